	.target	sm_100a

	.elftype	@"ET_EXEC"


//--------------------- .note.nv.tkinfo           --------------------------
	.section	.note.nv.tkinfo,"",@"SHT_NOTE"
	.sectionflags	@"SHF_NOTE_NV_TKINFO"
	.tkinfo
        /*0018*/ 	.word	0x00000002
        /*0030*/ 	.string	""
        /*0030*/ 	.string	"ptxas"
        /*0030*/ 	.string	"Cuda compilation tools, release 13.0, V13.0.88"
        /*0030*/ 	.string	"Build cuda_13.0.r13.0/compiler.36424714_0"
        /*0030*/ 	.string	"-arch sm_100a -m 64 "



//--------------------- .note.nv.cuinfo           --------------------------
	.section	.note.nv.cuinfo,"",@"SHT_NOTE"
	.sectionflags	@"SHF_NOTE_NV_CUINFO"
        /*0018*/ 	.short	0x0002
        /*001a*/ 	.short	0x0064
        /*001c*/ 	.short	0x0082
	.zero		2


//--------------------- .nv.info                  --------------------------
	.section	.nv.info,"",@"SHT_CUDA_INFO"
	.align	4


	//----- nvinfo : EIATTR_REGCOUNT
	.align		4
        /*0000*/ 	.byte	0x04, 0x2f
        /*0002*/ 	.short	(.L_1 - .L_0)
	.align		4
.L_0:
        /*0004*/ 	.word	index@(_ZN10layer_norm13ln_bwd_kernelINS_13Kernel_traitsIfffffjLj4096ELj1ELj1ELj4ELj16ENS_18Kernel_traits_baseILj4096EfffffjLj128EEEEELb1ELb1ELb1ELb1EEEvNS_9BwdParamsE)
        /*0008*/ 	.word	0x000000ff


	//----- nvinfo : EIATTR_FRAME_SIZE
	.align		4
.L_1:
        /*000c*/ 	.byte	0x04, 0x11
        /*000e*/ 	.short	(.L_3 - .L_2)
	.align		4
.L_2:
        /*0010*/ 	.word	index@(_ZN10layer_norm13ln_bwd_kernelINS_13Kernel_traitsIfffffjLj4096ELj1ELj1ELj4ELj16ENS_18Kernel_traits_baseILj4096EfffffjLj128EEEEELb1ELb1ELb1ELb1EEEvNS_9BwdParamsE)
        /*0014*/ 	.word	0x000000b8


	//----- nvinfo : EIATTR_REGCOUNT
	.align		4
.L_3:
        /*0018*/ 	.byte	0x04, 0x2f
        /*001a*/ 	.short	(.L_5 - .L_4)
	.align		4
.L_4:
        /*001c*/ 	.word	index@(_ZN10layer_norm22ln_bwd_finalize_kernelINS_22Kernel_traits_finalizeILj4096EfffffjLb1ELj1024ELj4ENS_18Kernel_traits_baseILj4096EfffffjLj1024EEEEELb1ELb1EEEvNS_9BwdParamsE)
        /*0020*/ 	.word	0x00000020


	//----- nvinfo : EIATTR_FRAME_SIZE
	.align		4
.L_5:
        /*0024*/ 	.byte	0x04, 0x11
        /*0026*/ 	.short	(.L_7 - .L_6)
	.align		4
.L_6:
        /*0028*/ 	.word	index@(_ZN10layer_norm22ln_bwd_finalize_kernelINS_22Kernel_traits_finalizeILj4096EfffffjLb1ELj1024ELj4ENS_18Kernel_traits_baseILj4096EfffffjLj1024EEEEELb1ELb1EEEvNS_9BwdParamsE)
        /*002c*/ 	.word	0x00000000


	//----- nvinfo : EIATTR_REGCOUNT
	.align		4
.L_7:
        /*0030*/ 	.byte	0x04, 0x2f
        /*0032*/ 	.short	(.L_9 - .L_8)
	.align		4
.L_8:
        /*0034*/ 	.word	index@(_ZN10layer_norm13ln_bwd_kernelINS_13Kernel_traitsIfffffjLj4096ELj1ELj1ELj4ELj16ENS_18Kernel_traits_baseILj4096EfffffjLj128EEEEELb1ELb1ELb1ELb0EEEvNS_9BwdParamsE)
        /*0038*/ 	.word	0x000000ff


	//----- nvinfo : EIATTR_FRAME_SIZE
	.align		4
.L_9:
        /*003c*/ 	.byte	0x04, 0x11
        /*003e*/ 	.short	(.L_11 - .L_10)
	.align		4
.L_10:
        /*0040*/ 	.word	index@(_ZN10layer_norm13ln_bwd_kernelINS_13Kernel_traitsIfffffjLj4096ELj1ELj1ELj4ELj16ENS_18Kernel_traits_baseILj4096EfffffjLj128EEEEELb1ELb1ELb1ELb0EEEvNS_9BwdParamsE)
        /*0044*/ 	.word	0x000000b0


	//----- nvinfo : EIATTR_REGCOUNT
	.align		4
.L_11:
        /*0048*/ 	.byte	0x04, 0x2f
        /*004a*/ 	.short	(.L_13 - .L_12)
	.align		4
.L_12:
        /*004c*/ 	.word	index@(_ZN10layer_norm22ln_bwd_finalize_kernelINS_22Kernel_traits_finalizeILj4096EfffffjLb1ELj1024ELj4ENS_18Kernel_traits_baseILj4096EfffffjLj1024EEEEELb1ELb0EEEvNS_9BwdParamsE)
        /*0050*/ 	.word	0x00000020


	//----- nvinfo : EIATTR_FRAME_SIZE
	.align		4
.L_13:
        /*0054*/ 	.byte	0x04, 0x11
        /*0056*/ 	.short	(.L_15 - .L_14)
	.align		4
.L_14:
        /*0058*/ 	.word	index@(_ZN10layer_norm22ln_bwd_finalize_kernelINS_22Kernel_traits_finalizeILj4096EfffffjLb1ELj1024ELj4ENS_18Kernel_traits_baseILj4096EfffffjLj1024EEEEELb1ELb0EEEvNS_9BwdParamsE)
        /*005c*/ 	.word	0x00000000


	//----- nvinfo : EIATTR_REGCOUNT
	.align		4
.L_15:
        /*0060*/ 	.byte	0x04, 0x2f
        /*0062*/ 	.short	(.L_17 - .L_16)
	.align		4
.L_16:
        /*0064*/ 	.word	index@(_ZN10layer_norm13ln_bwd_kernelINS_13Kernel_traitsIfffffjLj4096ELj1ELj1ELj4ELj16ENS_18Kernel_traits_baseILj4096EfffffjLj128EEEEELb1ELb1ELb0ELb1EEEvNS_9BwdParamsE)
        /*0068*/ 	.word	0x000000ff


	//----- nvinfo : EIATTR_FRAME_SIZE
	.align		4
.L_17:
        /*006c*/ 	.byte	0x04, 0x11
        /*006e*/ 	.short	(.L_19 - .L_18)
	.align		4
.L_18:
        /*0070*/ 	.word	index@(_ZN10layer_norm13ln_bwd_kernelINS_13Kernel_traitsIfffffjLj4096ELj1ELj1ELj4ELj16ENS_18Kernel_traits_baseILj4096EfffffjLj128EEEEELb1ELb1ELb0ELb1EEEvNS_9BwdParamsE)
        /*0074*/ 	.word	0x000000a8


	//----- nvinfo : EIATTR_REGCOUNT
	.align		4
.L_19:
        /*0078*/ 	.byte	0x04, 0x2f
        /*007a*/ 	.short	(.L_21 - .L_20)
	.align		4
.L_20:
        /*007c*/ 	.word	index@(_ZN10layer_norm13ln_bwd_kernelINS_13Kernel_traitsIfffffjLj4096ELj1ELj1ELj4ELj16ENS_18Kernel_traits_baseILj4096EfffffjLj128EEEEELb1ELb1ELb0ELb0EEEvNS_9BwdParamsE)
        /*0080*/ 	.word	0x000000ff


	//----- nvinfo : EIATTR_FRAME_SIZE
	.align		4
.L_21:
        /*0084*/ 	.byte	0x04, 0x11
        /*0086*/ 	.short	(.L_23 - .L_22)
	.align		4
.L_22:
        /*0088*/ 	.word	index@(_ZN10layer_norm13ln_bwd_kernelINS_13Kernel_traitsIfffffjLj4096ELj1ELj1ELj4ELj16ENS_18Kernel_traits_baseILj4096EfffffjLj128EEEEELb1ELb1ELb0ELb0EEEvNS_9BwdParamsE)
        /*008c*/ 	.word	0x00000088


	//----- nvinfo : EIATTR_REGCOUNT
	.align		4
.L_23:
        /*0090*/ 	.byte	0x04, 0x2f
        /*0092*/ 	.short	(.L_25 - .L_24)
	.align		4
.L_24:
        /*0094*/ 	.word	index@(_ZN10layer_norm13ln_bwd_kernelINS_13Kernel_traitsIfffffjLj4096ELj1ELj1ELj4ELj16ENS_18Kernel_traits_baseILj4096EfffffjLj128EEEEELb1ELb0ELb1ELb1EEEvNS_9BwdParamsE)
        /*0098*/ 	.word	0x000000fe


	//----- nvinfo : EIATTR_FRAME_SIZE
	.align		4
.L_25:
        /*009c*/ 	.byte	0x04, 0x11
        /*009e*/ 	.short	(.L_27 - .L_26)
	.align		4
.L_26:
        /*00a0*/ 	.word	index@(_ZN10layer_norm13ln_bwd_kernelINS_13Kernel_traitsIfffffjLj4096ELj1ELj1ELj4ELj16ENS_18Kernel_traits_baseILj4096EfffffjLj128EEEEELb1ELb0ELb1ELb1EEEvNS_9BwdParamsE)
        /*00a4*/ 	.word	0x00000000


	//----- nvinfo : EIATTR_REGCOUNT
	.align		4
.L_27:
        /*00a8*/ 	.byte	0x04, 0x2f
        /*00aa*/ 	.short	(.L_29 - .L_28)
	.align		4
.L_28:
        /*00ac*/ 	.word	index@(_ZN10layer_norm22ln_bwd_finalize_kernelINS_22Kernel_traits_finalizeILj4096EfffffjLb0ELj1024ELj4ENS_18Kernel_traits_baseILj4096EfffffjLj1024EEEEELb0ELb1EEEvNS_9BwdParamsE)
        /*00b0*/ 	.word	0x0000003f


	//----- nvinfo : EIATTR_FRAME_SIZE
	.align		4
.L_29:
        /*00b4*/ 	.byte	0x04, 0x11
        /*00b6*/ 	.short	(.L_31 - .L_30)
	.align		4
.L_30:
        /*00b8*/ 	.word	index@(_ZN10layer_norm22ln_bwd_finalize_kernelINS_22Kernel_traits_finalizeILj4096EfffffjLb0ELj1024ELj4ENS_18Kernel_traits_baseILj4096EfffffjLj1024EEEEELb0ELb1EEEvNS_9BwdParamsE)
        /*00bc*/ 	.word	0x00000000


	//----- nvinfo : EIATTR_REGCOUNT
	.align		4
.L_31:
        /*00c0*/ 	.byte	0x04, 0x2f
        /*00c2*/ 	.short	(.L_33 - .L_32)
	.align		4
.L_32:
        /*00c4*/ 	.word	index@(_ZN10layer_norm13ln_bwd_kernelINS_13Kernel_traitsIfffffjLj4096ELj1ELj1ELj4ELj16ENS_18Kernel_traits_baseILj4096EfffffjLj128EEEEELb1ELb0ELb1ELb0EEEvNS_9BwdParamsE)
        /*00c8*/ 	.word	0x000000f8


	//----- nvinfo : EIATTR_FRAME_SIZE
	.align		4
.L_33:
        /*00cc*/ 	.byte	0x04, 0x11
        /*00ce*/ 	.short	(.L_35 - .L_34)
	.align		4
.L_34:
        /*00d0*/ 	.word	index@(_ZN10layer_norm13ln_bwd_kernelINS_13Kernel_traitsIfffffjLj4096ELj1ELj1ELj4ELj16ENS_18Kernel_traits_baseILj4096EfffffjLj128EEEEELb1ELb0ELb1ELb0EEEvNS_9BwdParamsE)
        /*00d4*/ 	.word	0x00000000


	//----- nvinfo : EIATTR_REGCOUNT
	.align		4
.L_35:
        /*00d8*/ 	.byte	0x04, 0x2f
        /*00da*/ 	.short	(.L_37 - .L_36)
	.align		4
.L_36:
        /*00dc*/ 	.word	index@(_ZN10layer_norm22ln_bwd_finalize_kernelINS_22Kernel_traits_finalizeILj4096EfffffjLb0ELj1024ELj4ENS_18Kernel_traits_baseILj4096EfffffjLj1024EEEEELb0ELb0EEEvNS_9BwdParamsE)
        /*00e0*/ 	.word	0x0000003f


	//----- nvinfo : EIATTR_FRAME_SIZE
	.align		4
.L_37:
        /*00e4*/ 	.byte	0x04, 0x11
        /*00e6*/ 	.short	(.L_39 - .L_38)
	.align		4
.L_38:
        /*00e8*/ 	.word	index@(_ZN10layer_norm22ln_bwd_finalize_kernelINS_22Kernel_traits_finalizeILj4096EfffffjLb0ELj1024ELj4ENS_18Kernel_traits_baseILj4096EfffffjLj1024EEEEELb0ELb0EEEvNS_9BwdParamsE)
        /*00ec*/ 	.word	0x00000000


	//----- nvinfo : EIATTR_REGCOUNT
	.align		4
.L_39:
        /*00f0*/ 	.byte	0x04, 0x2f
        /*00f2*/ 	.short	(.L_41 - .L_40)
	.align		4
.L_40:
        /*00f4*/ 	.word	index@(_ZN10layer_norm13ln_bwd_kernelINS_13Kernel_traitsIfffffjLj4096ELj1ELj1ELj4ELj16ENS_18Kernel_traits_baseILj4096EfffffjLj128EEEEELb1ELb0ELb0ELb1EEEvNS_9BwdParamsE)
        /*00f8*/ 	.word	0x000000ff


	//----- nvinfo : EIATTR_FRAME_SIZE
	.align		4
.L_41:
        /*00fc*/ 	.byte	0x04, 0x11
        /*00fe*/ 	.short	(.L_43 - .L_42)
	.align		4
.L_42:
        /*0100*/ 	.word	index@(_ZN10layer_norm13ln_bwd_kernelINS_13Kernel_traitsIfffffjLj4096ELj1ELj1ELj4ELj16ENS_18Kernel_traits_baseILj4096EfffffjLj128EEEEELb1ELb0ELb0ELb1EEEvNS_9BwdParamsE)
        /*0104*/ 	.word	0x00000000


	//----- nvinfo : EIATTR_REGCOUNT
	.align		4
.L_43:
        /*0108*/ 	.byte	0x04, 0x2f
        /*010a*/ 	.short	(.L_45 - .L_44)
	.align		4
.L_44:
        /*010c*/ 	.word	index@(_ZN10layer_norm13ln_bwd_kernelINS_13Kernel_traitsIfffffjLj4096ELj1ELj1ELj4ELj16ENS_18Kernel_traits_baseILj4096EfffffjLj128EEEEELb1ELb0ELb0ELb0EEEvNS_9BwdParamsE)
        /*0110*/ 	.word	0x000000f0


	//----- nvinfo : EIATTR_FRAME_SIZE
	.align		4
.L_45:
        /*0114*/ 	.byte	0x04, 0x11
        /*0116*/ 	.short	(.L_47 - .L_46)
	.align		4
.L_46:
        /*0118*/ 	.word	index@(_ZN10layer_norm13ln_bwd_kernelINS_13Kernel_traitsIfffffjLj4096ELj1ELj1ELj4ELj16ENS_18Kernel_traits_baseILj4096EfffffjLj128EEEEELb1ELb0ELb0ELb0EEEvNS_9BwdParamsE)
        /*011c*/ 	.word	0x00000000


	//----- nvinfo : EIATTR_REGCOUNT
	.align		4
.L_47:
        /*0120*/ 	.byte	0x04, 0x2f
        /*0122*/ 	.short	(.L_49 - .L_48)
	.align		4
.L_48:
        /*0124*/ 	.word	index@(_ZN10layer_norm13ln_bwd_kernelINS_13Kernel_traitsIfffffjLj4096ELj1ELj1ELj4ELj16ENS_18Kernel_traits_baseILj4096EfffffjLj128EEEEELb0ELb1ELb1ELb1EEEvNS_9BwdParamsE)
        /*0128*/ 	.word	0x000000ff


	//----- nvinfo : EIATTR_FRAME_SIZE
	.align		4
.L_49:
        /*012c*/ 	.byte	0x04, 0x11
        /*012e*/ 	.short	(.L_51 - .L_50)
	.align		4
.L_50:
        /*0130*/ 	.word	index@(_ZN10layer_norm13ln_bwd_kernelINS_13Kernel_traitsIfffffjLj4096ELj1ELj1ELj4ELj16ENS_18Kernel_traits_baseILj4096EfffffjLj128EEEEELb0ELb1ELb1ELb1EEEvNS_9BwdParamsE)
        /*0134*/ 	.word	0x00000098


	//----- nvinfo : EIATTR_REGCOUNT
	.align		4
.L_51:
        /*0138*/ 	.byte	0x04, 0x2f
        /*013a*/ 	.short	(.L_53 - .L_52)
	.align		4
.L_52:
        /*013c*/ 	.word	index@(_ZN10layer_norm13ln_bwd_kernelINS_13Kernel_traitsIfffffjLj4096ELj1ELj1ELj4ELj16ENS_18Kernel_traits_baseILj4096EfffffjLj128EEEEELb0ELb1ELb1ELb0EEEvNS_9BwdParamsE)
        /*0140*/ 	.word	0x000000ff


	//----- nvinfo : EIATTR_FRAME_SIZE
	.align		4
.L_53:
        /*0144*/ 	.byte	0x04, 0x11
        /*0146*/ 	.short	(.L_55 - .L_54)
	.align		4
.L_54:
        /*0148*/ 	.word	index@(_ZN10layer_norm13ln_bwd_kernelINS_13Kernel_traitsIfffffjLj4096ELj1ELj1ELj4ELj16ENS_18Kernel_traits_baseILj4096EfffffjLj128EEEEELb0ELb1ELb1ELb0EEEvNS_9BwdParamsE)
        /*014c*/ 	.word	0x000000a0


	//----- nvinfo : EIATTR_REGCOUNT
	.align		4
.L_55:
        /*0150*/ 	.byte	0x04, 0x2f
        /*0152*/ 	.short	(.L_57 - .L_56)
	.align		4
.L_56:
        /*0154*/ 	.word	index@(_ZN10layer_norm13ln_bwd_kernelINS_13Kernel_traitsIfffffjLj4096ELj1ELj1ELj4ELj16ENS_18Kernel_traits_baseILj4096EfffffjLj128EEEEELb0ELb1ELb0ELb1EEEvNS_9BwdParamsE)
        /*0158*/ 	.word	0x000000ff


	//----- nvinfo : EIATTR_FRAME_SIZE
	.align		4
.L_57:
        /*015c*/ 	.byte	0x04, 0x11
        /*015e*/ 	.short	(.L_59 - .L_58)
	.align		4
.L_58:
        /*0160*/ 	.word	index@(_ZN10layer_norm13ln_bwd_kernelINS_13Kernel_traitsIfffffjLj4096ELj1ELj1ELj4ELj16ENS_18Kernel_traits_baseILj4096EfffffjLj128EEEEELb0ELb1ELb0ELb1EEEvNS_9BwdParamsE)
        /*0164*/ 	.word	0x00000080


	//----- nvinfo : EIATTR_REGCOUNT
	.align		4
.L_59:
        /*0168*/ 	.byte	0x04, 0x2f
        /*016a*/ 	.short	(.L_61 - .L_60)
	.align		4
.L_60:
        /*016c*/ 	.word	index@(_ZN10layer_norm13ln_bwd_kernelINS_13Kernel_traitsIfffffjLj4096ELj1ELj1ELj4ELj16ENS_18Kernel_traits_baseILj4096EfffffjLj128EEEEELb0ELb1ELb0ELb0EEEvNS_9BwdParamsE)
        /*0170*/ 	.word	0x000000ff


	//----- nvinfo : EIATTR_FRAME_SIZE
	.align		4
.L_61:
        /*0174*/ 	.byte	0x04, 0x11
        /*0176*/ 	.short	(.L_63 - .L_62)
	.align		4
.L_62:
        /*0178*/ 	.word	index@(_ZN10layer_norm13ln_bwd_kernelINS_13Kernel_traitsIfffffjLj4096ELj1ELj1ELj4ELj16ENS_18Kernel_traits_baseILj4096EfffffjLj128EEEEELb0ELb1ELb0ELb0EEEvNS_9BwdParamsE)
        /*017c*/ 	.word	0x00000060


	//----- nvinfo : EIATTR_REGCOUNT
	.align		4
.L_63:
        /*0180*/ 	.byte	0x04, 0x2f
        /*0182*/ 	.short	(.L_65 - .L_64)
	.align		4
.L_64:
        /*0184*/ 	.word	index@(_ZN10layer_norm13ln_bwd_kernelINS_13Kernel_traitsIfffffjLj4096ELj1ELj1ELj4ELj16ENS_18Kernel_traits_baseILj4096EfffffjLj128EEEEELb0ELb0ELb1ELb1EEEvNS_9BwdParamsE)
        /*0188*/ 	.word	0x000000f0


	//----- nvinfo : EIATTR_FRAME_SIZE
	.align		4
.L_65:
        /*018c*/ 	.byte	0x04, 0x11
        /*018e*/ 	.short	(.L_67 - .L_66)
	.align		4
.L_66:
        /*0190*/ 	.word	index@(_ZN10layer_norm13ln_bwd_kernelINS_13Kernel_traitsIfffffjLj4096ELj1ELj1ELj4ELj16ENS_18Kernel_traits_baseILj4096EfffffjLj128EEEEELb0ELb0ELb1ELb1EEEvNS_9BwdParamsE)
        /*0194*/ 	.word	0x00000000


	//----- nvinfo : EIATTR_REGCOUNT
	.align		4
.L_67:
        /*0198*/ 	.byte	0x04, 0x2f
        /*019a*/ 	.short	(.L_69 - .L_68)
	.align		4
.L_68:
        /*019c*/ 	.word	index@(_ZN10layer_norm13ln_bwd_kernelINS_13Kernel_traitsIfffffjLj4096ELj1ELj1ELj4ELj16ENS_18Kernel_traits_baseILj4096EfffffjLj128EEEEELb0ELb0ELb1ELb0EEEvNS_9BwdParamsE)
        /*01a0*/ 	.word	0x000000e8


	//----- nvinfo : EIATTR_FRAME_SIZE
	.align		4
.L_69:
        /*01a4*/ 	.byte	0x04, 0x11
        /*01a6*/ 	.short	(.L_71 - .L_70)
	.align		4
.L_70:
        /*01a8*/ 	.word	index@(_ZN10layer_norm13ln_bwd_kernelINS_13Kernel_traitsIfffffjLj4096ELj1ELj1ELj4ELj16ENS_18Kernel_traits_baseILj4096EfffffjLj128EEEEELb0ELb0ELb1ELb0EEEvNS_9BwdParamsE)
        /*01ac*/ 	.word	0x00000000


	//----- nvinfo : EIATTR_REGCOUNT
	.align		4
.L_71:
        /*01b0*/ 	.byte	0x04, 0x2f
        /*01b2*/ 	.short	(.L_73 - .L_72)
	.align		4
.L_72:
        /*01b4*/ 	.word	index@(_ZN10layer_norm13ln_bwd_kernelINS_13Kernel_traitsIfffffjLj4096ELj1ELj1ELj4ELj16ENS_18Kernel_traits_baseILj4096EfffffjLj128EEEEELb0ELb0ELb0ELb1EEEvNS_9BwdParamsE)
        /*01b8*/ 	.word	0x000000fe


	//----- nvinfo : EIATTR_FRAME_SIZE
	.align		4
.L_73:
        /*01bc*/ 	.byte	0x04, 0x11
        /*01be*/ 	.short	(.L_75 - .L_74)
	.align		4
.L_74:
        /*01c0*/ 	.word	index@(_ZN10layer_norm13ln_bwd_kernelINS_13Kernel_traitsIfffffjLj4096ELj1ELj1ELj4ELj16ENS_18Kernel_traits_baseILj4096EfffffjLj128EEEEELb0ELb0ELb0ELb1EEEvNS_9BwdParamsE)
        /*01c4*/ 	.word	0x00000000


	//----- nvinfo : EIATTR_REGCOUNT
	.align		4
.L_75:
        /*01c8*/ 	.byte	0x04, 0x2f
        /*01ca*/ 	.short	(.L_77 - .L_76)
	.align		4
.L_76:
        /*01cc*/ 	.word	index@(_ZN10layer_norm13ln_bwd_kernelINS_13Kernel_traitsIfffffjLj4096ELj1ELj1ELj4ELj16ENS_18Kernel_traits_baseILj4096EfffffjLj128EEEEELb0ELb0ELb0ELb0EEEvNS_9BwdParamsE)
        /*01d0*/ 	.word	0x000000e3


	//----- nvinfo : EIATTR_FRAME_SIZE
	.align		4
.L_77:
        /*01d4*/ 	.byte	0x04, 0x11
        /*01d6*/ 	.short	(.L_79 - .L_78)
	.align		4
.L_78:
        /*01d8*/ 	.word	index@(_ZN10layer_norm13ln_bwd_kernelINS_13Kernel_traitsIfffffjLj4096ELj1ELj1ELj4ELj16ENS_18Kernel_traits_baseILj4096EfffffjLj128EEEEELb0ELb0ELb0ELb0EEEvNS_9BwdParamsE)
        /*01dc*/ 	.word	0x00000000


	//----- nvinfo : EIATTR_REGCOUNT
	.align		4
.L_79:
        /*01e0*/ 	.byte	0x04, 0x2f
        /*01e2*/ 	.short	(.L_81 - .L_80)
	.align		4
.L_80:
        /*01e4*/ 	.word	index@(_ZN10layer_norm13ln_bwd_kernelINS_13Kernel_traitsI6__halfffffjLj4096ELj1ELj1ELj4ELj16ENS_18Kernel_traits_baseILj4096ES2_ffffjLj128EEEEELb1ELb1ELb1ELb1EEEvNS_9BwdParamsE)
        /*01e8*/ 	.word	0x000000ff


	//----- nvinfo : EIATTR_FRAME_SIZE
	.align		4
.L_81:
        /*01ec*/ 	.byte	0x04, 0x11
        /*01ee*/ 	.short	(.L_83 - .L_82)
	.align		4
.L_82:
        /*01f0*/ 	.word	index@(_ZN10layer_norm13ln_bwd_kernelINS_13Kernel_traitsI6__halfffffjLj4096ELj1ELj1ELj4ELj16ENS_18Kernel_traits_baseILj4096ES2_ffffjLj128EEEEELb1ELb1ELb1ELb1EEEvNS_9BwdParamsE)
        /*01f4*/ 	.word	0x00000018


	//----- nvinfo : EIATTR_REGCOUNT
	.align		4
.L_83:
        /*01f8*/ 	.byte	0x04, 0x2f
        /*01fa*/ 	.short	(.L_85 - .L_84)
	.align		4
.L_84:
        /*01fc*/ 	.word	index@(_ZN10layer_norm22ln_bwd_finalize_kernelINS_22Kernel_traits_finalizeILj4096E6__halfffffjLb1ELj1024ELj4ENS_18Kernel_traits_baseILj4096ES2_ffffjLj1024EEEEELb1ELb1EEEvNS_9BwdParamsE)
        /*0200*/ 	.word	0x00000020


	//----- nvinfo : EIATTR_FRAME_SIZE
	.align		4
.L_85:
        /*0204*/ 	.byte	0x04, 0x11
        /*0206*/ 	.short	(.L_87 - .L_86)
	.align		4
.L_86:
        /*0208*/ 	.word	index@(_ZN10layer_norm22ln_bwd_finalize_kernelINS_22Kernel_traits_finalizeILj4096E6__halfffffjLb1ELj1024ELj4ENS_18Kernel_traits_baseILj4096ES2_ffffjLj1024EEEEELb1ELb1EEEvNS_9BwdParamsE)
        /*020c*/ 	.word	0x00000000


	//----- nvinfo : EIATTR_REGCOUNT
	.align		4
.L_87:
        /*0210*/ 	.byte	0x04, 0x2f
        /*0212*/ 	.short	(.L_89 - .L_88)
	.align		4
.L_88:
        /*0214*/ 	.word	index@(_ZN10layer_norm13ln_bwd_kernelINS_13Kernel_traitsI6__halfffffjLj4096ELj1ELj1ELj4ELj16ENS_18Kernel_traits_baseILj4096ES2_ffffjLj128EEEEELb1ELb1ELb1ELb0EEEvNS_9BwdParamsE)
        /*0218*/ 	.word	0x000000ff


	//----- nvinfo : EIATTR_FRAME_SIZE
	.align		4
.L_89:
        /*021c*/ 	.byte	0x04, 0x11
        /*021e*/ 	.short	(.L_91 - .L_90)
	.align		4
.L_90:
        /*0220*/ 	.word	index@(_ZN10layer_norm13ln_bwd_kernelINS_13Kernel_traitsI6__halfffffjLj4096ELj1ELj1ELj4ELj16ENS_18Kernel_traits_baseILj4096ES2_ffffjLj128EEEEELb1ELb1ELb1ELb0EEEvNS_9BwdParamsE)
        /*0224*/ 	.word	0x00000028


	//----- nvinfo : EIATTR_REGCOUNT
	.align		4
.L_91:
        /*0228*/ 	.byte	0x04, 0x2f
        /*022a*/ 	.short	(.L_93 - .L_92)
	.align		4
.L_92:
        /*022c*/ 	.word	index@(_ZN10layer_norm22ln_bwd_finalize_kernelINS_22Kernel_traits_finalizeILj4096E6__halfffffjLb1ELj1024ELj4ENS_18Kernel_traits_baseILj4096ES2_ffffjLj1024EEEEELb1ELb0EEEvNS_9BwdParamsE)
        /*0230*/ 	.word	0x00000020


	//----- nvinfo : EIATTR_FRAME_SIZE
	.align		4
.L_93:
        /*0234*/ 	.byte	0x04, 0x11
        /*0236*/ 	.short	(.L_95 - .L_94)
	.align		4
.L_94:
        /*0238*/ 	.word	index@(_ZN10layer_norm22ln_bwd_finalize_kernelINS_22Kernel_traits_finalizeILj4096E6__halfffffjLb1ELj1024ELj4ENS_18Kernel_traits_baseILj4096ES2_ffffjLj1024EEEEELb1ELb0EEEvNS_9BwdParamsE)
        /*023c*/ 	.word	0x00000000


	//----- nvinfo : EIATTR_REGCOUNT
	.align		4
.L_95:
        /*0240*/ 	.byte	0x04, 0x2f
        /*0242*/ 	.short	(.L_97 - .L_96)
	.align		4
.L_96:
        /*0244*/ 	.word	index@(_ZN10layer_norm13ln_bwd_kernelINS_13Kernel_traitsI6__halfffffjLj4096ELj1ELj1ELj4ELj16ENS_18Kernel_traits_baseILj4096ES2_ffffjLj128EEEEELb1ELb1ELb0ELb1EEEvNS_9BwdParamsE)
        /*0248*/ 	.word	0x000000ff


	//----- nvinfo : EIATTR_FRAME_SIZE
	.align		4
.L_97:
        /*024c*/ 	.byte	0x04, 0x11
        /*024e*/ 	.short	(.L_99 - .L_98)
	.align		4
.L_98:
        /*0250*/ 	.word	index@(_ZN10layer_norm13ln_bwd_kernelINS_13Kernel_traitsI6__halfffffjLj4096ELj1ELj1ELj4ELj16ENS_18Kernel_traits_baseILj4096ES2_ffffjLj128EEEEELb1ELb1ELb0ELb1EEEvNS_9BwdParamsE)
        /*0254*/ 	.word	0x00000080


	//----- nvinfo : EIATTR_REGCOUNT
	.align		4
.L_99:
        /*0258*/ 	.byte	0x04, 0x2f
        /*025a*/ 	.short	(.L_101 - .L_100)
	.align		4
.L_100:
        /*025c*/ 	.word	index@(_ZN10layer_norm13ln_bwd_kernelINS_13Kernel_traitsI6__halfffffjLj4096ELj1ELj1ELj4ELj16ENS_18Kernel_traits_baseILj4096ES2_ffffjLj128EEEEELb1ELb1ELb0ELb0EEEvNS_9BwdParamsE)
        /*0260*/ 	.word	0x000000ff


	//----- nvinfo : EIATTR_FRAME_SIZE
	.align		4
.L_101:
        /*0264*/ 	.byte	0x04, 0x11
        /*0266*/ 	.short	(.L_103 - .L_102)
	.align		4
.L_102:
        /*0268*/ 	.word	index@(_ZN10layer_norm13ln_bwd_kernelINS_13Kernel_traitsI6__halfffffjLj4096ELj1ELj1ELj4ELj16ENS_18Kernel_traits_baseILj4096ES2_ffffjLj128EEEEELb1ELb1ELb0ELb0EEEvNS_9BwdParamsE)
        /*026c*/ 	.word	0x00000008


	//----- nvinfo : EIATTR_REGCOUNT
	.align		4
.L_103:
        /*0270*/ 	.byte	0x04, 0x2f
        /*0272*/ 	.short	(.L_105 - .L_104)
	.align		4
.L_104:
        /*0274*/ 	.word	index@(_ZN10layer_norm13ln_bwd_kernelINS_13Kernel_traitsI6__halfffffjLj4096ELj1ELj1ELj4ELj16ENS_18Kernel_traits_baseILj4096ES2_ffffjLj128EEEEELb1ELb0ELb1ELb1EEEvNS_9BwdParamsE)
        /*0278*/ 	.word	0x000000f4


	//----- nvinfo : EIATTR_FRAME_SIZE
	.align		4
.L_105:
        /*027c*/ 	.byte	0x04, 0x11
        /*027e*/ 	.short	(.L_107 - .L_106)
	.align		4
.L_106:
        /*0280*/ 	.word	index@(_ZN10layer_norm13ln_bwd_kernelINS_13Kernel_traitsI6__halfffffjLj4096ELj1ELj1ELj4ELj16ENS_18Kernel_traits_baseILj4096ES2_ffffjLj128EEEEELb1ELb0ELb1ELb1EEEvNS_9BwdParamsE)
        /*0284*/ 	.word	0x00000000


	//----- nvinfo : EIATTR_REGCOUNT
	.align		4
.L_107:
        /*0288*/ 	.byte	0x04, 0x2f
        /*028a*/ 	.short	(.L_109 - .L_108)
	.align		4
.L_108:
        /*028c*/ 	.word	index@(_ZN10layer_norm22ln_bwd_finalize_kernelINS_22Kernel_traits_finalizeILj4096E6__halfffffjLb0ELj1024ELj4ENS_18Kernel_traits_baseILj4096ES2_ffffjLj1024EEEEELb0ELb1EEEvNS_9BwdParamsE)
        /*0290*/ 	.word	0x0000003f


	//----- nvinfo : EIATTR_FRAME_SIZE
	.align		4
.L_109:
        /*0294*/ 	.byte	0x04, 0x11
        /*0296*/ 	.short	(.L_111 - .L_110)
	.align		4
.L_110:
        /*0298*/ 	.word	index@(_ZN10layer_norm22ln_bwd_finalize_kernelINS_22Kernel_traits_finalizeILj4096E6__halfffffjLb0ELj1024ELj4ENS_18Kernel_traits_baseILj4096ES2_ffffjLj1024EEEEELb0ELb1EEEvNS_9BwdParamsE)
        /*029c*/ 	.word	0x00000000


	//----- nvinfo : EIATTR_REGCOUNT
	.align		4
.L_111:
        /*02a0*/ 	.byte	0x04, 0x2f
        /*02a2*/ 	.short	(.L_113 - .L_112)
	.align		4
.L_112:
        /*02a4*/ 	.word	index@(_ZN10layer_norm13ln_bwd_kernelINS_13Kernel_traitsI6__halfffffjLj4096ELj1ELj1ELj4ELj16ENS_18Kernel_traits_baseILj4096ES2_ffffjLj128EEEEELb1ELb0ELb1ELb0EEEvNS_9BwdParamsE)
        /*02a8*/ 	.word	0x000000f1


	//----- nvinfo : EIATTR_FRAME_SIZE
	.align		4
.L_113:
        /*02ac*/ 	.byte	0x04, 0x11
        /*02ae*/ 	.short	(.L_115 - .L_114)
	.align		4
.L_114:
        /*02b0*/ 	.word	index@(_ZN10layer_norm13ln_bwd_kernelINS_13Kernel_traitsI6__halfffffjLj4096ELj1ELj1ELj4ELj16ENS_18Kernel_traits_baseILj4096ES2_ffffjLj128EEEEELb1ELb0ELb1ELb0EEEvNS_9BwdParamsE)
        /*02b4*/ 	.word	0x00000000


	//----- nvinfo : EIATTR_REGCOUNT
	.align		4
.L_115:
        /*02b8*/ 	.byte	0x04, 0x2f
        /*02ba*/ 	.short	(.L_117 - .L_116)
	.align		4
.L_116:
        /*02bc*/ 	.word	index@(_ZN10layer_norm22ln_bwd_finalize_kernelINS_22Kernel_traits_finalizeILj4096E6__halfffffjLb0ELj1024ELj4ENS_18Kernel_traits_baseILj4096ES2_ffffjLj1024EEEEELb0ELb0EEEvNS_9BwdParamsE)
        /*02c0*/ 	.word	0x0000003f


	//----- nvinfo : EIATTR_FRAME_SIZE
	.align		4
.L_117:
        /*02c4*/ 	.byte	0x04, 0x11
        /*02c6*/ 	.short	(.L_119 - .L_118)
	.align		4
.L_118:
        /*02c8*/ 	.word	index@(_ZN10layer_norm22ln_bwd_finalize_kernelINS_22Kernel_traits_finalizeILj4096E6__halfffffjLb0ELj1024ELj4ENS_18Kernel_traits_baseILj4096ES2_ffffjLj1024EEEEELb0ELb0EEEvNS_9BwdParamsE)
        /*02cc*/ 	.word	0x00000000


	//----- nvinfo : EIATTR_REGCOUNT
	.align		4
.L_119:
        /*02d0*/ 	.byte	0x04, 0x2f
        /*02d2*/ 	.short	(.L_121 - .L_120)
	.align		4
.L_120:
        /*02d4*/ 	.word	index@(_ZN10layer_norm13ln_bwd_kernelINS_13Kernel_traitsI6__halfffffjLj4096ELj1ELj1ELj4ELj16ENS_18Kernel_traits_baseILj4096ES2_ffffjLj128EEEEELb1ELb0ELb0ELb1EEEvNS_9BwdParamsE)
        /*02d8*/ 	.word	0x000000ff


	//----- nvinfo : EIATTR_FRAME_SIZE
	.align		4
.L_121:
        /*02dc*/ 	.byte	0x04, 0x11
        /*02de*/ 	.short	(.L_123 - .L_122)
	.align		4
.L_122:
        /*02e0*/ 	.word	index@(_ZN10layer_norm13ln_bwd_kernelINS_13Kernel_traitsI6__halfffffjLj4096ELj1ELj1ELj4ELj16ENS_18Kernel_traits_baseILj4096ES2_ffffjLj128EEEEELb1ELb0ELb0ELb1EEEvNS_9BwdParamsE)
        /*02e4*/ 	.word	0x00000008


	//----- nvinfo : EIATTR_REGCOUNT
	.align		4
.L_123:
        /*02e8*/ 	.byte	0x04, 0x2f
        /*02ea*/ 	.short	(.L_125 - .L_124)
	.align		4
.L_124:
        /*02ec*/ 	.word	index@(_ZN10layer_norm13ln_bwd_kernelINS_13Kernel_traitsI6__halfffffjLj4096ELj1ELj1ELj4ELj16ENS_18Kernel_traits_baseILj4096ES2_ffffjLj128EEEEELb1ELb0ELb0ELb0EEEvNS_9BwdParamsE)
        /*02f0*/ 	.word	0x000000de


	//----- nvinfo : EIATTR_FRAME_SIZE
	.align		4
.L_125:
        /*02f4*/ 	.byte	0x04, 0x11
        /*02f6*/ 	.short	(.L_127 - .L_126)
	.align		4
.L_126:
        /*02f8*/ 	.word	index@(_ZN10layer_norm13ln_bwd_kernelINS_13Kernel_traitsI6__halfffffjLj4096ELj1ELj1ELj4ELj16ENS_18Kernel_traits_baseILj4096ES2_ffffjLj128EEEEELb1ELb0ELb0ELb0EEEvNS_9BwdParamsE)
        /*02fc*/ 	.word	0x00000000


	//----- nvinfo : EIATTR_REGCOUNT
	.align		4
.L_127:
        /*0300*/ 	.byte	0x04, 0x2f
        /*0302*/ 	.short	(.L_129 - .L_128)
	.align		4
.L_128:
        /*0304*/ 	.word	index@(_ZN10layer_norm13ln_bwd_kernelINS_13Kernel_traitsI6__halfffffjLj4096ELj1ELj1ELj4ELj16ENS_18Kernel_traits_baseILj4096ES2_ffffjLj128EEEEELb0ELb1ELb1ELb1EEEvNS_9BwdParamsE)
        /*0308*/ 	.word	0x000000ff


	//----- nvinfo : EIATTR_FRAME_SIZE
	.align		4
.L_129:
        /*030c*/ 	.byte	0x04, 0x11
        /*030e*/ 	.short	(.L_131 - .L_130)
	.align		4
.L_130:
        /*0310*/ 	.word	index@(_ZN10layer_norm13ln_bwd_kernelINS_13Kernel_traitsI6__halfffffjLj4096ELj1ELj1ELj4ELj16ENS_18Kernel_traits_baseILj4096ES2_ffffjLj128EEEEELb0ELb1ELb1ELb1EEEvNS_9BwdParamsE)
        /*0314*/ 	.word	0x00000000


	//----- nvinfo : EIATTR_REGCOUNT
	.align		4
.L_131:
        /*0318*/ 	.byte	0x04, 0x2f
        /*031a*/ 	.short	(.L_133 - .L_132)
	.align		4
.L_132:
        /*031c*/ 	.word	index@(_ZN10layer_norm13ln_bwd_kernelINS_13Kernel_traitsI6__halfffffjLj4096ELj1ELj1ELj4ELj16ENS_18Kernel_traits_baseILj4096ES2_ffffjLj128EEEEELb0ELb1ELb1ELb0EEEvNS_9BwdParamsE)
        /*0320*/ 	.word	0x000000ff


	//----- nvinfo : EIATTR_FRAME_SIZE
	.align		4
.L_133:
        /*0324*/ 	.byte	0x04, 0x11
        /*0326*/ 	.short	(.L_135 - .L_134)
	.align		4
.L_134:
        /*0328*/ 	.word	index@(_ZN10layer_norm13ln_bwd_kernelINS_13Kernel_traitsI6__halfffffjLj4096ELj1ELj1ELj4ELj16ENS_18Kernel_traits_baseILj4096ES2_ffffjLj128EEEEELb0ELb1ELb1ELb0EEEvNS_9BwdParamsE)
        /*032c*/ 	.word	0x00000018


	//----- nvinfo : EIATTR_REGCOUNT
	.align		4
.L_135:
        /*0330*/ 	.byte	0x04, 0x2f
        /*0332*/ 	.short	(.L_137 - .L_136)
	.align		4
.L_136:
        /*0334*/ 	.word	index@(_ZN10layer_norm13ln_bwd_kernelINS_13Kernel_traitsI6__halfffffjLj4096ELj1ELj1ELj4ELj16ENS_18Kernel_traits_baseILj4096ES2_ffffjLj128EEEEELb0ELb1ELb0ELb1EEEvNS_9BwdParamsE)
        /*0338*/ 	.word	0x000000ff


	//----- nvinfo : EIATTR_FRAME_SIZE
	.align		4
.L_137:
        /*033c*/ 	.byte	0x04, 0x11
        /*033e*/ 	.short	(.L_139 - .L_138)
	.align		4
.L_138:
        /*0340*/ 	.word	index@(_ZN10layer_norm13ln_bwd_kernelINS_13Kernel_traitsI6__halfffffjLj4096ELj1ELj1ELj4ELj16ENS_18Kernel_traits_baseILj4096ES2_ffffjLj128EEEEELb0ELb1ELb0ELb1EEEvNS_9BwdParamsE)
        /*0344*/ 	.word	0x00000090


	//----- nvinfo : EIATTR_REGCOUNT
	.align		4
.L_139:
        /*0348*/ 	.byte	0x04, 0x2f
        /*034a*/ 	.short	(.L_141 - .L_140)
	.align		4
.L_140:
        /*034c*/ 	.word	index@(_ZN10layer_norm13ln_bwd_kernelINS_13Kernel_traitsI6__halfffffjLj4096ELj1ELj1ELj4ELj16ENS_18Kernel_traits_baseILj4096ES2_ffffjLj128EEEEELb0ELb1ELb0ELb0EEEvNS_9BwdParamsE)
        /*0350*/ 	.word	0x000000fa


	//----- nvinfo : EIATTR_FRAME_SIZE
	.align		4
.L_141:
        /*0354*/ 	.byte	0x04, 0x11
        /*0356*/ 	.short	(.L_143 - .L_142)
	.align		4
.L_142:
        /*0358*/ 	.word	index@(_ZN10layer_norm13ln_bwd_kernelINS_13Kernel_traitsI6__halfffffjLj4096ELj1ELj1ELj4ELj16ENS_18Kernel_traits_baseILj4096ES2_ffffjLj128EEEEELb0ELb1ELb0ELb0EEEvNS_9BwdParamsE)
        /*035c*/ 	.word	0x00000000


	//----- nvinfo : EIATTR_REGCOUNT
	.align		4
.L_143:
        /*0360*/ 	.byte	0x04, 0x2f
        /*0362*/ 	.short	(.L_145 - .L_144)
	.align		4
.L_144:
        /*0364*/ 	.word	index@(_ZN10layer_norm13ln_bwd_kernelINS_13Kernel_traitsI6__halfffffjLj4096ELj1ELj1ELj4ELj16ENS_18Kernel_traits_baseILj4096ES2_ffffjLj128EEEEELb0ELb0ELb1ELb1EEEvNS_9BwdParamsE)
        /*0368*/ 	.word	0x000000e8


	//----- nvinfo : EIATTR_FRAME_SIZE
	.align		4
.L_145:
        /*036c*/ 	.byte	0x04, 0x11
        /*036e*/ 	.short	(.L_147 - .L_146)
	.align		4
.L_146:
        /*0370*/ 	.word	index@(_ZN10layer_norm13ln_bwd_kernelINS_13Kernel_traitsI6__halfffffjLj4096ELj1ELj1ELj4ELj16ENS_18Kernel_traits_baseILj4096ES2_ffffjLj128EEEEELb0ELb0ELb1ELb1EEEvNS_9BwdParamsE)
        /*0374*/ 	.word	0x00000000


	//----- nvinfo : EIATTR_REGCOUNT
	.align		4
.L_147:
        /*0378*/ 	.byte	0x04, 0x2f
        /*037a*/ 	.short	(.L_149 - .L_148)
	.align		4
.L_148:
        /*037c*/ 	.word	index@(_ZN10layer_norm13ln_bwd_kernelINS_13Kernel_traitsI6__halfffffjLj4096ELj1ELj1ELj4ELj16ENS_18Kernel_traits_baseILj4096ES2_ffffjLj128EEEEELb0ELb0ELb1ELb0EEEvNS_9BwdParamsE)
        /*0380*/ 	.word	0x000000d4


	//----- nvinfo : EIATTR_FRAME_SIZE
	.align		4
.L_149:
        /*0384*/ 	.byte	0x04, 0x11
        /*0386*/ 	.short	(.L_151 - .L_150)
	.align		4
.L_150:
        /*0388*/ 	.word	index@(_ZN10layer_norm13ln_bwd_kernelINS_13Kernel_traitsI6__halfffffjLj4096ELj1ELj1ELj4ELj16ENS_18Kernel_traits_baseILj4096ES2_ffffjLj128EEEEELb0ELb0ELb1ELb0EEEvNS_9BwdParamsE)
        /*038c*/ 	.word	0x00000000


	//----- nvinfo : EIATTR_REGCOUNT
	.align		4
.L_151:
        /*0390*/ 	.byte	0x04, 0x2f
        /*0392*/ 	.short	(.L_153 - .L_152)
	.align		4
.L_152:
        /*0394*/ 	.word	index@(_ZN10layer_norm13ln_bwd_kernelINS_13Kernel_traitsI6__halfffffjLj4096ELj1ELj1ELj4ELj16ENS_18Kernel_traits_baseILj4096ES2_ffffjLj128EEEEELb0ELb0ELb0ELb1EEEvNS_9BwdParamsE)
        /*0398*/ 	.word	0x000000fe


	//----- nvinfo : EIATTR_FRAME_SIZE
	.align		4
.L_153:
        /*039c*/ 	.byte	0x04, 0x11
        /*039e*/ 	.short	(.L_155 - .L_154)
	.align		4
.L_154:
        /*03a0*/ 	.word	index@(_ZN10layer_norm13ln_bwd_kernelINS_13Kernel_traitsI6__halfffffjLj4096ELj1ELj1ELj4ELj16ENS_18Kernel_traits_baseILj4096ES2_ffffjLj128EEEEELb0ELb0ELb0ELb1EEEvNS_9BwdParamsE)
        /*03a4*/ 	.word	0x00000000


	//----- nvinfo : EIATTR_REGCOUNT
	.align		4
.L_155:
        /*03a8*/ 	.byte	0x04, 0x2f
        /*03aa*/ 	.short	(.L_157 - .L_156)
	.align		4
.L_156:
        /*03ac*/ 	.word	index@(_ZN10layer_norm13ln_bwd_kernelINS_13Kernel_traitsI6__halfffffjLj4096ELj1ELj1ELj4ELj16ENS_18Kernel_traits_baseILj4096ES2_ffffjLj128EEEEELb0ELb0ELb0ELb0EEEvNS_9BwdParamsE)
        /*03b0*/ 	.word	0x000000d4


	//----- nvinfo : EIATTR_FRAME_SIZE
	.align		4
.L_157:
        /*03b4*/ 	.byte	0x04, 0x11
        /*03b6*/ 	.short	(.L_159 - .L_158)
	.align		4
.L_158:
        /*03b8*/ 	.word	index@(_ZN10layer_norm13ln_bwd_kernelINS_13Kernel_traitsI6__halfffffjLj4096ELj1ELj1ELj4ELj16ENS_18Kernel_traits_baseILj4096ES2_ffffjLj128EEEEELb0ELb0ELb0ELb0EEEvNS_9BwdParamsE)
        /*03bc*/ 	.word	0x00000000


	//----- nvinfo : EIATTR_REGCOUNT
	.align		4
.L_159:
        /*03c0*/ 	.byte	0x04, 0x2f
        /*03c2*/ 	.short	(.L_161 - .L_160)
	.align		4
.L_160:
        /*03c4*/ 	.word	index@(_ZN10layer_norm13ln_bwd_kernelINS_13Kernel_traitsIf6__halffS2_fjLj4096ELj1ELj1ELj4ELj16ENS_18Kernel_traits_baseILj4096EfS2_fS2_fjLj128EEEEELb1ELb1ELb1ELb1EEEvNS_9BwdParamsE)
        /*03c8*/ 	.word	0x000000ff


	//----- nvinfo : EIATTR_FRAME_SIZE
	.align		4
.L_161:
        /*03cc*/ 	.byte	0x04, 0x11
        /*03ce*/ 	.short	(.L_163 - .L_162)
	.align		4
.L_162:
        /*03d0*/ 	.word	index@(_ZN10layer_norm13ln_bwd_kernelINS_13Kernel_traitsIf6__halffS2_fjLj4096ELj1ELj1ELj4ELj16ENS_18Kernel_traits_baseILj4096EfS2_fS2_fjLj128EEEEELb1ELb1ELb1ELb1EEEvNS_9BwdParamsE)
        /*03d4*/ 	.word	0x00000098


	//----- nvinfo : EIATTR_REGCOUNT
	.align		4
.L_163:
        /*03d8*/ 	.byte	0x04, 0x2f
        /*03da*/ 	.short	(.L_165 - .L_164)
	.align		4
.L_164:
        /*03dc*/ 	.word	index@(_ZN10layer_norm22ln_bwd_finalize_kernelINS_22Kernel_traits_finalizeILj4096Ef6__halffS2_fjLb1ELj1024ELj4ENS_18Kernel_traits_baseILj4096EfS2_fS2_fjLj1024EEEEELb1ELb1EEEvNS_9BwdParamsE)
        /*03e0*/ 	.word	0x00000020


	//----- nvinfo : EIATTR_FRAME_SIZE
	.align		4
.L_165:
        /*03e4*/ 	.byte	0x04, 0x11
        /*03e6*/ 	.short	(.L_167 - .L_166)
	.align		4
.L_166:
        /*03e8*/ 	.word	index@(_ZN10layer_norm22ln_bwd_finalize_kernelINS_22Kernel_traits_finalizeILj4096Ef6__halffS2_fjLb1ELj1024ELj4ENS_18Kernel_traits_baseILj4096EfS2_fS2_fjLj1024EEEEELb1ELb1EEEvNS_9BwdParamsE)
        /*03ec*/ 	.word	0x00000000


	//----- nvinfo : EIATTR_REGCOUNT
	.align		4
.L_167:
        /*03f0*/ 	.byte	0x04, 0x2f
        /*03f2*/ 	.short	(.L_169 - .L_168)
	.align		4
.L_168:
        /*03f4*/ 	.word	index@(_ZN10layer_norm13ln_bwd_kernelINS_13Kernel_traitsIf6__halffS2_fjLj4096ELj1ELj1ELj4ELj16ENS_18Kernel_traits_baseILj4096EfS2_fS2_fjLj128EEEEELb1ELb1ELb1ELb0EEEvNS_9BwdParamsE)
        /*03f8*/ 	.word	0x000000ff


	//----- nvinfo : EIATTR_FRAME_SIZE
	.align		4
.L_169:
        /*03fc*/ 	.byte	0x04, 0x11
        /*03fe*/ 	.short	(.L_171 - .L_170)
	.align		4
.L_170:
        /*0400*/ 	.word	index@(_ZN10layer_norm13ln_bwd_kernelINS_13Kernel_traitsIf6__halffS2_fjLj4096ELj1ELj1ELj4ELj16ENS_18Kernel_traits_baseILj4096EfS2_fS2_fjLj128EEEEELb1ELb1ELb1ELb0EEEvNS_9BwdParamsE)
        /*0404*/ 	.word	0x000000c0


	//----- nvinfo : EIATTR_REGCOUNT
	.align		4
.L_171:
        /*0408*/ 	.byte	0x04, 0x2f
        /*040a*/ 	.short	(.L_173 - .L_172)
	.align		4
.L_172:
        /*040c*/ 	.word	index@(_ZN10layer_norm22ln_bwd_finalize_kernelINS_22Kernel_traits_finalizeILj4096Ef6__halffS2_fjLb1ELj1024ELj4ENS_18Kernel_traits_baseILj4096EfS2_fS2_fjLj1024EEEEELb1ELb0EEEvNS_9BwdParamsE)
        /*0410*/ 	.word	0x00000020


	//----- nvinfo : EIATTR_FRAME_SIZE
	.align		4
.L_173:
        /*0414*/ 	.byte	0x04, 0x11
        /*0416*/ 	.short	(.L_175 - .L_174)
	.align		4
.L_174:
        /*0418*/ 	.word	index@(_ZN10layer_norm22ln_bwd_finalize_kernelINS_22Kernel_traits_finalizeILj4096Ef6__halffS2_fjLb1ELj1024ELj4ENS_18Kernel_traits_baseILj4096EfS2_fS2_fjLj1024EEEEELb1ELb0EEEvNS_9BwdParamsE)
        /*041c*/ 	.word	0x00000000


	//----- nvinfo : EIATTR_REGCOUNT
	.align		4
.L_175:
        /*0420*/ 	.byte	0x04, 0x2f
        /*0422*/ 	.short	(.L_177 - .L_176)
	.align		4
.L_176:
        /*0424*/ 	.word	index@(_ZN10layer_norm13ln_bwd_kernelINS_13Kernel_traitsIf6__halffS2_fjLj4096ELj1ELj1ELj4ELj16ENS_18Kernel_traits_baseILj4096EfS2_fS2_fjLj128EEEEELb1ELb1ELb0ELb1EEEvNS_9BwdParamsE)
        /*0428*/ 	.word	0x000000ff


	//----- nvinfo : EIATTR_FRAME_SIZE
	.align		4
.L_177:
        /*042c*/ 	.byte	0x04, 0x11
        /*042e*/ 	.short	(.L_179 - .L_178)
	.align		4
.L_178:
        /*0430*/ 	.word	index@(_ZN10layer_norm13ln_bwd_kernelINS_13Kernel_traitsIf6__halffS2_fjLj4096ELj1ELj1ELj4ELj16ENS_18Kernel_traits_baseILj4096EfS2_fS2_fjLj128EEEEELb1ELb1ELb0ELb1EEEvNS_9BwdParamsE)
        /*0434*/ 	.word	0x000000a0


	//----- nvinfo : EIATTR_REGCOUNT
	.align		4
.L_179:
        /*0438*/ 	.byte	0x04, 0x2f
        /*043a*/ 	.short	(.L_181 - .L_180)
	.align		4
.L_180:
        /*043c*/ 	.word	index@(_ZN10layer_norm13ln_bwd_kernelINS_13Kernel_traitsIf6__halffS2_fjLj4096ELj1ELj1ELj4ELj16ENS_18Kernel_traits_baseILj4096EfS2_fS2_fjLj128EEEEELb1ELb1ELb0ELb0EEEvNS_9BwdParamsE)
        /*0440*/ 	.word	0x000000ff


	//----- nvinfo : EIATTR_FRAME_SIZE
	.align		4
.L_181:
        /*0444*/ 	.byte	0x04, 0x11
        /*0446*/ 	.short	(.L_183 - .L_182)
	.align		4
.L_182:
        /*0448*/ 	.word	index@(_ZN10layer_norm13ln_bwd_kernelINS_13Kernel_traitsIf6__halffS2_fjLj4096ELj1ELj1ELj4ELj16ENS_18Kernel_traits_baseILj4096EfS2_fS2_fjLj128EEEEELb1ELb1ELb0ELb0EEEvNS_9BwdParamsE)
        /*044c*/ 	.word	0x000000a0


	//----- nvinfo : EIATTR_REGCOUNT
	.align		4
.L_183:
        /*0450*/ 	.byte	0x04, 0x2f
        /*0452*/ 	.short	(.L_185 - .L_184)
	.align		4
.L_184:
        /*0454*/ 	.word	index@(_ZN10layer_norm13ln_bwd_kernelINS_13Kernel_traitsIf6__halffS2_fjLj4096ELj1ELj1ELj4ELj16ENS_18Kernel_traits_baseILj4096EfS2_fS2_fjLj128EEEEELb1ELb0ELb1ELb1EEEvNS_9BwdParamsE)
        /*0458*/ 	.word	0x000000fc


	//----- nvinfo : EIATTR_FRAME_SIZE
	.align		4
.L_185:
        /*045c*/ 	.byte	0x04, 0x11
        /*045e*/ 	.short	(.L_187 - .L_186)
	.align		4
.L_186:
        /*0460*/ 	.word	index@(_ZN10layer_norm13ln_bwd_kernelINS_13Kernel_traitsIf6__halffS2_fjLj4096ELj1ELj1ELj4ELj16ENS_18Kernel_traits_baseILj4096EfS2_fS2_fjLj128EEEEELb1ELb0ELb1ELb1EEEvNS_9BwdParamsE)
        /*0464*/ 	.word	0x00000000


	//----- nvinfo : EIATTR_REGCOUNT
	.align		4
.L_187:
        /*0468*/ 	.byte	0x04, 0x2f
        /*046a*/ 	.short	(.L_189 - .L_188)
	.align		4
.L_188:
        /*046c*/ 	.word	index@(_ZN10layer_norm22ln_bwd_finalize_kernelINS_22Kernel_traits_finalizeILj4096Ef6__halffS2_fjLb0ELj1024ELj4ENS_18Kernel_traits_baseILj4096EfS2_fS2_fjLj1024EEEEELb0ELb1EEEvNS_9BwdParamsE)
        /*0470*/ 	.word	0x0000003f


	//----- nvinfo : EIATTR_FRAME_SIZE
	.align		4
.L_189:
        /*0474*/ 	.byte	0x04, 0x11
        /*0476*/ 	.short	(.L_191 - .L_190)
	.align		4
.L_190:
        /*0478*/ 	.word	index@(_ZN10layer_norm22ln_bwd_finalize_kernelINS_22Kernel_traits_finalizeILj4096Ef6__halffS2_fjLb0ELj1024ELj4ENS_18Kernel_traits_baseILj4096EfS2_fS2_fjLj1024EEEEELb0ELb1EEEvNS_9BwdParamsE)
        /*047c*/ 	.word	0x00000000


	//----- nvinfo : EIATTR_REGCOUNT
	.align		4
.L_191:
        /*0480*/ 	.byte	0x04, 0x2f
        /*0482*/ 	.short	(.L_193 - .L_192)
	.align		4
.L_192:
        /*0484*/ 	.word	index@(_ZN10layer_norm13ln_bwd_kernelINS_13Kernel_traitsIf6__halffS2_fjLj4096ELj1ELj1ELj4ELj16ENS_18Kernel_traits_baseILj4096EfS2_fS2_fjLj128EEEEELb1ELb0ELb1ELb0EEEvNS_9BwdParamsE)
        /*0488*/ 	.word	0x000000ee


	//----- nvinfo : EIATTR_FRAME_SIZE
	.align		4
.L_193:
        /*048c*/ 	.byte	0x04, 0x11
        /*048e*/ 	.short	(.L_195 - .L_194)
	.align		4
.L_194:
        /*0490*/ 	.word	index@(_ZN10layer_norm13ln_bwd_kernelINS_13Kernel_traitsIf6__halffS2_fjLj4096ELj1ELj1ELj4ELj16ENS_18Kernel_traits_baseILj4096EfS2_fS2_fjLj128EEEEELb1ELb0ELb1ELb0EEEvNS_9BwdParamsE)
        /*0494*/ 	.word	0x00000000


	//----- nvinfo : EIATTR_REGCOUNT
	.align		4
.L_195:
        /*0498*/ 	.byte	0x04, 0x2f
        /*049a*/ 	.short	(.L_197 - .L_196)
	.align		4
.L_196:
        /*049c*/ 	.word	index@(_ZN10layer_norm22ln_bwd_finalize_kernelINS_22Kernel_traits_finalizeILj4096Ef6__halffS2_fjLb0ELj1024ELj4ENS_18Kernel_traits_baseILj4096EfS2_fS2_fjLj1024EEEEELb0ELb0EEEvNS_9BwdParamsE)
        /*04a0*/ 	.word	0x0000003f


	//----- nvinfo : EIATTR_FRAME_SIZE
	.align		4
.L_197:
        /*04a4*/ 	.byte	0x04, 0x11
        /*04a6*/ 	.short	(.L_199 - .L_198)
	.align		4
.L_198:
        /*04a8*/ 	.word	index@(_ZN10layer_norm22ln_bwd_finalize_kernelINS_22Kernel_traits_finalizeILj4096Ef6__halffS2_fjLb0ELj1024ELj4ENS_18Kernel_traits_baseILj4096EfS2_fS2_fjLj1024EEEEELb0ELb0EEEvNS_9BwdParamsE)
        /*04ac*/ 	.word	0x00000000


	//----- nvinfo : EIATTR_REGCOUNT
	.align		4
.L_199:
        /*04b0*/ 	.byte	0x04, 0x2f
        /*04b2*/ 	.short	(.L_201 - .L_200)
	.align		4
.L_200:
        /*04b4*/ 	.word	index@(_ZN10layer_norm13ln_bwd_kernelINS_13Kernel_traitsIf6__halffS2_fjLj4096ELj1ELj1ELj4ELj16ENS_18Kernel_traits_baseILj4096EfS2_fS2_fjLj128EEEEELb1ELb0ELb0ELb1EEEvNS_9BwdParamsE)
        /*04b8*/ 	.word	0x000000ff


	//----- nvinfo : EIATTR_FRAME_SIZE
	.align		4
.L_201:
        /*04bc*/ 	.byte	0x04, 0x11
        /*04be*/ 	.short	(.L_203 - .L_202)
	.align		4
.L_202:
        /*04c0*/ 	.word	index@(_ZN10layer_norm13ln_bwd_kernelINS_13Kernel_traitsIf6__halffS2_fjLj4096ELj1ELj1ELj4ELj16ENS_18Kernel_traits_baseILj4096EfS2_fS2_fjLj128EEEEELb1ELb0ELb0ELb1EEEvNS_9BwdParamsE)
        /*04c4*/ 	.word	0x00000000


	//----- nvinfo : EIATTR_REGCOUNT
	.align		4
.L_203:
        /*04c8*/ 	.byte	0x04, 0x2f
        /*04ca*/ 	.short	(.L_205 - .L_204)
	.align		4
.L_204:
        /*04cc*/ 	.word	index@(_ZN10layer_norm13ln_bwd_kernelINS_13Kernel_traitsIf6__halffS2_fjLj4096ELj1ELj1ELj4ELj16ENS_18Kernel_traits_baseILj4096EfS2_fS2_fjLj128EEEEELb1ELb0ELb0ELb0EEEvNS_9BwdParamsE)
        /*04d0*/ 	.word	0x000000f0


	//----- nvinfo : EIATTR_FRAME_SIZE
	.align		4
.L_205:
        /*04d4*/ 	.byte	0x04, 0x11
        /*04d6*/ 	.short	(.L_207 - .L_206)
	.align		4
.L_206:
        /*04d8*/ 	.word	index@(_ZN10layer_norm13ln_bwd_kernelINS_13Kernel_traitsIf6__halffS2_fjLj4096ELj1ELj1ELj4ELj16ENS_18Kernel_traits_baseILj4096EfS2_fS2_fjLj128EEEEELb1ELb0ELb0ELb0EEEvNS_9BwdParamsE)
        /*04dc*/ 	.word	0x00000000


	//----- nvinfo : EIATTR_REGCOUNT
	.align		4
.L_207:
        /*04e0*/ 	.byte	0x04, 0x2f
        /*04e2*/ 	.short	(.L_209 - .L_208)
	.align		4
.L_208:
        /*04e4*/ 	.word	index@(_ZN10layer_norm13ln_bwd_kernelINS_13Kernel_traitsIf6__halffS2_fjLj4096ELj1ELj1ELj4ELj16ENS_18Kernel_traits_baseILj4096EfS2_fS2_fjLj128EEEEELb0ELb1ELb1ELb1EEEvNS_9BwdParamsE)
        /*04e8*/ 	.word	0x000000ff


	//----- nvinfo : EIATTR_FRAME_SIZE
	.align		4
.L_209:
        /*04ec*/ 	.byte	0x04, 0x11
        /*04ee*/ 	.short	(.L_211 - .L_210)
	.align		4
.L_210:
        /*04f0*/ 	.word	index@(_ZN10layer_norm13ln_bwd_kernelINS_13Kernel_traitsIf6__halffS2_fjLj4096ELj1ELj1ELj4ELj16ENS_18Kernel_traits_baseILj4096EfS2_fS2_fjLj128EEEEELb0ELb1ELb1ELb1EEEvNS_9BwdParamsE)
        /*04f4*/ 	.word	0x00000090


	//----- nvinfo : EIATTR_REGCOUNT
	.align		4
.L_211:
        /*04f8*/ 	.byte	0x04, 0x2f
        /*04fa*/ 	.short	(.L_213 - .L_212)
	.align		4
.L_212:
        /*04fc*/ 	.word	index@(_ZN10layer_norm13ln_bwd_kernelINS_13Kernel_traitsIf6__halffS2_fjLj4096ELj1ELj1ELj4ELj16ENS_18Kernel_traits_baseILj4096EfS2_fS2_fjLj128EEEEELb0ELb1ELb1ELb0EEEvNS_9BwdParamsE)
        /*0500*/ 	.word	0x000000ff


	//----- nvinfo : EIATTR_FRAME_SIZE
	.align		4
.L_213:
        /*0504*/ 	.byte	0x04, 0x11
        /*0506*/ 	.short	(.L_215 - .L_214)
	.align		4
.L_214:
        /*0508*/ 	.word	index@(_ZN10layer_norm13ln_bwd_kernelINS_13Kernel_traitsIf6__halffS2_fjLj4096ELj1ELj1ELj4ELj16ENS_18Kernel_traits_baseILj4096EfS2_fS2_fjLj128EEEEELb0ELb1ELb1ELb0EEEvNS_9BwdParamsE)
        /*050c*/ 	.word	0x00000098


	//----- nvinfo : EIATTR_REGCOUNT
	.align		4
.L_215:
        /*0510*/ 	.byte	0x04, 0x2f
        /*0512*/ 	.short	(.L_217 - .L_216)
	.align		4
.L_216:
        /*0514*/ 	.word	index@(_ZN10layer_norm13ln_bwd_kernelINS_13Kernel_traitsIf6__halffS2_fjLj4096ELj1ELj1ELj4ELj16ENS_18Kernel_traits_baseILj4096EfS2_fS2_fjLj128EEEEELb0ELb1ELb0ELb1EEEvNS_9BwdParamsE)
        /*0518*/ 	.word	0x000000ff


	//----- nvinfo : EIATTR_FRAME_SIZE
	.align		4
.L_217:
        /*051c*/ 	.byte	0x04, 0x11
        /*051e*/ 	.short	(.L_219 - .L_218)
	.align		4
.L_218:
        /*0520*/ 	.word	index@(_ZN10layer_norm13ln_bwd_kernelINS_13Kernel_traitsIf6__halffS2_fjLj4096ELj1ELj1ELj4ELj16ENS_18Kernel_traits_baseILj4096EfS2_fS2_fjLj128EEEEELb0ELb1ELb0ELb1EEEvNS_9BwdParamsE)
        /*0524*/ 	.word	0x00000090


	//----- nvinfo : EIATTR_REGCOUNT
	.align		4
.L_219:
        /*0528*/ 	.byte	0x04, 0x2f
        /*052a*/ 	.short	(.L_221 - .L_220)
	.align		4
.L_220:
        /*052c*/ 	.word	index@(_ZN10layer_norm13ln_bwd_kernelINS_13Kernel_traitsIf6__halffS2_fjLj4096ELj1ELj1ELj4ELj16ENS_18Kernel_traits_baseILj4096EfS2_fS2_fjLj128EEEEELb0ELb1ELb0ELb0EEEvNS_9BwdParamsE)
        /*0530*/ 	.word	0x000000ff


	//----- nvinfo : EIATTR_FRAME_SIZE
	.align		4
.L_221:
        /*0534*/ 	.byte	0x04, 0x11
        /*0536*/ 	.short	(.L_223 - .L_222)
	.align		4
.L_222:
        /*0538*/ 	.word	index@(_ZN10layer_norm13ln_bwd_kernelINS_13Kernel_traitsIf6__halffS2_fjLj4096ELj1ELj1ELj4ELj16ENS_18Kernel_traits_baseILj4096EfS2_fS2_fjLj128EEEEELb0ELb1ELb0ELb0EEEvNS_9BwdParamsE)
        /*053c*/ 	.word	0x00000080


	//----- nvinfo : EIATTR_REGCOUNT
	.align		4
.L_223:
        /*0540*/ 	.byte	0x04, 0x2f
        /*0542*/ 	.short	(.L_225 - .L_224)
	.align		4
.L_224:
        /*0544*/ 	.word	index@(_ZN10layer_norm13ln_bwd_kernelINS_13Kernel_traitsIf6__halffS2_fjLj4096ELj1ELj1ELj4ELj16ENS_18Kernel_traits_baseILj4096EfS2_fS2_fjLj128EEEEELb0ELb0ELb1ELb1EEEvNS_9BwdParamsE)
        /*0548*/ 	.word	0x000000ff


	//----- nvinfo : EIATTR_FRAME_SIZE
	.align		4
.L_225:
        /*054c*/ 	.byte	0x04, 0x11
        /*054e*/ 	.short	(.L_227 - .L_226)
	.align		4
.L_226:
        /*0550*/ 	.word	index@(_ZN10layer_norm13ln_bwd_kernelINS_13Kernel_traitsIf6__halffS2_fjLj4096ELj1ELj1ELj4ELj16ENS_18Kernel_traits_baseILj4096EfS2_fS2_fjLj128EEEEELb0ELb0ELb1ELb1EEEvNS_9BwdParamsE)
        /*0554*/ 	.word	0x00000000


	//----- nvinfo : EIATTR_REGCOUNT
	.align		4
.L_227:
        /*0558*/ 	.byte	0x04, 0x2f
        /*055a*/ 	.short	(.L_229 - .L_228)
	.align		4
.L_228:
        /*055c*/ 	.word	index@(_ZN10layer_norm13ln_bwd_kernelINS_13Kernel_traitsIf6__halffS2_fjLj4096ELj1ELj1ELj4ELj16ENS_18Kernel_traits_baseILj4096EfS2_fS2_fjLj128EEEEELb0ELb0ELb1ELb0EEEvNS_9BwdParamsE)
        /*0560*/ 	.word	0x000000ec


	//----- nvinfo : EIATTR_FRAME_SIZE
	.align		4
.L_229:
        /*0564*/ 	.byte	0x04, 0x11
        /*0566*/ 	.short	(.L_231 - .L_230)
	.align		4
.L_230:
        /*0568*/ 	.word	index@(_ZN10layer_norm13ln_bwd_kernelINS_13Kernel_traitsIf6__halffS2_fjLj4096ELj1ELj1ELj4ELj16ENS_18Kernel_traits_baseILj4096EfS2_fS2_fjLj128EEEEELb0ELb0ELb1ELb0EEEvNS_9BwdParamsE)
        /*056c*/ 	.word	0x00000000


	//----- nvinfo : EIATTR_REGCOUNT
	.align		4
.L_231:
        /*0570*/ 	.byte	0x04, 0x2f
        /*0572*/ 	.short	(.L_233 - .L_232)
	.align		4
.L_232:
        /*0574*/ 	.word	index@(_ZN10layer_norm13ln_bwd_kernelINS_13Kernel_traitsIf6__halffS2_fjLj4096ELj1ELj1ELj4ELj16ENS_18Kernel_traits_baseILj4096EfS2_fS2_fjLj128EEEEELb0ELb0ELb0ELb1EEEvNS_9BwdParamsE)
        /*0578*/ 	.word	0x000000ff


	//----- nvinfo : EIATTR_FRAME_SIZE
	.align		4
.L_233:
        /*057c*/ 	.byte	0x04, 0x11
        /*057e*/ 	.short	(.L_235 - .L_234)
	.align		4
.L_234:
        /*0580*/ 	.word	index@(_ZN10layer_norm13ln_bwd_kernelINS_13Kernel_traitsIf6__halffS2_fjLj4096ELj1ELj1ELj4ELj16ENS_18Kernel_traits_baseILj4096EfS2_fS2_fjLj128EEEEELb0ELb0ELb0ELb1EEEvNS_9BwdParamsE)
        /*0584*/ 	.word	0x00000000


	//----- nvinfo : EIATTR_REGCOUNT
	.align		4
.L_235:
        /*0588*/ 	.byte	0x04, 0x2f
        /*058a*/ 	.short	(.L_237 - .L_236)
	.align		4
.L_236:
        /*058c*/ 	.word	index@(_ZN10layer_norm13ln_bwd_kernelINS_13Kernel_traitsIf6__halffS2_fjLj4096ELj1ELj1ELj4ELj16ENS_18Kernel_traits_baseILj4096EfS2_fS2_fjLj128EEEEELb0ELb0ELb0ELb0EEEvNS_9BwdParamsE)
        /*0590*/ 	.word	0x000000e4


	//----- nvinfo : EIATTR_FRAME_SIZE
	.align		4
.L_237:
        /*0594*/ 	.byte	0x04, 0x11
        /*0596*/ 	.short	(.L_239 - .L_238)
	.align		4
.L_238:
        /*0598*/ 	.word	index@(_ZN10layer_norm13ln_bwd_kernelINS_13Kernel_traitsIf6__halffS2_fjLj4096ELj1ELj1ELj4ELj16ENS_18Kernel_traits_baseILj4096EfS2_fS2_fjLj128EEEEELb0ELb0ELb0ELb0EEEvNS_9BwdParamsE)
        /*059c*/ 	.word	0x00000000


	//----- nvinfo : EIATTR_REGCOUNT
	.align		4
.L_239:
        /*05a0*/ 	.byte	0x04, 0x2f
        /*05a2*/ 	.short	(.L_241 - .L_240)
	.align		4
.L_240:
        /*05a4*/ 	.word	index@(_ZN10layer_norm13ln_bwd_kernelINS_13Kernel_traitsI6__halfS2_fS2_fjLj4096ELj1ELj1ELj4ELj16ENS_18Kernel_traits_baseILj4096ES2_S2_fS2_fjLj128EEEEELb1ELb1ELb1ELb1EEEvNS_9BwdParamsE)
        /*05a8*/ 	.word	0x000000ff


	//----- nvinfo : EIATTR_FRAME_SIZE
	.align		4
.L_241:
        /*05ac*/ 	.byte	0x04, 0x11
        /*05ae*/ 	.short	(.L_243 - .L_242)
	.align		4
.L_242:
        /*05b0*/ 	.word	index@(_ZN10layer_norm13ln_bwd_kernelINS_13Kernel_traitsI6__halfS2_fS2_fjLj4096ELj1ELj1ELj4ELj16ENS_18Kernel_traits_baseILj4096ES2_S2_fS2_fjLj128EEEEELb1ELb1ELb1ELb1EEEvNS_9BwdParamsE)
        /*05b4*/ 	.word	0x00000010


	//----- nvinfo : EIATTR_REGCOUNT
	.align		4
.L_243:
        /*05b8*/ 	.byte	0x04, 0x2f
        /*05ba*/ 	.short	(.L_245 - .L_244)
	.align		4
.L_244:
        /*05bc*/ 	.word	index@(_ZN10layer_norm22ln_bwd_finalize_kernelINS_22Kernel_traits_finalizeILj4096E6__halfS2_fS2_fjLb1ELj1024ELj4ENS_18Kernel_traits_baseILj4096ES2_S2_fS2_fjLj1024EEEEELb1ELb1EEEvNS_9BwdParamsE)
        /*05c0*/ 	.word	0x00000020


	//----- nvinfo : EIATTR_FRAME_SIZE
	.align		4
.L_245:
        /*05c4*/ 	.byte	0x04, 0x11
        /*05c6*/ 	.short	(.L_247 - .L_246)
	.align		4
.L_246:
        /*05c8*/ 	.word	index@(_ZN10layer_norm22ln_bwd_finalize_kernelINS_22Kernel_traits_finalizeILj4096E6__halfS2_fS2_fjLb1ELj1024ELj4ENS_18Kernel_traits_baseILj4096ES2_S2_fS2_fjLj1024EEEEELb1ELb1EEEvNS_9BwdParamsE)
        /*05cc*/ 	.word	0x00000000


	//----- nvinfo : EIATTR_REGCOUNT
	.align		4
.L_247:
        /*05d0*/ 	.byte	0x04, 0x2f
        /*05d2*/ 	.short	(.L_249 - .L_248)
	.align		4
.L_248:
        /*05d4*/ 	.word	index@(_ZN10layer_norm13ln_bwd_kernelINS_13Kernel_traitsI6__halfS2_fS2_fjLj4096ELj1ELj1ELj4ELj16ENS_18Kernel_traits_baseILj4096ES2_S2_fS2_fjLj128EEEEELb1ELb1ELb1ELb0EEEvNS_9BwdParamsE)
        /*05d8*/ 	.word	0x000000ff


	//----- nvinfo : EIATTR_FRAME_SIZE
	.align		4
.L_249:
        /*05dc*/ 	.byte	0x04, 0x11
        /*05de*/ 	.short	(.L_251 - .L_250)
	.align		4
.L_250:
        /*05e0*/ 	.word	index@(_ZN10layer_norm13ln_bwd_kernelINS_13Kernel_traitsI6__halfS2_fS2_fjLj4096ELj1ELj1ELj4ELj16ENS_18Kernel_traits_baseILj4096ES2_S2_fS2_fjLj128EEEEELb1ELb1ELb1ELb0EEEvNS_9BwdParamsE)
        /*05e4*/ 	.word	0x00000040


	//----- nvinfo : EIATTR_REGCOUNT
	.align		4
.L_251:
        /*05e8*/ 	.byte	0x04, 0x2f
        /*05ea*/ 	.short	(.L_253 - .L_252)
	.align		4
.L_252:
        /*05ec*/ 	.word	index@(_ZN10layer_norm22ln_bwd_finalize_kernelINS_22Kernel_traits_finalizeILj4096E6__halfS2_fS2_fjLb1ELj1024ELj4ENS_18Kernel_traits_baseILj4096ES2_S2_fS2_fjLj1024EEEEELb1ELb0EEEvNS_9BwdParamsE)
        /*05f0*/ 	.word	0x00000020


	//----- nvinfo : EIATTR_FRAME_SIZE
	.align		4
.L_253:
        /*05f4*/ 	.byte	0x04, 0x11
        /*05f6*/ 	.short	(.L_255 - .L_254)
	.align		4
.L_254:
        /*05f8*/ 	.word	index@(_ZN10layer_norm22ln_bwd_finalize_kernelINS_22Kernel_traits_finalizeILj4096E6__halfS2_fS2_fjLb1ELj1024ELj4ENS_18Kernel_traits_baseILj4096ES2_S2_fS2_fjLj1024EEEEELb1ELb0EEEvNS_9BwdParamsE)
        /*05fc*/ 	.word	0x00000000


	//----- nvinfo : EIATTR_REGCOUNT
	.align		4
.L_255:
        /*0600*/ 	.byte	0x04, 0x2f
        /*0602*/ 	.short	(.L_257 - .L_256)
	.align		4
.L_256:
        /*0604*/ 	.word	index@(_ZN10layer_norm13ln_bwd_kernelINS_13Kernel_traitsI6__halfS2_fS2_fjLj4096ELj1ELj1ELj4ELj16ENS_18Kernel_traits_baseILj4096ES2_S2_fS2_fjLj128EEEEELb1ELb1ELb0ELb1EEEvNS_9BwdParamsE)
        /*0608*/ 	.word	0x000000ff


	//----- nvinfo : EIATTR_FRAME_SIZE
	.align		4
.L_257:
        /*060c*/ 	.byte	0x04, 0x11
        /*060e*/ 	.short	(.L_259 - .L_258)
	.align		4
.L_258:
        /*0610*/ 	.word	index@(_ZN10layer_norm13ln_bwd_kernelINS_13Kernel_traitsI6__halfS2_fS2_fjLj4096ELj1ELj1ELj4ELj16ENS_18Kernel_traits_baseILj4096ES2_S2_fS2_fjLj128EEEEELb1ELb1ELb0ELb1EEEvNS_9BwdParamsE)
        /*0614*/ 	.word	0x00000050


	//----- nvinfo : EIATTR_REGCOUNT
	.align		4
.L_259:
        /*0618*/ 	.byte	0x04, 0x2f
        /*061a*/ 	.short	(.L_261 - .L_260)
	.align		4
.L_260:
        /*061c*/ 	.word	index@(_ZN10layer_norm13ln_bwd_kernelINS_13Kernel_traitsI6__halfS2_fS2_fjLj4096ELj1ELj1ELj4ELj16ENS_18Kernel_traits_baseILj4096ES2_S2_fS2_fjLj128EEEEELb1ELb1ELb0ELb0EEEvNS_9BwdParamsE)
        /*0620*/ 	.word	0x000000ff


	//----- nvinfo : EIATTR_FRAME_SIZE
	.align		4
.L_261:
        /*0624*/ 	.byte	0x04, 0x11
        /*0626*/ 	.short	(.L_263 - .L_262)
	.align		4
.L_262:
        /*0628*/ 	.word	index@(_ZN10layer_norm13ln_bwd_kernelINS_13Kernel_traitsI6__halfS2_fS2_fjLj4096ELj1ELj1ELj4ELj16ENS_18Kernel_traits_baseILj4096ES2_S2_fS2_fjLj128EEEEELb1ELb1ELb0ELb0EEEvNS_9BwdParamsE)
        /*062c*/ 	.word	0x00000018


	//----- nvinfo : EIATTR_REGCOUNT
	.align		4
.L_263:
        /*0630*/ 	.byte	0x04, 0x2f
        /*0632*/ 	.short	(.L_265 - .L_264)
	.align		4
.L_264:
        /*0634*/ 	.word	index@(_ZN10layer_norm13ln_bwd_kernelINS_13Kernel_traitsI6__halfS2_fS2_fjLj4096ELj1ELj1ELj4ELj16ENS_18Kernel_traits_baseILj4096ES2_S2_fS2_fjLj128EEEEELb1ELb0ELb1ELb1EEEvNS_9BwdParamsE)
        /*0638*/ 	.word	0x000000fe


	//----- nvinfo : EIATTR_FRAME_SIZE
	.align		4
.L_265:
        /*063c*/ 	.byte	0x04, 0x11
        /*063e*/ 	.short	(.L_267 - .L_266)
	.align		4
.L_266:
        /*0640*/ 	.word	index@(_ZN10layer_norm13ln_bwd_kernelINS_13Kernel_traitsI6__halfS2_fS2_fjLj4096ELj1ELj1ELj4ELj16ENS_18Kernel_traits_baseILj4096ES2_S2_fS2_fjLj128EEEEELb1ELb0ELb1ELb1EEEvNS_9BwdParamsE)
        /*0644*/ 	.word	0x00000000


	//----- nvinfo : EIATTR_REGCOUNT
	.align		4
.L_267:
        /*0648*/ 	.byte	0x04, 0x2f
        /*064a*/ 	.short	(.L_269 - .L_268)
	.align		4
.L_268:
        /*064c*/ 	.word	index@(_ZN10layer_norm22ln_bwd_finalize_kernelINS_22Kernel_traits_finalizeILj4096E6__halfS2_fS2_fjLb0ELj1024ELj4ENS_18Kernel_traits_baseILj4096ES2_S2_fS2_fjLj1024EEEEELb0ELb1EEEvNS_9BwdParamsE)
        /*0650*/ 	.word	0x0000003f


	//----- nvinfo : EIATTR_FRAME_SIZE
	.align		4
.L_269:
        /*0654*/ 	.byte	0x04, 0x11
        /*0656*/ 	.short	(.L_271 - .L_270)
	.align		4
.L_270:
        /*0658*/ 	.word	index@(_ZN10layer_norm22ln_bwd_finalize_kernelINS_22Kernel_traits_finalizeILj4096E6__halfS2_fS2_fjLb0ELj1024ELj4ENS_18Kernel_traits_baseILj4096ES2_S2_fS2_fjLj1024EEEEELb0ELb1EEEvNS_9BwdParamsE)
        /*065c*/ 	.word	0x00000000


	//----- nvinfo : EIATTR_REGCOUNT
	.align		4
.L_271:
        /*0660*/ 	.byte	0x04, 0x2f
        /*0662*/ 	.short	(.L_273 - .L_272)
	.align		4
.L_272:
        /*0664*/ 	.word	index@(_ZN10layer_norm13ln_bwd_kernelINS_13Kernel_traitsI6__halfS2_fS2_fjLj4096ELj1ELj1ELj4ELj16ENS_18Kernel_traits_baseILj4096ES2_S2_fS2_fjLj128EEEEELb1ELb0ELb1ELb0EEEvNS_9BwdParamsE)
        /*0668*/ 	.word	0x000000e8


	//----- nvinfo : EIATTR_FRAME_SIZE
	.align		4
.L_273:
        /*066c*/ 	.byte	0x04, 0x11
        /*066e*/ 	.short	(.L_275 - .L_274)
	.align		4
.L_274:
        /*0670*/ 	.word	index@(_ZN10layer_norm13ln_bwd_kernelINS_13Kernel_traitsI6__halfS2_fS2_fjLj4096ELj1ELj1ELj4ELj16ENS_18Kernel_traits_baseILj4096ES2_S2_fS2_fjLj128EEEEELb1ELb0ELb1ELb0EEEvNS_9BwdParamsE)
        /*0674*/ 	.word	0x00000000


	//----- nvinfo : EIATTR_REGCOUNT
	.align		4
.L_275:
        /*0678*/ 	.byte	0x04, 0x2f
        /*067a*/ 	.short	(.L_277 - .L_276)
	.align		4
.L_276:
        /*067c*/ 	.word	index@(_ZN10layer_norm22ln_bwd_finalize_kernelINS_22Kernel_traits_finalizeILj4096E6__halfS2_fS2_fjLb0ELj1024ELj4ENS_18Kernel_traits_baseILj4096ES2_S2_fS2_fjLj1024EEEEELb0ELb0EEEvNS_9BwdParamsE)
        /*0680*/ 	.word	0x0000003f


	//----- nvinfo : EIATTR_FRAME_SIZE
	.align		4
.L_277:
        /*0684*/ 	.byte	0x04, 0x11
        /*0686*/ 	.short	(.L_279 - .L_278)
	.align		4
.L_278:
        /*0688*/ 	.word	index@(_ZN10layer_norm22ln_bwd_finalize_kernelINS_22Kernel_traits_finalizeILj4096E6__halfS2_fS2_fjLb0ELj1024ELj4ENS_18Kernel_traits_baseILj4096ES2_S2_fS2_fjLj1024EEEEELb0ELb0EEEvNS_9BwdParamsE)
        /*068c*/ 	.word	0x00000000


	//----- nvinfo : EIATTR_REGCOUNT
	.align		4
.L_279:
        /*0690*/ 	.byte	0x04, 0x2f
        /*0692*/ 	.short	(.L_281 - .L_280)
	.align		4
.L_280:
        /*0694*/ 	.word	index@(_ZN10layer_norm13ln_bwd_kernelINS_13Kernel_traitsI6__halfS2_fS2_fjLj4096ELj1ELj1ELj4ELj16ENS_18Kernel_traits_baseILj4096ES2_S2_fS2_fjLj128EEEEELb1ELb0ELb0ELb1EEEvNS_9BwdParamsE)
        /*0698*/ 	.word	0x000000ff


	//----- nvinfo : EIATTR_FRAME_SIZE
	.align		4
.L_281:
        /*069c*/ 	.byte	0x04, 0x11
        /*069e*/ 	.short	(.L_283 - .L_282)
	.align		4
.L_282:
        /*06a0*/ 	.word	index@(_ZN10layer_norm13ln_bwd_kernelINS_13Kernel_traitsI6__halfS2_fS2_fjLj4096ELj1ELj1ELj4ELj16ENS_18Kernel_traits_baseILj4096ES2_S2_fS2_fjLj128EEEEELb1ELb0ELb0ELb1EEEvNS_9BwdParamsE)
        /*06a4*/ 	.word	0x00000008


	//----- nvinfo : EIATTR_REGCOUNT
	.align		4
.L_283:
        /*06a8*/ 	.byte	0x04, 0x2f
        /*06aa*/ 	.short	(.L_285 - .L_284)
	.align		4
.L_284:
        /*06ac*/ 	.word	index@(_ZN10layer_norm13ln_bwd_kernelINS_13Kernel_traitsI6__halfS2_fS2_fjLj4096ELj1ELj1ELj4ELj16ENS_18Kernel_traits_baseILj4096ES2_S2_fS2_fjLj128EEEEELb1ELb0ELb0ELb0EEEvNS_9BwdParamsE)
        /*06b0*/ 	.word	0x000000e4


	//----- nvinfo : EIATTR_FRAME_SIZE
	.align		4
.L_285:
        /*06b4*/ 	.byte	0x04, 0x11
        /*06b6*/ 	.short	(.L_287 - .L_286)
	.align		4
.L_286:
        /*06b8*/ 	.word	index@(_ZN10layer_norm13ln_bwd_kernelINS_13Kernel_traitsI6__halfS2_fS2_fjLj4096ELj1ELj1ELj4ELj16ENS_18Kernel_traits_baseILj4096ES2_S2_fS2_fjLj128EEEEELb1ELb0ELb0ELb0EEEvNS_9BwdParamsE)
        /*06bc*/ 	.word	0x00000000


	//----- nvinfo : EIATTR_REGCOUNT
	.align		4
.L_287:
        /*06c0*/ 	.byte	0x04, 0x2f
        /*06c2*/ 	.short	(.L_289 - .L_288)
	.align		4
.L_288:
        /*06c4*/ 	.word	index@(_ZN10layer_norm13ln_bwd_kernelINS_13Kernel_traitsI6__halfS2_fS2_fjLj4096ELj1ELj1ELj4ELj16ENS_18Kernel_traits_baseILj4096ES2_S2_fS2_fjLj128EEEEELb0ELb1ELb1ELb1EEEvNS_9BwdParamsE)
        /*06c8*/ 	.word	0x000000fe


	//----- nvinfo : EIATTR_FRAME_SIZE
	.align		4
.L_289:
        /*06cc*/ 	.byte	0x04, 0x11
        /*06ce*/ 	.short	(.L_291 - .L_290)
	.align		4
.L_290:
        /*06d0*/ 	.word	index@(_ZN10layer_norm13ln_bwd_kernelINS_13Kernel_traitsI6__halfS2_fS2_fjLj4096ELj1ELj1ELj4ELj16ENS_18Kernel_traits_baseILj4096ES2_S2_fS2_fjLj128EEEEELb0ELb1ELb1ELb1EEEvNS_9BwdParamsE)
        /*06d4*/ 	.word	0x00000000


	//----- nvinfo : EIATTR_REGCOUNT
	.align		4
.L_291:
        /*06d8*/ 	.byte	0x04, 0x2f
        /*06da*/ 	.short	(.L_293 - .L_292)
	.align		4
.L_292:
        /*06dc*/ 	.word	index@(_ZN10layer_norm13ln_bwd_kernelINS_13Kernel_traitsI6__halfS2_fS2_fjLj4096ELj1ELj1ELj4ELj16ENS_18Kernel_traits_baseILj4096ES2_S2_fS2_fjLj128EEEEELb0ELb1ELb1ELb0EEEvNS_9BwdParamsE)
        /*06e0*/ 	.word	0x000000ff


	//----- nvinfo : EIATTR_FRAME_SIZE
	.align		4
.L_293:
        /*06e4*/ 	.byte	0x04, 0x11
        /*06e6*/ 	.short	(.L_295 - .L_294)
	.align		4
.L_294:
        /*06e8*/ 	.word	index@(_ZN10layer_norm13ln_bwd_kernelINS_13Kernel_traitsI6__halfS2_fS2_fjLj4096ELj1ELj1ELj4ELj16ENS_18Kernel_traits_baseILj4096ES2_S2_fS2_fjLj128EEEEELb0ELb1ELb1ELb0EEEvNS_9BwdParamsE)
        /*06ec*/ 	.word	0x00000028


	//----- nvinfo : EIATTR_REGCOUNT
	.align		4
.L_295:
        /*06f0*/ 	.byte	0x04, 0x2f
        /*06f2*/ 	.short	(.L_297 - .L_296)
	.align		4
.L_296:
        /*06f4*/ 	.word	index@(_ZN10layer_norm13ln_bwd_kernelINS_13Kernel_traitsI6__halfS2_fS2_fjLj4096ELj1ELj1ELj4ELj16ENS_18Kernel_traits_baseILj4096ES2_S2_fS2_fjLj128EEEEELb0ELb1ELb0ELb1EEEvNS_9BwdParamsE)
        /*06f8*/ 	.word	0x000000ff


	//----- nvinfo : EIATTR_FRAME_SIZE
	.align		4
.L_297:
        /*06fc*/ 	.byte	0x04, 0x11
        /*06fe*/ 	.short	(.L_299 - .L_298)
	.align		4
.L_298:
        /*0700*/ 	.word	index@(_ZN10layer_norm13ln_bwd_kernelINS_13Kernel_traitsI6__halfS2_fS2_fjLj4096ELj1ELj1ELj4ELj16ENS_18Kernel_traits_baseILj4096ES2_S2_fS2_fjLj128EEEEELb0ELb1ELb0ELb1EEEvNS_9BwdParamsE)
        /*0704*/ 	.word	0x00000048


	//----- nvinfo : EIATTR_REGCOUNT
	.align		4
.L_299:
        /*0708*/ 	.byte	0x04, 0x2f
        /*070a*/ 	.short	(.L_301 - .L_300)
	.align		4
.L_300:
        /*070c*/ 	.word	index@(_ZN10layer_norm13ln_bwd_kernelINS_13Kernel_traitsI6__halfS2_fS2_fjLj4096ELj1ELj1ELj4ELj16ENS_18Kernel_traits_baseILj4096ES2_S2_fS2_fjLj128EEEEELb0ELb1ELb0ELb0EEEvNS_9BwdParamsE)
        /*0710*/ 	.word	0x000000fd


	//----- nvinfo : EIATTR_FRAME_SIZE
	.align		4
.L_301:
        /*0714*/ 	.byte	0x04, 0x11
        /*0716*/ 	.short	(.L_303 - .L_302)
	.align		4
.L_302:
        /*0718*/ 	.word	index@(_ZN10layer_norm13ln_bwd_kernelINS_13Kernel_traitsI6__halfS2_fS2_fjLj4096ELj1ELj1ELj4ELj16ENS_18Kernel_traits_baseILj4096ES2_S2_fS2_fjLj128EEEEELb0ELb1ELb0ELb0EEEvNS_9BwdParamsE)
        /*071c*/ 	.word	0x00000000


	//----- nvinfo : EIATTR_REGCOUNT
	.align		4
.L_303:
        /*0720*/ 	.byte	0x04, 0x2f
        /*0722*/ 	.short	(.L_305 - .L_304)
	.align		4
.L_304:
        /*0724*/ 	.word	index@(_ZN10layer_norm13ln_bwd_kernelINS_13Kernel_traitsI6__halfS2_fS2_fjLj4096ELj1ELj1ELj4ELj16ENS_18Kernel_traits_baseILj4096ES2_S2_fS2_fjLj128EEEEELb0ELb0ELb1ELb1EEEvNS_9BwdParamsE)
        /*0728*/ 	.word	0x000000ed


	//----- nvinfo : EIATTR_FRAME_SIZE
	.align		4
.L_305:
        /*072c*/ 	.byte	0x04, 0x11
        /*072e*/ 	.short	(.L_307 - .L_306)
	.align		4
.L_306:
        /*0730*/ 	.word	index@(_ZN10layer_norm13ln_bwd_kernelINS_13Kernel_traitsI6__halfS2_fS2_fjLj4096ELj1ELj1ELj4ELj16ENS_18Kernel_traits_baseILj4096ES2_S2_fS2_fjLj128EEEEELb0ELb0ELb1ELb1EEEvNS_9BwdParamsE)
        /*0734*/ 	.word	0x00000000


	//----- nvinfo : EIATTR_REGCOUNT
	.align		4
.L_307:
        /*0738*/ 	.byte	0x04, 0x2f
        /*073a*/ 	.short	(.L_309 - .L_308)
	.align		4
.L_308:
        /*073c*/ 	.word	index@(_ZN10layer_norm13ln_bwd_kernelINS_13Kernel_traitsI6__halfS2_fS2_fjLj4096ELj1ELj1ELj4ELj16ENS_18Kernel_traits_baseILj4096ES2_S2_fS2_fjLj128EEEEELb0ELb0ELb1ELb0EEEvNS_9BwdParamsE)
        /*0740*/ 	.word	0x000000da


	//----- nvinfo : EIATTR_FRAME_SIZE
	.align		4
.L_309:
        /*0744*/ 	.byte	0x04, 0x11
        /*0746*/ 	.short	(.L_311 - .L_310)
	.align		4
.L_310:
        /*0748*/ 	.word	index@(_ZN10layer_norm13ln_bwd_kernelINS_13Kernel_traitsI6__halfS2_fS2_fjLj4096ELj1ELj1ELj4ELj16ENS_18Kernel_traits_baseILj4096ES2_S2_fS2_fjLj128EEEEELb0ELb0ELb1ELb0EEEvNS_9BwdParamsE)
        /*074c*/ 	.word	0x00000000


	//----- nvinfo : EIATTR_REGCOUNT
	.align		4
.L_311:
        /*0750*/ 	.byte	0x04, 0x2f
        /*0752*/ 	.short	(.L_313 - .L_312)
	.align		4
.L_312:
        /*0754*/ 	.word	index@(_ZN10layer_norm13ln_bwd_kernelINS_13Kernel_traitsI6__halfS2_fS2_fjLj4096ELj1ELj1ELj4ELj16ENS_18Kernel_traits_baseILj4096ES2_S2_fS2_fjLj128EEEEELb0ELb0ELb0ELb1EEEvNS_9BwdParamsE)
        /*0758*/ 	.word	0x000000ff


	//----- nvinfo : EIATTR_FRAME_SIZE
	.align		4
.L_313:
        /*075c*/ 	.byte	0x04, 0x11
        /*075e*/ 	.short	(.L_315 - .L_314)
	.align		4
.L_314:
        /*0760*/ 	.word	index@(_ZN10layer_norm13ln_bwd_kernelINS_13Kernel_traitsI6__halfS2_fS2_fjLj4096ELj1ELj1ELj4ELj16ENS_18Kernel_traits_baseILj4096ES2_S2_fS2_fjLj128EEEEELb0ELb0ELb0ELb1EEEvNS_9BwdParamsE)
        /*0764*/ 	.word	0x00000000


	//----- nvinfo : EIATTR_REGCOUNT
	.align		4
.L_315:
        /*0768*/ 	.byte	0x04, 0x2f
        /*076a*/ 	.short	(.L_317 - .L_316)
	.align		4
.L_316:
        /*076c*/ 	.word	index@(_ZN10layer_norm13ln_bwd_kernelINS_13Kernel_traitsI6__halfS2_fS2_fjLj4096ELj1ELj1ELj4ELj16ENS_18Kernel_traits_baseILj4096ES2_S2_fS2_fjLj128EEEEELb0ELb0ELb0ELb0EEEvNS_9BwdParamsE)
        /*0770*/ 	.word	0x000000d7


	//----- nvinfo : EIATTR_FRAME_SIZE
	.align		4
.L_317:
        /*0774*/ 	.byte	0x04, 0x11
        /*0776*/ 	.short	(.L_319 - .L_318)
	.align		4
.L_318:
        /*0778*/ 	.word	index@(_ZN10layer_norm13ln_bwd_kernelINS_13Kernel_traitsI6__halfS2_fS2_fjLj4096ELj1ELj1ELj4ELj16ENS_18Kernel_traits_baseILj4096ES2_S2_fS2_fjLj128EEEEELb0ELb0ELb0ELb0EEEvNS_9BwdParamsE)
        /*077c*/ 	.word	0x00000000


	//----- nvinfo : EIATTR_REGCOUNT
	.align		4
.L_319:
        /*0780*/ 	.byte	0x04, 0x2f
        /*0782*/ 	.short	(.L_321 - .L_320)
	.align		4
.L_320:
        /*0784*/ 	.word	index@(_ZN10layer_norm13ln_bwd_kernelINS_13Kernel_traitsIf6__halfS2_S2_fjLj4096ELj1ELj1ELj4ELj16ENS_18Kernel_traits_baseILj4096EfS2_S2_S2_fjLj128EEEEELb1ELb1ELb1ELb1EEEvNS_9BwdParamsE)
        /*0788*/ 	.word	0x000000ff


	//----- nvinfo : EIATTR_FRAME_SIZE
	.align		4
.L_321:
        /*078c*/ 	.byte	0x04, 0x11
        /*078e*/ 	.short	(.L_323 - .L_322)
	.align		4
.L_322:
        /*0790*/ 	.word	index@(_ZN10layer_norm13ln_bwd_kernelINS_13Kernel_traitsIf6__halfS2_S2_fjLj4096ELj1ELj1ELj4ELj16ENS_18Kernel_traits_baseILj4096EfS2_S2_S2_fjLj128EEEEELb1ELb1ELb1ELb1EEEvNS_9BwdParamsE)
        /*0794*/ 	.word	0x00000058


	//----- nvinfo : EIATTR_REGCOUNT
	.align		4
.L_323:
        /*0798*/ 	.byte	0x04, 0x2f
        /*079a*/ 	.short	(.L_325 - .L_324)
	.align		4
.L_324:
        /*079c*/ 	.word	index@(_ZN10layer_norm22ln_bwd_finalize_kernelINS_22Kernel_traits_finalizeILj4096Ef6__halfS2_S2_fjLb1ELj1024ELj4ENS_18Kernel_traits_baseILj4096EfS2_S2_S2_fjLj1024EEEEELb1ELb1EEEvNS_9BwdParamsE)
        /*07a0*/ 	.word	0x00000020


	//----- nvinfo : EIATTR_FRAME_SIZE
	.align		4
.L_325:
        /*07a4*/ 	.byte	0x04, 0x11
        /*07a6*/ 	.short	(.L_327 - .L_326)
	.align		4
.L_326:
        /*07a8*/ 	.word	index@(_ZN10layer_norm22ln_bwd_finalize_kernelINS_22Kernel_traits_finalizeILj4096Ef6__halfS2_S2_fjLb1ELj1024ELj4ENS_18Kernel_traits_baseILj4096EfS2_S2_S2_fjLj1024EEEEELb1ELb1EEEvNS_9BwdParamsE)
        /*07ac*/ 	.word	0x00000000


	//----- nvinfo : EIATTR_REGCOUNT
	.align		4
.L_327:
        /*07b0*/ 	.byte	0x04, 0x2f
        /*07b2*/ 	.short	(.L_329 - .L_328)
	.align		4
.L_328:
        /*07b4*/ 	.word	index@(_ZN10layer_norm13ln_bwd_kernelINS_13Kernel_traitsIf6__halfS2_S2_fjLj4096ELj1ELj1ELj4ELj16ENS_18Kernel_traits_baseILj4096EfS2_S2_S2_fjLj128EEEEELb1ELb1ELb1ELb0EEEvNS_9BwdParamsE)
        /*07b8*/ 	.word	0x000000ff


	//----- nvinfo : EIATTR_FRAME_SIZE
	.align		4
.L_329:
        /*07bc*/ 	.byte	0x04, 0x11
        /*07be*/ 	.short	(.L_331 - .L_330)
	.align		4
.L_330:
        /*07c0*/ 	.word	index@(_ZN10layer_norm13ln_bwd_kernelINS_13Kernel_traitsIf6__halfS2_S2_fjLj4096ELj1ELj1ELj4ELj16ENS_18Kernel_traits_baseILj4096EfS2_S2_S2_fjLj128EEEEELb1ELb1ELb1ELb0EEEvNS_9BwdParamsE)
        /*07c4*/ 	.word	0x00000060


	//----- nvinfo : EIATTR_REGCOUNT
	.align		4
.L_331:
        /*07c8*/ 	.byte	0x04, 0x2f
        /*07ca*/ 	.short	(.L_333 - .L_332)
	.align		4
.L_332:
        /*07cc*/ 	.word	index@(_ZN10layer_norm22ln_bwd_finalize_kernelINS_22Kernel_traits_finalizeILj4096Ef6__halfS2_S2_fjLb1ELj1024ELj4ENS_18Kernel_traits_baseILj4096EfS2_S2_S2_fjLj1024EEEEELb1ELb0EEEvNS_9BwdParamsE)
        /*07d0*/ 	.word	0x00000020


	//----- nvinfo : EIATTR_FRAME_SIZE
	.align		4
.L_333:
        /*07d4*/ 	.byte	0x04, 0x11
        /*07d6*/ 	.short	(.L_335 - .L_334)
	.align		4
.L_334:
        /*07d8*/ 	.word	index@(_ZN10layer_norm22ln_bwd_finalize_kernelINS_22Kernel_traits_finalizeILj4096Ef6__halfS2_S2_fjLb1ELj1024ELj4ENS_18Kernel_traits_baseILj4096EfS2_S2_S2_fjLj1024EEEEELb1ELb0EEEvNS_9BwdParamsE)
        /*07dc*/ 	.word	0x00000000


	//----- nvinfo : EIATTR_REGCOUNT
	.align		4
.L_335:
        /*07e0*/ 	.byte	0x04, 0x2f
        /*07e2*/ 	.short	(.L_337 - .L_336)
	.align		4
.L_336:
        /*07e4*/ 	.word	index@(_ZN10layer_norm13ln_bwd_kernelINS_13Kernel_traitsIf6__halfS2_S2_fjLj4096ELj1ELj1ELj4ELj16ENS_18Kernel_traits_baseILj4096EfS2_S2_S2_fjLj128EEEEELb1ELb1ELb0ELb1EEEvNS_9BwdParamsE)
        /*07e8*/ 	.word	0x000000ff


	//----- nvinfo : EIATTR_FRAME_SIZE
	.align		4
.L_337:
        /*07ec*/ 	.byte	0x04, 0x11
        /*07ee*/ 	.short	(.L_339 - .L_338)
	.align		4
.L_338:
        /*07f0*/ 	.word	index@(_ZN10layer_norm13ln_bwd_kernelINS_13Kernel_traitsIf6__halfS2_S2_fjLj4096ELj1ELj1ELj4ELj16ENS_18Kernel_traits_baseILj4096EfS2_S2_S2_fjLj128EEEEELb1ELb1ELb0ELb1EEEvNS_9BwdParamsE)
        /*07f4*/ 	.word	0x00000048


	//----- nvinfo : EIATTR_REGCOUNT
	.align		4
.L_339:
        /*07f8*/ 	.byte	0x04, 0x2f
        /*07fa*/ 	.short	(.L_341 - .L_340)
	.align		4
.L_340:
        /*07fc*/ 	.word	index@(_ZN10layer_norm13ln_bwd_kernelINS_13Kernel_traitsIf6__halfS2_S2_fjLj4096ELj1ELj1ELj4ELj16ENS_18Kernel_traits_baseILj4096EfS2_S2_S2_fjLj128EEEEELb1ELb1ELb0ELb0EEEvNS_9BwdParamsE)
        /*0800*/ 	.word	0x000000ff


	//----- nvinfo : EIATTR_FRAME_SIZE
	.align		4
.L_341:
        /*0804*/ 	.byte	0x04, 0x11
        /*0806*/ 	.short	(.L_343 - .L_342)
	.align		4
.L_342:
        /*0808*/ 	.word	index@(_ZN10layer_norm13ln_bwd_kernelINS_13Kernel_traitsIf6__halfS2_S2_fjLj4096ELj1ELj1ELj4ELj16ENS_18Kernel_traits_baseILj4096EfS2_S2_S2_fjLj128EEEEELb1ELb1ELb0ELb0EEEvNS_9BwdParamsE)
        /*080c*/ 	.word	0x00000040


	//----- nvinfo : EIATTR_REGCOUNT
	.align		4
.L_343:
        /*0810*/ 	.byte	0x04, 0x2f
        /*0812*/ 	.short	(.L_345 - .L_344)
	.align		4
.L_344:
        /*0814*/ 	.word	index@(_ZN10layer_norm13ln_bwd_kernelINS_13Kernel_traitsIf6__halfS2_S2_fjLj4096ELj1ELj1ELj4ELj16ENS_18Kernel_traits_baseILj4096EfS2_S2_S2_fjLj128EEEEELb1ELb0ELb1ELb1EEEvNS_9BwdParamsE)
        /*0818*/ 	.word	0x000000ec


	//----- nvinfo : EIATTR_FRAME_SIZE
	.align		4
.L_345:
        /*081c*/ 	.byte	0x04, 0x11
        /*081e*/ 	.short	(.L_347 - .L_346)
	.align		4
.L_346:
        /*0820*/ 	.word	index@(_ZN10layer_norm13ln_bwd_kernelINS_13Kernel_traitsIf6__halfS2_S2_fjLj4096ELj1ELj1ELj4ELj16ENS_18Kernel_traits_baseILj4096EfS2_S2_S2_fjLj128EEEEELb1ELb0ELb1ELb1EEEvNS_9BwdParamsE)
        /*0824*/ 	.word	0x00000000


	//----- nvinfo : EIATTR_REGCOUNT
	.align		4
.L_347:
        /*0828*/ 	.byte	0x04, 0x2f
        /*082a*/ 	.short	(.L_349 - .L_348)
	.align		4
.L_348:
        /*082c*/ 	.word	index@(_ZN10layer_norm22ln_bwd_finalize_kernelINS_22Kernel_traits_finalizeILj4096Ef6__halfS2_S2_fjLb0ELj1024ELj4ENS_18Kernel_traits_baseILj4096EfS2_S2_S2_fjLj1024EEEEELb0ELb1EEEvNS_9BwdParamsE)
        /*0830*/ 	.word	0x0000003f


	//----- nvinfo : EIATTR_FRAME_SIZE
	.align		4
.L_349:
        /*0834*/ 	.byte	0x04, 0x11
        /*0836*/ 	.short	(.L_351 - .L_350)
	.align		4
.L_350:
        /*0838*/ 	.word	index@(_ZN10layer_norm22ln_bwd_finalize_kernelINS_22Kernel_traits_finalizeILj4096Ef6__halfS2_S2_fjLb0ELj1024ELj4ENS_18Kernel_traits_baseILj4096EfS2_S2_S2_fjLj1024EEEEELb0ELb1EEEvNS_9BwdParamsE)
        /*083c*/ 	.word	0x00000000


	//----- nvinfo : EIATTR_REGCOUNT
	.align		4
.L_351:
        /*0840*/ 	.byte	0x04, 0x2f
        /*0842*/ 	.short	(.L_353 - .L_352)
	.align		4
.L_352:
        /*0844*/ 	.word	index@(_ZN10layer_norm13ln_bwd_kernelINS_13Kernel_traitsIf6__halfS2_S2_fjLj4096ELj1ELj1ELj4ELj16ENS_18Kernel_traits_baseILj4096EfS2_S2_S2_fjLj128EEEEELb1ELb0ELb1ELb0EEEvNS_9BwdParamsE)
        /*0848*/ 	.word	0x000000de


	//----- nvinfo : EIATTR_FRAME_SIZE
	.align		4
.L_353:
        /*084c*/ 	.byte	0x04, 0x11
        /*084e*/ 	.short	(.L_355 - .L_354)
	.align		4
.L_354:
        /*0850*/ 	.word	index@(_ZN10layer_norm13ln_bwd_kernelINS_13Kernel_traitsIf6__halfS2_S2_fjLj4096ELj1ELj1ELj4ELj16ENS_18Kernel_traits_baseILj4096EfS2_S2_S2_fjLj128EEEEELb1ELb0ELb1ELb0EEEvNS_9BwdParamsE)
        /*0854*/ 	.word	0x00000000


	//----- nvinfo : EIATTR_REGCOUNT
	.align		4
.L_355:
        /*0858*/ 	.byte	0x04, 0x2f
        /*085a*/ 	.short	(.L_357 - .L_356)
	.align		4
.L_356:
        /*085c*/ 	.word	index@(_ZN10layer_norm22ln_bwd_finalize_kernelINS_22Kernel_traits_finalizeILj4096Ef6__halfS2_S2_fjLb0ELj1024ELj4ENS_18Kernel_traits_baseILj4096EfS2_S2_S2_fjLj1024EEEEELb0ELb0EEEvNS_9BwdParamsE)
        /*0860*/ 	.word	0x0000003f


	//----- nvinfo : EIATTR_FRAME_SIZE
	.align		4
.L_357:
        /*0864*/ 	.byte	0x04, 0x11
        /*0866*/ 	.short	(.L_359 - .L_358)
	.align		4
.L_358:
        /*0868*/ 	.word	index@(_ZN10layer_norm22ln_bwd_finalize_kernelINS_22Kernel_traits_finalizeILj4096Ef6__halfS2_S2_fjLb0ELj1024ELj4ENS_18Kernel_traits_baseILj4096EfS2_S2_S2_fjLj1024EEEEELb0ELb0EEEvNS_9BwdParamsE)
        /*086c*/ 	.word	0x00000000


	//----- nvinfo : EIATTR_REGCOUNT
	.align		4
.L_359:
        /*0870*/ 	.byte	0x04, 0x2f
        /*0872*/ 	.short	(.L_361 - .L_360)
	.align		4
.L_360:
        /*0874*/ 	.word	index@(_ZN10layer_norm13ln_bwd_kernelINS_13Kernel_traitsIf6__halfS2_S2_fjLj4096ELj1ELj1ELj4ELj16ENS_18Kernel_traits_baseILj4096EfS2_S2_S2_fjLj128EEEEELb1ELb0ELb0ELb1EEEvNS_9BwdParamsE)
        /*0878*/ 	.word	0x000000f6


	//----- nvinfo : EIATTR_FRAME_SIZE
	.align		4
.L_361:
        /*087c*/ 	.byte	0x04, 0x11
        /*087e*/ 	.short	(.L_363 - .L_362)
	.align		4
.L_362:
        /*0880*/ 	.word	index@(_ZN10layer_norm13ln_bwd_kernelINS_13Kernel_traitsIf6__halfS2_S2_fjLj4096ELj1ELj1ELj4ELj16ENS_18Kernel_traits_baseILj4096EfS2_S2_S2_fjLj128EEEEELb1ELb0ELb0ELb1EEEvNS_9BwdParamsE)
        /*0884*/ 	.word	0x00000000


	//----- nvinfo : EIATTR_REGCOUNT
	.align		4
.L_363:
        /*0888*/ 	.byte	0x04, 0x2f
        /*088a*/ 	.short	(.L_365 - .L_364)
	.align		4
.L_364:
        /*088c*/ 	.word	index@(_ZN10layer_norm13ln_bwd_kernelINS_13Kernel_traitsIf6__halfS2_S2_fjLj4096ELj1ELj1ELj4ELj16ENS_18Kernel_traits_baseILj4096EfS2_S2_S2_fjLj128EEEEELb1ELb0ELb0ELb0EEEvNS_9BwdParamsE)
        /*0890*/ 	.word	0x000000df


	//----- nvinfo : EIATTR_FRAME_SIZE
	.align		4
.L_365:
        /*0894*/ 	.byte	0x04, 0x11
        /*0896*/ 	.short	(.L_367 - .L_366)
	.align		4
.L_366:
        /*0898*/ 	.word	index@(_ZN10layer_norm13ln_bwd_kernelINS_13Kernel_traitsIf6__halfS2_S2_fjLj4096ELj1ELj1ELj4ELj16ENS_18Kernel_traits_baseILj4096EfS2_S2_S2_fjLj128EEEEELb1ELb0ELb0ELb0EEEvNS_9BwdParamsE)
        /*089c*/ 	.word	0x00000000


	//----- nvinfo : EIATTR_REGCOUNT
	.align		4
.L_367:
        /*08a0*/ 	.byte	0x04, 0x2f
        /*08a2*/ 	.short	(.L_369 - .L_368)
	.align		4
.L_368:
        /*08a4*/ 	.word	index@(_ZN10layer_norm13ln_bwd_kernelINS_13Kernel_traitsIf6__halfS2_S2_fjLj4096ELj1ELj1ELj4ELj16ENS_18Kernel_traits_baseILj4096EfS2_S2_S2_fjLj128EEEEELb0ELb1ELb1ELb1EEEvNS_9BwdParamsE)
        /*08a8*/ 	.word	0x000000ff


	//----- nvinfo : EIATTR_FRAME_SIZE
	.align		4
.L_369:
        /*08ac*/ 	.byte	0x04, 0x11
        /*08ae*/ 	.short	(.L_371 - .L_370)
	.align		4
.L_370:
        /*08b0*/ 	.word	index@(_ZN10layer_norm13ln_bwd_kernelINS_13Kernel_traitsIf6__halfS2_S2_fjLj4096ELj1ELj1ELj4ELj16ENS_18Kernel_traits_baseILj4096EfS2_S2_S2_fjLj128EEEEELb0ELb1ELb1ELb1EEEvNS_9BwdParamsE)
        /*08b4*/ 	.word	0x00000028


	//----- nvinfo : EIATTR_REGCOUNT
	.align		4
.L_371:
        /*08b8*/ 	.byte	0x04, 0x2f
        /*08ba*/ 	.short	(.L_373 - .L_372)
	.align		4
.L_372:
        /*08bc*/ 	.word	index@(_ZN10layer_norm13ln_bwd_kernelINS_13Kernel_traitsIf6__halfS2_S2_fjLj4096ELj1ELj1ELj4ELj16ENS_18Kernel_traits_baseILj4096EfS2_S2_S2_fjLj128EEEEELb0ELb1ELb1ELb0EEEvNS_9BwdParamsE)
        /*08c0*/ 	.word	0x000000ff


	//----- nvinfo : EIATTR_FRAME_SIZE
	.align		4
.L_373:
        /*08c4*/ 	.byte	0x04, 0x11
        /*08c6*/ 	.short	(.L_375 - .L_374)
	.align		4
.L_374:
        /*08c8*/ 	.word	index@(_ZN10layer_norm13ln_bwd_kernelINS_13Kernel_traitsIf6__halfS2_S2_fjLj4096ELj1ELj1ELj4ELj16ENS_18Kernel_traits_baseILj4096EfS2_S2_S2_fjLj128EEEEELb0ELb1ELb1ELb0EEEvNS_9BwdParamsE)
        /*08cc*/ 	.word	0x00000040


	//----- nvinfo : EIATTR_REGCOUNT
	.align		4
.L_375:
        /*08d0*/ 	.byte	0x04, 0x2f
        /*08d2*/ 	.short	(.L_377 - .L_376)
	.align		4
.L_376:
        /*08d4*/ 	.word	index@(_ZN10layer_norm13ln_bwd_kernelINS_13Kernel_traitsIf6__halfS2_S2_fjLj4096ELj1ELj1ELj4ELj16ENS_18Kernel_traits_baseILj4096EfS2_S2_S2_fjLj128EEEEELb0ELb1ELb0ELb1EEEvNS_9BwdParamsE)
        /*08d8*/ 	.word	0x000000ff


	//----- nvinfo : EIATTR_FRAME_SIZE
	.align		4
.L_377:
        /*08dc*/ 	.byte	0x04, 0x11
        /*08de*/ 	.short	(.L_379 - .L_378)
	.align		4
.L_378:
        /*08e0*/ 	.word	index@(_ZN10layer_norm13ln_bwd_kernelINS_13Kernel_traitsIf6__halfS2_S2_fjLj4096ELj1ELj1ELj4ELj16ENS_18Kernel_traits_baseILj4096EfS2_S2_S2_fjLj128EEEEELb0ELb1ELb0ELb1EEEvNS_9BwdParamsE)
        /*08e4*/ 	.word	0x00000028


	//----- nvinfo : EIATTR_REGCOUNT
	.align		4
.L_379:
        /*08e8*/ 	.byte	0x04, 0x2f
        /*08ea*/ 	.short	(.L_381 - .L_380)
	.align		4
.L_380:
        /*08ec*/ 	.word	index@(_ZN10layer_norm13ln_bwd_kernelINS_13Kernel_traitsIf6__halfS2_S2_fjLj4096ELj1ELj1ELj4ELj16ENS_18Kernel_traits_baseILj4096EfS2_S2_S2_fjLj128EEEEELb0ELb1ELb0ELb0EEEvNS_9BwdParamsE)
        /*08f0*/ 	.word	0x000000ff


	//----- nvinfo : EIATTR_FRAME_SIZE
	.align		4
.L_381:
        /*08f4*/ 	.byte	0x04, 0x11
        /*08f6*/ 	.short	(.L_383 - .L_382)
	.align		4
.L_382:
        /*08f8*/ 	.word	index@(_ZN10layer_norm13ln_bwd_kernelINS_13Kernel_traitsIf6__halfS2_S2_fjLj4096ELj1ELj1ELj4ELj16ENS_18Kernel_traits_baseILj4096EfS2_S2_S2_fjLj128EEEEELb0ELb1ELb0ELb0EEEvNS_9BwdParamsE)
        /*08fc*/ 	.word	0x00000020


	//----- nvinfo : EIATTR_REGCOUNT
	.align		4
.L_383:
        /*0900*/ 	.byte	0x04, 0x2f
        /*0902*/ 	.short	(.L_385 - .L_384)
	.align		4
.L_384:
        /*0904*/ 	.word	index@(_ZN10layer_norm13ln_bwd_kernelINS_13Kernel_traitsIf6__halfS2_S2_fjLj4096ELj1ELj1ELj4ELj16ENS_18Kernel_traits_baseILj4096EfS2_S2_S2_fjLj128EEEEELb0ELb0ELb1ELb1EEEvNS_9BwdParamsE)
        /*0908*/ 	.word	0x000000e4


	//----- nvinfo : EIATTR_FRAME_SIZE
	.align		4
.L_385:
        /*090c*/ 	.byte	0x04, 0x11
        /*090e*/ 	.short	(.L_387 - .L_386)
	.align		4
.L_386:
        /*0910*/ 	.word	index@(_ZN10layer_norm13ln_bwd_kernelINS_13Kernel_traitsIf6__halfS2_S2_fjLj4096ELj1ELj1ELj4ELj16ENS_18Kernel_traits_baseILj4096EfS2_S2_S2_fjLj128EEEEELb0ELb0ELb1ELb1EEEvNS_9BwdParamsE)
        /*0914*/ 	.word	0x00000000


	//----- nvinfo : EIATTR_REGCOUNT
	.align		4
.L_387:
        /*0918*/ 	.byte	0x04, 0x2f
        /*091a*/ 	.short	(.L_389 - .L_388)
	.align		4
.L_388:
        /*091c*/ 	.word	index@(_ZN10layer_norm13ln_bwd_kernelINS_13Kernel_traitsIf6__halfS2_S2_fjLj4096ELj1ELj1ELj4ELj16ENS_18Kernel_traits_baseILj4096EfS2_S2_S2_fjLj128EEEEELb0ELb0ELb1ELb0EEEvNS_9BwdParamsE)
        /*0920*/ 	.word	0x000000d7


	//----- nvinfo : EIATTR_FRAME_SIZE
	.align		4
.L_389:
        /*0924*/ 	.byte	0x04, 0x11
        /*0926*/ 	.short	(.L_391 - .L_390)
	.align		4
.L_390:
        /*0928*/ 	.word	index@(_ZN10layer_norm13ln_bwd_kernelINS_13Kernel_traitsIf6__halfS2_S2_fjLj4096ELj1ELj1ELj4ELj16ENS_18Kernel_traits_baseILj4096EfS2_S2_S2_fjLj128EEEEELb0ELb0ELb1ELb0EEEvNS_9BwdParamsE)
        /*092c*/ 	.word	0x00000000


	//----- nvinfo : EIATTR_REGCOUNT
	.align		4
.L_391:
        /*0930*/ 	.byte	0x04, 0x2f
        /*0932*/ 	.short	(.L_393 - .L_392)
	.align		4
.L_392:
        /*0934*/ 	.word	index@(_ZN10layer_norm13ln_bwd_kernelINS_13Kernel_traitsIf6__halfS2_S2_fjLj4096ELj1ELj1ELj4ELj16ENS_18Kernel_traits_baseILj4096EfS2_S2_S2_fjLj128EEEEELb0ELb0ELb0ELb1EEEvNS_9BwdParamsE)
        /*0938*/ 	.word	0x000000ea


	//----- nvinfo : EIATTR_FRAME_SIZE
	.align		4
.L_393:
        /*093c*/ 	.byte	0x04, 0x11
        /*093e*/ 	.short	(.L_395 - .L_394)
	.align		4
.L_394:
        /*0940*/ 	.word	index@(_ZN10layer_norm13ln_bwd_kernelINS_13Kernel_traitsIf6__halfS2_S2_fjLj4096ELj1ELj1ELj4ELj16ENS_18Kernel_traits_baseILj4096EfS2_S2_S2_fjLj128EEEEELb0ELb0ELb0ELb1EEEvNS_9BwdParamsE)
        /*0944*/ 	.word	0x00000000


	//----- nvinfo : EIATTR_REGCOUNT
	.align		4
.L_395:
        /*0948*/ 	.byte	0x04, 0x2f
        /*094a*/ 	.short	(.L_397 - .L_396)
	.align		4
.L_396:
        /*094c*/ 	.word	index@(_ZN10layer_norm13ln_bwd_kernelINS_13Kernel_traitsIf6__halfS2_S2_fjLj4096ELj1ELj1ELj4ELj16ENS_18Kernel_traits_baseILj4096EfS2_S2_S2_fjLj128EEEEELb0ELb0ELb0ELb0EEEvNS_9BwdParamsE)
        /*0950*/ 	.word	0x000000d2


	//----- nvinfo : EIATTR_FRAME_SIZE
	.align		4
.L_397:
        /*0954*/ 	.byte	0x04, 0x11
        /*0956*/ 	.short	(.L_399 - .L_398)
	.align		4
.L_398:
        /*0958*/ 	.word	index@(_ZN10layer_norm13ln_bwd_kernelINS_13Kernel_traitsIf6__halfS2_S2_fjLj4096ELj1ELj1ELj4ELj16ENS_18Kernel_traits_baseILj4096EfS2_S2_S2_fjLj128EEEEELb0ELb0ELb0ELb0EEEvNS_9BwdParamsE)
        /*095c*/ 	.word	0x00000000


	//----- nvinfo : EIATTR_REGCOUNT
	.align		4
.L_399:
        /*0960*/ 	.byte	0x04, 0x2f
        /*0962*/ 	.short	(.L_401 - .L_400)
	.align		4
.L_400:
        /*0964*/ 	.word	index@(_ZN10layer_norm13ln_bwd_kernelINS_13Kernel_traitsIf13__nv_bfloat16fS2_fjLj4096ELj1ELj1ELj4ELj16ENS_18Kernel_traits_baseILj4096EfS2_fS2_fjLj128EEEEELb1ELb1ELb1ELb1EEEvNS_9BwdParamsE)
        /*0968*/ 	.word	0x000000ff


	//----- nvinfo : EIATTR_FRAME_SIZE
	.align		4
.L_401:
        /*096c*/ 	.byte	0x04, 0x11
        /*096e*/ 	.short	(.L_403 - .L_402)
	.align		4
.L_402:
        /*0970*/ 	.word	index@(_ZN10layer_norm13ln_bwd_kernelINS_13Kernel_traitsIf13__nv_bfloat16fS2_fjLj4096ELj1ELj1ELj4ELj16ENS_18Kernel_traits_baseILj4096EfS2_fS2_fjLj128EEEEELb1ELb1ELb1ELb1EEEvNS_9BwdParamsE)
        /*0974*/ 	.word	0x000000a8


	//----- nvinfo : EIATTR_REGCOUNT
	.align		4
.L_403:
        /*0978*/ 	.byte	0x04, 0x2f
        /*097a*/ 	.short	(.L_405 - .L_404)
	.align		4
.L_404:
        /*097c*/ 	.word	index@(_ZN10layer_norm22ln_bwd_finalize_kernelINS_22Kernel_traits_finalizeILj4096Ef13__nv_bfloat16fS2_fjLb1ELj1024ELj4ENS_18Kernel_traits_baseILj4096EfS2_fS2_fjLj1024EEEEELb1ELb1EEEvNS_9BwdParamsE)
        /*0980*/ 	.word	0x00000020


	//----- nvinfo : EIATTR_FRAME_SIZE
	.align		4
.L_405:
        /*0984*/ 	.byte	0x04, 0x11
        /*0986*/ 	.short	(.L_407 - .L_406)
	.align		4
.L_406:
        /*0988*/ 	.word	index@(_ZN10layer_norm22ln_bwd_finalize_kernelINS_22Kernel_traits_finalizeILj4096Ef13__nv_bfloat16fS2_fjLb1ELj1024ELj4ENS_18Kernel_traits_baseILj4096EfS2_fS2_fjLj1024EEEEELb1ELb1EEEvNS_9BwdParamsE)
        /*098c*/ 	.word	0x00000000


	//----- nvinfo : EIATTR_REGCOUNT
	.align		4
.L_407:
        /*0990*/ 	.byte	0x04, 0x2f
        /*0992*/ 	.short	(.L_409 - .L_408)
	.align		4
.L_408:
        /*0994*/ 	.word	index@(_ZN10layer_norm13ln_bwd_kernelINS_13Kernel_traitsIf13__nv_bfloat16fS2_fjLj4096ELj1ELj1ELj4ELj16ENS_18Kernel_traits_baseILj4096EfS2_fS2_fjLj128EEEEELb1ELb1ELb1ELb0EEEvNS_9BwdParamsE)
        /*0998*/ 	.word	0x000000ff


	//----- nvinfo : EIATTR_FRAME_SIZE
	.align		4
.L_409:
        /*099c*/ 	.byte	0x04, 0x11
        /*099e*/ 	.short	(.L_411 - .L_410)
	.align		4
.L_410:
        /*09a0*/ 	.word	index@(_ZN10layer_norm13ln_bwd_kernelINS_13Kernel_traitsIf13__nv_bfloat16fS2_fjLj4096ELj1ELj1ELj4ELj16ENS_18Kernel_traits_baseILj4096EfS2_fS2_fjLj128EEEEELb1ELb1ELb1ELb0EEEvNS_9BwdParamsE)
        /*09a4*/ 	.word	0x000000c8


	//----- nvinfo : EIATTR_REGCOUNT
	.align		4
.L_411:
        /*09a8*/ 	.byte	0x04, 0x2f
        /*09aa*/ 	.short	(.L_413 - .L_412)
	.align		4
.L_412:
        /*09ac*/ 	.word	index@(_ZN10layer_norm22ln_bwd_finalize_kernelINS_22Kernel_traits_finalizeILj4096Ef13__nv_bfloat16fS2_fjLb1ELj1024ELj4ENS_18Kernel_traits_baseILj4096EfS2_fS2_fjLj1024EEEEELb1ELb0EEEvNS_9BwdParamsE)
        /*09b0*/ 	.word	0x00000020


	//----- nvinfo : EIATTR_FRAME_SIZE
	.align		4
.L_413:
        /*09b4*/ 	.byte	0x04, 0x11
        /*09b6*/ 	.short	(.L_415 - .L_414)
	.align		4
.L_414:
        /*09b8*/ 	.word	index@(_ZN10layer_norm22ln_bwd_finalize_kernelINS_22Kernel_traits_finalizeILj4096Ef13__nv_bfloat16fS2_fjLb1ELj1024ELj4ENS_18Kernel_traits_baseILj4096EfS2_fS2_fjLj1024EEEEELb1ELb0EEEvNS_9BwdParamsE)
        /*09bc*/ 	.word	0x00000000


	//----- nvinfo : EIATTR_REGCOUNT
	.align		4
.L_415:
        /*09c0*/ 	.byte	0x04, 0x2f
        /*09c2*/ 	.short	(.L_417 - .L_416)
	.align		4
.L_416:
        /*09c4*/ 	.word	index@(_ZN10layer_norm13ln_bwd_kernelINS_13Kernel_traitsIf13__nv_bfloat16fS2_fjLj4096ELj1ELj1ELj4ELj16ENS_18Kernel_traits_baseILj4096EfS2_fS2_fjLj128EEEEELb1ELb1ELb0ELb1EEEvNS_9BwdParamsE)
        /*09c8*/ 	.word	0x000000ff


	//----- nvinfo : EIATTR_FRAME_SIZE
	.align		4
.L_417:
        /*09cc*/ 	.byte	0x04, 0x11
        /*09ce*/ 	.short	(.L_419 - .L_418)
	.align		4
.L_418:
        /*09d0*/ 	.word	index@(_ZN10layer_norm13ln_bwd_kernelINS_13Kernel_traitsIf13__nv_bfloat16fS2_fjLj4096ELj1ELj1ELj4ELj16ENS_18Kernel_traits_baseILj4096EfS2_fS2_fjLj128EEEEELb1ELb1ELb0ELb1EEEvNS_9BwdParamsE)
        /*09d4*/ 	.word	0x00000098


	//----- nvinfo : EIATTR_REGCOUNT
	.align		4
.L_419:
        /*09d8*/ 	.byte	0x04, 0x2f
        /*09da*/ 	.short	(.L_421 - .L_420)
	.align		4
.L_420:
        /*09dc*/ 	.word	index@(_ZN10layer_norm13ln_bwd_kernelINS_13Kernel_traitsIf13__nv_bfloat16fS2_fjLj4096ELj1ELj1ELj4ELj16ENS_18Kernel_traits_baseILj4096EfS2_fS2_fjLj128EEEEELb1ELb1ELb0ELb0EEEvNS_9BwdParamsE)
        /*09e0*/ 	.word	0x000000ff


	//----- nvinfo : EIATTR_FRAME_SIZE
	.align		4
.L_421:
        /*09e4*/ 	.byte	0x04, 0x11
        /*09e6*/ 	.short	(.L_423 - .L_422)
	.align		4
.L_422:
        /*09e8*/ 	.word	index@(_ZN10layer_norm13ln_bwd_kernelINS_13Kernel_traitsIf13__nv_bfloat16fS2_fjLj4096ELj1ELj1ELj4ELj16ENS_18Kernel_traits_baseILj4096EfS2_fS2_fjLj128EEEEELb1ELb1ELb0ELb0EEEvNS_9BwdParamsE)
        /*09ec*/ 	.word	0x000000a0


	//----- nvinfo : EIATTR_REGCOUNT
	.align		4
.L_423:
        /*09f0*/ 	.byte	0x04, 0x2f
        /*09f2*/ 	.short	(.L_425 - .L_424)
	.align		4
.L_424:
        /*09f4*/ 	.word	index@(_ZN10layer_norm13ln_bwd_kernelINS_13Kernel_traitsIf13__nv_bfloat16fS2_fjLj4096ELj1ELj1ELj4ELj16ENS_18Kernel_traits_baseILj4096EfS2_fS2_fjLj128EEEEELb1ELb0ELb1ELb1EEEvNS_9BwdParamsE)
        /*09f8*/ 	.word	0x000000fc


	//----- nvinfo : EIATTR_FRAME_SIZE
	.align		4
.L_425:
        /*09fc*/ 	.byte	0x04, 0x11
        /*09fe*/ 	.short	(.L_427 - .L_426)
	.align		4
.L_426:
        /*0a00*/ 	.word	index@(_ZN10layer_norm13ln_bwd_kernelINS_13Kernel_traitsIf13__nv_bfloat16fS2_fjLj4096ELj1ELj1ELj4ELj16ENS_18Kernel_traits_baseILj4096EfS2_fS2_fjLj128EEEEELb1ELb0ELb1ELb1EEEvNS_9BwdParamsE)
        /*0a04*/ 	.word	0x00000000


	//----- nvinfo : EIATTR_REGCOUNT
	.align		4
.L_427:
        /*0a08*/ 	.byte	0x04, 0x2f
        /*0a0a*/ 	.short	(.L_429 - .L_428)
	.align		4
.L_428:
        /*0a0c*/ 	.word	index@(_ZN10layer_norm22ln_bwd_finalize_kernelINS_22Kernel_traits_finalizeILj4096Ef13__nv_bfloat16fS2_fjLb0ELj1024ELj4ENS_18Kernel_traits_baseILj4096EfS2_fS2_fjLj1024EEEEELb0ELb1EEEvNS_9BwdParamsE)
        /*0a10*/ 	.word	0x0000003f


	//----- nvinfo : EIATTR_FRAME_SIZE
	.align		4
.L_429:
        /*0a14*/ 	.byte	0x04, 0x11
        /*0a16*/ 	.short	(.L_431 - .L_430)
	.align		4
.L_430:
        /*0a18*/ 	.word	index@(_ZN10layer_norm22ln_bwd_finalize_kernelINS_22Kernel_traits_finalizeILj4096Ef13__nv_bfloat16fS2_fjLb0ELj1024ELj4ENS_18Kernel_traits_baseILj4096EfS2_fS2_fjLj1024EEEEELb0ELb1EEEvNS_9BwdParamsE)
        /*0a1c*/ 	.word	0x00000000


	//----- nvinfo : EIATTR_REGCOUNT
	.align		4
.L_431:
        /*0a20*/ 	.byte	0x04, 0x2f
        /*0a22*/ 	.short	(.L_433 - .L_432)
	.align		4
.L_432:
        /*0a24*/ 	.word	index@(_ZN10layer_norm13ln_bwd_kernelINS_13Kernel_traitsIf13__nv_bfloat16fS2_fjLj4096ELj1ELj1ELj4ELj16ENS_18Kernel_traits_baseILj4096EfS2_fS2_fjLj128EEEEELb1ELb0ELb1ELb0EEEvNS_9BwdParamsE)
        /*0a28*/ 	.word	0x000000ee


	//----- nvinfo : EIATTR_FRAME_SIZE
	.align		4
.L_433:
        /*0a2c*/ 	.byte	0x04, 0x11
        /*0a2e*/ 	.short	(.L_435 - .L_434)
	.align		4
.L_434:
        /*0a30*/ 	.word	index@(_ZN10layer_norm13ln_bwd_kernelINS_13Kernel_traitsIf13__nv_bfloat16fS2_fjLj4096ELj1ELj1ELj4ELj16ENS_18Kernel_traits_baseILj4096EfS2_fS2_fjLj128EEEEELb1ELb0ELb1ELb0EEEvNS_9BwdParamsE)
        /*0a34*/ 	.word	0x00000000


	//----- nvinfo : EIATTR_REGCOUNT
	.align		4
.L_435:
        /*0a38*/ 	.byte	0x04, 0x2f
        /*0a3a*/ 	.short	(.L_437 - .L_436)
	.align		4
.L_436:
        /*0a3c*/ 	.word	index@(_ZN10layer_norm22ln_bwd_finalize_kernelINS_22Kernel_traits_finalizeILj4096Ef13__nv_bfloat16fS2_fjLb0ELj1024ELj4ENS_18Kernel_traits_baseILj4096EfS2_fS2_fjLj1024EEEEELb0ELb0EEEvNS_9BwdParamsE)
        /*0a40*/ 	.word	0x0000003f


	//----- nvinfo : EIATTR_FRAME_SIZE
	.align		4
.L_437:
        /*0a44*/ 	.byte	0x04, 0x11
        /*0a46*/ 	.short	(.L_439 - .L_438)
	.align		4
.L_438:
        /*0a48*/ 	.word	index@(_ZN10layer_norm22ln_bwd_finalize_kernelINS_22Kernel_traits_finalizeILj4096Ef13__nv_bfloat16fS2_fjLb0ELj1024ELj4ENS_18Kernel_traits_baseILj4096EfS2_fS2_fjLj1024EEEEELb0ELb0EEEvNS_9BwdParamsE)
        /*0a4c*/ 	.word	0x00000000


	//----- nvinfo : EIATTR_REGCOUNT
	.align		4
.L_439:
        /*0a50*/ 	.byte	0x04, 0x2f
        /*0a52*/ 	.short	(.L_441 - .L_440)
	.align		4
.L_440:
        /*0a54*/ 	.word	index@(_ZN10layer_norm13ln_bwd_kernelINS_13Kernel_traitsIf13__nv_bfloat16fS2_fjLj4096ELj1ELj1ELj4ELj16ENS_18Kernel_traits_baseILj4096EfS2_fS2_fjLj128EEEEELb1ELb0ELb0ELb1EEEvNS_9BwdParamsE)
        /*0a58*/ 	.word	0x000000ff


	//----- nvinfo : EIATTR_FRAME_SIZE
	.align		4
.L_441:
        /*0a5c*/ 	.byte	0x04, 0x11
        /*0a5e*/ 	.short	(.L_443 - .L_442)
	.align		4
.L_442:
        /*0a60*/ 	.word	index@(_ZN10layer_norm13ln_bwd_kernelINS_13Kernel_traitsIf13__nv_bfloat16fS2_fjLj4096ELj1ELj1ELj4ELj16ENS_18Kernel_traits_baseILj4096EfS2_fS2_fjLj128EEEEELb1ELb0ELb0ELb1EEEvNS_9BwdParamsE)
        /*0a64*/ 	.word	0x00000000


	//----- nvinfo : EIATTR_REGCOUNT
	.align		4
.L_443:
        /*0a68*/ 	.byte	0x04, 0x2f
        /*0a6a*/ 	.short	(.L_445 - .L_444)
	.align		4
.L_444:
        /*0a6c*/ 	.word	index@(_ZN10layer_norm13ln_bwd_kernelINS_13Kernel_traitsIf13__nv_bfloat16fS2_fjLj4096ELj1ELj1ELj4ELj16ENS_18Kernel_traits_baseILj4096EfS2_fS2_fjLj128EEEEELb1ELb0ELb0ELb0EEEvNS_9BwdParamsE)
        /*0a70*/ 	.word	0x000000ee


	//----- nvinfo : EIATTR_FRAME_SIZE
	.align		4
.L_445:
        /*0a74*/ 	.byte	0x04, 0x11
        /*0a76*/ 	.short	(.L_447 - .L_446)
	.align		4
.L_446:
        /*0a78*/ 	.word	index@(_ZN10layer_norm13ln_bwd_kernelINS_13Kernel_traitsIf13__nv_bfloat16fS2_fjLj4096ELj1ELj1ELj4ELj16ENS_18Kernel_traits_baseILj4096EfS2_fS2_fjLj128EEEEELb1ELb0ELb0ELb0EEEvNS_9BwdParamsE)
        /*0a7c*/ 	.word	0x00000000


	//----- nvinfo : EIATTR_REGCOUNT
	.align		4
.L_447:
        /*0a80*/ 	.byte	0x04, 0x2f
        /*0a82*/ 	.short	(.L_449 - .L_448)
	.align		4
.L_448:
        /*0a84*/ 	.word	index@(_ZN10layer_norm13ln_bwd_kernelINS_13Kernel_traitsIf13__nv_bfloat16fS2_fjLj4096ELj1ELj1ELj4ELj16ENS_18Kernel_traits_baseILj4096EfS2_fS2_fjLj128EEEEELb0ELb1ELb1ELb1EEEvNS_9BwdParamsE)
        /*0a88*/ 	.word	0x000000ff


	//----- nvinfo : EIATTR_FRAME_SIZE
	.align		4
.L_449:
        /*0a8c*/ 	.byte	0x04, 0x11
        /*0a8e*/ 	.short	(.L_451 - .L_450)
	.align		4
.L_450:
        /*0a90*/ 	.word	index@(_ZN10layer_norm13ln_bwd_kernelINS_13Kernel_traitsIf13__nv_bfloat16fS2_fjLj4096ELj1ELj1ELj4ELj16ENS_18Kernel_traits_baseILj4096EfS2_fS2_fjLj128EEEEELb0ELb1ELb1ELb1EEEvNS_9BwdParamsE)
        /*0a94*/ 	.word	0x00000088


	//----- nvinfo : EIATTR_REGCOUNT
	.align		4
.L_451:
        /*0a98*/ 	.byte	0x04, 0x2f
        /*0a9a*/ 	.short	(.L_453 - .L_452)
	.align		4
.L_452:
        /*0a9c*/ 	.word	index@(_ZN10layer_norm13ln_bwd_kernelINS_13Kernel_traitsIf13__nv_bfloat16fS2_fjLj4096ELj1ELj1ELj4ELj16ENS_18Kernel_traits_baseILj4096EfS2_fS2_fjLj128EEEEELb0ELb1ELb1ELb0EEEvNS_9BwdParamsE)
        /*0aa0*/ 	.word	0x000000ff


	//----- nvinfo : EIATTR_FRAME_SIZE
	.align		4
.L_453:
        /*0aa4*/ 	.byte	0x04, 0x11
        /*0aa6*/ 	.short	(.L_455 - .L_454)
	.align		4
.L_454:
        /*0aa8*/ 	.word	index@(_ZN10layer_norm13ln_bwd_kernelINS_13Kernel_traitsIf13__nv_bfloat16fS2_fjLj4096ELj1ELj1ELj4ELj16ENS_18Kernel_traits_baseILj4096EfS2_fS2_fjLj128EEEEELb0ELb1ELb1ELb0EEEvNS_9BwdParamsE)
        /*0aac*/ 	.word	0x00000098


	//----- nvinfo : EIATTR_REGCOUNT
	.align		4
.L_455:
        /*0ab0*/ 	.byte	0x04, 0x2f
        /*0ab2*/ 	.short	(.L_457 - .L_456)
	.align		4
.L_456:
        /*0ab4*/ 	.word	index@(_ZN10layer_norm13ln_bwd_kernelINS_13Kernel_traitsIf13__nv_bfloat16fS2_fjLj4096ELj1ELj1ELj4ELj16ENS_18Kernel_traits_baseILj4096EfS2_fS2_fjLj128EEEEELb0ELb1ELb0ELb1EEEvNS_9BwdParamsE)
        /*0ab8*/ 	.word	0x000000ff


	//----- nvinfo : EIATTR_FRAME_SIZE
	.align		4
.L_457:
        /*0abc*/ 	.byte	0x04, 0x11
        /*0abe*/ 	.short	(.L_459 - .L_458)
	.align		4
.L_458:
        /*0ac0*/ 	.word	index@(_ZN10layer_norm13ln_bwd_kernelINS_13Kernel_traitsIf13__nv_bfloat16fS2_fjLj4096ELj1ELj1ELj4ELj16ENS_18Kernel_traits_baseILj4096EfS2_fS2_fjLj128EEEEELb0ELb1ELb0ELb1EEEvNS_9BwdParamsE)
        /*0ac4*/ 	.word	0x00000080


	//----- nvinfo : EIATTR_REGCOUNT
	.align		4
.L_459:
        /*0ac8*/ 	.byte	0x04, 0x2f
        /*0aca*/ 	.short	(.L_461 - .L_460)
	.align		4
.L_460:
        /*0acc*/ 	.word	index@(_ZN10layer_norm13ln_bwd_kernelINS_13Kernel_traitsIf13__nv_bfloat16fS2_fjLj4096ELj1ELj1ELj4ELj16ENS_18Kernel_traits_baseILj4096EfS2_fS2_fjLj128EEEEELb0ELb1ELb0ELb0EEEvNS_9BwdParamsE)
        /*0ad0*/ 	.word	0x000000ff


	//----- nvinfo : EIATTR_FRAME_SIZE
	.align		4
.L_461:
        /*0ad4*/ 	.byte	0x04, 0x11
        /*0ad6*/ 	.short	(.L_463 - .L_462)
	.align		4
.L_462:
        /*0ad8*/ 	.word	index@(_ZN10layer_norm13ln_bwd_kernelINS_13Kernel_traitsIf13__nv_bfloat16fS2_fjLj4096ELj1ELj1ELj4ELj16ENS_18Kernel_traits_baseILj4096EfS2_fS2_fjLj128EEEEELb0ELb1ELb0ELb0EEEvNS_9BwdParamsE)
        /*0adc*/ 	.word	0x00000080


	//----- nvinfo : EIATTR_REGCOUNT
	.align		4
.L_463:
        /*0ae0*/ 	.byte	0x04, 0x2f
        /*0ae2*/ 	.short	(.L_465 - .L_464)
	.align		4
.L_464:
        /*0ae4*/ 	.word	index@(_ZN10layer_norm13ln_bwd_kernelINS_13Kernel_traitsIf13__nv_bfloat16fS2_fjLj4096ELj1ELj1ELj4ELj16ENS_18Kernel_traits_baseILj4096EfS2_fS2_fjLj128EEEEELb0ELb0ELb1ELb1EEEvNS_9BwdParamsE)
        /*0ae8*/ 	.word	0x000000fd


	//----- nvinfo : EIATTR_FRAME_SIZE
	.align		4
.L_465:
        /*0aec*/ 	.byte	0x04, 0x11
        /*0aee*/ 	.short	(.L_467 - .L_466)
	.align		4
.L_466:
        /*0af0*/ 	.word	index@(_ZN10layer_norm13ln_bwd_kernelINS_13Kernel_traitsIf13__nv_bfloat16fS2_fjLj4096ELj1ELj1ELj4ELj16ENS_18Kernel_traits_baseILj4096EfS2_fS2_fjLj128EEEEELb0ELb0ELb1ELb1EEEvNS_9BwdParamsE)
        /*0af4*/ 	.word	0x00000000


	//----- nvinfo : EIATTR_REGCOUNT
	.align		4
.L_467:
        /*0af8*/ 	.byte	0x04, 0x2f
        /*0afa*/ 	.short	(.L_469 - .L_468)
	.align		4
.L_468:
        /*0afc*/ 	.word	index@(_ZN10layer_norm13ln_bwd_kernelINS_13Kernel_traitsIf13__nv_bfloat16fS2_fjLj4096ELj1ELj1ELj4ELj16ENS_18Kernel_traits_baseILj4096EfS2_fS2_fjLj128EEEEELb0ELb0ELb1ELb0EEEvNS_9BwdParamsE)
        /*0b00*/ 	.word	0x000000ec


	//----- nvinfo : EIATTR_FRAME_SIZE
	.align		4
.L_469:
        /*0b04*/ 	.byte	0x04, 0x11
        /*0b06*/ 	.short	(.L_471 - .L_470)
	.align		4
.L_470:
        /*0b08*/ 	.word	index@(_ZN10layer_norm13ln_bwd_kernelINS_13Kernel_traitsIf13__nv_bfloat16fS2_fjLj4096ELj1ELj1ELj4ELj16ENS_18Kernel_traits_baseILj4096EfS2_fS2_fjLj128EEEEELb0ELb0ELb1ELb0EEEvNS_9BwdParamsE)
        /*0b0c*/ 	.word	0x00000000


	//----- nvinfo : EIATTR_REGCOUNT
	.align		4
.L_471:
        /*0b10*/ 	.byte	0x04, 0x2f
        /*0b12*/ 	.short	(.L_473 - .L_472)
	.align		4
.L_472:
        /*0b14*/ 	.word	index@(_ZN10layer_norm13ln_bwd_kernelINS_13Kernel_traitsIf13__nv_bfloat16fS2_fjLj4096ELj1ELj1ELj4ELj16ENS_18Kernel_traits_baseILj4096EfS2_fS2_fjLj128EEEEELb0ELb0ELb0ELb1EEEvNS_9BwdParamsE)
        /*0b18*/ 	.word	0x000000fd


	//----- nvinfo : EIATTR_FRAME_SIZE
	.align		4
.L_473:
        /*0b1c*/ 	.byte	0x04, 0x11
        /*0b1e*/ 	.short	(.L_475 - .L_474)
	.align		4
.L_474:
        /*0b20*/ 	.word	index@(_ZN10layer_norm13ln_bwd_kernelINS_13Kernel_traitsIf13__nv_bfloat16fS2_fjLj4096ELj1ELj1ELj4ELj16ENS_18Kernel_traits_baseILj4096EfS2_fS2_fjLj128EEEEELb0ELb0ELb0ELb1EEEvNS_9BwdParamsE)
        /*0b24*/ 	.word	0x00000000


	//----- nvinfo : EIATTR_REGCOUNT
	.align		4
.L_475:
        /*0b28*/ 	.byte	0x04, 0x2f
        /*0b2a*/ 	.short	(.L_477 - .L_476)
	.align		4
.L_476:
        /*0b2c*/ 	.word	index@(_ZN10layer_norm13ln_bwd_kernelINS_13Kernel_traitsIf13__nv_bfloat16fS2_fjLj4096ELj1ELj1ELj4ELj16ENS_18Kernel_traits_baseILj4096EfS2_fS2_fjLj128EEEEELb0ELb0ELb0ELb0EEEvNS_9BwdParamsE)
        /*0b30*/ 	.word	0x000000e4


	//----- nvinfo : EIATTR_FRAME_SIZE
	.align		4
.L_477:
        /*0b34*/ 	.byte	0x04, 0x11
        /*0b36*/ 	.short	(.L_479 - .L_478)
	.align		4
.L_478:
        /*0b38*/ 	.word	index@(_ZN10layer_norm13ln_bwd_kernelINS_13Kernel_traitsIf13__nv_bfloat16fS2_fjLj4096ELj1ELj1ELj4ELj16ENS_18Kernel_traits_baseILj4096EfS2_fS2_fjLj128EEEEELb0ELb0ELb0ELb0EEEvNS_9BwdParamsE)
        /*0b3c*/ 	.word	0x00000000


	//----- nvinfo : EIATTR_REGCOUNT
	.align		4
.L_479:
        /*0b40*/ 	.byte	0x04, 0x2f
        /*0b42*/ 	.short	(.L_481 - .L_480)
	.align		4
.L_480:
        /*0b44*/ 	.word	index@(_ZN10layer_norm13ln_bwd_kernelINS_13Kernel_traitsI13__nv_bfloat16S2_fS2_fjLj4096ELj1ELj1ELj4ELj16ENS_18Kernel_traits_baseILj4096ES2_S2_fS2_fjLj128EEEEELb1ELb1ELb1ELb1EEEvNS_9BwdParamsE)
        /*0b48*/ 	.word	0x000000ff


	//----- nvinfo : EIATTR_FRAME_SIZE
	.align		4
.L_481:
        /*0b4c*/ 	.byte	0x04, 0x11
        /*0b4e*/ 	.short	(.L_483 - .L_482)
	.align		4
.L_482:
        /*0b50*/ 	.word	index@(_ZN10layer_norm13ln_bwd_kernelINS_13Kernel_traitsI13__nv_bfloat16S2_fS2_fjLj4096ELj1ELj1ELj4ELj16ENS_18Kernel_traits_baseILj4096ES2_S2_fS2_fjLj128EEEEELb1ELb1ELb1ELb1EEEvNS_9BwdParamsE)
        /*0b54*/ 	.word	0x00000010


	//----- nvinfo : EIATTR_REGCOUNT
	.align		4
.L_483:
        /*0b58*/ 	.byte	0x04, 0x2f
        /*0b5a*/ 	.short	(.L_485 - .L_484)
	.align		4
.L_484:
        /*0b5c*/ 	.word	index@(_ZN10layer_norm22ln_bwd_finalize_kernelINS_22Kernel_traits_finalizeILj4096E13__nv_bfloat16S2_fS2_fjLb1ELj1024ELj4ENS_18Kernel_traits_baseILj4096ES2_S2_fS2_fjLj1024EEEEELb1ELb1EEEvNS_9BwdParamsE)
        /*0b60*/ 	.word	0x00000020


	//----- nvinfo : EIATTR_FRAME_SIZE
	.align		4
.L_485:
        /*0b64*/ 	.byte	0x04, 0x11
        /*0b66*/ 	.short	(.L_487 - .L_486)
	.align		4
.L_486:
        /*0b68*/ 	.word	index@(_ZN10layer_norm22ln_bwd_finalize_kernelINS_22Kernel_traits_finalizeILj4096E13__nv_bfloat16S2_fS2_fjLb1ELj1024ELj4ENS_18Kernel_traits_baseILj4096ES2_S2_fS2_fjLj1024EEEEELb1ELb1EEEvNS_9BwdParamsE)
        /*0b6c*/ 	.word	0x00000000


	//----- nvinfo : EIATTR_REGCOUNT
	.align		4
.L_487:
        /*0b70*/ 	.byte	0x04, 0x2f
        /*0b72*/ 	.short	(.L_489 - .L_488)
	.align		4
.L_488:
        /*0b74*/ 	.word	index@(_ZN10layer_norm13ln_bwd_kernelINS_13Kernel_traitsI13__nv_bfloat16S2_fS2_fjLj4096ELj1ELj1ELj4ELj16ENS_18Kernel_traits_baseILj4096ES2_S2_fS2_fjLj128EEEEELb1ELb1ELb1ELb0EEEvNS_9BwdParamsE)
        /*0b78*/ 	.word	0x000000ff


	//----- nvinfo : EIATTR_FRAME_SIZE
	.align		4
.L_489:
        /*0b7c*/ 	.byte	0x04, 0x11
        /*0b7e*/ 	.short	(.L_491 - .L_490)
	.align		4
.L_490:
        /*0b80*/ 	.word	index@(_ZN10layer_norm13ln_bwd_kernelINS_13Kernel_traitsI13__nv_bfloat16S2_fS2_fjLj4096ELj1ELj1ELj4ELj16ENS_18Kernel_traits_baseILj4096ES2_S2_fS2_fjLj128EEEEELb1ELb1ELb1ELb0EEEvNS_9BwdParamsE)
        /*0b84*/ 	.word	0x00000070


	//----- nvinfo : EIATTR_REGCOUNT
	.align		4
.L_491:
        /*0b88*/ 	.byte	0x04, 0x2f
        /*0b8a*/ 	.short	(.L_493 - .L_492)
	.align		4
.L_492:
        /*0b8c*/ 	.word	index@(_ZN10layer_norm22ln_bwd_finalize_kernelINS_22Kernel_traits_finalizeILj4096E13__nv_bfloat16S2_fS2_fjLb1ELj1024ELj4ENS_18Kernel_traits_baseILj4096ES2_S2_fS2_fjLj1024EEEEELb1ELb0EEEvNS_9BwdParamsE)
        /*0b90*/ 	.word	0x00000020


	//----- nvinfo : EIATTR_FRAME_SIZE
	.align		4
.L_493:
        /*0b94*/ 	.byte	0x04, 0x11
        /*0b96*/ 	.short	(.L_495 - .L_494)
	.align		4
.L_494:
        /*0b98*/ 	.word	index@(_ZN10layer_norm22ln_bwd_finalize_kernelINS_22Kernel_traits_finalizeILj4096E13__nv_bfloat16S2_fS2_fjLb1ELj1024ELj4ENS_18Kernel_traits_baseILj4096ES2_S2_fS2_fjLj1024EEEEELb1ELb0EEEvNS_9BwdParamsE)
        /*0b9c*/ 	.word	0x00000000


	//----- nvinfo : EIATTR_REGCOUNT
	.align		4
.L_495:
        /*0ba0*/ 	.byte	0x04, 0x2f
        /*0ba2*/ 	.short	(.L_497 - .L_496)
	.align		4
.L_496:
        /*0ba4*/ 	.word	index@(_ZN10layer_norm13ln_bwd_kernelINS_13Kernel_traitsI13__nv_bfloat16S2_fS2_fjLj4096ELj1ELj1ELj4ELj16ENS_18Kernel_traits_baseILj4096ES2_S2_fS2_fjLj128EEEEELb1ELb1ELb0ELb1EEEvNS_9BwdParamsE)
        /*0ba8*/ 	.word	0x000000ff


	//----- nvinfo : EIATTR_FRAME_SIZE
	.align		4
.L_497:
        /*0bac*/ 	.byte	0x04, 0x11
        /*0bae*/ 	.short	(.L_499 - .L_498)
	.align		4
.L_498:
        /*0bb0*/ 	.word	index@(_ZN10layer_norm13ln_bwd_kernelINS_13Kernel_traitsI13__nv_bfloat16S2_fS2_fjLj4096ELj1ELj1ELj4ELj16ENS_18Kernel_traits_baseILj4096ES2_S2_fS2_fjLj128EEEEELb1ELb1ELb0ELb1EEEvNS_9BwdParamsE)
        /*0bb4*/ 	.word	0x00000058


	//----- nvinfo : EIATTR_REGCOUNT
	.align		4
.L_499:
        /*0bb8*/ 	.byte	0x04, 0x2f
        /*0bba*/ 	.short	(.L_501 - .L_500)
	.align		4
.L_500:
        /*0bbc*/ 	.word	index@(_ZN10layer_norm13ln_bwd_kernelINS_13Kernel_traitsI13__nv_bfloat16S2_fS2_fjLj4096ELj1ELj1ELj4ELj16ENS_18Kernel_traits_baseILj4096ES2_S2_fS2_fjLj128EEEEELb1ELb1ELb0ELb0EEEvNS_9BwdParamsE)
        /*0bc0*/ 	.word	0x000000ff


	//----- nvinfo : EIATTR_FRAME_SIZE
	.align		4
.L_501:
        /*0bc4*/ 	.byte	0x04, 0x11
        /*0bc6*/ 	.short	(.L_503 - .L_502)
	.align		4
.L_502:
        /*0bc8*/ 	.word	index@(_ZN10layer_norm13ln_bwd_kernelINS_13Kernel_traitsI13__nv_bfloat16S2_fS2_fjLj4096ELj1ELj1ELj4ELj16ENS_18Kernel_traits_baseILj4096ES2_S2_fS2_fjLj128EEEEELb1ELb1ELb0ELb0EEEvNS_9BwdParamsE)
        /*0bcc*/ 	.word	0x00000098


	//----- nvinfo : EIATTR_REGCOUNT
	.align		4
.L_503:
        /*0bd0*/ 	.byte	0x04, 0x2f
        /*0bd2*/ 	.short	(.L_505 - .L_504)
	.align		4
.L_504:
        /*0bd4*/ 	.word	index@(_ZN10layer_norm13ln_bwd_kernelINS_13Kernel_traitsI13__nv_bfloat16S2_fS2_fjLj4096ELj1ELj1ELj4ELj16ENS_18Kernel_traits_baseILj4096ES2_S2_fS2_fjLj128EEEEELb1ELb0ELb1ELb1EEEvNS_9BwdParamsE)
        /*0bd8*/ 	.word	0x000000fe


	//----- nvinfo : EIATTR_FRAME_SIZE
	.align		4
.L_505:
        /*0bdc*/ 	.byte	0x04, 0x11
        /*0bde*/ 	.short	(.L_507 - .L_506)
	.align		4
.L_506:
        /*0be0*/ 	.word	index@(_ZN10layer_norm13ln_bwd_kernelINS_13Kernel_traitsI13__nv_bfloat16S2_fS2_fjLj4096ELj1ELj1ELj4ELj16ENS_18Kernel_traits_baseILj4096ES2_S2_fS2_fjLj128EEEEELb1ELb0ELb1ELb1EEEvNS_9BwdParamsE)
        /*0be4*/ 	.word	0x00000000


	//----- nvinfo : EIATTR_REGCOUNT
	.align		4
.L_507:
        /*0be8*/ 	.byte	0x04, 0x2f
        /*0bea*/ 	.short	(.L_509 - .L_508)
	.align		4
.L_508:
        /*0bec*/ 	.word	index@(_ZN10layer_norm22ln_bwd_finalize_kernelINS_22Kernel_traits_finalizeILj4096E13__nv_bfloat16S2_fS2_fjLb0ELj1024ELj4ENS_18Kernel_traits_baseILj4096ES2_S2_fS2_fjLj1024EEEEELb0ELb1EEEvNS_9BwdParamsE)
        /*0bf0*/ 	.word	0x0000003f


	//----- nvinfo : EIATTR_FRAME_SIZE
	.align		4
.L_509:
        /*0bf4*/ 	.byte	0x04, 0x11
        /*0bf6*/ 	.short	(.L_511 - .L_510)
	.align		4
.L_510:
        /*0bf8*/ 	.word	index@(_ZN10layer_norm22ln_bwd_finalize_kernelINS_22Kernel_traits_finalizeILj4096E13__nv_bfloat16S2_fS2_fjLb0ELj1024ELj4ENS_18Kernel_traits_baseILj4096ES2_S2_fS2_fjLj1024EEEEELb0ELb1EEEvNS_9BwdParamsE)
        /*0bfc*/ 	.word	0x00000000


	//----- nvinfo : EIATTR_REGCOUNT
	.align		4
.L_511:
        /*0c00*/ 	.byte	0x04, 0x2f
        /*0c02*/ 	.short	(.L_513 - .L_512)
	.align		4
.L_512:
        /*0c04*/ 	.word	index@(_ZN10layer_norm13ln_bwd_kernelINS_13Kernel_traitsI13__nv_bfloat16S2_fS2_fjLj4096ELj1ELj1ELj4ELj16ENS_18Kernel_traits_baseILj4096ES2_S2_fS2_fjLj128EEEEELb1ELb0ELb1ELb0EEEvNS_9BwdParamsE)
        /*0c08*/ 	.word	0x000000e8


	//----- nvinfo : EIATTR_FRAME_SIZE
	.align		4
.L_513:
        /*0c0c*/ 	.byte	0x04, 0x11
        /*0c0e*/ 	.short	(.L_515 - .L_514)
	.align		4
.L_514:
        /*0c10*/ 	.word	index@(_ZN10layer_norm13ln_bwd_kernelINS_13Kernel_traitsI13__nv_bfloat16S2_fS2_fjLj4096ELj1ELj1ELj4ELj16ENS_18Kernel_traits_baseILj4096ES2_S2_fS2_fjLj128EEEEELb1ELb0ELb1ELb0EEEvNS_9BwdParamsE)
        /*0c14*/ 	.word	0x00000000


	//----- nvinfo : EIATTR_REGCOUNT
	.align		4
.L_515:
        /*0c18*/ 	.byte	0x04, 0x2f
        /*0c1a*/ 	.short	(.L_517 - .L_516)
	.align		4
.L_516:
        /*0c1c*/ 	.word	index@(_ZN10layer_norm22ln_bwd_finalize_kernelINS_22Kernel_traits_finalizeILj4096E13__nv_bfloat16S2_fS2_fjLb0ELj1024ELj4ENS_18Kernel_traits_baseILj4096ES2_S2_fS2_fjLj1024EEEEELb0ELb0EEEvNS_9BwdParamsE)
        /*0c20*/ 	.word	0x0000003f


	//----- nvinfo : EIATTR_FRAME_SIZE
	.align		4
.L_517:
        /*0c24*/ 	.byte	0x04, 0x11
        /*0c26*/ 	.short	(.L_519 - .L_518)
	.align		4
.L_518:
        /*0c28*/ 	.word	index@(_ZN10layer_norm22ln_bwd_finalize_kernelINS_22Kernel_traits_finalizeILj4096E13__nv_bfloat16S2_fS2_fjLb0ELj1024ELj4ENS_18Kernel_traits_baseILj4096ES2_S2_fS2_fjLj1024EEEEELb0ELb0EEEvNS_9BwdParamsE)
        /*0c2c*/ 	.word	0x00000000


	//----- nvinfo : EIATTR_REGCOUNT
	.align		4
.L_519:
        /*0c30*/ 	.byte	0x04, 0x2f
        /*0c32*/ 	.short	(.L_521 - .L_520)
	.align		4
.L_520:
        /*0c34*/ 	.word	index@(_ZN10layer_norm13ln_bwd_kernelINS_13Kernel_traitsI13__nv_bfloat16S2_fS2_fjLj4096ELj1ELj1ELj4ELj16ENS_18Kernel_traits_baseILj4096ES2_S2_fS2_fjLj128EEEEELb1ELb0ELb0ELb1EEEvNS_9BwdParamsE)
        /*0c38*/ 	.word	0x000000ff


	//----- nvinfo : EIATTR_FRAME_SIZE
	.align		4
.L_521:
        /*0c3c*/ 	.byte	0x04, 0x11
        /*0c3e*/ 	.short	(.L_523 - .L_522)
	.align		4
.L_522:
        /*0c40*/ 	.word	index@(_ZN10layer_norm13ln_bwd_kernelINS_13Kernel_traitsI13__nv_bfloat16S2_fS2_fjLj4096ELj1ELj1ELj4ELj16ENS_18Kernel_traits_baseILj4096ES2_S2_fS2_fjLj128EEEEELb1ELb0ELb0ELb1EEEvNS_9BwdParamsE)
        /*0c44*/ 	.word	0x00000008


	//----- nvinfo : EIATTR_REGCOUNT
	.align		4
.L_523:
        /*0c48*/ 	.byte	0x04, 0x2f
        /*0c4a*/ 	.short	(.L_525 - .L_524)
	.align		4
.L_524:
        /*0c4c*/ 	.word	index@(_ZN10layer_norm13ln_bwd_kernelINS_13Kernel_traitsI13__nv_bfloat16S2_fS2_fjLj4096ELj1ELj1ELj4ELj16ENS_18Kernel_traits_baseILj4096ES2_S2_fS2_fjLj128EEEEELb1ELb0ELb0ELb0EEEvNS_9BwdParamsE)
        /*0c50*/ 	.word	0x000000f0


	//----- nvinfo : EIATTR_FRAME_SIZE
	.align		4
.L_525:
        /*0c54*/ 	.byte	0x04, 0x11
        /*0c56*/ 	.short	(.L_527 - .L_526)
	.align		4
.L_526:
        /*0c58*/ 	.word	index@(_ZN10layer_norm13ln_bwd_kernelINS_13Kernel_traitsI13__nv_bfloat16S2_fS2_fjLj4096ELj1ELj1ELj4ELj16ENS_18Kernel_traits_baseILj4096ES2_S2_fS2_fjLj128EEEEELb1ELb0ELb0ELb0EEEvNS_9BwdParamsE)
        /*0c5c*/ 	.word	0x00000000


	//----- nvinfo : EIATTR_REGCOUNT
	.align		4
.L_527:
        /*0c60*/ 	.byte	0x04, 0x2f
        /*0c62*/ 	.short	(.L_529 - .L_528)
	.align		4
.L_528:
        /*0c64*/ 	.word	index@(_ZN10layer_norm13ln_bwd_kernelINS_13Kernel_traitsI13__nv_bfloat16S2_fS2_fjLj4096ELj1ELj1ELj4ELj16ENS_18Kernel_traits_baseILj4096ES2_S2_fS2_fjLj128EEEEELb0ELb1ELb1ELb1EEEvNS_9BwdParamsE)
        /*0c68*/ 	.word	0x000000ff


	//----- nvinfo : EIATTR_FRAME_SIZE
	.align		4
.L_529:
        /*0c6c*/ 	.byte	0x04, 0x11
        /*0c6e*/ 	.short	(.L_531 - .L_530)
	.align		4
.L_530:
        /*0c70*/ 	.word	index@(_ZN10layer_norm13ln_bwd_kernelINS_13Kernel_traitsI13__nv_bfloat16S2_fS2_fjLj4096ELj1ELj1ELj4ELj16ENS_18Kernel_traits_baseILj4096ES2_S2_fS2_fjLj128EEEEELb0ELb1ELb1ELb1EEEvNS_9BwdParamsE)
        /*0c74*/ 	.word	0x00000000


	//----- nvinfo : EIATTR_REGCOUNT
	.align		4
.L_531:
        /*0c78*/ 	.byte	0x04, 0x2f
        /*0c7a*/ 	.short	(.L_533 - .L_532)
	.align		4
.L_532:
        /*0c7c*/ 	.word	index@(_ZN10layer_norm13ln_bwd_kernelINS_13Kernel_traitsI13__nv_bfloat16S2_fS2_fjLj4096ELj1ELj1ELj4ELj16ENS_18Kernel_traits_baseILj4096ES2_S2_fS2_fjLj128EEEEELb0ELb1ELb1ELb0EEEvNS_9BwdParamsE)
        /*0c80*/ 	.word	0x000000ff


	//----- nvinfo : EIATTR_FRAME_SIZE
	.align		4
.L_533:
        /*0c84*/ 	.byte	0x04, 0x11
        /*0c86*/ 	.short	(.L_535 - .L_534)
	.align		4
.L_534:
        /*0c88*/ 	.word	index@(_ZN10layer_norm13ln_bwd_kernelINS_13Kernel_traitsI13__nv_bfloat16S2_fS2_fjLj4096ELj1ELj1ELj4ELj16ENS_18Kernel_traits_baseILj4096ES2_S2_fS2_fjLj128EEEEELb0ELb1ELb1ELb0EEEvNS_9BwdParamsE)
        /*0c8c*/ 	.word	0x00000098


	//----- nvinfo : EIATTR_REGCOUNT
	.align		4
.L_535:
        /*0c90*/ 	.byte	0x04, 0x2f
        /*0c92*/ 	.short	(.L_537 - .L_536)
	.align		4
.L_536:
        /*0c94*/ 	.word	index@(_ZN10layer_norm13ln_bwd_kernelINS_13Kernel_traitsI13__nv_bfloat16S2_fS2_fjLj4096ELj1ELj1ELj4ELj16ENS_18Kernel_traits_baseILj4096ES2_S2_fS2_fjLj128EEEEELb0ELb1ELb0ELb1EEEvNS_9BwdParamsE)
        /*0c98*/ 	.word	0x000000ff


	//----- nvinfo : EIATTR_FRAME_SIZE
	.align		4
.L_537:
        /*0c9c*/ 	.byte	0x04, 0x11
        /*0c9e*/ 	.short	(.L_539 - .L_538)
	.align		4
.L_538:
        /*0ca0*/ 	.word	index@(_ZN10layer_norm13ln_bwd_kernelINS_13Kernel_traitsI13__nv_bfloat16S2_fS2_fjLj4096ELj1ELj1ELj4ELj16ENS_18Kernel_traits_baseILj4096ES2_S2_fS2_fjLj128EEEEELb0ELb1ELb0ELb1EEEvNS_9BwdParamsE)
        /*0ca4*/ 	.word	0x00000048


	//----- nvinfo : EIATTR_REGCOUNT
	.align		4
.L_539:
        /*0ca8*/ 	.byte	0x04, 0x2f
        /*0caa*/ 	.short	(.L_541 - .L_540)
	.align		4
.L_540:
        /*0cac*/ 	.word	index@(_ZN10layer_norm13ln_bwd_kernelINS_13Kernel_traitsI13__nv_bfloat16S2_fS2_fjLj4096ELj1ELj1ELj4ELj16ENS_18Kernel_traits_baseILj4096ES2_S2_fS2_fjLj128EEEEELb0ELb1ELb0ELb0EEEvNS_9BwdParamsE)
        /*0cb0*/ 	.word	0x000000ff


	//----- nvinfo : EIATTR_FRAME_SIZE
	.align		4
.L_541:
        /*0cb4*/ 	.byte	0x04, 0x11
        /*0cb6*/ 	.short	(.L_543 - .L_542)
	.align		4
.L_542:
        /*0cb8*/ 	.word	index@(_ZN10layer_norm13ln_bwd_kernelINS_13Kernel_traitsI13__nv_bfloat16S2_fS2_fjLj4096ELj1ELj1ELj4ELj16ENS_18Kernel_traits_baseILj4096ES2_S2_fS2_fjLj128EEEEELb0ELb1ELb0ELb0EEEvNS_9BwdParamsE)
        /*0cbc*/ 	.word	0x00000080


	//----- nvinfo : EIATTR_REGCOUNT
	.align		4
.L_543:
        /*0cc0*/ 	.byte	0x04, 0x2f
        /*0cc2*/ 	.short	(.L_545 - .L_544)
	.align		4
.L_544:
        /*0cc4*/ 	.word	index@(_ZN10layer_norm13ln_bwd_kernelINS_13Kernel_traitsI13__nv_bfloat16S2_fS2_fjLj4096ELj1ELj1ELj4ELj16ENS_18Kernel_traits_baseILj4096ES2_S2_fS2_fjLj128EEEEELb0ELb0ELb1ELb1EEEvNS_9BwdParamsE)
        /*0cc8*/ 	.word	0x000000e8


	//----- nvinfo : EIATTR_FRAME_SIZE
	.align		4
.L_545:
        /*0ccc*/ 	.byte	0x04, 0x11
        /*0cce*/ 	.short	(.L_547 - .L_546)
	.align		4
.L_546:
        /*0cd0*/ 	.word	index@(_ZN10layer_norm13ln_bwd_kernelINS_13Kernel_traitsI13__nv_bfloat16S2_fS2_fjLj4096ELj1ELj1ELj4ELj16ENS_18Kernel_traits_baseILj4096ES2_S2_fS2_fjLj128EEEEELb0ELb0ELb1ELb1EEEvNS_9BwdParamsE)
        /*0cd4*/ 	.word	0x00000000


	//----- nvinfo : EIATTR_REGCOUNT
	.align		4
.L_547:
        /*0cd8*/ 	.byte	0x04, 0x2f
        /*0cda*/ 	.short	(.L_549 - .L_548)
	.align		4
.L_548:
        /*0cdc*/ 	.word	index@(_ZN10layer_norm13ln_bwd_kernelINS_13Kernel_traitsI13__nv_bfloat16S2_fS2_fjLj4096ELj1ELj1ELj4ELj16ENS_18Kernel_traits_baseILj4096ES2_S2_fS2_fjLj128EEEEELb0ELb0ELb1ELb0EEEvNS_9BwdParamsE)
        /*0ce0*/ 	.word	0x000000ec


	//----- nvinfo : EIATTR_FRAME_SIZE
	.align		4
.L_549:
        /*0ce4*/ 	.byte	0x04, 0x11
        /*0ce6*/ 	.short	(.L_551 - .L_550)
	.align		4
.L_550:
        /*0ce8*/ 	.word	index@(_ZN10layer_norm13ln_bwd_kernelINS_13Kernel_traitsI13__nv_bfloat16S2_fS2_fjLj4096ELj1ELj1ELj4ELj16ENS_18Kernel_traits_baseILj4096ES2_S2_fS2_fjLj128EEEEELb0ELb0ELb1ELb0EEEvNS_9BwdParamsE)
        /*0cec*/ 	.word	0x00000000


	//----- nvinfo : EIATTR_REGCOUNT
	.align		4
.L_551:
        /*0cf0*/ 	.byte	0x04, 0x2f
        /*0cf2*/ 	.short	(.L_553 - .L_552)
	.align		4
.L_552:
        /*0cf4*/ 	.word	index@(_ZN10layer_norm13ln_bwd_kernelINS_13Kernel_traitsI13__nv_bfloat16S2_fS2_fjLj4096ELj1ELj1ELj4ELj16ENS_18Kernel_traits_baseILj4096ES2_S2_fS2_fjLj128EEEEELb0ELb0ELb0ELb1EEEvNS_9BwdParamsE)
        /*0cf8*/ 	.word	0x000000fd


	//----- nvinfo : EIATTR_FRAME_SIZE
	.align		4
.L_553:
        /*0cfc*/ 	.byte	0x04, 0x11
        /*0cfe*/ 	.short	(.L_555 - .L_554)
	.align		4
.L_554:
        /*0d00*/ 	.word	index@(_ZN10layer_norm13ln_bwd_kernelINS_13Kernel_traitsI13__nv_bfloat16S2_fS2_fjLj4096ELj1ELj1ELj4ELj16ENS_18Kernel_traits_baseILj4096ES2_S2_fS2_fjLj128EEEEELb0ELb0ELb0ELb1EEEvNS_9BwdParamsE)
        /*0d04*/ 	.word	0x00000000


	//----- nvinfo : EIATTR_REGCOUNT
	.align		4
.L_555:
        /*0d08*/ 	.byte	0x04, 0x2f
        /*0d0a*/ 	.short	(.L_557 - .L_556)
	.align		4
.L_556:
        /*0d0c*/ 	.word	index@(_ZN10layer_norm13ln_bwd_kernelINS_13Kernel_traitsI13__nv_bfloat16S2_fS2_fjLj4096ELj1ELj1ELj4ELj16ENS_18Kernel_traits_baseILj4096ES2_S2_fS2_fjLj128EEEEELb0ELb0ELb0ELb0EEEvNS_9BwdParamsE)
        /*0d10*/ 	.word	0x000000e7


	//----- nvinfo : EIATTR_FRAME_SIZE
	.align		4
.L_557:
        /*0d14*/ 	.byte	0x04, 0x11
        /*0d16*/ 	.short	(.L_559 - .L_558)
	.align		4
.L_558:
        /*0d18*/ 	.word	index@(_ZN10layer_norm13ln_bwd_kernelINS_13Kernel_traitsI13__nv_bfloat16S2_fS2_fjLj4096ELj1ELj1ELj4ELj16ENS_18Kernel_traits_baseILj4096ES2_S2_fS2_fjLj128EEEEELb0ELb0ELb0ELb0EEEvNS_9BwdParamsE)
        /*0d1c*/ 	.word	0x00000000


	//----- nvinfo : EIATTR_REGCOUNT
	.align		4
.L_559:
        /*0d20*/ 	.byte	0x04, 0x2f
        /*0d22*/ 	.short	(.L_561 - .L_560)
	.align		4
.L_560:
        /*0d24*/ 	.word	index@(_ZN10layer_norm13ln_bwd_kernelINS_13Kernel_traitsIf13__nv_bfloat16S2_S2_fjLj4096ELj1ELj1ELj4ELj16ENS_18Kernel_traits_baseILj4096EfS2_S2_S2_fjLj128EEEEELb1ELb1ELb1ELb1EEEvNS_9BwdParamsE)
        /*0d28*/ 	.word	0x000000ff


	//----- nvinfo : EIATTR_FRAME_SIZE
	.align		4
.L_561:
        /*0d2c*/ 	.byte	0x04, 0x11
        /*0d2e*/ 	.short	(.L_563 - .L_562)
	.align		4
.L_562:
        /*0d30*/ 	.word	index@(_ZN10layer_norm13ln_bwd_kernelINS_13Kernel_traitsIf13__nv_bfloat16S2_S2_fjLj4096ELj1ELj1ELj4ELj16ENS_18Kernel_traits_baseILj4096EfS2_S2_S2_fjLj128EEEEELb1ELb1ELb1ELb1EEEvNS_9BwdParamsE)
        /*0d34*/ 	.word	0x00000040


	//----- nvinfo : EIATTR_REGCOUNT
	.align		4
.L_563:
        /*0d38*/ 	.byte	0x04, 0x2f
        /*0d3a*/ 	.short	(.L_565 - .L_564)
	.align		4
.L_564:
        /*0d3c*/ 	.word	index@(_ZN10layer_norm22ln_bwd_finalize_kernelINS_22Kernel_traits_finalizeILj4096Ef13__nv_bfloat16S2_S2_fjLb1ELj1024ELj4ENS_18Kernel_traits_baseILj4096EfS2_S2_S2_fjLj1024EEEEELb1ELb1EEEvNS_9BwdParamsE)
        /*0d40*/ 	.word	0x00000020


	//----- nvinfo : EIATTR_FRAME_SIZE
	.align		4
.L_565:
        /*0d44*/ 	.byte	0x04, 0x11
        /*0d46*/ 	.short	(.L_567 - .L_566)
	.align		4
.L_566:
        /*0d48*/ 	.word	index@(_ZN10layer_norm22ln_bwd_finalize_kernelINS_22Kernel_traits_finalizeILj4096Ef13__nv_bfloat16S2_S2_fjLb1ELj1024ELj4ENS_18Kernel_traits_baseILj4096EfS2_S2_S2_fjLj1024EEEEELb1ELb1EEEvNS_9BwdParamsE)
        /*0d4c*/ 	.word	0x00000000


	//----- nvinfo : EIATTR_REGCOUNT
	.align		4
.L_567:
        /*0d50*/ 	.byte	0x04, 0x2f
        /*0d52*/ 	.short	(.L_569 - .L_568)
	.align		4
.L_568:
        /*0d54*/ 	.word	index@(_ZN10layer_norm13ln_bwd_kernelINS_13Kernel_traitsIf13__nv_bfloat16S2_S2_fjLj4096ELj1ELj1ELj4ELj16ENS_18Kernel_traits_baseILj4096EfS2_S2_S2_fjLj128EEEEELb1ELb1ELb1ELb0EEEvNS_9BwdParamsE)
        /*0d58*/ 	.word	0x000000ff


	//----- nvinfo : EIATTR_FRAME_SIZE
	.align		4
.L_569:
        /*0d5c*/ 	.byte	0x04, 0x11
        /*0d5e*/ 	.short	(.L_571 - .L_570)
	.align		4
.L_570:
        /*0d60*/ 	.word	index@(_ZN10layer_norm13ln_bwd_kernelINS_13Kernel_traitsIf13__nv_bfloat16S2_S2_fjLj4096ELj1ELj1ELj4ELj16ENS_18Kernel_traits_baseILj4096EfS2_S2_S2_fjLj128EEEEELb1ELb1ELb1ELb0EEEvNS_9BwdParamsE)
        /*0d64*/ 	.word	0x00000060


	//----- nvinfo : EIATTR_REGCOUNT
	.align		4
.L_571:
        /*0d68*/ 	.byte	0x04, 0x2f
        /*0d6a*/ 	.short	(.L_573 - .L_572)
	.align		4
.L_572:
        /*0d6c*/ 	.word	index@(_ZN10layer_norm22ln_bwd_finalize_kernelINS_22Kernel_traits_finalizeILj4096Ef13__nv_bfloat16S2_S2_fjLb1ELj1024ELj4ENS_18Kernel_traits_baseILj4096EfS2_S2_S2_fjLj1024EEEEELb1ELb0EEEvNS_9BwdParamsE)
        /*0d70*/ 	.word	0x00000020


	//----- nvinfo : EIATTR_FRAME_SIZE
	.align		4
.L_573:
        /*0d74*/ 	.byte	0x04, 0x11
        /*0d76*/ 	.short	(.L_575 - .L_574)
	.align		4
.L_574:
        /*0d78*/ 	.word	index@(_ZN10layer_norm22ln_bwd_finalize_kernelINS_22Kernel_traits_finalizeILj4096Ef13__nv_bfloat16S2_S2_fjLb1ELj1024ELj4ENS_18Kernel_traits_baseILj4096EfS2_S2_S2_fjLj1024EEEEELb1ELb0EEEvNS_9BwdParamsE)
        /*0d7c*/ 	.word	0x00000000


	//----- nvinfo : EIATTR_REGCOUNT
	.align		4
.L_575:
        /*0d80*/ 	.byte	0x04, 0x2f
        /*0d82*/ 	.short	(.L_577 - .L_576)
	.align		4
.L_576:
        /*0d84*/ 	.word	index@(_ZN10layer_norm13ln_bwd_kernelINS_13Kernel_traitsIf13__nv_bfloat16S2_S2_fjLj4096ELj1ELj1ELj4ELj16ENS_18Kernel_traits_baseILj4096EfS2_S2_S2_fjLj128EEEEELb1ELb1ELb0ELb1EEEvNS_9BwdParamsE)
        /*0d88*/ 	.word	0x000000ff


	//----- nvinfo : EIATTR_FRAME_SIZE
	.align		4
.L_577:
        /*0d8c*/ 	.byte	0x04, 0x11
        /*0d8e*/ 	.short	(.L_579 - .L_578)
	.align		4
.L_578:
        /*0d90*/ 	.word	index@(_ZN10layer_norm13ln_bwd_kernelINS_13Kernel_traitsIf13__nv_bfloat16S2_S2_fjLj4096ELj1ELj1ELj4ELj16ENS_18Kernel_traits_baseILj4096EfS2_S2_S2_fjLj128EEEEELb1ELb1ELb0ELb1EEEvNS_9BwdParamsE)
        /*0d94*/ 	.word	0x00000048


	//----- nvinfo : EIATTR_REGCOUNT
	.align		4
.L_579:
        /*0d98*/ 	.byte	0x04, 0x2f
        /*0d9a*/ 	.short	(.L_581 - .L_580)
	.align		4
.L_580:
        /*0d9c*/ 	.word	index@(_ZN10layer_norm13ln_bwd_kernelINS_13Kernel_traitsIf13__nv_bfloat16S2_S2_fjLj4096ELj1ELj1ELj4ELj16ENS_18Kernel_traits_baseILj4096EfS2_S2_S2_fjLj128EEEEELb1ELb1ELb0ELb0EEEvNS_9BwdParamsE)
        /*0da0*/ 	.word	0x000000ff


	//----- nvinfo : EIATTR_FRAME_SIZE
	.align		4
.L_581:
        /*0da4*/ 	.byte	0x04, 0x11
        /*0da6*/ 	.short	(.L_583 - .L_582)
	.align		4
.L_582:
        /*0da8*/ 	.word	index@(_ZN10layer_norm13ln_bwd_kernelINS_13Kernel_traitsIf13__nv_bfloat16S2_S2_fjLj4096ELj1ELj1ELj4ELj16ENS_18Kernel_traits_baseILj4096EfS2_S2_S2_fjLj128EEEEELb1ELb1ELb0ELb0EEEvNS_9BwdParamsE)
        /*0dac*/ 	.word	0x00000040


	//----- nvinfo : EIATTR_REGCOUNT
	.align		4
.L_583:
        /*0db0*/ 	.byte	0x04, 0x2f
        /*0db2*/ 	.short	(.L_585 - .L_584)
	.align		4
.L_584:
        /*0db4*/ 	.word	index@(_ZN10layer_norm13ln_bwd_kernelINS_13Kernel_traitsIf13__nv_bfloat16S2_S2_fjLj4096ELj1ELj1ELj4ELj16ENS_18Kernel_traits_baseILj4096EfS2_S2_S2_fjLj128EEEEELb1ELb0ELb1ELb1EEEvNS_9BwdParamsE)
        /*0db8*/ 	.word	0x000000ee


	//----- nvinfo : EIATTR_FRAME_SIZE
	.align		4
.L_585:
        /*0dbc*/ 	.byte	0x04, 0x11
        /*0dbe*/ 	.short	(.L_587 - .L_586)
	.align		4
.L_586:
        /*0dc0*/ 	.word	index@(_ZN10layer_norm13ln_bwd_kernelINS_13Kernel_traitsIf13__nv_bfloat16S2_S2_fjLj4096ELj1ELj1ELj4ELj16ENS_18Kernel_traits_baseILj4096EfS2_S2_S2_fjLj128EEEEELb1ELb0ELb1ELb1EEEvNS_9BwdParamsE)
        /*0dc4*/ 	.word	0x00000000


	//----- nvinfo : EIATTR_REGCOUNT
	.align		4
.L_587:
        /*0dc8*/ 	.byte	0x04, 0x2f
        /*0dca*/ 	.short	(.L_589 - .L_588)
	.align		4
.L_588:
        /*0dcc*/ 	.word	index@(_ZN10layer_norm22ln_bwd_finalize_kernelINS_22Kernel_traits_finalizeILj4096Ef13__nv_bfloat16S2_S2_fjLb0ELj1024ELj4ENS_18Kernel_traits_baseILj4096EfS2_S2_S2_fjLj1024EEEEELb0ELb1EEEvNS_9BwdParamsE)
        /*0dd0*/ 	.word	0x0000003f


	//----- nvinfo : EIATTR_FRAME_SIZE
	.align		4
.L_589:
        /*0dd4*/ 	.byte	0x04, 0x11
        /*0dd6*/ 	.short	(.L_591 - .L_590)
	.align		4
.L_590:
        /*0dd8*/ 	.word	index@(_ZN10layer_norm22ln_bwd_finalize_kernelINS_22Kernel_traits_finalizeILj4096Ef13__nv_bfloat16S2_S2_fjLb0ELj1024ELj4ENS_18Kernel_traits_baseILj4096EfS2_S2_S2_fjLj1024EEEEELb0ELb1EEEvNS_9BwdParamsE)
        /*0ddc*/ 	.word	0x00000000


	//----- nvinfo : EIATTR_REGCOUNT
	.align		4
.L_591:
        /*0de0*/ 	.byte	0x04, 0x2f
        /*0de2*/ 	.short	(.L_593 - .L_592)
	.align		4
.L_592:
        /*0de4*/ 	.word	index@(_ZN10layer_norm13ln_bwd_kernelINS_13Kernel_traitsIf13__nv_bfloat16S2_S2_fjLj4096ELj1ELj1ELj4ELj16ENS_18Kernel_traits_baseILj4096EfS2_S2_S2_fjLj128EEEEELb1ELb0ELb1ELb0EEEvNS_9BwdParamsE)
        /*0de8*/ 	.word	0x000000de


	//----- nvinfo : EIATTR_FRAME_SIZE
	.align		4
.L_593:
        /*0dec*/ 	.byte	0x04, 0x11
        /*0dee*/ 	.short	(.L_595 - .L_594)
	.align		4
.L_594:
        /*0df0*/ 	.word	index@(_ZN10layer_norm13ln_bwd_kernelINS_13Kernel_traitsIf13__nv_bfloat16S2_S2_fjLj4096ELj1ELj1ELj4ELj16ENS_18Kernel_traits_baseILj4096EfS2_S2_S2_fjLj128EEEEELb1ELb0ELb1ELb0EEEvNS_9BwdParamsE)
        /*0df4*/ 	.word	0x00000000


	//----- nvinfo : EIATTR_REGCOUNT
	.align		4
.L_595:
        /*0df8*/ 	.byte	0x04, 0x2f
        /*0dfa*/ 	.short	(.L_597 - .L_596)
	.align		4
.L_596:
        /*0dfc*/ 	.word	index@(_ZN10layer_norm22ln_bwd_finalize_kernelINS_22Kernel_traits_finalizeILj4096Ef13__nv_bfloat16S2_S2_fjLb0ELj1024ELj4ENS_18Kernel_traits_baseILj4096EfS2_S2_S2_fjLj1024EEEEELb0ELb0EEEvNS_9BwdParamsE)
        /*0e00*/ 	.word	0x0000003f


	//----- nvinfo : EIATTR_FRAME_SIZE
	.align		4
.L_597:
        /*0e04*/ 	.byte	0x04, 0x11
        /*0e06*/ 	.short	(.L_599 - .L_598)
	.align		4
.L_598:
        /*0e08*/ 	.word	index@(_ZN10layer_norm22ln_bwd_finalize_kernelINS_22Kernel_traits_finalizeILj4096Ef13__nv_bfloat16S2_S2_fjLb0ELj1024ELj4ENS_18Kernel_traits_baseILj4096EfS2_S2_S2_fjLj1024EEEEELb0ELb0EEEvNS_9BwdParamsE)
        /*0e0c*/ 	.word	0x00000000


	//----- nvinfo : EIATTR_REGCOUNT
	.align		4
.L_599:
        /*0e10*/ 	.byte	0x04, 0x2f
        /*0e12*/ 	.short	(.L_601 - .L_600)
	.align		4
.L_600:
        /*0e14*/ 	.word	index@(_ZN10layer_norm13ln_bwd_kernelINS_13Kernel_traitsIf13__nv_bfloat16S2_S2_fjLj4096ELj1ELj1ELj4ELj16ENS_18Kernel_traits_baseILj4096EfS2_S2_S2_fjLj128EEEEELb1ELb0ELb0ELb1EEEvNS_9BwdParamsE)
        /*0e18*/ 	.word	0x000000f8


	//----- nvinfo : EIATTR_FRAME_SIZE
	.align		4
.L_601:
        /*0e1c*/ 	.byte	0x04, 0x11
        /*0e1e*/ 	.short	(.L_603 - .L_602)
	.align		4
.L_602:
        /*0e20*/ 	.word	index@(_ZN10layer_norm13ln_bwd_kernelINS_13Kernel_traitsIf13__nv_bfloat16S2_S2_fjLj4096ELj1ELj1ELj4ELj16ENS_18Kernel_traits_baseILj4096EfS2_S2_S2_fjLj128EEEEELb1ELb0ELb0ELb1EEEvNS_9BwdParamsE)
        /*0e24*/ 	.word	0x00000000


	//----- nvinfo : EIATTR_REGCOUNT
	.align		4
.L_603:
        /*0e28*/ 	.byte	0x04, 0x2f
        /*0e2a*/ 	.short	(.L_605 - .L_604)
	.align		4
.L_604:
        /*0e2c*/ 	.word	index@(_ZN10layer_norm13ln_bwd_kernelINS_13Kernel_traitsIf13__nv_bfloat16S2_S2_fjLj4096ELj1ELj1ELj4ELj16ENS_18Kernel_traits_baseILj4096EfS2_S2_S2_fjLj128EEEEELb1ELb0ELb0ELb0EEEvNS_9BwdParamsE)
        /*0e30*/ 	.word	0x000000e2


	//----- nvinfo : EIATTR_FRAME_SIZE
	.align		4
.L_605:
        /*0e34*/ 	.byte	0x04, 0x11
        /*0e36*/ 	.short	(.L_607 - .L_606)
	.align		4
.L_606:
        /*0e38*/ 	.word	index@(_ZN10layer_norm13ln_bwd_kernelINS_13Kernel_traitsIf13__nv_bfloat16S2_S2_fjLj4096ELj1ELj1ELj4ELj16ENS_18Kernel_traits_baseILj4096EfS2_S2_S2_fjLj128EEEEELb1ELb0ELb0ELb0EEEvNS_9BwdParamsE)
        /*0e3c*/ 	.word	0x00000000


	//----- nvinfo : EIATTR_REGCOUNT
	.align		4
.L_607:
        /*0e40*/ 	.byte	0x04, 0x2f
        /*0e42*/ 	.short	(.L_609 - .L_608)
	.align		4
.L_608:
        /*0e44*/ 	.word	index@(_ZN10layer_norm13ln_bwd_kernelINS_13Kernel_traitsIf13__nv_bfloat16S2_S2_fjLj4096ELj1ELj1ELj4ELj16ENS_18Kernel_traits_baseILj4096EfS2_S2_S2_fjLj128EEEEELb0ELb1ELb1ELb1EEEvNS_9BwdParamsE)
        /*0e48*/ 	.word	0x000000ff


	//----- nvinfo : EIATTR_FRAME_SIZE
	.align		4
.L_609:
        /*0e4c*/ 	.byte	0x04, 0x11
        /*0e4e*/ 	.short	(.L_611 - .L_610)
	.align		4
.L_610:
        /*0e50*/ 	.word	index@(_ZN10layer_norm13ln_bwd_kernelINS_13Kernel_traitsIf13__nv_bfloat16S2_S2_fjLj4096ELj1ELj1ELj4ELj16ENS_18Kernel_traits_baseILj4096EfS2_S2_S2_fjLj128EEEEELb0ELb1ELb1ELb1EEEvNS_9BwdParamsE)
        /*0e54*/ 	.word	0x00000020


	//----- nvinfo : EIATTR_REGCOUNT
	.align		4
.L_611:
        /*0e58*/ 	.byte	0x04, 0x2f
        /*0e5a*/ 	.short	(.L_613 - .L_612)
	.align		4
.L_612:
        /*0e5c*/ 	.word	index@(_ZN10layer_norm13ln_bwd_kernelINS_13Kernel_traitsIf13__nv_bfloat16S2_S2_fjLj4096ELj1ELj1ELj4ELj16ENS_18Kernel_traits_baseILj4096EfS2_S2_S2_fjLj128EEEEELb0ELb1ELb1ELb0EEEvNS_9BwdParamsE)
        /*0e60*/ 	.word	0x000000ff


	//----- nvinfo : EIATTR_FRAME_SIZE
	.align		4
.L_613:
        /*0e64*/ 	.byte	0x04, 0x11
        /*0e66*/ 	.short	(.L_615 - .L_614)
	.align		4
.L_614:
        /*0e68*/ 	.word	index@(_ZN10layer_norm13ln_bwd_kernelINS_13Kernel_traitsIf13__nv_bfloat16S2_S2_fjLj4096ELj1ELj1ELj4ELj16ENS_18Kernel_traits_baseILj4096EfS2_S2_S2_fjLj128EEEEELb0ELb1ELb1ELb0EEEvNS_9BwdParamsE)
        /*0e6c*/ 	.word	0x00000040


	//----- nvinfo : EIATTR_REGCOUNT
	.align		4
.L_615:
        /*0e70*/ 	.byte	0x04, 0x2f
        /*0e72*/ 	.short	(.L_617 - .L_616)
	.align		4
.L_616:
        /*0e74*/ 	.word	index@(_ZN10layer_norm13ln_bwd_kernelINS_13Kernel_traitsIf13__nv_bfloat16S2_S2_fjLj4096ELj1ELj1ELj4ELj16ENS_18Kernel_traits_baseILj4096EfS2_S2_S2_fjLj128EEEEELb0ELb1ELb0ELb1EEEvNS_9BwdParamsE)
        /*0e78*/ 	.word	0x000000ff


	//----- nvinfo : EIATTR_FRAME_SIZE
	.align		4
.L_617:
        /*0e7c*/ 	.byte	0x04, 0x11
        /*0e7e*/ 	.short	(.L_619 - .L_618)
	.align		4
.L_618:
        /*0e80*/ 	.word	index@(_ZN10layer_norm13ln_bwd_kernelINS_13Kernel_traitsIf13__nv_bfloat16S2_S2_fjLj4096ELj1ELj1ELj4ELj16ENS_18Kernel_traits_baseILj4096EfS2_S2_S2_fjLj128EEEEELb0ELb1ELb0ELb1EEEvNS_9BwdParamsE)
        /*0e84*/ 	.word	0x00000020


	//----- nvinfo : EIATTR_REGCOUNT
	.align		4
.L_619:
        /*0e88*/ 	.byte	0x04, 0x2f
        /*0e8a*/ 	.short	(.L_621 - .L_620)
	.align		4
.L_620:
        /*0e8c*/ 	.word	index@(_ZN10layer_norm13ln_bwd_kernelINS_13Kernel_traitsIf13__nv_bfloat16S2_S2_fjLj4096ELj1ELj1ELj4ELj16ENS_18Kernel_traits_baseILj4096EfS2_S2_S2_fjLj128EEEEELb0ELb1ELb0ELb0EEEvNS_9BwdParamsE)
        /*0e90*/ 	.word	0x000000ff


	//----- nvinfo : EIATTR_FRAME_SIZE
	.align		4
.L_621:
        /*0e94*/ 	.byte	0x04, 0x11
        /*0e96*/ 	.short	(.L_623 - .L_622)
	.align		4
.L_622:
        /*0e98*/ 	.word	index@(_ZN10layer_norm13ln_bwd_kernelINS_13Kernel_traitsIf13__nv_bfloat16S2_S2_fjLj4096ELj1ELj1ELj4ELj16ENS_18Kernel_traits_baseILj4096EfS2_S2_S2_fjLj128EEEEELb0ELb1ELb0ELb0EEEvNS_9BwdParamsE)
        /*0e9c*/ 	.word	0x00000020


	//----- nvinfo : EIATTR_REGCOUNT
	.align		4
.L_623:
        /*0ea0*/ 	.byte	0x04, 0x2f
        /*0ea2*/ 	.short	(.L_625 - .L_624)
	.align		4
.L_624:
        /*0ea4*/ 	.word	index@(_ZN10layer_norm13ln_bwd_kernelINS_13Kernel_traitsIf13__nv_bfloat16S2_S2_fjLj4096ELj1ELj1ELj4ELj16ENS_18Kernel_traits_baseILj4096EfS2_S2_S2_fjLj128EEEEELb0ELb0ELb1ELb1EEEvNS_9BwdParamsE)
        /*0ea8*/ 	.word	0x000000e6


	//----- nvinfo : EIATTR_FRAME_SIZE
	.align		4
.L_625:
        /*0eac*/ 	.byte	0x04, 0x11
        /*0eae*/ 	.short	(.L_627 - .L_626)
	.align		4
.L_626:
        /*0eb0*/ 	.word	index@(_ZN10layer_norm13ln_bwd_kernelINS_13Kernel_traitsIf13__nv_bfloat16S2_S2_fjLj4096ELj1ELj1ELj4ELj16ENS_18Kernel_traits_baseILj4096EfS2_S2_S2_fjLj128EEEEELb0ELb0ELb1ELb1EEEvNS_9BwdParamsE)
        /*0eb4*/ 	.word	0x00000000


	//----- nvinfo : EIATTR_REGCOUNT
	.align		4
.L_627:
        /*0eb8*/ 	.byte	0x04, 0x2f
        /*0eba*/ 	.short	(.L_629 - .L_628)
	.align		4
.L_628:
        /*0ebc*/ 	.word	index@(_ZN10layer_norm13ln_bwd_kernelINS_13Kernel_traitsIf13__nv_bfloat16S2_S2_fjLj4096ELj1ELj1ELj4ELj16ENS_18Kernel_traits_baseILj4096EfS2_S2_S2_fjLj128EEEEELb0ELb0ELb1ELb0EEEvNS_9BwdParamsE)
        /*0ec0*/ 	.word	0x000000d7


	//----- nvinfo : EIATTR_FRAME_SIZE
	.align		4
.L_629:
        /*0ec4*/ 	.byte	0x04, 0x11
        /*0ec6*/ 	.short	(.L_631 - .L_630)
	.align		4
.L_630:
        /*0ec8*/ 	.word	index@(_ZN10layer_norm13ln_bwd_kernelINS_13Kernel_traitsIf13__nv_bfloat16S2_S2_fjLj4096ELj1ELj1ELj4ELj16ENS_18Kernel_traits_baseILj4096EfS2_S2_S2_fjLj128EEEEELb0ELb0ELb1ELb0EEEvNS_9BwdParamsE)
        /*0ecc*/ 	.word	0x00000000


	//----- nvinfo : EIATTR_REGCOUNT
	.align		4
.L_631:
        /*0ed0*/ 	.byte	0x04, 0x2f
        /*0ed2*/ 	.short	(.L_633 - .L_632)
	.align		4
.L_632:
        /*0ed4*/ 	.word	index@(_ZN10layer_norm13ln_bwd_kernelINS_13Kernel_traitsIf13__nv_bfloat16S2_S2_fjLj4096ELj1ELj1ELj4ELj16ENS_18Kernel_traits_baseILj4096EfS2_S2_S2_fjLj128EEEEELb0ELb0ELb0ELb1EEEvNS_9BwdParamsE)
        /*0ed8*/ 	.word	0x000000ed


	//----- nvinfo : EIATTR_FRAME_SIZE
	.align		4
.L_633:
        /*0edc*/ 	.byte	0x04, 0x11
        /*0ede*/ 	.short	(.L_635 - .L_634)
	.align		4
.L_634:
        /*0ee0*/ 	.word	index@(_ZN10layer_norm13ln_bwd_kernelINS_13Kernel_traitsIf13__nv_bfloat16S2_S2_fjLj4096ELj1ELj1ELj4ELj16ENS_18Kernel_traits_baseILj4096EfS2_S2_S2_fjLj128EEEEELb0ELb0ELb0ELb1EEEvNS_9BwdParamsE)
        /*0ee4*/ 	.word	0x00000000


	//----- nvinfo : EIATTR_REGCOUNT
	.align		4
.L_635:
        /*0ee8*/ 	.byte	0x04, 0x2f
        /*0eea*/ 	.short	(.L_637 - .L_636)
	.align		4
.L_636:
        /*0eec*/ 	.word	index@(_ZN10layer_norm13ln_bwd_kernelINS_13Kernel_traitsIf13__nv_bfloat16S2_S2_fjLj4096ELj1ELj1ELj4ELj16ENS_18Kernel_traits_baseILj4096EfS2_S2_S2_fjLj128EEEEELb0ELb0ELb0ELb0EEEvNS_9BwdParamsE)
        /*0ef0*/ 	.word	0x000000da


	//----- nvinfo : EIATTR_FRAME_SIZE
	.align		4
.L_637:
        /*0ef4*/ 	.byte	0x04, 0x11
        /*0ef6*/ 	.short	(.L_639 - .L_638)
	.align		4
.L_638:
        /*0ef8*/ 	.word	index@(_ZN10layer_norm13ln_bwd_kernelINS_13Kernel_traitsIf13__nv_bfloat16S2_S2_fjLj4096ELj1ELj1ELj4ELj16ENS_18Kernel_traits_baseILj4096EfS2_S2_S2_fjLj128EEEEELb0ELb0ELb0ELb0EEEvNS_9BwdParamsE)
        /*0efc*/ 	.word	0x00000000


	//----- nvinfo : EIATTR_REGCOUNT
	.align		4
.L_639:
        /*0f00*/ 	.byte	0x04, 0x2f
        /*0f02*/ 	.short	(.L_641 - .L_640)
	.align		4
.L_640:
        /*0f04*/ 	.word	index@(_ZN10layer_norm13ln_bwd_kernelINS_13Kernel_traitsI6__halfS2_S2_S2_fjLj4096ELj1ELj1ELj4ELj16ENS_18Kernel_traits_baseILj4096ES2_S2_S2_S2_fjLj128EEEEELb1ELb1ELb1ELb1EEEvNS_9BwdParamsE)
        /*0f08*/ 	.word	0x000000ff


	//----- nvinfo : EIATTR_FRAME_SIZE
	.align		4
.L_641:
        /*0f0c*/ 	.byte	0x04, 0x11
        /*0f0e*/ 	.short	(.L_643 - .L_642)
	.align		4
.L_642:
        /*0f10*/ 	.word	index@(_ZN10layer_norm13ln_bwd_kernelINS_13Kernel_traitsI6__halfS2_S2_S2_fjLj4096ELj1ELj1ELj4ELj16ENS_18Kernel_traits_baseILj4096ES2_S2_S2_S2_fjLj128EEEEELb1ELb1ELb1ELb1EEEvNS_9BwdParamsE)
        /*0f14*/ 	.word	0x00000000


	//----- nvinfo : EIATTR_REGCOUNT
	.align		4
.L_643:
        /*0f18*/ 	.byte	0x04, 0x2f
        /*0f1a*/ 	.short	(.L_645 - .L_644)
	.align		4
.L_644:
        /*0f1c*/ 	.word	index@(_ZN10layer_norm22ln_bwd_finalize_kernelINS_22Kernel_traits_finalizeILj4096E6__halfS2_S2_S2_fjLb1ELj1024ELj4ENS_18Kernel_traits_baseILj4096ES2_S2_S2_S2_fjLj1024EEEEELb1ELb1EEEvNS_9BwdParamsE)
        /*0f20*/ 	.word	0x00000020


	//----- nvinfo : EIATTR_FRAME_SIZE
	.align		4
.L_645:
        /*0f24*/ 	.byte	0x04, 0x11
        /*0f26*/ 	.short	(.L_647 - .L_646)
	.align		4
.L_646:
        /*0f28*/ 	.word	index@(_ZN10layer_norm22ln_bwd_finalize_kernelINS_22Kernel_traits_finalizeILj4096E6__halfS2_S2_S2_fjLb1ELj1024ELj4ENS_18Kernel_traits_baseILj4096ES2_S2_S2_S2_fjLj1024EEEEELb1ELb1EEEvNS_9BwdParamsE)
        /*0f2c*/ 	.word	0x00000000


	//----- nvinfo : EIATTR_REGCOUNT
	.align		4
.L_647:
        /*0f30*/ 	.byte	0x04, 0x2f
        /*0f32*/ 	.short	(.L_649 - .L_648)
	.align		4
.L_648:
        /*0f34*/ 	.word	index@(_ZN10layer_norm13ln_bwd_kernelINS_13Kernel_traitsI6__halfS2_S2_S2_fjLj4096ELj1ELj1ELj4ELj16ENS_18Kernel_traits_baseILj4096ES2_S2_S2_S2_fjLj128EEEEELb1ELb1ELb1ELb0EEEvNS_9BwdParamsE)
        /*0f38*/ 	.word	0x000000fa


	//----- nvinfo : EIATTR_FRAME_SIZE
	.align		4
.L_649:
        /*0f3c*/ 	.byte	0x04, 0x11
        /*0f3e*/ 	.short	(.L_651 - .L_650)
	.align		4
.L_650:
        /*0f40*/ 	.word	index@(_ZN10layer_norm13ln_bwd_kernelINS_13Kernel_traitsI6__halfS2_S2_S2_fjLj4096ELj1ELj1ELj4ELj16ENS_18Kernel_traits_baseILj4096ES2_S2_S2_S2_fjLj128EEEEELb1ELb1ELb1ELb0EEEvNS_9BwdParamsE)
        /*0f44*/ 	.word	0x00000000


	//----- nvinfo : EIATTR_REGCOUNT
	.align		4
.L_651:
        /*0f48*/ 	.byte	0x04, 0x2f
        /*0f4a*/ 	.short	(.L_653 - .L_652)
	.align		4
.L_652:
        /*0f4c*/ 	.word	index@(_ZN10layer_norm22ln_bwd_finalize_kernelINS_22Kernel_traits_finalizeILj4096E6__halfS2_S2_S2_fjLb1ELj1024ELj4ENS_18Kernel_traits_baseILj4096ES2_S2_S2_S2_fjLj1024EEEEELb1ELb0EEEvNS_9BwdParamsE)
        /*0f50*/ 	.word	0x00000020


	//----- nvinfo : EIATTR_FRAME_SIZE
	.align		4
.L_653:
        /*0f54*/ 	.byte	0x04, 0x11
        /*0f56*/ 	.short	(.L_655 - .L_654)
	.align		4
.L_654:
        /*0f58*/ 	.word	index@(_ZN10layer_norm22ln_bwd_finalize_kernelINS_22Kernel_traits_finalizeILj4096E6__halfS2_S2_S2_fjLb1ELj1024ELj4ENS_18Kernel_traits_baseILj4096ES2_S2_S2_S2_fjLj1024EEEEELb1ELb0EEEvNS_9BwdParamsE)
        /*0f5c*/ 	.word	0x00000000


	//----- nvinfo : EIATTR_REGCOUNT
	.align		4
.L_655:
        /*0f60*/ 	.byte	0x04, 0x2f
        /*0f62*/ 	.short	(.L_657 - .L_656)
	.align		4
.L_656:
        /*0f64*/ 	.word	index@(_ZN10layer_norm13ln_bwd_kernelINS_13Kernel_traitsI6__halfS2_S2_S2_fjLj4096ELj1ELj1ELj4ELj16ENS_18Kernel_traits_baseILj4096ES2_S2_S2_S2_fjLj128EEEEELb1ELb1ELb0ELb1EEEvNS_9BwdParamsE)
        /*0f68*/ 	.word	0x000000ff


	//----- nvinfo : EIATTR_FRAME_SIZE
	.align		4
.L_657:
        /*0f6c*/ 	.byte	0x04, 0x11
        /*0f6e*/ 	.short	(.L_659 - .L_658)
	.align		4
.L_658:
        /*0f70*/ 	.word	index@(_ZN10layer_norm13ln_bwd_kernelINS_13Kernel_traitsI6__halfS2_S2_S2_fjLj4096ELj1ELj1ELj4ELj16ENS_18Kernel_traits_baseILj4096ES2_S2_S2_S2_fjLj128EEEEELb1ELb1ELb0ELb1EEEvNS_9BwdParamsE)
        /*0f74*/ 	.word	0x00000008


	//----- nvinfo : EIATTR_REGCOUNT
	.align		4
.L_659:
        /*0f78*/ 	.byte	0x04, 0x2f
        /*0f7a*/ 	.short	(.L_661 - .L_660)
	.align		4
.L_660:
        /*0f7c*/ 	.word	index@(_ZN10layer_norm13ln_bwd_kernelINS_13Kernel_traitsI6__halfS2_S2_S2_fjLj4096ELj1ELj1ELj4ELj16ENS_18Kernel_traits_baseILj4096ES2_S2_S2_S2_fjLj128EEEEELb1ELb1ELb0ELb0EEEvNS_9BwdParamsE)
        /*0f80*/ 	.word	0x000000ff


	//----- nvinfo : EIATTR_FRAME_SIZE
	.align		4
.L_661:
        /*0f84*/ 	.byte	0x04, 0x11
        /*0f86*/ 	.short	(.L_663 - .L_662)
	.align		4
.L_662:
        /*0f88*/ 	.word	index@(_ZN10layer_norm13ln_bwd_kernelINS_13Kernel_traitsI6__halfS2_S2_S2_fjLj4096ELj1ELj1ELj4ELj16ENS_18Kernel_traits_baseILj4096ES2_S2_S2_S2_fjLj128EEEEELb1ELb1ELb0ELb0EEEvNS_9BwdParamsE)
        /*0f8c*/ 	.word	0x00000000


	//----- nvinfo : EIATTR_REGCOUNT
	.align		4
.L_663:
        /*0f90*/ 	.byte	0x04, 0x2f
        /*0f92*/ 	.short	(.L_665 - .L_664)
	.align		4
.L_664:
        /*0f94*/ 	.word	index@(_ZN10layer_norm13ln_bwd_kernelINS_13Kernel_traitsI6__halfS2_S2_S2_fjLj4096ELj1ELj1ELj4ELj16ENS_18Kernel_traits_baseILj4096ES2_S2_S2_S2_fjLj128EEEEELb1ELb0ELb1ELb1EEEvNS_9BwdParamsE)
        /*0f98*/ 	.word	0x000000de


	//----- nvinfo : EIATTR_FRAME_SIZE
	.align		4
.L_665:
        /*0f9c*/ 	.byte	0x04, 0x11
        /*0f9e*/ 	.short	(.L_667 - .L_666)
	.align		4
.L_666:
        /*0fa0*/ 	.word	index@(_ZN10layer_norm13ln_bwd_kernelINS_13Kernel_traitsI6__halfS2_S2_S2_fjLj4096ELj1ELj1ELj4ELj16ENS_18Kernel_traits_baseILj4096ES2_S2_S2_S2_fjLj128EEEEELb1ELb0ELb1ELb1EEEvNS_9BwdParamsE)
        /*0fa4*/ 	.word	0x00000000


	//----- nvinfo : EIATTR_REGCOUNT
	.align		4
.L_667:
        /*0fa8*/ 	.byte	0x04, 0x2f
        /*0faa*/ 	.short	(.L_669 - .L_668)
	.align		4
.L_668:
        /*0fac*/ 	.word	index@(_ZN10layer_norm22ln_bwd_finalize_kernelINS_22Kernel_traits_finalizeILj4096E6__halfS2_S2_S2_fjLb0ELj1024ELj4ENS_18Kernel_traits_baseILj4096ES2_S2_S2_S2_fjLj1024EEEEELb0ELb1EEEvNS_9BwdParamsE)
        /*0fb0*/ 	.word	0x0000003f


	//----- nvinfo : EIATTR_FRAME_SIZE
	.align		4
.L_669:
        /*0fb4*/ 	.byte	0x04, 0x11
        /*0fb6*/ 	.short	(.L_671 - .L_670)
	.align		4
.L_670:
        /*0fb8*/ 	.word	index@(_ZN10layer_norm22ln_bwd_finalize_kernelINS_22Kernel_traits_finalizeILj4096E6__halfS2_S2_S2_fjLb0ELj1024ELj4ENS_18Kernel_traits_baseILj4096ES2_S2_S2_S2_fjLj1024EEEEELb0ELb1EEEvNS_9BwdParamsE)
        /*0fbc*/ 	.word	0x00000000


	//----- nvinfo : EIATTR_REGCOUNT
	.align		4
.L_671:
        /*0fc0*/ 	.byte	0x04, 0x2f
        /*0fc2*/ 	.short	(.L_673 - .L_672)
	.align		4
.L_672:
        /*0fc4*/ 	.word	index@(_ZN10layer_norm13ln_bwd_kernelINS_13Kernel_traitsI6__halfS2_S2_S2_fjLj4096ELj1ELj1ELj4ELj16ENS_18Kernel_traits_baseILj4096ES2_S2_S2_S2_fjLj128EEEEELb1ELb0ELb1ELb0EEEvNS_9BwdParamsE)
        /*0fc8*/ 	.word	0x000000d0


	//----- nvinfo : EIATTR_FRAME_SIZE
	.align		4
.L_673:
        /*0fcc*/ 	.byte	0x04, 0x11
        /*0fce*/ 	.short	(.L_675 - .L_674)
	.align		4
.L_674:
        /*0fd0*/ 	.word	index@(_ZN10layer_norm13ln_bwd_kernelINS_13Kernel_traitsI6__halfS2_S2_S2_fjLj4096ELj1ELj1ELj4ELj16ENS_18Kernel_traits_baseILj4096ES2_S2_S2_S2_fjLj128EEEEELb1ELb0ELb1ELb0EEEvNS_9BwdParamsE)
        /*0fd4*/ 	.word	0x00000000


	//----- nvinfo : EIATTR_REGCOUNT
	.align		4
.L_675:
        /*0fd8*/ 	.byte	0x04, 0x2f
        /*0fda*/ 	.short	(.L_677 - .L_676)
	.align		4
.L_676:
        /*0fdc*/ 	.word	index@(_ZN10layer_norm22ln_bwd_finalize_kernelINS_22Kernel_traits_finalizeILj4096E6__halfS2_S2_S2_fjLb0ELj1024ELj4ENS_18Kernel_traits_baseILj4096ES2_S2_S2_S2_fjLj1024EEEEELb0ELb0EEEvNS_9BwdParamsE)
        /*0fe0*/ 	.word	0x0000003f


	//----- nvinfo : EIATTR_FRAME_SIZE
	.align		4
.L_677:
        /*0fe4*/ 	.byte	0x04, 0x11
        /*0fe6*/ 	.short	(.L_679 - .L_678)
	.align		4
.L_678:
        /*0fe8*/ 	.word	index@(_ZN10layer_norm22ln_bwd_finalize_kernelINS_22Kernel_traits_finalizeILj4096E6__halfS2_S2_S2_fjLb0ELj1024ELj4ENS_18Kernel_traits_baseILj4096ES2_S2_S2_S2_fjLj1024EEEEELb0ELb0EEEvNS_9BwdParamsE)
        /*0fec*/ 	.word	0x00000000


	//----- nvinfo : EIATTR_REGCOUNT
	.align		4
.L_679:
        /*0ff0*/ 	.byte	0x04, 0x2f
        /*0ff2*/ 	.short	(.L_681 - .L_680)
	.align		4
.L_680:
        /*0ff4*/ 	.word	index@(_ZN10layer_norm13ln_bwd_kernelINS_13Kernel_traitsI6__halfS2_S2_S2_fjLj4096ELj1ELj1ELj4ELj16ENS_18Kernel_traits_baseILj4096ES2_S2_S2_S2_fjLj128EEEEELb1ELb0ELb0ELb1EEEvNS_9BwdParamsE)
        /*0ff8*/ 	.word	0x000000fa


	//----- nvinfo : EIATTR_FRAME_SIZE
	.align		4
.L_681:
        /*0ffc*/ 	.byte	0x04, 0x11
        /*0ffe*/ 	.short	(.L_683 - .L_682)
	.align		4
.L_682:
        /*1000*/ 	.word	index@(_ZN10layer_norm13ln_bwd_kernelINS_13Kernel_traitsI6__halfS2_S2_S2_fjLj4096ELj1ELj1ELj4ELj16ENS_18Kernel_traits_baseILj4096ES2_S2_S2_S2_fjLj128EEEEELb1ELb0ELb0ELb1EEEvNS_9BwdParamsE)
        /*1004*/ 	.word	0x00000000


	//----- nvinfo : EIATTR_REGCOUNT
	.align		4
.L_683:
        /*1008*/ 	.byte	0x04, 0x2f
        /*100a*/ 	.short	(.L_685 - .L_684)
	.align		4
.L_684:
        /*100c*/ 	.word	index@(_ZN10layer_norm13ln_bwd_kernelINS_13Kernel_traitsI6__halfS2_S2_S2_fjLj4096ELj1ELj1ELj4ELj16ENS_18Kernel_traits_baseILj4096ES2_S2_S2_S2_fjLj128EEEEELb1ELb0ELb0ELb0EEEvNS_9BwdParamsE)
        /*1010*/ 	.word	0x000000cd


	//----- nvinfo : EIATTR_FRAME_SIZE
	.align		4
.L_685:
        /*1014*/ 	.byte	0x04, 0x11
        /*1016*/ 	.short	(.L_687 - .L_686)
	.align		4
.L_686:
        /*1018*/ 	.word	index@(_ZN10layer_norm13ln_bwd_kernelINS_13Kernel_traitsI6__halfS2_S2_S2_fjLj4096ELj1ELj1ELj4ELj16ENS_18Kernel_traits_baseILj4096ES2_S2_S2_S2_fjLj128EEEEELb1ELb0ELb0ELb0EEEvNS_9BwdParamsE)
        /*101c*/ 	.word	0x00000000


	//----- nvinfo : EIATTR_REGCOUNT
	.align		4
.L_687:
        /*1020*/ 	.byte	0x04, 0x2f
        /*1022*/ 	.short	(.L_689 - .L_688)
	.align		4
.L_688:
        /*1024*/ 	.word	index@(_ZN10layer_norm13ln_bwd_kernelINS_13Kernel_traitsI6__halfS2_S2_S2_fjLj4096ELj1ELj1ELj4ELj16ENS_18Kernel_traits_baseILj4096ES2_S2_S2_S2_fjLj128EEEEELb0ELb1ELb1ELb1EEEvNS_9BwdParamsE)
        /*1028*/ 	.word	0x000000fe


	//----- nvinfo : EIATTR_FRAME_SIZE
	.align		4
.L_689:
        /*102c*/ 	.byte	0x04, 0x11
        /*102e*/ 	.short	(.L_691 - .L_690)
	.align		4
.L_690:
        /*1030*/ 	.word	index@(_ZN10layer_norm13ln_bwd_kernelINS_13Kernel_traitsI6__halfS2_S2_S2_fjLj4096ELj1ELj1ELj4ELj16ENS_18Kernel_traits_baseILj4096ES2_S2_S2_S2_fjLj128EEEEELb0ELb1ELb1ELb1EEEvNS_9BwdParamsE)
        /*1034*/ 	.word	0x00000000


	//----- nvinfo : EIATTR_REGCOUNT
	.align		4
.L_691:
        /*1038*/ 	.byte	0x04, 0x2f
        /*103a*/ 	.short	(.L_693 - .L_692)
	.align		4
.L_692:
        /*103c*/ 	.word	index@(_ZN10layer_norm13ln_bwd_kernelINS_13Kernel_traitsI6__halfS2_S2_S2_fjLj4096ELj1ELj1ELj4ELj16ENS_18Kernel_traits_baseILj4096ES2_S2_S2_S2_fjLj128EEEEELb0ELb1ELb1ELb0EEEvNS_9BwdParamsE)
        /*1040*/ 	.word	0x000000f8


	//----- nvinfo : EIATTR_FRAME_SIZE
	.align		4
.L_693:
        /*1044*/ 	.byte	0x04, 0x11
        /*1046*/ 	.short	(.L_695 - .L_694)
	.align		4
.L_694:
        /*1048*/ 	.word	index@(_ZN10layer_norm13ln_bwd_kernelINS_13Kernel_traitsI6__halfS2_S2_S2_fjLj4096ELj1ELj1ELj4ELj16ENS_18Kernel_traits_baseILj4096ES2_S2_S2_S2_fjLj128EEEEELb0ELb1ELb1ELb0EEEvNS_9BwdParamsE)
        /*104c*/ 	.word	0x00000000


	//----- nvinfo : EIATTR_REGCOUNT
	.align		4
.L_695:
        /*1050*/ 	.byte	0x04, 0x2f
        /*1052*/ 	.short	(.L_697 - .L_696)
	.align		4
.L_696:
        /*1054*/ 	.word	index@(_ZN10layer_norm13ln_bwd_kernelINS_13Kernel_traitsI6__halfS2_S2_S2_fjLj4096ELj1ELj1ELj4ELj16ENS_18Kernel_traits_baseILj4096ES2_S2_S2_S2_fjLj128EEEEELb0ELb1ELb0ELb1EEEvNS_9BwdParamsE)
        /*1058*/ 	.word	0x000000ff


	//----- nvinfo : EIATTR_FRAME_SIZE
	.align		4
.L_697:
        /*105c*/ 	.byte	0x04, 0x11
        /*105e*/ 	.short	(.L_699 - .L_698)
	.align		4
.L_698:
        /*1060*/ 	.word	index@(_ZN10layer_norm13ln_bwd_kernelINS_13Kernel_traitsI6__halfS2_S2_S2_fjLj4096ELj1ELj1ELj4ELj16ENS_18Kernel_traits_baseILj4096ES2_S2_S2_S2_fjLj128EEEEELb0ELb1ELb0ELb1EEEvNS_9BwdParamsE)
        /*1064*/ 	.word	0x00000000


	//----- nvinfo : EIATTR_REGCOUNT
	.align		4
.L_699:
        /*1068*/ 	.byte	0x04, 0x2f
        /*106a*/ 	.short	(.L_701 - .L_700)
	.align		4
.L_700:
        /*106c*/ 	.word	index@(_ZN10layer_norm13ln_bwd_kernelINS_13Kernel_traitsI6__halfS2_S2_S2_fjLj4096ELj1ELj1ELj4ELj16ENS_18Kernel_traits_baseILj4096ES2_S2_S2_S2_fjLj128EEEEELb0ELb1ELb0ELb0EEEvNS_9BwdParamsE)
        /*1070*/ 	.word	0x000000f2


	//----- nvinfo : EIATTR_FRAME_SIZE
	.align		4
.L_701:
        /*1074*/ 	.byte	0x04, 0x11
        /*1076*/ 	.short	(.L_703 - .L_702)
	.align		4
.L_702:
        /*1078*/ 	.word	index@(_ZN10layer_norm13ln_bwd_kernelINS_13Kernel_traitsI6__halfS2_S2_S2_fjLj4096ELj1ELj1ELj4ELj16ENS_18Kernel_traits_baseILj4096ES2_S2_S2_S2_fjLj128EEEEELb0ELb1ELb0ELb0EEEvNS_9BwdParamsE)
        /*107c*/ 	.word	0x00000000


	//----- nvinfo : EIATTR_REGCOUNT
	.align		4
.L_703:
        /*1080*/ 	.byte	0x04, 0x2f
        /*1082*/ 	.short	(.L_705 - .L_704)
	.align		4
.L_704:
        /*1084*/ 	.word	index@(_ZN10layer_norm13ln_bwd_kernelINS_13Kernel_traitsI6__halfS2_S2_S2_fjLj4096ELj1ELj1ELj4ELj16ENS_18Kernel_traits_baseILj4096ES2_S2_S2_S2_fjLj128EEEEELb0ELb0ELb1ELb1EEEvNS_9BwdParamsE)
        /*1088*/ 	.word	0x000000d0


	//----- nvinfo : EIATTR_FRAME_SIZE
	.align		4
.L_705:
        /*108c*/ 	.byte	0x04, 0x11
        /*108e*/ 	.short	(.L_707 - .L_706)
	.align		4
.L_706:
        /*1090*/ 	.word	index@(_ZN10layer_norm13ln_bwd_kernelINS_13Kernel_traitsI6__halfS2_S2_S2_fjLj4096ELj1ELj1ELj4ELj16ENS_18Kernel_traits_baseILj4096ES2_S2_S2_S2_fjLj128EEEEELb0ELb0ELb1ELb1EEEvNS_9BwdParamsE)
        /*1094*/ 	.word	0x00000000


	//----- nvinfo : EIATTR_REGCOUNT
	.align		4
.L_707:
        /*1098*/ 	.byte	0x04, 0x2f
        /*109a*/ 	.short	(.L_709 - .L_708)
	.align		4
.L_708:
        /*109c*/ 	.word	index@(_ZN10layer_norm13ln_bwd_kernelINS_13Kernel_traitsI6__halfS2_S2_S2_fjLj4096ELj1ELj1ELj4ELj16ENS_18Kernel_traits_baseILj4096ES2_S2_S2_S2_fjLj128EEEEELb0ELb0ELb1ELb0EEEvNS_9BwdParamsE)
        /*10a0*/ 	.word	0x000000c8


	//----- nvinfo : EIATTR_FRAME_SIZE
	.align		4
.L_709:
        /*10a4*/ 	.byte	0x04, 0x11
        /*10a6*/ 	.short	(.L_711 - .L_710)
	.align		4
.L_710:
        /*10a8*/ 	.word	index@(_ZN10layer_norm13ln_bwd_kernelINS_13Kernel_traitsI6__halfS2_S2_S2_fjLj4096ELj1ELj1ELj4ELj16ENS_18Kernel_traits_baseILj4096ES2_S2_S2_S2_fjLj128EEEEELb0ELb0ELb1ELb0EEEvNS_9BwdParamsE)
        /*10ac*/ 	.word	0x00000000


	//----- nvinfo : EIATTR_REGCOUNT
	.align		4
.L_711:
        /*10b0*/ 	.byte	0x04, 0x2f
        /*10b2*/ 	.short	(.L_713 - .L_712)
	.align		4
.L_712:
        /*10b4*/ 	.word	index@(_ZN10layer_norm13ln_bwd_kernelINS_13Kernel_traitsI6__halfS2_S2_S2_fjLj4096ELj1ELj1ELj4ELj16ENS_18Kernel_traits_baseILj4096ES2_S2_S2_S2_fjLj128EEEEELb0ELb0ELb0ELb1EEEvNS_9BwdParamsE)
        /*10b8*/ 	.word	0x000000ee


	//----- nvinfo : EIATTR_FRAME_SIZE
	.align		4
.L_713:
        /*10bc*/ 	.byte	0x04, 0x11
        /*10be*/ 	.short	(.L_715 - .L_714)
	.align		4
.L_714:
        /*10c0*/ 	.word	index@(_ZN10layer_norm13ln_bwd_kernelINS_13Kernel_traitsI6__halfS2_S2_S2_fjLj4096ELj1ELj1ELj4ELj16ENS_18Kernel_traits_baseILj4096ES2_S2_S2_S2_fjLj128EEEEELb0ELb0ELb0ELb1EEEvNS_9BwdParamsE)
        /*10c4*/ 	.word	0x00000000


	//----- nvinfo : EIATTR_REGCOUNT
	.align		4
.L_715:
        /*10c8*/ 	.byte	0x04, 0x2f
        /*10ca*/ 	.short	(.L_717 - .L_716)
	.align		4
.L_716:
        /*10cc*/ 	.word	index@(_ZN10layer_norm13ln_bwd_kernelINS_13Kernel_traitsI6__halfS2_S2_S2_fjLj4096ELj1ELj1ELj4ELj16ENS_18Kernel_traits_baseILj4096ES2_S2_S2_S2_fjLj128EEEEELb0ELb0ELb0ELb0EEEvNS_9BwdParamsE)
        /*10d0*/ 	.word	0x000000c2


	//----- nvinfo : EIATTR_FRAME_SIZE
	.align		4
.L_717:
        /*10d4*/ 	.byte	0x04, 0x11
        /*10d6*/ 	.short	(.L_719 - .L_718)
	.align		4
.L_718:
        /*10d8*/ 	.word	index@(_ZN10layer_norm13ln_bwd_kernelINS_13Kernel_traitsI6__halfS2_S2_S2_fjLj4096ELj1ELj1ELj4ELj16ENS_18Kernel_traits_baseILj4096ES2_S2_S2_S2_fjLj128EEEEELb0ELb0ELb0ELb0EEEvNS_9BwdParamsE)
        /*10dc*/ 	.word	0x00000000


	//----- nvinfo : EIATTR_REGCOUNT
	.align		4
.L_719:
        /*10e0*/ 	.byte	0x04, 0x2f
        /*10e2*/ 	.short	(.L_721 - .L_720)
	.align		4
.L_720:
        /*10e4*/ 	.word	index@(_ZN10layer_norm13ln_bwd_kernelINS_13Kernel_traitsI13__nv_bfloat16S2_S2_S2_fjLj4096ELj1ELj1ELj4ELj16ENS_18Kernel_traits_baseILj4096ES2_S2_S2_S2_fjLj128EEEEELb1ELb1ELb1ELb1EEEvNS_9BwdParamsE)
        /*10e8*/ 	.word	0x000000ff


	//----- nvinfo : EIATTR_FRAME_SIZE
	.align		4
.L_721:
        /*10ec*/ 	.byte	0x04, 0x11
        /*10ee*/ 	.short	(.L_723 - .L_722)
	.align		4
.L_722:
        /*10f0*/ 	.word	index@(_ZN10layer_norm13ln_bwd_kernelINS_13Kernel_traitsI13__nv_bfloat16S2_S2_S2_fjLj4096ELj1ELj1ELj4ELj16ENS_18Kernel_traits_baseILj4096ES2_S2_S2_S2_fjLj128EEEEELb1ELb1ELb1ELb1EEEvNS_9BwdParamsE)
        /*10f4*/ 	.word	0x00000000


	//----- nvinfo : EIATTR_REGCOUNT
	.align		4
.L_723:
        /*10f8*/ 	.byte	0x04, 0x2f
        /*10fa*/ 	.short	(.L_725 - .L_724)
	.align		4
.L_724:
        /*10fc*/ 	.word	index@(_ZN10layer_norm22ln_bwd_finalize_kernelINS_22Kernel_traits_finalizeILj4096E13__nv_bfloat16S2_S2_S2_fjLb1ELj1024ELj4ENS_18Kernel_traits_baseILj4096ES2_S2_S2_S2_fjLj1024EEEEELb1ELb1EEEvNS_9BwdParamsE)
        /*1100*/ 	.word	0x00000020


	//----- nvinfo : EIATTR_FRAME_SIZE
	.align		4
.L_725:
        /*1104*/ 	.byte	0x04, 0x11
        /*1106*/ 	.short	(.L_727 - .L_726)
	.align		4
.L_726:
        /*1108*/ 	.word	index@(_ZN10layer_norm22ln_bwd_finalize_kernelINS_22Kernel_traits_finalizeILj4096E13__nv_bfloat16S2_S2_S2_fjLb1ELj1024ELj4ENS_18Kernel_traits_baseILj4096ES2_S2_S2_S2_fjLj1024EEEEELb1ELb1EEEvNS_9BwdParamsE)
        /*110c*/ 	.word	0x00000000


	//----- nvinfo : EIATTR_REGCOUNT
	.align		4
.L_727:
        /*1110*/ 	.byte	0x04, 0x2f
        /*1112*/ 	.short	(.L_729 - .L_728)
	.align		4
.L_728:
        /*1114*/ 	.word	index@(_ZN10layer_norm13ln_bwd_kernelINS_13Kernel_traitsI13__nv_bfloat16S2_S2_S2_fjLj4096ELj1ELj1ELj4ELj16ENS_18Kernel_traits_baseILj4096ES2_S2_S2_S2_fjLj128EEEEELb1ELb1ELb1ELb0EEEvNS_9BwdParamsE)
        /*1118*/ 	.word	0x000000ff


	//----- nvinfo : EIATTR_FRAME_SIZE
	.align		4
.L_729:
        /*111c*/ 	.byte	0x04, 0x11
        /*111e*/ 	.short	(.L_731 - .L_730)
	.align		4
.L_730:
        /*1120*/ 	.word	index@(_ZN10layer_norm13ln_bwd_kernelINS_13Kernel_traitsI13__nv_bfloat16S2_S2_S2_fjLj4096ELj1ELj1ELj4ELj16ENS_18Kernel_traits_baseILj4096ES2_S2_S2_S2_fjLj128EEEEELb1ELb1ELb1ELb0EEEvNS_9BwdParamsE)
        /*1124*/ 	.word	0x00000010


	//----- nvinfo : EIATTR_REGCOUNT
	.align		4
.L_731:
        /*1128*/ 	.byte	0x04, 0x2f
        /*112a*/ 	.short	(.L_733 - .L_732)
	.align		4
.L_732:
        /*112c*/ 	.word	index@(_ZN10layer_norm22ln_bwd_finalize_kernelINS_22Kernel_traits_finalizeILj4096E13__nv_bfloat16S2_S2_S2_fjLb1ELj1024ELj4ENS_18Kernel_traits_baseILj4096ES2_S2_S2_S2_fjLj1024EEEEELb1ELb0EEEvNS_9BwdParamsE)
        /*1130*/ 	.word	0x00000020


	//----- nvinfo : EIATTR_FRAME_SIZE
	.align		4
.L_733:
        /*1134*/ 	.byte	0x04, 0x11
        /*1136*/ 	.short	(.L_735 - .L_734)
	.align		4
.L_734:
        /*1138*/ 	.word	index@(_ZN10layer_norm22ln_bwd_finalize_kernelINS_22Kernel_traits_finalizeILj4096E13__nv_bfloat16S2_S2_S2_fjLb1ELj1024ELj4ENS_18Kernel_traits_baseILj4096ES2_S2_S2_S2_fjLj1024EEEEELb1ELb0EEEvNS_9BwdParamsE)
        /*113c*/ 	.word	0x00000000


	//----- nvinfo : EIATTR_REGCOUNT
	.align		4
.L_735:
        /*1140*/ 	.byte	0x04, 0x2f
        /*1142*/ 	.short	(.L_737 - .L_736)
	.align		4
.L_736:
        /*1144*/ 	.word	index@(_ZN10layer_norm13ln_bwd_kernelINS_13Kernel_traitsI13__nv_bfloat16S2_S2_S2_fjLj4096ELj1ELj1ELj4ELj16ENS_18Kernel_traits_baseILj4096ES2_S2_S2_S2_fjLj128EEEEELb1ELb1ELb0ELb1EEEvNS_9BwdParamsE)
        /*1148*/ 	.word	0x000000ff


	//----- nvinfo : EIATTR_FRAME_SIZE
	.align		4
.L_737:
        /*114c*/ 	.byte	0x04, 0x11
        /*114e*/ 	.short	(.L_739 - .L_738)
	.align		4
.L_738:
        /*1150*/ 	.word	index@(_ZN10layer_norm13ln_bwd_kernelINS_13Kernel_traitsI13__nv_bfloat16S2_S2_S2_fjLj4096ELj1ELj1ELj4ELj16ENS_18Kernel_traits_baseILj4096ES2_S2_S2_S2_fjLj128EEEEELb1ELb1ELb0ELb1EEEvNS_9BwdParamsE)
        /*1154*/ 	.word	0x00000008


	//----- nvinfo : EIATTR_REGCOUNT
	.align		4
.L_739:
        /*1158*/ 	.byte	0x04, 0x2f
        /*115a*/ 	.short	(.L_741 - .L_740)
	.align		4
.L_740:
        /*115c*/ 	.word	index@(_ZN10layer_norm13ln_bwd_kernelINS_13Kernel_traitsI13__nv_bfloat16S2_S2_S2_fjLj4096ELj1ELj1ELj4ELj16ENS_18Kernel_traits_baseILj4096ES2_S2_S2_S2_fjLj128EEEEELb1ELb1ELb0ELb0EEEvNS_9BwdParamsE)
        /*1160*/ 	.word	0x000000ff


	//----- nvinfo : EIATTR_FRAME_SIZE
	.align		4
.L_741:
        /*1164*/ 	.byte	0x04, 0x11
        /*1166*/ 	.short	(.L_743 - .L_742)
	.align		4
.L_742:
        /*1168*/ 	.word	index@(_ZN10layer_norm13ln_bwd_kernelINS_13Kernel_traitsI13__nv_bfloat16S2_S2_S2_fjLj4096ELj1ELj1ELj4ELj16ENS_18Kernel_traits_baseILj4096ES2_S2_S2_S2_fjLj128EEEEELb1ELb1ELb0ELb0EEEvNS_9BwdParamsE)
        /*116c*/ 	.word	0x00000008


	//----- nvinfo : EIATTR_REGCOUNT
	.align		4
.L_743:
        /*1170*/ 	.byte	0x04, 0x2f
        /*1172*/ 	.short	(.L_745 - .L_744)
	.align		4
.L_744:
        /*1174*/ 	.word	index@(_ZN10layer_norm13ln_bwd_kernelINS_13Kernel_traitsI13__nv_bfloat16S2_S2_S2_fjLj4096ELj1ELj1ELj4ELj16ENS_18Kernel_traits_baseILj4096ES2_S2_S2_S2_fjLj128EEEEELb1ELb0ELb1ELb1EEEvNS_9BwdParamsE)
        /*1178*/ 	.word	0x000000f0


	//----- nvinfo : EIATTR_FRAME_SIZE
	.align		4
.L_745:
        /*117c*/ 	.byte	0x04, 0x11
        /*117e*/ 	.short	(.L_747 - .L_746)
	.align		4
.L_746:
        /*1180*/ 	.word	index@(_ZN10layer_norm13ln_bwd_kernelINS_13Kernel_traitsI13__nv_bfloat16S2_S2_S2_fjLj4096ELj1ELj1ELj4ELj16ENS_18Kernel_traits_baseILj4096ES2_S2_S2_S2_fjLj128EEEEELb1ELb0ELb1ELb1EEEvNS_9BwdParamsE)
        /*1184*/ 	.word	0x00000000


	//----- nvinfo : EIATTR_REGCOUNT
	.align		4
.L_747:
        /*1188*/ 	.byte	0x04, 0x2f
        /*118a*/ 	.short	(.L_749 - .L_748)
	.align		4
.L_748:
        /*118c*/ 	.word	index@(_ZN10layer_norm22ln_bwd_finalize_kernelINS_22Kernel_traits_finalizeILj4096E13__nv_bfloat16S2_S2_S2_fjLb0ELj1024ELj4ENS_18Kernel_traits_baseILj4096ES2_S2_S2_S2_fjLj1024EEEEELb0ELb1EEEvNS_9BwdParamsE)
        /*1190*/ 	.word	0x0000003f


	//----- nvinfo : EIATTR_FRAME_SIZE
	.align		4
.L_749:
        /*1194*/ 	.byte	0x04, 0x11
        /*1196*/ 	.short	(.L_751 - .L_750)
	.align		4
.L_750:
        /*1198*/ 	.word	index@(_ZN10layer_norm22ln_bwd_finalize_kernelINS_22Kernel_traits_finalizeILj4096E13__nv_bfloat16S2_S2_S2_fjLb0ELj1024ELj4ENS_18Kernel_traits_baseILj4096ES2_S2_S2_S2_fjLj1024EEEEELb0ELb1EEEvNS_9BwdParamsE)
        /*119c*/ 	.word	0x00000000


	//----- nvinfo : EIATTR_REGCOUNT
	.align		4
.L_751:
        /*11a0*/ 	.byte	0x04, 0x2f
        /*11a2*/ 	.short	(.L_753 - .L_752)
	.align		4
.L_752:
        /*11a4*/ 	.word	index@(_ZN10layer_norm13ln_bwd_kernelINS_13Kernel_traitsI13__nv_bfloat16S2_S2_S2_fjLj4096ELj1ELj1ELj4ELj16ENS_18Kernel_traits_baseILj4096ES2_S2_S2_S2_fjLj128EEEEELb1ELb0ELb1ELb0EEEvNS_9BwdParamsE)
        /*11a8*/ 	.word	0x000000cd


	//----- nvinfo : EIATTR_FRAME_SIZE
	.align		4
.L_753:
        /*11ac*/ 	.byte	0x04, 0x11
        /*11ae*/ 	.short	(.L_755 - .L_754)
	.align		4
.L_754:
        /*11b0*/ 	.word	index@(_ZN10layer_norm13ln_bwd_kernelINS_13Kernel_traitsI13__nv_bfloat16S2_S2_S2_fjLj4096ELj1ELj1ELj4ELj16ENS_18Kernel_traits_baseILj4096ES2_S2_S2_S2_fjLj128EEEEELb1ELb0ELb1ELb0EEEvNS_9BwdParamsE)
        /*11b4*/ 	.word	0x00000000


	//----- nvinfo : EIATTR_REGCOUNT
	.align		4
.L_755:
        /*11b8*/ 	.byte	0x04, 0x2f
        /*11ba*/ 	.short	(.L_757 - .L_756)
	.align		4
.L_756:
        /*11bc*/ 	.word	index@(_ZN10layer_norm22ln_bwd_finalize_kernelINS_22Kernel_traits_finalizeILj4096E13__nv_bfloat16S2_S2_S2_fjLb0ELj1024ELj4ENS_18Kernel_traits_baseILj4096ES2_S2_S2_S2_fjLj1024EEEEELb0ELb0EEEvNS_9BwdParamsE)
        /*11c0*/ 	.word	0x0000003f


	//----- nvinfo : EIATTR_FRAME_SIZE
	.align		4
.L_757:
        /*11c4*/ 	.byte	0x04, 0x11
        /*11c6*/ 	.short	(.L_759 - .L_758)
	.align		4
.L_758:
        /*11c8*/ 	.word	index@(_ZN10layer_norm22ln_bwd_finalize_kernelINS_22Kernel_traits_finalizeILj4096E13__nv_bfloat16S2_S2_S2_fjLb0ELj1024ELj4ENS_18Kernel_traits_baseILj4096ES2_S2_S2_S2_fjLj1024EEEEELb0ELb0EEEvNS_9BwdParamsE)
        /*11cc*/ 	.word	0x00000000


	//----- nvinfo : EIATTR_REGCOUNT
	.align		4
.L_759:
        /*11d0*/ 	.byte	0x04, 0x2f
        /*11d2*/ 	.short	(.L_761 - .L_760)
	.align		4
.L_760:
        /*11d4*/ 	.word	index@(_ZN10layer_norm13ln_bwd_kernelINS_13Kernel_traitsI13__nv_bfloat16S2_S2_S2_fjLj4096ELj1ELj1ELj4ELj16ENS_18Kernel_traits_baseILj4096ES2_S2_S2_S2_fjLj128EEEEELb1ELb0ELb0ELb1EEEvNS_9BwdParamsE)
        /*11d8*/ 	.word	0x000000f6


	//----- nvinfo : EIATTR_FRAME_SIZE
	.align		4
.L_761:
        /*11dc*/ 	.byte	0x04, 0x11
        /*11de*/ 	.short	(.L_763 - .L_762)
	.align		4
.L_762:
        /*11e0*/ 	.word	index@(_ZN10layer_norm13ln_bwd_kernelINS_13Kernel_traitsI13__nv_bfloat16S2_S2_S2_fjLj4096ELj1ELj1ELj4ELj16ENS_18Kernel_traits_baseILj4096ES2_S2_S2_S2_fjLj128EEEEELb1ELb0ELb0ELb1EEEvNS_9BwdParamsE)
        /*11e4*/ 	.word	0x00000000


	//----- nvinfo : EIATTR_REGCOUNT
	.align		4
.L_763:
        /*11e8*/ 	.byte	0x04, 0x2f
        /*11ea*/ 	.short	(.L_765 - .L_764)
	.align		4
.L_764:
        /*11ec*/ 	.word	index@(_ZN10layer_norm13ln_bwd_kernelINS_13Kernel_traitsI13__nv_bfloat16S2_S2_S2_fjLj4096ELj1ELj1ELj4ELj16ENS_18Kernel_traits_baseILj4096ES2_S2_S2_S2_fjLj128EEEEELb1ELb0ELb0ELb0EEEvNS_9BwdParamsE)
        /*11f0*/ 	.word	0x000000e0


	//----- nvinfo : EIATTR_FRAME_SIZE
	.align		4
.L_765:
        /*11f4*/ 	.byte	0x04, 0x11
        /*11f6*/ 	.short	(.L_767 - .L_766)
	.align		4
.L_766:
        /*11f8*/ 	.word	index@(_ZN10layer_norm13ln_bwd_kernelINS_13Kernel_traitsI13__nv_bfloat16S2_S2_S2_fjLj4096ELj1ELj1ELj4ELj16ENS_18Kernel_traits_baseILj4096ES2_S2_S2_S2_fjLj128EEEEELb1ELb0ELb0ELb0EEEvNS_9BwdParamsE)
        /*11fc*/ 	.word	0x00000000


	//----- nvinfo : EIATTR_REGCOUNT
	.align		4
.L_767:
        /*1200*/ 	.byte	0x04, 0x2f
        /*1202*/ 	.short	(.L_769 - .L_768)
	.align		4
.L_768:
        /*1204*/ 	.word	index@(_ZN10layer_norm13ln_bwd_kernelINS_13Kernel_traitsI13__nv_bfloat16S2_S2_S2_fjLj4096ELj1ELj1ELj4ELj16ENS_18Kernel_traits_baseILj4096ES2_S2_S2_S2_fjLj128EEEEELb0ELb1ELb1ELb1EEEvNS_9BwdParamsE)
        /*1208*/ 	.word	0x000000fe


	//----- nvinfo : EIATTR_FRAME_SIZE
	.align		4
.L_769:
        /*120c*/ 	.byte	0x04, 0x11
        /*120e*/ 	.short	(.L_771 - .L_770)
	.align		4
.L_770:
        /*1210*/ 	.word	index@(_ZN10layer_norm13ln_bwd_kernelINS_13Kernel_traitsI13__nv_bfloat16S2_S2_S2_fjLj4096ELj1ELj1ELj4ELj16ENS_18Kernel_traits_baseILj4096ES2_S2_S2_S2_fjLj128EEEEELb0ELb1ELb1ELb1EEEvNS_9BwdParamsE)
        /*1214*/ 	.word	0x00000000


	//----- nvinfo : EIATTR_REGCOUNT
	.align		4
.L_771:
        /*1218*/ 	.byte	0x04, 0x2f
        /*121a*/ 	.short	(.L_773 - .L_772)
	.align		4
.L_772:
        /*121c*/ 	.word	index@(_ZN10layer_norm13ln_bwd_kernelINS_13Kernel_traitsI13__nv_bfloat16S2_S2_S2_fjLj4096ELj1ELj1ELj4ELj16ENS_18Kernel_traits_baseILj4096ES2_S2_S2_S2_fjLj128EEEEELb0ELb1ELb1ELb0EEEvNS_9BwdParamsE)
        /*1220*/ 	.word	0x000000ff


	//----- nvinfo : EIATTR_FRAME_SIZE
	.align		4
.L_773:
        /*1224*/ 	.byte	0x04, 0x11
        /*1226*/ 	.short	(.L_775 - .L_774)
	.align		4
.L_774:
        /*1228*/ 	.word	index@(_ZN10layer_norm13ln_bwd_kernelINS_13Kernel_traitsI13__nv_bfloat16S2_S2_S2_fjLj4096ELj1ELj1ELj4ELj16ENS_18Kernel_traits_baseILj4096ES2_S2_S2_S2_fjLj128EEEEELb0ELb1ELb1ELb0EEEvNS_9BwdParamsE)
        /*122c*/ 	.word	0x00000010


	//----- nvinfo : EIATTR_REGCOUNT
	.align		4
.L_775:
        /*1230*/ 	.byte	0x04, 0x2f
        /*1232*/ 	.short	(.L_777 - .L_776)
	.align		4
.L_776:
        /*1234*/ 	.word	index@(_ZN10layer_norm13ln_bwd_kernelINS_13Kernel_traitsI13__nv_bfloat16S2_S2_S2_fjLj4096ELj1ELj1ELj4ELj16ENS_18Kernel_traits_baseILj4096ES2_S2_S2_S2_fjLj128EEEEELb0ELb1ELb0ELb1EEEvNS_9BwdParamsE)
        /*1238*/ 	.word	0x000000ff


	//----- nvinfo : EIATTR_FRAME_SIZE
	.align		4
.L_777:
        /*123c*/ 	.byte	0x04, 0x11
        /*123e*/ 	.short	(.L_779 - .L_778)
	.align		4
.L_778:
        /*1240*/ 	.word	index@(_ZN10layer_norm13ln_bwd_kernelINS_13Kernel_traitsI13__nv_bfloat16S2_S2_S2_fjLj4096ELj1ELj1ELj4ELj16ENS_18Kernel_traits_baseILj4096ES2_S2_S2_S2_fjLj128EEEEELb0ELb1ELb0ELb1EEEvNS_9BwdParamsE)
        /*1244*/ 	.word	0x00000000


	//----- nvinfo : EIATTR_REGCOUNT
	.align		4
.L_779:
        /*1248*/ 	.byte	0x04, 0x2f
        /*124a*/ 	.short	(.L_781 - .L_780)
	.align		4
.L_780:
        /*124c*/ 	.word	index@(_ZN10layer_norm13ln_bwd_kernelINS_13Kernel_traitsI13__nv_bfloat16S2_S2_S2_fjLj4096ELj1ELj1ELj4ELj16ENS_18Kernel_traits_baseILj4096ES2_S2_S2_S2_fjLj128EEEEELb0ELb1ELb0ELb0EEEvNS_9BwdParamsE)
        /*1250*/ 	.word	0x000000f9


	//----- nvinfo : EIATTR_FRAME_SIZE
	.align		4
.L_781:
        /*1254*/ 	.byte	0x04, 0x11
        /*1256*/ 	.short	(.L_783 - .L_782)
	.align		4
.L_782:
        /*1258*/ 	.word	index@(_ZN10layer_norm13ln_bwd_kernelINS_13Kernel_traitsI13__nv_bfloat16S2_S2_S2_fjLj4096ELj1ELj1ELj4ELj16ENS_18Kernel_traits_baseILj4096ES2_S2_S2_S2_fjLj128EEEEELb0ELb1ELb0ELb0EEEvNS_9BwdParamsE)
        /*125c*/ 	.word	0x00000000


	//----- nvinfo : EIATTR_REGCOUNT
	.align		4
.L_783:
        /*1260*/ 	.byte	0x04, 0x2f
        /*1262*/ 	.short	(.L_785 - .L_784)
	.align		4
.L_784:
        /*1264*/ 	.word	index@(_ZN10layer_norm13ln_bwd_kernelINS_13Kernel_traitsI13__nv_bfloat16S2_S2_S2_fjLj4096ELj1ELj1ELj4ELj16ENS_18Kernel_traits_baseILj4096ES2_S2_S2_S2_fjLj128EEEEELb0ELb0ELb1ELb1EEEvNS_9BwdParamsE)
        /*1268*/ 	.word	0x000000dd


	//----- nvinfo : EIATTR_FRAME_SIZE
	.align		4
.L_785:
        /*126c*/ 	.byte	0x04, 0x11
        /*126e*/ 	.short	(.L_787 - .L_786)
	.align		4
.L_786:
        /*1270*/ 	.word	index@(_ZN10layer_norm13ln_bwd_kernelINS_13Kernel_traitsI13__nv_bfloat16S2_S2_S2_fjLj4096ELj1ELj1ELj4ELj16ENS_18Kernel_traits_baseILj4096ES2_S2_S2_S2_fjLj128EEEEELb0ELb0ELb1ELb1EEEvNS_9BwdParamsE)
        /*1274*/ 	.word	0x00000000


	//----- nvinfo : EIATTR_REGCOUNT
	.align		4
.L_787:
        /*1278*/ 	.byte	0x04, 0x2f
        /*127a*/ 	.short	(.L_789 - .L_788)
	.align		4
.L_788:
        /*127c*/ 	.word	index@(_ZN10layer_norm13ln_bwd_kernelINS_13Kernel_traitsI13__nv_bfloat16S2_S2_S2_fjLj4096ELj1ELj1ELj4ELj16ENS_18Kernel_traits_baseILj4096ES2_S2_S2_S2_fjLj128EEEEELb0ELb0ELb1ELb0EEEvNS_9BwdParamsE)
        /*1280*/ 	.word	0x000000d9


	//----- nvinfo : EIATTR_FRAME_SIZE
	.align		4
.L_789:
        /*1284*/ 	.byte	0x04, 0x11
        /*1286*/ 	.short	(.L_791 - .L_790)
	.align		4
.L_790:
        /*1288*/ 	.word	index@(_ZN10layer_norm13ln_bwd_kernelINS_13Kernel_traitsI13__nv_bfloat16S2_S2_S2_fjLj4096ELj1ELj1ELj4ELj16ENS_18Kernel_traits_baseILj4096ES2_S2_S2_S2_fjLj128EEEEELb0ELb0ELb1ELb0EEEvNS_9BwdParamsE)
        /*128c*/ 	.word	0x00000000


	//----- nvinfo : EIATTR_REGCOUNT
	.align		4
.L_791:
        /*1290*/ 	.byte	0x04, 0x2f
        /*1292*/ 	.short	(.L_793 - .L_792)
	.align		4
.L_792:
        /*1294*/ 	.word	index@(_ZN10layer_norm13ln_bwd_kernelINS_13Kernel_traitsI13__nv_bfloat16S2_S2_S2_fjLj4096ELj1ELj1ELj4ELj16ENS_18Kernel_traits_baseILj4096ES2_S2_S2_S2_fjLj128EEEEELb0ELb0ELb0ELb1EEEvNS_9BwdParamsE)
        /*1298*/ 	.word	0x000000e8


	//----- nvinfo : EIATTR_FRAME_SIZE
	.align		4
.L_793:
        /*129c*/ 	.byte	0x04, 0x11
        /*129e*/ 	.short	(.L_795 - .L_794)
	.align		4
.L_794:
        /*12a0*/ 	.word	index@(_ZN10layer_norm13ln_bwd_kernelINS_13Kernel_traitsI13__nv_bfloat16S2_S2_S2_fjLj4096ELj1ELj1ELj4ELj16ENS_18Kernel_traits_baseILj4096ES2_S2_S2_S2_fjLj128EEEEELb0ELb0ELb0ELb1EEEvNS_9BwdParamsE)
        /*12a4*/ 	.word	0x00000000


	//----- nvinfo : EIATTR_REGCOUNT
	.align		4
.L_795:
        /*12a8*/ 	.byte	0x04, 0x2f
        /*12aa*/ 	.short	(.L_797 - .L_796)
	.align		4
.L_796:
        /*12ac*/ 	.word	index@(_ZN10layer_norm13ln_bwd_kernelINS_13Kernel_traitsI13__nv_bfloat16S2_S2_S2_fjLj4096ELj1ELj1ELj4ELj16ENS_18Kernel_traits_baseILj4096ES2_S2_S2_S2_fjLj128EEEEELb0ELb0ELb0ELb0EEEvNS_9BwdParamsE)
        /*12b0*/ 	.word	0x000000da


	//----- nvinfo : EIATTR_FRAME_SIZE
	.align		4
.L_797:
        /*12b4*/ 	.byte	0x04, 0x11
        /*12b6*/ 	.short	(.L_799 - .L_798)
	.align		4
.L_798:
        /*12b8*/ 	.word	index@(_ZN10layer_norm13ln_bwd_kernelINS_13Kernel_traitsI13__nv_bfloat16S2_S2_S2_fjLj4096ELj1ELj1ELj4ELj16ENS_18Kernel_traits_baseILj4096ES2_S2_S2_S2_fjLj128EEEEELb0ELb0ELb0ELb0EEEvNS_9BwdParamsE)
        /*12bc*/ 	.word	0x00000000


	//----- nvinfo : EIATTR_MIN_STACK_SIZE
	.align		4
.L_799:
        /*12c0*/ 	.byte	0x04, 0x12
        /*12c2*/ 	.short	(.L_801 - .L_800)
	.align		4
.L_800:
        /*12c4*/ 	.word	index@(_ZN10layer_norm13ln_bwd_kernelINS_13Kernel_traitsI13__nv_bfloat16S2_S2_S2_fjLj4096ELj1ELj1ELj4ELj16ENS_18Kernel_traits_baseILj4096ES2_S2_S2_S2_fjLj128EEEEELb0ELb0ELb0ELb0EEEvNS_9BwdParamsE)
        /*12c8*/ 	.word	0x00000000


	//----- nvinfo : EIATTR_MIN_STACK_SIZE
	.align		4
.L_801:
        /*12cc*/ 	.byte	0x04, 0x12
        /*12ce*/ 	.short	(.L_803 - .L_802)
	.align		4
.L_802:
        /*12d0*/ 	.word	index@(_ZN10layer_norm13ln_bwd_kernelINS_13Kernel_traitsI13__nv_bfloat16S2_S2_S2_fjLj4096ELj1ELj1ELj4ELj16ENS_18Kernel_traits_baseILj4096ES2_S2_S2_S2_fjLj128EEEEELb0ELb0ELb0ELb1EEEvNS_9BwdParamsE)
        /*12d4*/ 	.word	0x00000000


	//----- nvinfo : EIATTR_MIN_STACK_SIZE
	.align		4
.L_803:
        /*12d8*/ 	.byte	0x04, 0x12
        /*12da*/ 	.short	(.L_805 - .L_804)
	.align		4
.L_804:
        /*12dc*/ 	.word	index@(_ZN10layer_norm13ln_bwd_kernelINS_13Kernel_traitsI13__nv_bfloat16S2_S2_S2_fjLj4096ELj1ELj1ELj4ELj16ENS_18Kernel_traits_baseILj4096ES2_S2_S2_S2_fjLj128EEEEELb0ELb0ELb1ELb0EEEvNS_9BwdParamsE)
        /*12e0*/ 	.word	0x00000000


	//----- nvinfo : EIATTR_MIN_STACK_SIZE
	.align		4
.L_805:
        /*12e4*/ 	.byte	0x04, 0x12
        /*12e6*/ 	.short	(.L_807 - .L_806)
	.align		4
.L_806:
        /*12e8*/ 	.word	index@(_ZN10layer_norm13ln_bwd_kernelINS_13Kernel_traitsI13__nv_bfloat16S2_S2_S2_fjLj4096ELj1ELj1ELj4ELj16ENS_18Kernel_traits_baseILj4096ES2_S2_S2_S2_fjLj128EEEEELb0ELb0ELb1ELb1EEEvNS_9BwdParamsE)
        /*12ec*/ 	.word	0x00000000


	//----- nvinfo : EIATTR_MIN_STACK_SIZE
	.align		4
.L_807:
        /*12f0*/ 	.byte	0x04, 0x12
        /*12f2*/ 	.short	(.L_809 - .L_808)
	.align		4
.L_808:
        /*12f4*/ 	.word	index@(_ZN10layer_norm13ln_bwd_kernelINS_13Kernel_traitsI13__nv_bfloat16S2_S2_S2_fjLj4096ELj1ELj1ELj4ELj16ENS_18Kernel_traits_baseILj4096ES2_S2_S2_S2_fjLj128EEEEELb0ELb1ELb0ELb0EEEvNS_9BwdParamsE)
        /*12f8*/ 	.word	0x00000000


	//----- nvinfo : EIATTR_MIN_STACK_SIZE
	.align		4
.L_809:
        /*12fc*/ 	.byte	0x04, 0x12
        /*12fe*/ 	.short	(.L_811 - .L_810)
	.align		4
.L_810:
        /*1300*/ 	.word	index@(_ZN10layer_norm13ln_bwd_kernelINS_13Kernel_traitsI13__nv_bfloat16S2_S2_S2_fjLj4096ELj1ELj1ELj4ELj16ENS_18Kernel_traits_baseILj4096ES2_S2_S2_S2_fjLj128EEEEELb0ELb1ELb0ELb1EEEvNS_9BwdParamsE)
        /*1304*/ 	.word	0x00000000


	//----- nvinfo : EIATTR_MIN_STACK_SIZE
	.align		4
.L_811:
        /*1308*/ 	.byte	0x04, 0x12
        /*130a*/ 	.short	(.L_813 - .L_812)
	.align		4
.L_812:
        /*130c*/ 	.word	index@(_ZN10layer_norm13ln_bwd_kernelINS_13Kernel_traitsI13__nv_bfloat16S2_S2_S2_fjLj4096ELj1ELj1ELj4ELj16ENS_18Kernel_traits_baseILj4096ES2_S2_S2_S2_fjLj128EEEEELb0ELb1ELb1ELb0EEEvNS_9BwdParamsE)
        /*1310*/ 	.word	0x00000010


	//----- nvinfo : EIATTR_MIN_STACK_SIZE
	.align		4
.L_813:
        /*1314*/ 	.byte	0x04, 0x12
        /*1316*/ 	.short	(.L_815 - .L_814)
	.align		4
.L_814:
        /*1318*/ 	.word	index@(_ZN10layer_norm13ln_bwd_kernelINS_13Kernel_traitsI13__nv_bfloat16S2_S2_S2_fjLj4096ELj1ELj1ELj4ELj16ENS_18Kernel_traits_baseILj4096ES2_S2_S2_S2_fjLj128EEEEELb0ELb1ELb1ELb1EEEvNS_9BwdParamsE)
        /*131c*/ 	.word	0x00000000


	//----- nvinfo : EIATTR_MIN_STACK_SIZE
	.align		4
.L_815:
        /*1320*/ 	.byte	0x04, 0x12
        /*1322*/ 	.short	(.L_817 - .L_816)
	.align		4
.L_816:
        /*1324*/ 	.word	index@(_ZN10layer_norm13ln_bwd_kernelINS_13Kernel_traitsI13__nv_bfloat16S2_S2_S2_fjLj4096ELj1ELj1ELj4ELj16ENS_18Kernel_traits_baseILj4096ES2_S2_S2_S2_fjLj128EEEEELb1ELb0ELb0ELb0EEEvNS_9BwdParamsE)
        /*1328*/ 	.word	0x00000000


	//----- nvinfo : EIATTR_MIN_STACK_SIZE
	.align		4
.L_817:
        /*132c*/ 	.byte	0x04, 0x12
        /*132e*/ 	.short	(.L_819 - .L_818)
	.align		4
.L_818:
        /*1330*/ 	.word	index@(_ZN10layer_norm13ln_bwd_kernelINS_13Kernel_traitsI13__nv_bfloat16S2_S2_S2_fjLj4096ELj1ELj1ELj4ELj16ENS_18Kernel_traits_baseILj4096ES2_S2_S2_S2_fjLj128EEEEELb1ELb0ELb0ELb1EEEvNS_9BwdParamsE)
        /*1334*/ 	.word	0x00000000


	//----- nvinfo : EIATTR_MIN_STACK_SIZE
	.align		4
.L_819:
        /*1338*/ 	.byte	0x04, 0x12
        /*133a*/ 	.short	(.L_821 - .L_820)
	.align		4
.L_820:
        /*133c*/ 	.word	index@(_ZN10layer_norm22ln_bwd_finalize_kernelINS_22Kernel_traits_finalizeILj4096E13__nv_bfloat16S2_S2_S2_fjLb0ELj1024ELj4ENS_18Kernel_traits_baseILj4096ES2_S2_S2_S2_fjLj1024EEEEELb0ELb0EEEvNS_9BwdParamsE)
        /*1340*/ 	.word	0x00000000


	//----- nvinfo : EIATTR_MIN_STACK_SIZE
	.align		4
.L_821:
        /*1344*/ 	.byte	0x04, 0x12
        /*1346*/ 	.short	(.L_823 - .L_822)
	.align		4
.L_822:
        /*1348*/ 	.word	index@(_ZN10layer_norm13ln_bwd_kernelINS_13Kernel_traitsI13__nv_bfloat16S2_S2_S2_fjLj4096ELj1ELj1ELj4ELj16ENS_18Kernel_traits_baseILj4096ES2_S2_S2_S2_fjLj128EEEEELb1ELb0ELb1ELb0EEEvNS_9BwdParamsE)
        /*134c*/ 	.word	0x00000000


	//----- nvinfo : EIATTR_MIN_STACK_SIZE
	.align		4
.L_823:
        /*1350*/ 	.byte	0x04, 0x12
        /*1352*/ 	.short	(.L_825 - .L_824)
	.align		4
.L_824:
        /*1354*/ 	.word	index@(_ZN10layer_norm22ln_bwd_finalize_kernelINS_22Kernel_traits_finalizeILj4096E13__nv_bfloat16S2_S2_S2_fjLb0ELj1024ELj4ENS_18Kernel_traits_baseILj4096ES2_S2_S2_S2_fjLj1024EEEEELb0ELb1EEEvNS_9BwdParamsE)
        /*1358*/ 	.word	0x00000000


	//----- nvinfo : EIATTR_MIN_STACK_SIZE
	.align		4
.L_825:
        /*135c*/ 	.byte	0x04, 0x12
        /*135e*/ 	.short	(.L_827 - .L_826)
	.align		4
.L_826:
        /*1360*/ 	.word	index@(_ZN10layer_norm13ln_bwd_kernelINS_13Kernel_traitsI13__nv_bfloat16S2_S2_S2_fjLj4096ELj1ELj1ELj4ELj16ENS_18Kernel_traits_baseILj4096ES2_S2_S2_S2_fjLj128EEEEELb1ELb0ELb1ELb1EEEvNS_9BwdParamsE)
        /*1364*/ 	.word	0x00000000


	//----- nvinfo : EIATTR_MIN_STACK_SIZE
	.align		4
.L_827:
        /*1368*/ 	.byte	0x04, 0x12
        /*136a*/ 	.short	(.L_829 - .L_828)
	.align		4
.L_828:
        /*136c*/ 	.word	index@(_ZN10layer_norm13ln_bwd_kernelINS_13Kernel_traitsI13__nv_bfloat16S2_S2_S2_fjLj4096ELj1ELj1ELj4ELj16ENS_18Kernel_traits_baseILj4096ES2_S2_S2_S2_fjLj128EEEEELb1ELb1ELb0ELb0EEEvNS_9BwdParamsE)
        /*1370*/ 	.word	0x00000008


	//----- nvinfo : EIATTR_MIN_STACK_SIZE
	.align		4
.L_829:
        /*1374*/ 	.byte	0x04, 0x12
        /*1376*/ 	.short	(.L_831 - .L_830)
	.align		4
.L_830:
        /*1378*/ 	.word	index@(_ZN10layer_norm13ln_bwd_kernelINS_13Kernel_traitsI13__nv_bfloat16S2_S2_S2_fjLj4096ELj1ELj1ELj4ELj16ENS_18Kernel_traits_baseILj4096ES2_S2_S2_S2_fjLj128EEEEELb1ELb1ELb0ELb1EEEvNS_9BwdParamsE)
        /*137c*/ 	.word	0x00000008


	//----- nvinfo : EIATTR_MIN_STACK_SIZE
	.align		4
.L_831:
        /*1380*/ 	.byte	0x04, 0x12
        /*1382*/ 	.short	(.L_833 - .L_832)
	.align		4
.L_832:
        /*1384*/ 	.word	index@(_ZN10layer_norm22ln_bwd_finalize_kernelINS_22Kernel_traits_finalizeILj4096E13__nv_bfloat16S2_S2_S2_fjLb1ELj1024ELj4ENS_18Kernel_traits_baseILj4096ES2_S2_S2_S2_fjLj1024EEEEELb1ELb0EEEvNS_9BwdParamsE)
        /*1388*/ 	.word	0x00000000


	//----- nvinfo : EIATTR_MIN_STACK_SIZE
	.align		4
.L_833:
        /*138c*/ 	.byte	0x04, 0x12
        /*138e*/ 	.short	(.L_835 - .L_834)
	.align		4
.L_834:
        /*1390*/ 	.word	index@(_ZN10layer_norm13ln_bwd_kernelINS_13Kernel_traitsI13__nv_bfloat16S2_S2_S2_fjLj4096ELj1ELj1ELj4ELj16ENS_18Kernel_traits_baseILj4096ES2_S2_S2_S2_fjLj128EEEEELb1ELb1ELb1ELb0EEEvNS_9BwdParamsE)
        /*1394*/ 	.word	0x00000010


	//----- nvinfo : EIATTR_MIN_STACK_SIZE
	.align		4
.L_835:
        /*1398*/ 	.byte	0x04, 0x12
        /*139a*/ 	.short	(.L_837 - .L_836)
	.align		4
.L_836:
        /*139c*/ 	.word	index@(_ZN10layer_norm22ln_bwd_finalize_kernelINS_22Kernel_traits_finalizeILj4096E13__nv_bfloat16S2_S2_S2_fjLb1ELj1024ELj4ENS_18Kernel_traits_baseILj4096ES2_S2_S2_S2_fjLj1024EEEEELb1ELb1EEEvNS_9BwdParamsE)
        /*13a0*/ 	.word	0x00000000


	//----- nvinfo : EIATTR_MIN_STACK_SIZE
	.align		4
.L_837:
        /*13a4*/ 	.byte	0x04, 0x12
        /*13a6*/ 	.short	(.L_839 - .L_838)
	.align		4
.L_838:
        /*13a8*/ 	.word	index@(_ZN10layer_norm13ln_bwd_kernelINS_13Kernel_traitsI13__nv_bfloat16S2_S2_S2_fjLj4096ELj1ELj1ELj4ELj16ENS_18Kernel_traits_baseILj4096ES2_S2_S2_S2_fjLj128EEEEELb1ELb1ELb1ELb1EEEvNS_9BwdParamsE)
        /*13ac*/ 	.word	0x00000000


	//----- nvinfo : EIATTR_MIN_STACK_SIZE
	.align		4
.L_839:
        /*13b0*/ 	.byte	0x04, 0x12
        /*13b2*/ 	.short	(.L_841 - .L_840)
	.align		4
.L_840:
        /*13b4*/ 	.word	index@(_ZN10layer_norm13ln_bwd_kernelINS_13Kernel_traitsI6__halfS2_S2_S2_fjLj4096ELj1ELj1ELj4ELj16ENS_18Kernel_traits_baseILj4096ES2_S2_S2_S2_fjLj128EEEEELb0ELb0ELb0ELb0EEEvNS_9BwdParamsE)
        /*13b8*/ 	.word	0x00000000


	//----- nvinfo : EIATTR_MIN_STACK_SIZE
	.align		4
.L_841:
        /*13bc*/ 	.byte	0x04, 0x12
        /*13be*/ 	.short	(.L_843 - .L_842)
	.align		4
.L_842:
        /*13c0*/ 	.word	index@(_ZN10layer_norm13ln_bwd_kernelINS_13Kernel_traitsI6__halfS2_S2_S2_fjLj4096ELj1ELj1ELj4ELj16ENS_18Kernel_traits_baseILj4096ES2_S2_S2_S2_fjLj128EEEEELb0ELb0ELb0ELb1EEEvNS_9BwdParamsE)
        /*13c4*/ 	.word	0x00000000


	//----- nvinfo : EIATTR_MIN_STACK_SIZE
	.align		4
.L_843:
        /*13c8*/ 	.byte	0x04, 0x12
        /*13ca*/ 	.short	(.L_845 - .L_844)
	.align		4
.L_844:
        /*13cc*/ 	.word	index@(_ZN10layer_norm13ln_bwd_kernelINS_13Kernel_traitsI6__halfS2_S2_S2_fjLj4096ELj1ELj1ELj4ELj16ENS_18Kernel_traits_baseILj4096ES2_S2_S2_S2_fjLj128EEEEELb0ELb0ELb1ELb0EEEvNS_9BwdParamsE)
        /*13d0*/ 	.word	0x00000000


	//----- nvinfo : EIATTR_MIN_STACK_SIZE
	.align		4
.L_845:
        /*13d4*/ 	.byte	0x04, 0x12
        /*13d6*/ 	.short	(.L_847 - .L_846)
	.align		4
.L_846:
        /*13d8*/ 	.word	index@(_ZN10layer_norm13ln_bwd_kernelINS_13Kernel_traitsI6__halfS2_S2_S2_fjLj4096ELj1ELj1ELj4ELj16ENS_18Kernel_traits_baseILj4096ES2_S2_S2_S2_fjLj128EEEEELb0ELb0ELb1ELb1EEEvNS_9BwdParamsE)
        /*13dc*/ 	.word	0x00000000


	//----- nvinfo : EIATTR_MIN_STACK_SIZE
	.align		4
.L_847:
        /*13e0*/ 	.byte	0x04, 0x12
        /*13e2*/ 	.short	(.L_849 - .L_848)
	.align		4
.L_848:
        /*13e4*/ 	.word	index@(_ZN10layer_norm13ln_bwd_kernelINS_13Kernel_traitsI6__halfS2_S2_S2_fjLj4096ELj1ELj1ELj4ELj16ENS_18Kernel_traits_baseILj4096ES2_S2_S2_S2_fjLj128EEEEELb0ELb1ELb0ELb0EEEvNS_9BwdParamsE)
        /*13e8*/ 	.word	0x00000000


	//----- nvinfo : EIATTR_MIN_STACK_SIZE
	.align		4
.L_849:
        /*13ec*/ 	.byte	0x04, 0x12
        /*13ee*/ 	.short	(.L_851 - .L_850)
	.align		4
.L_850:
        /*13f0*/ 	.word	index@(_ZN10layer_norm13ln_bwd_kernelINS_13Kernel_traitsI6__halfS2_S2_S2_fjLj4096ELj1ELj1ELj4ELj16ENS_18Kernel_traits_baseILj4096ES2_S2_S2_S2_fjLj128EEEEELb0ELb1ELb0ELb1EEEvNS_9BwdParamsE)
        /*13f4*/ 	.word	0x00000000


	//----- nvinfo : EIATTR_MIN_STACK_SIZE
	.align		4
.L_851:
        /*13f8*/ 	.byte	0x04, 0x12
        /*13fa*/ 	.short	(.L_853 - .L_852)
	.align		4
.L_852:
        /*13fc*/ 	.word	index@(_ZN10layer_norm13ln_bwd_kernelINS_13Kernel_traitsI6__halfS2_S2_S2_fjLj4096ELj1ELj1ELj4ELj16ENS_18Kernel_traits_baseILj4096ES2_S2_S2_S2_fjLj128EEEEELb0ELb1ELb1ELb0EEEvNS_9BwdParamsE)
        /*1400*/ 	.word	0x00000000


	//----- nvinfo : EIATTR_MIN_STACK_SIZE
	.align		4
.L_853:
        /*1404*/ 	.byte	0x04, 0x12
        /*1406*/ 	.short	(.L_855 - .L_854)
	.align		4
.L_854:
        /*1408*/ 	.word	index@(_ZN10layer_norm13ln_bwd_kernelINS_13Kernel_traitsI6__halfS2_S2_S2_fjLj4096ELj1ELj1ELj4ELj16ENS_18Kernel_traits_baseILj4096ES2_S2_S2_S2_fjLj128EEEEELb0ELb1ELb1ELb1EEEvNS_9BwdParamsE)
        /*140c*/ 	.word	0x00000000


	//----- nvinfo : EIATTR_MIN_STACK_SIZE
	.align		4
.L_855:
        /*1410*/ 	.byte	0x04, 0x12
        /*1412*/ 	.short	(.L_857 - .L_856)
	.align		4
.L_856:
        /*1414*/ 	.word	index@(_ZN10layer_norm13ln_bwd_kernelINS_13Kernel_traitsI6__halfS2_S2_S2_fjLj4096ELj1ELj1ELj4ELj16ENS_18Kernel_traits_baseILj4096ES2_S2_S2_S2_fjLj128EEEEELb1ELb0ELb0ELb0EEEvNS_9BwdParamsE)
        /*1418*/ 	.word	0x00000000


	//----- nvinfo : EIATTR_MIN_STACK_SIZE
	.align		4
.L_857:
        /*141c*/ 	.byte	0x04, 0x12
        /*141e*/ 	.short	(.L_859 - .L_858)
	.align		4
.L_858:
        /*1420*/ 	.word	index@(_ZN10layer_norm13ln_bwd_kernelINS_13Kernel_traitsI6__halfS2_S2_S2_fjLj4096ELj1ELj1ELj4ELj16ENS_18Kernel_traits_baseILj4096ES2_S2_S2_S2_fjLj128EEEEELb1ELb0ELb0ELb1EEEvNS_9BwdParamsE)
        /*1424*/ 	.word	0x00000000


	//----- nvinfo : EIATTR_MIN_STACK_SIZE
	.align		4
.L_859:
        /*1428*/ 	.byte	0x04, 0x12
        /*142a*/ 	.short	(.L_861 - .L_860)
	.align		4
.L_860:
        /*142c*/ 	.word	index@(_ZN10layer_norm22ln_bwd_finalize_kernelINS_22Kernel_traits_finalizeILj4096E6__halfS2_S2_S2_fjLb0ELj1024ELj4ENS_18Kernel_traits_baseILj4096ES2_S2_S2_S2_fjLj1024EEEEELb0ELb0EEEvNS_9BwdParamsE)
        /*1430*/ 	.word	0x00000000


	//----- nvinfo : EIATTR_MIN_STACK_SIZE
	.align		4
.L_861:
        /*1434*/ 	.byte	0x04, 0x12
        /*1436*/ 	.short	(.L_863 - .L_862)
	.align		4
.L_862:
        /*1438*/ 	.word	index@(_ZN10layer_norm13ln_bwd_kernelINS_13Kernel_traitsI6__halfS2_S2_S2_fjLj4096ELj1ELj1ELj4ELj16ENS_18Kernel_traits_baseILj4096ES2_S2_S2_S2_fjLj128EEEEELb1ELb0ELb1ELb0EEEvNS_9BwdParamsE)
        /*143c*/ 	.word	0x00000000


	//----- nvinfo : EIATTR_MIN_STACK_SIZE
	.align		4
.L_863:
        /*1440*/ 	.byte	0x04, 0x12
        /*1442*/ 	.short	(.L_865 - .L_864)
	.align		4
.L_864:
        /*1444*/ 	.word	index@(_ZN10layer_norm22ln_bwd_finalize_kernelINS_22Kernel_traits_finalizeILj4096E6__halfS2_S2_S2_fjLb0ELj1024ELj4ENS_18Kernel_traits_baseILj4096ES2_S2_S2_S2_fjLj1024EEEEELb0ELb1EEEvNS_9BwdParamsE)
        /*1448*/ 	.word	0x00000000


	//----- nvinfo : EIATTR_MIN_STACK_SIZE
	.align		4
.L_865:
        /*144c*/ 	.byte	0x04, 0x12
        /*144e*/ 	.short	(.L_867 - .L_866)
	.align		4
.L_866:
        /*1450*/ 	.word	index@(_ZN10layer_norm13ln_bwd_kernelINS_13Kernel_traitsI6__halfS2_S2_S2_fjLj4096ELj1ELj1ELj4ELj16ENS_18Kernel_traits_baseILj4096ES2_S2_S2_S2_fjLj128EEEEELb1ELb0ELb1ELb1EEEvNS_9BwdParamsE)
        /*1454*/ 	.word	0x00000000


	//----- nvinfo : EIATTR_MIN_STACK_SIZE
	.align		4
.L_867:
        /*1458*/ 	.byte	0x04, 0x12
        /*145a*/ 	.short	(.L_869 - .L_868)
	.align		4
.L_868:
        /*145c*/ 	.word	index@(_ZN10layer_norm13ln_bwd_kernelINS_13Kernel_traitsI6__halfS2_S2_S2_fjLj4096ELj1ELj1ELj4ELj16ENS_18Kernel_traits_baseILj4096ES2_S2_S2_S2_fjLj128EEEEELb1ELb1ELb0ELb0EEEvNS_9BwdParamsE)
        /*1460*/ 	.word	0x00000000


	//----- nvinfo : EIATTR_MIN_STACK_SIZE
	.align		4
.L_869:
        /*1464*/ 	.byte	0x04, 0x12
        /*1466*/ 	.short	(.L_871 - .L_870)
	.align		4
.L_870:
        /*1468*/ 	.word	index@(_ZN10layer_norm13ln_bwd_kernelINS_13Kernel_traitsI6__halfS2_S2_S2_fjLj4096ELj1ELj1ELj4ELj16ENS_18Kernel_traits_baseILj4096ES2_S2_S2_S2_fjLj128EEEEELb1ELb1ELb0ELb1EEEvNS_9BwdParamsE)
        /*146c*/ 	.word	0x00000008


	//----- nvinfo : EIATTR_MIN_STACK_SIZE
	.align		4
.L_871:
        /*1470*/ 	.byte	0x04, 0x12
        /*1472*/ 	.short	(.L_873 - .L_872)
	.align		4
.L_872:
        /*1474*/ 	.word	index@(_ZN10layer_norm22ln_bwd_finalize_kernelINS_22Kernel_traits_finalizeILj4096E6__halfS2_S2_S2_fjLb1ELj1024ELj4ENS_18Kernel_traits_baseILj4096ES2_S2_S2_S2_fjLj1024EEEEELb1ELb0EEEvNS_9BwdParamsE)
        /*1478*/ 	.word	0x00000000


	//----- nvinfo : EIATTR_MIN_STACK_SIZE
	.align		4
.L_873:
        /*147c*/ 	.byte	0x04, 0x12
        /*147e*/ 	.short	(.L_875 - .L_874)
	.align		4
.L_874:
        /*1480*/ 	.word	index@(_ZN10layer_norm13ln_bwd_kernelINS_13Kernel_traitsI6__halfS2_S2_S2_fjLj4096ELj1ELj1ELj4ELj16ENS_18Kernel_traits_baseILj4096ES2_S2_S2_S2_fjLj128EEEEELb1ELb1ELb1ELb0EEEvNS_9BwdParamsE)
        /*1484*/ 	.word	0x00000000


	//----- nvinfo : EIATTR_MIN_STACK_SIZE
	.align		4
.L_875:
        /*1488*/ 	.byte	0x04, 0x12
        /*148a*/ 	.short	(.L_877 - .L_876)
	.align		4
.L_876:
        /*148c*/ 	.word	index@(_ZN10layer_norm22ln_bwd_finalize_kernelINS_22Kernel_traits_finalizeILj4096E6__halfS2_S2_S2_fjLb1ELj1024ELj4ENS_18Kernel_traits_baseILj4096ES2_S2_S2_S2_fjLj1024EEEEELb1ELb1EEEvNS_9BwdParamsE)
        /*1490*/ 	.word	0x00000000


	//----- nvinfo : EIATTR_MIN_STACK_SIZE
	.align		4
.L_877:
        /*1494*/ 	.byte	0x04, 0x12
        /*1496*/ 	.short	(.L_879 - .L_878)
	.align		4
.L_878:
        /*1498*/ 	.word	index@(_ZN10layer_norm13ln_bwd_kernelINS_13Kernel_traitsI6__halfS2_S2_S2_fjLj4096ELj1ELj1ELj4ELj16ENS_18Kernel_traits_baseILj4096ES2_S2_S2_S2_fjLj128EEEEELb1ELb1ELb1ELb1EEEvNS_9BwdParamsE)
        /*149c*/ 	.word	0x00000000


	//----- nvinfo : EIATTR_MIN_STACK_SIZE
	.align		4
.L_879:
        /*14a0*/ 	.byte	0x04, 0x12
        /*14a2*/ 	.short	(.L_881 - .L_880)
	.align		4
.L_880:
        /*14a4*/ 	.word	index@(_ZN10layer_norm13ln_bwd_kernelINS_13Kernel_traitsIf13__nv_bfloat16S2_S2_fjLj4096ELj1ELj1ELj4ELj16ENS_18Kernel_traits_baseILj4096EfS2_S2_S2_fjLj128EEEEELb0ELb0ELb0ELb0EEEvNS_9BwdParamsE)
        /*14a8*/ 	.word	0x00000000


	//----- nvinfo : EIATTR_MIN_STACK_SIZE
	.align		4
.L_881:
        /*14ac*/ 	.byte	0x04, 0x12
        /*14ae*/ 	.short	(.L_883 - .L_882)
	.align		4
.L_882:
        /*14b0*/ 	.word	index@(_ZN10layer_norm13ln_bwd_kernelINS_13Kernel_traitsIf13__nv_bfloat16S2_S2_fjLj4096ELj1ELj1ELj4ELj16ENS_18Kernel_traits_baseILj4096EfS2_S2_S2_fjLj128EEEEELb0ELb0ELb0ELb1EEEvNS_9BwdParamsE)
        /*14b4*/ 	.word	0x00000000


	//----- nvinfo : EIATTR_MIN_STACK_SIZE
	.align		4
.L_883:
        /*14b8*/ 	.byte	0x04, 0x12
        /*14ba*/ 	.short	(.L_885 - .L_884)
	.align		4
.L_884:
        /*14bc*/ 	.word	index@(_ZN10layer_norm13ln_bwd_kernelINS_13Kernel_traitsIf13__nv_bfloat16S2_S2_fjLj4096ELj1ELj1ELj4ELj16ENS_18Kernel_traits_baseILj4096EfS2_S2_S2_fjLj128EEEEELb0ELb0ELb1ELb0EEEvNS_9BwdParamsE)
        /*14c0*/ 	.word	0x00000000


	//----- nvinfo : EIATTR_MIN_STACK_SIZE
	.align		4
.L_885:
        /*14c4*/ 	.byte	0x04, 0x12
        /*14c6*/ 	.short	(.L_887 - .L_886)
	.align		4
.L_886:
        /*14c8*/ 	.word	index@(_ZN10layer_norm13ln_bwd_kernelINS_13Kernel_traitsIf13__nv_bfloat16S2_S2_fjLj4096ELj1ELj1ELj4ELj16ENS_18Kernel_traits_baseILj4096EfS2_S2_S2_fjLj128EEEEELb0ELb0ELb1ELb1EEEvNS_9BwdParamsE)
        /*14cc*/ 	.word	0x00000000


	//----- nvinfo : EIATTR_MIN_STACK_SIZE
	.align		4
.L_887:
        /*14d0*/ 	.byte	0x04, 0x12
        /*14d2*/ 	.short	(.L_889 - .L_888)
	.align		4
.L_888:
        /*14d4*/ 	.word	index@(_ZN10layer_norm13ln_bwd_kernelINS_13Kernel_traitsIf13__nv_bfloat16S2_S2_fjLj4096ELj1ELj1ELj4ELj16ENS_18Kernel_traits_baseILj4096EfS2_S2_S2_fjLj128EEEEELb0ELb1ELb0ELb0EEEvNS_9BwdParamsE)
        /*14d8*/ 	.word	0x00000020


	//----- nvinfo : EIATTR_MIN_STACK_SIZE
	.align		4
.L_889:
        /*14dc*/ 	.byte	0x04, 0x12
        /*14de*/ 	.short	(.L_891 - .L_890)
	.align		4
.L_890:
        /*14e0*/ 	.word	index@(_ZN10layer_norm13ln_bwd_kernelINS_13Kernel_traitsIf13__nv_bfloat16S2_S2_fjLj4096ELj1ELj1ELj4ELj16ENS_18Kernel_traits_baseILj4096EfS2_S2_S2_fjLj128EEEEELb0ELb1ELb0ELb1EEEvNS_9BwdParamsE)
        /*14e4*/ 	.word	0x00000020


	//----- nvinfo : EIATTR_MIN_STACK_SIZE
	.align		4
.L_891:
        /*14e8*/ 	.byte	0x04, 0x12
        /*14ea*/ 	.short	(.L_893 - .L_892)
	.align		4
.L_892:
        /*14ec*/ 	.word	index@(_ZN10layer_norm13ln_bwd_kernelINS_13Kernel_traitsIf13__nv_bfloat16S2_S2_fjLj4096ELj1ELj1ELj4ELj16ENS_18Kernel_traits_baseILj4096EfS2_S2_S2_fjLj128EEEEELb0ELb1ELb1ELb0EEEvNS_9BwdParamsE)
        /*14f0*/ 	.word	0x00000040


	//----- nvinfo : EIATTR_MIN_STACK_SIZE
	.align		4
.L_893:
        /*14f4*/ 	.byte	0x04, 0x12
        /*14f6*/ 	.short	(.L_895 - .L_894)
	.align		4
.L_894:
        /*14f8*/ 	.word	index@(_ZN10layer_norm13ln_bwd_kernelINS_13Kernel_traitsIf13__nv_bfloat16S2_S2_fjLj4096ELj1ELj1ELj4ELj16ENS_18Kernel_traits_baseILj4096EfS2_S2_S2_fjLj128EEEEELb0ELb1ELb1ELb1EEEvNS_9BwdParamsE)
        /*14fc*/ 	.word	0x00000020


	//----- nvinfo : EIATTR_MIN_STACK_SIZE
	.align		4
.L_895:
        /*1500*/ 	.byte	0x04, 0x12
        /*1502*/ 	.short	(.L_897 - .L_896)
	.align		4
.L_896:
        /*1504*/ 	.word	index@(_ZN10layer_norm13ln_bwd_kernelINS_13Kernel_traitsIf13__nv_bfloat16S2_S2_fjLj4096ELj1ELj1ELj4ELj16ENS_18Kernel_traits_baseILj4096EfS2_S2_S2_fjLj128EEEEELb1ELb0ELb0ELb0EEEvNS_9BwdParamsE)
        /*1508*/ 	.word	0x00000000


	//----- nvinfo : EIATTR_MIN_STACK_SIZE
	.align		4
.L_897:
        /*150c*/ 	.byte	0x04, 0x12
        /*150e*/ 	.short	(.L_899 - .L_898)
	.align		4
.L_898:
        /*1510*/ 	.word	index@(_ZN10layer_norm13ln_bwd_kernelINS_13Kernel_traitsIf13__nv_bfloat16S2_S2_fjLj4096ELj1ELj1ELj4ELj16ENS_18Kernel_traits_baseILj4096EfS2_S2_S2_fjLj128EEEEELb1ELb0ELb0ELb1EEEvNS_9BwdParamsE)
        /*1514*/ 	.word	0x00000000


	//----- nvinfo : EIATTR_MIN_STACK_SIZE
	.align		4
.L_899:
        /*1518*/ 	.byte	0x04, 0x12
        /*151a*/ 	.short	(.L_901 - .L_900)
	.align		4
.L_900:
        /*151c*/ 	.word	index@(_ZN10layer_norm22ln_bwd_finalize_kernelINS_22Kernel_traits_finalizeILj4096Ef13__nv_bfloat16S2_S2_fjLb0ELj1024ELj4ENS_18Kernel_traits_baseILj4096EfS2_S2_S2_fjLj1024EEEEELb0ELb0EEEvNS_9BwdParamsE)
        /*1520*/ 	.word	0x00000000


	//----- nvinfo : EIATTR_MIN_STACK_SIZE
	.align		4
.L_901:
        /*1524*/ 	.byte	0x04, 0x12
        /*1526*/ 	.short	(.L_903 - .L_902)
	.align		4
.L_902:
        /*1528*/ 	.word	index@(_ZN10layer_norm13ln_bwd_kernelINS_13Kernel_traitsIf13__nv_bfloat16S2_S2_fjLj4096ELj1ELj1ELj4ELj16ENS_18Kernel_traits_baseILj4096EfS2_S2_S2_fjLj128EEEEELb1ELb0ELb1ELb0EEEvNS_9BwdParamsE)
        /*152c*/ 	.word	0x00000000


	//----- nvinfo : EIATTR_MIN_STACK_SIZE
	.align		4
.L_903:
        /*1530*/ 	.byte	0x04, 0x12
        /*1532*/ 	.short	(.L_905 - .L_904)
	.align		4
.L_904:
        /*1534*/ 	.word	index@(_ZN10layer_norm22ln_bwd_finalize_kernelINS_22Kernel_traits_finalizeILj4096Ef13__nv_bfloat16S2_S2_fjLb0ELj1024ELj4ENS_18Kernel_traits_baseILj4096EfS2_S2_S2_fjLj1024EEEEELb0ELb1EEEvNS_9BwdParamsE)
        /*1538*/ 	.word	0x00000000


	//----- nvinfo : EIATTR_MIN_STACK_SIZE
	.align		4
.L_905:
        /*153c*/ 	.byte	0x04, 0x12
        /*153e*/ 	.short	(.L_907 - .L_906)
	.align		4
.L_906:
        /*1540*/ 	.word	index@(_ZN10layer_norm13ln_bwd_kernelINS_13Kernel_traitsIf13__nv_bfloat16S2_S2_fjLj4096ELj1ELj1ELj4ELj16ENS_18Kernel_traits_baseILj4096EfS2_S2_S2_fjLj128EEEEELb1ELb0ELb1ELb1EEEvNS_9BwdParamsE)
        /*1544*/ 	.word	0x00000000


	//----- nvinfo : EIATTR_MIN_STACK_SIZE
	.align		4
.L_907:
        /*1548*/ 	.byte	0x04, 0x12
        /*154a*/ 	.short	(.L_909 - .L_908)
	.align		4
.L_908:
        /*154c*/ 	.word	index@(_ZN10layer_norm13ln_bwd_kernelINS_13Kernel_traitsIf13__nv_bfloat16S2_S2_fjLj4096ELj1ELj1ELj4ELj16ENS_18Kernel_traits_baseILj4096EfS2_S2_S2_fjLj128EEEEELb1ELb1ELb0ELb0EEEvNS_9BwdParamsE)
        /*1550*/ 	.word	0x00000040


	//----- nvinfo : EIATTR_MIN_STACK_SIZE
	.align		4
.L_909:
        /*1554*/ 	.byte	0x04, 0x12
        /*1556*/ 	.short	(.L_911 - .L_910)
	.align		4
.L_910:
        /*1558*/ 	.word	index@(_ZN10layer_norm13ln_bwd_kernelINS_13Kernel_traitsIf13__nv_bfloat16S2_S2_fjLj4096ELj1ELj1ELj4ELj16ENS_18Kernel_traits_baseILj4096EfS2_S2_S2_fjLj128EEEEELb1ELb1ELb0ELb1EEEvNS_9BwdParamsE)
        /*155c*/ 	.word	0x00000048


	//----- nvinfo : EIATTR_MIN_STACK_SIZE
	.align		4
.L_911:
        /*1560*/ 	.byte	0x04, 0x12
        /*1562*/ 	.short	(.L_913 - .L_912)
	.align		4
.L_912:
        /*1564*/ 	.word	index@(_ZN10layer_norm22ln_bwd_finalize_kernelINS_22Kernel_traits_finalizeILj4096Ef13__nv_bfloat16S2_S2_fjLb1ELj1024ELj4ENS_18Kernel_traits_baseILj4096EfS2_S2_S2_fjLj1024EEEEELb1ELb0EEEvNS_9BwdParamsE)
        /*1568*/ 	.word	0x00000000


	//----- nvinfo : EIATTR_MIN_STACK_SIZE
	.align		4
.L_913:
        /*156c*/ 	.byte	0x04, 0x12
        /*156e*/ 	.short	(.L_915 - .L_914)
	.align		4
.L_914:
        /*1570*/ 	.word	index@(_ZN10layer_norm13ln_bwd_kernelINS_13Kernel_traitsIf13__nv_bfloat16S2_S2_fjLj4096ELj1ELj1ELj4ELj16ENS_18Kernel_traits_baseILj4096EfS2_S2_S2_fjLj128EEEEELb1ELb1ELb1ELb0EEEvNS_9BwdParamsE)
        /*1574*/ 	.word	0x00000060


	//----- nvinfo : EIATTR_MIN_STACK_SIZE
	.align		4
.L_915:
        /*1578*/ 	.byte	0x04, 0x12
        /*157a*/ 	.short	(.L_917 - .L_916)
	.align		4
.L_916:
        /*157c*/ 	.word	index@(_ZN10layer_norm22ln_bwd_finalize_kernelINS_22Kernel_traits_finalizeILj4096Ef13__nv_bfloat16S2_S2_fjLb1ELj1024ELj4ENS_18Kernel_traits_baseILj4096EfS2_S2_S2_fjLj1024EEEEELb1ELb1EEEvNS_9BwdParamsE)
        /*1580*/ 	.word	0x00000000


	//----- nvinfo : EIATTR_MIN_STACK_SIZE
	.align		4
.L_917:
        /*1584*/ 	.byte	0x04, 0x12
        /*1586*/ 	.short	(.L_919 - .L_918)
	.align		4
.L_918:
        /*1588*/ 	.word	index@(_ZN10layer_norm13ln_bwd_kernelINS_13Kernel_traitsIf13__nv_bfloat16S2_S2_fjLj4096ELj1ELj1ELj4ELj16ENS_18Kernel_traits_baseILj4096EfS2_S2_S2_fjLj128EEEEELb1ELb1ELb1ELb1EEEvNS_9BwdParamsE)
        /*158c*/ 	.word	0x00000040


	//----- nvinfo : EIATTR_MIN_STACK_SIZE
	.align		4
.L_919:
        /*1590*/ 	.byte	0x04, 0x12
        /*1592*/ 	.short	(.L_921 - .L_920)
	.align		4
.L_920:
        /*1594*/ 	.word	index@(_ZN10layer_norm13ln_bwd_kernelINS_13Kernel_traitsI13__nv_bfloat16S2_fS2_fjLj4096ELj1ELj1ELj4ELj16ENS_18Kernel_traits_baseILj4096ES2_S2_fS2_fjLj128EEEEELb0ELb0ELb0ELb0EEEvNS_9BwdParamsE)
        /*1598*/ 	.word	0x00000000


	//----- nvinfo : EIATTR_MIN_STACK_SIZE
	.align		4
.L_921:
        /*159c*/ 	.byte	0x04, 0x12
        /*159e*/ 	.short	(.L_923 - .L_922)
	.align		4
.L_922:
        /*15a0*/ 	.word	index@(_ZN10layer_norm13ln_bwd_kernelINS_13Kernel_traitsI13__nv_bfloat16S2_fS2_fjLj4096ELj1ELj1ELj4ELj16ENS_18Kernel_traits_baseILj4096ES2_S2_fS2_fjLj128EEEEELb0ELb0ELb0ELb1EEEvNS_9BwdParamsE)
        /*15a4*/ 	.word	0x00000000


	//----- nvinfo : EIATTR_MIN_STACK_SIZE
	.align		4
.L_923:
        /*15a8*/ 	.byte	0x04, 0x12
        /*15aa*/ 	.short	(.L_925 - .L_924)
	.align		4
.L_924:
        /*15ac*/ 	.word	index@(_ZN10layer_norm13ln_bwd_kernelINS_13Kernel_traitsI13__nv_bfloat16S2_fS2_fjLj4096ELj1ELj1ELj4ELj16ENS_18Kernel_traits_baseILj4096ES2_S2_fS2_fjLj128EEEEELb0ELb0ELb1ELb0EEEvNS_9BwdParamsE)
        /*15b0*/ 	.word	0x00000000


	//----- nvinfo : EIATTR_MIN_STACK_SIZE
	.align		4
.L_925:
        /*15b4*/ 	.byte	0x04, 0x12
        /*15b6*/ 	.short	(.L_927 - .L_926)
	.align		4
.L_926:
        /*15b8*/ 	.word	index@(_ZN10layer_norm13ln_bwd_kernelINS_13Kernel_traitsI13__nv_bfloat16S2_fS2_fjLj4096ELj1ELj1ELj4ELj16ENS_18Kernel_traits_baseILj4096ES2_S2_fS2_fjLj128EEEEELb0ELb0ELb1ELb1EEEvNS_9BwdParamsE)
        /*15bc*/ 	.word	0x00000000


	//----- nvinfo : EIATTR_MIN_STACK_SIZE
	.align		4
.L_927:
        /*15c0*/ 	.byte	0x04, 0x12
        /*15c2*/ 	.short	(.L_929 - .L_928)
	.align		4
.L_928:
        /*15c4*/ 	.word	index@(_ZN10layer_norm13ln_bwd_kernelINS_13Kernel_traitsI13__nv_bfloat16S2_fS2_fjLj4096ELj1ELj1ELj4ELj16ENS_18Kernel_traits_baseILj4096ES2_S2_fS2_fjLj128EEEEELb0ELb1ELb0ELb0EEEvNS_9BwdParamsE)
        /*15c8*/ 	.word	0x00000080


	//----- nvinfo : EIATTR_MIN_STACK_SIZE
	.align		4
.L_929:
        /*15cc*/ 	.byte	0x04, 0x12
        /*15ce*/ 	.short	(.L_931 - .L_930)
	.align		4
.L_930:
        /*15d0*/ 	.word	index@(_ZN10layer_norm13ln_bwd_kernelINS_13Kernel_traitsI13__nv_bfloat16S2_fS2_fjLj4096ELj1ELj1ELj4ELj16ENS_18Kernel_traits_baseILj4096ES2_S2_fS2_fjLj128EEEEELb0ELb1ELb0ELb1EEEvNS_9BwdParamsE)
        /*15d4*/ 	.word	0x00000048


	//----- nvinfo : EIATTR_MIN_STACK_SIZE
	.align		4
.L_931:
        /*15d8*/ 	.byte	0x04, 0x12
        /*15da*/ 	.short	(.L_933 - .L_932)
	.align		4
.L_932:
        /*15dc*/ 	.word	index@(_ZN10layer_norm13ln_bwd_kernelINS_13Kernel_traitsI13__nv_bfloat16S2_fS2_fjLj4096ELj1ELj1ELj4ELj16ENS_18Kernel_traits_baseILj4096ES2_S2_fS2_fjLj128EEEEELb0ELb1ELb1ELb0EEEvNS_9BwdParamsE)
        /*15e0*/ 	.word	0x00000098


	//----- nvinfo : EIATTR_MIN_STACK_SIZE
	.align		4
.L_933:
        /*15e4*/ 	.byte	0x04, 0x12
        /*15e6*/ 	.short	(.L_935 - .L_934)
	.align		4
.L_934:
        /*15e8*/ 	.word	index@(_ZN10layer_norm13ln_bwd_kernelINS_13Kernel_traitsI13__nv_bfloat16S2_fS2_fjLj4096ELj1ELj1ELj4ELj16ENS_18Kernel_traits_baseILj4096ES2_S2_fS2_fjLj128EEEEELb0ELb1ELb1ELb1EEEvNS_9BwdParamsE)
        /*15ec*/ 	.word	0x00000000


	//----- nvinfo : EIATTR_MIN_STACK_SIZE
	.align		4
.L_935:
        /*15f0*/ 	.byte	0x04, 0x12
        /*15f2*/ 	.short	(.L_937 - .L_936)
	.align		4
.L_936:
        /*15f4*/ 	.word	index@(_ZN10layer_norm13ln_bwd_kernelINS_13Kernel_traitsI13__nv_bfloat16S2_fS2_fjLj4096ELj1ELj1ELj4ELj16ENS_18Kernel_traits_baseILj4096ES2_S2_fS2_fjLj128EEEEELb1ELb0ELb0ELb0EEEvNS_9BwdParamsE)
        /*15f8*/ 	.word	0x00000000


	//----- nvinfo : EIATTR_MIN_STACK_SIZE
	.align		4
.L_937:
        /*15fc*/ 	.byte	0x04, 0x12
        /*15fe*/ 	.short	(.L_939 - .L_938)
	.align		4
.L_938:
        /*1600*/ 	.word	index@(_ZN10layer_norm13ln_bwd_kernelINS_13Kernel_traitsI13__nv_bfloat16S2_fS2_fjLj4096ELj1ELj1ELj4ELj16ENS_18Kernel_traits_baseILj4096ES2_S2_fS2_fjLj128EEEEELb1ELb0ELb0ELb1EEEvNS_9BwdParamsE)
        /*1604*/ 	.word	0x00000008


	//----- nvinfo : EIATTR_MIN_STACK_SIZE
	.align		4
.L_939:
        /*1608*/ 	.byte	0x04, 0x12
        /*160a*/ 	.short	(.L_941 - .L_940)
	.align		4
.L_940:
        /*160c*/ 	.word	index@(_ZN10layer_norm22ln_bwd_finalize_kernelINS_22Kernel_traits_finalizeILj4096E13__nv_bfloat16S2_fS2_fjLb0ELj1024ELj4ENS_18Kernel_traits_baseILj4096ES2_S2_fS2_fjLj1024EEEEELb0ELb0EEEvNS_9BwdParamsE)
        /*1610*/ 	.word	0x00000000


	//----- nvinfo : EIATTR_MIN_STACK_SIZE
	.align		4
.L_941:
        /*1614*/ 	.byte	0x04, 0x12
        /*1616*/ 	.short	(.L_943 - .L_942)
	.align		4
.L_942:
        /*1618*/ 	.word	index@(_ZN10layer_norm13ln_bwd_kernelINS_13Kernel_traitsI13__nv_bfloat16S2_fS2_fjLj4096ELj1ELj1ELj4ELj16ENS_18Kernel_traits_baseILj4096ES2_S2_fS2_fjLj128EEEEELb1ELb0ELb1ELb0EEEvNS_9BwdParamsE)
        /*161c*/ 	.word	0x00000000


	//----- nvinfo : EIATTR_MIN_STACK_SIZE
	.align		4
.L_943:
        /*1620*/ 	.byte	0x04, 0x12
        /*1622*/ 	.short	(.L_945 - .L_944)
	.align		4
.L_944:
        /*1624*/ 	.word	index@(_ZN10layer_norm22ln_bwd_finalize_kernelINS_22Kernel_traits_finalizeILj4096E13__nv_bfloat16S2_fS2_fjLb0ELj1024ELj4ENS_18Kernel_traits_baseILj4096ES2_S2_fS2_fjLj1024EEEEELb0ELb1EEEvNS_9BwdParamsE)
        /*1628*/ 	.word	0x00000000


	//----- nvinfo : EIATTR_MIN_STACK_SIZE
	.align		4
.L_945:
        /*162c*/ 	.byte	0x04, 0x12
        /*162e*/ 	.short	(.L_947 - .L_946)
	.align		4
.L_946:
        /*1630*/ 	.word	index@(_ZN10layer_norm13ln_bwd_kernelINS_13Kernel_traitsI13__nv_bfloat16S2_fS2_fjLj4096ELj1ELj1ELj4ELj16ENS_18Kernel_traits_baseILj4096ES2_S2_fS2_fjLj128EEEEELb1ELb0ELb1ELb1EEEvNS_9BwdParamsE)
        /*1634*/ 	.word	0x00000000


	//----- nvinfo : EIATTR_MIN_STACK_SIZE
	.align		4
.L_947:
        /*1638*/ 	.byte	0x04, 0x12
        /*163a*/ 	.short	(.L_949 - .L_948)
	.align		4
.L_948:
        /*163c*/ 	.word	index@(_ZN10layer_norm13ln_bwd_kernelINS_13Kernel_traitsI13__nv_bfloat16S2_fS2_fjLj4096ELj1ELj1ELj4ELj16ENS_18Kernel_traits_baseILj4096ES2_S2_fS2_fjLj128EEEEELb1ELb1ELb0ELb0EEEvNS_9BwdParamsE)
        /*1640*/ 	.word	0x00000098


	//----- nvinfo : EIATTR_MIN_STACK_SIZE
	.align		4
.L_949:
        /*1644*/ 	.byte	0x04, 0x12
        /*1646*/ 	.short	(.L_951 - .L_950)
	.align		4
.L_950:
        /*1648*/ 	.word	index@(_ZN10layer_norm13ln_bwd_kernelINS_13Kernel_traitsI13__nv_bfloat16S2_fS2_fjLj4096ELj1ELj1ELj4ELj16ENS_18Kernel_traits_baseILj4096ES2_S2_fS2_fjLj128EEEEELb1ELb1ELb0ELb1EEEvNS_9BwdParamsE)
        /*164c*/ 	.word	0x00000058


	//----- nvinfo : EIATTR_MIN_STACK_SIZE
	.align		4
.L_951:
        /*1650*/ 	.byte	0x04, 0x12
        /*1652*/ 	.short	(.L_953 - .L_952)
	.align		4
.L_952:
        /*1654*/ 	.word	index@(_ZN10layer_norm22ln_bwd_finalize_kernelINS_22Kernel_traits_finalizeILj4096E13__nv_bfloat16S2_fS2_fjLb1ELj1024ELj4ENS_18Kernel_traits_baseILj4096ES2_S2_fS2_fjLj1024EEEEELb1ELb0EEEvNS_9BwdParamsE)
        /*1658*/ 	.word	0x00000000


	//----- nvinfo : EIATTR_MIN_STACK_SIZE
	.align		4
.L_953:
        /*165c*/ 	.byte	0x04, 0x12
        /*165e*/ 	.short	(.L_955 - .L_954)
	.align		4
.L_954:
        /*1660*/ 	.word	index@(_ZN10layer_norm13ln_bwd_kernelINS_13Kernel_traitsI13__nv_bfloat16S2_fS2_fjLj4096ELj1ELj1ELj4ELj16ENS_18Kernel_traits_baseILj4096ES2_S2_fS2_fjLj128EEEEELb1ELb1ELb1ELb0EEEvNS_9BwdParamsE)
        /*1664*/ 	.word	0x00000070


	//----- nvinfo : EIATTR_MIN_STACK_SIZE
	.align		4
.L_955:
        /*1668*/ 	.byte	0x04, 0x12
        /*166a*/ 	.short	(.L_957 - .L_956)
	.align		4
.L_956:
        /*166c*/ 	.word	index@(_ZN10layer_norm22ln_bwd_finalize_kernelINS_22Kernel_traits_finalizeILj4096E13__nv_bfloat16S2_fS2_fjLb1ELj1024ELj4ENS_18Kernel_traits_baseILj4096ES2_S2_fS2_fjLj1024EEEEELb1ELb1EEEvNS_9BwdParamsE)
        /*1670*/ 	.word	0x00000000


	//----- nvinfo : EIATTR_MIN_STACK_SIZE
	.align		4
.L_957:
        /*1674*/ 	.byte	0x04, 0x12
        /*1676*/ 	.short	(.L_959 - .L_958)
	.align		4
.L_958:
        /*1678*/ 	.word	index@(_ZN10layer_norm13ln_bwd_kernelINS_13Kernel_traitsI13__nv_bfloat16S2_fS2_fjLj4096ELj1ELj1ELj4ELj16ENS_18Kernel_traits_baseILj4096ES2_S2_fS2_fjLj128EEEEELb1ELb1ELb1ELb1EEEvNS_9BwdParamsE)
        /*167c*/ 	.word	0x00000010


	//----- nvinfo : EIATTR_MIN_STACK_SIZE
	.align		4
.L_959:
        /*1680*/ 	.byte	0x04, 0x12
        /*1682*/ 	.short	(.L_961 - .L_960)
	.align		4
.L_960:
        /*1684*/ 	.word	index@(_ZN10layer_norm13ln_bwd_kernelINS_13Kernel_traitsIf13__nv_bfloat16fS2_fjLj4096ELj1ELj1ELj4ELj16ENS_18Kernel_traits_baseILj4096EfS2_fS2_fjLj128EEEEELb0ELb0ELb0ELb0EEEvNS_9BwdParamsE)
        /*1688*/ 	.word	0x00000000


	//----- nvinfo : EIATTR_MIN_STACK_SIZE
	.align		4
.L_961:
        /*168c*/ 	.byte	0x04, 0x12
        /*168e*/ 	.short	(.L_963 - .L_962)
	.align		4
.L_962:
        /*1690*/ 	.word	index@(_ZN10layer_norm13ln_bwd_kernelINS_13Kernel_traitsIf13__nv_bfloat16fS2_fjLj4096ELj1ELj1ELj4ELj16ENS_18Kernel_traits_baseILj4096EfS2_fS2_fjLj128EEEEELb0ELb0ELb0ELb1EEEvNS_9BwdParamsE)
        /*1694*/ 	.word	0x00000000


	//----- nvinfo : EIATTR_MIN_STACK_SIZE
	.align		4
.L_963:
        /*1698*/ 	.byte	0x04, 0x12
        /*169a*/ 	.short	(.L_965 - .L_964)
	.align		4
.L_964:
        /*169c*/ 	.word	index@(_ZN10layer_norm13ln_bwd_kernelINS_13Kernel_traitsIf13__nv_bfloat16fS2_fjLj4096ELj1ELj1ELj4ELj16ENS_18Kernel_traits_baseILj4096EfS2_fS2_fjLj128EEEEELb0ELb0ELb1ELb0EEEvNS_9BwdParamsE)
        /*16a0*/ 	.word	0x00000000


	//----- nvinfo : EIATTR_MIN_STACK_SIZE
	.align		4
.L_965:
        /*16a4*/ 	.byte	0x04, 0x12
        /*16a6*/ 	.short	(.L_967 - .L_966)
	.align		4
.L_966:
        /*16a8*/ 	.word	index@(_ZN10layer_norm13ln_bwd_kernelINS_13Kernel_traitsIf13__nv_bfloat16fS2_fjLj4096ELj1ELj1ELj4ELj16ENS_18Kernel_traits_baseILj4096EfS2_fS2_fjLj128EEEEELb0ELb0ELb1ELb1EEEvNS_9BwdParamsE)
        /*16ac*/ 	.word	0x00000000


	//----- nvinfo : EIATTR_MIN_STACK_SIZE
	.align		4
.L_967:
        /*16b0*/ 	.byte	0x04, 0x12
        /*16b2*/ 	.short	(.L_969 - .L_968)
	.align		4
.L_968:
        /*16b4*/ 	.word	index@(_ZN10layer_norm13ln_bwd_kernelINS_13Kernel_traitsIf13__nv_bfloat16fS2_fjLj4096ELj1ELj1ELj4ELj16ENS_18Kernel_traits_baseILj4096EfS2_fS2_fjLj128EEEEELb0ELb1ELb0ELb0EEEvNS_9BwdParamsE)
        /*16b8*/ 	.word	0x00000080


	//----- nvinfo : EIATTR_MIN_STACK_SIZE
	.align		4
.L_969:
        /*16bc*/ 	.byte	0x04, 0x12
        /*16be*/ 	.short	(.L_971 - .L_970)
	.align		4
.L_970:
        /*16c0*/ 	.word	index@(_ZN10layer_norm13ln_bwd_kernelINS_13Kernel_traitsIf13__nv_bfloat16fS2_fjLj4096ELj1ELj1ELj4ELj16ENS_18Kernel_traits_baseILj4096EfS2_fS2_fjLj128EEEEELb0ELb1ELb0ELb1EEEvNS_9BwdParamsE)
        /*16c4*/ 	.word	0x00000080


	//----- nvinfo : EIATTR_MIN_STACK_SIZE
	.align		4
.L_971:
        /*16c8*/ 	.byte	0x04, 0x12
        /*16ca*/ 	.short	(.L_973 - .L_972)
	.align		4
.L_972:
        /*16cc*/ 	.word	index@(_ZN10layer_norm13ln_bwd_kernelINS_13Kernel_traitsIf13__nv_bfloat16fS2_fjLj4096ELj1ELj1ELj4ELj16ENS_18Kernel_traits_baseILj4096EfS2_fS2_fjLj128EEEEELb0ELb1ELb1ELb0EEEvNS_9BwdParamsE)
        /*16d0*/ 	.word	0x00000098


	//----- nvinfo : EIATTR_MIN_STACK_SIZE
	.align		4
.L_973:
        /*16d4*/ 	.byte	0x04, 0x12
        /*16d6*/ 	.short	(.L_975 - .L_974)
	.align		4
.L_974:
        /*16d8*/ 	.word	index@(_ZN10layer_norm13ln_bwd_kernelINS_13Kernel_traitsIf13__nv_bfloat16fS2_fjLj4096ELj1ELj1ELj4ELj16ENS_18Kernel_traits_baseILj4096EfS2_fS2_fjLj128EEEEELb0ELb1ELb1ELb1EEEvNS_9BwdParamsE)
        /*16dc*/ 	.word	0x00000088


	//----- nvinfo : EIATTR_MIN_STACK_SIZE
	.align		4
.L_975:
        /*16e0*/ 	.byte	0x04, 0x12
        /*16e2*/ 	.short	(.L_977 - .L_976)
	.align		4
.L_976:
        /*16e4*/ 	.word	index@(_ZN10layer_norm13ln_bwd_kernelINS_13Kernel_traitsIf13__nv_bfloat16fS2_fjLj4096ELj1ELj1ELj4ELj16ENS_18Kernel_traits_baseILj4096EfS2_fS2_fjLj128EEEEELb1ELb0ELb0ELb0EEEvNS_9BwdParamsE)
        /*16e8*/ 	.word	0x00000000


	//----- nvinfo : EIATTR_MIN_STACK_SIZE
	.align		4
.L_977:
        /*16ec*/ 	.byte	0x04, 0x12
        /*16ee*/ 	.short	(.L_979 - .L_978)
	.align		4
.L_978:
        /*16f0*/ 	.word	index@(_ZN10layer_norm13ln_bwd_kernelINS_13Kernel_traitsIf13__nv_bfloat16fS2_fjLj4096ELj1ELj1ELj4ELj16ENS_18Kernel_traits_baseILj4096EfS2_fS2_fjLj128EEEEELb1ELb0ELb0ELb1EEEvNS_9BwdParamsE)
        /*16f4*/ 	.word	0x00000000


	//----- nvinfo : EIATTR_MIN_STACK_SIZE
	.align		4
.L_979:
        /*16f8*/ 	.byte	0x04, 0x12
        /*16fa*/ 	.short	(.L_981 - .L_980)
	.align		4
.L_980:
        /*16fc*/ 	.word	index@(_ZN10layer_norm22ln_bwd_finalize_kernelINS_22Kernel_traits_finalizeILj4096Ef13__nv_bfloat16fS2_fjLb0ELj1024ELj4ENS_18Kernel_traits_baseILj4096EfS2_fS2_fjLj1024EEEEELb0ELb0EEEvNS_9BwdParamsE)
        /*1700*/ 	.word	0x00000000


	//----- nvinfo : EIATTR_MIN_STACK_SIZE
	.align		4
.L_981:
        /*1704*/ 	.byte	0x04, 0x12
        /*1706*/ 	.short	(.L_983 - .L_982)
	.align		4
.L_982:
        /*1708*/ 	.word	index@(_ZN10layer_norm13ln_bwd_kernelINS_13Kernel_traitsIf13__nv_bfloat16fS2_fjLj4096ELj1ELj1ELj4ELj16ENS_18Kernel_traits_baseILj4096EfS2_fS2_fjLj128EEEEELb1ELb0ELb1ELb0EEEvNS_9BwdParamsE)
        /*170c*/ 	.word	0x00000000


	//----- nvinfo : EIATTR_MIN_STACK_SIZE
	.align		4
.L_983:
        /*1710*/ 	.byte	0x04, 0x12
        /*1712*/ 	.short	(.L_985 - .L_984)
	.align		4
.L_984:
        /*1714*/ 	.word	index@(_ZN10layer_norm22ln_bwd_finalize_kernelINS_22Kernel_traits_finalizeILj4096Ef13__nv_bfloat16fS2_fjLb0ELj1024ELj4ENS_18Kernel_traits_baseILj4096EfS2_fS2_fjLj1024EEEEELb0ELb1EEEvNS_9BwdParamsE)
        /*1718*/ 	.word	0x00000000


	//----- nvinfo : EIATTR_MIN_STACK_SIZE
	.align		4
.L_985:
        /*171c*/ 	.byte	0x04, 0x12
        /*171e*/ 	.short	(.L_987 - .L_986)
	.align		4
.L_986:
        /*1720*/ 	.word	index@(_ZN10layer_norm13ln_bwd_kernelINS_13Kernel_traitsIf13__nv_bfloat16fS2_fjLj4096ELj1ELj1ELj4ELj16ENS_18Kernel_traits_baseILj4096EfS2_fS2_fjLj128EEEEELb1ELb0ELb1ELb1EEEvNS_9BwdParamsE)
        /*1724*/ 	.word	0x00000000


	//----- nvinfo : EIATTR_MIN_STACK_SIZE
	.align		4
.L_987:
        /*1728*/ 	.byte	0x04, 0x12
        /*172a*/ 	.short	(.L_989 - .L_988)
	.align		4
.L_988:
        /*172c*/ 	.word	index@(_ZN10layer_norm13ln_bwd_kernelINS_13Kernel_traitsIf13__nv_bfloat16fS2_fjLj4096ELj1ELj1ELj4ELj16ENS_18Kernel_traits_baseILj4096EfS2_fS2_fjLj128EEEEELb1ELb1ELb0ELb0EEEvNS_9BwdParamsE)
        /*1730*/ 	.word	0x000000a0


	//----- nvinfo : EIATTR_MIN_STACK_SIZE
	.align		4
.L_989:
        /*1734*/ 	.byte	0x04, 0x12
        /*1736*/ 	.short	(.L_991 - .L_990)
	.align		4
.L_990:
        /*1738*/ 	.word	index@(_ZN10layer_norm13ln_bwd_kernelINS_13Kernel_traitsIf13__nv_bfloat16fS2_fjLj4096ELj1ELj1ELj4ELj16ENS_18Kernel_traits_baseILj4096EfS2_fS2_fjLj128EEEEELb1ELb1ELb0ELb1EEEvNS_9BwdParamsE)
        /*173c*/ 	.word	0x00000098


	//----- nvinfo : EIATTR_MIN_STACK_SIZE
	.align		4
.L_991:
        /*1740*/ 	.byte	0x04, 0x12
        /*1742*/ 	.short	(.L_993 - .L_992)
	.align		4
.L_992:
        /*1744*/ 	.word	index@(_ZN10layer_norm22ln_bwd_finalize_kernelINS_22Kernel_traits_finalizeILj4096Ef13__nv_bfloat16fS2_fjLb1ELj1024ELj4ENS_18Kernel_traits_baseILj4096EfS2_fS2_fjLj1024EEEEELb1ELb0EEEvNS_9BwdParamsE)
        /*1748*/ 	.word	0x00000000


	//----- nvinfo : EIATTR_MIN_STACK_SIZE
	.align		4
.L_993:
        /*174c*/ 	.byte	0x04, 0x12
        /*174e*/ 	.short	(.L_995 - .L_994)
	.align		4
.L_994:
        /*1750*/ 	.word	index@(_ZN10layer_norm13ln_bwd_kernelINS_13Kernel_traitsIf13__nv_bfloat16fS2_fjLj4096ELj1ELj1ELj4ELj16ENS_18Kernel_traits_baseILj4096EfS2_fS2_fjLj128EEEEELb1ELb1ELb1ELb0EEEvNS_9BwdParamsE)
        /*1754*/ 	.word	0x000000c8


	//----- nvinfo : EIATTR_MIN_STACK_SIZE
	.align		4
.L_995:
        /*1758*/ 	.byte	0x04, 0x12
        /*175a*/ 	.short	(.L_997 - .L_996)
	.align		4
.L_996:
        /*175c*/ 	.word	index@(_ZN10layer_norm22ln_bwd_finalize_kernelINS_22Kernel_traits_finalizeILj4096Ef13__nv_bfloat16fS2_fjLb1ELj1024ELj4ENS_18Kernel_traits_baseILj4096EfS2_fS2_fjLj1024EEEEELb1ELb1EEEvNS_9BwdParamsE)
        /*1760*/ 	.word	0x00000000


	//----- nvinfo : EIATTR_MIN_STACK_SIZE
	.align		4
.L_997:
        /*1764*/ 	.byte	0x04, 0x12
        /*1766*/ 	.short	(.L_999 - .L_998)
	.align		4
.L_998:
        /*1768*/ 	.word	index@(_ZN10layer_norm13ln_bwd_kernelINS_13Kernel_traitsIf13__nv_bfloat16fS2_fjLj4096ELj1ELj1ELj4ELj16ENS_18Kernel_traits_baseILj4096EfS2_fS2_fjLj128EEEEELb1ELb1ELb1ELb1EEEvNS_9BwdParamsE)
        /*176c*/ 	.word	0x000000a8


	//----- nvinfo : EIATTR_MIN_STACK_SIZE
	.align		4
.L_999:
        /*1770*/ 	.byte	0x04, 0x12
        /*1772*/ 	.short	(.L_1001 - .L_1000)
	.align		4
.L_1000:
        /*1774*/ 	.word	index@(_ZN10layer_norm13ln_bwd_kernelINS_13Kernel_traitsIf6__halfS2_S2_fjLj4096ELj1ELj1ELj4ELj16ENS_18Kernel_traits_baseILj4096EfS2_S2_S2_fjLj128EEEEELb0ELb0ELb0ELb0EEEvNS_9BwdParamsE)
        /*1778*/ 	.word	0x00000000


	//----- nvinfo : EIATTR_MIN_STACK_SIZE
	.align		4
.L_1001:
        /*177c*/ 	.byte	0x04, 0x12
        /*177e*/ 	.short	(.L_1003 - .L_1002)
	.align		4
.L_1002:
        /*1780*/ 	.word	index@(_ZN10layer_norm13ln_bwd_kernelINS_13Kernel_traitsIf6__halfS2_S2_fjLj4096ELj1ELj1ELj4ELj16ENS_18Kernel_traits_baseILj4096EfS2_S2_S2_fjLj128EEEEELb0ELb0ELb0ELb1EEEvNS_9BwdParamsE)
        /*1784*/ 	.word	0x00000000


	//----- nvinfo : EIATTR_MIN_STACK_SIZE
	.align		4
.L_1003:
        /*1788*/ 	.byte	0x04, 0x12
        /*178a*/ 	.short	(.L_1005 - .L_1004)
	.align		4
.L_1004:
        /*178c*/ 	.word	index@(_ZN10layer_norm13ln_bwd_kernelINS_13Kernel_traitsIf6__halfS2_S2_fjLj4096ELj1ELj1ELj4ELj16ENS_18Kernel_traits_baseILj4096EfS2_S2_S2_fjLj128EEEEELb0ELb0ELb1ELb0EEEvNS_9BwdParamsE)
        /*1790*/ 	.word	0x00000000


	//----- nvinfo : EIATTR_MIN_STACK_SIZE
	.align		4
.L_1005:
        /*1794*/ 	.byte	0x04, 0x12
        /*1796*/ 	.short	(.L_1007 - .L_1006)
	.align		4
.L_1006:
        /*1798*/ 	.word	index@(_ZN10layer_norm13ln_bwd_kernelINS_13Kernel_traitsIf6__halfS2_S2_fjLj4096ELj1ELj1ELj4ELj16ENS_18Kernel_traits_baseILj4096EfS2_S2_S2_fjLj128EEEEELb0ELb0ELb1ELb1EEEvNS_9BwdParamsE)
        /*179c*/ 	.word	0x00000000


	//----- nvinfo : EIATTR_MIN_STACK_SIZE
	.align		4
.L_1007:
        /*17a0*/ 	.byte	0x04, 0x12
        /*17a2*/ 	.short	(.L_1009 - .L_1008)
	.align		4
.L_1008:
        /*17a4*/ 	.word	index@(_ZN10layer_norm13ln_bwd_kernelINS_13Kernel_traitsIf6__halfS2_S2_fjLj4096ELj1ELj1ELj4ELj16ENS_18Kernel_traits_baseILj4096EfS2_S2_S2_fjLj128EEEEELb0ELb1ELb0ELb0EEEvNS_9BwdParamsE)
        /*17a8*/ 	.word	0x00000020


	//----- nvinfo : EIATTR_MIN_STACK_SIZE
	.align		4
.L_1009:
        /*17ac*/ 	.byte	0x04, 0x12
        /*17ae*/ 	.short	(.L_1011 - .L_1010)
	.align		4
.L_1010:
        /*17b0*/ 	.word	index@(_ZN10layer_norm13ln_bwd_kernelINS_13Kernel_traitsIf6__halfS2_S2_fjLj4096ELj1ELj1ELj4ELj16ENS_18Kernel_traits_baseILj4096EfS2_S2_S2_fjLj128EEEEELb0ELb1ELb0ELb1EEEvNS_9BwdParamsE)
        /*17b4*/ 	.word	0x00000028


	//----- nvinfo : EIATTR_MIN_STACK_SIZE
	.align		4
.L_1011:
        /*17b8*/ 	.byte	0x04, 0x12
        /*17ba*/ 	.short	(.L_1013 - .L_1012)
	.align		4
.L_1012:
        /*17bc*/ 	.word	index@(_ZN10layer_norm13ln_bwd_kernelINS_13Kernel_traitsIf6__halfS2_S2_fjLj4096ELj1ELj1ELj4ELj16ENS_18Kernel_traits_baseILj4096EfS2_S2_S2_fjLj128EEEEELb0ELb1ELb1ELb0EEEvNS_9BwdParamsE)
        /*17c0*/ 	.word	0x00000040


	//----- nvinfo : EIATTR_MIN_STACK_SIZE
	.align		4
.L_1013:
        /*17c4*/ 	.byte	0x04, 0x12
        /*17c6*/ 	.short	(.L_1015 - .L_1014)
	.align		4
.L_1014:
        /*17c8*/ 	.word	index@(_ZN10layer_norm13ln_bwd_kernelINS_13Kernel_traitsIf6__halfS2_S2_fjLj4096ELj1ELj1ELj4ELj16ENS_18Kernel_traits_baseILj4096EfS2_S2_S2_fjLj128EEEEELb0ELb1ELb1ELb1EEEvNS_9BwdParamsE)
        /*17cc*/ 	.word	0x00000028


	//----- nvinfo : EIATTR_MIN_STACK_SIZE
	.align		4
.L_1015:
        /*17d0*/ 	.byte	0x04, 0x12
        /*17d2*/ 	.short	(.L_1017 - .L_1016)
	.align		4
.L_1016:
        /*17d4*/ 	.word	index@(_ZN10layer_norm13ln_bwd_kernelINS_13Kernel_traitsIf6__halfS2_S2_fjLj4096ELj1ELj1ELj4ELj16ENS_18Kernel_traits_baseILj4096EfS2_S2_S2_fjLj128EEEEELb1ELb0ELb0ELb0EEEvNS_9BwdParamsE)
        /*17d8*/ 	.word	0x00000000


	//----- nvinfo : EIATTR_MIN_STACK_SIZE
	.align		4
.L_1017:
        /*17dc*/ 	.byte	0x04, 0x12
        /*17de*/ 	.short	(.L_1019 - .L_1018)
	.align		4
.L_1018:
        /*17e0*/ 	.word	index@(_ZN10layer_norm13ln_bwd_kernelINS_13Kernel_traitsIf6__halfS2_S2_fjLj4096ELj1ELj1ELj4ELj16ENS_18Kernel_traits_baseILj4096EfS2_S2_S2_fjLj128EEEEELb1ELb0ELb0ELb1EEEvNS_9BwdParamsE)
        /*17e4*/ 	.word	0x00000000


	//----- nvinfo : EIATTR_MIN_STACK_SIZE
	.align		4
.L_1019:
        /*17e8*/ 	.byte	0x04, 0x12
        /*17ea*/ 	.short	(.L_1021 - .L_1020)
	.align		4
.L_1020:
        /*17ec*/ 	.word	index@(_ZN10layer_norm22ln_bwd_finalize_kernelINS_22Kernel_traits_finalizeILj4096Ef6__halfS2_S2_fjLb0ELj1024ELj4ENS_18Kernel_traits_baseILj4096EfS2_S2_S2_fjLj1024EEEEELb0ELb0EEEvNS_9BwdParamsE)
        /*17f0*/ 	.word	0x00000000


	//----- nvinfo : EIATTR_MIN_STACK_SIZE
	.align		4
.L_1021:
        /*17f4*/ 	.byte	0x04, 0x12
        /*17f6*/ 	.short	(.L_1023 - .L_1022)
	.align		4
.L_1022:
        /*17f8*/ 	.word	index@(_ZN10layer_norm13ln_bwd_kernelINS_13Kernel_traitsIf6__halfS2_S2_fjLj4096ELj1ELj1ELj4ELj16ENS_18Kernel_traits_baseILj4096EfS2_S2_S2_fjLj128EEEEELb1ELb0ELb1ELb0EEEvNS_9BwdParamsE)
        /*17fc*/ 	.word	0x00000000


	//----- nvinfo : EIATTR_MIN_STACK_SIZE
	.align		4
.L_1023:
        /*1800*/ 	.byte	0x04, 0x12
        /*1802*/ 	.short	(.L_1025 - .L_1024)
	.align		4
.L_1024:
        /*1804*/ 	.word	index@(_ZN10layer_norm22ln_bwd_finalize_kernelINS_22Kernel_traits_finalizeILj4096Ef6__halfS2_S2_fjLb0ELj1024ELj4ENS_18Kernel_traits_baseILj4096EfS2_S2_S2_fjLj1024EEEEELb0ELb1EEEvNS_9BwdParamsE)
        /*1808*/ 	.word	0x00000000


	//----- nvinfo : EIATTR_MIN_STACK_SIZE
	.align		4
.L_1025:
        /*180c*/ 	.byte	0x04, 0x12
        /*180e*/ 	.short	(.L_1027 - .L_1026)
	.align		4
.L_1026:
        /*1810*/ 	.word	index@(_ZN10layer_norm13ln_bwd_kernelINS_13Kernel_traitsIf6__halfS2_S2_fjLj4096ELj1ELj1ELj4ELj16ENS_18Kernel_traits_baseILj4096EfS2_S2_S2_fjLj128EEEEELb1ELb0ELb1ELb1EEEvNS_9BwdParamsE)
        /*1814*/ 	.word	0x00000000


	//----- nvinfo : EIATTR_MIN_STACK_SIZE
	.align		4
.L_1027:
        /*1818*/ 	.byte	0x04, 0x12
        /*181a*/ 	.short	(.L_1029 - .L_1028)
	.align		4
.L_1028:
        /*181c*/ 	.word	index@(_ZN10layer_norm13ln_bwd_kernelINS_13Kernel_traitsIf6__halfS2_S2_fjLj4096ELj1ELj1ELj4ELj16ENS_18Kernel_traits_baseILj4096EfS2_S2_S2_fjLj128EEEEELb1ELb1ELb0ELb0EEEvNS_9BwdParamsE)
        /*1820*/ 	.word	0x00000040


	//----- nvinfo : EIATTR_MIN_STACK_SIZE
	.align		4
.L_1029:
        /*1824*/ 	.byte	0x04, 0x12
        /*1826*/ 	.short	(.L_1031 - .L_1030)
	.align		4
.L_1030:
        /*1828*/ 	.word	index@(_ZN10layer_norm13ln_bwd_kernelINS_13Kernel_traitsIf6__halfS2_S2_fjLj4096ELj1ELj1ELj4ELj16ENS_18Kernel_traits_baseILj4096EfS2_S2_S2_fjLj128EEEEELb1ELb1ELb0ELb1EEEvNS_9BwdParamsE)
        /*182c*/ 	.word	0x00000048


	//----- nvinfo : EIATTR_MIN_STACK_SIZE
	.align		4
.L_1031:
        /*1830*/ 	.byte	0x04, 0x12
        /*1832*/ 	.short	(.L_1033 - .L_1032)
	.align		4
.L_1032:
        /*1834*/ 	.word	index@(_ZN10layer_norm22ln_bwd_finalize_kernelINS_22Kernel_traits_finalizeILj4096Ef6__halfS2_S2_fjLb1ELj1024ELj4ENS_18Kernel_traits_baseILj4096EfS2_S2_S2_fjLj1024EEEEELb1ELb0EEEvNS_9BwdParamsE)
        /*1838*/ 	.word	0x00000000


	//----- nvinfo : EIATTR_MIN_STACK_SIZE
	.align		4
.L_1033:
        /*183c*/ 	.byte	0x04, 0x12
        /*183e*/ 	.short	(.L_1035 - .L_1034)
	.align		4
.L_1034:
        /*1840*/ 	.word	index@(_ZN10layer_norm13ln_bwd_kernelINS_13Kernel_traitsIf6__halfS2_S2_fjLj4096ELj1ELj1ELj4ELj16ENS_18Kernel_traits_baseILj4096EfS2_S2_S2_fjLj128EEEEELb1ELb1ELb1ELb0EEEvNS_9BwdParamsE)
        /*1844*/ 	.word	0x00000060


	//----- nvinfo : EIATTR_MIN_STACK_SIZE
	.align		4
.L_1035:
        /*1848*/ 	.byte	0x04, 0x12
        /*184a*/ 	.short	(.L_1037 - .L_1036)
	.align		4
.L_1036:
        /*184c*/ 	.word	index@(_ZN10layer_norm22ln_bwd_finalize_kernelINS_22Kernel_traits_finalizeILj4096Ef6__halfS2_S2_fjLb1ELj1024ELj4ENS_18Kernel_traits_baseILj4096EfS2_S2_S2_fjLj1024EEEEELb1ELb1EEEvNS_9BwdParamsE)
        /*1850*/ 	.word	0x00000000


	//----- nvinfo : EIATTR_MIN_STACK_SIZE
	.align		4
.L_1037:
        /*1854*/ 	.byte	0x04, 0x12
        /*1856*/ 	.short	(.L_1039 - .L_1038)
	.align		4
.L_1038:
        /*1858*/ 	.word	index@(_ZN10layer_norm13ln_bwd_kernelINS_13Kernel_traitsIf6__halfS2_S2_fjLj4096ELj1ELj1ELj4ELj16ENS_18Kernel_traits_baseILj4096EfS2_S2_S2_fjLj128EEEEELb1ELb1ELb1ELb1EEEvNS_9BwdParamsE)
        /*185c*/ 	.word	0x00000058


	//----- nvinfo : EIATTR_MIN_STACK_SIZE
	.align		4
.L_1039:
        /*1860*/ 	.byte	0x04, 0x12
        /*1862*/ 	.short	(.L_1041 - .L_1040)
	.align		4
.L_1040:
        /*1864*/ 	.word	index@(_ZN10layer_norm13ln_bwd_kernelINS_13Kernel_traitsI6__halfS2_fS2_fjLj4096ELj1ELj1ELj4ELj16ENS_18Kernel_traits_baseILj4096ES2_S2_fS2_fjLj128EEEEELb0ELb0ELb0ELb0EEEvNS_9BwdParamsE)
        /*1868*/ 	.word	0x00000000


	//----- nvinfo : EIATTR_MIN_STACK_SIZE
	.align		4
.L_1041:
        /*186c*/ 	.byte	0x04, 0x12
        /*186e*/ 	.short	(.L_1043 - .L_1042)
	.align		4
.L_1042:
        /*1870*/ 	.word	index@(_ZN10layer_norm13ln_bwd_kernelINS_13Kernel_traitsI6__halfS2_fS2_fjLj4096ELj1ELj1ELj4ELj16ENS_18Kernel_traits_baseILj4096ES2_S2_fS2_fjLj128EEEEELb0ELb0ELb0ELb1EEEvNS_9BwdParamsE)
        /*1874*/ 	.word	0x00000000


	//----- nvinfo : EIATTR_MIN_STACK_SIZE
	.align		4
.L_1043:
        /*1878*/ 	.byte	0x04, 0x12
        /*187a*/ 	.short	(.L_1045 - .L_1044)
	.align		4
.L_1044:
        /*187c*/ 	.word	index@(_ZN10layer_norm13ln_bwd_kernelINS_13Kernel_traitsI6__halfS2_fS2_fjLj4096ELj1ELj1ELj4ELj16ENS_18Kernel_traits_baseILj4096ES2_S2_fS2_fjLj128EEEEELb0ELb0ELb1ELb0EEEvNS_9BwdParamsE)
        /*1880*/ 	.word	0x00000000


	//----- nvinfo : EIATTR_MIN_STACK_SIZE
	.align		4
.L_1045:
        /*1884*/ 	.byte	0x04, 0x12
        /*1886*/ 	.short	(.L_1047 - .L_1046)
	.align		4
.L_1046:
        /*1888*/ 	.word	index@(_ZN10layer_norm13ln_bwd_kernelINS_13Kernel_traitsI6__halfS2_fS2_fjLj4096ELj1ELj1ELj4ELj16ENS_18Kernel_traits_baseILj4096ES2_S2_fS2_fjLj128EEEEELb0ELb0ELb1ELb1EEEvNS_9BwdParamsE)
        /*188c*/ 	.word	0x00000000


	//----- nvinfo : EIATTR_MIN_STACK_SIZE
	.align		4
.L_1047:
        /*1890*/ 	.byte	0x04, 0x12
        /*1892*/ 	.short	(.L_1049 - .L_1048)
	.align		4
.L_1048:
        /*1894*/ 	.word	index@(_ZN10layer_norm13ln_bwd_kernelINS_13Kernel_traitsI6__halfS2_fS2_fjLj4096ELj1ELj1ELj4ELj16ENS_18Kernel_traits_baseILj4096ES2_S2_fS2_fjLj128EEEEELb0ELb1ELb0ELb0EEEvNS_9BwdParamsE)
        /*1898*/ 	.word	0x00000000


	//----- nvinfo : EIATTR_MIN_STACK_SIZE
	.align		4
.L_1049:
        /*189c*/ 	.byte	0x04, 0x12
        /*189e*/ 	.short	(.L_1051 - .L_1050)
	.align		4
.L_1050:
        /*18a0*/ 	.word	index@(_ZN10layer_norm13ln_bwd_kernelINS_13Kernel_traitsI6__halfS2_fS2_fjLj4096ELj1ELj1ELj4ELj16ENS_18Kernel_traits_baseILj4096ES2_S2_fS2_fjLj128EEEEELb0ELb1ELb0ELb1EEEvNS_9BwdParamsE)
        /*18a4*/ 	.word	0x00000048


	//----- nvinfo : EIATTR_MIN_STACK_SIZE
	.align		4
.L_1051:
        /*18a8*/ 	.byte	0x04, 0x12
        /*18aa*/ 	.short	(.L_1053 - .L_1052)
	.align		4
.L_1052:
        /*18ac*/ 	.word	index@(_ZN10layer_norm13ln_bwd_kernelINS_13Kernel_traitsI6__halfS2_fS2_fjLj4096ELj1ELj1ELj4ELj16ENS_18Kernel_traits_baseILj4096ES2_S2_fS2_fjLj128EEEEELb0ELb1ELb1ELb0EEEvNS_9BwdParamsE)
        /*18b0*/ 	.word	0x00000028


	//----- nvinfo : EIATTR_MIN_STACK_SIZE
	.align		4
.L_1053:
        /*18b4*/ 	.byte	0x04, 0x12
        /*18b6*/ 	.short	(.L_1055 - .L_1054)
	.align		4
.L_1054:
        /*18b8*/ 	.word	index@(_ZN10layer_norm13ln_bwd_kernelINS_13Kernel_traitsI6__halfS2_fS2_fjLj4096ELj1ELj1ELj4ELj16ENS_18Kernel_traits_baseILj4096ES2_S2_fS2_fjLj128EEEEELb0ELb1ELb1ELb1EEEvNS_9BwdParamsE)
        /*18bc*/ 	.word	0x00000000


	//----- nvinfo : EIATTR_MIN_STACK_SIZE
	.align		4
.L_1055:
        /*18c0*/ 	.byte	0x04, 0x12
        /*18c2*/ 	.short	(.L_1057 - .L_1056)
	.align		4
.L_1056:
        /*18c4*/ 	.word	index@(_ZN10layer_norm13ln_bwd_kernelINS_13Kernel_traitsI6__halfS2_fS2_fjLj4096ELj1ELj1ELj4ELj16ENS_18Kernel_traits_baseILj4096ES2_S2_fS2_fjLj128EEEEELb1ELb0ELb0ELb0EEEvNS_9BwdParamsE)
        /*18c8*/ 	.word	0x00000000


	//----- nvinfo : EIATTR_MIN_STACK_SIZE
	.align		4
.L_1057:
        /*18cc*/ 	.byte	0x04, 0x12
        /*18ce*/ 	.short	(.L_1059 - .L_1058)
	.align		4
.L_1058:
        /*18d0*/ 	.word	index@(_ZN10layer_norm13ln_bwd_kernelINS_13Kernel_traitsI6__halfS2_fS2_fjLj4096ELj1ELj1ELj4ELj16ENS_18Kernel_traits_baseILj4096ES2_S2_fS2_fjLj128EEEEELb1ELb0ELb0ELb1EEEvNS_9BwdParamsE)
        /*18d4*/ 	.word	0x00000008


	//----- nvinfo : EIATTR_MIN_STACK_SIZE
	.align		4
.L_1059:
        /*18d8*/ 	.byte	0x04, 0x12
        /*18da*/ 	.short	(.L_1061 - .L_1060)
	.align		4
.L_1060:
        /*18dc*/ 	.word	index@(_ZN10layer_norm22ln_bwd_finalize_kernelINS_22Kernel_traits_finalizeILj4096E6__halfS2_fS2_fjLb0ELj1024ELj4ENS_18Kernel_traits_baseILj4096ES2_S2_fS2_fjLj1024EEEEELb0ELb0EEEvNS_9BwdParamsE)
        /*18e0*/ 	.word	0x00000000


	//----- nvinfo : EIATTR_MIN_STACK_SIZE
	.align		4
.L_1061:
        /*18e4*/ 	.byte	0x04, 0x12
        /*18e6*/ 	.short	(.L_1063 - .L_1062)
	.align		4
.L_1062:
        /*18e8*/ 	.word	index@(_ZN10layer_norm13ln_bwd_kernelINS_13Kernel_traitsI6__halfS2_fS2_fjLj4096ELj1ELj1ELj4ELj16ENS_18Kernel_traits_baseILj4096ES2_S2_fS2_fjLj128EEEEELb1ELb0ELb1ELb0EEEvNS_9BwdParamsE)
        /*18ec*/ 	.word	0x00000000


	//----- nvinfo : EIATTR_MIN_STACK_SIZE
	.align		4
.L_1063:
        /*18f0*/ 	.byte	0x04, 0x12
        /*18f2*/ 	.short	(.L_1065 - .L_1064)
	.align		4
.L_1064:
        /*18f4*/ 	.word	index@(_ZN10layer_norm22ln_bwd_finalize_kernelINS_22Kernel_traits_finalizeILj4096E6__halfS2_fS2_fjLb0ELj1024ELj4ENS_18Kernel_traits_baseILj4096ES2_S2_fS2_fjLj1024EEEEELb0ELb1EEEvNS_9BwdParamsE)
        /*18f8*/ 	.word	0x00000000


	//----- nvinfo : EIATTR_MIN_STACK_SIZE
	.align		4
.L_1065:
        /*18fc*/ 	.byte	0x04, 0x12
        /*18fe*/ 	.short	(.L_1067 - .L_1066)
	.align		4
.L_1066:
        /*1900*/ 	.word	index@(_ZN10layer_norm13ln_bwd_kernelINS_13Kernel_traitsI6__halfS2_fS2_fjLj4096ELj1ELj1ELj4ELj16ENS_18Kernel_traits_baseILj4096ES2_S2_fS2_fjLj128EEEEELb1ELb0ELb1ELb1EEEvNS_9BwdParamsE)
        /*1904*/ 	.word	0x00000000


	//----- nvinfo : EIATTR_MIN_STACK_SIZE
	.align		4
.L_1067:
        /*1908*/ 	.byte	0x04, 0x12
        /*190a*/ 	.short	(.L_1069 - .L_1068)
	.align		4
.L_1068:
        /*190c*/ 	.word	index@(_ZN10layer_norm13ln_bwd_kernelINS_13Kernel_traitsI6__halfS2_fS2_fjLj4096ELj1ELj1ELj4ELj16ENS_18Kernel_traits_baseILj4096ES2_S2_fS2_fjLj128EEEEELb1ELb1ELb0ELb0EEEvNS_9BwdParamsE)
        /*1910*/ 	.word	0x00000018


	//----- nvinfo : EIATTR_MIN_STACK_SIZE
	.align		4
.L_1069:
        /*1914*/ 	.byte	0x04, 0x12
        /*1916*/ 	.short	(.L_1071 - .L_1070)
	.align		4
.L_1070:
        /*1918*/ 	.word	index@(_ZN10layer_norm13ln_bwd_kernelINS_13Kernel_traitsI6__halfS2_fS2_fjLj4096ELj1ELj1ELj4ELj16ENS_18Kernel_traits_baseILj4096ES2_S2_fS2_fjLj128EEEEELb1ELb1ELb0ELb1EEEvNS_9BwdParamsE)
        /*191c*/ 	.word	0x00000050


	//----- nvinfo : EIATTR_MIN_STACK_SIZE
	.align		4
.L_1071:
        /*1920*/ 	.byte	0x04, 0x12
        /*1922*/ 	.short	(.L_1073 - .L_1072)
	.align		4
.L_1072:
        /*1924*/ 	.word	index@(_ZN10layer_norm22ln_bwd_finalize_kernelINS_22Kernel_traits_finalizeILj4096E6__halfS2_fS2_fjLb1ELj1024ELj4ENS_18Kernel_traits_baseILj4096ES2_S2_fS2_fjLj1024EEEEELb1ELb0EEEvNS_9BwdParamsE)
        /*1928*/ 	.word	0x00000000


	//----- nvinfo : EIATTR_MIN_STACK_SIZE
	.align		4
.L_1073:
        /*192c*/ 	.byte	0x04, 0x12
        /*192e*/ 	.short	(.L_1075 - .L_1074)
	.align		4
.L_1074:
        /*1930*/ 	.word	index@(_ZN10layer_norm13ln_bwd_kernelINS_13Kernel_traitsI6__halfS2_fS2_fjLj4096ELj1ELj1ELj4ELj16ENS_18Kernel_traits_baseILj4096ES2_S2_fS2_fjLj128EEEEELb1ELb1ELb1ELb0EEEvNS_9BwdParamsE)
        /*1934*/ 	.word	0x00000040


	//----- nvinfo : EIATTR_MIN_STACK_SIZE
	.align		4
.L_1075:
        /*1938*/ 	.byte	0x04, 0x12
        /*193a*/ 	.short	(.L_1077 - .L_1076)
	.align		4
.L_1076:
        /*193c*/ 	.word	index@(_ZN10layer_norm22ln_bwd_finalize_kernelINS_22Kernel_traits_finalizeILj4096E6__halfS2_fS2_fjLb1ELj1024ELj4ENS_18Kernel_traits_baseILj4096ES2_S2_fS2_fjLj1024EEEEELb1ELb1EEEvNS_9BwdParamsE)
        /*1940*/ 	.word	0x00000000


	//----- nvinfo : EIATTR_MIN_STACK_SIZE
	.align		4
.L_1077:
        /*1944*/ 	.byte	0x04, 0x12
        /*1946*/ 	.short	(.L_1079 - .L_1078)
	.align		4
.L_1078:
        /*1948*/ 	.word	index@(_ZN10layer_norm13ln_bwd_kernelINS_13Kernel_traitsI6__halfS2_fS2_fjLj4096ELj1ELj1ELj4ELj16ENS_18Kernel_traits_baseILj4096ES2_S2_fS2_fjLj128EEEEELb1ELb1ELb1ELb1EEEvNS_9BwdParamsE)
        /*194c*/ 	.word	0x00000010


	//----- nvinfo : EIATTR_MIN_STACK_SIZE
	.align		4
.L_1079:
        /*1950*/ 	.byte	0x04, 0x12
        /*1952*/ 	.short	(.L_1081 - .L_1080)
	.align		4
.L_1080:
        /*1954*/ 	.word	index@(_ZN10layer_norm13ln_bwd_kernelINS_13Kernel_traitsIf6__halffS2_fjLj4096ELj1ELj1ELj4ELj16ENS_18Kernel_traits_baseILj4096EfS2_fS2_fjLj128EEEEELb0ELb0ELb0ELb0EEEvNS_9BwdParamsE)
        /*1958*/ 	.word	0x00000000


	//----- nvinfo : EIATTR_MIN_STACK_SIZE
	.align		4
.L_1081:
        /*195c*/ 	.byte	0x04, 0x12
        /*195e*/ 	.short	(.L_1083 - .L_1082)
	.align		4
.L_1082:
        /*1960*/ 	.word	index@(_ZN10layer_norm13ln_bwd_kernelINS_13Kernel_traitsIf6__halffS2_fjLj4096ELj1ELj1ELj4ELj16ENS_18Kernel_traits_baseILj4096EfS2_fS2_fjLj128EEEEELb0ELb0ELb0ELb1EEEvNS_9BwdParamsE)
        /*1964*/ 	.word	0x00000000


	//----- nvinfo : EIATTR_MIN_STACK_SIZE
	.align		4
.L_1083:
        /*1968*/ 	.byte	0x04, 0x12
        /*196a*/ 	.short	(.L_1085 - .L_1084)
	.align		4
.L_1084:
        /*196c*/ 	.word	index@(_ZN10layer_norm13ln_bwd_kernelINS_13Kernel_traitsIf6__halffS2_fjLj4096ELj1ELj1ELj4ELj16ENS_18Kernel_traits_baseILj4096EfS2_fS2_fjLj128EEEEELb0ELb0ELb1ELb0EEEvNS_9BwdParamsE)
        /*1970*/ 	.word	0x00000000


	//----- nvinfo : EIATTR_MIN_STACK_SIZE
	.align		4
.L_1085:
        /*1974*/ 	.byte	0x04, 0x12
        /*1976*/ 	.short	(.L_1087 - .L_1086)
	.align		4
.L_1086:
        /*1978*/ 	.word	index@(_ZN10layer_norm13ln_bwd_kernelINS_13Kernel_traitsIf6__halffS2_fjLj4096ELj1ELj1ELj4ELj16ENS_18Kernel_traits_baseILj4096EfS2_fS2_fjLj128EEEEELb0ELb0ELb1ELb1EEEvNS_9BwdParamsE)
        /*197c*/ 	.word	0x00000000


	//----- nvinfo : EIATTR_MIN_STACK_SIZE
	.align		4
.L_1087:
        /*1980*/ 	.byte	0x04, 0x12
        /*1982*/ 	.short	(.L_1089 - .L_1088)
	.align		4
.L_1088:
        /*1984*/ 	.word	index@(_ZN10layer_norm13ln_bwd_kernelINS_13Kernel_traitsIf6__halffS2_fjLj4096ELj1ELj1ELj4ELj16ENS_18Kernel_traits_baseILj4096EfS2_fS2_fjLj128EEEEELb0ELb1ELb0ELb0EEEvNS_9BwdParamsE)
        /*1988*/ 	.word	0x00000080


	//----- nvinfo : EIATTR_MIN_STACK_SIZE
	.align		4
.L_1089:
        /*198c*/ 	.byte	0x04, 0x12
        /*198e*/ 	.short	(.L_1091 - .L_1090)
	.align		4
.L_1090:
        /*1990*/ 	.word	index@(_ZN10layer_norm13ln_bwd_kernelINS_13Kernel_traitsIf6__halffS2_fjLj4096ELj1ELj1ELj4ELj16ENS_18Kernel_traits_baseILj4096EfS2_fS2_fjLj128EEEEELb0ELb1ELb0ELb1EEEvNS_9BwdParamsE)
        /*1994*/ 	.word	0x00000090


	//----- nvinfo : EIATTR_MIN_STACK_SIZE
	.align		4
.L_1091:
        /*1998*/ 	.byte	0x04, 0x12
        /*199a*/ 	.short	(.L_1093 - .L_1092)
	.align		4
.L_1092:
        /*199c*/ 	.word	index@(_ZN10layer_norm13ln_bwd_kernelINS_13Kernel_traitsIf6__halffS2_fjLj4096ELj1ELj1ELj4ELj16ENS_18Kernel_traits_baseILj4096EfS2_fS2_fjLj128EEEEELb0ELb1ELb1ELb0EEEvNS_9BwdParamsE)
        /*19a0*/ 	.word	0x00000098


	//----- nvinfo : EIATTR_MIN_STACK_SIZE
	.align		4
.L_1093:
        /*19a4*/ 	.byte	0x04, 0x12
        /*19a6*/ 	.short	(.L_1095 - .L_1094)
	.align		4
.L_1094:
        /*19a8*/ 	.word	index@(_ZN10layer_norm13ln_bwd_kernelINS_13Kernel_traitsIf6__halffS2_fjLj4096ELj1ELj1ELj4ELj16ENS_18Kernel_traits_baseILj4096EfS2_fS2_fjLj128EEEEELb0ELb1ELb1ELb1EEEvNS_9BwdParamsE)
        /*19ac*/ 	.word	0x00000090


	//----- nvinfo : EIATTR_MIN_STACK_SIZE
	.align		4
.L_1095:
        /*19b0*/ 	.byte	0x04, 0x12
        /*19b2*/ 	.short	(.L_1097 - .L_1096)
	.align		4
.L_1096:
        /*19b4*/ 	.word	index@(_ZN10layer_norm13ln_bwd_kernelINS_13Kernel_traitsIf6__halffS2_fjLj4096ELj1ELj1ELj4ELj16ENS_18Kernel_traits_baseILj4096EfS2_fS2_fjLj128EEEEELb1ELb0ELb0ELb0EEEvNS_9BwdParamsE)
        /*19b8*/ 	.word	0x00000000


	//----- nvinfo : EIATTR_MIN_STACK_SIZE
	.align		4
.L_1097:
        /*19bc*/ 	.byte	0x04, 0x12
        /*19be*/ 	.short	(.L_1099 - .L_1098)
	.align		4
.L_1098:
        /*19c0*/ 	.word	index@(_ZN10layer_norm13ln_bwd_kernelINS_13Kernel_traitsIf6__halffS2_fjLj4096ELj1ELj1ELj4ELj16ENS_18Kernel_traits_baseILj4096EfS2_fS2_fjLj128EEEEELb1ELb0ELb0ELb1EEEvNS_9BwdParamsE)
        /*19c4*/ 	.word	0x00000000


	//----- nvinfo : EIATTR_MIN_STACK_SIZE
	.align		4
.L_1099:
        /*19c8*/ 	.byte	0x04, 0x12
        /*19ca*/ 	.short	(.L_1101 - .L_1100)
	.align		4
.L_1100:
        /*19cc*/ 	.word	index@(_ZN10layer_norm22ln_bwd_finalize_kernelINS_22Kernel_traits_finalizeILj4096Ef6__halffS2_fjLb0ELj1024ELj4ENS_18Kernel_traits_baseILj4096EfS2_fS2_fjLj1024EEEEELb0ELb0EEEvNS_9BwdParamsE)
        /*19d0*/ 	.word	0x00000000


	//----- nvinfo : EIATTR_MIN_STACK_SIZE
	.align		4
.L_1101:
        /*19d4*/ 	.byte	0x04, 0x12
        /*19d6*/ 	.short	(.L_1103 - .L_1102)
	.align		4
.L_1102:
        /*19d8*/ 	.word	index@(_ZN10layer_norm13ln_bwd_kernelINS_13Kernel_traitsIf6__halffS2_fjLj4096ELj1ELj1ELj4ELj16ENS_18Kernel_traits_baseILj4096EfS2_fS2_fjLj128EEEEELb1ELb0ELb1ELb0EEEvNS_9BwdParamsE)
        /*19dc*/ 	.word	0x00000000


	//----- nvinfo : EIATTR_MIN_STACK_SIZE
	.align		4
.L_1103:
        /*19e0*/ 	.byte	0x04, 0x12
        /*19e2*/ 	.short	(.L_1105 - .L_1104)
	.align		4
.L_1104:
        /*19e4*/ 	.word	index@(_ZN10layer_norm22ln_bwd_finalize_kernelINS_22Kernel_traits_finalizeILj4096Ef6__halffS2_fjLb0ELj1024ELj4ENS_18Kernel_traits_baseILj4096EfS2_fS2_fjLj1024EEEEELb0ELb1EEEvNS_9BwdParamsE)
        /*19e8*/ 	.word	0x00000000


	//----- nvinfo : EIATTR_MIN_STACK_SIZE
	.align		4
.L_1105:
        /*19ec*/ 	.byte	0x04, 0x12
        /*19ee*/ 	.short	(.L_1107 - .L_1106)
	.align		4
.L_1106:
        /*19f0*/ 	.word	index@(_ZN10layer_norm13ln_bwd_kernelINS_13Kernel_traitsIf6__halffS2_fjLj4096ELj1ELj1ELj4ELj16ENS_18Kernel_traits_baseILj4096EfS2_fS2_fjLj128EEEEELb1ELb0ELb1ELb1EEEvNS_9BwdParamsE)
        /*19f4*/ 	.word	0x00000000


	//----- nvinfo : EIATTR_MIN_STACK_SIZE
	.align		4
.L_1107:
        /*19f8*/ 	.byte	0x04, 0x12
        /*19fa*/ 	.short	(.L_1109 - .L_1108)
	.align		4
.L_1108:
        /*19fc*/ 	.word	index@(_ZN10layer_norm13ln_bwd_kernelINS_13Kernel_traitsIf6__halffS2_fjLj4096ELj1ELj1ELj4ELj16ENS_18Kernel_traits_baseILj4096EfS2_fS2_fjLj128EEEEELb1ELb1ELb0ELb0EEEvNS_9BwdParamsE)
        /*1a00*/ 	.word	0x000000a0


	//----- nvinfo : EIATTR_MIN_STACK_SIZE
	.align		4
.L_1109:
        /*1a04*/ 	.byte	0x04, 0x12
        /*1a06*/ 	.short	(.L_1111 - .L_1110)
	.align		4
.L_1110:
        /*1a08*/ 	.word	index@(_ZN10layer_norm13ln_bwd_kernelINS_13Kernel_traitsIf6__halffS2_fjLj4096ELj1ELj1ELj4ELj16ENS_18Kernel_traits_baseILj4096EfS2_fS2_fjLj128EEEEELb1ELb1ELb0ELb1EEEvNS_9BwdParamsE)
        /*1a0c*/ 	.word	0x000000a0


	//----- nvinfo : EIATTR_MIN_STACK_SIZE
	.align		4
.L_1111:
        /*1a10*/ 	.byte	0x04, 0x12
        /*1a12*/ 	.short	(.L_1113 - .L_1112)
	.align		4
.L_1112:
        /*1a14*/ 	.word	index@(_ZN10layer_norm22ln_bwd_finalize_kernelINS_22Kernel_traits_finalizeILj4096Ef6__halffS2_fjLb1ELj1024ELj4ENS_18Kernel_traits_baseILj4096EfS2_fS2_fjLj1024EEEEELb1ELb0EEEvNS_9BwdParamsE)
        /*1a18*/ 	.word	0x00000000


	//----- nvinfo : EIATTR_MIN_STACK_SIZE
	.align		4
.L_1113:
        /*1a1c*/ 	.byte	0x04, 0x12
        /*1a1e*/ 	.short	(.L_1115 - .L_1114)
	.align		4
.L_1114:
        /*1a20*/ 	.word	index@(_ZN10layer_norm13ln_bwd_kernelINS_13Kernel_traitsIf6__halffS2_fjLj4096ELj1ELj1ELj4ELj16ENS_18Kernel_traits_baseILj4096EfS2_fS2_fjLj128EEEEELb1ELb1ELb1ELb0EEEvNS_9BwdParamsE)
        /*1a24*/ 	.word	0x000000c0


	//----- nvinfo : EIATTR_MIN_STACK_SIZE
	.align		4
.L_1115:
        /*1a28*/ 	.byte	0x04, 0x12
        /*1a2a*/ 	.short	(.L_1117 - .L_1116)
	.align		4
.L_1116:
        /*1a2c*/ 	.word	index@(_ZN10layer_norm22ln_bwd_finalize_kernelINS_22Kernel_traits_finalizeILj4096Ef6__halffS2_fjLb1ELj1024ELj4ENS_18Kernel_traits_baseILj4096EfS2_fS2_fjLj1024EEEEELb1ELb1EEEvNS_9BwdParamsE)
        /*1a30*/ 	.word	0x00000000


	//----- nvinfo : EIATTR_MIN_STACK_SIZE
	.align		4
.L_1117:
        /*1a34*/ 	.byte	0x04, 0x12
        /*1a36*/ 	.short	(.L_1119 - .L_1118)
	.align		4
.L_1118:
        /*1a38*/ 	.word	index@(_ZN10layer_norm13ln_bwd_kernelINS_13Kernel_traitsIf6__halffS2_fjLj4096ELj1ELj1ELj4ELj16ENS_18Kernel_traits_baseILj4096EfS2_fS2_fjLj128EEEEELb1ELb1ELb1ELb1EEEvNS_9BwdParamsE)
        /*1a3c*/ 	.word	0x00000098


	//----- nvinfo : EIATTR_MIN_STACK_SIZE
	.align		4
.L_1119:
        /*1a40*/ 	.byte	0x04, 0x12
        /*1a42*/ 	.short	(.L_1121 - .L_1120)
	.align		4
.L_1120:
        /*1a44*/ 	.word	index@(_ZN10layer_norm13ln_bwd_kernelINS_13Kernel_traitsI6__halfffffjLj4096ELj1ELj1ELj4ELj16ENS_18Kernel_traits_baseILj4096ES2_ffffjLj128EEEEELb0ELb0ELb0ELb0EEEvNS_9BwdParamsE)
        /*1a48*/ 	.word	0x00000000


	//----- nvinfo : EIATTR_MIN_STACK_SIZE
	.align		4
.L_1121:
        /*1a4c*/ 	.byte	0x04, 0x12
        /*1a4e*/ 	.short	(.L_1123 - .L_1122)
	.align		4
.L_1122:
        /*1a50*/ 	.word	index@(_ZN10layer_norm13ln_bwd_kernelINS_13Kernel_traitsI6__halfffffjLj4096ELj1ELj1ELj4ELj16ENS_18Kernel_traits_baseILj4096ES2_ffffjLj128EEEEELb0ELb0ELb0ELb1EEEvNS_9BwdParamsE)
        /*1a54*/ 	.word	0x00000000


	//----- nvinfo : EIATTR_MIN_STACK_SIZE
	.align		4
.L_1123:
        /*1a58*/ 	.byte	0x04, 0x12
        /*1a5a*/ 	.short	(.L_1125 - .L_1124)
	.align		4
.L_1124:
        /*1a5c*/ 	.word	index@(_ZN10layer_norm13ln_bwd_kernelINS_13Kernel_traitsI6__halfffffjLj4096ELj1ELj1ELj4ELj16ENS_18Kernel_traits_baseILj4096ES2_ffffjLj128EEEEELb0ELb0ELb1ELb0EEEvNS_9BwdParamsE)
        /*1a60*/ 	.word	0x00000000


	//----- nvinfo : EIATTR_MIN_STACK_SIZE
	.align		4
.L_1125:
        /*1a64*/ 	.byte	0x04, 0x12
        /*1a66*/ 	.short	(.L_1127 - .L_1126)
	.align		4
.L_1126:
        /*1a68*/ 	.word	index@(_ZN10layer_norm13ln_bwd_kernelINS_13Kernel_traitsI6__halfffffjLj4096ELj1ELj1ELj4ELj16ENS_18Kernel_traits_baseILj4096ES2_ffffjLj128EEEEELb0ELb0ELb1ELb1EEEvNS_9BwdParamsE)
        /*1a6c*/ 	.word	0x00000000


	//----- nvinfo : EIATTR_MIN_STACK_SIZE
	.align		4
.L_1127:
        /*1a70*/ 	.byte	0x04, 0x12
        /*1a72*/ 	.short	(.L_1129 - .L_1128)
	.align		4
.L_1128:
        /*1a74*/ 	.word	index@(_ZN10layer_norm13ln_bwd_kernelINS_13Kernel_traitsI6__halfffffjLj4096ELj1ELj1ELj4ELj16ENS_18Kernel_traits_baseILj4096ES2_ffffjLj128EEEEELb0ELb1ELb0ELb0EEEvNS_9BwdParamsE)
        /*1a78*/ 	.word	0x00000000


	//----- nvinfo : EIATTR_MIN_STACK_SIZE
	.align		4
.L_1129:
        /*1a7c*/ 	.byte	0x04, 0x12
        /*1a7e*/ 	.short	(.L_1131 - .L_1130)
	.align		4
.L_1130:
        /*1a80*/ 	.word	index@(_ZN10layer_norm13ln_bwd_kernelINS_13Kernel_traitsI6__halfffffjLj4096ELj1ELj1ELj4ELj16ENS_18Kernel_traits_baseILj4096ES2_ffffjLj128EEEEELb0ELb1ELb0ELb1EEEvNS_9BwdParamsE)
        /*1a84*/ 	.word	0x00000090


	//----- nvinfo : EIATTR_MIN_STACK_SIZE
	.align		4
.L_1131:
        /*1a88*/ 	.byte	0x04, 0x12
        /*1a8a*/ 	.short	(.L_1133 - .L_1132)
	.align		4
.L_1132:
        /*1a8c*/ 	.word	index@(_ZN10layer_norm13ln_bwd_kernelINS_13Kernel_traitsI6__halfffffjLj4096ELj1ELj1ELj4ELj16ENS_18Kernel_traits_baseILj4096ES2_ffffjLj128EEEEELb0ELb1ELb1ELb0EEEvNS_9BwdParamsE)
        /*1a90*/ 	.word	0x00000018


	//----- nvinfo : EIATTR_MIN_STACK_SIZE
	.align		4
.L_1133:
        /*1a94*/ 	.byte	0x04, 0x12
        /*1a96*/ 	.short	(.L_1135 - .L_1134)
	.align		4
.L_1134:
        /*1a98*/ 	.word	index@(_ZN10layer_norm13ln_bwd_kernelINS_13Kernel_traitsI6__halfffffjLj4096ELj1ELj1ELj4ELj16ENS_18Kernel_traits_baseILj4096ES2_ffffjLj128EEEEELb0ELb1ELb1ELb1EEEvNS_9BwdParamsE)
        /*1a9c*/ 	.word	0x00000000


	//----- nvinfo : EIATTR_MIN_STACK_SIZE
	.align		4
.L_1135:
        /*1aa0*/ 	.byte	0x04, 0x12
        /*1aa2*/ 	.short	(.L_1137 - .L_1136)
	.align		4
.L_1136:
        /*1aa4*/ 	.word	index@(_ZN10layer_norm13ln_bwd_kernelINS_13Kernel_traitsI6__halfffffjLj4096ELj1ELj1ELj4ELj16ENS_18Kernel_traits_baseILj4096ES2_ffffjLj128EEEEELb1ELb0ELb0ELb0EEEvNS_9BwdParamsE)
        /*1aa8*/ 	.word	0x00000000


	//----- nvinfo : EIATTR_MIN_STACK_SIZE
	.align		4
.L_1137:
        /*1aac*/ 	.byte	0x04, 0x12
        /*1aae*/ 	.short	(.L_1139 - .L_1138)
	.align		4
.L_1138:
        /*1ab0*/ 	.word	index@(_ZN10layer_norm13ln_bwd_kernelINS_13Kernel_traitsI6__halfffffjLj4096ELj1ELj1ELj4ELj16ENS_18Kernel_traits_baseILj4096ES2_ffffjLj128EEEEELb1ELb0ELb0ELb1EEEvNS_9BwdParamsE)
        /*1ab4*/ 	.word	0x00000008


	//----- nvinfo : EIATTR_MIN_STACK_SIZE
	.align		4
.L_1139:
        /*1ab8*/ 	.byte	0x04, 0x12
        /*1aba*/ 	.short	(.L_1141 - .L_1140)
	.align		4
.L_1140:
        /*1abc*/ 	.word	index@(_ZN10layer_norm22ln_bwd_finalize_kernelINS_22Kernel_traits_finalizeILj4096E6__halfffffjLb0ELj1024ELj4ENS_18Kernel_traits_baseILj4096ES2_ffffjLj1024EEEEELb0ELb0EEEvNS_9BwdParamsE)
        /*1ac0*/ 	.word	0x00000000


	//----- nvinfo : EIATTR_MIN_STACK_SIZE
	.align		4
.L_1141:
        /*1ac4*/ 	.byte	0x04, 0x12
        /*1ac6*/ 	.short	(.L_1143 - .L_1142)
	.align		4
.L_1142:
        /*1ac8*/ 	.word	index@(_ZN10layer_norm13ln_bwd_kernelINS_13Kernel_traitsI6__halfffffjLj4096ELj1ELj1ELj4ELj16ENS_18Kernel_traits_baseILj4096ES2_ffffjLj128EEEEELb1ELb0ELb1ELb0EEEvNS_9BwdParamsE)
        /*1acc*/ 	.word	0x00000000


	//----- nvinfo : EIATTR_MIN_STACK_SIZE
	.align		4
.L_1143:
        /*1ad0*/ 	.byte	0x04, 0x12
        /*1ad2*/ 	.short	(.L_1145 - .L_1144)
	.align		4
.L_1144:
        /*1ad4*/ 	.word	index@(_ZN10layer_norm22ln_bwd_finalize_kernelINS_22Kernel_traits_finalizeILj4096E6__halfffffjLb0ELj1024ELj4ENS_18Kernel_traits_baseILj4096ES2_ffffjLj1024EEEEELb0ELb1EEEvNS_9BwdParamsE)
        /*1ad8*/ 	.word	0x00000000


	//----- nvinfo : EIATTR_MIN_STACK_SIZE
	.align		4
.L_1145:
        /*1adc*/ 	.byte	0x04, 0x12
        /*1ade*/ 	.short	(.L_1147 - .L_1146)
	.align		4
.L_1146:
        /*1ae0*/ 	.word	index@(_ZN10layer_norm13ln_bwd_kernelINS_13Kernel_traitsI6__halfffffjLj4096ELj1ELj1ELj4ELj16ENS_18Kernel_traits_baseILj4096ES2_ffffjLj128EEEEELb1ELb0ELb1ELb1EEEvNS_9BwdParamsE)
        /*1ae4*/ 	.word	0x00000000


	//----- nvinfo : EIATTR_MIN_STACK_SIZE
	.align		4
.L_1147:
        /*1ae8*/ 	.byte	0x04, 0x12
        /*1aea*/ 	.short	(.L_1149 - .L_1148)
	.align		4
.L_1148:
        /*1aec*/ 	.word	index@(_ZN10layer_norm13ln_bwd_kernelINS_13Kernel_traitsI6__halfffffjLj4096ELj1ELj1ELj4ELj16ENS_18Kernel_traits_baseILj4096ES2_ffffjLj128EEEEELb1ELb1ELb0ELb0EEEvNS_9BwdParamsE)
        /*1af0*/ 	.word	0x00000008


	//----- nvinfo : EIATTR_MIN_STACK_SIZE
	.align		4
.L_1149:
        /*1af4*/ 	.byte	0x04, 0x12
        /*1af6*/ 	.short	(.L_1151 - .L_1150)
	.align		4
.L_1150:
        /*1af8*/ 	.word	index@(_ZN10layer_norm13ln_bwd_kernelINS_13Kernel_traitsI6__halfffffjLj4096ELj1ELj1ELj4ELj16ENS_18Kernel_traits_baseILj4096ES2_ffffjLj128EEEEELb1ELb1ELb0ELb1EEEvNS_9BwdParamsE)
        /*1afc*/ 	.word	0x00000080


	//----- nvinfo : EIATTR_MIN_STACK_SIZE
	.align		4
.L_1151:
        /*1b00*/ 	.byte	0x04, 0x12
        /*1b02*/ 	.short	(.L_1153 - .L_1152)
	.align		4
.L_1152:
        /*1b04*/ 	.word	index@(_ZN10layer_norm22ln_bwd_finalize_kernelINS_22Kernel_traits_finalizeILj4096E6__halfffffjLb1ELj1024ELj4ENS_18Kernel_traits_baseILj4096ES2_ffffjLj1024EEEEELb1ELb0EEEvNS_9BwdParamsE)
        /*1b08*/ 	.word	0x00000000


	//----- nvinfo : EIATTR_MIN_STACK_SIZE
	.align		4
.L_1153:
        /*1b0c*/ 	.byte	0x04, 0x12
        /*1b0e*/ 	.short	(.L_1155 - .L_1154)
	.align		4
.L_1154:
        /*1b10*/ 	.word	index@(_ZN10layer_norm13ln_bwd_kernelINS_13Kernel_traitsI6__halfffffjLj4096ELj1ELj1ELj4ELj16ENS_18Kernel_traits_baseILj4096ES2_ffffjLj128EEEEELb1ELb1ELb1ELb0EEEvNS_9BwdParamsE)
        /*1b14*/ 	.word	0x00000028


	//----- nvinfo : EIATTR_MIN_STACK_SIZE
	.align		4
.L_1155:
        /*1b18*/ 	.byte	0x04, 0x12
        /*1b1a*/ 	.short	(.L_1157 - .L_1156)
	.align		4
.L_1156:
        /*1b1c*/ 	.word	index@(_ZN10layer_norm22ln_bwd_finalize_kernelINS_22Kernel_traits_finalizeILj4096E6__halfffffjLb1ELj1024ELj4ENS_18Kernel_traits_baseILj4096ES2_ffffjLj1024EEEEELb1ELb1EEEvNS_9BwdParamsE)
        /*1b20*/ 	.word	0x00000000


	//----- nvinfo : EIATTR_MIN_STACK_SIZE
	.align		4
.L_1157:
        /*1b24*/ 	.byte	0x04, 0x12
        /*1b26*/ 	.short	(.L_1159 - .L_1158)
	.align		4
.L_1158:
        /*1b28*/ 	.word	index@(_ZN10layer_norm13ln_bwd_kernelINS_13Kernel_traitsI6__halfffffjLj4096ELj1ELj1ELj4ELj16ENS_18Kernel_traits_baseILj4096ES2_ffffjLj128EEEEELb1ELb1ELb1ELb1EEEvNS_9BwdParamsE)
        /*1b2c*/ 	.word	0x00000018


	//----- nvinfo : EIATTR_MIN_STACK_SIZE
	.align		4
.L_1159:
        /*1b30*/ 	.byte	0x04, 0x12
        /*1b32*/ 	.short	(.L_1161 - .L_1160)
	.align		4
.L_1160:
        /*1b34*/ 	.word	index@(_ZN10layer_norm13ln_bwd_kernelINS_13Kernel_traitsIfffffjLj4096ELj1ELj1ELj4ELj16ENS_18Kernel_traits_baseILj4096EfffffjLj128EEEEELb0ELb0ELb0ELb0EEEvNS_9BwdParamsE)
        /*1b38*/ 	.word	0x00000000


	//----- nvinfo : EIATTR_MIN_STACK_SIZE
	.align		4
.L_1161:
        /*1b3c*/ 	.byte	0x04, 0x12
        /*1b3e*/ 	.short	(.L_1163 - .L_1162)
	.align		4
.L_1162:
        /*1b40*/ 	.word	index@(_ZN10layer_norm13ln_bwd_kernelINS_13Kernel_traitsIfffffjLj4096ELj1ELj1ELj4ELj16ENS_18Kernel_traits_baseILj4096EfffffjLj128EEEEELb0ELb0ELb0ELb1EEEvNS_9BwdParamsE)
        /*1b44*/ 	.word	0x00000000


	//----- nvinfo : EIATTR_MIN_STACK_SIZE
	.align		4
.L_1163:
        /*1b48*/ 	.byte	0x04, 0x12
        /*1b4a*/ 	.short	(.L_1165 - .L_1164)
	.align		4
.L_1164:
        /*1b4c*/ 	.word	index@(_ZN10layer_norm13ln_bwd_kernelINS_13Kernel_traitsIfffffjLj4096ELj1ELj1ELj4ELj16ENS_18Kernel_traits_baseILj4096EfffffjLj128EEEEELb0ELb0ELb1ELb0EEEvNS_9BwdParamsE)
        /*1b50*/ 	.word	0x00000000


	//----- nvinfo : EIATTR_MIN_STACK_SIZE
	.align		4
.L_1165:
        /*1b54*/ 	.byte	0x04, 0x12
        /*1b56*/ 	.short	(.L_1167 - .L_1166)
	.align		4
.L_1166:
        /*1b58*/ 	.word	index@(_ZN10layer_norm13ln_bwd_kernelINS_13Kernel_traitsIfffffjLj4096ELj1ELj1ELj4ELj16ENS_18Kernel_traits_baseILj4096EfffffjLj128EEEEELb0ELb0ELb1ELb1EEEvNS_9BwdParamsE)
        /*1b5c*/ 	.word	0x00000000


	//----- nvinfo : EIATTR_MIN_STACK_SIZE
	.align		4
.L_1167:
        /*1b60*/ 	.byte	0x04, 0x12
        /*1b62*/ 	.short	(.L_1169 - .L_1168)
	.align		4
.L_1168:
        /*1b64*/ 	.word	index@(_ZN10layer_norm13ln_bwd_kernelINS_13Kernel_traitsIfffffjLj4096ELj1ELj1ELj4ELj16ENS_18Kernel_traits_baseILj4096EfffffjLj128EEEEELb0ELb1ELb0ELb0EEEvNS_9BwdParamsE)
        /*1b68*/ 	.word	0x00000060


	//----- nvinfo : EIATTR_MIN_STACK_SIZE
	.align		4
.L_1169:
        /*1b6c*/ 	.byte	0x04, 0x12
        /*1b6e*/ 	.short	(.L_1171 - .L_1170)
	.align		4
.L_1170:
        /*1b70*/ 	.word	index@(_ZN10layer_norm13ln_bwd_kernelINS_13Kernel_traitsIfffffjLj4096ELj1ELj1ELj4ELj16ENS_18Kernel_traits_baseILj4096EfffffjLj128EEEEELb0ELb1ELb0ELb1EEEvNS_9BwdParamsE)
        /*1b74*/ 	.word	0x00000080


	//----- nvinfo : EIATTR_MIN_STACK_SIZE
	.align		4
.L_1171:
        /*1b78*/ 	.byte	0x04, 0x12
        /*1b7a*/ 	.short	(.L_1173 - .L_1172)
	.align		4
.L_1172:
        /*1b7c*/ 	.word	index@(_ZN10layer_norm13ln_bwd_kernelINS_13Kernel_traitsIfffffjLj4096ELj1ELj1ELj4ELj16ENS_18Kernel_traits_baseILj4096EfffffjLj128EEEEELb0ELb1ELb1ELb0EEEvNS_9BwdParamsE)
        /*1b80*/ 	.word	0x000000a0


	//----- nvinfo : EIATTR_MIN_STACK_SIZE
	.align		4
.L_1173:
        /*1b84*/ 	.byte	0x04, 0x12
        /*1b86*/ 	.short	(.L_1175 - .L_1174)
	.align		4
.L_1174:
        /*1b88*/ 	.word	index@(_ZN10layer_norm13ln_bwd_kernelINS_13Kernel_traitsIfffffjLj4096ELj1ELj1ELj4ELj16ENS_18Kernel_traits_baseILj4096EfffffjLj128EEEEELb0ELb1ELb1ELb1EEEvNS_9BwdParamsE)
        /*1b8c*/ 	.word	0x00000098


	//----- nvinfo : EIATTR_MIN_STACK_SIZE
	.align		4
.L_1175:
        /*1b90*/ 	.byte	0x04, 0x12
        /*1b92*/ 	.short	(.L_1177 - .L_1176)
	.align		4
.L_1176:
        /*1b94*/ 	.word	index@(_ZN10layer_norm13ln_bwd_kernelINS_13Kernel_traitsIfffffjLj4096ELj1ELj1ELj4ELj16ENS_18Kernel_traits_baseILj4096EfffffjLj128EEEEELb1ELb0ELb0ELb0EEEvNS_9BwdParamsE)
        /*1b98*/ 	.word	0x00000000


	//----- nvinfo : EIATTR_MIN_STACK_SIZE
	.align		4
.L_1177:
        /*1b9c*/ 	.byte	0x04, 0x12
        /*1b9e*/ 	.short	(.L_1179 - .L_1178)
	.align		4
.L_1178:
        /*1ba0*/ 	.word	index@(_ZN10layer_norm13ln_bwd_kernelINS_13Kernel_traitsIfffffjLj4096ELj1ELj1ELj4ELj16ENS_18Kernel_traits_baseILj4096EfffffjLj128EEEEELb1ELb0ELb0ELb1EEEvNS_9BwdParamsE)
        /*1ba4*/ 	.word	0x00000000


	//----- nvinfo : EIATTR_MIN_STACK_SIZE
	.align		4
.L_1179:
        /*1ba8*/ 	.byte	0x04, 0x12
        /*1baa*/ 	.short	(.L_1181 - .L_1180)
	.align		4
.L_1180:
        /*1bac*/ 	.word	index@(_ZN10layer_norm22ln_bwd_finalize_kernelINS_22Kernel_traits_finalizeILj4096EfffffjLb0ELj1024ELj4ENS_18Kernel_traits_baseILj4096EfffffjLj1024EEEEELb0ELb0EEEvNS_9BwdParamsE)
        /*1bb0*/ 	.word	0x00000000


	//----- nvinfo : EIATTR_MIN_STACK_SIZE
	.align		4
.L_1181:
        /*1bb4*/ 	.byte	0x04, 0x12
        /*1bb6*/ 	.short	(.L_1183 - .L_1182)
	.align		4
.L_1182:
        /*1bb8*/ 	.word	index@(_ZN10layer_norm13ln_bwd_kernelINS_13Kernel_traitsIfffffjLj4096ELj1ELj1ELj4ELj16ENS_18Kernel_traits_baseILj4096EfffffjLj128EEEEELb1ELb0ELb1ELb0EEEvNS_9BwdParamsE)
        /*1bbc*/ 	.word	0x00000000


	//----- nvinfo : EIATTR_MIN_STACK_SIZE
	.align		4
.L_1183:
        /*1bc0*/ 	.byte	0x04, 0x12
        /*1bc2*/ 	.short	(.L_1185 - .L_1184)
	.align		4
.L_1184:
        /*1bc4*/ 	.word	index@(_ZN10layer_norm22ln_bwd_finalize_kernelINS_22Kernel_traits_finalizeILj4096EfffffjLb0ELj1024ELj4ENS_18Kernel_traits_baseILj4096EfffffjLj1024EEEEELb0ELb1EEEvNS_9BwdParamsE)
        /*1bc8*/ 	.word	0x00000000


	//----- nvinfo : EIATTR_MIN_STACK_SIZE
	.align		4
.L_1185:
        /*1bcc*/ 	.byte	0x04, 0x12
        /*1bce*/ 	.short	(.L_1187 - .L_1186)
	.align		4
.L_1186:
        /*1bd0*/ 	.word	index@(_ZN10layer_norm13ln_bwd_kernelINS_13Kernel_traitsIfffffjLj4096ELj1ELj1ELj4ELj16ENS_18Kernel_traits_baseILj4096EfffffjLj128EEEEELb1ELb0ELb1ELb1EEEvNS_9BwdParamsE)
        /*1bd4*/ 	.word	0x00000000


	//----- nvinfo : EIATTR_MIN_STACK_SIZE
	.align		4
.L_1187:
        /*1bd8*/ 	.byte	0x04, 0x12
        /*1bda*/ 	.short	(.L_1189 - .L_1188)
	.align		4
.L_1188:
        /*1bdc*/ 	.word	index@(_ZN10layer_norm13ln_bwd_kernelINS_13Kernel_traitsIfffffjLj4096ELj1ELj1ELj4ELj16ENS_18Kernel_traits_baseILj4096EfffffjLj128EEEEELb1ELb1ELb0ELb0EEEvNS_9BwdParamsE)
        /*1be0*/ 	.word	0x00000088


	//----- nvinfo : EIATTR_MIN_STACK_SIZE
	.align		4
.L_1189:
        /*1be4*/ 	.byte	0x04, 0x12
        /*1be6*/ 	.short	(.L_1191 - .L_1190)
	.align		4
.L_1190:
        /*1be8*/ 	.word	index@(_ZN10layer_norm13ln_bwd_kernelINS_13Kernel_traitsIfffffjLj4096ELj1ELj1ELj4ELj16ENS_18Kernel_traits_baseILj4096EfffffjLj128EEEEELb1ELb1ELb0ELb1EEEvNS_9BwdParamsE)
        /*1bec*/ 	.word	0x000000a8


	//----- nvinfo : EIATTR_MIN_STACK_SIZE
	.align		4
.L_1191:
        /*1bf0*/ 	.byte	0x04, 0x12
        /*1bf2*/ 	.short	(.L_1193 - .L_1192)
	.align		4
.L_1192:
        /*1bf4*/ 	.word	index@(_ZN10layer_norm22ln_bwd_finalize_kernelINS_22Kernel_traits_finalizeILj4096EfffffjLb1ELj1024ELj4ENS_18Kernel_traits_baseILj4096EfffffjLj1024EEEEELb1ELb0EEEvNS_9BwdParamsE)
        /*1bf8*/ 	.word	0x00000000


	//----- nvinfo : EIATTR_MIN_STACK_SIZE
	.align		4
.L_1193:
        /*1bfc*/ 	.byte	0x04, 0x12
        /*1bfe*/ 	.short	(.L_1195 - .L_1194)
	.align		4
.L_1194:
        /*1c00*/ 	.word	index@(_ZN10layer_norm13ln_bwd_kernelINS_13Kernel_traitsIfffffjLj4096ELj1ELj1ELj4ELj16ENS_18Kernel_traits_baseILj4096EfffffjLj128EEEEELb1ELb1ELb1ELb0EEEvNS_9BwdParamsE)
        /*1c04*/ 	.word	0x000000b0


	//----- nvinfo : EIATTR_MIN_STACK_SIZE
	.align		4
.L_1195:
        /*1c08*/ 	.byte	0x04, 0x12
        /*1c0a*/ 	.short	(.L_1197 - .L_1196)
	.align		4
.L_1196:
        /*1c0c*/ 	.word	index@(_ZN10layer_norm22ln_bwd_finalize_kernelINS_22Kernel_traits_finalizeILj4096EfffffjLb1ELj1024ELj4ENS_18Kernel_traits_baseILj4096EfffffjLj1024EEEEELb1ELb1EEEvNS_9BwdParamsE)
        /*1c10*/ 	.word	0x00000000


	//----- nvinfo : EIATTR_MIN_STACK_SIZE
	.align		4
.L_1197:
        /*1c14*/ 	.byte	0x04, 0x12
        /*1c16*/ 	.short	(.L_1199 - .L_1198)
	.align		4
.L_1198:
        /*1c18*/ 	.word	index@(_ZN10layer_norm13ln_bwd_kernelINS_13Kernel_traitsIfffffjLj4096ELj1ELj1ELj4ELj16ENS_18Kernel_traits_baseILj4096EfffffjLj128EEEEELb1ELb1ELb1ELb1EEEvNS_9BwdParamsE)
        /*1c1c*/ 	.word	0x000000b8
.L_1199:


//--------------------- .nv.compat                --------------------------
	.section	.nv.compat,"",@"SHT_CUDA_COMPAT_INFO"
	.align	4
        /*0000*/ 	.byte	0x02, 0x09, 0x01, 0x00, 0x02, 0x02, 0x01, 0x00, 0x02, 0x05, 0x05, 0x00, 0x03, 0x07, 0x01, 0x01
        /*0010*/ 	.byte	0x02, 0x03, 0x00, 0x00, 0x02, 0x06, 0x01, 0x00, 0x04, 0x0b, 0x08, 0x00, 0x09, 0x00, 0x00, 0x00
        /*0020*/ 	.byte	0x00, 0x00, 0x00, 0x00


//--------------------- .nv.info._ZN10layer_norm13ln_bwd_kernelINS_13Kernel_traitsI13__nv_bfloat16S2_S2_S2_fjLj4096ELj1ELj1ELj4ELj16ENS_18Kernel_traits_baseILj4096ES2_S2_S2_S2_fjLj128EEEEELb0ELb0ELb0ELb0EEEvNS_9BwdParamsE --------------------------
	.section	.nv.info._ZN10layer_norm13ln_bwd_kernelINS_13Kernel_traitsI13__nv_bfloat16S2_S2_S2_fjLj4096ELj1ELj1ELj4ELj16ENS_18Kernel_traits_baseILj4096ES2_S2_S2_S2_fjLj128EEEEELb0ELb0ELb0ELb0EEEvNS_9BwdParamsE,"",@"SHT_CUDA_INFO"
	.sectionflags	@""
	.align	4


	//----- nvinfo : EIATTR_CUDA_API_VERSION
	.align		4
        /*0000*/ 	.byte	0x04, 0x37
        /*0002*/ 	.short	(.L_1201 - .L_1200)
.L_1200:
        /*0004*/ 	.word	0x00000082


	//----- nvinfo : EIATTR_KPARAM_INFO
	.align		4
.L_1201:
        /*0008*/ 	.byte	0x04, 0x17
        /*000a*/ 	.short	(.L_1203 - .L_1202)
.L_1202:
        /*000c*/ 	.word	0x00000000
        /*0010*/ 	.short	0x0000
        /*0012*/ 	.short	0x0000
        /*0014*/ 	.byte	0x00, 0xf0, 0xa1, 0x04


	//----- nvinfo : EIATTR_SPARSE_MMA_MASK
	.align		4
.L_1203:
        /*0018*/ 	.byte	0x03, 0x50
        /*001a*/ 	.short	0x0000


	//----- nvinfo : EIATTR_MAXREG_COUNT
	.align		4
        /*001c*/ 	.byte	0x03, 0x1b
        /*001e*/ 	.short	0x00ff


	//----- nvinfo : EIATTR_NUM_BARRIERS
	.align		4
        /*0020*/ 	.byte	0x02, 0x4c
        /*0022*/ 	.byte	0x01
	.zero		1


	//----- nvinfo : EIATTR_MERCURY_ISA_VERSION
	.align		4
        /*0024*/ 	.byte	0x03, 0x5f
        /*0026*/ 	.short	0x0101


	//----- nvinfo : EIATTR_COOP_GROUP_MASK_REGIDS
	.align		4
        /*0028*/ 	.byte	0x04, 0x29
        /*002a*/ 	.short	(.L_1205 - .L_1204)


	//   ....[0]....
.L_1204:
        /*002c*/ 	.word	0xffffffff


	//   ....[1]....
        /*0030*/ 	.word	0xffffffff


	//   ....[2]....
        /*0034*/ 	.word	0xffffffff


	//   ....[3]....
        /*0038*/ 	.word	0xffffffff


	//   ....[4]....
        /*003c*/ 	.word	0xffffffff


	//   ....[5]....
        /*0040*/ 	.word	0xffffffff


	//   ....[6]....
        /*0044*/ 	.word	0xffffffff


	//   ....[7]....
        /*0048*/ 	.word	0xffffffff


	//   ....[8]....
        /*004c*/ 	.word	0xffffffff


	//   ....[9]....
        /*0050*/ 	.word	0xffffffff


	//----- nvinfo : EIATTR_COOP_GROUP_INSTR_OFFSETS
	.align		4
.L_1205:
        /*0054*/ 	.byte	0x04, 0x28
        /*0056*/ 	.short	(.L_1207 - .L_1206)


	//   ....[0]....
.L_1206:
        /*0058*/ 	.word	0x000022d0


	//   ....[1]....
        /*005c*/ 	.word	0x00002350


	//   ....[2]....
        /*0060*/ 	.word	0x00002380


	//   ....[3]....
        /*0064*/ 	.word	0x000023c0


	//   ....[4]....
        /*0068*/ 	.word	0x000023e0


	//   ....[5]....
        /*006c*/ 	.word	0x00002410


	//   ....[6]....
        /*0070*/ 	.word	0x00002430


	//   ....[7]....
        /*0074*/ 	.word	0x00002470


	//   ....[8]....
        /*0078*/ 	.word	0x00002490


	//   ....[9]....
        /*007c*/ 	.word	0x000024b0


	//----- nvinfo : EIATTR_VRC_CTA_INIT_COUNT
	.align		4
.L_1207:
        /*0080*/ 	.byte	0x02, 0x4a
	.zero		1
	.zero		1


	//----- nvinfo : EIATTR_EXIT_INSTR_OFFSETS
	.align		4
        /*0084*/ 	.byte	0x04, 0x1c
        /*0086*/ 	.short	(.L_1209 - .L_1208)


	//   ....[0]....
.L_1208:
        /*0088*/ 	.word	0x00005ba0


	//   ....[1]....
        /*008c*/ 	.word	0x00005c40


	//----- nvinfo : EIATTR_MAX_THREADS
	.align		4
.L_1209:
        /*0090*/ 	.byte	0x04, 0x05
        /*0092*/ 	.short	(.L_1211 - .L_1210)
.L_1210:
        /*0094*/ 	.word	0x00000080
        /*0098*/ 	.word	0x00000001
        /*009c*/ 	.word	0x00000001


	//----- nvinfo : EIATTR_CRS_STACK_SIZE
	.align		4
.L_1211:
        /*00a0*/ 	.byte	0x04, 0x1e
        /*00a2*/ 	.short	(.L_1213 - .L_1212)
.L_1212:
        /*00a4*/ 	.word	0x00000000


	//----- nvinfo : EIATTR_CBANK_PARAM_SIZE
	.align		4
.L_1213:
        /*00a8*/ 	.byte	0x03, 0x19
        /*00aa*/ 	.short	0x0128


	//----- nvinfo : EIATTR_PARAM_CBANK
	.align		4
        /*00ac*/ 	.byte	0x04, 0x0a
        /*00ae*/ 	.short	(.L_1215 - .L_1214)
	.align		4
.L_1214:
        /*00b0*/ 	.word	index@(.nv.constant0._ZN10layer_norm13ln_bwd_kernelINS_13Kernel_traitsI13__nv_bfloat16S2_S2_S2_fjLj4096ELj1ELj1ELj4ELj16ENS_18Kernel_traits_baseILj4096ES2_S2_S2_S2_fjLj128EEEEELb0ELb0ELb0ELb0EEEvNS_9BwdParamsE)
        /*00b4*/ 	.short	0x0380
        /*00b6*/ 	.short	0x0128


	//----- nvinfo : EIATTR_SW_WAR
	.align		4
.L_1215:
        /*00b8*/ 	.byte	0x04, 0x36
        /*00ba*/ 	.short	(.L_1217 - .L_1216)
.L_1216:
        /*00bc*/ 	.word	0x00000008
.L_1217:


//--------------------- .nv.info._ZN10layer_norm13ln_bwd_kernelINS_13Kernel_traitsI13__nv_bfloat16S2_S2_S2_fjLj4096ELj1ELj1ELj4ELj16ENS_18Kernel_traits_baseILj4096ES2_S2_S2_S2_fjLj128EEEEELb0ELb0ELb0ELb1EEEvNS_9BwdParamsE --------------------------
	.section	.nv.info._ZN10layer_norm13ln_bwd_kernelINS_13Kernel_traitsI13__nv_bfloat16S2_S2_S2_fjLj4096ELj1ELj1ELj4ELj16ENS_18Kernel_traits_baseILj4096ES2_S2_S2_S2_fjLj128EEEEELb0ELb0ELb0ELb1EEEvNS_9BwdParamsE,"",@"SHT_CUDA_INFO"
	.sectionflags	@""
	.align	4


	//----- nvinfo : EIATTR_CUDA_API_VERSION
	.align		4
        /*0000*/ 	.byte	0x04, 0x37
        /*0002*/ 	.short	(.L_1219 - .L_1218)
.L_1218:
        /*0004*/ 	.word	0x00000082


	//----- nvinfo : EIATTR_KPARAM_INFO
	.align		4
.L_1219:
        /*0008*/ 	.byte	0x04, 0x17
        /*000a*/ 	.short	(.L_1221 - .L_1220)
.L_1220:
        /*000c*/ 	.word	0x00000000
        /*0010*/ 	.short	0x0000
        /*0012*/ 	.short	0x0000
        /*0014*/ 	.byte	0x00, 0xf0, 0xa1, 0x04


	//----- nvinfo : EIATTR_SPARSE_MMA_MASK
	.align		4
.L_1221:
        /*0018*/ 	.byte	0x03, 0x50
        /*001a*/ 	.short	0x0000


	//----- nvinfo : EIATTR_MAXREG_COUNT
	.align		4
        /*001c*/ 	.byte	0x03, 0x1b
        /*001e*/ 	.short	0x00ff


	//----- nvinfo : EIATTR_NUM_BARRIERS
	.align		4
        /*0020*/ 	.byte	0x02, 0x4c
        /*0022*/ 	.byte	0x01
	.zero		1


	//----- nvinfo : EIATTR_MERCURY_ISA_VERSION
	.align		4
        /*0024*/ 	.byte	0x03, 0x5f
        /*0026*/ 	.short	0x0101


	//----- nvinfo : EIATTR_COOP_GROUP_MASK_REGIDS
	.align		4
        /*0028*/ 	.byte	0x04, 0x29
        /*002a*/ 	.short	(.L_1223 - .L_1222)


	//   ....[0]....
.L_1222:
        /*002c*/ 	.word	0xffffffff


	//   ....[1]....
        /*0030*/ 	.word	0xffffffff


	//   ....[2]....
        /*0034*/ 	.word	0xffffffff


	//   ....[3]....
        /*0038*/ 	.word	0xffffffff


	//   ....[4]....
        /*003c*/ 	.word	0xffffffff


	//   ....[5]....
        /*0040*/ 	.word	0xffffffff


	//   ....[6]....
        /*0044*/ 	.word	0xffffffff


	//   ....[7]....
        /*0048*/ 	.word	0xffffffff


	//   ....[8]....
        /*004c*/ 	.word	0xffffffff


	//   ....[9]....
        /*0050*/ 	.word	0xffffffff


	//----- nvinfo : EIATTR_COOP_GROUP_INSTR_OFFSETS
	.align		4
.L_1223:
        /*0054*/ 	.byte	0x04, 0x28
        /*0056*/ 	.short	(.L_1225 - .L_1224)


	//   ....[0]....
.L_1224:
        /*0058*/ 	.word	0x00001bd0


	//   ....[1]....
        /*005c*/ 	.word	0x00001be0


	//   ....[2]....
        /*0060*/ 	.word	0x00001c10


	//   ....[3]....
        /*0064*/ 	.word	0x00001c20


	//   ....[4]....
        /*0068*/ 	.word	0x00001c50


	//   ....[5]....
        /*006c*/ 	.word	0x00001c60


	//   ....[6]....
        /*0070*/ 	.word	0x00001c90


	//   ....[7]....
        /*0074*/ 	.word	0x00001ca0


	//   ....[8]....
        /*0078*/ 	.word	0x00001d10


	//   ....[9]....
        /*007c*/ 	.word	0x00001d30


	//----- nvinfo : EIATTR_VRC_CTA_INIT_COUNT
	.align		4
.L_1225:
        /*0080*/ 	.byte	0x02, 0x4a
	.zero		1
	.zero		1


	//----- nvinfo : EIATTR_EXIT_INSTR_OFFSETS
	.align		4
        /*0084*/ 	.byte	0x04, 0x1c
        /*0086*/ 	.short	(.L_1227 - .L_1226)


	//   ....[0]....
.L_1226:
        /*0088*/ 	.word	0x00005890


	//----- nvinfo : EIATTR_MAX_THREADS
	.align		4
.L_1227:
        /*008c*/ 	.byte	0x04, 0x05
        /*008e*/ 	.short	(.L_1229 - .L_1228)
.L_1228:
        /*0090*/ 	.word	0x00000080
        /*0094*/ 	.word	0x00000001
        /*0098*/ 	.word	0x00000001


	//----- nvinfo : EIATTR_CBANK_PARAM_SIZE
	.align		4
.L_1229:
        /*009c*/ 	.byte	0x03, 0x19
        /*009e*/ 	.short	0x0128


	//----- nvinfo : EIATTR_PARAM_CBANK
	.align		4
        /*00a0*/ 	.byte	0x04, 0x0a
        /*00a2*/ 	.short	(.L_1231 - .L_1230)
	.align		4
.L_1230:
        /*00a4*/ 	.word	index@(.nv.constant0._ZN10layer_norm13ln_bwd_kernelINS_13Kernel_traitsI13__nv_bfloat16S2_S2_S2_fjLj4096ELj1ELj1ELj4ELj16ENS_18Kernel_traits_baseILj4096ES2_S2_S2_S2_fjLj128EEEEELb0ELb0ELb0ELb1EEEvNS_9BwdParamsE)
        /*00a8*/ 	.short	0x0380
        /*00aa*/ 	.short	0x0128


	//----- nvinfo : EIATTR_SW_WAR
	.align		4
.L_1231:
        /*00ac*/ 	.byte	0x04, 0x36
        /*00ae*/ 	.short	(.L_1233 - .L_1232)
.L_1232:
        /*00b0*/ 	.word	0x00000008
.L_1233:


//--------------------- .nv.info._ZN10layer_norm13ln_bwd_kernelINS_13Kernel_traitsI13__nv_bfloat16S2_S2_S2_fjLj4096ELj1ELj1ELj4ELj16ENS_18Kernel_traits_baseILj4096ES2_S2_S2_S2_fjLj128EEEEELb0ELb0ELb1ELb0EEEvNS_9BwdParamsE --------------------------
	.section	.nv.info._ZN10layer_norm13ln_bwd_kernelINS_13Kernel_traitsI13__nv_bfloat16S2_S2_S2_fjLj4096ELj1ELj1ELj4ELj16ENS_18Kernel_traits_baseILj4096ES2_S2_S2_S2_fjLj128EEEEELb0ELb0ELb1ELb0EEEvNS_9BwdParamsE,"",@"SHT_CUDA_INFO"
	.sectionflags	@""
	.align	4


	//----- nvinfo : EIATTR_CUDA_API_VERSION
	.align		4
        /*0000*/ 	.byte	0x04, 0x37
        /*0002*/ 	.short	(.L_1235 - .L_1234)
.L_1234:
        /*0004*/ 	.word	0x00000082


	//----- nvinfo : EIATTR_KPARAM_INFO
	.align		4
.L_1235:
        /*0008*/ 	.byte	0x04, 0x17
        /*000a*/ 	.short	(.L_1237 - .L_1236)
.L_1236:
        /*000c*/ 	.word	0x00000000
        /*0010*/ 	.short	0x0000
        /*0012*/ 	.short	0x0000
        /*0014*/ 	.byte	0x00, 0xf0, 0xa1, 0x04


	//----- nvinfo : EIATTR_SPARSE_MMA_MASK
	.align		4
.L_1237:
        /*0018*/ 	.byte	0x03, 0x50
        /*001a*/ 	.short	0x0000


	//----- nvinfo : EIATTR_MAXREG_COUNT
	.align		4
        /*001c*/ 	.byte	0x03, 0x1b
        /*001e*/ 	.short	0x00ff


	//----- nvinfo : EIATTR_NUM_BARRIERS
	.align		4
        /*0020*/ 	.byte	0x02, 0x4c
        /*0022*/ 	.byte	0x01
	.zero		1


	//----- nvinfo : EIATTR_MERCURY_ISA_VERSION
	.align		4
        /*0024*/ 	.byte	0x03, 0x5f
        /*0026*/ 	.short	0x0101


	//----- nvinfo : EIATTR_COOP_GROUP_MASK_REGIDS
	.align		4
        /*0028*/ 	.byte	0x04, 0x29
        /*002a*/ 	.short	(.L_1239 - .L_1238)


	//   ....[0]....
.L_1238:
        /*002c*/ 	.word	0xffffffff


	//   ....[1]....
        /*0030*/ 	.word	0xffffffff


	//   ....[2]....
        /*0034*/ 	.word	0xffffffff


	//   ....[3]....
        /*0038*/ 	.word	0xffffffff


	//   ....[4]....
        /*003c*/ 	.word	0xffffffff


	//   ....[5]....
        /*0040*/ 	.word	0xffffffff


	//   ....[6]....
        /*0044*/ 	.word	0xffffffff


	//   ....[7]....
        /*0048*/ 	.word	0xffffffff


	//   ....[8]....
        /*004c*/ 	.word	0xffffffff


	//   ....[9]....
        /*0050*/ 	.word	0xffffffff


	//----- nvinfo : EIATTR_COOP_GROUP_INSTR_OFFSETS
	.align		4
.L_1239:
        /*0054*/ 	.byte	0x04, 0x28
        /*0056*/ 	.short	(.L_1241 - .L_1240)


	//   ....[0]....
.L_1240:
        /*0058*/ 	.word	0x00002580


	//   ....[1]....
        /*005c*/ 	.word	0x000025a0


	//   ....[2]....
        /*0060*/ 	.word	0x000025e0


	//   ....[3]....
        /*0064*/ 	.word	0x000025f0


	//   ....[4]....
        /*0068*/ 	.word	0x00002630


	//   ....[5]....
        /*006c*/ 	.word	0x00002640


	//   ....[6]....
        /*0070*/ 	.word	0x00002670


	//   ....[7]....
        /*0074*/ 	.word	0x00002680


	//   ....[8]....
        /*0078*/ 	.word	0x000026b0


	//   ....[9]....
        /*007c*/ 	.word	0x000026c0


	//----- nvinfo : EIATTR_VRC_CTA_INIT_COUNT
	.align		4
.L_1241:
        /*0080*/ 	.byte	0x02, 0x4a
	.zero		1
	.zero		1


	//----- nvinfo : EIATTR_EXIT_INSTR_OFFSETS
	.align		4
        /*0084*/ 	.byte	0x04, 0x1c
        /*0086*/ 	.short	(.L_1243 - .L_1242)


	//   ....[0]....
.L_1242:
        /*0088*/ 	.word	0x000078f0


	//   ....[1]....
        /*008c*/ 	.word	0x00007990


	//----- nvinfo : EIATTR_MAX_THREADS
	.align		4
.L_1243:
        /*0090*/ 	.byte	0x04, 0x05
        /*0092*/ 	.short	(.L_1245 - .L_1244)
.L_1244:
        /*0094*/ 	.word	0x00000080
        /*0098*/ 	.word	0x00000001
        /*009c*/ 	.word	0x00000001


	//----- nvinfo : EIATTR_CRS_STACK_SIZE
	.align		4
.L_1245:
        /*00a0*/ 	.byte	0x04, 0x1e
        /*00a2*/ 	.short	(.L_1247 - .L_1246)
.L_1246:
        /*00a4*/ 	.word	0x00000000


	//----- nvinfo : EIATTR_CBANK_PARAM_SIZE
	.align		4
.L_1247:
        /*00a8*/ 	.byte	0x03, 0x19
        /*00aa*/ 	.short	0x0128


	//----- nvinfo : EIATTR_PARAM_CBANK
	.align		4
        /*00ac*/ 	.byte	0x04, 0x0a
        /*00ae*/ 	.short	(.L_1249 - .L_1248)
	.align		4
.L_1248:
        /*00b0*/ 	.word	index@(.nv.constant0._ZN10layer_norm13ln_bwd_kernelINS_13Kernel_traitsI13__nv_bfloat16S2_S2_S2_fjLj4096ELj1ELj1ELj4ELj16ENS_18Kernel_traits_baseILj4096ES2_S2_S2_S2_fjLj128EEEEELb0ELb0ELb1ELb0EEEvNS_9BwdParamsE)
        /*00b4*/ 	.short	0x0380
        /*00b6*/ 	.short	0x0128


	//----- nvinfo : EIATTR_SW_WAR
	.align		4
.L_1249:
        /*00b8*/ 	.byte	0x04, 0x36
        /*00ba*/ 	.short	(.L_1251 - .L_1250)
.L_1250:
        /*00bc*/ 	.word	0x00000008
.L_1251:


//--------------------- .nv.info._ZN10layer_norm13ln_bwd_kernelINS_13Kernel_traitsI13__nv_bfloat16S2_S2_S2_fjLj4096ELj1ELj1ELj4ELj16ENS_18Kernel_traits_baseILj4096ES2_S2_S2_S2_fjLj128EEEEELb0ELb0ELb1ELb1EEEvNS_9BwdParamsE --------------------------
	.section	.nv.info._ZN10layer_norm13ln_bwd_kernelINS_13Kernel_traitsI13__nv_bfloat16S2_S2_S2_fjLj4096ELj1ELj1ELj4ELj16ENS_18Kernel_traits_baseILj4096ES2_S2_S2_S2_fjLj128EEEEELb0ELb0ELb1ELb1EEEvNS_9BwdParamsE,"",@"SHT_CUDA_INFO"
	.sectionflags	@""
	.align	4


	//----- nvinfo : EIATTR_CUDA_API_VERSION
	.align		4
        /*0000*/ 	.byte	0x04, 0x37
        /*0002*/ 	.short	(.L_1253 - .L_1252)
.L_1252:
        /*0004*/ 	.word	0x00000082


	//----- nvinfo : EIATTR_KPARAM_INFO
	.align		4
.L_1253:
        /*0008*/ 	.byte	0x04, 0x17
        /*000a*/ 	.short	(.L_1255 - .L_1254)
.L_1254:
        /*000c*/ 	.word	0x00000000
        /*0010*/ 	.short	0x0000
        /*0012*/ 	.short	0x0000
        /*0014*/ 	.byte	0x00, 0xf0, 0xa1, 0x04


	//----- nvinfo : EIATTR_SPARSE_MMA_MASK
	.align		4
.L_1255:
        /*0018*/ 	.byte	0x03, 0x50
        /*001a*/ 	.short	0x0000


	//----- nvinfo : EIATTR_MAXREG_COUNT
	.align		4
        /*001c*/ 	.byte	0x03, 0x1b
        /*001e*/ 	.short	0x00ff


	//----- nvinfo : EIATTR_NUM_BARRIERS
	.align		4
        /*0020*/ 	.byte	0x02, 0x4c
        /*0022*/ 	.byte	0x01
	.zero		1


	//----- nvinfo : EIATTR_MERCURY_ISA_VERSION
	.align		4
        /*0024*/ 	.byte	0x03, 0x5f
        /*0026*/ 	.short	0x0101


	//----- nvinfo : EIATTR_COOP_GROUP_MASK_REGIDS
	.align		4
        /*0028*/ 	.byte	0x04, 0x29
        /*002a*/ 	.short	(.L_1257 - .L_1256)


	//   ....[0]....
.L_1256:
        /*002c*/ 	.word	0xffffffff


	//   ....[1]....
        /*0030*/ 	.word	0xffffffff


	//   ....[2]....
        /*0034*/ 	.word	0xffffffff


	//   ....[3]....
        /*0038*/ 	.word	0xffffffff


	//   ....[4]....
        /*003c*/ 	.word	0xffffffff


	//   ....[5]....
        /*0040*/ 	.word	0xffffffff


	//   ....[6]....
        /*0044*/ 	.word	0xffffffff


	//   ....[7]....
        /*0048*/ 	.word	0xffffffff


	//   ....[8]....
        /*004c*/ 	.word	0xffffffff


	//   ....[9]....
        /*0050*/ 	.word	0xffffffff


	//----- nvinfo : EIATTR_COOP_GROUP_INSTR_OFFSETS
	.align		4
.L_1257:
        /*0054*/ 	.byte	0x04, 0x28
        /*0056*/ 	.short	(.L_1259 - .L_1258)


	//   ....[0]....
.L_1258:
        /*0058*/ 	.word	0x00001fd0


	//   ....[1]....
        /*005c*/ 	.word	0x00001ff0


	//   ....[2]....
        /*0060*/ 	.word	0x00002030


	//   ....[3]....
        /*0064*/ 	.word	0x00002040


	//   ....[4]....
        /*0068*/ 	.word	0x00002080


	//   ....[5]....
        /*006c*/ 	.word	0x00002090


	//   ....[6]....
        /*0070*/ 	.word	0x000020c0


	//   ....[7]....
        /*0074*/ 	.word	0x000020d0


	//   ....[8]....
        /*0078*/ 	.word	0x00002100


	//   ....[9]....
        /*007c*/ 	.word	0x00002110


	//----- nvinfo : EIATTR_VRC_CTA_INIT_COUNT
	.align		4
.L_1259:
        /*0080*/ 	.byte	0x02, 0x4a
	.zero		1
	.zero		1


	//----- nvinfo : EIATTR_EXIT_INSTR_OFFSETS
	.align		4
        /*0084*/ 	.byte	0x04, 0x1c
        /*0086*/ 	.short	(.L_1261 - .L_1260)


	//   ....[0]....
.L_1260:
        /*0088*/ 	.word	0x000070a0


	//----- nvinfo : EIATTR_MAX_THREADS
	.align		4
.L_1261:
        /*008c*/ 	.byte	0x04, 0x05
        /*008e*/ 	.short	(.L_1263 - .L_1262)
.L_1262:
        /*0090*/ 	.word	0x00000080
        /*0094*/ 	.word	0x00000001
        /*0098*/ 	.word	0x00000001


	//----- nvinfo : EIATTR_CRS_STACK_SIZE
	.align		4
.L_1263:
        /*009c*/ 	.byte	0x04, 0x1e
        /*009e*/ 	.short	(.L_1265 - .L_1264)
.L_1264:
        /*00a0*/ 	.word	0x00000000


	//----- nvinfo : EIATTR_CBANK_PARAM_SIZE
	.align		4
.L_1265:
        /*00a4*/ 	.byte	0x03, 0x19
        /*00a6*/ 	.short	0x0128


	//----- nvinfo : EIATTR_PARAM_CBANK
	.align		4
        /*00a8*/ 	.byte	0x04, 0x0a
        /*00aa*/ 	.short	(.L_1267 - .L_1266)
	.align		4
.L_1266:
        /*00ac*/ 	.word	index@(.nv.constant0._ZN10layer_norm13ln_bwd_kernelINS_13Kernel_traitsI13__nv_bfloat16S2_S2_S2_fjLj4096ELj1ELj1ELj4ELj16ENS_18Kernel_traits_baseILj4096ES2_S2_S2_S2_fjLj128EEEEELb0ELb0ELb1ELb1EEEvNS_9BwdParamsE)
        /*00b0*/ 	.short	0x0380
        /*00b2*/ 	.short	0x0128


	//----- nvinfo : EIATTR_SW_WAR
	.align		4
.L_1267:
        /*00b4*/ 	.byte	0x04, 0x36
        /*00b6*/ 	.short	(.L_1269 - .L_1268)
.L_1268:
        /*00b8*/ 	.word	0x00000008
.L_1269:


//--------------------- .nv.info._ZN10layer_norm13ln_bwd_kernelINS_13Kernel_traitsI13__nv_bfloat16S2_S2_S2_fjLj4096ELj1ELj1ELj4ELj16ENS_18Kernel_traits_baseILj4096ES2_S2_S2_S2_fjLj128EEEEELb0ELb1ELb0ELb0EEEvNS_9BwdParamsE --------------------------
	.section	.nv.info._ZN10layer_norm13ln_bwd_kernelINS_13Kernel_traitsI13__nv_bfloat16S2_S2_S2_fjLj4096ELj1ELj1ELj4ELj16ENS_18Kernel_traits_baseILj4096ES2_S2_S2_S2_fjLj128EEEEELb0ELb1ELb0ELb0EEEvNS_9BwdParamsE,"",@"SHT_CUDA_INFO"
	.sectionflags	@""
	.align	4


	//----- nvinfo : EIATTR_CUDA_API_VERSION
	.align		4
        /*0000*/ 	.byte	0x04, 0x37
        /*0002*/ 	.short	(.L_1271 - .L_1270)
.L_1270:
        /*0004*/ 	.word	0x00000082


	//----- nvinfo : EIATTR_KPARAM_INFO
	.align		4
.L_1271:
        /*0008*/ 	.byte	0x04, 0x17
        /*000a*/ 	.short	(.L_1273 - .L_1272)
.L_1272:
        /*000c*/ 	.word	0x00000000
        /*0010*/ 	.short	0x0000
        /*0012*/ 	.short	0x0000
        /*0014*/ 	.byte	0x00, 0xf0, 0xa1, 0x04


	//----- nvinfo : EIATTR_SPARSE_MMA_MASK
	.align		4
.L_1273:
        /*0018*/ 	.byte	0x03, 0x50
        /*001a*/ 	.short	0x0000


	//----- nvinfo : EIATTR_MAXREG_COUNT
	.align		4
        /*001c*/ 	.byte	0x03, 0x1b
        /*001e*/ 	.short	0x00ff


	//----- nvinfo : EIATTR_NUM_BARRIERS
	.align		4
        /*0020*/ 	.byte	0x02, 0x4c
        /*0022*/ 	.byte	0x01
	.zero		1


	//----- nvinfo : EIATTR_MERCURY_ISA_VERSION
	.align		4
        /*0024*/ 	.byte	0x03, 0x5f
        /*0026*/ 	.short	0x0101


	//----- nvinfo : EIATTR_COOP_GROUP_MASK_REGIDS
	.align		4
        /*0028*/ 	.byte	0x04, 0x29
        /*002a*/ 	.short	(.L_1275 - .L_1274)


	//   ....[0]....
.L_1274:
        /*002c*/ 	.word	0xffffffff


	//   ....[1]....
        /*0030*/ 	.word	0xffffffff


	//   ....[2]....
        /*0034*/ 	.word	0xffffffff


	//   ....[3]....
        /*0038*/ 	.word	0xffffffff


	//   ....[4]....
        /*003c*/ 	.word	0xffffffff


	//   ....[5]....
        /*0040*/ 	.word	0xffffffff


	//   ....[6]....
        /*0044*/ 	.word	0xffffffff


	//   ....[7]....
        /*0048*/ 	.word	0xffffffff


	//   ....[8]....
        /*004c*/ 	.word	0xffffffff


	//   ....[9]....
        /*0050*/ 	.word	0xffffffff


	//----- nvinfo : EIATTR_COOP_GROUP_INSTR_OFFSETS
	.align		4
.L_1275:
        /*0054*/ 	.byte	0x04, 0x28
        /*0056*/ 	.short	(.L_1277 - .L_1276)


	//   ....[0]....
.L_1276:
        /*0058*/ 	.word	0x00002750


	//   ....[1]....
        /*005c*/ 	.word	0x00002780


	//   ....[2]....
        /*0060*/ 	.word	0x000027b0


	//   ....[3]....
        /*0064*/ 	.word	0x000027c0


	//   ....[4]....
        /*0068*/ 	.word	0x000027f0


	//   ....[5]....
        /*006c*/ 	.word	0x00002800


	//   ....[6]....
        /*0070*/ 	.word	0x00002830


	//   ....[7]....
        /*0074*/ 	.word	0x00002840


	//   ....[8]....
        /*0078*/ 	.word	0x00002870


	//   ....[9]....
        /*007c*/ 	.word	0x00002880


	//----- nvinfo : EIATTR_VRC_CTA_INIT_COUNT
	.align		4
.L_1277:
        /*0080*/ 	.byte	0x02, 0x4a
	.zero		1
	.zero		1


	//----- nvinfo : EIATTR_EXIT_INSTR_OFFSETS
	.align		4
        /*0084*/ 	.byte	0x04, 0x1c
        /*0086*/ 	.short	(.L_1279 - .L_1278)


	//   ....[0]....
.L_1278:
        /*0088*/ 	.word	0x00008830


	//   ....[1]....
        /*008c*/ 	.word	0x00008900


	//----- nvinfo : EIATTR_MAX_THREADS
	.align		4
.L_1279:
        /*0090*/ 	.byte	0x04, 0x05
        /*0092*/ 	.short	(.L_1281 - .L_1280)
.L_1280:
        /*0094*/ 	.word	0x00000080
        /*0098*/ 	.word	0x00000001
        /*009c*/ 	.word	0x00000001


	//----- nvinfo : EIATTR_CRS_STACK_SIZE
	.align		4
.L_1281:
        /*00a0*/ 	.byte	0x04, 0x1e
        /*00a2*/ 	.short	(.L_1283 - .L_1282)
.L_1282:
        /*00a4*/ 	.word	0x00000000


	//----- nvinfo : EIATTR_CBANK_PARAM_SIZE
	.align		4
.L_1283:
        /*00a8*/ 	.byte	0x03, 0x19
        /*00aa*/ 	.short	0x0128


	//----- nvinfo : EIATTR_PARAM_CBANK
	.align		4
        /*00ac*/ 	.byte	0x04, 0x0a
        /*00ae*/ 	.short	(.L_1285 - .L_1284)
	.align		4
.L_1284:
        /*00b0*/ 	.word	index@(.nv.constant0._ZN10layer_norm13ln_bwd_kernelINS_13Kernel_traitsI13__nv_bfloat16S2_S2_S2_fjLj4096ELj1ELj1ELj4ELj16ENS_18Kernel_traits_baseILj4096ES2_S2_S2_S2_fjLj128EEEEELb0ELb1ELb0ELb0EEEvNS_9BwdParamsE)
        /*00b4*/ 	.short	0x0380
        /*00b6*/ 	.short	0x0128


	//----- nvinfo : EIATTR_SW_WAR
	.align		4
.L_1285:
        /*00b8*/ 	.byte	0x04, 0x36
        /*00ba*/ 	.short	(.L_1287 - .L_1286)
.L_1286:
        /*00bc*/ 	.word	0x00000008
.L_1287:


//--------------------- .nv.info._ZN10layer_norm13ln_bwd_kernelINS_13Kernel_traitsI13__nv_bfloat16S2_S2_S2_fjLj4096ELj1ELj1ELj4ELj16ENS_18Kernel_traits_baseILj4096ES2_S2_S2_S2_fjLj128EEEEELb0ELb1ELb0ELb1EEEvNS_9BwdParamsE --------------------------
	.section	.nv.info._ZN10layer_norm13ln_bwd_kernelINS_13Kernel_traitsI13__nv_bfloat16S2_S2_S2_fjLj4096ELj1ELj1ELj4ELj16ENS_18Kernel_traits_baseILj4096ES2_S2_S2_S2_fjLj128EEEEELb0ELb1ELb0ELb1EEEvNS_9BwdParamsE,"",@"SHT_CUDA_INFO"
	.sectionflags	@""
	.align	4


	//----- nvinfo : EIATTR_CUDA_API_VERSION
	.align		4
        /*0000*/ 	.byte	0x04, 0x37
        /*0002*/ 	.short	(.L_1289 - .L_1288)
.L_1288:
        /*0004*/ 	.word	0x00000082


	//----- nvinfo : EIATTR_KPARAM_INFO
	.align		4
.L_1289:
        /*0008*/ 	.byte	0x04, 0x17
        /*000a*/ 	.short	(.L_1291 - .L_1290)
.L_1290:
        /*000c*/ 	.word	0x00000000
        /*0010*/ 	.short	0x0000
        /*0012*/ 	.short	0x0000
        /*0014*/ 	.byte	0x00, 0xf0, 0xa1, 0x04


	//----- nvinfo : EIATTR_SPARSE_MMA_MASK
	.align		4
.L_1291:
        /*0018*/ 	.byte	0x03, 0x50
        /*001a*/ 	.short	0x0000


	//----- nvinfo : EIATTR_MAXREG_COUNT
	.align		4
        /*001c*/ 	.byte	0x03, 0x1b
        /*001e*/ 	.short	0x00ff


	//----- nvinfo : EIATTR_NUM_BARRIERS
	.align		4
        /*0020*/ 	.byte	0x02, 0x4c
        /*0022*/ 	.byte	0x01
	.zero		1


	//----- nvinfo : EIATTR_MERCURY_ISA_VERSION
	.align		4
        /*0024*/ 	.byte	0x03, 0x5f
        /*0026*/ 	.short	0x0101


	//----- nvinfo : EIATTR_COOP_GROUP_MASK_REGIDS
	.align		4
        /*0028*/ 	.byte	0x04, 0x29
        /*002a*/ 	.short	(.L_1293 - .L_1292)


	//   ....[0]....
.L_1292:
        /*002c*/ 	.word	0xffffffff


	//   ....[1]....
        /*0030*/ 	.word	0xffffffff


	//   ....[2]....
        /*0034*/ 	.word	0xffffffff


	//   ....[3]....
        /*0038*/ 	.word	0xffffffff


	//   ....[4]....
        /*003c*/ 	.word	0xffffffff


	//   ....[5]....
        /*0040*/ 	.word	0xffffffff


	//   ....[6]....
        /*0044*/ 	.word	0xffffffff


	//   ....[7]....
        /*0048*/ 	.word	0xffffffff


	//   ....[8]....
        /*004c*/ 	.word	0xffffffff


	//   ....[9]....
        /*0050*/ 	.word	0xffffffff


	//----- nvinfo : EIATTR_COOP_GROUP_INSTR_OFFSETS
	.align		4
.L_1293:
        /*0054*/ 	.byte	0x04, 0x28
        /*0056*/ 	.short	(.L_1295 - .L_1294)


	//   ....[0]....
.L_1294:
        /*0058*/ 	.word	0x000021c0


	//   ....[1]....
        /*005c*/ 	.word	0x000022c0


	//   ....[2]....
        /*0060*/ 	.word	0x000022d0


	//   ....[3]....
        /*0064*/ 	.word	0x00002300


	//   ....[4]....
        /*0068*/ 	.word	0x00002310


	//   ....[5]....
        /*006c*/ 	.word	0x00002340


	//   ....[6]....
        /*0070*/ 	.word	0x00002350


	//   ....[7]....
        /*0074*/ 	.word	0x00002370


	//   ....[8]....
        /*0078*/ 	.word	0x00002390


	//   ....[9]....
        /*007c*/ 	.word	0x000023c0


	//----- nvinfo : EIATTR_VRC_CTA_INIT_COUNT
	.align		4
.L_1295:
        /*0080*/ 	.byte	0x02, 0x4a
	.zero		1
	.zero		1


	//----- nvinfo : EIATTR_EXIT_INSTR_OFFSETS
	.align		4
        /*0084*/ 	.byte	0x04, 0x1c
        /*0086*/ 	.short	(.L_1297 - .L_1296)


	//   ....[0]....
.L_1296:
        /*0088*/ 	.word	0x000087a0


	//----- nvinfo : EIATTR_MAX_THREADS
	.align		4
.L_1297:
        /*008c*/ 	.byte	0x04, 0x05
        /*008e*/ 	.short	(.L_1299 - .L_1298)
.L_1298:
        /*0090*/ 	.word	0x00000080
        /*0094*/ 	.word	0x00000001
        /*0098*/ 	.word	0x00000001


	//----- nvinfo : EIATTR_CRS_STACK_SIZE
	.align		4
.L_1299:
        /*009c*/ 	.byte	0x04, 0x1e
        /*009e*/ 	.short	(.L_1301 - .L_1300)
.L_1300:
        /*00a0*/ 	.word	0x00000000


	//----- nvinfo : EIATTR_CBANK_PARAM_SIZE
	.align		4
.L_1301:
        /*00a4*/ 	.byte	0x03, 0x19
        /*00a6*/ 	.short	0x0128


	//----- nvinfo : EIATTR_PARAM_CBANK
	.align		4
        /*00a8*/ 	.byte	0x04, 0x0a
        /*00aa*/ 	.short	(.L_1303 - .L_1302)
	.align		4
.L_1302:
        /*00ac*/ 	.word	index@(.nv.constant0._ZN10layer_norm13ln_bwd_kernelINS_13Kernel_traitsI13__nv_bfloat16S2_S2_S2_fjLj4096ELj1ELj1ELj4ELj16ENS_18Kernel_traits_baseILj4096ES2_S2_S2_S2_fjLj128EEEEELb0ELb1ELb0ELb1EEEvNS_9BwdParamsE)
        /*00b0*/ 	.short	0x0380
        /*00b2*/ 	.short	0x0128


	//----- nvinfo : EIATTR_SW_WAR
	.align		4
.L_1303:
        /*00b4*/ 	.byte	0x04, 0x36
        /*00b6*/ 	.short	(.L_1305 - .L_1304)
.L_1304:
        /*00b8*/ 	.word	0x00000008
.L_1305:


//--------------------- .nv.info._ZN10layer_norm13ln_bwd_kernelINS_13Kernel_traitsI13__nv_bfloat16S2_S2_S2_fjLj4096ELj1ELj1ELj4ELj16ENS_18Kernel_traits_baseILj4096ES2_S2_S2_S2_fjLj128EEEEELb0ELb1ELb1ELb0EEEvNS_9BwdParamsE --------------------------
	.section	.nv.info._ZN10layer_norm13ln_bwd_kernelINS_13Kernel_traitsI13__nv_bfloat16S2_S2_S2_fjLj4096ELj1ELj1ELj4ELj16ENS_18Kernel_traits_baseILj4096ES2_S2_S2_S2_fjLj128EEEEELb0ELb1ELb1ELb0EEEvNS_9BwdParamsE,"",@"SHT_CUDA_INFO"
	.sectionflags	@""
	.align	4


	//----- nvinfo : EIATTR_CUDA_API_VERSION
	.align		4
        /*0000*/ 	.byte	0x04, 0x37
        /*0002*/ 	.short	(.L_1307 - .L_1306)
.L_1306:
        /*0004*/ 	.word	0x00000082


	//----- nvinfo : EIATTR_KPARAM_INFO
	.align		4
.L_1307:
        /*0008*/ 	.byte	0x04, 0x17
        /*000a*/ 	.short	(.L_1309 - .L_1308)
.L_1308:
        /*000c*/ 	.word	0x00000000
        /*0010*/ 	.short	0x0000
        /*0012*/ 	.short	0x0000
        /*0014*/ 	.byte	0x00, 0xf0, 0xa1, 0x04


	//----- nvinfo : EIATTR_SPARSE_MMA_MASK
	.align		4
.L_1309:
        /*0018*/ 	.byte	0x03, 0x50
        /*001a*/ 	.short	0x0000


	//----- nvinfo : EIATTR_MAXREG_COUNT
	.align		4
        /*001c*/ 	.byte	0x03, 0x1b
        /*001e*/ 	.short	0x00ff


	//----- nvinfo : EIATTR_NUM_BARRIERS
	.align		4
        /*0020*/ 	.byte	0x02, 0x4c
        /*0022*/ 	.byte	0x01
	.zero		1


	//----- nvinfo : EIATTR_ANNOTATIONS
	.align		4
        /*0024*/ 	.byte	0x04, 0x55
        /*0026*/ 	.short	(.L_1311 - .L_1310)


	//   ....[0]....
.L_1310:
        /*0028*/ 	.word	0x00000001
        /*002c*/ 	.byte	0x30, 0x06, 0x00, 0x00, 0x01, 0x00, 0x00, 0x00, 0x70, 0x06, 0x00, 0x00, 0x01, 0x00, 0x00, 0x00
        /*003c*/ 	.byte	0xb0, 0x06, 0x00, 0x00, 0x01, 0x00, 0x00, 0x00, 0xe0, 0x0d, 0x00, 0x00, 0x01, 0x00, 0x00, 0x00
        /*004c*/ 	.byte	0xf0, 0x0d, 0x00, 0x00, 0x01, 0x00, 0x00, 0x00, 0x10, 0x0e, 0x00, 0x00


	//----- nvinfo : EIATTR_MERCURY_ISA_VERSION
	.align		4
.L_1311:
        /*0058*/ 	.byte	0x03, 0x5f
        /*005a*/ 	.short	0x0101


	//----- nvinfo : EIATTR_COOP_GROUP_MASK_REGIDS
	.align		4
        /*005c*/ 	.byte	0x04, 0x29
        /*005e*/ 	.short	(.L_1313 - .L_1312)


	//   ....[0]....
.L_1312:
        /*0060*/ 	.word	0xffffffff


	//   ....[1]....
        /*0064*/ 	.word	0xffffffff


	//   ....[2]....
        /*0068*/ 	.word	0xffffffff


	//   ....[3]....
        /*006c*/ 	.word	0xffffffff


	//   ....[4]....
        /*0070*/ 	.word	0xffffffff


	//   ....[5]....
        /*0074*/ 	.word	0xffffffff


	//   ....[6]....
        /*0078*/ 	.word	0xffffffff


	//   ....[7]....
        /*007c*/ 	.word	0xffffffff


	//   ....[8]....
        /*0080*/ 	.word	0xffffffff


	//   ....[9]....
        /*0084*/ 	.word	0xffffffff


	//----- nvinfo : EIATTR_COOP_GROUP_INSTR_OFFSETS
	.align		4
.L_1313:
        /*0088*/ 	.byte	0x04, 0x28
        /*008a*/ 	.short	(.L_1315 - .L_1314)


	//   ....[0]....
.L_1314:
        /*008c*/ 	.word	0x00002a50


	//   ....[1]....
        /*0090*/ 	.word	0x00002a70


	//   ....[2]....
        /*0094*/ 	.word	0x00002ab0


	//   ....[3]....
        /*0098*/ 	.word	0x00002ac0


	//   ....[4]....
        /*009c*/ 	.word	0x00002b00


	//   ....[5]....
        /*00a0*/ 	.word	0x00002b10


	//   ....[6]....
        /*00a4*/ 	.word	0x00002b40


	//   ....[7]....
        /*00a8*/ 	.word	0x00002b50


	//   ....[8]....
        /*00ac*/ 	.word	0x00002b80


	//   ....[9]....
        /*00b0*/ 	.word	0x00002b90


	//----- nvinfo : EIATTR_VRC_CTA_INIT_COUNT
	.align		4
.L_1315:
        /*00b4*/ 	.byte	0x02, 0x4a
	.zero		1
	.zero		1


	//----- nvinfo : EIATTR_EXIT_INSTR_OFFSETS
	.align		4
        /*00b8*/ 	.byte	0x04, 0x1c
        /*00ba*/ 	.short	(.L_1317 - .L_1316)


	//   ....[0]....
.L_1316:
        /*00bc*/ 	.word	0x0000a460


	//   ....[1]....
        /*00c0*/ 	.word	0x0000a530


	//----- nvinfo : EIATTR_MAX_THREADS
	.align		4
.L_1317:
        /*00c4*/ 	.byte	0x04, 0x05
        /*00c6*/ 	.short	(.L_1319 - .L_1318)
.L_1318:
        /*00c8*/ 	.word	0x00000080
        /*00cc*/ 	.word	0x00000001
        /*00d0*/ 	.word	0x00000001


	//----- nvinfo : EIATTR_CRS_STACK_SIZE
	.align		4
.L_1319:
        /*00d4*/ 	.byte	0x04, 0x1e
        /*00d6*/ 	.short	(.L_1321 - .L_1320)
.L_1320:
        /*00d8*/ 	.word	0x00000000


	//----- nvinfo : EIATTR_CBANK_PARAM_SIZE
	.align		4
.L_1321:
        /*00dc*/ 	.byte	0x03, 0x19
        /*00de*/ 	.short	0x0128


	//----- nvinfo : EIATTR_PARAM_CBANK
	.align		4
        /*00e0*/ 	.byte	0x04, 0x0a
        /*00e2*/ 	.short	(.L_1323 - .L_1322)
	.align		4
.L_1322:
        /*00e4*/ 	.word	index@(.nv.constant0._ZN10layer_norm13ln_bwd_kernelINS_13Kernel_traitsI13__nv_bfloat16S2_S2_S2_fjLj4096ELj1ELj1ELj4ELj16ENS_18Kernel_traits_baseILj4096ES2_S2_S2_S2_fjLj128EEEEELb0ELb1ELb1ELb0EEEvNS_9BwdParamsE)
        /*00e8*/ 	.short	0x0380
        /*00ea*/ 	.short	0x0128


	//----- nvinfo : EIATTR_SW_WAR
	.align		4
.L_1323:
        /*00ec*/ 	.byte	0x04, 0x36
        /*00ee*/ 	.short	(.L_1325 - .L_1324)
.L_1324:
        /*00f0*/ 	.word	0x00000008
.L_1325:


//--------------------- .nv.info._ZN10layer_norm13ln_bwd_kernelINS_13Kernel_traitsI13__nv_bfloat16S2_S2_S2_fjLj4096ELj1ELj1ELj4ELj16ENS_18Kernel_traits_baseILj4096ES2_S2_S2_S2_fjLj128EEEEELb0ELb1ELb1ELb1EEEvNS_9BwdParamsE --------------------------
	.section	.nv.info._ZN10layer_norm13ln_bwd_kernelINS_13Kernel_traitsI13__nv_bfloat16S2_S2_S2_fjLj4096ELj1ELj1ELj4ELj16ENS_18Kernel_traits_baseILj4096ES2_S2_S2_S2_fjLj128EEEEELb0ELb1ELb1ELb1EEEvNS_9BwdParamsE,"",@"SHT_CUDA_INFO"
	.sectionflags	@""
	.align	4


	//----- nvinfo : EIATTR_CUDA_API_VERSION
	.align		4
        /*0000*/ 	.byte	0x04, 0x37
        /*0002*/ 	.short	(.L_1327 - .L_1326)
.L_1326:
        /*0004*/ 	.word	0x00000082


	//----- nvinfo : EIATTR_KPARAM_INFO
	.align		4
.L_1327:
        /*0008*/ 	.byte	0x04, 0x17
        /*000a*/ 	.short	(.L_1329 - .L_1328)
.L_1328:
        /*000c*/ 	.word	0x00000000
        /*0010*/ 	.short	0x0000
        /*0012*/ 	.short	0x0000
        /*0014*/ 	.byte	0x00, 0xf0, 0xa1, 0x04


	//----- nvinfo : EIATTR_SPARSE_MMA_MASK
	.align		4
.L_1329:
        /*0018*/ 	.byte	0x03, 0x50
        /*001a*/ 	.short	0x0000


	//----- nvinfo : EIATTR_MAXREG_COUNT
	.align		4
        /*001c*/ 	.byte	0x03, 0x1b
        /*001e*/ 	.short	0x00ff


	//----- nvinfo : EIATTR_NUM_BARRIERS
	.align		4
        /*0020*/ 	.byte	0x02, 0x4c
        /*0022*/ 	.byte	0x01
	.zero		1


	//----- nvinfo : EIATTR_MERCURY_ISA_VERSION
	.align		4
        /*0024*/ 	.byte	0x03, 0x5f
        /*0026*/ 	.short	0x0101


	//----- nvinfo : EIATTR_COOP_GROUP_MASK_REGIDS
	.align		4
        /*0028*/ 	.byte	0x04, 0x29
        /*002a*/ 	.short	(.L_1331 - .L_1330)


	//   ....[0]....
.L_1330:
        /*002c*/ 	.word	0xffffffff


	//   ....[1]....
        /*0030*/ 	.word	0xffffffff


	//   ....[2]....
        /*0034*/ 	.word	0xffffffff


	//   ....[3]....
        /*0038*/ 	.word	0xffffffff


	//   ....[4]....
        /*003c*/ 	.word	0xffffffff


	//   ....[5]....
        /*0040*/ 	.word	0xffffffff


	//   ....[6]....
        /*0044*/ 	.word	0xffffffff


	//   ....[7]....
        /*0048*/ 	.word	0xffffffff


	//   ....[8]....
        /*004c*/ 	.word	0xffffffff


	//   ....[9]....
        /*0050*/ 	.word	0xffffffff


	//----- nvinfo : EIATTR_COOP_GROUP_INSTR_OFFSETS
	.align		4
.L_1331:
        /*0054*/ 	.byte	0x04, 0x28
        /*0056*/ 	.short	(.L_1333 - .L_1332)


	//   ....[0]....
.L_1332:
        /*0058*/ 	.word	0x00002250


	//   ....[1]....
        /*005c*/ 	.word	0x00002270


	//   ....[2]....
        /*0060*/ 	.word	0x000022b0


	//   ....[3]....
        /*0064*/ 	.word	0x000022c0


	//   ....[4]....
        /*0068*/ 	.word	0x00002300


	//   ....[5]....
        /*006c*/ 	.word	0x00002310


	//   ....[6]....
        /*0070*/ 	.word	0x00002340


	//   ....[7]....
        /*0074*/ 	.word	0x00002350


	//   ....[8]....
        /*0078*/ 	.word	0x00002380


	//   ....[9]....
        /*007c*/ 	.word	0x00002390


	//----- nvinfo : EIATTR_VRC_CTA_INIT_COUNT
	.align		4
.L_1333:
        /*0080*/ 	.byte	0x02, 0x4a
	.zero		1
	.zero		1


	//----- nvinfo : EIATTR_EXIT_INSTR_OFFSETS
	.align		4
        /*0084*/ 	.byte	0x04, 0x1c
        /*0086*/ 	.short	(.L_1335 - .L_1334)


	//   ....[0]....
.L_1334:
        /*0088*/ 	.word	0x000098e0


	//----- nvinfo : EIATTR_MAX_THREADS
	.align		4
.L_1335:
        /*008c*/ 	.byte	0x04, 0x05
        /*008e*/ 	.short	(.L_1337 - .L_1336)
.L_1336:
        /*0090*/ 	.word	0x00000080
        /*0094*/ 	.word	0x00000001
        /*0098*/ 	.word	0x00000001


	//----- nvinfo : EIATTR_CRS_STACK_SIZE
	.align		4
.L_1337:
        /*009c*/ 	.byte	0x04, 0x1e
        /*009e*/ 	.short	(.L_1339 - .L_1338)
.L_1338:
        /*00a0*/ 	.word	0x00000000


	//----- nvinfo : EIATTR_CBANK_PARAM_SIZE
	.align		4
.L_1339:
        /*00a4*/ 	.byte	0x03, 0x19
        /*00a6*/ 	.short	0x0128


	//----- nvinfo : EIATTR_PARAM_CBANK
	.align		4
        /*00a8*/ 	.byte	0x04, 0x0a
        /*00aa*/ 	.short	(.L_1341 - .L_1340)
	.align		4
.L_1340:
        /*00ac*/ 	.word	index@(.nv.constant0._ZN10layer_norm13ln_bwd_kernelINS_13Kernel_traitsI13__nv_bfloat16S2_S2_S2_fjLj4096ELj1ELj1ELj4ELj16ENS_18Kernel_traits_baseILj4096ES2_S2_S2_S2_fjLj128EEEEELb0ELb1ELb1ELb1EEEvNS_9BwdParamsE)
        /*00b0*/ 	.short	0x0380
        /*00b2*/ 	.short	0x0128


	//----- nvinfo : EIATTR_SW_WAR
	.align		4
.L_1341:
        /*00b4*/ 	.byte	0x04, 0x36
        /*00b6*/ 	.short	(.L_1343 - .L_1342)
.L_1342:
        /*00b8*/ 	.word	0x00000008
.L_1343:


//--------------------- .nv.info._ZN10layer_norm13ln_bwd_kernelINS_13Kernel_traitsI13__nv_bfloat16S2_S2_S2_fjLj4096ELj1ELj1ELj4ELj16ENS_18Kernel_traits_baseILj4096ES2_S2_S2_S2_fjLj128EEEEELb1ELb0ELb0ELb0EEEvNS_9BwdParamsE --------------------------
	.section	.nv.info._ZN10layer_norm13ln_bwd_kernelINS_13Kernel_traitsI13__nv_bfloat16S2_S2_S2_fjLj4096ELj1ELj1ELj4ELj16ENS_18Kernel_traits_baseILj4096ES2_S2_S2_S2_fjLj128EEEEELb1ELb0ELb0ELb0EEEvNS_9BwdParamsE,"",@"SHT_CUDA_INFO"
	.sectionflags	@""
	.align	4


	//----- nvinfo : EIATTR_CUDA_API_VERSION
	.align		4
        /*0000*/ 	.byte	0x04, 0x37
        /*0002*/ 	.short	(.L_1345 - .L_1344)
.L_1344:
        /*0004*/ 	.word	0x00000082


	//----- nvinfo : EIATTR_KPARAM_INFO
	.align		4
.L_1345:
        /*0008*/ 	.byte	0x04, 0x17
        /*000a*/ 	.short	(.L_1347 - .L_1346)
.L_1346:
        /*000c*/ 	.word	0x00000000
        /*0010*/ 	.short	0x0000
        /*0012*/ 	.short	0x0000
        /*0014*/ 	.byte	0x00, 0xf0, 0xa1, 0x04


	//----- nvinfo : EIATTR_SPARSE_MMA_MASK
	.align		4
.L_1347:
        /*0018*/ 	.byte	0x03, 0x50
        /*001a*/ 	.short	0x0000


	//----- nvinfo : EIATTR_MAXREG_COUNT
	.align		4
        /*001c*/ 	.byte	0x03, 0x1b
        /*001e*/ 	.short	0x00ff


	//----- nvinfo : EIATTR_NUM_BARRIERS
	.align		4
        /*0020*/ 	.byte	0x02, 0x4c
        /*0022*/ 	.byte	0x01
	.zero		1


	//----- nvinfo : EIATTR_MERCURY_ISA_VERSION
	.align		4
        /*0024*/ 	.byte	0x03, 0x5f
        /*0026*/ 	.short	0x0101


	//----- nvinfo : EIATTR_COOP_GROUP_MASK_REGIDS
	.align		4
        /*0028*/ 	.byte	0x04, 0x29
        /*002a*/ 	.short	(.L_1349 - .L_1348)


	//   ....[0]....
.L_1348:
        /*002c*/ 	.word	0xffffffff


	//   ....[1]....
        /*0030*/ 	.word	0xffffffff


	//   ....[2]....
        /*0034*/ 	.word	0xffffffff


	//   ....[3]....
        /*0038*/ 	.word	0xffffffff


	//   ....[4]....
        /*003c*/ 	.word	0xffffffff


	//   ....[5]....
        /*0040*/ 	.word	0xffffffff


	//   ....[6]....
        /*0044*/ 	.word	0xffffffff


	//   ....[7]....
        /*0048*/ 	.word	0xffffffff


	//   ....[8]....
        /*004c*/ 	.word	0xffffffff


	//   ....[9]....
        /*0050*/ 	.word	0xffffffff


	//----- nvinfo : EIATTR_COOP_GROUP_INSTR_OFFSETS
	.align		4
.L_1349:
        /*0054*/ 	.byte	0x04, 0x28
        /*0056*/ 	.short	(.L_1351 - .L_1350)


	//   ....[0]....
.L_1350:
        /*0058*/ 	.word	0x000023a0


	//   ....[1]....
        /*005c*/ 	.word	0x000023d0


	//   ....[2]....
        /*0060*/ 	.word	0x00002450


	//   ....[3]....
        /*0064*/ 	.word	0x00002480


	//   ....[4]....
        /*0068*/ 	.word	0x000024b0


	//   ....[5]....
        /*006c*/ 	.word	0x000024d0


	//   ....[6]....
        /*0070*/ 	.word	0x00002510


	//   ....[7]....
        /*0074*/ 	.word	0x00002530


	//   ....[8]....
        /*0078*/ 	.word	0x00002550


	//   ....[9]....
        /*007c*/ 	.word	0x00002570


	//----- nvinfo : EIATTR_VRC_CTA_INIT_COUNT
	.align		4
.L_1351:
        /*0080*/ 	.byte	0x02, 0x4a
	.zero		1
	.zero		1


	//----- nvinfo : EIATTR_EXIT_INSTR_OFFSETS
	.align		4
        /*0084*/ 	.byte	0x04, 0x1c
        /*0086*/ 	.short	(.L_1353 - .L_1352)


	//   ....[0]....
.L_1352:
        /*0088*/ 	.word	0x000075a0


	//   ....[1]....
        /*008c*/ 	.word	0x00007640


	//----- nvinfo : EIATTR_MAX_THREADS
	.align		4
.L_1353:
        /*0090*/ 	.byte	0x04, 0x05
        /*0092*/ 	.short	(.L_1355 - .L_1354)
.L_1354:
        /*0094*/ 	.word	0x00000080
        /*0098*/ 	.word	0x00000001
        /*009c*/ 	.word	0x00000001


	//----- nvinfo : EIATTR_CRS_STACK_SIZE
	.align		4
.L_1355:
        /*00a0*/ 	.byte	0x04, 0x1e
        /*00a2*/ 	.short	(.L_1357 - .L_1356)
.L_1356:
        /*00a4*/ 	.word	0x00000000


	//----- nvinfo : EIATTR_CBANK_PARAM_SIZE
	.align		4
.L_1357:
        /*00a8*/ 	.byte	0x03, 0x19
        /*00aa*/ 	.short	0x0128


	//----- nvinfo : EIATTR_PARAM_CBANK
	.align		4
        /*00ac*/ 	.byte	0x04, 0x0a
        /*00ae*/ 	.short	(.L_1359 - .L_1358)
	.align		4
.L_1358:
        /*00b0*/ 	.word	index@(.nv.constant0._ZN10layer_norm13ln_bwd_kernelINS_13Kernel_traitsI13__nv_bfloat16S2_S2_S2_fjLj4096ELj1ELj1ELj4ELj16ENS_18Kernel_traits_baseILj4096ES2_S2_S2_S2_fjLj128EEEEELb1ELb0ELb0ELb0EEEvNS_9BwdParamsE)
        /*00b4*/ 	.short	0x0380
        /*00b6*/ 	.short	0x0128


	//----- nvinfo : EIATTR_SW_WAR
	.align		4
.L_1359:
        /*00b8*/ 	.byte	0x04, 0x36
        /*00ba*/ 	.short	(.L_1361 - .L_1360)
.L_1360:
        /*00bc*/ 	.word	0x00000008
.L_1361:


//--------------------- .nv.info._ZN10layer_norm13ln_bwd_kernelINS_13Kernel_traitsI13__nv_bfloat16S2_S2_S2_fjLj4096ELj1ELj1ELj4ELj16ENS_18Kernel_traits_baseILj4096ES2_S2_S2_S2_fjLj128EEEEELb1ELb0ELb0ELb1EEEvNS_9BwdParamsE --------------------------
	.section	.nv.info._ZN10layer_norm13ln_bwd_kernelINS_13Kernel_traitsI13__nv_bfloat16S2_S2_S2_fjLj4096ELj1ELj1ELj4ELj16ENS_18Kernel_traits_baseILj4096ES2_S2_S2_S2_fjLj128EEEEELb1ELb0ELb0ELb1EEEvNS_9BwdParamsE,"",@"SHT_CUDA_INFO"
	.sectionflags	@""
	.align	4


	//----- nvinfo : EIATTR_CUDA_API_VERSION
	.align		4
        /*0000*/ 	.byte	0x04, 0x37
        /*0002*/ 	.short	(.L_1363 - .L_1362)
.L_1362:
        /*0004*/ 	.word	0x00000082


	//----- nvinfo : EIATTR_KPARAM_INFO
	.align		4
.L_1363:
        /*0008*/ 	.byte	0x04, 0x17
        /*000a*/ 	.short	(.L_1365 - .L_1364)
.L_1364:
        /*000c*/ 	.word	0x00000000
        /*0010*/ 	.short	0x0000
        /*0012*/ 	.short	0x0000
        /*0014*/ 	.byte	0x00, 0xf0, 0xa1, 0x04


	//----- nvinfo : EIATTR_SPARSE_MMA_MASK
	.align		4
.L_1365:
        /*0018*/ 	.byte	0x03, 0x50
        /*001a*/ 	.short	0x0000


	//----- nvinfo : EIATTR_MAXREG_COUNT
	.align		4
        /*001c*/ 	.byte	0x03, 0x1b
        /*001e*/ 	.short	0x00ff


	//----- nvinfo : EIATTR_NUM_BARRIERS
	.align		4
        /*0020*/ 	.byte	0x02, 0x4c
        /*0022*/ 	.byte	0x01
	.zero		1


	//----- nvinfo : EIATTR_MERCURY_ISA_VERSION
	.align		4
        /*0024*/ 	.byte	0x03, 0x5f
        /*0026*/ 	.short	0x0101


	//----- nvinfo : EIATTR_COOP_GROUP_MASK_REGIDS
	.align		4
        /*0028*/ 	.byte	0x04, 0x29
        /*002a*/ 	.short	(.L_1367 - .L_1366)


	//   ....[0]....
.L_1366:
        /*002c*/ 	.word	0xffffffff


	//   ....[1]....
        /*0030*/ 	.word	0xffffffff


	//   ....[2]....
        /*0034*/ 	.word	0xffffffff


	//   ....[3]....
        /*0038*/ 	.word	0xffffffff


	//   ....[4]....
        /*003c*/ 	.word	0xffffffff


	//   ....[5]....
        /*0040*/ 	.word	0xffffffff


	//   ....[6]....
        /*0044*/ 	.word	0xffffffff


	//   ....[7]....
        /*0048*/ 	.word	0xffffffff


	//   ....[8]....
        /*004c*/ 	.word	0xffffffff


	//   ....[9]....
        /*0050*/ 	.word	0xffffffff


	//----- nvinfo : EIATTR_COOP_GROUP_INSTR_OFFSETS
	.align		4
.L_1367:
        /*0054*/ 	.byte	0x04, 0x28
        /*0056*/ 	.short	(.L_1369 - .L_1368)


	//   ....[0]....
.L_1368:
        /*0058*/ 	.word	0x00001bf0


	//   ....[1]....
        /*005c*/ 	.word	0x00001c00


	//   ....[2]....
        /*0060*/ 	.word	0x00001c30


	//   ....[3]....
        /*0064*/ 	.word	0x00001c40


	//   ....[4]....
        /*0068*/ 	.word	0x00001c70


	//   ....[5]....
        /*006c*/ 	.word	0x00001c80


	//   ....[6]....
        /*0070*/ 	.word	0x00001cc0


	//   ....[7]....
        /*0074*/ 	.word	0x00001cd0


	//   ....[8]....
        /*0078*/ 	.word	0x00001d40


	//   ....[9]....
        /*007c*/ 	.word	0x00001d60


	//----- nvinfo : EIATTR_VRC_CTA_INIT_COUNT
	.align		4
.L_1369:
        /*0080*/ 	.byte	0x02, 0x4a
	.zero		1
	.zero		1


	//----- nvinfo : EIATTR_EXIT_INSTR_OFFSETS
	.align		4
        /*0084*/ 	.byte	0x04, 0x1c
        /*0086*/ 	.short	(.L_1371 - .L_1370)


	//   ....[0]....
.L_1370:
        /*0088*/ 	.word	0x000071c0


	//----- nvinfo : EIATTR_MAX_THREADS
	.align		4
.L_1371:
        /*008c*/ 	.byte	0x04, 0x05
        /*008e*/ 	.short	(.L_1373 - .L_1372)
.L_1372:
        /*0090*/ 	.word	0x00000080
        /*0094*/ 	.word	0x00000001
        /*0098*/ 	.word	0x00000001


	//----- nvinfo : EIATTR_CBANK_PARAM_SIZE
	.align		4
.L_1373:
        /*009c*/ 	.byte	0x03, 0x19
        /*009e*/ 	.short	0x0128


	//----- nvinfo : EIATTR_PARAM_CBANK
	.align		4
        /*00a0*/ 	.byte	0x04, 0x0a
        /*00a2*/ 	.short	(.L_1375 - .L_1374)
	.align		4
.L_1374:
        /*00a4*/ 	.word	index@(.nv.constant0._ZN10layer_norm13ln_bwd_kernelINS_13Kernel_traitsI13__nv_bfloat16S2_S2_S2_fjLj4096ELj1ELj1ELj4ELj16ENS_18Kernel_traits_baseILj4096ES2_S2_S2_S2_fjLj128EEEEELb1ELb0ELb0ELb1EEEvNS_9BwdParamsE)
        /*00a8*/ 	.short	0x0380
        /*00aa*/ 	.short	0x0128


	//----- nvinfo : EIATTR_SW_WAR
	.align		4
.L_1375:
        /*00ac*/ 	.byte	0x04, 0x36
        /*00ae*/ 	.short	(.L_1377 - .L_1376)
.L_1376:
        /*00b0*/ 	.word	0x00000008
.L_1377:


//--------------------- .nv.info._ZN10layer_norm22ln_bwd_finalize_kernelINS_22Kernel_traits_finalizeILj4096E13__nv_bfloat16S2_S2_S2_fjLb0ELj1024ELj4ENS_18Kernel_traits_baseILj4096ES2_S2_S2_S2_fjLj1024EEEEELb0ELb0EEEvNS_9BwdParamsE --------------------------
	.section	.nv.info._ZN10layer_norm22ln_bwd_finalize_kernelINS_22Kernel_traits_finalizeILj4096E13__nv_bfloat16S2_S2_S2_fjLb0ELj1024ELj4ENS_18Kernel_traits_baseILj4096ES2_S2_S2_S2_fjLj1024EEEEELb0ELb0EEEvNS_9BwdParamsE,"",@"SHT_CUDA_INFO"
	.sectionflags	@""
	.align	4


	//----- nvinfo : EIATTR_CUDA_API_VERSION
	.align		4
        /*0000*/ 	.byte	0x04, 0x37
        /*0002*/ 	.short	(.L_1379 - .L_1378)
.L_1378:
        /*0004*/ 	.word	0x00000082


	//----- nvinfo : EIATTR_KPARAM_INFO
	.align		4
.L_1379:
        /*0008*/ 	.byte	0x04, 0x17
        /*000a*/ 	.short	(.L_1381 - .L_1380)
.L_1380:
        /*000c*/ 	.word	0x00000000
        /*0010*/ 	.short	0x0000
        /*0012*/ 	.short	0x0000
        /*0014*/ 	.byte	0x00, 0xf0, 0xa1, 0x04


	//----- nvinfo : EIATTR_SPARSE_MMA_MASK
	.align		4
.L_1381:
        /*0018*/ 	.byte	0x03, 0x50
        /*001a*/ 	.short	0x0000


	//----- nvinfo : EIATTR_MAXREG_COUNT
	.align		4
        /*001c*/ 	.byte	0x03, 0x1b
        /*001e*/ 	.short	0x0040


	//----- nvinfo : EIATTR_NUM_BARRIERS
	.align		4
        /*0020*/ 	.byte	0x02, 0x4c
        /*0022*/ 	.byte	0x01
	.zero		1


	//----- nvinfo : EIATTR_MERCURY_ISA_VERSION
	.align		4
        /*0024*/ 	.byte	0x03, 0x5f
        /*0026*/ 	.short	0x0101


	//----- nvinfo : EIATTR_COOP_GROUP_MASK_REGIDS
	.align		4
        /*0028*/ 	.byte	0x04, 0x29
        /*002a*/ 	.short	(.L_1383 - .L_1382)


	//   ....[0]....
.L_1382:
        /*002c*/ 	.word	0xffffffff


	//   ....[1]....
        /*0030*/ 	.word	0xffffffff


	//   ....[2]....
        /*0034*/ 	.word	0xffffffff


	//   ....[3]....
        /*0038*/ 	.word	0xffffffff


	//   ....[4]....
        /*003c*/ 	.word	0xffffffff


	//   ....[5]....
        /*0040*/ 	.word	0xffffffff


	//   ....[6]....
        /*0044*/ 	.word	0xffffffff


	//   ....[7]....
        /*0048*/ 	.word	0xffffffff


	//   ....[8]....
        /*004c*/ 	.word	0xffffffff


	//   ....[9]....
        /*0050*/ 	.word	0xffffffff


	//----- nvinfo : EIATTR_COOP_GROUP_INSTR_OFFSETS
	.align		4
.L_1383:
        /*0054*/ 	.byte	0x04, 0x28
        /*0056*/ 	.short	(.L_1385 - .L_1384)


	//   ....[0]....
.L_1384:
        /*0058*/ 	.word	0x00001540


	//   ....[1]....
        /*005c*/ 	.word	0x00001550


	//   ....[2]....
        /*0060*/ 	.word	0x00001580


	//   ....[3]....
        /*0064*/ 	.word	0x00001590


	//   ....[4]....
        /*0068*/ 	.word	0x000015c0


	//   ....[5]....
        /*006c*/ 	.word	0x000015d0


	//   ....[6]....
        /*0070*/ 	.word	0x00001610


	//   ....[7]....
        /*0074*/ 	.word	0x00001630


	//   ....[8]....
        /*0078*/ 	.word	0x00001680


	//   ....[9]....
        /*007c*/ 	.word	0x00001690


	//----- nvinfo : EIATTR_VRC_CTA_INIT_COUNT
	.align		4
.L_1385:
        /*0080*/ 	.byte	0x02, 0x4a
	.zero		1
	.zero		1


	//----- nvinfo : EIATTR_EXIT_INSTR_OFFSETS
	.align		4
        /*0084*/ 	.byte	0x04, 0x1c
        /*0086*/ 	.short	(.L_1387 - .L_1386)


	//   ....[0]....
.L_1386:
        /*0088*/ 	.word	0x00000060


	//   ....[1]....
        /*008c*/ 	.word	0x000016f0


	//   ....[2]....
        /*0090*/ 	.word	0x00001720


	//   ....[3]....
        /*0094*/ 	.word	0x000017e0


	//----- nvinfo : EIATTR_MAX_THREADS
	.align		4
.L_1387:
        /*0098*/ 	.byte	0x04, 0x05
        /*009a*/ 	.short	(.L_1389 - .L_1388)
.L_1388:
        /*009c*/ 	.word	0x00000400
        /*00a0*/ 	.word	0x00000001
        /*00a4*/ 	.word	0x00000001


	//----- nvinfo : EIATTR_CRS_STACK_SIZE
	.align		4
.L_1389:
        /*00a8*/ 	.byte	0x04, 0x1e
        /*00aa*/ 	.short	(.L_1391 - .L_1390)
.L_1390:
        /*00ac*/ 	.word	0x00000000


	//----- nvinfo : EIATTR_CBANK_PARAM_SIZE
	.align		4
.L_1391:
        /*00b0*/ 	.byte	0x03, 0x19
        /*00b2*/ 	.short	0x0128


	//----- nvinfo : EIATTR_PARAM_CBANK
	.align		4
        /*00b4*/ 	.byte	0x04, 0x0a
        /*00b6*/ 	.short	(.L_1393 - .L_1392)
	.align		4
.L_1392:
        /*00b8*/ 	.word	index@(.nv.constant0._ZN10layer_norm22ln_bwd_finalize_kernelINS_22Kernel_traits_finalizeILj4096E13__nv_bfloat16S2_S2_S2_fjLb0ELj1024ELj4ENS_18Kernel_traits_baseILj4096ES2_S2_S2_S2_fjLj1024EEEEELb0ELb0EEEvNS_9BwdParamsE)
        /*00bc*/ 	.short	0x0380
        /*00be*/ 	.short	0x0128


	//----- nvinfo : EIATTR_SW_WAR
	.align		4
.L_1393:
        /*00c0*/ 	.byte	0x04, 0x36
        /*00c2*/ 	.short	(.L_1395 - .L_1394)
.L_1394:
        /*00c4*/ 	.word	0x00000008
.L_1395:


//--------------------- .nv.info._ZN10layer_norm13ln_bwd_kernelINS_13Kernel_traitsI13__nv_bfloat16S2_S2_S2_fjLj4096ELj1ELj1ELj4ELj16ENS_18Kernel_traits_baseILj4096ES2_S2_S2_S2_fjLj128EEEEELb1ELb0ELb1ELb0EEEvNS_9BwdParamsE --------------------------
	.section	.nv.info._ZN10layer_norm13ln_bwd_kernelINS_13Kernel_traitsI13__nv_bfloat16S2_S2_S2_fjLj4096ELj1ELj1ELj4ELj16ENS_18Kernel_traits_baseILj4096ES2_S2_S2_S2_fjLj128EEEEELb1ELb0ELb1ELb0EEEvNS_9BwdParamsE,"",@"SHT_CUDA_INFO"
	.sectionflags	@""
	.align	4


	//----- nvinfo : EIATTR_CUDA_API_VERSION
	.align		4
        /*0000*/ 	.byte	0x04, 0x37
        /*0002*/ 	.short	(.L_1397 - .L_1396)
.L_1396:
        /*0004*/ 	.word	0x00000082


	//----- nvinfo : EIATTR_KPARAM_INFO
	.align		4
.L_1397:
        /*0008*/ 	.byte	0x04, 0x17
        /*000a*/ 	.short	(.L_1399 - .L_1398)
.L_1398:
        /*000c*/ 	.word	0x00000000
        /*0010*/ 	.short	0x0000
        /*0012*/ 	.short	0x0000
        /*0014*/ 	.byte	0x00, 0xf0, 0xa1, 0x04


	//----- nvinfo : EIATTR_SPARSE_MMA_MASK
	.align		4
.L_1399:
        /*0018*/ 	.byte	0x03, 0x50
        /*001a*/ 	.short	0x0000


	//----- nvinfo : EIATTR_MAXREG_COUNT
	.align		4
        /*001c*/ 	.byte	0x03, 0x1b
        /*001e*/ 	.short	0x00ff


	//----- nvinfo : EIATTR_NUM_BARRIERS
	.align		4
        /*0020*/ 	.byte	0x02, 0x4c
        /*0022*/ 	.byte	0x01
	.zero		1


	//----- nvinfo : EIATTR_MERCURY_ISA_VERSION
	.align		4
        /*0024*/ 	.byte	0x03, 0x5f
        /*0026*/ 	.short	0x0101


	//----- nvinfo : EIATTR_COOP_GROUP_MASK_REGIDS
	.align		4
        /*0028*/ 	.byte	0x04, 0x29
        /*002a*/ 	.short	(.L_1401 - .L_1400)


	//   ....[0]....
.L_1400:
        /*002c*/ 	.word	0xffffffff


	//   ....[1]....
        /*0030*/ 	.word	0xffffffff


	//   ....[2]....
        /*0034*/ 	.word	0xffffffff


	//   ....[3]....
        /*0038*/ 	.word	0xffffffff


	//   ....[4]....
        /*003c*/ 	.word	0xffffffff


	//   ....[5]....
        /*0040*/ 	.word	0xffffffff


	//   ....[6]....
        /*0044*/ 	.word	0xffffffff


	//   ....[7]....
        /*0048*/ 	.word	0xffffffff


	//   ....[8]....
        /*004c*/ 	.word	0xffffffff


	//   ....[9]....
        /*0050*/ 	.word	0xffffffff


	//----- nvinfo : EIATTR_COOP_GROUP_INSTR_OFFSETS
	.align		4
.L_1401:
        /*0054*/ 	.byte	0x04, 0x28
        /*0056*/ 	.short	(.L_1403 - .L_1402)


	//   ....[0]....
.L_1402:
        /*0058*/ 	.word	0x00002990


	//   ....[1]....
        /*005c*/ 	.word	0x000029b0


	//   ....[2]....
        /*0060*/ 	.word	0x000029f0


	//   ....[3]....
        /*0064*/ 	.word	0x00002a00


	//   ....[4]....
        /*0068*/ 	.word	0x00002a40


	//   ....[5]....
        /*006c*/ 	.word	0x00002a50


	//   ....[6]....
        /*0070*/ 	.word	0x00002a80


	//   ....[7]....
        /*0074*/ 	.word	0x00002a90


	//   ....[8]....
        /*0078*/ 	.word	0x00002ac0


	//   ....[9]....
        /*007c*/ 	.word	0x00002ad0


	//----- nvinfo : EIATTR_VRC_CTA_INIT_COUNT
	.align		4
.L_1403:
        /*0080*/ 	.byte	0x02, 0x4a
	.zero		1
	.zero		1


	//----- nvinfo : EIATTR_EXIT_INSTR_OFFSETS
	.align		4
        /*0084*/ 	.byte	0x04, 0x1c
        /*0086*/ 	.short	(.L_1405 - .L_1404)


	//   ....[0]....
.L_1404:
        /*0088*/ 	.word	0x00009a90


	//   ....[1]....
        /*008c*/ 	.word	0x00009b30


	//----- nvinfo : EIATTR_MAX_THREADS
	.align		4
.L_1405:
        /*0090*/ 	.byte	0x04, 0x05
        /*0092*/ 	.short	(.L_1407 - .L_1406)
.L_1406:
        /*0094*/ 	.word	0x00000080
        /*0098*/ 	.word	0x00000001
        /*009c*/ 	.word	0x00000001


	//----- nvinfo : EIATTR_CRS_STACK_SIZE
	.align		4
.L_1407:
        /*00a0*/ 	.byte	0x04, 0x1e
        /*00a2*/ 	.short	(.L_1409 - .L_1408)
.L_1408:
        /*00a4*/ 	.word	0x00000000


	//----- nvinfo : EIATTR_CBANK_PARAM_SIZE
	.align		4
.L_1409:
        /*00a8*/ 	.byte	0x03, 0x19
        /*00aa*/ 	.short	0x0128


	//----- nvinfo : EIATTR_PARAM_CBANK
	.align		4
        /*00ac*/ 	.byte	0x04, 0x0a
        /*00ae*/ 	.short	(.L_1411 - .L_1410)
	.align		4
.L_1410:
        /*00b0*/ 	.word	index@(.nv.constant0._ZN10layer_norm13ln_bwd_kernelINS_13Kernel_traitsI13__nv_bfloat16S2_S2_S2_fjLj4096ELj1ELj1ELj4ELj16ENS_18Kernel_traits_baseILj4096ES2_S2_S2_S2_fjLj128EEEEELb1ELb0ELb1ELb0EEEvNS_9BwdParamsE)
        /*00b4*/ 	.short	0x0380
        /*00b6*/ 	.short	0x0128


	//----- nvinfo : EIATTR_SW_WAR
	.align		4
.L_1411:
        /*00b8*/ 	.byte	0x04, 0x36
        /*00ba*/ 	.short	(.L_1413 - .L_1412)
.L_1412:
        /*00bc*/ 	.word	0x00000008
.L_1413:


//--------------------- .nv.info._ZN10layer_norm22ln_bwd_finalize_kernelINS_22Kernel_traits_finalizeILj4096E13__nv_bfloat16S2_S2_S2_fjLb0ELj1024ELj4ENS_18Kernel_traits_baseILj4096ES2_S2_S2_S2_fjLj1024EEEEELb0ELb1EEEvNS_9BwdParamsE --------------------------
	.section	.nv.info._ZN10layer_norm22ln_bwd_finalize_kernelINS_22Kernel_traits_finalizeILj4096E13__nv_bfloat16S2_S2_S2_fjLb0ELj1024ELj4ENS_18Kernel_traits_baseILj4096ES2_S2_S2_S2_fjLj1024EEEEELb0ELb1EEEvNS_9BwdParamsE,"",@"SHT_CUDA_INFO"
	.sectionflags	@""
	.align	4


	//----- nvinfo : EIATTR_CUDA_API_VERSION
	.align		4
        /*0000*/ 	.byte	0x04, 0x37
        /*0002*/ 	.short	(.L_1415 - .L_1414)
.L_1414:
        /*0004*/ 	.word	0x00000082


	//----- nvinfo : EIATTR_KPARAM_INFO
	.align		4
.L_1415:
        /*0008*/ 	.byte	0x04, 0x17
        /*000a*/ 	.short	(.L_1417 - .L_1416)
.L_1416:
        /*000c*/ 	.word	0x00000000
        /*0010*/ 	.short	0x0000
        /*0012*/ 	.short	0x0000
        /*0014*/ 	.byte	0x00, 0xf0, 0xa1, 0x04


	//----- nvinfo : EIATTR_SPARSE_MMA_MASK
	.align		4
.L_1417:
        /*0018*/ 	.byte	0x03, 0x50
        /*001a*/ 	.short	0x0000


	//----- nvinfo : EIATTR_MAXREG_COUNT
	.align		4
        /*001c*/ 	.byte	0x03, 0x1b
        /*001e*/ 	.short	0x0040


	//----- nvinfo : EIATTR_NUM_BARRIERS
	.align		4
        /*0020*/ 	.byte	0x02, 0x4c
        /*0022*/ 	.byte	0x01
	.zero		1


	//----- nvinfo : EIATTR_MERCURY_ISA_VERSION
	.align		4
        /*0024*/ 	.byte	0x03, 0x5f
        /*0026*/ 	.short	0x0101


	//----- nvinfo : EIATTR_COOP_GROUP_MASK_REGIDS
	.align		4
        /*0028*/ 	.byte	0x04, 0x29
        /*002a*/ 	.short	(.L_1419 - .L_1418)


	//   ....[0]....
.L_1418:
        /*002c*/ 	.word	0xffffffff


	//   ....[1]....
        /*0030*/ 	.word	0xffffffff


	//   ....[2]....
        /*0034*/ 	.word	0xffffffff


	//   ....[3]....
        /*0038*/ 	.word	0xffffffff


	//   ....[4]....
        /*003c*/ 	.word	0xffffffff


	//   ....[5]....
        /*0040*/ 	.word	0xffffffff


	//   ....[6]....
        /*0044*/ 	.word	0xffffffff


	//   ....[7]....
        /*0048*/ 	.word	0xffffffff


	//   ....[8]....
        /*004c*/ 	.word	0xffffffff


	//   ....[9]....
        /*0050*/ 	.word	0xffffffff


	//----- nvinfo : EIATTR_COOP_GROUP_INSTR_OFFSETS
	.align		4
.L_1419:
        /*0054*/ 	.byte	0x04, 0x28
        /*0056*/ 	.short	(.L_1421 - .L_1420)


	//   ....[0]....
.L_1420:
        /*0058*/ 	.word	0x00001560


	//   ....[1]....
        /*005c*/ 	.word	0x00001570


	//   ....[2]....
        /*0060*/ 	.word	0x000015a0


	//   ....[3]....
        /*0064*/ 	.word	0x000015b0


	//   ....[4]....
        /*0068*/ 	.word	0x000015e0


	//   ....[5]....
        /*006c*/ 	.word	0x000015f0


	//   ....[6]....
        /*0070*/ 	.word	0x00001620


	//   ....[7]....
        /*0074*/ 	.word	0x00001640


	//   ....[8]....
        /*0078*/ 	.word	0x00001670


	//   ....[9]....
        /*007c*/ 	.word	0x00001680


	//----- nvinfo : EIATTR_VRC_CTA_INIT_COUNT
	.align		4
.L_1421:
        /*0080*/ 	.byte	0x02, 0x4a
	.zero		1
	.zero		1


	//----- nvinfo : EIATTR_EXIT_INSTR_OFFSETS
	.align		4
        /*0084*/ 	.byte	0x04, 0x1c
        /*0086*/ 	.short	(.L_1423 - .L_1422)


	//   ....[0]....
.L_1422:
        /*0088*/ 	.word	0x00000060


	//   ....[1]....
        /*008c*/ 	.word	0x000016e0


	//   ....[2]....
        /*0090*/ 	.word	0x000017d0


	//----- nvinfo : EIATTR_MAX_THREADS
	.align		4
.L_1423:
        /*0094*/ 	.byte	0x04, 0x05
        /*0096*/ 	.short	(.L_1425 - .L_1424)
.L_1424:
        /*0098*/ 	.word	0x00000400
        /*009c*/ 	.word	0x00000001
        /*00a0*/ 	.word	0x00000001


	//----- nvinfo : EIATTR_CRS_STACK_SIZE
	.align		4
.L_1425:
        /*00a4*/ 	.byte	0x04, 0x1e
        /*00a6*/ 	.short	(.L_1427 - .L_1426)
.L_1426:
        /*00a8*/ 	.word	0x00000000


	//----- nvinfo : EIATTR_CBANK_PARAM_SIZE
	.align		4
.L_1427:
        /*00ac*/ 	.byte	0x03, 0x19
        /*00ae*/ 	.short	0x0128


	//----- nvinfo : EIATTR_PARAM_CBANK
	.align		4
        /*00b0*/ 	.byte	0x04, 0x0a
        /*00b2*/ 	.short	(.L_1429 - .L_1428)
	.align		4
.L_1428:
        /*00b4*/ 	.word	index@(.nv.constant0._ZN10layer_norm22ln_bwd_finalize_kernelINS_22Kernel_traits_finalizeILj4096E13__nv_bfloat16S2_S2_S2_fjLb0ELj1024ELj4ENS_18Kernel_traits_baseILj4096ES2_S2_S2_S2_fjLj1024EEEEELb0ELb1EEEvNS_9BwdParamsE)
        /*00b8*/ 	.short	0x0380
        /*00ba*/ 	.short	0x0128


	//----- nvinfo : EIATTR_SW_WAR
	.align		4
.L_1429:
        /*00bc*/ 	.byte	0x04, 0x36
        /*00be*/ 	.short	(.L_1431 - .L_1430)
.L_1430:
        /*00c0*/ 	.word	0x00000008
.L_1431:


//--------------------- .nv.info._ZN10layer_norm13ln_bwd_kernelINS_13Kernel_traitsI13__nv_bfloat16S2_S2_S2_fjLj4096ELj1ELj1ELj4ELj16ENS_18Kernel_traits_baseILj4096ES2_S2_S2_S2_fjLj128EEEEELb1ELb0ELb1ELb1EEEvNS_9BwdParamsE --------------------------
	.section	.nv.info._ZN10layer_norm13ln_bwd_kernelINS_13Kernel_traitsI13__nv_bfloat16S2_S2_S2_fjLj4096ELj1ELj1ELj4ELj16ENS_18Kernel_traits_baseILj4096ES2_S2_S2_S2_fjLj128EEEEELb1ELb0ELb1ELb1EEEvNS_9BwdParamsE,"",@"SHT_CUDA_INFO"
	.sectionflags	@""
	.align	4


	//----- nvinfo : EIATTR_CUDA_API_VERSION
	.align		4
        /*0000*/ 	.byte	0x04, 0x37
        /*0002*/ 	.short	(.L_1433 - .L_1432)
.L_1432:
        /*0004*/ 	.word	0x00000082


	//----- nvinfo : EIATTR_KPARAM_INFO
	.align		4
.L_1433:
        /*0008*/ 	.byte	0x04, 0x17
        /*000a*/ 	.short	(.L_1435 - .L_1434)
.L_1434:
        /*000c*/ 	.word	0x00000000
        /*0010*/ 	.short	0x0000
        /*0012*/ 	.short	0x0000
        /*0014*/ 	.byte	0x00, 0xf0, 0xa1, 0x04


	//----- nvinfo : EIATTR_SPARSE_MMA_MASK
	.align		4
.L_1435:
        /*0018*/ 	.byte	0x03, 0x50
        /*001a*/ 	.short	0x0000


	//----- nvinfo : EIATTR_MAXREG_COUNT
	.align		4
        /*001c*/ 	.byte	0x03, 0x1b
        /*001e*/ 	.short	0x00ff


	//----- nvinfo : EIATTR_NUM_BARRIERS
	.align		4
        /*0020*/ 	.byte	0x02, 0x4c
        /*0022*/ 	.byte	0x01
	.zero		1


	//----- nvinfo : EIATTR_MERCURY_ISA_VERSION
	.align		4
        /*0024*/ 	.byte	0x03, 0x5f
        /*0026*/ 	.short	0x0101


	//----- nvinfo : EIATTR_COOP_GROUP_MASK_REGIDS
	.align		4
        /*0028*/ 	.byte	0x04, 0x29
        /*002a*/ 	.short	(.L_1437 - .L_1436)


	//   ....[0]....
.L_1436:
        /*002c*/ 	.word	0xffffffff


	//   ....[1]....
        /*0030*/ 	.word	0xffffffff


	//   ....[2]....
        /*0034*/ 	.word	0xffffffff


	//   ....[3]....
        /*0038*/ 	.word	0xffffffff


	//   ....[4]....
        /*003c*/ 	.word	0xffffffff


	//   ....[5]....
        /*0040*/ 	.word	0xffffffff


	//   ....[6]....
        /*0044*/ 	.word	0xffffffff


	//   ....[7]....
        /*0048*/ 	.word	0xffffffff


	//   ....[8]....
        /*004c*/ 	.word	0xffffffff


	//   ....[9]....
        /*0050*/ 	.word	0xffffffff


	//----- nvinfo : EIATTR_COOP_GROUP_INSTR_OFFSETS
	.align		4
.L_1437:
        /*0054*/ 	.byte	0x04, 0x28
        /*0056*/ 	.short	(.L_1439 - .L_1438)


	//   ....[0]....
.L_1438:
        /*0058*/ 	.word	0x00002320


	//   ....[1]....
        /*005c*/ 	.word	0x00002340


	//   ....[2]....
        /*0060*/ 	.word	0x00002380


	//   ....[3]....
        /*0064*/ 	.word	0x00002390


	//   ....[4]....
        /*0068*/ 	.word	0x000023d0


	//   ....[5]....
        /*006c*/ 	.word	0x000023e0


	//   ....[6]....
        /*0070*/ 	.word	0x00002410


	//   ....[7]....
        /*0074*/ 	.word	0x00002420


	//   ....[8]....
        /*0078*/ 	.word	0x00002450


	//   ....[9]....
        /*007c*/ 	.word	0x00002460


	//----- nvinfo : EIATTR_VRC_CTA_INIT_COUNT
	.align		4
.L_1439:
        /*0080*/ 	.byte	0x02, 0x4a
	.zero		1
	.zero		1


	//----- nvinfo : EIATTR_EXIT_INSTR_OFFSETS
	.align		4
        /*0084*/ 	.byte	0x04, 0x1c
        /*0086*/ 	.short	(.L_1441 - .L_1440)


	//   ....[0]....
.L_1440:
        /*0088*/ 	.word	0x00008e30


	//----- nvinfo : EIATTR_MAX_THREADS
	.align		4
.L_1441:
        /*008c*/ 	.byte	0x04, 0x05
        /*008e*/ 	.short	(.L_1443 - .L_1442)
.L_1442:
        /*0090*/ 	.word	0x00000080
        /*0094*/ 	.word	0x00000001
        /*0098*/ 	.word	0x00000001


	//----- nvinfo : EIATTR_CRS_STACK_SIZE
	.align		4
.L_1443:
        /*009c*/ 	.byte	0x04, 0x1e
        /*009e*/ 	.short	(.L_1445 - .L_1444)
.L_1444:
        /*00a0*/ 	.word	0x00000000


	//----- nvinfo : EIATTR_CBANK_PARAM_SIZE
	.align		4
.L_1445:
        /*00a4*/ 	.byte	0x03, 0x19
        /*00a6*/ 	.short	0x0128


	//----- nvinfo : EIATTR_PARAM_CBANK
	.align		4
        /*00a8*/ 	.byte	0x04, 0x0a
        /*00aa*/ 	.short	(.L_1447 - .L_1446)
	.align		4
.L_1446:
        /*00ac*/ 	.word	index@(.nv.constant0._ZN10layer_norm13ln_bwd_kernelINS_13Kernel_traitsI13__nv_bfloat16S2_S2_S2_fjLj4096ELj1ELj1ELj4ELj16ENS_18Kernel_traits_baseILj4096ES2_S2_S2_S2_fjLj128EEEEELb1ELb0ELb1ELb1EEEvNS_9BwdParamsE)
        /*00b0*/ 	.short	0x0380
        /*00b2*/ 	.short	0x0128


	//----- nvinfo : EIATTR_SW_WAR
	.align		4
.L_1447:
        /*00b4*/ 	.byte	0x04, 0x36
        /*00b6*/ 	.short	(.L_1449 - .L_1448)
.L_1448:
        /*00b8*/ 	.word	0x00000008
.L_1449:


//--------------------- .nv.info._ZN10layer_norm13ln_bwd_kernelINS_13Kernel_traitsI13__nv_bfloat16S2_S2_S2_fjLj4096ELj1ELj1ELj4ELj16ENS_18Kernel_traits_baseILj4096ES2_S2_S2_S2_fjLj128EEEEELb1ELb1ELb0ELb0EEEvNS_9BwdParamsE --------------------------
	.section	.nv.info._ZN10layer_norm13ln_bwd_kernelINS_13Kernel_traitsI13__nv_bfloat16S2_S2_S2_fjLj4096ELj1ELj1ELj4ELj16ENS_18Kernel_traits_baseILj4096ES2_S2_S2_S2_fjLj128EEEEELb1ELb1ELb0ELb0EEEvNS_9BwdParamsE,"",@"SHT_CUDA_INFO"
	.sectionflags	@""
	.align	4


	//----- nvinfo : EIATTR_CUDA_API_VERSION
	.align		4
        /*0000*/ 	.byte	0x04, 0x37
        /*0002*/ 	.short	(.L_1451 - .L_1450)
.L_1450:
        /*0004*/ 	.word	0x00000082


	//----- nvinfo : EIATTR_KPARAM_INFO
	.align		4
.L_1451:
        /*0008*/ 	.byte	0x04, 0x17
        /*000a*/ 	.short	(.L_1453 - .L_1452)
.L_1452:
        /*000c*/ 	.word	0x00000000
        /*0010*/ 	.short	0x0000
        /*0012*/ 	.short	0x0000
        /*0014*/ 	.byte	0x00, 0xf0, 0xa1, 0x04


	//----- nvinfo : EIATTR_SPARSE_MMA_MASK
	.align		4
.L_1453:
        /*0018*/ 	.byte	0x03, 0x50
        /*001a*/ 	.short	0x0000


	//----- nvinfo : EIATTR_MAXREG_COUNT
	.align		4
        /*001c*/ 	.byte	0x03, 0x1b
        /*001e*/ 	.short	0x00ff


	//----- nvinfo : EIATTR_NUM_BARRIERS
	.align		4
        /*0020*/ 	.byte	0x02, 0x4c
        /*0022*/ 	.byte	0x01
	.zero		1


	//----- nvinfo : EIATTR_ANNOTATIONS
	.align		4
        /*0024*/ 	.byte	0x04, 0x55
        /*0026*/ 	.short	(.L_1455 - .L_1454)


	//   ....[0]....
.L_1454:
        /*0028*/ 	.word	0x00000001
        /*002c*/ 	.byte	0xe0, 0x00, 0x00, 0x00, 0x01, 0x00, 0x00, 0x00, 0xd0, 0x0a, 0x00, 0x00


	//----- nvinfo : EIATTR_MERCURY_ISA_VERSION
	.align		4
.L_1455:
        /*0038*/ 	.byte	0x03, 0x5f
        /*003a*/ 	.short	0x0101


	//----- nvinfo : EIATTR_COOP_GROUP_MASK_REGIDS
	.align		4
        /*003c*/ 	.byte	0x04, 0x29
        /*003e*/ 	.short	(.L_1457 - .L_1456)


	//   ....[0]....
.L_1456:
        /*0040*/ 	.word	0xffffffff


	//   ....[1]....
        /*0044*/ 	.word	0xffffffff


	//   ....[2]....
        /*0048*/ 	.word	0xffffffff


	//   ....[3]....
        /*004c*/ 	.word	0xffffffff


	//   ....[4]....
        /*0050*/ 	.word	0xffffffff


	//   ....[5]....
        /*0054*/ 	.word	0xffffffff


	//   ....[6]....
        /*0058*/ 	.word	0xffffffff


	//   ....[7]....
        /*005c*/ 	.word	0xffffffff


	//   ....[8]....
        /*0060*/ 	.word	0xffffffff


	//   ....[9]....
        /*0064*/ 	.word	0xffffffff


	//----- nvinfo : EIATTR_COOP_GROUP_INSTR_OFFSETS
	.align		4
.L_1457:
        /*0068*/ 	.byte	0x04, 0x28
        /*006a*/ 	.short	(.L_1459 - .L_1458)


	//   ....[0]....
.L_1458:
        /*006c*/ 	.word	0x00002830


	//   ....[1]....
        /*0070*/ 	.word	0x00002860


	//   ....[2]....
        /*0074*/ 	.word	0x00002890


	//   ....[3]....
        /*0078*/ 	.word	0x000028a0


	//   ....[4]....
        /*007c*/ 	.word	0x000028d0


	//   ....[5]....
        /*0080*/ 	.word	0x000028e0


	//   ....[6]....
        /*0084*/ 	.word	0x00002910


	//   ....[7]....
        /*0088*/ 	.word	0x00002920


	//   ....[8]....
        /*008c*/ 	.word	0x00002950


	//   ....[9]....
        /*0090*/ 	.word	0x00002960


	//----- nvinfo : EIATTR_VRC_CTA_INIT_COUNT
	.align		4
.L_1459:
        /*0094*/ 	.byte	0x02, 0x4a
	.zero		1
	.zero		1


	//----- nvinfo : EIATTR_EXIT_INSTR_OFFSETS
	.align		4
        /*0098*/ 	.byte	0x04, 0x1c
        /*009a*/ 	.short	(.L_1461 - .L_1460)


	//   ....[0]....
.L_1460:
        /*009c*/ 	.word	0x0000c8a0


	//   ....[1]....
        /*00a0*/ 	.word	0x0000c970


	//----- nvinfo : EIATTR_MAX_THREADS
	.align		4
.L_1461:
        /*00a4*/ 	.byte	0x04, 0x05
        /*00a6*/ 	.short	(.L_1463 - .L_1462)
.L_1462:
        /*00a8*/ 	.word	0x00000080
        /*00ac*/ 	.word	0x00000001
        /*00b0*/ 	.word	0x00000001


	//----- nvinfo : EIATTR_CRS_STACK_SIZE
	.align		4
.L_1463:
        /*00b4*/ 	.byte	0x04, 0x1e
        /*00b6*/ 	.short	(.L_1465 - .L_1464)
.L_1464:
        /*00b8*/ 	.word	0x00000000


	//----- nvinfo : EIATTR_CBANK_PARAM_SIZE
	.align		4
.L_1465:
        /*00bc*/ 	.byte	0x03, 0x19
        /*00be*/ 	.short	0x0128


	//----- nvinfo : EIATTR_PARAM_CBANK
	.align		4
        /*00c0*/ 	.byte	0x04, 0x0a
        /*00c2*/ 	.short	(.L_1467 - .L_1466)
	.align		4
.L_1466:
        /*00c4*/ 	.word	index@(.nv.constant0._ZN10layer_norm13ln_bwd_kernelINS_13Kernel_traitsI13__nv_bfloat16S2_S2_S2_fjLj4096ELj1ELj1ELj4ELj16ENS_18Kernel_traits_baseILj4096ES2_S2_S2_S2_fjLj128EEEEELb1ELb1ELb0ELb0EEEvNS_9BwdParamsE)
        /*00c8*/ 	.short	0x0380
        /*00ca*/ 	.short	0x0128


	//----- nvinfo : EIATTR_SW_WAR
	.align		4
.L_1467:
        /*00cc*/ 	.byte	0x04, 0x36
        /*00ce*/ 	.short	(.L_1469 - .L_1468)
.L_1468:
        /*00d0*/ 	.word	0x00000008
.L_1469:


//--------------------- .nv.info._ZN10layer_norm13ln_bwd_kernelINS_13Kernel_traitsI13__nv_bfloat16S2_S2_S2_fjLj4096ELj1ELj1ELj4ELj16ENS_18Kernel_traits_baseILj4096ES2_S2_S2_S2_fjLj128EEEEELb1ELb1ELb0ELb1EEEvNS_9BwdParamsE --------------------------
	.section	.nv.info._ZN10layer_norm13ln_bwd_kernelINS_13Kernel_traitsI13__nv_bfloat16S2_S2_S2_fjLj4096ELj1ELj1ELj4ELj16ENS_18Kernel_traits_baseILj4096ES2_S2_S2_S2_fjLj128EEEEELb1ELb1ELb0ELb1EEEvNS_9BwdParamsE,"",@"SHT_CUDA_INFO"
	.sectionflags	@""
	.align	4


	//----- nvinfo : EIATTR_CUDA_API_VERSION
	.align		4
        /*0000*/ 	.byte	0x04, 0x37
        /*0002*/ 	.short	(.L_1471 - .L_1470)
.L_1470:
        /*0004*/ 	.word	0x00000082


	//----- nvinfo : EIATTR_KPARAM_INFO
	.align		4
.L_1471:
        /*0008*/ 	.byte	0x04, 0x17
        /*000a*/ 	.short	(.L_1473 - .L_1472)
.L_1472:
        /*000c*/ 	.word	0x00000000
        /*0010*/ 	.short	0x0000
        /*0012*/ 	.short	0x0000
        /*0014*/ 	.byte	0x00, 0xf0, 0xa1, 0x04


	//----- nvinfo : EIATTR_SPARSE_MMA_MASK
	.align		4
.L_1473:
        /*0018*/ 	.byte	0x03, 0x50
        /*001a*/ 	.short	0x0000


	//----- nvinfo : EIATTR_MAXREG_COUNT
	.align		4
        /*001c*/ 	.byte	0x03, 0x1b
        /*001e*/ 	.short	0x00ff


	//----- nvinfo : EIATTR_NUM_BARRIERS
	.align		4
        /*0020*/ 	.byte	0x02, 0x4c
        /*0022*/ 	.byte	0x01
	.zero		1


	//----- nvinfo : EIATTR_ANNOTATIONS
	.align		4
        /*0024*/ 	.byte	0x04, 0x55
        /*0026*/ 	.short	(.L_1475 - .L_1474)


	//   ....[0]....
.L_1474:
        /*0028*/ 	.word	0x00000001
        /*002c*/ 	.byte	0xf0, 0x07, 0x00, 0x00, 0x01, 0x00, 0x00, 0x00, 0xd0, 0x0b, 0x00, 0x00


	//----- nvinfo : EIATTR_MERCURY_ISA_VERSION
	.align		4
.L_1475:
        /*0038*/ 	.byte	0x03, 0x5f
        /*003a*/ 	.short	0x0101


	//----- nvinfo : EIATTR_COOP_GROUP_MASK_REGIDS
	.align		4
        /*003c*/ 	.byte	0x04, 0x29
        /*003e*/ 	.short	(.L_1477 - .L_1476)


	//   ....[0]....
.L_1476:
        /*0040*/ 	.word	0xffffffff


	//   ....[1]....
        /*0044*/ 	.word	0xffffffff


	//   ....[2]....
        /*0048*/ 	.word	0xffffffff


	//   ....[3]....
        /*004c*/ 	.word	0xffffffff


	//   ....[4]....
        /*0050*/ 	.word	0xffffffff


	//   ....[5]....
        /*0054*/ 	.word	0xffffffff


	//   ....[6]....
        /*0058*/ 	.word	0xffffffff


	//   ....[7]....
        /*005c*/ 	.word	0xffffffff


	//   ....[8]....
        /*0060*/ 	.word	0xffffffff


	//   ....[9]....
        /*0064*/ 	.word	0xffffffff


	//----- nvinfo : EIATTR_COOP_GROUP_INSTR_OFFSETS
	.align		4
.L_1477:
        /*0068*/ 	.byte	0x04, 0x28
        /*006a*/ 	.short	(.L_1479 - .L_1478)


	//   ....[0]....
.L_1478:
        /*006c*/ 	.word	0x000020a0


	//   ....[1]....
        /*0070*/ 	.word	0x00002160


	//   ....[2]....
        /*0074*/ 	.word	0x00002180


	//   ....[3]....
        /*0078*/ 	.word	0x000021a0


	//   ....[4]....
        /*007c*/ 	.word	0x000021c0


	//   ....[5]....
        /*0080*/ 	.word	0x000021e0


	//   ....[6]....
        /*0084*/ 	.word	0x00002200


	//   ....[7]....
        /*0088*/ 	.word	0x00002220


	//   ....[8]....
        /*008c*/ 	.word	0x00002240


	//   ....[9]....
        /*0090*/ 	.word	0x00002280


	//----- nvinfo : EIATTR_VRC_CTA_INIT_COUNT
	.align		4
.L_1479:
        /*0094*/ 	.byte	0x02, 0x4a
	.zero		1
	.zero		1


	//----- nvinfo : EIATTR_EXIT_INSTR_OFFSETS
	.align		4
        /*0098*/ 	.byte	0x04, 0x1c
        /*009a*/ 	.short	(.L_1481 - .L_1480)


	//   ....[0]....
.L_1480:
        /*009c*/ 	.word	0x0000a780


	//----- nvinfo : EIATTR_MAX_THREADS
	.align		4
.L_1481:
        /*00a0*/ 	.byte	0x04, 0x05
        /*00a2*/ 	.short	(.L_1483 - .L_1482)
.L_1482:
        /*00a4*/ 	.word	0x00000080
        /*00a8*/ 	.word	0x00000001
        /*00ac*/ 	.word	0x00000001


	//----- nvinfo : EIATTR_CBANK_PARAM_SIZE
	.align		4
.L_1483:
        /*00b0*/ 	.byte	0x03, 0x19
        /*00b2*/ 	.short	0x0128


	//----- nvinfo : EIATTR_PARAM_CBANK
	.align		4
        /*00b4*/ 	.byte	0x04, 0x0a
        /*00b6*/ 	.short	(.L_1485 - .L_1484)
	.align		4
.L_1484:
        /*00b8*/ 	.word	index@(.nv.constant0._ZN10layer_norm13ln_bwd_kernelINS_13Kernel_traitsI13__nv_bfloat16S2_S2_S2_fjLj4096ELj1ELj1ELj4ELj16ENS_18Kernel_traits_baseILj4096ES2_S2_S2_S2_fjLj128EEEEELb1ELb1ELb0ELb1EEEvNS_9BwdParamsE)
        /*00bc*/ 	.short	0x0380
        /*00be*/ 	.short	0x0128


	//----- nvinfo : EIATTR_SW_WAR
	.align		4
.L_1485:
        /*00c0*/ 	.byte	0x04, 0x36
        /*00c2*/ 	.short	(.L_1487 - .L_1486)
.L_1486:
        /*00c4*/ 	.word	0x00000008
.L_1487:


//--------------------- .nv.info._ZN10layer_norm22ln_bwd_finalize_kernelINS_22Kernel_traits_finalizeILj4096E13__nv_bfloat16S2_S2_S2_fjLb1ELj1024ELj4ENS_18Kernel_traits_baseILj4096ES2_S2_S2_S2_fjLj1024EEEEELb1ELb0EEEvNS_9BwdParamsE --------------------------
	.section	.nv.info._ZN10layer_norm22ln_bwd_finalize_kernelINS_22Kernel_traits_finalizeILj4096E13__nv_bfloat16S2_S2_S2_fjLb1ELj1024ELj4ENS_18Kernel_traits_baseILj4096ES2_S2_S2_S2_fjLj1024EEEEELb1ELb0EEEvNS_9BwdParamsE,"",@"SHT_CUDA_INFO"
	.sectionflags	@""
	.align	4


	//----- nvinfo : EIATTR_CUDA_API_VERSION
	.align		4
        /*0000*/ 	.byte	0x04, 0x37
        /*0002*/ 	.short	(.L_1489 - .L_1488)
.L_1488:
        /*0004*/ 	.word	0x00000082


	//----- nvinfo : EIATTR_KPARAM_INFO
	.align		4
.L_1489:
        /*0008*/ 	.byte	0x04, 0x17
        /*000a*/ 	.short	(.L_1491 - .L_1490)
.L_1490:
        /*000c*/ 	.word	0x00000000
        /*0010*/ 	.short	0x0000
        /*0012*/ 	.short	0x0000
        /*0014*/ 	.byte	0x00, 0xf0, 0xa1, 0x04


	//----- nvinfo : EIATTR_SPARSE_MMA_MASK
	.align		4
.L_1491:
        /*0018*/ 	.byte	0x03, 0x50
        /*001a*/ 	.short	0x0000


	//----- nvinfo : EIATTR_MAXREG_COUNT
	.align		4
        /*001c*/ 	.byte	0x03, 0x1b
        /*001e*/ 	.short	0x0040


	//----- nvinfo : EIATTR_NUM_BARRIERS
	.align		4
        /*0020*/ 	.byte	0x02, 0x4c
        /*0022*/ 	.byte	0x01
	.zero		1


	//----- nvinfo : EIATTR_MERCURY_ISA_VERSION
	.align		4
        /*0024*/ 	.byte	0x03, 0x5f
        /*0026*/ 	.short	0x0101


	//----- nvinfo : EIATTR_COOP_GROUP_MASK_REGIDS
	.align		4
        /*0028*/ 	.byte	0x04, 0x29
        /*002a*/ 	.short	(.L_1493 - .L_1492)


	//   ....[0]....
.L_1492:
        /*002c*/ 	.word	0xffffffff


	//   ....[1]....
        /*0030*/ 	.word	0xffffffff


	//   ....[2]....
        /*0034*/ 	.word	0xffffffff


	//   ....[3]....
        /*0038*/ 	.word	0xffffffff


	//   ....[4]....
        /*003c*/ 	.word	0xffffffff


	//   ....[5]....
        /*0040*/ 	.word	0xffffffff


	//   ....[6]....
        /*0044*/ 	.word	0xffffffff


	//   ....[7]....
        /*0048*/ 	.word	0xffffffff


	//   ....[8]....
        /*004c*/ 	.word	0xffffffff


	//   ....[9]....
        /*0050*/ 	.word	0xffffffff


	//   ....[10]....
        /*0054*/ 	.word	0xffffffff


	//   ....[11]....
        /*0058*/ 	.word	0xffffffff


	//   ....[12]....
        /*005c*/ 	.word	0xffffffff


	//   ....[13]....
        /*0060*/ 	.word	0xffffffff


	//   ....[14]....
        /*0064*/ 	.word	0xffffffff


	//----- nvinfo : EIATTR_COOP_GROUP_INSTR_OFFSETS
	.align		4
.L_1493:
        /*0068*/ 	.byte	0x04, 0x28
        /*006a*/ 	.short	(.L_1495 - .L_1494)


	//   ....[0]....
.L_1494:
        /*006c*/ 	.word	0x00001030


	//   ....[1]....
        /*0070*/ 	.word	0x00001040


	//   ....[2]....
        /*0074*/ 	.word	0x00001050


	//   ....[3]....
        /*0078*/ 	.word	0x00001080


	//   ....[4]....
        /*007c*/ 	.word	0x000010a0


	//   ....[5]....
        /*0080*/ 	.word	0x000010b0


	//   ....[6]....
        /*0084*/ 	.word	0x000010f0


	//   ....[7]....
        /*0088*/ 	.word	0x00001100


	//   ....[8]....
        /*008c*/ 	.word	0x00001110


	//   ....[9]....
        /*0090*/ 	.word	0x00001140


	//   ....[10]....
        /*0094*/ 	.word	0x00001170


	//   ....[11]....
        /*0098*/ 	.word	0x00001190


	//   ....[12]....
        /*009c*/ 	.word	0x000011c0


	//   ....[13]....
        /*00a0*/ 	.word	0x000011f0


	//   ....[14]....
        /*00a4*/ 	.word	0x00001220


	//----- nvinfo : EIATTR_VRC_CTA_INIT_COUNT
	.align		4
.L_1495:
        /*00a8*/ 	.byte	0x02, 0x4a
	.zero		1
	.zero		1


	//----- nvinfo : EIATTR_EXIT_INSTR_OFFSETS
	.align		4
        /*00ac*/ 	.byte	0x04, 0x1c
        /*00ae*/ 	.short	(.L_1497 - .L_1496)


	//   ....[0]....
.L_1496:
        /*00b0*/ 	.word	0x00000060


	//   ....[1]....
        /*00b4*/ 	.word	0x000012a0


	//   ....[2]....
        /*00b8*/ 	.word	0x000012d0


	//   ....[3]....
        /*00bc*/ 	.word	0x000013e0


	//----- nvinfo : EIATTR_MAX_THREADS
	.align		4
.L_1497:
        /*00c0*/ 	.byte	0x04, 0x05
        /*00c2*/ 	.short	(.L_1499 - .L_1498)
.L_1498:
        /*00c4*/ 	.word	0x00000400
        /*00c8*/ 	.word	0x00000001
        /*00cc*/ 	.word	0x00000001


	//----- nvinfo : EIATTR_CRS_STACK_SIZE
	.align		4
.L_1499:
        /*00d0*/ 	.byte	0x04, 0x1e
        /*00d2*/ 	.short	(.L_1501 - .L_1500)
.L_1500:
        /*00d4*/ 	.word	0x00000000


	//----- nvinfo : EIATTR_CBANK_PARAM_SIZE
	.align		4
.L_1501:
        /*00d8*/ 	.byte	0x03, 0x19
        /*00da*/ 	.short	0x0128


	//----- nvinfo : EIATTR_PARAM_CBANK
	.align		4
        /*00dc*/ 	.byte	0x04, 0x0a
        /*00de*/ 	.short	(.L_1503 - .L_1502)
	.align		4
.L_1502:
        /*00e0*/ 	.word	index@(.nv.constant0._ZN10layer_norm22ln_bwd_finalize_kernelINS_22Kernel_traits_finalizeILj4096E13__nv_bfloat16S2_S2_S2_fjLb1ELj1024ELj4ENS_18Kernel_traits_baseILj4096ES2_S2_S2_S2_fjLj1024EEEEELb1ELb0EEEvNS_9BwdParamsE)
        /*00e4*/ 	.short	0x0380
        /*00e6*/ 	.short	0x0128


	//----- nvinfo : EIATTR_SW_WAR
	.align		4
.L_1503:
        /*00e8*/ 	.byte	0x04, 0x36
        /*00ea*/ 	.short	(.L_1505 - .L_1504)
.L_1504:
        /*00ec*/ 	.word	0x00000008
.L_1505:


//--------------------- .nv.info._ZN10layer_norm13ln_bwd_kernelINS_13Kernel_traitsI13__nv_bfloat16S2_S2_S2_fjLj4096ELj1ELj1ELj4ELj16ENS_18Kernel_traits_baseILj4096ES2_S2_S2_S2_fjLj128EEEEELb1ELb1ELb1ELb0EEEvNS_9BwdParamsE --------------------------
	.section	.nv.info._ZN10layer_norm13ln_bwd_kernelINS_13Kernel_traitsI13__nv_bfloat16S2_S2_S2_fjLj4096ELj1ELj1ELj4ELj16ENS_18Kernel_traits_baseILj4096ES2_S2_S2_S2_fjLj128EEEEELb1ELb1ELb1ELb0EEEvNS_9BwdParamsE,"",@"SHT_CUDA_INFO"
	.sectionflags	@""
	.align	4


	//----- nvinfo : EIATTR_CUDA_API_VERSION
	.align		4
        /*0000*/ 	.byte	0x04, 0x37
        /*0002*/ 	.short	(.L_1507 - .L_1506)
.L_1506:
        /*0004*/ 	.word	0x00000082


	//----- nvinfo : EIATTR_KPARAM_INFO
	.align		4
.L_1507:
        /*0008*/ 	.byte	0x04, 0x17
        /*000a*/ 	.short	(.L_1509 - .L_1508)
.L_1508:
        /*000c*/ 	.word	0x00000000
        /*0010*/ 	.short	0x0000
        /*0012*/ 	.short	0x0000
        /*0014*/ 	.byte	0x00, 0xf0, 0xa1, 0x04


	//----- nvinfo : EIATTR_SPARSE_MMA_MASK
	.align		4
.L_1509:
        /*0018*/ 	.byte	0x03, 0x50
        /*001a*/ 	.short	0x0000


	//----- nvinfo : EIATTR_MAXREG_COUNT
	.align		4
        /*001c*/ 	.byte	0x03, 0x1b
        /*001e*/ 	.short	0x00ff


	//----- nvinfo : EIATTR_NUM_BARRIERS
	.align		4
        /*0020*/ 	.byte	0x02, 0x4c
        /*0022*/ 	.byte	0x01
	.zero		1


	//----- nvinfo : EIATTR_ANNOTATIONS
	.align		4
        /*0024*/ 	.byte	0x04, 0x55
        /*0026*/ 	.short	(.L_1511 - .L_1510)


	//   ....[0]....
.L_1510:
        /*0028*/ 	.word	0x00000001
        /*002c*/ 	.byte	0x30, 0x06, 0x00, 0x00, 0x01, 0x00, 0x00, 0x00, 0x70, 0x06, 0x00, 0x00, 0x01, 0x00, 0x00, 0x00
        /* <DEDUP_REMOVED lines=8> */
        /*00bc*/ 	.byte	0xe0, 0x5e, 0x00, 0x00, 0x01, 0x00, 0x00, 0x00, 0x70, 0x61, 0x00, 0x00


	//----- nvinfo : EIATTR_MERCURY_ISA_VERSION
	.align		4
.L_1511:
        /*00c8*/ 	.byte	0x03, 0x5f
        /*00ca*/ 	.short	0x0101


	//----- nvinfo : EIATTR_COOP_GROUP_MASK_REGIDS
	.align		4
        /*00cc*/ 	.byte	0x04, 0x29
        /*00ce*/ 	.short	(.L_1513 - .L_1512)


	//   ....[0]....
.L_1512:
        /*00d0*/ 	.word	0xffffffff


	//   ....[1]....
        /*00d4*/ 	.word	0xffffffff


	//   ....[2]....
        /*00d8*/ 	.word	0xffffffff


	//   ....[3]....
        /*00dc*/ 	.word	0xffffffff


	//   ....[4]....
        /*00e0*/ 	.word	0xffffffff


	//   ....[5]....
        /*00e4*/ 	.word	0xffffffff


	//   ....[6]....
        /*00e8*/ 	.word	0xffffffff


	//   ....[7]....
        /*00ec*/ 	.word	0xffffffff


	//   ....[8]....
        /*00f0*/ 	.word	0xffffffff


	//   ....[9]....
        /*00f4*/ 	.word	0xffffffff


	//----- nvinfo : EIATTR_COOP_GROUP_INSTR_OFFSETS
	.align		4
.L_1513:
        /*00f8*/ 	.byte	0x04, 0x28
        /*00fa*/ 	.short	(.L_1515 - .L_1514)


	//   ....[0]....
.L_1514:
        /*00fc*/ 	.word	0x00002e70


	//   ....[1]....
        /*0100*/ 	.word	0x00002e90


	//   ....[2]....
        /*0104*/ 	.word	0x00002ed0


	//   ....[3]....
        /*0108*/ 	.word	0x00002ee0


	//   ....[4]....
        /*010c*/ 	.word	0x00002f20


	//   ....[5]....
        /*0110*/ 	.word	0x00002f30


	//   ....[6]....
        /*0114*/ 	.word	0x00002f60


	//   ....[7]....
        /*0118*/ 	.word	0x00002f70


	//   ....[8]....
        /*011c*/ 	.word	0x00002fa0


	//   ....[9]....
        /*0120*/ 	.word	0x00002fb0


	//----- nvinfo : EIATTR_VRC_CTA_INIT_COUNT
	.align		4
.L_1515:
        /*0124*/ 	.byte	0x02, 0x4a
	.zero		1
	.zero		1


	//----- nvinfo : EIATTR_EXIT_INSTR_OFFSETS
	.align		4
        /*0128*/ 	.byte	0x04, 0x1c
        /*012a*/ 	.short	(.L_1517 - .L_1516)


	//   ....[0]....
.L_1516:
        /*012c*/ 	.word	0x0000f460


	//   ....[1]....
        /*0130*/ 	.word	0x0000f530


	//----- nvinfo : EIATTR_MAX_THREADS
	.align		4
.L_1517:
        /*0134*/ 	.byte	0x04, 0x05
        /*0136*/ 	.short	(.L_1519 - .L_1518)
.L_1518:
        /*0138*/ 	.word	0x00000080
        /*013c*/ 	.word	0x00000001
        /*0140*/ 	.word	0x00000001


	//----- nvinfo : EIATTR_CRS_STACK_SIZE
	.align		4
.L_1519:
        /*0144*/ 	.byte	0x04, 0x1e
        /*0146*/ 	.short	(.L_1521 - .L_1520)
.L_1520:
        /*0148*/ 	.word	0x00000000


	//----- nvinfo : EIATTR_CBANK_PARAM_SIZE
	.align		4
.L_1521:
        /*014c*/ 	.byte	0x03, 0x19
        /*014e*/ 	.short	0x0128


	//----- nvinfo : EIATTR_PARAM_CBANK
	.align		4
        /*0150*/ 	.byte	0x04, 0x0a
        /*0152*/ 	.short	(.L_1523 - .L_1522)
	.align		4
.L_1522:
        /*0154*/ 	.word	index@(.nv.constant0._ZN10layer_norm13ln_bwd_kernelINS_13Kernel_traitsI13__nv_bfloat16S2_S2_S2_fjLj4096ELj1ELj1ELj4ELj16ENS_18Kernel_traits_baseILj4096ES2_S2_S2_S2_fjLj128EEEEELb1ELb1ELb1ELb0EEEvNS_9BwdParamsE)
        /*0158*/ 	.short	0x0380
        /*015a*/ 	.short	0x0128


	//----- nvinfo : EIATTR_SW_WAR
	.align		4
.L_1523:
        /*015c*/ 	.byte	0x04, 0x36
        /*015e*/ 	.short	(.L_1525 - .L_1524)
.L_1524:
        /*0160*/ 	.word	0x00000008
.L_1525:


//--------------------- .nv.info._ZN10layer_norm22ln_bwd_finalize_kernelINS_22Kernel_traits_finalizeILj4096E13__nv_bfloat16S2_S2_S2_fjLb1ELj1024ELj4ENS_18Kernel_traits_baseILj4096ES2_S2_S2_S2_fjLj1024EEEEELb1ELb1EEEvNS_9BwdParamsE --------------------------
	.section	.nv.info._ZN10layer_norm22ln_bwd_finalize_kernelINS_22Kernel_traits_finalizeILj4096E13__nv_bfloat16S2_S2_S2_fjLb1ELj1024ELj4ENS_18Kernel_traits_baseILj4096ES2_S2_S2_S2_fjLj1024EEEEELb1ELb1EEEvNS_9BwdParamsE,"",@"SHT_CUDA_INFO"
	.sectionflags	@""
	.align	4


	//----- nvinfo : EIATTR_CUDA_API_VERSION
	.align		4
        /*0000*/ 	.byte	0x04, 0x37
        /*0002*/ 	.short	(.L_1527 - .L_1526)
.L_1526:
        /*0004*/ 	.word	0x00000082


	//----- nvinfo : EIATTR_KPARAM_INFO
	.align		4
.L_1527:
        /*0008*/ 	.byte	0x04, 0x17
        /*000a*/ 	.short	(.L_1529 - .L_1528)
.L_1528:
        /*000c*/ 	.word	0x00000000
        /*0010*/ 	.short	0x0000
        /*0012*/ 	.short	0x0000
        /*0014*/ 	.byte	0x00, 0xf0, 0xa1, 0x04


	//----- nvinfo : EIATTR_SPARSE_MMA_MASK
	.align		4
.L_1529:
        /*0018*/ 	.byte	0x03, 0x50
        /*001a*/ 	.short	0x0000


	//----- nvinfo : EIATTR_MAXREG_COUNT
	.align		4
        /*001c*/ 	.byte	0x03, 0x1b
        /*001e*/ 	.short	0x0040


	//----- nvinfo : EIATTR_NUM_BARRIERS
	.align		4
        /*0020*/ 	.byte	0x02, 0x4c
        /*0022*/ 	.byte	0x01
	.zero		1


	//----- nvinfo : EIATTR_MERCURY_ISA_VERSION
	.align		4
        /*0024*/ 	.byte	0x03, 0x5f
        /*0026*/ 	.short	0x0101


	//----- nvinfo : EIATTR_COOP_GROUP_MASK_REGIDS
	.align		4
        /*0028*/ 	.byte	0x04, 0x29
        /*002a*/ 	.short	(.L_1531 - .L_1530)


	//   ....[0]....
.L_1530:
        /*002c*/ 	.word	0xffffffff


	//   ....[1]....
        /*0030*/ 	.word	0xffffffff


	//   ....[2]....
        /*0034*/ 	.word	0xffffffff


	//   ....[3]....
        /*0038*/ 	.word	0xffffffff


	//   ....[4]....
        /*003c*/ 	.word	0xffffffff


	//   ....[5]....
        /*0040*/ 	.word	0xffffffff


	//   ....[6]....
        /*0044*/ 	.word	0xffffffff


	//   ....[7]....
        /*0048*/ 	.word	0xffffffff


	//   ....[8]....
        /*004c*/ 	.word	0xffffffff


	//   ....[9]....
        /*0050*/ 	.word	0xffffffff


	//   ....[10]....
        /*0054*/ 	.word	0xffffffff


	//   ....[11]....
        /*0058*/ 	.word	0xffffffff


	//   ....[12]....
        /*005c*/ 	.word	0xffffffff


	//   ....[13]....
        /*0060*/ 	.word	0xffffffff


	//   ....[14]....
        /*0064*/ 	.word	0xffffffff


	//----- nvinfo : EIATTR_COOP_GROUP_INSTR_OFFSETS
	.align		4
.L_1531:
        /*0068*/ 	.byte	0x04, 0x28
        /*006a*/ 	.short	(.L_1533 - .L_1532)


	//   ....[0]....
.L_1532:
        /*006c*/ 	.word	0x00001060


	//   ....[1]....
        /*0070*/ 	.word	0x00001070


	//   ....[2]....
        /*0074*/ 	.word	0x00001080


	//   ....[3]....
        /*0078*/ 	.word	0x000010b0


	//   ....[4]....
        /*007c*/ 	.word	0x000010d0


	//   ....[5]....
        /*0080*/ 	.word	0x000010e0


	//   ....[6]....
        /*0084*/ 	.word	0x00001120


	//   ....[7]....
        /*0088*/ 	.word	0x00001140


	//   ....[8]....
        /*008c*/ 	.word	0x00001150


	//   ....[9]....
        /*0090*/ 	.word	0x00001180


	//   ....[10]....
        /*0094*/ 	.word	0x000011a0


	//   ....[11]....
        /*0098*/ 	.word	0x000011b0


	//   ....[12]....
        /*009c*/ 	.word	0x000011f0


	//   ....[13]....
        /*00a0*/ 	.word	0x00001200


	//   ....[14]....
        /*00a4*/ 	.word	0x00001210


	//----- nvinfo : EIATTR_VRC_CTA_INIT_COUNT
	.align		4
.L_1533:
        /*00a8*/ 	.byte	0x02, 0x4a
	.zero		1
	.zero		1


	//----- nvinfo : EIATTR_EXIT_INSTR_OFFSETS
	.align		4
        /*00ac*/ 	.byte	0x04, 0x1c
        /*00ae*/ 	.short	(.L_1535 - .L_1534)


	//   ....[0]....
.L_1534:
        /*00b0*/ 	.word	0x00000060


	//   ....[1]....
        /*00b4*/ 	.word	0x00001290


	//   ....[2]....
        /*00b8*/ 	.word	0x000013d0


	//----- nvinfo : EIATTR_MAX_THREADS
	.align		4
.L_1535:
        /*00bc*/ 	.byte	0x04, 0x05
        /*00be*/ 	.short	(.L_1537 - .L_1536)
.L_1536:
        /*00c0*/ 	.word	0x00000400
        /*00c4*/ 	.word	0x00000001
        /*00c8*/ 	.word	0x00000001


	//----- nvinfo : EIATTR_CRS_STACK_SIZE
	.align		4
.L_1537:
        /*00cc*/ 	.byte	0x04, 0x1e
        /*00ce*/ 	.short	(.L_1539 - .L_1538)
.L_1538:
        /*00d0*/ 	.word	0x00000000


	//----- nvinfo : EIATTR_CBANK_PARAM_SIZE
	.align		4
.L_1539:
        /*00d4*/ 	.byte	0x03, 0x19
        /*00d6*/ 	.short	0x0128


	//----- nvinfo : EIATTR_PARAM_CBANK
	.align		4
        /*00d8*/ 	.byte	0x04, 0x0a
        /*00da*/ 	.short	(.L_1541 - .L_1540)
	.align		4
.L_1540:
        /*00dc*/ 	.word	index@(.nv.constant0._ZN10layer_norm22ln_bwd_finalize_kernelINS_22Kernel_traits_finalizeILj4096E13__nv_bfloat16S2_S2_S2_fjLb1ELj1024ELj4ENS_18Kernel_traits_baseILj4096ES2_S2_S2_S2_fjLj1024EEEEELb1ELb1EEEvNS_9BwdParamsE)
        /*00e0*/ 	.short	0x0380
        /*00e2*/ 	.short	0x0128


	//----- nvinfo : EIATTR_SW_WAR
	.align		4
.L_1541:
        /*00e4*/ 	.byte	0x04, 0x36
        /*00e6*/ 	.short	(.L_1543 - .L_1542)
.L_1542:
        /*00e8*/ 	.word	0x00000008
.L_1543:


//--------------------- .nv.info._ZN10layer_norm13ln_bwd_kernelINS_13Kernel_traitsI13__nv_bfloat16S2_S2_S2_fjLj4096ELj1ELj1ELj4ELj16ENS_18Kernel_traits_baseILj4096ES2_S2_S2_S2_fjLj128EEEEELb1ELb1ELb1ELb1EEEvNS_9BwdParamsE --------------------------
	.section	.nv.info._ZN10layer_norm13ln_bwd_kernelINS_13Kernel_traitsI13__nv_bfloat16S2_S2_S2_fjLj4096ELj1ELj1ELj4ELj16ENS_18Kernel_traits_baseILj4096ES2_S2_S2_S2_fjLj128EEEEELb1ELb1ELb1ELb1EEEvNS_9BwdParamsE,"",@"SHT_CUDA_INFO"
	.sectionflags	@""
	.align	4


	//----- nvinfo : EIATTR_CUDA_API_VERSION
	.align		4
        /*0000*/ 	.byte	0x04, 0x37
        /*0002*/ 	.short	(.L_1545 - .L_1544)
.L_1544:
        /*0004*/ 	.word	0x00000082


	//----- nvinfo : EIATTR_KPARAM_INFO
	.align		4
.L_1545:
        /*0008*/ 	.byte	0x04, 0x17
        /*000a*/ 	.short	(.L_1547 - .L_1546)
.L_1546:
        /*000c*/ 	.word	0x00000000
        /*0010*/ 	.short	0x0000
        /*0012*/ 	.short	0x0000
        /*0014*/ 	.byte	0x00, 0xf0, 0xa1, 0x04


	//----- nvinfo : EIATTR_SPARSE_MMA_MASK
	.align		4
.L_1547:
        /*0018*/ 	.byte	0x03, 0x50
        /*001a*/ 	.short	0x0000


	//----- nvinfo : EIATTR_MAXREG_COUNT
	.align		4
        /*001c*/ 	.byte	0x03, 0x1b
        /*001e*/ 	.short	0x00ff


	//----- nvinfo : EIATTR_NUM_BARRIERS
	.align		4
        /*0020*/ 	.byte	0x02, 0x4c
        /*0022*/ 	.byte	0x01
	.zero		1


	//----- nvinfo : EIATTR_MERCURY_ISA_VERSION
	.align		4
        /*0024*/ 	.byte	0x03, 0x5f
        /*0026*/ 	.short	0x0101


	//----- nvinfo : EIATTR_COOP_GROUP_MASK_REGIDS
	.align		4
        /*0028*/ 	.byte	0x04, 0x29
        /*002a*/ 	.short	(.L_1549 - .L_1548)


	//   ....[0]....
.L_1548:
        /*002c*/ 	.word	0xffffffff


	//   ....[1]....
        /*0030*/ 	.word	0xffffffff


	//   ....[2]....
        /*0034*/ 	.word	0xffffffff


	//   ....[3]....
        /*0038*/ 	.word	0xffffffff


	//   ....[4]....
        /*003c*/ 	.word	0xffffffff


	//   ....[5]....
        /*0040*/ 	.word	0xffffffff


	//   ....[6]....
        /*0044*/ 	.word	0xffffffff


	//   ....[7]....
        /*0048*/ 	.word	0xffffffff


	//   ....[8]....
        /*004c*/ 	.word	0xffffffff


	//   ....[9]....
        /*0050*/ 	.word	0xffffffff


	//----- nvinfo : EIATTR_COOP_GROUP_INSTR_OFFSETS
	.align		4
.L_1549:
        /*0054*/ 	.byte	0x04, 0x28
        /*0056*/ 	.short	(.L_1551 - .L_1550)


	//   ....[0]....
.L_1550:
        /*0058*/ 	.word	0x000025d0


	//   ....[1]....
        /*005c*/ 	.word	0x000025f0


	//   ....[2]....
        /*0060*/ 	.word	0x00002630


	//   ....[3]....
        /*0064*/ 	.word	0x00002640


	//   ....[4]....
        /*0068*/ 	.word	0x00002680


	//   ....[5]....
        /*006c*/ 	.word	0x00002690


	//   ....[6]....
        /*0070*/ 	.word	0x000026c0


	//   ....[7]....
        /*0074*/ 	.word	0x000026d0


	//   ....[8]....
        /*0078*/ 	.word	0x00002700


	//   ....[9]....
        /*007c*/ 	.word	0x00002710


	//----- nvinfo : EIATTR_VRC_CTA_INIT_COUNT
	.align		4
.L_1551:
        /*0080*/ 	.byte	0x02, 0x4a
	.zero		1
	.zero		1


	//----- nvinfo : EIATTR_EXIT_INSTR_OFFSETS
	.align		4
        /*0084*/ 	.byte	0x04, 0x1c
        /*0086*/ 	.short	(.L_1553 - .L_1552)


	//   ....[0]....
.L_1552:
        /*0088*/ 	.word	0x0000e760


	//----- nvinfo : EIATTR_MAX_THREADS
	.align		4
.L_1553:
        /*008c*/ 	.byte	0x04, 0x05
        /*008e*/ 	.short	(.L_1555 - .L_1554)
.L_1554:
        /*0090*/ 	.word	0x00000080
        /*0094*/ 	.word	0x00000001
        /*0098*/ 	.word	0x00000001


	//----- nvinfo : EIATTR_CRS_STACK_SIZE
	.align		4
.L_1555:
        /*009c*/ 	.byte	0x04, 0x1e
        /*009e*/ 	.short	(.L_1557 - .L_1556)
.L_1556:
        /*00a0*/ 	.word	0x00000000


	//----- nvinfo : EIATTR_CBANK_PARAM_SIZE
	.align		4
.L_1557:
        /*00a4*/ 	.byte	0x03, 0x19
        /*00a6*/ 	.short	0x0128


	//----- nvinfo : EIATTR_PARAM_CBANK
	.align		4
        /*00a8*/ 	.byte	0x04, 0x0a
        /*00aa*/ 	.short	(.L_1559 - .L_1558)
	.align		4
.L_1558:
        /*00ac*/ 	.word	index@(.nv.constant0._ZN10layer_norm13ln_bwd_kernelINS_13Kernel_traitsI13__nv_bfloat16S2_S2_S2_fjLj4096ELj1ELj1ELj4ELj16ENS_18Kernel_traits_baseILj4096ES2_S2_S2_S2_fjLj128EEEEELb1ELb1ELb1ELb1EEEvNS_9BwdParamsE)
        /*00b0*/ 	.short	0x0380
        /*00b2*/ 	.short	0x0128


	//----- nvinfo : EIATTR_SW_WAR
	.align		4
.L_1559:
        /*00b4*/ 	.byte	0x04, 0x36
        /*00b6*/ 	.short	(.L_1561 - .L_1560)
.L_1560:
        /*00b8*/ 	.word	0x00000008
.L_1561:


//--------------------- .nv.info._ZN10layer_norm13ln_bwd_kernelINS_13Kernel_traitsI6__halfS2_S2_S2_fjLj4096ELj1ELj1ELj4ELj16ENS_18Kernel_traits_baseILj4096ES2_S2_S2_S2_fjLj128EEEEELb0ELb0ELb0ELb0EEEvNS_9BwdParamsE --------------------------
	.section	.nv.info._ZN10layer_norm13ln_bwd_kernelINS_13Kernel_traitsI6__halfS2_S2_S2_fjLj4096ELj1ELj1ELj4ELj16ENS_18Kernel_traits_baseILj4096ES2_S2_S2_S2_fjLj128EEEEELb0ELb0ELb0ELb0EEEvNS_9BwdParamsE,"",@"SHT_CUDA_INFO"
	.sectionflags	@""
	.align	4


	//----- nvinfo : EIATTR_CUDA_API_VERSION
	.align		4
        /*0000*/ 	.byte	0x04, 0x37
        /*0002*/ 	.short	(.L_1563 - .L_1562)
.L_1562:
        /*0004*/ 	.word	0x00000082


	//----- nvinfo : EIATTR_KPARAM_INFO
	.align		4
.L_1563:
        /*0008*/ 	.byte	0x04, 0x17
        /*000a*/ 	.short	(.L_1565 - .L_1564)
.L_1564:
        /*000c*/ 	.word	0x00000000
        /*0010*/ 	.short	0x0000
        /*0012*/ 	.short	0x0000
        /*0014*/ 	.byte	0x00, 0xf0, 0xa1, 0x04


	//----- nvinfo : EIATTR_SPARSE_MMA_MASK
	.align		4
.L_1565:
        /*0018*/ 	.byte	0x03, 0x50
        /*001a*/ 	.short	0x0000


	//----- nvinfo : EIATTR_MAXREG_COUNT
	.align		4
        /*001c*/ 	.byte	0x03, 0x1b
        /*001e*/ 	.short	0x00ff


	//----- nvinfo : EIATTR_NUM_BARRIERS
	.align		4
        /*0020*/ 	.byte	0x02, 0x4c
        /*0022*/ 	.byte	0x01
	.zero		1


	//----- nvinfo : EIATTR_MERCURY_ISA_VERSION
	.align		4
        /*0024*/ 	.byte	0x03, 0x5f
        /*0026*/ 	.short	0x0101


	//----- nvinfo : EIATTR_COOP_GROUP_MASK_REGIDS
	.align		4
        /*0028*/ 	.byte	0x04, 0x29
        /*002a*/ 	.short	(.L_1567 - .L_1566)


	//   ....[0]....
.L_1566:
        /*002c*/ 	.word	0xffffffff


	//   ....[1]....
        /*0030*/ 	.word	0xffffffff


	//   ....[2]....
        /*0034*/ 	.word	0xffffffff


	//   ....[3]....
        /*0038*/ 	.word	0xffffffff


	//   ....[4]....
        /*003c*/ 	.word	0xffffffff


	//   ....[5]....
        /*0040*/ 	.word	0xffffffff


	//   ....[6]....
        /*0044*/ 	.word	0xffffffff


	//   ....[7]....
        /*0048*/ 	.word	0xffffffff


	//   ....[8]....
        /*004c*/ 	.word	0xffffffff


	//   ....[9]....
        /*0050*/ 	.word	0xffffffff


	//----- nvinfo : EIATTR_COOP_GROUP_INSTR_OFFSETS
	.align		4
.L_1567:
        /*0054*/ 	.byte	0x04, 0x28
        /*0056*/ 	.short	(.L_1569 - .L_1568)


	//   ....[0]....
.L_1568:
        /*0058*/ 	.word	0x00001fe0


	//   ....[1]....
        /*005c*/ 	.word	0x00002060


	//   ....[2]....
        /*0060*/ 	.word	0x000020a0


	//   ....[3]....
        /*0064*/ 	.word	0x000020e0


	//   ....[4]....
        /*0068*/ 	.word	0x00002100


	//   ....[5]....
        /*006c*/ 	.word	0x00002140


	//   ....[6]....
        /*0070*/ 	.word	0x00002160


	//   ....[7]....
        /*0074*/ 	.word	0x00002180


	//   ....[8]....
        /*0078*/ 	.word	0x000021a0


	//   ....[9]....
        /*007c*/ 	.word	0x000021c0


	//----- nvinfo : EIATTR_VRC_CTA_INIT_COUNT
	.align		4
.L_1569:
        /*0080*/ 	.byte	0x02, 0x4a
	.zero		1
	.zero		1


	//----- nvinfo : EIATTR_EXIT_INSTR_OFFSETS
	.align		4
        /*0084*/ 	.byte	0x04, 0x1c
        /*0086*/ 	.short	(.L_1571 - .L_1570)


	//   ....[0]....
.L_1570:
        /*0088*/ 	.word	0x00005730


	//   ....[1]....
        /*008c*/ 	.word	0x000057d0


	//----- nvinfo : EIATTR_MAX_THREADS
	.align		4
.L_1571:
        /*0090*/ 	.byte	0x04, 0x05
        /*0092*/ 	.short	(.L_1573 - .L_1572)
.L_1572:
        /*0094*/ 	.word	0x00000080
        /*0098*/ 	.word	0x00000001
        /*009c*/ 	.word	0x00000001


	//----- nvinfo : EIATTR_CRS_STACK_SIZE
	.align		4
.L_1573:
        /*00a0*/ 	.byte	0x04, 0x1e
        /*00a2*/ 	.short	(.L_1575 - .L_1574)
.L_1574:
        /*00a4*/ 	.word	0x00000000


	//----- nvinfo : EIATTR_CBANK_PARAM_SIZE
	.align		4
.L_1575:
        /*00a8*/ 	.byte	0x03, 0x19
        /*00aa*/ 	.short	0x0128


	//----- nvinfo : EIATTR_PARAM_CBANK
	.align		4
        /*00ac*/ 	.byte	0x04, 0x0a
        /*00ae*/ 	.short	(.L_1577 - .L_1576)
	.align		4
.L_1576:
        /*00b0*/ 	.word	index@(.nv.constant0._ZN10layer_norm13ln_bwd_kernelINS_13Kernel_traitsI6__halfS2_S2_S2_fjLj4096ELj1ELj1ELj4ELj16ENS_18Kernel_traits_baseILj4096ES2_S2_S2_S2_fjLj128EEEEELb0ELb0ELb0ELb0EEEvNS_9BwdParamsE)
        /*00b4*/ 	.short	0x0380
        /*00b6*/ 	.short	0x0128


	//----- nvinfo : EIATTR_SW_WAR
	.align		4
.L_1577:
        /*00b8*/ 	.byte	0x04, 0x36
        /*00ba*/ 	.short	(.L_1579 - .L_1578)
.L_1578:
        /*00bc*/ 	.word	0x00000008
.L_1579:


//--------------------- .nv.info._ZN10layer_norm13ln_bwd_kernelINS_13Kernel_traitsI6__halfS2_S2_S2_fjLj4096ELj1ELj1ELj4ELj16ENS_18Kernel_traits_baseILj4096ES2_S2_S2_S2_fjLj128EEEEELb0ELb0ELb0ELb1EEEvNS_9BwdParamsE --------------------------
	.section	.nv.info._ZN10layer_norm13ln_bwd_kernelINS_13Kernel_traitsI6__halfS2_S2_S2_fjLj4096ELj1ELj1ELj4ELj16ENS_18Kernel_traits_baseILj4096ES2_S2_S2_S2_fjLj128EEEEELb0ELb0ELb0ELb1EEEvNS_9BwdParamsE,"",@"SHT_CUDA_INFO"
	.sectionflags	@""
	.align	4


	//----- nvinfo : EIATTR_CUDA_API_VERSION
	.align		4
        /*0000*/ 	.byte	0x04, 0x37
        /*0002*/ 	.short	(.L_1581 - .L_1580)
.L_1580:
        /*0004*/ 	.word	0x00000082


	//----- nvinfo : EIATTR_KPARAM_INFO
	.align		4
.L_1581:
        /*0008*/ 	.byte	0x04, 0x17
        /*000a*/ 	.short	(.L_1583 - .L_1582)
.L_1582:
        /*000c*/ 	.word	0x00000000
        /*0010*/ 	.short	0x0000
        /*0012*/ 	.short	0x0000
        /*0014*/ 	.byte	0x00, 0xf0, 0xa1, 0x04


	//----- nvinfo : EIATTR_SPARSE_MMA_MASK
	.align		4
.L_1583:
        /*0018*/ 	.byte	0x03, 0x50
        /*001a*/ 	.short	0x0000


	//----- nvinfo : EIATTR_MAXREG_COUNT
	.align		4
        /*001c*/ 	.byte	0x03, 0x1b
        /*001e*/ 	.short	0x00ff


	//----- nvinfo : EIATTR_NUM_BARRIERS
	.align		4
        /*0020*/ 	.byte	0x02, 0x4c
        /*0022*/ 	.byte	0x01
	.zero		1


	//----- nvinfo : EIATTR_MERCURY_ISA_VERSION
	.align		4
        /*0024*/ 	.byte	0x03, 0x5f
        /*0026*/ 	.short	0x0101


	//----- nvinfo : EIATTR_COOP_GROUP_MASK_REGIDS
	.align		4
        /*0028*/ 	.byte	0x04, 0x29
        /*002a*/ 	.short	(.L_1585 - .L_1584)


	//   ....[0]....
.L_1584:
        /*002c*/ 	.word	0xffffffff


	//   ....[1]....
        /*0030*/ 	.word	0xffffffff


	//   ....[2]....
        /*0034*/ 	.word	0xffffffff


	//   ....[3]....
        /*0038*/ 	.word	0xffffffff


	//   ....[4]....
        /*003c*/ 	.word	0xffffffff


	//   ....[5]....
        /*0040*/ 	.word	0xffffffff


	//   ....[6]....
        /*0044*/ 	.word	0xffffffff


	//   ....[7]....
        /*0048*/ 	.word	0xffffffff


	//   ....[8]....
        /*004c*/ 	.word	0xffffffff


	//   ....[9]....
        /*0050*/ 	.word	0xffffffff


	//----- nvinfo : EIATTR_COOP_GROUP_INSTR_OFFSETS
	.align		4
.L_1585:
        /*0054*/ 	.byte	0x04, 0x28
        /*0056*/ 	.short	(.L_1587 - .L_1586)


	//   ....[0]....
.L_1586:
        /*0058*/ 	.word	0x00001890


	//   ....[1]....
        /*005c*/ 	.word	0x000018a0


	//   ....[2]....
        /*0060*/ 	.word	0x000018f0


	//   ....[3]....
        /*0064*/ 	.word	0x00001900


	//   ....[4]....
        /*0068*/ 	.word	0x00001930


	//   ....[5]....
        /*006c*/ 	.word	0x00001940


	//   ....[6]....
        /*0070*/ 	.word	0x00001980


	//   ....[7]....
        /*0074*/ 	.word	0x00001990


	//   ....[8]....
        /*0078*/ 	.word	0x00001a00


	//   ....[9]....
        /*007c*/ 	.word	0x00001a10


	//----- nvinfo : EIATTR_VRC_CTA_INIT_COUNT
	.align		4
.L_1587:
        /*0080*/ 	.byte	0x02, 0x4a
	.zero		1
	.zero		1


	//----- nvinfo : EIATTR_EXIT_INSTR_OFFSETS
	.align		4
        /*0084*/ 	.byte	0x04, 0x1c
        /*0086*/ 	.short	(.L_1589 - .L_1588)


	//   ....[0]....
.L_1588:
        /*0088*/ 	.word	0x000053b0


	//----- nvinfo : EIATTR_MAX_THREADS
	.align		4
.L_1589:
        /*008c*/ 	.byte	0x04, 0x05
        /*008e*/ 	.short	(.L_1591 - .L_1590)
.L_1590:
        /*0090*/ 	.word	0x00000080
        /*0094*/ 	.word	0x00000001
        /*0098*/ 	.word	0x00000001


	//----- nvinfo : EIATTR_CBANK_PARAM_SIZE
	.align		4
.L_1591:
        /*009c*/ 	.byte	0x03, 0x19
        /*009e*/ 	.short	0x0128


	//----- nvinfo : EIATTR_PARAM_CBANK
	.align		4
        /*00a0*/ 	.byte	0x04, 0x0a
        /*00a2*/ 	.short	(.L_1593 - .L_1592)
	.align		4
.L_1592:
        /*00a4*/ 	.word	index@(.nv.constant0._ZN10layer_norm13ln_bwd_kernelINS_13Kernel_traitsI6__halfS2_S2_S2_fjLj4096ELj1ELj1ELj4ELj16ENS_18Kernel_traits_baseILj4096ES2_S2_S2_S2_fjLj128EEEEELb0ELb0ELb0ELb1EEEvNS_9BwdParamsE)
        /*00a8*/ 	.short	0x0380
        /*00aa*/ 	.short	0x0128


	//----- nvinfo : EIATTR_SW_WAR
	.align		4
.L_1593:
        /*00ac*/ 	.byte	0x04, 0x36
        /*00ae*/ 	.short	(.L_1595 - .L_1594)
.L_1594:
        /*00b0*/ 	.word	0x00000008
.L_1595:


//--------------------- .nv.info._ZN10layer_norm13ln_bwd_kernelINS_13Kernel_traitsI6__halfS2_S2_S2_fjLj4096ELj1ELj1ELj4ELj16ENS_18Kernel_traits_baseILj4096ES2_S2_S2_S2_fjLj128EEEEELb0ELb0ELb1ELb0EEEvNS_9BwdParamsE --------------------------
	.section	.nv.info._ZN10layer_norm13ln_bwd_kernelINS_13Kernel_traitsI6__halfS2_S2_S2_fjLj4096ELj1ELj1ELj4ELj16ENS_18Kernel_traits_baseILj4096ES2_S2_S2_S2_fjLj128EEEEELb0ELb0ELb1ELb0EEEvNS_9BwdParamsE,"",@"SHT_CUDA_INFO"
	.sectionflags	@""
	.align	4


	//----- nvinfo : EIATTR_CUDA_API_VERSION
	.align		4
        /*0000*/ 	.byte	0x04, 0x37
        /*0002*/ 	.short	(.L_1597 - .L_1596)
.L_1596:
        /*0004*/ 	.word	0x00000082


	//----- nvinfo : EIATTR_KPARAM_INFO
	.align		4
.L_1597:
        /*0008*/ 	.byte	0x04, 0x17
        /*000a*/ 	.short	(.L_1599 - .L_1598)
.L_1598:
        /*000c*/ 	.word	0x00000000
        /*0010*/ 	.short	0x0000
        /*0012*/ 	.short	0x0000
        /*0014*/ 	.byte	0x00, 0xf0, 0xa1, 0x04


	//----- nvinfo : EIATTR_SPARSE_MMA_MASK
	.align		4
.L_1599:
        /*0018*/ 	.byte	0x03, 0x50
        /*001a*/ 	.short	0x0000


	//----- nvinfo : EIATTR_MAXREG_COUNT
	.align		4
        /*001c*/ 	.byte	0x03, 0x1b
        /*001e*/ 	.short	0x00ff


	//----- nvinfo : EIATTR_NUM_BARRIERS
	.align		4
        /*0020*/ 	.byte	0x02, 0x4c
        /*0022*/ 	.byte	0x01
	.zero		1


	//----- nvinfo : EIATTR_MERCURY_ISA_VERSION
	.align		4
        /*0024*/ 	.byte	0x03, 0x5f
        /*0026*/ 	.short	0x0101


	//----- nvinfo : EIATTR_COOP_GROUP_MASK_REGIDS
	.align		4
        /*0028*/ 	.byte	0x04, 0x29
        /*002a*/ 	.short	(.L_1601 - .L_1600)


	//   ....[0]....
.L_1600:
        /*002c*/ 	.word	0xffffffff


	//   ....[1]....
        /*0030*/ 	.word	0xffffffff


	//   ....[2]....
        /*0034*/ 	.word	0xffffffff


	//   ....[3]....
        /*0038*/ 	.word	0xffffffff


	//   ....[4]....
        /*003c*/ 	.word	0xffffffff


	//   ....[5]....
        /*0040*/ 	.word	0xffffffff


	//   ....[6]....
        /*0044*/ 	.word	0xffffffff


	//   ....[7]....
        /*0048*/ 	.word	0xffffffff


	//   ....[8]....
        /*004c*/ 	.word	0xffffffff


	//   ....[9]....
        /*0050*/ 	.word	0xffffffff


	//----- nvinfo : EIATTR_COOP_GROUP_INSTR_OFFSETS
	.align		4
.L_1601:
        /*0054*/ 	.byte	0x04, 0x28
        /*0056*/ 	.short	(.L_1603 - .L_1602)


	//   ....[0]....
.L_1602:
        /*0058*/ 	.word	0x00002280


	//   ....[1]....
        /*005c*/ 	.word	0x000022a0


	//   ....[2]....
        /*0060*/ 	.word	0x000022e0


	//   ....[3]....
        /*0064*/ 	.word	0x000022f0


	//   ....[4]....
        /*0068*/ 	.word	0x00002330


	//   ....[5]....
        /*006c*/ 	.word	0x00002340


	//   ....[6]....
        /*0070*/ 	.word	0x00002370


	//   ....[7]....
        /*0074*/ 	.word	0x00002380


	//   ....[8]....
        /*0078*/ 	.word	0x000023b0


	//   ....[9]....
        /*007c*/ 	.word	0x000023c0


	//----- nvinfo : EIATTR_VRC_CTA_INIT_COUNT
	.align		4
.L_1603:
        /*0080*/ 	.byte	0x02, 0x4a
	.zero		1
	.zero		1


	//----- nvinfo : EIATTR_EXIT_INSTR_OFFSETS
	.align		4
        /*0084*/ 	.byte	0x04, 0x1c
        /*0086*/ 	.short	(.L_1605 - .L_1604)


	//   ....[0]....
.L_1604:
        /*0088*/ 	.word	0x000073e0


	//   ....[1]....
        /*008c*/ 	.word	0x00007480


	//----- nvinfo : EIATTR_MAX_THREADS
	.align		4
.L_1605:
        /*0090*/ 	.byte	0x04, 0x05
        /*0092*/ 	.short	(.L_1607 - .L_1606)
.L_1606:
        /*0094*/ 	.word	0x00000080
        /*0098*/ 	.word	0x00000001
        /*009c*/ 	.word	0x00000001


	//----- nvinfo : EIATTR_CRS_STACK_SIZE
	.align		4
.L_1607:
        /*00a0*/ 	.byte	0x04, 0x1e
        /*00a2*/ 	.short	(.L_1609 - .L_1608)
.L_1608:
        /*00a4*/ 	.word	0x00000000


	//----- nvinfo : EIATTR_CBANK_PARAM_SIZE
	.align		4
.L_1609:
        /*00a8*/ 	.byte	0x03, 0x19
        /*00aa*/ 	.short	0x0128


	//----- nvinfo : EIATTR_PARAM_CBANK
	.align		4
        /*00ac*/ 	.byte	0x04, 0x0a
        /*00ae*/ 	.short	(.L_1611 - .L_1610)
	.align		4
.L_1610:
        /*00b0*/ 	.word	index@(.nv.constant0._ZN10layer_norm13ln_bwd_kernelINS_13Kernel_traitsI6__halfS2_S2_S2_fjLj4096ELj1ELj1ELj4ELj16ENS_18Kernel_traits_baseILj4096ES2_S2_S2_S2_fjLj128EEEEELb0ELb0ELb1ELb0EEEvNS_9BwdParamsE)
        /*00b4*/ 	.short	0x0380
        /*00b6*/ 	.short	0x0128


	//----- nvinfo : EIATTR_SW_WAR
	.align		4
.L_1611:
        /*00b8*/ 	.byte	0x04, 0x36
        /*00ba*/ 	.short	(.L_1613 - .L_1612)
.L_1612:
        /*00bc*/ 	.word	0x00000008
.L_1613:


//--------------------- .nv.info._ZN10layer_norm13ln_bwd_kernelINS_13Kernel_traitsI6__halfS2_S2_S2_fjLj4096ELj1ELj1ELj4ELj16ENS_18Kernel_traits_baseILj4096ES2_S2_S2_S2_fjLj128EEEEELb0ELb0ELb1ELb1EEEvNS_9BwdParamsE --------------------------
	.section	.nv.info._ZN10layer_norm13ln_bwd_kernelINS_13Kernel_traitsI6__halfS2_S2_S2_fjLj4096ELj1ELj1ELj4ELj16ENS_18Kernel_traits_baseILj4096ES2_S2_S2_S2_fjLj128EEEEELb0ELb0ELb1ELb1EEEvNS_9BwdParamsE,"",@"SHT_CUDA_INFO"
	.sectionflags	@""
	.align	4


	//----- nvinfo : EIATTR_CUDA_API_VERSION
	.align		4
        /*0000*/ 	.byte	0x04, 0x37
        /*0002*/ 	.short	(.L_1615 - .L_1614)
.L_1614:
        /*0004*/ 	.word	0x00000082


	//----- nvinfo : EIATTR_KPARAM_INFO
	.align		4
.L_1615:
        /*0008*/ 	.byte	0x04, 0x17
        /*000a*/ 	.short	(.L_1617 - .L_1616)
.L_1616:
        /*000c*/ 	.word	0x00000000
        /*0010*/ 	.short	0x0000
        /*0012*/ 	.short	0x0000
        /*0014*/ 	.byte	0x00, 0xf0, 0xa1, 0x04


	//----- nvinfo : EIATTR_SPARSE_MMA_MASK
	.align		4
.L_1617:
        /*0018*/ 	.byte	0x03, 0x50
        /*001a*/ 	.short	0x0000


	//----- nvinfo : EIATTR_MAXREG_COUNT
	.align		4
        /*001c*/ 	.byte	0x03, 0x1b
        /*001e*/ 	.short	0x00ff


	//----- nvinfo : EIATTR_NUM_BARRIERS
	.align		4
        /*0020*/ 	.byte	0x02, 0x4c
        /*0022*/ 	.byte	0x01
	.zero		1


	//----- nvinfo : EIATTR_MERCURY_ISA_VERSION
	.align		4
        /*0024*/ 	.byte	0x03, 0x5f
        /*0026*/ 	.short	0x0101


	//----- nvinfo : EIATTR_COOP_GROUP_MASK_REGIDS
	.align		4
        /*0028*/ 	.byte	0x04, 0x29
        /*002a*/ 	.short	(.L_1619 - .L_1618)


	//   ....[0]....
.L_1618:
        /*002c*/ 	.word	0xffffffff


	//   ....[1]....
        /*0030*/ 	.word	0xffffffff


	//   ....[2]....
        /*0034*/ 	.word	0xffffffff


	//   ....[3]....
        /*0038*/ 	.word	0xffffffff


	//   ....[4]....
        /*003c*/ 	.word	0xffffffff


	//   ....[5]....
        /*0040*/ 	.word	0xffffffff


	//   ....[6]....
        /*0044*/ 	.word	0xffffffff


	//   ....[7]....
        /*0048*/ 	.word	0xffffffff


	//   ....[8]....
        /*004c*/ 	.word	0xffffffff


	//   ....[9]....
        /*0050*/ 	.word	0xffffffff


	//----- nvinfo : EIATTR_COOP_GROUP_INSTR_OFFSETS
	.align		4
.L_1619:
        /*0054*/ 	.byte	0x04, 0x28
        /*0056*/ 	.short	(.L_1621 - .L_1620)


	//   ....[0]....
.L_1620:
        /*0058*/ 	.word	0x00001cd0


	//   ....[1]....
        /*005c*/ 	.word	0x00001cf0


	//   ....[2]....
        /*0060*/ 	.word	0x00001d30


	//   ....[3]....
        /*0064*/ 	.word	0x00001d40


	//   ....[4]....
        /*0068*/ 	.word	0x00001d80


	//   ....[5]....
        /*006c*/ 	.word	0x00001d90


	//   ....[6]....
        /*0070*/ 	.word	0x00001dc0


	//   ....[7]....
        /*0074*/ 	.word	0x00001dd0


	//   ....[8]....
        /*0078*/ 	.word	0x00001e00


	//   ....[9]....
        /*007c*/ 	.word	0x00001e10


	//----- nvinfo : EIATTR_VRC_CTA_INIT_COUNT
	.align		4
.L_1621:
        /*0080*/ 	.byte	0x02, 0x4a
	.zero		1
	.zero		1


	//----- nvinfo : EIATTR_EXIT_INSTR_OFFSETS
	.align		4
        /*0084*/ 	.byte	0x04, 0x1c
        /*0086*/ 	.short	(.L_1623 - .L_1622)


	//   ....[0]....
.L_1622:
        /*0088*/ 	.word	0x00006bb0


	//----- nvinfo : EIATTR_MAX_THREADS
	.align		4
.L_1623:
        /*008c*/ 	.byte	0x04, 0x05
        /*008e*/ 	.short	(.L_1625 - .L_1624)
.L_1624:
        /*0090*/ 	.word	0x00000080
        /*0094*/ 	.word	0x00000001
        /*0098*/ 	.word	0x00000001


	//----- nvinfo : EIATTR_CRS_STACK_SIZE
	.align		4
.L_1625:
        /*009c*/ 	.byte	0x04, 0x1e
        /*009e*/ 	.short	(.L_1627 - .L_1626)
.L_1626:
        /*00a0*/ 	.word	0x00000000


	//----- nvinfo : EIATTR_CBANK_PARAM_SIZE
	.align		4
.L_1627:
        /*00a4*/ 	.byte	0x03, 0x19
        /*00a6*/ 	.short	0x0128


	//----- nvinfo : EIATTR_PARAM_CBANK
	.align		4
        /*00a8*/ 	.byte	0x04, 0x0a
        /*00aa*/ 	.short	(.L_1629 - .L_1628)
	.align		4
.L_1628:
        /*00ac*/ 	.word	index@(.nv.constant0._ZN10layer_norm13ln_bwd_kernelINS_13Kernel_traitsI6__halfS2_S2_S2_fjLj4096ELj1ELj1ELj4ELj16ENS_18Kernel_traits_baseILj4096ES2_S2_S2_S2_fjLj128EEEEELb0ELb0ELb1ELb1EEEvNS_9BwdParamsE)
        /*00b0*/ 	.short	0x0380
        /*00b2*/ 	.short	0x0128


	//----- nvinfo : EIATTR_SW_WAR
	.align		4
.L_1629:
        /*00b4*/ 	.byte	0x04, 0x36
        /*00b6*/ 	.short	(.L_1631 - .L_1630)
.L_1630:
        /*00b8*/ 	.word	0x00000008
.L_1631:


//--------------------- .nv.info._ZN10layer_norm13ln_bwd_kernelINS_13Kernel_traitsI6__halfS2_S2_S2_fjLj4096ELj1ELj1ELj4ELj16ENS_18Kernel_traits_baseILj4096ES2_S2_S2_S2_fjLj128EEEEELb0ELb1ELb0ELb0EEEvNS_9BwdParamsE --------------------------
	.section	.nv.info._ZN10layer_norm13ln_bwd_kernelINS_13Kernel_traitsI6__halfS2_S2_S2_fjLj4096ELj1ELj1ELj4ELj16ENS_18Kernel_traits_baseILj4096ES2_S2_S2_S2_fjLj128EEEEELb0ELb1ELb0ELb0EEEvNS_9BwdParamsE,"",@"SHT_CUDA_INFO"
	.sectionflags	@""
	.align	4


	//----- nvinfo : EIATTR_CUDA_API_VERSION
	.align		4
        /*0000*/ 	.byte	0x04, 0x37
        /*0002*/ 	.short	(.L_1633 - .L_1632)
.L_1632:
        /*0004*/ 	.word	0x00000082


	//----- nvinfo : EIATTR_KPARAM_INFO
	.align		4
.L_1633:
        /*0008*/ 	.byte	0x04, 0x17
        /*000a*/ 	.short	(.L_1635 - .L_1634)
.L_1634:
        /*000c*/ 	.word	0x00000000
        /*0010*/ 	.short	0x0000
        /*0012*/ 	.short	0x0000
        /*0014*/ 	.byte	0x00, 0xf0, 0xa1, 0x04


	//----- nvinfo : EIATTR_SPARSE_MMA_MASK
	.align		4
.L_1635:
        /*0018*/ 	.byte	0x03, 0x50
        /*001a*/ 	.short	0x0000


	//----- nvinfo : EIATTR_MAXREG_COUNT
	.align		4
        /*001c*/ 	.byte	0x03, 0x1b
        /*001e*/ 	.short	0x00ff


	//----- nvinfo : EIATTR_NUM_BARRIERS
	.align		4
        /*0020*/ 	.byte	0x02, 0x4c
        /*0022*/ 	.byte	0x01
	.zero		1


	//----- nvinfo : EIATTR_MERCURY_ISA_VERSION
	.align		4
        /*0024*/ 	.byte	0x03, 0x5f
        /*0026*/ 	.short	0x0101


	//----- nvinfo : EIATTR_COOP_GROUP_MASK_REGIDS
	.align		4
        /*0028*/ 	.byte	0x04, 0x29
        /*002a*/ 	.short	(.L_1637 - .L_1636)


	//   ....[0]....
.L_1636:
        /*002c*/ 	.word	0xffffffff


	//   ....[1]....
        /*0030*/ 	.word	0xffffffff


	//   ....[2]....
        /*0034*/ 	.word	0xffffffff


	//   ....[3]....
        /*0038*/ 	.word	0xffffffff


	//   ....[4]....
        /*003c*/ 	.word	0xffffffff


	//   ....[5]....
        /*0040*/ 	.word	0xffffffff


	//   ....[6]....
        /*0044*/ 	.word	0xffffffff


	//   ....[7]....
        /*0048*/ 	.word	0xffffffff


	//   ....[8]....
        /*004c*/ 	.word	0xffffffff


	//   ....[9]....
        /*0050*/ 	.word	0xffffffff


	//----- nvinfo : EIATTR_COOP_GROUP_INSTR_OFFSETS
	.align		4
.L_1637:
        /*0054*/ 	.byte	0x04, 0x28
        /*0056*/ 	.short	(.L_1639 - .L_1638)


	//   ....[0]....
.L_1638:
        /*0058*/ 	.word	0x00002290


	//   ....[1]....
        /*005c*/ 	.word	0x000022c0


	//   ....[2]....
        /*0060*/ 	.word	0x000022f0


	//   ....[3]....
        /*0064*/ 	.word	0x00002300


	//   ....[4]....
        /*0068*/ 	.word	0x00002330


	//   ....[5]....
        /*006c*/ 	.word	0x00002340


	//   ....[6]....
        /*0070*/ 	.word	0x00002370


	//   ....[7]....
        /*0074*/ 	.word	0x00002380


	//   ....[8]....
        /*0078*/ 	.word	0x000023b0


	//   ....[9]....
        /*007c*/ 	.word	0x000023c0


	//----- nvinfo : EIATTR_VRC_CTA_INIT_COUNT
	.align		4
.L_1639:
        /*0080*/ 	.byte	0x02, 0x4a
	.zero		1
	.zero		1


	//----- nvinfo : EIATTR_EXIT_INSTR_OFFSETS
	.align		4
        /*0084*/ 	.byte	0x04, 0x1c
        /*0086*/ 	.short	(.L_1641 - .L_1640)


	//   ....[0]....
.L_1640:
        /*0088*/ 	.word	0x00007ce0


	//   ....[1]....
        /*008c*/ 	.word	0x00007db0


	//----- nvinfo : EIATTR_MAX_THREADS
	.align		4
.L_1641:
        /*0090*/ 	.byte	0x04, 0x05
        /*0092*/ 	.short	(.L_1643 - .L_1642)
.L_1642:
        /*0094*/ 	.word	0x00000080
        /*0098*/ 	.word	0x00000001
        /*009c*/ 	.word	0x00000001


	//----- nvinfo : EIATTR_CRS_STACK_SIZE
	.align		4
.L_1643:
        /*00a0*/ 	.byte	0x04, 0x1e
        /*00a2*/ 	.short	(.L_1645 - .L_1644)
.L_1644:
        /*00a4*/ 	.word	0x00000000


	//----- nvinfo : EIATTR_CBANK_PARAM_SIZE
	.align		4
.L_1645:
        /*00a8*/ 	.byte	0x03, 0x19
        /*00aa*/ 	.short	0x0128


	//----- nvinfo : EIATTR_PARAM_CBANK
	.align		4
        /*00ac*/ 	.byte	0x04, 0x0a
        /*00ae*/ 	.short	(.L_1647 - .L_1646)
	.align		4
.L_1646:
        /*00b0*/ 	.word	index@(.nv.constant0._ZN10layer_norm13ln_bwd_kernelINS_13Kernel_traitsI6__halfS2_S2_S2_fjLj4096ELj1ELj1ELj4ELj16ENS_18Kernel_traits_baseILj4096ES2_S2_S2_S2_fjLj128EEEEELb0ELb1ELb0ELb0EEEvNS_9BwdParamsE)
        /*00b4*/ 	.short	0x0380
        /*00b6*/ 	.short	0x0128


	//----- nvinfo : EIATTR_SW_WAR
	.align		4
.L_1647:
        /*00b8*/ 	.byte	0x04, 0x36
        /*00ba*/ 	.short	(.L_1649 - .L_1648)
.L_1648:
        /*00bc*/ 	.word	0x00000008
.L_1649:


//--------------------- .nv.info._ZN10layer_norm13ln_bwd_kernelINS_13Kernel_traitsI6__halfS2_S2_S2_fjLj4096ELj1ELj1ELj4ELj16ENS_18Kernel_traits_baseILj4096ES2_S2_S2_S2_fjLj128EEEEELb0ELb1ELb0ELb1EEEvNS_9BwdParamsE --------------------------
	.section	.nv.info._ZN10layer_norm13ln_bwd_kernelINS_13Kernel_traitsI6__halfS2_S2_S2_fjLj4096ELj1ELj1ELj4ELj16ENS_18Kernel_traits_baseILj4096ES2_S2_S2_S2_fjLj128EEEEELb0ELb1ELb0ELb1EEEvNS_9BwdParamsE,"",@"SHT_CUDA_INFO"
	.sectionflags	@""
	.align	4


	//----- nvinfo : EIATTR_CUDA_API_VERSION
	.align		4
        /*0000*/ 	.byte	0x04, 0x37
        /*0002*/ 	.short	(.L_1651 - .L_1650)
.L_1650:
        /*0004*/ 	.word	0x00000082


	//----- nvinfo : EIATTR_KPARAM_INFO
	.align		4
.L_1651:
        /*0008*/ 	.byte	0x04, 0x17
        /*000a*/ 	.short	(.L_1653 - .L_1652)
.L_1652:
        /*000c*/ 	.word	0x00000000
        /*0010*/ 	.short	0x0000
        /*0012*/ 	.short	0x0000
        /*0014*/ 	.byte	0x00, 0xf0, 0xa1, 0x04


	//----- nvinfo : EIATTR_SPARSE_MMA_MASK
	.align		4
.L_1653:
        /*0018*/ 	.byte	0x03, 0x50
        /*001a*/ 	.short	0x0000


	//----- nvinfo : EIATTR_MAXREG_COUNT
	.align		4
        /*001c*/ 	.byte	0x03, 0x1b
        /*001e*/ 	.short	0x00ff


	//----- nvinfo : EIATTR_NUM_BARRIERS
	.align		4
        /*0020*/ 	.byte	0x02, 0x4c
        /*0022*/ 	.byte	0x01
	.zero		1


	//----- nvinfo : EIATTR_MERCURY_ISA_VERSION
	.align		4
        /*0024*/ 	.byte	0x03, 0x5f
        /*0026*/ 	.short	0x0101


	//----- nvinfo : EIATTR_COOP_GROUP_MASK_REGIDS
	.align		4
        /*0028*/ 	.byte	0x04, 0x29
        /*002a*/ 	.short	(.L_1655 - .L_1654)


	//   ....[0]....
.L_1654:
        /*002c*/ 	.word	0xffffffff


	//   ....[1]....
        /*0030*/ 	.word	0xffffffff


	//   ....[2]....
        /*0034*/ 	.word	0xffffffff


	//   ....[3]....
        /*0038*/ 	.word	0xffffffff


	//   ....[4]....
        /*003c*/ 	.word	0xffffffff


	//   ....[5]....
        /*0040*/ 	.word	0xffffffff


	//   ....[6]....
        /*0044*/ 	.word	0xffffffff


	//   ....[7]....
        /*0048*/ 	.word	0xffffffff


	//   ....[8]....
        /*004c*/ 	.word	0xffffffff


	//   ....[9]....
        /*0050*/ 	.word	0xffffffff


	//----- nvinfo : EIATTR_COOP_GROUP_INSTR_OFFSETS
	.align		4
.L_1655:
        /*0054*/ 	.byte	0x04, 0x28
        /*0056*/ 	.short	(.L_1657 - .L_1656)


	//   ....[0]....
.L_1656:
        /*0058*/ 	.word	0x00001d90


	//   ....[1]....
        /*005c*/ 	.word	0x00001e40


	//   ....[2]....
        /*0060*/ 	.word	0x00001e50


	//   ....[3]....
        /*0064*/ 	.word	0x00001e80


	//   ....[4]....
        /*0068*/ 	.word	0x00001e90


	//   ....[5]....
        /*006c*/ 	.word	0x00001ec0


	//   ....[6]....
        /*0070*/ 	.word	0x00001ed0


	//   ....[7]....
        /*0074*/ 	.word	0x00001f00


	//   ....[8]....
        /*0078*/ 	.word	0x00001f10


	//   ....[9]....
        /*007c*/ 	.word	0x00001f50


	//----- nvinfo : EIATTR_VRC_CTA_INIT_COUNT
	.align		4
.L_1657:
        /*0080*/ 	.byte	0x02, 0x4a
	.zero		1
	.zero		1


	//----- nvinfo : EIATTR_EXIT_INSTR_OFFSETS
	.align		4
        /*0084*/ 	.byte	0x04, 0x1c
        /*0086*/ 	.short	(.L_1659 - .L_1658)


	//   ....[0]....
.L_1658:
        /*0088*/ 	.word	0x00007d00


	//----- nvinfo : EIATTR_MAX_THREADS
	.align		4
.L_1659:
        /*008c*/ 	.byte	0x04, 0x05
        /*008e*/ 	.short	(.L_1661 - .L_1660)
.L_1660:
        /*0090*/ 	.word	0x00000080
        /*0094*/ 	.word	0x00000001
        /*0098*/ 	.word	0x00000001


	//----- nvinfo : EIATTR_CRS_STACK_SIZE
	.align		4
.L_1661:
        /*009c*/ 	.byte	0x04, 0x1e
        /*009e*/ 	.short	(.L_1663 - .L_1662)
.L_1662:
        /*00a0*/ 	.word	0x00000000


	//----- nvinfo : EIATTR_CBANK_PARAM_SIZE
	.align		4
.L_1663:
        /*00a4*/ 	.byte	0x03, 0x19
        /*00a6*/ 	.short	0x0128


	//----- nvinfo : EIATTR_PARAM_CBANK
	.align		4
        /*00a8*/ 	.byte	0x04, 0x0a
        /*00aa*/ 	.short	(.L_1665 - .L_1664)
	.align		4
.L_1664:
        /*00ac*/ 	.word	index@(.nv.constant0._ZN10layer_norm13ln_bwd_kernelINS_13Kernel_traitsI6__halfS2_S2_S2_fjLj4096ELj1ELj1ELj4ELj16ENS_18Kernel_traits_baseILj4096ES2_S2_S2_S2_fjLj128EEEEELb0ELb1ELb0ELb1EEEvNS_9BwdParamsE)
        /*00b0*/ 	.short	0x0380
        /*00b2*/ 	.short	0x0128


	//----- nvinfo : EIATTR_SW_WAR
	.align		4
.L_1665:
        /*00b4*/ 	.byte	0x04, 0x36
        /*00b6*/ 	.short	(.L_1667 - .L_1666)
.L_1666:
        /*00b8*/ 	.word	0x00000008
.L_1667:


//--------------------- .nv.info._ZN10layer_norm13ln_bwd_kernelINS_13Kernel_traitsI6__halfS2_S2_S2_fjLj4096ELj1ELj1ELj4ELj16ENS_18Kernel_traits_baseILj4096ES2_S2_S2_S2_fjLj128EEEEELb0ELb1ELb1ELb0EEEvNS_9BwdParamsE --------------------------
	.section	.nv.info._ZN10layer_norm13ln_bwd_kernelINS_13Kernel_traitsI6__halfS2_S2_S2_fjLj4096ELj1ELj1ELj4ELj16ENS_18Kernel_traits_baseILj4096ES2_S2_S2_S2_fjLj128EEEEELb0ELb1ELb1ELb0EEEvNS_9BwdParamsE,"",@"SHT_CUDA_INFO"
	.sectionflags	@""
	.align	4


	//----- nvinfo : EIATTR_CUDA_API_VERSION
	.align		4
        /*0000*/ 	.byte	0x04, 0x37
        /*0002*/ 	.short	(.L_1669 - .L_1668)
.L_1668:
        /*0004*/ 	.word	0x00000082


	//----- nvinfo : EIATTR_KPARAM_INFO
	.align		4
.L_1669:
        /*0008*/ 	.byte	0x04, 0x17
        /*000a*/ 	.short	(.L_1671 - .L_1670)
.L_1670:
        /*000c*/ 	.word	0x00000000
        /*0010*/ 	.short	0x0000
        /*0012*/ 	.short	0x0000
        /*0014*/ 	.byte	0x00, 0xf0, 0xa1, 0x04


	//----- nvinfo : EIATTR_SPARSE_MMA_MASK
	.align		4
.L_1671:
        /*0018*/ 	.byte	0x03, 0x50
        /*001a*/ 	.short	0x0000


	//----- nvinfo : EIATTR_MAXREG_COUNT
	.align		4
        /*001c*/ 	.byte	0x03, 0x1b
        /*001e*/ 	.short	0x00ff


	//----- nvinfo : EIATTR_NUM_BARRIERS
	.align		4
        /*0020*/ 	.byte	0x02, 0x4c
        /*0022*/ 	.byte	0x01
	.zero		1


	//----- nvinfo : EIATTR_MERCURY_ISA_VERSION
	.align		4
        /*0024*/ 	.byte	0x03, 0x5f
        /*0026*/ 	.short	0x0101


	//----- nvinfo : EIATTR_COOP_GROUP_MASK_REGIDS
	.align		4
        /*0028*/ 	.byte	0x04, 0x29
        /*002a*/ 	.short	(.L_1673 - .L_1672)


	//   ....[0]....
.L_1672:
        /*002c*/ 	.word	0xffffffff


	//   ....[1]....
        /*0030*/ 	.word	0xffffffff


	//   ....[2]....
        /*0034*/ 	.word	0xffffffff


	//   ....[3]....
        /*0038*/ 	.word	0xffffffff


	//   ....[4]....
        /*003c*/ 	.word	0xffffffff


	//   ....[5]....
        /*0040*/ 	.word	0xffffffff


	//   ....[6]....
        /*0044*/ 	.word	0xffffffff


	//   ....[7]....
        /*0048*/ 	.word	0xffffffff


	//   ....[8]....
        /*004c*/ 	.word	0xffffffff


	//   ....[9]....
        /*0050*/ 	.word	0xffffffff


	//----- nvinfo : EIATTR_COOP_GROUP_INSTR_OFFSETS
	.align		4
.L_1673:
        /*0054*/ 	.byte	0x04, 0x28
        /*0056*/ 	.short	(.L_1675 - .L_1674)


	//   ....[0]....
.L_1674:
        /*0058*/ 	.word	0x00002540


	//   ....[1]....
        /*005c*/ 	.word	0x00002570


	//   ....[2]....
        /*0060*/ 	.word	0x000025a0


	//   ....[3]....
        /*0064*/ 	.word	0x000025b0


	//   ....[4]....
        /*0068*/ 	.word	0x000025e0


	//   ....[5]....
        /*006c*/ 	.word	0x000025f0


	//   ....[6]....
        /*0070*/ 	.word	0x00002620


	//   ....[7]....
        /*0074*/ 	.word	0x00002630


	//   ....[8]....
        /*0078*/ 	.word	0x00002660


	//   ....[9]....
        /*007c*/ 	.word	0x00002670


	//----- nvinfo : EIATTR_VRC_CTA_INIT_COUNT
	.align		4
.L_1675:
        /*0080*/ 	.byte	0x02, 0x4a
	.zero		1
	.zero		1


	//----- nvinfo : EIATTR_EXIT_INSTR_OFFSETS
	.align		4
        /*0084*/ 	.byte	0x04, 0x1c
        /*0086*/ 	.short	(.L_1677 - .L_1676)


	//   ....[0]....
.L_1676:
        /*0088*/ 	.word	0x000098f0


	//   ....[1]....
        /*008c*/ 	.word	0x000099c0


	//----- nvinfo : EIATTR_MAX_THREADS
	.align		4
.L_1677:
        /*0090*/ 	.byte	0x04, 0x05
        /*0092*/ 	.short	(.L_1679 - .L_1678)
.L_1678:
        /*0094*/ 	.word	0x00000080
        /*0098*/ 	.word	0x00000001
        /*009c*/ 	.word	0x00000001


	//----- nvinfo : EIATTR_CRS_STACK_SIZE
	.align		4
.L_1679:
        /*00a0*/ 	.byte	0x04, 0x1e
        /*00a2*/ 	.short	(.L_1681 - .L_1680)
.L_1680:
        /*00a4*/ 	.word	0x00000000


	//----- nvinfo : EIATTR_CBANK_PARAM_SIZE
	.align		4
.L_1681:
        /*00a8*/ 	.byte	0x03, 0x19
        /*00aa*/ 	.short	0x0128


	//----- nvinfo : EIATTR_PARAM_CBANK
	.align		4
        /*00ac*/ 	.byte	0x04, 0x0a
        /*00ae*/ 	.short	(.L_1683 - .L_1682)
	.align		4
.L_1682:
        /*00b0*/ 	.word	index@(.nv.constant0._ZN10layer_norm13ln_bwd_kernelINS_13Kernel_traitsI6__halfS2_S2_S2_fjLj4096ELj1ELj1ELj4ELj16ENS_18Kernel_traits_baseILj4096ES2_S2_S2_S2_fjLj128EEEEELb0ELb1ELb1ELb0EEEvNS_9BwdParamsE)
        /*00b4*/ 	.short	0x0380
        /*00b6*/ 	.short	0x0128


	//----- nvinfo : EIATTR_SW_WAR
	.align		4
.L_1683:
        /*00b8*/ 	.byte	0x04, 0x36
        /*00ba*/ 	.short	(.L_1685 - .L_1684)
.L_1684:
        /*00bc*/ 	.word	0x00000008
.L_1685:


//--------------------- .nv.info._ZN10layer_norm13ln_bwd_kernelINS_13Kernel_traitsI6__halfS2_S2_S2_fjLj4096ELj1ELj1ELj4ELj16ENS_18Kernel_traits_baseILj4096ES2_S2_S2_S2_fjLj128EEEEELb0ELb1ELb1ELb1EEEvNS_9BwdParamsE --------------------------
	.section	.nv.info._ZN10layer_norm13ln_bwd_kernelINS_13Kernel_traitsI6__halfS2_S2_S2_fjLj4096ELj1ELj1ELj4ELj16ENS_18Kernel_traits_baseILj4096ES2_S2_S2_S2_fjLj128EEEEELb0ELb1ELb1ELb1EEEvNS_9BwdParamsE,"",@"SHT_CUDA_INFO"
	.sectionflags	@""
	.align	4


	//----- nvinfo : EIATTR_CUDA_API_VERSION
	.align		4
        /*0000*/ 	.byte	0x04, 0x37
        /*0002*/ 	.short	(.L_1687 - .L_1686)
.L_1686:
        /*0004*/ 	.word	0x00000082


	//----- nvinfo : EIATTR_KPARAM_INFO
	.align		4
.L_1687:
        /*0008*/ 	.byte	0x04, 0x17
        /*000a*/ 	.short	(.L_1689 - .L_1688)
.L_1688:
        /*000c*/ 	.word	0x00000000
        /*0010*/ 	.short	0x0000
        /*0012*/ 	.short	0x0000
        /*0014*/ 	.byte	0x00, 0xf0, 0xa1, 0x04


	//----- nvinfo : EIATTR_SPARSE_MMA_MASK
	.align		4
.L_1689:
        /*0018*/ 	.byte	0x03, 0x50
        /*001a*/ 	.short	0x0000


	//----- nvinfo : EIATTR_MAXREG_COUNT
	.align		4
        /*001c*/ 	.byte	0x03, 0x1b
        /*001e*/ 	.short	0x00ff


	//----- nvinfo : EIATTR_NUM_BARRIERS
	.align		4
        /*0020*/ 	.byte	0x02, 0x4c
        /*0022*/ 	.byte	0x01
	.zero		1


	//----- nvinfo : EIATTR_MERCURY_ISA_VERSION
	.align		4
        /*0024*/ 	.byte	0x03, 0x5f
        /*0026*/ 	.short	0x0101


	//----- nvinfo : EIATTR_COOP_GROUP_MASK_REGIDS
	.align		4
        /*0028*/ 	.byte	0x04, 0x29
        /*002a*/ 	.short	(.L_1691 - .L_1690)


	//   ....[0]....
.L_1690:
        /*002c*/ 	.word	0xffffffff


	//   ....[1]....
        /*0030*/ 	.word	0xffffffff


	//   ....[2]....
        /*0034*/ 	.word	0xffffffff


	//   ....[3]....
        /*0038*/ 	.word	0xffffffff


	//   ....[4]....
        /*003c*/ 	.word	0xffffffff


	//   ....[5]....
        /*0040*/ 	.word	0xffffffff


	//   ....[6]....
        /*0044*/ 	.word	0xffffffff


	//   ....[7]....
        /*0048*/ 	.word	0xffffffff


	//   ....[8]....
        /*004c*/ 	.word	0xffffffff


	//   ....[9]....
        /*0050*/ 	.word	0xffffffff


	//----- nvinfo : EIATTR_COOP_GROUP_INSTR_OFFSETS
	.align		4
.L_1691:
        /*0054*/ 	.byte	0x04, 0x28
        /*0056*/ 	.short	(.L_1693 - .L_1692)


	//   ....[0]....
.L_1692:
        /*0058*/ 	.word	0x00001e50


	//   ....[1]....
        /*005c*/ 	.word	0x00001e90


	//   ....[2]....
        /*0060*/ 	.word	0x00001ef0


	//   ....[3]....
        /*0064*/ 	.word	0x00001f10


	//   ....[4]....
        /*0068*/ 	.word	0x00001f80


	//   ....[5]....
        /*006c*/ 	.word	0x00001f90


	//   ....[6]....
        /*0070*/ 	.word	0x00001fc0


	//   ....[7]....
        /*0074*/ 	.word	0x00001fe0


	//   ....[8]....
        /*0078*/ 	.word	0x00002010


	//   ....[9]....
        /*007c*/ 	.word	0x00002030


	//----- nvinfo : EIATTR_VRC_CTA_INIT_COUNT
	.align		4
.L_1693:
        /*0080*/ 	.byte	0x02, 0x4a
	.zero		1
	.zero		1


	//----- nvinfo : EIATTR_EXIT_INSTR_OFFSETS
	.align		4
        /*0084*/ 	.byte	0x04, 0x1c
        /*0086*/ 	.short	(.L_1695 - .L_1694)


	//   ....[0]....
.L_1694:
        /*0088*/ 	.word	0x00008ee0


	//----- nvinfo : EIATTR_MAX_THREADS
	.align		4
.L_1695:
        /*008c*/ 	.byte	0x04, 0x05
        /*008e*/ 	.short	(.L_1697 - .L_1696)
.L_1696:
        /*0090*/ 	.word	0x00000080
        /*0094*/ 	.word	0x00000001
        /*0098*/ 	.word	0x00000001


	//----- nvinfo : EIATTR_CRS_STACK_SIZE
	.align		4
.L_1697:
        /*009c*/ 	.byte	0x04, 0x1e
        /*009e*/ 	.short	(.L_1699 - .L_1698)
.L_1698:
        /*00a0*/ 	.word	0x00000000


	//----- nvinfo : EIATTR_CBANK_PARAM_SIZE
	.align		4
.L_1699:
        /*00a4*/ 	.byte	0x03, 0x19
        /*00a6*/ 	.short	0x0128


	//----- nvinfo : EIATTR_PARAM_CBANK
	.align		4
        /*00a8*/ 	.byte	0x04, 0x0a
        /*00aa*/ 	.short	(.L_1701 - .L_1700)
	.align		4
.L_1700:
        /*00ac*/ 	.word	index@(.nv.constant0._ZN10layer_norm13ln_bwd_kernelINS_13Kernel_traitsI6__halfS2_S2_S2_fjLj4096ELj1ELj1ELj4ELj16ENS_18Kernel_traits_baseILj4096ES2_S2_S2_S2_fjLj128EEEEELb0ELb1ELb1ELb1EEEvNS_9BwdParamsE)
        /*00b0*/ 	.short	0x0380
        /*00b2*/ 	.short	0x0128


	//----- nvinfo : EIATTR_SW_WAR
	.align		4
.L_1701:
        /*00b4*/ 	.byte	0x04, 0x36
        /*00b6*/ 	.short	(.L_1703 - .L_1702)
.L_1702:
        /*00b8*/ 	.word	0x00000008
.L_1703:


//--------------------- .nv.info._ZN10layer_norm13ln_bwd_kernelINS_13Kernel_traitsI6__halfS2_S2_S2_fjLj4096ELj1ELj1ELj4ELj16ENS_18Kernel_traits_baseILj4096ES2_S2_S2_S2_fjLj128EEEEELb1ELb0ELb0ELb0EEEvNS_9BwdParamsE --------------------------
	.section	.nv.info._ZN10layer_norm13ln_bwd_kernelINS_13Kernel_traitsI6__halfS2_S2_S2_fjLj4096ELj1ELj1ELj4ELj16ENS_18Kernel_traits_baseILj4096ES2_S2_S2_S2_fjLj128EEEEELb1ELb0ELb0ELb0EEEvNS_9BwdParamsE,"",@"SHT_CUDA_INFO"
	.sectionflags	@""
	.align	4


	//----- nvinfo : EIATTR_CUDA_API_VERSION
	.align		4
        /*0000*/ 	.byte	0x04, 0x37
        /*0002*/ 	.short	(.L_1705 - .L_1704)
.L_1704:
        /*0004*/ 	.word	0x00000082


	//----- nvinfo : EIATTR_KPARAM_INFO
	.align		4
.L_1705:
        /*0008*/ 	.byte	0x04, 0x17
        /*000a*/ 	.short	(.L_1707 - .L_1706)
.L_1706:
        /*000c*/ 	.word	0x00000000
        /*0010*/ 	.short	0x0000
        /*0012*/ 	.short	0x0000
        /*0014*/ 	.byte	0x00, 0xf0, 0xa1, 0x04


	//----- nvinfo : EIATTR_SPARSE_MMA_MASK
	.align		4
.L_1707:
        /*0018*/ 	.byte	0x03, 0x50
        /*001a*/ 	.short	0x0000


	//----- nvinfo : EIATTR_MAXREG_COUNT
	.align		4
        /*001c*/ 	.byte	0x03, 0x1b
        /*001e*/ 	.short	0x00ff


	//----- nvinfo : EIATTR_NUM_BARRIERS
	.align		4
        /*0020*/ 	.byte	0x02, 0x4c
        /*0022*/ 	.byte	0x01
	.zero		1


	//----- nvinfo : EIATTR_MERCURY_ISA_VERSION
	.align		4
        /*0024*/ 	.byte	0x03, 0x5f
        /*0026*/ 	.short	0x0101


	//----- nvinfo : EIATTR_COOP_GROUP_MASK_REGIDS
	.align		4
        /*0028*/ 	.byte	0x04, 0x29
        /*002a*/ 	.short	(.L_1709 - .L_1708)


	//   ....[0]....
.L_1708:
        /*002c*/ 	.word	0xffffffff


	//   ....[1]....
        /*0030*/ 	.word	0xffffffff


	//   ....[2]....
        /*0034*/ 	.word	0xffffffff


	//   ....[3]....
        /*0038*/ 	.word	0xffffffff


	//   ....[4]....
        /*003c*/ 	.word	0xffffffff


	//   ....[5]....
        /*0040*/ 	.word	0xffffffff


	//   ....[6]....
        /*0044*/ 	.word	0xffffffff


	//   ....[7]....
        /*0048*/ 	.word	0xffffffff


	//   ....[8]....
        /*004c*/ 	.word	0xffffffff


	//   ....[9]....
        /*0050*/ 	.word	0xffffffff


	//----- nvinfo : EIATTR_COOP_GROUP_INSTR_OFFSETS
	.align		4
.L_1709:
        /*0054*/ 	.byte	0x04, 0x28
        /*0056*/ 	.short	(.L_1711 - .L_1710)


	//   ....[0]....
.L_1710:
        /*0058*/ 	.word	0x000020b0


	//   ....[1]....
        /*005c*/ 	.word	0x000020e0


	//   ....[2]....
        /*0060*/ 	.word	0x00002160


	//   ....[3]....
        /*0064*/ 	.word	0x00002180


	//   ....[4]....
        /*0068*/ 	.word	0x000021b0


	//   ....[5]....
        /*006c*/ 	.word	0x000021c0


	//   ....[6]....
        /*0070*/ 	.word	0x000021f0


	//   ....[7]....
        /*0074*/ 	.word	0x00002200


	//   ....[8]....
        /*0078*/ 	.word	0x00002230


	//   ....[9]....
        /*007c*/ 	.word	0x00002240


	//----- nvinfo : EIATTR_VRC_CTA_INIT_COUNT
	.align		4
.L_1711:
        /*0080*/ 	.byte	0x02, 0x4a
	.zero		1
	.zero		1


	//----- nvinfo : EIATTR_EXIT_INSTR_OFFSETS
	.align		4
        /*0084*/ 	.byte	0x04, 0x1c
        /*0086*/ 	.short	(.L_1713 - .L_1712)


	//   ....[0]....
.L_1712:
        /*0088*/ 	.word	0x000070f0


	//   ....[1]....
        /*008c*/ 	.word	0x00007190


	//----- nvinfo : EIATTR_MAX_THREADS
	.align		4
.L_1713:
        /*0090*/ 	.byte	0x04, 0x05
        /*0092*/ 	.short	(.L_1715 - .L_1714)
.L_1714:
        /*0094*/ 	.word	0x00000080
        /*0098*/ 	.word	0x00000001
        /*009c*/ 	.word	0x00000001


	//----- nvinfo : EIATTR_CRS_STACK_SIZE
	.align		4
.L_1715:
        /*00a0*/ 	.byte	0x04, 0x1e
        /*00a2*/ 	.short	(.L_1717 - .L_1716)
.L_1716:
        /*00a4*/ 	.word	0x00000000


	//----- nvinfo : EIATTR_CBANK_PARAM_SIZE
	.align		4
.L_1717:
        /*00a8*/ 	.byte	0x03, 0x19
        /*00aa*/ 	.short	0x0128


	//----- nvinfo : EIATTR_PARAM_CBANK
	.align		4
        /*00ac*/ 	.byte	0x04, 0x0a
        /*00ae*/ 	.short	(.L_1719 - .L_1718)
	.align		4
.L_1718:
        /*00b0*/ 	.word	index@(.nv.constant0._ZN10layer_norm13ln_bwd_kernelINS_13Kernel_traitsI6__halfS2_S2_S2_fjLj4096ELj1ELj1ELj4ELj16ENS_18Kernel_traits_baseILj4096ES2_S2_S2_S2_fjLj128EEEEELb1ELb0ELb0ELb0EEEvNS_9BwdParamsE)
        /*00b4*/ 	.short	0x0380
        /*00b6*/ 	.short	0x0128


	//----- nvinfo : EIATTR_SW_WAR
	.align		4
.L_1719:
        /*00b8*/ 	.byte	0x04, 0x36
        /*00ba*/ 	.short	(.L_1721 - .L_1720)
.L_1720:
        /*00bc*/ 	.word	0x00000008
.L_1721:


//--------------------- .nv.info._ZN10layer_norm13ln_bwd_kernelINS_13Kernel_traitsI6__halfS2_S2_S2_fjLj4096ELj1ELj1ELj4ELj16ENS_18Kernel_traits_baseILj4096ES2_S2_S2_S2_fjLj128EEEEELb1ELb0ELb0ELb1EEEvNS_9BwdParamsE --------------------------
	.section	.nv.info._ZN10layer_norm13ln_bwd_kernelINS_13Kernel_traitsI6__halfS2_S2_S2_fjLj4096ELj1ELj1ELj4ELj16ENS_18Kernel_traits_baseILj4096ES2_S2_S2_S2_fjLj128EEEEELb1ELb0ELb0ELb1EEEvNS_9BwdParamsE,"",@"SHT_CUDA_INFO"
	.sectionflags	@""
	.align	4


	//----- nvinfo : EIATTR_CUDA_API_VERSION
	.align		4
        /*0000*/ 	.byte	0x04, 0x37
        /*0002*/ 	.short	(.L_1723 - .L_1722)
.L_1722:
        /*0004*/ 	.word	0x00000082


	//----- nvinfo : EIATTR_KPARAM_INFO
	.align		4
.L_1723:
        /*0008*/ 	.byte	0x04, 0x17
        /*000a*/ 	.short	(.L_1725 - .L_1724)
.L_1724:
        /*000c*/ 	.word	0x00000000
        /*0010*/ 	.short	0x0000
        /*0012*/ 	.short	0x0000
        /*0014*/ 	.byte	0x00, 0xf0, 0xa1, 0x04


	//----- nvinfo : EIATTR_SPARSE_MMA_MASK
	.align		4
.L_1725:
        /*0018*/ 	.byte	0x03, 0x50
        /*001a*/ 	.short	0x0000


	//----- nvinfo : EIATTR_MAXREG_COUNT
	.align		4
        /*001c*/ 	.byte	0x03, 0x1b
        /*001e*/ 	.short	0x00ff


	//----- nvinfo : EIATTR_NUM_BARRIERS
	.align		4
        /*0020*/ 	.byte	0x02, 0x4c
        /*0022*/ 	.byte	0x01
	.zero		1


	//----- nvinfo : EIATTR_MERCURY_ISA_VERSION
	.align		4
        /*0024*/ 	.byte	0x03, 0x5f
        /*0026*/ 	.short	0x0101


	//----- nvinfo : EIATTR_COOP_GROUP_MASK_REGIDS
	.align		4
        /*0028*/ 	.byte	0x04, 0x29
        /*002a*/ 	.short	(.L_1727 - .L_1726)


	//   ....[0]....
.L_1726:
        /*002c*/ 	.word	0xffffffff


	//   ....[1]....
        /*0030*/ 	.word	0xffffffff


	//   ....[2]....
        /*0034*/ 	.word	0xffffffff


	//   ....[3]....
        /*0038*/ 	.word	0xffffffff


	//   ....[4]....
        /*003c*/ 	.word	0xffffffff


	//   ....[5]....
        /*0040*/ 	.word	0xffffffff


	//   ....[6]....
        /*0044*/ 	.word	0xffffffff


	//   ....[7]....
        /*0048*/ 	.word	0xffffffff


	//   ....[8]....
        /*004c*/ 	.word	0xffffffff


	//   ....[9]....
        /*0050*/ 	.word	0xffffffff


	//----- nvinfo : EIATTR_COOP_GROUP_INSTR_OFFSETS
	.align		4
.L_1727:
        /*0054*/ 	.byte	0x04, 0x28
        /*0056*/ 	.short	(.L_1729 - .L_1728)


	//   ....[0]....
.L_1728:
        /*0058*/ 	.word	0x000018d0


	//   ....[1]....
        /*005c*/ 	.word	0x000018e0


	//   ....[2]....
        /*0060*/ 	.word	0x00001930


	//   ....[3]....
        /*0064*/ 	.word	0x00001940


	//   ....[4]....
        /*0068*/ 	.word	0x00001970


	//   ....[5]....
        /*006c*/ 	.word	0x00001980


	//   ....[6]....
        /*0070*/ 	.word	0x000019c0


	//   ....[7]....
        /*0074*/ 	.word	0x000019d0


	//   ....[8]....
        /*0078*/ 	.word	0x00001a40


	//   ....[9]....
        /*007c*/ 	.word	0x00001a50


	//----- nvinfo : EIATTR_VRC_CTA_INIT_COUNT
	.align		4
.L_1729:
        /*0080*/ 	.byte	0x02, 0x4a
	.zero		1
	.zero		1


	//----- nvinfo : EIATTR_EXIT_INSTR_OFFSETS
	.align		4
        /*0084*/ 	.byte	0x04, 0x1c
        /*0086*/ 	.short	(.L_1731 - .L_1730)


	//   ....[0]....
.L_1730:
        /*0088*/ 	.word	0x00006ce0


	//----- nvinfo : EIATTR_MAX_THREADS
	.align		4
.L_1731:
        /*008c*/ 	.byte	0x04, 0x05
        /*008e*/ 	.short	(.L_1733 - .L_1732)
.L_1732:
        /*0090*/ 	.word	0x00000080
        /*0094*/ 	.word	0x00000001
        /*0098*/ 	.word	0x00000001


	//----- nvinfo : EIATTR_CBANK_PARAM_SIZE
	.align		4
.L_1733:
        /*009c*/ 	.byte	0x03, 0x19
        /*009e*/ 	.short	0x0128


	//----- nvinfo : EIATTR_PARAM_CBANK
	.align		4
        /*00a0*/ 	.byte	0x04, 0x0a
        /*00a2*/ 	.short	(.L_1735 - .L_1734)
	.align		4
.L_1734:
        /*00a4*/ 	.word	index@(.nv.constant0._ZN10layer_norm13ln_bwd_kernelINS_13Kernel_traitsI6__halfS2_S2_S2_fjLj4096ELj1ELj1ELj4ELj16ENS_18Kernel_traits_baseILj4096ES2_S2_S2_S2_fjLj128EEEEELb1ELb0ELb0ELb1EEEvNS_9BwdParamsE)
        /*00a8*/ 	.short	0x0380
        /*00aa*/ 	.short	0x0128


	//----- nvinfo : EIATTR_SW_WAR
	.align		4
.L_1735:
        /*00ac*/ 	.byte	0x04, 0x36
        /*00ae*/ 	.short	(.L_1737 - .L_1736)
.L_1736:
        /*00b0*/ 	.word	0x00000008
.L_1737:


//--------------------- .nv.info._ZN10layer_norm22ln_bwd_finalize_kernelINS_22Kernel_traits_finalizeILj4096E6__halfS2_S2_S2_fjLb0ELj1024ELj4ENS_18Kernel_traits_baseILj4096ES2_S2_S2_S2_fjLj1024EEEEELb0ELb0EEEvNS_9BwdParamsE --------------------------
	.section	.nv.info._ZN10layer_norm22ln_bwd_finalize_kernelINS_22Kernel_traits_finalizeILj4096E6__halfS2_S2_S2_fjLb0ELj1024ELj4ENS_18Kernel_traits_baseILj4096ES2_S2_S2_S2_fjLj1024EEEEELb0ELb0EEEvNS_9BwdParamsE,"",@"SHT_CUDA_INFO"
	.sectionflags	@""
	.align	4


	//----- nvinfo : EIATTR_CUDA_API_VERSION
	.align		4
        /*0000*/ 	.byte	0x04, 0x37
        /*0002*/ 	.short	(.L_1739 - .L_1738)
.L_1738:
        /*0004*/ 	.word	0x00000082


	//----- nvinfo : EIATTR_KPARAM_INFO
	.align		4
.L_1739:
        /*0008*/ 	.byte	0x04, 0x17
        /*000a*/ 	.short	(.L_1741 - .L_1740)
.L_1740:
        /*000c*/ 	.word	0x00000000
        /*0010*/ 	.short	0x0000
        /*0012*/ 	.short	0x0000
        /*0014*/ 	.byte	0x00, 0xf0, 0xa1, 0x04


	//----- nvinfo : EIATTR_SPARSE_MMA_MASK
	.align		4
.L_1741:
        /*0018*/ 	.byte	0x03, 0x50
        /*001a*/ 	.short	0x0000


	//----- nvinfo : EIATTR_MAXREG_COUNT
	.align		4
        /*001c*/ 	.byte	0x03, 0x1b
        /*001e*/ 	.short	0x0040


	//----- nvinfo : EIATTR_NUM_BARRIERS
	.align		4
        /*0020*/ 	.byte	0x02, 0x4c
        /*0022*/ 	.byte	0x01
	.zero		1


	//----- nvinfo : EIATTR_MERCURY_ISA_VERSION
	.align		4
        /*0024*/ 	.byte	0x03, 0x5f
        /*0026*/ 	.short	0x0101


	//----- nvinfo : EIATTR_COOP_GROUP_MASK_REGIDS
	.align		4
        /*0028*/ 	.byte	0x04, 0x29
        /*002a*/ 	.short	(.L_1743 - .L_1742)


	//   ....[0]....
.L_1742:
        /*002c*/ 	.word	0xffffffff


	//   ....[1]....
        /*0030*/ 	.word	0xffffffff


	//   ....[2]....
        /*0034*/ 	.word	0xffffffff


	//   ....[3]....
        /*0038*/ 	.word	0xffffffff


	//   ....[4]....
        /*003c*/ 	.word	0xffffffff


	//   ....[5]....
        /*0040*/ 	.word	0xffffffff


	//   ....[6]....
        /*0044*/ 	.word	0xffffffff


	//   ....[7]....
        /*0048*/ 	.word	0xffffffff


	//   ....[8]....
        /*004c*/ 	.word	0xffffffff


	//   ....[9]....
        /*0050*/ 	.word	0xffffffff


	//----- nvinfo : EIATTR_COOP_GROUP_INSTR_OFFSETS
	.align		4
.L_1743:
        /*0054*/ 	.byte	0x04, 0x28
        /*0056*/ 	.short	(.L_1745 - .L_1744)


	//   ....[0]....
.L_1744:
        /*0058*/ 	.word	0x00001540


	//   ....[1]....
        /*005c*/ 	.word	0x00001550


	//   ....[2]....
        /*0060*/ 	.word	0x00001580


	//   ....[3]....
        /*0064*/ 	.word	0x00001590


	//   ....[4]....
        /*0068*/ 	.word	0x000015c0


	//   ....[5]....
        /*006c*/ 	.word	0x000015d0


	//   ....[6]....
        /*0070*/ 	.word	0x00001610


	//   ....[7]....
        /*0074*/ 	.word	0x00001630


	//   ....[8]....
        /*0078*/ 	.word	0x00001680


	//   ....[9]....
        /*007c*/ 	.word	0x00001690


	//----- nvinfo : EIATTR_VRC_CTA_INIT_COUNT
	.align		4
.L_1745:
        /*0080*/ 	.byte	0x02, 0x4a
	.zero		1
	.zero		1


	//----- nvinfo : EIATTR_EXIT_INSTR_OFFSETS
	.align		4
        /*0084*/ 	.byte	0x04, 0x1c
        /*0086*/ 	.short	(.L_1747 - .L_1746)


	//   ....[0]....
.L_1746:
        /*0088*/ 	.word	0x00000060


	//   ....[1]....
        /*008c*/ 	.word	0x000016f0


	//   ....[2]....
        /*0090*/ 	.word	0x00001720


	//   ....[3]....
        /*0094*/ 	.word	0x000017e0


	//----- nvinfo : EIATTR_MAX_THREADS
	.align		4
.L_1747:
        /*0098*/ 	.byte	0x04, 0x05
        /*009a*/ 	.short	(.L_1749 - .L_1748)
.L_1748:
        /*009c*/ 	.word	0x00000400
        /*00a0*/ 	.word	0x00000001
        /*00a4*/ 	.word	0x00000001


	//----- nvinfo : EIATTR_CRS_STACK_SIZE
	.align		4
.L_1749:
        /*00a8*/ 	.byte	0x04, 0x1e
        /*00aa*/ 	.short	(.L_1751 - .L_1750)
.L_1750:
        /*00ac*/ 	.word	0x00000000


	//----- nvinfo : EIATTR_CBANK_PARAM_SIZE
	.align		4
.L_1751:
        /*00b0*/ 	.byte	0x03, 0x19
        /*00b2*/ 	.short	0x0128


	//----- nvinfo : EIATTR_PARAM_CBANK
	.align		4
        /*00b4*/ 	.byte	0x04, 0x0a
        /*00b6*/ 	.short	(.L_1753 - .L_1752)
	.align		4
.L_1752:
        /*00b8*/ 	.word	index@(.nv.constant0._ZN10layer_norm22ln_bwd_finalize_kernelINS_22Kernel_traits_finalizeILj4096E6__halfS2_S2_S2_fjLb0ELj1024ELj4ENS_18Kernel_traits_baseILj4096ES2_S2_S2_S2_fjLj1024EEEEELb0ELb0EEEvNS_9BwdParamsE)
        /*00bc*/ 	.short	0x0380
        /*00be*/ 	.short	0x0128


	//----- nvinfo : EIATTR_SW_WAR
	.align		4
.L_1753:
        /*00c0*/ 	.byte	0x04, 0x36
        /*00c2*/ 	.short	(.L_1755 - .L_1754)
.L_1754:
        /*00c4*/ 	.word	0x00000008
.L_1755:


//--------------------- .nv.info._ZN10layer_norm13ln_bwd_kernelINS_13Kernel_traitsI6__halfS2_S2_S2_fjLj4096ELj1ELj1ELj4ELj16ENS_18Kernel_traits_baseILj4096ES2_S2_S2_S2_fjLj128EEEEELb1ELb0ELb1ELb0EEEvNS_9BwdParamsE --------------------------
	.section	.nv.info._ZN10layer_norm13ln_bwd_kernelINS_13Kernel_traitsI6__halfS2_S2_S2_fjLj4096ELj1ELj1ELj4ELj16ENS_18Kernel_traits_baseILj4096ES2_S2_S2_S2_fjLj128EEEEELb1ELb0ELb1ELb0EEEvNS_9BwdParamsE,"",@"SHT_CUDA_INFO"
	.sectionflags	@""
	.align	4


	//----- nvinfo : EIATTR_CUDA_API_VERSION
	.align		4
        /*0000*/ 	.byte	0x04, 0x37
        /*0002*/ 	.short	(.L_1757 - .L_1756)
.L_1756:
        /*0004*/ 	.word	0x00000082


	//----- nvinfo : EIATTR_KPARAM_INFO
	.align		4
.L_1757:
        /*0008*/ 	.byte	0x04, 0x17
        /*000a*/ 	.short	(.L_1759 - .L_1758)
.L_1758:
        /*000c*/ 	.word	0x00000000
        /*0010*/ 	.short	0x0000
        /*0012*/ 	.short	0x0000
        /*0014*/ 	.byte	0x00, 0xf0, 0xa1, 0x04


	//----- nvinfo : EIATTR_SPARSE_MMA_MASK
	.align		4
.L_1759:
        /*0018*/ 	.byte	0x03, 0x50
        /*001a*/ 	.short	0x0000


	//----- nvinfo : EIATTR_MAXREG_COUNT
	.align		4
        /*001c*/ 	.byte	0x03, 0x1b
        /*001e*/ 	.short	0x00ff


	//----- nvinfo : EIATTR_NUM_BARRIERS
	.align		4
        /*0020*/ 	.byte	0x02, 0x4c
        /*0022*/ 	.byte	0x01
	.zero		1


	//----- nvinfo : EIATTR_MERCURY_ISA_VERSION
	.align		4
        /*0024*/ 	.byte	0x03, 0x5f
        /*0026*/ 	.short	0x0101


	//----- nvinfo : EIATTR_COOP_GROUP_MASK_REGIDS
	.align		4
        /*0028*/ 	.byte	0x04, 0x29
        /*002a*/ 	.short	(.L_1761 - .L_1760)


	//   ....[0]....
.L_1760:
        /*002c*/ 	.word	0xffffffff


	//   ....[1]....
        /*0030*/ 	.word	0xffffffff


	//   ....[2]....
        /*0034*/ 	.word	0xffffffff


	//   ....[3]....
        /*0038*/ 	.word	0xffffffff


	//   ....[4]....
        /*003c*/ 	.word	0xffffffff


	//   ....[5]....
        /*0040*/ 	.word	0xffffffff


	//   ....[6]....
        /*0044*/ 	.word	0xffffffff


	//   ....[7]....
        /*0048*/ 	.word	0xffffffff


	//   ....[8]....
        /*004c*/ 	.word	0xffffffff


	//   ....[9]....
        /*0050*/ 	.word	0xffffffff


	//----- nvinfo : EIATTR_COOP_GROUP_INSTR_OFFSETS
	.align		4
.L_1761:
        /*0054*/ 	.byte	0x04, 0x28
        /*0056*/ 	.short	(.L_1763 - .L_1762)


	//   ....[0]....
.L_1762:
        /*0058*/ 	.word	0x00002690


	//   ....[1]....
        /*005c*/ 	.word	0x000026b0


	//   ....[2]....
        /*0060*/ 	.word	0x000026f0


	//   ....[3]....
        /*0064*/ 	.word	0x00002700


	//   ....[4]....
        /*0068*/ 	.word	0x00002740


	//   ....[5]....
        /*006c*/ 	.word	0x00002750


	//   ....[6]....
        /*0070*/ 	.word	0x00002780


	//   ....[7]....
        /*0074*/ 	.word	0x00002790


	//   ....[8]....
        /*0078*/ 	.word	0x000027c0


	//   ....[9]....
        /*007c*/ 	.word	0x000027d0


	//----- nvinfo : EIATTR_VRC_CTA_INIT_COUNT
	.align		4
.L_1763:
        /*0080*/ 	.byte	0x02, 0x4a
	.zero		1
	.zero		1


	//----- nvinfo : EIATTR_EXIT_INSTR_OFFSETS
	.align		4
        /*0084*/ 	.byte	0x04, 0x1c
        /*0086*/ 	.short	(.L_1765 - .L_1764)


	//   ....[0]....
.L_1764:
        /*0088*/ 	.word	0x00009590


	//   ....[1]....
        /*008c*/ 	.word	0x00009630


	//----- nvinfo : EIATTR_MAX_THREADS
	.align		4
.L_1765:
        /*0090*/ 	.byte	0x04, 0x05
        /*0092*/ 	.short	(.L_1767 - .L_1766)
.L_1766:
        /*0094*/ 	.word	0x00000080
        /*0098*/ 	.word	0x00000001
        /*009c*/ 	.word	0x00000001


	//----- nvinfo : EIATTR_CRS_STACK_SIZE
	.align		4
.L_1767:
        /*00a0*/ 	.byte	0x04, 0x1e
        /*00a2*/ 	.short	(.L_1769 - .L_1768)
.L_1768:
        /*00a4*/ 	.word	0x00000000


	//----- nvinfo : EIATTR_CBANK_PARAM_SIZE
	.align		4
.L_1769:
        /*00a8*/ 	.byte	0x03, 0x19
        /*00aa*/ 	.short	0x0128


	//----- nvinfo : EIATTR_PARAM_CBANK
	.align		4
        /*00ac*/ 	.byte	0x04, 0x0a
        /*00ae*/ 	.short	(.L_1771 - .L_1770)
	.align		4
.L_1770:
        /*00b0*/ 	.word	index@(.nv.constant0._ZN10layer_norm13ln_bwd_kernelINS_13Kernel_traitsI6__halfS2_S2_S2_fjLj4096ELj1ELj1ELj4ELj16ENS_18Kernel_traits_baseILj4096ES2_S2_S2_S2_fjLj128EEEEELb1ELb0ELb1ELb0EEEvNS_9BwdParamsE)
        /*00b4*/ 	.short	0x0380
        /*00b6*/ 	.short	0x0128


	//----- nvinfo : EIATTR_SW_WAR
	.align		4
.L_1771:
        /*00b8*/ 	.byte	0x04, 0x36
        /*00ba*/ 	.short	(.L_1773 - .L_1772)
.L_1772:
        /*00bc*/ 	.word	0x00000008
.L_1773:


//--------------------- .nv.info._ZN10layer_norm22ln_bwd_finalize_kernelINS_22Kernel_traits_finalizeILj4096E6__halfS2_S2_S2_fjLb0ELj1024ELj4ENS_18Kernel_traits_baseILj4096ES2_S2_S2_S2_fjLj1024EEEEELb0ELb1EEEvNS_9BwdParamsE --------------------------
	.section	.nv.info._ZN10layer_norm22ln_bwd_finalize_kernelINS_22Kernel_traits_finalizeILj4096E6__halfS2_S2_S2_fjLb0ELj1024ELj4ENS_18Kernel_traits_baseILj4096ES2_S2_S2_S2_fjLj1024EEEEELb0ELb1EEEvNS_9BwdParamsE,"",@"SHT_CUDA_INFO"
	.sectionflags	@""
	.align	4


	//----- nvinfo : EIATTR_CUDA_API_VERSION
	.align		4
        /*0000*/ 	.byte	0x04, 0x37
        /*0002*/ 	.short	(.L_1775 - .L_1774)
.L_1774:
        /*0004*/ 	.word	0x00000082


	//----- nvinfo : EIATTR_KPARAM_INFO
	.align		4
.L_1775:
        /*0008*/ 	.byte	0x04, 0x17
        /*000a*/ 	.short	(.L_1777 - .L_1776)
.L_1776:
        /*000c*/ 	.word	0x00000000
        /*0010*/ 	.short	0x0000
        /*0012*/ 	.short	0x0000
        /*0014*/ 	.byte	0x00, 0xf0, 0xa1, 0x04


	//----- nvinfo : EIATTR_SPARSE_MMA_MASK
	.align		4
.L_1777:
        /*0018*/ 	.byte	0x03, 0x50
        /*001a*/ 	.short	0x0000


	//----- nvinfo : EIATTR_MAXREG_COUNT
	.align		4
        /*001c*/ 	.byte	0x03, 0x1b
        /*001e*/ 	.short	0x0040


	//----- nvinfo : EIATTR_NUM_BARRIERS
	.align		4
        /*0020*/ 	.byte	0x02, 0x4c
        /*0022*/ 	.byte	0x01
	.zero		1


	//----- nvinfo : EIATTR_MERCURY_ISA_VERSION
	.align		4
        /*0024*/ 	.byte	0x03, 0x5f
        /*0026*/ 	.short	0x0101


	//----- nvinfo : EIATTR_COOP_GROUP_MASK_REGIDS
	.align		4
        /*0028*/ 	.byte	0x04, 0x29
        /*002a*/ 	.short	(.L_1779 - .L_1778)


	//   ....[0]....
.L_1778:
        /*002c*/ 	.word	0xffffffff


	//   ....[1]....
        /*0030*/ 	.word	0xffffffff


	//   ....[2]....
        /*0034*/ 	.word	0xffffffff


	//   ....[3]....
        /*0038*/ 	.word	0xffffffff


	//   ....[4]....
        /*003c*/ 	.word	0xffffffff


	//   ....[5]....
        /*0040*/ 	.word	0xffffffff


	//   ....[6]....
        /*0044*/ 	.word	0xffffffff


	//   ....[7]....
        /*0048*/ 	.word	0xffffffff


	//   ....[8]....
        /*004c*/ 	.word	0xffffffff


	//   ....[9]....
        /*0050*/ 	.word	0xffffffff


	//----- nvinfo : EIATTR_COOP_GROUP_INSTR_OFFSETS
	.align		4
.L_1779:
        /*0054*/ 	.byte	0x04, 0x28
        /*0056*/ 	.short	(.L_1781 - .L_1780)


	//   ....[0]....
.L_1780:
        /*0058*/ 	.word	0x00001560


	//   ....[1]....
        /*005c*/ 	.word	0x00001570


	//   ....[2]....
        /*0060*/ 	.word	0x000015a0


	//   ....[3]....
        /*0064*/ 	.word	0x000015b0


	//   ....[4]....
        /*0068*/ 	.word	0x000015e0


	//   ....[5]....
        /*006c*/ 	.word	0x000015f0


	//   ....[6]....
        /*0070*/ 	.word	0x00001620


	//   ....[7]....
        /*0074*/ 	.word	0x00001640


	//   ....[8]....
        /*0078*/ 	.word	0x00001670


	//   ....[9]....
        /*007c*/ 	.word	0x00001680


	//----- nvinfo : EIATTR_VRC_CTA_INIT_COUNT
	.align		4
.L_1781:
        /*0080*/ 	.byte	0x02, 0x4a
	.zero		1
	.zero		1


	//----- nvinfo : EIATTR_EXIT_INSTR_OFFSETS
	.align		4
        /*0084*/ 	.byte	0x04, 0x1c
        /*0086*/ 	.short	(.L_1783 - .L_1782)


	//   ....[0]....
.L_1782:
        /*0088*/ 	.word	0x00000060


	//   ....[1]....
        /*008c*/ 	.word	0x000016e0


	//   ....[2]....
        /*0090*/ 	.word	0x000017d0


	//----- nvinfo : EIATTR_MAX_THREADS
	.align		4
.L_1783:
        /*0094*/ 	.byte	0x04, 0x05
        /*0096*/ 	.short	(.L_1785 - .L_1784)
.L_1784:
        /*0098*/ 	.word	0x00000400
        /*009c*/ 	.word	0x00000001
        /*00a0*/ 	.word	0x00000001


	//----- nvinfo : EIATTR_CRS_STACK_SIZE
	.align		4
.L_1785:
        /*00a4*/ 	.byte	0x04, 0x1e
        /*00a6*/ 	.short	(.L_1787 - .L_1786)
.L_1786:
        /*00a8*/ 	.word	0x00000000


	//----- nvinfo : EIATTR_CBANK_PARAM_SIZE
	.align		4
.L_1787:
        /*00ac*/ 	.byte	0x03, 0x19
        /*00ae*/ 	.short	0x0128


	//----- nvinfo : EIATTR_PARAM_CBANK
	.align		4
        /*00b0*/ 	.byte	0x04, 0x0a
        /*00b2*/ 	.short	(.L_1789 - .L_1788)
	.align		4
.L_1788:
        /*00b4*/ 	.word	index@(.nv.constant0._ZN10layer_norm22ln_bwd_finalize_kernelINS_22Kernel_traits_finalizeILj4096E6__halfS2_S2_S2_fjLb0ELj1024ELj4ENS_18Kernel_traits_baseILj4096ES2_S2_S2_S2_fjLj1024EEEEELb0ELb1EEEvNS_9BwdParamsE)
        /*00b8*/ 	.short	0x0380
        /*00ba*/ 	.short	0x0128


	//----- nvinfo : EIATTR_SW_WAR
	.align		4
.L_1789:
        /*00bc*/ 	.byte	0x04, 0x36
        /*00be*/ 	.short	(.L_1791 - .L_1790)
.L_1790:
        /*00c0*/ 	.word	0x00000008
.L_1791:


//--------------------- .nv.info._ZN10layer_norm13ln_bwd_kernelINS_13Kernel_traitsI6__halfS2_S2_S2_fjLj4096ELj1ELj1ELj4ELj16ENS_18Kernel_traits_baseILj4096ES2_S2_S2_S2_fjLj128EEEEELb1ELb0ELb1ELb1EEEvNS_9BwdParamsE --------------------------
	.section	.nv.info._ZN10layer_norm13ln_bwd_kernelINS_13Kernel_traitsI6__halfS2_S2_S2_fjLj4096ELj1ELj1ELj4ELj16ENS_18Kernel_traits_baseILj4096ES2_S2_S2_S2_fjLj128EEEEELb1ELb0ELb1ELb1EEEvNS_9BwdParamsE,"",@"SHT_CUDA_INFO"
	.sectionflags	@""
	.align	4


	//----- nvinfo : EIATTR_CUDA_API_VERSION
	.align		4
        /*0000*/ 	.byte	0x04, 0x37
        /*0002*/ 	.short	(.L_1793 - .L_1792)
.L_1792:
        /*0004*/ 	.word	0x00000082


	//----- nvinfo : EIATTR_KPARAM_INFO
	.align		4
.L_1793:
        /*0008*/ 	.byte	0x04, 0x17
        /*000a*/ 	.short	(.L_1795 - .L_1794)
.L_1794:
        /*000c*/ 	.word	0x00000000
        /*0010*/ 	.short	0x0000
        /*0012*/ 	.short	0x0000
        /*0014*/ 	.byte	0x00, 0xf0, 0xa1, 0x04


	//----- nvinfo : EIATTR_SPARSE_MMA_MASK
	.align		4
.L_1795:
        /*0018*/ 	.byte	0x03, 0x50
        /*001a*/ 	.short	0x0000


	//----- nvinfo : EIATTR_MAXREG_COUNT
	.align		4
        /*001c*/ 	.byte	0x03, 0x1b
        /*001e*/ 	.short	0x00ff


	//----- nvinfo : EIATTR_NUM_BARRIERS
	.align		4
        /*0020*/ 	.byte	0x02, 0x4c
        /*0022*/ 	.byte	0x01
	.zero		1


	//----- nvinfo : EIATTR_MERCURY_ISA_VERSION
	.align		4
        /*0024*/ 	.byte	0x03, 0x5f
        /*0026*/ 	.short	0x0101


	//----- nvinfo : EIATTR_COOP_GROUP_MASK_REGIDS
	.align		4
        /*0028*/ 	.byte	0x04, 0x29
        /*002a*/ 	.short	(.L_1797 - .L_1796)


	//   ....[0]....
.L_1796:
        /*002c*/ 	.word	0xffffffff


	//   ....[1]....
        /*0030*/ 	.word	0xffffffff


	//   ....[2]....
        /*0034*/ 	.word	0xffffffff


	//   ....[3]....
        /*0038*/ 	.word	0xffffffff


	//   ....[4]....
        /*003c*/ 	.word	0xffffffff


	//   ....[5]....
        /*0040*/ 	.word	0xffffffff


	//   ....[6]....
        /*0044*/ 	.word	0xffffffff


	//   ....[7]....
        /*0048*/ 	.word	0xffffffff


	//   ....[8]....
        /*004c*/ 	.word	0xffffffff


	//   ....[9]....
        /*0050*/ 	.word	0xffffffff


	//----- nvinfo : EIATTR_COOP_GROUP_INSTR_OFFSETS
	.align		4
.L_1797:
        /*0054*/ 	.byte	0x04, 0x28
        /*0056*/ 	.short	(.L_1799 - .L_1798)


	//   ....[0]....
.L_1798:
        /*0058*/ 	.word	0x00002020


	//   ....[1]....
        /*005c*/ 	.word	0x00002040


	//   ....[2]....
        /*0060*/ 	.word	0x00002080


	//   ....[3]....
        /*0064*/ 	.word	0x00002090


	//   ....[4]....
        /*0068*/ 	.word	0x000020d0


	//   ....[5]....
        /*006c*/ 	.word	0x000020e0


	//   ....[6]....
        /*0070*/ 	.word	0x00002110


	//   ....[7]....
        /*0074*/ 	.word	0x00002120


	//   ....[8]....
        /*0078*/ 	.word	0x00002150


	//   ....[9]....
        /*007c*/ 	.word	0x00002160


	//----- nvinfo : EIATTR_VRC_CTA_INIT_COUNT
	.align		4
.L_1799:
        /*0080*/ 	.byte	0x02, 0x4a
	.zero		1
	.zero		1


	//----- nvinfo : EIATTR_EXIT_INSTR_OFFSETS
	.align		4
        /*0084*/ 	.byte	0x04, 0x1c
        /*0086*/ 	.short	(.L_1801 - .L_1800)


	//   ....[0]....
.L_1800:
        /*0088*/ 	.word	0x00008930


	//----- nvinfo : EIATTR_MAX_THREADS
	.align		4
.L_1801:
        /*008c*/ 	.byte	0x04, 0x05
        /*008e*/ 	.short	(.L_1803 - .L_1802)
.L_1802:
        /*0090*/ 	.word	0x00000080
        /*0094*/ 	.word	0x00000001
        /*0098*/ 	.word	0x00000001


	//----- nvinfo : EIATTR_CRS_STACK_SIZE
	.align		4
.L_1803:
        /*009c*/ 	.byte	0x04, 0x1e
        /*009e*/ 	.short	(.L_1805 - .L_1804)
.L_1804:
        /*00a0*/ 	.word	0x00000000


	//----- nvinfo : EIATTR_CBANK_PARAM_SIZE
	.align		4
.L_1805:
        /*00a4*/ 	.byte	0x03, 0x19
        /*00a6*/ 	.short	0x0128


	//----- nvinfo : EIATTR_PARAM_CBANK
	.align		4
        /*00a8*/ 	.byte	0x04, 0x0a
        /*00aa*/ 	.short	(.L_1807 - .L_1806)
	.align		4
.L_1806:
        /*00ac*/ 	.word	index@(.nv.constant0._ZN10layer_norm13ln_bwd_kernelINS_13Kernel_traitsI6__halfS2_S2_S2_fjLj4096ELj1ELj1ELj4ELj16ENS_18Kernel_traits_baseILj4096ES2_S2_S2_S2_fjLj128EEEEELb1ELb0ELb1ELb1EEEvNS_9BwdParamsE)
        /*00b0*/ 	.short	0x0380
        /*00b2*/ 	.short	0x0128


	//----- nvinfo : EIATTR_SW_WAR
	.align		4
.L_1807:
        /*00b4*/ 	.byte	0x04, 0x36
        /*00b6*/ 	.short	(.L_1809 - .L_1808)
.L_1808:
        /*00b8*/ 	.word	0x00000008
.L_1809:


//--------------------- .nv.info._ZN10layer_norm13ln_bwd_kernelINS_13Kernel_traitsI6__halfS2_S2_S2_fjLj4096ELj1ELj1ELj4ELj16ENS_18Kernel_traits_baseILj4096ES2_S2_S2_S2_fjLj128EEEEELb1ELb1ELb0ELb0EEEvNS_9BwdParamsE --------------------------
	.section	.nv.info._ZN10layer_norm13ln_bwd_kernelINS_13Kernel_traitsI6__halfS2_S2_S2_fjLj4096ELj1ELj1ELj4ELj16ENS_18Kernel_traits_baseILj4096ES2_S2_S2_S2_fjLj128EEEEELb1ELb1ELb0ELb0EEEvNS_9BwdParamsE,"",@"SHT_CUDA_INFO"
	.sectionflags	@""
	.align	4


	//----- nvinfo : EIATTR_CUDA_API_VERSION
	.align		4
        /*0000*/ 	.byte	0x04, 0x37
        /*0002*/ 	.short	(.L_1811 - .L_1810)
.L_1810:
        /*0004*/ 	.word	0x00000082


	//----- nvinfo : EIATTR_KPARAM_INFO
	.align		4
.L_1811:
        /*0008*/ 	.byte	0x04, 0x17
        /*000a*/ 	.short	(.L_1813 - .L_1812)
.L_1812:
        /*000c*/ 	.word	0x00000000
        /*0010*/ 	.short	0x0000
        /*0012*/ 	.short	0x0000
        /*0014*/ 	.byte	0x00, 0xf0, 0xa1, 0x04


	//----- nvinfo : EIATTR_SPARSE_MMA_MASK
	.align		4
.L_1813:
        /*0018*/ 	.byte	0x03, 0x50
        /*001a*/ 	.short	0x0000


	//----- nvinfo : EIATTR_MAXREG_COUNT
	.align		4
        /*001c*/ 	.byte	0x03, 0x1b
        /*001e*/ 	.short	0x00ff


	//----- nvinfo : EIATTR_NUM_BARRIERS
	.align		4
        /*0020*/ 	.byte	0x02, 0x4c
        /*0022*/ 	.byte	0x01
	.zero		1


	//----- nvinfo : EIATTR_MERCURY_ISA_VERSION
	.align		4
        /*0024*/ 	.byte	0x03, 0x5f
        /*0026*/ 	.short	0x0101


	//----- nvinfo : EIATTR_COOP_GROUP_MASK_REGIDS
	.align		4
        /*0028*/ 	.byte	0x04, 0x29
        /*002a*/ 	.short	(.L_1815 - .L_1814)


	//   ....[0]....
.L_1814:
        /*002c*/ 	.word	0xffffffff


	//   ....[1]....
        /*0030*/ 	.word	0xffffffff


	//   ....[2]....
        /*0034*/ 	.word	0xffffffff


	//   ....[3]....
        /*0038*/ 	.word	0xffffffff


	//   ....[4]....
        /*003c*/ 	.word	0xffffffff


	//   ....[5]....
        /*0040*/ 	.word	0xffffffff


	//   ....[6]....
        /*0044*/ 	.word	0xffffffff


	//   ....[7]....
        /*0048*/ 	.word	0xffffffff


	//   ....[8]....
        /*004c*/ 	.word	0xffffffff


	//   ....[9]....
        /*0050*/ 	.word	0xffffffff


	//----- nvinfo : EIATTR_COOP_GROUP_INSTR_OFFSETS
	.align		4
.L_1815:
        /*0054*/ 	.byte	0x04, 0x28
        /*0056*/ 	.short	(.L_1817 - .L_1816)


	//   ....[0]....
.L_1816:
        /*0058*/ 	.word	0x00002350


	//   ....[1]....
        /*005c*/ 	.word	0x00002380


	//   ....[2]....
        /*0060*/ 	.word	0x000023b0


	//   ....[3]....
        /*0064*/ 	.word	0x000023c0


	//   ....[4]....
        /*0068*/ 	.word	0x000023f0


	//   ....[5]....
        /*006c*/ 	.word	0x00002400


	//   ....[6]....
        /*0070*/ 	.word	0x00002430


	//   ....[7]....
        /*0074*/ 	.word	0x00002440


	//   ....[8]....
        /*0078*/ 	.word	0x00002470


	//   ....[9]....
        /*007c*/ 	.word	0x00002480


	//----- nvinfo : EIATTR_VRC_CTA_INIT_COUNT
	.align		4
.L_1817:
        /*0080*/ 	.byte	0x02, 0x4a
	.zero		1
	.zero		1


	//----- nvinfo : EIATTR_EXIT_INSTR_OFFSETS
	.align		4
        /*0084*/ 	.byte	0x04, 0x1c
        /*0086*/ 	.short	(.L_1819 - .L_1818)


	//   ....[0]....
.L_1818:
        /*0088*/ 	.word	0x0000bbb0


	//   ....[1]....
        /*008c*/ 	.word	0x0000bc80


	//----- nvinfo : EIATTR_MAX_THREADS
	.align		4
.L_1819:
        /*0090*/ 	.byte	0x04, 0x05
        /*0092*/ 	.short	(.L_1821 - .L_1820)
.L_1820:
        /*0094*/ 	.word	0x00000080
        /*0098*/ 	.word	0x00000001
        /*009c*/ 	.word	0x00000001


	//----- nvinfo : EIATTR_CRS_STACK_SIZE
	.align		4
.L_1821:
        /*00a0*/ 	.byte	0x04, 0x1e
        /*00a2*/ 	.short	(.L_1823 - .L_1822)
.L_1822:
        /*00a4*/ 	.word	0x00000000


	//----- nvinfo : EIATTR_CBANK_PARAM_SIZE
	.align		4
.L_1823:
        /*00a8*/ 	.byte	0x03, 0x19
        /*00aa*/ 	.short	0x0128


	//----- nvinfo : EIATTR_PARAM_CBANK
	.align		4
        /*00ac*/ 	.byte	0x04, 0x0a
        /*00ae*/ 	.short	(.L_1825 - .L_1824)
	.align		4
.L_1824:
        /*00b0*/ 	.word	index@(.nv.constant0._ZN10layer_norm13ln_bwd_kernelINS_13Kernel_traitsI6__halfS2_S2_S2_fjLj4096ELj1ELj1ELj4ELj16ENS_18Kernel_traits_baseILj4096ES2_S2_S2_S2_fjLj128EEEEELb1ELb1ELb0ELb0EEEvNS_9BwdParamsE)
        /*00b4*/ 	.short	0x0380
        /*00b6*/ 	.short	0x0128


	//----- nvinfo : EIATTR_SW_WAR
	.align		4
.L_1825:
        /*00b8*/ 	.byte	0x04, 0x36
        /*00ba*/ 	.short	(.L_1827 - .L_1826)
.L_1826:
        /*00bc*/ 	.word	0x00000008
.L_1827:


//--------------------- .nv.info._ZN10layer_norm13ln_bwd_kernelINS_13Kernel_traitsI6__halfS2_S2_S2_fjLj4096ELj1ELj1ELj4ELj16ENS_18Kernel_traits_baseILj4096ES2_S2_S2_S2_fjLj128EEEEELb1ELb1ELb0ELb1EEEvNS_9BwdParamsE --------------------------
	.section	.nv.info._ZN10layer_norm13ln_bwd_kernelINS_13Kernel_traitsI6__halfS2_S2_S2_fjLj4096ELj1ELj1ELj4ELj16ENS_18Kernel_traits_baseILj4096ES2_S2_S2_S2_fjLj128EEEEELb1ELb1ELb0ELb1EEEvNS_9BwdParamsE,"",@"SHT_CUDA_INFO"
	.sectionflags	@""
	.align	4


	//----- nvinfo : EIATTR_CUDA_API_VERSION
	.align		4
        /*0000*/ 	.byte	0x04, 0x37
        /*0002*/ 	.short	(.L_1829 - .L_1828)
.L_1828:
        /*0004*/ 	.word	0x00000082


	//----- nvinfo : EIATTR_KPARAM_INFO
	.align		4
.L_1829:
        /*0008*/ 	.byte	0x04, 0x17
        /*000a*/ 	.short	(.L_1831 - .L_1830)
.L_1830:
        /*000c*/ 	.word	0x00000000
        /*0010*/ 	.short	0x0000
        /*0012*/ 	.short	0x0000
        /*0014*/ 	.byte	0x00, 0xf0, 0xa1, 0x04


	//----- nvinfo : EIATTR_SPARSE_MMA_MASK
	.align		4
.L_1831:
        /*0018*/ 	.byte	0x03, 0x50
        /*001a*/ 	.short	0x0000


	//----- nvinfo : EIATTR_MAXREG_COUNT
	.align		4
        /*001c*/ 	.byte	0x03, 0x1b
        /*001e*/ 	.short	0x00ff


	//----- nvinfo : EIATTR_NUM_BARRIERS
	.align		4
        /*0020*/ 	.byte	0x02, 0x4c
        /*0022*/ 	.byte	0x01
	.zero		1


	//----- nvinfo : EIATTR_ANNOTATIONS
	.align		4
        /*0024*/ 	.byte	0x04, 0x55
        /*0026*/ 	.short	(.L_1833 - .L_1832)


	//   ....[0]....
.L_1832:
        /*0028*/ 	.word	0x00000001
        /*002c*/ 	.byte	0x20, 0x08, 0x00, 0x00, 0x01, 0x00, 0x00, 0x00, 0x50, 0x08, 0x00, 0x00, 0x01, 0x00, 0x00, 0x00
        /*003c*/ 	.byte	0x80, 0x0a, 0x00, 0x00, 0x01, 0x00, 0x00, 0x00, 0xa0, 0x0a, 0x00, 0x00


	//----- nvinfo : EIATTR_MERCURY_ISA_VERSION
	.align		4
.L_1833:
        /*0048*/ 	.byte	0x03, 0x5f
        /*004a*/ 	.short	0x0101


	//----- nvinfo : EIATTR_COOP_GROUP_MASK_REGIDS
	.align		4
        /*004c*/ 	.byte	0x04, 0x29
        /*004e*/ 	.short	(.L_1835 - .L_1834)


	//   ....[0]....
.L_1834:
        /*0050*/ 	.word	0xffffffff


	//   ....[1]....
        /*0054*/ 	.word	0xffffffff


	//   ....[2]....
        /*0058*/ 	.word	0xffffffff


	//   ....[3]....
        /*005c*/ 	.word	0xffffffff


	//   ....[4]....
        /*0060*/ 	.word	0xffffffff


	//   ....[5]....
        /*0064*/ 	.word	0xffffffff


	//   ....[6]....
        /*0068*/ 	.word	0xffffffff


	//   ....[7]....
        /*006c*/ 	.word	0xffffffff


	//   ....[8]....
        /*0070*/ 	.word	0xffffffff


	//   ....[9]....
        /*0074*/ 	.word	0xffffffff


	//----- nvinfo : EIATTR_COOP_GROUP_INSTR_OFFSETS
	.align		4
.L_1835:
        /*0078*/ 	.byte	0x04, 0x28
        /*007a*/ 	.short	(.L_1837 - .L_1836)


	//   ....[0]....
.L_1836:
        /*007c*/ 	.word	0x00001d90


	//   ....[1]....
        /*0080*/ 	.word	0x00001e80


	//   ....[2]....
        /*0084*/ 	.word	0x00001e90


	//   ....[3]....
        /*0088*/ 	.word	0x00001ec0


	//   ....[4]....
        /*008c*/ 	.word	0x00001ed0


	//   ....[5]....
        /*0090*/ 	.word	0x00001f00


	//   ....[6]....
        /*0094*/ 	.word	0x00001f10


	//   ....[7]....
        /*0098*/ 	.word	0x00001f30


	//   ....[8]....
        /*009c*/ 	.word	0x00001f70


	//   ....[9]....
        /*00a0*/ 	.word	0x00001f80


	//----- nvinfo : EIATTR_VRC_CTA_INIT_COUNT
	.align		4
.L_1837:
        /*00a4*/ 	.byte	0x02, 0x4a
	.zero		1
	.zero		1


	//----- nvinfo : EIATTR_EXIT_INSTR_OFFSETS
	.align		4
        /*00a8*/ 	.byte	0x04, 0x1c
        /*00aa*/ 	.short	(.L_1839 - .L_1838)


	//   ....[0]....
.L_1838:
        /*00ac*/ 	.word	0x00009d60


	//----- nvinfo : EIATTR_MAX_THREADS
	.align		4
.L_1839:
        /*00b0*/ 	.byte	0x04, 0x05
        /*00b2*/ 	.short	(.L_1841 - .L_1840)
.L_1840:
        /*00b4*/ 	.word	0x00000080
        /*00b8*/ 	.word	0x00000001
        /*00bc*/ 	.word	0x00000001


	//----- nvinfo : EIATTR_CBANK_PARAM_SIZE
	.align		4
.L_1841:
        /*00c0*/ 	.byte	0x03, 0x19
        /*00c2*/ 	.short	0x0128


	//----- nvinfo : EIATTR_PARAM_CBANK
	.align		4
        /*00c4*/ 	.byte	0x04, 0x0a
        /*00c6*/ 	.short	(.L_1843 - .L_1842)
	.align		4
.L_1842:
        /*00c8*/ 	.word	index@(.nv.constant0._ZN10layer_norm13ln_bwd_kernelINS_13Kernel_traitsI6__halfS2_S2_S2_fjLj4096ELj1ELj1ELj4ELj16ENS_18Kernel_traits_baseILj4096ES2_S2_S2_S2_fjLj128EEEEELb1ELb1ELb0ELb1EEEvNS_9BwdParamsE)
        /*00cc*/ 	.short	0x0380
        /*00ce*/ 	.short	0x0128


	//----- nvinfo : EIATTR_SW_WAR
	.align		4
.L_1843:
        /*00d0*/ 	.byte	0x04, 0x36
        /*00d2*/ 	.short	(.L_1845 - .L_1844)
.L_1844:
        /*00d4*/ 	.word	0x00000008
.L_1845:


//--------------------- .nv.info._ZN10layer_norm22ln_bwd_finalize_kernelINS_22Kernel_traits_finalizeILj4096E6__halfS2_S2_S2_fjLb1ELj1024ELj4ENS_18Kernel_traits_baseILj4096ES2_S2_S2_S2_fjLj1024EEEEELb1ELb0EEEvNS_9BwdParamsE --------------------------
	.section	.nv.info._ZN10layer_norm22ln_bwd_finalize_kernelINS_22Kernel_traits_finalizeILj4096E6__halfS2_S2_S2_fjLb1ELj1024ELj4ENS_18Kernel_traits_baseILj4096ES2_S2_S2_S2_fjLj1024EEEEELb1ELb0EEEvNS_9BwdParamsE,"",@"SHT_CUDA_INFO"
	.sectionflags	@""
	.align	4


	//----- nvinfo : EIATTR_CUDA_API_VERSION
	.align		4
        /*0000*/ 	.byte	0x04, 0x37
        /*0002*/ 	.short	(.L_1847 - .L_1846)
.L_1846:
        /*0004*/ 	.word	0x00000082


	//----- nvinfo : EIATTR_KPARAM_INFO
	.align		4
.L_1847:
        /*0008*/ 	.byte	0x04, 0x17
        /*000a*/ 	.short	(.L_1849 - .L_1848)
.L_1848:
        /*000c*/ 	.word	0x00000000
        /*0010*/ 	.short	0x0000
        /*0012*/ 	.short	0x0000
        /*0014*/ 	.byte	0x00, 0xf0, 0xa1, 0x04


	//----- nvinfo : EIATTR_SPARSE_MMA_MASK
	.align		4
.L_1849:
        /*0018*/ 	.byte	0x03, 0x50
        /*001a*/ 	.short	0x0000


	//----- nvinfo : EIATTR_MAXREG_COUNT
	.align		4
        /*001c*/ 	.byte	0x03, 0x1b
        /*001e*/ 	.short	0x0040


	//----- nvinfo : EIATTR_NUM_BARRIERS
	.align		4
        /*0020*/ 	.byte	0x02, 0x4c
        /*0022*/ 	.byte	0x01
	.zero		1


	//----- nvinfo : EIATTR_MERCURY_ISA_VERSION
	.align		4
        /*0024*/ 	.byte	0x03, 0x5f
        /*0026*/ 	.short	0x0101


	//----- nvinfo : EIATTR_COOP_GROUP_MASK_REGIDS
	.align		4
        /*0028*/ 	.byte	0x04, 0x29
        /*002a*/ 	.short	(.L_1851 - .L_1850)


	//   ....[0]....
.L_1850:
        /*002c*/ 	.word	0xffffffff


	//   ....[1]....
        /*0030*/ 	.word	0xffffffff


	//   ....[2]....
        /*0034*/ 	.word	0xffffffff


	//   ....[3]....
        /*0038*/ 	.word	0xffffffff


	//   ....[4]....
        /*003c*/ 	.word	0xffffffff


	//   ....[5]....
        /*0040*/ 	.word	0xffffffff


	//   ....[6]....
        /*0044*/ 	.word	0xffffffff


	//   ....[7]....
        /*0048*/ 	.word	0xffffffff


	//   ....[8]....
        /*004c*/ 	.word	0xffffffff


	//   ....[9]....
        /*0050*/ 	.word	0xffffffff


	//   ....[10]....
        /*0054*/ 	.word	0xffffffff


	//   ....[11]....
        /*0058*/ 	.word	0xffffffff


	//   ....[12]....
        /*005c*/ 	.word	0xffffffff


	//   ....[13]....
        /*0060*/ 	.word	0xffffffff


	//   ....[14]....
        /*0064*/ 	.word	0xffffffff


	//----- nvinfo : EIATTR_COOP_GROUP_INSTR_OFFSETS
	.align		4
.L_1851:
        /*0068*/ 	.byte	0x04, 0x28
        /*006a*/ 	.short	(.L_1853 - .L_1852)


	//   ....[0]....
.L_1852:
        /*006c*/ 	.word	0x00001030


	//   ....[1]....
        /*0070*/ 	.word	0x00001040


	//   ....[2]....
        /*0074*/ 	.word	0x00001050


	//   ....[3]....
        /*0078*/ 	.word	0x00001080


	//   ....[4]....
        /*007c*/ 	.word	0x000010a0


	//   ....[5]....
        /*0080*/ 	.word	0x000010b0


	//   ....[6]....
        /*0084*/ 	.word	0x000010f0


	//   ....[7]....
        /*0088*/ 	.word	0x00001100


	//   ....[8]....
        /*008c*/ 	.word	0x00001110


	//   ....[9]....
        /*0090*/ 	.word	0x00001140


	//   ....[10]....
        /*0094*/ 	.word	0x00001170


	//   ....[11]....
        /*0098*/ 	.word	0x00001190


	//   ....[12]....
        /*009c*/ 	.word	0x000011c0


	//   ....[13]....
        /*00a0*/ 	.word	0x000011f0


	//   ....[14]....
        /*00a4*/ 	.word	0x00001220


	//----- nvinfo : EIATTR_VRC_CTA_INIT_COUNT
	.align		4
.L_1853:
        /*00a8*/ 	.byte	0x02, 0x4a
	.zero		1
	.zero		1


	//----- nvinfo : EIATTR_EXIT_INSTR_OFFSETS
	.align		4
        /*00ac*/ 	.byte	0x04, 0x1c
        /*00ae*/ 	.short	(.L_1855 - .L_1854)


	//   ....[0]....
.L_1854:
        /*00b0*/ 	.word	0x00000060


	//   ....[1]....
        /*00b4*/ 	.word	0x000012a0


	//   ....[2]....
        /*00b8*/ 	.word	0x000012d0


	//   ....[3]....
        /*00bc*/ 	.word	0x000013e0


	//----- nvinfo : EIATTR_MAX_THREADS
	.align		4
.L_1855:
        /*00c0*/ 	.byte	0x04, 0x05
        /*00c2*/ 	.short	(.L_1857 - .L_1856)
.L_1856:
        /*00c4*/ 	.word	0x00000400
        /*00c8*/ 	.word	0x00000001
        /*00cc*/ 	.word	0x00000001


	//----- nvinfo : EIATTR_CRS_STACK_SIZE
	.align		4
.L_1857:
        /*00d0*/ 	.byte	0x04, 0x1e
        /*00d2*/ 	.short	(.L_1859 - .L_1858)
.L_1858:
        /*00d4*/ 	.word	0x00000000


	//----- nvinfo : EIATTR_CBANK_PARAM_SIZE
	.align		4
.L_1859:
        /*00d8*/ 	.byte	0x03, 0x19
        /*00da*/ 	.short	0x0128


	//----- nvinfo : EIATTR_PARAM_CBANK
	.align		4
        /*00dc*/ 	.byte	0x04, 0x0a
        /*00de*/ 	.short	(.L_1861 - .L_1860)
	.align		4
.L_1860:
        /*00e0*/ 	.word	index@(.nv.constant0._ZN10layer_norm22ln_bwd_finalize_kernelINS_22Kernel_traits_finalizeILj4096E6__halfS2_S2_S2_fjLb1ELj1024ELj4ENS_18Kernel_traits_baseILj4096ES2_S2_S2_S2_fjLj1024EEEEELb1ELb0EEEvNS_9BwdParamsE)
        /*00e4*/ 	.short	0x0380
        /*00e6*/ 	.short	0x0128


	//----- nvinfo : EIATTR_SW_WAR
	.align		4
.L_1861:
        /*00e8*/ 	.byte	0x04, 0x36
        /*00ea*/ 	.short	(.L_1863 - .L_1862)
.L_1862:
        /*00ec*/ 	.word	0x00000008
.L_1863:


//--------------------- .nv.info._ZN10layer_norm13ln_bwd_kernelINS_13Kernel_traitsI6__halfS2_S2_S2_fjLj4096ELj1ELj1ELj4ELj16ENS_18Kernel_traits_baseILj4096ES2_S2_S2_S2_fjLj128EEEEELb1ELb1ELb1ELb0EEEvNS_9BwdParamsE --------------------------
	.section	.nv.info._ZN10layer_norm13ln_bwd_kernelINS_13Kernel_traitsI6__halfS2_S2_S2_fjLj4096ELj1ELj1ELj4ELj16ENS_18Kernel_traits_baseILj4096ES2_S2_S2_S2_fjLj128EEEEELb1ELb1ELb1ELb0EEEvNS_9BwdParamsE,"",@"SHT_CUDA_INFO"
	.sectionflags	@""
	.align	4


	//----- nvinfo : EIATTR_CUDA_API_VERSION
	.align		4
        /*0000*/ 	.byte	0x04, 0x37
        /*0002*/ 	.short	(.L_1865 - .L_1864)
.L_1864:
        /*0004*/ 	.word	0x00000082


	//----- nvinfo : EIATTR_KPARAM_INFO
	.align		4
.L_1865:
        /*0008*/ 	.byte	0x04, 0x17
        /*000a*/ 	.short	(.L_1867 - .L_1866)
.L_1866:
        /*000c*/ 	.word	0x00000000
        /*0010*/ 	.short	0x0000
        /*0012*/ 	.short	0x0000
        /*0014*/ 	.byte	0x00, 0xf0, 0xa1, 0x04


	//----- nvinfo : EIATTR_SPARSE_MMA_MASK
	.align		4
.L_1867:
        /*0018*/ 	.byte	0x03, 0x50
        /*001a*/ 	.short	0x0000


	//----- nvinfo : EIATTR_MAXREG_COUNT
	.align		4
        /*001c*/ 	.byte	0x03, 0x1b
        /*001e*/ 	.short	0x00ff


	//----- nvinfo : EIATTR_NUM_BARRIERS
	.align		4
        /*0020*/ 	.byte	0x02, 0x4c
        /*0022*/ 	.byte	0x01
	.zero		1


	//----- nvinfo : EIATTR_MERCURY_ISA_VERSION
	.align		4
        /*0024*/ 	.byte	0x03, 0x5f
        /*0026*/ 	.short	0x0101


	//----- nvinfo : EIATTR_COOP_GROUP_MASK_REGIDS
	.align		4
        /*0028*/ 	.byte	0x04, 0x29
        /*002a*/ 	.short	(.L_1869 - .L_1868)


	//   ....[0]....
.L_1868:
        /*002c*/ 	.word	0xffffffff


	//   ....[1]....
        /*0030*/ 	.word	0xffffffff


	//   ....[2]....
        /*0034*/ 	.word	0xffffffff


	//   ....[3]....
        /*0038*/ 	.word	0xffffffff


	//   ....[4]....
        /*003c*/ 	.word	0xffffffff


	//   ....[5]....
        /*0040*/ 	.word	0xffffffff


	//   ....[6]....
        /*0044*/ 	.word	0xffffffff


	//   ....[7]....
        /*0048*/ 	.word	0xffffffff


	//   ....[8]....
        /*004c*/ 	.word	0xffffffff


	//   ....[9]....
        /*0050*/ 	.word	0xffffffff


	//----- nvinfo : EIATTR_COOP_GROUP_INSTR_OFFSETS
	.align		4
.L_1869:
        /*0054*/ 	.byte	0x04, 0x28
        /*0056*/ 	.short	(.L_1871 - .L_1870)


	//   ....[0]....
.L_1870:
        /*0058*/ 	.word	0x00002a30


	//   ....[1]....
        /*005c*/ 	.word	0x00002a60


	//   ....[2]....
        /*0060*/ 	.word	0x00002a90


	//   ....[3]....
        /*0064*/ 	.word	0x00002aa0


	//   ....[4]....
        /*0068*/ 	.word	0x00002ad0


	//   ....[5]....
        /*006c*/ 	.word	0x00002ae0


	//   ....[6]....
        /*0070*/ 	.word	0x00002b10


	//   ....[7]....
        /*0074*/ 	.word	0x00002b20


	//   ....[8]....
        /*0078*/ 	.word	0x00002b50


	//   ....[9]....
        /*007c*/ 	.word	0x00002b60


	//----- nvinfo : EIATTR_VRC_CTA_INIT_COUNT
	.align		4
.L_1871:
        /*0080*/ 	.byte	0x02, 0x4a
	.zero		1
	.zero		1


	//----- nvinfo : EIATTR_EXIT_INSTR_OFFSETS
	.align		4
        /*0084*/ 	.byte	0x04, 0x1c
        /*0086*/ 	.short	(.L_1873 - .L_1872)


	//   ....[0]....
.L_1872:
        /*0088*/ 	.word	0x0000e830


	//   ....[1]....
        /*008c*/ 	.word	0x0000e900


	//----- nvinfo : EIATTR_MAX_THREADS
	.align		4
.L_1873:
        /*0090*/ 	.byte	0x04, 0x05
        /*0092*/ 	.short	(.L_1875 - .L_1874)
.L_1874:
        /*0094*/ 	.word	0x00000080
        /*0098*/ 	.word	0x00000001
        /*009c*/ 	.word	0x00000001


	//----- nvinfo : EIATTR_CRS_STACK_SIZE
	.align		4
.L_1875:
        /*00a0*/ 	.byte	0x04, 0x1e
        /*00a2*/ 	.short	(.L_1877 - .L_1876)
.L_1876:
        /*00a4*/ 	.word	0x00000000


	//----- nvinfo : EIATTR_CBANK_PARAM_SIZE
	.align		4
.L_1877:
        /*00a8*/ 	.byte	0x03, 0x19
        /*00aa*/ 	.short	0x0128


	//----- nvinfo : EIATTR_PARAM_CBANK
	.align		4
        /*00ac*/ 	.byte	0x04, 0x0a
        /*00ae*/ 	.short	(.L_1879 - .L_1878)
	.align		4
.L_1878:
        /*00b0*/ 	.word	index@(.nv.constant0._ZN10layer_norm13ln_bwd_kernelINS_13Kernel_traitsI6__halfS2_S2_S2_fjLj4096ELj1ELj1ELj4ELj16ENS_18Kernel_traits_baseILj4096ES2_S2_S2_S2_fjLj128EEEEELb1ELb1ELb1ELb0EEEvNS_9BwdParamsE)
        /*00b4*/ 	.short	0x0380
        /*00b6*/ 	.short	0x0128


	//----- nvinfo : EIATTR_SW_WAR
	.align		4
.L_1879:
        /*00b8*/ 	.byte	0x04, 0x36
        /*00ba*/ 	.short	(.L_1881 - .L_1880)
.L_1880:
        /*00bc*/ 	.word	0x00000008
.L_1881:


//--------------------- .nv.info._ZN10layer_norm22ln_bwd_finalize_kernelINS_22Kernel_traits_finalizeILj4096E6__halfS2_S2_S2_fjLb1ELj1024ELj4ENS_18Kernel_traits_baseILj4096ES2_S2_S2_S2_fjLj1024EEEEELb1ELb1EEEvNS_9BwdParamsE --------------------------
	.section	.nv.info._ZN10layer_norm22ln_bwd_finalize_kernelINS_22Kernel_traits_finalizeILj4096E6__halfS2_S2_S2_fjLb1ELj1024ELj4ENS_18Kernel_traits_baseILj4096ES2_S2_S2_S2_fjLj1024EEEEELb1ELb1EEEvNS_9BwdParamsE,"",@"SHT_CUDA_INFO"
	.sectionflags	@""
	.align	4


	//----- nvinfo : EIATTR_CUDA_API_VERSION
	.align		4
        /*0000*/ 	.byte	0x04, 0x37
        /*0002*/ 	.short	(.L_1883 - .L_1882)
.L_1882:
        /*0004*/ 	.word	0x00000082


	//----- nvinfo : EIATTR_KPARAM_INFO
	.align		4
.L_1883:
        /*0008*/ 	.byte	0x04, 0x17
        /*000a*/ 	.short	(.L_1885 - .L_1884)
.L_1884:
        /*000c*/ 	.word	0x00000000
        /*0010*/ 	.short	0x0000
        /*0012*/ 	.short	0x0000
        /*0014*/ 	.byte	0x00, 0xf0, 0xa1, 0x04


	//----- nvinfo : EIATTR_SPARSE_MMA_MASK
	.align		4
.L_1885:
        /*0018*/ 	.byte	0x03, 0x50
        /*001a*/ 	.short	0x0000


	//----- nvinfo : EIATTR_MAXREG_COUNT
	.align		4
        /*001c*/ 	.byte	0x03, 0x1b
        /*001e*/ 	.short	0x0040


	//----- nvinfo : EIATTR_NUM_BARRIERS
	.align		4
        /*0020*/ 	.byte	0x02, 0x4c
        /*0022*/ 	.byte	0x01
	.zero		1


	//----- nvinfo : EIATTR_MERCURY_ISA_VERSION
	.align		4
        /*0024*/ 	.byte	0x03, 0x5f
        /*0026*/ 	.short	0x0101


	//----- nvinfo : EIATTR_COOP_GROUP_MASK_REGIDS
	.align		4
        /*0028*/ 	.byte	0x04, 0x29
        /*002a*/ 	.short	(.L_1887 - .L_1886)


	//   ....[0]....
.L_1886:
        /*002c*/ 	.word	0xffffffff


	//   ....[1]....
        /*0030*/ 	.word	0xffffffff


	//   ....[2]....
        /*0034*/ 	.word	0xffffffff


	//   ....[3]....
        /*0038*/ 	.word	0xffffffff


	//   ....[4]....
        /*003c*/ 	.word	0xffffffff


	//   ....[5]....
        /*0040*/ 	.word	0xffffffff


	//   ....[6]....
        /*0044*/ 	.word	0xffffffff


	//   ....[7]....
        /*0048*/ 	.word	0xffffffff


	//   ....[8]....
        /*004c*/ 	.word	0xffffffff


	//   ....[9]....
        /*0050*/ 	.word	0xffffffff


	//   ....[10]....
        /*0054*/ 	.word	0xffffffff


	//   ....[11]....
        /*0058*/ 	.word	0xffffffff


	//   ....[12]....
        /*005c*/ 	.word	0xffffffff


	//   ....[13]....
        /*0060*/ 	.word	0xffffffff


	//   ....[14]....
        /*0064*/ 	.word	0xffffffff


	//----- nvinfo : EIATTR_COOP_GROUP_INSTR_OFFSETS
	.align		4
.L_1887:
        /*0068*/ 	.byte	0x04, 0x28
        /*006a*/ 	.short	(.L_1889 - .L_1888)


	//   ....[0]....
.L_1888:
        /*006c*/ 	.word	0x00001060


	//   ....[1]....
        /*0070*/ 	.word	0x00001070


	//   ....[2]....
        /*0074*/ 	.word	0x00001080


	//   ....[3]....
        /*0078*/ 	.word	0x000010b0


	//   ....[4]....
        /*007c*/ 	.word	0x000010d0


	//   ....[5]....
        /*0080*/ 	.word	0x000010e0


	//   ....[6]....
        /*0084*/ 	.word	0x00001120


	//   ....[7]....
        /*0088*/ 	.word	0x00001140


	//   ....[8]....
        /*008c*/ 	.word	0x00001150


	//   ....[9]....
        /*0090*/ 	.word	0x00001180


	//   ....[10]....
        /*0094*/ 	.word	0x000011a0


	//   ....[11]....
        /*0098*/ 	.word	0x000011b0


	//   ....[12]....
        /*009c*/ 	.word	0x000011f0


	//   ....[13]....
        /*00a0*/ 	.word	0x00001200


	//   ....[14]....
        /*00a4*/ 	.word	0x00001210


	//----- nvinfo : EIATTR_VRC_CTA_INIT_COUNT
	.align		4
.L_1889:
        /*00a8*/ 	.byte	0x02, 0x4a
	.zero		1
	.zero		1


	//----- nvinfo : EIATTR_EXIT_INSTR_OFFSETS
	.align		4
        /*00ac*/ 	.byte	0x04, 0x1c
        /*00ae*/ 	.short	(.L_1891 - .L_1890)


	//   ....[0]....
.L_1890:
        /*00b0*/ 	.word	0x00000060


	//   ....[1]....
        /*00b4*/ 	.word	0x00001290


	//   ....[2]....
        /*00b8*/ 	.word	0x000013d0


	//----- nvinfo : EIATTR_MAX_THREADS
	.align		4
.L_1891:
        /*00bc*/ 	.byte	0x04, 0x05
        /*00be*/ 	.short	(.L_1893 - .L_1892)
.L_1892:
        /*00c0*/ 	.word	0x00000400
        /*00c4*/ 	.word	0x00000001
        /*00c8*/ 	.word	0x00000001


	//----- nvinfo : EIATTR_CRS_STACK_SIZE
	.align		4
.L_1893:
        /*00cc*/ 	.byte	0x04, 0x1e
        /*00ce*/ 	.short	(.L_1895 - .L_1894)
.L_1894:
        /*00d0*/ 	.word	0x00000000


	//----- nvinfo : EIATTR_CBANK_PARAM_SIZE
	.align		4
.L_1895:
        /*00d4*/ 	.byte	0x03, 0x19
        /*00d6*/ 	.short	0x0128


	//----- nvinfo : EIATTR_PARAM_CBANK
	.align		4
        /*00d8*/ 	.byte	0x04, 0x0a
        /*00da*/ 	.short	(.L_1897 - .L_1896)
	.align		4
.L_1896:
        /*00dc*/ 	.word	index@(.nv.constant0._ZN10layer_norm22ln_bwd_finalize_kernelINS_22Kernel_traits_finalizeILj4096E6__halfS2_S2_S2_fjLb1ELj1024ELj4ENS_18Kernel_traits_baseILj4096ES2_S2_S2_S2_fjLj1024EEEEELb1ELb1EEEvNS_9BwdParamsE)
        /*00e0*/ 	.short	0x0380
        /*00e2*/ 	.short	0x0128


	//----- nvinfo : EIATTR_SW_WAR
	.align		4
.L_1897:
        /*00e4*/ 	.byte	0x04, 0x36
        /*00e6*/ 	.short	(.L_1899 - .L_1898)
.L_1898:
        /*00e8*/ 	.word	0x00000008
.L_1899:


//--------------------- .nv.info._ZN10layer_norm13ln_bwd_kernelINS_13Kernel_traitsI6__halfS2_S2_S2_fjLj4096ELj1ELj1ELj4ELj16ENS_18Kernel_traits_baseILj4096ES2_S2_S2_S2_fjLj128EEEEELb1ELb1ELb1ELb1EEEvNS_9BwdParamsE --------------------------
	.section	.nv.info._ZN10layer_norm13ln_bwd_kernelINS_13Kernel_traitsI6__halfS2_S2_S2_fjLj4096ELj1ELj1ELj4ELj16ENS_18Kernel_traits_baseILj4096ES2_S2_S2_S2_fjLj128EEEEELb1ELb1ELb1ELb1EEEvNS_9BwdParamsE,"",@"SHT_CUDA_INFO"
	.sectionflags	@""
	.align	4


	//----- nvinfo : EIATTR_CUDA_API_VERSION
	.align		4
        /*0000*/ 	.byte	0x04, 0x37
        /*0002*/ 	.short	(.L_1901 - .L_1900)
.L_1900:
        /*0004*/ 	.word	0x00000082


	//----- nvinfo : EIATTR_KPARAM_INFO
	.align		4
.L_1901:
        /*0008*/ 	.byte	0x04, 0x17
        /*000a*/ 	.short	(.L_1903 - .L_1902)
.L_1902:
        /*000c*/ 	.word	0x00000000
        /*0010*/ 	.short	0x0000
        /*0012*/ 	.short	0x0000
        /*0014*/ 	.byte	0x00, 0xf0, 0xa1, 0x04


	//----- nvinfo : EIATTR_SPARSE_MMA_MASK
	.align		4
.L_1903:
        /*0018*/ 	.byte	0x03, 0x50
        /*001a*/ 	.short	0x0000


	//----- nvinfo : EIATTR_MAXREG_COUNT
	.align		4
        /*001c*/ 	.byte	0x03, 0x1b
        /*001e*/ 	.short	0x00ff


	//----- nvinfo : EIATTR_NUM_BARRIERS
	.align		4
        /*0020*/ 	.byte	0x02, 0x4c
        /*0022*/ 	.byte	0x01
	.zero		1


	//----- nvinfo : EIATTR_MERCURY_ISA_VERSION
	.align		4
        /*0024*/ 	.byte	0x03, 0x5f
        /*0026*/ 	.short	0x0101


	//----- nvinfo : EIATTR_COOP_GROUP_MASK_REGIDS
	.align		4
        /*0028*/ 	.byte	0x04, 0x29
        /*002a*/ 	.short	(.L_1905 - .L_1904)


	//   ....[0]....
.L_1904:
        /*002c*/ 	.word	0xffffffff


	//   ....[1]....
        /*0030*/ 	.word	0xffffffff


	//   ....[2]....
        /*0034*/ 	.word	0xffffffff


	//   ....[3]....
        /*0038*/ 	.word	0xffffffff


	//   ....[4]....
        /*003c*/ 	.word	0xffffffff


	//   ....[5]....
        /*0040*/ 	.word	0xffffffff


	//   ....[6]....
        /*0044*/ 	.word	0xffffffff


	//   ....[7]....
        /*0048*/ 	.word	0xffffffff


	//   ....[8]....
        /*004c*/ 	.word	0xffffffff


	//   ....[9]....
        /*0050*/ 	.word	0xffffffff


	//----- nvinfo : EIATTR_COOP_GROUP_INSTR_OFFSETS
	.align		4
.L_1905:
        /*0054*/ 	.byte	0x04, 0x28
        /*0056*/ 	.short	(.L_1907 - .L_1906)


	//   ....[0]....
.L_1906:
        /*0058*/ 	.word	0x000021a0


	//   ....[1]....
        /*005c*/ 	.word	0x000021d0


	//   ....[2]....
        /*0060*/ 	.word	0x00002200


	//   ....[3]....
        /*0064*/ 	.word	0x00002210


	//   ....[4]....
        /*0068*/ 	.word	0x00002240


	//   ....[5]....
        /*006c*/ 	.word	0x00002260


	//   ....[6]....
        /*0070*/ 	.word	0x000022e0


	//   ....[7]....
        /*0074*/ 	.word	0x000022f0


	//   ....[8]....
        /*0078*/ 	.word	0x00002330


	//   ....[9]....
        /*007c*/ 	.word	0x00002360


	//----- nvinfo : EIATTR_VRC_CTA_INIT_COUNT
	.align		4
.L_1907:
        /*0080*/ 	.byte	0x02, 0x4a
	.zero		1
	.zero		1


	//----- nvinfo : EIATTR_EXIT_INSTR_OFFSETS
	.align		4
        /*0084*/ 	.byte	0x04, 0x1c
        /*0086*/ 	.short	(.L_1909 - .L_1908)


	//   ....[0]....
.L_1908:
        /*0088*/ 	.word	0x0000db80


	//----- nvinfo : EIATTR_MAX_THREADS
	.align		4
.L_1909:
        /*008c*/ 	.byte	0x04, 0x05
        /*008e*/ 	.short	(.L_1911 - .L_1910)
.L_1910:
        /*0090*/ 	.word	0x00000080
        /*0094*/ 	.word	0x00000001
        /*0098*/ 	.word	0x00000001


	//----- nvinfo : EIATTR_CRS_STACK_SIZE
	.align		4
.L_1911:
        /*009c*/ 	.byte	0x04, 0x1e
        /*009e*/ 	.short	(.L_1913 - .L_1912)
.L_1912:
        /*00a0*/ 	.word	0x00000000


	//----- nvinfo : EIATTR_CBANK_PARAM_SIZE
	.align		4
.L_1913:
        /*00a4*/ 	.byte	0x03, 0x19
        /*00a6*/ 	.short	0x0128


	//----- nvinfo : EIATTR_PARAM_CBANK
	.align		4
        /*00a8*/ 	.byte	0x04, 0x0a
        /*00aa*/ 	.short	(.L_1915 - .L_1914)
	.align		4
.L_1914:
        /*00ac*/ 	.word	index@(.nv.constant0._ZN10layer_norm13ln_bwd_kernelINS_13Kernel_traitsI6__halfS2_S2_S2_fjLj4096ELj1ELj1ELj4ELj16ENS_18Kernel_traits_baseILj4096ES2_S2_S2_S2_fjLj128EEEEELb1ELb1ELb1ELb1EEEvNS_9BwdParamsE)
        /*00b0*/ 	.short	0x0380
        /*00b2*/ 	.short	0x0128


	//----- nvinfo : EIATTR_SW_WAR
	.align		4
.L_1915:
        /*00b4*/ 	.byte	0x04, 0x36
        /*00b6*/ 	.short	(.L_1917 - .L_1916)
.L_1916:
        /*00b8*/ 	.word	0x00000008
.L_1917:


//--------------------- .nv.info._ZN10layer_norm13ln_bwd_kernelINS_13Kernel_traitsIf13__nv_bfloat16S2_S2_fjLj4096ELj1ELj1ELj4ELj16ENS_18Kernel_traits_baseILj4096EfS2_S2_S2_fjLj128EEEEELb0ELb0ELb0ELb0EEEvNS_9BwdParamsE --------------------------
	.section	.nv.info._ZN10layer_norm13ln_bwd_kernelINS_13Kernel_traitsIf13__nv_bfloat16S2_S2_fjLj4096ELj1ELj1ELj4ELj16ENS_18Kernel_traits_baseILj4096EfS2_S2_S2_fjLj128EEEEELb0ELb0ELb0ELb0EEEvNS_9BwdParamsE,"",@"SHT_CUDA_INFO"
	.sectionflags	@""
	.align	4


	//----- nvinfo : EIATTR_CUDA_API_VERSION
	.align		4
        /*0000*/ 	.byte	0x04, 0x37
        /*0002*/ 	.short	(.L_1919 - .L_1918)
.L_1918:
        /*0004*/ 	.word	0x00000082


	//----- nvinfo : EIATTR_KPARAM_INFO
	.align		4
.L_1919:
        /*0008*/ 	.byte	0x04, 0x17
        /*000a*/ 	.short	(.L_1921 - .L_1920)
.L_1920:
        /*000c*/ 	.word	0x00000000
        /*0010*/ 	.short	0x0000
        /*0012*/ 	.short	0x0000
        /*0014*/ 	.byte	0x00, 0xf0, 0xa1, 0x04


	//----- nvinfo : EIATTR_SPARSE_MMA_MASK
	.align		4
.L_1921:
        /*0018*/ 	.byte	0x03, 0x50
        /*001a*/ 	.short	0x0000


	//----- nvinfo : EIATTR_MAXREG_COUNT
	.align		4
        /*001c*/ 	.byte	0x03, 0x1b
        /*001e*/ 	.short	0x00ff


	//----- nvinfo : EIATTR_NUM_BARRIERS
	.align		4
        /*0020*/ 	.byte	0x02, 0x4c
        /*0022*/ 	.byte	0x01
	.zero		1


	//----- nvinfo : EIATTR_MERCURY_ISA_VERSION
	.align		4
        /*0024*/ 	.byte	0x03, 0x5f
        /*0026*/ 	.short	0x0101


	//----- nvinfo : EIATTR_COOP_GROUP_MASK_REGIDS
	.align		4
        /*0028*/ 	.byte	0x04, 0x29
        /*002a*/ 	.short	(.L_1923 - .L_1922)


	//   ....[0]....
.L_1922:
        /*002c*/ 	.word	0xffffffff


	//   ....[1]....
        /*0030*/ 	.word	0xffffffff


	//   ....[2]....
        /*0034*/ 	.word	0xffffffff


	//   ....[3]....
        /*0038*/ 	.word	0xffffffff


	//   ....[4]....
        /*003c*/ 	.word	0xffffffff


	//   ....[5]....
        /*0040*/ 	.word	0xffffffff


	//   ....[6]....
        /*0044*/ 	.word	0xffffffff


	//   ....[7]....
        /*0048*/ 	.word	0xffffffff


	//   ....[8]....
        /*004c*/ 	.word	0xffffffff


	//   ....[9]....
        /*0050*/ 	.word	0xffffffff


	//----- nvinfo : EIATTR_COOP_GROUP_INSTR_OFFSETS
	.align		4
.L_1923:
        /*0054*/ 	.byte	0x04, 0x28
        /*0056*/ 	.short	(.L_1925 - .L_1924)


	//   ....[0]....
.L_1924:
        /*0058*/ 	.word	0x00002010


	//   ....[1]....
        /*005c*/ 	.word	0x00002090


	//   ....[2]....
        /*0060*/ 	.word	0x000020c0


	//   ....[3]....
        /*0064*/ 	.word	0x00002100


	//   ....[4]....
        /*0068*/ 	.word	0x00002120


	//   ....[5]....
        /*006c*/ 	.word	0x00002150


	//   ....[6]....
        /*0070*/ 	.word	0x00002170


	//   ....[7]....
        /*0074*/ 	.word	0x000021b0


	//   ....[8]....
        /*0078*/ 	.word	0x000021d0


	//   ....[9]....
        /*007c*/ 	.word	0x000021f0


	//----- nvinfo : EIATTR_VRC_CTA_INIT_COUNT
	.align		4
.L_1925:
        /*0080*/ 	.byte	0x02, 0x4a
	.zero		1
	.zero		1


	//----- nvinfo : EIATTR_EXIT_INSTR_OFFSETS
	.align		4
        /*0084*/ 	.byte	0x04, 0x1c
        /*0086*/ 	.short	(.L_1927 - .L_1926)


	//   ....[0]....
.L_1926:
        /*0088*/ 	.word	0x000058f0


	//   ....[1]....
        /*008c*/ 	.word	0x00005990


	//----- nvinfo : EIATTR_MAX_THREADS
	.align		4
.L_1927:
        /*0090*/ 	.byte	0x04, 0x05
        /*0092*/ 	.short	(.L_1929 - .L_1928)
.L_1928:
        /*0094*/ 	.word	0x00000080
        /*0098*/ 	.word	0x00000001
        /*009c*/ 	.word	0x00000001


	//----- nvinfo : EIATTR_CRS_STACK_SIZE
	.align		4
.L_1929:
        /*00a0*/ 	.byte	0x04, 0x1e
        /*00a2*/ 	.short	(.L_1931 - .L_1930)
.L_1930:
        /*00a4*/ 	.word	0x00000000


	//----- nvinfo : EIATTR_CBANK_PARAM_SIZE
	.align		4
.L_1931:
        /*00a8*/ 	.byte	0x03, 0x19
        /*00aa*/ 	.short	0x0128


	//----- nvinfo : EIATTR_PARAM_CBANK
	.align		4
        /*00ac*/ 	.byte	0x04, 0x0a
        /*00ae*/ 	.short	(.L_1933 - .L_1932)
	.align		4
.L_1932:
        /*00b0*/ 	.word	index@(.nv.constant0._ZN10layer_norm13ln_bwd_kernelINS_13Kernel_traitsIf13__nv_bfloat16S2_S2_fjLj4096ELj1ELj1ELj4ELj16ENS_18Kernel_traits_baseILj4096EfS2_S2_S2_fjLj128EEEEELb0ELb0ELb0ELb0EEEvNS_9BwdParamsE)
        /*00b4*/ 	.short	0x0380
        /*00b6*/ 	.short	0x0128


	//----- nvinfo : EIATTR_SW_WAR
	.align		4
.L_1933:
        /*00b8*/ 	.byte	0x04, 0x36
        /*00ba*/ 	.short	(.L_1935 - .L_1934)
.L_1934:
        /*00bc*/ 	.word	0x00000008
.L_1935:


//--------------------- .nv.info._ZN10layer_norm13ln_bwd_kernelINS_13Kernel_traitsIf13__nv_bfloat16S2_S2_fjLj4096ELj1ELj1ELj4ELj16ENS_18Kernel_traits_baseILj4096EfS2_S2_S2_fjLj128EEEEELb0ELb0ELb0ELb1EEEvNS_9BwdParamsE --------------------------
	.section	.nv.info._ZN10layer_norm13ln_bwd_kernelINS_13Kernel_traitsIf13__nv_bfloat16S2_S2_fjLj4096ELj1ELj1ELj4ELj16ENS_18Kernel_traits_baseILj4096EfS2_S2_S2_fjLj128EEEEELb0ELb0ELb0ELb1EEEvNS_9BwdParamsE,"",@"SHT_CUDA_INFO"
	.sectionflags	@""
	.align	4


	//----- nvinfo : EIATTR_CUDA_API_VERSION
	.align		4
        /*0000*/ 	.byte	0x04, 0x37
        /*0002*/ 	.short	(.L_1937 - .L_1936)
.L_1936:
        /*0004*/ 	.word	0x00000082


	//----- nvinfo : EIATTR_KPARAM_INFO
	.align		4
.L_1937:
        /*0008*/ 	.byte	0x04, 0x17
        /*000a*/ 	.short	(.L_1939 - .L_1938)
.L_1938:
        /*000c*/ 	.word	0x00000000
        /*0010*/ 	.short	0x0000
        /*0012*/ 	.short	0x0000
        /*0014*/ 	.byte	0x00, 0xf0, 0xa1, 0x04


	//----- nvinfo : EIATTR_SPARSE_MMA_MASK
	.align		4
.L_1939:
        /*0018*/ 	.byte	0x03, 0x50
        /*001a*/ 	.short	0x0000


	//----- nvinfo : EIATTR_MAXREG_COUNT
	.align		4
        /*001c*/ 	.byte	0x03, 0x1b
        /*001e*/ 	.short	0x00ff


	//----- nvinfo : EIATTR_NUM_BARRIERS
	.align		4
        /*0020*/ 	.byte	0x02, 0x4c
        /*0022*/ 	.byte	0x01
	.zero		1


	//----- nvinfo : EIATTR_MERCURY_ISA_VERSION
	.align		4
        /*0024*/ 	.byte	0x03, 0x5f
        /*0026*/ 	.short	0x0101


	//----- nvinfo : EIATTR_COOP_GROUP_MASK_REGIDS
	.align		4
        /*0028*/ 	.byte	0x04, 0x29
        /*002a*/ 	.short	(.L_1941 - .L_1940)


	//   ....[0]....
.L_1940:
        /*002c*/ 	.word	0xffffffff


	//   ....[1]....
        /*0030*/ 	.word	0xffffffff


	//   ....[2]....
        /*0034*/ 	.word	0xffffffff


	//   ....[3]....
        /*0038*/ 	.word	0xffffffff


	//   ....[4]....
        /*003c*/ 	.word	0xffffffff


	//   ....[5]....
        /*0040*/ 	.word	0xffffffff


	//   ....[6]....
        /*0044*/ 	.word	0xffffffff


	//   ....[7]....
        /*0048*/ 	.word	0xffffffff


	//   ....[8]....
        /*004c*/ 	.word	0xffffffff


	//   ....[9]....
        /*0050*/ 	.word	0xffffffff


	//----- nvinfo : EIATTR_COOP_GROUP_INSTR_OFFSETS
	.align		4
.L_1941:
        /*0054*/ 	.byte	0x04, 0x28
        /*0056*/ 	.short	(.L_1943 - .L_1942)


	//   ....[0]....
.L_1942:
        /*0058*/ 	.word	0x000018f0


	//   ....[1]....
        /*005c*/ 	.word	0x00001900


	//   ....[2]....
        /*0060*/ 	.word	0x00001930


	//   ....[3]....
        /*0064*/ 	.word	0x00001940


	//   ....[4]....
        /*0068*/ 	.word	0x00001970


	//   ....[5]....
        /*006c*/ 	.word	0x00001980


	//   ....[6]....
        /*0070*/ 	.word	0x000019c0


	//   ....[7]....
        /*0074*/ 	.word	0x000019d0


	//   ....[8]....
        /*0078*/ 	.word	0x00001a40


	//   ....[9]....
        /*007c*/ 	.word	0x00001a60


	//----- nvinfo : EIATTR_VRC_CTA_INIT_COUNT
	.align		4
.L_1943:
        /*0080*/ 	.byte	0x02, 0x4a
	.zero		1
	.zero		1


	//----- nvinfo : EIATTR_EXIT_INSTR_OFFSETS
	.align		4
        /*0084*/ 	.byte	0x04, 0x1c
        /*0086*/ 	.short	(.L_1945 - .L_1944)


	//   ....[0]....
.L_1944:
        /*0088*/ 	.word	0x000055c0


	//----- nvinfo : EIATTR_MAX_THREADS
	.align		4
.L_1945:
        /*008c*/ 	.byte	0x04, 0x05
        /*008e*/ 	.short	(.L_1947 - .L_1946)
.L_1946:
        /*0090*/ 	.word	0x00000080
        /*0094*/ 	.word	0x00000001
        /*0098*/ 	.word	0x00000001


	//----- nvinfo : EIATTR_CBANK_PARAM_SIZE
	.align		4
.L_1947:
        /*009c*/ 	.byte	0x03, 0x19
        /*009e*/ 	.short	0x0128


	//----- nvinfo : EIATTR_PARAM_CBANK
	.align		4
        /*00a0*/ 	.byte	0x04, 0x0a
        /*00a2*/ 	.short	(.L_1949 - .L_1948)
	.align		4
.L_1948:
        /*00a4*/ 	.word	index@(.nv.constant0._ZN10layer_norm13ln_bwd_kernelINS_13Kernel_traitsIf13__nv_bfloat16S2_S2_fjLj4096ELj1ELj1ELj4ELj16ENS_18Kernel_traits_baseILj4096EfS2_S2_S2_fjLj128EEEEELb0ELb0ELb0ELb1EEEvNS_9BwdParamsE)
        /*00a8*/ 	.short	0x0380
        /*00aa*/ 	.short	0x0128


	//----- nvinfo : EIATTR_SW_WAR
	.align		4
.L_1949:
        /*00ac*/ 	.byte	0x04, 0x36
        /*00ae*/ 	.short	(.L_1951 - .L_1950)
.L_1950:
        /*00b0*/ 	.word	0x00000008
.L_1951:


//--------------------- .nv.info._ZN10layer_norm13ln_bwd_kernelINS_13Kernel_traitsIf13__nv_bfloat16S2_S2_fjLj4096ELj1ELj1ELj4ELj16ENS_18Kernel_traits_baseILj4096EfS2_S2_S2_fjLj128EEEEELb0ELb0ELb1ELb0EEEvNS_9BwdParamsE --------------------------
	.section	.nv.info._ZN10layer_norm13ln_bwd_kernelINS_13Kernel_traitsIf13__nv_bfloat16S2_S2_fjLj4096ELj1ELj1ELj4ELj16ENS_18Kernel_traits_baseILj4096EfS2_S2_S2_fjLj128EEEEELb0ELb0ELb1ELb0EEEvNS_9BwdParamsE,"",@"SHT_CUDA_INFO"
	.sectionflags	@""
	.align	4


	//----- nvinfo : EIATTR_CUDA_API_VERSION
	.align		4
        /*0000*/ 	.byte	0x04, 0x37
        /*0002*/ 	.short	(.L_1953 - .L_1952)
.L_1952:
        /*0004*/ 	.word	0x00000082


	//----- nvinfo : EIATTR_KPARAM_INFO
	.align		4
.L_1953:
        /*0008*/ 	.byte	0x04, 0x17
        /*000a*/ 	.short	(.L_1955 - .L_1954)
.L_1954:
        /*000c*/ 	.word	0x00000000
        /*0010*/ 	.short	0x0000
        /*0012*/ 	.short	0x0000
        /*0014*/ 	.byte	0x00, 0xf0, 0xa1, 0x04


	//----- nvinfo : EIATTR_SPARSE_MMA_MASK
	.align		4
.L_1955:
        /*0018*/ 	.byte	0x03, 0x50
        /*001a*/ 	.short	0x0000


	//----- nvinfo : EIATTR_MAXREG_COUNT
	.align		4
        /*001c*/ 	.byte	0x03, 0x1b
        /*001e*/ 	.short	0x00ff


	//----- nvinfo : EIATTR_NUM_BARRIERS
	.align		4
        /*0020*/ 	.byte	0x02, 0x4c
        /*0022*/ 	.byte	0x01
	.zero		1


	//----- nvinfo : EIATTR_MERCURY_ISA_VERSION
	.align		4
        /*0024*/ 	.byte	0x03, 0x5f
        /*0026*/ 	.short	0x0101


	//----- nvinfo : EIATTR_COOP_GROUP_MASK_REGIDS
	.align		4
        /*0028*/ 	.byte	0x04, 0x29
        /*002a*/ 	.short	(.L_1957 - .L_1956)


	//   ....[0]....
.L_1956:
        /*002c*/ 	.word	0xffffffff


	//   ....[1]....
        /*0030*/ 	.word	0xffffffff


	//   ....[2]....
        /*0034*/ 	.word	0xffffffff


	//   ....[3]....
        /*0038*/ 	.word	0xffffffff


	//   ....[4]....
        /*003c*/ 	.word	0xffffffff


	//   ....[5]....
        /*0040*/ 	.word	0xffffffff


	//   ....[6]....
        /*0044*/ 	.word	0xffffffff


	//   ....[7]....
        /*0048*/ 	.word	0xffffffff


	//   ....[8]....
        /*004c*/ 	.word	0xffffffff


	//   ....[9]....
        /*0050*/ 	.word	0xffffffff


	//----- nvinfo : EIATTR_COOP_GROUP_INSTR_OFFSETS
	.align		4
.L_1957:
        /*0054*/ 	.byte	0x04, 0x28
        /*0056*/ 	.short	(.L_1959 - .L_1958)


	//   ....[0]....
.L_1958:
        /*0058*/ 	.word	0x000022a0


	//   ....[1]....
        /*005c*/ 	.word	0x000022c0


	//   ....[2]....
        /*0060*/ 	.word	0x00002300


	//   ....[3]....
        /*0064*/ 	.word	0x00002310


	//   ....[4]....
        /*0068*/ 	.word	0x00002350


	//   ....[5]....
        /*006c*/ 	.word	0x00002360


	//   ....[6]....
        /*0070*/ 	.word	0x00002390


	//   ....[7]....
        /*0074*/ 	.word	0x000023a0


	//   ....[8]....
        /*0078*/ 	.word	0x000023d0


	//   ....[9]....
        /*007c*/ 	.word	0x000023e0


	//----- nvinfo : EIATTR_VRC_CTA_INIT_COUNT
	.align		4
.L_1959:
        /*0080*/ 	.byte	0x02, 0x4a
	.zero		1
	.zero		1


	//----- nvinfo : EIATTR_EXIT_INSTR_OFFSETS
	.align		4
        /*0084*/ 	.byte	0x04, 0x1c
        /*0086*/ 	.short	(.L_1961 - .L_1960)


	//   ....[0]....
.L_1960:
        /*0088*/ 	.word	0x00007610


	//   ....[1]....
        /*008c*/ 	.word	0x000076b0


	//----- nvinfo : EIATTR_MAX_THREADS
	.align		4
.L_1961:
        /*0090*/ 	.byte	0x04, 0x05
        /*0092*/ 	.short	(.L_1963 - .L_1962)
.L_1962:
        /*0094*/ 	.word	0x00000080
        /*0098*/ 	.word	0x00000001
        /*009c*/ 	.word	0x00000001


	//----- nvinfo : EIATTR_CRS_STACK_SIZE
	.align		4
.L_1963:
        /*00a0*/ 	.byte	0x04, 0x1e
        /*00a2*/ 	.short	(.L_1965 - .L_1964)
.L_1964:
        /*00a4*/ 	.word	0x00000000


	//----- nvinfo : EIATTR_CBANK_PARAM_SIZE
	.align		4
.L_1965:
        /*00a8*/ 	.byte	0x03, 0x19
        /*00aa*/ 	.short	0x0128


	//----- nvinfo : EIATTR_PARAM_CBANK
	.align		4
        /*00ac*/ 	.byte	0x04, 0x0a
        /*00ae*/ 	.short	(.L_1967 - .L_1966)
	.align		4
.L_1966:
        /*00b0*/ 	.word	index@(.nv.constant0._ZN10layer_norm13ln_bwd_kernelINS_13Kernel_traitsIf13__nv_bfloat16S2_S2_fjLj4096ELj1ELj1ELj4ELj16ENS_18Kernel_traits_baseILj4096EfS2_S2_S2_fjLj128EEEEELb0ELb0ELb1ELb0EEEvNS_9BwdParamsE)
        /*00b4*/ 	.short	0x0380
        /*00b6*/ 	.short	0x0128


	//----- nvinfo : EIATTR_SW_WAR
	.align		4
.L_1967:
        /*00b8*/ 	.byte	0x04, 0x36
        /*00ba*/ 	.short	(.L_1969 - .L_1968)
.L_1968:
        /*00bc*/ 	.word	0x00000008
.L_1969:


//--------------------- .nv.info._ZN10layer_norm13ln_bwd_kernelINS_13Kernel_traitsIf13__nv_bfloat16S2_S2_fjLj4096ELj1ELj1ELj4ELj16ENS_18Kernel_traits_baseILj4096EfS2_S2_S2_fjLj128EEEEELb0ELb0ELb1ELb1EEEvNS_9BwdParamsE --------------------------
	.section	.nv.info._ZN10layer_norm13ln_bwd_kernelINS_13Kernel_traitsIf13__nv_bfloat16S2_S2_fjLj4096ELj1ELj1ELj4ELj16ENS_18Kernel_traits_baseILj4096EfS2_S2_S2_fjLj128EEEEELb0ELb0ELb1ELb1EEEvNS_9BwdParamsE,"",@"SHT_CUDA_INFO"
	.sectionflags	@""
	.align	4


	//----- nvinfo : EIATTR_CUDA_API_VERSION
	.align		4
        /*0000*/ 	.byte	0x04, 0x37
        /*0002*/ 	.short	(.L_1971 - .L_1970)
.L_1970:
        /*0004*/ 	.word	0x00000082


	//----- nvinfo : EIATTR_KPARAM_INFO
	.align		4
.L_1971:
        /*0008*/ 	.byte	0x04, 0x17
        /*000a*/ 	.short	(.L_1973 - .L_1972)
.L_1972:
        /*000c*/ 	.word	0x00000000
        /*0010*/ 	.short	0x0000
        /*0012*/ 	.short	0x0000
        /*0014*/ 	.byte	0x00, 0xf0, 0xa1, 0x04


	//----- nvinfo : EIATTR_SPARSE_MMA_MASK
	.align		4
.L_1973:
        /*0018*/ 	.byte	0x03, 0x50
        /*001a*/ 	.short	0x0000


	//----- nvinfo : EIATTR_MAXREG_COUNT
	.align		4
        /*001c*/ 	.byte	0x03, 0x1b
        /*001e*/ 	.short	0x00ff


	//----- nvinfo : EIATTR_NUM_BARRIERS
	.align		4
        /*0020*/ 	.byte	0x02, 0x4c
        /*0022*/ 	.byte	0x01
	.zero		1


	//----- nvinfo : EIATTR_MERCURY_ISA_VERSION
	.align		4
        /*0024*/ 	.byte	0x03, 0x5f
        /*0026*/ 	.short	0x0101


	//----- nvinfo : EIATTR_COOP_GROUP_MASK_REGIDS
	.align		4
        /*0028*/ 	.byte	0x04, 0x29
        /*002a*/ 	.short	(.L_1975 - .L_1974)


	//   ....[0]....
.L_1974:
        /*002c*/ 	.word	0xffffffff


	//   ....[1]....
        /*0030*/ 	.word	0xffffffff


	//   ....[2]....
        /*0034*/ 	.word	0xffffffff


	//   ....[3]....
        /*0038*/ 	.word	0xffffffff


	//   ....[4]....
        /*003c*/ 	.word	0xffffffff


	//   ....[5]....
        /*0040*/ 	.word	0xffffffff


	//   ....[6]....
        /*0044*/ 	.word	0xffffffff


	//   ....[7]....
        /*0048*/ 	.word	0xffffffff


	//   ....[8]....
        /*004c*/ 	.word	0xffffffff


	//   ....[9]....
        /*0050*/ 	.word	0xffffffff


	//----- nvinfo : EIATTR_COOP_GROUP_INSTR_OFFSETS
	.align		4
.L_1975:
        /*0054*/ 	.byte	0x04, 0x28
        /*0056*/ 	.short	(.L_1977 - .L_1976)


	//   ....[0]....
.L_1976:
        /*0058*/ 	.word	0x00001d10


	//   ....[1]....
        /*005c*/ 	.word	0x00001d30


	//   ....[2]....
        /*0060*/ 	.word	0x00001d70


	//   ....[3]....
        /*0064*/ 	.word	0x00001d80


	//   ....[4]....
        /*0068*/ 	.word	0x00001dc0


	//   ....[5]....
        /*006c*/ 	.word	0x00001dd0


	//   ....[6]....
        /*0070*/ 	.word	0x00001e00


	//   ....[7]....
        /*0074*/ 	.word	0x00001e10


	//   ....[8]....
        /*0078*/ 	.word	0x00001e40


	//   ....[9]....
        /*007c*/ 	.word	0x00001e50


	//----- nvinfo : EIATTR_VRC_CTA_INIT_COUNT
	.align		4
.L_1977:
        /*0080*/ 	.byte	0x02, 0x4a
	.zero		1
	.zero		1


	//----- nvinfo : EIATTR_EXIT_INSTR_OFFSETS
	.align		4
        /*0084*/ 	.byte	0x04, 0x1c
        /*0086*/ 	.short	(.L_1979 - .L_1978)


	//   ....[0]....
.L_1978:
        /*0088*/ 	.word	0x00006de0


	//----- nvinfo : EIATTR_MAX_THREADS
	.align		4
.L_1979:
        /*008c*/ 	.byte	0x04, 0x05
        /*008e*/ 	.short	(.L_1981 - .L_1980)
.L_1980:
        /*0090*/ 	.word	0x00000080
        /*0094*/ 	.word	0x00000001
        /*0098*/ 	.word	0x00000001


	//----- nvinfo : EIATTR_CRS_STACK_SIZE
	.align		4
.L_1981:
        /*009c*/ 	.byte	0x04, 0x1e
        /*009e*/ 	.short	(.L_1983 - .L_1982)
.L_1982:
        /*00a0*/ 	.word	0x00000000


	//----- nvinfo : EIATTR_CBANK_PARAM_SIZE
	.align		4
.L_1983:
        /*00a4*/ 	.byte	0x03, 0x19
        /*00a6*/ 	.short	0x0128


	//----- nvinfo : EIATTR_PARAM_CBANK
	.align		4
        /*00a8*/ 	.byte	0x04, 0x0a
        /*00aa*/ 	.short	(.L_1985 - .L_1984)
	.align		4
.L_1984:
        /*00ac*/ 	.word	index@(.nv.constant0._ZN10layer_norm13ln_bwd_kernelINS_13Kernel_traitsIf13__nv_bfloat16S2_S2_fjLj4096ELj1ELj1ELj4ELj16ENS_18Kernel_traits_baseILj4096EfS2_S2_S2_fjLj128EEEEELb0ELb0ELb1ELb1EEEvNS_9BwdParamsE)
        /*00b0*/ 	.short	0x0380
        /*00b2*/ 	.short	0x0128


	//----- nvinfo : EIATTR_SW_WAR
	.align		4
.L_1985:
        /*00b4*/ 	.byte	0x04, 0x36
        /*00b6*/ 	.short	(.L_1987 - .L_1986)
.L_1986:
        /*00b8*/ 	.word	0x00000008
.L_1987:


//--------------------- .nv.info._ZN10layer_norm13ln_bwd_kernelINS_13Kernel_traitsIf13__nv_bfloat16S2_S2_fjLj4096ELj1ELj1ELj4ELj16ENS_18Kernel_traits_baseILj4096EfS2_S2_S2_fjLj128EEEEELb0ELb1ELb0ELb0EEEvNS_9BwdParamsE --------------------------
	.section	.nv.info._ZN10layer_norm13ln_bwd_kernelINS_13Kernel_traitsIf13__nv_bfloat16S2_S2_fjLj4096ELj1ELj1ELj4ELj16ENS_18Kernel_traits_baseILj4096EfS2_S2_S2_fjLj128EEEEELb0ELb1ELb0ELb0EEEvNS_9BwdParamsE,"",@"SHT_CUDA_INFO"
	.sectionflags	@""
	.align	4


	//----- nvinfo : EIATTR_CUDA_API_VERSION
	.align		4
        /*0000*/ 	.byte	0x04, 0x37
        /*0002*/ 	.short	(.L_1989 - .L_1988)
.L_1988:
        /*0004*/ 	.word	0x00000082


	//----- nvinfo : EIATTR_KPARAM_INFO
	.align		4
.L_1989:
        /*0008*/ 	.byte	0x04, 0x17
        /*000a*/ 	.short	(.L_1991 - .L_1990)
.L_1990:
        /*000c*/ 	.word	0x00000000
        /*0010*/ 	.short	0x0000
        /*0012*/ 	.short	0x0000
        /*0014*/ 	.byte	0x00, 0xf0, 0xa1, 0x04


	//----- nvinfo : EIATTR_SPARSE_MMA_MASK
	.align		4
.L_1991:
        /*0018*/ 	.byte	0x03, 0x50
        /*001a*/ 	.short	0x0000


	//----- nvinfo : EIATTR_MAXREG_COUNT
	.align		4
        /*001c*/ 	.byte	0x03, 0x1b
        /*001e*/ 	.short	0x00ff


	//----- nvinfo : EIATTR_NUM_BARRIERS
	.align		4
        /*0020*/ 	.byte	0x02, 0x4c
        /*0022*/ 	.byte	0x01
	.zero		1


	//----- nvinfo : EIATTR_ANNOTATIONS
	.align		4
        /*0024*/ 	.byte	0x04, 0x55
        /*0026*/ 	.short	(.L_1993 - .L_1992)


	//   ....[0]....
.L_1992:
        /* <DEDUP_REMOVED lines=9> */


	//----- nvinfo : EIATTR_MERCURY_ISA_VERSION
	.align		4
.L_1993:
        /*00a8*/ 	.byte	0x03, 0x5f
        /*00aa*/ 	.short	0x0101


	//----- nvinfo : EIATTR_COOP_GROUP_MASK_REGIDS
	.align		4
        /*00ac*/ 	.byte	0x04, 0x29
        /*00ae*/ 	.short	(.L_1995 - .L_1994)


	//   ....[0]....
.L_1994:
        /*00b0*/ 	.word	0xffffffff


	//   ....[1]....
        /*00b4*/ 	.word	0xffffffff


	//   ....[2]....
        /*00b8*/ 	.word	0xffffffff


	//   ....[3]....
        /*00bc*/ 	.word	0xffffffff


	//   ....[4]....
        /*00c0*/ 	.word	0xffffffff


	//   ....[5]....
        /*00c4*/ 	.word	0xffffffff


	//   ....[6]....
        /*00c8*/ 	.word	0xffffffff


	//   ....[7]....
        /*00cc*/ 	.word	0xffffffff


	//   ....[8]....
        /*00d0*/ 	.word	0xffffffff


	//   ....[9]....
        /*00d4*/ 	.word	0xffffffff


	//----- nvinfo : EIATTR_COOP_GROUP_INSTR_OFFSETS
	.align		4
.L_1995:
        /*00d8*/ 	.byte	0x04, 0x28
        /*00da*/ 	.short	(.L_1997 - .L_1996)


	//   ....[0]....
.L_1996:
        /*00dc*/ 	.word	0x000024e0


	//   ....[1]....
        /*00e0*/ 	.word	0x00002520


	//   ....[2]....
        /*00e4*/ 	.word	0x00002530


	//   ....[3]....
        /*00e8*/ 	.word	0x00002560


	//   ....[4]....
        /*00ec*/ 	.word	0x00002570


	//   ....[5]....
        /*00f0*/ 	.word	0x000025a0


	//   ....[6]....
        /*00f4*/ 	.word	0x000025b0


	//   ....[7]....
        /*00f8*/ 	.word	0x000025e0


	//   ....[8]....
        /*00fc*/ 	.word	0x000025f0


	//   ....[9]....
        /*0100*/ 	.word	0x00002620


	//----- nvinfo : EIATTR_VRC_CTA_INIT_COUNT
	.align		4
.L_1997:
        /*0104*/ 	.byte	0x02, 0x4a
	.zero		1
	.zero		1


	//----- nvinfo : EIATTR_EXIT_INSTR_OFFSETS
	.align		4
        /*0108*/ 	.byte	0x04, 0x1c
        /*010a*/ 	.short	(.L_1999 - .L_1998)


	//   ....[0]....
.L_1998:
        /*010c*/ 	.word	0x00007f60


	//   ....[1]....
        /*0110*/ 	.word	0x00008030


	//----- nvinfo : EIATTR_MAX_THREADS
	.align		4
.L_1999:
        /*0114*/ 	.byte	0x04, 0x05
        /*0116*/ 	.short	(.L_2001 - .L_2000)
.L_2000:
        /*0118*/ 	.word	0x00000080
        /*011c*/ 	.word	0x00000001
        /*0120*/ 	.word	0x00000001


	//----- nvinfo : EIATTR_CRS_STACK_SIZE
	.align		4
.L_2001:
        /*0124*/ 	.byte	0x04, 0x1e
        /*0126*/ 	.short	(.L_2003 - .L_2002)
.L_2002:
        /*0128*/ 	.word	0x00000000


	//----- nvinfo : EIATTR_CBANK_PARAM_SIZE
	.align		4
.L_2003:
        /*012c*/ 	.byte	0x03, 0x19
        /*012e*/ 	.short	0x0128


	//----- nvinfo : EIATTR_PARAM_CBANK
	.align		4
        /*0130*/ 	.byte	0x04, 0x0a
        /*0132*/ 	.short	(.L_2005 - .L_2004)
	.align		4
.L_2004:
        /*0134*/ 	.word	index@(.nv.constant0._ZN10layer_norm13ln_bwd_kernelINS_13Kernel_traitsIf13__nv_bfloat16S2_S2_fjLj4096ELj1ELj1ELj4ELj16ENS_18Kernel_traits_baseILj4096EfS2_S2_S2_fjLj128EEEEELb0ELb1ELb0ELb0EEEvNS_9BwdParamsE)
        /*0138*/ 	.short	0x0380
        /*013a*/ 	.short	0x0128


	//----- nvinfo : EIATTR_SW_WAR
	.align		4
.L_2005:
        /*013c*/ 	.byte	0x04, 0x36
        /*013e*/ 	.short	(.L_2007 - .L_2006)
.L_2006:
        /*0140*/ 	.word	0x00000008
.L_2007:


//--------------------- .nv.info._ZN10layer_norm13ln_bwd_kernelINS_13Kernel_traitsIf13__nv_bfloat16S2_S2_fjLj4096ELj1ELj1ELj4ELj16ENS_18Kernel_traits_baseILj4096EfS2_S2_S2_fjLj128EEEEELb0ELb1ELb0ELb1EEEvNS_9BwdParamsE --------------------------
	.section	.nv.info._ZN10layer_norm13ln_bwd_kernelINS_13Kernel_traitsIf13__nv_bfloat16S2_S2_fjLj4096ELj1ELj1ELj4ELj16ENS_18Kernel_traits_baseILj4096EfS2_S2_S2_fjLj128EEEEELb0ELb1ELb0ELb1EEEvNS_9BwdParamsE,"",@"SHT_CUDA_INFO"
	.sectionflags	@""
	.align	4


	//----- nvinfo : EIATTR_CUDA_API_VERSION
	.align		4
        /*0000*/ 	.byte	0x04, 0x37
        /*0002*/ 	.short	(.L_2009 - .L_2008)
.L_2008:
        /*0004*/ 	.word	0x00000082


	//----- nvinfo : EIATTR_KPARAM_INFO
	.align		4
.L_2009:
        /*0008*/ 	.byte	0x04, 0x17
        /*000a*/ 	.short	(.L_2011 - .L_2010)
.L_2010:
        /*000c*/ 	.word	0x00000000
        /*0010*/ 	.short	0x0000
        /*0012*/ 	.short	0x0000
        /*0014*/ 	.byte	0x00, 0xf0, 0xa1, 0x04


	//----- nvinfo : EIATTR_SPARSE_MMA_MASK
	.align		4
.L_2011:
        /*0018*/ 	.byte	0x03, 0x50
        /*001a*/ 	.short	0x0000


	//----- nvinfo : EIATTR_MAXREG_COUNT
	.align		4
        /*001c*/ 	.byte	0x03, 0x1b
        /*001e*/ 	.short	0x00ff


	//----- nvinfo : EIATTR_NUM_BARRIERS
	.align		4
        /*0020*/ 	.byte	0x02, 0x4c
        /*0022*/ 	.byte	0x01
	.zero		1


	//----- nvinfo : EIATTR_ANNOTATIONS
	.align		4
        /*0024*/ 	.byte	0x04, 0x55
        /*0026*/ 	.short	(.L_2013 - .L_2012)


	//   ....[0]....
.L_2012:
        /* <DEDUP_REMOVED lines=14> */


	//----- nvinfo : EIATTR_MERCURY_ISA_VERSION
	.align		4
.L_2013:
        /*00f8*/ 	.byte	0x03, 0x5f
        /*00fa*/ 	.short	0x0101


	//----- nvinfo : EIATTR_COOP_GROUP_MASK_REGIDS
	.align		4
        /*00fc*/ 	.byte	0x04, 0x29
        /*00fe*/ 	.short	(.L_2015 - .L_2014)


	//   ....[0]....
.L_2014:
        /*0100*/ 	.word	0xffffffff


	//   ....[1]....
        /*0104*/ 	.word	0xffffffff


	//   ....[2]....
        /*0108*/ 	.word	0xffffffff


	//   ....[3]....
        /*010c*/ 	.word	0xffffffff


	//   ....[4]....
        /*0110*/ 	.word	0xffffffff


	//   ....[5]....
        /*0114*/ 	.word	0xffffffff


	//   ....[6]....
        /*0118*/ 	.word	0xffffffff


	//   ....[7]....
        /*011c*/ 	.word	0xffffffff


	//   ....[8]....
        /*0120*/ 	.word	0xffffffff


	//   ....[9]....
        /*0124*/ 	.word	0xffffffff


	//----- nvinfo : EIATTR_COOP_GROUP_INSTR_OFFSETS
	.align		4
.L_2015:
        /*0128*/ 	.byte	0x04, 0x28
        /*012a*/ 	.short	(.L_2017 - .L_2016)


	//   ....[0]....
.L_2016:
        /*012c*/ 	.word	0x00001fa0


	//   ....[1]....
        /*0130*/ 	.word	0x00002090


	//   ....[2]....
        /*0134*/ 	.word	0x000020b0


	//   ....[3]....
        /*0138*/ 	.word	0x000020d0


	//   ....[4]....
        /*013c*/ 	.word	0x000020f0


	//   ....[5]....
        /*0140*/ 	.word	0x00002110


	//   ....[6]....
        /*0144*/ 	.word	0x00002130


	//   ....[7]....
        /*0148*/ 	.word	0x00002150


	//   ....[8]....
        /*014c*/ 	.word	0x00002180


	//   ....[9]....
        /*0150*/ 	.word	0x000021b0


	//----- nvinfo : EIATTR_VRC_CTA_INIT_COUNT
	.align		4
.L_2017:
        /*0154*/ 	.byte	0x02, 0x4a
	.zero		1
	.zero		1


	//----- nvinfo : EIATTR_EXIT_INSTR_OFFSETS
	.align		4
        /*0158*/ 	.byte	0x04, 0x1c
        /*015a*/ 	.short	(.L_2019 - .L_2018)


	//   ....[0]....
.L_2018:
        /*015c*/ 	.word	0x00007d70


	//----- nvinfo : EIATTR_MAX_THREADS
	.align		4
.L_2019:
        /*0160*/ 	.byte	0x04, 0x05
        /*0162*/ 	.short	(.L_2021 - .L_2020)
.L_2020:
        /*0164*/ 	.word	0x00000080
        /*0168*/ 	.word	0x00000001
        /*016c*/ 	.word	0x00000001


	//----- nvinfo : EIATTR_CRS_STACK_SIZE
	.align		4
.L_2021:
        /*0170*/ 	.byte	0x04, 0x1e
        /*0172*/ 	.short	(.L_2023 - .L_2022)
.L_2022:
        /*0174*/ 	.word	0x00000000


	//----- nvinfo : EIATTR_CBANK_PARAM_SIZE
	.align		4
.L_2023:
        /*0178*/ 	.byte	0x03, 0x19
        /*017a*/ 	.short	0x0128


	//----- nvinfo : EIATTR_PARAM_CBANK
	.align		4
        /*017c*/ 	.byte	0x04, 0x0a
        /*017e*/ 	.short	(.L_2025 - .L_2024)
	.align		4
.L_2024:
        /*0180*/ 	.word	index@(.nv.constant0._ZN10layer_norm13ln_bwd_kernelINS_13Kernel_traitsIf13__nv_bfloat16S2_S2_fjLj4096ELj1ELj1ELj4ELj16ENS_18Kernel_traits_baseILj4096EfS2_S2_S2_fjLj128EEEEELb0ELb1ELb0ELb1EEEvNS_9BwdParamsE)
        /*0184*/ 	.short	0x0380
        /*0186*/ 	.short	0x0128


	//----- nvinfo : EIATTR_SW_WAR
	.align		4
.L_2025:
        /*0188*/ 	.byte	0x04, 0x36
        /*018a*/ 	.short	(.L_2027 - .L_2026)
.L_2026:
        /*018c*/ 	.word	0x00000008
.L_2027:


//--------------------- .nv.info._ZN10layer_norm13ln_bwd_kernelINS_13Kernel_traitsIf13__nv_bfloat16S2_S2_fjLj4096ELj1ELj1ELj4ELj16ENS_18Kernel_traits_baseILj4096EfS2_S2_S2_fjLj128EEEEELb0ELb1ELb1ELb0EEEvNS_9BwdParamsE --------------------------
	.section	.nv.info._ZN10layer_norm13ln_bwd_kernelINS_13Kernel_traitsIf13__nv_bfloat16S2_S2_fjLj4096ELj1ELj1ELj4ELj16ENS_18Kernel_traits_baseILj4096EfS2_S2_S2_fjLj128EEEEELb0ELb1ELb1ELb0EEEvNS_9BwdParamsE,"",@"SHT_CUDA_INFO"
	.sectionflags	@""
	.align	4


	//----- nvinfo : EIATTR_CUDA_API_VERSION
	.align		4
        /*0000*/ 	.byte	0x04, 0x37
        /*0002*/ 	.short	(.L_2029 - .L_2028)
.L_2028:
        /*0004*/ 	.word	0x00000082


	//----- nvinfo : EIATTR_KPARAM_INFO
	.align		4
.L_2029:
        /*0008*/ 	.byte	0x04, 0x17
        /*000a*/ 	.short	(.L_2031 - .L_2030)
.L_2030:
        /*000c*/ 	.word	0x00000000
        /*0010*/ 	.short	0x0000
        /*0012*/ 	.short	0x0000
        /*0014*/ 	.byte	0x00, 0xf0, 0xa1, 0x04


	//----- nvinfo : EIATTR_SPARSE_MMA_MASK
	.align		4
.L_2031:
        /*0018*/ 	.byte	0x03, 0x50
        /*001a*/ 	.short	0x0000


	//----- nvinfo : EIATTR_MAXREG_COUNT
	.align		4
        /*001c*/ 	.byte	0x03, 0x1b
        /*001e*/ 	.short	0x00ff


	//----- nvinfo : EIATTR_NUM_BARRIERS
	.align		4
        /*0020*/ 	.byte	0x02, 0x4c
        /*0022*/ 	.byte	0x01
	.zero		1


	//----- nvinfo : EIATTR_ANNOTATIONS
	.align		4
        /*0024*/ 	.byte	0x04, 0x55
        /*0026*/ 	.short	(.L_2033 - .L_2032)


	//   ....[0]....
.L_2032:
        /* <DEDUP_REMOVED lines=17> */


	//----- nvinfo : EIATTR_MERCURY_ISA_VERSION
	.align		4
.L_2033:
        /*0128*/ 	.byte	0x03, 0x5f
        /*012a*/ 	.short	0x0101


	//----- nvinfo : EIATTR_COOP_GROUP_MASK_REGIDS
	.align		4
        /*012c*/ 	.byte	0x04, 0x29
        /*012e*/ 	.short	(.L_2035 - .L_2034)


	//   ....[0]....
.L_2034:
        /*0130*/ 	.word	0xffffffff


	//   ....[1]....
        /*0134*/ 	.word	0xffffffff


	//   ....[2]....
        /*0138*/ 	.word	0xffffffff


	//   ....[3]....
        /*013c*/ 	.word	0xffffffff


	//   ....[4]....
        /*0140*/ 	.word	0xffffffff


	//   ....[5]....
        /*0144*/ 	.word	0xffffffff


	//   ....[6]....
        /*0148*/ 	.word	0xffffffff


	//   ....[7]....
        /*014c*/ 	.word	0xffffffff


	//   ....[8]....
        /*0150*/ 	.word	0xffffffff


	//   ....[9]....
        /*0154*/ 	.word	0xffffffff


	//----- nvinfo : EIATTR_COOP_GROUP_INSTR_OFFSETS
	.align		4
.L_2035:
        /*0158*/ 	.byte	0x04, 0x28
        /*015a*/ 	.short	(.L_2037 - .L_2036)


	//   ....[0]....
.L_2036:
        /*015c*/ 	.word	0x00002880


	//   ....[1]....
        /*0160*/ 	.word	0x000028b0


	//   ....[2]....
        /*0164*/ 	.word	0x000028e0


	//   ....[3]....
        /*0168*/ 	.word	0x00002900


	//   ....[4]....
        /*016c*/ 	.word	0x00002920


	//   ....[5]....
        /*0170*/ 	.word	0x00002940


	//   ....[6]....
        /*0174*/ 	.word	0x00002960


	//   ....[7]....
        /*0178*/ 	.word	0x00002980


	//   ....[8]....
        /*017c*/ 	.word	0x000029a0


	//   ....[9]....
        /*0180*/ 	.word	0x000029c0


	//----- nvinfo : EIATTR_VRC_CTA_INIT_COUNT
	.align		4
.L_2037:
        /*0184*/ 	.byte	0x02, 0x4a
	.zero		1
	.zero		1


	//----- nvinfo : EIATTR_EXIT_INSTR_OFFSETS
	.align		4
        /*0188*/ 	.byte	0x04, 0x1c
        /*018a*/ 	.short	(.L_2039 - .L_2038)


	//   ....[0]....
.L_2038:
        /*018c*/ 	.word	0x0000a290


	//   ....[1]....
        /*0190*/ 	.word	0x0000a360


	//----- nvinfo : EIATTR_MAX_THREADS
	.align		4
.L_2039:
        /*0194*/ 	.byte	0x04, 0x05
        /*0196*/ 	.short	(.L_2041 - .L_2040)
.L_2040:
        /*0198*/ 	.word	0x00000080
        /*019c*/ 	.word	0x00000001
        /*01a0*/ 	.word	0x00000001


	//----- nvinfo : EIATTR_CRS_STACK_SIZE
	.align		4
.L_2041:
        /*01a4*/ 	.byte	0x04, 0x1e
        /*01a6*/ 	.short	(.L_2043 - .L_2042)
.L_2042:
        /*01a8*/ 	.word	0x00000000


	//----- nvinfo : EIATTR_CBANK_PARAM_SIZE
	.align		4
.L_2043:
        /*01ac*/ 	.byte	0x03, 0x19
        /*01ae*/ 	.short	0x0128


	//----- nvinfo : EIATTR_PARAM_CBANK
	.align		4
        /*01b0*/ 	.byte	0x04, 0x0a
        /*01b2*/ 	.short	(.L_2045 - .L_2044)
	.align		4
.L_2044:
        /*01b4*/ 	.word	index@(.nv.constant0._ZN10layer_norm13ln_bwd_kernelINS_13Kernel_traitsIf13__nv_bfloat16S2_S2_fjLj4096ELj1ELj1ELj4ELj16ENS_18Kernel_traits_baseILj4096EfS2_S2_S2_fjLj128EEEEELb0ELb1ELb1ELb0EEEvNS_9BwdParamsE)
        /*01b8*/ 	.short	0x0380
        /*01ba*/ 	.short	0x0128


	//----- nvinfo : EIATTR_SW_WAR
	.align		4
.L_2045:
        /*01bc*/ 	.byte	0x04, 0x36
        /*01be*/ 	.short	(.L_2047 - .L_2046)
.L_2046:
        /*01c0*/ 	.word	0x00000008
.L_2047:


//--------------------- .nv.info._ZN10layer_norm13ln_bwd_kernelINS_13Kernel_traitsIf13__nv_bfloat16S2_S2_fjLj4096ELj1ELj1ELj4ELj16ENS_18Kernel_traits_baseILj4096EfS2_S2_S2_fjLj128EEEEELb0ELb1ELb1ELb1EEEvNS_9BwdParamsE --------------------------
	.section	.nv.info._ZN10layer_norm13ln_bwd_kernelINS_13Kernel_traitsIf13__nv_bfloat16S2_S2_fjLj4096ELj1ELj1ELj4ELj16ENS_18Kernel_traits_baseILj4096EfS2_S2_S2_fjLj128EEEEELb0ELb1ELb1ELb1EEEvNS_9BwdParamsE,"",@"SHT_CUDA_INFO"
	.sectionflags	@""
	.align	4


	//----- nvinfo : EIATTR_CUDA_API_VERSION
	.align		4
        /*0000*/ 	.byte	0x04, 0x37
        /*0002*/ 	.short	(.L_2049 - .L_2048)
.L_2048:
        /*0004*/ 	.word	0x00000082


	//----- nvinfo : EIATTR_KPARAM_INFO
	.align		4
.L_2049:
        /*0008*/ 	.byte	0x04, 0x17
        /*000a*/ 	.short	(.L_2051 - .L_2050)
.L_2050:
        /*000c*/ 	.word	0x00000000
        /*0010*/ 	.short	0x0000
        /*0012*/ 	.short	0x0000
        /*0014*/ 	.byte	0x00, 0xf0, 0xa1, 0x04


	//----- nvinfo : EIATTR_SPARSE_MMA_MASK
	.align		4
.L_2051:
        /*0018*/ 	.byte	0x03, 0x50
        /*001a*/ 	.short	0x0000


	//----- nvinfo : EIATTR_MAXREG_COUNT
	.align		4
        /*001c*/ 	.byte	0x03, 0x1b
        /*001e*/ 	.short	0x00ff


	//----- nvinfo : EIATTR_NUM_BARRIERS
	.align		4
        /*0020*/ 	.byte	0x02, 0x4c
        /*0022*/ 	.byte	0x01
	.zero		1


	//----- nvinfo : EIATTR_ANNOTATIONS
	.align		4
        /*0024*/ 	.byte	0x04, 0x55
        /*0026*/ 	.short	(.L_2053 - .L_2052)


	//   ....[0]....
.L_2052:
        /*0028*/ 	.word	0x00000001
        /*002c*/ 	.byte	0x80, 0x05, 0x00, 0x00, 0x01, 0x00, 0x00, 0x00, 0x90, 0x05, 0x00, 0x00, 0x01, 0x00, 0x00, 0x00
        /*003c*/ 	.byte	0xa0, 0x05, 0x00, 0x00, 0x01, 0x00, 0x00, 0x00, 0xb0, 0x05, 0x00, 0x00, 0x01, 0x00, 0x00, 0x00
        /*004c*/ 	.byte	0xa0, 0x0e, 0x00, 0x00, 0x01, 0x00, 0x00, 0x00, 0x90, 0x0f, 0x00, 0x00, 0x01, 0x00, 0x00, 0x00
        /*005c*/ 	.byte	0x10, 0x11, 0x00, 0x00, 0x01, 0x00, 0x00, 0x00, 0x40, 0x11, 0x00, 0x00, 0x01, 0x00, 0x00, 0x00
        /*006c*/ 	.byte	0xc0, 0x11, 0x00, 0x00, 0x01, 0x00, 0x00, 0x00, 0x20, 0x12, 0x00, 0x00, 0x01, 0x00, 0x00, 0x00
        /*007c*/ 	.byte	0x40, 0x12, 0x00, 0x00, 0x01, 0x00, 0x00, 0x00, 0x60, 0x12, 0x00, 0x00


	//----- nvinfo : EIATTR_MERCURY_ISA_VERSION
	.align		4
.L_2053:
        /*0088*/ 	.byte	0x03, 0x5f
        /*008a*/ 	.short	0x0101


	//----- nvinfo : EIATTR_COOP_GROUP_MASK_REGIDS
	.align		4
        /*008c*/ 	.byte	0x04, 0x29
        /*008e*/ 	.short	(.L_2055 - .L_2054)


	//   ....[0]....
.L_2054:
        /*0090*/ 	.word	0xffffffff


	//   ....[1]....
        /*0094*/ 	.word	0xffffffff


	//   ....[2]....
        /*0098*/ 	.word	0xffffffff


	//   ....[3]....
        /*009c*/ 	.word	0xffffffff


	//   ....[4]....
        /*00a0*/ 	.word	0xffffffff


	//   ....[5]....
        /*00a4*/ 	.word	0xffffffff


	//   ....[6]....
        /*00a8*/ 	.word	0xffffffff


	//   ....[7]....
        /*00ac*/ 	.word	0xffffffff


	//   ....[8]....
        /*00b0*/ 	.word	0xffffffff


	//   ....[9]....
        /*00b4*/ 	.word	0xffffffff


	//----- nvinfo : EIATTR_COOP_GROUP_INSTR_OFFSETS
	.align		4
.L_2055:
        /*00b8*/ 	.byte	0x04, 0x28
        /*00ba*/ 	.short	(.L_2057 - .L_2056)


	//   ....[0]....
.L_2056:
        /*00bc*/ 	.word	0x000020f0


	//   ....[1]....
        /*00c0*/ 	.word	0x00002110


	//   ....[2]....
        /*00c4*/ 	.word	0x00002150


	//   ....[3]....
        /*00c8*/ 	.word	0x00002160


	//   ....[4]....
        /*00cc*/ 	.word	0x000021a0


	//   ....[5]....
        /*00d0*/ 	.word	0x000021b0


	//   ....[6]....
        /*00d4*/ 	.word	0x000021e0


	//   ....[7]....
        /*00d8*/ 	.word	0x000021f0


	//   ....[8]....
        /*00dc*/ 	.word	0x00002220


	//   ....[9]....
        /*00e0*/ 	.word	0x00002230


	//----- nvinfo : EIATTR_VRC_CTA_INIT_COUNT
	.align		4
.L_2057:
        /*00e4*/ 	.byte	0x02, 0x4a
	.zero		1
	.zero		1


	//----- nvinfo : EIATTR_EXIT_INSTR_OFFSETS
	.align		4
        /*00e8*/ 	.byte	0x04, 0x1c
        /*00ea*/ 	.short	(.L_2059 - .L_2058)


	//   ....[0]....
.L_2058:
        /*00ec*/ 	.word	0x000097d0


	//----- nvinfo : EIATTR_MAX_THREADS
	.align		4
.L_2059:
        /*00f0*/ 	.byte	0x04, 0x05
        /*00f2*/ 	.short	(.L_2061 - .L_2060)
.L_2060:
        /*00f4*/ 	.word	0x00000080
        /*00f8*/ 	.word	0x00000001
        /*00fc*/ 	.word	0x00000001


	//----- nvinfo : EIATTR_CRS_STACK_SIZE
	.align		4
.L_2061:
        /*0100*/ 	.byte	0x04, 0x1e
        /*0102*/ 	.short	(.L_2063 - .L_2062)
.L_2062:
        /*0104*/ 	.word	0x00000000


	//----- nvinfo : EIATTR_CBANK_PARAM_SIZE
	.align		4
.L_2063:
        /*0108*/ 	.byte	0x03, 0x19
        /*010a*/ 	.short	0x0128


	//----- nvinfo : EIATTR_PARAM_CBANK
	.align		4
        /*010c*/ 	.byte	0x04, 0x0a
        /*010e*/ 	.short	(.L_2065 - .L_2064)
	.align		4
.L_2064:
        /*0110*/ 	.word	index@(.nv.constant0._ZN10layer_norm13ln_bwd_kernelINS_13Kernel_traitsIf13__nv_bfloat16S2_S2_fjLj4096ELj1ELj1ELj4ELj16ENS_18Kernel_traits_baseILj4096EfS2_S2_S2_fjLj128EEEEELb0ELb1ELb1ELb1EEEvNS_9BwdParamsE)
        /*0114*/ 	.short	0x0380
        /*0116*/ 	.short	0x0128


	//----- nvinfo : EIATTR_SW_WAR
	.align		4
.L_2065:
        /*0118*/ 	.byte	0x04, 0x36
        /*011a*/ 	.short	(.L_2067 - .L_2066)
.L_2066:
        /*011c*/ 	.word	0x00000008
.L_2067:


//--------------------- .nv.info._ZN10layer_norm13ln_bwd_kernelINS_13Kernel_traitsIf13__nv_bfloat16S2_S2_fjLj4096ELj1ELj1ELj4ELj16ENS_18Kernel_traits_baseILj4096EfS2_S2_S2_fjLj128EEEEELb1ELb0ELb0ELb0EEEvNS_9BwdParamsE --------------------------
	.section	.nv.info._ZN10layer_norm13ln_bwd_kernelINS_13Kernel_traitsIf13__nv_bfloat16S2_S2_fjLj4096ELj1ELj1ELj4ELj16ENS_18Kernel_traits_baseILj4096EfS2_S2_S2_fjLj128EEEEELb1ELb0ELb0ELb0EEEvNS_9BwdParamsE,"",@"SHT_CUDA_INFO"
	.sectionflags	@""
	.align	4


	//----- nvinfo : EIATTR_CUDA_API_VERSION
	.align		4
        /*0000*/ 	.byte	0x04, 0x37
        /*0002*/ 	.short	(.L_2069 - .L_2068)
.L_2068:
        /*0004*/ 	.word	0x00000082


	//----- nvinfo : EIATTR_KPARAM_INFO
	.align		4
.L_2069:
        /*0008*/ 	.byte	0x04, 0x17
        /*000a*/ 	.short	(.L_2071 - .L_2070)
.L_2070:
        /*000c*/ 	.word	0x00000000
        /*0010*/ 	.short	0x0000
        /*0012*/ 	.short	0x0000
        /*0014*/ 	.byte	0x00, 0xf0, 0xa1, 0x04


	//----- nvinfo : EIATTR_SPARSE_MMA_MASK
	.align		4
.L_2071:
        /*0018*/ 	.byte	0x03, 0x50
        /*001a*/ 	.short	0x0000


	//----- nvinfo : EIATTR_MAXREG_COUNT
	.align		4
        /*001c*/ 	.byte	0x03, 0x1b
        /*001e*/ 	.short	0x00ff


	//----- nvinfo : EIATTR_NUM_BARRIERS
	.align		4
        /*0020*/ 	.byte	0x02, 0x4c
        /*0022*/ 	.byte	0x01
	.zero		1


	//----- nvinfo : EIATTR_MERCURY_ISA_VERSION
	.align		4
        /*0024*/ 	.byte	0x03, 0x5f
        /*0026*/ 	.short	0x0101


	//----- nvinfo : EIATTR_COOP_GROUP_MASK_REGIDS
	.align		4
        /*0028*/ 	.byte	0x04, 0x29
        /*002a*/ 	.short	(.L_2073 - .L_2072)


	//   ....[0]....
.L_2072:
        /*002c*/ 	.word	0xffffffff


	//   ....[1]....
        /*0030*/ 	.word	0xffffffff


	//   ....[2]....
        /*0034*/ 	.word	0xffffffff


	//   ....[3]....
        /*0038*/ 	.word	0xffffffff


	//   ....[4]....
        /*003c*/ 	.word	0xffffffff


	//   ....[5]....
        /*0040*/ 	.word	0xffffffff


	//   ....[6]....
        /*0044*/ 	.word	0xffffffff


	//   ....[7]....
        /*0048*/ 	.word	0xffffffff


	//   ....[8]....
        /*004c*/ 	.word	0xffffffff


	//   ....[9]....
        /*0050*/ 	.word	0xffffffff


	//----- nvinfo : EIATTR_COOP_GROUP_INSTR_OFFSETS
	.align		4
.L_2073:
        /*0054*/ 	.byte	0x04, 0x28
        /*0056*/ 	.short	(.L_2075 - .L_2074)


	//   ....[0]....
.L_2074:
        /*0058*/ 	.word	0x000020f0


	//   ....[1]....
        /*005c*/ 	.word	0x00002120


	//   ....[2]....
        /*0060*/ 	.word	0x000021a0


	//   ....[3]....
        /*0064*/ 	.word	0x000021d0


	//   ....[4]....
        /*0068*/ 	.word	0x00002200


	//   ....[5]....
        /*006c*/ 	.word	0x00002220


	//   ....[6]....
        /*0070*/ 	.word	0x00002260


	//   ....[7]....
        /*0074*/ 	.word	0x00002280


	//   ....[8]....
        /*0078*/ 	.word	0x000022a0


	//   ....[9]....
        /*007c*/ 	.word	0x000022c0


	//----- nvinfo : EIATTR_VRC_CTA_INIT_COUNT
	.align		4
.L_2075:
        /*0080*/ 	.byte	0x02, 0x4a
	.zero		1
	.zero		1


	//----- nvinfo : EIATTR_EXIT_INSTR_OFFSETS
	.align		4
        /*0084*/ 	.byte	0x04, 0x1c
        /*0086*/ 	.short	(.L_2077 - .L_2076)


	//   ....[0]....
.L_2076:
        /*0088*/ 	.word	0x000072f0


	//   ....[1]....
        /*008c*/ 	.word	0x00007390


	//----- nvinfo : EIATTR_MAX_THREADS
	.align		4
.L_2077:
        /*0090*/ 	.byte	0x04, 0x05
        /*0092*/ 	.short	(.L_2079 - .L_2078)
.L_2078:
        /*0094*/ 	.word	0x00000080
        /*0098*/ 	.word	0x00000001
        /*009c*/ 	.word	0x00000001


	//----- nvinfo : EIATTR_CRS_STACK_SIZE
	.align		4
.L_2079:
        /*00a0*/ 	.byte	0x04, 0x1e
        /*00a2*/ 	.short	(.L_2081 - .L_2080)
.L_2080:
        /*00a4*/ 	.word	0x00000000


	//----- nvinfo : EIATTR_CBANK_PARAM_SIZE
	.align		4
.L_2081:
        /*00a8*/ 	.byte	0x03, 0x19
        /*00aa*/ 	.short	0x0128


	//----- nvinfo : EIATTR_PARAM_CBANK
	.align		4
        /*00ac*/ 	.byte	0x04, 0x0a
        /*00ae*/ 	.short	(.L_2083 - .L_2082)
	.align		4
.L_2082:
        /*00b0*/ 	.word	index@(.nv.constant0._ZN10layer_norm13ln_bwd_kernelINS_13Kernel_traitsIf13__nv_bfloat16S2_S2_fjLj4096ELj1ELj1ELj4ELj16ENS_18Kernel_traits_baseILj4096EfS2_S2_S2_fjLj128EEEEELb1ELb0ELb0ELb0EEEvNS_9BwdParamsE)
        /*00b4*/ 	.short	0x0380
        /*00b6*/ 	.short	0x0128


	//----- nvinfo : EIATTR_SW_WAR
	.align		4
.L_2083:
        /*00b8*/ 	.byte	0x04, 0x36
        /*00ba*/ 	.short	(.L_2085 - .L_2084)
.L_2084:
        /*00bc*/ 	.word	0x00000008
.L_2085:


//--------------------- .nv.info._ZN10layer_norm13ln_bwd_kernelINS_13Kernel_traitsIf13__nv_bfloat16S2_S2_fjLj4096ELj1ELj1ELj4ELj16ENS_18Kernel_traits_baseILj4096EfS2_S2_S2_fjLj128EEEEELb1ELb0ELb0ELb1EEEvNS_9BwdParamsE --------------------------
	.section	.nv.info._ZN10layer_norm13ln_bwd_kernelINS_13Kernel_traitsIf13__nv_bfloat16S2_S2_fjLj4096ELj1ELj1ELj4ELj16ENS_18Kernel_traits_baseILj4096EfS2_S2_S2_fjLj128EEEEELb1ELb0ELb0ELb1EEEvNS_9BwdParamsE,"",@"SHT_CUDA_INFO"
	.sectionflags	@""
	.align	4


	//----- nvinfo : EIATTR_CUDA_API_VERSION
	.align		4
        /*0000*/ 	.byte	0x04, 0x37
        /*0002*/ 	.short	(.L_2087 - .L_2086)
.L_2086:
        /*0004*/ 	.word	0x00000082


	//----- nvinfo : EIATTR_KPARAM_INFO
	.align		4
.L_2087:
        /*0008*/ 	.byte	0x04, 0x17
        /*000a*/ 	.short	(.L_2089 - .L_2088)
.L_2088:
        /*000c*/ 	.word	0x00000000
        /*0010*/ 	.short	0x0000
        /*0012*/ 	.short	0x0000
        /*0014*/ 	.byte	0x00, 0xf0, 0xa1, 0x04


	//----- nvinfo : EIATTR_SPARSE_MMA_MASK
	.align		4
.L_2089:
        /*0018*/ 	.byte	0x03, 0x50
        /*001a*/ 	.short	0x0000


	//----- nvinfo : EIATTR_MAXREG_COUNT
	.align		4
        /*001c*/ 	.byte	0x03, 0x1b
        /*001e*/ 	.short	0x00ff


	//----- nvinfo : EIATTR_NUM_BARRIERS
	.align		4
        /*0020*/ 	.byte	0x02, 0x4c
        /*0022*/ 	.byte	0x01
	.zero		1


	//----- nvinfo : EIATTR_MERCURY_ISA_VERSION
	.align		4
        /*0024*/ 	.byte	0x03, 0x5f
        /*0026*/ 	.short	0x0101


	//----- nvinfo : EIATTR_COOP_GROUP_MASK_REGIDS
	.align		4
        /*0028*/ 	.byte	0x04, 0x29
        /*002a*/ 	.short	(.L_2091 - .L_2090)


	//   ....[0]....
.L_2090:
        /*002c*/ 	.word	0xffffffff


	//   ....[1]....
        /*0030*/ 	.word	0xffffffff


	//   ....[2]....
        /*0034*/ 	.word	0xffffffff


	//   ....[3]....
        /*0038*/ 	.word	0xffffffff


	//   ....[4]....
        /*003c*/ 	.word	0xffffffff


	//   ....[5]....
        /*0040*/ 	.word	0xffffffff


	//   ....[6]....
        /*0044*/ 	.word	0xffffffff


	//   ....[7]....
        /*0048*/ 	.word	0xffffffff


	//   ....[8]....
        /*004c*/ 	.word	0xffffffff


	//   ....[9]....
        /*0050*/ 	.word	0xffffffff


	//----- nvinfo : EIATTR_COOP_GROUP_INSTR_OFFSETS
	.align		4
.L_2091:
        /*0054*/ 	.byte	0x04, 0x28
        /*0056*/ 	.short	(.L_2093 - .L_2092)


	//   ....[0]....
.L_2092:
        /*0058*/ 	.word	0x00001970


	//   ....[1]....
        /*005c*/ 	.word	0x00001980


	//   ....[2]....
        /*0060*/ 	.word	0x000019f0


	//   ....[3]....
        /*0064*/ 	.word	0x00001a00


	//   ....[4]....
        /*0068*/ 	.word	0x00001a30


	//   ....[5]....
        /*006c*/ 	.word	0x00001a40


	//   ....[6]....
        /*0070*/ 	.word	0x00001a80


	//   ....[7]....
        /*0074*/ 	.word	0x00001a90


	//   ....[8]....
        /*0078*/ 	.word	0x00001af0


	//   ....[9]....
        /*007c*/ 	.word	0x00001b00


	//----- nvinfo : EIATTR_VRC_CTA_INIT_COUNT
	.align		4
.L_2093:
        /*0080*/ 	.byte	0x02, 0x4a
	.zero		1
	.zero		1


	//----- nvinfo : EIATTR_EXIT_INSTR_OFFSETS
	.align		4
        /*0084*/ 	.byte	0x04, 0x1c
        /*0086*/ 	.short	(.L_2095 - .L_2094)


	//   ....[0]....
.L_2094:
        /*0088*/ 	.word	0x00006f20


	//----- nvinfo : EIATTR_MAX_THREADS
	.align		4
.L_2095:
        /*008c*/ 	.byte	0x04, 0x05
        /*008e*/ 	.short	(.L_2097 - .L_2096)
.L_2096:
        /*0090*/ 	.word	0x00000080
        /*0094*/ 	.word	0x00000001
        /*0098*/ 	.word	0x00000001


	//----- nvinfo : EIATTR_CBANK_PARAM_SIZE
	.align		4
.L_2097:
        /*009c*/ 	.byte	0x03, 0x19
        /*009e*/ 	.short	0x0128


	//----- nvinfo : EIATTR_PARAM_CBANK
	.align		4
        /*00a0*/ 	.byte	0x04, 0x0a
        /*00a2*/ 	.short	(.L_2099 - .L_2098)
	.align		4
.L_2098:
        /*00a4*/ 	.word	index@(.nv.constant0._ZN10layer_norm13ln_bwd_kernelINS_13Kernel_traitsIf13__nv_bfloat16S2_S2_fjLj4096ELj1ELj1ELj4ELj16ENS_18Kernel_traits_baseILj4096EfS2_S2_S2_fjLj128EEEEELb1ELb0ELb0ELb1EEEvNS_9BwdParamsE)
        /*00a8*/ 	.short	0x0380
        /*00aa*/ 	.short	0x0128


	//----- nvinfo : EIATTR_SW_WAR
	.align		4
.L_2099:
        /*00ac*/ 	.byte	0x04, 0x36
        /*00ae*/ 	.short	(.L_2101 - .L_2100)
.L_2100:
        /*00b0*/ 	.word	0x00000008
.L_2101:


//--------------------- .nv.info._ZN10layer_norm22ln_bwd_finalize_kernelINS_22Kernel_traits_finalizeILj4096Ef13__nv_bfloat16S2_S2_fjLb0ELj1024ELj4ENS_18Kernel_traits_baseILj4096EfS2_S2_S2_fjLj1024EEEEELb0ELb0EEEvNS_9BwdParamsE --------------------------
	.section	.nv.info._ZN10layer_norm22ln_bwd_finalize_kernelINS_22Kernel_traits_finalizeILj4096Ef13__nv_bfloat16S2_S2_fjLb0ELj1024ELj4ENS_18Kernel_traits_baseILj4096EfS2_S2_S2_fjLj1024EEEEELb0ELb0EEEvNS_9BwdParamsE,"",@"SHT_CUDA_INFO"
	.sectionflags	@""
	.align	4


	//----- nvinfo : EIATTR_CUDA_API_VERSION
	.align		4
        /*0000*/ 	.byte	0x04, 0x37
        /*0002*/ 	.short	(.L_2103 - .L_2102)
.L_2102:
        /*0004*/ 	.word	0x00000082


	//----- nvinfo : EIATTR_KPARAM_INFO
	.align		4
.L_2103:
        /*0008*/ 	.byte	0x04, 0x17
        /*000a*/ 	.short	(.L_2105 - .L_2104)
.L_2104:
        /*000c*/ 	.word	0x00000000
        /*0010*/ 	.short	0x0000
        /*0012*/ 	.short	0x0000
        /*0014*/ 	.byte	0x00, 0xf0, 0xa1, 0x04


	//----- nvinfo : EIATTR_SPARSE_MMA_MASK
	.align		4
.L_2105:
        /*0018*/ 	.byte	0x03, 0x50
        /*001a*/ 	.short	0x0000


	//----- nvinfo : EIATTR_MAXREG_COUNT
	.align		4
        /*001c*/ 	.byte	0x03, 0x1b
        /*001e*/ 	.short	0x0040


	//----- nvinfo : EIATTR_NUM_BARRIERS
	.align		4
        /*0020*/ 	.byte	0x02, 0x4c
        /*0022*/ 	.byte	0x01
	.zero		1


	//----- nvinfo : EIATTR_MERCURY_ISA_VERSION
	.align		4
        /*0024*/ 	.byte	0x03, 0x5f
        /*0026*/ 	.short	0x0101


	//----- nvinfo : EIATTR_COOP_GROUP_MASK_REGIDS
	.align		4
        /*0028*/ 	.byte	0x04, 0x29
        /*002a*/ 	.short	(.L_2107 - .L_2106)


	//   ....[0]....
.L_2106:
        /*002c*/ 	.word	0xffffffff


	//   ....[1]....
        /*0030*/ 	.word	0xffffffff


	//   ....[2]....
        /*0034*/ 	.word	0xffffffff


	//   ....[3]....
        /*0038*/ 	.word	0xffffffff


	//   ....[4]....
        /*003c*/ 	.word	0xffffffff


	//   ....[5]....
        /*0040*/ 	.word	0xffffffff


	//   ....[6]....
        /*0044*/ 	.word	0xffffffff


	//   ....[7]....
        /*0048*/ 	.word	0xffffffff


	//   ....[8]....
        /*004c*/ 	.word	0xffffffff


	//   ....[9]....
        /*0050*/ 	.word	0xffffffff


	//----- nvinfo : EIATTR_COOP_GROUP_INSTR_OFFSETS
	.align		4
.L_2107:
        /*0054*/ 	.byte	0x04, 0x28
        /*0056*/ 	.short	(.L_2109 - .L_2108)


	//   ....[0]....
.L_2108:
        /*0058*/ 	.word	0x00001550


	//   ....[1]....
        /*005c*/ 	.word	0x00001560


	//   ....[2]....
        /*0060*/ 	.word	0x00001590


	//   ....[3]....
        /*0064*/ 	.word	0x000015a0


	//   ....[4]....
        /*0068*/ 	.word	0x000015d0


	//   ....[5]....
        /*006c*/ 	.word	0x000015e0


	//   ....[6]....
        /*0070*/ 	.word	0x00001610


	//   ....[7]....
        /*0074*/ 	.word	0x00001630


	//   ....[8]....
        /*0078*/ 	.word	0x00001680


	//   ....[9]....
        /*007c*/ 	.word	0x00001690


	//----- nvinfo : EIATTR_VRC_CTA_INIT_COUNT
	.align		4
.L_2109:
        /*0080*/ 	.byte	0x02, 0x4a
	.zero		1
	.zero		1


	//----- nvinfo : EIATTR_EXIT_INSTR_OFFSETS
	.align		4
        /*0084*/ 	.byte	0x04, 0x1c
        /*0086*/ 	.short	(.L_2111 - .L_2110)


	//   ....[0]....
.L_2110:
        /*0088*/ 	.word	0x00000060


	//   ....[1]....
        /*008c*/ 	.word	0x000016f0


	//   ....[2]....
        /*0090*/ 	.word	0x00001720


	//   ....[3]....
        /*0094*/ 	.word	0x000017c0


	//----- nvinfo : EIATTR_MAX_THREADS
	.align		4
.L_2111:
        /*0098*/ 	.byte	0x04, 0x05
        /*009a*/ 	.short	(.L_2113 - .L_2112)
.L_2112:
        /*009c*/ 	.word	0x00000400
        /*00a0*/ 	.word	0x00000001
        /*00a4*/ 	.word	0x00000001


	//----- nvinfo : EIATTR_CRS_STACK_SIZE
	.align		4
.L_2113:
        /*00a8*/ 	.byte	0x04, 0x1e
        /*00aa*/ 	.short	(.L_2115 - .L_2114)
.L_2114:
        /*00ac*/ 	.word	0x00000000


	//----- nvinfo : EIATTR_CBANK_PARAM_SIZE
	.align		4
.L_2115:
        /*00b0*/ 	.byte	0x03, 0x19
        /*00b2*/ 	.short	0x0128


	//----- nvinfo : EIATTR_PARAM_CBANK
	.align		4
        /*00b4*/ 	.byte	0x04, 0x0a
        /*00b6*/ 	.short	(.L_2117 - .L_2116)
	.align		4
.L_2116:
        /*00b8*/ 	.word	index@(.nv.constant0._ZN10layer_norm22ln_bwd_finalize_kernelINS_22Kernel_traits_finalizeILj4096Ef13__nv_bfloat16S2_S2_fjLb0ELj1024ELj4ENS_18Kernel_traits_baseILj4096EfS2_S2_S2_fjLj1024EEEEELb0ELb0EEEvNS_9BwdParamsE)
        /*00bc*/ 	.short	0x0380
        /*00be*/ 	.short	0x0128


	//----- nvinfo : EIATTR_SW_WAR
	.align		4
.L_2117:
        /*00c0*/ 	.byte	0x04, 0x36
        /*00c2*/ 	.short	(.L_2119 - .L_2118)
.L_2118:
        /*00c4*/ 	.word	0x00000008
.L_2119:


//--------------------- .nv.info._ZN10layer_norm13ln_bwd_kernelINS_13Kernel_traitsIf13__nv_bfloat16S2_S2_fjLj4096ELj1ELj1ELj4ELj16ENS_18Kernel_traits_baseILj4096EfS2_S2_S2_fjLj128EEEEELb1ELb0ELb1ELb0EEEvNS_9BwdParamsE --------------------------
	.section	.nv.info._ZN10layer_norm13ln_bwd_kernelINS_13Kernel_traitsIf13__nv_bfloat16S2_S2_fjLj4096ELj1ELj1ELj4ELj16ENS_18Kernel_traits_baseILj4096EfS2_S2_S2_fjLj128EEEEELb1ELb0ELb1ELb0EEEvNS_9BwdParamsE,"",@"SHT_CUDA_INFO"
	.sectionflags	@""
	.align	4


	//----- nvinfo : EIATTR_CUDA_API_VERSION
	.align		4
        /*0000*/ 	.byte	0x04, 0x37
        /*0002*/ 	.short	(.L_2121 - .L_2120)
.L_2120:
        /*0004*/ 	.word	0x00000082


	//----- nvinfo : EIATTR_KPARAM_INFO
	.align		4
.L_2121:
        /*0008*/ 	.byte	0x04, 0x17
        /*000a*/ 	.short	(.L_2123 - .L_2122)
.L_2122:
        /*000c*/ 	.word	0x00000000
        /*0010*/ 	.short	0x0000
        /*0012*/ 	.short	0x0000
        /*0014*/ 	.byte	0x00, 0xf0, 0xa1, 0x04


	//----- nvinfo : EIATTR_SPARSE_MMA_MASK
	.align		4
.L_2123:
        /*0018*/ 	.byte	0x03, 0x50
        /*001a*/ 	.short	0x0000


	//----- nvinfo : EIATTR_MAXREG_COUNT
	.align		4
        /*001c*/ 	.byte	0x03, 0x1b
        /*001e*/ 	.short	0x00ff


	//----- nvinfo : EIATTR_NUM_BARRIERS
	.align		4
        /*0020*/ 	.byte	0x02, 0x4c
        /*0022*/ 	.byte	0x01
	.zero		1


	//----- nvinfo : EIATTR_MERCURY_ISA_VERSION
	.align		4
        /*0024*/ 	.byte	0x03, 0x5f
        /*0026*/ 	.short	0x0101


	//----- nvinfo : EIATTR_COOP_GROUP_MASK_REGIDS
	.align		4
        /*0028*/ 	.byte	0x04, 0x29
        /*002a*/ 	.short	(.L_2125 - .L_2124)


	//   ....[0]....
.L_2124:
        /*002c*/ 	.word	0xffffffff


	//   ....[1]....
        /*0030*/ 	.word	0xffffffff


	//   ....[2]....
        /*0034*/ 	.word	0xffffffff


	//   ....[3]....
        /*0038*/ 	.word	0xffffffff


	//   ....[4]....
        /*003c*/ 	.word	0xffffffff


	//   ....[5]....
        /*0040*/ 	.word	0xffffffff


	//   ....[6]....
        /*0044*/ 	.word	0xffffffff


	//   ....[7]....
        /*0048*/ 	.word	0xffffffff


	//   ....[8]....
        /*004c*/ 	.word	0xffffffff


	//   ....[9]....
        /*0050*/ 	.word	0xffffffff


	//----- nvinfo : EIATTR_COOP_GROUP_INSTR_OFFSETS
	.align		4
.L_2125:
        /*0054*/ 	.byte	0x04, 0x28
        /*0056*/ 	.short	(.L_2127 - .L_2126)


	//   ....[0]....
.L_2126:
        /*0058*/ 	.word	0x000026d0


	//   ....[1]....
        /*005c*/ 	.word	0x000026f0


	//   ....[2]....
        /*0060*/ 	.word	0x00002730


	//   ....[3]....
        /*0064*/ 	.word	0x00002740


	//   ....[4]....
        /*0068*/ 	.word	0x00002780


	//   ....[5]....
        /*006c*/ 	.word	0x00002790


	//   ....[6]....
        /*0070*/ 	.word	0x000027c0


	//   ....[7]....
        /*0074*/ 	.word	0x000027d0


	//   ....[8]....
        /*0078*/ 	.word	0x00002800


	//   ....[9]....
        /*007c*/ 	.word	0x00002810


	//----- nvinfo : EIATTR_VRC_CTA_INIT_COUNT
	.align		4
.L_2127:
        /*0080*/ 	.byte	0x02, 0x4a
	.zero		1
	.zero		1


	//----- nvinfo : EIATTR_EXIT_INSTR_OFFSETS
	.align		4
        /*0084*/ 	.byte	0x04, 0x1c
        /*0086*/ 	.short	(.L_2129 - .L_2128)


	//   ....[0]....
.L_2128:
        /*0088*/ 	.word	0x000097c0


	//   ....[1]....
        /*008c*/ 	.word	0x00009860


	//----- nvinfo : EIATTR_MAX_THREADS
	.align		4
.L_2129:
        /*0090*/ 	.byte	0x04, 0x05
        /*0092*/ 	.short	(.L_2131 - .L_2130)
.L_2130:
        /*0094*/ 	.word	0x00000080
        /*0098*/ 	.word	0x00000001
        /*009c*/ 	.word	0x00000001


	//----- nvinfo : EIATTR_CRS_STACK_SIZE
	.align		4
.L_2131:
        /*00a0*/ 	.byte	0x04, 0x1e
        /*00a2*/ 	.short	(.L_2133 - .L_2132)
.L_2132:
        /*00a4*/ 	.word	0x00000000


	//----- nvinfo : EIATTR_CBANK_PARAM_SIZE
	.align		4
.L_2133:
        /*00a8*/ 	.byte	0x03, 0x19
        /*00aa*/ 	.short	0x0128


	//----- nvinfo : EIATTR_PARAM_CBANK
	.align		4
        /*00ac*/ 	.byte	0x04, 0x0a
        /*00ae*/ 	.short	(.L_2135 - .L_2134)
	.align		4
.L_2134:
        /*00b0*/ 	.word	index@(.nv.constant0._ZN10layer_norm13ln_bwd_kernelINS_13Kernel_traitsIf13__nv_bfloat16S2_S2_fjLj4096ELj1ELj1ELj4ELj16ENS_18Kernel_traits_baseILj4096EfS2_S2_S2_fjLj128EEEEELb1ELb0ELb1ELb0EEEvNS_9BwdParamsE)
        /*00b4*/ 	.short	0x0380
        /*00b6*/ 	.short	0x0128


	//----- nvinfo : EIATTR_SW_WAR
	.align		4
.L_2135:
        /*00b8*/ 	.byte	0x04, 0x36
        /*00ba*/ 	.short	(.L_2137 - .L_2136)
.L_2136:
        /*00bc*/ 	.word	0x00000008
.L_2137:


//--------------------- .nv.info._ZN10layer_norm22ln_bwd_finalize_kernelINS_22Kernel_traits_finalizeILj4096Ef13__nv_bfloat16S2_S2_fjLb0ELj1024ELj4ENS_18Kernel_traits_baseILj4096EfS2_S2_S2_fjLj1024EEEEELb0ELb1EEEvNS_9BwdParamsE --------------------------
	.section	.nv.info._ZN10layer_norm22ln_bwd_finalize_kernelINS_22Kernel_traits_finalizeILj4096Ef13__nv_bfloat16S2_S2_fjLb0ELj1024ELj4ENS_18Kernel_traits_baseILj4096EfS2_S2_S2_fjLj1024EEEEELb0ELb1EEEvNS_9BwdParamsE,"",@"SHT_CUDA_INFO"
	.sectionflags	@""
	.align	4


	//----- nvinfo : EIATTR_CUDA_API_VERSION
	.align		4
        /*0000*/ 	.byte	0x04, 0x37
        /*0002*/ 	.short	(.L_2139 - .L_2138)
.L_2138:
        /*0004*/ 	.word	0x00000082


	//----- nvinfo : EIATTR_KPARAM_INFO
	.align		4
.L_2139:
        /*0008*/ 	.byte	0x04, 0x17
        /*000a*/ 	.short	(.L_2141 - .L_2140)
.L_2140:
        /*000c*/ 	.word	0x00000000
        /*0010*/ 	.short	0x0000
        /*0012*/ 	.short	0x0000
        /*0014*/ 	.byte	0x00, 0xf0, 0xa1, 0x04


	//----- nvinfo : EIATTR_SPARSE_MMA_MASK
	.align		4
.L_2141:
        /*0018*/ 	.byte	0x03, 0x50
        /*001a*/ 	.short	0x0000


	//----- nvinfo : EIATTR_MAXREG_COUNT
	.align		4
        /*001c*/ 	.byte	0x03, 0x1b
        /*001e*/ 	.short	0x0040


	//----- nvinfo : EIATTR_NUM_BARRIERS
	.align		4
        /*0020*/ 	.byte	0x02, 0x4c
        /*0022*/ 	.byte	0x01
	.zero		1


	//----- nvinfo : EIATTR_MERCURY_ISA_VERSION
	.align		4
        /*0024*/ 	.byte	0x03, 0x5f
        /*0026*/ 	.short	0x0101


	//----- nvinfo : EIATTR_COOP_GROUP_MASK_REGIDS
	.align		4
        /*0028*/ 	.byte	0x04, 0x29
        /*002a*/ 	.short	(.L_2143 - .L_2142)


	//   ....[0]....
.L_2142:
        /*002c*/ 	.word	0xffffffff


	//   ....[1]....
        /*0030*/ 	.word	0xffffffff


	//   ....[2]....
        /*0034*/ 	.word	0xffffffff


	//   ....[3]....
        /*0038*/ 	.word	0xffffffff


	//   ....[4]....
        /*003c*/ 	.word	0xffffffff


	//   ....[5]....
        /*0040*/ 	.word	0xffffffff


	//   ....[6]....
        /*0044*/ 	.word	0xffffffff


	//   ....[7]....
        /*0048*/ 	.word	0xffffffff


	//   ....[8]....
        /*004c*/ 	.word	0xffffffff


	//   ....[9]....
        /*0050*/ 	.word	0xffffffff


	//----- nvinfo : EIATTR_COOP_GROUP_INSTR_OFFSETS
	.align		4
.L_2143:
        /*0054*/ 	.byte	0x04, 0x28
        /*0056*/ 	.short	(.L_2145 - .L_2144)


	//   ....[0]....
.L_2144:
        /*0058*/ 	.word	0x00001560


	//   ....[1]....
        /*005c*/ 	.word	0x00001570


	//   ....[2]....
        /*0060*/ 	.word	0x000015a0


	//   ....[3]....
        /*0064*/ 	.word	0x000015b0


	//   ....[4]....
        /*0068*/ 	.word	0x000015e0


	//   ....[5]....
        /*006c*/ 	.word	0x000015f0


	//   ....[6]....
        /*0070*/ 	.word	0x00001620


	//   ....[7]....
        /*0074*/ 	.word	0x00001640


	//   ....[8]....
        /*0078*/ 	.word	0x00001670


	//   ....[9]....
        /*007c*/ 	.word	0x00001680


	//----- nvinfo : EIATTR_VRC_CTA_INIT_COUNT
	.align		4
.L_2145:
        /*0080*/ 	.byte	0x02, 0x4a
	.zero		1
	.zero		1


	//----- nvinfo : EIATTR_EXIT_INSTR_OFFSETS
	.align		4
        /*0084*/ 	.byte	0x04, 0x1c
        /*0086*/ 	.short	(.L_2147 - .L_2146)


	//   ....[0]....
.L_2146:
        /*0088*/ 	.word	0x00000060


	//   ....[1]....
        /*008c*/ 	.word	0x000016e0


	//   ....[2]....
        /*0090*/ 	.word	0x000017b0


	//----- nvinfo : EIATTR_MAX_THREADS
	.align		4
.L_2147:
        /*0094*/ 	.byte	0x04, 0x05
        /*0096*/ 	.short	(.L_2149 - .L_2148)
.L_2148:
        /*0098*/ 	.word	0x00000400
        /*009c*/ 	.word	0x00000001
        /*00a0*/ 	.word	0x00000001


	//----- nvinfo : EIATTR_CRS_STACK_SIZE
	.align		4
.L_2149:
        /*00a4*/ 	.byte	0x04, 0x1e
        /*00a6*/ 	.short	(.L_2151 - .L_2150)
.L_2150:
        /*00a8*/ 	.word	0x00000000


	//----- nvinfo : EIATTR_CBANK_PARAM_SIZE
	.align		4
.L_2151:
        /*00ac*/ 	.byte	0x03, 0x19
        /*00ae*/ 	.short	0x0128


	//----- nvinfo : EIATTR_PARAM_CBANK
	.align		4
        /*00b0*/ 	.byte	0x04, 0x0a
        /*00b2*/ 	.short	(.L_2153 - .L_2152)
	.align		4
.L_2152:
        /*00b4*/ 	.word	index@(.nv.constant0._ZN10layer_norm22ln_bwd_finalize_kernelINS_22Kernel_traits_finalizeILj4096Ef13__nv_bfloat16S2_S2_fjLb0ELj1024ELj4ENS_18Kernel_traits_baseILj4096EfS2_S2_S2_fjLj1024EEEEELb0ELb1EEEvNS_9BwdParamsE)
        /*00b8*/ 	.short	0x0380
        /*00ba*/ 	.short	0x0128


	//----- nvinfo : EIATTR_SW_WAR
	.align		4
.L_2153:
        /*00bc*/ 	.byte	0x04, 0x36
        /*00be*/ 	.short	(.L_2155 - .L_2154)
.L_2154:
        /*00c0*/ 	.word	0x00000008
.L_2155:


//--------------------- .nv.info._ZN10layer_norm13ln_bwd_kernelINS_13Kernel_traitsIf13__nv_bfloat16S2_S2_fjLj4096ELj1ELj1ELj4ELj16ENS_18Kernel_traits_baseILj4096EfS2_S2_S2_fjLj128EEEEELb1ELb0ELb1ELb1EEEvNS_9BwdParamsE --------------------------
	.section	.nv.info._ZN10layer_norm13ln_bwd_kernelINS_13Kernel_traitsIf13__nv_bfloat16S2_S2_fjLj4096ELj1ELj1ELj4ELj16ENS_18Kernel_traits_baseILj4096EfS2_S2_S2_fjLj128EEEEELb1ELb0ELb1ELb1EEEvNS_9BwdParamsE,"",@"SHT_CUDA_INFO"
	.sectionflags	@""
	.align	4


	//----- nvinfo : EIATTR_CUDA_API_VERSION
	.align		4
        /*0000*/ 	.byte	0x04, 0x37
        /*0002*/ 	.short	(.L_2157 - .L_2156)
.L_2156:
        /*0004*/ 	.word	0x00000082


	//----- nvinfo : EIATTR_KPARAM_INFO
	.align		4
.L_2157:
        /*0008*/ 	.byte	0x04, 0x17
        /*000a*/ 	.short	(.L_2159 - .L_2158)
.L_2158:
        /*000c*/ 	.word	0x00000000
        /*0010*/ 	.short	0x0000
        /*0012*/ 	.short	0x0000
        /*0014*/ 	.byte	0x00, 0xf0, 0xa1, 0x04


	//----- nvinfo : EIATTR_SPARSE_MMA_MASK
	.align		4
.L_2159:
        /*0018*/ 	.byte	0x03, 0x50
        /*001a*/ 	.short	0x0000


	//----- nvinfo : EIATTR_MAXREG_COUNT
	.align		4
        /*001c*/ 	.byte	0x03, 0x1b
        /*001e*/ 	.short	0x00ff


	//----- nvinfo : EIATTR_NUM_BARRIERS
	.align		4
        /*0020*/ 	.byte	0x02, 0x4c
        /*0022*/ 	.byte	0x01
	.zero		1


	//----- nvinfo : EIATTR_MERCURY_ISA_VERSION
	.align		4
        /*0024*/ 	.byte	0x03, 0x5f
        /*0026*/ 	.short	0x0101


	//----- nvinfo : EIATTR_COOP_GROUP_MASK_REGIDS
	.align		4
        /*0028*/ 	.byte	0x04, 0x29
        /*002a*/ 	.short	(.L_2161 - .L_2160)


	//   ....[0]....
.L_2160:
        /*002c*/ 	.word	0xffffffff


	//   ....[1]....
        /*0030*/ 	.word	0xffffffff


	//   ....[2]....
        /*0034*/ 	.word	0xffffffff


	//   ....[3]....
        /*0038*/ 	.word	0xffffffff


	//   ....[4]....
        /*003c*/ 	.word	0xffffffff


	//   ....[5]....
        /*0040*/ 	.word	0xffffffff


	//   ....[6]....
        /*0044*/ 	.word	0xffffffff


	//   ....[7]....
        /*0048*/ 	.word	0xffffffff


	//   ....[8]....
        /*004c*/ 	.word	0xffffffff


	//   ....[9]....
        /*0050*/ 	.word	0xffffffff


	//----- nvinfo : EIATTR_COOP_GROUP_INSTR_OFFSETS
	.align		4
.L_2161:
        /*0054*/ 	.byte	0x04, 0x28
        /*0056*/ 	.short	(.L_2163 - .L_2162)


	//   ....[0]....
.L_2162:
        /*0058*/ 	.word	0x00002060


	//   ....[1]....
        /*005c*/ 	.word	0x00002080


	//   ....[2]....
        /*0060*/ 	.word	0x000020c0


	//   ....[3]....
        /*0064*/ 	.word	0x000020d0


	//   ....[4]....
        /*0068*/ 	.word	0x00002110


	//   ....[5]....
        /*006c*/ 	.word	0x00002120


	//   ....[6]....
        /*0070*/ 	.word	0x00002150


	//   ....[7]....
        /*0074*/ 	.word	0x00002160


	//   ....[8]....
        /*0078*/ 	.word	0x00002190


	//   ....[9]....
        /*007c*/ 	.word	0x000021a0


	//----- nvinfo : EIATTR_VRC_CTA_INIT_COUNT
	.align		4
.L_2163:
        /*0080*/ 	.byte	0x02, 0x4a
	.zero		1
	.zero		1


	//----- nvinfo : EIATTR_EXIT_INSTR_OFFSETS
	.align		4
        /*0084*/ 	.byte	0x04, 0x1c
        /*0086*/ 	.short	(.L_2165 - .L_2164)


	//   ....[0]....
.L_2164:
        /*0088*/ 	.word	0x00008b70


	//----- nvinfo : EIATTR_MAX_THREADS
	.align		4
.L_2165:
        /*008c*/ 	.byte	0x04, 0x05
        /*008e*/ 	.short	(.L_2167 - .L_2166)
.L_2166:
        /*0090*/ 	.word	0x00000080
        /*0094*/ 	.word	0x00000001
        /*0098*/ 	.word	0x00000001


	//----- nvinfo : EIATTR_CRS_STACK_SIZE
	.align		4
.L_2167:
        /*009c*/ 	.byte	0x04, 0x1e
        /*009e*/ 	.short	(.L_2169 - .L_2168)
.L_2168:
        /*00a0*/ 	.word	0x00000000


	//----- nvinfo : EIATTR_CBANK_PARAM_SIZE
	.align		4
.L_2169:
        /*00a4*/ 	.byte	0x03, 0x19
        /*00a6*/ 	.short	0x0128


	//----- nvinfo : EIATTR_PARAM_CBANK
	.align		4
        /*00a8*/ 	.byte	0x04, 0x0a
        /*00aa*/ 	.short	(.L_2171 - .L_2170)
	.align		4
.L_2170:
        /*00ac*/ 	.word	index@(.nv.constant0._ZN10layer_norm13ln_bwd_kernelINS_13Kernel_traitsIf13__nv_bfloat16S2_S2_fjLj4096ELj1ELj1ELj4ELj16ENS_18Kernel_traits_baseILj4096EfS2_S2_S2_fjLj128EEEEELb1ELb0ELb1ELb1EEEvNS_9BwdParamsE)
        /*00b0*/ 	.short	0x0380
        /*00b2*/ 	.short	0x0128


	//----- nvinfo : EIATTR_SW_WAR
	.align		4
.L_2171:
        /*00b4*/ 	.byte	0x04, 0x36
        /*00b6*/ 	.short	(.L_2173 - .L_2172)
.L_2172:
        /*00b8*/ 	.word	0x00000008
.L_2173:


//--------------------- .nv.info._ZN10layer_norm13ln_bwd_kernelINS_13Kernel_traitsIf13__nv_bfloat16S2_S2_fjLj4096ELj1ELj1ELj4ELj16ENS_18Kernel_traits_baseILj4096EfS2_S2_S2_fjLj128EEEEELb1ELb1ELb0ELb0EEEvNS_9BwdParamsE --------------------------
	.section	.nv.info._ZN10layer_norm13ln_bwd_kernelINS_13Kernel_traitsIf13__nv_bfloat16S2_S2_fjLj4096ELj1ELj1ELj4ELj16ENS_18Kernel_traits_baseILj4096EfS2_S2_S2_fjLj128EEEEELb1ELb1ELb0ELb0EEEvNS_9BwdParamsE,"",@"SHT_CUDA_INFO"
	.sectionflags	@""
	.align	4


	//----- nvinfo : EIATTR_CUDA_API_VERSION
	.align		4
        /*0000*/ 	.byte	0x04, 0x37
        /*0002*/ 	.short	(.L_2175 - .L_2174)
.L_2174:
        /*0004*/ 	.word	0x00000082


	//----- nvinfo : EIATTR_KPARAM_INFO
	.align		4
.L_2175:
        /*0008*/ 	.byte	0x04, 0x17
        /*000a*/ 	.short	(.L_2177 - .L_2176)
.L_2176:
        /*000c*/ 	.word	0x00000000
        /*0010*/ 	.short	0x0000
        /*0012*/ 	.short	0x0000
        /*0014*/ 	.byte	0x00, 0xf0, 0xa1, 0x04


	//----- nvinfo : EIATTR_SPARSE_MMA_MASK
	.align		4
.L_2177:
        /*0018*/ 	.byte	0x03, 0x50
        /*001a*/ 	.short	0x0000


	//----- nvinfo : EIATTR_MAXREG_COUNT
	.align		4
        /*001c*/ 	.byte	0x03, 0x1b
        /*001e*/ 	.short	0x00ff


	//----- nvinfo : EIATTR_NUM_BARRIERS
	.align		4
        /*0020*/ 	.byte	0x02, 0x4c
        /*0022*/ 	.byte	0x01
	.zero		1


	//----- nvinfo : EIATTR_ANNOTATIONS
	.align		4
        /*0024*/ 	.byte	0x04, 0x55
        /*0026*/ 	.short	(.L_2179 - .L_2178)


	//   ....[0]....
.L_2178:
        /* <DEDUP_REMOVED lines=17> */


	//----- nvinfo : EIATTR_MERCURY_ISA_VERSION
	.align		4
.L_2179:
        /*0128*/ 	.byte	0x03, 0x5f
        /*012a*/ 	.short	0x0101


	//----- nvinfo : EIATTR_COOP_GROUP_MASK_REGIDS
	.align		4
        /*012c*/ 	.byte	0x04, 0x29
        /*012e*/ 	.short	(.L_2181 - .L_2180)


	//   ....[0]....
.L_2180:
        /*0130*/ 	.word	0xffffffff


	//   ....[1]....
        /*0134*/ 	.word	0xffffffff


	//   ....[2]....
        /*0138*/ 	.word	0xffffffff


	//   ....[3]....
        /*013c*/ 	.word	0xffffffff


	//   ....[4]....
        /*0140*/ 	.word	0xffffffff


	//   ....[5]....
        /*0144*/ 	.word	0xffffffff


	//   ....[6]....
        /*0148*/ 	.word	0xffffffff


	//   ....[7]....
        /*014c*/ 	.word	0xffffffff


	//   ....[8]....
        /*0150*/ 	.word	0xffffffff


	//   ....[9]....
        /*0154*/ 	.word	0xffffffff


	//----- nvinfo : EIATTR_COOP_GROUP_INSTR_OFFSETS
	.align		4
.L_2181:
        /*0158*/ 	.byte	0x04, 0x28
        /*015a*/ 	.short	(.L_2183 - .L_2182)


	//   ....[0]....
.L_2182:
        /*015c*/ 	.word	0x000026d0


	//   ....[1]....
        /*0160*/ 	.word	0x00002700


	//   ....[2]....
        /*0164*/ 	.word	0x00002730


	//   ....[3]....
        /*0168*/ 	.word	0x00002740


	//   ....[4]....
        /*016c*/ 	.word	0x00002770


	//   ....[5]....
        /*0170*/ 	.word	0x00002780


	//   ....[6]....
        /*0174*/ 	.word	0x000027b0


	//   ....[7]....
        /*0178*/ 	.word	0x000027c0


	//   ....[8]....
        /*017c*/ 	.word	0x000027f0


	//   ....[9]....
        /*0180*/ 	.word	0x00002800


	//----- nvinfo : EIATTR_VRC_CTA_INIT_COUNT
	.align		4
.L_2183:
        /*0184*/ 	.byte	0x02, 0x4a
	.zero		1
	.zero		1


	//----- nvinfo : EIATTR_EXIT_INSTR_OFFSETS
	.align		4
        /*0188*/ 	.byte	0x04, 0x1c
        /*018a*/ 	.short	(.L_2185 - .L_2184)


	//   ....[0]....
.L_2184:
        /*018c*/ 	.word	0x0000aab0


	//   ....[1]....
        /*0190*/ 	.word	0x0000ab80


	//----- nvinfo : EIATTR_MAX_THREADS
	.align		4
.L_2185:
        /*0194*/ 	.byte	0x04, 0x05
        /*0196*/ 	.short	(.L_2187 - .L_2186)
.L_2186:
        /*0198*/ 	.word	0x00000080
        /*019c*/ 	.word	0x00000001
        /*01a0*/ 	.word	0x00000001


	//----- nvinfo : EIATTR_CRS_STACK_SIZE
	.align		4
.L_2187:
        /*01a4*/ 	.byte	0x04, 0x1e
        /*01a6*/ 	.short	(.L_2189 - .L_2188)
.L_2188:
        /*01a8*/ 	.word	0x00000000


	//----- nvinfo : EIATTR_CBANK_PARAM_SIZE
	.align		4
.L_2189:
        /*01ac*/ 	.byte	0x03, 0x19
        /*01ae*/ 	.short	0x0128


	//----- nvinfo : EIATTR_PARAM_CBANK
	.align		4
        /*01b0*/ 	.byte	0x04, 0x0a
        /*01b2*/ 	.short	(.L_2191 - .L_2190)
	.align		4
.L_2190:
        /*01b4*/ 	.word	index@(.nv.constant0._ZN10layer_norm13ln_bwd_kernelINS_13Kernel_traitsIf13__nv_bfloat16S2_S2_fjLj4096ELj1ELj1ELj4ELj16ENS_18Kernel_traits_baseILj4096EfS2_S2_S2_fjLj128EEEEELb1ELb1ELb0ELb0EEEvNS_9BwdParamsE)
        /*01b8*/ 	.short	0x0380
        /*01ba*/ 	.short	0x0128


	//----- nvinfo : EIATTR_SW_WAR
	.align		4
.L_2191:
        /*01bc*/ 	.byte	0x04, 0x36
        /*01be*/ 	.short	(.L_2193 - .L_2192)
.L_2192:
        /*01c0*/ 	.word	0x00000008
.L_2193:


//--------------------- .nv.info._ZN10layer_norm13ln_bwd_kernelINS_13Kernel_traitsIf13__nv_bfloat16S2_S2_fjLj4096ELj1ELj1ELj4ELj16ENS_18Kernel_traits_baseILj4096EfS2_S2_S2_fjLj128EEEEELb1ELb1ELb0ELb1EEEvNS_9BwdParamsE --------------------------
	.section	.nv.info._ZN10layer_norm13ln_bwd_kernelINS_13Kernel_traitsIf13__nv_bfloat16S2_S2_fjLj4096ELj1ELj1ELj4ELj16ENS_18Kernel_traits_baseILj4096EfS2_S2_S2_fjLj128EEEEELb1ELb1ELb0ELb1EEEvNS_9BwdParamsE,"",@"SHT_CUDA_INFO"
	.sectionflags	@""
	.align	4


	//----- nvinfo : EIATTR_CUDA_API_VERSION
	.align		4
        /*0000*/ 	.byte	0x04, 0x37
        /*0002*/ 	.short	(.L_2195 - .L_2194)
.L_2194:
        /*0004*/ 	.word	0x00000082


	//----- nvinfo : EIATTR_KPARAM_INFO
	.align		4
.L_2195:
        /*0008*/ 	.byte	0x04, 0x17
        /*000a*/ 	.short	(.L_2197 - .L_2196)
.L_2196:
        /*000c*/ 	.word	0x00000000
        /*0010*/ 	.short	0x0000
        /*0012*/ 	.short	0x0000
        /*0014*/ 	.byte	0x00, 0xf0, 0xa1, 0x04


	//----- nvinfo : EIATTR_SPARSE_MMA_MASK
	.align		4
.L_2197:
        /*0018*/ 	.byte	0x03, 0x50
        /*001a*/ 	.short	0x0000


	//----- nvinfo : EIATTR_MAXREG_COUNT
	.align		4
        /*001c*/ 	.byte	0x03, 0x1b
        /*001e*/ 	.short	0x00ff


	//----- nvinfo : EIATTR_NUM_BARRIERS
	.align		4
        /*0020*/ 	.byte	0x02, 0x4c
        /*0022*/ 	.byte	0x01
	.zero		1


	//----- nvinfo : EIATTR_ANNOTATIONS
	.align		4
        /*0024*/ 	.byte	0x04, 0x55
        /*0026*/ 	.short	(.L_2199 - .L_2198)


	//   ....[0]....
.L_2198:
        /* <DEDUP_REMOVED lines=31> */
        /*020c*/ 	.byte	0xe0, 0x99, 0x00, 0x00


	//----- nvinfo : EIATTR_MERCURY_ISA_VERSION
	.align		4
.L_2199:
        /*0210*/ 	.byte	0x03, 0x5f
        /*0212*/ 	.short	0x0101


	//----- nvinfo : EIATTR_COOP_GROUP_MASK_REGIDS
	.align		4
        /*0214*/ 	.byte	0x04, 0x29
        /*0216*/ 	.short	(.L_2201 - .L_2200)


	//   ....[0]....
.L_2200:
        /*0218*/ 	.word	0xffffffff


	//   ....[1]....
        /*021c*/ 	.word	0xffffffff


	//   ....[2]....
        /*0220*/ 	.word	0xffffffff


	//   ....[3]....
        /*0224*/ 	.word	0xffffffff


	//   ....[4]....
        /*0228*/ 	.word	0xffffffff


	//   ....[5]....
        /*022c*/ 	.word	0xffffffff


	//   ....[6]....
        /*0230*/ 	.word	0xffffffff


	//   ....[7]....
        /*0234*/ 	.word	0xffffffff


	//   ....[8]....
        /*0238*/ 	.word	0xffffffff


	//   ....[9]....
        /*023c*/ 	.word	0xffffffff


	//----- nvinfo : EIATTR_COOP_GROUP_INSTR_OFFSETS
	.align		4
.L_2201:
        /*0240*/ 	.byte	0x04, 0x28
        /*0242*/ 	.short	(.L_2203 - .L_2202)


	//   ....[0]....
.L_2202:
        /*0244*/ 	.word	0x00001f40


	//   ....[1]....
        /*0248*/ 	.word	0x00002000


	//   ....[2]....
        /*024c*/ 	.word	0x00002020


	//   ....[3]....
        /*0250*/ 	.word	0x00002040


	//   ....[4]....
        /*0254*/ 	.word	0x00002060


	//   ....[5]....
        /*0258*/ 	.word	0x00002080


	//   ....[6]....
        /*025c*/ 	.word	0x000020a0


	//   ....[7]....
        /*0260*/ 	.word	0x000020c0


	//   ....[8]....
        /*0264*/ 	.word	0x000020e0


	//   ....[9]....
        /*0268*/ 	.word	0x00002120


	//----- nvinfo : EIATTR_VRC_CTA_INIT_COUNT
	.align		4
.L_2203:
        /*026c*/ 	.byte	0x02, 0x4a
	.zero		1
	.zero		1


	//----- nvinfo : EIATTR_EXIT_INSTR_OFFSETS
	.align		4
        /*0270*/ 	.byte	0x04, 0x1c
        /*0272*/ 	.short	(.L_2205 - .L_2204)


	//   ....[0]....
.L_2204:
        /*0274*/ 	.word	0x0000a020


	//----- nvinfo : EIATTR_MAX_THREADS
	.align		4
.L_2205:
        /*0278*/ 	.byte	0x04, 0x05
        /*027a*/ 	.short	(.L_2207 - .L_2206)
.L_2206:
        /*027c*/ 	.word	0x00000080
        /*0280*/ 	.word	0x00000001
        /*0284*/ 	.word	0x00000001


	//----- nvinfo : EIATTR_CBANK_PARAM_SIZE
	.align		4
.L_2207:
        /*0288*/ 	.byte	0x03, 0x19
        /*028a*/ 	.short	0x0128


	//----- nvinfo : EIATTR_PARAM_CBANK
	.align		4
        /*028c*/ 	.byte	0x04, 0x0a
        /*028e*/ 	.short	(.L_2209 - .L_2208)
	.align		4
.L_2208:
        /*0290*/ 	.word	index@(.nv.constant0._ZN10layer_norm13ln_bwd_kernelINS_13Kernel_traitsIf13__nv_bfloat16S2_S2_fjLj4096ELj1ELj1ELj4ELj16ENS_18Kernel_traits_baseILj4096EfS2_S2_S2_fjLj128EEEEELb1ELb1ELb0ELb1EEEvNS_9BwdParamsE)
        /*0294*/ 	.short	0x0380
        /*0296*/ 	.short	0x0128


	//----- nvinfo : EIATTR_SW_WAR
	.align		4
.L_2209:
        /*0298*/ 	.byte	0x04, 0x36
        /*029a*/ 	.short	(.L_2211 - .L_2210)
.L_2210:
        /*029c*/ 	.word	0x00000008
.L_2211:


//--------------------- .nv.info._ZN10layer_norm22ln_bwd_finalize_kernelINS_22Kernel_traits_finalizeILj4096Ef13__nv_bfloat16S2_S2_fjLb1ELj1024ELj4ENS_18Kernel_traits_baseILj4096EfS2_S2_S2_fjLj1024EEEEELb1ELb0EEEvNS_9BwdParamsE --------------------------
	.section	.nv.info._ZN10layer_norm22ln_bwd_finalize_kernelINS_22Kernel_traits_finalizeILj4096Ef13__nv_bfloat16S2_S2_fjLb1ELj1024ELj4ENS_18Kernel_traits_baseILj4096EfS2_S2_S2_fjLj1024EEEEELb1ELb0EEEvNS_9BwdParamsE,"",@"SHT_CUDA_INFO"
	.sectionflags	@""
	.align	4


	//----- nvinfo : EIATTR_CUDA_API_VERSION
	.align		4
        /*0000*/ 	.byte	0x04, 0x37
        /*0002*/ 	.short	(.L_2213 - .L_2212)
.L_2212:
        /*0004*/ 	.word	0x00000082


	//----- nvinfo : EIATTR_KPARAM_INFO
	.align		4
.L_2213:
        /*0008*/ 	.byte	0x04, 0x17
        /*000a*/ 	.short	(.L_2215 - .L_2214)
.L_2214:
        /*000c*/ 	.word	0x00000000
        /*0010*/ 	.short	0x0000
        /*0012*/ 	.short	0x0000
        /*0014*/ 	.byte	0x00, 0xf0, 0xa1, 0x04


	//----- nvinfo : EIATTR_SPARSE_MMA_MASK
	.align		4
.L_2215:
        /*0018*/ 	.byte	0x03, 0x50
        /*001a*/ 	.short	0x0000


	//----- nvinfo : EIATTR_MAXREG_COUNT
	.align		4
        /*001c*/ 	.byte	0x03, 0x1b
        /*001e*/ 	.short	0x0040


	//----- nvinfo : EIATTR_NUM_BARRIERS
	.align		4
        /*0020*/ 	.byte	0x02, 0x4c
        /*0022*/ 	.byte	0x01
	.zero		1


	//----- nvinfo : EIATTR_MERCURY_ISA_VERSION
	.align		4
        /*0024*/ 	.byte	0x03, 0x5f
        /*0026*/ 	.short	0x0101


	//----- nvinfo : EIATTR_COOP_GROUP_MASK_REGIDS
	.align		4
        /*0028*/ 	.byte	0x04, 0x29
        /*002a*/ 	.short	(.L_2217 - .L_2216)


	//   ....[0]....
.L_2216:
        /*002c*/ 	.word	0xffffffff


	//   ....[1]....
        /*0030*/ 	.word	0xffffffff


	//   ....[2]....
        /*0034*/ 	.word	0xffffffff


	//   ....[3]....
        /*0038*/ 	.word	0xffffffff


	//   ....[4]....
        /*003c*/ 	.word	0xffffffff


	//   ....[5]....
        /*0040*/ 	.word	0xffffffff


	//   ....[6]....
        /*0044*/ 	.word	0xffffffff


	//   ....[7]....
        /*0048*/ 	.word	0xffffffff


	//   ....[8]....
        /*004c*/ 	.word	0xffffffff


	//   ....[9]....
        /*0050*/ 	.word	0xffffffff


	//   ....[10]....
        /*0054*/ 	.word	0xffffffff


	//   ....[11]....
        /*0058*/ 	.word	0xffffffff


	//   ....[12]....
        /*005c*/ 	.word	0xffffffff


	//   ....[13]....
        /*0060*/ 	.word	0xffffffff


	//   ....[14]....
        /*0064*/ 	.word	0xffffffff


	//----- nvinfo : EIATTR_COOP_GROUP_INSTR_OFFSETS
	.align		4
.L_2217:
        /*0068*/ 	.byte	0x04, 0x28
        /*006a*/ 	.short	(.L_2219 - .L_2218)


	//   ....[0]....
.L_2218:
        /*006c*/ 	.word	0x00001030


	//   ....[1]....
        /*0070*/ 	.word	0x00001040


	//   ....[2]....
        /*0074*/ 	.word	0x00001050


	//   ....[3]....
        /*0078*/ 	.word	0x00001090


	//   ....[4]....
        /*007c*/ 	.word	0x000010a0


	//   ....[5]....
        /*0080*/ 	.word	0x000010b0


	//   ....[6]....
        /*0084*/ 	.word	0x000010e0


	//   ....[7]....
        /*0088*/ 	.word	0x00001100


	//   ....[8]....
        /*008c*/ 	.word	0x00001120


	//   ....[9]....
        /*0090*/ 	.word	0x00001160


	//   ....[10]....
        /*0094*/ 	.word	0x00001180


	//   ....[11]....
        /*0098*/ 	.word	0x00001190


	//   ....[12]....
        /*009c*/ 	.word	0x000011e0


	//   ....[13]....
        /*00a0*/ 	.word	0x00001210


	//   ....[14]....
        /*00a4*/ 	.word	0x00001220


	//----- nvinfo : EIATTR_VRC_CTA_INIT_COUNT
	.align		4
.L_2219:
        /*00a8*/ 	.byte	0x02, 0x4a
	.zero		1
	.zero		1


	//----- nvinfo : EIATTR_EXIT_INSTR_OFFSETS
	.align		4
        /*00ac*/ 	.byte	0x04, 0x1c
        /*00ae*/ 	.short	(.L_2221 - .L_2220)


	//   ....[0]....
.L_2220:
        /*00b0*/ 	.word	0x00000060


	//   ....[1]....
        /*00b4*/ 	.word	0x000012a0


	//   ....[2]....
        /*00b8*/ 	.word	0x000012d0


	//   ....[3]....
        /*00bc*/ 	.word	0x000013b0


	//----- nvinfo : EIATTR_MAX_THREADS
	.align		4
.L_2221:
        /*00c0*/ 	.byte	0x04, 0x05
        /*00c2*/ 	.short	(.L_2223 - .L_2222)
.L_2222:
        /*00c4*/ 	.word	0x00000400
        /*00c8*/ 	.word	0x00000001
        /*00cc*/ 	.word	0x00000001


	//----- nvinfo : EIATTR_CRS_STACK_SIZE
	.align		4
.L_2223:
        /*00d0*/ 	.byte	0x04, 0x1e
        /*00d2*/ 	.short	(.L_2225 - .L_2224)
.L_2224:
        /*00d4*/ 	.word	0x00000000


	//----- nvinfo : EIATTR_CBANK_PARAM_SIZE
	.align		4
.L_2225:
        /*00d8*/ 	.byte	0x03, 0x19
        /*00da*/ 	.short	0x0128


	//----- nvinfo : EIATTR_PARAM_CBANK
	.align		4
        /*00dc*/ 	.byte	0x04, 0x0a
        /*00de*/ 	.short	(.L_2227 - .L_2226)
	.align		4
.L_2226:
        /*00e0*/ 	.word	index@(.nv.constant0._ZN10layer_norm22ln_bwd_finalize_kernelINS_22Kernel_traits_finalizeILj4096Ef13__nv_bfloat16S2_S2_fjLb1ELj1024ELj4ENS_18Kernel_traits_baseILj4096EfS2_S2_S2_fjLj1024EEEEELb1ELb0EEEvNS_9BwdParamsE)
        /*00e4*/ 	.short	0x0380
        /*00e6*/ 	.short	0x0128


	//----- nvinfo : EIATTR_SW_WAR
	.align		4
.L_2227:
        /*00e8*/ 	.byte	0x04, 0x36
        /*00ea*/ 	.short	(.L_2229 - .L_2228)
.L_2228:
        /*00ec*/ 	.word	0x00000008
.L_2229:


//--------------------- .nv.info._ZN10layer_norm13ln_bwd_kernelINS_13Kernel_traitsIf13__nv_bfloat16S2_S2_fjLj4096ELj1ELj1ELj4ELj16ENS_18Kernel_traits_baseILj4096EfS2_S2_S2_fjLj128EEEEELb1ELb1ELb1ELb0EEEvNS_9BwdParamsE --------------------------
	.section	.nv.info._ZN10layer_norm13ln_bwd_kernelINS_13Kernel_traitsIf13__nv_bfloat16S2_S2_fjLj4096ELj1ELj1ELj4ELj16ENS_18Kernel_traits_baseILj4096EfS2_S2_S2_fjLj128EEEEELb1ELb1ELb1ELb0EEEvNS_9BwdParamsE,"",@"SHT_CUDA_INFO"
	.sectionflags	@""
	.align	4


	//----- nvinfo : EIATTR_CUDA_API_VERSION
	.align		4
        /*0000*/ 	.byte	0x04, 0x37
        /*0002*/ 	.short	(.L_2231 - .L_2230)
.L_2230:
        /*0004*/ 	.word	0x00000082


	//----- nvinfo : EIATTR_KPARAM_INFO
	.align		4
.L_2231:
        /*0008*/ 	.byte	0x04, 0x17
        /*000a*/ 	.short	(.L_2233 - .L_2232)
.L_2232:
        /*000c*/ 	.word	0x00000000
        /*0010*/ 	.short	0x0000
        /*0012*/ 	.short	0x0000
        /*0014*/ 	.byte	0x00, 0xf0, 0xa1, 0x04


	//----- nvinfo : EIATTR_SPARSE_MMA_MASK
	.align		4
.L_2233:
        /*0018*/ 	.byte	0x03, 0x50
        /*001a*/ 	.short	0x0000


	//----- nvinfo : EIATTR_MAXREG_COUNT
	.align		4
        /*001c*/ 	.byte	0x03, 0x1b
        /*001e*/ 	.short	0x00ff


	//----- nvinfo : EIATTR_NUM_BARRIERS
	.align		4
        /*0020*/ 	.byte	0x02, 0x4c
        /*0022*/ 	.byte	0x01
	.zero		1


	//----- nvinfo : EIATTR_ANNOTATIONS
	.align		4
        /*0024*/ 	.byte	0x04, 0x55
        /*0026*/ 	.short	(.L_2235 - .L_2234)


	//   ....[0]....
.L_2234:
        /* <DEDUP_REMOVED lines=25> */


	//----- nvinfo : EIATTR_MERCURY_ISA_VERSION
	.align		4
.L_2235:
        /*01a8*/ 	.byte	0x03, 0x5f
        /*01aa*/ 	.short	0x0101


	//----- nvinfo : EIATTR_COOP_GROUP_MASK_REGIDS
	.align		4
        /*01ac*/ 	.byte	0x04, 0x29
        /*01ae*/ 	.short	(.L_2237 - .L_2236)


	//   ....[0]....
.L_2236:
        /*01b0*/ 	.word	0xffffffff


	//   ....[1]....
        /*01b4*/ 	.word	0xffffffff


	//   ....[2]....
        /*01b8*/ 	.word	0xffffffff


	//   ....[3]....
        /*01bc*/ 	.word	0xffffffff


	//   ....[4]....
        /*01c0*/ 	.word	0xffffffff


	//   ....[5]....
        /*01c4*/ 	.word	0xffffffff


	//   ....[6]....
        /*01c8*/ 	.word	0xffffffff


	//   ....[7]....
        /*01cc*/ 	.word	0xffffffff


	//   ....[8]....
        /*01d0*/ 	.word	0xffffffff


	//   ....[9]....
        /*01d4*/ 	.word	0xffffffff


	//----- nvinfo : EIATTR_COOP_GROUP_INSTR_OFFSETS
	.align		4
.L_2237:
        /*01d8*/ 	.byte	0x04, 0x28
        /*01da*/ 	.short	(.L_2239 - .L_2238)


	//   ....[0]....
.L_2238:
        /*01dc*/ 	.word	0x00002df0


	//   ....[1]....
        /*01e0*/ 	.word	0x00002e20


	//   ....[2]....
        /*01e4*/ 	.word	0x00002e50


	//   ....[3]....
        /*01e8*/ 	.word	0x00002e70


	//   ....[4]....
        /*01ec*/ 	.word	0x00002e90


	//   ....[5]....
        /*01f0*/ 	.word	0x00002eb0


	//   ....[6]....
        /*01f4*/ 	.word	0x00002ed0


	//   ....[7]....
        /*01f8*/ 	.word	0x00002ef0


	//   ....[8]....
        /*01fc*/ 	.word	0x00002f10


	//   ....[9]....
        /*0200*/ 	.word	0x00002f30


	//----- nvinfo : EIATTR_VRC_CTA_INIT_COUNT
	.align		4
.L_2239:
        /*0204*/ 	.byte	0x02, 0x4a
	.zero		1
	.zero		1


	//----- nvinfo : EIATTR_EXIT_INSTR_OFFSETS
	.align		4
        /*0208*/ 	.byte	0x04, 0x1c
        /*020a*/ 	.short	(.L_2241 - .L_2240)


	//   ....[0]....
.L_2240:
        /*020c*/ 	.word	0x0000e6c0


	//   ....[1]....
        /*0210*/ 	.word	0x0000e790


	//----- nvinfo : EIATTR_MAX_THREADS
	.align		4
.L_2241:
        /*0214*/ 	.byte	0x04, 0x05
        /*0216*/ 	.short	(.L_2243 - .L_2242)
.L_2242:
        /*0218*/ 	.word	0x00000080
        /*021c*/ 	.word	0x00000001
        /*0220*/ 	.word	0x00000001


	//----- nvinfo : EIATTR_CRS_STACK_SIZE
	.align		4
.L_2243:
        /*0224*/ 	.byte	0x04, 0x1e
        /*0226*/ 	.short	(.L_2245 - .L_2244)
.L_2244:
        /*0228*/ 	.word	0x00000000


	//----- nvinfo : EIATTR_CBANK_PARAM_SIZE
	.align		4
.L_2245:
        /*022c*/ 	.byte	0x03, 0x19
        /*022e*/ 	.short	0x0128


	//----- nvinfo : EIATTR_PARAM_CBANK
	.align		4
        /*0230*/ 	.byte	0x04, 0x0a
        /*0232*/ 	.short	(.L_2247 - .L_2246)
	.align		4
.L_2246:
        /*0234*/ 	.word	index@(.nv.constant0._ZN10layer_norm13ln_bwd_kernelINS_13Kernel_traitsIf13__nv_bfloat16S2_S2_fjLj4096ELj1ELj1ELj4ELj16ENS_18Kernel_traits_baseILj4096EfS2_S2_S2_fjLj128EEEEELb1ELb1ELb1ELb0EEEvNS_9BwdParamsE)
        /*0238*/ 	.short	0x0380
        /*023a*/ 	.short	0x0128


	//----- nvinfo : EIATTR_SW_WAR
	.align		4
.L_2247:
        /*023c*/ 	.byte	0x04, 0x36
        /*023e*/ 	.short	(.L_2249 - .L_2248)
.L_2248:
        /*0240*/ 	.word	0x00000008
.L_2249:


//--------------------- .nv.info._ZN10layer_norm22ln_bwd_finalize_kernelINS_22Kernel_traits_finalizeILj4096Ef13__nv_bfloat16S2_S2_fjLb1ELj1024ELj4ENS_18Kernel_traits_baseILj4096EfS2_S2_S2_fjLj1024EEEEELb1ELb1EEEvNS_9BwdParamsE --------------------------
	.section	.nv.info._ZN10layer_norm22ln_bwd_finalize_kernelINS_22Kernel_traits_finalizeILj4096Ef13__nv_bfloat16S2_S2_fjLb1ELj1024ELj4ENS_18Kernel_traits_baseILj4096EfS2_S2_S2_fjLj1024EEEEELb1ELb1EEEvNS_9BwdParamsE,"",@"SHT_CUDA_INFO"
	.sectionflags	@""
	.align	4


	//----- nvinfo : EIATTR_CUDA_API_VERSION
	.align		4
        /*0000*/ 	.byte	0x04, 0x37
        /*0002*/ 	.short	(.L_2251 - .L_2250)
.L_2250:
        /*0004*/ 	.word	0x00000082


	//----- nvinfo : EIATTR_KPARAM_INFO
	.align		4
.L_2251:
        /*0008*/ 	.byte	0x04, 0x17
        /*000a*/ 	.short	(.L_2253 - .L_2252)
.L_2252:
        /*000c*/ 	.word	0x00000000
        /*0010*/ 	.short	0x0000
        /*0012*/ 	.short	0x0000
        /*0014*/ 	.byte	0x00, 0xf0, 0xa1, 0x04


	//----- nvinfo : EIATTR_SPARSE_MMA_MASK
	.align		4
.L_2253:
        /*0018*/ 	.byte	0x03, 0x50
        /*001a*/ 	.short	0x0000


	//----- nvinfo : EIATTR_MAXREG_COUNT
	.align		4
        /*001c*/ 	.byte	0x03, 0x1b
        /*001e*/ 	.short	0x0040


	//----- nvinfo : EIATTR_NUM_BARRIERS
	.align		4
        /*0020*/ 	.byte	0x02, 0x4c
        /*0022*/ 	.byte	0x01
	.zero		1


	//----- nvinfo : EIATTR_MERCURY_ISA_VERSION
	.align		4
        /*0024*/ 	.byte	0x03, 0x5f
        /*0026*/ 	.short	0x0101


	//----- nvinfo : EIATTR_COOP_GROUP_MASK_REGIDS
	.align		4
        /*0028*/ 	.byte	0x04, 0x29
        /*002a*/ 	.short	(.L_2255 - .L_2254)


	//   ....[0]....
.L_2254:
        /*002c*/ 	.word	0xffffffff


	//   ....[1]....
        /*0030*/ 	.word	0xffffffff


	//   ....[2]....
        /*0034*/ 	.word	0xffffffff


	//   ....[3]....
        /*0038*/ 	.word	0xffffffff


	//   ....[4]....
        /*003c*/ 	.word	0xffffffff


	//   ....[5]....
        /*0040*/ 	.word	0xffffffff


	//   ....[6]....
        /*0044*/ 	.word	0xffffffff


	//   ....[7]....
        /*0048*/ 	.word	0xffffffff


	//   ....[8]....
        /*004c*/ 	.word	0xffffffff


	//   ....[9]....
        /*0050*/ 	.word	0xffffffff


	//   ....[10]....
        /*0054*/ 	.word	0xffffffff


	//   ....[11]....
        /*0058*/ 	.word	0xffffffff


	//   ....[12]....
        /*005c*/ 	.word	0xffffffff


	//   ....[13]....
        /*0060*/ 	.word	0xffffffff


	//   ....[14]....
        /*0064*/ 	.word	0xffffffff


	//----- nvinfo : EIATTR_COOP_GROUP_INSTR_OFFSETS
	.align		4
.L_2255:
        /*0068*/ 	.byte	0x04, 0x28
        /*006a*/ 	.short	(.L_2257 - .L_2256)


	//   ....[0]....
.L_2256:
        /*006c*/ 	.word	0x00001070


	//   ....[1]....
        /*0070*/ 	.word	0x00001080


	//   ....[2]....
        /*0074*/ 	.word	0x00001090


	//   ....[3]....
        /*0078*/ 	.word	0x000010c0


	//   ....[4]....
        /*007c*/ 	.word	0x000010e0


	//   ....[5]....
        /*0080*/ 	.word	0x000010f0


	//   ....[6]....
        /*0084*/ 	.word	0x00001120


	//   ....[7]....
        /*0088*/ 	.word	0x00001140


	//   ....[8]....
        /*008c*/ 	.word	0x00001150


	//   ....[9]....
        /*0090*/ 	.word	0x00001180


	//   ....[10]....
        /*0094*/ 	.word	0x000011a0


	//   ....[11]....
        /*0098*/ 	.word	0x000011b0


	//   ....[12]....
        /*009c*/ 	.word	0x000011e0


	//   ....[13]....
        /*00a0*/ 	.word	0x00001200


	//   ....[14]....
        /*00a4*/ 	.word	0x00001210


	//----- nvinfo : EIATTR_VRC_CTA_INIT_COUNT
	.align		4
.L_2257:
        /*00a8*/ 	.byte	0x02, 0x4a
	.zero		1
	.zero		1


	//----- nvinfo : EIATTR_EXIT_INSTR_OFFSETS
	.align		4
        /*00ac*/ 	.byte	0x04, 0x1c
        /*00ae*/ 	.short	(.L_2259 - .L_2258)


	//   ....[0]....
.L_2258:
        /*00b0*/ 	.word	0x00000060


	//   ....[1]....
        /*00b4*/ 	.word	0x00001290


	//   ....[2]....
        /*00b8*/ 	.word	0x000013a0


	//----- nvinfo : EIATTR_MAX_THREADS
	.align		4
.L_2259:
        /*00bc*/ 	.byte	0x04, 0x05
        /*00be*/ 	.short	(.L_2261 - .L_2260)
.L_2260:
        /*00c0*/ 	.word	0x00000400
        /*00c4*/ 	.word	0x00000001
        /*00c8*/ 	.word	0x00000001


	//----- nvinfo : EIATTR_CRS_STACK_SIZE
	.align		4
.L_2261:
        /*00cc*/ 	.byte	0x04, 0x1e
        /*00ce*/ 	.short	(.L_2263 - .L_2262)
.L_2262:
        /*00d0*/ 	.word	0x00000000


	//----- nvinfo : EIATTR_CBANK_PARAM_SIZE
	.align		4
.L_2263:
        /*00d4*/ 	.byte	0x03, 0x19
        /*00d6*/ 	.short	0x0128


	//----- nvinfo : EIATTR_PARAM_CBANK
	.align		4
        /*00d8*/ 	.byte	0x04, 0x0a
        /*00da*/ 	.short	(.L_2265 - .L_2264)
	.align		4
.L_2264:
        /*00dc*/ 	.word	index@(.nv.constant0._ZN10layer_norm22ln_bwd_finalize_kernelINS_22Kernel_traits_finalizeILj4096Ef13__nv_bfloat16S2_S2_fjLb1ELj1024ELj4ENS_18Kernel_traits_baseILj4096EfS2_S2_S2_fjLj1024EEEEELb1ELb1EEEvNS_9BwdParamsE)
        /*00e0*/ 	.short	0x0380
        /*00e2*/ 	.short	0x0128


	//----- nvinfo : EIATTR_SW_WAR
	.align		4
.L_2265:
        /*00e4*/ 	.byte	0x04, 0x36
        /*00e6*/ 	.short	(.L_2267 - .L_2266)
.L_2266:
        /*00e8*/ 	.word	0x00000008
.L_2267:


//--------------------- .nv.info._ZN10layer_norm13ln_bwd_kernelINS_13Kernel_traitsIf13__nv_bfloat16S2_S2_fjLj4096ELj1ELj1ELj4ELj16ENS_18Kernel_traits_baseILj4096EfS2_S2_S2_fjLj128EEEEELb1ELb1ELb1ELb1EEEvNS_9BwdParamsE --------------------------
	.section	.nv.info._ZN10layer_norm13ln_bwd_kernelINS_13Kernel_traitsIf13__nv_bfloat16S2_S2_fjLj4096ELj1ELj1ELj4ELj16ENS_18Kernel_traits_baseILj4096EfS2_S2_S2_fjLj128EEEEELb1ELb1ELb1ELb1EEEvNS_9BwdParamsE,"",@"SHT_CUDA_INFO"
	.sectionflags	@""
	.align	4


	//----- nvinfo : EIATTR_CUDA_API_VERSION
	.align		4
        /*0000*/ 	.byte	0x04, 0x37
        /*0002*/ 	.short	(.L_2269 - .L_2268)
.L_2268:
        /*0004*/ 	.word	0x00000082


	//----- nvinfo : EIATTR_KPARAM_INFO
	.align		4
.L_2269:
        /*0008*/ 	.byte	0x04, 0x17
        /*000a*/ 	.short	(.L_2271 - .L_2270)
.L_2270:
        /*000c*/ 	.word	0x00000000
        /*0010*/ 	.short	0x0000
        /*0012*/ 	.short	0x0000
        /*0014*/ 	.byte	0x00, 0xf0, 0xa1, 0x04


	//----- nvinfo : EIATTR_SPARSE_MMA_MASK
	.align		4
.L_2271:
        /*0018*/ 	.byte	0x03, 0x50
        /*001a*/ 	.short	0x0000


	//----- nvinfo : EIATTR_MAXREG_COUNT
	.align		4
        /*001c*/ 	.byte	0x03, 0x1b
        /*001e*/ 	.short	0x00ff


	//----- nvinfo : EIATTR_NUM_BARRIERS
	.align		4
        /*0020*/ 	.byte	0x02, 0x4c
        /*0022*/ 	.byte	0x01
	.zero		1


	//----- nvinfo : EIATTR_ANNOTATIONS
	.align		4
        /*0024*/ 	.byte	0x04, 0x55
        /*0026*/ 	.short	(.L_2273 - .L_2272)


	//   ....[0]....
.L_2272:
        /* <DEDUP_REMOVED lines=13> */


	//----- nvinfo : EIATTR_MERCURY_ISA_VERSION
	.align		4
.L_2273:
        /*00e8*/ 	.byte	0x03, 0x5f
        /*00ea*/ 	.short	0x0101


	//----- nvinfo : EIATTR_COOP_GROUP_MASK_REGIDS
	.align		4
        /*00ec*/ 	.byte	0x04, 0x29
        /*00ee*/ 	.short	(.L_2275 - .L_2274)


	//   ....[0]....
.L_2274:
        /*00f0*/ 	.word	0xffffffff


	//   ....[1]....
        /*00f4*/ 	.word	0xffffffff


	//   ....[2]....
        /*00f8*/ 	.word	0xffffffff


	//   ....[3]....
        /*00fc*/ 	.word	0xffffffff


	//   ....[4]....
        /*0100*/ 	.word	0xffffffff


	//   ....[5]....
        /*0104*/ 	.word	0xffffffff


	//   ....[6]....
        /*0108*/ 	.word	0xffffffff


	//   ....[7]....
        /*010c*/ 	.word	0xffffffff


	//   ....[8]....
        /*0110*/ 	.word	0xffffffff


	//   ....[9]....
        /*0114*/ 	.word	0xffffffff


	//----- nvinfo : EIATTR_COOP_GROUP_INSTR_OFFSETS
	.align		4
.L_2275:
        /*0118*/ 	.byte	0x04, 0x28
        /*011a*/ 	.short	(.L_2277 - .L_2276)


	//   ....[0]....
.L_2276:
        /*011c*/ 	.word	0x000024f0


	//   ....[1]....
        /*0120*/ 	.word	0x00002510


	//   ....[2]....
        /*0124*/ 	.word	0x00002550


	//   ....[3]....
        /*0128*/ 	.word	0x00002560


	//   ....[4]....
        /*012c*/ 	.word	0x000025a0


	//   ....[5]....
        /*0130*/ 	.word	0x000025b0


	//   ....[6]....
        /*0134*/ 	.word	0x000025e0


	//   ....[7]....
        /*0138*/ 	.word	0x000025f0


	//   ....[8]....
        /*013c*/ 	.word	0x00002620


	//   ....[9]....
        /*0140*/ 	.word	0x00002630


	//----- nvinfo : EIATTR_VRC_CTA_INIT_COUNT
	.align		4
.L_2277:
        /*0144*/ 	.byte	0x02, 0x4a
	.zero		1
	.zero		1


	//----- nvinfo : EIATTR_EXIT_INSTR_OFFSETS
	.align		4
        /*0148*/ 	.byte	0x04, 0x1c
        /*014a*/ 	.short	(.L_2279 - .L_2278)


	//   ....[0]....
.L_2278:
        /*014c*/ 	.word	0x0000da70


	//----- nvinfo : EIATTR_MAX_THREADS
	.align		4
.L_2279:
        /*0150*/ 	.byte	0x04, 0x05
        /*0152*/ 	.short	(.L_2281 - .L_2280)
.L_2280:
        /*0154*/ 	.word	0x00000080
        /*0158*/ 	.word	0x00000001
        /*015c*/ 	.word	0x00000001


	//----- nvinfo : EIATTR_CRS_STACK_SIZE
	.align		4
.L_2281:
        /*0160*/ 	.byte	0x04, 0x1e
        /*0162*/ 	.short	(.L_2283 - .L_2282)
.L_2282:
        /*0164*/ 	.word	0x00000000


	//----- nvinfo : EIATTR_CBANK_PARAM_SIZE
	.align		4
.L_2283:
        /*0168*/ 	.byte	0x03, 0x19
        /*016a*/ 	.short	0x0128


	//----- nvinfo : EIATTR_PARAM_CBANK
	.align		4
        /*016c*/ 	.byte	0x04, 0x0a
        /*016e*/ 	.short	(.L_2285 - .L_2284)
	.align		4
.L_2284:
        /*0170*/ 	.word	index@(.nv.constant0._ZN10layer_norm13ln_bwd_kernelINS_13Kernel_traitsIf13__nv_bfloat16S2_S2_fjLj4096ELj1ELj1ELj4ELj16ENS_18Kernel_traits_baseILj4096EfS2_S2_S2_fjLj128EEEEELb1ELb1ELb1ELb1EEEvNS_9BwdParamsE)
        /*0174*/ 	.short	0x0380
        /*0176*/ 	.short	0x0128


	//----- nvinfo : EIATTR_SW_WAR
	.align		4
.L_2285:
        /*0178*/ 	.byte	0x04, 0x36
        /*017a*/ 	.short	(.L_2287 - .L_2286)
.L_2286:
        /*017c*/ 	.word	0x00000008
.L_2287:


//--------------------- .nv.info._ZN10layer_norm13ln_bwd_kernelINS_13Kernel_traitsI13__nv_bfloat16S2_fS2_fjLj4096ELj1ELj1ELj4ELj16ENS_18Kernel_traits_baseILj4096ES2_S2_fS2_fjLj128EEEEELb0ELb0ELb0ELb0EEEvNS_9BwdParamsE --------------------------
	.section	.nv.info._ZN10layer_norm13ln_bwd_kernelINS_13Kernel_traitsI13__nv_bfloat16S2_fS2_fjLj4096ELj1ELj1ELj4ELj16ENS_18Kernel_traits_baseILj4096ES2_S2_fS2_fjLj128EEEEELb0ELb0ELb0ELb0EEEvNS_9BwdParamsE,"",@"SHT_CUDA_INFO"
	.sectionflags	@""
	.align	4


	//----- nvinfo : EIATTR_CUDA_API_VERSION
	.align		4
        /*0000*/ 	.byte	0x04, 0x37
        /*0002*/ 	.short	(.L_2289 - .L_2288)
.L_2288:
        /*0004*/ 	.word	0x00000082


	//----- nvinfo : EIATTR_KPARAM_INFO
	.align		4
.L_2289:
        /*0008*/ 	.byte	0x04, 0x17
        /*000a*/ 	.short	(.L_2291 - .L_2290)
.L_2290:
        /*000c*/ 	.word	0x00000000
        /*0010*/ 	.short	0x0000
        /*0012*/ 	.short	0x0000
        /*0014*/ 	.byte	0x00, 0xf0, 0xa1, 0x04


	//----- nvinfo : EIATTR_SPARSE_MMA_MASK
	.align		4
.L_2291:
        /*0018*/ 	.byte	0x03, 0x50
        /*001a*/ 	.short	0x0000


	//----- nvinfo : EIATTR_MAXREG_COUNT
	.align		4
        /*001c*/ 	.byte	0x03, 0x1b
        /*001e*/ 	.short	0x00ff


	//----- nvinfo : EIATTR_NUM_BARRIERS
	.align		4
        /*0020*/ 	.byte	0x02, 0x4c
        /*0022*/ 	.byte	0x01
	.zero		1


	//----- nvinfo : EIATTR_MERCURY_ISA_VERSION
	.align		4
        /*0024*/ 	.byte	0x03, 0x5f
        /*0026*/ 	.short	0x0101


	//----- nvinfo : EIATTR_COOP_GROUP_MASK_REGIDS
	.align		4
        /*0028*/ 	.byte	0x04, 0x29
        /*002a*/ 	.short	(.L_2293 - .L_2292)


	//   ....[0]....
.L_2292:
        /*002c*/ 	.word	0xffffffff


	//   ....[1]....
        /*0030*/ 	.word	0xffffffff


	//   ....[2]....
        /*0034*/ 	.word	0xffffffff


	//   ....[3]....
        /*0038*/ 	.word	0xffffffff


	//   ....[4]....
        /*003c*/ 	.word	0xffffffff


	//   ....[5]....
        /*0040*/ 	.word	0xffffffff


	//   ....[6]....
        /*0044*/ 	.word	0xffffffff


	//   ....[7]....
        /*0048*/ 	.word	0xffffffff


	//   ....[8]....
        /*004c*/ 	.word	0xffffffff


	//   ....[9]....
        /*0050*/ 	.word	0xffffffff


	//----- nvinfo : EIATTR_COOP_GROUP_INSTR_OFFSETS
	.align		4
.L_2293:
        /*0054*/ 	.byte	0x04, 0x28
        /*0056*/ 	.short	(.L_2295 - .L_2294)


	//   ....[0]....
.L_2294:
        /*0058*/ 	.word	0x00002040


	//   ....[1]....
        /*005c*/ 	.word	0x00002070


	//   ....[2]....
        /*0060*/ 	.word	0x000020a0


	//   ....[3]....
        /*0064*/ 	.word	0x000020b0


	//   ....[4]....
        /*0068*/ 	.word	0x000020e0


	//   ....[5]....
        /*006c*/ 	.word	0x000020f0


	//   ....[6]....
        /*0070*/ 	.word	0x00002120


	//   ....[7]....
        /*0074*/ 	.word	0x00002130


	//   ....[8]....
        /*0078*/ 	.word	0x00002160


	//   ....[9]....
        /*007c*/ 	.word	0x00002170


	//----- nvinfo : EIATTR_VRC_CTA_INIT_COUNT
	.align		4
.L_2295:
        /*0080*/ 	.byte	0x02, 0x4a
	.zero		1
	.zero		1


	//----- nvinfo : EIATTR_EXIT_INSTR_OFFSETS
	.align		4
        /*0084*/ 	.byte	0x04, 0x1c
        /*0086*/ 	.short	(.L_2297 - .L_2296)


	//   ....[0]....
.L_2296:
        /*0088*/ 	.word	0x00005170


	//   ....[1]....
        /*008c*/ 	.word	0x00005210


	//----- nvinfo : EIATTR_MAX_THREADS
	.align		4
.L_2297:
        /*0090*/ 	.byte	0x04, 0x05
        /*0092*/ 	.short	(.L_2299 - .L_2298)
.L_2298:
        /*0094*/ 	.word	0x00000080
        /*0098*/ 	.word	0x00000001
        /*009c*/ 	.word	0x00000001


	//----- nvinfo : EIATTR_CRS_STACK_SIZE
	.align		4
.L_2299:
        /*00a0*/ 	.byte	0x04, 0x1e
        /*00a2*/ 	.short	(.L_2301 - .L_2300)
.L_2300:
        /*00a4*/ 	.word	0x00000000


	//----- nvinfo : EIATTR_CBANK_PARAM_SIZE
	.align		4
.L_2301:
        /*00a8*/ 	.byte	0x03, 0x19
        /*00aa*/ 	.short	0x0128


	//----- nvinfo : EIATTR_PARAM_CBANK
	.align		4
        /*00ac*/ 	.byte	0x04, 0x0a
        /*00ae*/ 	.short	(.L_2303 - .L_2302)
	.align		4
.L_2302:
        /*00b0*/ 	.word	index@(.nv.constant0._ZN10layer_norm13ln_bwd_kernelINS_13Kernel_traitsI13__nv_bfloat16S2_fS2_fjLj4096ELj1ELj1ELj4ELj16ENS_18Kernel_traits_baseILj4096ES2_S2_fS2_fjLj128EEEEELb0ELb0ELb0ELb0EEEvNS_9BwdParamsE)
        /*00b4*/ 	.short	0x0380
        /*00b6*/ 	.short	0x0128


	//----- nvinfo : EIATTR_SW_WAR
	.align		4
.L_2303:
        /*00b8*/ 	.byte	0x04, 0x36
        /*00ba*/ 	.short	(.L_2305 - .L_2304)
.L_2304:
        /*00bc*/ 	.word	0x00000008
.L_2305:


//--------------------- .nv.info._ZN10layer_norm13ln_bwd_kernelINS_13Kernel_traitsI13__nv_bfloat16S2_fS2_fjLj4096ELj1ELj1ELj4ELj16ENS_18Kernel_traits_baseILj4096ES2_S2_fS2_fjLj128EEEEELb0ELb0ELb0ELb1EEEvNS_9BwdParamsE --------------------------
	.section	.nv.info._ZN10layer_norm13ln_bwd_kernelINS_13Kernel_traitsI13__nv_bfloat16S2_fS2_fjLj4096ELj1ELj1ELj4ELj16ENS_18Kernel_traits_baseILj4096ES2_S2_fS2_fjLj128EEEEELb0ELb0ELb0ELb1EEEvNS_9BwdParamsE,"",@"SHT_CUDA_INFO"
	.sectionflags	@""
	.align	4


	//----- nvinfo : EIATTR_CUDA_API_VERSION
	.align		4
        /*0000*/ 	.byte	0x04, 0x37
        /*0002*/ 	.short	(.L_2307 - .L_2306)
.L_2306:
        /*0004*/ 	.word	0x00000082


	//----- nvinfo : EIATTR_KPARAM_INFO
	.align		4
.L_2307:
        /*0008*/ 	.byte	0x04, 0x17
        /*000a*/ 	.short	(.L_2309 - .L_2308)
.L_2308:
        /*000c*/ 	.word	0x00000000
        /*0010*/ 	.short	0x0000
        /*0012*/ 	.short	0x0000
        /*0014*/ 	.byte	0x00, 0xf0, 0xa1, 0x04


	//----- nvinfo : EIATTR_SPARSE_MMA_MASK
	.align		4
.L_2309:
        /*0018*/ 	.byte	0x03, 0x50
        /*001a*/ 	.short	0x0000


	//----- nvinfo : EIATTR_MAXREG_COUNT
	.align		4
        /*001c*/ 	.byte	0x03, 0x1b
        /*001e*/ 	.short	0x00ff


	//----- nvinfo : EIATTR_NUM_BARRIERS
	.align		4
        /*0020*/ 	.byte	0x02, 0x4c
        /*0022*/ 	.byte	0x01
	.zero		1


	//----- nvinfo : EIATTR_MERCURY_ISA_VERSION
	.align		4
        /*0024*/ 	.byte	0x03, 0x5f
        /*0026*/ 	.short	0x0101


	//----- nvinfo : EIATTR_COOP_GROUP_MASK_REGIDS
	.align		4
        /*0028*/ 	.byte	0x04, 0x29
        /*002a*/ 	.short	(.L_2311 - .L_2310)


	//   ....[0]....
.L_2310:
        /*002c*/ 	.word	0xffffffff


	//   ....[1]....
        /*0030*/ 	.word	0xffffffff


	//   ....[2]....
        /*0034*/ 	.word	0xffffffff


	//   ....[3]....
        /*0038*/ 	.word	0xffffffff


	//   ....[4]....
        /*003c*/ 	.word	0xffffffff


	//   ....[5]....
        /*0040*/ 	.word	0xffffffff


	//   ....[6]....
        /*0044*/ 	.word	0xffffffff


	//   ....[7]....
        /*0048*/ 	.word	0xffffffff


	//   ....[8]....
        /*004c*/ 	.word	0xffffffff


	//   ....[9]....
        /*0050*/ 	.word	0xffffffff


	//----- nvinfo : EIATTR_COOP_GROUP_INSTR_OFFSETS
	.align		4
.L_2311:
        /*0054*/ 	.byte	0x04, 0x28
        /*0056*/ 	.short	(.L_2313 - .L_2312)


	//   ....[0]....
.L_2312:
        /*0058*/ 	.word	0x00001930


	//   ....[1]....
        /*005c*/ 	.word	0x00001940


	//   ....[2]....
        /*0060*/ 	.word	0x00001970


	//   ....[3]....
        /*0064*/ 	.word	0x00001980


	//   ....[4]....
        /*0068*/ 	.word	0x000019b0


	//   ....[5]....
        /*006c*/ 	.word	0x000019c0


	//   ....[6]....
        /*0070*/ 	.word	0x000019f0


	//   ....[7]....
        /*0074*/ 	.word	0x00001a00


	//   ....[8]....
        /*0078*/ 	.word	0x00001a40


	//   ....[9]....
        /*007c*/ 	.word	0x00001a50


	//----- nvinfo : EIATTR_VRC_CTA_INIT_COUNT
	.align		4
.L_2313:
        /*0080*/ 	.byte	0x02, 0x4a
	.zero		1
	.zero		1


	//----- nvinfo : EIATTR_EXIT_INSTR_OFFSETS
	.align		4
        /*0084*/ 	.byte	0x04, 0x1c
        /*0086*/ 	.short	(.L_2315 - .L_2314)


	//   ....[0]....
.L_2314:
        /*0088*/ 	.word	0x00004f10


	//----- nvinfo : EIATTR_MAX_THREADS
	.align		4
.L_2315:
        /*008c*/ 	.byte	0x04, 0x05
        /*008e*/ 	.short	(.L_2317 - .L_2316)
.L_2316:
        /*0090*/ 	.word	0x00000080
        /*0094*/ 	.word	0x00000001
        /*0098*/ 	.word	0x00000001


	//----- nvinfo : EIATTR_CRS_STACK_SIZE
	.align		4
.L_2317:
        /*009c*/ 	.byte	0x04, 0x1e
        /*009e*/ 	.short	(.L_2319 - .L_2318)
.L_2318:
        /*00a0*/ 	.word	0x00000000


	//----- nvinfo : EIATTR_CBANK_PARAM_SIZE
	.align		4
.L_2319:
        /*00a4*/ 	.byte	0x03, 0x19
        /*00a6*/ 	.short	0x0128


	//----- nvinfo : EIATTR_PARAM_CBANK
	.align		4
        /*00a8*/ 	.byte	0x04, 0x0a
        /*00aa*/ 	.short	(.L_2321 - .L_2320)
	.align		4
.L_2320:
        /*00ac*/ 	.word	index@(.nv.constant0._ZN10layer_norm13ln_bwd_kernelINS_13Kernel_traitsI13__nv_bfloat16S2_fS2_fjLj4096ELj1ELj1ELj4ELj16ENS_18Kernel_traits_baseILj4096ES2_S2_fS2_fjLj128EEEEELb0ELb0ELb0ELb1EEEvNS_9BwdParamsE)
        /*00b0*/ 	.short	0x0380
        /*00b2*/ 	.short	0x0128


	//----- nvinfo : EIATTR_SW_WAR
	.align		4
.L_2321:
        /*00b4*/ 	.byte	0x04, 0x36
        /*00b6*/ 	.short	(.L_2323 - .L_2322)
.L_2322:
        /*00b8*/ 	.word	0x00000008
.L_2323:


//--------------------- .nv.info._ZN10layer_norm13ln_bwd_kernelINS_13Kernel_traitsI13__nv_bfloat16S2_fS2_fjLj4096ELj1ELj1ELj4ELj16ENS_18Kernel_traits_baseILj4096ES2_S2_fS2_fjLj128EEEEELb0ELb0ELb1ELb0EEEvNS_9BwdParamsE --------------------------
	.section	.nv.info._ZN10layer_norm13ln_bwd_kernelINS_13Kernel_traitsI13__nv_bfloat16S2_fS2_fjLj4096ELj1ELj1ELj4ELj16ENS_18Kernel_traits_baseILj4096ES2_S2_fS2_fjLj128EEEEELb0ELb0ELb1ELb0EEEvNS_9BwdParamsE,"",@"SHT_CUDA_INFO"
	.sectionflags	@""
	.align	4


	//----- nvinfo : EIATTR_CUDA_API_VERSION
	.align		4
        /*0000*/ 	.byte	0x04, 0x37
        /*0002*/ 	.short	(.L_2325 - .L_2324)
.L_2324:
        /*0004*/ 	.word	0x00000082


	//----- nvinfo : EIATTR_KPARAM_INFO
	.align		4
.L_2325:
        /*0008*/ 	.byte	0x04, 0x17
        /*000a*/ 	.short	(.L_2327 - .L_2326)
.L_2326:
        /*000c*/ 	.word	0x00000000
        /*0010*/ 	.short	0x0000
        /*0012*/ 	.short	0x0000
        /*0014*/ 	.byte	0x00, 0xf0, 0xa1, 0x04


	//----- nvinfo : EIATTR_SPARSE_MMA_MASK
	.align		4
.L_2327:
        /*0018*/ 	.byte	0x03, 0x50
        /*001a*/ 	.short	0x0000


	//----- nvinfo : EIATTR_MAXREG_COUNT
	.align		4
        /*001c*/ 	.byte	0x03, 0x1b
        /*001e*/ 	.short	0x00ff


	//----- nvinfo : EIATTR_NUM_BARRIERS
	.align		4
        /*0020*/ 	.byte	0x02, 0x4c
        /*0022*/ 	.byte	0x01
	.zero		1


	//----- nvinfo : EIATTR_MERCURY_ISA_VERSION
	.align		4
        /*0024*/ 	.byte	0x03, 0x5f
        /*0026*/ 	.short	0x0101


	//----- nvinfo : EIATTR_COOP_GROUP_MASK_REGIDS
	.align		4
        /*0028*/ 	.byte	0x04, 0x29
        /*002a*/ 	.short	(.L_2329 - .L_2328)


	//   ....[0]....
.L_2328:
        /*002c*/ 	.word	0xffffffff


	//   ....[1]....
        /*0030*/ 	.word	0xffffffff


	//   ....[2]....
        /*0034*/ 	.word	0xffffffff


	//   ....[3]....
        /*0038*/ 	.word	0xffffffff


	//   ....[4]....
        /*003c*/ 	.word	0xffffffff


	//   ....[5]....
        /*0040*/ 	.word	0xffffffff


	//   ....[6]....
        /*0044*/ 	.word	0xffffffff


	//   ....[7]....
        /*0048*/ 	.word	0xffffffff


	//   ....[8]....
        /*004c*/ 	.word	0xffffffff


	//   ....[9]....
        /*0050*/ 	.word	0xffffffff


	//----- nvinfo : EIATTR_COOP_GROUP_INSTR_OFFSETS
	.align		4
.L_2329:
        /*0054*/ 	.byte	0x04, 0x28
        /*0056*/ 	.short	(.L_2331 - .L_2330)


	//   ....[0]....
.L_2330:
        /*0058*/ 	.word	0x00002320


	//   ....[1]....
        /*005c*/ 	.word	0x00002350


	//   ....[2]....
        /*0060*/ 	.word	0x00002380


	//   ....[3]....
        /*0064*/ 	.word	0x00002390


	//   ....[4]....
        /*0068*/ 	.word	0x000023c0


	//   ....[5]....
        /*006c*/ 	.word	0x000023d0


	//   ....[6]....
        /*0070*/ 	.word	0x00002400


	//   ....[7]....
        /*0074*/ 	.word	0x00002410


	//   ....[8]....
        /*0078*/ 	.word	0x00002440


	//   ....[9]....
        /*007c*/ 	.word	0x00002450


	//----- nvinfo : EIATTR_VRC_CTA_INIT_COUNT
	.align		4
.L_2331:
        /*0080*/ 	.byte	0x02, 0x4a
	.zero		1
	.zero		1


	//----- nvinfo : EIATTR_EXIT_INSTR_OFFSETS
	.align		4
        /*0084*/ 	.byte	0x04, 0x1c
        /*0086*/ 	.short	(.L_2333 - .L_2332)


	//   ....[0]....
.L_2332:
        /*0088*/ 	.word	0x00007b20


	//   ....[1]....
        /*008c*/ 	.word	0x00007bc0


	//----- nvinfo : EIATTR_MAX_THREADS
	.align		4
.L_2333:
        /*0090*/ 	.byte	0x04, 0x05
        /*0092*/ 	.short	(.L_2335 - .L_2334)
.L_2334:
        /*0094*/ 	.word	0x00000080
        /*0098*/ 	.word	0x00000001
        /*009c*/ 	.word	0x00000001


	//----- nvinfo : EIATTR_CRS_STACK_SIZE
	.align		4
.L_2335:
        /*00a0*/ 	.byte	0x04, 0x1e
        /*00a2*/ 	.short	(.L_2337 - .L_2336)
.L_2336:
        /*00a4*/ 	.word	0x00000000


	//----- nvinfo : EIATTR_CBANK_PARAM_SIZE
	.align		4
.L_2337:
        /*00a8*/ 	.byte	0x03, 0x19
        /*00aa*/ 	.short	0x0128


	//----- nvinfo : EIATTR_PARAM_CBANK
	.align		4
        /*00ac*/ 	.byte	0x04, 0x0a
        /*00ae*/ 	.short	(.L_2339 - .L_2338)
	.align		4
.L_2338:
        /*00b0*/ 	.word	index@(.nv.constant0._ZN10layer_norm13ln_bwd_kernelINS_13Kernel_traitsI13__nv_bfloat16S2_fS2_fjLj4096ELj1ELj1ELj4ELj16ENS_18Kernel_traits_baseILj4096ES2_S2_fS2_fjLj128EEEEELb0ELb0ELb1ELb0EEEvNS_9BwdParamsE)
        /*00b4*/ 	.short	0x0380
        /*00b6*/ 	.short	0x0128


	//----- nvinfo : EIATTR_SW_WAR
	.align		4
.L_2339:
        /*00b8*/ 	.byte	0x04, 0x36
        /*00ba*/ 	.short	(.L_2341 - .L_2340)
.L_2340:
        /*00bc*/ 	.word	0x00000008
.L_2341:


//--------------------- .nv.info._ZN10layer_norm13ln_bwd_kernelINS_13Kernel_traitsI13__nv_bfloat16S2_fS2_fjLj4096ELj1ELj1ELj4ELj16ENS_18Kernel_traits_baseILj4096ES2_S2_fS2_fjLj128EEEEELb0ELb0ELb1ELb1EEEvNS_9BwdParamsE --------------------------
	.section	.nv.info._ZN10layer_norm13ln_bwd_kernelINS_13Kernel_traitsI13__nv_bfloat16S2_fS2_fjLj4096ELj1ELj1ELj4ELj16ENS_18Kernel_traits_baseILj4096ES2_S2_fS2_fjLj128EEEEELb0ELb0ELb1ELb1EEEvNS_9BwdParamsE,"",@"SHT_CUDA_INFO"
	.sectionflags	@""
	.align	4


	//----- nvinfo : EIATTR_CUDA_API_VERSION
	.align		4
        /*0000*/ 	.byte	0x04, 0x37
        /*0002*/ 	.short	(.L_2343 - .L_2342)
.L_2342:
        /*0004*/ 	.word	0x00000082


	//----- nvinfo : EIATTR_KPARAM_INFO
	.align		4
.L_2343:
        /*0008*/ 	.byte	0x04, 0x17
        /*000a*/ 	.short	(.L_2345 - .L_2344)
.L_2344:
        /*000c*/ 	.word	0x00000000
        /*0010*/ 	.short	0x0000
        /*0012*/ 	.short	0x0000
        /*0014*/ 	.byte	0x00, 0xf0, 0xa1, 0x04


	//----- nvinfo : EIATTR_SPARSE_MMA_MASK
	.align		4
.L_2345:
        /*0018*/ 	.byte	0x03, 0x50
        /*001a*/ 	.short	0x0000


	//----- nvinfo : EIATTR_MAXREG_COUNT
	.align		4
        /*001c*/ 	.byte	0x03, 0x1b
        /*001e*/ 	.short	0x00ff


	//----- nvinfo : EIATTR_NUM_BARRIERS
	.align		4
        /*0020*/ 	.byte	0x02, 0x4c
        /*0022*/ 	.byte	0x01
	.zero		1


	//----- nvinfo : EIATTR_MERCURY_ISA_VERSION
	.align		4
        /*0024*/ 	.byte	0x03, 0x5f
        /*0026*/ 	.short	0x0101


	//----- nvinfo : EIATTR_COOP_GROUP_MASK_REGIDS
	.align		4
        /*0028*/ 	.byte	0x04, 0x29
        /*002a*/ 	.short	(.L_2347 - .L_2346)


	//   ....[0]....
.L_2346:
        /*002c*/ 	.word	0xffffffff


	//   ....[1]....
        /*0030*/ 	.word	0xffffffff


	//   ....[2]....
        /*0034*/ 	.word	0xffffffff


	//   ....[3]....
        /*0038*/ 	.word	0xffffffff


	//   ....[4]....
        /*003c*/ 	.word	0xffffffff


	//   ....[5]....
        /*0040*/ 	.word	0xffffffff


	//   ....[6]....
        /*0044*/ 	.word	0xffffffff


	//   ....[7]....
        /*0048*/ 	.word	0xffffffff


	//   ....[8]....
        /*004c*/ 	.word	0xffffffff


	//   ....[9]....
        /*0050*/ 	.word	0xffffffff


	//----- nvinfo : EIATTR_COOP_GROUP_INSTR_OFFSETS
	.align		4
.L_2347:
        /*0054*/ 	.byte	0x04, 0x28
        /*0056*/ 	.short	(.L_2349 - .L_2348)


	//   ....[0]....
.L_2348:
        /*0058*/ 	.word	0x00001da0


	//   ....[1]....
        /*005c*/ 	.word	0x00001dc0


	//   ....[2]....
        /*0060*/ 	.word	0x00001e00


	//   ....[3]....
        /*0064*/ 	.word	0x00001e10


	//   ....[4]....
        /*0068*/ 	.word	0x00001e40


	//   ....[5]....
        /*006c*/ 	.word	0x00001e60


	//   ....[6]....
        /*0070*/ 	.word	0x00001e90


	//   ....[7]....
        /*0074*/ 	.word	0x00001ea0


	//   ....[8]....
        /*0078*/ 	.word	0x00001ed0


	//   ....[9]....
        /*007c*/ 	.word	0x00001ee0


	//----- nvinfo : EIATTR_VRC_CTA_INIT_COUNT
	.align		4
.L_2349:
        /*0080*/ 	.byte	0x02, 0x4a
	.zero		1
	.zero		1


	//----- nvinfo : EIATTR_EXIT_INSTR_OFFSETS
	.align		4
        /*0084*/ 	.byte	0x04, 0x1c
        /*0086*/ 	.short	(.L_2351 - .L_2350)


	//   ....[0]....
.L_2350:
        /*0088*/ 	.word	0x00007340


	//----- nvinfo : EIATTR_MAX_THREADS
	.align		4
.L_2351:
        /*008c*/ 	.byte	0x04, 0x05
        /*008e*/ 	.short	(.L_2353 - .L_2352)
.L_2352:
        /*0090*/ 	.word	0x00000080
        /*0094*/ 	.word	0x00000001
        /*0098*/ 	.word	0x00000001


	//----- nvinfo : EIATTR_CRS_STACK_SIZE
	.align		4
.L_2353:
        /*009c*/ 	.byte	0x04, 0x1e
        /*009e*/ 	.short	(.L_2355 - .L_2354)
.L_2354:
        /*00a0*/ 	.word	0x00000000


	//----- nvinfo : EIATTR_CBANK_PARAM_SIZE
	.align		4
.L_2355:
        /*00a4*/ 	.byte	0x03, 0x19
        /*00a6*/ 	.short	0x0128


	//----- nvinfo : EIATTR_PARAM_CBANK
	.align		4
        /*00a8*/ 	.byte	0x04, 0x0a
        /*00aa*/ 	.short	(.L_2357 - .L_2356)
	.align		4
.L_2356:
        /*00ac*/ 	.word	index@(.nv.constant0._ZN10layer_norm13ln_bwd_kernelINS_13Kernel_traitsI13__nv_bfloat16S2_fS2_fjLj4096ELj1ELj1ELj4ELj16ENS_18Kernel_traits_baseILj4096ES2_S2_fS2_fjLj128EEEEELb0ELb0ELb1ELb1EEEvNS_9BwdParamsE)
        /*00b0*/ 	.short	0x0380
        /*00b2*/ 	.short	0x0128


	//----- nvinfo : EIATTR_SW_WAR
	.align		4
.L_2357:
        /*00b4*/ 	.byte	0x04, 0x36
        /*00b6*/ 	.short	(.L_2359 - .L_2358)
.L_2358:
        /*00b8*/ 	.word	0x00000008
.L_2359:


//--------------------- .nv.info._ZN10layer_norm13ln_bwd_kernelINS_13Kernel_traitsI13__nv_bfloat16S2_fS2_fjLj4096ELj1ELj1ELj4ELj16ENS_18Kernel_traits_baseILj4096ES2_S2_fS2_fjLj128EEEEELb0ELb1ELb0ELb0EEEvNS_9BwdParamsE --------------------------
	.section	.nv.info._ZN10layer_norm13ln_bwd_kernelINS_13Kernel_traitsI13__nv_bfloat16S2_fS2_fjLj4096ELj1ELj1ELj4ELj16ENS_18Kernel_traits_baseILj4096ES2_S2_fS2_fjLj128EEEEELb0ELb1ELb0ELb0EEEvNS_9BwdParamsE,"",@"SHT_CUDA_INFO"
	.sectionflags	@""
	.align	4


	//----- nvinfo : EIATTR_CUDA_API_VERSION
	.align		4
        /*0000*/ 	.byte	0x04, 0x37
        /*0002*/ 	.short	(.L_2361 - .L_2360)
.L_2360:
        /*0004*/ 	.word	0x00000082


	//----- nvinfo : EIATTR_KPARAM_INFO
	.align		4
.L_2361:
        /*0008*/ 	.byte	0x04, 0x17
        /*000a*/ 	.short	(.L_2363 - .L_2362)
.L_2362:
        /*000c*/ 	.word	0x00000000
        /*0010*/ 	.short	0x0000
        /*0012*/ 	.short	0x0000
        /*0014*/ 	.byte	0x00, 0xf0, 0xa1, 0x04


	//----- nvinfo : EIATTR_SPARSE_MMA_MASK
	.align		4
.L_2363:
        /*0018*/ 	.byte	0x03, 0x50
        /*001a*/ 	.short	0x0000


	//----- nvinfo : EIATTR_MAXREG_COUNT
	.align		4
        /*001c*/ 	.byte	0x03, 0x1b
        /*001e*/ 	.short	0x00ff


	//----- nvinfo : EIATTR_NUM_BARRIERS
	.align		4
        /*0020*/ 	.byte	0x02, 0x4c
        /*0022*/ 	.byte	0x01
	.zero		1


	//----- nvinfo : EIATTR_ANNOTATIONS
	.align		4
        /*0024*/ 	.byte	0x04, 0x55
        /*0026*/ 	.short	(.L_2365 - .L_2364)


	//   ....[0]....
.L_2364:
        /* <DEDUP_REMOVED lines=35> */


	//----- nvinfo : EIATTR_MERCURY_ISA_VERSION
	.align		4
.L_2365:
        /*0248*/ 	.byte	0x03, 0x5f
        /*024a*/ 	.short	0x0101


	//----- nvinfo : EIATTR_COOP_GROUP_MASK_REGIDS
	.align		4
        /*024c*/ 	.byte	0x04, 0x29
        /*024e*/ 	.short	(.L_2367 - .L_2366)


	//   ....[0]....
.L_2366:
        /*0250*/ 	.word	0xffffffff


	//   ....[1]....
        /*0254*/ 	.word	0xffffffff


	//   ....[2]....
        /*0258*/ 	.word	0xffffffff


	//   ....[3]....
        /*025c*/ 	.word	0xffffffff


	//   ....[4]....
        /*0260*/ 	.word	0xffffffff


	//   ....[5]....
        /*0264*/ 	.word	0xffffffff


	//   ....[6]....
        /*0268*/ 	.word	0xffffffff


	//   ....[7]....
        /*026c*/ 	.word	0xffffffff


	//   ....[8]....
        /*0270*/ 	.word	0xffffffff


	//   ....[9]....
        /*0274*/ 	.word	0xffffffff


	//----- nvinfo : EIATTR_COOP_GROUP_INSTR_OFFSETS
	.align		4
.L_2367:
        /*0278*/ 	.byte	0x04, 0x28
        /*027a*/ 	.short	(.L_2369 - .L_2368)


	//   ....[0]....
.L_2368:
        /*027c*/ 	.word	0x000028d0


	//   ....[1]....
        /*0280*/ 	.word	0x000028f0


	//   ....[2]....
        /*0284*/ 	.word	0x00002930


	//   ....[3]....
        /*0288*/ 	.word	0x00002960


	//   ....[4]....
        /*028c*/ 	.word	0x00002980


	//   ....[5]....
        /*0290*/ 	.word	0x000029a0


	//   ....[6]....
        /*0294*/ 	.word	0x000029c0


	//   ....[7]....
        /*0298*/ 	.word	0x000029e0


	//   ....[8]....
        /*029c*/ 	.word	0x00002a00


	//   ....[9]....
        /*02a0*/ 	.word	0x00002a20


	//----- nvinfo : EIATTR_VRC_CTA_INIT_COUNT
	.align		4
.L_2369:
        /*02a4*/ 	.byte	0x02, 0x4a
	.zero		1
	.zero		1


	//----- nvinfo : EIATTR_EXIT_INSTR_OFFSETS
	.align		4
        /*02a8*/ 	.byte	0x04, 0x1c
        /*02aa*/ 	.short	(.L_2371 - .L_2370)


	//   ....[0]....
.L_2370:
        /*02ac*/ 	.word	0x00008140


	//   ....[1]....
        /*02b0*/ 	.word	0x00008210


	//----- nvinfo : EIATTR_MAX_THREADS
	.align		4
.L_2371:
        /*02b4*/ 	.byte	0x04, 0x05
        /*02b6*/ 	.short	(.L_2373 - .L_2372)
.L_2372:
        /*02b8*/ 	.word	0x00000080
        /*02bc*/ 	.word	0x00000001
        /*02c0*/ 	.word	0x00000001


	//----- nvinfo : EIATTR_CRS_STACK_SIZE
	.align		4
.L_2373:
        /*02c4*/ 	.byte	0x04, 0x1e
        /*02c6*/ 	.short	(.L_2375 - .L_2374)
.L_2374:
        /*02c8*/ 	.word	0x00000000


	//----- nvinfo : EIATTR_CBANK_PARAM_SIZE
	.align		4
.L_2375:
        /*02cc*/ 	.byte	0x03, 0x19
        /*02ce*/ 	.short	0x0128


	//----- nvinfo : EIATTR_PARAM_CBANK
	.align		4
        /*02d0*/ 	.byte	0x04, 0x0a
        /*02d2*/ 	.short	(.L_2377 - .L_2376)
	.align		4
.L_2376:
        /*02d4*/ 	.word	index@(.nv.constant0._ZN10layer_norm13ln_bwd_kernelINS_13Kernel_traitsI13__nv_bfloat16S2_fS2_fjLj4096ELj1ELj1ELj4ELj16ENS_18Kernel_traits_baseILj4096ES2_S2_fS2_fjLj128EEEEELb0ELb1ELb0ELb0EEEvNS_9BwdParamsE)
        /*02d8*/ 	.short	0x0380
        /*02da*/ 	.short	0x0128


	//----- nvinfo : EIATTR_SW_WAR
	.align		4
.L_2377:
        /*02dc*/ 	.byte	0x04, 0x36
        /*02de*/ 	.short	(.L_2379 - .L_2378)
.L_2378:
        /*02e0*/ 	.word	0x00000008
.L_2379:


//--------------------- .nv.info._ZN10layer_norm13ln_bwd_kernelINS_13Kernel_traitsI13__nv_bfloat16S2_fS2_fjLj4096ELj1ELj1ELj4ELj16ENS_18Kernel_traits_baseILj4096ES2_S2_fS2_fjLj128EEEEELb0ELb1ELb0ELb1EEEvNS_9BwdParamsE --------------------------
	.section	.nv.info._ZN10layer_norm13ln_bwd_kernelINS_13Kernel_traitsI13__nv_bfloat16S2_fS2_fjLj4096ELj1ELj1ELj4ELj16ENS_18Kernel_traits_baseILj4096ES2_S2_fS2_fjLj128EEEEELb0ELb1ELb0ELb1EEEvNS_9BwdParamsE,"",@"SHT_CUDA_INFO"
	.sectionflags	@""
	.align	4


	//----- nvinfo : EIATTR_CUDA_API_VERSION
	.align		4
        /*0000*/ 	.byte	0x04, 0x37
        /*0002*/ 	.short	(.L_2381 - .L_2380)
.L_2380:
        /*0004*/ 	.word	0x00000082


	//----- nvinfo : EIATTR_KPARAM_INFO
	.align		4
.L_2381:
        /*0008*/ 	.byte	0x04, 0x17
        /*000a*/ 	.short	(.L_2383 - .L_2382)
.L_2382:
        /*000c*/ 	.word	0x00000000
        /*0010*/ 	.short	0x0000
        /*0012*/ 	.short	0x0000
        /*0014*/ 	.byte	0x00, 0xf0, 0xa1, 0x04


	//----- nvinfo : EIATTR_SPARSE_MMA_MASK
	.align		4
.L_2383:
        /*0018*/ 	.byte	0x03, 0x50
        /*001a*/ 	.short	0x0000


	//----- nvinfo : EIATTR_MAXREG_COUNT
	.align		4
        /*001c*/ 	.byte	0x03, 0x1b
        /*001e*/ 	.short	0x00ff


	//----- nvinfo : EIATTR_NUM_BARRIERS
	.align		4
        /*0020*/ 	.byte	0x02, 0x4c
        /*0022*/ 	.byte	0x01
	.zero		1


	//----- nvinfo : EIATTR_ANNOTATIONS
	.align		4
        /*0024*/ 	.byte	0x04, 0x55
        /*0026*/ 	.short	(.L_2385 - .L_2384)


	//   ....[0]....
.L_2384:
        /* <DEDUP_REMOVED lines=19> */


	//----- nvinfo : EIATTR_MERCURY_ISA_VERSION
	.align		4
.L_2385:
        /*0148*/ 	.byte	0x03, 0x5f
        /*014a*/ 	.short	0x0101


	//----- nvinfo : EIATTR_COOP_GROUP_MASK_REGIDS
	.align		4
        /*014c*/ 	.byte	0x04, 0x29
        /*014e*/ 	.short	(.L_2387 - .L_2386)


	//   ....[0]....
.L_2386:
        /*0150*/ 	.word	0xffffffff


	//   ....[1]....
        /*0154*/ 	.word	0xffffffff


	//   ....[2]....
        /*0158*/ 	.word	0xffffffff


	//   ....[3]....
        /*015c*/ 	.word	0xffffffff


	//   ....[4]....
        /*0160*/ 	.word	0xffffffff


	//   ....[5]....
        /*0164*/ 	.word	0xffffffff


	//   ....[6]....
        /*0168*/ 	.word	0xffffffff


	//   ....[7]....
        /*016c*/ 	.word	0xffffffff


	//   ....[8]....
        /*0170*/ 	.word	0xffffffff


	//   ....[9]....
        /*0174*/ 	.word	0xffffffff


	//----- nvinfo : EIATTR_COOP_GROUP_INSTR_OFFSETS
	.align		4
.L_2387:
        /*0178*/ 	.byte	0x04, 0x28
        /*017a*/ 	.short	(.L_2389 - .L_2388)


	//   ....[0]....
.L_2388:
        /*017c*/ 	.word	0x00002260


	//   ....[1]....
        /*0180*/ 	.word	0x000022f0


	//   ....[2]....
        /*0184*/ 	.word	0x00002310


	//   ....[3]....
        /*0188*/ 	.word	0x00002330


	//   ....[4]....
        /*018c*/ 	.word	0x00002350


	//   ....[5]....
        /*0190*/ 	.word	0x00002370


	//   ....[6]....
        /*0194*/ 	.word	0x00002390


	//   ....[7]....
        /*0198*/ 	.word	0x000023b0


	//   ....[8]....
        /*019c*/ 	.word	0x000023e0


	//   ....[9]....
        /*01a0*/ 	.word	0x00002410


	//----- nvinfo : EIATTR_VRC_CTA_INIT_COUNT
	.align		4
.L_2389:
        /*01a4*/ 	.byte	0x02, 0x4a
	.zero		1
	.zero		1


	//----- nvinfo : EIATTR_EXIT_INSTR_OFFSETS
	.align		4
        /*01a8*/ 	.byte	0x04, 0x1c
        /*01aa*/ 	.short	(.L_2391 - .L_2390)


	//   ....[0]....
.L_2390:
        /*01ac*/ 	.word	0x00008140


	//----- nvinfo : EIATTR_MAX_THREADS
	.align		4
.L_2391:
        /*01b0*/ 	.byte	0x04, 0x05
        /*01b2*/ 	.short	(.L_2393 - .L_2392)
.L_2392:
        /*01b4*/ 	.word	0x00000080
        /*01b8*/ 	.word	0x00000001
        /*01bc*/ 	.word	0x00000001


	//----- nvinfo : EIATTR_CRS_STACK_SIZE
	.align		4
.L_2393:
        /*01c0*/ 	.byte	0x04, 0x1e
        /*01c2*/ 	.short	(.L_2395 - .L_2394)
.L_2394:
        /*01c4*/ 	.word	0x00000000


	//----- nvinfo : EIATTR_CBANK_PARAM_SIZE
	.align		4
.L_2395:
        /*01c8*/ 	.byte	0x03, 0x19
        /*01ca*/ 	.short	0x0128


	//----- nvinfo : EIATTR_PARAM_CBANK
	.align		4
        /*01cc*/ 	.byte	0x04, 0x0a
        /*01ce*/ 	.short	(.L_2397 - .L_2396)
	.align		4
.L_2396:
        /*01d0*/ 	.word	index@(.nv.constant0._ZN10layer_norm13ln_bwd_kernelINS_13Kernel_traitsI13__nv_bfloat16S2_fS2_fjLj4096ELj1ELj1ELj4ELj16ENS_18Kernel_traits_baseILj4096ES2_S2_fS2_fjLj128EEEEELb0ELb1ELb0ELb1EEEvNS_9BwdParamsE)
        /*01d4*/ 	.short	0x0380
        /*01d6*/ 	.short	0x0128


	//----- nvinfo : EIATTR_SW_WAR
	.align		4
.L_2397:
        /*01d8*/ 	.byte	0x04, 0x36
        /*01da*/ 	.short	(.L_2399 - .L_2398)
.L_2398:
        /*01dc*/ 	.word	0x00000008
.L_2399:


//--------------------- .nv.info._ZN10layer_norm13ln_bwd_kernelINS_13Kernel_traitsI13__nv_bfloat16S2_fS2_fjLj4096ELj1ELj1ELj4ELj16ENS_18Kernel_traits_baseILj4096ES2_S2_fS2_fjLj128EEEEELb0ELb1ELb1ELb0EEEvNS_9BwdParamsE --------------------------
	.section	.nv.info._ZN10layer_norm13ln_bwd_kernelINS_13Kernel_traitsI13__nv_bfloat16S2_fS2_fjLj4096ELj1ELj1ELj4ELj16ENS_18Kernel_traits_baseILj4096ES2_S2_fS2_fjLj128EEEEELb0ELb1ELb1ELb0EEEvNS_9BwdParamsE,"",@"SHT_CUDA_INFO"
	.sectionflags	@""
	.align	4


	//----- nvinfo : EIATTR_CUDA_API_VERSION
	.align		4
        /*0000*/ 	.byte	0x04, 0x37
        /*0002*/ 	.short	(.L_2401 - .L_2400)
.L_2400:
        /*0004*/ 	.word	0x00000082


	//----- nvinfo : EIATTR_KPARAM_INFO
	.align		4
.L_2401:
        /*0008*/ 	.byte	0x04, 0x17
        /*000a*/ 	.short	(.L_2403 - .L_2402)
.L_2402:
        /*000c*/ 	.word	0x00000000
        /*0010*/ 	.short	0x0000
        /*0012*/ 	.short	0x0000
        /*0014*/ 	.byte	0x00, 0xf0, 0xa1, 0x04


	//----- nvinfo : EIATTR_SPARSE_MMA_MASK
	.align		4
.L_2403:
        /*0018*/ 	.byte	0x03, 0x50
        /*001a*/ 	.short	0x0000


	//----- nvinfo : EIATTR_MAXREG_COUNT
	.align		4
        /*001c*/ 	.byte	0x03, 0x1b
        /*001e*/ 	.short	0x00ff


	//----- nvinfo : EIATTR_NUM_BARRIERS
	.align		4
        /*0020*/ 	.byte	0x02, 0x4c
        /*0022*/ 	.byte	0x01
	.zero		1


	//----- nvinfo : EIATTR_ANNOTATIONS
	.align		4
        /*0024*/ 	.byte	0x04, 0x55
        /*0026*/ 	.short	(.L_2405 - .L_2404)


	//   ....[0]....
.L_2404:
        /* <DEDUP_REMOVED lines=54> */


	//----- nvinfo : EIATTR_MERCURY_ISA_VERSION
	.align		4
.L_2405:
        /*0378*/ 	.byte	0x03, 0x5f
        /*037a*/ 	.short	0x0101


	//----- nvinfo : EIATTR_COOP_GROUP_MASK_REGIDS
	.align		4
        /*037c*/ 	.byte	0x04, 0x29
        /*037e*/ 	.short	(.L_2407 - .L_2406)


	//   ....[0]....
.L_2406:
        /*0380*/ 	.word	0xffffffff


	//   ....[1]....
        /*0384*/ 	.word	0xffffffff


	//   ....[2]....
        /*0388*/ 	.word	0xffffffff


	//   ....[3]....
        /*038c*/ 	.word	0xffffffff


	//   ....[4]....
        /*0390*/ 	.word	0xffffffff


	//   ....[5]....
        /*0394*/ 	.word	0xffffffff


	//   ....[6]....
        /*0398*/ 	.word	0xffffffff


	//   ....[7]....
        /*039c*/ 	.word	0xffffffff


	//   ....[8]....
        /*03a0*/ 	.word	0xffffffff


	//   ....[9]....
        /*03a4*/ 	.word	0xffffffff


	//----- nvinfo : EIATTR_COOP_GROUP_INSTR_OFFSETS
	.align		4
.L_2407:
        /*03a8*/ 	.byte	0x04, 0x28
        /*03aa*/ 	.short	(.L_2409 - .L_2408)


	//   ....[0]....
.L_2408:
        /*03ac*/ 	.word	0x00002cc0


	//   ....[1]....
        /*03b0*/ 	.word	0x00002ce0


	//   ....[2]....
        /*03b4*/ 	.word	0x00002d20


	//   ....[3]....
        /*03b8*/ 	.word	0x00002d50


	//   ....[4]....
        /*03bc*/ 	.word	0x00002d70


	//   ....[5]....
        /*03c0*/ 	.word	0x00002d90


	//   ....[6]....
        /*03c4*/ 	.word	0x00002db0


	//   ....[7]....
        /*03c8*/ 	.word	0x00002dd0


	//   ....[8]....
        /*03cc*/ 	.word	0x00002df0


	//   ....[9]....
        /*03d0*/ 	.word	0x00002e10


	//----- nvinfo : EIATTR_VRC_CTA_INIT_COUNT
	.align		4
.L_2409:
        /*03d4*/ 	.byte	0x02, 0x4a
	.zero		1
	.zero		1


	//----- nvinfo : EIATTR_EXIT_INSTR_OFFSETS
	.align		4
        /*03d8*/ 	.byte	0x04, 0x1c
        /*03da*/ 	.short	(.L_2411 - .L_2410)


	//   ....[0]....
.L_2410:
        /*03dc*/ 	.word	0x0000b920


	//   ....[1]....
        /*03e0*/ 	.word	0x0000b9f0


	//----- nvinfo : EIATTR_MAX_THREADS
	.align		4
.L_2411:
        /*03e4*/ 	.byte	0x04, 0x05
        /*03e6*/ 	.short	(.L_2413 - .L_2412)
.L_2412:
        /*03e8*/ 	.word	0x00000080
        /*03ec*/ 	.word	0x00000001
        /*03f0*/ 	.word	0x00000001


	//----- nvinfo : EIATTR_CRS_STACK_SIZE
	.align		4
.L_2413:
        /*03f4*/ 	.byte	0x04, 0x1e
        /*03f6*/ 	.short	(.L_2415 - .L_2414)
.L_2414:
        /*03f8*/ 	.word	0x00000000


	//----- nvinfo : EIATTR_CBANK_PARAM_SIZE
	.align		4
.L_2415:
        /*03fc*/ 	.byte	0x03, 0x19
        /*03fe*/ 	.short	0x0128


	//----- nvinfo : EIATTR_PARAM_CBANK
	.align		4
        /*0400*/ 	.byte	0x04, 0x0a
        /*0402*/ 	.short	(.L_2417 - .L_2416)
	.align		4
.L_2416:
        /*0404*/ 	.word	index@(.nv.constant0._ZN10layer_norm13ln_bwd_kernelINS_13Kernel_traitsI13__nv_bfloat16S2_fS2_fjLj4096ELj1ELj1ELj4ELj16ENS_18Kernel_traits_baseILj4096ES2_S2_fS2_fjLj128EEEEELb0ELb1ELb1ELb0EEEvNS_9BwdParamsE)
        /*0408*/ 	.short	0x0380
        /*040a*/ 	.short	0x0128


	//----- nvinfo : EIATTR_SW_WAR
	.align		4
.L_2417:
        /*040c*/ 	.byte	0x04, 0x36
        /*040e*/ 	.short	(.L_2419 - .L_2418)
.L_2418:
        /*0410*/ 	.word	0x00000008
.L_2419:


//--------------------- .nv.info._ZN10layer_norm13ln_bwd_kernelINS_13Kernel_traitsI13__nv_bfloat16S2_fS2_fjLj4096ELj1ELj1ELj4ELj16ENS_18Kernel_traits_baseILj4096ES2_S2_fS2_fjLj128EEEEELb0ELb1ELb1ELb1EEEvNS_9BwdParamsE --------------------------
	.section	.nv.info._ZN10layer_norm13ln_bwd_kernelINS_13Kernel_traitsI13__nv_bfloat16S2_fS2_fjLj4096ELj1ELj1ELj4ELj16ENS_18Kernel_traits_baseILj4096ES2_S2_fS2_fjLj128EEEEELb0ELb1ELb1ELb1EEEvNS_9BwdParamsE,"",@"SHT_CUDA_INFO"
	.sectionflags	@""
	.align	4


	//----- nvinfo : EIATTR_CUDA_API_VERSION
	.align		4
        /*0000*/ 	.byte	0x04, 0x37
        /*0002*/ 	.short	(.L_2421 - .L_2420)
.L_2420:
        /*0004*/ 	.word	0x00000082


	//----- nvinfo : EIATTR_KPARAM_INFO
	.align		4
.L_2421:
        /*0008*/ 	.byte	0x04, 0x17
        /*000a*/ 	.short	(.L_2423 - .L_2422)
.L_2422:
        /*000c*/ 	.word	0x00000000
        /*0010*/ 	.short	0x0000
        /*0012*/ 	.short	0x0000
        /*0014*/ 	.byte	0x00, 0xf0, 0xa1, 0x04


	//----- nvinfo : EIATTR_SPARSE_MMA_MASK
	.align		4
.L_2423:
        /*0018*/ 	.byte	0x03, 0x50
        /*001a*/ 	.short	0x0000


	//----- nvinfo : EIATTR_MAXREG_COUNT
	.align		4
        /*001c*/ 	.byte	0x03, 0x1b
        /*001e*/ 	.short	0x00ff


	//----- nvinfo : EIATTR_NUM_BARRIERS
	.align		4
        /*0020*/ 	.byte	0x02, 0x4c
        /*0022*/ 	.byte	0x01
	.zero		1


	//----- nvinfo : EIATTR_MERCURY_ISA_VERSION
	.align		4
        /*0024*/ 	.byte	0x03, 0x5f
        /*0026*/ 	.short	0x0101


	//----- nvinfo : EIATTR_COOP_GROUP_MASK_REGIDS
	.align		4
        /*0028*/ 	.byte	0x04, 0x29
        /*002a*/ 	.short	(.L_2425 - .L_2424)


	//   ....[0]....
.L_2424:
        /*002c*/ 	.word	0xffffffff


	//   ....[1]....
        /*0030*/ 	.word	0xffffffff


	//   ....[2]....
        /*0034*/ 	.word	0xffffffff


	//   ....[3]....
        /*0038*/ 	.word	0xffffffff


	//   ....[4]....
        /*003c*/ 	.word	0xffffffff


	//   ....[5]....
        /*0040*/ 	.word	0xffffffff


	//   ....[6]....
        /*0044*/ 	.word	0xffffffff


	//   ....[7]....
        /*0048*/ 	.word	0xffffffff


	//   ....[8]....
        /*004c*/ 	.word	0xffffffff


	//   ....[9]....
        /*0050*/ 	.word	0xffffffff


	//----- nvinfo : EIATTR_COOP_GROUP_INSTR_OFFSETS
	.align		4
.L_2425:
        /*0054*/ 	.byte	0x04, 0x28
        /*0056*/ 	.short	(.L_2427 - .L_2426)


	//   ....[0]....
.L_2426:
        /*0058*/ 	.word	0x000020e0


	//   ....[1]....
        /*005c*/ 	.word	0x00002100


	//   ....[2]....
        /*0060*/ 	.word	0x00002140


	//   ....[3]....
        /*0064*/ 	.word	0x00002150


	//   ....[4]....
        /*0068*/ 	.word	0x00002190


	//   ....[5]....
        /*006c*/ 	.word	0x000021a0


	//   ....[6]....
        /*0070*/ 	.word	0x000021d0


	//   ....[7]....
        /*0074*/ 	.word	0x000021e0


	//   ....[8]....
        /*0078*/ 	.word	0x00002210


	//   ....[9]....
        /*007c*/ 	.word	0x00002220


	//----- nvinfo : EIATTR_VRC_CTA_INIT_COUNT
	.align		4
.L_2427:
        /*0080*/ 	.byte	0x02, 0x4a
	.zero		1
	.zero		1


	//----- nvinfo : EIATTR_EXIT_INSTR_OFFSETS
	.align		4
        /*0084*/ 	.byte	0x04, 0x1c
        /*0086*/ 	.short	(.L_2429 - .L_2428)


	//   ....[0]....
.L_2428:
        /*0088*/ 	.word	0x0000ab70


	//----- nvinfo : EIATTR_MAX_THREADS
	.align		4
.L_2429:
        /*008c*/ 	.byte	0x04, 0x05
        /*008e*/ 	.short	(.L_2431 - .L_2430)
.L_2430:
        /*0090*/ 	.word	0x00000080
        /*0094*/ 	.word	0x00000001
        /*0098*/ 	.word	0x00000001


	//----- nvinfo : EIATTR_CRS_STACK_SIZE
	.align		4
.L_2431:
        /*009c*/ 	.byte	0x04, 0x1e
        /*009e*/ 	.short	(.L_2433 - .L_2432)
.L_2432:
        /*00a0*/ 	.word	0x00000000


	//----- nvinfo : EIATTR_CBANK_PARAM_SIZE
	.align		4
.L_2433:
        /*00a4*/ 	.byte	0x03, 0x19
        /*00a6*/ 	.short	0x0128


	//----- nvinfo : EIATTR_PARAM_CBANK
	.align		4
        /*00a8*/ 	.byte	0x04, 0x0a
        /*00aa*/ 	.short	(.L_2435 - .L_2434)
	.align		4
.L_2434:
        /*00ac*/ 	.word	index@(.nv.constant0._ZN10layer_norm13ln_bwd_kernelINS_13Kernel_traitsI13__nv_bfloat16S2_fS2_fjLj4096ELj1ELj1ELj4ELj16ENS_18Kernel_traits_baseILj4096ES2_S2_fS2_fjLj128EEEEELb0ELb1ELb1ELb1EEEvNS_9BwdParamsE)
        /*00b0*/ 	.short	0x0380
        /*00b2*/ 	.short	0x0128


	//----- nvinfo : EIATTR_SW_WAR
	.align		4
.L_2435:
        /*00b4*/ 	.byte	0x04, 0x36
        /*00b6*/ 	.short	(.L_2437 - .L_2436)
.L_2436:
        /*00b8*/ 	.word	0x00000008
.L_2437:


//--------------------- .nv.info._ZN10layer_norm13ln_bwd_kernelINS_13Kernel_traitsI13__nv_bfloat16S2_fS2_fjLj4096ELj1ELj1ELj4ELj16ENS_18Kernel_traits_baseILj4096ES2_S2_fS2_fjLj128EEEEELb1ELb0ELb0ELb0EEEvNS_9BwdParamsE --------------------------
	.section	.nv.info._ZN10layer_norm13ln_bwd_kernelINS_13Kernel_traitsI13__nv_bfloat16S2_fS2_fjLj4096ELj1ELj1ELj4ELj16ENS_18Kernel_traits_baseILj4096ES2_S2_fS2_fjLj128EEEEELb1ELb0ELb0ELb0EEEvNS_9BwdParamsE,"",@"SHT_CUDA_INFO"
	.sectionflags	@""
	.align	4


	//----- nvinfo : EIATTR_CUDA_API_VERSION
	.align		4
        /*0000*/ 	.byte	0x04, 0x37
        /*0002*/ 	.short	(.L_2439 - .L_2438)
.L_2438:
        /*0004*/ 	.word	0x00000082


	//----- nvinfo : EIATTR_KPARAM_INFO
	.align		4
.L_2439:
        /*0008*/ 	.byte	0x04, 0x17
        /*000a*/ 	.short	(.L_2441 - .L_2440)
.L_2440:
        /*000c*/ 	.word	0x00000000
        /*0010*/ 	.short	0x0000
        /*0012*/ 	.short	0x0000
        /*0014*/ 	.byte	0x00, 0xf0, 0xa1, 0x04


	//----- nvinfo : EIATTR_SPARSE_MMA_MASK
	.align		4
.L_2441:
        /*0018*/ 	.byte	0x03, 0x50
        /*001a*/ 	.short	0x0000


	//----- nvinfo : EIATTR_MAXREG_COUNT
	.align		4
        /*001c*/ 	.byte	0x03, 0x1b
        /*001e*/ 	.short	0x00ff


	//----- nvinfo : EIATTR_NUM_BARRIERS
	.align		4
        /*0020*/ 	.byte	0x02, 0x4c
        /*0022*/ 	.byte	0x01
	.zero		1


	//----- nvinfo : EIATTR_MERCURY_ISA_VERSION
	.align		4
        /*0024*/ 	.byte	0x03, 0x5f
        /*0026*/ 	.short	0x0101


	//----- nvinfo : EIATTR_COOP_GROUP_MASK_REGIDS
	.align		4
        /*0028*/ 	.byte	0x04, 0x29
        /*002a*/ 	.short	(.L_2443 - .L_2442)


	//   ....[0]....
.L_2442:
        /*002c*/ 	.word	0xffffffff


	//   ....[1]....
        /*0030*/ 	.word	0xffffffff


	//   ....[2]....
        /*0034*/ 	.word	0xffffffff


	//   ....[3]....
        /*0038*/ 	.word	0xffffffff


	//   ....[4]....
        /*003c*/ 	.word	0xffffffff


	//   ....[5]....
        /*0040*/ 	.word	0xffffffff


	//   ....[6]....
        /*0044*/ 	.word	0xffffffff


	//   ....[7]....
        /*0048*/ 	.word	0xffffffff


	//   ....[8]....
        /*004c*/ 	.word	0xffffffff


	//   ....[9]....
        /*0050*/ 	.word	0xffffffff


	//----- nvinfo : EIATTR_COOP_GROUP_INSTR_OFFSETS
	.align		4
.L_2443:
        /*0054*/ 	.byte	0x04, 0x28
        /*0056*/ 	.short	(.L_2445 - .L_2444)


	//   ....[0]....
.L_2444:
        /*0058*/ 	.word	0x00002120


	//   ....[1]....
        /*005c*/ 	.word	0x00002150


	//   ....[2]....
        /*0060*/ 	.word	0x000021d0


	//   ....[3]....
        /*0064*/ 	.word	0x000021f0


	//   ....[4]....
        /*0068*/ 	.word	0x00002220


	//   ....[5]....
        /*006c*/ 	.word	0x00002230


	//   ....[6]....
        /*0070*/ 	.word	0x00002260


	//   ....[7]....
        /*0074*/ 	.word	0x00002270


	//   ....[8]....
        /*0078*/ 	.word	0x000022a0


	//   ....[9]....
        /*007c*/ 	.word	0x000022b0


	//----- nvinfo : EIATTR_VRC_CTA_INIT_COUNT
	.align		4
.L_2445:
        /*0080*/ 	.byte	0x02, 0x4a
	.zero		1
	.zero		1


	//----- nvinfo : EIATTR_EXIT_INSTR_OFFSETS
	.align		4
        /*0084*/ 	.byte	0x04, 0x1c
        /*0086*/ 	.short	(.L_2447 - .L_2446)


	//   ....[0]....
.L_2446:
        /*0088*/ 	.word	0x00006b20


	//   ....[1]....
        /*008c*/ 	.word	0x00006bc0


	//----- nvinfo : EIATTR_MAX_THREADS
	.align		4
.L_2447:
        /*0090*/ 	.byte	0x04, 0x05
        /*0092*/ 	.short	(.L_2449 - .L_2448)
.L_2448:
        /*0094*/ 	.word	0x00000080
        /*0098*/ 	.word	0x00000001
        /*009c*/ 	.word	0x00000001


	//----- nvinfo : EIATTR_CRS_STACK_SIZE
	.align		4
.L_2449:
        /*00a0*/ 	.byte	0x04, 0x1e
        /*00a2*/ 	.short	(.L_2451 - .L_2450)
.L_2450:
        /*00a4*/ 	.word	0x00000000


	//----- nvinfo : EIATTR_CBANK_PARAM_SIZE
	.align		4
.L_2451:
        /*00a8*/ 	.byte	0x03, 0x19
        /*00aa*/ 	.short	0x0128


	//----- nvinfo : EIATTR_PARAM_CBANK
	.align		4
        /*00ac*/ 	.byte	0x04, 0x0a
        /*00ae*/ 	.short	(.L_2453 - .L_2452)
	.align		4
.L_2452:
        /*00b0*/ 	.word	index@(.nv.constant0._ZN10layer_norm13ln_bwd_kernelINS_13Kernel_traitsI13__nv_bfloat16S2_fS2_fjLj4096ELj1ELj1ELj4ELj16ENS_18Kernel_traits_baseILj4096ES2_S2_fS2_fjLj128EEEEELb1ELb0ELb0ELb0EEEvNS_9BwdParamsE)
        /*00b4*/ 	.short	0x0380
        /*00b6*/ 	.short	0x0128


	//----- nvinfo : EIATTR_SW_WAR
	.align		4
.L_2453:
        /*00b8*/ 	.byte	0x04, 0x36
        /*00ba*/ 	.short	(.L_2455 - .L_2454)
.L_2454:
        /*00bc*/ 	.word	0x00000008
.L_2455:


//--------------------- .nv.info._ZN10layer_norm13ln_bwd_kernelINS_13Kernel_traitsI13__nv_bfloat16S2_fS2_fjLj4096ELj1ELj1ELj4ELj16ENS_18Kernel_traits_baseILj4096ES2_S2_fS2_fjLj128EEEEELb1ELb0ELb0ELb1EEEvNS_9BwdParamsE --------------------------
	.section	.nv.info._ZN10layer_norm13ln_bwd_kernelINS_13Kernel_traitsI13__nv_bfloat16S2_fS2_fjLj4096ELj1ELj1ELj4ELj16ENS_18Kernel_traits_baseILj4096ES2_S2_fS2_fjLj128EEEEELb1ELb0ELb0ELb1EEEvNS_9BwdParamsE,"",@"SHT_CUDA_INFO"
	.sectionflags	@""
	.align	4


	//----- nvinfo : EIATTR_CUDA_API_VERSION
	.align		4
        /*0000*/ 	.byte	0x04, 0x37
        /*0002*/ 	.short	(.L_2457 - .L_2456)
.L_2456:
        /*0004*/ 	.word	0x00000082


	//----- nvinfo : EIATTR_KPARAM_INFO
	.align		4
.L_2457:
        /*0008*/ 	.byte	0x04, 0x17
        /*000a*/ 	.short	(.L_2459 - .L_2458)
.L_2458:
        /*000c*/ 	.word	0x00000000
        /*0010*/ 	.short	0x0000
        /*0012*/ 	.short	0x0000
        /*0014*/ 	.byte	0x00, 0xf0, 0xa1, 0x04


	//----- nvinfo : EIATTR_SPARSE_MMA_MASK
	.align		4
.L_2459:
        /*0018*/ 	.byte	0x03, 0x50
        /*001a*/ 	.short	0x0000


	//----- nvinfo : EIATTR_MAXREG_COUNT
	.align		4
        /*001c*/ 	.byte	0x03, 0x1b
        /*001e*/ 	.short	0x00ff


	//----- nvinfo : EIATTR_NUM_BARRIERS
	.align		4
        /*0020*/ 	.byte	0x02, 0x4c
        /*0022*/ 	.byte	0x01
	.zero		1


	//----- nvinfo : EIATTR_ANNOTATIONS
	.align		4
        /*0024*/ 	.byte	0x04, 0x55
        /*0026*/ 	.short	(.L_2461 - .L_2460)


	//   ....[0]....
.L_2460:
        /*0028*/ 	.word	0x00000001
        /*002c*/ 	.byte	0xc0, 0x05, 0x00, 0x00, 0x01, 0x00, 0x00, 0x00, 0xe0, 0x08, 0x00, 0x00


	//----- nvinfo : EIATTR_MERCURY_ISA_VERSION
	.align		4
.L_2461:
        /*0038*/ 	.byte	0x03, 0x5f
        /*003a*/ 	.short	0x0101


	//----- nvinfo : EIATTR_COOP_GROUP_MASK_REGIDS
	.align		4
        /*003c*/ 	.byte	0x04, 0x29
        /*003e*/ 	.short	(.L_2463 - .L_2462)


	//   ....[0]....
.L_2462:
        /*0040*/ 	.word	0xffffffff


	//   ....[1]....
        /*0044*/ 	.word	0xffffffff


	//   ....[2]....
        /*0048*/ 	.word	0xffffffff


	//   ....[3]....
        /*004c*/ 	.word	0xffffffff


	//   ....[4]....
        /*0050*/ 	.word	0xffffffff


	//   ....[5]....
        /*0054*/ 	.word	0xffffffff


	//   ....[6]....
        /*0058*/ 	.word	0xffffffff


	//   ....[7]....
        /*005c*/ 	.word	0xffffffff


	//   ....[8]....
        /*0060*/ 	.word	0xffffffff


	//   ....[9]....
        /*0064*/ 	.word	0xffffffff


	//----- nvinfo : EIATTR_COOP_GROUP_INSTR_OFFSETS
	.align		4
.L_2463:
        /*0068*/ 	.byte	0x04, 0x28
        /*006a*/ 	.short	(.L_2465 - .L_2464)


	//   ....[0]....
.L_2464:
        /*006c*/ 	.word	0x00001820


	//   ....[1]....
        /*0070*/ 	.word	0x00001830


	//   ....[2]....
        /*0074*/ 	.word	0x00001860


	//   ....[3]....
        /*0078*/ 	.word	0x00001870


	//   ....[4]....
        /*007c*/ 	.word	0x000018a0


	//   ....[5]....
        /*0080*/ 	.word	0x000018b0


	//   ....[6]....
        /*0084*/ 	.word	0x00001900


	//   ....[7]....
        /*0088*/ 	.word	0x00001910


	//   ....[8]....
        /*008c*/ 	.word	0x00001970


	//   ....[9]....
        /*0090*/ 	.word	0x00001990


	//----- nvinfo : EIATTR_VRC_CTA_INIT_COUNT
	.align		4
.L_2465:
        /*0094*/ 	.byte	0x02, 0x4a
	.zero		1
	.zero		1


	//----- nvinfo : EIATTR_EXIT_INSTR_OFFSETS
	.align		4
        /*0098*/ 	.byte	0x04, 0x1c
        /*009a*/ 	.short	(.L_2467 - .L_2466)


	//   ....[0]....
.L_2466:
        /*009c*/ 	.word	0x000068a0


	//----- nvinfo : EIATTR_MAX_THREADS
	.align		4
.L_2467:
        /*00a0*/ 	.byte	0x04, 0x05
        /*00a2*/ 	.short	(.L_2469 - .L_2468)
.L_2468:
        /*00a4*/ 	.word	0x00000080
        /*00a8*/ 	.word	0x00000001
        /*00ac*/ 	.word	0x00000001


	//----- nvinfo : EIATTR_CBANK_PARAM_SIZE
	.align		4
.L_2469:
        /*00b0*/ 	.byte	0x03, 0x19
        /*00b2*/ 	.short	0x0128


	//----- nvinfo : EIATTR_PARAM_CBANK
	.align		4
        /*00b4*/ 	.byte	0x04, 0x0a
        /*00b6*/ 	.short	(.L_2471 - .L_2470)
	.align		4
.L_2470:
        /*00b8*/ 	.word	index@(.nv.constant0._ZN10layer_norm13ln_bwd_kernelINS_13Kernel_traitsI13__nv_bfloat16S2_fS2_fjLj4096ELj1ELj1ELj4ELj16ENS_18Kernel_traits_baseILj4096ES2_S2_fS2_fjLj128EEEEELb1ELb0ELb0ELb1EEEvNS_9BwdParamsE)
        /*00bc*/ 	.short	0x0380
        /*00be*/ 	.short	0x0128


	//----- nvinfo : EIATTR_SW_WAR
	.align		4
.L_2471:
        /*00c0*/ 	.byte	0x04, 0x36
        /*00c2*/ 	.short	(.L_2473 - .L_2472)
.L_2472:
        /*00c4*/ 	.word	0x00000008
.L_2473:


//--------------------- .nv.info._ZN10layer_norm22ln_bwd_finalize_kernelINS_22Kernel_traits_finalizeILj4096E13__nv_bfloat16S2_fS2_fjLb0ELj1024ELj4ENS_18Kernel_traits_baseILj4096ES2_S2_fS2_fjLj1024EEEEELb0ELb0EEEvNS_9BwdParamsE --------------------------
	.section	.nv.info._ZN10layer_norm22ln_bwd_finalize_kernelINS_22Kernel_traits_finalizeILj4096E13__nv_bfloat16S2_fS2_fjLb0ELj1024ELj4ENS_18Kernel_traits_baseILj4096ES2_S2_fS2_fjLj1024EEEEELb0ELb0EEEvNS_9BwdParamsE,"",@"SHT_CUDA_INFO"
	.sectionflags	@""
	.align	4


	//----- nvinfo : EIATTR_CUDA_API_VERSION
	.align		4
        /*0000*/ 	.byte	0x04, 0x37
        /*0002*/ 	.short	(.L_2475 - .L_2474)
.L_2474:
        /*0004*/ 	.word	0x00000082


	//----- nvinfo : EIATTR_KPARAM_INFO
	.align		4
.L_2475:
        /*0008*/ 	.byte	0x04, 0x17
        /*000a*/ 	.short	(.L_2477 - .L_2476)
.L_2476:
        /*000c*/ 	.word	0x00000000
        /*0010*/ 	.short	0x0000
        /*0012*/ 	.short	0x0000
        /*0014*/ 	.byte	0x00, 0xf0, 0xa1, 0x04


	//----- nvinfo : EIATTR_SPARSE_MMA_MASK
	.align		4
.L_2477:
        /*0018*/ 	.byte	0x03, 0x50
        /*001a*/ 	.short	0x0000


	//----- nvinfo : EIATTR_MAXREG_COUNT
	.align		4
        /*001c*/ 	.byte	0x03, 0x1b
        /*001e*/ 	.short	0x0040


	//----- nvinfo : EIATTR_NUM_BARRIERS
	.align		4
        /*0020*/ 	.byte	0x02, 0x4c
        /*0022*/ 	.byte	0x01
	.zero		1


	//----- nvinfo : EIATTR_MERCURY_ISA_VERSION
	.align		4
        /*0024*/ 	.byte	0x03, 0x5f
        /*0026*/ 	.short	0x0101


	//----- nvinfo : EIATTR_COOP_GROUP_MASK_REGIDS
	.align		4
        /*0028*/ 	.byte	0x04, 0x29
        /*002a*/ 	.short	(.L_2479 - .L_2478)


	//   ....[0]....
.L_2478:
        /*002c*/ 	.word	0xffffffff


	//   ....[1]....
        /*0030*/ 	.word	0xffffffff


	//   ....[2]....
        /*0034*/ 	.word	0xffffffff


	//   ....[3]....
        /*0038*/ 	.word	0xffffffff


	//   ....[4]....
        /*003c*/ 	.word	0xffffffff


	//   ....[5]....
        /*0040*/ 	.word	0xffffffff


	//   ....[6]....
        /*0044*/ 	.word	0xffffffff


	//   ....[7]....
        /*0048*/ 	.word	0xffffffff


	//   ....[8]....
        /*004c*/ 	.word	0xffffffff


	//   ....[9]....
        /*0050*/ 	.word	0xffffffff


	//----- nvinfo : EIATTR_COOP_GROUP_INSTR_OFFSETS
	.align		4
.L_2479:
        /*0054*/ 	.byte	0x04, 0x28
        /*0056*/ 	.short	(.L_2481 - .L_2480)


	//   ....[0]....
.L_2480:
        /*0058*/ 	.word	0x00001540


	//   ....[1]....
        /*005c*/ 	.word	0x00001550


	//   ....[2]....
        /*0060*/ 	.word	0x00001580


	//   ....[3]....
        /*0064*/ 	.word	0x00001590


	//   ....[4]....
        /*0068*/ 	.word	0x000015c0


	//   ....[5]....
        /*006c*/ 	.word	0x000015d0


	//   ....[6]....
        /*0070*/ 	.word	0x00001610


	//   ....[7]....
        /*0074*/ 	.word	0x00001630


	//   ....[8]....
        /*0078*/ 	.word	0x00001680


	//   ....[9]....
        /*007c*/ 	.word	0x00001690


	//----- nvinfo : EIATTR_VRC_CTA_INIT_COUNT
	.align		4
.L_2481:
        /*0080*/ 	.byte	0x02, 0x4a
	.zero		1
	.zero		1


	//----- nvinfo : EIATTR_EXIT_INSTR_OFFSETS
	.align		4
        /*0084*/ 	.byte	0x04, 0x1c
        /*0086*/ 	.short	(.L_2483 - .L_2482)


	//   ....[0]....
.L_2482:
        /*0088*/ 	.word	0x00000060


	//   ....[1]....
        /*008c*/ 	.word	0x000016f0


	//   ....[2]....
        /*0090*/ 	.word	0x00001720


	//   ....[3]....
        /*0094*/ 	.word	0x000017e0


	//----- nvinfo : EIATTR_MAX_THREADS
	.align		4
.L_2483:
        /*0098*/ 	.byte	0x04, 0x05
        /*009a*/ 	.short	(.L_2485 - .L_2484)
.L_2484:
        /*009c*/ 	.word	0x00000400
        /*00a0*/ 	.word	0x00000001
        /*00a4*/ 	.word	0x00000001


	//----- nvinfo : EIATTR_CRS_STACK_SIZE
	.align		4
.L_2485:
        /*00a8*/ 	.byte	0x04, 0x1e
        /*00aa*/ 	.short	(.L_2487 - .L_2486)
.L_2486:
        /*00ac*/ 	.word	0x00000000


	//----- nvinfo : EIATTR_CBANK_PARAM_SIZE
	.align		4
.L_2487:
        /*00b0*/ 	.byte	0x03, 0x19
        /*00b2*/ 	.short	0x0128


	//----- nvinfo : EIATTR_PARAM_CBANK
	.align		4
        /*00b4*/ 	.byte	0x04, 0x0a
        /*00b6*/ 	.short	(.L_2489 - .L_2488)
	.align		4
.L_2488:
        /*00b8*/ 	.word	index@(.nv.constant0._ZN10layer_norm22ln_bwd_finalize_kernelINS_22Kernel_traits_finalizeILj4096E13__nv_bfloat16S2_fS2_fjLb0ELj1024ELj4ENS_18Kernel_traits_baseILj4096ES2_S2_fS2_fjLj1024EEEEELb0ELb0EEEvNS_9BwdParamsE)
        /*00bc*/ 	.short	0x0380
        /*00be*/ 	.short	0x0128


	//----- nvinfo : EIATTR_SW_WAR
	.align		4
.L_2489:
        /*00c0*/ 	.byte	0x04, 0x36
        /*00c2*/ 	.short	(.L_2491 - .L_2490)
.L_2490:
        /*00c4*/ 	.word	0x00000008
.L_2491:


//--------------------- .nv.info._ZN10layer_norm13ln_bwd_kernelINS_13Kernel_traitsI13__nv_bfloat16S2_fS2_fjLj4096ELj1ELj1ELj4ELj16ENS_18Kernel_traits_baseILj4096ES2_S2_fS2_fjLj128EEEEELb1ELb0ELb1ELb0EEEvNS_9BwdParamsE --------------------------
	.section	.nv.info._ZN10layer_norm13ln_bwd_kernelINS_13Kernel_traitsI13__nv_bfloat16S2_fS2_fjLj4096ELj1ELj1ELj4ELj16ENS_18Kernel_traits_baseILj4096ES2_S2_fS2_fjLj128EEEEELb1ELb0ELb1ELb0EEEvNS_9BwdParamsE,"",@"SHT_CUDA_INFO"
	.sectionflags	@""
	.align	4


	//----- nvinfo : EIATTR_CUDA_API_VERSION
	.align		4
        /*0000*/ 	.byte	0x04, 0x37
        /*0002*/ 	.short	(.L_2493 - .L_2492)
.L_2492:
        /*0004*/ 	.word	0x00000082


	//----- nvinfo : EIATTR_KPARAM_INFO
	.align		4
.L_2493:
        /*0008*/ 	.byte	0x04, 0x17
        /*000a*/ 	.short	(.L_2495 - .L_2494)
.L_2494:
        /*000c*/ 	.word	0x00000000
        /*0010*/ 	.short	0x0000
        /*0012*/ 	.short	0x0000
        /*0014*/ 	.byte	0x00, 0xf0, 0xa1, 0x04


	//----- nvinfo : EIATTR_SPARSE_MMA_MASK
	.align		4
.L_2495:
        /*0018*/ 	.byte	0x03, 0x50
        /*001a*/ 	.short	0x0000


	//----- nvinfo : EIATTR_MAXREG_COUNT
	.align		4
        /*001c*/ 	.byte	0x03, 0x1b
        /*001e*/ 	.short	0x00ff


	//----- nvinfo : EIATTR_NUM_BARRIERS
	.align		4
        /*0020*/ 	.byte	0x02, 0x4c
        /*0022*/ 	.byte	0x01
	.zero		1


	//----- nvinfo : EIATTR_MERCURY_ISA_VERSION
	.align		4
        /*0024*/ 	.byte	0x03, 0x5f
        /*0026*/ 	.short	0x0101


	//----- nvinfo : EIATTR_COOP_GROUP_MASK_REGIDS
	.align		4
        /*0028*/ 	.byte	0x04, 0x29
        /*002a*/ 	.short	(.L_2497 - .L_2496)


	//   ....[0]....
.L_2496:
        /*002c*/ 	.word	0xffffffff


	//   ....[1]....
        /*0030*/ 	.word	0xffffffff


	//   ....[2]....
        /*0034*/ 	.word	0xffffffff


	//   ....[3]....
        /*0038*/ 	.word	0xffffffff


	//   ....[4]....
        /*003c*/ 	.word	0xffffffff


	//   ....[5]....
        /*0040*/ 	.word	0xffffffff


	//   ....[6]....
        /*0044*/ 	.word	0xffffffff


	//   ....[7]....
        /*0048*/ 	.word	0xffffffff


	//   ....[8]....
        /*004c*/ 	.word	0xffffffff


	//   ....[9]....
        /*0050*/ 	.word	0xffffffff


	//----- nvinfo : EIATTR_COOP_GROUP_INSTR_OFFSETS
	.align		4
.L_2497:
        /*0054*/ 	.byte	0x04, 0x28
        /*0056*/ 	.short	(.L_2499 - .L_2498)


	//   ....[0]....
.L_2498:
        /*0058*/ 	.word	0x00002760


	//   ....[1]....
        /*005c*/ 	.word	0x00002790


	//   ....[2]....
        /*0060*/ 	.word	0x000027c0


	//   ....[3]....
        /*0064*/ 	.word	0x000027d0


	//   ....[4]....
        /*0068*/ 	.word	0x00002800


	//   ....[5]....
        /*006c*/ 	.word	0x00002810


	//   ....[6]....
        /*0070*/ 	.word	0x00002840


	//   ....[7]....
        /*0074*/ 	.word	0x00002850


	//   ....[8]....
        /*0078*/ 	.word	0x00002880


	//   ....[9]....
        /*007c*/ 	.word	0x00002890


	//----- nvinfo : EIATTR_VRC_CTA_INIT_COUNT
	.align		4
.L_2499:
        /*0080*/ 	.byte	0x02, 0x4a
	.zero		1
	.zero		1


	//----- nvinfo : EIATTR_EXIT_INSTR_OFFSETS
	.align		4
        /*0084*/ 	.byte	0x04, 0x1c
        /*0086*/ 	.short	(.L_2501 - .L_2500)


	//   ....[0]....
.L_2500:
        /*0088*/ 	.word	0x00009010


	//   ....[1]....
        /*008c*/ 	.word	0x000090b0


	//----- nvinfo : EIATTR_MAX_THREADS
	.align		4
.L_2501:
        /*0090*/ 	.byte	0x04, 0x05
        /*0092*/ 	.short	(.L_2503 - .L_2502)
.L_2502:
        /*0094*/ 	.word	0x00000080
        /*0098*/ 	.word	0x00000001
        /*009c*/ 	.word	0x00000001


	//----- nvinfo : EIATTR_CRS_STACK_SIZE
	.align		4
.L_2503:
        /*00a0*/ 	.byte	0x04, 0x1e
        /*00a2*/ 	.short	(.L_2505 - .L_2504)
.L_2504:
        /*00a4*/ 	.word	0x00000000


	//----- nvinfo : EIATTR_CBANK_PARAM_SIZE
	.align		4
.L_2505:
        /*00a8*/ 	.byte	0x03, 0x19
        /*00aa*/ 	.short	0x0128


	//----- nvinfo : EIATTR_PARAM_CBANK
	.align		4
        /*00ac*/ 	.byte	0x04, 0x0a
        /*00ae*/ 	.short	(.L_2507 - .L_2506)
	.align		4
.L_2506:
        /*00b0*/ 	.word	index@(.nv.constant0._ZN10layer_norm13ln_bwd_kernelINS_13Kernel_traitsI13__nv_bfloat16S2_fS2_fjLj4096ELj1ELj1ELj4ELj16ENS_18Kernel_traits_baseILj4096ES2_S2_fS2_fjLj128EEEEELb1ELb0ELb1ELb0EEEvNS_9BwdParamsE)
        /*00b4*/ 	.short	0x0380
        /*00b6*/ 	.short	0x0128


	//----- nvinfo : EIATTR_SW_WAR
	.align		4
.L_2507:
        /*00b8*/ 	.byte	0x04, 0x36
        /*00ba*/ 	.short	(.L_2509 - .L_2508)
.L_2508:
        /*00bc*/ 	.word	0x00000008
.L_2509:


//--------------------- .nv.info._ZN10layer_norm22ln_bwd_finalize_kernelINS_22Kernel_traits_finalizeILj4096E13__nv_bfloat16S2_fS2_fjLb0ELj1024ELj4ENS_18Kernel_traits_baseILj4096ES2_S2_fS2_fjLj1024EEEEELb0ELb1EEEvNS_9BwdParamsE --------------------------
	.section	.nv.info._ZN10layer_norm22ln_bwd_finalize_kernelINS_22Kernel_traits_finalizeILj4096E13__nv_bfloat16S2_fS2_fjLb0ELj1024ELj4ENS_18Kernel_traits_baseILj4096ES2_S2_fS2_fjLj1024EEEEELb0ELb1EEEvNS_9BwdParamsE,"",@"SHT_CUDA_INFO"
	.sectionflags	@""
	.align	4


	//----- nvinfo : EIATTR_CUDA_API_VERSION
	.align		4
        /*0000*/ 	.byte	0x04, 0x37
        /*0002*/ 	.short	(.L_2511 - .L_2510)
.L_2510:
        /*0004*/ 	.word	0x00000082


	//----- nvinfo : EIATTR_KPARAM_INFO
	.align		4
.L_2511:
        /*0008*/ 	.byte	0x04, 0x17
        /*000a*/ 	.short	(.L_2513 - .L_2512)
.L_2512:
        /*000c*/ 	.word	0x00000000
        /*0010*/ 	.short	0x0000
        /*0012*/ 	.short	0x0000
        /*0014*/ 	.byte	0x00, 0xf0, 0xa1, 0x04


	//----- nvinfo : EIATTR_SPARSE_MMA_MASK
	.align		4
.L_2513:
        /*0018*/ 	.byte	0x03, 0x50
        /*001a*/ 	.short	0x0000


	//----- nvinfo : EIATTR_MAXREG_COUNT
	.align		4
        /*001c*/ 	.byte	0x03, 0x1b
        /*001e*/ 	.short	0x0040


	//----- nvinfo : EIATTR_NUM_BARRIERS
	.align		4
        /*0020*/ 	.byte	0x02, 0x4c
        /*0022*/ 	.byte	0x01
	.zero		1


	//----- nvinfo : EIATTR_MERCURY_ISA_VERSION
	.align		4
        /*0024*/ 	.byte	0x03, 0x5f
        /*0026*/ 	.short	0x0101


	//----- nvinfo : EIATTR_COOP_GROUP_MASK_REGIDS
	.align		4
        /*0028*/ 	.byte	0x04, 0x29
        /*002a*/ 	.short	(.L_2515 - .L_2514)


	//   ....[0]....
.L_2514:
        /*002c*/ 	.word	0xffffffff


	//   ....[1]....
        /*0030*/ 	.word	0xffffffff


	//   ....[2]....
        /*0034*/ 	.word	0xffffffff


	//   ....[3]....
        /*0038*/ 	.word	0xffffffff


	//   ....[4]....
        /*003c*/ 	.word	0xffffffff


	//   ....[5]....
        /*0040*/ 	.word	0xffffffff


	//   ....[6]....
        /*0044*/ 	.word	0xffffffff


	//   ....[7]....
        /*0048*/ 	.word	0xffffffff


	//   ....[8]....
        /*004c*/ 	.word	0xffffffff


	//   ....[9]....
        /*0050*/ 	.word	0xffffffff


	//----- nvinfo : EIATTR_COOP_GROUP_INSTR_OFFSETS
	.align		4
.L_2515:
        /*0054*/ 	.byte	0x04, 0x28
        /*0056*/ 	.short	(.L_2517 - .L_2516)


	//   ....[0]....
.L_2516:
        /*0058*/ 	.word	0x00001560


	//   ....[1]....
        /*005c*/ 	.word	0x00001570


	//   ....[2]....
        /*0060*/ 	.word	0x000015a0


	//   ....[3]....
        /*0064*/ 	.word	0x000015b0


	//   ....[4]....
        /*0068*/ 	.word	0x000015e0


	//   ....[5]....
        /*006c*/ 	.word	0x000015f0


	//   ....[6]....
        /*0070*/ 	.word	0x00001620


	//   ....[7]....
        /*0074*/ 	.word	0x00001640


	//   ....[8]....
        /*0078*/ 	.word	0x00001670


	//   ....[9]....
        /*007c*/ 	.word	0x00001680


	//----- nvinfo : EIATTR_VRC_CTA_INIT_COUNT
	.align		4
.L_2517:
        /*0080*/ 	.byte	0x02, 0x4a
	.zero		1
	.zero		1


	//----- nvinfo : EIATTR_EXIT_INSTR_OFFSETS
	.align		4
        /*0084*/ 	.byte	0x04, 0x1c
        /*0086*/ 	.short	(.L_2519 - .L_2518)


	//   ....[0]....
.L_2518:
        /*0088*/ 	.word	0x00000060


	//   ....[1]....
        /*008c*/ 	.word	0x000016e0


	//   ....[2]....
        /*0090*/ 	.word	0x000017d0


	//----- nvinfo : EIATTR_MAX_THREADS
	.align		4
.L_2519:
        /*0094*/ 	.byte	0x04, 0x05
        /*0096*/ 	.short	(.L_2521 - .L_2520)
.L_2520:
        /*0098*/ 	.word	0x00000400
        /*009c*/ 	.word	0x00000001
        /*00a0*/ 	.word	0x00000001


	//----- nvinfo : EIATTR_CRS_STACK_SIZE
	.align		4
.L_2521:
        /*00a4*/ 	.byte	0x04, 0x1e
        /*00a6*/ 	.short	(.L_2523 - .L_2522)
.L_2522:
        /*00a8*/ 	.word	0x00000000


	//----- nvinfo : EIATTR_CBANK_PARAM_SIZE
	.align		4
.L_2523:
        /*00ac*/ 	.byte	0x03, 0x19
        /*00ae*/ 	.short	0x0128


	//----- nvinfo : EIATTR_PARAM_CBANK
	.align		4
        /*00b0*/ 	.byte	0x04, 0x0a
        /*00b2*/ 	.short	(.L_2525 - .L_2524)
	.align		4
.L_2524:
        /*00b4*/ 	.word	index@(.nv.constant0._ZN10layer_norm22ln_bwd_finalize_kernelINS_22Kernel_traits_finalizeILj4096E13__nv_bfloat16S2_fS2_fjLb0ELj1024ELj4ENS_18Kernel_traits_baseILj4096ES2_S2_fS2_fjLj1024EEEEELb0ELb1EEEvNS_9BwdParamsE)
        /*00b8*/ 	.short	0x0380
        /*00ba*/ 	.short	0x0128


	//----- nvinfo : EIATTR_SW_WAR
	.align		4
.L_2525:
        /*00bc*/ 	.byte	0x04, 0x36
        /*00be*/ 	.short	(.L_2527 - .L_2526)
.L_2526:
        /*00c0*/ 	.word	0x00000008
.L_2527:


//--------------------- .nv.info._ZN10layer_norm13ln_bwd_kernelINS_13Kernel_traitsI13__nv_bfloat16S2_fS2_fjLj4096ELj1ELj1ELj4ELj16ENS_18Kernel_traits_baseILj4096ES2_S2_fS2_fjLj128EEEEELb1ELb0ELb1ELb1EEEvNS_9BwdParamsE --------------------------
	.section	.nv.info._ZN10layer_norm13ln_bwd_kernelINS_13Kernel_traitsI13__nv_bfloat16S2_fS2_fjLj4096ELj1ELj1ELj4ELj16ENS_18Kernel_traits_baseILj4096ES2_S2_fS2_fjLj128EEEEELb1ELb0ELb1ELb1EEEvNS_9BwdParamsE,"",@"SHT_CUDA_INFO"
	.sectionflags	@""
	.align	4


	//----- nvinfo : EIATTR_CUDA_API_VERSION
	.align		4
        /*0000*/ 	.byte	0x04, 0x37
        /*0002*/ 	.short	(.L_2529 - .L_2528)
.L_2528:
        /*0004*/ 	.word	0x00000082


	//----- nvinfo : EIATTR_KPARAM_INFO
	.align		4
.L_2529:
        /*0008*/ 	.byte	0x04, 0x17
        /*000a*/ 	.short	(.L_2531 - .L_2530)
.L_2530:
        /*000c*/ 	.word	0x00000000
        /*0010*/ 	.short	0x0000
        /*0012*/ 	.short	0x0000
        /*0014*/ 	.byte	0x00, 0xf0, 0xa1, 0x04


	//----- nvinfo : EIATTR_SPARSE_MMA_MASK
	.align		4
.L_2531:
        /*0018*/ 	.byte	0x03, 0x50
        /*001a*/ 	.short	0x0000


	//----- nvinfo : EIATTR_MAXREG_COUNT
	.align		4
        /*001c*/ 	.byte	0x03, 0x1b
        /*001e*/ 	.short	0x00ff


	//----- nvinfo : EIATTR_NUM_BARRIERS
	.align		4
        /*0020*/ 	.byte	0x02, 0x4c
        /*0022*/ 	.byte	0x01
	.zero		1


	//----- nvinfo : EIATTR_MERCURY_ISA_VERSION
	.align		4
        /*0024*/ 	.byte	0x03, 0x5f
        /*0026*/ 	.short	0x0101


	//----- nvinfo : EIATTR_COOP_GROUP_MASK_REGIDS
	.align		4
        /*0028*/ 	.byte	0x04, 0x29
        /*002a*/ 	.short	(.L_2533 - .L_2532)


	//   ....[0]....
.L_2532:
        /*002c*/ 	.word	0xffffffff


	//   ....[1]....
        /*0030*/ 	.word	0xffffffff


	//   ....[2]....
        /*0034*/ 	.word	0xffffffff


	//   ....[3]....
        /*0038*/ 	.word	0xffffffff


	//   ....[4]....
        /*003c*/ 	.word	0xffffffff


	//   ....[5]....
        /*0040*/ 	.word	0xffffffff


	//   ....[6]....
        /*0044*/ 	.word	0xffffffff


	//   ....[7]....
        /*0048*/ 	.word	0xffffffff


	//   ....[8]....
        /*004c*/ 	.word	0xffffffff


	//   ....[9]....
        /*0050*/ 	.word	0xffffffff


	//----- nvinfo : EIATTR_COOP_GROUP_INSTR_OFFSETS
	.align		4
.L_2533:
        /*0054*/ 	.byte	0x04, 0x28
        /*0056*/ 	.short	(.L_2535 - .L_2534)


	//   ....[0]....
.L_2534:
        /*0058*/ 	.word	0x000020e0


	//   ....[1]....
        /*005c*/ 	.word	0x00002110


	//   ....[2]....
        /*0060*/ 	.word	0x00002140


	//   ....[3]....
        /*0064*/ 	.word	0x00002150


	//   ....[4]....
        /*0068*/ 	.word	0x00002180


	//   ....[5]....
        /*006c*/ 	.word	0x00002190


	//   ....[6]....
        /*0070*/ 	.word	0x000021c0


	//   ....[7]....
        /*0074*/ 	.word	0x000021d0


	//   ....[8]....
        /*0078*/ 	.word	0x00002200


	//   ....[9]....
        /*007c*/ 	.word	0x00002210


	//----- nvinfo : EIATTR_VRC_CTA_INIT_COUNT
	.align		4
.L_2535:
        /*0080*/ 	.byte	0x02, 0x4a
	.zero		1
	.zero		1


	//----- nvinfo : EIATTR_EXIT_INSTR_OFFSETS
	.align		4
        /*0084*/ 	.byte	0x04, 0x1c
        /*0086*/ 	.short	(.L_2537 - .L_2536)


	//   ....[0]....
.L_2536:
        /*0088*/ 	.word	0x000087d0


	//----- nvinfo : EIATTR_MAX_THREADS
	.align		4
.L_2537:
        /*008c*/ 	.byte	0x04, 0x05
        /*008e*/ 	.short	(.L_2539 - .L_2538)
.L_2538:
        /*0090*/ 	.word	0x00000080
        /*0094*/ 	.word	0x00000001
        /*0098*/ 	.word	0x00000001


	//----- nvinfo : EIATTR_CRS_STACK_SIZE
	.align		4
.L_2539:
        /*009c*/ 	.byte	0x04, 0x1e
        /*009e*/ 	.short	(.L_2541 - .L_2540)
.L_2540:
        /*00a0*/ 	.word	0x00000000


	//----- nvinfo : EIATTR_CBANK_PARAM_SIZE
	.align		4
.L_2541:
        /*00a4*/ 	.byte	0x03, 0x19
        /*00a6*/ 	.short	0x0128


	//----- nvinfo : EIATTR_PARAM_CBANK
	.align		4
        /*00a8*/ 	.byte	0x04, 0x0a
        /*00aa*/ 	.short	(.L_2543 - .L_2542)
	.align		4
.L_2542:
        /*00ac*/ 	.word	index@(.nv.constant0._ZN10layer_norm13ln_bwd_kernelINS_13Kernel_traitsI13__nv_bfloat16S2_fS2_fjLj4096ELj1ELj1ELj4ELj16ENS_18Kernel_traits_baseILj4096ES2_S2_fS2_fjLj128EEEEELb1ELb0ELb1ELb1EEEvNS_9BwdParamsE)
        /*00b0*/ 	.short	0x0380
        /*00b2*/ 	.short	0x0128


	//----- nvinfo : EIATTR_SW_WAR
	.align		4
.L_2543:
        /*00b4*/ 	.byte	0x04, 0x36
        /*00b6*/ 	.short	(.L_2545 - .L_2544)
.L_2544:
        /*00b8*/ 	.word	0x00000008
.L_2545:


//--------------------- .nv.info._ZN10layer_norm13ln_bwd_kernelINS_13Kernel_traitsI13__nv_bfloat16S2_fS2_fjLj4096ELj1ELj1ELj4ELj16ENS_18Kernel_traits_baseILj4096ES2_S2_fS2_fjLj128EEEEELb1ELb1ELb0ELb0EEEvNS_9BwdParamsE --------------------------
	.section	.nv.info._ZN10layer_norm13ln_bwd_kernelINS_13Kernel_traitsI13__nv_bfloat16S2_fS2_fjLj4096ELj1ELj1ELj4ELj16ENS_18Kernel_traits_baseILj4096ES2_S2_fS2_fjLj128EEEEELb1ELb1ELb0ELb0EEEvNS_9BwdParamsE,"",@"SHT_CUDA_INFO"
	.sectionflags	@""
	.align	4


	//----- nvinfo : EIATTR_CUDA_API_VERSION
	.align		4
        /*0000*/ 	.byte	0x04, 0x37
        /*0002*/ 	.short	(.L_2547 - .L_2546)
.L_2546:
        /*0004*/ 	.word	0x00000082


	//----- nvinfo : EIATTR_KPARAM_INFO
	.align		4
.L_2547:
        /*0008*/ 	.byte	0x04, 0x17
        /*000a*/ 	.short	(.L_2549 - .L_2548)
.L_2548:
        /*000c*/ 	.word	0x00000000
        /*0010*/ 	.short	0x0000
        /*0012*/ 	.short	0x0000
        /*0014*/ 	.byte	0x00, 0xf0, 0xa1, 0x04


	//----- nvinfo : EIATTR_SPARSE_MMA_MASK
	.align		4
.L_2549:
        /*0018*/ 	.byte	0x03, 0x50
        /*001a*/ 	.short	0x0000


	//----- nvinfo : EIATTR_MAXREG_COUNT
	.align		4
        /*001c*/ 	.byte	0x03, 0x1b
        /*001e*/ 	.short	0x00ff


	//----- nvinfo : EIATTR_NUM_BARRIERS
	.align		4
        /*0020*/ 	.byte	0x02, 0x4c
        /*0022*/ 	.byte	0x01
	.zero		1


	//----- nvinfo : EIATTR_ANNOTATIONS
	.align		4
        /*0024*/ 	.byte	0x04, 0x55
        /*0026*/ 	.short	(.L_2551 - .L_2550)


	//   ....[0]....
.L_2550:
        /* <DEDUP_REMOVED lines=40> */


	//----- nvinfo : EIATTR_MERCURY_ISA_VERSION
	.align		4
.L_2551:
        /*0298*/ 	.byte	0x03, 0x5f
        /*029a*/ 	.short	0x0101


	//----- nvinfo : EIATTR_COOP_GROUP_MASK_REGIDS
	.align		4
        /*029c*/ 	.byte	0x04, 0x29
        /*029e*/ 	.short	(.L_2553 - .L_2552)


	//   ....[0]....
.L_2552:
        /*02a0*/ 	.word	0xffffffff


	//   ....[1]....
        /*02a4*/ 	.word	0xffffffff


	//   ....[2]....
        /*02a8*/ 	.word	0xffffffff


	//   ....[3]....
        /*02ac*/ 	.word	0xffffffff


	//   ....[4]....
        /*02b0*/ 	.word	0xffffffff


	//   ....[5]....
        /*02b4*/ 	.word	0xffffffff


	//   ....[6]....
        /*02b8*/ 	.word	0xffffffff


	//   ....[7]....
        /*02bc*/ 	.word	0xffffffff


	//   ....[8]....
        /*02c0*/ 	.word	0xffffffff


	//   ....[9]....
        /*02c4*/ 	.word	0xffffffff


	//----- nvinfo : EIATTR_COOP_GROUP_INSTR_OFFSETS
	.align		4
.L_2553:
        /*02c8*/ 	.byte	0x04, 0x28
        /*02ca*/ 	.short	(.L_2555 - .L_2554)


	//   ....[0]....
.L_2554:
        /*02cc*/ 	.word	0x00002b10


	//   ....[1]....
        /*02d0*/ 	.word	0x00002b30


	//   ....[2]....
        /*02d4*/ 	.word	0x00002b70


	//   ....[3]....
        /*02d8*/ 	.word	0x00002ba0


	//   ....[4]....
        /*02dc*/ 	.word	0x00002bc0


	//   ....[5]....
        /*02e0*/ 	.word	0x00002be0


	//   ....[6]....
        /*02e4*/ 	.word	0x00002c00


	//   ....[7]....
        /*02e8*/ 	.word	0x00002c20


	//   ....[8]....
        /*02ec*/ 	.word	0x00002c40


	//   ....[9]....
        /*02f0*/ 	.word	0x00002c60


	//----- nvinfo : EIATTR_VRC_CTA_INIT_COUNT
	.align		4
.L_2555:
        /*02f4*/ 	.byte	0x02, 0x4a
	.zero		1
	.zero		1


	//----- nvinfo : EIATTR_EXIT_INSTR_OFFSETS
	.align		4
        /*02f8*/ 	.byte	0x04, 0x1c
        /*02fa*/ 	.short	(.L_2557 - .L_2556)


	//   ....[0]....
.L_2556:
        /*02fc*/ 	.word	0x0000d650


	//   ....[1]....
        /*0300*/ 	.word	0x0000d720


	//----- nvinfo : EIATTR_MAX_THREADS
	.align		4
.L_2557:
        /*0304*/ 	.byte	0x04, 0x05
        /*0306*/ 	.short	(.L_2559 - .L_2558)
.L_2558:
        /*0308*/ 	.word	0x00000080
        /*030c*/ 	.word	0x00000001
        /*0310*/ 	.word	0x00000001


	//----- nvinfo : EIATTR_CRS_STACK_SIZE
	.align		4
.L_2559:
        /*0314*/ 	.byte	0x04, 0x1e
        /*0316*/ 	.short	(.L_2561 - .L_2560)
.L_2560:
        /*0318*/ 	.word	0x00000000


	//----- nvinfo : EIATTR_CBANK_PARAM_SIZE
	.align		4
.L_2561:
        /*031c*/ 	.byte	0x03, 0x19
        /*031e*/ 	.short	0x0128


	//----- nvinfo : EIATTR_PARAM_CBANK
	.align		4
        /*0320*/ 	.byte	0x04, 0x0a
        /*0322*/ 	.short	(.L_2563 - .L_2562)
	.align		4
.L_2562:
        /*0324*/ 	.word	index@(.nv.constant0._ZN10layer_norm13ln_bwd_kernelINS_13Kernel_traitsI13__nv_bfloat16S2_fS2_fjLj4096ELj1ELj1ELj4ELj16ENS_18Kernel_traits_baseILj4096ES2_S2_fS2_fjLj128EEEEELb1ELb1ELb0ELb0EEEvNS_9BwdParamsE)
        /*0328*/ 	.short	0x0380
        /*032a*/ 	.short	0x0128


	//----- nvinfo : EIATTR_SW_WAR
	.align		4
.L_2563:
        /*032c*/ 	.byte	0x04, 0x36
        /*032e*/ 	.short	(.L_2565 - .L_2564)
.L_2564:
        /*0330*/ 	.word	0x00000008
.L_2565:


//--------------------- .nv.info._ZN10layer_norm13ln_bwd_kernelINS_13Kernel_traitsI13__nv_bfloat16S2_fS2_fjLj4096ELj1ELj1ELj4ELj16ENS_18Kernel_traits_baseILj4096ES2_S2_fS2_fjLj128EEEEELb1ELb1ELb0ELb1EEEvNS_9BwdParamsE --------------------------
	.section	.nv.info._ZN10layer_norm13ln_bwd_kernelINS_13Kernel_traitsI13__nv_bfloat16S2_fS2_fjLj4096ELj1ELj1ELj4ELj16ENS_18Kernel_traits_baseILj4096ES2_S2_fS2_fjLj128EEEEELb1ELb1ELb0ELb1EEEvNS_9BwdParamsE,"",@"SHT_CUDA_INFO"
	.sectionflags	@""
	.align	4


	//----- nvinfo : EIATTR_CUDA_API_VERSION
	.align		4
        /*0000*/ 	.byte	0x04, 0x37
        /*0002*/ 	.short	(.L_2567 - .L_2566)
.L_2566:
        /*0004*/ 	.word	0x00000082


	//----- nvinfo : EIATTR_KPARAM_INFO
	.align		4
.L_2567:
        /*0008*/ 	.byte	0x04, 0x17
        /*000a*/ 	.short	(.L_2569 - .L_2568)
.L_2568:
        /*000c*/ 	.word	0x00000000
        /*0010*/ 	.short	0x0000
        /*0012*/ 	.short	0x0000
        /*0014*/ 	.byte	0x00, 0xf0, 0xa1, 0x04


	//----- nvinfo : EIATTR_SPARSE_MMA_MASK
	.align		4
.L_2569:
        /*0018*/ 	.byte	0x03, 0x50
        /*001a*/ 	.short	0x0000


	//----- nvinfo : EIATTR_MAXREG_COUNT
	.align		4
        /*001c*/ 	.byte	0x03, 0x1b
        /*001e*/ 	.short	0x00ff


	//----- nvinfo : EIATTR_NUM_BARRIERS
	.align		4
        /*0020*/ 	.byte	0x02, 0x4c
        /*0022*/ 	.byte	0x01
	.zero		1


	//----- nvinfo : EIATTR_ANNOTATIONS
	.align		4
        /*0024*/ 	.byte	0x04, 0x55
        /*0026*/ 	.short	(.L_2571 - .L_2570)


	//   ....[0]....
.L_2570:
        /* <DEDUP_REMOVED lines=22> */


	//----- nvinfo : EIATTR_MERCURY_ISA_VERSION
	.align		4
.L_2571:
        /*0178*/ 	.byte	0x03, 0x5f
        /*017a*/ 	.short	0x0101


	//----- nvinfo : EIATTR_COOP_GROUP_MASK_REGIDS
	.align		4
        /*017c*/ 	.byte	0x04, 0x29
        /*017e*/ 	.short	(.L_2573 - .L_2572)


	//   ....[0]....
.L_2572:
        /*0180*/ 	.word	0xffffffff


	//   ....[1]....
        /*0184*/ 	.word	0xffffffff


	//   ....[2]....
        /*0188*/ 	.word	0xffffffff


	//   ....[3]....
        /*018c*/ 	.word	0xffffffff


	//   ....[4]....
        /*0190*/ 	.word	0xffffffff


	//   ....[5]....
        /*0194*/ 	.word	0xffffffff


	//   ....[6]....
        /*0198*/ 	.word	0xffffffff


	//   ....[7]....
        /*019c*/ 	.word	0xffffffff


	//   ....[8]....
        /*01a0*/ 	.word	0xffffffff


	//   ....[9]....
        /*01a4*/ 	.word	0xffffffff


	//----- nvinfo : EIATTR_COOP_GROUP_INSTR_OFFSETS
	.align		4
.L_2573:
        /*01a8*/ 	.byte	0x04, 0x28
        /*01aa*/ 	.short	(.L_2575 - .L_2574)


	//   ....[0]....
.L_2574:
        /*01ac*/ 	.word	0x00002120


	//   ....[1]....
        /*01b0*/ 	.word	0x00002190


	//   ....[2]....
        /*01b4*/ 	.word	0x000021b0


	//   ....[3]....
        /*01b8*/ 	.word	0x000021d0


	//   ....[4]....
        /*01bc*/ 	.word	0x000021f0


	//   ....[5]....
        /*01c0*/ 	.word	0x00002210


	//   ....[6]....
        /*01c4*/ 	.word	0x00002230


	//   ....[7]....
        /*01c8*/ 	.word	0x00002250


	//   ....[8]....
        /*01cc*/ 	.word	0x00002270


	//   ....[9]....
        /*01d0*/ 	.word	0x000022a0


	//----- nvinfo : EIATTR_VRC_CTA_INIT_COUNT
	.align		4
.L_2575:
        /*01d4*/ 	.byte	0x02, 0x4a
	.zero		1
	.zero		1


	//----- nvinfo : EIATTR_EXIT_INSTR_OFFSETS
	.align		4
        /*01d8*/ 	.byte	0x04, 0x1c
        /*01da*/ 	.short	(.L_2577 - .L_2576)


	//   ....[0]....
.L_2576:
        /*01dc*/ 	.word	0x0000abf0


	//----- nvinfo : EIATTR_MAX_THREADS
	.align		4
.L_2577:
        /*01e0*/ 	.byte	0x04, 0x05
        /*01e2*/ 	.short	(.L_2579 - .L_2578)
.L_2578:
        /*01e4*/ 	.word	0x00000080
        /*01e8*/ 	.word	0x00000001
        /*01ec*/ 	.word	0x00000001


	//----- nvinfo : EIATTR_CBANK_PARAM_SIZE
	.align		4
.L_2579:
        /*01f0*/ 	.byte	0x03, 0x19
        /*01f2*/ 	.short	0x0128


	//----- nvinfo : EIATTR_PARAM_CBANK
	.align		4
        /*01f4*/ 	.byte	0x04, 0x0a
        /*01f6*/ 	.short	(.L_2581 - .L_2580)
	.align		4
.L_2580:
        /*01f8*/ 	.word	index@(.nv.constant0._ZN10layer_norm13ln_bwd_kernelINS_13Kernel_traitsI13__nv_bfloat16S2_fS2_fjLj4096ELj1ELj1ELj4ELj16ENS_18Kernel_traits_baseILj4096ES2_S2_fS2_fjLj128EEEEELb1ELb1ELb0ELb1EEEvNS_9BwdParamsE)
        /*01fc*/ 	.short	0x0380
        /*01fe*/ 	.short	0x0128


	//----- nvinfo : EIATTR_SW_WAR
	.align		4
.L_2581:
        /*0200*/ 	.byte	0x04, 0x36
        /*0202*/ 	.short	(.L_2583 - .L_2582)
.L_2582:
        /*0204*/ 	.word	0x00000008
.L_2583:


//--------------------- .nv.info._ZN10layer_norm22ln_bwd_finalize_kernelINS_22Kernel_traits_finalizeILj4096E13__nv_bfloat16S2_fS2_fjLb1ELj1024ELj4ENS_18Kernel_traits_baseILj4096ES2_S2_fS2_fjLj1024EEEEELb1ELb0EEEvNS_9BwdParamsE --------------------------
	.section	.nv.info._ZN10layer_norm22ln_bwd_finalize_kernelINS_22Kernel_traits_finalizeILj4096E13__nv_bfloat16S2_fS2_fjLb1ELj1024ELj4ENS_18Kernel_traits_baseILj4096ES2_S2_fS2_fjLj1024EEEEELb1ELb0EEEvNS_9BwdParamsE,"",@"SHT_CUDA_INFO"
	.sectionflags	@""
	.align	4


	//----- nvinfo : EIATTR_CUDA_API_VERSION
	.align		4
        /*0000*/ 	.byte	0x04, 0x37
        /*0002*/ 	.short	(.L_2585 - .L_2584)
.L_2584:
        /*0004*/ 	.word	0x00000082


	//----- nvinfo : EIATTR_KPARAM_INFO
	.align		4
.L_2585:
        /*0008*/ 	.byte	0x04, 0x17
        /*000a*/ 	.short	(.L_2587 - .L_2586)
.L_2586:
        /*000c*/ 	.word	0x00000000
        /*0010*/ 	.short	0x0000
        /*0012*/ 	.short	0x0000
        /*0014*/ 	.byte	0x00, 0xf0, 0xa1, 0x04


	//----- nvinfo : EIATTR_SPARSE_MMA_MASK
	.align		4
.L_2587:
        /*0018*/ 	.byte	0x03, 0x50
        /*001a*/ 	.short	0x0000


	//----- nvinfo : EIATTR_MAXREG_COUNT
	.align		4
        /*001c*/ 	.byte	0x03, 0x1b
        /*001e*/ 	.short	0x0040


	//----- nvinfo : EIATTR_NUM_BARRIERS
	.align		4
        /*0020*/ 	.byte	0x02, 0x4c
        /*0022*/ 	.byte	0x01
	.zero		1


	//----- nvinfo : EIATTR_MERCURY_ISA_VERSION
	.align		4
        /*0024*/ 	.byte	0x03, 0x5f
        /*0026*/ 	.short	0x0101


	//----- nvinfo : EIATTR_COOP_GROUP_MASK_REGIDS
	.align		4
        /*0028*/ 	.byte	0x04, 0x29
        /*002a*/ 	.short	(.L_2589 - .L_2588)


	//   ....[0]....
.L_2588:
        /*002c*/ 	.word	0xffffffff


	//   ....[1]....
        /*0030*/ 	.word	0xffffffff


	//   ....[2]....
        /*0034*/ 	.word	0xffffffff


	//   ....[3]....
        /*0038*/ 	.word	0xffffffff


	//   ....[4]....
        /*003c*/ 	.word	0xffffffff


	//   ....[5]....
        /*0040*/ 	.word	0xffffffff


	//   ....[6]....
        /*0044*/ 	.word	0xffffffff


	//   ....[7]....
        /*0048*/ 	.word	0xffffffff


	//   ....[8]....
        /*004c*/ 	.word	0xffffffff


	//   ....[9]....
        /*0050*/ 	.word	0xffffffff


	//   ....[10]....
        /*0054*/ 	.word	0xffffffff


	//   ....[11]....
        /*0058*/ 	.word	0xffffffff


	//   ....[12]....
        /*005c*/ 	.word	0xffffffff


	//   ....[13]....
        /*0060*/ 	.word	0xffffffff


	//   ....[14]....
        /*0064*/ 	.word	0xffffffff


	//----- nvinfo : EIATTR_COOP_GROUP_INSTR_OFFSETS
	.align		4
.L_2589:
        /*0068*/ 	.byte	0x04, 0x28
        /*006a*/ 	.short	(.L_2591 - .L_2590)


	//   ....[0]....
.L_2590:
        /*006c*/ 	.word	0x00001030


	//   ....[1]....
        /*0070*/ 	.word	0x00001040


	//   ....[2]....
        /*0074*/ 	.word	0x00001050


	//   ....[3]....
        /*0078*/ 	.word	0x00001080


	//   ....[4]....
        /*007c*/ 	.word	0x000010a0


	//   ....[5]....
        /*0080*/ 	.word	0x000010b0


	//   ....[6]....
        /*0084*/ 	.word	0x000010f0


	//   ....[7]....
        /*0088*/ 	.word	0x00001100


	//   ....[8]....
        /*008c*/ 	.word	0x00001110


	//   ....[9]....
        /*0090*/ 	.word	0x00001140


	//   ....[10]....
        /*0094*/ 	.word	0x00001170


	//   ....[11]....
        /*0098*/ 	.word	0x00001190


	//   ....[12]....
        /*009c*/ 	.word	0x000011c0


	//   ....[13]....
        /*00a0*/ 	.word	0x000011f0


	//   ....[14]....
        /*00a4*/ 	.word	0x00001220


	//----- nvinfo : EIATTR_VRC_CTA_INIT_COUNT
	.align		4
.L_2591:
        /*00a8*/ 	.byte	0x02, 0x4a
	.zero		1
	.zero		1


	//----- nvinfo : EIATTR_EXIT_INSTR_OFFSETS
	.align		4
        /*00ac*/ 	.byte	0x04, 0x1c
        /*00ae*/ 	.short	(.L_2593 - .L_2592)


	//   ....[0]....
.L_2592:
        /*00b0*/ 	.word	0x00000060


	//   ....[1]....
        /*00b4*/ 	.word	0x000012a0


	//   ....[2]....
        /*00b8*/ 	.word	0x000012d0


	//   ....[3]....
        /*00bc*/ 	.word	0x000013e0


	//----- nvinfo : EIATTR_MAX_THREADS
	.align		4
.L_2593:
        /*00c0*/ 	.byte	0x04, 0x05
        /*00c2*/ 	.short	(.L_2595 - .L_2594)
.L_2594:
        /*00c4*/ 	.word	0x00000400
        /*00c8*/ 	.word	0x00000001
        /*00cc*/ 	.word	0x00000001


	//----- nvinfo : EIATTR_CRS_STACK_SIZE
	.align		4
.L_2595:
        /*00d0*/ 	.byte	0x04, 0x1e
        /*00d2*/ 	.short	(.L_2597 - .L_2596)
.L_2596:
        /*00d4*/ 	.word	0x00000000


	//----- nvinfo : EIATTR_CBANK_PARAM_SIZE
	.align		4
.L_2597:
        /*00d8*/ 	.byte	0x03, 0x19
        /*00da*/ 	.short	0x0128


	//----- nvinfo : EIATTR_PARAM_CBANK
	.align		4
        /*00dc*/ 	.byte	0x04, 0x0a
        /*00de*/ 	.short	(.L_2599 - .L_2598)
	.align		4
.L_2598:
        /*00e0*/ 	.word	index@(.nv.constant0._ZN10layer_norm22ln_bwd_finalize_kernelINS_22Kernel_traits_finalizeILj4096E13__nv_bfloat16S2_fS2_fjLb1ELj1024ELj4ENS_18Kernel_traits_baseILj4096ES2_S2_fS2_fjLj1024EEEEELb1ELb0EEEvNS_9BwdParamsE)
        /*00e4*/ 	.short	0x0380
        /*00e6*/ 	.short	0x0128


	//----- nvinfo : EIATTR_SW_WAR
	.align		4
.L_2599:
        /*00e8*/ 	.byte	0x04, 0x36
        /*00ea*/ 	.short	(.L_2601 - .L_2600)
.L_2600:
        /*00ec*/ 	.word	0x00000008
.L_2601:


//--------------------- .nv.info._ZN10layer_norm13ln_bwd_kernelINS_13Kernel_traitsI13__nv_bfloat16S2_fS2_fjLj4096ELj1ELj1ELj4ELj16ENS_18Kernel_traits_baseILj4096ES2_S2_fS2_fjLj128EEEEELb1ELb1ELb1ELb0EEEvNS_9BwdParamsE --------------------------
	.section	.nv.info._ZN10layer_norm13ln_bwd_kernelINS_13Kernel_traitsI13__nv_bfloat16S2_fS2_fjLj4096ELj1ELj1ELj4ELj16ENS_18Kernel_traits_baseILj4096ES2_S2_fS2_fjLj128EEEEELb1ELb1ELb1ELb0EEEvNS_9BwdParamsE,"",@"SHT_CUDA_INFO"
	.sectionflags	@""
	.align	4


	//----- nvinfo : EIATTR_CUDA_API_VERSION
	.align		4
        /*0000*/ 	.byte	0x04, 0x37
        /*0002*/ 	.short	(.L_2603 - .L_2602)
.L_2602:
        /*0004*/ 	.word	0x00000082


	//----- nvinfo : EIATTR_KPARAM_INFO
	.align		4
.L_2603:
        /*0008*/ 	.byte	0x04, 0x17
        /*000a*/ 	.short	(.L_2605 - .L_2604)
.L_2604:
        /*000c*/ 	.word	0x00000000
        /*0010*/ 	.short	0x0000
        /*0012*/ 	.short	0x0000
        /*0014*/ 	.byte	0x00, 0xf0, 0xa1, 0x04


	//----- nvinfo : EIATTR_SPARSE_MMA_MASK
	.align		4
.L_2605:
        /*0018*/ 	.byte	0x03, 0x50
        /*001a*/ 	.short	0x0000


	//----- nvinfo : EIATTR_MAXREG_COUNT
	.align		4
        /*001c*/ 	.byte	0x03, 0x1b
        /*001e*/ 	.short	0x00ff


	//----- nvinfo : EIATTR_NUM_BARRIERS
	.align		4
        /*0020*/ 	.byte	0x02, 0x4c
        /*0022*/ 	.byte	0x01
	.zero		1


	//----- nvinfo : EIATTR_ANNOTATIONS
	.align		4
        /*0024*/ 	.byte	0x04, 0x55
        /*0026*/ 	.short	(.L_2607 - .L_2606)


	//   ....[0]....
.L_2606:
        /* <DEDUP_REMOVED lines=71> */


	//----- nvinfo : EIATTR_MERCURY_ISA_VERSION
	.align		4
.L_2607:
        /*0488*/ 	.byte	0x03, 0x5f
        /*048a*/ 	.short	0x0101


	//----- nvinfo : EIATTR_COOP_GROUP_MASK_REGIDS
	.align		4
        /*048c*/ 	.byte	0x04, 0x29
        /*048e*/ 	.short	(.L_2609 - .L_2608)


	//   ....[0]....
.L_2608:
        /*0490*/ 	.word	0xffffffff


	//   ....[1]....
        /*0494*/ 	.word	0xffffffff


	//   ....[2]....
        /*0498*/ 	.word	0xffffffff


	//   ....[3]....
        /*049c*/ 	.word	0xffffffff


	//   ....[4]....
        /*04a0*/ 	.word	0xffffffff


	//   ....[5]....
        /*04a4*/ 	.word	0xffffffff


	//   ....[6]....
        /*04a8*/ 	.word	0xffffffff


	//   ....[7]....
        /*04ac*/ 	.word	0xffffffff


	//   ....[8]....
        /*04b0*/ 	.word	0xffffffff


	//   ....[9]....
        /*04b4*/ 	.word	0xffffffff


	//----- nvinfo : EIATTR_COOP_GROUP_INSTR_OFFSETS
	.align		4
.L_2609:
        /*04b8*/ 	.byte	0x04, 0x28
        /*04ba*/ 	.short	(.L_2611 - .L_2610)


	//   ....[0]....
.L_2610:
        /*04bc*/ 	.word	0x00002e50


	//   ....[1]....
        /*04c0*/ 	.word	0x00002e70


	//   ....[2]....
        /*04c4*/ 	.word	0x00002eb0


	//   ....[3]....
        /*04c8*/ 	.word	0x00002ee0


	//   ....[4]....
        /*04cc*/ 	.word	0x00002f00


	//   ....[5]....
        /*04d0*/ 	.word	0x00002f20


	//   ....[6]....
        /*04d4*/ 	.word	0x00002f40


	//   ....[7]....
        /*04d8*/ 	.word	0x00002f60


	//   ....[8]....
        /*04dc*/ 	.word	0x00002f80


	//   ....[9]....
        /*04e0*/ 	.word	0x00002fa0


	//----- nvinfo : EIATTR_VRC_CTA_INIT_COUNT
	.align		4
.L_2611:
        /*04e4*/ 	.byte	0x02, 0x4a
	.zero		1
	.zero		1


	//----- nvinfo : EIATTR_EXIT_INSTR_OFFSETS
	.align		4
        /*04e8*/ 	.byte	0x04, 0x1c
        /*04ea*/ 	.short	(.L_2613 - .L_2612)


	//   ....[0]....
.L_2612:
        /*04ec*/ 	.word	0x00013270


	//   ....[1]....
        /*04f0*/ 	.word	0x00013340


	//----- nvinfo : EIATTR_MAX_THREADS
	.align		4
.L_2613:
        /*04f4*/ 	.byte	0x04, 0x05
        /*04f6*/ 	.short	(.L_2615 - .L_2614)
.L_2614:
        /*04f8*/ 	.word	0x00000080
        /*04fc*/ 	.word	0x00000001
        /*0500*/ 	.word	0x00000001


	//----- nvinfo : EIATTR_CRS_STACK_SIZE
	.align		4
.L_2615:
        /*0504*/ 	.byte	0x04, 0x1e
        /*0506*/ 	.short	(.L_2617 - .L_2616)
.L_2616:
        /*0508*/ 	.word	0x00000000


	//----- nvinfo : EIATTR_CBANK_PARAM_SIZE
	.align		4
.L_2617:
        /*050c*/ 	.byte	0x03, 0x19
        /*050e*/ 	.short	0x0128


	//----- nvinfo : EIATTR_PARAM_CBANK
	.align		4
        /*0510*/ 	.byte	0x04, 0x0a
        /*0512*/ 	.short	(.L_2619 - .L_2618)
	.align		4
.L_2618:
        /*0514*/ 	.word	index@(.nv.constant0._ZN10layer_norm13ln_bwd_kernelINS_13Kernel_traitsI13__nv_bfloat16S2_fS2_fjLj4096ELj1ELj1ELj4ELj16ENS_18Kernel_traits_baseILj4096ES2_S2_fS2_fjLj128EEEEELb1ELb1ELb1ELb0EEEvNS_9BwdParamsE)
        /*0518*/ 	.short	0x0380
        /*051a*/ 	.short	0x0128


	//----- nvinfo : EIATTR_SW_WAR
	.align		4
.L_2619:
        /*051c*/ 	.byte	0x04, 0x36
        /*051e*/ 	.short	(.L_2621 - .L_2620)
.L_2620:
        /*0520*/ 	.word	0x00000008
.L_2621:


//--------------------- .nv.info._ZN10layer_norm22ln_bwd_finalize_kernelINS_22Kernel_traits_finalizeILj4096E13__nv_bfloat16S2_fS2_fjLb1ELj1024ELj4ENS_18Kernel_traits_baseILj4096ES2_S2_fS2_fjLj1024EEEEELb1ELb1EEEvNS_9BwdParamsE --------------------------
	.section	.nv.info._ZN10layer_norm22ln_bwd_finalize_kernelINS_22Kernel_traits_finalizeILj4096E13__nv_bfloat16S2_fS2_fjLb1ELj1024ELj4ENS_18Kernel_traits_baseILj4096ES2_S2_fS2_fjLj1024EEEEELb1ELb1EEEvNS_9BwdParamsE,"",@"SHT_CUDA_INFO"
	.sectionflags	@""
	.align	4


	//----- nvinfo : EIATTR_CUDA_API_VERSION
	.align		4
        /*0000*/ 	.byte	0x04, 0x37
        /*0002*/ 	.short	(.L_2623 - .L_2622)
.L_2622:
        /*0004*/ 	.word	0x00000082


	//----- nvinfo : EIATTR_KPARAM_INFO
	.align		4
.L_2623:
        /*0008*/ 	.byte	0x04, 0x17
        /*000a*/ 	.short	(.L_2625 - .L_2624)
.L_2624:
        /*000c*/ 	.word	0x00000000
        /*0010*/ 	.short	0x0000
        /*0012*/ 	.short	0x0000
        /*0014*/ 	.byte	0x00, 0xf0, 0xa1, 0x04


	//----- nvinfo : EIATTR_SPARSE_MMA_MASK
	.align		4
.L_2625:
        /*0018*/ 	.byte	0x03, 0x50
        /*001a*/ 	.short	0x0000


	//----- nvinfo : EIATTR_MAXREG_COUNT
	.align		4
        /*001c*/ 	.byte	0x03, 0x1b
        /*001e*/ 	.short	0x0040


	//----- nvinfo : EIATTR_NUM_BARRIERS
	.align		4
        /*0020*/ 	.byte	0x02, 0x4c
        /*0022*/ 	.byte	0x01
	.zero		1


	//----- nvinfo : EIATTR_MERCURY_ISA_VERSION
	.align		4
        /*0024*/ 	.byte	0x03, 0x5f
        /*0026*/ 	.short	0x0101


	//----- nvinfo : EIATTR_COOP_GROUP_MASK_REGIDS
	.align		4
        /*0028*/ 	.byte	0x04, 0x29
        /*002a*/ 	.short	(.L_2627 - .L_2626)


	//   ....[0]....
.L_2626:
        /*002c*/ 	.word	0xffffffff


	//   ....[1]....
        /*0030*/ 	.word	0xffffffff


	//   ....[2]....
        /*0034*/ 	.word	0xffffffff


	//   ....[3]....
        /*0038*/ 	.word	0xffffffff


	//   ....[4]....
        /*003c*/ 	.word	0xffffffff


	//   ....[5]....
        /*0040*/ 	.word	0xffffffff


	//   ....[6]....
        /*0044*/ 	.word	0xffffffff


	//   ....[7]....
        /*0048*/ 	.word	0xffffffff


	//   ....[8]....
        /*004c*/ 	.word	0xffffffff


	//   ....[9]....
        /*0050*/ 	.word	0xffffffff


	//   ....[10]....
        /*0054*/ 	.word	0xffffffff


	//   ....[11]....
        /*0058*/ 	.word	0xffffffff


	//   ....[12]....
        /*005c*/ 	.word	0xffffffff


	//   ....[13]....
        /*0060*/ 	.word	0xffffffff


	//   ....[14]....
        /*0064*/ 	.word	0xffffffff


	//----- nvinfo : EIATTR_COOP_GROUP_INSTR_OFFSETS
	.align		4
.L_2627:
        /*0068*/ 	.byte	0x04, 0x28
        /*006a*/ 	.short	(.L_2629 - .L_2628)


	//   ....[0]....
.L_2628:
        /*006c*/ 	.word	0x00001060


	//   ....[1]....
        /*0070*/ 	.word	0x00001070


	//   ....[2]....
        /*0074*/ 	.word	0x00001080


	//   ....[3]....
        /*0078*/ 	.word	0x000010b0


	//   ....[4]....
        /*007c*/ 	.word	0x000010d0


	//   ....[5]....
        /*0080*/ 	.word	0x000010e0


	//   ....[6]....
        /*0084*/ 	.word	0x00001120


	//   ....[7]....
        /*0088*/ 	.word	0x00001140


	//   ....[8]....
        /*008c*/ 	.word	0x00001150


	//   ....[9]....
        /*0090*/ 	.word	0x00001180


	//   ....[10]....
        /*0094*/ 	.word	0x000011a0


	//   ....[11]....
        /*0098*/ 	.word	0x000011b0


	//   ....[12]....
        /*009c*/ 	.word	0x000011f0


	//   ....[13]....
        /*00a0*/ 	.word	0x00001200


	//   ....[14]....
        /*00a4*/ 	.word	0x00001210


	//----- nvinfo : EIATTR_VRC_CTA_INIT_COUNT
	.align		4
.L_2629:
        /*00a8*/ 	.byte	0x02, 0x4a
	.zero		1
	.zero		1


	//----- nvinfo : EIATTR_EXIT_INSTR_OFFSETS
	.align		4
        /*00ac*/ 	.byte	0x04, 0x1c
        /*00ae*/ 	.short	(.L_2631 - .L_2630)


	//   ....[0]....
.L_2630:
        /*00b0*/ 	.word	0x00000060


	//   ....[1]....
        /*00b4*/ 	.word	0x00001290


	//   ....[2]....
        /*00b8*/ 	.word	0x000013d0


	//----- nvinfo : EIATTR_MAX_THREADS
	.align		4
.L_2631:
        /*00bc*/ 	.byte	0x04, 0x05
        /*00be*/ 	.short	(.L_2633 - .L_2632)
.L_2632:
        /*00c0*/ 	.word	0x00000400
        /*00c4*/ 	.word	0x00000001
        /*00c8*/ 	.word	0x00000001


	//----- nvinfo : EIATTR_CRS_STACK_SIZE
	.align		4
.L_2633:
        /*00cc*/ 	.byte	0x04, 0x1e
        /*00ce*/ 	.short	(.L_2635 - .L_2634)
.L_2634:
        /*00d0*/ 	.word	0x00000000


	//----- nvinfo : EIATTR_CBANK_PARAM_SIZE
	.align		4
.L_2635:
        /*00d4*/ 	.byte	0x03, 0x19
        /*00d6*/ 	.short	0x0128


	//----- nvinfo : EIATTR_PARAM_CBANK
	.align		4
        /*00d8*/ 	.byte	0x04, 0x0a
        /*00da*/ 	.short	(.L_2637 - .L_2636)
	.align		4
.L_2636:
        /*00dc*/ 	.word	index@(.nv.constant0._ZN10layer_norm22ln_bwd_finalize_kernelINS_22Kernel_traits_finalizeILj4096E13__nv_bfloat16S2_fS2_fjLb1ELj1024ELj4ENS_18Kernel_traits_baseILj4096ES2_S2_fS2_fjLj1024EEEEELb1ELb1EEEvNS_9BwdParamsE)
        /*00e0*/ 	.short	0x0380
        /*00e2*/ 	.short	0x0128


	//----- nvinfo : EIATTR_SW_WAR
	.align		4
.L_2637:
        /*00e4*/ 	.byte	0x04, 0x36
        /*00e6*/ 	.short	(.L_2639 - .L_2638)
.L_2638:
        /*00e8*/ 	.word	0x00000008
.L_2639:


//--------------------- .nv.info._ZN10layer_norm13ln_bwd_kernelINS_13Kernel_traitsI13__nv_bfloat16S2_fS2_fjLj4096ELj1ELj1ELj4ELj16ENS_18Kernel_traits_baseILj4096ES2_S2_fS2_fjLj128EEEEELb1ELb1ELb1ELb1EEEvNS_9BwdParamsE --------------------------
	.section	.nv.info._ZN10layer_norm13ln_bwd_kernelINS_13Kernel_traitsI13__nv_bfloat16S2_fS2_fjLj4096ELj1ELj1ELj4ELj16ENS_18Kernel_traits_baseILj4096ES2_S2_fS2_fjLj128EEEEELb1ELb1ELb1ELb1EEEvNS_9BwdParamsE,"",@"SHT_CUDA_INFO"
	.sectionflags	@""
	.align	4


	//----- nvinfo : EIATTR_CUDA_API_VERSION
	.align		4
        /*0000*/ 	.byte	0x04, 0x37
        /*0002*/ 	.short	(.L_2641 - .L_2640)
.L_2640:
        /*0004*/ 	.word	0x00000082


	//----- nvinfo : EIATTR_KPARAM_INFO
	.align		4
.L_2641:
        /*0008*/ 	.byte	0x04, 0x17
        /*000a*/ 	.short	(.L_2643 - .L_2642)
.L_2642:
        /*000c*/ 	.word	0x00000000
        /*0010*/ 	.short	0x0000
        /*0012*/ 	.short	0x0000
        /*0014*/ 	.byte	0x00, 0xf0, 0xa1, 0x04


	//----- nvinfo : EIATTR_SPARSE_MMA_MASK
	.align		4
.L_2643:
        /*0018*/ 	.byte	0x03, 0x50
        /*001a*/ 	.short	0x0000


	//----- nvinfo : EIATTR_MAXREG_COUNT
	.align		4
        /*001c*/ 	.byte	0x03, 0x1b
        /*001e*/ 	.short	0x00ff


	//----- nvinfo : EIATTR_NUM_BARRIERS
	.align		4
        /*0020*/ 	.byte	0x02, 0x4c
        /*0022*/ 	.byte	0x01
	.zero		1


	//----- nvinfo : EIATTR_ANNOTATIONS
	.align		4
        /*0024*/ 	.byte	0x04, 0x55
        /*0026*/ 	.short	(.L_2645 - .L_2644)


	//   ....[0]....
.L_2644:
        /*0028*/ 	.word	0x00000001
        /*002c*/ 	.byte	0xa0, 0x24, 0x00, 0x00, 0x01, 0x00, 0x00, 0x00, 0x30, 0x25, 0x00, 0x00, 0x01, 0x00, 0x00, 0x00
        /*003c*/ 	.byte	0x10, 0x27, 0x00, 0x00, 0x01, 0x00, 0x00, 0x00, 0x50, 0x27, 0x00, 0x00, 0x01, 0x00, 0x00, 0x00
        /*004c*/ 	.byte	0x60, 0x28, 0x00, 0x00, 0x01, 0x00, 0x00, 0x00, 0x80, 0x28, 0x00, 0x00, 0x01, 0x00, 0x00, 0x00
        /*005c*/ 	.byte	0xf0, 0x29, 0x00, 0x00, 0x01, 0x00, 0x00, 0x00, 0x80, 0x64, 0x00, 0x00


	//----- nvinfo : EIATTR_MERCURY_ISA_VERSION
	.align		4
.L_2645:
        /*0068*/ 	.byte	0x03, 0x5f
        /*006a*/ 	.short	0x0101


	//----- nvinfo : EIATTR_COOP_GROUP_MASK_REGIDS
	.align		4
        /*006c*/ 	.byte	0x04, 0x29
        /*006e*/ 	.short	(.L_2647 - .L_2646)


	//   ....[0]....
.L_2646:
        /*0070*/ 	.word	0xffffffff


	//   ....[1]....
        /*0074*/ 	.word	0xffffffff


	//   ....[2]....
        /*0078*/ 	.word	0xffffffff


	//   ....[3]....
        /*007c*/ 	.word	0xffffffff


	//   ....[4]....
        /*0080*/ 	.word	0xffffffff


	//   ....[5]....
        /*0084*/ 	.word	0xffffffff


	//   ....[6]....
        /*0088*/ 	.word	0xffffffff


	//   ....[7]....
        /*008c*/ 	.word	0xffffffff


	//   ....[8]....
        /*0090*/ 	.word	0xffffffff


	//   ....[9]....
        /*0094*/ 	.word	0xffffffff


	//----- nvinfo : EIATTR_COOP_GROUP_INSTR_OFFSETS
	.align		4
.L_2647:
        /*0098*/ 	.byte	0x04, 0x28
        /*009a*/ 	.short	(.L_2649 - .L_2648)


	//   ....[0]....
.L_2648:
        /*009c*/ 	.word	0x000024b0


	//   ....[1]....
        /*00a0*/ 	.word	0x000024c0


	//   ....[2]....
        /*00a4*/ 	.word	0x00002500


	//   ....[3]....
        /*00a8*/ 	.word	0x00002510


	//   ....[4]....
        /*00ac*/ 	.word	0x00002560


	//   ....[5]....
        /*00b0*/ 	.word	0x00002570


	//   ....[6]....
        /*00b4*/ 	.word	0x000025a0


	//   ....[7]....
        /*00b8*/ 	.word	0x000025b0


	//   ....[8]....
        /*00bc*/ 	.word	0x000025e0


	//   ....[9]....
        /*00c0*/ 	.word	0x000025f0


	//----- nvinfo : EIATTR_VRC_CTA_INIT_COUNT
	.align		4
.L_2649:
        /*00c4*/ 	.byte	0x02, 0x4a
	.zero		1
	.zero		1


	//----- nvinfo : EIATTR_EXIT_INSTR_OFFSETS
	.align		4
        /*00c8*/ 	.byte	0x04, 0x1c
        /*00ca*/ 	.short	(.L_2651 - .L_2650)


	//   ....[0]....
.L_2650:
        /*00cc*/ 	.word	0x00011730


	//----- nvinfo : EIATTR_MAX_THREADS
	.align		4
.L_2651:
        /*00d0*/ 	.byte	0x04, 0x05
        /*00d2*/ 	.short	(.L_2653 - .L_2652)
.L_2652:
        /*00d4*/ 	.word	0x00000080
        /*00d8*/ 	.word	0x00000001
        /*00dc*/ 	.word	0x00000001


	//----- nvinfo : EIATTR_CRS_STACK_SIZE
	.align		4
.L_2653:
        /*00e0*/ 	.byte	0x04, 0x1e
        /*00e2*/ 	.short	(.L_2655 - .L_2654)
.L_2654:
        /*00e4*/ 	.word	0x00000000


	//----- nvinfo : EIATTR_CBANK_PARAM_SIZE
	.align		4
.L_2655:
        /*00e8*/ 	.byte	0x03, 0x19
        /*00ea*/ 	.short	0x0128


	//----- nvinfo : EIATTR_PARAM_CBANK
	.align		4
        /*00ec*/ 	.byte	0x04, 0x0a
        /*00ee*/ 	.short	(.L_2657 - .L_2656)
	.align		4
.L_2656:
        /*00f0*/ 	.word	index@(.nv.constant0._ZN10layer_norm13ln_bwd_kernelINS_13Kernel_traitsI13__nv_bfloat16S2_fS2_fjLj4096ELj1ELj1ELj4ELj16ENS_18Kernel_traits_baseILj4096ES2_S2_fS2_fjLj128EEEEELb1ELb1ELb1ELb1EEEvNS_9BwdParamsE)
        /*00f4*/ 	.short	0x0380
        /*00f6*/ 	.short	0x0128


	//----- nvinfo : EIATTR_SW_WAR
	.align		4
.L_2657:
        /*00f8*/ 	.byte	0x04, 0x36
        /*00fa*/ 	.short	(.L_2659 - .L_2658)
.L_2658:
        /*00fc*/ 	.word	0x00000008
.L_2659:


//--------------------- .nv.info._ZN10layer_norm13ln_bwd_kernelINS_13Kernel_traitsIf13__nv_bfloat16fS2_fjLj4096ELj1ELj1ELj4ELj16ENS_18Kernel_traits_baseILj4096EfS2_fS2_fjLj128EEEEELb0ELb0ELb0ELb0EEEvNS_9BwdParamsE --------------------------
	.section	.nv.info._ZN10layer_norm13ln_bwd_kernelINS_13Kernel_traitsIf13__nv_bfloat16fS2_fjLj4096ELj1ELj1ELj4ELj16ENS_18Kernel_traits_baseILj4096EfS2_fS2_fjLj128EEEEELb0ELb0ELb0ELb0EEEvNS_9BwdParamsE,"",@"SHT_CUDA_INFO"
	.sectionflags	@""
	.align	4


	//----- nvinfo : EIATTR_CUDA_API_VERSION
	.align		4
        /*0000*/ 	.byte	0x04, 0x37
        /*0002*/ 	.short	(.L_2661 - .L_2660)
.L_2660:
        /*0004*/ 	.word	0x00000082


	//----- nvinfo : EIATTR_KPARAM_INFO
	.align		4
.L_2661:
        /*0008*/ 	.byte	0x04, 0x17
        /*000a*/ 	.short	(.L_2663 - .L_2662)
.L_2662:
        /*000c*/ 	.word	0x00000000
        /*0010*/ 	.short	0x0000
        /*0012*/ 	.short	0x0000
        /*0014*/ 	.byte	0x00, 0xf0, 0xa1, 0x04


	//----- nvinfo : EIATTR_SPARSE_MMA_MASK
	.align		4
.L_2663:
        /*0018*/ 	.byte	0x03, 0x50
        /*001a*/ 	.short	0x0000


	//----- nvinfo : EIATTR_MAXREG_COUNT
	.align		4
        /*001c*/ 	.byte	0x03, 0x1b
        /*001e*/ 	.short	0x00ff


	//----- nvinfo : EIATTR_NUM_BARRIERS
	.align		4
        /*0020*/ 	.byte	0x02, 0x4c
        /*0022*/ 	.byte	0x01
	.zero		1


	//----- nvinfo : EIATTR_MERCURY_ISA_VERSION
	.align		4
        /*0024*/ 	.byte	0x03, 0x5f
        /*0026*/ 	.short	0x0101


	//----- nvinfo : EIATTR_COOP_GROUP_MASK_REGIDS
	.align		4
        /*0028*/ 	.byte	0x04, 0x29
        /*002a*/ 	.short	(.L_2665 - .L_2664)


	//   ....[0]....
.L_2664:
        /*002c*/ 	.word	0xffffffff


	//   ....[1]....
        /*0030*/ 	.word	0xffffffff


	//   ....[2]....
        /*0034*/ 	.word	0xffffffff


	//   ....[3]....
        /*0038*/ 	.word	0xffffffff


	//   ....[4]....
        /*003c*/ 	.word	0xffffffff


	//   ....[5]....
        /*0040*/ 	.word	0xffffffff


	//   ....[6]....
        /*0044*/ 	.word	0xffffffff


	//   ....[7]....
        /*0048*/ 	.word	0xffffffff


	//   ....[8]....
        /*004c*/ 	.word	0xffffffff


	//   ....[9]....
        /*0050*/ 	.word	0xffffffff


	//----- nvinfo : EIATTR_COOP_GROUP_INSTR_OFFSETS
	.align		4
.L_2665:
        /*0054*/ 	.byte	0x04, 0x28
        /*0056*/ 	.short	(.L_2667 - .L_2666)


	//   ....[0]....
.L_2666:
        /*0058*/ 	.word	0x00001d80


	//   ....[1]....
        /*005c*/ 	.word	0x00001db0


	//   ....[2]....
        /*0060*/ 	.word	0x00001de0


	//   ....[3]....
        /*0064*/ 	.word	0x00001df0


	//   ....[4]....
        /*0068*/ 	.word	0x00001e20


	//   ....[5]....
        /*006c*/ 	.word	0x00001e30


	//   ....[6]....
        /*0070*/ 	.word	0x00001e60


	//   ....[7]....
        /*0074*/ 	.word	0x00001e70


	//   ....[8]....
        /*0078*/ 	.word	0x00001ea0


	//   ....[9]....
        /*007c*/ 	.word	0x00001eb0


	//----- nvinfo : EIATTR_VRC_CTA_INIT_COUNT
	.align		4
.L_2667:
        /*0080*/ 	.byte	0x02, 0x4a
	.zero		1
	.zero		1


	//----- nvinfo : EIATTR_EXIT_INSTR_OFFSETS
	.align		4
        /*0084*/ 	.byte	0x04, 0x1c
        /*0086*/ 	.short	(.L_2669 - .L_2668)


	//   ....[0]....
.L_2668:
        /*0088*/ 	.word	0x00004eb0


	//   ....[1]....
        /*008c*/ 	.word	0x00004f50


	//----- nvinfo : EIATTR_MAX_THREADS
	.align		4
.L_2669:
        /*0090*/ 	.byte	0x04, 0x05
        /*0092*/ 	.short	(.L_2671 - .L_2670)
.L_2670:
        /*0094*/ 	.word	0x00000080
        /*0098*/ 	.word	0x00000001
        /*009c*/ 	.word	0x00000001


	//----- nvinfo : EIATTR_CRS_STACK_SIZE
	.align		4
.L_2671:
        /*00a0*/ 	.byte	0x04, 0x1e
        /*00a2*/ 	.short	(.L_2673 - .L_2672)
.L_2672:
        /*00a4*/ 	.word	0x00000000


	//----- nvinfo : EIATTR_CBANK_PARAM_SIZE
	.align		4
.L_2673:
        /*00a8*/ 	.byte	0x03, 0x19
        /*00aa*/ 	.short	0x0128


	//----- nvinfo : EIATTR_PARAM_CBANK
	.align		4
        /*00ac*/ 	.byte	0x04, 0x0a
        /*00ae*/ 	.short	(.L_2675 - .L_2674)
	.align		4
.L_2674:
        /*00b0*/ 	.word	index@(.nv.constant0._ZN10layer_norm13ln_bwd_kernelINS_13Kernel_traitsIf13__nv_bfloat16fS2_fjLj4096ELj1ELj1ELj4ELj16ENS_18Kernel_traits_baseILj4096EfS2_fS2_fjLj128EEEEELb0ELb0ELb0ELb0EEEvNS_9BwdParamsE)
        /*00b4*/ 	.short	0x0380
        /*00b6*/ 	.short	0x0128


	//----- nvinfo : EIATTR_SW_WAR
	.align		4
.L_2675:
        /*00b8*/ 	.byte	0x04, 0x36
        /*00ba*/ 	.short	(.L_2677 - .L_2676)
.L_2676:
        /*00bc*/ 	.word	0x00000008
.L_2677:


//--------------------- .nv.info._ZN10layer_norm13ln_bwd_kernelINS_13Kernel_traitsIf13__nv_bfloat16fS2_fjLj4096ELj1ELj1ELj4ELj16ENS_18Kernel_traits_baseILj4096EfS2_fS2_fjLj128EEEEELb0ELb0ELb0ELb1EEEvNS_9BwdParamsE --------------------------
	.section	.nv.info._ZN10layer_norm13ln_bwd_kernelINS_13Kernel_traitsIf13__nv_bfloat16fS2_fjLj4096ELj1ELj1ELj4ELj16ENS_18Kernel_traits_baseILj4096EfS2_fS2_fjLj128EEEEELb0ELb0ELb0ELb1EEEvNS_9BwdParamsE,"",@"SHT_CUDA_INFO"
	.sectionflags	@""
	.align	4


	//----- nvinfo : EIATTR_CUDA_API_VERSION
	.align		4
        /*0000*/ 	.byte	0x04, 0x37
        /*0002*/ 	.short	(.L_2679 - .L_2678)
.L_2678:
        /*0004*/ 	.word	0x00000082


	//----- nvinfo : EIATTR_KPARAM_INFO
	.align		4
.L_2679:
        /*0008*/ 	.byte	0x04, 0x17
        /*000a*/ 	.short	(.L_2681 - .L_2680)
.L_2680:
        /*000c*/ 	.word	0x00000000
        /*0010*/ 	.short	0x0000
        /*0012*/ 	.short	0x0000
        /*0014*/ 	.byte	0x00, 0xf0, 0xa1, 0x04


	//----- nvinfo : EIATTR_SPARSE_MMA_MASK
	.align		4
.L_2681:
        /*0018*/ 	.byte	0x03, 0x50
        /*001a*/ 	.short	0x0000


	//----- nvinfo : EIATTR_MAXREG_COUNT
	.align		4
        /*001c*/ 	.byte	0x03, 0x1b
        /*001e*/ 	.short	0x00ff


	//----- nvinfo : EIATTR_NUM_BARRIERS
	.align		4
        /*0020*/ 	.byte	0x02, 0x4c
        /*0022*/ 	.byte	0x01
	.zero		1


	//----- nvinfo : EIATTR_MERCURY_ISA_VERSION
	.align		4
        /*0024*/ 	.byte	0x03, 0x5f
        /*0026*/ 	.short	0x0101


	//----- nvinfo : EIATTR_COOP_GROUP_MASK_REGIDS
	.align		4
        /*0028*/ 	.byte	0x04, 0x29
        /*002a*/ 	.short	(.L_2683 - .L_2682)


	//   ....[0]....
.L_2682:
        /*002c*/ 	.word	0xffffffff


	//   ....[1]....
        /*0030*/ 	.word	0xffffffff


	//   ....[2]....
        /*0034*/ 	.word	0xffffffff


	//   ....[3]....
        /*0038*/ 	.word	0xffffffff


	//   ....[4]....
        /*003c*/ 	.word	0xffffffff


	//   ....[5]....
        /*0040*/ 	.word	0xffffffff


	//   ....[6]....
        /*0044*/ 	.word	0xffffffff


	//   ....[7]....
        /*0048*/ 	.word	0xffffffff


	//   ....[8]....
        /*004c*/ 	.word	0xffffffff


	//   ....[9]....
        /*0050*/ 	.word	0xffffffff


	//----- nvinfo : EIATTR_COOP_GROUP_INSTR_OFFSETS
	.align		4
.L_2683:
        /*0054*/ 	.byte	0x04, 0x28
        /*0056*/ 	.short	(.L_2685 - .L_2684)


	//   ....[0]....
.L_2684:
        /*0058*/ 	.word	0x00001670


	//   ....[1]....
        /*005c*/ 	.word	0x00001680


	//   ....[2]....
        /*0060*/ 	.word	0x000016b0


	//   ....[3]....
        /*0064*/ 	.word	0x000016c0


	//   ....[4]....
        /*0068*/ 	.word	0x000016f0


	//   ....[5]....
        /*006c*/ 	.word	0x00001700


	//   ....[6]....
        /*0070*/ 	.word	0x00001730


	//   ....[7]....
        /*0074*/ 	.word	0x00001740


	//   ....[8]....
        /*0078*/ 	.word	0x00001780


	//   ....[9]....
        /*007c*/ 	.word	0x00001790


	//----- nvinfo : EIATTR_VRC_CTA_INIT_COUNT
	.align		4
.L_2685:
        /*0080*/ 	.byte	0x02, 0x4a
	.zero		1
	.zero		1


	//----- nvinfo : EIATTR_EXIT_INSTR_OFFSETS
	.align		4
        /*0084*/ 	.byte	0x04, 0x1c
        /*0086*/ 	.short	(.L_2687 - .L_2686)


	//   ....[0]....
.L_2686:
        /*0088*/ 	.word	0x00004c50


	//----- nvinfo : EIATTR_MAX_THREADS
	.align		4
.L_2687:
        /*008c*/ 	.byte	0x04, 0x05
        /*008e*/ 	.short	(.L_2689 - .L_2688)
.L_2688:
        /*0090*/ 	.word	0x00000080
        /*0094*/ 	.word	0x00000001
        /*0098*/ 	.word	0x00000001


	//----- nvinfo : EIATTR_CRS_STACK_SIZE
	.align		4
.L_2689:
        /*009c*/ 	.byte	0x04, 0x1e
        /*009e*/ 	.short	(.L_2691 - .L_2690)
.L_2690:
        /*00a0*/ 	.word	0x00000000


	//----- nvinfo : EIATTR_CBANK_PARAM_SIZE
	.align		4
.L_2691:
        /*00a4*/ 	.byte	0x03, 0x19
        /*00a6*/ 	.short	0x0128


	//----- nvinfo : EIATTR_PARAM_CBANK
	.align		4
        /*00a8*/ 	.byte	0x04, 0x0a
        /*00aa*/ 	.short	(.L_2693 - .L_2692)
	.align		4
.L_2692:
        /*00ac*/ 	.word	index@(.nv.constant0._ZN10layer_norm13ln_bwd_kernelINS_13Kernel_traitsIf13__nv_bfloat16fS2_fjLj4096ELj1ELj1ELj4ELj16ENS_18Kernel_traits_baseILj4096EfS2_fS2_fjLj128EEEEELb0ELb0ELb0ELb1EEEvNS_9BwdParamsE)
        /*00b0*/ 	.short	0x0380
        /*00b2*/ 	.short	0x0128


	//----- nvinfo : EIATTR_SW_WAR
	.align		4
.L_2693:
        /*00b4*/ 	.byte	0x04, 0x36
        /*00b6*/ 	.short	(.L_2695 - .L_2694)
.L_2694:
        /*00b8*/ 	.word	0x00000008
.L_2695:


//--------------------- .nv.info._ZN10layer_norm13ln_bwd_kernelINS_13Kernel_traitsIf13__nv_bfloat16fS2_fjLj4096ELj1ELj1ELj4ELj16ENS_18Kernel_traits_baseILj4096EfS2_fS2_fjLj128EEEEELb0ELb0ELb1ELb0EEEvNS_9BwdParamsE --------------------------
	.section	.nv.info._ZN10layer_norm13ln_bwd_kernelINS_13Kernel_traitsIf13__nv_bfloat16fS2_fjLj4096ELj1ELj1ELj4ELj16ENS_18Kernel_traits_baseILj4096EfS2_fS2_fjLj128EEEEELb0ELb0ELb1ELb0EEEvNS_9BwdParamsE,"",@"SHT_CUDA_INFO"
	.sectionflags	@""
	.align	4


	//----- nvinfo : EIATTR_CUDA_API_VERSION
	.align		4
        /*0000*/ 	.byte	0x04, 0x37
        /*0002*/ 	.short	(.L_2697 - .L_2696)
.L_2696:
        /*0004*/ 	.word	0x00000082


	//----- nvinfo : EIATTR_KPARAM_INFO
	.align		4
.L_2697:
        /*0008*/ 	.byte	0x04, 0x17
        /*000a*/ 	.short	(.L_2699 - .L_2698)
.L_2698:
        /*000c*/ 	.word	0x00000000
        /*0010*/ 	.short	0x0000
        /*0012*/ 	.short	0x0000
        /*0014*/ 	.byte	0x00, 0xf0, 0xa1, 0x04


	//----- nvinfo : EIATTR_SPARSE_MMA_MASK
	.align		4
.L_2699:
        /*0018*/ 	.byte	0x03, 0x50
        /*001a*/ 	.short	0x0000


	//----- nvinfo : EIATTR_MAXREG_COUNT
	.align		4
        /*001c*/ 	.byte	0x03, 0x1b
        /*001e*/ 	.short	0x00ff


	//----- nvinfo : EIATTR_NUM_BARRIERS
	.align		4
        /*0020*/ 	.byte	0x02, 0x4c
        /*0022*/ 	.byte	0x01
	.zero		1


	//----- nvinfo : EIATTR_MERCURY_ISA_VERSION
	.align		4
        /*0024*/ 	.byte	0x03, 0x5f
        /*0026*/ 	.short	0x0101


	//----- nvinfo : EIATTR_COOP_GROUP_MASK_REGIDS
	.align		4
        /*0028*/ 	.byte	0x04, 0x29
        /*002a*/ 	.short	(.L_2701 - .L_2700)


	//   ....[0]....
.L_2700:
        /*002c*/ 	.word	0xffffffff


	//   ....[1]....
        /*0030*/ 	.word	0xffffffff


	//   ....[2]....
        /*0034*/ 	.word	0xffffffff


	//   ....[3]....
        /*0038*/ 	.word	0xffffffff


	//   ....[4]....
        /*003c*/ 	.word	0xffffffff


	//   ....[5]....
        /*0040*/ 	.word	0xffffffff


	//   ....[6]....
        /*0044*/ 	.word	0xffffffff


	//   ....[7]....
        /*0048*/ 	.word	0xffffffff


	//   ....[8]....
        /*004c*/ 	.word	0xffffffff


	//   ....[9]....
        /*0050*/ 	.word	0xffffffff


	//----- nvinfo : EIATTR_COOP_GROUP_INSTR_OFFSETS
	.align		4
.L_2701:
        /*0054*/ 	.byte	0x04, 0x28
        /*0056*/ 	.short	(.L_2703 - .L_2702)


	//   ....[0]....
.L_2702:
        /*0058*/ 	.word	0x00002060


	//   ....[1]....
        /*005c*/ 	.word	0x00002090


	//   ....[2]....
        /*0060*/ 	.word	0x000020c0


	//   ....[3]....
        /*0064*/ 	.word	0x000020d0


	//   ....[4]....
        /*0068*/ 	.word	0x00002100


	//   ....[5]....
        /*006c*/ 	.word	0x00002110


	//   ....[6]....
        /*0070*/ 	.word	0x00002140


	//   ....[7]....
        /*0074*/ 	.word	0x00002150


	//   ....[8]....
        /*0078*/ 	.word	0x00002180


	//   ....[9]....
        /*007c*/ 	.word	0x00002190


	//----- nvinfo : EIATTR_VRC_CTA_INIT_COUNT
	.align		4
.L_2703:
        /*0080*/ 	.byte	0x02, 0x4a
	.zero		1
	.zero		1


	//----- nvinfo : EIATTR_EXIT_INSTR_OFFSETS
	.align		4
        /*0084*/ 	.byte	0x04, 0x1c
        /*0086*/ 	.short	(.L_2705 - .L_2704)


	//   ....[0]....
.L_2704:
        /*0088*/ 	.word	0x00007860


	//   ....[1]....
        /*008c*/ 	.word	0x00007900


	//----- nvinfo : EIATTR_MAX_THREADS
	.align		4
.L_2705:
        /*0090*/ 	.byte	0x04, 0x05
        /*0092*/ 	.short	(.L_2707 - .L_2706)
.L_2706:
        /*0094*/ 	.word	0x00000080
        /*0098*/ 	.word	0x00000001
        /*009c*/ 	.word	0x00000001


	//----- nvinfo : EIATTR_CRS_STACK_SIZE
	.align		4
.L_2707:
        /*00a0*/ 	.byte	0x04, 0x1e
        /*00a2*/ 	.short	(.L_2709 - .L_2708)
.L_2708:
        /*00a4*/ 	.word	0x00000000


	//----- nvinfo : EIATTR_CBANK_PARAM_SIZE
	.align		4
.L_2709:
        /*00a8*/ 	.byte	0x03, 0x19
        /*00aa*/ 	.short	0x0128


	//----- nvinfo : EIATTR_PARAM_CBANK
	.align		4
        /*00ac*/ 	.byte	0x04, 0x0a
        /*00ae*/ 	.short	(.L_2711 - .L_2710)
	.align		4
.L_2710:
        /*00b0*/ 	.word	index@(.nv.constant0._ZN10layer_norm13ln_bwd_kernelINS_13Kernel_traitsIf13__nv_bfloat16fS2_fjLj4096ELj1ELj1ELj4ELj16ENS_18Kernel_traits_baseILj4096EfS2_fS2_fjLj128EEEEELb0ELb0ELb1ELb0EEEvNS_9BwdParamsE)
        /*00b4*/ 	.short	0x0380
        /*00b6*/ 	.short	0x0128


	//----- nvinfo : EIATTR_SW_WAR
	.align		4
.L_2711:
        /*00b8*/ 	.byte	0x04, 0x36
        /*00ba*/ 	.short	(.L_2713 - .L_2712)
.L_2712:
        /*00bc*/ 	.word	0x00000008
.L_2713:


//--------------------- .nv.info._ZN10layer_norm13ln_bwd_kernelINS_13Kernel_traitsIf13__nv_bfloat16fS2_fjLj4096ELj1ELj1ELj4ELj16ENS_18Kernel_traits_baseILj4096EfS2_fS2_fjLj128EEEEELb0ELb0ELb1ELb1EEEvNS_9BwdParamsE --------------------------
	.section	.nv.info._ZN10layer_norm13ln_bwd_kernelINS_13Kernel_traitsIf13__nv_bfloat16fS2_fjLj4096ELj1ELj1ELj4ELj16ENS_18Kernel_traits_baseILj4096EfS2_fS2_fjLj128EEEEELb0ELb0ELb1ELb1EEEvNS_9BwdParamsE,"",@"SHT_CUDA_INFO"
	.sectionflags	@""
	.align	4


	//----- nvinfo : EIATTR_CUDA_API_VERSION
	.align		4
        /*0000*/ 	.byte	0x04, 0x37
        /*0002*/ 	.short	(.L_2715 - .L_2714)
.L_2714:
        /*0004*/ 	.word	0x00000082


	//----- nvinfo : EIATTR_KPARAM_INFO
	.align		4
.L_2715:
        /*0008*/ 	.byte	0x04, 0x17
        /*000a*/ 	.short	(.L_2717 - .L_2716)
.L_2716:
        /*000c*/ 	.word	0x00000000
        /*0010*/ 	.short	0x0000
        /*0012*/ 	.short	0x0000
        /*0014*/ 	.byte	0x00, 0xf0, 0xa1, 0x04


	//----- nvinfo : EIATTR_SPARSE_MMA_MASK
	.align		4
.L_2717:
        /*0018*/ 	.byte	0x03, 0x50
        /*001a*/ 	.short	0x0000


	//----- nvinfo : EIATTR_MAXREG_COUNT
	.align		4
        /*001c*/ 	.byte	0x03, 0x1b
        /*001e*/ 	.short	0x00ff


	//----- nvinfo : EIATTR_NUM_BARRIERS
	.align		4
        /*0020*/ 	.byte	0x02, 0x4c
        /*0022*/ 	.byte	0x01
	.zero		1


	//----- nvinfo : EIATTR_MERCURY_ISA_VERSION
	.align		4
        /*0024*/ 	.byte	0x03, 0x5f
        /*0026*/ 	.short	0x0101


	//----- nvinfo : EIATTR_COOP_GROUP_MASK_REGIDS
	.align		4
        /*0028*/ 	.byte	0x04, 0x29
        /*002a*/ 	.short	(.L_2719 - .L_2718)


	//   ....[0]....
.L_2718:
        /*002c*/ 	.word	0xffffffff


	//   ....[1]....
        /*0030*/ 	.word	0xffffffff


	//   ....[2]....
        /*0034*/ 	.word	0xffffffff


	//   ....[3]....
        /*0038*/ 	.word	0xffffffff


	//   ....[4]....
        /*003c*/ 	.word	0xffffffff


	//   ....[5]....
        /*0040*/ 	.word	0xffffffff


	//   ....[6]....
        /*0044*/ 	.word	0xffffffff


	//   ....[7]....
        /*0048*/ 	.word	0xffffffff


	//   ....[8]....
        /*004c*/ 	.word	0xffffffff


	//   ....[9]....
        /*0050*/ 	.word	0xffffffff


	//----- nvinfo : EIATTR_COOP_GROUP_INSTR_OFFSETS
	.align		4
.L_2719:
        /*0054*/ 	.byte	0x04, 0x28
        /*0056*/ 	.short	(.L_2721 - .L_2720)


	//   ....[0]....
.L_2720:
        /*0058*/ 	.word	0x00001ae0


	//   ....[1]....
        /*005c*/ 	.word	0x00001b00


	//   ....[2]....
        /*0060*/ 	.word	0x00001b40


	//   ....[3]....
        /*0064*/ 	.word	0x00001b50


	//   ....[4]....
        /*0068*/ 	.word	0x00001b80


	//   ....[5]....
        /*006c*/ 	.word	0x00001ba0


	//   ....[6]....
        /*0070*/ 	.word	0x00001bd0


	//   ....[7]....
        /*0074*/ 	.word	0x00001be0


	//   ....[8]....
        /*0078*/ 	.word	0x00001c10


	//   ....[9]....
        /*007c*/ 	.word	0x00001c20


	//----- nvinfo : EIATTR_VRC_CTA_INIT_COUNT
	.align		4
.L_2721:
        /*0080*/ 	.byte	0x02, 0x4a
	.zero		1
	.zero		1


	//----- nvinfo : EIATTR_EXIT_INSTR_OFFSETS
	.align		4
        /*0084*/ 	.byte	0x04, 0x1c
        /*0086*/ 	.short	(.L_2723 - .L_2722)


	//   ....[0]....
.L_2722:
        /*0088*/ 	.word	0x00007080


	//----- nvinfo : EIATTR_MAX_THREADS
	.align		4
.L_2723:
        /*008c*/ 	.byte	0x04, 0x05
        /*008e*/ 	.short	(.L_2725 - .L_2724)
.L_2724:
        /*0090*/ 	.word	0x00000080
        /*0094*/ 	.word	0x00000001
        /*0098*/ 	.word	0x00000001


	//----- nvinfo : EIATTR_CRS_STACK_SIZE
	.align		4
.L_2725:
        /*009c*/ 	.byte	0x04, 0x1e
        /*009e*/ 	.short	(.L_2727 - .L_2726)
.L_2726:
        /*00a0*/ 	.word	0x00000000


	//----- nvinfo : EIATTR_CBANK_PARAM_SIZE
	.align		4
.L_2727:
        /*00a4*/ 	.byte	0x03, 0x19
        /*00a6*/ 	.short	0x0128


	//----- nvinfo : EIATTR_PARAM_CBANK
	.align		4
        /*00a8*/ 	.byte	0x04, 0x0a
        /*00aa*/ 	.short	(.L_2729 - .L_2728)
	.align		4
.L_2728:
        /*00ac*/ 	.word	index@(.nv.constant0._ZN10layer_norm13ln_bwd_kernelINS_13Kernel_traitsIf13__nv_bfloat16fS2_fjLj4096ELj1ELj1ELj4ELj16ENS_18Kernel_traits_baseILj4096EfS2_fS2_fjLj128EEEEELb0ELb0ELb1ELb1EEEvNS_9BwdParamsE)
        /*00b0*/ 	.short	0x0380
        /*00b2*/ 	.short	0x0128


	//----- nvinfo : EIATTR_SW_WAR
	.align		4
.L_2729:
        /*00b4*/ 	.byte	0x04, 0x36
        /*00b6*/ 	.short	(.L_2731 - .L_2730)
.L_2730:
        /*00b8*/ 	.word	0x00000008
.L_2731:


//--------------------- .nv.info._ZN10layer_norm13ln_bwd_kernelINS_13Kernel_traitsIf13__nv_bfloat16fS2_fjLj4096ELj1ELj1ELj4ELj16ENS_18Kernel_traits_baseILj4096EfS2_fS2_fjLj128EEEEELb0ELb1ELb0ELb0EEEvNS_9BwdParamsE --------------------------
	.section	.nv.info._ZN10layer_norm13ln_bwd_kernelINS_13Kernel_traitsIf13__nv_bfloat16fS2_fjLj4096ELj1ELj1ELj4ELj16ENS_18Kernel_traits_baseILj4096EfS2_fS2_fjLj128EEEEELb0ELb1ELb0ELb0EEEvNS_9BwdParamsE,"",@"SHT_CUDA_INFO"
	.sectionflags	@""
	.align	4


	//----- nvinfo : EIATTR_CUDA_API_VERSION
	.align		4
        /*0000*/ 	.byte	0x04, 0x37
        /*0002*/ 	.short	(.L_2733 - .L_2732)
.L_2732:
        /*0004*/ 	.word	0x00000082


	//----- nvinfo : EIATTR_KPARAM_INFO
	.align		4
.L_2733:
        /*0008*/ 	.byte	0x04, 0x17
        /*000a*/ 	.short	(.L_2735 - .L_2734)
.L_2734:
        /*000c*/ 	.word	0x00000000
        /*0010*/ 	.short	0x0000
        /*0012*/ 	.short	0x0000
        /*0014*/ 	.byte	0x00, 0xf0, 0xa1, 0x04


	//----- nvinfo : EIATTR_SPARSE_MMA_MASK
	.align		4
.L_2735:
        /*0018*/ 	.byte	0x03, 0x50
        /*001a*/ 	.short	0x0000


	//----- nvinfo : EIATTR_MAXREG_COUNT
	.align		4
        /*001c*/ 	.byte	0x03, 0x1b
        /*001e*/ 	.short	0x00ff


	//----- nvinfo : EIATTR_NUM_BARRIERS
	.align		4
        /*0020*/ 	.byte	0x02, 0x4c
        /*0022*/ 	.byte	0x01
	.zero		1


	//----- nvinfo : EIATTR_ANNOTATIONS
	.align		4
        /*0024*/ 	.byte	0x04, 0x55
        /*0026*/ 	.short	(.L_2737 - .L_2736)


	//   ....[0]....
.L_2736:
        /* <DEDUP_REMOVED lines=33> */


	//----- nvinfo : EIATTR_MERCURY_ISA_VERSION
	.align		4
.L_2737:
        /*0228*/ 	.byte	0x03, 0x5f
        /*022a*/ 	.short	0x0101


	//----- nvinfo : EIATTR_COOP_GROUP_MASK_REGIDS
	.align		4
        /*022c*/ 	.byte	0x04, 0x29
        /*022e*/ 	.short	(.L_2739 - .L_2738)


	//   ....[0]....
.L_2738:
        /*0230*/ 	.word	0xffffffff


	//   ....[1]....
        /*0234*/ 	.word	0xffffffff


	//   ....[2]....
        /*0238*/ 	.word	0xffffffff


	//   ....[3]....
        /*023c*/ 	.word	0xffffffff


	//   ....[4]....
        /*0240*/ 	.word	0xffffffff


	//   ....[5]....
        /*0244*/ 	.word	0xffffffff


	//   ....[6]....
        /*0248*/ 	.word	0xffffffff


	//   ....[7]....
        /*024c*/ 	.word	0xffffffff


	//   ....[8]....
        /*0250*/ 	.word	0xffffffff


	//   ....[9]....
        /*0254*/ 	.word	0xffffffff


	//----- nvinfo : EIATTR_COOP_GROUP_INSTR_OFFSETS
	.align		4
.L_2739:
        /*0258*/ 	.byte	0x04, 0x28
        /*025a*/ 	.short	(.L_2741 - .L_2740)


	//   ....[0]....
.L_2740:
        /*025c*/ 	.word	0x00002560


	//   ....[1]....
        /*0260*/ 	.word	0x00002590


	//   ....[2]....
        /*0264*/ 	.word	0x000025c0


	//   ....[3]....
        /*0268*/ 	.word	0x000025e0


	//   ....[4]....
        /*026c*/ 	.word	0x00002600


	//   ....[5]....
        /*0270*/ 	.word	0x00002620


	//   ....[6]....
        /*0274*/ 	.word	0x00002640


	//   ....[7]....
        /*0278*/ 	.word	0x00002660


	//   ....[8]....
        /*027c*/ 	.word	0x00002680


	//   ....[9]....
        /*0280*/ 	.word	0x000026a0


	//----- nvinfo : EIATTR_VRC_CTA_INIT_COUNT
	.align		4
.L_2741:
        /*0284*/ 	.byte	0x02, 0x4a
	.zero		1
	.zero		1


	//----- nvinfo : EIATTR_EXIT_INSTR_OFFSETS
	.align		4
        /*0288*/ 	.byte	0x04, 0x1c
        /*028a*/ 	.short	(.L_2743 - .L_2742)


	//   ....[0]....
.L_2742:
        /*028c*/ 	.word	0x000073f0


	//   ....[1]....
        /*0290*/ 	.word	0x000074c0


	//----- nvinfo : EIATTR_MAX_THREADS
	.align		4
.L_2743:
        /*0294*/ 	.byte	0x04, 0x05
        /*0296*/ 	.short	(.L_2745 - .L_2744)
.L_2744:
        /*0298*/ 	.word	0x00000080
        /*029c*/ 	.word	0x00000001
        /*02a0*/ 	.word	0x00000001


	//----- nvinfo : EIATTR_CRS_STACK_SIZE
	.align		4
.L_2745:
        /*02a4*/ 	.byte	0x04, 0x1e
        /*02a6*/ 	.short	(.L_2747 - .L_2746)
.L_2746:
        /*02a8*/ 	.word	0x00000000


	//----- nvinfo : EIATTR_CBANK_PARAM_SIZE
	.align		4
.L_2747:
        /*02ac*/ 	.byte	0x03, 0x19
        /*02ae*/ 	.short	0x0128


	//----- nvinfo : EIATTR_PARAM_CBANK
	.align		4
        /*02b0*/ 	.byte	0x04, 0x0a
        /*02b2*/ 	.short	(.L_2749 - .L_2748)
	.align		4
.L_2748:
        /*02b4*/ 	.word	index@(.nv.constant0._ZN10layer_norm13ln_bwd_kernelINS_13Kernel_traitsIf13__nv_bfloat16fS2_fjLj4096ELj1ELj1ELj4ELj16ENS_18Kernel_traits_baseILj4096EfS2_fS2_fjLj128EEEEELb0ELb1ELb0ELb0EEEvNS_9BwdParamsE)
        /*02b8*/ 	.short	0x0380
        /*02ba*/ 	.short	0x0128


	//----- nvinfo : EIATTR_SW_WAR
	.align		4
.L_2749:
        /*02bc*/ 	.byte	0x04, 0x36
        /*02be*/ 	.short	(.L_2751 - .L_2750)
.L_2750:
        /*02c0*/ 	.word	0x00000008
.L_2751:


//--------------------- .nv.info._ZN10layer_norm13ln_bwd_kernelINS_13Kernel_traitsIf13__nv_bfloat16fS2_fjLj4096ELj1ELj1ELj4ELj16ENS_18Kernel_traits_baseILj4096EfS2_fS2_fjLj128EEEEELb0ELb1ELb0ELb1EEEvNS_9BwdParamsE --------------------------
	.section	.nv.info._ZN10layer_norm13ln_bwd_kernelINS_13Kernel_traitsIf13__nv_bfloat16fS2_fjLj4096ELj1ELj1ELj4ELj16ENS_18Kernel_traits_baseILj4096EfS2_fS2_fjLj128EEEEELb0ELb1ELb0ELb1EEEvNS_9BwdParamsE,"",@"SHT_CUDA_INFO"
	.sectionflags	@""
	.align	4


	//----- nvinfo : EIATTR_CUDA_API_VERSION
	.align		4
        /*0000*/ 	.byte	0x04, 0x37
        /*0002*/ 	.short	(.L_2753 - .L_2752)
.L_2752:
        /*0004*/ 	.word	0x00000082


	//----- nvinfo : EIATTR_KPARAM_INFO
	.align		4
.L_2753:
        /*0008*/ 	.byte	0x04, 0x17
        /*000a*/ 	.short	(.L_2755 - .L_2754)
.L_2754:
        /*000c*/ 	.word	0x00000000
        /*0010*/ 	.short	0x0000
        /*0012*/ 	.short	0x0000
        /*0014*/ 	.byte	0x00, 0xf0, 0xa1, 0x04


	//----- nvinfo : EIATTR_SPARSE_MMA_MASK
	.align		4
.L_2755:
        /*0018*/ 	.byte	0x03, 0x50
        /*001a*/ 	.short	0x0000


	//----- nvinfo : EIATTR_MAXREG_COUNT
	.align		4
        /*001c*/ 	.byte	0x03, 0x1b
        /*001e*/ 	.short	0x00ff


	//----- nvinfo : EIATTR_NUM_BARRIERS
	.align		4
        /*0020*/ 	.byte	0x02, 0x4c
        /*0022*/ 	.byte	0x01
	.zero		1


	//----- nvinfo : EIATTR_ANNOTATIONS
	.align		4
        /*0024*/ 	.byte	0x04, 0x55
        /*0026*/ 	.short	(.L_2757 - .L_2756)


	//   ....[0]....
.L_2756:
        /* <DEDUP_REMOVED lines=54> */


	//----- nvinfo : EIATTR_MERCURY_ISA_VERSION
	.align		4
.L_2757:
        /*0378*/ 	.byte	0x03, 0x5f
        /*037a*/ 	.short	0x0101


	//----- nvinfo : EIATTR_COOP_GROUP_MASK_REGIDS
	.align		4
        /*037c*/ 	.byte	0x04, 0x29
        /*037e*/ 	.short	(.L_2759 - .L_2758)


	//   ....[0]....
.L_2758:
        /*0380*/ 	.word	0xffffffff


	//   ....[1]....
        /*0384*/ 	.word	0xffffffff


	//   ....[2]....
        /*0388*/ 	.word	0xffffffff


	//   ....[3]....
        /*038c*/ 	.word	0xffffffff


	//   ....[4]....
        /*0390*/ 	.word	0xffffffff


	//   ....[5]....
        /*0394*/ 	.word	0xffffffff


	//   ....[6]....
        /*0398*/ 	.word	0xffffffff


	//   ....[7]....
        /*039c*/ 	.word	0xffffffff


	//   ....[8]....
        /*03a0*/ 	.word	0xffffffff


	//   ....[9]....
        /*03a4*/ 	.word	0xffffffff


	//----- nvinfo : EIATTR_COOP_GROUP_INSTR_OFFSETS
	.align		4
.L_2759:
        /*03a8*/ 	.byte	0x04, 0x28
        /*03aa*/ 	.short	(.L_2761 - .L_2760)


	//   ....[0]....
.L_2760:
        /*03ac*/ 	.word	0x00001e50


	//   ....[1]....
        /*03b0*/ 	.word	0x00001ed0


	//   ....[2]....
        /*03b4*/ 	.word	0x00001ef0


	//   ....[3]....
        /*03b8*/ 	.word	0x00001f10


	//   ....[4]....
        /*03bc*/ 	.word	0x00001f30


	//   ....[5]....
        /*03c0*/ 	.word	0x00001f50


	//   ....[6]....
        /*03c4*/ 	.word	0x00001f70


	//   ....[7]....
        /*03c8*/ 	.word	0x00001f90


	//   ....[8]....
        /*03cc*/ 	.word	0x00001fc0


	//   ....[9]....
        /*03d0*/ 	.word	0x00001ff0


	//----- nvinfo : EIATTR_VRC_CTA_INIT_COUNT
	.align		4
.L_2761:
        /*03d4*/ 	.byte	0x02, 0x4a
	.zero		1
	.zero		1


	//----- nvinfo : EIATTR_EXIT_INSTR_OFFSETS
	.align		4
        /*03d8*/ 	.byte	0x04, 0x1c
        /*03da*/ 	.short	(.L_2763 - .L_2762)


	//   ....[0]....
.L_2762:
        /*03dc*/ 	.word	0x00007720


	//----- nvinfo : EIATTR_MAX_THREADS
	.align		4
.L_2763:
        /*03e0*/ 	.byte	0x04, 0x05
        /*03e2*/ 	.short	(.L_2765 - .L_2764)
.L_2764:
        /*03e4*/ 	.word	0x00000080
        /*03e8*/ 	.word	0x00000001
        /*03ec*/ 	.word	0x00000001


	//----- nvinfo : EIATTR_CRS_STACK_SIZE
	.align		4
.L_2765:
        /*03f0*/ 	.byte	0x04, 0x1e
        /*03f2*/ 	.short	(.L_2767 - .L_2766)
.L_2766:
        /*03f4*/ 	.word	0x00000000


	//----- nvinfo : EIATTR_CBANK_PARAM_SIZE
	.align		4
.L_2767:
        /*03f8*/ 	.byte	0x03, 0x19
        /*03fa*/ 	.short	0x0128


	//----- nvinfo : EIATTR_PARAM_CBANK
	.align		4
        /*03fc*/ 	.byte	0x04, 0x0a
        /*03fe*/ 	.short	(.L_2769 - .L_2768)
	.align		4
.L_2768:
        /*0400*/ 	.word	index@(.nv.constant0._ZN10layer_norm13ln_bwd_kernelINS_13Kernel_traitsIf13__nv_bfloat16fS2_fjLj4096ELj1ELj1ELj4ELj16ENS_18Kernel_traits_baseILj4096EfS2_fS2_fjLj128EEEEELb0ELb1ELb0ELb1EEEvNS_9BwdParamsE)
        /*0404*/ 	.short	0x0380
        /*0406*/ 	.short	0x0128


	//----- nvinfo : EIATTR_SW_WAR
	.align		4
.L_2769:
        /*0408*/ 	.byte	0x04, 0x36
        /*040a*/ 	.short	(.L_2771 - .L_2770)
.L_2770:
        /*040c*/ 	.word	0x00000008
.L_2771:


//--------------------- .nv.info._ZN10layer_norm13ln_bwd_kernelINS_13Kernel_traitsIf13__nv_bfloat16fS2_fjLj4096ELj1ELj1ELj4ELj16ENS_18Kernel_traits_baseILj4096EfS2_fS2_fjLj128EEEEELb0ELb1ELb1ELb0EEEvNS_9BwdParamsE --------------------------
	.section	.nv.info._ZN10layer_norm13ln_bwd_kernelINS_13Kernel_traitsIf13__nv_bfloat16fS2_fjLj4096ELj1ELj1ELj4ELj16ENS_18Kernel_traits_baseILj4096EfS2_fS2_fjLj128EEEEELb0ELb1ELb1ELb0EEEvNS_9BwdParamsE,"",@"SHT_CUDA_INFO"
	.sectionflags	@""
	.align	4


	//----- nvinfo : EIATTR_CUDA_API_VERSION
	.align		4
        /*0000*/ 	.byte	0x04, 0x37
        /*0002*/ 	.short	(.L_2773 - .L_2772)
.L_2772:
        /*0004*/ 	.word	0x00000082


	//----- nvinfo : EIATTR_KPARAM_INFO
	.align		4
.L_2773:
        /*0008*/ 	.byte	0x04, 0x17
        /*000a*/ 	.short	(.L_2775 - .L_2774)
.L_2774:
        /*000c*/ 	.word	0x00000000
        /*0010*/ 	.short	0x0000
        /*0012*/ 	.short	0x0000
        /*0014*/ 	.byte	0x00, 0xf0, 0xa1, 0x04


	//----- nvinfo : EIATTR_SPARSE_MMA_MASK
	.align		4
.L_2775:
        /*0018*/ 	.byte	0x03, 0x50
        /*001a*/ 	.short	0x0000


	//----- nvinfo : EIATTR_MAXREG_COUNT
	.align		4
        /*001c*/ 	.byte	0x03, 0x1b
        /*001e*/ 	.short	0x00ff


	//----- nvinfo : EIATTR_NUM_BARRIERS
	.align		4
        /*0020*/ 	.byte	0x02, 0x4c
        /*0022*/ 	.byte	0x01
	.zero		1


	//----- nvinfo : EIATTR_ANNOTATIONS
	.align		4
        /*0024*/ 	.byte	0x04, 0x55
        /*0026*/ 	.short	(.L_2777 - .L_2776)


	//   ....[0]....
.L_2776:
        /* <DEDUP_REMOVED lines=47> */


	//----- nvinfo : EIATTR_MERCURY_ISA_VERSION
	.align		4
.L_2777:
        /*0308*/ 	.byte	0x03, 0x5f
        /*030a*/ 	.short	0x0101


	//----- nvinfo : EIATTR_COOP_GROUP_MASK_REGIDS
	.align		4
        /*030c*/ 	.byte	0x04, 0x29
        /*030e*/ 	.short	(.L_2779 - .L_2778)


	//   ....[0]....
.L_2778:
        /*0310*/ 	.word	0xffffffff


	//   ....[1]....
        /*0314*/ 	.word	0xffffffff


	//   ....[2]....
        /*0318*/ 	.word	0xffffffff


	//   ....[3]....
        /*031c*/ 	.word	0xffffffff


	//   ....[4]....
        /*0320*/ 	.word	0xffffffff


	//   ....[5]....
        /*0324*/ 	.word	0xffffffff


	//   ....[6]....
        /*0328*/ 	.word	0xffffffff


	//   ....[7]....
        /*032c*/ 	.word	0xffffffff


	//   ....[8]....
        /*0330*/ 	.word	0xffffffff


	//   ....[9]....
        /*0334*/ 	.word	0xffffffff


	//----- nvinfo : EIATTR_COOP_GROUP_INSTR_OFFSETS
	.align		4
.L_2779:
        /*0338*/ 	.byte	0x04, 0x28
        /*033a*/ 	.short	(.L_2781 - .L_2780)


	//   ....[0]....
.L_2780:
        /*033c*/ 	.word	0x000028d0


	//   ....[1]....
        /*0340*/ 	.word	0x000028f0


	//   ....[2]....
        /*0344*/ 	.word	0x00002930


	//   ....[3]....
        /*0348*/ 	.word	0x00002960


	//   ....[4]....
        /*034c*/ 	.word	0x00002980


	//   ....[5]....
        /*0350*/ 	.word	0x000029a0


	//   ....[6]....
        /*0354*/ 	.word	0x000029c0


	//   ....[7]....
        /*0358*/ 	.word	0x000029e0


	//   ....[8]....
        /*035c*/ 	.word	0x00002a00


	//   ....[9]....
        /*0360*/ 	.word	0x00002a20


	//----- nvinfo : EIATTR_VRC_CTA_INIT_COUNT
	.align		4
.L_2781:
        /*0364*/ 	.byte	0x02, 0x4a
	.zero		1
	.zero		1


	//----- nvinfo : EIATTR_EXIT_INSTR_OFFSETS
	.align		4
        /*0368*/ 	.byte	0x04, 0x1c
        /*036a*/ 	.short	(.L_2783 - .L_2782)


	//   ....[0]....
.L_2782:
        /*036c*/ 	.word	0x0000ac00


	//   ....[1]....
        /*0370*/ 	.word	0x0000acd0


	//----- nvinfo : EIATTR_MAX_THREADS
	.align		4
.L_2783:
        /*0374*/ 	.byte	0x04, 0x05
        /*0376*/ 	.short	(.L_2785 - .L_2784)
.L_2784:
        /*0378*/ 	.word	0x00000080
        /*037c*/ 	.word	0x00000001
        /*0380*/ 	.word	0x00000001


	//----- nvinfo : EIATTR_CRS_STACK_SIZE
	.align		4
.L_2785:
        /*0384*/ 	.byte	0x04, 0x1e
        /*0386*/ 	.short	(.L_2787 - .L_2786)
.L_2786:
        /*0388*/ 	.word	0x00000000


	//----- nvinfo : EIATTR_CBANK_PARAM_SIZE
	.align		4
.L_2787:
        /*038c*/ 	.byte	0x03, 0x19
        /*038e*/ 	.short	0x0128


	//----- nvinfo : EIATTR_PARAM_CBANK
	.align		4
        /*0390*/ 	.byte	0x04, 0x0a
        /*0392*/ 	.short	(.L_2789 - .L_2788)
	.align		4
.L_2788:
        /*0394*/ 	.word	index@(.nv.constant0._ZN10layer_norm13ln_bwd_kernelINS_13Kernel_traitsIf13__nv_bfloat16fS2_fjLj4096ELj1ELj1ELj4ELj16ENS_18Kernel_traits_baseILj4096EfS2_fS2_fjLj128EEEEELb0ELb1ELb1ELb0EEEvNS_9BwdParamsE)
        /*0398*/ 	.short	0x0380
        /*039a*/ 	.short	0x0128


	//----- nvinfo : EIATTR_SW_WAR
	.align		4
.L_2789:
        /*039c*/ 	.byte	0x04, 0x36
        /*039e*/ 	.short	(.L_2791 - .L_2790)
.L_2790:
        /*03a0*/ 	.word	0x00000008
.L_2791:


//--------------------- .nv.info._ZN10layer_norm13ln_bwd_kernelINS_13Kernel_traitsIf13__nv_bfloat16fS2_fjLj4096ELj1ELj1ELj4ELj16ENS_18Kernel_traits_baseILj4096EfS2_fS2_fjLj128EEEEELb0ELb1ELb1ELb1EEEvNS_9BwdParamsE --------------------------
	.section	.nv.info._ZN10layer_norm13ln_bwd_kernelINS_13Kernel_traitsIf13__nv_bfloat16fS2_fjLj4096ELj1ELj1ELj4ELj16ENS_18Kernel_traits_baseILj4096EfS2_fS2_fjLj128EEEEELb0ELb1ELb1ELb1EEEvNS_9BwdParamsE,"",@"SHT_CUDA_INFO"
	.sectionflags	@""
	.align	4


	//----- nvinfo : EIATTR_CUDA_API_VERSION
	.align		4
        /*0000*/ 	.byte	0x04, 0x37
        /*0002*/ 	.short	(.L_2793 - .L_2792)
.L_2792:
        /*0004*/ 	.word	0x00000082


	//----- nvinfo : EIATTR_KPARAM_INFO
	.align		4
.L_2793:
        /*0008*/ 	.byte	0x04, 0x17
        /*000a*/ 	.short	(.L_2795 - .L_2794)
.L_2794:
        /*000c*/ 	.word	0x00000000
        /*0010*/ 	.short	0x0000
        /*0012*/ 	.short	0x0000
        /*0014*/ 	.byte	0x00, 0xf0, 0xa1, 0x04


	//----- nvinfo : EIATTR_SPARSE_MMA_MASK
	.align		4
.L_2795:
        /*0018*/ 	.byte	0x03, 0x50
        /*001a*/ 	.short	0x0000


	//----- nvinfo : EIATTR_MAXREG_COUNT
	.align		4
        /*001c*/ 	.byte	0x03, 0x1b
        /*001e*/ 	.short	0x00ff


	//----- nvinfo : EIATTR_NUM_BARRIERS
	.align		4
        /*0020*/ 	.byte	0x02, 0x4c
        /*0022*/ 	.byte	0x01
	.zero		1


	//----- nvinfo : EIATTR_ANNOTATIONS
	.align		4
        /*0024*/ 	.byte	0x04, 0x55
        /*0026*/ 	.short	(.L_2797 - .L_2796)


	//   ....[0]....
.L_2796:
        /* <DEDUP_REMOVED lines=28> */


	//----- nvinfo : EIATTR_MERCURY_ISA_VERSION
	.align		4
.L_2797:
        /*01d8*/ 	.byte	0x03, 0x5f
        /*01da*/ 	.short	0x0101


	//----- nvinfo : EIATTR_COOP_GROUP_MASK_REGIDS
	.align		4
        /*01dc*/ 	.byte	0x04, 0x29
        /*01de*/ 	.short	(.L_2799 - .L_2798)


	//   ....[0]....
.L_2798:
        /*01e0*/ 	.word	0xffffffff


	//   ....[1]....
        /*01e4*/ 	.word	0xffffffff


	//   ....[2]....
        /*01e8*/ 	.word	0xffffffff


	//   ....[3]....
        /*01ec*/ 	.word	0xffffffff


	//   ....[4]....
        /*01f0*/ 	.word	0xffffffff


	//   ....[5]....
        /*01f4*/ 	.word	0xffffffff


	//   ....[6]....
        /*01f8*/ 	.word	0xffffffff


	//   ....[7]....
        /*01fc*/ 	.word	0xffffffff


	//   ....[8]....
        /*0200*/ 	.word	0xffffffff


	//   ....[9]....
        /*0204*/ 	.word	0xffffffff


	//----- nvinfo : EIATTR_COOP_GROUP_INSTR_OFFSETS
	.align		4
.L_2799:
        /*0208*/ 	.byte	0x04, 0x28
        /*020a*/ 	.short	(.L_2801 - .L_2800)


	//   ....[0]....
.L_2800:
        /*020c*/ 	.word	0x000020f0


	//   ....[1]....
        /*0210*/ 	.word	0x00002110


	//   ....[2]....
        /*0214*/ 	.word	0x00002150


	//   ....[3]....
        /*0218*/ 	.word	0x00002160


	//   ....[4]....
        /*021c*/ 	.word	0x000021a0


	//   ....[5]....
        /*0220*/ 	.word	0x000021b0


	//   ....[6]....
        /*0224*/ 	.word	0x000021e0


	//   ....[7]....
        /*0228*/ 	.word	0x000021f0


	//   ....[8]....
        /*022c*/ 	.word	0x00002220


	//   ....[9]....
        /*0230*/ 	.word	0x00002230


	//----- nvinfo : EIATTR_VRC_CTA_INIT_COUNT
	.align		4
.L_2801:
        /*0234*/ 	.byte	0x02, 0x4a
	.zero		1
	.zero		1


	//----- nvinfo : EIATTR_EXIT_INSTR_OFFSETS
	.align		4
        /*0238*/ 	.byte	0x04, 0x1c
        /*023a*/ 	.short	(.L_2803 - .L_2802)


	//   ....[0]....
.L_2802:
        /*023c*/ 	.word	0x0000a010


	//----- nvinfo : EIATTR_MAX_THREADS
	.align		4
.L_2803:
        /*0240*/ 	.byte	0x04, 0x05
        /*0242*/ 	.short	(.L_2805 - .L_2804)
.L_2804:
        /*0244*/ 	.word	0x00000080
        /*0248*/ 	.word	0x00000001
        /*024c*/ 	.word	0x00000001


	//----- nvinfo : EIATTR_CRS_STACK_SIZE
	.align		4
.L_2805:
        /*0250*/ 	.byte	0x04, 0x1e
        /*0252*/ 	.short	(.L_2807 - .L_2806)
.L_2806:
        /*0254*/ 	.word	0x00000000


	//----- nvinfo : EIATTR_CBANK_PARAM_SIZE
	.align		4
.L_2807:
        /*0258*/ 	.byte	0x03, 0x19
        /*025a*/ 	.short	0x0128


	//----- nvinfo : EIATTR_PARAM_CBANK
	.align		4
        /*025c*/ 	.byte	0x04, 0x0a
        /*025e*/ 	.short	(.L_2809 - .L_2808)
	.align		4
.L_2808:
        /*0260*/ 	.word	index@(.nv.constant0._ZN10layer_norm13ln_bwd_kernelINS_13Kernel_traitsIf13__nv_bfloat16fS2_fjLj4096ELj1ELj1ELj4ELj16ENS_18Kernel_traits_baseILj4096EfS2_fS2_fjLj128EEEEELb0ELb1ELb1ELb1EEEvNS_9BwdParamsE)
        /*0264*/ 	.short	0x0380
        /*0266*/ 	.short	0x0128


	//----- nvinfo : EIATTR_SW_WAR
	.align		4
.L_2809:
        /*0268*/ 	.byte	0x04, 0x36
        /*026a*/ 	.short	(.L_2811 - .L_2810)
.L_2810:
        /*026c*/ 	.word	0x00000008
.L_2811:


//--------------------- .nv.info._ZN10layer_norm13ln_bwd_kernelINS_13Kernel_traitsIf13__nv_bfloat16fS2_fjLj4096ELj1ELj1ELj4ELj16ENS_18Kernel_traits_baseILj4096EfS2_fS2_fjLj128EEEEELb1ELb0ELb0ELb0EEEvNS_9BwdParamsE --------------------------
	.section	.nv.info._ZN10layer_norm13ln_bwd_kernelINS_13Kernel_traitsIf13__nv_bfloat16fS2_fjLj4096ELj1ELj1ELj4ELj16ENS_18Kernel_traits_baseILj4096EfS2_fS2_fjLj128EEEEELb1ELb0ELb0ELb0EEEvNS_9BwdParamsE,"",@"SHT_CUDA_INFO"
	.sectionflags	@""
	.align	4


	//----- nvinfo : EIATTR_CUDA_API_VERSION
	.align		4
        /*0000*/ 	.byte	0x04, 0x37
        /*0002*/ 	.short	(.L_2813 - .L_2812)
.L_2812:
        /*0004*/ 	.word	0x00000082


	//----- nvinfo : EIATTR_KPARAM_INFO
	.align		4
.L_2813:
        /*0008*/ 	.byte	0x04, 0x17
        /*000a*/ 	.short	(.L_2815 - .L_2814)
.L_2814:
        /*000c*/ 	.word	0x00000000
        /*0010*/ 	.short	0x0000
        /*0012*/ 	.short	0x0000
        /*0014*/ 	.byte	0x00, 0xf0, 0xa1, 0x04


	//----- nvinfo : EIATTR_SPARSE_MMA_MASK
	.align		4
.L_2815:
        /*0018*/ 	.byte	0x03, 0x50
        /*001a*/ 	.short	0x0000


	//----- nvinfo : EIATTR_MAXREG_COUNT
	.align		4
        /*001c*/ 	.byte	0x03, 0x1b
        /*001e*/ 	.short	0x00ff


	//----- nvinfo : EIATTR_NUM_BARRIERS
	.align		4
        /*0020*/ 	.byte	0x02, 0x4c
        /*0022*/ 	.byte	0x01
	.zero		1


	//----- nvinfo : EIATTR_MERCURY_ISA_VERSION
	.align		4
        /*0024*/ 	.byte	0x03, 0x5f
        /*0026*/ 	.short	0x0101


	//----- nvinfo : EIATTR_COOP_GROUP_MASK_REGIDS
	.align		4
        /*0028*/ 	.byte	0x04, 0x29
        /*002a*/ 	.short	(.L_2817 - .L_2816)


	//   ....[0]....
.L_2816:
        /*002c*/ 	.word	0xffffffff


	//   ....[1]....
        /*0030*/ 	.word	0xffffffff


	//   ....[2]....
        /*0034*/ 	.word	0xffffffff


	//   ....[3]....
        /*0038*/ 	.word	0xffffffff


	//   ....[4]....
        /*003c*/ 	.word	0xffffffff


	//   ....[5]....
        /*0040*/ 	.word	0xffffffff


	//   ....[6]....
        /*0044*/ 	.word	0xffffffff


	//   ....[7]....
        /*0048*/ 	.word	0xffffffff


	//   ....[8]....
        /*004c*/ 	.word	0xffffffff


	//   ....[9]....
        /*0050*/ 	.word	0xffffffff


	//----- nvinfo : EIATTR_COOP_GROUP_INSTR_OFFSETS
	.align		4
.L_2817:
        /*0054*/ 	.byte	0x04, 0x28
        /*0056*/ 	.short	(.L_2819 - .L_2818)


	//   ....[0]....
.L_2818:
        /*0058*/ 	.word	0x00001e60


	//   ....[1]....
        /*005c*/ 	.word	0x00001e90


	//   ....[2]....
        /*0060*/ 	.word	0x00001f10


	//   ....[3]....
        /*0064*/ 	.word	0x00001f30


	//   ....[4]....
        /*0068*/ 	.word	0x00001f60


	//   ....[5]....
        /*006c*/ 	.word	0x00001f70


	//   ....[6]....
        /*0070*/ 	.word	0x00001fa0


	//   ....[7]....
        /*0074*/ 	.word	0x00001fb0


	//   ....[8]....
        /*0078*/ 	.word	0x00001fe0


	//   ....[9]....
        /*007c*/ 	.word	0x00001ff0


	//----- nvinfo : EIATTR_VRC_CTA_INIT_COUNT
	.align		4
.L_2819:
        /*0080*/ 	.byte	0x02, 0x4a
	.zero		1
	.zero		1


	//----- nvinfo : EIATTR_EXIT_INSTR_OFFSETS
	.align		4
        /*0084*/ 	.byte	0x04, 0x1c
        /*0086*/ 	.short	(.L_2821 - .L_2820)


	//   ....[0]....
.L_2820:
        /*0088*/ 	.word	0x00006860


	//   ....[1]....
        /*008c*/ 	.word	0x00006900


	//----- nvinfo : EIATTR_MAX_THREADS
	.align		4
.L_2821:
        /*0090*/ 	.byte	0x04, 0x05
        /*0092*/ 	.short	(.L_2823 - .L_2822)
.L_2822:
        /*0094*/ 	.word	0x00000080
        /*0098*/ 	.word	0x00000001
        /*009c*/ 	.word	0x00000001


	//----- nvinfo : EIATTR_CRS_STACK_SIZE
	.align		4
.L_2823:
        /*00a0*/ 	.byte	0x04, 0x1e
        /*00a2*/ 	.short	(.L_2825 - .L_2824)
.L_2824:
        /*00a4*/ 	.word	0x00000000


	//----- nvinfo : EIATTR_CBANK_PARAM_SIZE
	.align		4
.L_2825:
        /*00a8*/ 	.byte	0x03, 0x19
        /*00aa*/ 	.short	0x0128


	//----- nvinfo : EIATTR_PARAM_CBANK
	.align		4
        /*00ac*/ 	.byte	0x04, 0x0a
        /*00ae*/ 	.short	(.L_2827 - .L_2826)
	.align		4
.L_2826:
        /*00b0*/ 	.word	index@(.nv.constant0._ZN10layer_norm13ln_bwd_kernelINS_13Kernel_traitsIf13__nv_bfloat16fS2_fjLj4096ELj1ELj1ELj4ELj16ENS_18Kernel_traits_baseILj4096EfS2_fS2_fjLj128EEEEELb1ELb0ELb0ELb0EEEvNS_9BwdParamsE)
        /*00b4*/ 	.short	0x0380
        /*00b6*/ 	.short	0x0128


	//----- nvinfo : EIATTR_SW_WAR
	.align		4
.L_2827:
        /*00b8*/ 	.byte	0x04, 0x36
        /*00ba*/ 	.short	(.L_2829 - .L_2828)
.L_2828:
        /*00bc*/ 	.word	0x00000008
.L_2829:


//--------------------- .nv.info._ZN10layer_norm13ln_bwd_kernelINS_13Kernel_traitsIf13__nv_bfloat16fS2_fjLj4096ELj1ELj1ELj4ELj16ENS_18Kernel_traits_baseILj4096EfS2_fS2_fjLj128EEEEELb1ELb0ELb0ELb1EEEvNS_9BwdParamsE --------------------------
	.section	.nv.info._ZN10layer_norm13ln_bwd_kernelINS_13Kernel_traitsIf13__nv_bfloat16fS2_fjLj4096ELj1ELj1ELj4ELj16ENS_18Kernel_traits_baseILj4096EfS2_fS2_fjLj128EEEEELb1ELb0ELb0ELb1EEEvNS_9BwdParamsE,"",@"SHT_CUDA_INFO"
	.sectionflags	@""
	.align	4


	//----- nvinfo : EIATTR_CUDA_API_VERSION
	.align		4
        /*0000*/ 	.byte	0x04, 0x37
        /*0002*/ 	.short	(.L_2831 - .L_2830)
.L_2830:
        /*0004*/ 	.word	0x00000082


	//----- nvinfo : EIATTR_KPARAM_INFO
	.align		4
.L_2831:
        /*0008*/ 	.byte	0x04, 0x17
        /*000a*/ 	.short	(.L_2833 - .L_2832)
.L_2832:
        /*000c*/ 	.word	0x00000000
        /*0010*/ 	.short	0x0000
        /*0012*/ 	.short	0x0000
        /*0014*/ 	.byte	0x00, 0xf0, 0xa1, 0x04


	//----- nvinfo : EIATTR_SPARSE_MMA_MASK
	.align		4
.L_2833:
        /*0018*/ 	.byte	0x03, 0x50
        /*001a*/ 	.short	0x0000


	//----- nvinfo : EIATTR_MAXREG_COUNT
	.align		4
        /*001c*/ 	.byte	0x03, 0x1b
        /*001e*/ 	.short	0x00ff


	//----- nvinfo : EIATTR_NUM_BARRIERS
	.align		4
        /*0020*/ 	.byte	0x02, 0x4c
        /*0022*/ 	.byte	0x01
	.zero		1


	//----- nvinfo : EIATTR_MERCURY_ISA_VERSION
	.align		4
        /*0024*/ 	.byte	0x03, 0x5f
        /*0026*/ 	.short	0x0101


	//----- nvinfo : EIATTR_COOP_GROUP_MASK_REGIDS
	.align		4
        /*0028*/ 	.byte	0x04, 0x29
        /*002a*/ 	.short	(.L_2835 - .L_2834)


	//   ....[0]....
.L_2834:
        /*002c*/ 	.word	0xffffffff


	//   ....[1]....
        /*0030*/ 	.word	0xffffffff


	//   ....[2]....
        /*0034*/ 	.word	0xffffffff


	//   ....[3]....
        /*0038*/ 	.word	0xffffffff


	//   ....[4]....
        /*003c*/ 	.word	0xffffffff


	//   ....[5]....
        /*0040*/ 	.word	0xffffffff


	//   ....[6]....
        /*0044*/ 	.word	0xffffffff


	//   ....[7]....
        /*0048*/ 	.word	0xffffffff


	//   ....[8]....
        /*004c*/ 	.word	0xffffffff


	//   ....[9]....
        /*0050*/ 	.word	0xffffffff


	//----- nvinfo : EIATTR_COOP_GROUP_INSTR_OFFSETS
	.align		4
.L_2835:
        /*0054*/ 	.byte	0x04, 0x28
        /*0056*/ 	.short	(.L_2837 - .L_2836)


	//   ....[0]....
.L_2836:
        /*0058*/ 	.word	0x00001520


	//   ....[1]....
        /*005c*/ 	.word	0x00001530


	//   ....[2]....
        /*0060*/ 	.word	0x00001560


	//   ....[3]....
        /*0064*/ 	.word	0x00001570


	//   ....[4]....
        /*0068*/ 	.word	0x000015a0


	//   ....[5]....
        /*006c*/ 	.word	0x000015b0


	//   ....[6]....
        /*0070*/ 	.word	0x000015f0


	//   ....[7]....
        /*0074*/ 	.word	0x00001600


	//   ....[8]....
        /*0078*/ 	.word	0x00001660


	//   ....[9]....
        /*007c*/ 	.word	0x00001680


	//----- nvinfo : EIATTR_VRC_CTA_INIT_COUNT
	.align		4
.L_2837:
        /*0080*/ 	.byte	0x02, 0x4a
	.zero		1
	.zero		1


	//----- nvinfo : EIATTR_EXIT_INSTR_OFFSETS
	.align		4
        /*0084*/ 	.byte	0x04, 0x1c
        /*0086*/ 	.short	(.L_2839 - .L_2838)


	//   ....[0]....
.L_2838:
        /*0088*/ 	.word	0x00006590


	//----- nvinfo : EIATTR_MAX_THREADS
	.align		4
.L_2839:
        /*008c*/ 	.byte	0x04, 0x05
        /*008e*/ 	.short	(.L_2841 - .L_2840)
.L_2840:
        /*0090*/ 	.word	0x00000080
        /*0094*/ 	.word	0x00000001
        /*0098*/ 	.word	0x00000001


	//----- nvinfo : EIATTR_CBANK_PARAM_SIZE
	.align		4
.L_2841:
        /*009c*/ 	.byte	0x03, 0x19
        /*009e*/ 	.short	0x0128


	//----- nvinfo : EIATTR_PARAM_CBANK
	.align		4
        /*00a0*/ 	.byte	0x04, 0x0a
        /*00a2*/ 	.short	(.L_2843 - .L_2842)
	.align		4
.L_2842:
        /*00a4*/ 	.word	index@(.nv.constant0._ZN10layer_norm13ln_bwd_kernelINS_13Kernel_traitsIf13__nv_bfloat16fS2_fjLj4096ELj1ELj1ELj4ELj16ENS_18Kernel_traits_baseILj4096EfS2_fS2_fjLj128EEEEELb1ELb0ELb0ELb1EEEvNS_9BwdParamsE)
        /*00a8*/ 	.short	0x0380
        /*00aa*/ 	.short	0x0128


	//----- nvinfo : EIATTR_SW_WAR
	.align		4
.L_2843:
        /*00ac*/ 	.byte	0x04, 0x36
        /*00ae*/ 	.short	(.L_2845 - .L_2844)
.L_2844:
        /*00b0*/ 	.word	0x00000008
.L_2845:


//--------------------- .nv.info._ZN10layer_norm22ln_bwd_finalize_kernelINS_22Kernel_traits_finalizeILj4096Ef13__nv_bfloat16fS2_fjLb0ELj1024ELj4ENS_18Kernel_traits_baseILj4096EfS2_fS2_fjLj1024EEEEELb0ELb0EEEvNS_9BwdParamsE --------------------------
	.section	.nv.info._ZN10layer_norm22ln_bwd_finalize_kernelINS_22Kernel_traits_finalizeILj4096Ef13__nv_bfloat16fS2_fjLb0ELj1024ELj4ENS_18Kernel_traits_baseILj4096EfS2_fS2_fjLj1024EEEEELb0ELb0EEEvNS_9BwdParamsE,"",@"SHT_CUDA_INFO"
	.sectionflags	@""
	.align	4


	//----- nvinfo : EIATTR_CUDA_API_VERSION
	.align		4
        /*0000*/ 	.byte	0x04, 0x37
        /*0002*/ 	.short	(.L_2847 - .L_2846)
.L_2846:
        /*0004*/ 	.word	0x00000082


	//----- nvinfo : EIATTR_KPARAM_INFO
	.align		4
.L_2847:
        /*0008*/ 	.byte	0x04, 0x17
        /*000a*/ 	.short	(.L_2849 - .L_2848)
.L_2848:
        /*000c*/ 	.word	0x00000000
        /*0010*/ 	.short	0x0000
        /*0012*/ 	.short	0x0000
        /*0014*/ 	.byte	0x00, 0xf0, 0xa1, 0x04


	//----- nvinfo : EIATTR_SPARSE_MMA_MASK
	.align		4
.L_2849:
        /*0018*/ 	.byte	0x03, 0x50
        /*001a*/ 	.short	0x0000


	//----- nvinfo : EIATTR_MAXREG_COUNT
	.align		4
        /*001c*/ 	.byte	0x03, 0x1b
        /*001e*/ 	.short	0x0040


	//----- nvinfo : EIATTR_NUM_BARRIERS
	.align		4
        /*0020*/ 	.byte	0x02, 0x4c
        /*0022*/ 	.byte	0x01
	.zero		1


	//----- nvinfo : EIATTR_MERCURY_ISA_VERSION
	.align		4
        /*0024*/ 	.byte	0x03, 0x5f
        /*0026*/ 	.short	0x0101


	//----- nvinfo : EIATTR_COOP_GROUP_MASK_REGIDS
	.align		4
        /*0028*/ 	.byte	0x04, 0x29
        /*002a*/ 	.short	(.L_2851 - .L_2850)


	//   ....[0]....
.L_2850:
        /*002c*/ 	.word	0xffffffff


	//   ....[1]....
        /*0030*/ 	.word	0xffffffff


	//   ....[2]....
        /*0034*/ 	.word	0xffffffff


	//   ....[3]....
        /*0038*/ 	.word	0xffffffff


	//   ....[4]....
        /*003c*/ 	.word	0xffffffff


	//   ....[5]....
        /*0040*/ 	.word	0xffffffff


	//   ....[6]....
        /*0044*/ 	.word	0xffffffff


	//   ....[7]....
        /*0048*/ 	.word	0xffffffff


	//   ....[8]....
        /*004c*/ 	.word	0xffffffff


	//   ....[9]....
        /*0050*/ 	.word	0xffffffff


	//----- nvinfo : EIATTR_COOP_GROUP_INSTR_OFFSETS
	.align		4
.L_2851:
        /*0054*/ 	.byte	0x04, 0x28
        /*0056*/ 	.short	(.L_2853 - .L_2852)


	//   ....[0]....
.L_2852:
        /*0058*/ 	.word	0x00001550


	//   ....[1]....
        /*005c*/ 	.word	0x00001560


	//   ....[2]....
        /*0060*/ 	.word	0x00001590


	//   ....[3]....
        /*0064*/ 	.word	0x000015a0


	//   ....[4]....
        /*0068*/ 	.word	0x000015d0


	//   ....[5]....
        /*006c*/ 	.word	0x000015e0


	//   ....[6]....
        /*0070*/ 	.word	0x00001610


	//   ....[7]....
        /*0074*/ 	.word	0x00001630


	//   ....[8]....
        /*0078*/ 	.word	0x00001680


	//   ....[9]....
        /*007c*/ 	.word	0x00001690


	//----- nvinfo : EIATTR_VRC_CTA_INIT_COUNT
	.align		4
.L_2853:
        /*0080*/ 	.byte	0x02, 0x4a
	.zero		1
	.zero		1


	//----- nvinfo : EIATTR_EXIT_INSTR_OFFSETS
	.align		4
        /*0084*/ 	.byte	0x04, 0x1c
        /*0086*/ 	.short	(.L_2855 - .L_2854)


	//   ....[0]....
.L_2854:
        /*0088*/ 	.word	0x00000060


	//   ....[1]....
        /*008c*/ 	.word	0x000016f0


	//   ....[2]....
        /*0090*/ 	.word	0x00001720


	//   ....[3]....
        /*0094*/ 	.word	0x000017c0


	//----- nvinfo : EIATTR_MAX_THREADS
	.align		4
.L_2855:
        /*0098*/ 	.byte	0x04, 0x05
        /*009a*/ 	.short	(.L_2857 - .L_2856)
.L_2856:
        /*009c*/ 	.word	0x00000400
        /*00a0*/ 	.word	0x00000001
        /*00a4*/ 	.word	0x00000001


	//----- nvinfo : EIATTR_CRS_STACK_SIZE
	.align		4
.L_2857:
        /*00a8*/ 	.byte	0x04, 0x1e
        /*00aa*/ 	.short	(.L_2859 - .L_2858)
.L_2858:
        /*00ac*/ 	.word	0x00000000


	//----- nvinfo : EIATTR_CBANK_PARAM_SIZE
	.align		4
.L_2859:
        /*00b0*/ 	.byte	0x03, 0x19
        /*00b2*/ 	.short	0x0128


	//----- nvinfo : EIATTR_PARAM_CBANK
	.align		4
        /*00b4*/ 	.byte	0x04, 0x0a
        /*00b6*/ 	.short	(.L_2861 - .L_2860)
	.align		4
.L_2860:
        /*00b8*/ 	.word	index@(.nv.constant0._ZN10layer_norm22ln_bwd_finalize_kernelINS_22Kernel_traits_finalizeILj4096Ef13__nv_bfloat16fS2_fjLb0ELj1024ELj4ENS_18Kernel_traits_baseILj4096EfS2_fS2_fjLj1024EEEEELb0ELb0EEEvNS_9BwdParamsE)
        /*00bc*/ 	.short	0x0380
        /*00be*/ 	.short	0x0128


	//----- nvinfo : EIATTR_SW_WAR
	.align		4
.L_2861:
        /*00c0*/ 	.byte	0x04, 0x36
        /*00c2*/ 	.short	(.L_2863 - .L_2862)
.L_2862:
        /*00c4*/ 	.word	0x00000008
.L_2863:


//--------------------- .nv.info._ZN10layer_norm13ln_bwd_kernelINS_13Kernel_traitsIf13__nv_bfloat16fS2_fjLj4096ELj1ELj1ELj4ELj16ENS_18Kernel_traits_baseILj4096EfS2_fS2_fjLj128EEEEELb1ELb0ELb1ELb0EEEvNS_9BwdParamsE --------------------------
	.section	.nv.info._ZN10layer_norm13ln_bwd_kernelINS_13Kernel_traitsIf13__nv_bfloat16fS2_fjLj4096ELj1ELj1ELj4ELj16ENS_18Kernel_traits_baseILj4096EfS2_fS2_fjLj128EEEEELb1ELb0ELb1ELb0EEEvNS_9BwdParamsE,"",@"SHT_CUDA_INFO"
	.sectionflags	@""
	.align	4


	//----- nvinfo : EIATTR_CUDA_API_VERSION
	.align		4
        /*0000*/ 	.byte	0x04, 0x37
        /*0002*/ 	.short	(.L_2865 - .L_2864)
.L_2864:
        /*0004*/ 	.word	0x00000082


	//----- nvinfo : EIATTR_KPARAM_INFO
	.align		4
.L_2865:
        /*0008*/ 	.byte	0x04, 0x17
        /*000a*/ 	.short	(.L_2867 - .L_2866)
.L_2866:
        /*000c*/ 	.word	0x00000000
        /*0010*/ 	.short	0x0000
        /*0012*/ 	.short	0x0000
        /*0014*/ 	.byte	0x00, 0xf0, 0xa1, 0x04


	//----- nvinfo : EIATTR_SPARSE_MMA_MASK
	.align		4
.L_2867:
        /*0018*/ 	.byte	0x03, 0x50
        /*001a*/ 	.short	0x0000


	//----- nvinfo : EIATTR_MAXREG_COUNT
	.align		4
        /*001c*/ 	.byte	0x03, 0x1b
        /*001e*/ 	.short	0x00ff


	//----- nvinfo : EIATTR_NUM_BARRIERS
	.align		4
        /*0020*/ 	.byte	0x02, 0x4c
        /*0022*/ 	.byte	0x01
	.zero		1


	//----- nvinfo : EIATTR_MERCURY_ISA_VERSION
	.align		4
        /*0024*/ 	.byte	0x03, 0x5f
        /*0026*/ 	.short	0x0101


	//----- nvinfo : EIATTR_COOP_GROUP_MASK_REGIDS
	.align		4
        /*0028*/ 	.byte	0x04, 0x29
        /*002a*/ 	.short	(.L_2869 - .L_2868)


	//   ....[0]....
.L_2868:
        /*002c*/ 	.word	0xffffffff


	//   ....[1]....
        /*0030*/ 	.word	0xffffffff


	//   ....[2]....
        /*0034*/ 	.word	0xffffffff


	//   ....[3]....
        /*0038*/ 	.word	0xffffffff


	//   ....[4]....
        /*003c*/ 	.word	0xffffffff


	//   ....[5]....
        /*0040*/ 	.word	0xffffffff


	//   ....[6]....
        /*0044*/ 	.word	0xffffffff


	//   ....[7]....
        /*0048*/ 	.word	0xffffffff


	//   ....[8]....
        /*004c*/ 	.word	0xffffffff


	//   ....[9]....
        /*0050*/ 	.word	0xffffffff


	//----- nvinfo : EIATTR_COOP_GROUP_INSTR_OFFSETS
	.align		4
.L_2869:
        /*0054*/ 	.byte	0x04, 0x28
        /*0056*/ 	.short	(.L_2871 - .L_2870)


	//   ....[0]....
.L_2870:
        /*0058*/ 	.word	0x00002570


	//   ....[1]....
        /*005c*/ 	.word	0x000025a0


	//   ....[2]....
        /*0060*/ 	.word	0x000025d0


	//   ....[3]....
        /*0064*/ 	.word	0x000025e0


	//   ....[4]....
        /*0068*/ 	.word	0x00002610


	//   ....[5]....
        /*006c*/ 	.word	0x00002620


	//   ....[6]....
        /*0070*/ 	.word	0x00002650


	//   ....[7]....
        /*0074*/ 	.word	0x00002660


	//   ....[8]....
        /*0078*/ 	.word	0x00002690


	//   ....[9]....
        /*007c*/ 	.word	0x000026a0


	//----- nvinfo : EIATTR_VRC_CTA_INIT_COUNT
	.align		4
.L_2871:
        /*0080*/ 	.byte	0x02, 0x4a
	.zero		1
	.zero		1


	//----- nvinfo : EIATTR_EXIT_INSTR_OFFSETS
	.align		4
        /*0084*/ 	.byte	0x04, 0x1c
        /*0086*/ 	.short	(.L_2873 - .L_2872)


	//   ....[0]....
.L_2872:
        /*0088*/ 	.word	0x00009a60


	//   ....[1]....
        /*008c*/ 	.word	0x00009b00


	//----- nvinfo : EIATTR_MAX_THREADS
	.align		4
.L_2873:
        /*0090*/ 	.byte	0x04, 0x05
        /*0092*/ 	.short	(.L_2875 - .L_2874)
.L_2874:
        /*0094*/ 	.word	0x00000080
        /*0098*/ 	.word	0x00000001
        /*009c*/ 	.word	0x00000001


	//----- nvinfo : EIATTR_CRS_STACK_SIZE
	.align		4
.L_2875:
        /*00a0*/ 	.byte	0x04, 0x1e
        /*00a2*/ 	.short	(.L_2877 - .L_2876)
.L_2876:
        /*00a4*/ 	.word	0x00000000


	//----- nvinfo : EIATTR_CBANK_PARAM_SIZE
	.align		4
.L_2877:
        /*00a8*/ 	.byte	0x03, 0x19
        /*00aa*/ 	.short	0x0128


	//----- nvinfo : EIATTR_PARAM_CBANK
	.align		4
        /*00ac*/ 	.byte	0x04, 0x0a
        /*00ae*/ 	.short	(.L_2879 - .L_2878)
	.align		4
.L_2878:
        /*00b0*/ 	.word	index@(.nv.constant0._ZN10layer_norm13ln_bwd_kernelINS_13Kernel_traitsIf13__nv_bfloat16fS2_fjLj4096ELj1ELj1ELj4ELj16ENS_18Kernel_traits_baseILj4096EfS2_fS2_fjLj128EEEEELb1ELb0ELb1ELb0EEEvNS_9BwdParamsE)
        /*00b4*/ 	.short	0x0380
        /*00b6*/ 	.short	0x0128


	//----- nvinfo : EIATTR_SW_WAR
	.align		4
.L_2879:
        /*00b8*/ 	.byte	0x04, 0x36
        /*00ba*/ 	.short	(.L_2881 - .L_2880)
.L_2880:
        /*00bc*/ 	.word	0x00000008
.L_2881:


//--------------------- .nv.info._ZN10layer_norm22ln_bwd_finalize_kernelINS_22Kernel_traits_finalizeILj4096Ef13__nv_bfloat16fS2_fjLb0ELj1024ELj4ENS_18Kernel_traits_baseILj4096EfS2_fS2_fjLj1024EEEEELb0ELb1EEEvNS_9BwdParamsE --------------------------
	.section	.nv.info._ZN10layer_norm22ln_bwd_finalize_kernelINS_22Kernel_traits_finalizeILj4096Ef13__nv_bfloat16fS2_fjLb0ELj1024ELj4ENS_18Kernel_traits_baseILj4096EfS2_fS2_fjLj1024EEEEELb0ELb1EEEvNS_9BwdParamsE,"",@"SHT_CUDA_INFO"
	.sectionflags	@""
	.align	4


	//----- nvinfo : EIATTR_CUDA_API_VERSION
	.align		4
        /*0000*/ 	.byte	0x04, 0x37
        /*0002*/ 	.short	(.L_2883 - .L_2882)
.L_2882:
        /*0004*/ 	.word	0x00000082


	//----- nvinfo : EIATTR_KPARAM_INFO
	.align		4
.L_2883:
        /*0008*/ 	.byte	0x04, 0x17
        /*000a*/ 	.short	(.L_2885 - .L_2884)
.L_2884:
        /*000c*/ 	.word	0x00000000
        /*0010*/ 	.short	0x0000
        /*0012*/ 	.short	0x0000
        /*0014*/ 	.byte	0x00, 0xf0, 0xa1, 0x04


	//----- nvinfo : EIATTR_SPARSE_MMA_MASK
	.align		4
.L_2885:
        /*0018*/ 	.byte	0x03, 0x50
        /*001a*/ 	.short	0x0000


	//----- nvinfo : EIATTR_MAXREG_COUNT
	.align		4
        /*001c*/ 	.byte	0x03, 0x1b
        /*001e*/ 	.short	0x0040


	//----- nvinfo : EIATTR_NUM_BARRIERS
	.align		4
        /*0020*/ 	.byte	0x02, 0x4c
        /*0022*/ 	.byte	0x01
	.zero		1


	//----- nvinfo : EIATTR_MERCURY_ISA_VERSION
	.align		4
        /*0024*/ 	.byte	0x03, 0x5f
        /*0026*/ 	.short	0x0101


	//----- nvinfo : EIATTR_COOP_GROUP_MASK_REGIDS
	.align		4
        /*0028*/ 	.byte	0x04, 0x29
        /*002a*/ 	.short	(.L_2887 - .L_2886)


	//   ....[0]....
.L_2886:
        /*002c*/ 	.word	0xffffffff


	//   ....[1]....
        /*0030*/ 	.word	0xffffffff


	//   ....[2]....
        /*0034*/ 	.word	0xffffffff


	//   ....[3]....
        /*0038*/ 	.word	0xffffffff


	//   ....[4]....
        /*003c*/ 	.word	0xffffffff


	//   ....[5]....
        /*0040*/ 	.word	0xffffffff


	//   ....[6]....
        /*0044*/ 	.word	0xffffffff


	//   ....[7]....
        /*0048*/ 	.word	0xffffffff


	//   ....[8]....
        /*004c*/ 	.word	0xffffffff


	//   ....[9]....
        /*0050*/ 	.word	0xffffffff


	//----- nvinfo : EIATTR_COOP_GROUP_INSTR_OFFSETS
	.align		4
.L_2887:
        /*0054*/ 	.byte	0x04, 0x28
        /*0056*/ 	.short	(.L_2889 - .L_2888)


	//   ....[0]....
.L_2888:
        /*0058*/ 	.word	0x00001560


	//   ....[1]....
        /*005c*/ 	.word	0x00001570


	//   ....[2]....
        /*0060*/ 	.word	0x000015a0


	//   ....[3]....
        /*0064*/ 	.word	0x000015b0


	//   ....[4]....
        /*0068*/ 	.word	0x000015e0


	//   ....[5]....
        /*006c*/ 	.word	0x000015f0


	//   ....[6]....
        /*0070*/ 	.word	0x00001620


	//   ....[7]....
        /*0074*/ 	.word	0x00001640


	//   ....[8]....
        /*0078*/ 	.word	0x00001670


	//   ....[9]....
        /*007c*/ 	.word	0x00001680


	//----- nvinfo : EIATTR_VRC_CTA_INIT_COUNT
	.align		4
.L_2889:
        /*0080*/ 	.byte	0x02, 0x4a
	.zero		1
	.zero		1


	//----- nvinfo : EIATTR_EXIT_INSTR_OFFSETS
	.align		4
        /*0084*/ 	.byte	0x04, 0x1c
        /*0086*/ 	.short	(.L_2891 - .L_2890)


	//   ....[0]....
.L_2890:
        /*0088*/ 	.word	0x00000060


	//   ....[1]....
        /*008c*/ 	.word	0x000016e0


	//   ....[2]....
        /*0090*/ 	.word	0x000017b0


	//----- nvinfo : EIATTR_MAX_THREADS
	.align		4
.L_2891:
        /*0094*/ 	.byte	0x04, 0x05
        /*0096*/ 	.short	(.L_2893 - .L_2892)
.L_2892:
        /*0098*/ 	.word	0x00000400
        /*009c*/ 	.word	0x00000001
        /*00a0*/ 	.word	0x00000001


	//----- nvinfo : EIATTR_CRS_STACK_SIZE
	.align		4
.L_2893:
        /*00a4*/ 	.byte	0x04, 0x1e
        /*00a6*/ 	.short	(.L_2895 - .L_2894)
.L_2894:
        /*00a8*/ 	.word	0x00000000


	//----- nvinfo : EIATTR_CBANK_PARAM_SIZE
	.align		4
.L_2895:
        /*00ac*/ 	.byte	0x03, 0x19
        /*00ae*/ 	.short	0x0128


	//----- nvinfo : EIATTR_PARAM_CBANK
	.align		4
        /*00b0*/ 	.byte	0x04, 0x0a
        /*00b2*/ 	.short	(.L_2897 - .L_2896)
	.align		4
.L_2896:
        /*00b4*/ 	.word	index@(.nv.constant0._ZN10layer_norm22ln_bwd_finalize_kernelINS_22Kernel_traits_finalizeILj4096Ef13__nv_bfloat16fS2_fjLb0ELj1024ELj4ENS_18Kernel_traits_baseILj4096EfS2_fS2_fjLj1024EEEEELb0ELb1EEEvNS_9BwdParamsE)
        /*00b8*/ 	.short	0x0380
        /*00ba*/ 	.short	0x0128


	//----- nvinfo : EIATTR_SW_WAR
	.align		4
.L_2897:
        /*00bc*/ 	.byte	0x04, 0x36
        /*00be*/ 	.short	(.L_2899 - .L_2898)
.L_2898:
        /*00c0*/ 	.word	0x00000008
.L_2899:


//--------------------- .nv.info._ZN10layer_norm13ln_bwd_kernelINS_13Kernel_traitsIf13__nv_bfloat16fS2_fjLj4096ELj1ELj1ELj4ELj16ENS_18Kernel_traits_baseILj4096EfS2_fS2_fjLj128EEEEELb1ELb0ELb1ELb1EEEvNS_9BwdParamsE --------------------------
	.section	.nv.info._ZN10layer_norm13ln_bwd_kernelINS_13Kernel_traitsIf13__nv_bfloat16fS2_fjLj4096ELj1ELj1ELj4ELj16ENS_18Kernel_traits_baseILj4096EfS2_fS2_fjLj128EEEEELb1ELb0ELb1ELb1EEEvNS_9BwdParamsE,"",@"SHT_CUDA_INFO"
	.sectionflags	@""
	.align	4


	//----- nvinfo : EIATTR_CUDA_API_VERSION
	.align		4
        /*0000*/ 	.byte	0x04, 0x37
        /*0002*/ 	.short	(.L_2901 - .L_2900)
.L_2900:
        /*0004*/ 	.word	0x00000082


	//----- nvinfo : EIATTR_KPARAM_INFO
	.align		4
.L_2901:
        /*0008*/ 	.byte	0x04, 0x17
        /*000a*/ 	.short	(.L_2903 - .L_2902)
.L_2902:
        /*000c*/ 	.word	0x00000000
        /*0010*/ 	.short	0x0000
        /*0012*/ 	.short	0x0000
        /*0014*/ 	.byte	0x00, 0xf0, 0xa1, 0x04


	//----- nvinfo : EIATTR_SPARSE_MMA_MASK
	.align		4
.L_2903:
        /*0018*/ 	.byte	0x03, 0x50
        /*001a*/ 	.short	0x0000


	//----- nvinfo : EIATTR_MAXREG_COUNT
	.align		4
        /*001c*/ 	.byte	0x03, 0x1b
        /*001e*/ 	.short	0x00ff


	//----- nvinfo : EIATTR_NUM_BARRIERS
	.align		4
        /*0020*/ 	.byte	0x02, 0x4c
        /*0022*/ 	.byte	0x01
	.zero		1


	//----- nvinfo : EIATTR_MERCURY_ISA_VERSION
	.align		4
        /*0024*/ 	.byte	0x03, 0x5f
        /*0026*/ 	.short	0x0101


	//----- nvinfo : EIATTR_COOP_GROUP_MASK_REGIDS
	.align		4
        /*0028*/ 	.byte	0x04, 0x29
        /*002a*/ 	.short	(.L_2905 - .L_2904)


	//   ....[0]....
.L_2904:
        /*002c*/ 	.word	0xffffffff


	//   ....[1]....
        /*0030*/ 	.word	0xffffffff


	//   ....[2]....
        /*0034*/ 	.word	0xffffffff


	//   ....[3]....
        /*0038*/ 	.word	0xffffffff


	//   ....[4]....
        /*003c*/ 	.word	0xffffffff


	//   ....[5]....
        /*0040*/ 	.word	0xffffffff


	//   ....[6]....
        /*0044*/ 	.word	0xffffffff


	//   ....[7]....
        /*0048*/ 	.word	0xffffffff


	//   ....[8]....
        /*004c*/ 	.word	0xffffffff


	//   ....[9]....
        /*0050*/ 	.word	0xffffffff


	//----- nvinfo : EIATTR_COOP_GROUP_INSTR_OFFSETS
	.align		4
.L_2905:
        /*0054*/ 	.byte	0x04, 0x28
        /*0056*/ 	.short	(.L_2907 - .L_2906)


	//   ....[0]....
.L_2906:
        /*0058*/ 	.word	0x00001e20


	//   ....[1]....
        /*005c*/ 	.word	0x00001e50


	//   ....[2]....
        /*0060*/ 	.word	0x00001e80


	//   ....[3]....
        /*0064*/ 	.word	0x00001e90


	//   ....[4]....
        /*0068*/ 	.word	0x00001ec0


	//   ....[5]....
        /*006c*/ 	.word	0x00001ed0


	//   ....[6]....
        /*0070*/ 	.word	0x00001f00


	//   ....[7]....
        /*0074*/ 	.word	0x00001f10


	//   ....[8]....
        /*0078*/ 	.word	0x00001f40


	//   ....[9]....
        /*007c*/ 	.word	0x00001f50


	//----- nvinfo : EIATTR_VRC_CTA_INIT_COUNT
	.align		4
.L_2907:
        /*0080*/ 	.byte	0x02, 0x4a
	.zero		1
	.zero		1


	//----- nvinfo : EIATTR_EXIT_INSTR_OFFSETS
	.align		4
        /*0084*/ 	.byte	0x04, 0x1c
        /*0086*/ 	.short	(.L_2909 - .L_2908)


	//   ....[0]....
.L_2908:
        /*0088*/ 	.word	0x00008470


	//----- nvinfo : EIATTR_MAX_THREADS
	.align		4
.L_2909:
        /*008c*/ 	.byte	0x04, 0x05
        /*008e*/ 	.short	(.L_2911 - .L_2910)
.L_2910:
        /*0090*/ 	.word	0x00000080
        /*0094*/ 	.word	0x00000001
        /*0098*/ 	.word	0x00000001


	//----- nvinfo : EIATTR_CRS_STACK_SIZE
	.align		4
.L_2911:
        /*009c*/ 	.byte	0x04, 0x1e
        /*009e*/ 	.short	(.L_2913 - .L_2912)
.L_2912:
        /*00a0*/ 	.word	0x00000000


	//----- nvinfo : EIATTR_CBANK_PARAM_SIZE
	.align		4
.L_2913:
        /*00a4*/ 	.byte	0x03, 0x19
        /*00a6*/ 	.short	0x0128


	//----- nvinfo : EIATTR_PARAM_CBANK
	.align		4
        /*00a8*/ 	.byte	0x04, 0x0a
        /*00aa*/ 	.short	(.L_2915 - .L_2914)
	.align		4
.L_2914:
        /*00ac*/ 	.word	index@(.nv.constant0._ZN10layer_norm13ln_bwd_kernelINS_13Kernel_traitsIf13__nv_bfloat16fS2_fjLj4096ELj1ELj1ELj4ELj16ENS_18Kernel_traits_baseILj4096EfS2_fS2_fjLj128EEEEELb1ELb0ELb1ELb1EEEvNS_9BwdParamsE)
        /*00b0*/ 	.short	0x0380
        /*00b2*/ 	.short	0x0128


	//----- nvinfo : EIATTR_SW_WAR
	.align		4
.L_2915:
        /*00b4*/ 	.byte	0x04, 0x36
        /*00b6*/ 	.short	(.L_2917 - .L_2916)
.L_2916:
        /*00b8*/ 	.word	0x00000008
.L_2917:


//--------------------- .nv.info._ZN10layer_norm13ln_bwd_kernelINS_13Kernel_traitsIf13__nv_bfloat16fS2_fjLj4096ELj1ELj1ELj4ELj16ENS_18Kernel_traits_baseILj4096EfS2_fS2_fjLj128EEEEELb1ELb1ELb0ELb0EEEvNS_9BwdParamsE --------------------------
	.section	.nv.info._ZN10layer_norm13ln_bwd_kernelINS_13Kernel_traitsIf13__nv_bfloat16fS2_fjLj4096ELj1ELj1ELj4ELj16ENS_18Kernel_traits_baseILj4096EfS2_fS2_fjLj128EEEEELb1ELb1ELb0ELb0EEEvNS_9BwdParamsE,"",@"SHT_CUDA_INFO"
	.sectionflags	@""
	.align	4


	//----- nvinfo : EIATTR_CUDA_API_VERSION
	.align		4
        /*0000*/ 	.byte	0x04, 0x37
        /*0002*/ 	.short	(.L_2919 - .L_2918)
.L_2918:
        /*0004*/ 	.word	0x00000082


	//----- nvinfo : EIATTR_KPARAM_INFO
	.align		4
.L_2919:
        /*0008*/ 	.byte	0x04, 0x17
        /*000a*/ 	.short	(.L_2921 - .L_2920)
.L_2920:
        /*000c*/ 	.word	0x00000000
        /*0010*/ 	.short	0x0000
        /*0012*/ 	.short	0x0000
        /*0014*/ 	.byte	0x00, 0xf0, 0xa1, 0x04


	//----- nvinfo : EIATTR_SPARSE_MMA_MASK
	.align		4
.L_2921:
        /*0018*/ 	.byte	0x03, 0x50
        /*001a*/ 	.short	0x0000


	//----- nvinfo : EIATTR_MAXREG_COUNT
	.align		4
        /*001c*/ 	.byte	0x03, 0x1b
        /*001e*/ 	.short	0x00ff


	//----- nvinfo : EIATTR_NUM_BARRIERS
	.align		4
        /*0020*/ 	.byte	0x02, 0x4c
        /*0022*/ 	.byte	0x01
	.zero		1


	//----- nvinfo : EIATTR_ANNOTATIONS
	.align		4
        /*0024*/ 	.byte	0x04, 0x55
        /*0026*/ 	.short	(.L_2923 - .L_2922)


	//   ....[0]....
.L_2922:
        /* <DEDUP_REMOVED lines=44> */


	//----- nvinfo : EIATTR_MERCURY_ISA_VERSION
	.align		4
.L_2923:
        /*02d0*/ 	.byte	0x03, 0x5f
        /*02d2*/ 	.short	0x0101


	//----- nvinfo : EIATTR_COOP_GROUP_MASK_REGIDS
	.align		4
        /*02d4*/ 	.byte	0x04, 0x29
        /*02d6*/ 	.short	(.L_2925 - .L_2924)


	//   ....[0]....
.L_2924:
        /*02d8*/ 	.word	0xffffffff


	//   ....[1]....
        /*02dc*/ 	.word	0xffffffff


	//   ....[2]....
        /*02e0*/ 	.word	0xffffffff


	//   ....[3]....
        /*02e4*/ 	.word	0xffffffff


	//   ....[4]....
        /*02e8*/ 	.word	0xffffffff


	//   ....[5]....
        /*02ec*/ 	.word	0xffffffff


	//   ....[6]....
        /*02f0*/ 	.word	0xffffffff


	//   ....[7]....
        /*02f4*/ 	.word	0xffffffff


	//   ....[8]....
        /*02f8*/ 	.word	0xffffffff


	//   ....[9]....
        /*02fc*/ 	.word	0xffffffff


	//----- nvinfo : EIATTR_COOP_GROUP_INSTR_OFFSETS
	.align		4
.L_2925:
        /*0300*/ 	.byte	0x04, 0x28
        /*0302*/ 	.short	(.L_2927 - .L_2926)


	//   ....[0]....
.L_2926:
        /*0304*/ 	.word	0x00002710


	//   ....[1]....
        /*0308*/ 	.word	0x00002730


	//   ....[2]....
        /*030c*/ 	.word	0x00002770


	//   ....[3]....
        /*0310*/ 	.word	0x000027a0


	//   ....[4]....
        /*0314*/ 	.word	0x000027c0


	//   ....[5]....
        /*0318*/ 	.word	0x000027e0


	//   ....[6]....
        /*031c*/ 	.word	0x00002800


	//   ....[7]....
        /*0320*/ 	.word	0x00002820


	//   ....[8]....
        /*0324*/ 	.word	0x00002840


	//   ....[9]....
        /*0328*/ 	.word	0x00002860


	//----- nvinfo : EIATTR_VRC_CTA_INIT_COUNT
	.align		4
.L_2927:
        /*032c*/ 	.byte	0x02, 0x4a
	.zero		1
	.zero		1


	//----- nvinfo : EIATTR_EXIT_INSTR_OFFSETS
	.align		4
        /*0330*/ 	.byte	0x04, 0x1c
        /*0332*/ 	.short	(.L_2929 - .L_2928)


	//   ....[0]....
.L_2928:
        /*0334*/ 	.word	0x0000a0a0


	//   ....[1]....
        /*0338*/ 	.word	0x0000a170


	//----- nvinfo : EIATTR_MAX_THREADS
	.align		4
.L_2929:
        /*033c*/ 	.byte	0x04, 0x05
        /*033e*/ 	.short	(.L_2931 - .L_2930)
.L_2930:
        /*0340*/ 	.word	0x00000080
        /*0344*/ 	.word	0x00000001
        /*0348*/ 	.word	0x00000001


	//----- nvinfo : EIATTR_CRS_STACK_SIZE
	.align		4
.L_2931:
        /*034c*/ 	.byte	0x04, 0x1e
        /*034e*/ 	.short	(.L_2933 - .L_2932)
.L_2932:
        /*0350*/ 	.word	0x00000000


	//----- nvinfo : EIATTR_CBANK_PARAM_SIZE
	.align		4
.L_2933:
        /*0354*/ 	.byte	0x03, 0x19
        /*0356*/ 	.short	0x0128


	//----- nvinfo : EIATTR_PARAM_CBANK
	.align		4
        /*0358*/ 	.byte	0x04, 0x0a
        /*035a*/ 	.short	(.L_2935 - .L_2934)
	.align		4
.L_2934:
        /*035c*/ 	.word	index@(.nv.constant0._ZN10layer_norm13ln_bwd_kernelINS_13Kernel_traitsIf13__nv_bfloat16fS2_fjLj4096ELj1ELj1ELj4ELj16ENS_18Kernel_traits_baseILj4096EfS2_fS2_fjLj128EEEEELb1ELb1ELb0ELb0EEEvNS_9BwdParamsE)
        /*0360*/ 	.short	0x0380
        /*0362*/ 	.short	0x0128


	//----- nvinfo : EIATTR_SW_WAR
	.align		4
.L_2935:
        /*0364*/ 	.byte	0x04, 0x36
        /*0366*/ 	.short	(.L_2937 - .L_2936)
.L_2936:
        /*0368*/ 	.word	0x00000008
.L_2937:


//--------------------- .nv.info._ZN10layer_norm13ln_bwd_kernelINS_13Kernel_traitsIf13__nv_bfloat16fS2_fjLj4096ELj1ELj1ELj4ELj16ENS_18Kernel_traits_baseILj4096EfS2_fS2_fjLj128EEEEELb1ELb1ELb0ELb1EEEvNS_9BwdParamsE --------------------------
	.section	.nv.info._ZN10layer_norm13ln_bwd_kernelINS_13Kernel_traitsIf13__nv_bfloat16fS2_fjLj4096ELj1ELj1ELj4ELj16ENS_18Kernel_traits_baseILj4096EfS2_fS2_fjLj128EEEEELb1ELb1ELb0ELb1EEEvNS_9BwdParamsE,"",@"SHT_CUDA_INFO"
	.sectionflags	@""
	.align	4


	//----- nvinfo : EIATTR_CUDA_API_VERSION
	.align		4
        /*0000*/ 	.byte	0x04, 0x37
        /*0002*/ 	.short	(.L_2939 - .L_2938)
.L_2938:
        /*0004*/ 	.word	0x00000082


	//----- nvinfo : EIATTR_KPARAM_INFO
	.align		4
.L_2939:
        /*0008*/ 	.byte	0x04, 0x17
        /*000a*/ 	.short	(.L_2941 - .L_2940)
.L_2940:
        /*000c*/ 	.word	0x00000000
        /*0010*/ 	.short	0x0000
        /*0012*/ 	.short	0x0000
        /*0014*/ 	.byte	0x00, 0xf0, 0xa1, 0x04


	//----- nvinfo : EIATTR_SPARSE_MMA_MASK
	.align		4
.L_2941:
        /*0018*/ 	.byte	0x03, 0x50
        /*001a*/ 	.short	0x0000


	//----- nvinfo : EIATTR_MAXREG_COUNT
	.align		4
        /*001c*/ 	.byte	0x03, 0x1b
        /*001e*/ 	.short	0x00ff


	//----- nvinfo : EIATTR_NUM_BARRIERS
	.align		4
        /*0020*/ 	.byte	0x02, 0x4c
        /*0022*/ 	.byte	0x01
	.zero		1


	//----- nvinfo : EIATTR_ANNOTATIONS
	.align		4
        /*0024*/ 	.byte	0x04, 0x55
        /*0026*/ 	.short	(.L_2943 - .L_2942)


	//   ....[0]....
.L_2942:
        /* <DEDUP_REMOVED lines=58> */


	//----- nvinfo : EIATTR_MERCURY_ISA_VERSION
	.align		4
.L_2943:
        /*03b8*/ 	.byte	0x03, 0x5f
        /*03ba*/ 	.short	0x0101


	//----- nvinfo : EIATTR_COOP_GROUP_MASK_REGIDS
	.align		4
        /*03bc*/ 	.byte	0x04, 0x29
        /*03be*/ 	.short	(.L_2945 - .L_2944)


	//   ....[0]....
.L_2944:
        /*03c0*/ 	.word	0xffffffff


	//   ....[1]....
        /*03c4*/ 	.word	0xffffffff


	//   ....[2]....
        /*03c8*/ 	.word	0xffffffff


	//   ....[3]....
        /*03cc*/ 	.word	0xffffffff


	//   ....[4]....
        /*03d0*/ 	.word	0xffffffff


	//   ....[5]....
        /*03d4*/ 	.word	0xffffffff


	//   ....[6]....
        /*03d8*/ 	.word	0xffffffff


	//   ....[7]....
        /*03dc*/ 	.word	0xffffffff


	//   ....[8]....
        /*03e0*/ 	.word	0xffffffff


	//   ....[9]....
        /*03e4*/ 	.word	0xffffffff


	//----- nvinfo : EIATTR_COOP_GROUP_INSTR_OFFSETS
	.align		4
.L_2945:
        /*03e8*/ 	.byte	0x04, 0x28
        /*03ea*/ 	.short	(.L_2947 - .L_2946)


	//   ....[0]....
.L_2946:
        /*03ec*/ 	.word	0x00001d50


	//   ....[1]....
        /*03f0*/ 	.word	0x00001e00


	//   ....[2]....
        /*03f4*/ 	.word	0x00001e20


	//   ....[3]....
        /*03f8*/ 	.word	0x00001e40


	//   ....[4]....
        /*03fc*/ 	.word	0x00001e60


	//   ....[5]....
        /*0400*/ 	.word	0x00001e80


	//   ....[6]....
        /*0404*/ 	.word	0x00001ea0


	//   ....[7]....
        /*0408*/ 	.word	0x00001ec0


	//   ....[8]....
        /*040c*/ 	.word	0x00001ee0


	//   ....[9]....
        /*0410*/ 	.word	0x00001f00


	//----- nvinfo : EIATTR_VRC_CTA_INIT_COUNT
	.align		4
.L_2947:
        /*0414*/ 	.byte	0x02, 0x4a
	.zero		1
	.zero		1


	//----- nvinfo : EIATTR_EXIT_INSTR_OFFSETS
	.align		4
        /*0418*/ 	.byte	0x04, 0x1c
        /*041a*/ 	.short	(.L_2949 - .L_2948)


	//   ....[0]....
.L_2948:
        /*041c*/ 	.word	0x00009760


	//----- nvinfo : EIATTR_MAX_THREADS
	.align		4
.L_2949:
        /*0420*/ 	.byte	0x04, 0x05
        /*0422*/ 	.short	(.L_2951 - .L_2950)
.L_2950:
        /*0424*/ 	.word	0x00000080
        /*0428*/ 	.word	0x00000001
        /*042c*/ 	.word	0x00000001


	//----- nvinfo : EIATTR_CBANK_PARAM_SIZE
	.align		4
.L_2951:
        /*0430*/ 	.byte	0x03, 0x19
        /*0432*/ 	.short	0x0128


	//----- nvinfo : EIATTR_PARAM_CBANK
	.align		4
        /*0434*/ 	.byte	0x04, 0x0a
        /*0436*/ 	.short	(.L_2953 - .L_2952)
	.align		4
.L_2952:
        /*0438*/ 	.word	index@(.nv.constant0._ZN10layer_norm13ln_bwd_kernelINS_13Kernel_traitsIf13__nv_bfloat16fS2_fjLj4096ELj1ELj1ELj4ELj16ENS_18Kernel_traits_baseILj4096EfS2_fS2_fjLj128EEEEELb1ELb1ELb0ELb1EEEvNS_9BwdParamsE)
        /*043c*/ 	.short	0x0380
        /*043e*/ 	.short	0x0128


	//----- nvinfo : EIATTR_SW_WAR
	.align		4
.L_2953:
        /*0440*/ 	.byte	0x04, 0x36
        /*0442*/ 	.short	(.L_2955 - .L_2954)
.L_2954:
        /*0444*/ 	.word	0x00000008
.L_2955:


//--------------------- .nv.info._ZN10layer_norm22ln_bwd_finalize_kernelINS_22Kernel_traits_finalizeILj4096Ef13__nv_bfloat16fS2_fjLb1ELj1024ELj4ENS_18Kernel_traits_baseILj4096EfS2_fS2_fjLj1024EEEEELb1ELb0EEEvNS_9BwdParamsE --------------------------
	.section	.nv.info._ZN10layer_norm22ln_bwd_finalize_kernelINS_22Kernel_traits_finalizeILj4096Ef13__nv_bfloat16fS2_fjLb1ELj1024ELj4ENS_18Kernel_traits_baseILj4096EfS2_fS2_fjLj1024EEEEELb1ELb0EEEvNS_9BwdParamsE,"",@"SHT_CUDA_INFO"
	.sectionflags	@""
	.align	4


	//----- nvinfo : EIATTR_CUDA_API_VERSION
	.align		4
        /*0000*/ 	.byte	0x04, 0x37
        /*0002*/ 	.short	(.L_2957 - .L_2956)
.L_2956:
        /*0004*/ 	.word	0x00000082


	//----- nvinfo : EIATTR_KPARAM_INFO
	.align		4
.L_2957:
        /*0008*/ 	.byte	0x04, 0x17
        /*000a*/ 	.short	(.L_2959 - .L_2958)
.L_2958:
        /*000c*/ 	.word	0x00000000
        /*0010*/ 	.short	0x0000
        /*0012*/ 	.short	0x0000
        /*0014*/ 	.byte	0x00, 0xf0, 0xa1, 0x04


	//----- nvinfo : EIATTR_SPARSE_MMA_MASK
	.align		4
.L_2959:
        /*0018*/ 	.byte	0x03, 0x50
        /*001a*/ 	.short	0x0000


	//----- nvinfo : EIATTR_MAXREG_COUNT
	.align		4
        /*001c*/ 	.byte	0x03, 0x1b
        /*001e*/ 	.short	0x0040


	//----- nvinfo : EIATTR_NUM_BARRIERS
	.align		4
        /*0020*/ 	.byte	0x02, 0x4c
        /*0022*/ 	.byte	0x01
	.zero		1


	//----- nvinfo : EIATTR_MERCURY_ISA_VERSION
	.align		4
        /*0024*/ 	.byte	0x03, 0x5f
        /*0026*/ 	.short	0x0101


	//----- nvinfo : EIATTR_COOP_GROUP_MASK_REGIDS
	.align		4
        /*0028*/ 	.byte	0x04, 0x29
        /*002a*/ 	.short	(.L_2961 - .L_2960)


	//   ....[0]....
.L_2960:
        /*002c*/ 	.word	0xffffffff


	//   ....[1]....
        /*0030*/ 	.word	0xffffffff


	//   ....[2]....
        /*0034*/ 	.word	0xffffffff


	//   ....[3]....
        /*0038*/ 	.word	0xffffffff


	//   ....[4]....
        /*003c*/ 	.word	0xffffffff


	//   ....[5]....
        /*0040*/ 	.word	0xffffffff


	//   ....[6]....
        /*0044*/ 	.word	0xffffffff


	//   ....[7]....
        /*0048*/ 	.word	0xffffffff


	//   ....[8]....
        /*004c*/ 	.word	0xffffffff


	//   ....[9]....
        /*0050*/ 	.word	0xffffffff


	//   ....[10]....
        /*0054*/ 	.word	0xffffffff


	//   ....[11]....
        /*0058*/ 	.word	0xffffffff


	//   ....[12]....
        /*005c*/ 	.word	0xffffffff


	//   ....[13]....
        /*0060*/ 	.word	0xffffffff


	//   ....[14]....
        /*0064*/ 	.word	0xffffffff


	//----- nvinfo : EIATTR_COOP_GROUP_INSTR_OFFSETS
	.align		4
.L_2961:
        /*0068*/ 	.byte	0x04, 0x28
        /*006a*/ 	.short	(.L_2963 - .L_2962)


	//   ....[0]....
.L_2962:
        /*006c*/ 	.word	0x00001030


	//   ....[1]....
        /*0070*/ 	.word	0x00001040


	//   ....[2]....
        /*0074*/ 	.word	0x00001050


	//   ....[3]....
        /*0078*/ 	.word	0x00001090


	//   ....[4]....
        /*007c*/ 	.word	0x000010a0


	//   ....[5]....
        /*0080*/ 	.word	0x000010b0


	//   ....[6]....
        /*0084*/ 	.word	0x000010e0


	//   ....[7]....
        /*0088*/ 	.word	0x00001100


	//   ....[8]....
        /*008c*/ 	.word	0x00001120


	//   ....[9]....
        /*0090*/ 	.word	0x00001160


	//   ....[10]....
        /*0094*/ 	.word	0x00001180


	//   ....[11]....
        /*0098*/ 	.word	0x00001190


	//   ....[12]....
        /*009c*/ 	.word	0x000011e0


	//   ....[13]....
        /*00a0*/ 	.word	0x00001210


	//   ....[14]....
        /*00a4*/ 	.word	0x00001220


	//----- nvinfo : EIATTR_VRC_CTA_INIT_COUNT
	.align		4
.L_2963:
        /*00a8*/ 	.byte	0x02, 0x4a
	.zero		1
	.zero		1


	//----- nvinfo : EIATTR_EXIT_INSTR_OFFSETS
	.align		4
        /*00ac*/ 	.byte	0x04, 0x1c
        /*00ae*/ 	.short	(.L_2965 - .L_2964)


	//   ....[0]....
.L_2964:
        /*00b0*/ 	.word	0x00000060


	//   ....[1]....
        /*00b4*/ 	.word	0x000012a0


	//   ....[2]....
        /*00b8*/ 	.word	0x000012d0


	//   ....[3]....
        /*00bc*/ 	.word	0x000013b0


	//----- nvinfo : EIATTR_MAX_THREADS
	.align		4
.L_2965:
        /*00c0*/ 	.byte	0x04, 0x05
        /*00c2*/ 	.short	(.L_2967 - .L_2966)
.L_2966:
        /*00c4*/ 	.word	0x00000400
        /*00c8*/ 	.word	0x00000001
        /*00cc*/ 	.word	0x00000001


	//----- nvinfo : EIATTR_CRS_STACK_SIZE
	.align		4
.L_2967:
        /*00d0*/ 	.byte	0x04, 0x1e
        /*00d2*/ 	.short	(.L_2969 - .L_2968)
.L_2968:
        /*00d4*/ 	.word	0x00000000


	//----- nvinfo : EIATTR_CBANK_PARAM_SIZE
	.align		4
.L_2969:
        /*00d8*/ 	.byte	0x03, 0x19
        /*00da*/ 	.short	0x0128


	//----- nvinfo : EIATTR_PARAM_CBANK
	.align		4
        /*00dc*/ 	.byte	0x04, 0x0a
        /*00de*/ 	.short	(.L_2971 - .L_2970)
	.align		4
.L_2970:
        /*00e0*/ 	.word	index@(.nv.constant0._ZN10layer_norm22ln_bwd_finalize_kernelINS_22Kernel_traits_finalizeILj4096Ef13__nv_bfloat16fS2_fjLb1ELj1024ELj4ENS_18Kernel_traits_baseILj4096EfS2_fS2_fjLj1024EEEEELb1ELb0EEEvNS_9BwdParamsE)
        /*00e4*/ 	.short	0x0380
        /*00e6*/ 	.short	0x0128


	//----- nvinfo : EIATTR_SW_WAR
	.align		4
.L_2971:
        /*00e8*/ 	.byte	0x04, 0x36
        /*00ea*/ 	.short	(.L_2973 - .L_2972)
.L_2972:
        /*00ec*/ 	.word	0x00000008
.L_2973:


//--------------------- .nv.info._ZN10layer_norm13ln_bwd_kernelINS_13Kernel_traitsIf13__nv_bfloat16fS2_fjLj4096ELj1ELj1ELj4ELj16ENS_18Kernel_traits_baseILj4096EfS2_fS2_fjLj128EEEEELb1ELb1ELb1ELb0EEEvNS_9BwdParamsE --------------------------
	.section	.nv.info._ZN10layer_norm13ln_bwd_kernelINS_13Kernel_traitsIf13__nv_bfloat16fS2_fjLj4096ELj1ELj1ELj4ELj16ENS_18Kernel_traits_baseILj4096EfS2_fS2_fjLj128EEEEELb1ELb1ELb1ELb0EEEvNS_9BwdParamsE,"",@"SHT_CUDA_INFO"
	.sectionflags	@""
	.align	4


	//----- nvinfo : EIATTR_CUDA_API_VERSION
	.align		4
        /*0000*/ 	.byte	0x04, 0x37
        /*0002*/ 	.short	(.L_2975 - .L_2974)
.L_2974:
        /*0004*/ 	.word	0x00000082


	//----- nvinfo : EIATTR_KPARAM_INFO
	.align		4
.L_2975:
        /*0008*/ 	.byte	0x04, 0x17
        /*000a*/ 	.short	(.L_2977 - .L_2976)
.L_2976:
        /*000c*/ 	.word	0x00000000
        /*0010*/ 	.short	0x0000
        /*0012*/ 	.short	0x0000
        /*0014*/ 	.byte	0x00, 0xf0, 0xa1, 0x04


	//----- nvinfo : EIATTR_SPARSE_MMA_MASK
	.align		4
.L_2977:
        /*0018*/ 	.byte	0x03, 0x50
        /*001a*/ 	.short	0x0000


	//----- nvinfo : EIATTR_MAXREG_COUNT
	.align		4
        /*001c*/ 	.byte	0x03, 0x1b
        /*001e*/ 	.short	0x00ff


	//----- nvinfo : EIATTR_NUM_BARRIERS
	.align		4
        /*0020*/ 	.byte	0x02, 0x4c
        /*0022*/ 	.byte	0x01
	.zero		1


	//----- nvinfo : EIATTR_ANNOTATIONS
	.align		4
        /*0024*/ 	.byte	0x04, 0x55
        /*0026*/ 	.short	(.L_2979 - .L_2978)


	//   ....[0]....
.L_2978:
        /* <DEDUP_REMOVED lines=72> */


	//----- nvinfo : EIATTR_MERCURY_ISA_VERSION
	.align		4
.L_2979:
        /*0490*/ 	.byte	0x03, 0x5f
        /*0492*/ 	.short	0x0101


	//----- nvinfo : EIATTR_COOP_GROUP_MASK_REGIDS
	.align		4
        /*0494*/ 	.byte	0x04, 0x29
        /*0496*/ 	.short	(.L_2981 - .L_2980)


	//   ....[0]....
.L_2980:
        /*0498*/ 	.word	0xffffffff


	//   ....[1]....
        /*049c*/ 	.word	0xffffffff


	//   ....[2]....
        /*04a0*/ 	.word	0xffffffff


	//   ....[3]....
        /*04a4*/ 	.word	0xffffffff


	//   ....[4]....
        /*04a8*/ 	.word	0xffffffff


	//   ....[5]....
        /*04ac*/ 	.word	0xffffffff


	//   ....[6]....
        /*04b0*/ 	.word	0xffffffff


	//   ....[7]....
        /*04b4*/ 	.word	0xffffffff


	//   ....[8]....
        /*04b8*/ 	.word	0xffffffff


	//   ....[9]....
        /*04bc*/ 	.word	0xffffffff


	//----- nvinfo : EIATTR_COOP_GROUP_INSTR_OFFSETS
	.align		4
.L_2981:
        /*04c0*/ 	.byte	0x04, 0x28
        /*04c2*/ 	.short	(.L_2983 - .L_2982)


	//   ....[0]....
.L_2982:
        /*04c4*/ 	.word	0x00002e60


	//   ....[1]....
        /*04c8*/ 	.word	0x00002e80


	//   ....[2]....
        /*04cc*/ 	.word	0x00002ec0


	//   ....[3]....
        /*04d0*/ 	.word	0x00002ef0


	//   ....[4]....
        /*04d4*/ 	.word	0x00002f10


	//   ....[5]....
        /*04d8*/ 	.word	0x00002f30


	//   ....[6]....
        /*04dc*/ 	.word	0x00002f50


	//   ....[7]....
        /*04e0*/ 	.word	0x00002f70


	//   ....[8]....
        /*04e4*/ 	.word	0x00002f90


	//   ....[9]....
        /*04e8*/ 	.word	0x00002fb0


	//----- nvinfo : EIATTR_VRC_CTA_INIT_COUNT
	.align		4
.L_2983:
        /*04ec*/ 	.byte	0x02, 0x4a
	.zero		1
	.zero		1


	//----- nvinfo : EIATTR_EXIT_INSTR_OFFSETS
	.align		4
        /*04f0*/ 	.byte	0x04, 0x1c
        /*04f2*/ 	.short	(.L_2985 - .L_2984)


	//   ....[0]....
.L_2984:
        /*04f4*/ 	.word	0x00010ef0


	//   ....[1]....
        /*04f8*/ 	.word	0x00010fc0


	//----- nvinfo : EIATTR_MAX_THREADS
	.align		4
.L_2985:
        /*04fc*/ 	.byte	0x04, 0x05
        /*04fe*/ 	.short	(.L_2987 - .L_2986)
.L_2986:
        /*0500*/ 	.word	0x00000080
        /*0504*/ 	.word	0x00000001
        /*0508*/ 	.word	0x00000001


	//----- nvinfo : EIATTR_CRS_STACK_SIZE
	.align		4
.L_2987:
        /*050c*/ 	.byte	0x04, 0x1e
        /*050e*/ 	.short	(.L_2989 - .L_2988)
.L_2988:
        /*0510*/ 	.word	0x00000000


	//----- nvinfo : EIATTR_CBANK_PARAM_SIZE
	.align		4
.L_2989:
        /*0514*/ 	.byte	0x03, 0x19
        /*0516*/ 	.short	0x0128


	//----- nvinfo : EIATTR_PARAM_CBANK
	.align		4
        /*0518*/ 	.byte	0x04, 0x0a
        /*051a*/ 	.short	(.L_2991 - .L_2990)
	.align		4
.L_2990:
        /*051c*/ 	.word	index@(.nv.constant0._ZN10layer_norm13ln_bwd_kernelINS_13Kernel_traitsIf13__nv_bfloat16fS2_fjLj4096ELj1ELj1ELj4ELj16ENS_18Kernel_traits_baseILj4096EfS2_fS2_fjLj128EEEEELb1ELb1ELb1ELb0EEEvNS_9BwdParamsE)
        /*0520*/ 	.short	0x0380
        /*0522*/ 	.short	0x0128


	//----- nvinfo : EIATTR_SW_WAR
	.align		4
.L_2991:
        /*0524*/ 	.byte	0x04, 0x36
        /*0526*/ 	.short	(.L_2993 - .L_2992)
.L_2992:
        /*0528*/ 	.word	0x00000008
.L_2993:


//--------------------- .nv.info._ZN10layer_norm22ln_bwd_finalize_kernelINS_22Kernel_traits_finalizeILj4096Ef13__nv_bfloat16fS2_fjLb1ELj1024ELj4ENS_18Kernel_traits_baseILj4096EfS2_fS2_fjLj1024EEEEELb1ELb1EEEvNS_9BwdParamsE --------------------------
	.section	.nv.info._ZN10layer_norm22ln_bwd_finalize_kernelINS_22Kernel_traits_finalizeILj4096Ef13__nv_bfloat16fS2_fjLb1ELj1024ELj4ENS_18Kernel_traits_baseILj4096EfS2_fS2_fjLj1024EEEEELb1ELb1EEEvNS_9BwdParamsE,"",@"SHT_CUDA_INFO"
	.sectionflags	@""
	.align	4


	//----- nvinfo : EIATTR_CUDA_API_VERSION
	.align		4
        /*0000*/ 	.byte	0x04, 0x37
        /*0002*/ 	.short	(.L_2995 - .L_2994)
.L_2994:
        /*0004*/ 	.word	0x00000082


	//----- nvinfo : EIATTR_KPARAM_INFO
	.align		4
.L_2995:
        /*0008*/ 	.byte	0x04, 0x17
        /*000a*/ 	.short	(.L_2997 - .L_2996)
.L_2996:
        /*000c*/ 	.word	0x00000000
        /*0010*/ 	.short	0x0000
        /*0012*/ 	.short	0x0000
        /*0014*/ 	.byte	0x00, 0xf0, 0xa1, 0x04


	//----- nvinfo : EIATTR_SPARSE_MMA_MASK
	.align		4
.L_2997:
        /*0018*/ 	.byte	0x03, 0x50
        /*001a*/ 	.short	0x0000


	//----- nvinfo : EIATTR_MAXREG_COUNT
	.align		4
        /*001c*/ 	.byte	0x03, 0x1b
        /*001e*/ 	.short	0x0040


	//----- nvinfo : EIATTR_NUM_BARRIERS
	.align		4
        /*0020*/ 	.byte	0x02, 0x4c
        /*0022*/ 	.byte	0x01
	.zero		1


	//----- nvinfo : EIATTR_MERCURY_ISA_VERSION
	.align		4
        /*0024*/ 	.byte	0x03, 0x5f
        /*0026*/ 	.short	0x0101


	//----- nvinfo : EIATTR_COOP_GROUP_MASK_REGIDS
	.align		4
        /*0028*/ 	.byte	0x04, 0x29
        /*002a*/ 	.short	(.L_2999 - .L_2998)


	//   ....[0]....
.L_2998:
        /*002c*/ 	.word	0xffffffff


	//   ....[1]....
        /*0030*/ 	.word	0xffffffff


	//   ....[2]....
        /*0034*/ 	.word	0xffffffff


	//   ....[3]....
        /*0038*/ 	.word	0xffffffff


	//   ....[4]....
        /*003c*/ 	.word	0xffffffff


	//   ....[5]....
        /*0040*/ 	.word	0xffffffff


	//   ....[6]....
        /*0044*/ 	.word	0xffffffff


	//   ....[7]....
        /*0048*/ 	.word	0xffffffff


	//   ....[8]....
        /*004c*/ 	.word	0xffffffff


	//   ....[9]....
        /*0050*/ 	.word	0xffffffff


	//   ....[10]....
        /*0054*/ 	.word	0xffffffff


	//   ....[11]....
        /*0058*/ 	.word	0xffffffff


	//   ....[12]....
        /*005c*/ 	.word	0xffffffff


	//   ....[13]....
        /*0060*/ 	.word	0xffffffff


	//   ....[14]....
        /*0064*/ 	.word	0xffffffff


	//----- nvinfo : EIATTR_COOP_GROUP_INSTR_OFFSETS
	.align		4
.L_2999:
        /*0068*/ 	.byte	0x04, 0x28
        /*006a*/ 	.short	(.L_3001 - .L_3000)


	//   ....[0]....
.L_3000:
        /*006c*/ 	.word	0x00001070


	//   ....[1]....
        /*0070*/ 	.word	0x00001080


	//   ....[2]....
        /*0074*/ 	.word	0x00001090


	//   ....[3]....
        /*0078*/ 	.word	0x000010c0


	//   ....[4]....
        /*007c*/ 	.word	0x000010e0


	//   ....[5]....
        /*0080*/ 	.word	0x000010f0


	//   ....[6]....
        /*0084*/ 	.word	0x00001120


	//   ....[7]....
        /*0088*/ 	.word	0x00001140


	//   ....[8]....
        /*008c*/ 	.word	0x00001150


	//   ....[9]....
        /*0090*/ 	.word	0x00001180


	//   ....[10]....
        /*0094*/ 	.word	0x000011a0


	//   ....[11]....
        /*0098*/ 	.word	0x000011b0


	//   ....[12]....
        /*009c*/ 	.word	0x000011e0


	//   ....[13]....
        /*00a0*/ 	.word	0x00001200


	//   ....[14]....
        /*00a4*/ 	.word	0x00001210


	//----- nvinfo : EIATTR_VRC_CTA_INIT_COUNT
	.align		4
.L_3001:
        /*00a8*/ 	.byte	0x02, 0x4a
	.zero		1
	.zero		1


	//----- nvinfo : EIATTR_EXIT_INSTR_OFFSETS
	.align		4
        /*00ac*/ 	.byte	0x04, 0x1c
        /*00ae*/ 	.short	(.L_3003 - .L_3002)


	//   ....[0]....
.L_3002:
        /*00b0*/ 	.word	0x00000060


	//   ....[1]....
        /*00b4*/ 	.word	0x00001290


	//   ....[2]....
        /*00b8*/ 	.word	0x000013a0


	//----- nvinfo : EIATTR_MAX_THREADS
	.align		4
.L_3003:
        /*00bc*/ 	.byte	0x04, 0x05
        /*00be*/ 	.short	(.L_3005 - .L_3004)
.L_3004:
        /*00c0*/ 	.word	0x00000400
        /*00c4*/ 	.word	0x00000001
        /*00c8*/ 	.word	0x00000001


	//----- nvinfo : EIATTR_CRS_STACK_SIZE
	.align		4
.L_3005:
        /*00cc*/ 	.byte	0x04, 0x1e
        /*00ce*/ 	.short	(.L_3007 - .L_3006)
.L_3006:
        /*00d0*/ 	.word	0x00000000


	//----- nvinfo : EIATTR_CBANK_PARAM_SIZE
	.align		4
.L_3007:
        /*00d4*/ 	.byte	0x03, 0x19
        /*00d6*/ 	.short	0x0128


	//----- nvinfo : EIATTR_PARAM_CBANK
	.align		4
        /*00d8*/ 	.byte	0x04, 0x0a
        /*00da*/ 	.short	(.L_3009 - .L_3008)
	.align		4
.L_3008:
        /*00dc*/ 	.word	index@(.nv.constant0._ZN10layer_norm22ln_bwd_finalize_kernelINS_22Kernel_traits_finalizeILj4096Ef13__nv_bfloat16fS2_fjLb1ELj1024ELj4ENS_18Kernel_traits_baseILj4096EfS2_fS2_fjLj1024EEEEELb1ELb1EEEvNS_9BwdParamsE)
        /*00e0*/ 	.short	0x0380
        /*00e2*/ 	.short	0x0128


	//----- nvinfo : EIATTR_SW_WAR
	.align		4
.L_3009:
        /*00e4*/ 	.byte	0x04, 0x36
        /*00e6*/ 	.short	(.L_3011 - .L_3010)
.L_3010:
        /*00e8*/ 	.word	0x00000008
.L_3011:


//--------------------- .nv.info._ZN10layer_norm13ln_bwd_kernelINS_13Kernel_traitsIf13__nv_bfloat16fS2_fjLj4096ELj1ELj1ELj4ELj16ENS_18Kernel_traits_baseILj4096EfS2_fS2_fjLj128EEEEELb1ELb1ELb1ELb1EEEvNS_9BwdParamsE --------------------------
	.section	.nv.info._ZN10layer_norm13ln_bwd_kernelINS_13Kernel_traitsIf13__nv_bfloat16fS2_fjLj4096ELj1ELj1ELj4ELj16ENS_18Kernel_traits_baseILj4096EfS2_fS2_fjLj128EEEEELb1ELb1ELb1ELb1EEEvNS_9BwdParamsE,"",@"SHT_CUDA_INFO"
	.sectionflags	@""
	.align	4


	//----- nvinfo : EIATTR_CUDA_API_VERSION
	.align		4
        /*0000*/ 	.byte	0x04, 0x37
        /*0002*/ 	.short	(.L_3013 - .L_3012)
.L_3012:
        /*0004*/ 	.word	0x00000082


	//----- nvinfo : EIATTR_KPARAM_INFO
	.align		4
.L_3013:
        /*0008*/ 	.byte	0x04, 0x17
        /*000a*/ 	.short	(.L_3015 - .L_3014)
.L_3014:
        /*000c*/ 	.word	0x00000000
        /*0010*/ 	.short	0x0000
        /*0012*/ 	.short	0x0000
        /*0014*/ 	.byte	0x00, 0xf0, 0xa1, 0x04


	//----- nvinfo : EIATTR_SPARSE_MMA_MASK
	.align		4
.L_3015:
        /*0018*/ 	.byte	0x03, 0x50
        /*001a*/ 	.short	0x0000


	//----- nvinfo : EIATTR_MAXREG_COUNT
	.align		4
        /*001c*/ 	.byte	0x03, 0x1b
        /*001e*/ 	.short	0x00ff


	//----- nvinfo : EIATTR_NUM_BARRIERS
	.align		4
        /*0020*/ 	.byte	0x02, 0x4c
        /*0022*/ 	.byte	0x01
	.zero		1


	//----- nvinfo : EIATTR_ANNOTATIONS
	.align		4
        /*0024*/ 	.byte	0x04, 0x55
        /*0026*/ 	.short	(.L_3017 - .L_3016)


	//   ....[0]....
.L_3016:
        /* <DEDUP_REMOVED lines=44> */


	//----- nvinfo : EIATTR_MERCURY_ISA_VERSION
	.align		4
.L_3017:
        /*02d8*/ 	.byte	0x03, 0x5f
        /*02da*/ 	.short	0x0101


	//----- nvinfo : EIATTR_COOP_GROUP_MASK_REGIDS
	.align		4
        /*02dc*/ 	.byte	0x04, 0x29
        /*02de*/ 	.short	(.L_3019 - .L_3018)


	//   ....[0]....
.L_3018:
        /*02e0*/ 	.word	0xffffffff


	//   ....[1]....
        /*02e4*/ 	.word	0xffffffff


	//   ....[2]....
        /*02e8*/ 	.word	0xffffffff


	//   ....[3]....
        /*02ec*/ 	.word	0xffffffff


	//   ....[4]....
        /*02f0*/ 	.word	0xffffffff


	//   ....[5]....
        /*02f4*/ 	.word	0xffffffff


	//   ....[6]....
        /*02f8*/ 	.word	0xffffffff


	//   ....[7]....
        /*02fc*/ 	.word	0xffffffff


	//   ....[8]....
        /*0300*/ 	.word	0xffffffff


	//   ....[9]....
        /*0304*/ 	.word	0xffffffff


	//----- nvinfo : EIATTR_COOP_GROUP_INSTR_OFFSETS
	.align		4
.L_3019:
        /*0308*/ 	.byte	0x04, 0x28
        /*030a*/ 	.short	(.L_3021 - .L_3020)


	//   ....[0]....
.L_3020:
        /*030c*/ 	.word	0x00002590


	//   ....[1]....
        /*0310*/ 	.word	0x000025a0


	//   ....[2]....
        /*0314*/ 	.word	0x000025e0


	//   ....[3]....
        /*0318*/ 	.word	0x000025f0


	//   ....[4]....
        /*031c*/ 	.word	0x00002640


	//   ....[5]....
        /*0320*/ 	.word	0x00002650


	//   ....[6]....
        /*0324*/ 	.word	0x00002680


	//   ....[7]....
        /*0328*/ 	.word	0x00002690


	//   ....[8]....
        /*032c*/ 	.word	0x000026c0


	//   ....[9]....
        /*0330*/ 	.word	0x000026d0


	//----- nvinfo : EIATTR_VRC_CTA_INIT_COUNT
	.align		4
.L_3021:
        /*0334*/ 	.byte	0x02, 0x4a
	.zero		1
	.zero		1


	//----- nvinfo : EIATTR_EXIT_INSTR_OFFSETS
	.align		4
        /*0338*/ 	.byte	0x04, 0x1c
        /*033a*/ 	.short	(.L_3023 - .L_3022)


	//   ....[0]....
.L_3022:
        /*033c*/ 	.word	0x0000f860


	//----- nvinfo : EIATTR_MAX_THREADS
	.align		4
.L_3023:
        /*0340*/ 	.byte	0x04, 0x05
        /*0342*/ 	.short	(.L_3025 - .L_3024)
.L_3024:
        /*0344*/ 	.word	0x00000080
        /*0348*/ 	.word	0x00000001
        /*034c*/ 	.word	0x00000001


	//----- nvinfo : EIATTR_CRS_STACK_SIZE
	.align		4
.L_3025:
        /*0350*/ 	.byte	0x04, 0x1e
        /*0352*/ 	.short	(.L_3027 - .L_3026)
.L_3026:
        /*0354*/ 	.word	0x00000000


	//----- nvinfo : EIATTR_CBANK_PARAM_SIZE
	.align		4
.L_3027:
        /*0358*/ 	.byte	0x03, 0x19
        /*035a*/ 	.short	0x0128


	//----- nvinfo : EIATTR_PARAM_CBANK
	.align		4
        /*035c*/ 	.byte	0x04, 0x0a
        /*035e*/ 	.short	(.L_3029 - .L_3028)
	.align		4
.L_3028:
        /*0360*/ 	.word	index@(.nv.constant0._ZN10layer_norm13ln_bwd_kernelINS_13Kernel_traitsIf13__nv_bfloat16fS2_fjLj4096ELj1ELj1ELj4ELj16ENS_18Kernel_traits_baseILj4096EfS2_fS2_fjLj128EEEEELb1ELb1ELb1ELb1EEEvNS_9BwdParamsE)
        /*0364*/ 	.short	0x0380
        /*0366*/ 	.short	0x0128


	//----- nvinfo : EIATTR_SW_WAR
	.align		4
.L_3029:
        /*0368*/ 	.byte	0x04, 0x36
        /*036a*/ 	.short	(.L_3031 - .L_3030)
.L_3030:
        /*036c*/ 	.word	0x00000008
.L_3031:


//--------------------- .nv.info._ZN10layer_norm13ln_bwd_kernelINS_13Kernel_traitsIf6__halfS2_S2_fjLj4096ELj1ELj1ELj4ELj16ENS_18Kernel_traits_baseILj4096EfS2_S2_S2_fjLj128EEEEELb0ELb0ELb0ELb0EEEvNS_9BwdParamsE --------------------------
	.section	.nv.info._ZN10layer_norm13ln_bwd_kernelINS_13Kernel_traitsIf6__halfS2_S2_fjLj4096ELj1ELj1ELj4ELj16ENS_18Kernel_traits_baseILj4096EfS2_S2_S2_fjLj128EEEEELb0ELb0ELb0ELb0EEEvNS_9BwdParamsE,"",@"SHT_CUDA_INFO"
	.sectionflags	@""
	.align	4


	//----- nvinfo : EIATTR_CUDA_API_VERSION
	.align		4
        /*0000*/ 	.byte	0x04, 0x37
        /*0002*/ 	.short	(.L_3033 - .L_3032)
.L_3032:
        /*0004*/ 	.word	0x00000082


	//----- nvinfo : EIATTR_KPARAM_INFO
	.align		4
.L_3033:
        /*0008*/ 	.byte	0x04, 0x17
        /*000a*/ 	.short	(.L_3035 - .L_3034)
.L_3034:
        /*000c*/ 	.word	0x00000000
        /*0010*/ 	.short	0x0000
        /*0012*/ 	.short	0x0000
        /*0014*/ 	.byte	0x00, 0xf0, 0xa1, 0x04


	//----- nvinfo : EIATTR_SPARSE_MMA_MASK
	.align		4
.L_3035:
        /*0018*/ 	.byte	0x03, 0x50
        /*001a*/ 	.short	0x0000


	//----- nvinfo : EIATTR_MAXREG_COUNT
	.align		4
        /*001c*/ 	.byte	0x03, 0x1b
        /*001e*/ 	.short	0x00ff


	//----- nvinfo : EIATTR_NUM_BARRIERS
	.align		4
        /*0020*/ 	.byte	0x02, 0x4c
        /*0022*/ 	.byte	0x01
	.zero		1


	//----- nvinfo : EIATTR_MERCURY_ISA_VERSION
	.align		4
        /*0024*/ 	.byte	0x03, 0x5f
        /*0026*/ 	.short	0x0101


	//----- nvinfo : EIATTR_COOP_GROUP_MASK_REGIDS
	.align		4
        /*0028*/ 	.byte	0x04, 0x29
        /*002a*/ 	.short	(.L_3037 - .L_3036)


	//   ....[0]....
.L_3036:
        /*002c*/ 	.word	0xffffffff


	//   ....[1]....
        /*0030*/ 	.word	0xffffffff


	//   ....[2]....
        /*0034*/ 	.word	0xffffffff


	//   ....[3]....
        /*0038*/ 	.word	0xffffffff


	//   ....[4]....
        /*003c*/ 	.word	0xffffffff


	//   ....[5]....
        /*0040*/ 	.word	0xffffffff


	//   ....[6]....
        /*0044*/ 	.word	0xffffffff


	//   ....[7]....
        /*0048*/ 	.word	0xffffffff


	//   ....[8]....
        /*004c*/ 	.word	0xffffffff


	//   ....[9]....
        /*0050*/ 	.word	0xffffffff


	//----- nvinfo : EIATTR_COOP_GROUP_INSTR_OFFSETS
	.align		4
.L_3037:
        /*0054*/ 	.byte	0x04, 0x28
        /*0056*/ 	.short	(.L_3039 - .L_3038)


	//   ....[0]....
.L_3038:
        /*0058*/ 	.word	0x00001e10


	//   ....[1]....
        /*005c*/ 	.word	0x00001e90


	//   ....[2]....
        /*0060*/ 	.word	0x00001ec0


	//   ....[3]....
        /*0064*/ 	.word	0x00001f00


	//   ....[4]....
        /*0068*/ 	.word	0x00001f20


	//   ....[5]....
        /*006c*/ 	.word	0x00001f50


	//   ....[6]....
        /*0070*/ 	.word	0x00001f70


	//   ....[7]....
        /*0074*/ 	.word	0x00001fb0


	//   ....[8]....
        /*0078*/ 	.word	0x00001fd0


	//   ....[9]....
        /*007c*/ 	.word	0x00001ff0


	//----- nvinfo : EIATTR_VRC_CTA_INIT_COUNT
	.align		4
.L_3039:
        /*0080*/ 	.byte	0x02, 0x4a
	.zero		1
	.zero		1


	//----- nvinfo : EIATTR_EXIT_INSTR_OFFSETS
	.align		4
        /*0084*/ 	.byte	0x04, 0x1c
        /*0086*/ 	.short	(.L_3041 - .L_3040)


	//   ....[0]....
.L_3040:
        /*0088*/ 	.word	0x00005560


	//   ....[1]....
        /*008c*/ 	.word	0x00005600


	//----- nvinfo : EIATTR_MAX_THREADS
	.align		4
.L_3041:
        /*0090*/ 	.byte	0x04, 0x05
        /*0092*/ 	.short	(.L_3043 - .L_3042)
.L_3042:
        /*0094*/ 	.word	0x00000080
        /*0098*/ 	.word	0x00000001
        /*009c*/ 	.word	0x00000001


	//----- nvinfo : EIATTR_CRS_STACK_SIZE
	.align		4
.L_3043:
        /*00a0*/ 	.byte	0x04, 0x1e
        /*00a2*/ 	.short	(.L_3045 - .L_3044)
.L_3044:
        /*00a4*/ 	.word	0x00000000


	//----- nvinfo : EIATTR_CBANK_PARAM_SIZE
	.align		4
.L_3045:
        /*00a8*/ 	.byte	0x03, 0x19
        /*00aa*/ 	.short	0x0128


	//----- nvinfo : EIATTR_PARAM_CBANK
	.align		4
        /*00ac*/ 	.byte	0x04, 0x0a
        /*00ae*/ 	.short	(.L_3047 - .L_3046)
	.align		4
.L_3046:
        /*00b0*/ 	.word	index@(.nv.constant0._ZN10layer_norm13ln_bwd_kernelINS_13Kernel_traitsIf6__halfS2_S2_fjLj4096ELj1ELj1ELj4ELj16ENS_18Kernel_traits_baseILj4096EfS2_S2_S2_fjLj128EEEEELb0ELb0ELb0ELb0EEEvNS_9BwdParamsE)
        /*00b4*/ 	.short	0x0380
        /*00b6*/ 	.short	0x0128


	//----- nvinfo : EIATTR_SW_WAR
	.align		4
.L_3047:
        /*00b8*/ 	.byte	0x04, 0x36
        /*00ba*/ 	.short	(.L_3049 - .L_3048)
.L_3048:
        /*00bc*/ 	.word	0x00000008
.L_3049:


//--------------------- .nv.info._ZN10layer_norm13ln_bwd_kernelINS_13Kernel_traitsIf6__halfS2_S2_fjLj4096ELj1ELj1ELj4ELj16ENS_18Kernel_traits_baseILj4096EfS2_S2_S2_fjLj128EEEEELb0ELb0ELb0ELb1EEEvNS_9BwdParamsE --------------------------
	.section	.nv.info._ZN10layer_norm13ln_bwd_kernelINS_13Kernel_traitsIf6__halfS2_S2_fjLj4096ELj1ELj1ELj4ELj16ENS_18Kernel_traits_baseILj4096EfS2_S2_S2_fjLj128EEEEELb0ELb0ELb0ELb1EEEvNS_9BwdParamsE,"",@"SHT_CUDA_INFO"
	.sectionflags	@""
	.align	4


	//----- nvinfo : EIATTR_CUDA_API_VERSION
	.align		4
        /*0000*/ 	.byte	0x04, 0x37
        /*0002*/ 	.short	(.L_3051 - .L_3050)
.L_3050:
        /*0004*/ 	.word	0x00000082


	//----- nvinfo : EIATTR_KPARAM_INFO
	.align		4
.L_3051:
        /*0008*/ 	.byte	0x04, 0x17
        /*000a*/ 	.short	(.L_3053 - .L_3052)
.L_3052:
        /*000c*/ 	.word	0x00000000
        /*0010*/ 	.short	0x0000
        /*0012*/ 	.short	0x0000
        /*0014*/ 	.byte	0x00, 0xf0, 0xa1, 0x04


	//----- nvinfo : EIATTR_SPARSE_MMA_MASK
	.align		4
.L_3053:
        /*0018*/ 	.byte	0x03, 0x50
        /*001a*/ 	.short	0x0000


	//----- nvinfo : EIATTR_MAXREG_COUNT
	.align		4
        /*001c*/ 	.byte	0x03, 0x1b
        /*001e*/ 	.short	0x00ff


	//----- nvinfo : EIATTR_NUM_BARRIERS
	.align		4
        /*0020*/ 	.byte	0x02, 0x4c
        /*0022*/ 	.byte	0x01
	.zero		1


	//----- nvinfo : EIATTR_MERCURY_ISA_VERSION
	.align		4
        /*0024*/ 	.byte	0x03, 0x5f
        /*0026*/ 	.short	0x0101


	//----- nvinfo : EIATTR_COOP_GROUP_MASK_REGIDS
	.align		4
        /*0028*/ 	.byte	0x04, 0x29
        /*002a*/ 	.short	(.L_3055 - .L_3054)


	//   ....[0]....
.L_3054:
        /*002c*/ 	.word	0xffffffff


	//   ....[1]....
        /*0030*/ 	.word	0xffffffff


	//   ....[2]....
        /*0034*/ 	.word	0xffffffff


	//   ....[3]....
        /*0038*/ 	.word	0xffffffff


	//   ....[4]....
        /*003c*/ 	.word	0xffffffff


	//   ....[5]....
        /*0040*/ 	.word	0xffffffff


	//   ....[6]....
        /*0044*/ 	.word	0xffffffff


	//   ....[7]....
        /*0048*/ 	.word	0xffffffff


	//   ....[8]....
        /*004c*/ 	.word	0xffffffff


	//   ....[9]....
        /*0050*/ 	.word	0xffffffff


	//----- nvinfo : EIATTR_COOP_GROUP_INSTR_OFFSETS
	.align		4
.L_3055:
        /*0054*/ 	.byte	0x04, 0x28
        /*0056*/ 	.short	(.L_3057 - .L_3056)


	//   ....[0]....
.L_3056:
        /*0058*/ 	.word	0x000016a0


	//   ....[1]....
        /*005c*/ 	.word	0x000016c0


	//   ....[2]....
        /*0060*/ 	.word	0x00001710


	//   ....[3]....
        /*0064*/ 	.word	0x00001720


	//   ....[4]....
        /*0068*/ 	.word	0x00001750


	//   ....[5]....
        /*006c*/ 	.word	0x00001760


	//   ....[6]....
        /*0070*/ 	.word	0x000017c0


	//   ....[7]....
        /*0074*/ 	.word	0x000017d0


	//   ....[8]....
        /*0078*/ 	.word	0x00001840


	//   ....[9]....
        /*007c*/ 	.word	0x00001850


	//----- nvinfo : EIATTR_VRC_CTA_INIT_COUNT
	.align		4
.L_3057:
        /*0080*/ 	.byte	0x02, 0x4a
	.zero		1
	.zero		1


	//----- nvinfo : EIATTR_EXIT_INSTR_OFFSETS
	.align		4
        /*0084*/ 	.byte	0x04, 0x1c
        /*0086*/ 	.short	(.L_3059 - .L_3058)


	//   ....[0]....
.L_3058:
        /*0088*/ 	.word	0x000051f0


	//----- nvinfo : EIATTR_MAX_THREADS
	.align		4
.L_3059:
        /*008c*/ 	.byte	0x04, 0x05
        /*008e*/ 	.short	(.L_3061 - .L_3060)
.L_3060:
        /*0090*/ 	.word	0x00000080
        /*0094*/ 	.word	0x00000001
        /*0098*/ 	.word	0x00000001


	//----- nvinfo : EIATTR_CBANK_PARAM_SIZE
	.align		4
.L_3061:
        /*009c*/ 	.byte	0x03, 0x19
        /*009e*/ 	.short	0x0128


	//----- nvinfo : EIATTR_PARAM_CBANK
	.align		4
        /*00a0*/ 	.byte	0x04, 0x0a
        /*00a2*/ 	.short	(.L_3063 - .L_3062)
	.align		4
.L_3062:
        /*00a4*/ 	.word	index@(.nv.constant0._ZN10layer_norm13ln_bwd_kernelINS_13Kernel_traitsIf6__halfS2_S2_fjLj4096ELj1ELj1ELj4ELj16ENS_18Kernel_traits_baseILj4096EfS2_S2_S2_fjLj128EEEEELb0ELb0ELb0ELb1EEEvNS_9BwdParamsE)
        /*00a8*/ 	.short	0x0380
        /*00aa*/ 	.short	0x0128


	//----- nvinfo : EIATTR_SW_WAR
	.align		4
.L_3063:
        /*00ac*/ 	.byte	0x04, 0x36
        /*00ae*/ 	.short	(.L_3065 - .L_3064)
.L_3064:
        /*00b0*/ 	.word	0x00000008
.L_3065:


//--------------------- .nv.info._ZN10layer_norm13ln_bwd_kernelINS_13Kernel_traitsIf6__halfS2_S2_fjLj4096ELj1ELj1ELj4ELj16ENS_18Kernel_traits_baseILj4096EfS2_S2_S2_fjLj128EEEEELb0ELb0ELb1ELb0EEEvNS_9BwdParamsE --------------------------
	.section	.nv.info._ZN10layer_norm13ln_bwd_kernelINS_13Kernel_traitsIf6__halfS2_S2_fjLj4096ELj1ELj1ELj4ELj16ENS_18Kernel_traits_baseILj4096EfS2_S2_S2_fjLj128EEEEELb0ELb0ELb1ELb0EEEvNS_9BwdParamsE,"",@"SHT_CUDA_INFO"
	.sectionflags	@""
	.align	4


	//----- nvinfo : EIATTR_CUDA_API_VERSION
	.align		4
        /*0000*/ 	.byte	0x04, 0x37
        /*0002*/ 	.short	(.L_3067 - .L_3066)
.L_3066:
        /*0004*/ 	.word	0x00000082


	//----- nvinfo : EIATTR_KPARAM_INFO
	.align		4
.L_3067:
        /*0008*/ 	.byte	0x04, 0x17
        /*000a*/ 	.short	(.L_3069 - .L_3068)
.L_3068:
        /*000c*/ 	.word	0x00000000
        /*0010*/ 	.short	0x0000
        /*0012*/ 	.short	0x0000
        /*0014*/ 	.byte	0x00, 0xf0, 0xa1, 0x04


	//----- nvinfo : EIATTR_SPARSE_MMA_MASK
	.align		4
.L_3069:
        /*0018*/ 	.byte	0x03, 0x50
        /*001a*/ 	.short	0x0000


	//----- nvinfo : EIATTR_MAXREG_COUNT
	.align		4
        /*001c*/ 	.byte	0x03, 0x1b
        /*001e*/ 	.short	0x00ff


	//----- nvinfo : EIATTR_NUM_BARRIERS
	.align		4
        /*0020*/ 	.byte	0x02, 0x4c
        /*0022*/ 	.byte	0x01
	.zero		1


	//----- nvinfo : EIATTR_MERCURY_ISA_VERSION
	.align		4
        /*0024*/ 	.byte	0x03, 0x5f
        /*0026*/ 	.short	0x0101


	//----- nvinfo : EIATTR_COOP_GROUP_MASK_REGIDS
	.align		4
        /*0028*/ 	.byte	0x04, 0x29
        /*002a*/ 	.short	(.L_3071 - .L_3070)


	//   ....[0]....
.L_3070:
        /*002c*/ 	.word	0xffffffff


	//   ....[1]....
        /*0030*/ 	.word	0xffffffff


	//   ....[2]....
        /*0034*/ 	.word	0xffffffff


	//   ....[3]....
        /*0038*/ 	.word	0xffffffff


	//   ....[4]....
        /*003c*/ 	.word	0xffffffff


	//   ....[5]....
        /*0040*/ 	.word	0xffffffff


	//   ....[6]....
        /*0044*/ 	.word	0xffffffff


	//   ....[7]....
        /*0048*/ 	.word	0xffffffff


	//   ....[8]....
        /*004c*/ 	.word	0xffffffff


	//   ....[9]....
        /*0050*/ 	.word	0xffffffff


	//----- nvinfo : EIATTR_COOP_GROUP_INSTR_OFFSETS
	.align		4
.L_3071:
        /*0054*/ 	.byte	0x04, 0x28
        /*0056*/ 	.short	(.L_3073 - .L_3072)


	//   ....[0]....
.L_3072:
        /*0058*/ 	.word	0x000020a0


	//   ....[1]....
        /*005c*/ 	.word	0x000020c0


	//   ....[2]....
        /*0060*/ 	.word	0x00002100


	//   ....[3]....
        /*0064*/ 	.word	0x00002110


	//   ....[4]....
        /*0068*/ 	.word	0x00002150


	//   ....[5]....
        /*006c*/ 	.word	0x00002160


	//   ....[6]....
        /*0070*/ 	.word	0x00002190


	//   ....[7]....
        /*0074*/ 	.word	0x000021a0


	//   ....[8]....
        /*0078*/ 	.word	0x000021d0


	//   ....[9]....
        /*007c*/ 	.word	0x000021e0


	//----- nvinfo : EIATTR_VRC_CTA_INIT_COUNT
	.align		4
.L_3073:
        /*0080*/ 	.byte	0x02, 0x4a
	.zero		1
	.zero		1


	//----- nvinfo : EIATTR_EXIT_INSTR_OFFSETS
	.align		4
        /*0084*/ 	.byte	0x04, 0x1c
        /*0086*/ 	.short	(.L_3075 - .L_3074)


	//   ....[0]....
.L_3074:
        /*0088*/ 	.word	0x00007200


	//   ....[1]....
        /*008c*/ 	.word	0x000072a0


	//----- nvinfo : EIATTR_MAX_THREADS
	.align		4
.L_3075:
        /*0090*/ 	.byte	0x04, 0x05
        /*0092*/ 	.short	(.L_3077 - .L_3076)
.L_3076:
        /*0094*/ 	.word	0x00000080
        /*0098*/ 	.word	0x00000001
        /*009c*/ 	.word	0x00000001


	//----- nvinfo : EIATTR_CRS_STACK_SIZE
	.align		4
.L_3077:
        /*00a0*/ 	.byte	0x04, 0x1e
        /*00a2*/ 	.short	(.L_3079 - .L_3078)
.L_3078:
        /*00a4*/ 	.word	0x00000000


	//----- nvinfo : EIATTR_CBANK_PARAM_SIZE
	.align		4
.L_3079:
        /*00a8*/ 	.byte	0x03, 0x19
        /*00aa*/ 	.short	0x0128


	//----- nvinfo : EIATTR_PARAM_CBANK
	.align		4
        /*00ac*/ 	.byte	0x04, 0x0a
        /*00ae*/ 	.short	(.L_3081 - .L_3080)
	.align		4
.L_3080:
        /*00b0*/ 	.word	index@(.nv.constant0._ZN10layer_norm13ln_bwd_kernelINS_13Kernel_traitsIf6__halfS2_S2_fjLj4096ELj1ELj1ELj4ELj16ENS_18Kernel_traits_baseILj4096EfS2_S2_S2_fjLj128EEEEELb0ELb0ELb1ELb0EEEvNS_9BwdParamsE)
        /*00b4*/ 	.short	0x0380
        /*00b6*/ 	.short	0x0128


	//----- nvinfo : EIATTR_SW_WAR
	.align		4
.L_3081:
        /*00b8*/ 	.byte	0x04, 0x36
        /*00ba*/ 	.short	(.L_3083 - .L_3082)
.L_3082:
        /*00bc*/ 	.word	0x00000008
.L_3083:


//--------------------- .nv.info._ZN10layer_norm13ln_bwd_kernelINS_13Kernel_traitsIf6__halfS2_S2_fjLj4096ELj1ELj1ELj4ELj16ENS_18Kernel_traits_baseILj4096EfS2_S2_S2_fjLj128EEEEELb0ELb0ELb1ELb1EEEvNS_9BwdParamsE --------------------------
	.section	.nv.info._ZN10layer_norm13ln_bwd_kernelINS_13Kernel_traitsIf6__halfS2_S2_fjLj4096ELj1ELj1ELj4ELj16ENS_18Kernel_traits_baseILj4096EfS2_S2_S2_fjLj128EEEEELb0ELb0ELb1ELb1EEEvNS_9BwdParamsE,"",@"SHT_CUDA_INFO"
	.sectionflags	@""
	.align	4


	//----- nvinfo : EIATTR_CUDA_API_VERSION
	.align		4
        /*0000*/ 	.byte	0x04, 0x37
        /*0002*/ 	.short	(.L_3085 - .L_3084)
.L_3084:
        /*0004*/ 	.word	0x00000082


	//----- nvinfo : EIATTR_KPARAM_INFO
	.align		4
.L_3085:
        /*0008*/ 	.byte	0x04, 0x17
        /*000a*/ 	.short	(.L_3087 - .L_3086)
.L_3086:
        /*000c*/ 	.word	0x00000000
        /*0010*/ 	.short	0x0000
        /*0012*/ 	.short	0x0000
        /*0014*/ 	.byte	0x00, 0xf0, 0xa1, 0x04


	//----- nvinfo : EIATTR_SPARSE_MMA_MASK
	.align		4
.L_3087:
        /*0018*/ 	.byte	0x03, 0x50
        /*001a*/ 	.short	0x0000


	//----- nvinfo : EIATTR_MAXREG_COUNT
	.align		4
        /*001c*/ 	.byte	0x03, 0x1b
        /*001e*/ 	.short	0x00ff


	//----- nvinfo : EIATTR_NUM_BARRIERS
	.align		4
        /*0020*/ 	.byte	0x02, 0x4c
        /*0022*/ 	.byte	0x01
	.zero		1


	//----- nvinfo : EIATTR_MERCURY_ISA_VERSION
	.align		4
        /*0024*/ 	.byte	0x03, 0x5f
        /*0026*/ 	.short	0x0101


	//----- nvinfo : EIATTR_COOP_GROUP_MASK_REGIDS
	.align		4
        /*0028*/ 	.byte	0x04, 0x29
        /*002a*/ 	.short	(.L_3089 - .L_3088)


	//   ....[0]....
.L_3088:
        /*002c*/ 	.word	0xffffffff


	//   ....[1]....
        /*0030*/ 	.word	0xffffffff


	//   ....[2]....
        /*0034*/ 	.word	0xffffffff


	//   ....[3]....
        /*0038*/ 	.word	0xffffffff


	//   ....[4]....
        /*003c*/ 	.word	0xffffffff


	//   ....[5]....
        /*0040*/ 	.word	0xffffffff


	//   ....[6]....
        /*0044*/ 	.word	0xffffffff


	//   ....[7]....
        /*0048*/ 	.word	0xffffffff


	//   ....[8]....
        /*004c*/ 	.word	0xffffffff


	//   ....[9]....
        /*0050*/ 	.word	0xffffffff


	//----- nvinfo : EIATTR_COOP_GROUP_INSTR_OFFSETS
	.align		4
.L_3089:
        /*0054*/ 	.byte	0x04, 0x28
        /*0056*/ 	.short	(.L_3091 - .L_3090)


	//   ....[0]....
.L_3090:
        /*0058*/ 	.word	0x00001b10


	//   ....[1]....
        /*005c*/ 	.word	0x00001b30


	//   ....[2]....
        /*0060*/ 	.word	0x00001b70


	//   ....[3]....
        /*0064*/ 	.word	0x00001b80


	//   ....[4]....
        /*0068*/ 	.word	0x00001bc0


	//   ....[5]....
        /*006c*/ 	.word	0x00001bd0


	//   ....[6]....
        /*0070*/ 	.word	0x00001c00


	//   ....[7]....
        /*0074*/ 	.word	0x00001c10


	//   ....[8]....
        /*0078*/ 	.word	0x00001c40


	//   ....[9]....
        /*007c*/ 	.word	0x00001c50


	//----- nvinfo : EIATTR_VRC_CTA_INIT_COUNT
	.align		4
.L_3091:
        /*0080*/ 	.byte	0x02, 0x4a
	.zero		1
	.zero		1


	//----- nvinfo : EIATTR_EXIT_INSTR_OFFSETS
	.align		4
        /*0084*/ 	.byte	0x04, 0x1c
        /*0086*/ 	.short	(.L_3093 - .L_3092)


	//   ....[0]....
.L_3092:
        /*0088*/ 	.word	0x000069f0


	//----- nvinfo : EIATTR_MAX_THREADS
	.align		4
.L_3093:
        /*008c*/ 	.byte	0x04, 0x05
        /*008e*/ 	.short	(.L_3095 - .L_3094)
.L_3094:
        /*0090*/ 	.word	0x00000080
        /*0094*/ 	.word	0x00000001
        /*0098*/ 	.word	0x00000001


	//----- nvinfo : EIATTR_CRS_STACK_SIZE
	.align		4
.L_3095:
        /*009c*/ 	.byte	0x04, 0x1e
        /*009e*/ 	.short	(.L_3097 - .L_3096)
.L_3096:
        /*00a0*/ 	.word	0x00000000


	//----- nvinfo : EIATTR_CBANK_PARAM_SIZE
	.align		4
.L_3097:
        /*00a4*/ 	.byte	0x03, 0x19
        /*00a6*/ 	.short	0x0128


	//----- nvinfo : EIATTR_PARAM_CBANK
	.align		4
        /*00a8*/ 	.byte	0x04, 0x0a
        /*00aa*/ 	.short	(.L_3099 - .L_3098)
	.align		4
.L_3098:
        /*00ac*/ 	.word	index@(.nv.constant0._ZN10layer_norm13ln_bwd_kernelINS_13Kernel_traitsIf6__halfS2_S2_fjLj4096ELj1ELj1ELj4ELj16ENS_18Kernel_traits_baseILj4096EfS2_S2_S2_fjLj128EEEEELb0ELb0ELb1ELb1EEEvNS_9BwdParamsE)
        /*00b0*/ 	.short	0x0380
        /*00b2*/ 	.short	0x0128


	//----- nvinfo : EIATTR_SW_WAR
	.align		4
.L_3099:
        /*00b4*/ 	.byte	0x04, 0x36
        /*00b6*/ 	.short	(.L_3101 - .L_3100)
.L_3100:
        /*00b8*/ 	.word	0x00000008
.L_3101:


//--------------------- .nv.info._ZN10layer_norm13ln_bwd_kernelINS_13Kernel_traitsIf6__halfS2_S2_fjLj4096ELj1ELj1ELj4ELj16ENS_18Kernel_traits_baseILj4096EfS2_S2_S2_fjLj128EEEEELb0ELb1ELb0ELb0EEEvNS_9BwdParamsE --------------------------
	.section	.nv.info._ZN10layer_norm13ln_bwd_kernelINS_13Kernel_traitsIf6__halfS2_S2_fjLj4096ELj1ELj1ELj4ELj16ENS_18Kernel_traits_baseILj4096EfS2_S2_S2_fjLj128EEEEELb0ELb1ELb0ELb0EEEvNS_9BwdParamsE,"",@"SHT_CUDA_INFO"
	.sectionflags	@""
	.align	4


	//----- nvinfo : EIATTR_CUDA_API_VERSION
	.align		4
        /*0000*/ 	.byte	0x04, 0x37
        /*0002*/ 	.short	(.L_3103 - .L_3102)
.L_3102:
        /*0004*/ 	.word	0x00000082


	//----- nvinfo : EIATTR_KPARAM_INFO
	.align		4
.L_3103:
        /*0008*/ 	.byte	0x04, 0x17
        /*000a*/ 	.short	(.L_3105 - .L_3104)
.L_3104:
        /*000c*/ 	.word	0x00000000
        /*0010*/ 	.short	0x0000
        /*0012*/ 	.short	0x0000
        /*0014*/ 	.byte	0x00, 0xf0, 0xa1, 0x04


	//----- nvinfo : EIATTR_SPARSE_MMA_MASK
	.align		4
.L_3105:
        /*0018*/ 	.byte	0x03, 0x50
        /*001a*/ 	.short	0x0000


	//----- nvinfo : EIATTR_MAXREG_COUNT
	.align		4
        /*001c*/ 	.byte	0x03, 0x1b
        /*001e*/ 	.short	0x00ff


	//----- nvinfo : EIATTR_NUM_BARRIERS
	.align		4
        /*0020*/ 	.byte	0x02, 0x4c
        /*0022*/ 	.byte	0x01
	.zero		1


	//----- nvinfo : EIATTR_ANNOTATIONS
	.align		4
        /*0024*/ 	.byte	0x04, 0x55
        /*0026*/ 	.short	(.L_3107 - .L_3106)


	//   ....[0]....
.L_3106:
        /* <DEDUP_REMOVED lines=9> */


	//----- nvinfo : EIATTR_MERCURY_ISA_VERSION
	.align		4
.L_3107:
        /*00a8*/ 	.byte	0x03, 0x5f
        /*00aa*/ 	.short	0x0101


	//----- nvinfo : EIATTR_COOP_GROUP_MASK_REGIDS
	.align		4
        /*00ac*/ 	.byte	0x04, 0x29
        /*00ae*/ 	.short	(.L_3109 - .L_3108)


	//   ....[0]....
.L_3108:
        /*00b0*/ 	.word	0xffffffff


	//   ....[1]....
        /*00b4*/ 	.word	0xffffffff


	//   ....[2]....
        /*00b8*/ 	.word	0xffffffff


	//   ....[3]....
        /*00bc*/ 	.word	0xffffffff


	//   ....[4]....
        /*00c0*/ 	.word	0xffffffff


	//   ....[5]....
        /*00c4*/ 	.word	0xffffffff


	//   ....[6]....
        /*00c8*/ 	.word	0xffffffff


	//   ....[7]....
        /*00cc*/ 	.word	0xffffffff


	//   ....[8]....
        /*00d0*/ 	.word	0xffffffff


	//   ....[9]....
        /*00d4*/ 	.word	0xffffffff


	//----- nvinfo : EIATTR_COOP_GROUP_INSTR_OFFSETS
	.align		4
.L_3109:
        /*00d8*/ 	.byte	0x04, 0x28
        /*00da*/ 	.short	(.L_3111 - .L_3110)


	//   ....[0]....
.L_3110:
        /*00dc*/ 	.word	0x000022f0


	//   ....[1]....
        /*00e0*/ 	.word	0x00002330


	//   ....[2]....
        /*00e4*/ 	.word	0x00002340


	//   ....[3]....
        /*00e8*/ 	.word	0x00002370


	//   ....[4]....
        /*00ec*/ 	.word	0x00002380


	//   ....[5]....
        /*00f0*/ 	.word	0x000023b0


	//   ....[6]....
        /*00f4*/ 	.word	0x000023c0


	//   ....[7]....
        /*00f8*/ 	.word	0x000023f0


	//   ....[8]....
        /*00fc*/ 	.word	0x00002400


	//   ....[9]....
        /*0100*/ 	.word	0x00002430


	//----- nvinfo : EIATTR_VRC_CTA_INIT_COUNT
	.align		4
.L_3111:
        /*0104*/ 	.byte	0x02, 0x4a
	.zero		1
	.zero		1


	//----- nvinfo : EIATTR_EXIT_INSTR_OFFSETS
	.align		4
        /*0108*/ 	.byte	0x04, 0x1c
        /*010a*/ 	.short	(.L_3113 - .L_3112)


	//   ....[0]....
.L_3112:
        /*010c*/ 	.word	0x00007770


	//   ....[1]....
        /*0110*/ 	.word	0x00007840


	//----- nvinfo : EIATTR_MAX_THREADS
	.align		4
.L_3113:
        /*0114*/ 	.byte	0x04, 0x05
        /*0116*/ 	.short	(.L_3115 - .L_3114)
.L_3114:
        /*0118*/ 	.word	0x00000080
        /*011c*/ 	.word	0x00000001
        /*0120*/ 	.word	0x00000001


	//----- nvinfo : EIATTR_CRS_STACK_SIZE
	.align		4
.L_3115:
        /*0124*/ 	.byte	0x04, 0x1e
        /*0126*/ 	.short	(.L_3117 - .L_3116)
.L_3116:
        /*0128*/ 	.word	0x00000000


	//----- nvinfo : EIATTR_CBANK_PARAM_SIZE
	.align		4
.L_3117:
        /*012c*/ 	.byte	0x03, 0x19
        /*012e*/ 	.short	0x0128


	//----- nvinfo : EIATTR_PARAM_CBANK
	.align		4
        /*0130*/ 	.byte	0x04, 0x0a
        /*0132*/ 	.short	(.L_3119 - .L_3118)
	.align		4
.L_3118:
        /*0134*/ 	.word	index@(.nv.constant0._ZN10layer_norm13ln_bwd_kernelINS_13Kernel_traitsIf6__halfS2_S2_fjLj4096ELj1ELj1ELj4ELj16ENS_18Kernel_traits_baseILj4096EfS2_S2_S2_fjLj128EEEEELb0ELb1ELb0ELb0EEEvNS_9BwdParamsE)
        /*0138*/ 	.short	0x0380
        /*013a*/ 	.short	0x0128


	//----- nvinfo : EIATTR_SW_WAR
	.align		4
.L_3119:
        /*013c*/ 	.byte	0x04, 0x36
        /*013e*/ 	.short	(.L_3121 - .L_3120)
.L_3120:
        /*0140*/ 	.word	0x00000008
.L_3121:


//--------------------- .nv.info._ZN10layer_norm13ln_bwd_kernelINS_13Kernel_traitsIf6__halfS2_S2_fjLj4096ELj1ELj1ELj4ELj16ENS_18Kernel_traits_baseILj4096EfS2_S2_S2_fjLj128EEEEELb0ELb1ELb0ELb1EEEvNS_9BwdParamsE --------------------------
	.section	.nv.info._ZN10layer_norm13ln_bwd_kernelINS_13Kernel_traitsIf6__halfS2_S2_fjLj4096ELj1ELj1ELj4ELj16ENS_18Kernel_traits_baseILj4096EfS2_S2_S2_fjLj128EEEEELb0ELb1ELb0ELb1EEEvNS_9BwdParamsE,"",@"SHT_CUDA_INFO"
	.sectionflags	@""
	.align	4


	//----- nvinfo : EIATTR_CUDA_API_VERSION
	.align		4
        /*0000*/ 	.byte	0x04, 0x37
        /*0002*/ 	.short	(.L_3123 - .L_3122)
.L_3122:
        /*0004*/ 	.word	0x00000082


	//----- nvinfo : EIATTR_KPARAM_INFO
	.align		4
.L_3123:
        /*0008*/ 	.byte	0x04, 0x17
        /*000a*/ 	.short	(.L_3125 - .L_3124)
.L_3124:
        /*000c*/ 	.word	0x00000000
        /*0010*/ 	.short	0x0000
        /*0012*/ 	.short	0x0000
        /*0014*/ 	.byte	0x00, 0xf0, 0xa1, 0x04


	//----- nvinfo : EIATTR_SPARSE_MMA_MASK
	.align		4
.L_3125:
        /*0018*/ 	.byte	0x03, 0x50
        /*001a*/ 	.short	0x0000


	//----- nvinfo : EIATTR_MAXREG_COUNT
	.align		4
        /*001c*/ 	.byte	0x03, 0x1b
        /*001e*/ 	.short	0x00ff


	//----- nvinfo : EIATTR_NUM_BARRIERS
	.align		4
        /*0020*/ 	.byte	0x02, 0x4c
        /*0022*/ 	.byte	0x01
	.zero		1


	//----- nvinfo : EIATTR_ANNOTATIONS
	.align		4
        /*0024*/ 	.byte	0x04, 0x55
        /*0026*/ 	.short	(.L_3127 - .L_3126)


	//   ....[0]....
.L_3126:
        /* <DEDUP_REMOVED lines=21> */


	//----- nvinfo : EIATTR_MERCURY_ISA_VERSION
	.align		4
.L_3127:
        /*0160*/ 	.byte	0x03, 0x5f
        /*0162*/ 	.short	0x0101


	//----- nvinfo : EIATTR_COOP_GROUP_MASK_REGIDS
	.align		4
        /*0164*/ 	.byte	0x04, 0x29
        /*0166*/ 	.short	(.L_3129 - .L_3128)


	//   ....[0]....
.L_3128:
        /*0168*/ 	.word	0xffffffff


	//   ....[1]....
        /*016c*/ 	.word	0xffffffff


	//   ....[2]....
        /*0170*/ 	.word	0xffffffff


	//   ....[3]....
        /*0174*/ 	.word	0xffffffff


	//   ....[4]....
        /*0178*/ 	.word	0xffffffff


	//   ....[5]....
        /*017c*/ 	.word	0xffffffff


	//   ....[6]....
        /*0180*/ 	.word	0xffffffff


	//   ....[7]....
        /*0184*/ 	.word	0xffffffff


	//   ....[8]....
        /*0188*/ 	.word	0xffffffff


	//   ....[9]....
        /*018c*/ 	.word	0xffffffff


	//----- nvinfo : EIATTR_COOP_GROUP_INSTR_OFFSETS
	.align		4
.L_3129:
        /*0190*/ 	.byte	0x04, 0x28
        /*0192*/ 	.short	(.L_3131 - .L_3130)


	//   ....[0]....
.L_3130:
        /*0194*/ 	.word	0x00001d30


	//   ....[1]....
        /*0198*/ 	.word	0x00001e60


	//   ....[2]....
        /*019c*/ 	.word	0x00001e80


	//   ....[3]....
        /*01a0*/ 	.word	0x00001ea0


	//   ....[4]....
        /*01a4*/ 	.word	0x00001ec0


	//   ....[5]....
        /*01a8*/ 	.word	0x00001ee0


	//   ....[6]....
        /*01ac*/ 	.word	0x00001f00


	//   ....[7]....
        /*01b0*/ 	.word	0x00001f20


	//   ....[8]....
        /*01b4*/ 	.word	0x00001f70


	//   ....[9]....
        /*01b8*/ 	.word	0x00001fa0


	//----- nvinfo : EIATTR_VRC_CTA_INIT_COUNT
	.align		4
.L_3131:
        /*01bc*/ 	.byte	0x02, 0x4a
	.zero		1
	.zero		1


	//----- nvinfo : EIATTR_EXIT_INSTR_OFFSETS
	.align		4
        /*01c0*/ 	.byte	0x04, 0x1c
        /*01c2*/ 	.short	(.L_3133 - .L_3132)


	//   ....[0]....
.L_3132:
        /*01c4*/ 	.word	0x00007530


	//----- nvinfo : EIATTR_MAX_THREADS
	.align		4
.L_3133:
        /*01c8*/ 	.byte	0x04, 0x05
        /*01ca*/ 	.short	(.L_3135 - .L_3134)
.L_3134:
        /*01cc*/ 	.word	0x00000080
        /*01d0*/ 	.word	0x00000001
        /*01d4*/ 	.word	0x00000001


	//----- nvinfo : EIATTR_CRS_STACK_SIZE
	.align		4
.L_3135:
        /*01d8*/ 	.byte	0x04, 0x1e
        /*01da*/ 	.short	(.L_3137 - .L_3136)
.L_3136:
        /*01dc*/ 	.word	0x00000000


	//----- nvinfo : EIATTR_CBANK_PARAM_SIZE
	.align		4
.L_3137:
        /*01e0*/ 	.byte	0x03, 0x19
        /*01e2*/ 	.short	0x0128


	//----- nvinfo : EIATTR_PARAM_CBANK
	.align		4
        /*01e4*/ 	.byte	0x04, 0x0a
        /*01e6*/ 	.short	(.L_3139 - .L_3138)
	.align		4
.L_3138:
        /*01e8*/ 	.word	index@(.nv.constant0._ZN10layer_norm13ln_bwd_kernelINS_13Kernel_traitsIf6__halfS2_S2_fjLj4096ELj1ELj1ELj4ELj16ENS_18Kernel_traits_baseILj4096EfS2_S2_S2_fjLj128EEEEELb0ELb1ELb0ELb1EEEvNS_9BwdParamsE)
        /*01ec*/ 	.short	0x0380
        /*01ee*/ 	.short	0x0128


	//----- nvinfo : EIATTR_SW_WAR
	.align		4
.L_3139:
        /*01f0*/ 	.byte	0x04, 0x36
        /*01f2*/ 	.short	(.L_3141 - .L_3140)
.L_3140:
        /*01f4*/ 	.word	0x00000008
.L_3141:


//--------------------- .nv.info._ZN10layer_norm13ln_bwd_kernelINS_13Kernel_traitsIf6__halfS2_S2_fjLj4096ELj1ELj1ELj4ELj16ENS_18Kernel_traits_baseILj4096EfS2_S2_S2_fjLj128EEEEELb0ELb1ELb1ELb0EEEvNS_9BwdParamsE --------------------------
	.section	.nv.info._ZN10layer_norm13ln_bwd_kernelINS_13Kernel_traitsIf6__halfS2_S2_fjLj4096ELj1ELj1ELj4ELj16ENS_18Kernel_traits_baseILj4096EfS2_S2_S2_fjLj128EEEEELb0ELb1ELb1ELb0EEEvNS_9BwdParamsE,"",@"SHT_CUDA_INFO"
	.sectionflags	@""
	.align	4


	//----- nvinfo : EIATTR_CUDA_API_VERSION
	.align		4
        /*0000*/ 	.byte	0x04, 0x37
        /*0002*/ 	.short	(.L_3143 - .L_3142)
.L_3142:
        /*0004*/ 	.word	0x00000082


	//----- nvinfo : EIATTR_KPARAM_INFO
	.align		4
.L_3143:
        /*0008*/ 	.byte	0x04, 0x17
        /*000a*/ 	.short	(.L_3145 - .L_3144)
.L_3144:
        /*000c*/ 	.word	0x00000000
        /*0010*/ 	.short	0x0000
        /*0012*/ 	.short	0x0000
        /*0014*/ 	.byte	0x00, 0xf0, 0xa1, 0x04


	//----- nvinfo : EIATTR_SPARSE_MMA_MASK
	.align		4
.L_3145:
        /*0018*/ 	.byte	0x03, 0x50
        /*001a*/ 	.short	0x0000


	//----- nvinfo : EIATTR_MAXREG_COUNT
	.align		4
        /*001c*/ 	.byte	0x03, 0x1b
        /*001e*/ 	.short	0x00ff


	//----- nvinfo : EIATTR_NUM_BARRIERS
	.align		4
        /*0020*/ 	.byte	0x02, 0x4c
        /*0022*/ 	.byte	0x01
	.zero		1


	//----- nvinfo : EIATTR_ANNOTATIONS
	.align		4
        /*0024*/ 	.byte	0x04, 0x55
        /*0026*/ 	.short	(.L_3147 - .L_3146)


	//   ....[0]....
.L_3146:
        /* <DEDUP_REMOVED lines=17> */


	//----- nvinfo : EIATTR_MERCURY_ISA_VERSION
	.align		4
.L_3147:
        /*0128*/ 	.byte	0x03, 0x5f
        /*012a*/ 	.short	0x0101


	//----- nvinfo : EIATTR_COOP_GROUP_MASK_REGIDS
	.align		4
        /*012c*/ 	.byte	0x04, 0x29
        /*012e*/ 	.short	(.L_3149 - .L_3148)


	//   ....[0]....
.L_3148:
        /*0130*/ 	.word	0xffffffff


	//   ....[1]....
        /*0134*/ 	.word	0xffffffff


	//   ....[2]....
        /*0138*/ 	.word	0xffffffff


	//   ....[3]....
        /*013c*/ 	.word	0xffffffff


	//   ....[4]....
        /*0140*/ 	.word	0xffffffff


	//   ....[5]....
        /*0144*/ 	.word	0xffffffff


	//   ....[6]....
        /*0148*/ 	.word	0xffffffff


	//   ....[7]....
        /*014c*/ 	.word	0xffffffff


	//   ....[8]....
        /*0150*/ 	.word	0xffffffff


	//   ....[9]....
        /*0154*/ 	.word	0xffffffff


	//----- nvinfo : EIATTR_COOP_GROUP_INSTR_OFFSETS
	.align		4
.L_3149:
        /*0158*/ 	.byte	0x04, 0x28
        /*015a*/ 	.short	(.L_3151 - .L_3150)


	//   ....[0]....
.L_3150:
        /*015c*/ 	.word	0x00002680


	//   ....[1]....
        /*0160*/ 	.word	0x000026b0


	//   ....[2]....
        /*0164*/ 	.word	0x000026e0


	//   ....[3]....
        /*0168*/ 	.word	0x00002700


	//   ....[4]....
        /*016c*/ 	.word	0x00002720


	//   ....[5]....
        /*0170*/ 	.word	0x00002740


	//   ....[6]....
        /*0174*/ 	.word	0x00002760


	//   ....[7]....
        /*0178*/ 	.word	0x00002780


	//   ....[8]....
        /*017c*/ 	.word	0x000027a0


	//   ....[9]....
        /*0180*/ 	.word	0x000027c0


	//----- nvinfo : EIATTR_VRC_CTA_INIT_COUNT
	.align		4
.L_3151:
        /*0184*/ 	.byte	0x02, 0x4a
	.zero		1
	.zero		1


	//----- nvinfo : EIATTR_EXIT_INSTR_OFFSETS
	.align		4
        /*0188*/ 	.byte	0x04, 0x1c
        /*018a*/ 	.short	(.L_3153 - .L_3152)


	//   ....[0]....
.L_3152:
        /*018c*/ 	.word	0x00009a90


	//   ....[1]....
        /*0190*/ 	.word	0x00009b60


	//----- nvinfo : EIATTR_MAX_THREADS
	.align		4
.L_3153:
        /*0194*/ 	.byte	0x04, 0x05
        /*0196*/ 	.short	(.L_3155 - .L_3154)
.L_3154:
        /*0198*/ 	.word	0x00000080
        /*019c*/ 	.word	0x00000001
        /*01a0*/ 	.word	0x00000001


	//----- nvinfo : EIATTR_CRS_STACK_SIZE
	.align		4
.L_3155:
        /*01a4*/ 	.byte	0x04, 0x1e
        /*01a6*/ 	.short	(.L_3157 - .L_3156)
.L_3156:
        /*01a8*/ 	.word	0x00000000


	//----- nvinfo : EIATTR_CBANK_PARAM_SIZE
	.align		4
.L_3157:
        /*01ac*/ 	.byte	0x03, 0x19
        /*01ae*/ 	.short	0x0128


	//----- nvinfo : EIATTR_PARAM_CBANK
	.align		4
        /*01b0*/ 	.byte	0x04, 0x0a
        /*01b2*/ 	.short	(.L_3159 - .L_3158)
	.align		4
.L_3158:
        /*01b4*/ 	.word	index@(.nv.constant0._ZN10layer_norm13ln_bwd_kernelINS_13Kernel_traitsIf6__halfS2_S2_fjLj4096ELj1ELj1ELj4ELj16ENS_18Kernel_traits_baseILj4096EfS2_S2_S2_fjLj128EEEEELb0ELb1ELb1ELb0EEEvNS_9BwdParamsE)
        /*01b8*/ 	.short	0x0380
        /*01ba*/ 	.short	0x0128


	//----- nvinfo : EIATTR_SW_WAR
	.align		4
.L_3159:
        /*01bc*/ 	.byte	0x04, 0x36
        /*01be*/ 	.short	(.L_3161 - .L_3160)
.L_3160:
        /*01c0*/ 	.word	0x00000008
.L_3161:


//--------------------- .nv.info._ZN10layer_norm13ln_bwd_kernelINS_13Kernel_traitsIf6__halfS2_S2_fjLj4096ELj1ELj1ELj4ELj16ENS_18Kernel_traits_baseILj4096EfS2_S2_S2_fjLj128EEEEELb0ELb1ELb1ELb1EEEvNS_9BwdParamsE --------------------------
	.section	.nv.info._ZN10layer_norm13ln_bwd_kernelINS_13Kernel_traitsIf6__halfS2_S2_fjLj4096ELj1ELj1ELj4ELj16ENS_18Kernel_traits_baseILj4096EfS2_S2_S2_fjLj128EEEEELb0ELb1ELb1ELb1EEEvNS_9BwdParamsE,"",@"SHT_CUDA_INFO"
	.sectionflags	@""
	.align	4


	//----- nvinfo : EIATTR_CUDA_API_VERSION
	.align		4
        /*0000*/ 	.byte	0x04, 0x37
        /*0002*/ 	.short	(.L_3163 - .L_3162)
.L_3162:
        /*0004*/ 	.word	0x00000082


	//----- nvinfo : EIATTR_KPARAM_INFO
	.align		4
.L_3163:
        /*0008*/ 	.byte	0x04, 0x17
        /*000a*/ 	.short	(.L_3165 - .L_3164)
.L_3164:
        /*000c*/ 	.word	0x00000000
        /*0010*/ 	.short	0x0000
        /*0012*/ 	.short	0x0000
        /*0014*/ 	.byte	0x00, 0xf0, 0xa1, 0x04


	//----- nvinfo : EIATTR_SPARSE_MMA_MASK
	.align		4
.L_3165:
        /*0018*/ 	.byte	0x03, 0x50
        /*001a*/ 	.short	0x0000


	//----- nvinfo : EIATTR_MAXREG_COUNT
	.align		4
        /*001c*/ 	.byte	0x03, 0x1b
        /*001e*/ 	.short	0x00ff


	//----- nvinfo : EIATTR_NUM_BARRIERS
	.align		4
        /*0020*/ 	.byte	0x02, 0x4c
        /*0022*/ 	.byte	0x01
	.zero		1


	//----- nvinfo : EIATTR_ANNOTATIONS
	.align		4
        /*0024*/ 	.byte	0x04, 0x55
        /*0026*/ 	.short	(.L_3167 - .L_3166)


	//   ....[0]....
.L_3166:
        /*0028*/ 	.word	0x00000001
        /*002c*/ 	.byte	0x80, 0x05, 0x00, 0x00, 0x01, 0x00, 0x00, 0x00, 0x90, 0x05, 0x00, 0x00, 0x01, 0x00, 0x00, 0x00
        /*003c*/ 	.byte	0xa0, 0x05, 0x00, 0x00, 0x01, 0x00, 0x00, 0x00, 0xb0, 0x05, 0x00, 0x00, 0x01, 0x00, 0x00, 0x00
        /*004c*/ 	.byte	0x20, 0x07, 0x00, 0x00, 0x01, 0x00, 0x00, 0x00, 0x10, 0x0f, 0x00, 0x00, 0x01, 0x00, 0x00, 0x00
        /*005c*/ 	.byte	0x90, 0x0f, 0x00, 0x00, 0x01, 0x00, 0x00, 0x00, 0xc0, 0x0f, 0x00, 0x00, 0x01, 0x00, 0x00, 0x00
        /*006c*/ 	.byte	0xe0, 0x0f, 0x00, 0x00, 0x01, 0x00, 0x00, 0x00, 0xb0, 0x10, 0x00, 0x00, 0x01, 0x00, 0x00, 0x00
        /*007c*/ 	.byte	0x10, 0x11, 0x00, 0x00, 0x01, 0x00, 0x00, 0x00, 0x50, 0x11, 0x00, 0x00, 0x01, 0x00, 0x00, 0x00
        /*008c*/ 	.byte	0x90, 0x11, 0x00, 0x00, 0x01, 0x00, 0x00, 0x00, 0xc0, 0x17, 0x00, 0x00


	//----- nvinfo : EIATTR_MERCURY_ISA_VERSION
	.align		4
.L_3167:
        /*0098*/ 	.byte	0x03, 0x5f
        /*009a*/ 	.short	0x0101


	//----- nvinfo : EIATTR_COOP_GROUP_MASK_REGIDS
	.align		4
        /*009c*/ 	.byte	0x04, 0x29
        /*009e*/ 	.short	(.L_3169 - .L_3168)


	//   ....[0]....
.L_3168:
        /*00a0*/ 	.word	0xffffffff


	//   ....[1]....
        /*00a4*/ 	.word	0xffffffff


	//   ....[2]....
        /*00a8*/ 	.word	0xffffffff


	//   ....[3]....
        /*00ac*/ 	.word	0xffffffff


	//   ....[4]....
        /*00b0*/ 	.word	0xffffffff


	//   ....[5]....
        /*00b4*/ 	.word	0xffffffff


	//   ....[6]....
        /*00b8*/ 	.word	0xffffffff


	//   ....[7]....
        /*00bc*/ 	.word	0xffffffff


	//   ....[8]....
        /*00c0*/ 	.word	0xffffffff


	//   ....[9]....
        /*00c4*/ 	.word	0xffffffff


	//----- nvinfo : EIATTR_COOP_GROUP_INSTR_OFFSETS
	.align		4
.L_3169:
        /*00c8*/ 	.byte	0x04, 0x28
        /*00ca*/ 	.short	(.L_3171 - .L_3170)


	//   ....[0]....
.L_3170:
        /*00cc*/ 	.word	0x00001ef0


	//   ....[1]....
        /*00d0*/ 	.word	0x00001f10


	//   ....[2]....
        /*00d4*/ 	.word	0x00001f50


	//   ....[3]....
        /*00d8*/ 	.word	0x00001f60


	//   ....[4]....
        /*00dc*/ 	.word	0x00001fa0


	//   ....[5]....
        /*00e0*/ 	.word	0x00001fb0


	//   ....[6]....
        /*00e4*/ 	.word	0x00001fe0


	//   ....[7]....
        /*00e8*/ 	.word	0x00001ff0


	//   ....[8]....
        /*00ec*/ 	.word	0x00002020


	//   ....[9]....
        /*00f0*/ 	.word	0x00002030


	//----- nvinfo : EIATTR_VRC_CTA_INIT_COUNT
	.align		4
.L_3171:
        /*00f4*/ 	.byte	0x02, 0x4a
	.zero		1
	.zero		1


	//----- nvinfo : EIATTR_EXIT_INSTR_OFFSETS
	.align		4
        /*00f8*/ 	.byte	0x04, 0x1c
        /*00fa*/ 	.short	(.L_3173 - .L_3172)


	//   ....[0]....
.L_3172:
        /*00fc*/ 	.word	0x00008fd0


	//----- nvinfo : EIATTR_MAX_THREADS
	.align		4
.L_3173:
        /*0100*/ 	.byte	0x04, 0x05
        /*0102*/ 	.short	(.L_3175 - .L_3174)
.L_3174:
        /*0104*/ 	.word	0x00000080
        /*0108*/ 	.word	0x00000001
        /*010c*/ 	.word	0x00000001


	//----- nvinfo : EIATTR_CRS_STACK_SIZE
	.align		4
.L_3175:
        /*0110*/ 	.byte	0x04, 0x1e
        /*0112*/ 	.short	(.L_3177 - .L_3176)
.L_3176:
        /*0114*/ 	.word	0x00000000


	//----- nvinfo : EIATTR_CBANK_PARAM_SIZE
	.align		4
.L_3177:
        /*0118*/ 	.byte	0x03, 0x19
        /*011a*/ 	.short	0x0128


	//----- nvinfo : EIATTR_PARAM_CBANK
	.align		4
        /*011c*/ 	.byte	0x04, 0x0a
        /*011e*/ 	.short	(.L_3179 - .L_3178)
	.align		4
.L_3178:
        /*0120*/ 	.word	index@(.nv.constant0._ZN10layer_norm13ln_bwd_kernelINS_13Kernel_traitsIf6__halfS2_S2_fjLj4096ELj1ELj1ELj4ELj16ENS_18Kernel_traits_baseILj4096EfS2_S2_S2_fjLj128EEEEELb0ELb1ELb1ELb1EEEvNS_9BwdParamsE)
        /*0124*/ 	.short	0x0380
        /*0126*/ 	.short	0x0128


	//----- nvinfo : EIATTR_SW_WAR
	.align		4
.L_3179:
        /*0128*/ 	.byte	0x04, 0x36
        /*012a*/ 	.short	(.L_3181 - .L_3180)
.L_3180:
        /*012c*/ 	.word	0x00000008
.L_3181:


//--------------------- .nv.info._ZN10layer_norm13ln_bwd_kernelINS_13Kernel_traitsIf6__halfS2_S2_fjLj4096ELj1ELj1ELj4ELj16ENS_18Kernel_traits_baseILj4096EfS2_S2_S2_fjLj128EEEEELb1ELb0ELb0ELb0EEEvNS_9BwdParamsE --------------------------
	.section	.nv.info._ZN10layer_norm13ln_bwd_kernelINS_13Kernel_traitsIf6__halfS2_S2_fjLj4096ELj1ELj1ELj4ELj16ENS_18Kernel_traits_baseILj4096EfS2_S2_S2_fjLj128EEEEELb1ELb0ELb0ELb0EEEvNS_9BwdParamsE,"",@"SHT_CUDA_INFO"
	.sectionflags	@""
	.align	4


	//----- nvinfo : EIATTR_CUDA_API_VERSION
	.align		4
        /*0000*/ 	.byte	0x04, 0x37
        /*0002*/ 	.short	(.L_3183 - .L_3182)
.L_3182:
        /*0004*/ 	.word	0x00000082


	//----- nvinfo : EIATTR_KPARAM_INFO
	.align		4
.L_3183:
        /*0008*/ 	.byte	0x04, 0x17
        /*000a*/ 	.short	(.L_3185 - .L_3184)
.L_3184:
        /*000c*/ 	.word	0x00000000
        /*0010*/ 	.short	0x0000
        /*0012*/ 	.short	0x0000
        /*0014*/ 	.byte	0x00, 0xf0, 0xa1, 0x04


	//----- nvinfo : EIATTR_SPARSE_MMA_MASK
	.align		4
.L_3185:
        /*0018*/ 	.byte	0x03, 0x50
        /*001a*/ 	.short	0x0000


	//----- nvinfo : EIATTR_MAXREG_COUNT
	.align		4
        /*001c*/ 	.byte	0x03, 0x1b
        /*001e*/ 	.short	0x00ff


	//----- nvinfo : EIATTR_NUM_BARRIERS
	.align		4
        /*0020*/ 	.byte	0x02, 0x4c
        /*0022*/ 	.byte	0x01
	.zero		1


	//----- nvinfo : EIATTR_MERCURY_ISA_VERSION
	.align		4
        /*0024*/ 	.byte	0x03, 0x5f
        /*0026*/ 	.short	0x0101


	//----- nvinfo : EIATTR_COOP_GROUP_MASK_REGIDS
	.align		4
        /*0028*/ 	.byte	0x04, 0x29
        /*002a*/ 	.short	(.L_3187 - .L_3186)


	//   ....[0]....
.L_3186:
        /*002c*/ 	.word	0xffffffff


	//   ....[1]....
        /*0030*/ 	.word	0xffffffff


	//   ....[2]....
        /*0034*/ 	.word	0xffffffff


	//   ....[3]....
        /*0038*/ 	.word	0xffffffff


	//   ....[4]....
        /*003c*/ 	.word	0xffffffff


	//   ....[5]....
        /*0040*/ 	.word	0xffffffff


	//   ....[6]....
        /*0044*/ 	.word	0xffffffff


	//   ....[7]....
        /*0048*/ 	.word	0xffffffff


	//   ....[8]....
        /*004c*/ 	.word	0xffffffff


	//   ....[9]....
        /*0050*/ 	.word	0xffffffff


	//----- nvinfo : EIATTR_COOP_GROUP_INSTR_OFFSETS
	.align		4
.L_3187:
        /*0054*/ 	.byte	0x04, 0x28
        /*0056*/ 	.short	(.L_3189 - .L_3188)


	//   ....[0]....
.L_3188:
        /*0058*/ 	.word	0x00001ef0


	//   ....[1]....
        /*005c*/ 	.word	0x00001f20


	//   ....[2]....
        /*0060*/ 	.word	0x00001fa0


	//   ....[3]....
        /*0064*/ 	.word	0x00001fc0


	//   ....[4]....
        /*0068*/ 	.word	0x00001ff0


	//   ....[5]....
        /*006c*/ 	.word	0x00002000


	//   ....[6]....
        /*0070*/ 	.word	0x00002030


	//   ....[7]....
        /*0074*/ 	.word	0x00002040


	//   ....[8]....
        /*0078*/ 	.word	0x00002070


	//   ....[9]....
        /*007c*/ 	.word	0x00002080


	//----- nvinfo : EIATTR_VRC_CTA_INIT_COUNT
	.align		4
.L_3189:
        /*0080*/ 	.byte	0x02, 0x4a
	.zero		1
	.zero		1


	//----- nvinfo : EIATTR_EXIT_INSTR_OFFSETS
	.align		4
        /*0084*/ 	.byte	0x04, 0x1c
        /*0086*/ 	.short	(.L_3191 - .L_3190)


	//   ....[0]....
.L_3190:
        /*0088*/ 	.word	0x00006f30


	//   ....[1]....
        /*008c*/ 	.word	0x00006fd0


	//----- nvinfo : EIATTR_MAX_THREADS
	.align		4
.L_3191:
        /*0090*/ 	.byte	0x04, 0x05
        /*0092*/ 	.short	(.L_3193 - .L_3192)
.L_3192:
        /*0094*/ 	.word	0x00000080
        /*0098*/ 	.word	0x00000001
        /*009c*/ 	.word	0x00000001


	//----- nvinfo : EIATTR_CRS_STACK_SIZE
	.align		4
.L_3193:
        /*00a0*/ 	.byte	0x04, 0x1e
        /*00a2*/ 	.short	(.L_3195 - .L_3194)
.L_3194:
        /*00a4*/ 	.word	0x00000000


	//----- nvinfo : EIATTR_CBANK_PARAM_SIZE
	.align		4
.L_3195:
        /*00a8*/ 	.byte	0x03, 0x19
        /*00aa*/ 	.short	0x0128


	//----- nvinfo : EIATTR_PARAM_CBANK
	.align		4
        /*00ac*/ 	.byte	0x04, 0x0a
        /*00ae*/ 	.short	(.L_3197 - .L_3196)
	.align		4
.L_3196:
        /*00b0*/ 	.word	index@(.nv.constant0._ZN10layer_norm13ln_bwd_kernelINS_13Kernel_traitsIf6__halfS2_S2_fjLj4096ELj1ELj1ELj4ELj16ENS_18Kernel_traits_baseILj4096EfS2_S2_S2_fjLj128EEEEELb1ELb0ELb0ELb0EEEvNS_9BwdParamsE)
        /*00b4*/ 	.short	0x0380
        /*00b6*/ 	.short	0x0128


	//----- nvinfo : EIATTR_SW_WAR
	.align		4
.L_3197:
        /*00b8*/ 	.byte	0x04, 0x36
        /*00ba*/ 	.short	(.L_3199 - .L_3198)
.L_3198:
        /*00bc*/ 	.word	0x00000008
.L_3199:


//--------------------- .nv.info._ZN10layer_norm13ln_bwd_kernelINS_13Kernel_traitsIf6__halfS2_S2_fjLj4096ELj1ELj1ELj4ELj16ENS_18Kernel_traits_baseILj4096EfS2_S2_S2_fjLj128EEEEELb1ELb0ELb0ELb1EEEvNS_9BwdParamsE --------------------------
	.section	.nv.info._ZN10layer_norm13ln_bwd_kernelINS_13Kernel_traitsIf6__halfS2_S2_fjLj4096ELj1ELj1ELj4ELj16ENS_18Kernel_traits_baseILj4096EfS2_S2_S2_fjLj128EEEEELb1ELb0ELb0ELb1EEEvNS_9BwdParamsE,"",@"SHT_CUDA_INFO"
	.sectionflags	@""
	.align	4


	//----- nvinfo : EIATTR_CUDA_API_VERSION
	.align		4
        /*0000*/ 	.byte	0x04, 0x37
        /*0002*/ 	.short	(.L_3201 - .L_3200)
.L_3200:
        /*0004*/ 	.word	0x00000082


	//----- nvinfo : EIATTR_KPARAM_INFO
	.align		4
.L_3201:
        /*0008*/ 	.byte	0x04, 0x17
        /*000a*/ 	.short	(.L_3203 - .L_3202)
.L_3202:
        /*000c*/ 	.word	0x00000000
        /*0010*/ 	.short	0x0000
        /*0012*/ 	.short	0x0000
        /*0014*/ 	.byte	0x00, 0xf0, 0xa1, 0x04


	//----- nvinfo : EIATTR_SPARSE_MMA_MASK
	.align		4
.L_3203:
        /*0018*/ 	.byte	0x03, 0x50
        /*001a*/ 	.short	0x0000


	//----- nvinfo : EIATTR_MAXREG_COUNT
	.align		4
        /*001c*/ 	.byte	0x03, 0x1b
        /*001e*/ 	.short	0x00ff


	//----- nvinfo : EIATTR_NUM_BARRIERS
	.align		4
        /*0020*/ 	.byte	0x02, 0x4c
        /*0022*/ 	.byte	0x01
	.zero		1


	//----- nvinfo : EIATTR_MERCURY_ISA_VERSION
	.align		4
        /*0024*/ 	.byte	0x03, 0x5f
        /*0026*/ 	.short	0x0101


	//----- nvinfo : EIATTR_COOP_GROUP_MASK_REGIDS
	.align		4
        /*0028*/ 	.byte	0x04, 0x29
        /*002a*/ 	.short	(.L_3205 - .L_3204)


	//   ....[0]....
.L_3204:
        /*002c*/ 	.word	0xffffffff


	//   ....[1]....
        /*0030*/ 	.word	0xffffffff


	//   ....[2]....
        /*0034*/ 	.word	0xffffffff


	//   ....[3]....
        /*0038*/ 	.word	0xffffffff


	//   ....[4]....
        /*003c*/ 	.word	0xffffffff


	//   ....[5]....
        /*0040*/ 	.word	0xffffffff


	//   ....[6]....
        /*0044*/ 	.word	0xffffffff


	//   ....[7]....
        /*0048*/ 	.word	0xffffffff


	//   ....[8]....
        /*004c*/ 	.word	0xffffffff


	//   ....[9]....
        /*0050*/ 	.word	0xffffffff


	//----- nvinfo : EIATTR_COOP_GROUP_INSTR_OFFSETS
	.align		4
.L_3205:
        /*0054*/ 	.byte	0x04, 0x28
        /*0056*/ 	.short	(.L_3207 - .L_3206)


	//   ....[0]....
.L_3206:
        /*0058*/ 	.word	0x00001790


	//   ....[1]....
        /*005c*/ 	.word	0x000017a0


	//   ....[2]....
        /*0060*/ 	.word	0x00001810


	//   ....[3]....
        /*0064*/ 	.word	0x00001820


	//   ....[4]....
        /*0068*/ 	.word	0x00001850


	//   ....[5]....
        /*006c*/ 	.word	0x00001860


	//   ....[6]....
        /*0070*/ 	.word	0x000018a0


	//   ....[7]....
        /*0074*/ 	.word	0x000018b0


	//   ....[8]....
        /*0078*/ 	.word	0x00001900


	//   ....[9]....
        /*007c*/ 	.word	0x00001910


	//----- nvinfo : EIATTR_VRC_CTA_INIT_COUNT
	.align		4
.L_3207:
        /*0080*/ 	.byte	0x02, 0x4a
	.zero		1
	.zero		1


	//----- nvinfo : EIATTR_EXIT_INSTR_OFFSETS
	.align		4
        /*0084*/ 	.byte	0x04, 0x1c
        /*0086*/ 	.short	(.L_3209 - .L_3208)


	//   ....[0]....
.L_3208:
        /*0088*/ 	.word	0x00006b70


	//----- nvinfo : EIATTR_MAX_THREADS
	.align		4
.L_3209:
        /*008c*/ 	.byte	0x04, 0x05
        /*008e*/ 	.short	(.L_3211 - .L_3210)
.L_3210:
        /*0090*/ 	.word	0x00000080
        /*0094*/ 	.word	0x00000001
        /*0098*/ 	.word	0x00000001


	//----- nvinfo : EIATTR_CBANK_PARAM_SIZE
	.align		4
.L_3211:
        /*009c*/ 	.byte	0x03, 0x19
        /*009e*/ 	.short	0x0128


	//----- nvinfo : EIATTR_PARAM_CBANK
	.align		4
        /*00a0*/ 	.byte	0x04, 0x0a
        /*00a2*/ 	.short	(.L_3213 - .L_3212)
	.align		4
.L_3212:
        /*00a4*/ 	.word	index@(.nv.constant0._ZN10layer_norm13ln_bwd_kernelINS_13Kernel_traitsIf6__halfS2_S2_fjLj4096ELj1ELj1ELj4ELj16ENS_18Kernel_traits_baseILj4096EfS2_S2_S2_fjLj128EEEEELb1ELb0ELb0ELb1EEEvNS_9BwdParamsE)
        /*00a8*/ 	.short	0x0380
        /*00aa*/ 	.short	0x0128


	//----- nvinfo : EIATTR_SW_WAR
	.align		4
.L_3213:
        /*00ac*/ 	.byte	0x04, 0x36
        /*00ae*/ 	.short	(.L_3215 - .L_3214)
.L_3214:
        /*00b0*/ 	.word	0x00000008
.L_3215:


//--------------------- .nv.info._ZN10layer_norm22ln_bwd_finalize_kernelINS_22Kernel_traits_finalizeILj4096Ef6__halfS2_S2_fjLb0ELj1024ELj4ENS_18Kernel_traits_baseILj4096EfS2_S2_S2_fjLj1024EEEEELb0ELb0EEEvNS_9BwdParamsE --------------------------
	.section	.nv.info._ZN10layer_norm22ln_bwd_finalize_kernelINS_22Kernel_traits_finalizeILj4096Ef6__halfS2_S2_fjLb0ELj1024ELj4ENS_18Kernel_traits_baseILj4096EfS2_S2_S2_fjLj1024EEEEELb0ELb0EEEvNS_9BwdParamsE,"",@"SHT_CUDA_INFO"
	.sectionflags	@""
	.align	4


	//----- nvinfo : EIATTR_CUDA_API_VERSION
	.align		4
        /*0000*/ 	.byte	0x04, 0x37
        /*0002*/ 	.short	(.L_3217 - .L_3216)
.L_3216:
        /*0004*/ 	.word	0x00000082


	//----- nvinfo : EIATTR_KPARAM_INFO
	.align		4
.L_3217:
        /*0008*/ 	.byte	0x04, 0x17
        /*000a*/ 	.short	(.L_3219 - .L_3218)
.L_3218:
        /*000c*/ 	.word	0x00000000
        /*0010*/ 	.short	0x0000
        /*0012*/ 	.short	0x0000
        /*0014*/ 	.byte	0x00, 0xf0, 0xa1, 0x04


	//----- nvinfo : EIATTR_SPARSE_MMA_MASK
	.align		4
.L_3219:
        /*0018*/ 	.byte	0x03, 0x50
        /*001a*/ 	.short	0x0000


	//----- nvinfo : EIATTR_MAXREG_COUNT
	.align		4
        /*001c*/ 	.byte	0x03, 0x1b
        /*001e*/ 	.short	0x0040


	//----- nvinfo : EIATTR_NUM_BARRIERS
	.align		4
        /*0020*/ 	.byte	0x02, 0x4c
        /*0022*/ 	.byte	0x01
	.zero		1


	//----- nvinfo : EIATTR_MERCURY_ISA_VERSION
	.align		4
        /*0024*/ 	.byte	0x03, 0x5f
        /*0026*/ 	.short	0x0101


	//----- nvinfo : EIATTR_COOP_GROUP_MASK_REGIDS
	.align		4
        /*0028*/ 	.byte	0x04, 0x29
        /*002a*/ 	.short	(.L_3221 - .L_3220)


	//   ....[0]....
.L_3220:
        /*002c*/ 	.word	0xffffffff


	//   ....[1]....
        /*0030*/ 	.word	0xffffffff


	//   ....[2]....
        /*0034*/ 	.word	0xffffffff


	//   ....[3]....
        /*0038*/ 	.word	0xffffffff


	//   ....[4]....
        /*003c*/ 	.word	0xffffffff


	//   ....[5]....
        /*0040*/ 	.word	0xffffffff


	//   ....[6]....
        /*0044*/ 	.word	0xffffffff


	//   ....[7]....
        /*0048*/ 	.word	0xffffffff


	//   ....[8]....
        /*004c*/ 	.word	0xffffffff


	//   ....[9]....
        /*0050*/ 	.word	0xffffffff


	//----- nvinfo : EIATTR_COOP_GROUP_INSTR_OFFSETS
	.align		4
.L_3221:
        /*0054*/ 	.byte	0x04, 0x28
        /*0056*/ 	.short	(.L_3223 - .L_3222)


	//   ....[0]....
.L_3222:
        /*0058*/ 	.word	0x00001550


	//   ....[1]....
        /*005c*/ 	.word	0x00001560


	//   ....[2]....
        /*0060*/ 	.word	0x00001590


	//   ....[3]....
        /*0064*/ 	.word	0x000015a0


	//   ....[4]....
        /*0068*/ 	.word	0x000015d0


	//   ....[5]....
        /*006c*/ 	.word	0x000015e0


	//   ....[6]....
        /*0070*/ 	.word	0x00001610


	//   ....[7]....
        /*0074*/ 	.word	0x00001630


	//   ....[8]....
        /*0078*/ 	.word	0x00001680


	//   ....[9]....
        /*007c*/ 	.word	0x00001690


	//----- nvinfo : EIATTR_VRC_CTA_INIT_COUNT
	.align		4
.L_3223:
        /*0080*/ 	.byte	0x02, 0x4a
	.zero		1
	.zero		1


	//----- nvinfo : EIATTR_EXIT_INSTR_OFFSETS
	.align		4
        /*0084*/ 	.byte	0x04, 0x1c
        /*0086*/ 	.short	(.L_3225 - .L_3224)


	//   ....[0]....
.L_3224:
        /*0088*/ 	.word	0x00000060


	//   ....[1]....
        /*008c*/ 	.word	0x000016f0


	//   ....[2]....
        /*0090*/ 	.word	0x00001720


	//   ....[3]....
        /*0094*/ 	.word	0x000017c0


	//----- nvinfo : EIATTR_MAX_THREADS
	.align		4
.L_3225:
        /*0098*/ 	.byte	0x04, 0x05
        /*009a*/ 	.short	(.L_3227 - .L_3226)
.L_3226:
        /*009c*/ 	.word	0x00000400
        /*00a0*/ 	.word	0x00000001
        /*00a4*/ 	.word	0x00000001


	//----- nvinfo : EIATTR_CRS_STACK_SIZE
	.align		4
.L_3227:
        /*00a8*/ 	.byte	0x04, 0x1e
        /*00aa*/ 	.short	(.L_3229 - .L_3228)
.L_3228:
        /*00ac*/ 	.word	0x00000000


	//----- nvinfo : EIATTR_CBANK_PARAM_SIZE
	.align		4
.L_3229:
        /*00b0*/ 	.byte	0x03, 0x19
        /*00b2*/ 	.short	0x0128


	//----- nvinfo : EIATTR_PARAM_CBANK
	.align		4
        /*00b4*/ 	.byte	0x04, 0x0a
        /*00b6*/ 	.short	(.L_3231 - .L_3230)
	.align		4
.L_3230:
        /*00b8*/ 	.word	index@(.nv.constant0._ZN10layer_norm22ln_bwd_finalize_kernelINS_22Kernel_traits_finalizeILj4096Ef6__halfS2_S2_fjLb0ELj1024ELj4ENS_18Kernel_traits_baseILj4096EfS2_S2_S2_fjLj1024EEEEELb0ELb0EEEvNS_9BwdParamsE)
        /*00bc*/ 	.short	0x0380
        /*00be*/ 	.short	0x0128


	//----- nvinfo : EIATTR_SW_WAR
	.align		4
.L_3231:
        /*00c0*/ 	.byte	0x04, 0x36
        /*00c2*/ 	.short	(.L_3233 - .L_3232)
.L_3232:
        /*00c4*/ 	.word	0x00000008
.L_3233:


//--------------------- .nv.info._ZN10layer_norm13ln_bwd_kernelINS_13Kernel_traitsIf6__halfS2_S2_fjLj4096ELj1ELj1ELj4ELj16ENS_18Kernel_traits_baseILj4096EfS2_S2_S2_fjLj128EEEEELb1ELb0ELb1ELb0EEEvNS_9BwdParamsE --------------------------
	.section	.nv.info._ZN10layer_norm13ln_bwd_kernelINS_13Kernel_traitsIf6__halfS2_S2_fjLj4096ELj1ELj1ELj4ELj16ENS_18Kernel_traits_baseILj4096EfS2_S2_S2_fjLj128EEEEELb1ELb0ELb1ELb0EEEvNS_9BwdParamsE,"",@"SHT_CUDA_INFO"
	.sectionflags	@""
	.align	4


	//----- nvinfo : EIATTR_CUDA_API_VERSION
	.align		4
        /*0000*/ 	.byte	0x04, 0x37
        /*0002*/ 	.short	(.L_3235 - .L_3234)
.L_3234:
        /*0004*/ 	.word	0x00000082


	//----- nvinfo : EIATTR_KPARAM_INFO
	.align		4
.L_3235:
        /*0008*/ 	.byte	0x04, 0x17
        /*000a*/ 	.short	(.L_3237 - .L_3236)
.L_3236:
        /*000c*/ 	.word	0x00000000
        /*0010*/ 	.short	0x0000
        /*0012*/ 	.short	0x0000
        /*0014*/ 	.byte	0x00, 0xf0, 0xa1, 0x04


	//----- nvinfo : EIATTR_SPARSE_MMA_MASK
	.align		4
.L_3237:
        /*0018*/ 	.byte	0x03, 0x50
        /*001a*/ 	.short	0x0000


	//----- nvinfo : EIATTR_MAXREG_COUNT
	.align		4
        /*001c*/ 	.byte	0x03, 0x1b
        /*001e*/ 	.short	0x00ff


	//----- nvinfo : EIATTR_NUM_BARRIERS
	.align		4
        /*0020*/ 	.byte	0x02, 0x4c
        /*0022*/ 	.byte	0x01
	.zero		1


	//----- nvinfo : EIATTR_MERCURY_ISA_VERSION
	.align		4
        /*0024*/ 	.byte	0x03, 0x5f
        /*0026*/ 	.short	0x0101


	//----- nvinfo : EIATTR_COOP_GROUP_MASK_REGIDS
	.align		4
        /*0028*/ 	.byte	0x04, 0x29
        /*002a*/ 	.short	(.L_3239 - .L_3238)


	//   ....[0]....
.L_3238:
        /*002c*/ 	.word	0xffffffff


	//   ....[1]....
        /*0030*/ 	.word	0xffffffff


	//   ....[2]....
        /*0034*/ 	.word	0xffffffff


	//   ....[3]....
        /*0038*/ 	.word	0xffffffff


	//   ....[4]....
        /*003c*/ 	.word	0xffffffff


	//   ....[5]....
        /*0040*/ 	.word	0xffffffff


	//   ....[6]....
        /*0044*/ 	.word	0xffffffff


	//   ....[7]....
        /*0048*/ 	.word	0xffffffff


	//   ....[8]....
        /*004c*/ 	.word	0xffffffff


	//   ....[9]....
        /*0050*/ 	.word	0xffffffff


	//----- nvinfo : EIATTR_COOP_GROUP_INSTR_OFFSETS
	.align		4
.L_3239:
        /*0054*/ 	.byte	0x04, 0x28
        /*0056*/ 	.short	(.L_3241 - .L_3240)


	//   ....[0]....
.L_3240:
        /*0058*/ 	.word	0x000024d0


	//   ....[1]....
        /*005c*/ 	.word	0x000024f0


	//   ....[2]....
        /*0060*/ 	.word	0x00002530


	//   ....[3]....
        /*0064*/ 	.word	0x00002540


	//   ....[4]....
        /*0068*/ 	.word	0x00002580


	//   ....[5]....
        /*006c*/ 	.word	0x00002590


	//   ....[6]....
        /*0070*/ 	.word	0x000025c0


	//   ....[7]....
        /*0074*/ 	.word	0x000025d0


	//   ....[8]....
        /*0078*/ 	.word	0x00002600


	//   ....[9]....
        /*007c*/ 	.word	0x00002610


	//----- nvinfo : EIATTR_VRC_CTA_INIT_COUNT
	.align		4
.L_3241:
        /*0080*/ 	.byte	0x02, 0x4a
	.zero		1
	.zero		1


	//----- nvinfo : EIATTR_EXIT_INSTR_OFFSETS
	.align		4
        /*0084*/ 	.byte	0x04, 0x1c
        /*0086*/ 	.short	(.L_3243 - .L_3242)


	//   ....[0]....
.L_3242:
        /*0088*/ 	.word	0x000093c0


	//   ....[1]....
        /*008c*/ 	.word	0x00009460


	//----- nvinfo : EIATTR_MAX_THREADS
	.align		4
.L_3243:
        /*0090*/ 	.byte	0x04, 0x05
        /*0092*/ 	.short	(.L_3245 - .L_3244)
.L_3244:
        /*0094*/ 	.word	0x00000080
        /*0098*/ 	.word	0x00000001
        /*009c*/ 	.word	0x00000001


	//----- nvinfo : EIATTR_CRS_STACK_SIZE
	.align		4
.L_3245:
        /*00a0*/ 	.byte	0x04, 0x1e
        /*00a2*/ 	.short	(.L_3247 - .L_3246)
.L_3246:
        /*00a4*/ 	.word	0x00000000


	//----- nvinfo : EIATTR_CBANK_PARAM_SIZE
	.align		4
.L_3247:
        /*00a8*/ 	.byte	0x03, 0x19
        /*00aa*/ 	.short	0x0128


	//----- nvinfo : EIATTR_PARAM_CBANK
	.align		4
        /*00ac*/ 	.byte	0x04, 0x0a
        /*00ae*/ 	.short	(.L_3249 - .L_3248)
	.align		4
.L_3248:
        /*00b0*/ 	.word	index@(.nv.constant0._ZN10layer_norm13ln_bwd_kernelINS_13Kernel_traitsIf6__halfS2_S2_fjLj4096ELj1ELj1ELj4ELj16ENS_18Kernel_traits_baseILj4096EfS2_S2_S2_fjLj128EEEEELb1ELb0ELb1ELb0EEEvNS_9BwdParamsE)
        /*00b4*/ 	.short	0x0380
        /*00b6*/ 	.short	0x0128


	//----- nvinfo : EIATTR_SW_WAR
	.align		4
.L_3249:
        /*00b8*/ 	.byte	0x04, 0x36
        /*00ba*/ 	.short	(.L_3251 - .L_3250)
.L_3250:
        /*00bc*/ 	.word	0x00000008
.L_3251:


//--------------------- .nv.info._ZN10layer_norm22ln_bwd_finalize_kernelINS_22Kernel_traits_finalizeILj4096Ef6__halfS2_S2_fjLb0ELj1024ELj4ENS_18Kernel_traits_baseILj4096EfS2_S2_S2_fjLj1024EEEEELb0ELb1EEEvNS_9BwdParamsE --------------------------
	.section	.nv.info._ZN10layer_norm22ln_bwd_finalize_kernelINS_22Kernel_traits_finalizeILj4096Ef6__halfS2_S2_fjLb0ELj1024ELj4ENS_18Kernel_traits_baseILj4096EfS2_S2_S2_fjLj1024EEEEELb0ELb1EEEvNS_9BwdParamsE,"",@"SHT_CUDA_INFO"
	.sectionflags	@""
	.align	4


	//----- nvinfo : EIATTR_CUDA_API_VERSION
	.align		4
        /*0000*/ 	.byte	0x04, 0x37
        /*0002*/ 	.short	(.L_3253 - .L_3252)
.L_3252:
        /*0004*/ 	.word	0x00000082


	//----- nvinfo : EIATTR_KPARAM_INFO
	.align		4
.L_3253:
        /*0008*/ 	.byte	0x04, 0x17
        /*000a*/ 	.short	(.L_3255 - .L_3254)
.L_3254:
        /*000c*/ 	.word	0x00000000
        /*0010*/ 	.short	0x0000
        /*0012*/ 	.short	0x0000
        /*0014*/ 	.byte	0x00, 0xf0, 0xa1, 0x04


	//----- nvinfo : EIATTR_SPARSE_MMA_MASK
	.align		4
.L_3255:
        /*0018*/ 	.byte	0x03, 0x50
        /*001a*/ 	.short	0x0000


	//----- nvinfo : EIATTR_MAXREG_COUNT
	.align		4
        /*001c*/ 	.byte	0x03, 0x1b
        /*001e*/ 	.short	0x0040


	//----- nvinfo : EIATTR_NUM_BARRIERS
	.align		4
        /*0020*/ 	.byte	0x02, 0x4c
        /*0022*/ 	.byte	0x01
	.zero		1


	//----- nvinfo : EIATTR_MERCURY_ISA_VERSION
	.align		4
        /*0024*/ 	.byte	0x03, 0x5f
        /*0026*/ 	.short	0x0101


	//----- nvinfo : EIATTR_COOP_GROUP_MASK_REGIDS
	.align		4
        /*0028*/ 	.byte	0x04, 0x29
        /*002a*/ 	.short	(.L_3257 - .L_3256)


	//   ....[0]....
.L_3256:
        /*002c*/ 	.word	0xffffffff


	//   ....[1]....
        /*0030*/ 	.word	0xffffffff


	//   ....[2]....
        /*0034*/ 	.word	0xffffffff


	//   ....[3]....
        /*0038*/ 	.word	0xffffffff


	//   ....[4]....
        /*003c*/ 	.word	0xffffffff


	//   ....[5]....
        /*0040*/ 	.word	0xffffffff


	//   ....[6]....
        /*0044*/ 	.word	0xffffffff


	//   ....[7]....
        /*0048*/ 	.word	0xffffffff


	//   ....[8]....
        /*004c*/ 	.word	0xffffffff


	//   ....[9]....
        /*0050*/ 	.word	0xffffffff


	//----- nvinfo : EIATTR_COOP_GROUP_INSTR_OFFSETS
	.align		4
.L_3257:
        /*0054*/ 	.byte	0x04, 0x28
        /*0056*/ 	.short	(.L_3259 - .L_3258)


	//   ....[0]....
.L_3258:
        /*0058*/ 	.word	0x00001560


	//   ....[1]....
        /*005c*/ 	.word	0x00001570


	//   ....[2]....
        /*0060*/ 	.word	0x000015a0


	//   ....[3]....
        /*0064*/ 	.word	0x000015b0


	//   ....[4]....
        /*0068*/ 	.word	0x000015e0


	//   ....[5]....
        /*006c*/ 	.word	0x000015f0


	//   ....[6]....
        /*0070*/ 	.word	0x00001620


	//   ....[7]....
        /*0074*/ 	.word	0x00001640


	//   ....[8]....
        /*0078*/ 	.word	0x00001670


	//   ....[9]....
        /*007c*/ 	.word	0x00001680


	//----- nvinfo : EIATTR_VRC_CTA_INIT_COUNT
	.align		4
.L_3259:
        /*0080*/ 	.byte	0x02, 0x4a
	.zero		1
	.zero		1


	//----- nvinfo : EIATTR_EXIT_INSTR_OFFSETS
	.align		4
        /*0084*/ 	.byte	0x04, 0x1c
        /*0086*/ 	.short	(.L_3261 - .L_3260)


	//   ....[0]....
.L_3260:
        /*0088*/ 	.word	0x00000060


	//   ....[1]....
        /*008c*/ 	.word	0x000016e0


	//   ....[2]....
        /*0090*/ 	.word	0x000017b0


	//----- nvinfo : EIATTR_MAX_THREADS
	.align		4
.L_3261:
        /*0094*/ 	.byte	0x04, 0x05
        /*0096*/ 	.short	(.L_3263 - .L_3262)
.L_3262:
        /*0098*/ 	.word	0x00000400
        /*009c*/ 	.word	0x00000001
        /*00a0*/ 	.word	0x00000001


	//----- nvinfo : EIATTR_CRS_STACK_SIZE
	.align		4
.L_3263:
        /*00a4*/ 	.byte	0x04, 0x1e
        /*00a6*/ 	.short	(.L_3265 - .L_3264)
.L_3264:
        /*00a8*/ 	.word	0x00000000


	//----- nvinfo : EIATTR_CBANK_PARAM_SIZE
	.align		4
.L_3265:
        /*00ac*/ 	.byte	0x03, 0x19
        /*00ae*/ 	.short	0x0128


	//----- nvinfo : EIATTR_PARAM_CBANK
	.align		4
        /*00b0*/ 	.byte	0x04, 0x0a
        /*00b2*/ 	.short	(.L_3267 - .L_3266)
	.align		4
.L_3266:
        /*00b4*/ 	.word	index@(.nv.constant0._ZN10layer_norm22ln_bwd_finalize_kernelINS_22Kernel_traits_finalizeILj4096Ef6__halfS2_S2_fjLb0ELj1024ELj4ENS_18Kernel_traits_baseILj4096EfS2_S2_S2_fjLj1024EEEEELb0ELb1EEEvNS_9BwdParamsE)
        /*00b8*/ 	.short	0x0380
        /*00ba*/ 	.short	0x0128


	//----- nvinfo : EIATTR_SW_WAR
	.align		4
.L_3267:
        /*00bc*/ 	.byte	0x04, 0x36
        /*00be*/ 	.short	(.L_3269 - .L_3268)
.L_3268:
        /*00c0*/ 	.word	0x00000008
.L_3269:


//--------------------- .nv.info._ZN10layer_norm13ln_bwd_kernelINS_13Kernel_traitsIf6__halfS2_S2_fjLj4096ELj1ELj1ELj4ELj16ENS_18Kernel_traits_baseILj4096EfS2_S2_S2_fjLj128EEEEELb1ELb0ELb1ELb1EEEvNS_9BwdParamsE --------------------------
	.section	.nv.info._ZN10layer_norm13ln_bwd_kernelINS_13Kernel_traitsIf6__halfS2_S2_fjLj4096ELj1ELj1ELj4ELj16ENS_18Kernel_traits_baseILj4096EfS2_S2_S2_fjLj128EEEEELb1ELb0ELb1ELb1EEEvNS_9BwdParamsE,"",@"SHT_CUDA_INFO"
	.sectionflags	@""
	.align	4


	//----- nvinfo : EIATTR_CUDA_API_VERSION
	.align		4
        /*0000*/ 	.byte	0x04, 0x37
        /*0002*/ 	.short	(.L_3271 - .L_3270)
.L_3270:
        /*0004*/ 	.word	0x00000082


	//----- nvinfo : EIATTR_KPARAM_INFO
	.align		4
.L_3271:
        /*0008*/ 	.byte	0x04, 0x17
        /*000a*/ 	.short	(.L_3273 - .L_3272)
.L_3272:
        /*000c*/ 	.word	0x00000000
        /*0010*/ 	.short	0x0000
        /*0012*/ 	.short	0x0000
        /*0014*/ 	.byte	0x00, 0xf0, 0xa1, 0x04


	//----- nvinfo : EIATTR_SPARSE_MMA_MASK
	.align		4
.L_3273:
        /*0018*/ 	.byte	0x03, 0x50
        /*001a*/ 	.short	0x0000


	//----- nvinfo : EIATTR_MAXREG_COUNT
	.align		4
        /*001c*/ 	.byte	0x03, 0x1b
        /*001e*/ 	.short	0x00ff


	//----- nvinfo : EIATTR_NUM_BARRIERS
	.align		4
        /*0020*/ 	.byte	0x02, 0x4c
        /*0022*/ 	.byte	0x01
	.zero		1


	//----- nvinfo : EIATTR_MERCURY_ISA_VERSION
	.align		4
        /*0024*/ 	.byte	0x03, 0x5f
        /*0026*/ 	.short	0x0101


	//----- nvinfo : EIATTR_COOP_GROUP_MASK_REGIDS
	.align		4
        /*0028*/ 	.byte	0x04, 0x29
        /*002a*/ 	.short	(.L_3275 - .L_3274)


	//   ....[0]....
.L_3274:
        /*002c*/ 	.word	0xffffffff


	//   ....[1]....
        /*0030*/ 	.word	0xffffffff


	//   ....[2]....
        /*0034*/ 	.word	0xffffffff


	//   ....[3]....
        /*0038*/ 	.word	0xffffffff


	//   ....[4]....
        /*003c*/ 	.word	0xffffffff


	//   ....[5]....
        /*0040*/ 	.word	0xffffffff


	//   ....[6]....
        /*0044*/ 	.word	0xffffffff


	//   ....[7]....
        /*0048*/ 	.word	0xffffffff


	//   ....[8]....
        /*004c*/ 	.word	0xffffffff


	//   ....[9]....
        /*0050*/ 	.word	0xffffffff


	//----- nvinfo : EIATTR_COOP_GROUP_INSTR_OFFSETS
	.align		4
.L_3275:
        /*0054*/ 	.byte	0x04, 0x28
        /*0056*/ 	.short	(.L_3277 - .L_3276)


	//   ....[0]....
.L_3276:
        /*0058*/ 	.word	0x00001e60


	//   ....[1]....
        /*005c*/ 	.word	0x00001e80


	//   ....[2]....
        /*0060*/ 	.word	0x00001ec0


	//   ....[3]....
        /*0064*/ 	.word	0x00001ed0


	//   ....[4]....
        /*0068*/ 	.word	0x00001f10


	//   ....[5]....
        /*006c*/ 	.word	0x00001f20


	//   ....[6]....
        /*0070*/ 	.word	0x00001f50


	//   ....[7]....
        /*0074*/ 	.word	0x00001f60


	//   ....[8]....
        /*0078*/ 	.word	0x00001f90


	//   ....[9]....
        /*007c*/ 	.word	0x00001fa0


	//----- nvinfo : EIATTR_VRC_CTA_INIT_COUNT
	.align		4
.L_3277:
        /*0080*/ 	.byte	0x02, 0x4a
	.zero		1
	.zero		1


	//----- nvinfo : EIATTR_EXIT_INSTR_OFFSETS
	.align		4
        /*0084*/ 	.byte	0x04, 0x1c
        /*0086*/ 	.short	(.L_3279 - .L_3278)


	//   ....[0]....
.L_3278:
        /*0088*/ 	.word	0x00008770


	//----- nvinfo : EIATTR_MAX_THREADS
	.align		4
.L_3279:
        /*008c*/ 	.byte	0x04, 0x05
        /*008e*/ 	.short	(.L_3281 - .L_3280)
.L_3280:
        /*0090*/ 	.word	0x00000080
        /*0094*/ 	.word	0x00000001
        /*0098*/ 	.word	0x00000001


	//----- nvinfo : EIATTR_CRS_STACK_SIZE
	.align		4
.L_3281:
        /*009c*/ 	.byte	0x04, 0x1e
        /*009e*/ 	.short	(.L_3283 - .L_3282)
.L_3282:
        /*00a0*/ 	.word	0x00000000


	//----- nvinfo : EIATTR_CBANK_PARAM_SIZE
	.align		4
.L_3283:
        /*00a4*/ 	.byte	0x03, 0x19
        /*00a6*/ 	.short	0x0128


	//----- nvinfo : EIATTR_PARAM_CBANK
	.align		4
        /*00a8*/ 	.byte	0x04, 0x0a
        /*00aa*/ 	.short	(.L_3285 - .L_3284)
	.align		4
.L_3284:
        /*00ac*/ 	.word	index@(.nv.constant0._ZN10layer_norm13ln_bwd_kernelINS_13Kernel_traitsIf6__halfS2_S2_fjLj4096ELj1ELj1ELj4ELj16ENS_18Kernel_traits_baseILj4096EfS2_S2_S2_fjLj128EEEEELb1ELb0ELb1ELb1EEEvNS_9BwdParamsE)
        /*00b0*/ 	.short	0x0380
        /*00b2*/ 	.short	0x0128


	//----- nvinfo : EIATTR_SW_WAR
	.align		4
.L_3285:
        /*00b4*/ 	.byte	0x04, 0x36
        /*00b6*/ 	.short	(.L_3287 - .L_3286)
.L_3286:
        /*00b8*/ 	.word	0x00000008
.L_3287:


//--------------------- .nv.info._ZN10layer_norm13ln_bwd_kernelINS_13Kernel_traitsIf6__halfS2_S2_fjLj4096ELj1ELj1ELj4ELj16ENS_18Kernel_traits_baseILj4096EfS2_S2_S2_fjLj128EEEEELb1ELb1ELb0ELb0EEEvNS_9BwdParamsE --------------------------
	.section	.nv.info._ZN10layer_norm13ln_bwd_kernelINS_13Kernel_traitsIf6__halfS2_S2_fjLj4096ELj1ELj1ELj4ELj16ENS_18Kernel_traits_baseILj4096EfS2_S2_S2_fjLj128EEEEELb1ELb1ELb0ELb0EEEvNS_9BwdParamsE,"",@"SHT_CUDA_INFO"
	.sectionflags	@""
	.align	4


	//----- nvinfo : EIATTR_CUDA_API_VERSION
	.align		4
        /*0000*/ 	.byte	0x04, 0x37
        /*0002*/ 	.short	(.L_3289 - .L_3288)
.L_3288:
        /*0004*/ 	.word	0x00000082


	//----- nvinfo : EIATTR_KPARAM_INFO
	.align		4
.L_3289:
        /*0008*/ 	.byte	0x04, 0x17
        /*000a*/ 	.short	(.L_3291 - .L_3290)
.L_3290:
        /*000c*/ 	.word	0x00000000
        /*0010*/ 	.short	0x0000
        /*0012*/ 	.short	0x0000
        /*0014*/ 	.byte	0x00, 0xf0, 0xa1, 0x04


	//----- nvinfo : EIATTR_SPARSE_MMA_MASK
	.align		4
.L_3291:
        /*0018*/ 	.byte	0x03, 0x50
        /*001a*/ 	.short	0x0000


	//----- nvinfo : EIATTR_MAXREG_COUNT
	.align		4
        /*001c*/ 	.byte	0x03, 0x1b
        /*001e*/ 	.short	0x00ff


	//----- nvinfo : EIATTR_NUM_BARRIERS
	.align		4
        /*0020*/ 	.byte	0x02, 0x4c
        /*0022*/ 	.byte	0x01
	.zero		1


	//----- nvinfo : EIATTR_ANNOTATIONS
	.align		4
        /*0024*/ 	.byte	0x04, 0x55
        /*0026*/ 	.short	(.L_3293 - .L_3292)


	//   ....[0]....
.L_3292:
        /* <DEDUP_REMOVED lines=17> */


	//----- nvinfo : EIATTR_MERCURY_ISA_VERSION
	.align		4
.L_3293:
        /*0128*/ 	.byte	0x03, 0x5f
        /*012a*/ 	.short	0x0101


	//----- nvinfo : EIATTR_COOP_GROUP_MASK_REGIDS
	.align		4
        /*012c*/ 	.byte	0x04, 0x29
        /*012e*/ 	.short	(.L_3295 - .L_3294)


	//   ....[0]....
.L_3294:
        /*0130*/ 	.word	0xffffffff


	//   ....[1]....
        /*0134*/ 	.word	0xffffffff


	//   ....[2]....
        /*0138*/ 	.word	0xffffffff


	//   ....[3]....
        /*013c*/ 	.word	0xffffffff


	//   ....[4]....
        /*0140*/ 	.word	0xffffffff


	//   ....[5]....
        /*0144*/ 	.word	0xffffffff


	//   ....[6]....
        /*0148*/ 	.word	0xffffffff


	//   ....[7]....
        /*014c*/ 	.word	0xffffffff


	//   ....[8]....
        /*0150*/ 	.word	0xffffffff


	//   ....[9]....
        /*0154*/ 	.word	0xffffffff


	//----- nvinfo : EIATTR_COOP_GROUP_INSTR_OFFSETS
	.align		4
.L_3295:
        /*0158*/ 	.byte	0x04, 0x28
        /*015a*/ 	.short	(.L_3297 - .L_3296)


	//   ....[0]....
.L_3296:
        /*015c*/ 	.word	0x000024e0


	//   ....[1]....
        /*0160*/ 	.word	0x00002510


	//   ....[2]....
        /*0164*/ 	.word	0x00002540


	//   ....[3]....
        /*0168*/ 	.word	0x00002550


	//   ....[4]....
        /*016c*/ 	.word	0x00002580


	//   ....[5]....
        /*0170*/ 	.word	0x00002590


	//   ....[6]....
        /*0174*/ 	.word	0x000025c0


	//   ....[7]....
        /*0178*/ 	.word	0x000025d0


	//   ....[8]....
        /*017c*/ 	.word	0x00002600


	//   ....[9]....
        /*0180*/ 	.word	0x00002610


	//----- nvinfo : EIATTR_VRC_CTA_INIT_COUNT
	.align		4
.L_3297:
        /*0184*/ 	.byte	0x02, 0x4a
	.zero		1
	.zero		1


	//----- nvinfo : EIATTR_EXIT_INSTR_OFFSETS
	.align		4
        /*0188*/ 	.byte	0x04, 0x1c
        /*018a*/ 	.short	(.L_3299 - .L_3298)


	//   ....[0]....
.L_3298:
        /*018c*/ 	.word	0x0000a2c0


	//   ....[1]....
        /*0190*/ 	.word	0x0000a390


	//----- nvinfo : EIATTR_MAX_THREADS
	.align		4
.L_3299:
        /*0194*/ 	.byte	0x04, 0x05
        /*0196*/ 	.short	(.L_3301 - .L_3300)
.L_3300:
        /*0198*/ 	.word	0x00000080
        /*019c*/ 	.word	0x00000001
        /*01a0*/ 	.word	0x00000001


	//----- nvinfo : EIATTR_CRS_STACK_SIZE
	.align		4
.L_3301:
        /*01a4*/ 	.byte	0x04, 0x1e
        /*01a6*/ 	.short	(.L_3303 - .L_3302)
.L_3302:
        /*01a8*/ 	.word	0x00000000


	//----- nvinfo : EIATTR_CBANK_PARAM_SIZE
	.align		4
.L_3303:
        /*01ac*/ 	.byte	0x03, 0x19
        /*01ae*/ 	.short	0x0128


	//----- nvinfo : EIATTR_PARAM_CBANK
	.align		4
        /*01b0*/ 	.byte	0x04, 0x0a
        /*01b2*/ 	.short	(.L_3305 - .L_3304)
	.align		4
.L_3304:
        /*01b4*/ 	.word	index@(.nv.constant0._ZN10layer_norm13ln_bwd_kernelINS_13Kernel_traitsIf6__halfS2_S2_fjLj4096ELj1ELj1ELj4ELj16ENS_18Kernel_traits_baseILj4096EfS2_S2_S2_fjLj128EEEEELb1ELb1ELb0ELb0EEEvNS_9BwdParamsE)
        /*01b8*/ 	.short	0x0380
        /*01ba*/ 	.short	0x0128


	//----- nvinfo : EIATTR_SW_WAR
	.align		4
.L_3305:
        /*01bc*/ 	.byte	0x04, 0x36
        /*01be*/ 	.short	(.L_3307 - .L_3306)
.L_3306:
        /*01c0*/ 	.word	0x00000008
.L_3307:


//--------------------- .nv.info._ZN10layer_norm13ln_bwd_kernelINS_13Kernel_traitsIf6__halfS2_S2_fjLj4096ELj1ELj1ELj4ELj16ENS_18Kernel_traits_baseILj4096EfS2_S2_S2_fjLj128EEEEELb1ELb1ELb0ELb1EEEvNS_9BwdParamsE --------------------------
	.section	.nv.info._ZN10layer_norm13ln_bwd_kernelINS_13Kernel_traitsIf6__halfS2_S2_fjLj4096ELj1ELj1ELj4ELj16ENS_18Kernel_traits_baseILj4096EfS2_S2_S2_fjLj128EEEEELb1ELb1ELb0ELb1EEEvNS_9BwdParamsE,"",@"SHT_CUDA_INFO"
	.sectionflags	@""
	.align	4


	//----- nvinfo : EIATTR_CUDA_API_VERSION
	.align		4
        /*0000*/ 	.byte	0x04, 0x37
        /*0002*/ 	.short	(.L_3309 - .L_3308)
.L_3308:
        /*0004*/ 	.word	0x00000082


	//----- nvinfo : EIATTR_KPARAM_INFO
	.align		4
.L_3309:
        /*0008*/ 	.byte	0x04, 0x17
        /*000a*/ 	.short	(.L_3311 - .L_3310)
.L_3310:
        /*000c*/ 	.word	0x00000000
        /*0010*/ 	.short	0x0000
        /*0012*/ 	.short	0x0000
        /*0014*/ 	.byte	0x00, 0xf0, 0xa1, 0x04


	//----- nvinfo : EIATTR_SPARSE_MMA_MASK
	.align		4
.L_3311:
        /*0018*/ 	.byte	0x03, 0x50
        /*001a*/ 	.short	0x0000


	//----- nvinfo : EIATTR_MAXREG_COUNT
	.align		4
        /*001c*/ 	.byte	0x03, 0x1b
        /*001e*/ 	.short	0x00ff


	//----- nvinfo : EIATTR_NUM_BARRIERS
	.align		4
        /*0020*/ 	.byte	0x02, 0x4c
        /*0022*/ 	.byte	0x01
	.zero		1


	//----- nvinfo : EIATTR_ANNOTATIONS
	.align		4
        /*0024*/ 	.byte	0x04, 0x55
        /*0026*/ 	.short	(.L_3313 - .L_3312)


	//   ....[0]....
.L_3312:
        /* <DEDUP_REMOVED lines=34> */


	//----- nvinfo : EIATTR_MERCURY_ISA_VERSION
	.align		4
.L_3313:
        /*0230*/ 	.byte	0x03, 0x5f
        /*0232*/ 	.short	0x0101


	//----- nvinfo : EIATTR_COOP_GROUP_MASK_REGIDS
	.align		4
        /*0234*/ 	.byte	0x04, 0x29
        /*0236*/ 	.short	(.L_3315 - .L_3314)


	//   ....[0]....
.L_3314:
        /*0238*/ 	.word	0xffffffff


	//   ....[1]....
        /*023c*/ 	.word	0xffffffff


	//   ....[2]....
        /*0240*/ 	.word	0xffffffff


	//   ....[3]....
        /*0244*/ 	.word	0xffffffff


	//   ....[4]....
        /*0248*/ 	.word	0xffffffff


	//   ....[5]....
        /*024c*/ 	.word	0xffffffff


	//   ....[6]....
        /*0250*/ 	.word	0xffffffff


	//   ....[7]....
        /*0254*/ 	.word	0xffffffff


	//   ....[8]....
        /*0258*/ 	.word	0xffffffff


	//   ....[9]....
        /*025c*/ 	.word	0xffffffff


	//----- nvinfo : EIATTR_COOP_GROUP_INSTR_OFFSETS
	.align		4
.L_3315:
        /*0260*/ 	.byte	0x04, 0x28
        /*0262*/ 	.short	(.L_3317 - .L_3316)


	//   ....[0]....
.L_3316:
        /*0264*/ 	.word	0x00001d00


	//   ....[1]....
        /*0268*/ 	.word	0x00001df0


	//   ....[2]....
        /*026c*/ 	.word	0x00001e10


	//   ....[3]....
        /*0270*/ 	.word	0x00001e30


	//   ....[4]....
        /*0274*/ 	.word	0x00001e50


	//   ....[5]....
        /*0278*/ 	.word	0x00001e70


	//   ....[6]....
        /*027c*/ 	.word	0x00001e90


	//   ....[7]....
        /*0280*/ 	.word	0x00001eb0


	//   ....[8]....
        /*0284*/ 	.word	0x00001ed0


	//   ....[9]....
        /*0288*/ 	.word	0x00001ef0


	//----- nvinfo : EIATTR_VRC_CTA_INIT_COUNT
	.align		4
.L_3317:
        /*028c*/ 	.byte	0x02, 0x4a
	.zero		1
	.zero		1


	//----- nvinfo : EIATTR_EXIT_INSTR_OFFSETS
	.align		4
        /*0290*/ 	.byte	0x04, 0x1c
        /*0292*/ 	.short	(.L_3319 - .L_3318)


	//   ....[0]....
.L_3318:
        /*0294*/ 	.word	0x00009740


	//----- nvinfo : EIATTR_MAX_THREADS
	.align		4
.L_3319:
        /*0298*/ 	.byte	0x04, 0x05
        /*029a*/ 	.short	(.L_3321 - .L_3320)
.L_3320:
        /*029c*/ 	.word	0x00000080
        /*02a0*/ 	.word	0x00000001
        /*02a4*/ 	.word	0x00000001


	//----- nvinfo : EIATTR_CBANK_PARAM_SIZE
	.align		4
.L_3321:
        /*02a8*/ 	.byte	0x03, 0x19
        /*02aa*/ 	.short	0x0128


	//----- nvinfo : EIATTR_PARAM_CBANK
	.align		4
        /*02ac*/ 	.byte	0x04, 0x0a
        /*02ae*/ 	.short	(.L_3323 - .L_3322)
	.align		4
.L_3322:
        /*02b0*/ 	.word	index@(.nv.constant0._ZN10layer_norm13ln_bwd_kernelINS_13Kernel_traitsIf6__halfS2_S2_fjLj4096ELj1ELj1ELj4ELj16ENS_18Kernel_traits_baseILj4096EfS2_S2_S2_fjLj128EEEEELb1ELb1ELb0ELb1EEEvNS_9BwdParamsE)
        /*02b4*/ 	.short	0x0380
        /*02b6*/ 	.short	0x0128


	//----- nvinfo : EIATTR_SW_WAR
	.align		4
.L_3323:
        /*02b8*/ 	.byte	0x04, 0x36
        /*02ba*/ 	.short	(.L_3325 - .L_3324)
.L_3324:
        /*02bc*/ 	.word	0x00000008
.L_3325:


//--------------------- .nv.info._ZN10layer_norm22ln_bwd_finalize_kernelINS_22Kernel_traits_finalizeILj4096Ef6__halfS2_S2_fjLb1ELj1024ELj4ENS_18Kernel_traits_baseILj4096EfS2_S2_S2_fjLj1024EEEEELb1ELb0EEEvNS_9BwdParamsE --------------------------
	.section	.nv.info._ZN10layer_norm22ln_bwd_finalize_kernelINS_22Kernel_traits_finalizeILj4096Ef6__halfS2_S2_fjLb1ELj1024ELj4ENS_18Kernel_traits_baseILj4096EfS2_S2_S2_fjLj1024EEEEELb1ELb0EEEvNS_9BwdParamsE,"",@"SHT_CUDA_INFO"
	.sectionflags	@""
	.align	4


	//----- nvinfo : EIATTR_CUDA_API_VERSION
	.align		4
        /*0000*/ 	.byte	0x04, 0x37
        /*0002*/ 	.short	(.L_3327 - .L_3326)
.L_3326:
        /*0004*/ 	.word	0x00000082


	//----- nvinfo : EIATTR_KPARAM_INFO
	.align		4
.L_3327:
        /*0008*/ 	.byte	0x04, 0x17
        /*000a*/ 	.short	(.L_3329 - .L_3328)
.L_3328:
        /*000c*/ 	.word	0x00000000
        /*0010*/ 	.short	0x0000
        /*0012*/ 	.short	0x0000
        /*0014*/ 	.byte	0x00, 0xf0, 0xa1, 0x04


	//----- nvinfo : EIATTR_SPARSE_MMA_MASK
	.align		4
.L_3329:
        /*0018*/ 	.byte	0x03, 0x50
        /*001a*/ 	.short	0x0000


	//----- nvinfo : EIATTR_MAXREG_COUNT
	.align		4
        /*001c*/ 	.byte	0x03, 0x1b
        /*001e*/ 	.short	0x0040


	//----- nvinfo : EIATTR_NUM_BARRIERS
	.align		4
        /*0020*/ 	.byte	0x02, 0x4c
        /*0022*/ 	.byte	0x01
	.zero		1


	//----- nvinfo : EIATTR_MERCURY_ISA_VERSION
	.align		4
        /*0024*/ 	.byte	0x03, 0x5f
        /*0026*/ 	.short	0x0101


	//----- nvinfo : EIATTR_COOP_GROUP_MASK_REGIDS
	.align		4
        /*0028*/ 	.byte	0x04, 0x29
        /*002a*/ 	.short	(.L_3331 - .L_3330)


	//   ....[0]....
.L_3330:
        /*002c*/ 	.word	0xffffffff


	//   ....[1]....
        /*0030*/ 	.word	0xffffffff


	//   ....[2]....
        /*0034*/ 	.word	0xffffffff


	//   ....[3]....
        /*0038*/ 	.word	0xffffffff


	//   ....[4]....
        /*003c*/ 	.word	0xffffffff


	//   ....[5]....
        /*0040*/ 	.word	0xffffffff


	//   ....[6]....
        /*0044*/ 	.word	0xffffffff


	//   ....[7]....
        /*0048*/ 	.word	0xffffffff


	//   ....[8]....
        /*004c*/ 	.word	0xffffffff


	//   ....[9]....
        /*0050*/ 	.word	0xffffffff


	//   ....[10]....
        /*0054*/ 	.word	0xffffffff


	//   ....[11]....
        /*0058*/ 	.word	0xffffffff


	//   ....[12]....
        /*005c*/ 	.word	0xffffffff


	//   ....[13]....
        /*0060*/ 	.word	0xffffffff


	//   ....[14]....
        /*0064*/ 	.word	0xffffffff


	//----- nvinfo : EIATTR_COOP_GROUP_INSTR_OFFSETS
	.align		4
.L_3331:
        /*0068*/ 	.byte	0x04, 0x28
        /*006a*/ 	.short	(.L_3333 - .L_3332)


	//   ....[0]....
.L_3332:
        /*006c*/ 	.word	0x00001030


	//   ....[1]....
        /*0070*/ 	.word	0x00001040


	//   ....[2]....
        /*0074*/ 	.word	0x00001050


	//   ....[3]....
        /*0078*/ 	.word	0x00001090


	//   ....[4]....
        /*007c*/ 	.word	0x000010a0


	//   ....[5]....
        /*0080*/ 	.word	0x000010b0


	//   ....[6]....
        /*0084*/ 	.word	0x000010e0


	//   ....[7]....
        /*0088*/ 	.word	0x00001100


	//   ....[8]....
        /*008c*/ 	.word	0x00001120


	//   ....[9]....
        /*0090*/ 	.word	0x00001160


	//   ....[10]....
        /*0094*/ 	.word	0x00001180


	//   ....[11]....
        /*0098*/ 	.word	0x00001190


	//   ....[12]....
        /*009c*/ 	.word	0x000011e0


	//   ....[13]....
        /*00a0*/ 	.word	0x00001210


	//   ....[14]....
        /*00a4*/ 	.word	0x00001220


	//----- nvinfo : EIATTR_VRC_CTA_INIT_COUNT
	.align		4
.L_3333:
        /*00a8*/ 	.byte	0x02, 0x4a
	.zero		1
	.zero		1


	//----- nvinfo : EIATTR_EXIT_INSTR_OFFSETS
	.align		4
        /*00ac*/ 	.byte	0x04, 0x1c
        /*00ae*/ 	.short	(.L_3335 - .L_3334)


	//   ....[0]....
.L_3334:
        /*00b0*/ 	.word	0x00000060


	//   ....[1]....
        /*00b4*/ 	.word	0x000012a0


	//   ....[2]....
        /*00b8*/ 	.word	0x000012d0


	//   ....[3]....
        /*00bc*/ 	.word	0x000013b0


	//----- nvinfo : EIATTR_MAX_THREADS
	.align		4
.L_3335:
        /*00c0*/ 	.byte	0x04, 0x05
        /*00c2*/ 	.short	(.L_3337 - .L_3336)
.L_3336:
        /*00c4*/ 	.word	0x00000400
        /*00c8*/ 	.word	0x00000001
        /*00cc*/ 	.word	0x00000001


	//----- nvinfo : EIATTR_CRS_STACK_SIZE
	.align		4
.L_3337:
        /*00d0*/ 	.byte	0x04, 0x1e
        /*00d2*/ 	.short	(.L_3339 - .L_3338)
.L_3338:
        /*00d4*/ 	.word	0x00000000


	//----- nvinfo : EIATTR_CBANK_PARAM_SIZE
	.align		4
.L_3339:
        /*00d8*/ 	.byte	0x03, 0x19
        /*00da*/ 	.short	0x0128


	//----- nvinfo : EIATTR_PARAM_CBANK
	.align		4
        /*00dc*/ 	.byte	0x04, 0x0a
        /*00de*/ 	.short	(.L_3341 - .L_3340)
	.align		4
.L_3340:
        /*00e0*/ 	.word	index@(.nv.constant0._ZN10layer_norm22ln_bwd_finalize_kernelINS_22Kernel_traits_finalizeILj4096Ef6__halfS2_S2_fjLb1ELj1024ELj4ENS_18Kernel_traits_baseILj4096EfS2_S2_S2_fjLj1024EEEEELb1ELb0EEEvNS_9BwdParamsE)
        /*00e4*/ 	.short	0x0380
        /*00e6*/ 	.short	0x0128


	//----- nvinfo : EIATTR_SW_WAR
	.align		4
.L_3341:
        /*00e8*/ 	.byte	0x04, 0x36
        /*00ea*/ 	.short	(.L_3343 - .L_3342)
.L_3342:
        /*00ec*/ 	.word	0x00000008
.L_3343:


//--------------------- .nv.info._ZN10layer_norm13ln_bwd_kernelINS_13Kernel_traitsIf6__halfS2_S2_fjLj4096ELj1ELj1ELj4ELj16ENS_18Kernel_traits_baseILj4096EfS2_S2_S2_fjLj128EEEEELb1ELb1ELb1ELb0EEEvNS_9BwdParamsE --------------------------
	.section	.nv.info._ZN10layer_norm13ln_bwd_kernelINS_13Kernel_traitsIf6__halfS2_S2_fjLj4096ELj1ELj1ELj4ELj16ENS_18Kernel_traits_baseILj4096EfS2_S2_S2_fjLj128EEEEELb1ELb1ELb1ELb0EEEvNS_9BwdParamsE,"",@"SHT_CUDA_INFO"
	.sectionflags	@""
	.align	4


	//----- nvinfo : EIATTR_CUDA_API_VERSION
	.align		4
        /*0000*/ 	.byte	0x04, 0x37
        /*0002*/ 	.short	(.L_3345 - .L_3344)
.L_3344:
        /*0004*/ 	.word	0x00000082


	//----- nvinfo : EIATTR_KPARAM_INFO
	.align		4
.L_3345:
        /*0008*/ 	.byte	0x04, 0x17
        /*000a*/ 	.short	(.L_3347 - .L_3346)
.L_3346:
        /*000c*/ 	.word	0x00000000
        /*0010*/ 	.short	0x0000
        /*0012*/ 	.short	0x0000
        /*0014*/ 	.byte	0x00, 0xf0, 0xa1, 0x04


	//----- nvinfo : EIATTR_SPARSE_MMA_MASK
	.align		4
.L_3347:
        /*0018*/ 	.byte	0x03, 0x50
        /*001a*/ 	.short	0x0000


	//----- nvinfo : EIATTR_MAXREG_COUNT
	.align		4
        /*001c*/ 	.byte	0x03, 0x1b
        /*001e*/ 	.short	0x00ff


	//----- nvinfo : EIATTR_NUM_BARRIERS
	.align		4
        /*0020*/ 	.byte	0x02, 0x4c
        /*0022*/ 	.byte	0x01
	.zero		1


	//----- nvinfo : EIATTR_ANNOTATIONS
	.align		4
        /*0024*/ 	.byte	0x04, 0x55
        /*0026*/ 	.short	(.L_3349 - .L_3348)


	//   ....[0]....
.L_3348:
        /* <DEDUP_REMOVED lines=25> */


	//----- nvinfo : EIATTR_MERCURY_ISA_VERSION
	.align		4
.L_3349:
        /*01a8*/ 	.byte	0x03, 0x5f
        /*01aa*/ 	.short	0x0101


	//----- nvinfo : EIATTR_COOP_GROUP_MASK_REGIDS
	.align		4
        /*01ac*/ 	.byte	0x04, 0x29
        /*01ae*/ 	.short	(.L_3351 - .L_3350)


	//   ....[0]....
.L_3350:
        /*01b0*/ 	.word	0xffffffff


	//   ....[1]....
        /*01b4*/ 	.word	0xffffffff


	//   ....[2]....
        /*01b8*/ 	.word	0xffffffff


	//   ....[3]....
        /*01bc*/ 	.word	0xffffffff


	//   ....[4]....
        /*01c0*/ 	.word	0xffffffff


	//   ....[5]....
        /*01c4*/ 	.word	0xffffffff


	//   ....[6]....
        /*01c8*/ 	.word	0xffffffff


	//   ....[7]....
        /*01cc*/ 	.word	0xffffffff


	//   ....[8]....
        /*01d0*/ 	.word	0xffffffff


	//   ....[9]....
        /*01d4*/ 	.word	0xffffffff


	//----- nvinfo : EIATTR_COOP_GROUP_INSTR_OFFSETS
	.align		4
.L_3351:
        /*01d8*/ 	.byte	0x04, 0x28
        /*01da*/ 	.short	(.L_3353 - .L_3352)


	//   ....[0]....
.L_3352:
        /*01dc*/ 	.word	0x00002bf0


	//   ....[1]....
        /*01e0*/ 	.word	0x00002c20


	//   ....[2]....
        /*01e4*/ 	.word	0x00002c50


	//   ....[3]....
        /*01e8*/ 	.word	0x00002c70


	//   ....[4]....
        /*01ec*/ 	.word	0x00002c90


	//   ....[5]....
        /*01f0*/ 	.word	0x00002cb0


	//   ....[6]....
        /*01f4*/ 	.word	0x00002cd0


	//   ....[7]....
        /*01f8*/ 	.word	0x00002cf0


	//   ....[8]....
        /*01fc*/ 	.word	0x00002d10


	//   ....[9]....
        /*0200*/ 	.word	0x00002d30


	//----- nvinfo : EIATTR_VRC_CTA_INIT_COUNT
	.align		4
.L_3353:
        /*0204*/ 	.byte	0x02, 0x4a
	.zero		1
	.zero		1


	//----- nvinfo : EIATTR_EXIT_INSTR_OFFSETS
	.align		4
        /*0208*/ 	.byte	0x04, 0x1c
        /*020a*/ 	.short	(.L_3355 - .L_3354)


	//   ....[0]....
.L_3354:
        /*020c*/ 	.word	0x0000dec0


	//   ....[1]....
        /*0210*/ 	.word	0x0000df90


	//----- nvinfo : EIATTR_MAX_THREADS
	.align		4
.L_3355:
        /*0214*/ 	.byte	0x04, 0x05
        /*0216*/ 	.short	(.L_3357 - .L_3356)
.L_3356:
        /*0218*/ 	.word	0x00000080
        /*021c*/ 	.word	0x00000001
        /*0220*/ 	.word	0x00000001


	//----- nvinfo : EIATTR_CRS_STACK_SIZE
	.align		4
.L_3357:
        /*0224*/ 	.byte	0x04, 0x1e
        /*0226*/ 	.short	(.L_3359 - .L_3358)
.L_3358:
        /*0228*/ 	.word	0x00000000


	//----- nvinfo : EIATTR_CBANK_PARAM_SIZE
	.align		4
.L_3359:
        /*022c*/ 	.byte	0x03, 0x19
        /*022e*/ 	.short	0x0128


	//----- nvinfo : EIATTR_PARAM_CBANK
	.align		4
        /*0230*/ 	.byte	0x04, 0x0a
        /*0232*/ 	.short	(.L_3361 - .L_3360)
	.align		4
.L_3360:
        /*0234*/ 	.word	index@(.nv.constant0._ZN10layer_norm13ln_bwd_kernelINS_13Kernel_traitsIf6__halfS2_S2_fjLj4096ELj1ELj1ELj4ELj16ENS_18Kernel_traits_baseILj4096EfS2_S2_S2_fjLj128EEEEELb1ELb1ELb1ELb0EEEvNS_9BwdParamsE)
        /*0238*/ 	.short	0x0380
        /*023a*/ 	.short	0x0128


	//----- nvinfo : EIATTR_SW_WAR
	.align		4
.L_3361:
        /*023c*/ 	.byte	0x04, 0x36
        /*023e*/ 	.short	(.L_3363 - .L_3362)
.L_3362:
        /*0240*/ 	.word	0x00000008
.L_3363:


//--------------------- .nv.info._ZN10layer_norm22ln_bwd_finalize_kernelINS_22Kernel_traits_finalizeILj4096Ef6__halfS2_S2_fjLb1ELj1024ELj4ENS_18Kernel_traits_baseILj4096EfS2_S2_S2_fjLj1024EEEEELb1ELb1EEEvNS_9BwdParamsE --------------------------
	.section	.nv.info._ZN10layer_norm22ln_bwd_finalize_kernelINS_22Kernel_traits_finalizeILj4096Ef6__halfS2_S2_fjLb1ELj1024ELj4ENS_18Kernel_traits_baseILj4096EfS2_S2_S2_fjLj1024EEEEELb1ELb1EEEvNS_9BwdParamsE,"",@"SHT_CUDA_INFO"
	.sectionflags	@""
	.align	4


	//----- nvinfo : EIATTR_CUDA_API_VERSION
	.align		4
        /*0000*/ 	.byte	0x04, 0x37
        /*0002*/ 	.short	(.L_3365 - .L_3364)
.L_3364:
        /*0004*/ 	.word	0x00000082


	//----- nvinfo : EIATTR_KPARAM_INFO
	.align		4
.L_3365:
        /*0008*/ 	.byte	0x04, 0x17
        /*000a*/ 	.short	(.L_3367 - .L_3366)
.L_3366:
        /*000c*/ 	.word	0x00000000
        /*0010*/ 	.short	0x0000
        /*0012*/ 	.short	0x0000
        /*0014*/ 	.byte	0x00, 0xf0, 0xa1, 0x04


	//----- nvinfo : EIATTR_SPARSE_MMA_MASK
	.align		4
.L_3367:
        /*0018*/ 	.byte	0x03, 0x50
        /*001a*/ 	.short	0x0000


	//----- nvinfo : EIATTR_MAXREG_COUNT
	.align		4
        /*001c*/ 	.byte	0x03, 0x1b
        /*001e*/ 	.short	0x0040


	//----- nvinfo : EIATTR_NUM_BARRIERS
	.align		4
        /*0020*/ 	.byte	0x02, 0x4c
        /*0022*/ 	.byte	0x01
	.zero		1


	//----- nvinfo : EIATTR_MERCURY_ISA_VERSION
	.align		4
        /*0024*/ 	.byte	0x03, 0x5f
        /*0026*/ 	.short	0x0101


	//----- nvinfo : EIATTR_COOP_GROUP_MASK_REGIDS
	.align		4
        /*0028*/ 	.byte	0x04, 0x29
        /*002a*/ 	.short	(.L_3369 - .L_3368)


	//   ....[0]....
.L_3368:
        /*002c*/ 	.word	0xffffffff


	//   ....[1]....
        /*0030*/ 	.word	0xffffffff


	//   ....[2]....
        /*0034*/ 	.word	0xffffffff


	//   ....[3]....
        /*0038*/ 	.word	0xffffffff


	//   ....[4]....
        /*003c*/ 	.word	0xffffffff


	//   ....[5]....
        /*0040*/ 	.word	0xffffffff


	//   ....[6]....
        /*0044*/ 	.word	0xffffffff


	//   ....[7]....
        /*0048*/ 	.word	0xffffffff


	//   ....[8]....
        /*004c*/ 	.word	0xffffffff


	//   ....[9]....
        /*0050*/ 	.word	0xffffffff


	//   ....[10]....
        /*0054*/ 	.word	0xffffffff


	//   ....[11]....
        /*0058*/ 	.word	0xffffffff


	//   ....[12]....
        /*005c*/ 	.word	0xffffffff


	//   ....[13]....
        /*0060*/ 	.word	0xffffffff


	//   ....[14]....
        /*0064*/ 	.word	0xffffffff


	//----- nvinfo : EIATTR_COOP_GROUP_INSTR_OFFSETS
	.align		4
.L_3369:
        /*0068*/ 	.byte	0x04, 0x28
        /*006a*/ 	.short	(.L_3371 - .L_3370)


	//   ....[0]....
.L_3370:
        /*006c*/ 	.word	0x00001070


	//   ....[1]....
        /*0070*/ 	.word	0x00001080


	//   ....[2]....
        /*0074*/ 	.word	0x00001090


	//   ....[3]....
        /*0078*/ 	.word	0x000010c0


	//   ....[4]....
        /*007c*/ 	.word	0x000010e0


	//   ....[5]....
        /*0080*/ 	.word	0x000010f0


	//   ....[6]....
        /*0084*/ 	.word	0x00001120


	//   ....[7]....
        /*0088*/ 	.word	0x00001140


	//   ....[8]....
        /*008c*/ 	.word	0x00001150


	//   ....[9]....
        /*0090*/ 	.word	0x00001180


	//   ....[10]....
        /*0094*/ 	.word	0x000011a0


	//   ....[11]....
        /*0098*/ 	.word	0x000011b0


	//   ....[12]....
        /*009c*/ 	.word	0x000011e0


	//   ....[13]....
        /*00a0*/ 	.word	0x00001200


	//   ....[14]....
        /*00a4*/ 	.word	0x00001210


	//----- nvinfo : EIATTR_VRC_CTA_INIT_COUNT
	.align		4
.L_3371:
        /*00a8*/ 	.byte	0x02, 0x4a
	.zero		1
	.zero		1


	//----- nvinfo : EIATTR_EXIT_INSTR_OFFSETS
	.align		4
        /*00ac*/ 	.byte	0x04, 0x1c
        /*00ae*/ 	.short	(.L_3373 - .L_3372)


	//   ....[0]....
.L_3372:
        /*00b0*/ 	.word	0x00000060


	//   ....[1]....
        /*00b4*/ 	.word	0x00001290


	//   ....[2]....
        /*00b8*/ 	.word	0x000013a0


	//----- nvinfo : EIATTR_MAX_THREADS
	.align		4
.L_3373:
        /*00bc*/ 	.byte	0x04, 0x05
        /*00be*/ 	.short	(.L_3375 - .L_3374)
.L_3374:
        /*00c0*/ 	.word	0x00000400
        /*00c4*/ 	.word	0x00000001
        /*00c8*/ 	.word	0x00000001


	//----- nvinfo : EIATTR_CRS_STACK_SIZE
	.align		4
.L_3375:
        /*00cc*/ 	.byte	0x04, 0x1e
        /*00ce*/ 	.short	(.L_3377 - .L_3376)
.L_3376:
        /*00d0*/ 	.word	0x00000000


	//----- nvinfo : EIATTR_CBANK_PARAM_SIZE
	.align		4
.L_3377:
        /*00d4*/ 	.byte	0x03, 0x19
        /*00d6*/ 	.short	0x0128


	//----- nvinfo : EIATTR_PARAM_CBANK
	.align		4
        /*00d8*/ 	.byte	0x04, 0x0a
        /*00da*/ 	.short	(.L_3379 - .L_3378)
	.align		4
.L_3378:
        /*00dc*/ 	.word	index@(.nv.constant0._ZN10layer_norm22ln_bwd_finalize_kernelINS_22Kernel_traits_finalizeILj4096Ef6__halfS2_S2_fjLb1ELj1024ELj4ENS_18Kernel_traits_baseILj4096EfS2_S2_S2_fjLj1024EEEEELb1ELb1EEEvNS_9BwdParamsE)
        /*00e0*/ 	.short	0x0380
        /*00e2*/ 	.short	0x0128


	//----- nvinfo : EIATTR_SW_WAR
	.align		4
.L_3379:
        /*00e4*/ 	.byte	0x04, 0x36
        /*00e6*/ 	.short	(.L_3381 - .L_3380)
.L_3380:
        /*00e8*/ 	.word	0x00000008
.L_3381:


//--------------------- .nv.info._ZN10layer_norm13ln_bwd_kernelINS_13Kernel_traitsIf6__halfS2_S2_fjLj4096ELj1ELj1ELj4ELj16ENS_18Kernel_traits_baseILj4096EfS2_S2_S2_fjLj128EEEEELb1ELb1ELb1ELb1EEEvNS_9BwdParamsE --------------------------
	.section	.nv.info._ZN10layer_norm13ln_bwd_kernelINS_13Kernel_traitsIf6__halfS2_S2_fjLj4096ELj1ELj1ELj4ELj16ENS_18Kernel_traits_baseILj4096EfS2_S2_S2_fjLj128EEEEELb1ELb1ELb1ELb1EEEvNS_9BwdParamsE,"",@"SHT_CUDA_INFO"
	.sectionflags	@""
	.align	4


	//----- nvinfo : EIATTR_CUDA_API_VERSION
	.align		4
        /*0000*/ 	.byte	0x04, 0x37
        /*0002*/ 	.short	(.L_3383 - .L_3382)
.L_3382:
        /*0004*/ 	.word	0x00000082


	//----- nvinfo : EIATTR_KPARAM_INFO
	.align		4
.L_3383:
        /*0008*/ 	.byte	0x04, 0x17
        /*000a*/ 	.short	(.L_3385 - .L_3384)
.L_3384:
        /*000c*/ 	.word	0x00000000
        /*0010*/ 	.short	0x0000
        /*0012*/ 	.short	0x0000
        /*0014*/ 	.byte	0x00, 0xf0, 0xa1, 0x04


	//----- nvinfo : EIATTR_SPARSE_MMA_MASK
	.align		4
.L_3385:
        /*0018*/ 	.byte	0x03, 0x50
        /*001a*/ 	.short	0x0000


	//----- nvinfo : EIATTR_MAXREG_COUNT
	.align		4
        /*001c*/ 	.byte	0x03, 0x1b
        /*001e*/ 	.short	0x00ff


	//----- nvinfo : EIATTR_NUM_BARRIERS
	.align		4
        /*0020*/ 	.byte	0x02, 0x4c
        /*0022*/ 	.byte	0x01
	.zero		1


	//----- nvinfo : EIATTR_ANNOTATIONS
	.align		4
        /*0024*/ 	.byte	0x04, 0x55
        /*0026*/ 	.short	(.L_3387 - .L_3386)


	//   ....[0]....
.L_3386:
        /* <DEDUP_REMOVED lines=17> */


	//----- nvinfo : EIATTR_MERCURY_ISA_VERSION
	.align		4
.L_3387:
        /*0128*/ 	.byte	0x03, 0x5f
        /*012a*/ 	.short	0x0101


	//----- nvinfo : EIATTR_COOP_GROUP_MASK_REGIDS
	.align		4
        /*012c*/ 	.byte	0x04, 0x29
        /*012e*/ 	.short	(.L_3389 - .L_3388)


	//   ....[0]....
.L_3388:
        /*0130*/ 	.word	0xffffffff


	//   ....[1]....
        /*0134*/ 	.word	0xffffffff


	//   ....[2]....
        /*0138*/ 	.word	0xffffffff


	//   ....[3]....
        /*013c*/ 	.word	0xffffffff


	//   ....[4]....
        /*0140*/ 	.word	0xffffffff


	//   ....[5]....
        /*0144*/ 	.word	0xffffffff


	//   ....[6]....
        /*0148*/ 	.word	0xffffffff


	//   ....[7]....
        /*014c*/ 	.word	0xffffffff


	//   ....[8]....
        /*0150*/ 	.word	0xffffffff


	//   ....[9]....
        /*0154*/ 	.word	0xffffffff


	//----- nvinfo : EIATTR_COOP_GROUP_INSTR_OFFSETS
	.align		4
.L_3389:
        /*0158*/ 	.byte	0x04, 0x28
        /*015a*/ 	.short	(.L_3391 - .L_3390)


	//   ....[0]....
.L_3390:
        /*015c*/ 	.word	0x000022f0


	//   ....[1]....
        /*0160*/ 	.word	0x00002310


	//   ....[2]....
        /*0164*/ 	.word	0x00002350


	//   ....[3]....
        /*0168*/ 	.word	0x00002360


	//   ....[4]....
        /*016c*/ 	.word	0x000023a0


	//   ....[5]....
        /*0170*/ 	.word	0x000023b0


	//   ....[6]....
        /*0174*/ 	.word	0x000023e0


	//   ....[7]....
        /*0178*/ 	.word	0x000023f0


	//   ....[8]....
        /*017c*/ 	.word	0x00002420


	//   ....[9]....
        /*0180*/ 	.word	0x00002430


	//----- nvinfo : EIATTR_VRC_CTA_INIT_COUNT
	.align		4
.L_3391:
        /*0184*/ 	.byte	0x02, 0x4a
	.zero		1
	.zero		1


	//----- nvinfo : EIATTR_EXIT_INSTR_OFFSETS
	.align		4
        /*0188*/ 	.byte	0x04, 0x1c
        /*018a*/ 	.short	(.L_3393 - .L_3392)


	//   ....[0]....
.L_3392:
        /*018c*/ 	.word	0x0000d270


	//----- nvinfo : EIATTR_MAX_THREADS
	.align		4
.L_3393:
        /*0190*/ 	.byte	0x04, 0x05
        /*0192*/ 	.short	(.L_3395 - .L_3394)
.L_3394:
        /*0194*/ 	.word	0x00000080
        /*0198*/ 	.word	0x00000001
        /*019c*/ 	.word	0x00000001


	//----- nvinfo : EIATTR_CRS_STACK_SIZE
	.align		4
.L_3395:
        /*01a0*/ 	.byte	0x04, 0x1e
        /*01a2*/ 	.short	(.L_3397 - .L_3396)
.L_3396:
        /*01a4*/ 	.word	0x00000000


	//----- nvinfo : EIATTR_CBANK_PARAM_SIZE
	.align		4
.L_3397:
        /*01a8*/ 	.byte	0x03, 0x19
        /*01aa*/ 	.short	0x0128


	//----- nvinfo : EIATTR_PARAM_CBANK
	.align		4
        /*01ac*/ 	.byte	0x04, 0x0a
        /*01ae*/ 	.short	(.L_3399 - .L_3398)
	.align		4
.L_3398:
        /*01b0*/ 	.word	index@(.nv.constant0._ZN10layer_norm13ln_bwd_kernelINS_13Kernel_traitsIf6__halfS2_S2_fjLj4096ELj1ELj1ELj4ELj16ENS_18Kernel_traits_baseILj4096EfS2_S2_S2_fjLj128EEEEELb1ELb1ELb1ELb1EEEvNS_9BwdParamsE)
        /*01b4*/ 	.short	0x0380
        /*01b6*/ 	.short	0x0128


	//----- nvinfo : EIATTR_SW_WAR
	.align		4
.L_3399:
        /*01b8*/ 	.byte	0x04, 0x36
        /*01ba*/ 	.short	(.L_3401 - .L_3400)
.L_3400:
        /*01bc*/ 	.word	0x00000008
.L_3401:


//--------------------- .nv.info._ZN10layer_norm13ln_bwd_kernelINS_13Kernel_traitsI6__halfS2_fS2_fjLj4096ELj1ELj1ELj4ELj16ENS_18Kernel_traits_baseILj4096ES2_S2_fS2_fjLj128EEEEELb0ELb0ELb0ELb0EEEvNS_9BwdParamsE --------------------------
	.section	.nv.info._ZN10layer_norm13ln_bwd_kernelINS_13Kernel_traitsI6__halfS2_fS2_fjLj4096ELj1ELj1ELj4ELj16ENS_18Kernel_traits_baseILj4096ES2_S2_fS2_fjLj128EEEEELb0ELb0ELb0ELb0EEEvNS_9BwdParamsE,"",@"SHT_CUDA_INFO"
	.sectionflags	@""
	.align	4


	//----- nvinfo : EIATTR_CUDA_API_VERSION
	.align		4
        /*0000*/ 	.byte	0x04, 0x37
        /*0002*/ 	.short	(.L_3403 - .L_3402)
.L_3402:
        /*0004*/ 	.word	0x00000082


	//----- nvinfo : EIATTR_KPARAM_INFO
	.align		4
.L_3403:
        /*0008*/ 	.byte	0x04, 0x17
        /*000a*/ 	.short	(.L_3405 - .L_3404)
.L_3404:
        /*000c*/ 	.word	0x00000000
        /*0010*/ 	.short	0x0000
        /*0012*/ 	.short	0x0000
        /*0014*/ 	.byte	0x00, 0xf0, 0xa1, 0x04


	//----- nvinfo : EIATTR_SPARSE_MMA_MASK
	.align		4
.L_3405:
        /*0018*/ 	.byte	0x03, 0x50
        /*001a*/ 	.short	0x0000


	//----- nvinfo : EIATTR_MAXREG_COUNT
	.align		4
        /*001c*/ 	.byte	0x03, 0x1b
        /*001e*/ 	.short	0x00ff


	//----- nvinfo : EIATTR_NUM_BARRIERS
	.align		4
        /*0020*/ 	.byte	0x02, 0x4c
        /*0022*/ 	.byte	0x01
	.zero		1


	//----- nvinfo : EIATTR_MERCURY_ISA_VERSION
	.align		4
        /*0024*/ 	.byte	0x03, 0x5f
        /*0026*/ 	.short	0x0101


	//----- nvinfo : EIATTR_COOP_GROUP_MASK_REGIDS
	.align		4
        /*0028*/ 	.byte	0x04, 0x29
        /*002a*/ 	.short	(.L_3407 - .L_3406)


	//   ....[0]....
.L_3406:
        /*002c*/ 	.word	0xffffffff


	//   ....[1]....
        /*0030*/ 	.word	0xffffffff


	//   ....[2]....
        /*0034*/ 	.word	0xffffffff


	//   ....[3]....
        /*0038*/ 	.word	0xffffffff


	//   ....[4]....
        /*003c*/ 	.word	0xffffffff


	//   ....[5]....
        /*0040*/ 	.word	0xffffffff


	//   ....[6]....
        /*0044*/ 	.word	0xffffffff


	//   ....[7]....
        /*0048*/ 	.word	0xffffffff


	//   ....[8]....
        /*004c*/ 	.word	0xffffffff


	//   ....[9]....
        /*0050*/ 	.word	0xffffffff


	//----- nvinfo : EIATTR_COOP_GROUP_INSTR_OFFSETS
	.align		4
.L_3407:
        /*0054*/ 	.byte	0x04, 0x28
        /*0056*/ 	.short	(.L_3409 - .L_3408)


	//   ....[0]....
.L_3408:
        /*0058*/ 	.word	0x00001e50


	//   ....[1]....
        /*005c*/ 	.word	0x00001e80


	//   ....[2]....
        /*0060*/ 	.word	0x00001eb0


	//   ....[3]....
        /*0064*/ 	.word	0x00001ec0


	//   ....[4]....
        /*0068*/ 	.word	0x00001ef0


	//   ....[5]....
        /*006c*/ 	.word	0x00001f00


	//   ....[6]....
        /*0070*/ 	.word	0x00001f30


	//   ....[7]....
        /*0074*/ 	.word	0x00001f40


	//   ....[8]....
        /*0078*/ 	.word	0x00001f70


	//   ....[9]....
        /*007c*/ 	.word	0x00001f80


	//----- nvinfo : EIATTR_VRC_CTA_INIT_COUNT
	.align		4
.L_3409:
        /*0080*/ 	.byte	0x02, 0x4a
	.zero		1
	.zero		1


	//----- nvinfo : EIATTR_EXIT_INSTR_OFFSETS
	.align		4
        /*0084*/ 	.byte	0x04, 0x1c
        /*0086*/ 	.short	(.L_3411 - .L_3410)


	//   ....[0]....
.L_3410:
        /*0088*/ 	.word	0x00004f80


	//   ....[1]....
        /*008c*/ 	.word	0x00005020


	//----- nvinfo : EIATTR_MAX_THREADS
	.align		4
.L_3411:
        /*0090*/ 	.byte	0x04, 0x05
        /*0092*/ 	.short	(.L_3413 - .L_3412)
.L_3412:
        /*0094*/ 	.word	0x00000080
        /*0098*/ 	.word	0x00000001
        /*009c*/ 	.word	0x00000001


	//----- nvinfo : EIATTR_CRS_STACK_SIZE
	.align		4
.L_3413:
        /*00a0*/ 	.byte	0x04, 0x1e
        /*00a2*/ 	.short	(.L_3415 - .L_3414)
.L_3414:
        /*00a4*/ 	.word	0x00000000


	//----- nvinfo : EIATTR_CBANK_PARAM_SIZE
	.align		4
.L_3415:
        /*00a8*/ 	.byte	0x03, 0x19
        /*00aa*/ 	.short	0x0128


	//----- nvinfo : EIATTR_PARAM_CBANK
	.align		4
        /*00ac*/ 	.byte	0x04, 0x0a
        /*00ae*/ 	.short	(.L_3417 - .L_3416)
	.align		4
.L_3416:
        /*00b0*/ 	.word	index@(.nv.constant0._ZN10layer_norm13ln_bwd_kernelINS_13Kernel_traitsI6__halfS2_fS2_fjLj4096ELj1ELj1ELj4ELj16ENS_18Kernel_traits_baseILj4096ES2_S2_fS2_fjLj128EEEEELb0ELb0ELb0ELb0EEEvNS_9BwdParamsE)
        /*00b4*/ 	.short	0x0380
        /*00b6*/ 	.short	0x0128


	//----- nvinfo : EIATTR_SW_WAR
	.align		4
.L_3417:
        /*00b8*/ 	.byte	0x04, 0x36
        /*00ba*/ 	.short	(.L_3419 - .L_3418)
.L_3418:
        /*00bc*/ 	.word	0x00000008
.L_3419:


//--------------------- .nv.info._ZN10layer_norm13ln_bwd_kernelINS_13Kernel_traitsI6__halfS2_fS2_fjLj4096ELj1ELj1ELj4ELj16ENS_18Kernel_traits_baseILj4096ES2_S2_fS2_fjLj128EEEEELb0ELb0ELb0ELb1EEEvNS_9BwdParamsE --------------------------
	.section	.nv.info._ZN10layer_norm13ln_bwd_kernelINS_13Kernel_traitsI6__halfS2_fS2_fjLj4096ELj1ELj1ELj4ELj16ENS_18Kernel_traits_baseILj4096ES2_S2_fS2_fjLj128EEEEELb0ELb0ELb0ELb1EEEvNS_9BwdParamsE,"",@"SHT_CUDA_INFO"
	.sectionflags	@""
	.align	4


	//----- nvinfo : EIATTR_CUDA_API_VERSION
	.align		4
        /*0000*/ 	.byte	0x04, 0x37
        /*0002*/ 	.short	(.L_3421 - .L_3420)
.L_3420:
        /*0004*/ 	.word	0x00000082


	//----- nvinfo : EIATTR_KPARAM_INFO
	.align		4
.L_3421:
        /*0008*/ 	.byte	0x04, 0x17
        /*000a*/ 	.short	(.L_3423 - .L_3422)
.L_3422:
        /*000c*/ 	.word	0x00000000
        /*0010*/ 	.short	0x0000
        /*0012*/ 	.short	0x0000
        /*0014*/ 	.byte	0x00, 0xf0, 0xa1, 0x04


	//----- nvinfo : EIATTR_SPARSE_MMA_MASK
	.align		4
.L_3423:
        /*0018*/ 	.byte	0x03, 0x50
        /*001a*/ 	.short	0x0000


	//----- nvinfo : EIATTR_MAXREG_COUNT
	.align		4
        /*001c*/ 	.byte	0x03, 0x1b
        /*001e*/ 	.short	0x00ff


	//----- nvinfo : EIATTR_NUM_BARRIERS
	.align		4
        /*0020*/ 	.byte	0x02, 0x4c
        /*0022*/ 	.byte	0x01
	.zero		1


	//----- nvinfo : EIATTR_MERCURY_ISA_VERSION
	.align		4
        /*0024*/ 	.byte	0x03, 0x5f
        /*0026*/ 	.short	0x0101


	//----- nvinfo : EIATTR_COOP_GROUP_MASK_REGIDS
	.align		4
        /*0028*/ 	.byte	0x04, 0x29
        /*002a*/ 	.short	(.L_3425 - .L_3424)


	//   ....[0]....
.L_3424:
        /*002c*/ 	.word	0xffffffff


	//   ....[1]....
        /*0030*/ 	.word	0xffffffff


	//   ....[2]....
        /*0034*/ 	.word	0xffffffff


	//   ....[3]....
        /*0038*/ 	.word	0xffffffff


	//   ....[4]....
        /*003c*/ 	.word	0xffffffff


	//   ....[5]....
        /*0040*/ 	.word	0xffffffff


	//   ....[6]....
        /*0044*/ 	.word	0xffffffff


	//   ....[7]....
        /*0048*/ 	.word	0xffffffff


	//   ....[8]....
        /*004c*/ 	.word	0xffffffff


	//   ....[9]....
        /*0050*/ 	.word	0xffffffff


	//----- nvinfo : EIATTR_COOP_GROUP_INSTR_OFFSETS
	.align		4
.L_3425:
        /*0054*/ 	.byte	0x04, 0x28
        /*0056*/ 	.short	(.L_3427 - .L_3426)


	//   ....[0]....
.L_3426:
        /*0058*/ 	.word	0x00001730


	//   ....[1]....
        /*005c*/ 	.word	0x00001740


	//   ....[2]....
        /*0060*/ 	.word	0x00001770


	//   ....[3]....
        /*0064*/ 	.word	0x00001780


	//   ....[4]....
        /*0068*/ 	.word	0x000017b0


	//   ....[5]....
        /*006c*/ 	.word	0x000017c0


	//   ....[6]....
        /*0070*/ 	.word	0x000017f0


	//   ....[7]....
        /*0074*/ 	.word	0x00001800


	//   ....[8]....
        /*0078*/ 	.word	0x00001840


	//   ....[9]....
        /*007c*/ 	.word	0x00001850


	//----- nvinfo : EIATTR_VRC_CTA_INIT_COUNT
	.align		4
.L_3427:
        /*0080*/ 	.byte	0x02, 0x4a
	.zero		1
	.zero		1


	//----- nvinfo : EIATTR_EXIT_INSTR_OFFSETS
	.align		4
        /*0084*/ 	.byte	0x04, 0x1c
        /*0086*/ 	.short	(.L_3429 - .L_3428)


	//   ....[0]....
.L_3428:
        /*0088*/ 	.word	0x00004d10


	//----- nvinfo : EIATTR_MAX_THREADS
	.align		4
.L_3429:
        /*008c*/ 	.byte	0x04, 0x05
        /*008e*/ 	.short	(.L_3431 - .L_3430)
.L_3430:
        /*0090*/ 	.word	0x00000080
        /*0094*/ 	.word	0x00000001
        /*0098*/ 	.word	0x00000001


	//----- nvinfo : EIATTR_CRS_STACK_SIZE
	.align		4
.L_3431:
        /*009c*/ 	.byte	0x04, 0x1e
        /*009e*/ 	.short	(.L_3433 - .L_3432)
.L_3432:
        /*00a0*/ 	.word	0x00000000


	//----- nvinfo : EIATTR_CBANK_PARAM_SIZE
	.align		4
.L_3433:
        /*00a4*/ 	.byte	0x03, 0x19
        /*00a6*/ 	.short	0x0128


	//----- nvinfo : EIATTR_PARAM_CBANK
	.align		4
        /*00a8*/ 	.byte	0x04, 0x0a
        /*00aa*/ 	.short	(.L_3435 - .L_3434)
	.align		4
.L_3434:
        /*00ac*/ 	.word	index@(.nv.constant0._ZN10layer_norm13ln_bwd_kernelINS_13Kernel_traitsI6__halfS2_fS2_fjLj4096ELj1ELj1ELj4ELj16ENS_18Kernel_traits_baseILj4096ES2_S2_fS2_fjLj128EEEEELb0ELb0ELb0ELb1EEEvNS_9BwdParamsE)
        /*00b0*/ 	.short	0x0380
        /*00b2*/ 	.short	0x0128


	//----- nvinfo : EIATTR_SW_WAR
	.align		4
.L_3435:
        /*00b4*/ 	.byte	0x04, 0x36
        /*00b6*/ 	.short	(.L_3437 - .L_3436)
.L_3436:
        /*00b8*/ 	.word	0x00000008
.L_3437:


//--------------------- .nv.info._ZN10layer_norm13ln_bwd_kernelINS_13Kernel_traitsI6__halfS2_fS2_fjLj4096ELj1ELj1ELj4ELj16ENS_18Kernel_traits_baseILj4096ES2_S2_fS2_fjLj128EEEEELb0ELb0ELb1ELb0EEEvNS_9BwdParamsE --------------------------
	.section	.nv.info._ZN10layer_norm13ln_bwd_kernelINS_13Kernel_traitsI6__halfS2_fS2_fjLj4096ELj1ELj1ELj4ELj16ENS_18Kernel_traits_baseILj4096ES2_S2_fS2_fjLj128EEEEELb0ELb0ELb1ELb0EEEvNS_9BwdParamsE,"",@"SHT_CUDA_INFO"
	.sectionflags	@""
	.align	4


	//----- nvinfo : EIATTR_CUDA_API_VERSION
	.align		4
        /*0000*/ 	.byte	0x04, 0x37
        /*0002*/ 	.short	(.L_3439 - .L_3438)
.L_3438:
        /*0004*/ 	.word	0x00000082


	//----- nvinfo : EIATTR_KPARAM_INFO
	.align		4
.L_3439:
        /*0008*/ 	.byte	0x04, 0x17
        /*000a*/ 	.short	(.L_3441 - .L_3440)
.L_3440:
        /*000c*/ 	.word	0x00000000
        /*0010*/ 	.short	0x0000
        /*0012*/ 	.short	0x0000
        /*0014*/ 	.byte	0x00, 0xf0, 0xa1, 0x04


	//----- nvinfo : EIATTR_SPARSE_MMA_MASK
	.align		4
.L_3441:
        /*0018*/ 	.byte	0x03, 0x50
        /*001a*/ 	.short	0x0000


	//----- nvinfo : EIATTR_MAXREG_COUNT
	.align		4
        /*001c*/ 	.byte	0x03, 0x1b
        /*001e*/ 	.short	0x00ff


	//----- nvinfo : EIATTR_NUM_BARRIERS
	.align		4
        /*0020*/ 	.byte	0x02, 0x4c
        /*0022*/ 	.byte	0x01
	.zero		1


	//----- nvinfo : EIATTR_MERCURY_ISA_VERSION
	.align		4
        /*0024*/ 	.byte	0x03, 0x5f
        /*0026*/ 	.short	0x0101


	//----- nvinfo : EIATTR_COOP_GROUP_MASK_REGIDS
	.align		4
        /*0028*/ 	.byte	0x04, 0x29
        /*002a*/ 	.short	(.L_3443 - .L_3442)


	//   ....[0]....
.L_3442:
        /*002c*/ 	.word	0xffffffff


	//   ....[1]....
        /*0030*/ 	.word	0xffffffff


	//   ....[2]....
        /*0034*/ 	.word	0xffffffff


	//   ....[3]....
        /*0038*/ 	.word	0xffffffff


	//   ....[4]....
        /*003c*/ 	.word	0xffffffff


	//   ....[5]....
        /*0040*/ 	.word	0xffffffff


	//   ....[6]....
        /*0044*/ 	.word	0xffffffff


	//   ....[7]....
        /*0048*/ 	.word	0xffffffff


	//   ....[8]....
        /*004c*/ 	.word	0xffffffff


	//   ....[9]....
        /*0050*/ 	.word	0xffffffff


	//----- nvinfo : EIATTR_COOP_GROUP_INSTR_OFFSETS
	.align		4
.L_3443:
        /*0054*/ 	.byte	0x04, 0x28
        /*0056*/ 	.short	(.L_3445 - .L_3444)


	//   ....[0]....
.L_3444:
        /*0058*/ 	.word	0x00002140


	//   ....[1]....
        /*005c*/ 	.word	0x00002170


	//   ....[2]....
        /*0060*/ 	.word	0x000021a0


	//   ....[3]....
        /*0064*/ 	.word	0x000021b0


	//   ....[4]....
        /*0068*/ 	.word	0x000021e0


	//   ....[5]....
        /*006c*/ 	.word	0x000021f0


	//   ....[6]....
        /*0070*/ 	.word	0x00002220


	//   ....[7]....
        /*0074*/ 	.word	0x00002230


	//   ....[8]....
        /*0078*/ 	.word	0x00002260


	//   ....[9]....
        /*007c*/ 	.word	0x00002270


	//----- nvinfo : EIATTR_VRC_CTA_INIT_COUNT
	.align		4
.L_3445:
        /*0080*/ 	.byte	0x02, 0x4a
	.zero		1
	.zero		1


	//----- nvinfo : EIATTR_EXIT_INSTR_OFFSETS
	.align		4
        /*0084*/ 	.byte	0x04, 0x1c
        /*0086*/ 	.short	(.L_3447 - .L_3446)


	//   ....[0]....
.L_3446:
        /*0088*/ 	.word	0x00007960


	//   ....[1]....
        /*008c*/ 	.word	0x00007a00


	//----- nvinfo : EIATTR_MAX_THREADS
	.align		4
.L_3447:
        /*0090*/ 	.byte	0x04, 0x05
        /*0092*/ 	.short	(.L_3449 - .L_3448)
.L_3448:
        /*0094*/ 	.word	0x00000080
        /*0098*/ 	.word	0x00000001
        /*009c*/ 	.word	0x00000001


	//----- nvinfo : EIATTR_CRS_STACK_SIZE
	.align		4
.L_3449:
        /*00a0*/ 	.byte	0x04, 0x1e
        /*00a2*/ 	.short	(.L_3451 - .L_3450)
.L_3450:
        /*00a4*/ 	.word	0x00000000


	//----- nvinfo : EIATTR_CBANK_PARAM_SIZE
	.align		4
.L_3451:
        /*00a8*/ 	.byte	0x03, 0x19
        /*00aa*/ 	.short	0x0128


	//----- nvinfo : EIATTR_PARAM_CBANK
	.align		4
        /*00ac*/ 	.byte	0x04, 0x0a
        /*00ae*/ 	.short	(.L_3453 - .L_3452)
	.align		4
.L_3452:
        /*00b0*/ 	.word	index@(.nv.constant0._ZN10layer_norm13ln_bwd_kernelINS_13Kernel_traitsI6__halfS2_fS2_fjLj4096ELj1ELj1ELj4ELj16ENS_18Kernel_traits_baseILj4096ES2_S2_fS2_fjLj128EEEEELb0ELb0ELb1ELb0EEEvNS_9BwdParamsE)
        /*00b4*/ 	.short	0x0380
        /*00b6*/ 	.short	0x0128


	//----- nvinfo : EIATTR_SW_WAR
	.align		4
.L_3453:
        /*00b8*/ 	.byte	0x04, 0x36
        /*00ba*/ 	.short	(.L_3455 - .L_3454)
.L_3454:
        /*00bc*/ 	.word	0x00000008
.L_3455:


//--------------------- .nv.info._ZN10layer_norm13ln_bwd_kernelINS_13Kernel_traitsI6__halfS2_fS2_fjLj4096ELj1ELj1ELj4ELj16ENS_18Kernel_traits_baseILj4096ES2_S2_fS2_fjLj128EEEEELb0ELb0ELb1ELb1EEEvNS_9BwdParamsE --------------------------
	.section	.nv.info._ZN10layer_norm13ln_bwd_kernelINS_13Kernel_traitsI6__halfS2_fS2_fjLj4096ELj1ELj1ELj4ELj16ENS_18Kernel_traits_baseILj4096ES2_S2_fS2_fjLj128EEEEELb0ELb0ELb1ELb1EEEvNS_9BwdParamsE,"",@"SHT_CUDA_INFO"
	.sectionflags	@""
	.align	4


	//----- nvinfo : EIATTR_CUDA_API_VERSION
	.align		4
        /*0000*/ 	.byte	0x04, 0x37
        /*0002*/ 	.short	(.L_3457 - .L_3456)
.L_3456:
        /*0004*/ 	.word	0x00000082


	//----- nvinfo : EIATTR_KPARAM_INFO
	.align		4
.L_3457:
        /*0008*/ 	.byte	0x04, 0x17
        /*000a*/ 	.short	(.L_3459 - .L_3458)
.L_3458:
        /*000c*/ 	.word	0x00000000
        /*0010*/ 	.short	0x0000
        /*0012*/ 	.short	0x0000
        /*0014*/ 	.byte	0x00, 0xf0, 0xa1, 0x04


	//----- nvinfo : EIATTR_SPARSE_MMA_MASK
	.align		4
.L_3459:
        /*0018*/ 	.byte	0x03, 0x50
        /*001a*/ 	.short	0x0000


	//----- nvinfo : EIATTR_MAXREG_COUNT
	.align		4
        /*001c*/ 	.byte	0x03, 0x1b
        /*001e*/ 	.short	0x00ff


	//----- nvinfo : EIATTR_NUM_BARRIERS
	.align		4
        /*0020*/ 	.byte	0x02, 0x4c
        /*0022*/ 	.byte	0x01
	.zero		1


	//----- nvinfo : EIATTR_MERCURY_ISA_VERSION
	.align		4
        /*0024*/ 	.byte	0x03, 0x5f
        /*0026*/ 	.short	0x0101


	//----- nvinfo : EIATTR_COOP_GROUP_MASK_REGIDS
	.align		4
        /*0028*/ 	.byte	0x04, 0x29
        /*002a*/ 	.short	(.L_3461 - .L_3460)


	//   ....[0]....
.L_3460:
        /*002c*/ 	.word	0xffffffff


	//   ....[1]....
        /*0030*/ 	.word	0xffffffff


	//   ....[2]....
        /*0034*/ 	.word	0xffffffff


	//   ....[3]....
        /*0038*/ 	.word	0xffffffff


	//   ....[4]....
        /*003c*/ 	.word	0xffffffff


	//   ....[5]....
        /*0040*/ 	.word	0xffffffff


	//   ....[6]....
        /*0044*/ 	.word	0xffffffff


	//   ....[7]....
        /*0048*/ 	.word	0xffffffff


	//   ....[8]....
        /*004c*/ 	.word	0xffffffff


	//   ....[9]....
        /*0050*/ 	.word	0xffffffff


	//----- nvinfo : EIATTR_COOP_GROUP_INSTR_OFFSETS
	.align		4
.L_3461:
        /*0054*/ 	.byte	0x04, 0x28
        /*0056*/ 	.short	(.L_3463 - .L_3462)


	//   ....[0]....
.L_3462:
        /*0058*/ 	.word	0x00001ba0


	//   ....[1]....
        /*005c*/ 	.word	0x00001bc0


	//   ....[2]....
        /*0060*/ 	.word	0x00001c00


	//   ....[3]....
        /*0064*/ 	.word	0x00001c10


	//   ....[4]....
        /*0068*/ 	.word	0x00001c40


	//   ....[5]....
        /*006c*/ 	.word	0x00001c60


	//   ....[6]....
        /*0070*/ 	.word	0x00001c90


	//   ....[7]....
        /*0074*/ 	.word	0x00001ca0


	//   ....[8]....
        /*0078*/ 	.word	0x00001cd0


	//   ....[9]....
        /*007c*/ 	.word	0x00001ce0


	//----- nvinfo : EIATTR_VRC_CTA_INIT_COUNT
	.align		4
.L_3463:
        /*0080*/ 	.byte	0x02, 0x4a
	.zero		1
	.zero		1


	//----- nvinfo : EIATTR_EXIT_INSTR_OFFSETS
	.align		4
        /*0084*/ 	.byte	0x04, 0x1c
        /*0086*/ 	.short	(.L_3465 - .L_3464)


	//   ....[0]....
.L_3464:
        /*0088*/ 	.word	0x00007180


	//----- nvinfo : EIATTR_MAX_THREADS
	.align		4
.L_3465:
        /*008c*/ 	.byte	0x04, 0x05
        /*008e*/ 	.short	(.L_3467 - .L_3466)
.L_3466:
        /*0090*/ 	.word	0x00000080
        /*0094*/ 	.word	0x00000001
        /*0098*/ 	.word	0x00000001


	//----- nvinfo : EIATTR_CRS_STACK_SIZE
	.align		4
.L_3467:
        /*009c*/ 	.byte	0x04, 0x1e
        /*009e*/ 	.short	(.L_3469 - .L_3468)
.L_3468:
        /*00a0*/ 	.word	0x00000000


	//----- nvinfo : EIATTR_CBANK_PARAM_SIZE
	.align		4
.L_3469:
        /*00a4*/ 	.byte	0x03, 0x19
        /*00a6*/ 	.short	0x0128


	//----- nvinfo : EIATTR_PARAM_CBANK
	.align		4
        /*00a8*/ 	.byte	0x04, 0x0a
        /*00aa*/ 	.short	(.L_3471 - .L_3470)
	.align		4
.L_3470:
        /*00ac*/ 	.word	index@(.nv.constant0._ZN10layer_norm13ln_bwd_kernelINS_13Kernel_traitsI6__halfS2_fS2_fjLj4096ELj1ELj1ELj4ELj16ENS_18Kernel_traits_baseILj4096ES2_S2_fS2_fjLj128EEEEELb0ELb0ELb1ELb1EEEvNS_9BwdParamsE)
        /*00b0*/ 	.short	0x0380
        /*00b2*/ 	.short	0x0128


	//----- nvinfo : EIATTR_SW_WAR
	.align		4
.L_3471:
        /*00b4*/ 	.byte	0x04, 0x36
        /*00b6*/ 	.short	(.L_3473 - .L_3472)
.L_3472:
        /*00b8*/ 	.word	0x00000008
.L_3473:


//--------------------- .nv.info._ZN10layer_norm13ln_bwd_kernelINS_13Kernel_traitsI6__halfS2_fS2_fjLj4096ELj1ELj1ELj4ELj16ENS_18Kernel_traits_baseILj4096ES2_S2_fS2_fjLj128EEEEELb0ELb1ELb0ELb0EEEvNS_9BwdParamsE --------------------------
	.section	.nv.info._ZN10layer_norm13ln_bwd_kernelINS_13Kernel_traitsI6__halfS2_fS2_fjLj4096ELj1ELj1ELj4ELj16ENS_18Kernel_traits_baseILj4096ES2_S2_fS2_fjLj128EEEEELb0ELb1ELb0ELb0EEEvNS_9BwdParamsE,"",@"SHT_CUDA_INFO"
	.sectionflags	@""
	.align	4


	//----- nvinfo : EIATTR_CUDA_API_VERSION
	.align		4
        /*0000*/ 	.byte	0x04, 0x37
        /*0002*/ 	.short	(.L_3475 - .L_3474)
.L_3474:
        /*0004*/ 	.word	0x00000082


	//----- nvinfo : EIATTR_KPARAM_INFO
	.align		4
.L_3475:
        /*0008*/ 	.byte	0x04, 0x17
        /*000a*/ 	.short	(.L_3477 - .L_3476)
.L_3476:
        /*000c*/ 	.word	0x00000000
        /*0010*/ 	.short	0x0000
        /*0012*/ 	.short	0x0000
        /*0014*/ 	.byte	0x00, 0xf0, 0xa1, 0x04


	//----- nvinfo : EIATTR_SPARSE_MMA_MASK
	.align		4
.L_3477:
        /*0018*/ 	.byte	0x03, 0x50
        /*001a*/ 	.short	0x0000


	//----- nvinfo : EIATTR_MAXREG_COUNT
	.align		4
        /*001c*/ 	.byte	0x03, 0x1b
        /*001e*/ 	.short	0x00ff


	//----- nvinfo : EIATTR_NUM_BARRIERS
	.align		4
        /*0020*/ 	.byte	0x02, 0x4c
        /*0022*/ 	.byte	0x01
	.zero		1


	//----- nvinfo : EIATTR_MERCURY_ISA_VERSION
	.align		4
        /*0024*/ 	.byte	0x03, 0x5f
        /*0026*/ 	.short	0x0101


	//----- nvinfo : EIATTR_COOP_GROUP_MASK_REGIDS
	.align		4
        /*0028*/ 	.byte	0x04, 0x29
        /*002a*/ 	.short	(.L_3479 - .L_3478)


	//   ....[0]....
.L_3478:
        /*002c*/ 	.word	0xffffffff


	//   ....[1]....
        /*0030*/ 	.word	0xffffffff


	//   ....[2]....
        /*0034*/ 	.word	0xffffffff


	//   ....[3]....
        /*0038*/ 	.word	0xffffffff


	//   ....[4]....
        /*003c*/ 	.word	0xffffffff


	//   ....[5]....
        /*0040*/ 	.word	0xffffffff


	//   ....[6]....
        /*0044*/ 	.word	0xffffffff


	//   ....[7]....
        /*0048*/ 	.word	0xffffffff


	//   ....[8]....
        /*004c*/ 	.word	0xffffffff


	//   ....[9]....
        /*0050*/ 	.word	0xffffffff


	//----- nvinfo : EIATTR_COOP_GROUP_INSTR_OFFSETS
	.align		4
.L_3479:
        /*0054*/ 	.byte	0x04, 0x28
        /*0056*/ 	.short	(.L_3481 - .L_3480)


	//   ....[0]....
.L_3480:
        /*0058*/ 	.word	0x000021e0


	//   ....[1]....
        /*005c*/ 	.word	0x00002210


	//   ....[2]....
        /*0060*/ 	.word	0x00002240


	//   ....[3]....
        /*0064*/ 	.word	0x00002250


	//   ....[4]....
        /*0068*/ 	.word	0x00002280


	//   ....[5]....
        /*006c*/ 	.word	0x00002290


	//   ....[6]....
        /*0070*/ 	.word	0x000022c0


	//   ....[7]....
        /*0074*/ 	.word	0x000022d0


	//   ....[8]....
        /*0078*/ 	.word	0x00002300


	//   ....[9]....
        /*007c*/ 	.word	0x00002310


	//----- nvinfo : EIATTR_VRC_CTA_INIT_COUNT
	.align		4
.L_3481:
        /*0080*/ 	.byte	0x02, 0x4a
	.zero		1
	.zero		1


	//----- nvinfo : EIATTR_EXIT_INSTR_OFFSETS
	.align		4
        /*0084*/ 	.byte	0x04, 0x1c
        /*0086*/ 	.short	(.L_3483 - .L_3482)


	//   ....[0]....
.L_3482:
        /*0088*/ 	.word	0x000075f0


	//   ....[1]....
        /*008c*/ 	.word	0x000076c0


	//----- nvinfo : EIATTR_MAX_THREADS
	.align		4
.L_3483:
        /*0090*/ 	.byte	0x04, 0x05
        /*0092*/ 	.short	(.L_3485 - .L_3484)
.L_3484:
        /*0094*/ 	.word	0x00000080
        /*0098*/ 	.word	0x00000001
        /*009c*/ 	.word	0x00000001


	//----- nvinfo : EIATTR_CRS_STACK_SIZE
	.align		4
.L_3485:
        /*00a0*/ 	.byte	0x04, 0x1e
        /*00a2*/ 	.short	(.L_3487 - .L_3486)
.L_3486:
        /*00a4*/ 	.word	0x00000000


	//----- nvinfo : EIATTR_CBANK_PARAM_SIZE
	.align		4
.L_3487:
        /*00a8*/ 	.byte	0x03, 0x19
        /*00aa*/ 	.short	0x0128


	//----- nvinfo : EIATTR_PARAM_CBANK
	.align		4
        /*00ac*/ 	.byte	0x04, 0x0a
        /*00ae*/ 	.short	(.L_3489 - .L_3488)
	.align		4
.L_3488:
        /*00b0*/ 	.word	index@(.nv.constant0._ZN10layer_norm13ln_bwd_kernelINS_13Kernel_traitsI6__halfS2_fS2_fjLj4096ELj1ELj1ELj4ELj16ENS_18Kernel_traits_baseILj4096ES2_S2_fS2_fjLj128EEEEELb0ELb1ELb0ELb0EEEvNS_9BwdParamsE)
        /*00b4*/ 	.short	0x0380
        /*00b6*/ 	.short	0x0128


	//----- nvinfo : EIATTR_SW_WAR
	.align		4
.L_3489:
        /*00b8*/ 	.byte	0x04, 0x36
        /*00ba*/ 	.short	(.L_3491 - .L_3490)
.L_3490:
        /*00bc*/ 	.word	0x00000008
.L_3491:


//--------------------- .nv.info._ZN10layer_norm13ln_bwd_kernelINS_13Kernel_traitsI6__halfS2_fS2_fjLj4096ELj1ELj1ELj4ELj16ENS_18Kernel_traits_baseILj4096ES2_S2_fS2_fjLj128EEEEELb0ELb1ELb0ELb1EEEvNS_9BwdParamsE --------------------------
	.section	.nv.info._ZN10layer_norm13ln_bwd_kernelINS_13Kernel_traitsI6__halfS2_fS2_fjLj4096ELj1ELj1ELj4ELj16ENS_18Kernel_traits_baseILj4096ES2_S2_fS2_fjLj128EEEEELb0ELb1ELb0ELb1EEEvNS_9BwdParamsE,"",@"SHT_CUDA_INFO"
	.sectionflags	@""
	.align	4


	//----- nvinfo : EIATTR_CUDA_API_VERSION
	.align		4
        /*0000*/ 	.byte	0x04, 0x37
        /*0002*/ 	.short	(.L_3493 - .L_3492)
.L_3492:
        /*0004*/ 	.word	0x00000082


	//----- nvinfo : EIATTR_KPARAM_INFO
	.align		4
.L_3493:
        /*0008*/ 	.byte	0x04, 0x17
        /*000a*/ 	.short	(.L_3495 - .L_3494)
.L_3494:
        /*000c*/ 	.word	0x00000000
        /*0010*/ 	.short	0x0000
        /*0012*/ 	.short	0x0000
        /*0014*/ 	.byte	0x00, 0xf0, 0xa1, 0x04


	//----- nvinfo : EIATTR_SPARSE_MMA_MASK
	.align		4
.L_3495:
        /*0018*/ 	.byte	0x03, 0x50
        /*001a*/ 	.short	0x0000


	//----- nvinfo : EIATTR_MAXREG_COUNT
	.align		4
        /*001c*/ 	.byte	0x03, 0x1b
        /*001e*/ 	.short	0x00ff


	//----- nvinfo : EIATTR_NUM_BARRIERS
	.align		4
        /*0020*/ 	.byte	0x02, 0x4c
        /*0022*/ 	.byte	0x01
	.zero		1


	//----- nvinfo : EIATTR_ANNOTATIONS
	.align		4
        /*0024*/ 	.byte	0x04, 0x55
        /*0026*/ 	.short	(.L_3497 - .L_3496)


	//   ....[0]....
.L_3496:
        /* <DEDUP_REMOVED lines=19> */


	//----- nvinfo : EIATTR_MERCURY_ISA_VERSION
	.align		4
.L_3497:
        /*0148*/ 	.byte	0x03, 0x5f
        /*014a*/ 	.short	0x0101


	//----- nvinfo : EIATTR_COOP_GROUP_MASK_REGIDS
	.align		4
        /*014c*/ 	.byte	0x04, 0x29
        /*014e*/ 	.short	(.L_3499 - .L_3498)


	//   ....[0]....
.L_3498:
        /*0150*/ 	.word	0xffffffff


	//   ....[1]....
        /*0154*/ 	.word	0xffffffff


	//   ....[2]....
        /*0158*/ 	.word	0xffffffff


	//   ....[3]....
        /*015c*/ 	.word	0xffffffff


	//   ....[4]....
        /*0160*/ 	.word	0xffffffff


	//   ....[5]....
        /*0164*/ 	.word	0xffffffff


	//   ....[6]....
        /*0168*/ 	.word	0xffffffff


	//   ....[7]....
        /*016c*/ 	.word	0xffffffff


	//   ....[8]....
        /*0170*/ 	.word	0xffffffff


	//   ....[9]....
        /*0174*/ 	.word	0xffffffff


	//----- nvinfo : EIATTR_COOP_GROUP_INSTR_OFFSETS
	.align		4
.L_3499:
        /*0178*/ 	.byte	0x04, 0x28
        /*017a*/ 	.short	(.L_3501 - .L_3500)


	//   ....[0]....
.L_3500:
        /*017c*/ 	.word	0x00001ef0


	//   ....[1]....
        /*0180*/ 	.word	0x00001fd0


	//   ....[2]....
        /*0184*/ 	.word	0x00001ff0


	//   ....[3]....
        /*0188*/ 	.word	0x00002010


	//   ....[4]....
        /*018c*/ 	.word	0x00002030


	//   ....[5]....
        /*0190*/ 	.word	0x00002050


	//   ....[6]....
        /*0194*/ 	.word	0x00002070


	//   ....[7]....
        /*0198*/ 	.word	0x00002090


	//   ....[8]....
        /*019c*/ 	.word	0x000020c0


	//   ....[9]....
        /*01a0*/ 	.word	0x000020f0


	//----- nvinfo : EIATTR_VRC_CTA_INIT_COUNT
	.align		4
.L_3501:
        /*01a4*/ 	.byte	0x02, 0x4a
	.zero		1
	.zero		1


	//----- nvinfo : EIATTR_EXIT_INSTR_OFFSETS
	.align		4
        /*01a8*/ 	.byte	0x04, 0x1c
        /*01aa*/ 	.short	(.L_3503 - .L_3502)


	//   ....[0]....
.L_3502:
        /*01ac*/ 	.word	0x000078f0


	//----- nvinfo : EIATTR_MAX_THREADS
	.align		4
.L_3503:
        /*01b0*/ 	.byte	0x04, 0x05
        /*01b2*/ 	.short	(.L_3505 - .L_3504)
.L_3504:
        /*01b4*/ 	.word	0x00000080
        /*01b8*/ 	.word	0x00000001
        /*01bc*/ 	.word	0x00000001


	//----- nvinfo : EIATTR_CRS_STACK_SIZE
	.align		4
.L_3505:
        /*01c0*/ 	.byte	0x04, 0x1e
        /*01c2*/ 	.short	(.L_3507 - .L_3506)
.L_3506:
        /*01c4*/ 	.word	0x00000000


	//----- nvinfo : EIATTR_CBANK_PARAM_SIZE
	.align		4
.L_3507:
        /*01c8*/ 	.byte	0x03, 0x19
        /*01ca*/ 	.short	0x0128


	//----- nvinfo : EIATTR_PARAM_CBANK
	.align		4
        /*01cc*/ 	.byte	0x04, 0x0a
        /*01ce*/ 	.short	(.L_3509 - .L_3508)
	.align		4
.L_3508:
        /*01d0*/ 	.word	index@(.nv.constant0._ZN10layer_norm13ln_bwd_kernelINS_13Kernel_traitsI6__halfS2_fS2_fjLj4096ELj1ELj1ELj4ELj16ENS_18Kernel_traits_baseILj4096ES2_S2_fS2_fjLj128EEEEELb0ELb1ELb0ELb1EEEvNS_9BwdParamsE)
        /*01d4*/ 	.short	0x0380
        /*01d6*/ 	.short	0x0128


	//----- nvinfo : EIATTR_SW_WAR
	.align		4
.L_3509:
        /*01d8*/ 	.byte	0x04, 0x36
        /*01da*/ 	.short	(.L_3511 - .L_3510)
.L_3510:
        /*01dc*/ 	.word	0x00000008
.L_3511:


//--------------------- .nv.info._ZN10layer_norm13ln_bwd_kernelINS_13Kernel_traitsI6__halfS2_fS2_fjLj4096ELj1ELj1ELj4ELj16ENS_18Kernel_traits_baseILj4096ES2_S2_fS2_fjLj128EEEEELb0ELb1ELb1ELb0EEEvNS_9BwdParamsE --------------------------
	.section	.nv.info._ZN10layer_norm13ln_bwd_kernelINS_13Kernel_traitsI6__halfS2_fS2_fjLj4096ELj1ELj1ELj4ELj16ENS_18Kernel_traits_baseILj4096ES2_S2_fS2_fjLj128EEEEELb0ELb1ELb1ELb0EEEvNS_9BwdParamsE,"",@"SHT_CUDA_INFO"
	.sectionflags	@""
	.align	4


	//----- nvinfo : EIATTR_CUDA_API_VERSION
	.align		4
        /*0000*/ 	.byte	0x04, 0x37
        /*0002*/ 	.short	(.L_3513 - .L_3512)
.L_3512:
        /*0004*/ 	.word	0x00000082


	//----- nvinfo : EIATTR_KPARAM_INFO
	.align		4
.L_3513:
        /*0008*/ 	.byte	0x04, 0x17
        /*000a*/ 	.short	(.L_3515 - .L_3514)
.L_3514:
        /*000c*/ 	.word	0x00000000
        /*0010*/ 	.short	0x0000
        /*0012*/ 	.short	0x0000
        /*0014*/ 	.byte	0x00, 0xf0, 0xa1, 0x04


	//----- nvinfo : EIATTR_SPARSE_MMA_MASK
	.align		4
.L_3515:
        /*0018*/ 	.byte	0x03, 0x50
        /*001a*/ 	.short	0x0000


	//----- nvinfo : EIATTR_MAXREG_COUNT
	.align		4
        /*001c*/ 	.byte	0x03, 0x1b
        /*001e*/ 	.short	0x00ff


	//----- nvinfo : EIATTR_NUM_BARRIERS
	.align		4
        /*0020*/ 	.byte	0x02, 0x4c
        /*0022*/ 	.byte	0x01
	.zero		1


	//----- nvinfo : EIATTR_ANNOTATIONS
	.align		4
        /*0024*/ 	.byte	0x04, 0x55
        /*0026*/ 	.short	(.L_3517 - .L_3516)


	//   ....[0]....
.L_3516:
        /* <DEDUP_REMOVED lines=19> */


	//----- nvinfo : EIATTR_MERCURY_ISA_VERSION
	.align		4
.L_3517:
        /*0140*/ 	.byte	0x03, 0x5f
        /*0142*/ 	.short	0x0101


	//----- nvinfo : EIATTR_COOP_GROUP_MASK_REGIDS
	.align		4
        /*0144*/ 	.byte	0x04, 0x29
        /*0146*/ 	.short	(.L_3519 - .L_3518)


	//   ....[0]....
.L_3518:
        /*0148*/ 	.word	0xffffffff


	//   ....[1]....
        /*014c*/ 	.word	0xffffffff


	//   ....[2]....
        /*0150*/ 	.word	0xffffffff


	//   ....[3]....
        /*0154*/ 	.word	0xffffffff


	//   ....[4]....
        /*0158*/ 	.word	0xffffffff


	//   ....[5]....
        /*015c*/ 	.word	0xffffffff


	//   ....[6]....
        /*0160*/ 	.word	0xffffffff


	//   ....[7]....
        /*0164*/ 	.word	0xffffffff


	//   ....[8]....
        /*0168*/ 	.word	0xffffffff


	//   ....[9]....
        /*016c*/ 	.word	0xffffffff


	//----- nvinfo : EIATTR_COOP_GROUP_INSTR_OFFSETS
	.align		4
.L_3519:
        /*0170*/ 	.byte	0x04, 0x28
        /*0172*/ 	.short	(.L_3521 - .L_3520)


	//   ....[0]....
.L_3520:
        /*0174*/ 	.word	0x00002560


	//   ....[1]....
        /*0178*/ 	.word	0x00002580


	//   ....[2]....
        /*017c*/ 	.word	0x000025c0


	//   ....[3]....
        /*0180*/ 	.word	0x000025d0


	//   ....[4]....
        /*0184*/ 	.word	0x00002610


	//   ....[5]....
        /*0188*/ 	.word	0x00002620


	//   ....[6]....
        /*018c*/ 	.word	0x00002650


	//   ....[7]....
        /*0190*/ 	.word	0x00002660


	//   ....[8]....
        /*0194*/ 	.word	0x00002690


	//   ....[9]....
        /*0198*/ 	.word	0x000026a0


	//----- nvinfo : EIATTR_VRC_CTA_INIT_COUNT
	.align		4
.L_3521:
        /*019c*/ 	.byte	0x02, 0x4a
	.zero		1
	.zero		1


	//----- nvinfo : EIATTR_EXIT_INSTR_OFFSETS
	.align		4
        /*01a0*/ 	.byte	0x04, 0x1c
        /*01a2*/ 	.short	(.L_3523 - .L_3522)


	//   ....[0]....
.L_3522:
        /*01a4*/ 	.word	0x0000a3c0


	//   ....[1]....
        /*01a8*/ 	.word	0x0000a490


	//----- nvinfo : EIATTR_MAX_THREADS
	.align		4
.L_3523:
        /*01ac*/ 	.byte	0x04, 0x05
        /*01ae*/ 	.short	(.L_3525 - .L_3524)
.L_3524:
        /*01b0*/ 	.word	0x00000080
        /*01b4*/ 	.word	0x00000001
        /*01b8*/ 	.word	0x00000001


	//----- nvinfo : EIATTR_CRS_STACK_SIZE
	.align		4
.L_3525:
        /*01bc*/ 	.byte	0x04, 0x1e
        /*01be*/ 	.short	(.L_3527 - .L_3526)
.L_3526:
        /*01c0*/ 	.word	0x00000000


	//----- nvinfo : EIATTR_CBANK_PARAM_SIZE
	.align		4
.L_3527:
        /*01c4*/ 	.byte	0x03, 0x19
        /*01c6*/ 	.short	0x0128


	//----- nvinfo : EIATTR_PARAM_CBANK
	.align		4
        /*01c8*/ 	.byte	0x04, 0x0a
        /*01ca*/ 	.short	(.L_3529 - .L_3528)
	.align		4
.L_3528:
        /*01cc*/ 	.word	index@(.nv.constant0._ZN10layer_norm13ln_bwd_kernelINS_13Kernel_traitsI6__halfS2_fS2_fjLj4096ELj1ELj1ELj4ELj16ENS_18Kernel_traits_baseILj4096ES2_S2_fS2_fjLj128EEEEELb0ELb1ELb1ELb0EEEvNS_9BwdParamsE)
        /*01d0*/ 	.short	0x0380
        /*01d2*/ 	.short	0x0128


	//----- nvinfo : EIATTR_SW_WAR
	.align		4
.L_3529:
        /*01d4*/ 	.byte	0x04, 0x36
        /*01d6*/ 	.short	(.L_3531 - .L_3530)
.L_3530:
        /*01d8*/ 	.word	0x00000008
.L_3531:


//--------------------- .nv.info._ZN10layer_norm13ln_bwd_kernelINS_13Kernel_traitsI6__halfS2_fS2_fjLj4096ELj1ELj1ELj4ELj16ENS_18Kernel_traits_baseILj4096ES2_S2_fS2_fjLj128EEEEELb0ELb1ELb1ELb1EEEvNS_9BwdParamsE --------------------------
	.section	.nv.info._ZN10layer_norm13ln_bwd_kernelINS_13Kernel_traitsI6__halfS2_fS2_fjLj4096ELj1ELj1ELj4ELj16ENS_18Kernel_traits_baseILj4096ES2_S2_fS2_fjLj128EEEEELb0ELb1ELb1ELb1EEEvNS_9BwdParamsE,"",@"SHT_CUDA_INFO"
	.sectionflags	@""
	.align	4


	//----- nvinfo : EIATTR_CUDA_API_VERSION
	.align		4
        /*0000*/ 	.byte	0x04, 0x37
        /*0002*/ 	.short	(.L_3533 - .L_3532)
.L_3532:
        /*0004*/ 	.word	0x00000082


	//----- nvinfo : EIATTR_KPARAM_INFO
	.align		4
.L_3533:
        /*0008*/ 	.byte	0x04, 0x17
        /*000a*/ 	.short	(.L_3535 - .L_3534)
.L_3534:
        /*000c*/ 	.word	0x00000000
        /*0010*/ 	.short	0x0000
        /*0012*/ 	.short	0x0000
        /*0014*/ 	.byte	0x00, 0xf0, 0xa1, 0x04


	//----- nvinfo : EIATTR_SPARSE_MMA_MASK
	.align		4
.L_3535:
        /*0018*/ 	.byte	0x03, 0x50
        /*001a*/ 	.short	0x0000


	//----- nvinfo : EIATTR_MAXREG_COUNT
	.align		4
        /*001c*/ 	.byte	0x03, 0x1b
        /*001e*/ 	.short	0x00ff


	//----- nvinfo : EIATTR_NUM_BARRIERS
	.align		4
        /*0020*/ 	.byte	0x02, 0x4c
        /*0022*/ 	.byte	0x01
	.zero		1


	//----- nvinfo : EIATTR_MERCURY_ISA_VERSION
	.align		4
        /*0024*/ 	.byte	0x03, 0x5f
        /*0026*/ 	.short	0x0101


	//----- nvinfo : EIATTR_COOP_GROUP_MASK_REGIDS
	.align		4
        /*0028*/ 	.byte	0x04, 0x29
        /*002a*/ 	.short	(.L_3537 - .L_3536)


	//   ....[0]....
.L_3536:
        /*002c*/ 	.word	0xffffffff


	//   ....[1]....
        /*0030*/ 	.word	0xffffffff


	//   ....[2]....
        /*0034*/ 	.word	0xffffffff


	//   ....[3]....
        /*0038*/ 	.word	0xffffffff


	//   ....[4]....
        /*003c*/ 	.word	0xffffffff


	//   ....[5]....
        /*0040*/ 	.word	0xffffffff


	//   ....[6]....
        /*0044*/ 	.word	0xffffffff


	//   ....[7]....
        /*0048*/ 	.word	0xffffffff


	//   ....[8]....
        /*004c*/ 	.word	0xffffffff


	//   ....[9]....
        /*0050*/ 	.word	0xffffffff


	//----- nvinfo : EIATTR_COOP_GROUP_INSTR_OFFSETS
	.align		4
.L_3537:
        /*0054*/ 	.byte	0x04, 0x28
        /*0056*/ 	.short	(.L_3539 - .L_3538)


	//   ....[0]....
.L_3538:
        /*0058*/ 	.word	0x00001df0


	//   ....[1]....
        /*005c*/ 	.word	0x00001e10


	//   ....[2]....
        /*0060*/ 	.word	0x00001e40


	//   ....[3]....
        /*0064*/ 	.word	0x00001e50


	//   ....[4]....
        /*0068*/ 	.word	0x00001e90


	//   ....[5]....
        /*006c*/ 	.word	0x00001ea0


	//   ....[6]....
        /*0070*/ 	.word	0x00001ee0


	//   ....[7]....
        /*0074*/ 	.word	0x00001ef0


	//   ....[8]....
        /*0078*/ 	.word	0x00001f20


	//   ....[9]....
        /*007c*/ 	.word	0x00001f30


	//----- nvinfo : EIATTR_VRC_CTA_INIT_COUNT
	.align		4
.L_3539:
        /*0080*/ 	.byte	0x02, 0x4a
	.zero		1
	.zero		1


	//----- nvinfo : EIATTR_EXIT_INSTR_OFFSETS
	.align		4
        /*0084*/ 	.byte	0x04, 0x1c
        /*0086*/ 	.short	(.L_3541 - .L_3540)


	//   ....[0]....
.L_3540:
        /*0088*/ 	.word	0x00009770


	//----- nvinfo : EIATTR_MAX_THREADS
	.align		4
.L_3541:
        /*008c*/ 	.byte	0x04, 0x05
        /*008e*/ 	.short	(.L_3543 - .L_3542)
.L_3542:
        /*0090*/ 	.word	0x00000080
        /*0094*/ 	.word	0x00000001
        /*0098*/ 	.word	0x00000001


	//----- nvinfo : EIATTR_CRS_STACK_SIZE
	.align		4
.L_3543:
        /*009c*/ 	.byte	0x04, 0x1e
        /*009e*/ 	.short	(.L_3545 - .L_3544)
.L_3544:
        /*00a0*/ 	.word	0x00000000


	//----- nvinfo : EIATTR_CBANK_PARAM_SIZE
	.align		4
.L_3545:
        /*00a4*/ 	.byte	0x03, 0x19
        /*00a6*/ 	.short	0x0128


	//----- nvinfo : EIATTR_PARAM_CBANK
	.align		4
        /*00a8*/ 	.byte	0x04, 0x0a
        /*00aa*/ 	.short	(.L_3547 - .L_3546)
	.align		4
.L_3546:
        /*00ac*/ 	.word	index@(.nv.constant0._ZN10layer_norm13ln_bwd_kernelINS_13Kernel_traitsI6__halfS2_fS2_fjLj4096ELj1ELj1ELj4ELj16ENS_18Kernel_traits_baseILj4096ES2_S2_fS2_fjLj128EEEEELb0ELb1ELb1ELb1EEEvNS_9BwdParamsE)
        /*00b0*/ 	.short	0x0380
        /*00b2*/ 	.short	0x0128


	//----- nvinfo : EIATTR_SW_WAR
	.align		4
.L_3547:
        /*00b4*/ 	.byte	0x04, 0x36
        /*00b6*/ 	.short	(.L_3549 - .L_3548)
.L_3548:
        /*00b8*/ 	.word	0x00000008
.L_3549:


//--------------------- .nv.info._ZN10layer_norm13ln_bwd_kernelINS_13Kernel_traitsI6__halfS2_fS2_fjLj4096ELj1ELj1ELj4ELj16ENS_18Kernel_traits_baseILj4096ES2_S2_fS2_fjLj128EEEEELb1ELb0ELb0ELb0EEEvNS_9BwdParamsE --------------------------
	.section	.nv.info._ZN10layer_norm13ln_bwd_kernelINS_13Kernel_traitsI6__halfS2_fS2_fjLj4096ELj1ELj1ELj4ELj16ENS_18Kernel_traits_baseILj4096ES2_S2_fS2_fjLj128EEEEELb1ELb0ELb0ELb0EEEvNS_9BwdParamsE,"",@"SHT_CUDA_INFO"
	.sectionflags	@""
	.align	4


	//----- nvinfo : EIATTR_CUDA_API_VERSION
	.align		4
        /*0000*/ 	.byte	0x04, 0x37
        /*0002*/ 	.short	(.L_3551 - .L_3550)
.L_3550:
        /*0004*/ 	.word	0x00000082


	//----- nvinfo : EIATTR_KPARAM_INFO
	.align		4
.L_3551:
        /*0008*/ 	.byte	0x04, 0x17
        /*000a*/ 	.short	(.L_3553 - .L_3552)
.L_3552:
        /*000c*/ 	.word	0x00000000
        /*0010*/ 	.short	0x0000
        /*0012*/ 	.short	0x0000
        /*0014*/ 	.byte	0x00, 0xf0, 0xa1, 0x04


	//----- nvinfo : EIATTR_SPARSE_MMA_MASK
	.align		4
.L_3553:
        /*0018*/ 	.byte	0x03, 0x50
        /*001a*/ 	.short	0x0000


	//----- nvinfo : EIATTR_MAXREG_COUNT
	.align		4
        /*001c*/ 	.byte	0x03, 0x1b
        /*001e*/ 	.short	0x00ff


	//----- nvinfo : EIATTR_NUM_BARRIERS
	.align		4
        /*0020*/ 	.byte	0x02, 0x4c
        /*0022*/ 	.byte	0x01
	.zero		1


	//----- nvinfo : EIATTR_MERCURY_ISA_VERSION
	.align		4
        /*0024*/ 	.byte	0x03, 0x5f
        /*0026*/ 	.short	0x0101


	//----- nvinfo : EIATTR_COOP_GROUP_MASK_REGIDS
	.align		4
        /*0028*/ 	.byte	0x04, 0x29
        /*002a*/ 	.short	(.L_3555 - .L_3554)


	//   ....[0]....
.L_3554:
        /*002c*/ 	.word	0xffffffff


	//   ....[1]....
        /*0030*/ 	.word	0xffffffff


	//   ....[2]....
        /*0034*/ 	.word	0xffffffff


	//   ....[3]....
        /*0038*/ 	.word	0xffffffff


	//   ....[4]....
        /*003c*/ 	.word	0xffffffff


	//   ....[5]....
        /*0040*/ 	.word	0xffffffff


	//   ....[6]....
        /*0044*/ 	.word	0xffffffff


	//   ....[7]....
        /*0048*/ 	.word	0xffffffff


	//   ....[8]....
        /*004c*/ 	.word	0xffffffff


	//   ....[9]....
        /*0050*/ 	.word	0xffffffff


	//----- nvinfo : EIATTR_COOP_GROUP_INSTR_OFFSETS
	.align		4
.L_3555:
        /*0054*/ 	.byte	0x04, 0x28
        /*0056*/ 	.short	(.L_3557 - .L_3556)


	//   ....[0]....
.L_3556:
        /*0058*/ 	.word	0x00001f30


	//   ....[1]....
        /*005c*/ 	.word	0x00001f60


	//   ....[2]....
        /*0060*/ 	.word	0x00001fe0


	//   ....[3]....
        /*0064*/ 	.word	0x00002000


	//   ....[4]....
        /*0068*/ 	.word	0x00002030


	//   ....[5]....
        /*006c*/ 	.word	0x00002040


	//   ....[6]....
        /*0070*/ 	.word	0x00002070


	//   ....[7]....
        /*0074*/ 	.word	0x00002080


	//   ....[8]....
        /*0078*/ 	.word	0x000020b0


	//   ....[9]....
        /*007c*/ 	.word	0x000020c0


	//----- nvinfo : EIATTR_VRC_CTA_INIT_COUNT
	.align		4
.L_3557:
        /*0080*/ 	.byte	0x02, 0x4a
	.zero		1
	.zero		1


	//----- nvinfo : EIATTR_EXIT_INSTR_OFFSETS
	.align		4
        /*0084*/ 	.byte	0x04, 0x1c
        /*0086*/ 	.short	(.L_3559 - .L_3558)


	//   ....[0]....
.L_3558:
        /*0088*/ 	.word	0x00006930


	//   ....[1]....
        /*008c*/ 	.word	0x000069d0


	//----- nvinfo : EIATTR_MAX_THREADS
	.align		4
.L_3559:
        /*0090*/ 	.byte	0x04, 0x05
        /*0092*/ 	.short	(.L_3561 - .L_3560)
.L_3560:
        /*0094*/ 	.word	0x00000080
        /*0098*/ 	.word	0x00000001
        /*009c*/ 	.word	0x00000001


	//----- nvinfo : EIATTR_CRS_STACK_SIZE
	.align		4
.L_3561:
        /*00a0*/ 	.byte	0x04, 0x1e
        /*00a2*/ 	.short	(.L_3563 - .L_3562)
.L_3562:
        /*00a4*/ 	.word	0x00000000


	//----- nvinfo : EIATTR_CBANK_PARAM_SIZE
	.align		4
.L_3563:
        /*00a8*/ 	.byte	0x03, 0x19
        /*00aa*/ 	.short	0x0128


	//----- nvinfo : EIATTR_PARAM_CBANK
	.align		4
        /*00ac*/ 	.byte	0x04, 0x0a
        /*00ae*/ 	.short	(.L_3565 - .L_3564)
	.align		4
.L_3564:
        /*00b0*/ 	.word	index@(.nv.constant0._ZN10layer_norm13ln_bwd_kernelINS_13Kernel_traitsI6__halfS2_fS2_fjLj4096ELj1ELj1ELj4ELj16ENS_18Kernel_traits_baseILj4096ES2_S2_fS2_fjLj128EEEEELb1ELb0ELb0ELb0EEEvNS_9BwdParamsE)
        /*00b4*/ 	.short	0x0380
        /*00b6*/ 	.short	0x0128


	//----- nvinfo : EIATTR_SW_WAR
	.align		4
.L_3565:
        /*00b8*/ 	.byte	0x04, 0x36
        /*00ba*/ 	.short	(.L_3567 - .L_3566)
.L_3566:
        /*00bc*/ 	.word	0x00000008
.L_3567:


//--------------------- .nv.info._ZN10layer_norm13ln_bwd_kernelINS_13Kernel_traitsI6__halfS2_fS2_fjLj4096ELj1ELj1ELj4ELj16ENS_18Kernel_traits_baseILj4096ES2_S2_fS2_fjLj128EEEEELb1ELb0ELb0ELb1EEEvNS_9BwdParamsE --------------------------
	.section	.nv.info._ZN10layer_norm13ln_bwd_kernelINS_13Kernel_traitsI6__halfS2_fS2_fjLj4096ELj1ELj1ELj4ELj16ENS_18Kernel_traits_baseILj4096ES2_S2_fS2_fjLj128EEEEELb1ELb0ELb0ELb1EEEvNS_9BwdParamsE,"",@"SHT_CUDA_INFO"
	.sectionflags	@""
	.align	4


	//----- nvinfo : EIATTR_CUDA_API_VERSION
	.align		4
        /*0000*/ 	.byte	0x04, 0x37
        /*0002*/ 	.short	(.L_3569 - .L_3568)
.L_3568:
        /*0004*/ 	.word	0x00000082


	//----- nvinfo : EIATTR_KPARAM_INFO
	.align		4
.L_3569:
        /*0008*/ 	.byte	0x04, 0x17
        /*000a*/ 	.short	(.L_3571 - .L_3570)
.L_3570:
        /*000c*/ 	.word	0x00000000
        /*0010*/ 	.short	0x0000
        /*0012*/ 	.short	0x0000
        /*0014*/ 	.byte	0x00, 0xf0, 0xa1, 0x04


	//----- nvinfo : EIATTR_SPARSE_MMA_MASK
	.align		4
.L_3571:
        /*0018*/ 	.byte	0x03, 0x50
        /*001a*/ 	.short	0x0000


	//----- nvinfo : EIATTR_MAXREG_COUNT
	.align		4
        /*001c*/ 	.byte	0x03, 0x1b
        /*001e*/ 	.short	0x00ff


	//----- nvinfo : EIATTR_NUM_BARRIERS
	.align		4
        /*0020*/ 	.byte	0x02, 0x4c
        /*0022*/ 	.byte	0x01
	.zero		1


	//----- nvinfo : EIATTR_ANNOTATIONS
	.align		4
        /*0024*/ 	.byte	0x04, 0x55
        /*0026*/ 	.short	(.L_3573 - .L_3572)


	//   ....[0]....
.L_3572:
        /*0028*/ 	.word	0x00000001
        /*002c*/ 	.byte	0x90, 0x05, 0x00, 0x00, 0x01, 0x00, 0x00, 0x00, 0xc0, 0x05, 0x00, 0x00, 0x01, 0x00, 0x00, 0x00
        /*003c*/ 	.byte	0xe0, 0x07, 0x00, 0x00, 0x01, 0x00, 0x00, 0x00, 0x00, 0x08, 0x00, 0x00


	//----- nvinfo : EIATTR_MERCURY_ISA_VERSION
	.align		4
.L_3573:
        /*0048*/ 	.byte	0x03, 0x5f
        /*004a*/ 	.short	0x0101


	//----- nvinfo : EIATTR_COOP_GROUP_MASK_REGIDS
	.align		4
        /*004c*/ 	.byte	0x04, 0x29
        /*004e*/ 	.short	(.L_3575 - .L_3574)


	//   ....[0]....
.L_3574:
        /*0050*/ 	.word	0xffffffff


	//   ....[1]....
        /*0054*/ 	.word	0xffffffff


	//   ....[2]....
        /*0058*/ 	.word	0xffffffff


	//   ....[3]....
        /*005c*/ 	.word	0xffffffff


	//   ....[4]....
        /*0060*/ 	.word	0xffffffff


	//   ....[5]....
        /*0064*/ 	.word	0xffffffff


	//   ....[6]....
        /*0068*/ 	.word	0xffffffff


	//   ....[7]....
        /*006c*/ 	.word	0xffffffff


	//   ....[8]....
        /*0070*/ 	.word	0xffffffff


	//   ....[9]....
        /*0074*/ 	.word	0xffffffff


	//----- nvinfo : EIATTR_COOP_GROUP_INSTR_OFFSETS
	.align		4
.L_3575:
        /*0078*/ 	.byte	0x04, 0x28
        /*007a*/ 	.short	(.L_3577 - .L_3576)


	//   ....[0]....
.L_3576:
        /*007c*/ 	.word	0x00001630


	//   ....[1]....
        /*0080*/ 	.word	0x00001640


	//   ....[2]....
        /*0084*/ 	.word	0x00001670


	//   ....[3]....
        /*0088*/ 	.word	0x00001680


	//   ....[4]....
        /*008c*/ 	.word	0x000016b0


	//   ....[5]....
        /*0090*/ 	.word	0x000016c0


	//   ....[6]....
        /*0094*/ 	.word	0x00001710


	//   ....[7]....
        /*0098*/ 	.word	0x00001720


	//   ....[8]....
        /*009c*/ 	.word	0x00001780


	//   ....[9]....
        /*00a0*/ 	.word	0x000017a0


	//----- nvinfo : EIATTR_VRC_CTA_INIT_COUNT
	.align		4
.L_3577:
        /*00a4*/ 	.byte	0x02, 0x4a
	.zero		1
	.zero		1


	//----- nvinfo : EIATTR_EXIT_INSTR_OFFSETS
	.align		4
        /*00a8*/ 	.byte	0x04, 0x1c
        /*00aa*/ 	.short	(.L_3579 - .L_3578)


	//   ....[0]....
.L_3578:
        /*00ac*/ 	.word	0x000066b0


	//----- nvinfo : EIATTR_MAX_THREADS
	.align		4
.L_3579:
        /*00b0*/ 	.byte	0x04, 0x05
        /*00b2*/ 	.short	(.L_3581 - .L_3580)
.L_3580:
        /*00b4*/ 	.word	0x00000080
        /*00b8*/ 	.word	0x00000001
        /*00bc*/ 	.word	0x00000001


	//----- nvinfo : EIATTR_CBANK_PARAM_SIZE
	.align		4
.L_3581:
        /*00c0*/ 	.byte	0x03, 0x19
        /*00c2*/ 	.short	0x0128


	//----- nvinfo : EIATTR_PARAM_CBANK
	.align		4
        /*00c4*/ 	.byte	0x04, 0x0a
        /*00c6*/ 	.short	(.L_3583 - .L_3582)
	.align		4
.L_3582:
        /*00c8*/ 	.word	index@(.nv.constant0._ZN10layer_norm13ln_bwd_kernelINS_13Kernel_traitsI6__halfS2_fS2_fjLj4096ELj1ELj1ELj4ELj16ENS_18Kernel_traits_baseILj4096ES2_S2_fS2_fjLj128EEEEELb1ELb0ELb0ELb1EEEvNS_9BwdParamsE)
        /*00cc*/ 	.short	0x0380
        /*00ce*/ 	.short	0x0128


	//----- nvinfo : EIATTR_SW_WAR
	.align		4
.L_3583:
        /*00d0*/ 	.byte	0x04, 0x36
        /*00d2*/ 	.short	(.L_3585 - .L_3584)
.L_3584:
        /*00d4*/ 	.word	0x00000008
.L_3585:


//--------------------- .nv.info._ZN10layer_norm22ln_bwd_finalize_kernelINS_22Kernel_traits_finalizeILj4096E6__halfS2_fS2_fjLb0ELj1024ELj4ENS_18Kernel_traits_baseILj4096ES2_S2_fS2_fjLj1024EEEEELb0ELb0EEEvNS_9BwdParamsE --------------------------
	.section	.nv.info._ZN10layer_norm22ln_bwd_finalize_kernelINS_22Kernel_traits_finalizeILj4096E6__halfS2_fS2_fjLb0ELj1024ELj4ENS_18Kernel_traits_baseILj4096ES2_S2_fS2_fjLj1024EEEEELb0ELb0EEEvNS_9BwdParamsE,"",@"SHT_CUDA_INFO"
	.sectionflags	@""
	.align	4


	//----- nvinfo : EIATTR_CUDA_API_VERSION
	.align		4
        /*0000*/ 	.byte	0x04, 0x37
        /*0002*/ 	.short	(.L_3587 - .L_3586)
.L_3586:
        /*0004*/ 	.word	0x00000082


	//----- nvinfo : EIATTR_KPARAM_INFO
	.align		4
.L_3587:
        /*0008*/ 	.byte	0x04, 0x17
        /*000a*/ 	.short	(.L_3589 - .L_3588)
.L_3588:
        /*000c*/ 	.word	0x00000000
        /*0010*/ 	.short	0x0000
        /*0012*/ 	.short	0x0000
        /*0014*/ 	.byte	0x00, 0xf0, 0xa1, 0x04


	//----- nvinfo : EIATTR_SPARSE_MMA_MASK
	.align		4
.L_3589:
        /*0018*/ 	.byte	0x03, 0x50
        /*001a*/ 	.short	0x0000


	//----- nvinfo : EIATTR_MAXREG_COUNT
	.align		4
        /*001c*/ 	.byte	0x03, 0x1b
        /*001e*/ 	.short	0x0040


	//----- nvinfo : EIATTR_NUM_BARRIERS
	.align		4
        /*0020*/ 	.byte	0x02, 0x4c
        /*0022*/ 	.byte	0x01
	.zero		1


	//----- nvinfo : EIATTR_MERCURY_ISA_VERSION
	.align		4
        /*0024*/ 	.byte	0x03, 0x5f
        /*0026*/ 	.short	0x0101


	//----- nvinfo : EIATTR_COOP_GROUP_MASK_REGIDS
	.align		4
        /*0028*/ 	.byte	0x04, 0x29
        /*002a*/ 	.short	(.L_3591 - .L_3590)


	//   ....[0]....
.L_3590:
        /*002c*/ 	.word	0xffffffff


	//   ....[1]....
        /*0030*/ 	.word	0xffffffff


	//   ....[2]....
        /*0034*/ 	.word	0xffffffff


	//   ....[3]....
        /*0038*/ 	.word	0xffffffff


	//   ....[4]....
        /*003c*/ 	.word	0xffffffff


	//   ....[5]....
        /*0040*/ 	.word	0xffffffff


	//   ....[6]....
        /*0044*/ 	.word	0xffffffff


	//   ....[7]....
        /*0048*/ 	.word	0xffffffff


	//   ....[8]....
        /*004c*/ 	.word	0xffffffff


	//   ....[9]....
        /*0050*/ 	.word	0xffffffff


	//----- nvinfo : EIATTR_COOP_GROUP_INSTR_OFFSETS
	.align		4
.L_3591:
        /*0054*/ 	.byte	0x04, 0x28
        /*0056*/ 	.short	(.L_3593 - .L_3592)


	//   ....[0]....
.L_3592:
        /*0058*/ 	.word	0x00001540


	//   ....[1]....
        /*005c*/ 	.word	0x00001550


	//   ....[2]....
        /*0060*/ 	.word	0x00001580


	//   ....[3]....
        /*0064*/ 	.word	0x00001590


	//   ....[4]....
        /*0068*/ 	.word	0x000015c0


	//   ....[5]....
        /*006c*/ 	.word	0x000015d0


	//   ....[6]....
        /*0070*/ 	.word	0x00001610


	//   ....[7]....
        /*0074*/ 	.word	0x00001630


	//   ....[8]....
        /*0078*/ 	.word	0x00001680


	//   ....[9]....
        /*007c*/ 	.word	0x00001690


	//----- nvinfo : EIATTR_VRC_CTA_INIT_COUNT
	.align		4
.L_3593:
        /*0080*/ 	.byte	0x02, 0x4a
	.zero		1
	.zero		1


	//----- nvinfo : EIATTR_EXIT_INSTR_OFFSETS
	.align		4
        /*0084*/ 	.byte	0x04, 0x1c
        /*0086*/ 	.short	(.L_3595 - .L_3594)


	//   ....[0]....
.L_3594:
        /*0088*/ 	.word	0x00000060


	//   ....[1]....
        /*008c*/ 	.word	0x000016f0


	//   ....[2]....
        /*0090*/ 	.word	0x00001720


	//   ....[3]....
        /*0094*/ 	.word	0x000017e0


	//----- nvinfo : EIATTR_MAX_THREADS
	.align		4
.L_3595:
        /*0098*/ 	.byte	0x04, 0x05
        /*009a*/ 	.short	(.L_3597 - .L_3596)
.L_3596:
        /*009c*/ 	.word	0x00000400
        /*00a0*/ 	.word	0x00000001
        /*00a4*/ 	.word	0x00000001


	//----- nvinfo : EIATTR_CRS_STACK_SIZE
	.align		4
.L_3597:
        /*00a8*/ 	.byte	0x04, 0x1e
        /*00aa*/ 	.short	(.L_3599 - .L_3598)
.L_3598:
        /*00ac*/ 	.word	0x00000000


	//----- nvinfo : EIATTR_CBANK_PARAM_SIZE
	.align		4
.L_3599:
        /*00b0*/ 	.byte	0x03, 0x19
        /*00b2*/ 	.short	0x0128


	//----- nvinfo : EIATTR_PARAM_CBANK
	.align		4
        /*00b4*/ 	.byte	0x04, 0x0a
        /*00b6*/ 	.short	(.L_3601 - .L_3600)
	.align		4
.L_3600:
        /*00b8*/ 	.word	index@(.nv.constant0._ZN10layer_norm22ln_bwd_finalize_kernelINS_22Kernel_traits_finalizeILj4096E6__halfS2_fS2_fjLb0ELj1024ELj4ENS_18Kernel_traits_baseILj4096ES2_S2_fS2_fjLj1024EEEEELb0ELb0EEEvNS_9BwdParamsE)
        /*00bc*/ 	.short	0x0380
        /*00be*/ 	.short	0x0128


	//----- nvinfo : EIATTR_SW_WAR
	.align		4
.L_3601:
        /*00c0*/ 	.byte	0x04, 0x36
        /*00c2*/ 	.short	(.L_3603 - .L_3602)
.L_3602:
        /*00c4*/ 	.word	0x00000008
.L_3603:


//--------------------- .nv.info._ZN10layer_norm13ln_bwd_kernelINS_13Kernel_traitsI6__halfS2_fS2_fjLj4096ELj1ELj1ELj4ELj16ENS_18Kernel_traits_baseILj4096ES2_S2_fS2_fjLj128EEEEELb1ELb0ELb1ELb0EEEvNS_9BwdParamsE --------------------------
	.section	.nv.info._ZN10layer_norm13ln_bwd_kernelINS_13Kernel_traitsI6__halfS2_fS2_fjLj4096ELj1ELj1ELj4ELj16ENS_18Kernel_traits_baseILj4096ES2_S2_fS2_fjLj128EEEEELb1ELb0ELb1ELb0EEEvNS_9BwdParamsE,"",@"SHT_CUDA_INFO"
	.sectionflags	@""
	.align	4


	//----- nvinfo : EIATTR_CUDA_API_VERSION
	.align		4
        /*0000*/ 	.byte	0x04, 0x37
        /*0002*/ 	.short	(.L_3605 - .L_3604)
.L_3604:
        /*0004*/ 	.word	0x00000082


	//----- nvinfo : EIATTR_KPARAM_INFO
	.align		4
.L_3605:
        /*0008*/ 	.byte	0x04, 0x17
        /*000a*/ 	.short	(.L_3607 - .L_3606)
.L_3606:
        /*000c*/ 	.word	0x00000000
        /*0010*/ 	.short	0x0000
        /*0012*/ 	.short	0x0000
        /*0014*/ 	.byte	0x00, 0xf0, 0xa1, 0x04


	//----- nvinfo : EIATTR_SPARSE_MMA_MASK
	.align		4
.L_3607:
        /*0018*/ 	.byte	0x03, 0x50
        /*001a*/ 	.short	0x0000


	//----- nvinfo : EIATTR_MAXREG_COUNT
	.align		4
        /*001c*/ 	.byte	0x03, 0x1b
        /*001e*/ 	.short	0x00ff


	//----- nvinfo : EIATTR_NUM_BARRIERS
	.align		4
        /*0020*/ 	.byte	0x02, 0x4c
        /*0022*/ 	.byte	0x01
	.zero		1


	//----- nvinfo : EIATTR_MERCURY_ISA_VERSION
	.align		4
        /*0024*/ 	.byte	0x03, 0x5f
        /*0026*/ 	.short	0x0101


	//----- nvinfo : EIATTR_COOP_GROUP_MASK_REGIDS
	.align		4
        /*0028*/ 	.byte	0x04, 0x29
        /*002a*/ 	.short	(.L_3609 - .L_3608)


	//   ....[0]....
.L_3608:
        /*002c*/ 	.word	0xffffffff


	//   ....[1]....
        /*0030*/ 	.word	0xffffffff


	//   ....[2]....
        /*0034*/ 	.word	0xffffffff


	//   ....[3]....
        /*0038*/ 	.word	0xffffffff


	//   ....[4]....
        /*003c*/ 	.word	0xffffffff


	//   ....[5]....
        /*0040*/ 	.word	0xffffffff


	//   ....[6]....
        /*0044*/ 	.word	0xffffffff


	//   ....[7]....
        /*0048*/ 	.word	0xffffffff


	//   ....[8]....
        /*004c*/ 	.word	0xffffffff


	//   ....[9]....
        /*0050*/ 	.word	0xffffffff


	//----- nvinfo : EIATTR_COOP_GROUP_INSTR_OFFSETS
	.align		4
.L_3609:
        /*0054*/ 	.byte	0x04, 0x28
        /*0056*/ 	.short	(.L_3611 - .L_3610)


	//   ....[0]....
.L_3610:
        /*0058*/ 	.word	0x00002560


	//   ....[1]....
        /*005c*/ 	.word	0x00002590


	//   ....[2]....
        /*0060*/ 	.word	0x000025c0


	//   ....[3]....
        /*0064*/ 	.word	0x000025d0


	//   ....[4]....
        /*0068*/ 	.word	0x00002600


	//   ....[5]....
        /*006c*/ 	.word	0x00002610


	//   ....[6]....
        /*0070*/ 	.word	0x00002640


	//   ....[7]....
        /*0074*/ 	.word	0x00002650


	//   ....[8]....
        /*0078*/ 	.word	0x00002680


	//   ....[9]....
        /*007c*/ 	.word	0x00002690


	//----- nvinfo : EIATTR_VRC_CTA_INIT_COUNT
	.align		4
.L_3611:
        /*0080*/ 	.byte	0x02, 0x4a
	.zero		1
	.zero		1


	//----- nvinfo : EIATTR_EXIT_INSTR_OFFSETS
	.align		4
        /*0084*/ 	.byte	0x04, 0x1c
        /*0086*/ 	.short	(.L_3613 - .L_3612)


	//   ....[0]....
.L_3612:
        /*0088*/ 	.word	0x00008e90


	//   ....[1]....
        /*008c*/ 	.word	0x00008f30


	//----- nvinfo : EIATTR_MAX_THREADS
	.align		4
.L_3613:
        /*0090*/ 	.byte	0x04, 0x05
        /*0092*/ 	.short	(.L_3615 - .L_3614)
.L_3614:
        /*0094*/ 	.word	0x00000080
        /*0098*/ 	.word	0x00000001
        /*009c*/ 	.word	0x00000001


	//----- nvinfo : EIATTR_CRS_STACK_SIZE
	.align		4
.L_3615:
        /*00a0*/ 	.byte	0x04, 0x1e
        /*00a2*/ 	.short	(.L_3617 - .L_3616)
.L_3616:
        /*00a4*/ 	.word	0x00000000


	//----- nvinfo : EIATTR_CBANK_PARAM_SIZE
	.align		4
.L_3617:
        /*00a8*/ 	.byte	0x03, 0x19
        /*00aa*/ 	.short	0x0128


	//----- nvinfo : EIATTR_PARAM_CBANK
	.align		4
        /*00ac*/ 	.byte	0x04, 0x0a
        /*00ae*/ 	.short	(.L_3619 - .L_3618)
	.align		4
.L_3618:
        /*00b0*/ 	.word	index@(.nv.constant0._ZN10layer_norm13ln_bwd_kernelINS_13Kernel_traitsI6__halfS2_fS2_fjLj4096ELj1ELj1ELj4ELj16ENS_18Kernel_traits_baseILj4096ES2_S2_fS2_fjLj128EEEEELb1ELb0ELb1ELb0EEEvNS_9BwdParamsE)
        /*00b4*/ 	.short	0x0380
        /*00b6*/ 	.short	0x0128


	//----- nvinfo : EIATTR_SW_WAR
	.align		4
.L_3619:
        /*00b8*/ 	.byte	0x04, 0x36
        /*00ba*/ 	.short	(.L_3621 - .L_3620)
.L_3620:
        /*00bc*/ 	.word	0x00000008
.L_3621:


//--------------------- .nv.info._ZN10layer_norm22ln_bwd_finalize_kernelINS_22Kernel_traits_finalizeILj4096E6__halfS2_fS2_fjLb0ELj1024ELj4ENS_18Kernel_traits_baseILj4096ES2_S2_fS2_fjLj1024EEEEELb0ELb1EEEvNS_9BwdParamsE --------------------------
	.section	.nv.info._ZN10layer_norm22ln_bwd_finalize_kernelINS_22Kernel_traits_finalizeILj4096E6__halfS2_fS2_fjLb0ELj1024ELj4ENS_18Kernel_traits_baseILj4096ES2_S2_fS2_fjLj1024EEEEELb0ELb1EEEvNS_9BwdParamsE,"",@"SHT_CUDA_INFO"
	.sectionflags	@""
	.align	4


	//----- nvinfo : EIATTR_CUDA_API_VERSION
	.align		4
        /*0000*/ 	.byte	0x04, 0x37
        /*0002*/ 	.short	(.L_3623 - .L_3622)
.L_3622:
        /*0004*/ 	.word	0x00000082


	//----- nvinfo : EIATTR_KPARAM_INFO
	.align		4
.L_3623:
        /*0008*/ 	.byte	0x04, 0x17
        /*000a*/ 	.short	(.L_3625 - .L_3624)
.L_3624:
        /*000c*/ 	.word	0x00000000
        /*0010*/ 	.short	0x0000
        /*0012*/ 	.short	0x0000
        /*0014*/ 	.byte	0x00, 0xf0, 0xa1, 0x04


	//----- nvinfo : EIATTR_SPARSE_MMA_MASK
	.align		4
.L_3625:
        /*0018*/ 	.byte	0x03, 0x50
        /*001a*/ 	.short	0x0000


	//----- nvinfo : EIATTR_MAXREG_COUNT
	.align		4
        /*001c*/ 	.byte	0x03, 0x1b
        /*001e*/ 	.short	0x0040


	//----- nvinfo : EIATTR_NUM_BARRIERS
	.align		4
        /*0020*/ 	.byte	0x02, 0x4c
        /*0022*/ 	.byte	0x01
	.zero		1


	//----- nvinfo : EIATTR_MERCURY_ISA_VERSION
	.align		4
        /*0024*/ 	.byte	0x03, 0x5f
        /*0026*/ 	.short	0x0101


	//----- nvinfo : EIATTR_COOP_GROUP_MASK_REGIDS
	.align		4
        /*0028*/ 	.byte	0x04, 0x29
        /*002a*/ 	.short	(.L_3627 - .L_3626)


	//   ....[0]....
.L_3626:
        /*002c*/ 	.word	0xffffffff


	//   ....[1]....
        /*0030*/ 	.word	0xffffffff


	//   ....[2]....
        /*0034*/ 	.word	0xffffffff


	//   ....[3]....
        /*0038*/ 	.word	0xffffffff


	//   ....[4]....
        /*003c*/ 	.word	0xffffffff


	//   ....[5]....
        /*0040*/ 	.word	0xffffffff


	//   ....[6]....
        /*0044*/ 	.word	0xffffffff


	//   ....[7]....
        /*0048*/ 	.word	0xffffffff


	//   ....[8]....
        /*004c*/ 	.word	0xffffffff


	//   ....[9]....
        /*0050*/ 	.word	0xffffffff


	//----- nvinfo : EIATTR_COOP_GROUP_INSTR_OFFSETS
	.align		4
.L_3627:
        /*0054*/ 	.byte	0x04, 0x28
        /*0056*/ 	.short	(.L_3629 - .L_3628)


	//   ....[0]....
.L_3628:
        /*0058*/ 	.word	0x00001560


	//   ....[1]....
        /*005c*/ 	.word	0x00001570


	//   ....[2]....
        /*0060*/ 	.word	0x000015a0


	//   ....[3]....
        /*0064*/ 	.word	0x000015b0


	//   ....[4]....
        /*0068*/ 	.word	0x000015e0


	//   ....[5]....
        /*006c*/ 	.word	0x000015f0


	//   ....[6]....
        /*0070*/ 	.word	0x00001620


	//   ....[7]....
        /*0074*/ 	.word	0x00001640


	//   ....[8]....
        /*0078*/ 	.word	0x00001670


	//   ....[9]....
        /*007c*/ 	.word	0x00001680


	//----- nvinfo : EIATTR_VRC_CTA_INIT_COUNT
	.align		4
.L_3629:
        /*0080*/ 	.byte	0x02, 0x4a
	.zero		1
	.zero		1


	//----- nvinfo : EIATTR_EXIT_INSTR_OFFSETS
	.align		4
        /*0084*/ 	.byte	0x04, 0x1c
        /*0086*/ 	.short	(.L_3631 - .L_3630)


	//   ....[0]....
.L_3630:
        /*0088*/ 	.word	0x00000060


	//   ....[1]....
        /*008c*/ 	.word	0x000016e0


	//   ....[2]....
        /*0090*/ 	.word	0x000017d0


	//----- nvinfo : EIATTR_MAX_THREADS
	.align		4
.L_3631:
        /*0094*/ 	.byte	0x04, 0x05
        /*0096*/ 	.short	(.L_3633 - .L_3632)
.L_3632:
        /*0098*/ 	.word	0x00000400
        /*009c*/ 	.word	0x00000001
        /*00a0*/ 	.word	0x00000001


	//----- nvinfo : EIATTR_CRS_STACK_SIZE
	.align		4
.L_3633:
        /*00a4*/ 	.byte	0x04, 0x1e
        /*00a6*/ 	.short	(.L_3635 - .L_3634)
.L_3634:
        /*00a8*/ 	.word	0x00000000


	//----- nvinfo : EIATTR_CBANK_PARAM_SIZE
	.align		4
.L_3635:
        /*00ac*/ 	.byte	0x03, 0x19
        /*00ae*/ 	.short	0x0128


	//----- nvinfo : EIATTR_PARAM_CBANK
	.align		4
        /*00b0*/ 	.byte	0x04, 0x0a
        /*00b2*/ 	.short	(.L_3637 - .L_3636)
	.align		4
.L_3636:
        /*00b4*/ 	.word	index@(.nv.constant0._ZN10layer_norm22ln_bwd_finalize_kernelINS_22Kernel_traits_finalizeILj4096E6__halfS2_fS2_fjLb0ELj1024ELj4ENS_18Kernel_traits_baseILj4096ES2_S2_fS2_fjLj1024EEEEELb0ELb1EEEvNS_9BwdParamsE)
        /*00b8*/ 	.short	0x0380
        /*00ba*/ 	.short	0x0128


	//----- nvinfo : EIATTR_SW_WAR
	.align		4
.L_3637:
        /*00bc*/ 	.byte	0x04, 0x36
        /*00be*/ 	.short	(.L_3639 - .L_3638)
.L_3638:
        /*00c0*/ 	.word	0x00000008
.L_3639:


//--------------------- .nv.info._ZN10layer_norm13ln_bwd_kernelINS_13Kernel_traitsI6__halfS2_fS2_fjLj4096ELj1ELj1ELj4ELj16ENS_18Kernel_traits_baseILj4096ES2_S2_fS2_fjLj128EEEEELb1ELb0ELb1ELb1EEEvNS_9BwdParamsE --------------------------
	.section	.nv.info._ZN10layer_norm13ln_bwd_kernelINS_13Kernel_traitsI6__halfS2_fS2_fjLj4096ELj1ELj1ELj4ELj16ENS_18Kernel_traits_baseILj4096ES2_S2_fS2_fjLj128EEEEELb1ELb0ELb1ELb1EEEvNS_9BwdParamsE,"",@"SHT_CUDA_INFO"
	.sectionflags	@""
	.align	4


	//----- nvinfo : EIATTR_CUDA_API_VERSION
	.align		4
        /*0000*/ 	.byte	0x04, 0x37
        /*0002*/ 	.short	(.L_3641 - .L_3640)
.L_3640:
        /*0004*/ 	.word	0x00000082


	//----- nvinfo : EIATTR_KPARAM_INFO
	.align		4
.L_3641:
        /*0008*/ 	.byte	0x04, 0x17
        /*000a*/ 	.short	(.L_3643 - .L_3642)
.L_3642:
        /*000c*/ 	.word	0x00000000
        /*0010*/ 	.short	0x0000
        /*0012*/ 	.short	0x0000
        /*0014*/ 	.byte	0x00, 0xf0, 0xa1, 0x04


	//----- nvinfo : EIATTR_SPARSE_MMA_MASK
	.align		4
.L_3643:
        /*0018*/ 	.byte	0x03, 0x50
        /*001a*/ 	.short	0x0000


	//----- nvinfo : EIATTR_MAXREG_COUNT
	.align		4
        /*001c*/ 	.byte	0x03, 0x1b
        /*001e*/ 	.short	0x00ff


	//----- nvinfo : EIATTR_NUM_BARRIERS
	.align		4
        /*0020*/ 	.byte	0x02, 0x4c
        /*0022*/ 	.byte	0x01
	.zero		1


	//----- nvinfo : EIATTR_MERCURY_ISA_VERSION
	.align		4
        /*0024*/ 	.byte	0x03, 0x5f
        /*0026*/ 	.short	0x0101


	//----- nvinfo : EIATTR_COOP_GROUP_MASK_REGIDS
	.align		4
        /*0028*/ 	.byte	0x04, 0x29
        /*002a*/ 	.short	(.L_3645 - .L_3644)


	//   ....[0]....
.L_3644:
        /*002c*/ 	.word	0xffffffff


	//   ....[1]....
        /*0030*/ 	.word	0xffffffff


	//   ....[2]....
        /*0034*/ 	.word	0xffffffff


	//   ....[3]....
        /*0038*/ 	.word	0xffffffff


	//   ....[4]....
        /*003c*/ 	.word	0xffffffff


	//   ....[5]....
        /*0040*/ 	.word	0xffffffff


	//   ....[6]....
        /*0044*/ 	.word	0xffffffff


	//   ....[7]....
        /*0048*/ 	.word	0xffffffff


	//   ....[8]....
        /*004c*/ 	.word	0xffffffff


	//   ....[9]....
        /*0050*/ 	.word	0xffffffff


	//----- nvinfo : EIATTR_COOP_GROUP_INSTR_OFFSETS
	.align		4
.L_3645:
        /*0054*/ 	.byte	0x04, 0x28
        /*0056*/ 	.short	(.L_3647 - .L_3646)


	//   ....[0]....
.L_3646:
        /*0058*/ 	.word	0x00001ee0


	//   ....[1]....
        /*005c*/ 	.word	0x00001f10


	//   ....[2]....
        /*0060*/ 	.word	0x00001f40


	//   ....[3]....
        /*0064*/ 	.word	0x00001f50


	//   ....[4]....
        /*0068*/ 	.word	0x00001f80


	//   ....[5]....
        /*006c*/ 	.word	0x00001f90


	//   ....[6]....
        /*0070*/ 	.word	0x00001fc0


	//   ....[7]....
        /*0074*/ 	.word	0x00001fd0


	//   ....[8]....
        /*0078*/ 	.word	0x00002000


	//   ....[9]....
        /*007c*/ 	.word	0x00002010


	//----- nvinfo : EIATTR_VRC_CTA_INIT_COUNT
	.align		4
.L_3647:
        /*0080*/ 	.byte	0x02, 0x4a
	.zero		1
	.zero		1


	//----- nvinfo : EIATTR_EXIT_INSTR_OFFSETS
	.align		4
        /*0084*/ 	.byte	0x04, 0x1c
        /*0086*/ 	.short	(.L_3649 - .L_3648)


	//   ....[0]....
.L_3648:
        /*0088*/ 	.word	0x000085c0


	//----- nvinfo : EIATTR_MAX_THREADS
	.align		4
.L_3649:
        /*008c*/ 	.byte	0x04, 0x05
        /*008e*/ 	.short	(.L_3651 - .L_3650)
.L_3650:
        /*0090*/ 	.word	0x00000080
        /*0094*/ 	.word	0x00000001
        /*0098*/ 	.word	0x00000001


	//----- nvinfo : EIATTR_CRS_STACK_SIZE
	.align		4
.L_3651:
        /*009c*/ 	.byte	0x04, 0x1e
        /*009e*/ 	.short	(.L_3653 - .L_3652)
.L_3652:
        /*00a0*/ 	.word	0x00000000


	//----- nvinfo : EIATTR_CBANK_PARAM_SIZE
	.align		4
.L_3653:
        /*00a4*/ 	.byte	0x03, 0x19
        /*00a6*/ 	.short	0x0128


	//----- nvinfo : EIATTR_PARAM_CBANK
	.align		4
        /*00a8*/ 	.byte	0x04, 0x0a
        /*00aa*/ 	.short	(.L_3655 - .L_3654)
	.align		4
.L_3654:
        /*00ac*/ 	.word	index@(.nv.constant0._ZN10layer_norm13ln_bwd_kernelINS_13Kernel_traitsI6__halfS2_fS2_fjLj4096ELj1ELj1ELj4ELj16ENS_18Kernel_traits_baseILj4096ES2_S2_fS2_fjLj128EEEEELb1ELb0ELb1ELb1EEEvNS_9BwdParamsE)
        /*00b0*/ 	.short	0x0380
        /*00b2*/ 	.short	0x0128


	//----- nvinfo : EIATTR_SW_WAR
	.align		4
.L_3655:
        /*00b4*/ 	.byte	0x04, 0x36
        /*00b6*/ 	.short	(.L_3657 - .L_3656)
.L_3656:
        /*00b8*/ 	.word	0x00000008
.L_3657:


//--------------------- .nv.info._ZN10layer_norm13ln_bwd_kernelINS_13Kernel_traitsI6__halfS2_fS2_fjLj4096ELj1ELj1ELj4ELj16ENS_18Kernel_traits_baseILj4096ES2_S2_fS2_fjLj128EEEEELb1ELb1ELb0ELb0EEEvNS_9BwdParamsE --------------------------
	.section	.nv.info._ZN10layer_norm13ln_bwd_kernelINS_13Kernel_traitsI6__halfS2_fS2_fjLj4096ELj1ELj1ELj4ELj16ENS_18Kernel_traits_baseILj4096ES2_S2_fS2_fjLj128EEEEELb1ELb1ELb0ELb0EEEvNS_9BwdParamsE,"",@"SHT_CUDA_INFO"
	.sectionflags	@""
	.align	4


	//----- nvinfo : EIATTR_CUDA_API_VERSION
	.align		4
        /*0000*/ 	.byte	0x04, 0x37
        /*0002*/ 	.short	(.L_3659 - .L_3658)
.L_3658:
        /*0004*/ 	.word	0x00000082


	//----- nvinfo : EIATTR_KPARAM_INFO
	.align		4
.L_3659:
        /*0008*/ 	.byte	0x04, 0x17
        /*000a*/ 	.short	(.L_3661 - .L_3660)
.L_3660:
        /*000c*/ 	.word	0x00000000
        /*0010*/ 	.short	0x0000
        /*0012*/ 	.short	0x0000
        /*0014*/ 	.byte	0x00, 0xf0, 0xa1, 0x04


	//----- nvinfo : EIATTR_SPARSE_MMA_MASK
	.align		4
.L_3661:
        /*0018*/ 	.byte	0x03, 0x50
        /*001a*/ 	.short	0x0000


	//----- nvinfo : EIATTR_MAXREG_COUNT
	.align		4
        /*001c*/ 	.byte	0x03, 0x1b
        /*001e*/ 	.short	0x00ff


	//----- nvinfo : EIATTR_NUM_BARRIERS
	.align		4
        /*0020*/ 	.byte	0x02, 0x4c
        /*0022*/ 	.byte	0x01
	.zero		1


	//----- nvinfo : EIATTR_ANNOTATIONS
	.align		4
        /*0024*/ 	.byte	0x04, 0x55
        /*0026*/ 	.short	(.L_3663 - .L_3662)


	//   ....[0]....
.L_3662:
        /* <DEDUP_REMOVED lines=10> */


	//----- nvinfo : EIATTR_MERCURY_ISA_VERSION
	.align		4
.L_3663:
        /*00b0*/ 	.byte	0x03, 0x5f
        /*00b2*/ 	.short	0x0101


	//----- nvinfo : EIATTR_COOP_GROUP_MASK_REGIDS
	.align		4
        /*00b4*/ 	.byte	0x04, 0x29
        /*00b6*/ 	.short	(.L_3665 - .L_3664)


	//   ....[0]....
.L_3664:
        /*00b8*/ 	.word	0xffffffff


	//   ....[1]....
        /*00bc*/ 	.word	0xffffffff


	//   ....[2]....
        /*00c0*/ 	.word	0xffffffff


	//   ....[3]....
        /*00c4*/ 	.word	0xffffffff


	//   ....[4]....
        /*00c8*/ 	.word	0xffffffff


	//   ....[5]....
        /*00cc*/ 	.word	0xffffffff


	//   ....[6]....
        /*00d0*/ 	.word	0xffffffff


	//   ....[7]....
        /*00d4*/ 	.word	0xffffffff


	//   ....[8]....
        /*00d8*/ 	.word	0xffffffff


	//   ....[9]....
        /*00dc*/ 	.word	0xffffffff


	//----- nvinfo : EIATTR_COOP_GROUP_INSTR_OFFSETS
	.align		4
.L_3665:
        /*00e0*/ 	.byte	0x04, 0x28
        /*00e2*/ 	.short	(.L_3667 - .L_3666)


	//   ....[0]....
.L_3666:
        /*00e4*/ 	.word	0x00002320


	//   ....[1]....
        /*00e8*/ 	.word	0x00002340


	//   ....[2]....
        /*00ec*/ 	.word	0x00002380


	//   ....[3]....
        /*00f0*/ 	.word	0x00002390


	//   ....[4]....
        /*00f4*/ 	.word	0x000023d0


	//   ....[5]....
        /*00f8*/ 	.word	0x000023e0


	//   ....[6]....
        /*00fc*/ 	.word	0x00002410


	//   ....[7]....
        /*0100*/ 	.word	0x00002420


	//   ....[8]....
        /*0104*/ 	.word	0x00002450


	//   ....[9]....
        /*0108*/ 	.word	0x00002460


	//----- nvinfo : EIATTR_VRC_CTA_INIT_COUNT
	.align		4
.L_3667:
        /*010c*/ 	.byte	0x02, 0x4a
	.zero		1
	.zero		1


	//----- nvinfo : EIATTR_EXIT_INSTR_OFFSETS
	.align		4
        /*0110*/ 	.byte	0x04, 0x1c
        /*0112*/ 	.short	(.L_3669 - .L_3668)


	//   ....[0]....
.L_3668:
        /*0114*/ 	.word	0x0000c930


	//   ....[1]....
        /*0118*/ 	.word	0x0000ca00


	//----- nvinfo : EIATTR_MAX_THREADS
	.align		4
.L_3669:
        /*011c*/ 	.byte	0x04, 0x05
        /*011e*/ 	.short	(.L_3671 - .L_3670)
.L_3670:
        /*0120*/ 	.word	0x00000080
        /*0124*/ 	.word	0x00000001
        /*0128*/ 	.word	0x00000001


	//----- nvinfo : EIATTR_CRS_STACK_SIZE
	.align		4
.L_3671:
        /*012c*/ 	.byte	0x04, 0x1e
        /*012e*/ 	.short	(.L_3673 - .L_3672)
.L_3672:
        /*0130*/ 	.word	0x00000000


	//----- nvinfo : EIATTR_CBANK_PARAM_SIZE
	.align		4
.L_3673:
        /*0134*/ 	.byte	0x03, 0x19
        /*0136*/ 	.short	0x0128


	//----- nvinfo : EIATTR_PARAM_CBANK
	.align		4
        /*0138*/ 	.byte	0x04, 0x0a
        /*013a*/ 	.short	(.L_3675 - .L_3674)
	.align		4
.L_3674:
        /*013c*/ 	.word	index@(.nv.constant0._ZN10layer_norm13ln_bwd_kernelINS_13Kernel_traitsI6__halfS2_fS2_fjLj4096ELj1ELj1ELj4ELj16ENS_18Kernel_traits_baseILj4096ES2_S2_fS2_fjLj128EEEEELb1ELb1ELb0ELb0EEEvNS_9BwdParamsE)
        /*0140*/ 	.short	0x0380
        /*0142*/ 	.short	0x0128


	//----- nvinfo : EIATTR_SW_WAR
	.align		4
.L_3675:
        /*0144*/ 	.byte	0x04, 0x36
        /*0146*/ 	.short	(.L_3677 - .L_3676)
.L_3676:
        /*0148*/ 	.word	0x00000008
.L_3677:


//--------------------- .nv.info._ZN10layer_norm13ln_bwd_kernelINS_13Kernel_traitsI6__halfS2_fS2_fjLj4096ELj1ELj1ELj4ELj16ENS_18Kernel_traits_baseILj4096ES2_S2_fS2_fjLj128EEEEELb1ELb1ELb0ELb1EEEvNS_9BwdParamsE --------------------------
	.section	.nv.info._ZN10layer_norm13ln_bwd_kernelINS_13Kernel_traitsI6__halfS2_fS2_fjLj4096ELj1ELj1ELj4ELj16ENS_18Kernel_traits_baseILj4096ES2_S2_fS2_fjLj128EEEEELb1ELb1ELb0ELb1EEEvNS_9BwdParamsE,"",@"SHT_CUDA_INFO"
	.sectionflags	@""
	.align	4


	//----- nvinfo : EIATTR_CUDA_API_VERSION
	.align		4
        /*0000*/ 	.byte	0x04, 0x37
        /*0002*/ 	.short	(.L_3679 - .L_3678)
.L_3678:
        /*0004*/ 	.word	0x00000082


	//----- nvinfo : EIATTR_KPARAM_INFO
	.align		4
.L_3679:
        /*0008*/ 	.byte	0x04, 0x17
        /*000a*/ 	.short	(.L_3681 - .L_3680)
.L_3680:
        /*000c*/ 	.word	0x00000000
        /*0010*/ 	.short	0x0000
        /*0012*/ 	.short	0x0000
        /*0014*/ 	.byte	0x00, 0xf0, 0xa1, 0x04


	//----- nvinfo : EIATTR_SPARSE_MMA_MASK
	.align		4
.L_3681:
        /*0018*/ 	.byte	0x03, 0x50
        /*001a*/ 	.short	0x0000


	//----- nvinfo : EIATTR_MAXREG_COUNT
	.align		4
        /*001c*/ 	.byte	0x03, 0x1b
        /*001e*/ 	.short	0x00ff


	//----- nvinfo : EIATTR_NUM_BARRIERS
	.align		4
        /*0020*/ 	.byte	0x02, 0x4c
        /*0022*/ 	.byte	0x01
	.zero		1


	//----- nvinfo : EIATTR_ANNOTATIONS
	.align		4
        /*0024*/ 	.byte	0x04, 0x55
        /*0026*/ 	.short	(.L_3683 - .L_3682)


	//   ....[0]....
.L_3682:
        /* <DEDUP_REMOVED lines=21> */


	//----- nvinfo : EIATTR_MERCURY_ISA_VERSION
	.align		4
.L_3683:
        /*0168*/ 	.byte	0x03, 0x5f
        /*016a*/ 	.short	0x0101


	//----- nvinfo : EIATTR_COOP_GROUP_MASK_REGIDS
	.align		4
        /*016c*/ 	.byte	0x04, 0x29
        /*016e*/ 	.short	(.L_3685 - .L_3684)


	//   ....[0]....
.L_3684:
        /*0170*/ 	.word	0xffffffff


	//   ....[1]....
        /*0174*/ 	.word	0xffffffff


	//   ....[2]....
        /*0178*/ 	.word	0xffffffff


	//   ....[3]....
        /*017c*/ 	.word	0xffffffff


	//   ....[4]....
        /*0180*/ 	.word	0xffffffff


	//   ....[5]....
        /*0184*/ 	.word	0xffffffff


	//   ....[6]....
        /*0188*/ 	.word	0xffffffff


	//   ....[7]....
        /*018c*/ 	.word	0xffffffff


	//   ....[8]....
        /*0190*/ 	.word	0xffffffff


	//   ....[9]....
        /*0194*/ 	.word	0xffffffff


	//----- nvinfo : EIATTR_COOP_GROUP_INSTR_OFFSETS
	.align		4
.L_3685:
        /*0198*/ 	.byte	0x04, 0x28
        /*019a*/ 	.short	(.L_3687 - .L_3686)


	//   ....[0]....
.L_3686:
        /*019c*/ 	.word	0x00001eb0


	//   ....[1]....
        /*01a0*/ 	.word	0x00001f20


	//   ....[2]....
        /*01a4*/ 	.word	0x00001f40


	//   ....[3]....
        /*01a8*/ 	.word	0x00001f60


	//   ....[4]....
        /*01ac*/ 	.word	0x00001f80


	//   ....[5]....
        /*01b0*/ 	.word	0x00001fa0


	//   ....[6]....
        /*01b4*/ 	.word	0x00001fc0


	//   ....[7]....
        /*01b8*/ 	.word	0x00001fe0


	//   ....[8]....
        /*01bc*/ 	.word	0x00002000


	//   ....[9]....
        /*01c0*/ 	.word	0x00002040


	//----- nvinfo : EIATTR_VRC_CTA_INIT_COUNT
	.align		4
.L_3687:
        /*01c4*/ 	.byte	0x02, 0x4a
	.zero		1
	.zero		1


	//----- nvinfo : EIATTR_EXIT_INSTR_OFFSETS
	.align		4
        /*01c8*/ 	.byte	0x04, 0x1c
        /*01ca*/ 	.short	(.L_3689 - .L_3688)


	//   ....[0]....
.L_3688:
        /*01cc*/ 	.word	0x0000a310


	//----- nvinfo : EIATTR_MAX_THREADS
	.align		4
.L_3689:
        /*01d0*/ 	.byte	0x04, 0x05
        /*01d2*/ 	.short	(.L_3691 - .L_3690)
.L_3690:
        /*01d4*/ 	.word	0x00000080
        /*01d8*/ 	.word	0x00000001
        /*01dc*/ 	.word	0x00000001


	//----- nvinfo : EIATTR_CBANK_PARAM_SIZE
	.align		4
.L_3691:
        /*01e0*/ 	.byte	0x03, 0x19
        /*01e2*/ 	.short	0x0128


	//----- nvinfo : EIATTR_PARAM_CBANK
	.align		4
        /*01e4*/ 	.byte	0x04, 0x0a
        /*01e6*/ 	.short	(.L_3693 - .L_3692)
	.align		4
.L_3692:
        /*01e8*/ 	.word	index@(.nv.constant0._ZN10layer_norm13ln_bwd_kernelINS_13Kernel_traitsI6__halfS2_fS2_fjLj4096ELj1ELj1ELj4ELj16ENS_18Kernel_traits_baseILj4096ES2_S2_fS2_fjLj128EEEEELb1ELb1ELb0ELb1EEEvNS_9BwdParamsE)
        /*01ec*/ 	.short	0x0380
        /*01ee*/ 	.short	0x0128


	//----- nvinfo : EIATTR_SW_WAR
	.align		4
.L_3693:
        /*01f0*/ 	.byte	0x04, 0x36
        /*01f2*/ 	.short	(.L_3695 - .L_3694)
.L_3694:
        /*01f4*/ 	.word	0x00000008
.L_3695:


//--------------------- .nv.info._ZN10layer_norm22ln_bwd_finalize_kernelINS_22Kernel_traits_finalizeILj4096E6__halfS2_fS2_fjLb1ELj1024ELj4ENS_18Kernel_traits_baseILj4096ES2_S2_fS2_fjLj1024EEEEELb1ELb0EEEvNS_9BwdParamsE --------------------------
	.section	.nv.info._ZN10layer_norm22ln_bwd_finalize_kernelINS_22Kernel_traits_finalizeILj4096E6__halfS2_fS2_fjLb1ELj1024ELj4ENS_18Kernel_traits_baseILj4096ES2_S2_fS2_fjLj1024EEEEELb1ELb0EEEvNS_9BwdParamsE,"",@"SHT_CUDA_INFO"
	.sectionflags	@""
	.align	4


	//----- nvinfo : EIATTR_CUDA_API_VERSION
	.align		4
        /*0000*/ 	.byte	0x04, 0x37
        /*0002*/ 	.short	(.L_3697 - .L_3696)
.L_3696:
        /*0004*/ 	.word	0x00000082


	//----- nvinfo : EIATTR_KPARAM_INFO
	.align		4
.L_3697:
        /*0008*/ 	.byte	0x04, 0x17
        /*000a*/ 	.short	(.L_3699 - .L_3698)
.L_3698:
        /*000c*/ 	.word	0x00000000
        /*0010*/ 	.short	0x0000
        /*0012*/ 	.short	0x0000
        /*0014*/ 	.byte	0x00, 0xf0, 0xa1, 0x04


	//----- nvinfo : EIATTR_SPARSE_MMA_MASK
	.align		4
.L_3699:
        /*0018*/ 	.byte	0x03, 0x50
        /*001a*/ 	.short	0x0000


	//----- nvinfo : EIATTR_MAXREG_COUNT
	.align		4
        /*001c*/ 	.byte	0x03, 0x1b
        /*001e*/ 	.short	0x0040


	//----- nvinfo : EIATTR_NUM_BARRIERS
	.align		4
        /*0020*/ 	.byte	0x02, 0x4c
        /*0022*/ 	.byte	0x01
	.zero		1


	//----- nvinfo : EIATTR_MERCURY_ISA_VERSION
	.align		4
        /*0024*/ 	.byte	0x03, 0x5f
        /*0026*/ 	.short	0x0101


	//----- nvinfo : EIATTR_COOP_GROUP_MASK_REGIDS
	.align		4
        /*0028*/ 	.byte	0x04, 0x29
        /*002a*/ 	.short	(.L_3701 - .L_3700)


	//   ....[0]....
.L_3700:
        /*002c*/ 	.word	0xffffffff


	//   ....[1]....
        /*0030*/ 	.word	0xffffffff


	//   ....[2]....
        /*0034*/ 	.word	0xffffffff


	//   ....[3]....
        /*0038*/ 	.word	0xffffffff


	//   ....[4]....
        /*003c*/ 	.word	0xffffffff


	//   ....[5]....
        /*0040*/ 	.word	0xffffffff


	//   ....[6]....
        /*0044*/ 	.word	0xffffffff


	//   ....[7]....
        /*0048*/ 	.word	0xffffffff


	//   ....[8]....
        /*004c*/ 	.word	0xffffffff


	//   ....[9]....
        /*0050*/ 	.word	0xffffffff


	//   ....[10]....
        /*0054*/ 	.word	0xffffffff


	//   ....[11]....
        /*0058*/ 	.word	0xffffffff


	//   ....[12]....
        /*005c*/ 	.word	0xffffffff


	//   ....[13]....
        /*0060*/ 	.word	0xffffffff


	//   ....[14]....
        /*0064*/ 	.word	0xffffffff


	//----- nvinfo : EIATTR_COOP_GROUP_INSTR_OFFSETS
	.align		4
.L_3701:
        /*0068*/ 	.byte	0x04, 0x28
        /*006a*/ 	.short	(.L_3703 - .L_3702)


	//   ....[0]....
.L_3702:
        /*006c*/ 	.word	0x00001030


	//   ....[1]....
        /*0070*/ 	.word	0x00001040


	//   ....[2]....
        /*0074*/ 	.word	0x00001050


	//   ....[3]....
        /*0078*/ 	.word	0x00001080


	//   ....[4]....
        /*007c*/ 	.word	0x000010a0


	//   ....[5]....
        /*0080*/ 	.word	0x000010b0


	//   ....[6]....
        /*0084*/ 	.word	0x000010f0


	//   ....[7]....
        /*0088*/ 	.word	0x00001100


	//   ....[8]....
        /*008c*/ 	.word	0x00001110


	//   ....[9]....
        /*0090*/ 	.word	0x00001140


	//   ....[10]....
        /*0094*/ 	.word	0x00001170


	//   ....[11]....
        /*0098*/ 	.word	0x00001190


	//   ....[12]....
        /*009c*/ 	.word	0x000011c0


	//   ....[13]....
        /*00a0*/ 	.word	0x000011f0


	//   ....[14]....
        /*00a4*/ 	.word	0x00001220


	//----- nvinfo : EIATTR_VRC_CTA_INIT_COUNT
	.align		4
.L_3703:
        /*00a8*/ 	.byte	0x02, 0x4a
	.zero		1
	.zero		1


	//----- nvinfo : EIATTR_EXIT_INSTR_OFFSETS
	.align		4
        /*00ac*/ 	.byte	0x04, 0x1c
        /*00ae*/ 	.short	(.L_3705 - .L_3704)


	//   ....[0]....
.L_3704:
        /*00b0*/ 	.word	0x00000060


	//   ....[1]....
        /*00b4*/ 	.word	0x000012a0


	//   ....[2]....
        /*00b8*/ 	.word	0x000012d0


	//   ....[3]....
        /*00bc*/ 	.word	0x000013e0


	//----- nvinfo : EIATTR_MAX_THREADS
	.align		4
.L_3705:
        /*00c0*/ 	.byte	0x04, 0x05
        /*00c2*/ 	.short	(.L_3707 - .L_3706)
.L_3706:
        /*00c4*/ 	.word	0x00000400
        /*00c8*/ 	.word	0x00000001
        /*00cc*/ 	.word	0x00000001


	//----- nvinfo : EIATTR_CRS_STACK_SIZE
	.align		4
.L_3707:
        /*00d0*/ 	.byte	0x04, 0x1e
        /*00d2*/ 	.short	(.L_3709 - .L_3708)
.L_3708:
        /*00d4*/ 	.word	0x00000000


	//----- nvinfo : EIATTR_CBANK_PARAM_SIZE
	.align		4
.L_3709:
        /*00d8*/ 	.byte	0x03, 0x19
        /*00da*/ 	.short	0x0128


	//----- nvinfo : EIATTR_PARAM_CBANK
	.align		4
        /*00dc*/ 	.byte	0x04, 0x0a
        /*00de*/ 	.short	(.L_3711 - .L_3710)
	.align		4
.L_3710:
        /*00e0*/ 	.word	index@(.nv.constant0._ZN10layer_norm22ln_bwd_finalize_kernelINS_22Kernel_traits_finalizeILj4096E6__halfS2_fS2_fjLb1ELj1024ELj4ENS_18Kernel_traits_baseILj4096ES2_S2_fS2_fjLj1024EEEEELb1ELb0EEEvNS_9BwdParamsE)
        /*00e4*/ 	.short	0x0380
        /*00e6*/ 	.short	0x0128


	//----- nvinfo : EIATTR_SW_WAR
	.align		4
.L_3711:
        /*00e8*/ 	.byte	0x04, 0x36
        /*00ea*/ 	.short	(.L_3713 - .L_3712)
.L_3712:
        /*00ec*/ 	.word	0x00000008
.L_3713:


//--------------------- .nv.info._ZN10layer_norm13ln_bwd_kernelINS_13Kernel_traitsI6__halfS2_fS2_fjLj4096ELj1ELj1ELj4ELj16ENS_18Kernel_traits_baseILj4096ES2_S2_fS2_fjLj128EEEEELb1ELb1ELb1ELb0EEEvNS_9BwdParamsE --------------------------
	.section	.nv.info._ZN10layer_norm13ln_bwd_kernelINS_13Kernel_traitsI6__halfS2_fS2_fjLj4096ELj1ELj1ELj4ELj16ENS_18Kernel_traits_baseILj4096ES2_S2_fS2_fjLj128EEEEELb1ELb1ELb1ELb0EEEvNS_9BwdParamsE,"",@"SHT_CUDA_INFO"
	.sectionflags	@""
	.align	4


	//----- nvinfo : EIATTR_CUDA_API_VERSION
	.align		4
        /*0000*/ 	.byte	0x04, 0x37
        /*0002*/ 	.short	(.L_3715 - .L_3714)
.L_3714:
        /*0004*/ 	.word	0x00000082


	//----- nvinfo : EIATTR_KPARAM_INFO
	.align		4
.L_3715:
        /*0008*/ 	.byte	0x04, 0x17
        /*000a*/ 	.short	(.L_3717 - .L_3716)
.L_3716:
        /*000c*/ 	.word	0x00000000
        /*0010*/ 	.short	0x0000
        /*0012*/ 	.short	0x0000
        /*0014*/ 	.byte	0x00, 0xf0, 0xa1, 0x04


	//----- nvinfo : EIATTR_SPARSE_MMA_MASK
	.align		4
.L_3717:
        /*0018*/ 	.byte	0x03, 0x50
        /*001a*/ 	.short	0x0000


	//----- nvinfo : EIATTR_MAXREG_COUNT
	.align		4
        /*001c*/ 	.byte	0x03, 0x1b
        /*001e*/ 	.short	0x00ff


	//----- nvinfo : EIATTR_NUM_BARRIERS
	.align		4
        /*0020*/ 	.byte	0x02, 0x4c
        /*0022*/ 	.byte	0x01
	.zero		1


	//----- nvinfo : EIATTR_ANNOTATIONS
	.align		4
        /*0024*/ 	.byte	0x04, 0x55
        /*0026*/ 	.short	(.L_3719 - .L_3718)


	//   ....[0]....
.L_3718:
        /* <DEDUP_REMOVED lines=38> */


	//----- nvinfo : EIATTR_MERCURY_ISA_VERSION
	.align		4
.L_3719:
        /*0270*/ 	.byte	0x03, 0x5f
        /*0272*/ 	.short	0x0101


	//----- nvinfo : EIATTR_COOP_GROUP_MASK_REGIDS
	.align		4
        /*0274*/ 	.byte	0x04, 0x29
        /*0276*/ 	.short	(.L_3721 - .L_3720)


	//   ....[0]....
.L_3720:
        /*0278*/ 	.word	0xffffffff


	//   ....[1]....
        /*027c*/ 	.word	0xffffffff


	//   ....[2]....
        /*0280*/ 	.word	0xffffffff


	//   ....[3]....
        /*0284*/ 	.word	0xffffffff


	//   ....[4]....
        /*0288*/ 	.word	0xffffffff


	//   ....[5]....
        /*028c*/ 	.word	0xffffffff


	//   ....[6]....
        /*0290*/ 	.word	0xffffffff


	//   ....[7]....
        /*0294*/ 	.word	0xffffffff


	//   ....[8]....
        /*0298*/ 	.word	0xffffffff


	//   ....[9]....
        /*029c*/ 	.word	0xffffffff


	//----- nvinfo : EIATTR_COOP_GROUP_INSTR_OFFSETS
	.align		4
.L_3721:
        /*02a0*/ 	.byte	0x04, 0x28
        /*02a2*/ 	.short	(.L_3723 - .L_3722)


	//   ....[0]....
.L_3722:
        /*02a4*/ 	.word	0x00002ac0


	//   ....[1]....
        /*02a8*/ 	.word	0x00002ae0


	//   ....[2]....
        /*02ac*/ 	.word	0x00002b20


	//   ....[3]....
        /*02b0*/ 	.word	0x00002b50


	//   ....[4]....
        /*02b4*/ 	.word	0x00002b70


	//   ....[5]....
        /*02b8*/ 	.word	0x00002b90


	//   ....[6]....
        /*02bc*/ 	.word	0x00002bb0


	//   ....[7]....
        /*02c0*/ 	.word	0x00002bd0


	//   ....[8]....
        /*02c4*/ 	.word	0x00002bf0


	//   ....[9]....
        /*02c8*/ 	.word	0x00002c10


	//----- nvinfo : EIATTR_VRC_CTA_INIT_COUNT
	.align		4
.L_3723:
        /*02cc*/ 	.byte	0x02, 0x4a
	.zero		1
	.zero		1


	//----- nvinfo : EIATTR_EXIT_INSTR_OFFSETS
	.align		4
        /*02d0*/ 	.byte	0x04, 0x1c
        /*02d2*/ 	.short	(.L_3725 - .L_3724)


	//   ....[0]....
.L_3724:
        /*02d4*/ 	.word	0x00012570


	//   ....[1]....
        /*02d8*/ 	.word	0x00012640


	//----- nvinfo : EIATTR_MAX_THREADS
	.align		4
.L_3725:
        /*02dc*/ 	.byte	0x04, 0x05
        /*02de*/ 	.short	(.L_3727 - .L_3726)
.L_3726:
        /*02e0*/ 	.word	0x00000080
        /*02e4*/ 	.word	0x00000001
        /*02e8*/ 	.word	0x00000001


	//----- nvinfo : EIATTR_CRS_STACK_SIZE
	.align		4
.L_3727:
        /*02ec*/ 	.byte	0x04, 0x1e
        /*02ee*/ 	.short	(.L_3729 - .L_3728)
.L_3728:
        /*02f0*/ 	.word	0x00000000


	//----- nvinfo : EIATTR_CBANK_PARAM_SIZE
	.align		4
.L_3729:
        /*02f4*/ 	.byte	0x03, 0x19
        /*02f6*/ 	.short	0x0128


	//----- nvinfo : EIATTR_PARAM_CBANK
	.align		4
        /*02f8*/ 	.byte	0x04, 0x0a
        /*02fa*/ 	.short	(.L_3731 - .L_3730)
	.align		4
.L_3730:
        /*02fc*/ 	.word	index@(.nv.constant0._ZN10layer_norm13ln_bwd_kernelINS_13Kernel_traitsI6__halfS2_fS2_fjLj4096ELj1ELj1ELj4ELj16ENS_18Kernel_traits_baseILj4096ES2_S2_fS2_fjLj128EEEEELb1ELb1ELb1ELb0EEEvNS_9BwdParamsE)
        /*0300*/ 	.short	0x0380
        /*0302*/ 	.short	0x0128


	//----- nvinfo : EIATTR_SW_WAR
	.align		4
.L_3731:
        /*0304*/ 	.byte	0x04, 0x36
        /*0306*/ 	.short	(.L_3733 - .L_3732)
.L_3732:
        /*0308*/ 	.word	0x00000008
.L_3733:


//--------------------- .nv.info._ZN10layer_norm22ln_bwd_finalize_kernelINS_22Kernel_traits_finalizeILj4096E6__halfS2_fS2_fjLb1ELj1024ELj4ENS_18Kernel_traits_baseILj4096ES2_S2_fS2_fjLj1024EEEEELb1ELb1EEEvNS_9BwdParamsE --------------------------
	.section	.nv.info._ZN10layer_norm22ln_bwd_finalize_kernelINS_22Kernel_traits_finalizeILj4096E6__halfS2_fS2_fjLb1ELj1024ELj4ENS_18Kernel_traits_baseILj4096ES2_S2_fS2_fjLj1024EEEEELb1ELb1EEEvNS_9BwdParamsE,"",@"SHT_CUDA_INFO"
	.sectionflags	@""
	.align	4


	//----- nvinfo : EIATTR_CUDA_API_VERSION
	.align		4
        /*0000*/ 	.byte	0x04, 0x37
        /*0002*/ 	.short	(.L_3735 - .L_3734)
.L_3734:
        /*0004*/ 	.word	0x00000082


	//----- nvinfo : EIATTR_KPARAM_INFO
	.align		4
.L_3735:
        /*0008*/ 	.byte	0x04, 0x17
        /*000a*/ 	.short	(.L_3737 - .L_3736)
.L_3736:
        /*000c*/ 	.word	0x00000000
        /*0010*/ 	.short	0x0000
        /*0012*/ 	.short	0x0000
        /*0014*/ 	.byte	0x00, 0xf0, 0xa1, 0x04


	//----- nvinfo : EIATTR_SPARSE_MMA_MASK
	.align		4
.L_3737:
        /*0018*/ 	.byte	0x03, 0x50
        /*001a*/ 	.short	0x0000


	//----- nvinfo : EIATTR_MAXREG_COUNT
	.align		4
        /*001c*/ 	.byte	0x03, 0x1b
        /*001e*/ 	.short	0x0040


	//----- nvinfo : EIATTR_NUM_BARRIERS
	.align		4
        /*0020*/ 	.byte	0x02, 0x4c
        /*0022*/ 	.byte	0x01
	.zero		1


	//----- nvinfo : EIATTR_MERCURY_ISA_VERSION
	.align		4
        /*0024*/ 	.byte	0x03, 0x5f
        /*0026*/ 	.short	0x0101


	//----- nvinfo : EIATTR_COOP_GROUP_MASK_REGIDS
	.align		4
        /*0028*/ 	.byte	0x04, 0x29
        /*002a*/ 	.short	(.L_3739 - .L_3738)


	//   ....[0]....
.L_3738:
        /*002c*/ 	.word	0xffffffff


	//   ....[1]....
        /*0030*/ 	.word	0xffffffff


	//   ....[2]....
        /*0034*/ 	.word	0xffffffff


	//   ....[3]....
        /*0038*/ 	.word	0xffffffff


	//   ....[4]....
        /*003c*/ 	.word	0xffffffff


	//   ....[5]....
        /*0040*/ 	.word	0xffffffff


	//   ....[6]....
        /*0044*/ 	.word	0xffffffff


	//   ....[7]....
        /*0048*/ 	.word	0xffffffff


	//   ....[8]....
        /*004c*/ 	.word	0xffffffff


	//   ....[9]....
        /*0050*/ 	.word	0xffffffff


	//   ....[10]....
        /*0054*/ 	.word	0xffffffff


	//   ....[11]....
        /*0058*/ 	.word	0xffffffff


	//   ....[12]....
        /*005c*/ 	.word	0xffffffff


	//   ....[13]....
        /*0060*/ 	.word	0xffffffff


	//   ....[14]....
        /*0064*/ 	.word	0xffffffff


	//----- nvinfo : EIATTR_COOP_GROUP_INSTR_OFFSETS
	.align		4
.L_3739:
        /*0068*/ 	.byte	0x04, 0x28
        /*006a*/ 	.short	(.L_3741 - .L_3740)


	//   ....[0]....
.L_3740:
        /*006c*/ 	.word	0x00001060


	//   ....[1]....
        /*0070*/ 	.word	0x00001070


	//   ....[2]....
        /*0074*/ 	.word	0x00001080


	//   ....[3]....
        /*0078*/ 	.word	0x000010b0


	//   ....[4]....
        /*007c*/ 	.word	0x000010d0


	//   ....[5]....
        /*0080*/ 	.word	0x000010e0


	//   ....[6]....
        /*0084*/ 	.word	0x00001120


	//   ....[7]....
        /*0088*/ 	.word	0x00001140


	//   ....[8]....
        /*008c*/ 	.word	0x00001150


	//   ....[9]....
        /*0090*/ 	.word	0x00001180


	//   ....[10]....
        /*0094*/ 	.word	0x000011a0


	//   ....[11]....
        /*0098*/ 	.word	0x000011b0


	//   ....[12]....
        /*009c*/ 	.word	0x000011f0


	//   ....[13]....
        /*00a0*/ 	.word	0x00001200


	//   ....[14]....
        /*00a4*/ 	.word	0x00001210


	//----- nvinfo : EIATTR_VRC_CTA_INIT_COUNT
	.align		4
.L_3741:
        /*00a8*/ 	.byte	0x02, 0x4a
	.zero		1
	.zero		1


	//----- nvinfo : EIATTR_EXIT_INSTR_OFFSETS
	.align		4
        /*00ac*/ 	.byte	0x04, 0x1c
        /*00ae*/ 	.short	(.L_3743 - .L_3742)


	//   ....[0]....
.L_3742:
        /*00b0*/ 	.word	0x00000060


	//   ....[1]....
        /*00b4*/ 	.word	0x00001290


	//   ....[2]....
        /*00b8*/ 	.word	0x000013d0


	//----- nvinfo : EIATTR_MAX_THREADS
	.align		4
.L_3743:
        /*00bc*/ 	.byte	0x04, 0x05
        /*00be*/ 	.short	(.L_3745 - .L_3744)
.L_3744:
        /*00c0*/ 	.word	0x00000400
        /*00c4*/ 	.word	0x00000001
        /*00c8*/ 	.word	0x00000001


	//----- nvinfo : EIATTR_CRS_STACK_SIZE
	.align		4
.L_3745:
        /*00cc*/ 	.byte	0x04, 0x1e
        /*00ce*/ 	.short	(.L_3747 - .L_3746)
.L_3746:
        /*00d0*/ 	.word	0x00000000


	//----- nvinfo : EIATTR_CBANK_PARAM_SIZE
	.align		4
.L_3747:
        /*00d4*/ 	.byte	0x03, 0x19
        /*00d6*/ 	.short	0x0128


	//----- nvinfo : EIATTR_PARAM_CBANK
	.align		4
        /*00d8*/ 	.byte	0x04, 0x0a
        /*00da*/ 	.short	(.L_3749 - .L_3748)
	.align		4
.L_3748:
        /*00dc*/ 	.word	index@(.nv.constant0._ZN10layer_norm22ln_bwd_finalize_kernelINS_22Kernel_traits_finalizeILj4096E6__halfS2_fS2_fjLb1ELj1024ELj4ENS_18Kernel_traits_baseILj4096ES2_S2_fS2_fjLj1024EEEEELb1ELb1EEEvNS_9BwdParamsE)
        /*00e0*/ 	.short	0x0380
        /*00e2*/ 	.short	0x0128


	//----- nvinfo : EIATTR_SW_WAR
	.align		4
.L_3749:
        /*00e4*/ 	.byte	0x04, 0x36
        /*00e6*/ 	.short	(.L_3751 - .L_3750)
.L_3750:
        /*00e8*/ 	.word	0x00000008
.L_3751:


//--------------------- .nv.info._ZN10layer_norm13ln_bwd_kernelINS_13Kernel_traitsI6__halfS2_fS2_fjLj4096ELj1ELj1ELj4ELj16ENS_18Kernel_traits_baseILj4096ES2_S2_fS2_fjLj128EEEEELb1ELb1ELb1ELb1EEEvNS_9BwdParamsE --------------------------
	.section	.nv.info._ZN10layer_norm13ln_bwd_kernelINS_13Kernel_traitsI6__halfS2_fS2_fjLj4096ELj1ELj1ELj4ELj16ENS_18Kernel_traits_baseILj4096ES2_S2_fS2_fjLj128EEEEELb1ELb1ELb1ELb1EEEvNS_9BwdParamsE,"",@"SHT_CUDA_INFO"
	.sectionflags	@""
	.align	4


	//----- nvinfo : EIATTR_CUDA_API_VERSION
	.align		4
        /*0000*/ 	.byte	0x04, 0x37
        /*0002*/ 	.short	(.L_3753 - .L_3752)
.L_3752:
        /*0004*/ 	.word	0x00000082


	//----- nvinfo : EIATTR_KPARAM_INFO
	.align		4
.L_3753:
        /*0008*/ 	.byte	0x04, 0x17
        /*000a*/ 	.short	(.L_3755 - .L_3754)
.L_3754:
        /*000c*/ 	.word	0x00000000
        /*0010*/ 	.short	0x0000
        /*0012*/ 	.short	0x0000
        /*0014*/ 	.byte	0x00, 0xf0, 0xa1, 0x04


	//----- nvinfo : EIATTR_SPARSE_MMA_MASK
	.align		4
.L_3755:
        /*0018*/ 	.byte	0x03, 0x50
        /*001a*/ 	.short	0x0000


	//----- nvinfo : EIATTR_MAXREG_COUNT
	.align		4
        /*001c*/ 	.byte	0x03, 0x1b
        /*001e*/ 	.short	0x00ff


	//----- nvinfo : EIATTR_NUM_BARRIERS
	.align		4
        /*0020*/ 	.byte	0x02, 0x4c
        /*0022*/ 	.byte	0x01
	.zero		1


	//----- nvinfo : EIATTR_ANNOTATIONS
	.align		4
        /*0024*/ 	.byte	0x04, 0x55
        /*0026*/ 	.short	(.L_3757 - .L_3756)


	//   ....[0]....
.L_3756:
        /*0028*/ 	.word	0x00000001
        /*002c*/ 	.byte	0x50, 0x23, 0x00, 0x00, 0x01, 0x00, 0x00, 0x00, 0xe0, 0x23, 0x00, 0x00, 0x01, 0x00, 0x00, 0x00
        /*003c*/ 	.byte	0xc0, 0x25, 0x00, 0x00, 0x01, 0x00, 0x00, 0x00, 0x00, 0x26, 0x00, 0x00, 0x01, 0x00, 0x00, 0x00
        /*004c*/ 	.byte	0x10, 0x27, 0x00, 0x00, 0x01, 0x00, 0x00, 0x00, 0x30, 0x27, 0x00, 0x00, 0x01, 0x00, 0x00, 0x00
        /*005c*/ 	.byte	0xa0, 0x28, 0x00, 0x00, 0x01, 0x00, 0x00, 0x00, 0x10, 0x61, 0x00, 0x00


	//----- nvinfo : EIATTR_MERCURY_ISA_VERSION
	.align		4
.L_3757:
        /*0068*/ 	.byte	0x03, 0x5f
        /*006a*/ 	.short	0x0101


	//----- nvinfo : EIATTR_COOP_GROUP_MASK_REGIDS
	.align		4
        /*006c*/ 	.byte	0x04, 0x29
        /*006e*/ 	.short	(.L_3759 - .L_3758)


	//   ....[0]....
.L_3758:
        /*0070*/ 	.word	0xffffffff


	//   ....[1]....
        /*0074*/ 	.word	0xffffffff


	//   ....[2]....
        /*0078*/ 	.word	0xffffffff


	//   ....[3]....
        /*007c*/ 	.word	0xffffffff


	//   ....[4]....
        /*0080*/ 	.word	0xffffffff


	//   ....[5]....
        /*0084*/ 	.word	0xffffffff


	//   ....[6]....
        /*0088*/ 	.word	0xffffffff


	//   ....[7]....
        /*008c*/ 	.word	0xffffffff


	//   ....[8]....
        /*0090*/ 	.word	0xffffffff


	//   ....[9]....
        /*0094*/ 	.word	0xffffffff


	//----- nvinfo : EIATTR_COOP_GROUP_INSTR_OFFSETS
	.align		4
.L_3759:
        /*0098*/ 	.byte	0x04, 0x28
        /*009a*/ 	.short	(.L_3761 - .L_3760)


	//   ....[0]....
.L_3760:
        /*009c*/ 	.word	0x00002360


	//   ....[1]....
        /*00a0*/ 	.word	0x00002370


	//   ....[2]....
        /*00a4*/ 	.word	0x000023b0


	//   ....[3]....
        /*00a8*/ 	.word	0x000023c0


	//   ....[4]....
        /*00ac*/ 	.word	0x00002410


	//   ....[5]....
        /*00b0*/ 	.word	0x00002420


	//   ....[6]....
        /*00b4*/ 	.word	0x00002450


	//   ....[7]....
        /*00b8*/ 	.word	0x00002460


	//   ....[8]....
        /*00bc*/ 	.word	0x00002490


	//   ....[9]....
        /*00c0*/ 	.word	0x000024a0


	//----- nvinfo : EIATTR_VRC_CTA_INIT_COUNT
	.align		4
.L_3761:
        /*00c4*/ 	.byte	0x02, 0x4a
	.zero		1
	.zero		1


	//----- nvinfo : EIATTR_EXIT_INSTR_OFFSETS
	.align		4
        /*00c8*/ 	.byte	0x04, 0x1c
        /*00ca*/ 	.short	(.L_3763 - .L_3762)


	//   ....[0]....
.L_3762:
        /*00cc*/ 	.word	0x00010ec0


	//----- nvinfo : EIATTR_MAX_THREADS
	.align		4
.L_3763:
        /*00d0*/ 	.byte	0x04, 0x05
        /*00d2*/ 	.short	(.L_3765 - .L_3764)
.L_3764:
        /*00d4*/ 	.word	0x00000080
        /*00d8*/ 	.word	0x00000001
        /*00dc*/ 	.word	0x00000001


	//----- nvinfo : EIATTR_CRS_STACK_SIZE
	.align		4
.L_3765:
        /*00e0*/ 	.byte	0x04, 0x1e
        /*00e2*/ 	.short	(.L_3767 - .L_3766)
.L_3766:
        /*00e4*/ 	.word	0x00000000


	//----- nvinfo : EIATTR_CBANK_PARAM_SIZE
	.align		4
.L_3767:
        /*00e8*/ 	.byte	0x03, 0x19
        /*00ea*/ 	.short	0x0128


	//----- nvinfo : EIATTR_PARAM_CBANK
	.align		4
        /*00ec*/ 	.byte	0x04, 0x0a
        /*00ee*/ 	.short	(.L_3769 - .L_3768)
	.align		4
.L_3768:
        /*00f0*/ 	.word	index@(.nv.constant0._ZN10layer_norm13ln_bwd_kernelINS_13Kernel_traitsI6__halfS2_fS2_fjLj4096ELj1ELj1ELj4ELj16ENS_18Kernel_traits_baseILj4096ES2_S2_fS2_fjLj128EEEEELb1ELb1ELb1ELb1EEEvNS_9BwdParamsE)
        /*00f4*/ 	.short	0x0380
        /*00f6*/ 	.short	0x0128


	//----- nvinfo : EIATTR_SW_WAR
	.align		4
.L_3769:
        /*00f8*/ 	.byte	0x04, 0x36
        /*00fa*/ 	.short	(.L_3771 - .L_3770)
.L_3770:
        /*00fc*/ 	.word	0x00000008
.L_3771:


//--------------------- .nv.info._ZN10layer_norm13ln_bwd_kernelINS_13Kernel_traitsIf6__halffS2_fjLj4096ELj1ELj1ELj4ELj16ENS_18Kernel_traits_baseILj4096EfS2_fS2_fjLj128EEEEELb0ELb0ELb0ELb0EEEvNS_9BwdParamsE --------------------------
	.section	.nv.info._ZN10layer_norm13ln_bwd_kernelINS_13Kernel_traitsIf6__halffS2_fjLj4096ELj1ELj1ELj4ELj16ENS_18Kernel_traits_baseILj4096EfS2_fS2_fjLj128EEEEELb0ELb0ELb0ELb0EEEvNS_9BwdParamsE,"",@"SHT_CUDA_INFO"
	.sectionflags	@""
	.align	4


	//----- nvinfo : EIATTR_CUDA_API_VERSION
	.align		4
        /*0000*/ 	.byte	0x04, 0x37
        /*0002*/ 	.short	(.L_3773 - .L_3772)
.L_3772:
        /*0004*/ 	.word	0x00000082


	//----- nvinfo : EIATTR_KPARAM_INFO
	.align		4
.L_3773:
        /*0008*/ 	.byte	0x04, 0x17
        /*000a*/ 	.short	(.L_3775 - .L_3774)
.L_3774:
        /*000c*/ 	.word	0x00000000
        /*0010*/ 	.short	0x0000
        /*0012*/ 	.short	0x0000
        /*0014*/ 	.byte	0x00, 0xf0, 0xa1, 0x04


	//----- nvinfo : EIATTR_SPARSE_MMA_MASK
	.align		4
.L_3775:
        /*0018*/ 	.byte	0x03, 0x50
        /*001a*/ 	.short	0x0000


	//----- nvinfo : EIATTR_MAXREG_COUNT
	.align		4
        /*001c*/ 	.byte	0x03, 0x1b
        /*001e*/ 	.short	0x00ff


	//----- nvinfo : EIATTR_NUM_BARRIERS
	.align		4
        /*0020*/ 	.byte	0x02, 0x4c
        /*0022*/ 	.byte	0x01
	.zero		1


	//----- nvinfo : EIATTR_MERCURY_ISA_VERSION
	.align		4
        /*0024*/ 	.byte	0x03, 0x5f
        /*0026*/ 	.short	0x0101


	//----- nvinfo : EIATTR_COOP_GROUP_MASK_REGIDS
	.align		4
        /*0028*/ 	.byte	0x04, 0x29
        /*002a*/ 	.short	(.L_3777 - .L_3776)


	//   ....[0]....
.L_3776:
        /*002c*/ 	.word	0xffffffff


	//   ....[1]....
        /*0030*/ 	.word	0xffffffff


	//   ....[2]....
        /*0034*/ 	.word	0xffffffff


	//   ....[3]....
        /*0038*/ 	.word	0xffffffff


	//   ....[4]....
        /*003c*/ 	.word	0xffffffff


	//   ....[5]....
        /*0040*/ 	.word	0xffffffff


	//   ....[6]....
        /*0044*/ 	.word	0xffffffff


	//   ....[7]....
        /*0048*/ 	.word	0xffffffff


	//   ....[8]....
        /*004c*/ 	.word	0xffffffff


	//   ....[9]....
        /*0050*/ 	.word	0xffffffff


	//----- nvinfo : EIATTR_COOP_GROUP_INSTR_OFFSETS
	.align		4
.L_3777:
        /*0054*/ 	.byte	0x04, 0x28
        /*0056*/ 	.short	(.L_3779 - .L_3778)


	//   ....[0]....
.L_3778:
        /*0058*/ 	.word	0x00001c80


	//   ....[1]....
        /*005c*/ 	.word	0x00001cb0


	//   ....[2]....
        /*0060*/ 	.word	0x00001ce0


	//   ....[3]....
        /*0064*/ 	.word	0x00001cf0


	//   ....[4]....
        /*0068*/ 	.word	0x00001d20


	//   ....[5]....
        /*006c*/ 	.word	0x00001d30


	//   ....[6]....
        /*0070*/ 	.word	0x00001d60


	//   ....[7]....
        /*0074*/ 	.word	0x00001d70


	//   ....[8]....
        /*0078*/ 	.word	0x00001da0


	//   ....[9]....
        /*007c*/ 	.word	0x00001db0


	//----- nvinfo : EIATTR_VRC_CTA_INIT_COUNT
	.align		4
.L_3779:
        /*0080*/ 	.byte	0x02, 0x4a
	.zero		1
	.zero		1


	//----- nvinfo : EIATTR_EXIT_INSTR_OFFSETS
	.align		4
        /*0084*/ 	.byte	0x04, 0x1c
        /*0086*/ 	.short	(.L_3781 - .L_3780)


	//   ....[0]....
.L_3780:
        /*0088*/ 	.word	0x00004db0


	//   ....[1]....
        /*008c*/ 	.word	0x00004e50


	//----- nvinfo : EIATTR_MAX_THREADS
	.align		4
.L_3781:
        /*0090*/ 	.byte	0x04, 0x05
        /*0092*/ 	.short	(.L_3783 - .L_3782)
.L_3782:
        /*0094*/ 	.word	0x00000080
        /*0098*/ 	.word	0x00000001
        /*009c*/ 	.word	0x00000001


	//----- nvinfo : EIATTR_CRS_STACK_SIZE
	.align		4
.L_3783:
        /*00a0*/ 	.byte	0x04, 0x1e
        /*00a2*/ 	.short	(.L_3785 - .L_3784)
.L_3784:
        /*00a4*/ 	.word	0x00000000


	//----- nvinfo : EIATTR_CBANK_PARAM_SIZE
	.align		4
.L_3785:
        /*00a8*/ 	.byte	0x03, 0x19
        /*00aa*/ 	.short	0x0128


	//----- nvinfo : EIATTR_PARAM_CBANK
	.align		4
        /*00ac*/ 	.byte	0x04, 0x0a
        /*00ae*/ 	.short	(.L_3787 - .L_3786)
	.align		4
.L_3786:
        /*00b0*/ 	.word	index@(.nv.constant0._ZN10layer_norm13ln_bwd_kernelINS_13Kernel_traitsIf6__halffS2_fjLj4096ELj1ELj1ELj4ELj16ENS_18Kernel_traits_baseILj4096EfS2_fS2_fjLj128EEEEELb0ELb0ELb0ELb0EEEvNS_9BwdParamsE)
        /*00b4*/ 	.short	0x0380
        /*00b6*/ 	.short	0x0128


	//----- nvinfo : EIATTR_SW_WAR
	.align		4
.L_3787:
        /*00b8*/ 	.byte	0x04, 0x36
        /*00ba*/ 	.short	(.L_3789 - .L_3788)
.L_3788:
        /*00bc*/ 	.word	0x00000008
.L_3789:


//--------------------- .nv.info._ZN10layer_norm13ln_bwd_kernelINS_13Kernel_traitsIf6__halffS2_fjLj4096ELj1ELj1ELj4ELj16ENS_18Kernel_traits_baseILj4096EfS2_fS2_fjLj128EEEEELb0ELb0ELb0ELb1EEEvNS_9BwdParamsE --------------------------
	.section	.nv.info._ZN10layer_norm13ln_bwd_kernelINS_13Kernel_traitsIf6__halffS2_fjLj4096ELj1ELj1ELj4ELj16ENS_18Kernel_traits_baseILj4096EfS2_fS2_fjLj128EEEEELb0ELb0ELb0ELb1EEEvNS_9BwdParamsE,"",@"SHT_CUDA_INFO"
	.sectionflags	@""
	.align	4


	//----- nvinfo : EIATTR_CUDA_API_VERSION
	.align		4
        /*0000*/ 	.byte	0x04, 0x37
        /*0002*/ 	.short	(.L_3791 - .L_3790)
.L_3790:
        /*0004*/ 	.word	0x00000082


	//----- nvinfo : EIATTR_KPARAM_INFO
	.align		4
.L_3791:
        /*0008*/ 	.byte	0x04, 0x17
        /*000a*/ 	.short	(.L_3793 - .L_3792)
.L_3792:
        /*000c*/ 	.word	0x00000000
        /*0010*/ 	.short	0x0000
        /*0012*/ 	.short	0x0000
        /*0014*/ 	.byte	0x00, 0xf0, 0xa1, 0x04


	//----- nvinfo : EIATTR_SPARSE_MMA_MASK
	.align		4
.L_3793:
        /*0018*/ 	.byte	0x03, 0x50
        /*001a*/ 	.short	0x0000


	//----- nvinfo : EIATTR_MAXREG_COUNT
	.align		4
        /*001c*/ 	.byte	0x03, 0x1b
        /*001e*/ 	.short	0x00ff


	//----- nvinfo : EIATTR_NUM_BARRIERS
	.align		4
        /*0020*/ 	.byte	0x02, 0x4c
        /*0022*/ 	.byte	0x01
	.zero		1


	//----- nvinfo : EIATTR_MERCURY_ISA_VERSION
	.align		4
        /*0024*/ 	.byte	0x03, 0x5f
        /*0026*/ 	.short	0x0101


	//----- nvinfo : EIATTR_COOP_GROUP_MASK_REGIDS
	.align		4
        /*0028*/ 	.byte	0x04, 0x29
        /*002a*/ 	.short	(.L_3795 - .L_3794)


	//   ....[0]....
.L_3794:
        /*002c*/ 	.word	0xffffffff


	//   ....[1]....
        /*0030*/ 	.word	0xffffffff


	//   ....[2]....
        /*0034*/ 	.word	0xffffffff


	//   ....[3]....
        /*0038*/ 	.word	0xffffffff


	//   ....[4]....
        /*003c*/ 	.word	0xffffffff


	//   ....[5]....
        /*0040*/ 	.word	0xffffffff


	//   ....[6]....
        /*0044*/ 	.word	0xffffffff


	//   ....[7]....
        /*0048*/ 	.word	0xffffffff


	//   ....[8]....
        /*004c*/ 	.word	0xffffffff


	//   ....[9]....
        /*0050*/ 	.word	0xffffffff


	//----- nvinfo : EIATTR_COOP_GROUP_INSTR_OFFSETS
	.align		4
.L_3795:
        /*0054*/ 	.byte	0x04, 0x28
        /*0056*/ 	.short	(.L_3797 - .L_3796)


	//   ....[0]....
.L_3796:
        /*0058*/ 	.word	0x00001570


	//   ....[1]....
        /*005c*/ 	.word	0x00001580


	//   ....[2]....
        /*0060*/ 	.word	0x000015b0


	//   ....[3]....
        /*0064*/ 	.word	0x000015c0


	//   ....[4]....
        /*0068*/ 	.word	0x000015f0


	//   ....[5]....
        /*006c*/ 	.word	0x00001600


	//   ....[6]....
        /*0070*/ 	.word	0x00001630


	//   ....[7]....
        /*0074*/ 	.word	0x00001640


	//   ....[8]....
        /*0078*/ 	.word	0x00001680


	//   ....[9]....
        /*007c*/ 	.word	0x00001690


	//----- nvinfo : EIATTR_VRC_CTA_INIT_COUNT
	.align		4
.L_3797:
        /*0080*/ 	.byte	0x02, 0x4a
	.zero		1
	.zero		1


	//----- nvinfo : EIATTR_EXIT_INSTR_OFFSETS
	.align		4
        /*0084*/ 	.byte	0x04, 0x1c
        /*0086*/ 	.short	(.L_3799 - .L_3798)


	//   ....[0]....
.L_3798:
        /*0088*/ 	.word	0x00004b50


	//----- nvinfo : EIATTR_MAX_THREADS
	.align		4
.L_3799:
        /*008c*/ 	.byte	0x04, 0x05
        /*008e*/ 	.short	(.L_3801 - .L_3800)
.L_3800:
        /*0090*/ 	.word	0x00000080
        /*0094*/ 	.word	0x00000001
        /*0098*/ 	.word	0x00000001


	//----- nvinfo : EIATTR_CRS_STACK_SIZE
	.align		4
.L_3801:
        /*009c*/ 	.byte	0x04, 0x1e
        /*009e*/ 	.short	(.L_3803 - .L_3802)
.L_3802:
        /*00a0*/ 	.word	0x00000000


	//----- nvinfo : EIATTR_CBANK_PARAM_SIZE
	.align		4
.L_3803:
        /*00a4*/ 	.byte	0x03, 0x19
        /*00a6*/ 	.short	0x0128


	//----- nvinfo : EIATTR_PARAM_CBANK
	.align		4
        /*00a8*/ 	.byte	0x04, 0x0a
        /*00aa*/ 	.short	(.L_3805 - .L_3804)
	.align		4
.L_3804:
        /*00ac*/ 	.word	index@(.nv.constant0._ZN10layer_norm13ln_bwd_kernelINS_13Kernel_traitsIf6__halffS2_fjLj4096ELj1ELj1ELj4ELj16ENS_18Kernel_traits_baseILj4096EfS2_fS2_fjLj128EEEEELb0ELb0ELb0ELb1EEEvNS_9BwdParamsE)
        /*00b0*/ 	.short	0x0380
        /*00b2*/ 	.short	0x0128


	//----- nvinfo : EIATTR_SW_WAR
	.align		4
.L_3805:
        /*00b4*/ 	.byte	0x04, 0x36
        /*00b6*/ 	.short	(.L_3807 - .L_3806)
.L_3806:
        /*00b8*/ 	.word	0x00000008
.L_3807:


//--------------------- .nv.info._ZN10layer_norm13ln_bwd_kernelINS_13Kernel_traitsIf6__halffS2_fjLj4096ELj1ELj1ELj4ELj16ENS_18Kernel_traits_baseILj4096EfS2_fS2_fjLj128EEEEELb0ELb0ELb1ELb0EEEvNS_9BwdParamsE --------------------------
	.section	.nv.info._ZN10layer_norm13ln_bwd_kernelINS_13Kernel_traitsIf6__halffS2_fjLj4096ELj1ELj1ELj4ELj16ENS_18Kernel_traits_baseILj4096EfS2_fS2_fjLj128EEEEELb0ELb0ELb1ELb0EEEvNS_9BwdParamsE,"",@"SHT_CUDA_INFO"
	.sectionflags	@""
	.align	4


	//----- nvinfo : EIATTR_CUDA_API_VERSION
	.align		4
        /*0000*/ 	.byte	0x04, 0x37
        /*0002*/ 	.short	(.L_3809 - .L_3808)
.L_3808:
        /*0004*/ 	.word	0x00000082


	//----- nvinfo : EIATTR_KPARAM_INFO
	.align		4
.L_3809:
        /*0008*/ 	.byte	0x04, 0x17
        /*000a*/ 	.short	(.L_3811 - .L_3810)
.L_3810:
        /*000c*/ 	.word	0x00000000
        /*0010*/ 	.short	0x0000
        /*0012*/ 	.short	0x0000
        /*0014*/ 	.byte	0x00, 0xf0, 0xa1, 0x04


	//----- nvinfo : EIATTR_SPARSE_MMA_MASK
	.align		4
.L_3811:
        /*0018*/ 	.byte	0x03, 0x50
        /*001a*/ 	.short	0x0000


	//----- nvinfo : EIATTR_MAXREG_COUNT
	.align		4
        /*001c*/ 	.byte	0x03, 0x1b
        /*001e*/ 	.short	0x00ff


	//----- nvinfo : EIATTR_NUM_BARRIERS
	.align		4
        /*0020*/ 	.byte	0x02, 0x4c
        /*0022*/ 	.byte	0x01
	.zero		1


	//----- nvinfo : EIATTR_MERCURY_ISA_VERSION
	.align		4
        /*0024*/ 	.byte	0x03, 0x5f
        /*0026*/ 	.short	0x0101


	//----- nvinfo : EIATTR_COOP_GROUP_MASK_REGIDS
	.align		4
        /*0028*/ 	.byte	0x04, 0x29
        /*002a*/ 	.short	(.L_3813 - .L_3812)


	//   ....[0]....
.L_3812:
        /*002c*/ 	.word	0xffffffff


	//   ....[1]....
        /*0030*/ 	.word	0xffffffff


	//   ....[2]....
        /*0034*/ 	.word	0xffffffff


	//   ....[3]....
        /*0038*/ 	.word	0xffffffff


	//   ....[4]....
        /*003c*/ 	.word	0xffffffff


	//   ....[5]....
        /*0040*/ 	.word	0xffffffff


	//   ....[6]....
        /*0044*/ 	.word	0xffffffff


	//   ....[7]....
        /*0048*/ 	.word	0xffffffff


	//   ....[8]....
        /*004c*/ 	.word	0xffffffff


	//   ....[9]....
        /*0050*/ 	.word	0xffffffff


	//----- nvinfo : EIATTR_COOP_GROUP_INSTR_OFFSETS
	.align		4
.L_3813:
        /*0054*/ 	.byte	0x04, 0x28
        /*0056*/ 	.short	(.L_3815 - .L_3814)


	//   ....[0]....
.L_3814:
        /*0058*/ 	.word	0x00001f60


	//   ....[1]....
        /*005c*/ 	.word	0x00001f90


	//   ....[2]....
        /*0060*/ 	.word	0x00001fc0


	//   ....[3]....
        /*0064*/ 	.word	0x00001fd0


	//   ....[4]....
        /*0068*/ 	.word	0x00002000


	//   ....[5]....
        /*006c*/ 	.word	0x00002010


	//   ....[6]....
        /*0070*/ 	.word	0x00002040


	//   ....[7]....
        /*0074*/ 	.word	0x00002050


	//   ....[8]....
        /*0078*/ 	.word	0x00002080


	//   ....[9]....
        /*007c*/ 	.word	0x00002090


	//----- nvinfo : EIATTR_VRC_CTA_INIT_COUNT
	.align		4
.L_3815:
        /*0080*/ 	.byte	0x02, 0x4a
	.zero		1
	.zero		1


	//----- nvinfo : EIATTR_EXIT_INSTR_OFFSETS
	.align		4
        /*0084*/ 	.byte	0x04, 0x1c
        /*0086*/ 	.short	(.L_3817 - .L_3816)


	//   ....[0]....
.L_3816:
        /*0088*/ 	.word	0x00007760


	//   ....[1]....
        /*008c*/ 	.word	0x00007800


	//----- nvinfo : EIATTR_MAX_THREADS
	.align		4
.L_3817:
        /*0090*/ 	.byte	0x04, 0x05
        /*0092*/ 	.short	(.L_3819 - .L_3818)
.L_3818:
        /*0094*/ 	.word	0x00000080
        /*0098*/ 	.word	0x00000001
        /*009c*/ 	.word	0x00000001


	//----- nvinfo : EIATTR_CRS_STACK_SIZE
	.align		4
.L_3819:
        /*00a0*/ 	.byte	0x04, 0x1e
        /*00a2*/ 	.short	(.L_3821 - .L_3820)
.L_3820:
        /*00a4*/ 	.word	0x00000000


	//----- nvinfo : EIATTR_CBANK_PARAM_SIZE
	.align		4
.L_3821:
        /*00a8*/ 	.byte	0x03, 0x19
        /*00aa*/ 	.short	0x0128


	//----- nvinfo : EIATTR_PARAM_CBANK
	.align		4
        /*00ac*/ 	.byte	0x04, 0x0a
        /*00ae*/ 	.short	(.L_3823 - .L_3822)
	.align		4
.L_3822:
        /*00b0*/ 	.word	index@(.nv.constant0._ZN10layer_norm13ln_bwd_kernelINS_13Kernel_traitsIf6__halffS2_fjLj4096ELj1ELj1ELj4ELj16ENS_18Kernel_traits_baseILj4096EfS2_fS2_fjLj128EEEEELb0ELb0ELb1ELb0EEEvNS_9BwdParamsE)
        /*00b4*/ 	.short	0x0380
        /*00b6*/ 	.short	0x0128


	//----- nvinfo : EIATTR_SW_WAR
	.align		4
.L_3823:
        /*00b8*/ 	.byte	0x04, 0x36
        /*00ba*/ 	.short	(.L_3825 - .L_3824)
.L_3824:
        /*00bc*/ 	.word	0x00000008
.L_3825:


//--------------------- .nv.info._ZN10layer_norm13ln_bwd_kernelINS_13Kernel_traitsIf6__halffS2_fjLj4096ELj1ELj1ELj4ELj16ENS_18Kernel_traits_baseILj4096EfS2_fS2_fjLj128EEEEELb0ELb0ELb1ELb1EEEvNS_9BwdParamsE --------------------------
	.section	.nv.info._ZN10layer_norm13ln_bwd_kernelINS_13Kernel_traitsIf6__halffS2_fjLj4096ELj1ELj1ELj4ELj16ENS_18Kernel_traits_baseILj4096EfS2_fS2_fjLj128EEEEELb0ELb0ELb1ELb1EEEvNS_9BwdParamsE,"",@"SHT_CUDA_INFO"
	.sectionflags	@""
	.align	4


	//----- nvinfo : EIATTR_CUDA_API_VERSION
	.align		4
        /*0000*/ 	.byte	0x04, 0x37
        /*0002*/ 	.short	(.L_3827 - .L_3826)
.L_3826:
        /*0004*/ 	.word	0x00000082


	//----- nvinfo : EIATTR_KPARAM_INFO
	.align		4
.L_3827:
        /*0008*/ 	.byte	0x04, 0x17
        /*000a*/ 	.short	(.L_3829 - .L_3828)
.L_3828:
        /*000c*/ 	.word	0x00000000
        /*0010*/ 	.short	0x0000
        /*0012*/ 	.short	0x0000
        /*0014*/ 	.byte	0x00, 0xf0, 0xa1, 0x04


	//----- nvinfo : EIATTR_SPARSE_MMA_MASK
	.align		4
.L_3829:
        /*0018*/ 	.byte	0x03, 0x50
        /*001a*/ 	.short	0x0000


	//----- nvinfo : EIATTR_MAXREG_COUNT
	.align		4
        /*001c*/ 	.byte	0x03, 0x1b
        /*001e*/ 	.short	0x00ff


	//----- nvinfo : EIATTR_NUM_BARRIERS
	.align		4
        /*0020*/ 	.byte	0x02, 0x4c
        /*0022*/ 	.byte	0x01
	.zero		1


	//----- nvinfo : EIATTR_MERCURY_ISA_VERSION
	.align		4
        /*0024*/ 	.byte	0x03, 0x5f
        /*0026*/ 	.short	0x0101


	//----- nvinfo : EIATTR_COOP_GROUP_MASK_REGIDS
	.align		4
        /*0028*/ 	.byte	0x04, 0x29
        /*002a*/ 	.short	(.L_3831 - .L_3830)


	//   ....[0]....
.L_3830:
        /*002c*/ 	.word	0xffffffff


	//   ....[1]....
        /*0030*/ 	.word	0xffffffff


	//   ....[2]....
        /*0034*/ 	.word	0xffffffff


	//   ....[3]....
        /*0038*/ 	.word	0xffffffff


	//   ....[4]....
        /*003c*/ 	.word	0xffffffff


	//   ....[5]....
        /*0040*/ 	.word	0xffffffff


	//   ....[6]....
        /*0044*/ 	.word	0xffffffff


	//   ....[7]....
        /*0048*/ 	.word	0xffffffff


	//   ....[8]....
        /*004c*/ 	.word	0xffffffff


	//   ....[9]....
        /*0050*/ 	.word	0xffffffff


	//----- nvinfo : EIATTR_COOP_GROUP_INSTR_OFFSETS
	.align		4
.L_3831:
        /*0054*/ 	.byte	0x04, 0x28
        /*0056*/ 	.short	(.L_3833 - .L_3832)


	//   ....[0]....
.L_3832:
        /*0058*/ 	.word	0x000019e0


	//   ....[1]....
        /*005c*/ 	.word	0x00001a00


	//   ....[2]....
        /*0060*/ 	.word	0x00001a40


	//   ....[3]....
        /*0064*/ 	.word	0x00001a50


	//   ....[4]....
        /*0068*/ 	.word	0x00001a80


	//   ....[5]....
        /*006c*/ 	.word	0x00001aa0


	//   ....[6]....
        /*0070*/ 	.word	0x00001ad0


	//   ....[7]....
        /*0074*/ 	.word	0x00001ae0


	//   ....[8]....
        /*0078*/ 	.word	0x00001b10


	//   ....[9]....
        /*007c*/ 	.word	0x00001b20


	//----- nvinfo : EIATTR_VRC_CTA_INIT_COUNT
	.align		4
.L_3833:
        /*0080*/ 	.byte	0x02, 0x4a
	.zero		1
	.zero		1


	//----- nvinfo : EIATTR_EXIT_INSTR_OFFSETS
	.align		4
        /*0084*/ 	.byte	0x04, 0x1c
        /*0086*/ 	.short	(.L_3835 - .L_3834)


	//   ....[0]....
.L_3834:
        /*0088*/ 	.word	0x00006f80


	//----- nvinfo : EIATTR_MAX_THREADS
	.align		4
.L_3835:
        /*008c*/ 	.byte	0x04, 0x05
        /*008e*/ 	.short	(.L_3837 - .L_3836)
.L_3836:
        /*0090*/ 	.word	0x00000080
        /*0094*/ 	.word	0x00000001
        /*0098*/ 	.word	0x00000001


	//----- nvinfo : EIATTR_CRS_STACK_SIZE
	.align		4
.L_3837:
        /*009c*/ 	.byte	0x04, 0x1e
        /*009e*/ 	.short	(.L_3839 - .L_3838)
.L_3838:
        /*00a0*/ 	.word	0x00000000


	//----- nvinfo : EIATTR_CBANK_PARAM_SIZE
	.align		4
.L_3839:
        /*00a4*/ 	.byte	0x03, 0x19
        /*00a6*/ 	.short	0x0128


	//----- nvinfo : EIATTR_PARAM_CBANK
	.align		4
        /*00a8*/ 	.byte	0x04, 0x0a
        /*00aa*/ 	.short	(.L_3841 - .L_3840)
	.align		4
.L_3840:
        /*00ac*/ 	.word	index@(.nv.constant0._ZN10layer_norm13ln_bwd_kernelINS_13Kernel_traitsIf6__halffS2_fjLj4096ELj1ELj1ELj4ELj16ENS_18Kernel_traits_baseILj4096EfS2_fS2_fjLj128EEEEELb0ELb0ELb1ELb1EEEvNS_9BwdParamsE)
        /*00b0*/ 	.short	0x0380
        /*00b2*/ 	.short	0x0128


	//----- nvinfo : EIATTR_SW_WAR
	.align		4
.L_3841:
        /*00b4*/ 	.byte	0x04, 0x36
        /*00b6*/ 	.short	(.L_3843 - .L_3842)
.L_3842:
        /*00b8*/ 	.word	0x00000008
.L_3843:


//--------------------- .nv.info._ZN10layer_norm13ln_bwd_kernelINS_13Kernel_traitsIf6__halffS2_fjLj4096ELj1ELj1ELj4ELj16ENS_18Kernel_traits_baseILj4096EfS2_fS2_fjLj128EEEEELb0ELb1ELb0ELb0EEEvNS_9BwdParamsE --------------------------
	.section	.nv.info._ZN10layer_norm13ln_bwd_kernelINS_13Kernel_traitsIf6__halffS2_fjLj4096ELj1ELj1ELj4ELj16ENS_18Kernel_traits_baseILj4096EfS2_fS2_fjLj128EEEEELb0ELb1ELb0ELb0EEEvNS_9BwdParamsE,"",@"SHT_CUDA_INFO"
	.sectionflags	@""
	.align	4


	//----- nvinfo : EIATTR_CUDA_API_VERSION
	.align		4
        /*0000*/ 	.byte	0x04, 0x37
        /*0002*/ 	.short	(.L_3845 - .L_3844)
.L_3844:
        /*0004*/ 	.word	0x00000082


	//----- nvinfo : EIATTR_KPARAM_INFO
	.align		4
.L_3845:
        /*0008*/ 	.byte	0x04, 0x17
        /*000a*/ 	.short	(.L_3847 - .L_3846)
.L_3846:
        /*000c*/ 	.word	0x00000000
        /*0010*/ 	.short	0x0000
        /*0012*/ 	.short	0x0000
        /*0014*/ 	.byte	0x00, 0xf0, 0xa1, 0x04


	//----- nvinfo : EIATTR_SPARSE_MMA_MASK
	.align		4
.L_3847:
        /*0018*/ 	.byte	0x03, 0x50
        /*001a*/ 	.short	0x0000


	//----- nvinfo : EIATTR_MAXREG_COUNT
	.align		4
        /*001c*/ 	.byte	0x03, 0x1b
        /*001e*/ 	.short	0x00ff


	//----- nvinfo : EIATTR_NUM_BARRIERS
	.align		4
        /*0020*/ 	.byte	0x02, 0x4c
        /*0022*/ 	.byte	0x01
	.zero		1


	//----- nvinfo : EIATTR_ANNOTATIONS
	.align		4
        /*0024*/ 	.byte	0x04, 0x55
        /*0026*/ 	.short	(.L_3849 - .L_3848)


	//   ....[0]....
.L_3848:
        /* <DEDUP_REMOVED lines=33> */


	//----- nvinfo : EIATTR_MERCURY_ISA_VERSION
	.align		4
.L_3849:
        /*0228*/ 	.byte	0x03, 0x5f
        /*022a*/ 	.short	0x0101


	//----- nvinfo : EIATTR_COOP_GROUP_MASK_REGIDS
	.align		4
        /*022c*/ 	.byte	0x04, 0x29
        /*022e*/ 	.short	(.L_3851 - .L_3850)


	//   ....[0]....
.L_3850:
        /*0230*/ 	.word	0xffffffff


	//   ....[1]....
        /*0234*/ 	.word	0xffffffff


	//   ....[2]....
        /*0238*/ 	.word	0xffffffff


	//   ....[3]....
        /*023c*/ 	.word	0xffffffff


	//   ....[4]....
        /*0240*/ 	.word	0xffffffff


	//   ....[5]....
        /*0244*/ 	.word	0xffffffff


	//   ....[6]....
        /*0248*/ 	.word	0xffffffff


	//   ....[7]....
        /*024c*/ 	.word	0xffffffff


	//   ....[8]....
        /*0250*/ 	.word	0xffffffff


	//   ....[9]....
        /*0254*/ 	.word	0xffffffff


	//----- nvinfo : EIATTR_COOP_GROUP_INSTR_OFFSETS
	.align		4
.L_3851:
        /*0258*/ 	.byte	0x04, 0x28
        /*025a*/ 	.short	(.L_3853 - .L_3852)


	//   ....[0]....
.L_3852:
        /*025c*/ 	.word	0x00002470


	//   ....[1]....
        /*0260*/ 	.word	0x000024a0


	//   ....[2]....
        /*0264*/ 	.word	0x000024d0


	//   ....[3]....
        /*0268*/ 	.word	0x000024f0


	//   ....[4]....
        /*026c*/ 	.word	0x00002510


	//   ....[5]....
        /*0270*/ 	.word	0x00002530


	//   ....[6]....
        /*0274*/ 	.word	0x00002550


	//   ....[7]....
        /*0278*/ 	.word	0x00002570


	//   ....[8]....
        /*027c*/ 	.word	0x00002590


	//   ....[9]....
        /*0280*/ 	.word	0x000025b0


	//----- nvinfo : EIATTR_VRC_CTA_INIT_COUNT
	.align		4
.L_3853:
        /*0284*/ 	.byte	0x02, 0x4a
	.zero		1
	.zero		1


	//----- nvinfo : EIATTR_EXIT_INSTR_OFFSETS
	.align		4
        /*0288*/ 	.byte	0x04, 0x1c
        /*028a*/ 	.short	(.L_3855 - .L_3854)


	//   ....[0]....
.L_3854:
        /*028c*/ 	.word	0x00006f00


	//   ....[1]....
        /*0290*/ 	.word	0x00006fd0


	//----- nvinfo : EIATTR_MAX_THREADS
	.align		4
.L_3855:
        /*0294*/ 	.byte	0x04, 0x05
        /*0296*/ 	.short	(.L_3857 - .L_3856)
.L_3856:
        /*0298*/ 	.word	0x00000080
        /*029c*/ 	.word	0x00000001
        /*02a0*/ 	.word	0x00000001


	//----- nvinfo : EIATTR_CRS_STACK_SIZE
	.align		4
.L_3857:
        /*02a4*/ 	.byte	0x04, 0x1e
        /*02a6*/ 	.short	(.L_3859 - .L_3858)
.L_3858:
        /*02a8*/ 	.word	0x00000000


	//----- nvinfo : EIATTR_CBANK_PARAM_SIZE
	.align		4
.L_3859:
        /*02ac*/ 	.byte	0x03, 0x19
        /*02ae*/ 	.short	0x0128


	//----- nvinfo : EIATTR_PARAM_CBANK
	.align		4
        /*02b0*/ 	.byte	0x04, 0x0a
        /*02b2*/ 	.short	(.L_3861 - .L_3860)
	.align		4
.L_3860:
        /*02b4*/ 	.word	index@(.nv.constant0._ZN10layer_norm13ln_bwd_kernelINS_13Kernel_traitsIf6__halffS2_fjLj4096ELj1ELj1ELj4ELj16ENS_18Kernel_traits_baseILj4096EfS2_fS2_fjLj128EEEEELb0ELb1ELb0ELb0EEEvNS_9BwdParamsE)
        /*02b8*/ 	.short	0x0380
        /*02ba*/ 	.short	0x0128


	//----- nvinfo : EIATTR_SW_WAR
	.align		4
.L_3861:
        /*02bc*/ 	.byte	0x04, 0x36
        /*02be*/ 	.short	(.L_3863 - .L_3862)
.L_3862:
        /*02c0*/ 	.word	0x00000008
.L_3863:


//--------------------- .nv.info._ZN10layer_norm13ln_bwd_kernelINS_13Kernel_traitsIf6__halffS2_fjLj4096ELj1ELj1ELj4ELj16ENS_18Kernel_traits_baseILj4096EfS2_fS2_fjLj128EEEEELb0ELb1ELb0ELb1EEEvNS_9BwdParamsE --------------------------
	.section	.nv.info._ZN10layer_norm13ln_bwd_kernelINS_13Kernel_traitsIf6__halffS2_fjLj4096ELj1ELj1ELj4ELj16ENS_18Kernel_traits_baseILj4096EfS2_fS2_fjLj128EEEEELb0ELb1ELb0ELb1EEEvNS_9BwdParamsE,"",@"SHT_CUDA_INFO"
	.sectionflags	@""
	.align	4


	//----- nvinfo : EIATTR_CUDA_API_VERSION
	.align		4
        /*0000*/ 	.byte	0x04, 0x37
        /*0002*/ 	.short	(.L_3865 - .L_3864)
.L_3864:
        /*0004*/ 	.word	0x00000082


	//----- nvinfo : EIATTR_KPARAM_INFO
	.align		4
.L_3865:
        /*0008*/ 	.byte	0x04, 0x17
        /*000a*/ 	.short	(.L_3867 - .L_3866)
.L_3866:
        /*000c*/ 	.word	0x00000000
        /*0010*/ 	.short	0x0000
        /*0012*/ 	.short	0x0000
        /*0014*/ 	.byte	0x00, 0xf0, 0xa1, 0x04


	//----- nvinfo : EIATTR_SPARSE_MMA_MASK
	.align		4
.L_3867:
        /*0018*/ 	.byte	0x03, 0x50
        /*001a*/ 	.short	0x0000


	//----- nvinfo : EIATTR_MAXREG_COUNT
	.align		4
        /*001c*/ 	.byte	0x03, 0x1b
        /*001e*/ 	.short	0x00ff


	//----- nvinfo : EIATTR_NUM_BARRIERS
	.align		4
        /*0020*/ 	.byte	0x02, 0x4c
        /*0022*/ 	.byte	0x01
	.zero		1


	//----- nvinfo : EIATTR_ANNOTATIONS
	.align		4
        /*0024*/ 	.byte	0x04, 0x55
        /*0026*/ 	.short	(.L_3869 - .L_3868)


	//   ....[0]....
.L_3868:
        /* <DEDUP_REMOVED lines=60> */


	//----- nvinfo : EIATTR_MERCURY_ISA_VERSION
	.align		4
.L_3869:
        /*03d8*/ 	.byte	0x03, 0x5f
        /*03da*/ 	.short	0x0101


	//----- nvinfo : EIATTR_COOP_GROUP_MASK_REGIDS
	.align		4
        /*03dc*/ 	.byte	0x04, 0x29
        /*03de*/ 	.short	(.L_3871 - .L_3870)


	//   ....[0]....
.L_3870:
        /*03e0*/ 	.word	0xffffffff


	//   ....[1]....
        /*03e4*/ 	.word	0xffffffff


	//   ....[2]....
        /*03e8*/ 	.word	0xffffffff


	//   ....[3]....
        /*03ec*/ 	.word	0xffffffff


	//   ....[4]....
        /*03f0*/ 	.word	0xffffffff


	//   ....[5]....
        /*03f4*/ 	.word	0xffffffff


	//   ....[6]....
        /*03f8*/ 	.word	0xffffffff


	//   ....[7]....
        /*03fc*/ 	.word	0xffffffff


	//   ....[8]....
        /*0400*/ 	.word	0xffffffff


	//   ....[9]....
        /*0404*/ 	.word	0xffffffff


	//----- nvinfo : EIATTR_COOP_GROUP_INSTR_OFFSETS
	.align		4
.L_3871:
        /*0408*/ 	.byte	0x04, 0x28
        /*040a*/ 	.short	(.L_3873 - .L_3872)


	//   ....[0]....
.L_3872:
        /*040c*/ 	.word	0x00001db0


	//   ....[1]....
        /*0410*/ 	.word	0x00001e20


	//   ....[2]....
        /*0414*/ 	.word	0x00001e40


	//   ....[3]....
        /*0418*/ 	.word	0x00001e60


	//   ....[4]....
        /*041c*/ 	.word	0x00001e80


	//   ....[5]....
        /*0420*/ 	.word	0x00001ea0


	//   ....[6]....
        /*0424*/ 	.word	0x00001ec0


	//   ....[7]....
        /*0428*/ 	.word	0x00001ee0


	//   ....[8]....
        /*042c*/ 	.word	0x00001f10


	//   ....[9]....
        /*0430*/ 	.word	0x00001f40


	//----- nvinfo : EIATTR_VRC_CTA_INIT_COUNT
	.align		4
.L_3873:
        /*0434*/ 	.byte	0x02, 0x4a
	.zero		1
	.zero		1


	//----- nvinfo : EIATTR_EXIT_INSTR_OFFSETS
	.align		4
        /*0438*/ 	.byte	0x04, 0x1c
        /*043a*/ 	.short	(.L_3875 - .L_3874)


	//   ....[0]....
.L_3874:
        /*043c*/ 	.word	0x00007150


	//----- nvinfo : EIATTR_MAX_THREADS
	.align		4
.L_3875:
        /*0440*/ 	.byte	0x04, 0x05
        /*0442*/ 	.short	(.L_3877 - .L_3876)
.L_3876:
        /*0444*/ 	.word	0x00000080
        /*0448*/ 	.word	0x00000001
        /*044c*/ 	.word	0x00000001


	//----- nvinfo : EIATTR_CRS_STACK_SIZE
	.align		4
.L_3877:
        /*0450*/ 	.byte	0x04, 0x1e
        /*0452*/ 	.short	(.L_3879 - .L_3878)
.L_3878:
        /*0454*/ 	.word	0x00000000


	//----- nvinfo : EIATTR_CBANK_PARAM_SIZE
	.align		4
.L_3879:
        /*0458*/ 	.byte	0x03, 0x19
        /*045a*/ 	.short	0x0128


	//----- nvinfo : EIATTR_PARAM_CBANK
	.align		4
        /*045c*/ 	.byte	0x04, 0x0a
        /*045e*/ 	.short	(.L_3881 - .L_3880)
	.align		4
.L_3880:
        /*0460*/ 	.word	index@(.nv.constant0._ZN10layer_norm13ln_bwd_kernelINS_13Kernel_traitsIf6__halffS2_fjLj4096ELj1ELj1ELj4ELj16ENS_18Kernel_traits_baseILj4096EfS2_fS2_fjLj128EEEEELb0ELb1ELb0ELb1EEEvNS_9BwdParamsE)
        /*0464*/ 	.short	0x0380
        /*0466*/ 	.short	0x0128


	//----- nvinfo : EIATTR_SW_WAR
	.align		4
.L_3881:
        /*0468*/ 	.byte	0x04, 0x36
        /*046a*/ 	.short	(.L_3883 - .L_3882)
.L_3882:
        /*046c*/ 	.word	0x00000008
.L_3883:


//--------------------- .nv.info._ZN10layer_norm13ln_bwd_kernelINS_13Kernel_traitsIf6__halffS2_fjLj4096ELj1ELj1ELj4ELj16ENS_18Kernel_traits_baseILj4096EfS2_fS2_fjLj128EEEEELb0ELb1ELb1ELb0EEEvNS_9BwdParamsE --------------------------
	.section	.nv.info._ZN10layer_norm13ln_bwd_kernelINS_13Kernel_traitsIf6__halffS2_fjLj4096ELj1ELj1ELj4ELj16ENS_18Kernel_traits_baseILj4096EfS2_fS2_fjLj128EEEEELb0ELb1ELb1ELb0EEEvNS_9BwdParamsE,"",@"SHT_CUDA_INFO"
	.sectionflags	@""
	.align	4


	//----- nvinfo : EIATTR_CUDA_API_VERSION
	.align		4
        /*0000*/ 	.byte	0x04, 0x37
        /*0002*/ 	.short	(.L_3885 - .L_3884)
.L_3884:
        /*0004*/ 	.word	0x00000082


	//----- nvinfo : EIATTR_KPARAM_INFO
	.align		4
.L_3885:
        /*0008*/ 	.byte	0x04, 0x17
        /*000a*/ 	.short	(.L_3887 - .L_3886)
.L_3886:
        /*000c*/ 	.word	0x00000000
        /*0010*/ 	.short	0x0000
        /*0012*/ 	.short	0x0000
        /*0014*/ 	.byte	0x00, 0xf0, 0xa1, 0x04


	//----- nvinfo : EIATTR_SPARSE_MMA_MASK
	.align		4
.L_3887:
        /*0018*/ 	.byte	0x03, 0x50
        /*001a*/ 	.short	0x0000


	//----- nvinfo : EIATTR_MAXREG_COUNT
	.align		4
        /*001c*/ 	.byte	0x03, 0x1b
        /*001e*/ 	.short	0x00ff


	//----- nvinfo : EIATTR_NUM_BARRIERS
	.align		4
        /*0020*/ 	.byte	0x02, 0x4c
        /*0022*/ 	.byte	0x01
	.zero		1


	//----- nvinfo : EIATTR_ANNOTATIONS
	.align		4
        /*0024*/ 	.byte	0x04, 0x55
        /*0026*/ 	.short	(.L_3889 - .L_3888)


	//   ....[0]....
.L_3888:
        /* <DEDUP_REMOVED lines=47> */


	//----- nvinfo : EIATTR_MERCURY_ISA_VERSION
	.align		4
.L_3889:
        /*0308*/ 	.byte	0x03, 0x5f
        /*030a*/ 	.short	0x0101


	//----- nvinfo : EIATTR_COOP_GROUP_MASK_REGIDS
	.align		4
        /*030c*/ 	.byte	0x04, 0x29
        /*030e*/ 	.short	(.L_3891 - .L_3890)


	//   ....[0]....
.L_3890:
        /*0310*/ 	.word	0xffffffff


	//   ....[1]....
        /*0314*/ 	.word	0xffffffff


	//   ....[2]....
        /*0318*/ 	.word	0xffffffff


	//   ....[3]....
        /*031c*/ 	.word	0xffffffff


	//   ....[4]....
        /*0320*/ 	.word	0xffffffff


	//   ....[5]....
        /*0324*/ 	.word	0xffffffff


	//   ....[6]....
        /*0328*/ 	.word	0xffffffff


	//   ....[7]....
        /*032c*/ 	.word	0xffffffff


	//   ....[8]....
        /*0330*/ 	.word	0xffffffff


	//   ....[9]....
        /*0334*/ 	.word	0xffffffff


	//----- nvinfo : EIATTR_COOP_GROUP_INSTR_OFFSETS
	.align		4
.L_3891:
        /*0338*/ 	.byte	0x04, 0x28
        /*033a*/ 	.short	(.L_3893 - .L_3892)


	//   ....[0]....
.L_3892:
        /*033c*/ 	.word	0x000027e0


	//   ....[1]....
        /*0340*/ 	.word	0x00002800


	//   ....[2]....
        /*0344*/ 	.word	0x00002840


	//   ....[3]....
        /*0348*/ 	.word	0x00002870


	//   ....[4]....
        /*034c*/ 	.word	0x00002890


	//   ....[5]....
        /*0350*/ 	.word	0x000028b0


	//   ....[6]....
        /*0354*/ 	.word	0x000028d0


	//   ....[7]....
        /*0358*/ 	.word	0x000028f0


	//   ....[8]....
        /*035c*/ 	.word	0x00002910


	//   ....[9]....
        /*0360*/ 	.word	0x00002930


	//----- nvinfo : EIATTR_VRC_CTA_INIT_COUNT
	.align		4
.L_3893:
        /*0364*/ 	.byte	0x02, 0x4a
	.zero		1
	.zero		1


	//----- nvinfo : EIATTR_EXIT_INSTR_OFFSETS
	.align		4
        /*0368*/ 	.byte	0x04, 0x1c
        /*036a*/ 	.short	(.L_3895 - .L_3894)


	//   ....[0]....
.L_3894:
        /*036c*/ 	.word	0x0000a710


	//   ....[1]....
        /*0370*/ 	.word	0x0000a7e0


	//----- nvinfo : EIATTR_MAX_THREADS
	.align		4
.L_3895:
        /*0374*/ 	.byte	0x04, 0x05
        /*0376*/ 	.short	(.L_3897 - .L_3896)
.L_3896:
        /*0378*/ 	.word	0x00000080
        /*037c*/ 	.word	0x00000001
        /*0380*/ 	.word	0x00000001


	//----- nvinfo : EIATTR_CRS_STACK_SIZE
	.align		4
.L_3897:
        /*0384*/ 	.byte	0x04, 0x1e
        /*0386*/ 	.short	(.L_3899 - .L_3898)
.L_3898:
        /*0388*/ 	.word	0x00000000


	//----- nvinfo : EIATTR_CBANK_PARAM_SIZE
	.align		4
.L_3899:
        /*038c*/ 	.byte	0x03, 0x19
        /*038e*/ 	.short	0x0128


	//----- nvinfo : EIATTR_PARAM_CBANK
	.align		4
        /*0390*/ 	.byte	0x04, 0x0a
        /*0392*/ 	.short	(.L_3901 - .L_3900)
	.align		4
.L_3900:
        /*0394*/ 	.word	index@(.nv.constant0._ZN10layer_norm13ln_bwd_kernelINS_13Kernel_traitsIf6__halffS2_fjLj4096ELj1ELj1ELj4ELj16ENS_18Kernel_traits_baseILj4096EfS2_fS2_fjLj128EEEEELb0ELb1ELb1ELb0EEEvNS_9BwdParamsE)
        /*0398*/ 	.short	0x0380
        /*039a*/ 	.short	0x0128


	//----- nvinfo : EIATTR_SW_WAR
	.align		4
.L_3901:
        /*039c*/ 	.byte	0x04, 0x36
        /*039e*/ 	.short	(.L_3903 - .L_3902)
.L_3902:
        /*03a0*/ 	.word	0x00000008
.L_3903:


//--------------------- .nv.info._ZN10layer_norm13ln_bwd_kernelINS_13Kernel_traitsIf6__halffS2_fjLj4096ELj1ELj1ELj4ELj16ENS_18Kernel_traits_baseILj4096EfS2_fS2_fjLj128EEEEELb0ELb1ELb1ELb1EEEvNS_9BwdParamsE --------------------------
	.section	.nv.info._ZN10layer_norm13ln_bwd_kernelINS_13Kernel_traitsIf6__halffS2_fjLj4096ELj1ELj1ELj4ELj16ENS_18Kernel_traits_baseILj4096EfS2_fS2_fjLj128EEEEELb0ELb1ELb1ELb1EEEvNS_9BwdParamsE,"",@"SHT_CUDA_INFO"
	.sectionflags	@""
	.align	4


	//----- nvinfo : EIATTR_CUDA_API_VERSION
	.align		4
        /*0000*/ 	.byte	0x04, 0x37
        /*0002*/ 	.short	(.L_3905 - .L_3904)
.L_3904:
        /*0004*/ 	.word	0x00000082


	//----- nvinfo : EIATTR_KPARAM_INFO
	.align		4
.L_3905:
        /*0008*/ 	.byte	0x04, 0x17
        /*000a*/ 	.short	(.L_3907 - .L_3906)
.L_3906:
        /*000c*/ 	.word	0x00000000
        /*0010*/ 	.short	0x0000
        /*0012*/ 	.short	0x0000
        /*0014*/ 	.byte	0x00, 0xf0, 0xa1, 0x04


	//----- nvinfo : EIATTR_SPARSE_MMA_MASK
	.align		4
.L_3907:
        /*0018*/ 	.byte	0x03, 0x50
        /*001a*/ 	.short	0x0000


	//----- nvinfo : EIATTR_MAXREG_COUNT
	.align		4
        /*001c*/ 	.byte	0x03, 0x1b
        /*001e*/ 	.short	0x00ff


	//----- nvinfo : EIATTR_NUM_BARRIERS
	.align		4
        /*0020*/ 	.byte	0x02, 0x4c
        /*0022*/ 	.byte	0x01
	.zero		1


	//----- nvinfo : EIATTR_ANNOTATIONS
	.align		4
        /*0024*/ 	.byte	0x04, 0x55
        /*0026*/ 	.short	(.L_3909 - .L_3908)


	//   ....[0]....
.L_3908:
        /* <DEDUP_REMOVED lines=30> */


	//----- nvinfo : EIATTR_MERCURY_ISA_VERSION
	.align		4
.L_3909:
        /*01f8*/ 	.byte	0x03, 0x5f
        /*01fa*/ 	.short	0x0101


	//----- nvinfo : EIATTR_COOP_GROUP_MASK_REGIDS
	.align		4
        /*01fc*/ 	.byte	0x04, 0x29
        /*01fe*/ 	.short	(.L_3911 - .L_3910)


	//   ....[0]....
.L_3910:
        /*0200*/ 	.word	0xffffffff


	//   ....[1]....
        /*0204*/ 	.word	0xffffffff


	//   ....[2]....
        /*0208*/ 	.word	0xffffffff


	//   ....[3]....
        /*020c*/ 	.word	0xffffffff


	//   ....[4]....
        /*0210*/ 	.word	0xffffffff


	//   ....[5]....
        /*0214*/ 	.word	0xffffffff


	//   ....[6]....
        /*0218*/ 	.word	0xffffffff


	//   ....[7]....
        /*021c*/ 	.word	0xffffffff


	//   ....[8]....
        /*0220*/ 	.word	0xffffffff


	//   ....[9]....
        /*0224*/ 	.word	0xffffffff


	//----- nvinfo : EIATTR_COOP_GROUP_INSTR_OFFSETS
	.align		4
.L_3911:
        /*0228*/ 	.byte	0x04, 0x28
        /*022a*/ 	.short	(.L_3913 - .L_3912)


	//   ....[0]....
.L_3912:
        /*022c*/ 	.word	0x00002150


	//   ....[1]....
        /*0230*/ 	.word	0x00002170


	//   ....[2]....
        /*0234*/ 	.word	0x000021b0


	//   ....[3]....
        /*0238*/ 	.word	0x000021c0


	//   ....[4]....
        /*023c*/ 	.word	0x00002200


	//   ....[5]....
        /*0240*/ 	.word	0x00002210


	//   ....[6]....
        /*0244*/ 	.word	0x00002240


	//   ....[7]....
        /*0248*/ 	.word	0x00002250


	//   ....[8]....
        /*024c*/ 	.word	0x00002280


	//   ....[9]....
        /*0250*/ 	.word	0x00002290


	//----- nvinfo : EIATTR_VRC_CTA_INIT_COUNT
	.align		4
.L_3913:
        /*0254*/ 	.byte	0x02, 0x4a
	.zero		1
	.zero		1


	//----- nvinfo : EIATTR_EXIT_INSTR_OFFSETS
	.align		4
        /*0258*/ 	.byte	0x04, 0x1c
        /*025a*/ 	.short	(.L_3915 - .L_3914)


	//   ....[0]....
.L_3914:
        /*025c*/ 	.word	0x00009c70


	//----- nvinfo : EIATTR_MAX_THREADS
	.align		4
.L_3915:
        /*0260*/ 	.byte	0x04, 0x05
        /*0262*/ 	.short	(.L_3917 - .L_3916)
.L_3916:
        /*0264*/ 	.word	0x00000080
        /*0268*/ 	.word	0x00000001
        /*026c*/ 	.word	0x00000001


	//----- nvinfo : EIATTR_CRS_STACK_SIZE
	.align		4
.L_3917:
        /*0270*/ 	.byte	0x04, 0x1e
        /*0272*/ 	.short	(.L_3919 - .L_3918)
.L_3918:
        /*0274*/ 	.word	0x00000000


	//----- nvinfo : EIATTR_CBANK_PARAM_SIZE
	.align		4
.L_3919:
        /*0278*/ 	.byte	0x03, 0x19
        /*027a*/ 	.short	0x0128


	//----- nvinfo : EIATTR_PARAM_CBANK
	.align		4
        /*027c*/ 	.byte	0x04, 0x0a
        /*027e*/ 	.short	(.L_3921 - .L_3920)
	.align		4
.L_3920:
        /*0280*/ 	.word	index@(.nv.constant0._ZN10layer_norm13ln_bwd_kernelINS_13Kernel_traitsIf6__halffS2_fjLj4096ELj1ELj1ELj4ELj16ENS_18Kernel_traits_baseILj4096EfS2_fS2_fjLj128EEEEELb0ELb1ELb1ELb1EEEvNS_9BwdParamsE)
        /*0284*/ 	.short	0x0380
        /*0286*/ 	.short	0x0128


	//----- nvinfo : EIATTR_SW_WAR
	.align		4
.L_3921:
        /*0288*/ 	.byte	0x04, 0x36
        /*028a*/ 	.short	(.L_3923 - .L_3922)
.L_3922:
        /*028c*/ 	.word	0x00000008
.L_3923:


//--------------------- .nv.info._ZN10layer_norm13ln_bwd_kernelINS_13Kernel_traitsIf6__halffS2_fjLj4096ELj1ELj1ELj4ELj16ENS_18Kernel_traits_baseILj4096EfS2_fS2_fjLj128EEEEELb1ELb0ELb0ELb0EEEvNS_9BwdParamsE --------------------------
	.section	.nv.info._ZN10layer_norm13ln_bwd_kernelINS_13Kernel_traitsIf6__halffS2_fjLj4096ELj1ELj1ELj4ELj16ENS_18Kernel_traits_baseILj4096EfS2_fS2_fjLj128EEEEELb1ELb0ELb0ELb0EEEvNS_9BwdParamsE,"",@"SHT_CUDA_INFO"
	.sectionflags	@""
	.align	4


	//----- nvinfo : EIATTR_CUDA_API_VERSION
	.align		4
        /*0000*/ 	.byte	0x04, 0x37
        /*0002*/ 	.short	(.L_3925 - .L_3924)
.L_3924:
        /*0004*/ 	.word	0x00000082


	//----- nvinfo : EIATTR_KPARAM_INFO
	.align		4
.L_3925:
        /*0008*/ 	.byte	0x04, 0x17
        /*000a*/ 	.short	(.L_3927 - .L_3926)
.L_3926:
        /*000c*/ 	.word	0x00000000
        /*0010*/ 	.short	0x0000
        /*0012*/ 	.short	0x0000
        /*0014*/ 	.byte	0x00, 0xf0, 0xa1, 0x04


	//----- nvinfo : EIATTR_SPARSE_MMA_MASK
	.align		4
.L_3927:
        /*0018*/ 	.byte	0x03, 0x50
        /*001a*/ 	.short	0x0000


	//----- nvinfo : EIATTR_MAXREG_COUNT
	.align		4
        /*001c*/ 	.byte	0x03, 0x1b
        /*001e*/ 	.short	0x00ff


	//----- nvinfo : EIATTR_NUM_BARRIERS
	.align		4
        /*0020*/ 	.byte	0x02, 0x4c
        /*0022*/ 	.byte	0x01
	.zero		1


	//----- nvinfo : EIATTR_MERCURY_ISA_VERSION
	.align		4
        /*0024*/ 	.byte	0x03, 0x5f
        /*0026*/ 	.short	0x0101


	//----- nvinfo : EIATTR_COOP_GROUP_MASK_REGIDS
	.align		4
        /*0028*/ 	.byte	0x04, 0x29
        /*002a*/ 	.short	(.L_3929 - .L_3928)


	//   ....[0]....
.L_3928:
        /*002c*/ 	.word	0xffffffff


	//   ....[1]....
        /*0030*/ 	.word	0xffffffff


	//   ....[2]....
        /*0034*/ 	.word	0xffffffff


	//   ....[3]....
        /*0038*/ 	.word	0xffffffff


	//   ....[4]....
        /*003c*/ 	.word	0xffffffff


	//   ....[5]....
        /*0040*/ 	.word	0xffffffff


	//   ....[6]....
        /*0044*/ 	.word	0xffffffff


	//   ....[7]....
        /*0048*/ 	.word	0xffffffff


	//   ....[8]....
        /*004c*/ 	.word	0xffffffff


	//   ....[9]....
        /*0050*/ 	.word	0xffffffff


	//----- nvinfo : EIATTR_COOP_GROUP_INSTR_OFFSETS
	.align		4
.L_3929:
        /*0054*/ 	.byte	0x04, 0x28
        /*0056*/ 	.short	(.L_3931 - .L_3930)


	//   ....[0]....
.L_3930:
        /*0058*/ 	.word	0x00001d60


	//   ....[1]....
        /*005c*/ 	.word	0x00001d90


	//   ....[2]....
        /*0060*/ 	.word	0x00001e10


	//   ....[3]....
        /*0064*/ 	.word	0x00001e30


	//   ....[4]....
        /*0068*/ 	.word	0x00001e60


	//   ....[5]....
        /*006c*/ 	.word	0x00001e70


	//   ....[6]....
        /*0070*/ 	.word	0x00001ea0


	//   ....[7]....
        /*0074*/ 	.word	0x00001eb0


	//   ....[8]....
        /*0078*/ 	.word	0x00001ee0


	//   ....[9]....
        /*007c*/ 	.word	0x00001ef0


	//----- nvinfo : EIATTR_VRC_CTA_INIT_COUNT
	.align		4
.L_3931:
        /*0080*/ 	.byte	0x02, 0x4a
	.zero		1
	.zero		1


	//----- nvinfo : EIATTR_EXIT_INSTR_OFFSETS
	.align		4
        /*0084*/ 	.byte	0x04, 0x1c
        /*0086*/ 	.short	(.L_3933 - .L_3932)


	//   ....[0]....
.L_3932:
        /*0088*/ 	.word	0x00006760


	//   ....[1]....
        /*008c*/ 	.word	0x00006800


	//----- nvinfo : EIATTR_MAX_THREADS
	.align		4
.L_3933:
        /*0090*/ 	.byte	0x04, 0x05
        /*0092*/ 	.short	(.L_3935 - .L_3934)
.L_3934:
        /*0094*/ 	.word	0x00000080
        /*0098*/ 	.word	0x00000001
        /*009c*/ 	.word	0x00000001


	//----- nvinfo : EIATTR_CRS_STACK_SIZE
	.align		4
.L_3935:
        /*00a0*/ 	.byte	0x04, 0x1e
        /*00a2*/ 	.short	(.L_3937 - .L_3936)
.L_3936:
        /*00a4*/ 	.word	0x00000000


	//----- nvinfo : EIATTR_CBANK_PARAM_SIZE
	.align		4
.L_3937:
        /*00a8*/ 	.byte	0x03, 0x19
        /*00aa*/ 	.short	0x0128


	//----- nvinfo : EIATTR_PARAM_CBANK
	.align		4
        /*00ac*/ 	.byte	0x04, 0x0a
        /*00ae*/ 	.short	(.L_3939 - .L_3938)
	.align		4
.L_3938:
        /*00b0*/ 	.word	index@(.nv.constant0._ZN10layer_norm13ln_bwd_kernelINS_13Kernel_traitsIf6__halffS2_fjLj4096ELj1ELj1ELj4ELj16ENS_18Kernel_traits_baseILj4096EfS2_fS2_fjLj128EEEEELb1ELb0ELb0ELb0EEEvNS_9BwdParamsE)
        /*00b4*/ 	.short	0x0380
        /*00b6*/ 	.short	0x0128


	//----- nvinfo : EIATTR_SW_WAR
	.align		4
.L_3939:
        /*00b8*/ 	.byte	0x04, 0x36
        /*00ba*/ 	.short	(.L_3941 - .L_3940)
.L_3940:
        /*00bc*/ 	.word	0x00000008
.L_3941:


//--------------------- .nv.info._ZN10layer_norm13ln_bwd_kernelINS_13Kernel_traitsIf6__halffS2_fjLj4096ELj1ELj1ELj4ELj16ENS_18Kernel_traits_baseILj4096EfS2_fS2_fjLj128EEEEELb1ELb0ELb0ELb1EEEvNS_9BwdParamsE --------------------------
	.section	.nv.info._ZN10layer_norm13ln_bwd_kernelINS_13Kernel_traitsIf6__halffS2_fjLj4096ELj1ELj1ELj4ELj16ENS_18Kernel_traits_baseILj4096EfS2_fS2_fjLj128EEEEELb1ELb0ELb0ELb1EEEvNS_9BwdParamsE,"",@"SHT_CUDA_INFO"
	.sectionflags	@""
	.align	4


	//----- nvinfo : EIATTR_CUDA_API_VERSION
	.align		4
        /*0000*/ 	.byte	0x04, 0x37
        /*0002*/ 	.short	(.L_3943 - .L_3942)
.L_3942:
        /*0004*/ 	.word	0x00000082


	//----- nvinfo : EIATTR_KPARAM_INFO
	.align		4
.L_3943:
        /*0008*/ 	.byte	0x04, 0x17
        /*000a*/ 	.short	(.L_3945 - .L_3944)
.L_3944:
        /*000c*/ 	.word	0x00000000
        /*0010*/ 	.short	0x0000
        /*0012*/ 	.short	0x0000
        /*0014*/ 	.byte	0x00, 0xf0, 0xa1, 0x04


	//----- nvinfo : EIATTR_SPARSE_MMA_MASK
	.align		4
.L_3945:
        /*0018*/ 	.byte	0x03, 0x50
        /*001a*/ 	.short	0x0000


	//----- nvinfo : EIATTR_MAXREG_COUNT
	.align		4
        /*001c*/ 	.byte	0x03, 0x1b
        /*001e*/ 	.short	0x00ff


	//----- nvinfo : EIATTR_NUM_BARRIERS
	.align		4
        /*0020*/ 	.byte	0x02, 0x4c
        /*0022*/ 	.byte	0x01
	.zero		1


	//----- nvinfo : EIATTR_MERCURY_ISA_VERSION
	.align		4
        /*0024*/ 	.byte	0x03, 0x5f
        /*0026*/ 	.short	0x0101


	//----- nvinfo : EIATTR_COOP_GROUP_MASK_REGIDS
	.align		4
        /*0028*/ 	.byte	0x04, 0x29
        /*002a*/ 	.short	(.L_3947 - .L_3946)


	//   ....[0]....
.L_3946:
        /*002c*/ 	.word	0xffffffff


	//   ....[1]....
        /*0030*/ 	.word	0xffffffff


	//   ....[2]....
        /*0034*/ 	.word	0xffffffff


	//   ....[3]....
        /*0038*/ 	.word	0xffffffff


	//   ....[4]....
        /*003c*/ 	.word	0xffffffff


	//   ....[5]....
        /*0040*/ 	.word	0xffffffff


	//   ....[6]....
        /*0044*/ 	.word	0xffffffff


	//   ....[7]....
        /*0048*/ 	.word	0xffffffff


	//   ....[8]....
        /*004c*/ 	.word	0xffffffff


	//   ....[9]....
        /*0050*/ 	.word	0xffffffff


	//----- nvinfo : EIATTR_COOP_GROUP_INSTR_OFFSETS
	.align		4
.L_3947:
        /*0054*/ 	.byte	0x04, 0x28
        /*0056*/ 	.short	(.L_3949 - .L_3948)


	//   ....[0]....
.L_3948:
        /*0058*/ 	.word	0x00001450


	//   ....[1]....
        /*005c*/ 	.word	0x00001460


	//   ....[2]....
        /*0060*/ 	.word	0x00001490


	//   ....[3]....
        /*0064*/ 	.word	0x000014a0


	//   ....[4]....
        /*0068*/ 	.word	0x000014d0


	//   ....[5]....
        /*006c*/ 	.word	0x000014e0


	//   ....[6]....
        /*0070*/ 	.word	0x00001530


	//   ....[7]....
        /*0074*/ 	.word	0x00001540


	//   ....[8]....
        /*0078*/ 	.word	0x000015a0


	//   ....[9]....
        /*007c*/ 	.word	0x000015c0


	//----- nvinfo : EIATTR_VRC_CTA_INIT_COUNT
	.align		4
.L_3949:
        /*0080*/ 	.byte	0x02, 0x4a
	.zero		1
	.zero		1


	//----- nvinfo : EIATTR_EXIT_INSTR_OFFSETS
	.align		4
        /*0084*/ 	.byte	0x04, 0x1c
        /*0086*/ 	.short	(.L_3951 - .L_3950)


	//   ....[0]....
.L_3950:
        /*0088*/ 	.word	0x00006510


	//----- nvinfo : EIATTR_MAX_THREADS
	.align		4
.L_3951:
        /*008c*/ 	.byte	0x04, 0x05
        /*008e*/ 	.short	(.L_3953 - .L_3952)
.L_3952:
        /*0090*/ 	.word	0x00000080
        /*0094*/ 	.word	0x00000001
        /*0098*/ 	.word	0x00000001


	//----- nvinfo : EIATTR_CBANK_PARAM_SIZE
	.align		4
.L_3953:
        /*009c*/ 	.byte	0x03, 0x19
        /*009e*/ 	.short	0x0128


	//----- nvinfo : EIATTR_PARAM_CBANK
	.align		4
        /*00a0*/ 	.byte	0x04, 0x0a
        /*00a2*/ 	.short	(.L_3955 - .L_3954)
	.align		4
.L_3954:
        /*00a4*/ 	.word	index@(.nv.constant0._ZN10layer_norm13ln_bwd_kernelINS_13Kernel_traitsIf6__halffS2_fjLj4096ELj1ELj1ELj4ELj16ENS_18Kernel_traits_baseILj4096EfS2_fS2_fjLj128EEEEELb1ELb0ELb0ELb1EEEvNS_9BwdParamsE)
        /*00a8*/ 	.short	0x0380
        /*00aa*/ 	.short	0x0128


	//----- nvinfo : EIATTR_SW_WAR
	.align		4
.L_3955:
        /*00ac*/ 	.byte	0x04, 0x36
        /*00ae*/ 	.short	(.L_3957 - .L_3956)
.L_3956:
        /*00b0*/ 	.word	0x00000008
.L_3957:


//--------------------- .nv.info._ZN10layer_norm22ln_bwd_finalize_kernelINS_22Kernel_traits_finalizeILj4096Ef6__halffS2_fjLb0ELj1024ELj4ENS_18Kernel_traits_baseILj4096EfS2_fS2_fjLj1024EEEEELb0ELb0EEEvNS_9BwdParamsE --------------------------
	.section	.nv.info._ZN10layer_norm22ln_bwd_finalize_kernelINS_22Kernel_traits_finalizeILj4096Ef6__halffS2_fjLb0ELj1024ELj4ENS_18Kernel_traits_baseILj4096EfS2_fS2_fjLj1024EEEEELb0ELb0EEEvNS_9BwdParamsE,"",@"SHT_CUDA_INFO"
	.sectionflags	@""
	.align	4


	//----- nvinfo : EIATTR_CUDA_API_VERSION
	.align		4
        /*0000*/ 	.byte	0x04, 0x37
        /*0002*/ 	.short	(.L_3959 - .L_3958)
.L_3958:
        /*0004*/ 	.word	0x00000082


	//----- nvinfo : EIATTR_KPARAM_INFO
	.align		4
.L_3959:
        /*0008*/ 	.byte	0x04, 0x17
        /*000a*/ 	.short	(.L_3961 - .L_3960)
.L_3960:
        /*000c*/ 	.word	0x00000000
        /*0010*/ 	.short	0x0000
        /*0012*/ 	.short	0x0000
        /*0014*/ 	.byte	0x00, 0xf0, 0xa1, 0x04


	//----- nvinfo : EIATTR_SPARSE_MMA_MASK
	.align		4
.L_3961:
        /*0018*/ 	.byte	0x03, 0x50
        /*001a*/ 	.short	0x0000


	//----- nvinfo : EIATTR_MAXREG_COUNT
	.align		4
        /*001c*/ 	.byte	0x03, 0x1b
        /*001e*/ 	.short	0x0040


	//----- nvinfo : EIATTR_NUM_BARRIERS
	.align		4
        /*0020*/ 	.byte	0x02, 0x4c
        /*0022*/ 	.byte	0x01
	.zero		1


	//----- nvinfo : EIATTR_MERCURY_ISA_VERSION
	.align		4
        /*0024*/ 	.byte	0x03, 0x5f
        /*0026*/ 	.short	0x0101


	//----- nvinfo : EIATTR_COOP_GROUP_MASK_REGIDS
	.align		4
        /*0028*/ 	.byte	0x04, 0x29
        /*002a*/ 	.short	(.L_3963 - .L_3962)


	//   ....[0]....
.L_3962:
        /*002c*/ 	.word	0xffffffff


	//   ....[1]....
        /*0030*/ 	.word	0xffffffff


	//   ....[2]....
        /*0034*/ 	.word	0xffffffff


	//   ....[3]....
        /*0038*/ 	.word	0xffffffff


	//   ....[4]....
        /*003c*/ 	.word	0xffffffff


	//   ....[5]....
        /*0040*/ 	.word	0xffffffff


	//   ....[6]....
        /*0044*/ 	.word	0xffffffff


	//   ....[7]....
        /*0048*/ 	.word	0xffffffff


	//   ....[8]....
        /*004c*/ 	.word	0xffffffff


	//   ....[9]....
        /*0050*/ 	.word	0xffffffff


	//----- nvinfo : EIATTR_COOP_GROUP_INSTR_OFFSETS
	.align		4
.L_3963:
        /*0054*/ 	.byte	0x04, 0x28
        /*0056*/ 	.short	(.L_3965 - .L_3964)


	//   ....[0]....
.L_3964:
        /*0058*/ 	.word	0x00001550


	//   ....[1]....
        /*005c*/ 	.word	0x00001560


	//   ....[2]....
        /*0060*/ 	.word	0x00001590


	//   ....[3]....
        /*0064*/ 	.word	0x000015a0


	//   ....[4]....
        /*0068*/ 	.word	0x000015d0


	//   ....[5]....
        /*006c*/ 	.word	0x000015e0


	//   ....[6]....
        /*0070*/ 	.word	0x00001610


	//   ....[7]....
        /*0074*/ 	.word	0x00001630


	//   ....[8]....
        /*0078*/ 	.word	0x00001680


	//   ....[9]....
        /*007c*/ 	.word	0x00001690


	//----- nvinfo : EIATTR_VRC_CTA_INIT_COUNT
	.align		4
.L_3965:
        /*0080*/ 	.byte	0x02, 0x4a
	.zero		1
	.zero		1


	//----- nvinfo : EIATTR_EXIT_INSTR_OFFSETS
	.align		4
        /*0084*/ 	.byte	0x04, 0x1c
        /*0086*/ 	.short	(.L_3967 - .L_3966)


	//   ....[0]....
.L_3966:
        /*0088*/ 	.word	0x00000060


	//   ....[1]....
        /*008c*/ 	.word	0x000016f0


	//   ....[2]....
        /*0090*/ 	.word	0x00001720


	//   ....[3]....
        /*0094*/ 	.word	0x000017c0


	//----- nvinfo : EIATTR_MAX_THREADS
	.align		4
.L_3967:
        /*0098*/ 	.byte	0x04, 0x05
        /*009a*/ 	.short	(.L_3969 - .L_3968)
.L_3968:
        /*009c*/ 	.word	0x00000400
        /*00a0*/ 	.word	0x00000001
        /*00a4*/ 	.word	0x00000001


	//----- nvinfo : EIATTR_CRS_STACK_SIZE
	.align		4
.L_3969:
        /*00a8*/ 	.byte	0x04, 0x1e
        /*00aa*/ 	.short	(.L_3971 - .L_3970)
.L_3970:
        /*00ac*/ 	.word	0x00000000


	//----- nvinfo : EIATTR_CBANK_PARAM_SIZE
	.align		4
.L_3971:
        /*00b0*/ 	.byte	0x03, 0x19
        /*00b2*/ 	.short	0x0128


	//----- nvinfo : EIATTR_PARAM_CBANK
	.align		4
        /*00b4*/ 	.byte	0x04, 0x0a
        /*00b6*/ 	.short	(.L_3973 - .L_3972)
	.align		4
.L_3972:
        /*00b8*/ 	.word	index@(.nv.constant0._ZN10layer_norm22ln_bwd_finalize_kernelINS_22Kernel_traits_finalizeILj4096Ef6__halffS2_fjLb0ELj1024ELj4ENS_18Kernel_traits_baseILj4096EfS2_fS2_fjLj1024EEEEELb0ELb0EEEvNS_9BwdParamsE)
        /*00bc*/ 	.short	0x0380
        /*00be*/ 	.short	0x0128


	//----- nvinfo : EIATTR_SW_WAR
	.align		4
.L_3973:
        /*00c0*/ 	.byte	0x04, 0x36
        /*00c2*/ 	.short	(.L_3975 - .L_3974)
.L_3974:
        /*00c4*/ 	.word	0x00000008
.L_3975:


//--------------------- .nv.info._ZN10layer_norm13ln_bwd_kernelINS_13Kernel_traitsIf6__halffS2_fjLj4096ELj1ELj1ELj4ELj16ENS_18Kernel_traits_baseILj4096EfS2_fS2_fjLj128EEEEELb1ELb0ELb1ELb0EEEvNS_9BwdParamsE --------------------------
	.section	.nv.info._ZN10layer_norm13ln_bwd_kernelINS_13Kernel_traitsIf6__halffS2_fjLj4096ELj1ELj1ELj4ELj16ENS_18Kernel_traits_baseILj4096EfS2_fS2_fjLj128EEEEELb1ELb0ELb1ELb0EEEvNS_9BwdParamsE,"",@"SHT_CUDA_INFO"
	.sectionflags	@""
	.align	4


	//----- nvinfo : EIATTR_CUDA_API_VERSION
	.align		4
        /*0000*/ 	.byte	0x04, 0x37
        /*0002*/ 	.short	(.L_3977 - .L_3976)
.L_3976:
        /*0004*/ 	.word	0x00000082


	//----- nvinfo : EIATTR_KPARAM_INFO
	.align		4
.L_3977:
        /*0008*/ 	.byte	0x04, 0x17
        /*000a*/ 	.short	(.L_3979 - .L_3978)
.L_3978:
        /*000c*/ 	.word	0x00000000
        /*0010*/ 	.short	0x0000
        /*0012*/ 	.short	0x0000
        /*0014*/ 	.byte	0x00, 0xf0, 0xa1, 0x04


	//----- nvinfo : EIATTR_SPARSE_MMA_MASK
	.align		4
.L_3979:
        /*0018*/ 	.byte	0x03, 0x50
        /*001a*/ 	.short	0x0000


	//----- nvinfo : EIATTR_MAXREG_COUNT
	.align		4
        /*001c*/ 	.byte	0x03, 0x1b
        /*001e*/ 	.short	0x00ff


	//----- nvinfo : EIATTR_NUM_BARRIERS
	.align		4
        /*0020*/ 	.byte	0x02, 0x4c
        /*0022*/ 	.byte	0x01
	.zero		1


	//----- nvinfo : EIATTR_MERCURY_ISA_VERSION
	.align		4
        /*0024*/ 	.byte	0x03, 0x5f
        /*0026*/ 	.short	0x0101


	//----- nvinfo : EIATTR_COOP_GROUP_MASK_REGIDS
	.align		4
        /*0028*/ 	.byte	0x04, 0x29
        /*002a*/ 	.short	(.L_3981 - .L_3980)


	//   ....[0]....
.L_3980:
        /*002c*/ 	.word	0xffffffff


	//   ....[1]....
        /*0030*/ 	.word	0xffffffff


	//   ....[2]....
        /*0034*/ 	.word	0xffffffff


	//   ....[3]....
        /*0038*/ 	.word	0xffffffff


	//   ....[4]....
        /*003c*/ 	.word	0xffffffff


	//   ....[5]....
        /*0040*/ 	.word	0xffffffff


	//   ....[6]....
        /*0044*/ 	.word	0xffffffff


	//   ....[7]....
        /*0048*/ 	.word	0xffffffff


	//   ....[8]....
        /*004c*/ 	.word	0xffffffff


	//   ....[9]....
        /*0050*/ 	.word	0xffffffff


	//----- nvinfo : EIATTR_COOP_GROUP_INSTR_OFFSETS
	.align		4
.L_3981:
        /*0054*/ 	.byte	0x04, 0x28
        /*0056*/ 	.short	(.L_3983 - .L_3982)


	//   ....[0]....
.L_3982:
        /*0058*/ 	.word	0x00002460


	//   ....[1]....
        /*005c*/ 	.word	0x00002490


	//   ....[2]....
        /*0060*/ 	.word	0x000024c0


	//   ....[3]....
        /*0064*/ 	.word	0x000024d0


	//   ....[4]....
        /*0068*/ 	.word	0x00002500


	//   ....[5]....
        /*006c*/ 	.word	0x00002510


	//   ....[6]....
        /*0070*/ 	.word	0x00002540


	//   ....[7]....
        /*0074*/ 	.word	0x00002550


	//   ....[8]....
        /*0078*/ 	.word	0x00002580


	//   ....[9]....
        /*007c*/ 	.word	0x00002590


	//----- nvinfo : EIATTR_VRC_CTA_INIT_COUNT
	.align		4
.L_3983:
        /*0080*/ 	.byte	0x02, 0x4a
	.zero		1
	.zero		1


	//----- nvinfo : EIATTR_EXIT_INSTR_OFFSETS
	.align		4
        /*0084*/ 	.byte	0x04, 0x1c
        /*0086*/ 	.short	(.L_3985 - .L_3984)


	//   ....[0]....
.L_3984:
        /*0088*/ 	.word	0x00009980


	//   ....[1]....
        /*008c*/ 	.word	0x00009a20


	//----- nvinfo : EIATTR_MAX_THREADS
	.align		4
.L_3985:
        /*0090*/ 	.byte	0x04, 0x05
        /*0092*/ 	.short	(.L_3987 - .L_3986)
.L_3986:
        /*0094*/ 	.word	0x00000080
        /*0098*/ 	.word	0x00000001
        /*009c*/ 	.word	0x00000001


	//----- nvinfo : EIATTR_CRS_STACK_SIZE
	.align		4
.L_3987:
        /*00a0*/ 	.byte	0x04, 0x1e
        /*00a2*/ 	.short	(.L_3989 - .L_3988)
.L_3988:
        /*00a4*/ 	.word	0x00000000


	//----- nvinfo : EIATTR_CBANK_PARAM_SIZE
	.align		4
.L_3989:
        /*00a8*/ 	.byte	0x03, 0x19
        /*00aa*/ 	.short	0x0128


	//----- nvinfo : EIATTR_PARAM_CBANK
	.align		4
        /*00ac*/ 	.byte	0x04, 0x0a
        /*00ae*/ 	.short	(.L_3991 - .L_3990)
	.align		4
.L_3990:
        /*00b0*/ 	.word	index@(.nv.constant0._ZN10layer_norm13ln_bwd_kernelINS_13Kernel_traitsIf6__halffS2_fjLj4096ELj1ELj1ELj4ELj16ENS_18Kernel_traits_baseILj4096EfS2_fS2_fjLj128EEEEELb1ELb0ELb1ELb0EEEvNS_9BwdParamsE)
        /*00b4*/ 	.short	0x0380
        /*00b6*/ 	.short	0x0128


	//----- nvinfo : EIATTR_SW_WAR
	.align		4
.L_3991:
        /*00b8*/ 	.byte	0x04, 0x36
        /*00ba*/ 	.short	(.L_3993 - .L_3992)
.L_3992:
        /*00bc*/ 	.word	0x00000008
.L_3993:


//--------------------- .nv.info._ZN10layer_norm22ln_bwd_finalize_kernelINS_22Kernel_traits_finalizeILj4096Ef6__halffS2_fjLb0ELj1024ELj4ENS_18Kernel_traits_baseILj4096EfS2_fS2_fjLj1024EEEEELb0ELb1EEEvNS_9BwdParamsE --------------------------
	.section	.nv.info._ZN10layer_norm22ln_bwd_finalize_kernelINS_22Kernel_traits_finalizeILj4096Ef6__halffS2_fjLb0ELj1024ELj4ENS_18Kernel_traits_baseILj4096EfS2_fS2_fjLj1024EEEEELb0ELb1EEEvNS_9BwdParamsE,"",@"SHT_CUDA_INFO"
	.sectionflags	@""
	.align	4


	//----- nvinfo : EIATTR_CUDA_API_VERSION
	.align		4
        /*0000*/ 	.byte	0x04, 0x37
        /*0002*/ 	.short	(.L_3995 - .L_3994)
.L_3994:
        /*0004*/ 	.word	0x00000082


	//----- nvinfo : EIATTR_KPARAM_INFO
	.align		4
.L_3995:
        /*0008*/ 	.byte	0x04, 0x17
        /*000a*/ 	.short	(.L_3997 - .L_3996)
.L_3996:
        /*000c*/ 	.word	0x00000000
        /*0010*/ 	.short	0x0000
        /*0012*/ 	.short	0x0000
        /*0014*/ 	.byte	0x00, 0xf0, 0xa1, 0x04


	//----- nvinfo : EIATTR_SPARSE_MMA_MASK
	.align		4
.L_3997:
        /*0018*/ 	.byte	0x03, 0x50
        /*001a*/ 	.short	0x0000


	//----- nvinfo : EIATTR_MAXREG_COUNT
	.align		4
        /*001c*/ 	.byte	0x03, 0x1b
        /*001e*/ 	.short	0x0040


	//----- nvinfo : EIATTR_NUM_BARRIERS
	.align		4
        /*0020*/ 	.byte	0x02, 0x4c
        /*0022*/ 	.byte	0x01
	.zero		1


	//----- nvinfo : EIATTR_MERCURY_ISA_VERSION
	.align		4
        /*0024*/ 	.byte	0x03, 0x5f
        /*0026*/ 	.short	0x0101


	//----- nvinfo : EIATTR_COOP_GROUP_MASK_REGIDS
	.align		4
        /*0028*/ 	.byte	0x04, 0x29
        /*002a*/ 	.short	(.L_3999 - .L_3998)


	//   ....[0]....
.L_3998:
        /*002c*/ 	.word	0xffffffff


	//   ....[1]....
        /*0030*/ 	.word	0xffffffff


	//   ....[2]....
        /*0034*/ 	.word	0xffffffff


	//   ....[3]....
        /*0038*/ 	.word	0xffffffff


	//   ....[4]....
        /*003c*/ 	.word	0xffffffff


	//   ....[5]....
        /*0040*/ 	.word	0xffffffff


	//   ....[6]....
        /*0044*/ 	.word	0xffffffff


	//   ....[7]....
        /*0048*/ 	.word	0xffffffff


	//   ....[8]....
        /*004c*/ 	.word	0xffffffff


	//   ....[9]....
        /*0050*/ 	.word	0xffffffff


	//----- nvinfo : EIATTR_COOP_GROUP_INSTR_OFFSETS
	.align		4
.L_3999:
        /*0054*/ 	.byte	0x04, 0x28
        /*0056*/ 	.short	(.L_4001 - .L_4000)


	//   ....[0]....
.L_4000:
        /*0058*/ 	.word	0x00001560


	//   ....[1]....
        /*005c*/ 	.word	0x00001570


	//   ....[2]....
        /*0060*/ 	.word	0x000015a0


	//   ....[3]....
        /*0064*/ 	.word	0x000015b0


	//   ....[4]....
        /*0068*/ 	.word	0x000015e0


	//   ....[5]....
        /*006c*/ 	.word	0x000015f0


	//   ....[6]....
        /*0070*/ 	.word	0x00001620


	//   ....[7]....
        /*0074*/ 	.word	0x00001640


	//   ....[8]....
        /*0078*/ 	.word	0x00001670


	//   ....[9]....
        /*007c*/ 	.word	0x00001680


	//----- nvinfo : EIATTR_VRC_CTA_INIT_COUNT
	.align		4
.L_4001:
        /*0080*/ 	.byte	0x02, 0x4a
	.zero		1
	.zero		1


	//----- nvinfo : EIATTR_EXIT_INSTR_OFFSETS
	.align		4
        /*0084*/ 	.byte	0x04, 0x1c
        /*0086*/ 	.short	(.L_4003 - .L_4002)


	//   ....[0]....
.L_4002:
        /*0088*/ 	.word	0x00000060


	//   ....[1]....
        /*008c*/ 	.word	0x000016e0


	//   ....[2]....
        /*0090*/ 	.word	0x000017b0


	//----- nvinfo : EIATTR_MAX_THREADS
	.align		4
.L_4003:
        /*0094*/ 	.byte	0x04, 0x05
        /*0096*/ 	.short	(.L_4005 - .L_4004)
.L_4004:
        /*0098*/ 	.word	0x00000400
        /*009c*/ 	.word	0x00000001
        /*00a0*/ 	.word	0x00000001


	//----- nvinfo : EIATTR_CRS_STACK_SIZE
	.align		4
.L_4005:
        /*00a4*/ 	.byte	0x04, 0x1e
        /*00a6*/ 	.short	(.L_4007 - .L_4006)
.L_4006:
        /*00a8*/ 	.word	0x00000000


	//----- nvinfo : EIATTR_CBANK_PARAM_SIZE
	.align		4
.L_4007:
        /*00ac*/ 	.byte	0x03, 0x19
        /*00ae*/ 	.short	0x0128


	//----- nvinfo : EIATTR_PARAM_CBANK
	.align		4
        /*00b0*/ 	.byte	0x04, 0x0a
        /*00b2*/ 	.short	(.L_4009 - .L_4008)
	.align		4
.L_4008:
        /*00b4*/ 	.word	index@(.nv.constant0._ZN10layer_norm22ln_bwd_finalize_kernelINS_22Kernel_traits_finalizeILj4096Ef6__halffS2_fjLb0ELj1024ELj4ENS_18Kernel_traits_baseILj4096EfS2_fS2_fjLj1024EEEEELb0ELb1EEEvNS_9BwdParamsE)
        /*00b8*/ 	.short	0x0380
        /*00ba*/ 	.short	0x0128


	//----- nvinfo : EIATTR_SW_WAR
	.align		4
.L_4009:
        /*00bc*/ 	.byte	0x04, 0x36
        /*00be*/ 	.short	(.L_4011 - .L_4010)
.L_4010:
        /*00c0*/ 	.word	0x00000008
.L_4011:


//--------------------- .nv.info._ZN10layer_norm13ln_bwd_kernelINS_13Kernel_traitsIf6__halffS2_fjLj4096ELj1ELj1ELj4ELj16ENS_18Kernel_traits_baseILj4096EfS2_fS2_fjLj128EEEEELb1ELb0ELb1ELb1EEEvNS_9BwdParamsE --------------------------
	.section	.nv.info._ZN10layer_norm13ln_bwd_kernelINS_13Kernel_traitsIf6__halffS2_fjLj4096ELj1ELj1ELj4ELj16ENS_18Kernel_traits_baseILj4096EfS2_fS2_fjLj128EEEEELb1ELb0ELb1ELb1EEEvNS_9BwdParamsE,"",@"SHT_CUDA_INFO"
	.sectionflags	@""
	.align	4


	//----- nvinfo : EIATTR_CUDA_API_VERSION
	.align		4
        /*0000*/ 	.byte	0x04, 0x37
        /*0002*/ 	.short	(.L_4013 - .L_4012)
.L_4012:
        /*0004*/ 	.word	0x00000082


	//----- nvinfo : EIATTR_KPARAM_INFO
	.align		4
.L_4013:
        /*0008*/ 	.byte	0x04, 0x17
        /*000a*/ 	.short	(.L_4015 - .L_4014)
.L_4014:
        /*000c*/ 	.word	0x00000000
        /*0010*/ 	.short	0x0000
        /*0012*/ 	.short	0x0000
        /*0014*/ 	.byte	0x00, 0xf0, 0xa1, 0x04


	//----- nvinfo : EIATTR_SPARSE_MMA_MASK
	.align		4
.L_4015:
        /*0018*/ 	.byte	0x03, 0x50
        /*001a*/ 	.short	0x0000


	//----- nvinfo : EIATTR_MAXREG_COUNT
	.align		4
        /*001c*/ 	.byte	0x03, 0x1b
        /*001e*/ 	.short	0x00ff


	//----- nvinfo : EIATTR_NUM_BARRIERS
	.align		4
        /*0020*/ 	.byte	0x02, 0x4c
        /*0022*/ 	.byte	0x01
	.zero		1


	//----- nvinfo : EIATTR_MERCURY_ISA_VERSION
	.align		4
        /*0024*/ 	.byte	0x03, 0x5f
        /*0026*/ 	.short	0x0101


	//----- nvinfo : EIATTR_COOP_GROUP_MASK_REGIDS
	.align		4
        /*0028*/ 	.byte	0x04, 0x29
        /*002a*/ 	.short	(.L_4017 - .L_4016)


	//   ....[0]....
.L_4016:
        /*002c*/ 	.word	0xffffffff


	//   ....[1]....
        /*0030*/ 	.word	0xffffffff


	//   ....[2]....
        /*0034*/ 	.word	0xffffffff


	//   ....[3]....
        /*0038*/ 	.word	0xffffffff


	//   ....[4]....
        /*003c*/ 	.word	0xffffffff


	//   ....[5]....
        /*0040*/ 	.word	0xffffffff


	//   ....[6]....
        /*0044*/ 	.word	0xffffffff


	//   ....[7]....
        /*0048*/ 	.word	0xffffffff


	//   ....[8]....
        /*004c*/ 	.word	0xffffffff


	//   ....[9]....
        /*0050*/ 	.word	0xffffffff


	//----- nvinfo : EIATTR_COOP_GROUP_INSTR_OFFSETS
	.align		4
.L_4017:
        /*0054*/ 	.byte	0x04, 0x28
        /*0056*/ 	.short	(.L_4019 - .L_4018)


	//   ....[0]....
.L_4018:
        /*0058*/ 	.word	0x00001d20


	//   ....[1]....
        /*005c*/ 	.word	0x00001d50


	//   ....[2]....
        /*0060*/ 	.word	0x00001d80


	//   ....[3]....
        /*0064*/ 	.word	0x00001d90


	//   ....[4]....
        /*0068*/ 	.word	0x00001dc0


	//   ....[5]....
        /*006c*/ 	.word	0x00001dd0


	//   ....[6]....
        /*0070*/ 	.word	0x00001e00


	//   ....[7]....
        /*0074*/ 	.word	0x00001e10


	//   ....[8]....
        /*0078*/ 	.word	0x00001e40


	//   ....[9]....
        /*007c*/ 	.word	0x00001e50


	//----- nvinfo : EIATTR_VRC_CTA_INIT_COUNT
	.align		4
.L_4019:
        /*0080*/ 	.byte	0x02, 0x4a
	.zero		1
	.zero		1


	//----- nvinfo : EIATTR_EXIT_INSTR_OFFSETS
	.align		4
        /*0084*/ 	.byte	0x04, 0x1c
        /*0086*/ 	.short	(.L_4021 - .L_4020)


	//   ....[0]....
.L_4020:
        /*0088*/ 	.word	0x00008340


	//----- nvinfo : EIATTR_MAX_THREADS
	.align		4
.L_4021:
        /*008c*/ 	.byte	0x04, 0x05
        /*008e*/ 	.short	(.L_4023 - .L_4022)
.L_4022:
        /*0090*/ 	.word	0x00000080
        /*0094*/ 	.word	0x00000001
        /*0098*/ 	.word	0x00000001


	//----- nvinfo : EIATTR_CRS_STACK_SIZE
	.align		4
.L_4023:
        /*009c*/ 	.byte	0x04, 0x1e
        /*009e*/ 	.short	(.L_4025 - .L_4024)
.L_4024:
        /*00a0*/ 	.word	0x00000000


	//----- nvinfo : EIATTR_CBANK_PARAM_SIZE
	.align		4
.L_4025:
        /*00a4*/ 	.byte	0x03, 0x19
        /*00a6*/ 	.short	0x0128


	//----- nvinfo : EIATTR_PARAM_CBANK
	.align		4
        /*00a8*/ 	.byte	0x04, 0x0a
        /*00aa*/ 	.short	(.L_4027 - .L_4026)
	.align		4
.L_4026:
        /*00ac*/ 	.word	index@(.nv.constant0._ZN10layer_norm13ln_bwd_kernelINS_13Kernel_traitsIf6__halffS2_fjLj4096ELj1ELj1ELj4ELj16ENS_18Kernel_traits_baseILj4096EfS2_fS2_fjLj128EEEEELb1ELb0ELb1ELb1EEEvNS_9BwdParamsE)
        /*00b0*/ 	.short	0x0380
        /*00b2*/ 	.short	0x0128


	//----- nvinfo : EIATTR_SW_WAR
	.align		4
.L_4027:
        /*00b4*/ 	.byte	0x04, 0x36
        /*00b6*/ 	.short	(.L_4029 - .L_4028)
.L_4028:
        /*00b8*/ 	.word	0x00000008
.L_4029:


//--------------------- .nv.info._ZN10layer_norm13ln_bwd_kernelINS_13Kernel_traitsIf6__halffS2_fjLj4096ELj1ELj1ELj4ELj16ENS_18Kernel_traits_baseILj4096EfS2_fS2_fjLj128EEEEELb1ELb1ELb0ELb0EEEvNS_9BwdParamsE --------------------------
	.section	.nv.info._ZN10layer_norm13ln_bwd_kernelINS_13Kernel_traitsIf6__halffS2_fjLj4096ELj1ELj1ELj4ELj16ENS_18Kernel_traits_baseILj4096EfS2_fS2_fjLj128EEEEELb1ELb1ELb0ELb0EEEvNS_9BwdParamsE,"",@"SHT_CUDA_INFO"
	.sectionflags	@""
	.align	4


	//----- nvinfo : EIATTR_CUDA_API_VERSION
	.align		4
        /*0000*/ 	.byte	0x04, 0x37
        /*0002*/ 	.short	(.L_4031 - .L_4030)
.L_4030:
        /*0004*/ 	.word	0x00000082


	//----- nvinfo : EIATTR_KPARAM_INFO
	.align		4
.L_4031:
        /*0008*/ 	.byte	0x04, 0x17
        /*000a*/ 	.short	(.L_4033 - .L_4032)
.L_4032:
        /*000c*/ 	.word	0x00000000
        /*0010*/ 	.short	0x0000
        /*0012*/ 	.short	0x0000
        /*0014*/ 	.byte	0x00, 0xf0, 0xa1, 0x04


	//----- nvinfo : EIATTR_SPARSE_MMA_MASK
	.align		4
.L_4033:
        /*0018*/ 	.byte	0x03, 0x50
        /*001a*/ 	.short	0x0000


	//----- nvinfo : EIATTR_MAXREG_COUNT
	.align		4
        /*001c*/ 	.byte	0x03, 0x1b
        /*001e*/ 	.short	0x00ff


	//----- nvinfo : EIATTR_NUM_BARRIERS
	.align		4
        /*0020*/ 	.byte	0x02, 0x4c
        /*0022*/ 	.byte	0x01
	.zero		1


	//----- nvinfo : EIATTR_ANNOTATIONS
	.align		4
        /*0024*/ 	.byte	0x04, 0x55
        /*0026*/ 	.short	(.L_4035 - .L_4034)


	//   ....[0]....
.L_4034:
        /* <DEDUP_REMOVED lines=44> */


	//----- nvinfo : EIATTR_MERCURY_ISA_VERSION
	.align		4
.L_4035:
        /*02d0*/ 	.byte	0x03, 0x5f
        /*02d2*/ 	.short	0x0101


	//----- nvinfo : EIATTR_COOP_GROUP_MASK_REGIDS
	.align		4
        /*02d4*/ 	.byte	0x04, 0x29
        /*02d6*/ 	.short	(.L_4037 - .L_4036)


	//   ....[0]....
.L_4036:
        /*02d8*/ 	.word	0xffffffff


	//   ....[1]....
        /*02dc*/ 	.word	0xffffffff


	//   ....[2]....
        /*02e0*/ 	.word	0xffffffff


	//   ....[3]....
        /*02e4*/ 	.word	0xffffffff


	//   ....[4]....
        /*02e8*/ 	.word	0xffffffff


	//   ....[5]....
        /*02ec*/ 	.word	0xffffffff


	//   ....[6]....
        /*02f0*/ 	.word	0xffffffff


	//   ....[7]....
        /*02f4*/ 	.word	0xffffffff


	//   ....[8]....
        /*02f8*/ 	.word	0xffffffff


	//   ....[9]....
        /*02fc*/ 	.word	0xffffffff


	//----- nvinfo : EIATTR_COOP_GROUP_INSTR_OFFSETS
	.align		4
.L_4037:
        /*0300*/ 	.byte	0x04, 0x28
        /*0302*/ 	.short	(.L_4039 - .L_4038)


	//   ....[0]....
.L_4038:
        /*0304*/ 	.word	0x00002620


	//   ....[1]....
        /*0308*/ 	.word	0x00002640


	//   ....[2]....
        /*030c*/ 	.word	0x00002680


	//   ....[3]....
        /*0310*/ 	.word	0x000026b0


	//   ....[4]....
        /*0314*/ 	.word	0x000026d0


	//   ....[5]....
        /*0318*/ 	.word	0x000026f0


	//   ....[6]....
        /*031c*/ 	.word	0x00002710


	//   ....[7]....
        /*0320*/ 	.word	0x00002730


	//   ....[8]....
        /*0324*/ 	.word	0x00002750


	//   ....[9]....
        /*0328*/ 	.word	0x00002770


	//----- nvinfo : EIATTR_VRC_CTA_INIT_COUNT
	.align		4
.L_4039:
        /*032c*/ 	.byte	0x02, 0x4a
	.zero		1
	.zero		1


	//----- nvinfo : EIATTR_EXIT_INSTR_OFFSETS
	.align		4
        /*0330*/ 	.byte	0x04, 0x1c
        /*0332*/ 	.short	(.L_4041 - .L_4040)


	//   ....[0]....
.L_4040:
        /*0334*/ 	.word	0x00009bb0


	//   ....[1]....
        /*0338*/ 	.word	0x00009c80


	//----- nvinfo : EIATTR_MAX_THREADS
	.align		4
.L_4041:
        /*033c*/ 	.byte	0x04, 0x05
        /*033e*/ 	.short	(.L_4043 - .L_4042)
.L_4042:
        /*0340*/ 	.word	0x00000080
        /*0344*/ 	.word	0x00000001
        /*0348*/ 	.word	0x00000001


	//----- nvinfo : EIATTR_CRS_STACK_SIZE
	.align		4
.L_4043:
        /*034c*/ 	.byte	0x04, 0x1e
        /*034e*/ 	.short	(.L_4045 - .L_4044)
.L_4044:
        /*0350*/ 	.word	0x00000000


	//----- nvinfo : EIATTR_CBANK_PARAM_SIZE
	.align		4
.L_4045:
        /*0354*/ 	.byte	0x03, 0x19
        /*0356*/ 	.short	0x0128


	//----- nvinfo : EIATTR_PARAM_CBANK
	.align		4
        /*0358*/ 	.byte	0x04, 0x0a
        /*035a*/ 	.short	(.L_4047 - .L_4046)
	.align		4
.L_4046:
        /*035c*/ 	.word	index@(.nv.constant0._ZN10layer_norm13ln_bwd_kernelINS_13Kernel_traitsIf6__halffS2_fjLj4096ELj1ELj1ELj4ELj16ENS_18Kernel_traits_baseILj4096EfS2_fS2_fjLj128EEEEELb1ELb1ELb0ELb0EEEvNS_9BwdParamsE)
        /*0360*/ 	.short	0x0380
        /*0362*/ 	.short	0x0128


	//----- nvinfo : EIATTR_SW_WAR
	.align		4
.L_4047:
        /*0364*/ 	.byte	0x04, 0x36
        /*0366*/ 	.short	(.L_4049 - .L_4048)
.L_4048:
        /*0368*/ 	.word	0x00000008
.L_4049:


//--------------------- .nv.info._ZN10layer_norm13ln_bwd_kernelINS_13Kernel_traitsIf6__halffS2_fjLj4096ELj1ELj1ELj4ELj16ENS_18Kernel_traits_baseILj4096EfS2_fS2_fjLj128EEEEELb1ELb1ELb0ELb1EEEvNS_9BwdParamsE --------------------------
	.section	.nv.info._ZN10layer_norm13ln_bwd_kernelINS_13Kernel_traitsIf6__halffS2_fjLj4096ELj1ELj1ELj4ELj16ENS_18Kernel_traits_baseILj4096EfS2_fS2_fjLj128EEEEELb1ELb1ELb0ELb1EEEvNS_9BwdParamsE,"",@"SHT_CUDA_INFO"
	.sectionflags	@""
	.align	4


	//----- nvinfo : EIATTR_CUDA_API_VERSION
	.align		4
        /*0000*/ 	.byte	0x04, 0x37
        /*0002*/ 	.short	(.L_4051 - .L_4050)
.L_4050:
        /*0004*/ 	.word	0x00000082


	//----- nvinfo : EIATTR_KPARAM_INFO
	.align		4
.L_4051:
        /*0008*/ 	.byte	0x04, 0x17
        /*000a*/ 	.short	(.L_4053 - .L_4052)
.L_4052:
        /*000c*/ 	.word	0x00000000
        /*0010*/ 	.short	0x0000
        /*0012*/ 	.short	0x0000
        /*0014*/ 	.byte	0x00, 0xf0, 0xa1, 0x04


	//----- nvinfo : EIATTR_SPARSE_MMA_MASK
	.align		4
.L_4053:
        /*0018*/ 	.byte	0x03, 0x50
        /*001a*/ 	.short	0x0000


	//----- nvinfo : EIATTR_MAXREG_COUNT
	.align		4
        /*001c*/ 	.byte	0x03, 0x1b
        /*001e*/ 	.short	0x00ff


	//----- nvinfo : EIATTR_NUM_BARRIERS
	.align		4
        /*0020*/ 	.byte	0x02, 0x4c
        /*0022*/ 	.byte	0x01
	.zero		1


	//----- nvinfo : EIATTR_ANNOTATIONS
	.align		4
        /*0024*/ 	.byte	0x04, 0x55
        /*0026*/ 	.short	(.L_4055 - .L_4054)


	//   ....[0]....
.L_4054:
        /* <DEDUP_REMOVED lines=63> */


	//----- nvinfo : EIATTR_MERCURY_ISA_VERSION
	.align		4
.L_4055:
        /*0400*/ 	.byte	0x03, 0x5f
        /*0402*/ 	.short	0x0101


	//----- nvinfo : EIATTR_COOP_GROUP_MASK_REGIDS
	.align		4
        /*0404*/ 	.byte	0x04, 0x29
        /*0406*/ 	.short	(.L_4057 - .L_4056)


	//   ....[0]....
.L_4056:
        /*0408*/ 	.word	0xffffffff


	//   ....[1]....
        /*040c*/ 	.word	0xffffffff


	//   ....[2]....
        /*0410*/ 	.word	0xffffffff


	//   ....[3]....
        /*0414*/ 	.word	0xffffffff


	//   ....[4]....
        /*0418*/ 	.word	0xffffffff


	//   ....[5]....
        /*041c*/ 	.word	0xffffffff


	//   ....[6]....
        /*0420*/ 	.word	0xffffffff


	//   ....[7]....
        /*0424*/ 	.word	0xffffffff


	//   ....[8]....
        /*0428*/ 	.word	0xffffffff


	//   ....[9]....
        /*042c*/ 	.word	0xffffffff


	//----- nvinfo : EIATTR_COOP_GROUP_INSTR_OFFSETS
	.align		4
.L_4057:
        /*0430*/ 	.byte	0x04, 0x28
        /*0432*/ 	.short	(.L_4059 - .L_4058)


	//   ....[0]....
.L_4058:
        /*0434*/ 	.word	0x00001c20


	//   ....[1]....
        /*0438*/ 	.word	0x00001cd0


	//   ....[2]....
        /*043c*/ 	.word	0x00001cf0


	//   ....[3]....
        /*0440*/ 	.word	0x00001d10


	//   ....[4]....
        /*0444*/ 	.word	0x00001d30


	//   ....[5]....
        /*0448*/ 	.word	0x00001d50


	//   ....[6]....
        /*044c*/ 	.word	0x00001d70


	//   ....[7]....
        /*0450*/ 	.word	0x00001d90


	//   ....[8]....
        /*0454*/ 	.word	0x00001db0


	//   ....[9]....
        /*0458*/ 	.word	0x00001de0


	//----- nvinfo : EIATTR_VRC_CTA_INIT_COUNT
	.align		4
.L_4059:
        /*045c*/ 	.byte	0x02, 0x4a
	.zero		1
	.zero		1


	//----- nvinfo : EIATTR_EXIT_INSTR_OFFSETS
	.align		4
        /*0460*/ 	.byte	0x04, 0x1c
        /*0462*/ 	.short	(.L_4061 - .L_4060)


	//   ....[0]....
.L_4060:
        /*0464*/ 	.word	0x00009220


	//----- nvinfo : EIATTR_MAX_THREADS
	.align		4
.L_4061:
        /*0468*/ 	.byte	0x04, 0x05
        /*046a*/ 	.short	(.L_4063 - .L_4062)
.L_4062:
        /*046c*/ 	.word	0x00000080
        /*0470*/ 	.word	0x00000001
        /*0474*/ 	.word	0x00000001


	//----- nvinfo : EIATTR_CBANK_PARAM_SIZE
	.align		4
.L_4063:
        /*0478*/ 	.byte	0x03, 0x19
        /*047a*/ 	.short	0x0128


	//----- nvinfo : EIATTR_PARAM_CBANK
	.align		4
        /*047c*/ 	.byte	0x04, 0x0a
        /*047e*/ 	.short	(.L_4065 - .L_4064)
	.align		4
.L_4064:
        /*0480*/ 	.word	index@(.nv.constant0._ZN10layer_norm13ln_bwd_kernelINS_13Kernel_traitsIf6__halffS2_fjLj4096ELj1ELj1ELj4ELj16ENS_18Kernel_traits_baseILj4096EfS2_fS2_fjLj128EEEEELb1ELb1ELb0ELb1EEEvNS_9BwdParamsE)
        /*0484*/ 	.short	0x0380
        /*0486*/ 	.short	0x0128


	//----- nvinfo : EIATTR_SW_WAR
	.align		4
.L_4065:
        /*0488*/ 	.byte	0x04, 0x36
        /*048a*/ 	.short	(.L_4067 - .L_4066)
.L_4066:
        /*048c*/ 	.word	0x00000008
.L_4067:


//--------------------- .nv.info._ZN10layer_norm22ln_bwd_finalize_kernelINS_22Kernel_traits_finalizeILj4096Ef6__halffS2_fjLb1ELj1024ELj4ENS_18Kernel_traits_baseILj4096EfS2_fS2_fjLj1024EEEEELb1ELb0EEEvNS_9BwdParamsE --------------------------
	.section	.nv.info._ZN10layer_norm22ln_bwd_finalize_kernelINS_22Kernel_traits_finalizeILj4096Ef6__halffS2_fjLb1ELj1024ELj4ENS_18Kernel_traits_baseILj4096EfS2_fS2_fjLj1024EEEEELb1ELb0EEEvNS_9BwdParamsE,"",@"SHT_CUDA_INFO"
	.sectionflags	@""
	.align	4


	//----- nvinfo : EIATTR_CUDA_API_VERSION
	.align		4
        /*0000*/ 	.byte	0x04, 0x37
        /*0002*/ 	.short	(.L_4069 - .L_4068)
.L_4068:
        /*0004*/ 	.word	0x00000082


	//----- nvinfo : EIATTR_KPARAM_INFO
	.align		4
.L_4069:
        /*0008*/ 	.byte	0x04, 0x17
        /*000a*/ 	.short	(.L_4071 - .L_4070)
.L_4070:
        /*000c*/ 	.word	0x00000000
        /*0010*/ 	.short	0x0000
        /*0012*/ 	.short	0x0000
        /*0014*/ 	.byte	0x00, 0xf0, 0xa1, 0x04


	//----- nvinfo : EIATTR_SPARSE_MMA_MASK
	.align		4
.L_4071:
        /*0018*/ 	.byte	0x03, 0x50
        /*001a*/ 	.short	0x0000


	//----- nvinfo : EIATTR_MAXREG_COUNT
	.align		4
        /*001c*/ 	.byte	0x03, 0x1b
        /*001e*/ 	.short	0x0040


	//----- nvinfo : EIATTR_NUM_BARRIERS
	.align		4
        /*0020*/ 	.byte	0x02, 0x4c
        /*0022*/ 	.byte	0x01
	.zero		1


	//----- nvinfo : EIATTR_MERCURY_ISA_VERSION
	.align		4
        /*0024*/ 	.byte	0x03, 0x5f
        /*0026*/ 	.short	0x0101


	//----- nvinfo : EIATTR_COOP_GROUP_MASK_REGIDS
	.align		4
        /*0028*/ 	.byte	0x04, 0x29
        /*002a*/ 	.short	(.L_4073 - .L_4072)


	//   ....[0]....
.L_4072:
        /*002c*/ 	.word	0xffffffff


	//   ....[1]....
        /*0030*/ 	.word	0xffffffff


	//   ....[2]....
        /*0034*/ 	.word	0xffffffff


	//   ....[3]....
        /*0038*/ 	.word	0xffffffff


	//   ....[4]....
        /*003c*/ 	.word	0xffffffff


	//   ....[5]....
        /*0040*/ 	.word	0xffffffff


	//   ....[6]....
        /*0044*/ 	.word	0xffffffff


	//   ....[7]....
        /*0048*/ 	.word	0xffffffff


	//   ....[8]....
        /*004c*/ 	.word	0xffffffff


	//   ....[9]....
        /*0050*/ 	.word	0xffffffff


	//   ....[10]....
        /*0054*/ 	.word	0xffffffff


	//   ....[11]....
        /*0058*/ 	.word	0xffffffff


	//   ....[12]....
        /*005c*/ 	.word	0xffffffff


	//   ....[13]....
        /*0060*/ 	.word	0xffffffff


	//   ....[14]....
        /*0064*/ 	.word	0xffffffff


	//----- nvinfo : EIATTR_COOP_GROUP_INSTR_OFFSETS
	.align		4
.L_4073:
        /*0068*/ 	.byte	0x04, 0x28
        /*006a*/ 	.short	(.L_4075 - .L_4074)


	//   ....[0]....
.L_4074:
        /*006c*/ 	.word	0x00001030


	//   ....[1]....
        /*0070*/ 	.word	0x00001040


	//   ....[2]....
        /*0074*/ 	.word	0x00001050


	//   ....[3]....
        /*0078*/ 	.word	0x00001090


	//   ....[4]....
        /*007c*/ 	.word	0x000010a0


	//   ....[5]....
        /*0080*/ 	.word	0x000010b0


	//   ....[6]....
        /*0084*/ 	.word	0x000010e0


	//   ....[7]....
        /*0088*/ 	.word	0x00001100


	//   ....[8]....
        /*008c*/ 	.word	0x00001120


	//   ....[9]....
        /*0090*/ 	.word	0x00001160


	//   ....[10]....
        /*0094*/ 	.word	0x00001180


	//   ....[11]....
        /*0098*/ 	.word	0x00001190


	//   ....[12]....
        /*009c*/ 	.word	0x000011e0


	//   ....[13]....
        /*00a0*/ 	.word	0x00001210


	//   ....[14]....
        /*00a4*/ 	.word	0x00001220


	//----- nvinfo : EIATTR_VRC_CTA_INIT_COUNT
	.align		4
.L_4075:
        /*00a8*/ 	.byte	0x02, 0x4a
	.zero		1
	.zero		1


	//----- nvinfo : EIATTR_EXIT_INSTR_OFFSETS
	.align		4
        /*00ac*/ 	.byte	0x04, 0x1c
        /*00ae*/ 	.short	(.L_4077 - .L_4076)


	//   ....[0]....
.L_4076:
        /*00b0*/ 	.word	0x00000060


	//   ....[1]....
        /*00b4*/ 	.word	0x000012a0


	//   ....[2]....
        /*00b8*/ 	.word	0x000012d0


	//   ....[3]....
        /*00bc*/ 	.word	0x000013b0


	//----- nvinfo : EIATTR_MAX_THREADS
	.align		4
.L_4077:
        /*00c0*/ 	.byte	0x04, 0x05
        /*00c2*/ 	.short	(.L_4079 - .L_4078)
.L_4078:
        /*00c4*/ 	.word	0x00000400
        /*00c8*/ 	.word	0x00000001
        /*00cc*/ 	.word	0x00000001


	//----- nvinfo : EIATTR_CRS_STACK_SIZE
	.align		4
.L_4079:
        /*00d0*/ 	.byte	0x04, 0x1e
        /*00d2*/ 	.short	(.L_4081 - .L_4080)
.L_4080:
        /*00d4*/ 	.word	0x00000000


	//----- nvinfo : EIATTR_CBANK_PARAM_SIZE
	.align		4
.L_4081:
        /*00d8*/ 	.byte	0x03, 0x19
        /*00da*/ 	.short	0x0128


	//----- nvinfo : EIATTR_PARAM_CBANK
	.align		4
        /*00dc*/ 	.byte	0x04, 0x0a
        /*00de*/ 	.short	(.L_4083 - .L_4082)
	.align		4
.L_4082:
        /*00e0*/ 	.word	index@(.nv.constant0._ZN10layer_norm22ln_bwd_finalize_kernelINS_22Kernel_traits_finalizeILj4096Ef6__halffS2_fjLb1ELj1024ELj4ENS_18Kernel_traits_baseILj4096EfS2_fS2_fjLj1024EEEEELb1ELb0EEEvNS_9BwdParamsE)
        /*00e4*/ 	.short	0x0380
        /*00e6*/ 	.short	0x0128


	//----- nvinfo : EIATTR_SW_WAR
	.align		4
.L_4083:
        /*00e8*/ 	.byte	0x04, 0x36
        /*00ea*/ 	.short	(.L_4085 - .L_4084)
.L_4084:
        /*00ec*/ 	.word	0x00000008
.L_4085:


//--------------------- .nv.info._ZN10layer_norm13ln_bwd_kernelINS_13Kernel_traitsIf6__halffS2_fjLj4096ELj1ELj1ELj4ELj16ENS_18Kernel_traits_baseILj4096EfS2_fS2_fjLj128EEEEELb1ELb1ELb1ELb0EEEvNS_9BwdParamsE --------------------------
	.section	.nv.info._ZN10layer_norm13ln_bwd_kernelINS_13Kernel_traitsIf6__halffS2_fjLj4096ELj1ELj1ELj4ELj16ENS_18Kernel_traits_baseILj4096EfS2_fS2_fjLj128EEEEELb1ELb1ELb1ELb0EEEvNS_9BwdParamsE,"",@"SHT_CUDA_INFO"
	.sectionflags	@""
	.align	4


	//----- nvinfo : EIATTR_CUDA_API_VERSION
	.align		4
        /*0000*/ 	.byte	0x04, 0x37
        /*0002*/ 	.short	(.L_4087 - .L_4086)
.L_4086:
        /*0004*/ 	.word	0x00000082


	//----- nvinfo : EIATTR_KPARAM_INFO
	.align		4
.L_4087:
        /*0008*/ 	.byte	0x04, 0x17
        /*000a*/ 	.short	(.L_4089 - .L_4088)
.L_4088:
        /*000c*/ 	.word	0x00000000
        /*0010*/ 	.short	0x0000
        /*0012*/ 	.short	0x0000
        /*0014*/ 	.byte	0x00, 0xf0, 0xa1, 0x04


	//----- nvinfo : EIATTR_SPARSE_MMA_MASK
	.align		4
.L_4089:
        /*0018*/ 	.byte	0x03, 0x50
        /*001a*/ 	.short	0x0000


	//----- nvinfo : EIATTR_MAXREG_COUNT
	.align		4
        /*001c*/ 	.byte	0x03, 0x1b
        /*001e*/ 	.short	0x00ff


	//----- nvinfo : EIATTR_NUM_BARRIERS
	.align		4
        /*0020*/ 	.byte	0x02, 0x4c
        /*0022*/ 	.byte	0x01
	.zero		1


	//----- nvinfo : EIATTR_ANNOTATIONS
	.align		4
        /*0024*/ 	.byte	0x04, 0x55
        /*0026*/ 	.short	(.L_4091 - .L_4090)


	//   ....[0]....
.L_4090:
        /* <DEDUP_REMOVED lines=71> */


	//----- nvinfo : EIATTR_MERCURY_ISA_VERSION
	.align		4
.L_4091:
        /*0480*/ 	.byte	0x03, 0x5f
        /*0482*/ 	.short	0x0101


	//----- nvinfo : EIATTR_COOP_GROUP_MASK_REGIDS
	.align		4
        /*0484*/ 	.byte	0x04, 0x29
        /*0486*/ 	.short	(.L_4093 - .L_4092)


	//   ....[0]....
.L_4092:
        /*0488*/ 	.word	0xffffffff


	//   ....[1]....
        /*048c*/ 	.word	0xffffffff


	//   ....[2]....
        /*0490*/ 	.word	0xffffffff


	//   ....[3]....
        /*0494*/ 	.word	0xffffffff


	//   ....[4]....
        /*0498*/ 	.word	0xffffffff


	//   ....[5]....
        /*049c*/ 	.word	0xffffffff


	//   ....[6]....
        /*04a0*/ 	.word	0xffffffff


	//   ....[7]....
        /*04a4*/ 	.word	0xffffffff


	//   ....[8]....
        /*04a8*/ 	.word	0xffffffff


	//   ....[9]....
        /*04ac*/ 	.word	0xffffffff


	//----- nvinfo : EIATTR_COOP_GROUP_INSTR_OFFSETS
	.align		4
.L_4093:
        /*04b0*/ 	.byte	0x04, 0x28
        /*04b2*/ 	.short	(.L_4095 - .L_4094)


	//   ....[0]....
.L_4094:
        /*04b4*/ 	.word	0x00002d30


	//   ....[1]....
        /*04b8*/ 	.word	0x00002d50


	//   ....[2]....
        /*04bc*/ 	.word	0x00002d90


	//   ....[3]....
        /*04c0*/ 	.word	0x00002dc0


	//   ....[4]....
        /*04c4*/ 	.word	0x00002de0


	//   ....[5]....
        /*04c8*/ 	.word	0x00002e00


	//   ....[6]....
        /*04cc*/ 	.word	0x00002e20


	//   ....[7]....
        /*04d0*/ 	.word	0x00002e40


	//   ....[8]....
        /*04d4*/ 	.word	0x00002e60


	//   ....[9]....
        /*04d8*/ 	.word	0x00002e80


	//----- nvinfo : EIATTR_VRC_CTA_INIT_COUNT
	.align		4
.L_4095:
        /*04dc*/ 	.byte	0x02, 0x4a
	.zero		1
	.zero		1


	//----- nvinfo : EIATTR_EXIT_INSTR_OFFSETS
	.align		4
        /*04e0*/ 	.byte	0x04, 0x1c
        /*04e2*/ 	.short	(.L_4097 - .L_4096)


	//   ....[0]....
.L_4096:
        /*04e4*/ 	.word	0x000109c0


	//   ....[1]....
        /*04e8*/ 	.word	0x00010a90


	//----- nvinfo : EIATTR_MAX_THREADS
	.align		4
.L_4097:
        /*04ec*/ 	.byte	0x04, 0x05
        /*04ee*/ 	.short	(.L_4099 - .L_4098)
.L_4098:
        /*04f0*/ 	.word	0x00000080
        /*04f4*/ 	.word	0x00000001
        /*04f8*/ 	.word	0x00000001


	//----- nvinfo : EIATTR_CRS_STACK_SIZE
	.align		4
.L_4099:
        /*04fc*/ 	.byte	0x04, 0x1e
        /*04fe*/ 	.short	(.L_4101 - .L_4100)
.L_4100:
        /*0500*/ 	.word	0x00000000


	//----- nvinfo : EIATTR_CBANK_PARAM_SIZE
	.align		4
.L_4101:
        /*0504*/ 	.byte	0x03, 0x19
        /*0506*/ 	.short	0x0128


	//----- nvinfo : EIATTR_PARAM_CBANK
	.align		4
        /*0508*/ 	.byte	0x04, 0x0a
        /*050a*/ 	.short	(.L_4103 - .L_4102)
	.align		4
.L_4102:
        /*050c*/ 	.word	index@(.nv.constant0._ZN10layer_norm13ln_bwd_kernelINS_13Kernel_traitsIf6__halffS2_fjLj4096ELj1ELj1ELj4ELj16ENS_18Kernel_traits_baseILj4096EfS2_fS2_fjLj128EEEEELb1ELb1ELb1ELb0EEEvNS_9BwdParamsE)
        /*0510*/ 	.short	0x0380
        /*0512*/ 	.short	0x0128


	//----- nvinfo : EIATTR_SW_WAR
	.align		4
.L_4103:
        /*0514*/ 	.byte	0x04, 0x36
        /*0516*/ 	.short	(.L_4105 - .L_4104)
.L_4104:
        /*0518*/ 	.word	0x00000008
.L_4105:


//--------------------- .nv.info._ZN10layer_norm22ln_bwd_finalize_kernelINS_22Kernel_traits_finalizeILj4096Ef6__halffS2_fjLb1ELj1024ELj4ENS_18Kernel_traits_baseILj4096EfS2_fS2_fjLj1024EEEEELb1ELb1EEEvNS_9BwdParamsE --------------------------
	.section	.nv.info._ZN10layer_norm22ln_bwd_finalize_kernelINS_22Kernel_traits_finalizeILj4096Ef6__halffS2_fjLb1ELj1024ELj4ENS_18Kernel_traits_baseILj4096EfS2_fS2_fjLj1024EEEEELb1ELb1EEEvNS_9BwdParamsE,"",@"SHT_CUDA_INFO"
	.sectionflags	@""
	.align	4


	//----- nvinfo : EIATTR_CUDA_API_VERSION
	.align		4
        /*0000*/ 	.byte	0x04, 0x37
        /*0002*/ 	.short	(.L_4107 - .L_4106)
.L_4106:
        /*0004*/ 	.word	0x00000082


	//----- nvinfo : EIATTR_KPARAM_INFO
	.align		4
.L_4107:
        /*0008*/ 	.byte	0x04, 0x17
        /*000a*/ 	.short	(.L_4109 - .L_4108)
.L_4108:
        /*000c*/ 	.word	0x00000000
        /*0010*/ 	.short	0x0000
        /*0012*/ 	.short	0x0000
        /*0014*/ 	.byte	0x00, 0xf0, 0xa1, 0x04


	//----- nvinfo : EIATTR_SPARSE_MMA_MASK
	.align		4
.L_4109:
        /*0018*/ 	.byte	0x03, 0x50
        /*001a*/ 	.short	0x0000


	//----- nvinfo : EIATTR_MAXREG_COUNT
	.align		4
        /*001c*/ 	.byte	0x03, 0x1b
        /*001e*/ 	.short	0x0040


	//----- nvinfo : EIATTR_NUM_BARRIERS
	.align		4
        /*0020*/ 	.byte	0x02, 0x4c
        /*0022*/ 	.byte	0x01
	.zero		1


	//----- nvinfo : EIATTR_MERCURY_ISA_VERSION
	.align		4
        /*0024*/ 	.byte	0x03, 0x5f
        /*0026*/ 	.short	0x0101


	//----- nvinfo : EIATTR_COOP_GROUP_MASK_REGIDS
	.align		4
        /*0028*/ 	.byte	0x04, 0x29
        /*002a*/ 	.short	(.L_4111 - .L_4110)


	//   ....[0]....
.L_4110:
        /*002c*/ 	.word	0xffffffff


	//   ....[1]....
        /*0030*/ 	.word	0xffffffff


	//   ....[2]....
        /*0034*/ 	.word	0xffffffff


	//   ....[3]....
        /*0038*/ 	.word	0xffffffff


	//   ....[4]....
        /*003c*/ 	.word	0xffffffff


	//   ....[5]....
        /*0040*/ 	.word	0xffffffff


	//   ....[6]....
        /*0044*/ 	.word	0xffffffff


	//   ....[7]....
        /*0048*/ 	.word	0xffffffff


	//   ....[8]....
        /*004c*/ 	.word	0xffffffff


	//   ....[9]....
        /*0050*/ 	.word	0xffffffff


	//   ....[10]....
        /*0054*/ 	.word	0xffffffff


	//   ....[11]....
        /*0058*/ 	.word	0xffffffff


	//   ....[12]....
        /*005c*/ 	.word	0xffffffff


	//   ....[13]....
        /*0060*/ 	.word	0xffffffff


	//   ....[14]....
        /*0064*/ 	.word	0xffffffff


	//----- nvinfo : EIATTR_COOP_GROUP_INSTR_OFFSETS
	.align		4
.L_4111:
        /*0068*/ 	.byte	0x04, 0x28
        /*006a*/ 	.short	(.L_4113 - .L_4112)


	//   ....[0]....
.L_4112:
        /*006c*/ 	.word	0x00001070


	//   ....[1]....
        /*0070*/ 	.word	0x00001080


	//   ....[2]....
        /*0074*/ 	.word	0x00001090


	//   ....[3]....
        /*0078*/ 	.word	0x000010c0


	//   ....[4]....
        /*007c*/ 	.word	0x000010e0


	//   ....[5]....
        /*0080*/ 	.word	0x000010f0


	//   ....[6]....
        /*0084*/ 	.word	0x00001120


	//   ....[7]....
        /*0088*/ 	.word	0x00001140


	//   ....[8]....
        /*008c*/ 	.word	0x00001150


	//   ....[9]....
        /*0090*/ 	.word	0x00001180


	//   ....[10]....
        /*0094*/ 	.word	0x000011a0


	//   ....[11]....
        /*0098*/ 	.word	0x000011b0


	//   ....[12]....
        /*009c*/ 	.word	0x000011e0


	//   ....[13]....
        /*00a0*/ 	.word	0x00001200


	//   ....[14]....
        /*00a4*/ 	.word	0x00001210


	//----- nvinfo : EIATTR_VRC_CTA_INIT_COUNT
	.align		4
.L_4113:
        /*00a8*/ 	.byte	0x02, 0x4a
	.zero		1
	.zero		1


	//----- nvinfo : EIATTR_EXIT_INSTR_OFFSETS
	.align		4
        /*00ac*/ 	.byte	0x04, 0x1c
        /*00ae*/ 	.short	(.L_4115 - .L_4114)


	//   ....[0]....
.L_4114:
        /*00b0*/ 	.word	0x00000060


	//   ....[1]....
        /*00b4*/ 	.word	0x00001290


	//   ....[2]....
        /*00b8*/ 	.word	0x000013a0


	//----- nvinfo : EIATTR_MAX_THREADS
	.align		4
.L_4115:
        /*00bc*/ 	.byte	0x04, 0x05
        /*00be*/ 	.short	(.L_4117 - .L_4116)
.L_4116:
        /*00c0*/ 	.word	0x00000400
        /*00c4*/ 	.word	0x00000001
        /*00c8*/ 	.word	0x00000001


	//----- nvinfo : EIATTR_CRS_STACK_SIZE
	.align		4
.L_4117:
        /*00cc*/ 	.byte	0x04, 0x1e
        /*00ce*/ 	.short	(.L_4119 - .L_4118)
.L_4118:
        /*00d0*/ 	.word	0x00000000


	//----- nvinfo : EIATTR_CBANK_PARAM_SIZE
	.align		4
.L_4119:
        /*00d4*/ 	.byte	0x03, 0x19
        /*00d6*/ 	.short	0x0128


	//----- nvinfo : EIATTR_PARAM_CBANK
	.align		4
        /*00d8*/ 	.byte	0x04, 0x0a
        /*00da*/ 	.short	(.L_4121 - .L_4120)
	.align		4
.L_4120:
        /*00dc*/ 	.word	index@(.nv.constant0._ZN10layer_norm22ln_bwd_finalize_kernelINS_22Kernel_traits_finalizeILj4096Ef6__halffS2_fjLb1ELj1024ELj4ENS_18Kernel_traits_baseILj4096EfS2_fS2_fjLj1024EEEEELb1ELb1EEEvNS_9BwdParamsE)
        /*00e0*/ 	.short	0x0380
        /*00e2*/ 	.short	0x0128


	//----- nvinfo : EIATTR_SW_WAR
	.align		4
.L_4121:
        /*00e4*/ 	.byte	0x04, 0x36
        /*00e6*/ 	.short	(.L_4123 - .L_4122)
.L_4122:
        /*00e8*/ 	.word	0x00000008
.L_4123:


//--------------------- .nv.info._ZN10layer_norm13ln_bwd_kernelINS_13Kernel_traitsIf6__halffS2_fjLj4096ELj1ELj1ELj4ELj16ENS_18Kernel_traits_baseILj4096EfS2_fS2_fjLj128EEEEELb1ELb1ELb1ELb1EEEvNS_9BwdParamsE --------------------------
	.section	.nv.info._ZN10layer_norm13ln_bwd_kernelINS_13Kernel_traitsIf6__halffS2_fjLj4096ELj1ELj1ELj4ELj16ENS_18Kernel_traits_baseILj4096EfS2_fS2_fjLj128EEEEELb1ELb1ELb1ELb1EEEvNS_9BwdParamsE,"",@"SHT_CUDA_INFO"
	.sectionflags	@""
	.align	4


	//----- nvinfo : EIATTR_CUDA_API_VERSION
	.align		4
        /*0000*/ 	.byte	0x04, 0x37
        /*0002*/ 	.short	(.L_4125 - .L_4124)
.L_4124:
        /*0004*/ 	.word	0x00000082


	//----- nvinfo : EIATTR_KPARAM_INFO
	.align		4
.L_4125:
        /*0008*/ 	.byte	0x04, 0x17
        /*000a*/ 	.short	(.L_4127 - .L_4126)
.L_4126:
        /*000c*/ 	.word	0x00000000
        /*0010*/ 	.short	0x0000
        /*0012*/ 	.short	0x0000
        /*0014*/ 	.byte	0x00, 0xf0, 0xa1, 0x04


	//----- nvinfo : EIATTR_SPARSE_MMA_MASK
	.align		4
.L_4127:
        /*0018*/ 	.byte	0x03, 0x50
        /*001a*/ 	.short	0x0000


	//----- nvinfo : EIATTR_MAXREG_COUNT
	.align		4
        /*001c*/ 	.byte	0x03, 0x1b
        /*001e*/ 	.short	0x00ff


	//----- nvinfo : EIATTR_NUM_BARRIERS
	.align		4
        /*0020*/ 	.byte	0x02, 0x4c
        /*0022*/ 	.byte	0x01
	.zero		1


	//----- nvinfo : EIATTR_ANNOTATIONS
	.align		4
        /*0024*/ 	.byte	0x04, 0x55
        /*0026*/ 	.short	(.L_4129 - .L_4128)


	//   ....[0]....
.L_4128:
        /* <DEDUP_REMOVED lines=41> */


	//----- nvinfo : EIATTR_MERCURY_ISA_VERSION
	.align		4
.L_4129:
        /*02a8*/ 	.byte	0x03, 0x5f
        /*02aa*/ 	.short	0x0101


	//----- nvinfo : EIATTR_COOP_GROUP_MASK_REGIDS
	.align		4
        /*02ac*/ 	.byte	0x04, 0x29
        /*02ae*/ 	.short	(.L_4131 - .L_4130)


	//   ....[0]....
.L_4130:
        /*02b0*/ 	.word	0xffffffff


	//   ....[1]....
        /*02b4*/ 	.word	0xffffffff


	//   ....[2]....
        /*02b8*/ 	.word	0xffffffff


	//   ....[3]....
        /*02bc*/ 	.word	0xffffffff


	//   ....[4]....
        /*02c0*/ 	.word	0xffffffff


	//   ....[5]....
        /*02c4*/ 	.word	0xffffffff


	//   ....[6]....
        /*02c8*/ 	.word	0xffffffff


	//   ....[7]....
        /*02cc*/ 	.word	0xffffffff


	//   ....[8]....
        /*02d0*/ 	.word	0xffffffff


	//   ....[9]....
        /*02d4*/ 	.word	0xffffffff


	//----- nvinfo : EIATTR_COOP_GROUP_INSTR_OFFSETS
	.align		4
.L_4131:
        /*02d8*/ 	.byte	0x04, 0x28
        /*02da*/ 	.short	(.L_4133 - .L_4132)


	//   ....[0]....
.L_4132:
        /*02dc*/ 	.word	0x00002430


	//   ....[1]....
        /*02e0*/ 	.word	0x00002440


	//   ....[2]....
        /*02e4*/ 	.word	0x00002480


	//   ....[3]....
        /*02e8*/ 	.word	0x00002490


	//   ....[4]....
        /*02ec*/ 	.word	0x000024e0


	//   ....[5]....
        /*02f0*/ 	.word	0x000024f0


	//   ....[6]....
        /*02f4*/ 	.word	0x00002520


	//   ....[7]....
        /*02f8*/ 	.word	0x00002530


	//   ....[8]....
        /*02fc*/ 	.word	0x00002560


	//   ....[9]....
        /*0300*/ 	.word	0x00002570


	//----- nvinfo : EIATTR_VRC_CTA_INIT_COUNT
	.align		4
.L_4133:
        /*0304*/ 	.byte	0x02, 0x4a
	.zero		1
	.zero		1


	//----- nvinfo : EIATTR_EXIT_INSTR_OFFSETS
	.align		4
        /*0308*/ 	.byte	0x04, 0x1c
        /*030a*/ 	.short	(.L_4135 - .L_4134)


	//   ....[0]....
.L_4134:
        /*030c*/ 	.word	0x0000f300


	//----- nvinfo : EIATTR_MAX_THREADS
	.align		4
.L_4135:
        /*0310*/ 	.byte	0x04, 0x05
        /*0312*/ 	.short	(.L_4137 - .L_4136)
.L_4136:
        /*0314*/ 	.word	0x00000080
        /*0318*/ 	.word	0x00000001
        /*031c*/ 	.word	0x00000001


	//----- nvinfo : EIATTR_CRS_STACK_SIZE
	.align		4
.L_4137:
        /*0320*/ 	.byte	0x04, 0x1e
        /*0322*/ 	.short	(.L_4139 - .L_4138)
.L_4138:
        /*0324*/ 	.word	0x00000000


	//----- nvinfo : EIATTR_CBANK_PARAM_SIZE
	.align		4
.L_4139:
        /*0328*/ 	.byte	0x03, 0x19
        /*032a*/ 	.short	0x0128


	//----- nvinfo : EIATTR_PARAM_CBANK
	.align		4
        /*032c*/ 	.byte	0x04, 0x0a
        /*032e*/ 	.short	(.L_4141 - .L_4140)
	.align		4
.L_4140:
        /*0330*/ 	.word	index@(.nv.constant0._ZN10layer_norm13ln_bwd_kernelINS_13Kernel_traitsIf6__halffS2_fjLj4096ELj1ELj1ELj4ELj16ENS_18Kernel_traits_baseILj4096EfS2_fS2_fjLj128EEEEELb1ELb1ELb1ELb1EEEvNS_9BwdParamsE)
        /*0334*/ 	.short	0x0380
        /*0336*/ 	.short	0x0128


	//----- nvinfo : EIATTR_SW_WAR
	.align		4
.L_4141:
        /*0338*/ 	.byte	0x04, 0x36
        /*033a*/ 	.short	(.L_4143 - .L_4142)
.L_4142:
        /*033c*/ 	.word	0x00000008
.L_4143:


//--------------------- .nv.info._ZN10layer_norm13ln_bwd_kernelINS_13Kernel_traitsI6__halfffffjLj4096ELj1ELj1ELj4ELj16ENS_18Kernel_traits_baseILj4096ES2_ffffjLj128EEEEELb0ELb0ELb0ELb0EEEvNS_9BwdParamsE --------------------------
	.section	.nv.info._ZN10layer_norm13ln_bwd_kernelINS_13Kernel_traitsI6__halfffffjLj4096ELj1ELj1ELj4ELj16ENS_18Kernel_traits_baseILj4096ES2_ffffjLj128EEEEELb0ELb0ELb0ELb0EEEvNS_9BwdParamsE,"",@"SHT_CUDA_INFO"
	.sectionflags	@""
	.align	4


	//----- nvinfo : EIATTR_CUDA_API_VERSION
	.align		4
        /*0000*/ 	.byte	0x04, 0x37
        /*0002*/ 	.short	(.L_4145 - .L_4144)
.L_4144:
        /*0004*/ 	.word	0x00000082


	//----- nvinfo : EIATTR_KPARAM_INFO
	.align		4
.L_4145:
        /*0008*/ 	.byte	0x04, 0x17
        /*000a*/ 	.short	(.L_4147 - .L_4146)
.L_4146:
        /*000c*/ 	.word	0x00000000
        /*0010*/ 	.short	0x0000
        /*0012*/ 	.short	0x0000
        /*0014*/ 	.byte	0x00, 0xf0, 0xa1, 0x04


	//----- nvinfo : EIATTR_SPARSE_MMA_MASK
	.align		4
.L_4147:
        /*0018*/ 	.byte	0x03, 0x50
        /*001a*/ 	.short	0x0000


	//----- nvinfo : EIATTR_MAXREG_COUNT
	.align		4
        /*001c*/ 	.byte	0x03, 0x1b
        /*001e*/ 	.short	0x00ff


	//----- nvinfo : EIATTR_NUM_BARRIERS
	.align		4
        /*0020*/ 	.byte	0x02, 0x4c
        /*0022*/ 	.byte	0x01
	.zero		1


	//----- nvinfo : EIATTR_MERCURY_ISA_VERSION
	.align		4
        /*0024*/ 	.byte	0x03, 0x5f
        /*0026*/ 	.short	0x0101


	//----- nvinfo : EIATTR_COOP_GROUP_MASK_REGIDS
	.align		4
        /*0028*/ 	.byte	0x04, 0x29
        /*002a*/ 	.short	(.L_4149 - .L_4148)


	//   ....[0]....
.L_4148:
        /*002c*/ 	.word	0xffffffff


	//   ....[1]....
        /*0030*/ 	.word	0xffffffff


	//   ....[2]....
        /*0034*/ 	.word	0xffffffff


	//   ....[3]....
        /*0038*/ 	.word	0xffffffff


	//   ....[4]....
        /*003c*/ 	.word	0xffffffff


	//   ....[5]....
        /*0040*/ 	.word	0xffffffff


	//   ....[6]....
        /*0044*/ 	.word	0xffffffff


	//   ....[7]....
        /*0048*/ 	.word	0xffffffff


	//   ....[8]....
        /*004c*/ 	.word	0xffffffff


	//   ....[9]....
        /*0050*/ 	.word	0xffffffff


	//----- nvinfo : EIATTR_COOP_GROUP_INSTR_OFFSETS
	.align		4
.L_4149:
        /*0054*/ 	.byte	0x04, 0x28
        /*0056*/ 	.short	(.L_4151 - .L_4150)


	//   ....[0]....
.L_4150:
        /*0058*/ 	.word	0x000024d0


	//   ....[1]....
        /*005c*/ 	.word	0x00002500


	//   ....[2]....
        /*0060*/ 	.word	0x00002530


	//   ....[3]....
        /*0064*/ 	.word	0x00002540


	//   ....[4]....
        /*0068*/ 	.word	0x00002570


	//   ....[5]....
        /*006c*/ 	.word	0x00002580


	//   ....[6]....
        /*0070*/ 	.word	0x000025b0


	//   ....[7]....
        /*0074*/ 	.word	0x000025c0


	//   ....[8]....
        /*0078*/ 	.word	0x000025f0


	//   ....[9]....
        /*007c*/ 	.word	0x00002600


	//----- nvinfo : EIATTR_VRC_CTA_INIT_COUNT
	.align		4
.L_4151:
        /*0080*/ 	.byte	0x02, 0x4a
	.zero		1
	.zero		1


	//----- nvinfo : EIATTR_EXIT_INSTR_OFFSETS
	.align		4
        /*0084*/ 	.byte	0x04, 0x1c
        /*0086*/ 	.short	(.L_4153 - .L_4152)


	//   ....[0]....
.L_4152:
        /*0088*/ 	.word	0x00005bf0


	//   ....[1]....
        /*008c*/ 	.word	0x00005c70


	//----- nvinfo : EIATTR_MAX_THREADS
	.align		4
.L_4153:
        /*0090*/ 	.byte	0x04, 0x05
        /*0092*/ 	.short	(.L_4155 - .L_4154)
.L_4154:
        /*0094*/ 	.word	0x00000080
        /*0098*/ 	.word	0x00000001
        /*009c*/ 	.word	0x00000001


	//----- nvinfo : EIATTR_CRS_STACK_SIZE
	.align		4
.L_4155:
        /*00a0*/ 	.byte	0x04, 0x1e
        /*00a2*/ 	.short	(.L_4157 - .L_4156)
.L_4156:
        /*00a4*/ 	.word	0x00000000


	//----- nvinfo : EIATTR_CBANK_PARAM_SIZE
	.align		4
.L_4157:
        /*00a8*/ 	.byte	0x03, 0x19
        /*00aa*/ 	.short	0x0128


	//----- nvinfo : EIATTR_PARAM_CBANK
	.align		4
        /*00ac*/ 	.byte	0x04, 0x0a
        /*00ae*/ 	.short	(.L_4159 - .L_4158)
	.align		4
.L_4158:
        /*00b0*/ 	.word	index@(.nv.constant0._ZN10layer_norm13ln_bwd_kernelINS_13Kernel_traitsI6__halfffffjLj4096ELj1ELj1ELj4ELj16ENS_18Kernel_traits_baseILj4096ES2_ffffjLj128EEEEELb0ELb0ELb0ELb0EEEvNS_9BwdParamsE)
        /*00b4*/ 	.short	0x0380
        /*00b6*/ 	.short	0x0128


	//----- nvinfo : EIATTR_SW_WAR
	.align		4
.L_4159:
        /*00b8*/ 	.byte	0x04, 0x36
        /*00ba*/ 	.short	(.L_4161 - .L_4160)
.L_4160:
        /*00bc*/ 	.word	0x00000008
.L_4161:


//--------------------- .nv.info._ZN10layer_norm13ln_bwd_kernelINS_13Kernel_traitsI6__halfffffjLj4096ELj1ELj1ELj4ELj16ENS_18Kernel_traits_baseILj4096ES2_ffffjLj128EEEEELb0ELb0ELb0ELb1EEEvNS_9BwdParamsE --------------------------
	.section	.nv.info._ZN10layer_norm13ln_bwd_kernelINS_13Kernel_traitsI6__halfffffjLj4096ELj1ELj1ELj4ELj16ENS_18Kernel_traits_baseILj4096ES2_ffffjLj128EEEEELb0ELb0ELb0ELb1EEEvNS_9BwdParamsE,"",@"SHT_CUDA_INFO"
	.sectionflags	@""
	.align	4


	//----- nvinfo : EIATTR_CUDA_API_VERSION
	.align		4
        /*0000*/ 	.byte	0x04, 0x37
        /*0002*/ 	.short	(.L_4163 - .L_4162)
.L_4162:
        /*0004*/ 	.word	0x00000082


	//----- nvinfo : EIATTR_KPARAM_INFO
	.align		4
.L_4163:
        /*0008*/ 	.byte	0x04, 0x17
        /*000a*/ 	.short	(.L_4165 - .L_4164)
.L_4164:
        /*000c*/ 	.word	0x00000000
        /*0010*/ 	.short	0x0000
        /*0012*/ 	.short	0x0000
        /*0014*/ 	.byte	0x00, 0xf0, 0xa1, 0x04


	//----- nvinfo : EIATTR_SPARSE_MMA_MASK
	.align		4
.L_4165:
        /*0018*/ 	.byte	0x03, 0x50
        /*001a*/ 	.short	0x0000


	//----- nvinfo : EIATTR_MAXREG_COUNT
	.align		4
        /*001c*/ 	.byte	0x03, 0x1b
        /*001e*/ 	.short	0x00ff


	//----- nvinfo : EIATTR_NUM_BARRIERS
	.align		4
        /*0020*/ 	.byte	0x02, 0x4c
        /*0022*/ 	.byte	0x01
	.zero		1


	//----- nvinfo : EIATTR_MERCURY_ISA_VERSION
	.align		4
        /*0024*/ 	.byte	0x03, 0x5f
        /*0026*/ 	.short	0x0101


	//----- nvinfo : EIATTR_COOP_GROUP_MASK_REGIDS
	.align		4
        /*0028*/ 	.byte	0x04, 0x29
        /*002a*/ 	.short	(.L_4167 - .L_4166)


	//   ....[0]....
.L_4166:
        /*002c*/ 	.word	0xffffffff


	//   ....[1]....
        /*0030*/ 	.word	0xffffffff


	//   ....[2]....
        /*0034*/ 	.word	0xffffffff


	//   ....[3]....
        /*0038*/ 	.word	0xffffffff


	//   ....[4]....
        /*003c*/ 	.word	0xffffffff


	//   ....[5]....
        /*0040*/ 	.word	0xffffffff


	//   ....[6]....
        /*0044*/ 	.word	0xffffffff


	//   ....[7]....
        /*0048*/ 	.word	0xffffffff


	//   ....[8]....
        /*004c*/ 	.word	0xffffffff


	//   ....[9]....
        /*0050*/ 	.word	0xffffffff


	//----- nvinfo : EIATTR_COOP_GROUP_INSTR_OFFSETS
	.align		4
.L_4167:
        /*0054*/ 	.byte	0x04, 0x28
        /*0056*/ 	.short	(.L_4169 - .L_4168)


	//   ....[0]....
.L_4168:
        /*0058*/ 	.word	0x000017f0


	//   ....[1]....
        /*005c*/ 	.word	0x00001800


	//   ....[2]....
        /*0060*/ 	.word	0x00001830


	//   ....[3]....
        /*0064*/ 	.word	0x00001840


	//   ....[4]....
        /*0068*/ 	.word	0x00001870


	//   ....[5]....
        /*006c*/ 	.word	0x00001880


	//   ....[6]....
        /*0070*/ 	.word	0x000018b0


	//   ....[7]....
        /*0074*/ 	.word	0x000018c0


	//   ....[8]....
        /*0078*/ 	.word	0x00001900


	//   ....[9]....
        /*007c*/ 	.word	0x00001910


	//----- nvinfo : EIATTR_VRC_CTA_INIT_COUNT
	.align		4
.L_4169:
        /*0080*/ 	.byte	0x02, 0x4a
	.zero		1
	.zero		1


	//----- nvinfo : EIATTR_EXIT_INSTR_OFFSETS
	.align		4
        /*0084*/ 	.byte	0x04, 0x1c
        /*0086*/ 	.short	(.L_4171 - .L_4170)


	//   ....[0]....
.L_4170:
        /*0088*/ 	.word	0x00004c40


	//----- nvinfo : EIATTR_MAX_THREADS
	.align		4
.L_4171:
        /*008c*/ 	.byte	0x04, 0x05
        /*008e*/ 	.short	(.L_4173 - .L_4172)
.L_4172:
        /*0090*/ 	.word	0x00000080
        /*0094*/ 	.word	0x00000001
        /*0098*/ 	.word	0x00000001


	//----- nvinfo : EIATTR_CRS_STACK_SIZE
	.align		4
.L_4173:
        /*009c*/ 	.byte	0x04, 0x1e
        /*009e*/ 	.short	(.L_4175 - .L_4174)
.L_4174:
        /*00a0*/ 	.word	0x00000000


	//----- nvinfo : EIATTR_CBANK_PARAM_SIZE
	.align		4
.L_4175:
        /*00a4*/ 	.byte	0x03, 0x19
        /*00a6*/ 	.short	0x0128


	//----- nvinfo : EIATTR_PARAM_CBANK
	.align		4
        /*00a8*/ 	.byte	0x04, 0x0a
        /*00aa*/ 	.short	(.L_4177 - .L_4176)
	.align		4
.L_4176:
        /*00ac*/ 	.word	index@(.nv.constant0._ZN10layer_norm13ln_bwd_kernelINS_13Kernel_traitsI6__halfffffjLj4096ELj1ELj1ELj4ELj16ENS_18Kernel_traits_baseILj4096ES2_ffffjLj128EEEEELb0ELb0ELb0ELb1EEEvNS_9BwdParamsE)
        /*00b0*/ 	.short	0x0380
        /*00b2*/ 	.short	0x0128


	//----- nvinfo : EIATTR_SW_WAR
	.align		4
.L_4177:
        /*00b4*/ 	.byte	0x04, 0x36
        /*00b6*/ 	.short	(.L_4179 - .L_4178)
.L_4178:
        /*00b8*/ 	.word	0x00000008
.L_4179:


//--------------------- .nv.info._ZN10layer_norm13ln_bwd_kernelINS_13Kernel_traitsI6__halfffffjLj4096ELj1ELj1ELj4ELj16ENS_18Kernel_traits_baseILj4096ES2_ffffjLj128EEEEELb0ELb0ELb1ELb0EEEvNS_9BwdParamsE --------------------------
	.section	.nv.info._ZN10layer_norm13ln_bwd_kernelINS_13Kernel_traitsI6__halfffffjLj4096ELj1ELj1ELj4ELj16ENS_18Kernel_traits_baseILj4096ES2_ffffjLj128EEEEELb0ELb0ELb1ELb0EEEvNS_9BwdParamsE,"",@"SHT_CUDA_INFO"
	.sectionflags	@""
	.align	4


	//----- nvinfo : EIATTR_CUDA_API_VERSION
	.align		4
        /*0000*/ 	.byte	0x04, 0x37
        /*0002*/ 	.short	(.L_4181 - .L_4180)
.L_4180:
        /*0004*/ 	.word	0x00000082


	//----- nvinfo : EIATTR_KPARAM_INFO
	.align		4
.L_4181:
        /*0008*/ 	.byte	0x04, 0x17
        /*000a*/ 	.short	(.L_4183 - .L_4182)
.L_4182:
        /*000c*/ 	.word	0x00000000
        /*0010*/ 	.short	0x0000
        /*0012*/ 	.short	0x0000
        /*0014*/ 	.byte	0x00, 0xf0, 0xa1, 0x04


	//----- nvinfo : EIATTR_SPARSE_MMA_MASK
	.align		4
.L_4183:
        /*0018*/ 	.byte	0x03, 0x50
        /*001a*/ 	.short	0x0000


	//----- nvinfo : EIATTR_MAXREG_COUNT
	.align		4
        /*001c*/ 	.byte	0x03, 0x1b
        /*001e*/ 	.short	0x00ff


	//----- nvinfo : EIATTR_NUM_BARRIERS
	.align		4
        /*0020*/ 	.byte	0x02, 0x4c
        /*0022*/ 	.byte	0x01
	.zero		1


	//----- nvinfo : EIATTR_MERCURY_ISA_VERSION
	.align		4
        /*0024*/ 	.byte	0x03, 0x5f
        /*0026*/ 	.short	0x0101


	//----- nvinfo : EIATTR_COOP_GROUP_MASK_REGIDS
	.align		4
        /*0028*/ 	.byte	0x04, 0x29
        /*002a*/ 	.short	(.L_4185 - .L_4184)


	//   ....[0]....
.L_4184:
        /*002c*/ 	.word	0xffffffff


	//   ....[1]....
        /*0030*/ 	.word	0xffffffff


	//   ....[2]....
        /*0034*/ 	.word	0xffffffff


	//   ....[3]....
        /*0038*/ 	.word	0xffffffff


	//   ....[4]....
        /*003c*/ 	.word	0xffffffff


	//   ....[5]....
        /*0040*/ 	.word	0xffffffff


	//   ....[6]....
        /*0044*/ 	.word	0xffffffff


	//   ....[7]....
        /*0048*/ 	.word	0xffffffff


	//   ....[8]....
        /*004c*/ 	.word	0xffffffff


	//   ....[9]....
        /*0050*/ 	.word	0xffffffff


	//----- nvinfo : EIATTR_COOP_GROUP_INSTR_OFFSETS
	.align		4
.L_4185:
        /*0054*/ 	.byte	0x04, 0x28
        /*0056*/ 	.short	(.L_4187 - .L_4186)


	//   ....[0]....
.L_4186:
        /*0058*/ 	.word	0x000028c0


	//   ....[1]....
        /*005c*/ 	.word	0x000028f0


	//   ....[2]....
        /*0060*/ 	.word	0x00002920


	//   ....[3]....
        /*0064*/ 	.word	0x00002930


	//   ....[4]....
        /*0068*/ 	.word	0x00002960


	//   ....[5]....
        /*006c*/ 	.word	0x00002970


	//   ....[6]....
        /*0070*/ 	.word	0x000029a0


	//   ....[7]....
        /*0074*/ 	.word	0x000029b0


	//   ....[8]....
        /*0078*/ 	.word	0x000029e0


	//   ....[9]....
        /*007c*/ 	.word	0x000029f0


	//----- nvinfo : EIATTR_VRC_CTA_INIT_COUNT
	.align		4
.L_4187:
        /*0080*/ 	.byte	0x02, 0x4a
	.zero		1
	.zero		1


	//----- nvinfo : EIATTR_EXIT_INSTR_OFFSETS
	.align		4
        /*0084*/ 	.byte	0x04, 0x1c
        /*0086*/ 	.short	(.L_4189 - .L_4188)


	//   ....[0]....
.L_4188:
        /*0088*/ 	.word	0x00007250


	//   ....[1]....
        /*008c*/ 	.word	0x000072d0


	//----- nvinfo : EIATTR_MAX_THREADS
	.align		4
.L_4189:
        /*0090*/ 	.byte	0x04, 0x05
        /*0092*/ 	.short	(.L_4191 - .L_4190)
.L_4190:
        /*0094*/ 	.word	0x00000080
        /*0098*/ 	.word	0x00000001
        /*009c*/ 	.word	0x00000001


	//----- nvinfo : EIATTR_CRS_STACK_SIZE
	.align		4
.L_4191:
        /*00a0*/ 	.byte	0x04, 0x1e
        /*00a2*/ 	.short	(.L_4193 - .L_4192)
.L_4192:
        /*00a4*/ 	.word	0x00000000


	//----- nvinfo : EIATTR_CBANK_PARAM_SIZE
	.align		4
.L_4193:
        /*00a8*/ 	.byte	0x03, 0x19
        /*00aa*/ 	.short	0x0128


	//----- nvinfo : EIATTR_PARAM_CBANK
	.align		4
        /*00ac*/ 	.byte	0x04, 0x0a
        /*00ae*/ 	.short	(.L_4195 - .L_4194)
	.align		4
.L_4194:
        /*00b0*/ 	.word	index@(.nv.constant0._ZN10layer_norm13ln_bwd_kernelINS_13Kernel_traitsI6__halfffffjLj4096ELj1ELj1ELj4ELj16ENS_18Kernel_traits_baseILj4096ES2_ffffjLj128EEEEELb0ELb0ELb1ELb0EEEvNS_9BwdParamsE)
        /*00b4*/ 	.short	0x0380
        /*00b6*/ 	.short	0x0128


	//----- nvinfo : EIATTR_SW_WAR
	.align		4
.L_4195:
        /*00b8*/ 	.byte	0x04, 0x36
        /*00ba*/ 	.short	(.L_4197 - .L_4196)
.L_4196:
        /*00bc*/ 	.word	0x00000008
.L_4197:


//--------------------- .nv.info._ZN10layer_norm13ln_bwd_kernelINS_13Kernel_traitsI6__halfffffjLj4096ELj1ELj1ELj4ELj16ENS_18Kernel_traits_baseILj4096ES2_ffffjLj128EEEEELb0ELb0ELb1ELb1EEEvNS_9BwdParamsE --------------------------
	.section	.nv.info._ZN10layer_norm13ln_bwd_kernelINS_13Kernel_traitsI6__halfffffjLj4096ELj1ELj1ELj4ELj16ENS_18Kernel_traits_baseILj4096ES2_ffffjLj128EEEEELb0ELb0ELb1ELb1EEEvNS_9BwdParamsE,"",@"SHT_CUDA_INFO"
	.sectionflags	@""
	.align	4


	//----- nvinfo : EIATTR_CUDA_API_VERSION
	.align		4
        /*0000*/ 	.byte	0x04, 0x37
        /*0002*/ 	.short	(.L_4199 - .L_4198)
.L_4198:
        /*0004*/ 	.word	0x00000082


	//----- nvinfo : EIATTR_KPARAM_INFO
	.align		4
.L_4199:
        /*0008*/ 	.byte	0x04, 0x17
        /*000a*/ 	.short	(.L_4201 - .L_4200)
.L_4200:
        /*000c*/ 	.word	0x00000000
        /*0010*/ 	.short	0x0000
        /*0012*/ 	.short	0x0000
        /*0014*/ 	.byte	0x00, 0xf0, 0xa1, 0x04


	//----- nvinfo : EIATTR_SPARSE_MMA_MASK
	.align		4
.L_4201:
        /*0018*/ 	.byte	0x03, 0x50
        /*001a*/ 	.short	0x0000


	//----- nvinfo : EIATTR_MAXREG_COUNT
	.align		4
        /*001c*/ 	.byte	0x03, 0x1b
        /*001e*/ 	.short	0x00ff


	//----- nvinfo : EIATTR_NUM_BARRIERS
	.align		4
        /*0020*/ 	.byte	0x02, 0x4c
        /*0022*/ 	.byte	0x01
	.zero		1


	//----- nvinfo : EIATTR_MERCURY_ISA_VERSION
	.align		4
        /*0024*/ 	.byte	0x03, 0x5f
        /*0026*/ 	.short	0x0101


	//----- nvinfo : EIATTR_COOP_GROUP_MASK_REGIDS
	.align		4
        /*0028*/ 	.byte	0x04, 0x29
        /*002a*/ 	.short	(.L_4203 - .L_4202)


	//   ....[0]....
.L_4202:
        /*002c*/ 	.word	0xffffffff


	//   ....[1]....
        /*0030*/ 	.word	0xffffffff


	//   ....[2]....
        /*0034*/ 	.word	0xffffffff


	//   ....[3]....
        /*0038*/ 	.word	0xffffffff


	//   ....[4]....
        /*003c*/ 	.word	0xffffffff


	//   ....[5]....
        /*0040*/ 	.word	0xffffffff


	//   ....[6]....
        /*0044*/ 	.word	0xffffffff


	//   ....[7]....
        /*0048*/ 	.word	0xffffffff


	//   ....[8]....
        /*004c*/ 	.word	0xffffffff


	//   ....[9]....
        /*0050*/ 	.word	0xffffffff


	//----- nvinfo : EIATTR_COOP_GROUP_INSTR_OFFSETS
	.align		4
.L_4203:
        /*0054*/ 	.byte	0x04, 0x28
        /*0056*/ 	.short	(.L_4205 - .L_4204)


	//   ....[0]....
.L_4204:
        /*0058*/ 	.word	0x00001dd0


	//   ....[1]....
        /*005c*/ 	.word	0x00001df0


	//   ....[2]....
        /*0060*/ 	.word	0x00001e30


	//   ....[3]....
        /*0064*/ 	.word	0x00001e40


	//   ....[4]....
        /*0068*/ 	.word	0x00001e80


	//   ....[5]....
        /*006c*/ 	.word	0x00001e90


	//   ....[6]....
        /*0070*/ 	.word	0x00001ec0


	//   ....[7]....
        /*0074*/ 	.word	0x00001ed0


	//   ....[8]....
        /*0078*/ 	.word	0x00001f00


	//   ....[9]....
        /*007c*/ 	.word	0x00001f10


	//----- nvinfo : EIATTR_VRC_CTA_INIT_COUNT
	.align		4
.L_4205:
        /*0080*/ 	.byte	0x02, 0x4a
	.zero		1
	.zero		1


	//----- nvinfo : EIATTR_EXIT_INSTR_OFFSETS
	.align		4
        /*0084*/ 	.byte	0x04, 0x1c
        /*0086*/ 	.short	(.L_4207 - .L_4206)


	//   ....[0]....
.L_4206:
        /*0088*/ 	.word	0x00005cc0


	//----- nvinfo : EIATTR_MAX_THREADS
	.align		4
.L_4207:
        /*008c*/ 	.byte	0x04, 0x05
        /*008e*/ 	.short	(.L_4209 - .L_4208)
.L_4208:
        /*0090*/ 	.word	0x00000080
        /*0094*/ 	.word	0x00000001
        /*0098*/ 	.word	0x00000001


	//----- nvinfo : EIATTR_CRS_STACK_SIZE
	.align		4
.L_4209:
        /*009c*/ 	.byte	0x04, 0x1e
        /*009e*/ 	.short	(.L_4211 - .L_4210)
.L_4210:
        /*00a0*/ 	.word	0x00000000


	//----- nvinfo : EIATTR_CBANK_PARAM_SIZE
	.align		4
.L_4211:
        /*00a4*/ 	.byte	0x03, 0x19
        /*00a6*/ 	.short	0x0128


	//----- nvinfo : EIATTR_PARAM_CBANK
	.align		4
        /*00a8*/ 	.byte	0x04, 0x0a
        /*00aa*/ 	.short	(.L_4213 - .L_4212)
	.align		4
.L_4212:
        /*00ac*/ 	.word	index@(.nv.constant0._ZN10layer_norm13ln_bwd_kernelINS_13Kernel_traitsI6__halfffffjLj4096ELj1ELj1ELj4ELj16ENS_18Kernel_traits_baseILj4096ES2_ffffjLj128EEEEELb0ELb0ELb1ELb1EEEvNS_9BwdParamsE)
        /*00b0*/ 	.short	0x0380
        /*00b2*/ 	.short	0x0128


	//----- nvinfo : EIATTR_SW_WAR
	.align		4
.L_4213:
        /*00b4*/ 	.byte	0x04, 0x36
        /*00b6*/ 	.short	(.L_4215 - .L_4214)
.L_4214:
        /*00b8*/ 	.word	0x00000008
.L_4215:


//--------------------- .nv.info._ZN10layer_norm13ln_bwd_kernelINS_13Kernel_traitsI6__halfffffjLj4096ELj1ELj1ELj4ELj16ENS_18Kernel_traits_baseILj4096ES2_ffffjLj128EEEEELb0ELb1ELb0ELb0EEEvNS_9BwdParamsE --------------------------
	.section	.nv.info._ZN10layer_norm13ln_bwd_kernelINS_13Kernel_traitsI6__halfffffjLj4096ELj1ELj1ELj4ELj16ENS_18Kernel_traits_baseILj4096ES2_ffffjLj128EEEEELb0ELb1ELb0ELb0EEEvNS_9BwdParamsE,"",@"SHT_CUDA_INFO"
	.sectionflags	@""
	.align	4


	//----- nvinfo : EIATTR_CUDA_API_VERSION
	.align		4
        /*0000*/ 	.byte	0x04, 0x37
        /*0002*/ 	.short	(.L_4217 - .L_4216)
.L_4216:
        /*0004*/ 	.word	0x00000082


	//----- nvinfo : EIATTR_KPARAM_INFO
	.align		4
.L_4217:
        /*0008*/ 	.byte	0x04, 0x17
        /*000a*/ 	.short	(.L_4219 - .L_4218)
.L_4218:
        /*000c*/ 	.word	0x00000000
        /*0010*/ 	.short	0x0000
        /*0012*/ 	.short	0x0000
        /*0014*/ 	.byte	0x00, 0xf0, 0xa1, 0x04


	//----- nvinfo : EIATTR_SPARSE_MMA_MASK
	.align		4
.L_4219:
        /*0018*/ 	.byte	0x03, 0x50
        /*001a*/ 	.short	0x0000


	//----- nvinfo : EIATTR_MAXREG_COUNT
	.align		4
        /*001c*/ 	.byte	0x03, 0x1b
        /*001e*/ 	.short	0x00ff


	//----- nvinfo : EIATTR_NUM_BARRIERS
	.align		4
        /*0020*/ 	.byte	0x02, 0x4c
        /*0022*/ 	.byte	0x01
	.zero		1


	//----- nvinfo : EIATTR_MERCURY_ISA_VERSION
	.align		4
        /*0024*/ 	.byte	0x03, 0x5f
        /*0026*/ 	.short	0x0101


	//----- nvinfo : EIATTR_COOP_GROUP_MASK_REGIDS
	.align		4
        /*0028*/ 	.byte	0x04, 0x29
        /*002a*/ 	.short	(.L_4221 - .L_4220)


	//   ....[0]....
.L_4220:
        /*002c*/ 	.word	0xffffffff


	//   ....[1]....
        /*0030*/ 	.word	0xffffffff


	//   ....[2]....
        /*0034*/ 	.word	0xffffffff


	//   ....[3]....
        /*0038*/ 	.word	0xffffffff


	//   ....[4]....
        /*003c*/ 	.word	0xffffffff


	//   ....[5]....
        /*0040*/ 	.word	0xffffffff


	//   ....[6]....
        /*0044*/ 	.word	0xffffffff


	//   ....[7]....
        /*0048*/ 	.word	0xffffffff


	//   ....[8]....
        /*004c*/ 	.word	0xffffffff


	//   ....[9]....
        /*0050*/ 	.word	0xffffffff


	//----- nvinfo : EIATTR_COOP_GROUP_INSTR_OFFSETS
	.align		4
.L_4221:
        /*0054*/ 	.byte	0x04, 0x28
        /*0056*/ 	.short	(.L_4223 - .L_4222)


	//   ....[0]....
.L_4222:
        /*0058*/ 	.word	0x00002be0


	//   ....[1]....
        /*005c*/ 	.word	0x00002c10


	//   ....[2]....
        /*0060*/ 	.word	0x00002c40


	//   ....[3]....
        /*0064*/ 	.word	0x00002c50


	//   ....[4]....
        /*0068*/ 	.word	0x00002c80


	//   ....[5]....
        /*006c*/ 	.word	0x00002c90


	//   ....[6]....
        /*0070*/ 	.word	0x00002cc0


	//   ....[7]....
        /*0074*/ 	.word	0x00002cd0


	//   ....[8]....
        /*0078*/ 	.word	0x00002d00


	//   ....[9]....
        /*007c*/ 	.word	0x00002d10


	//----- nvinfo : EIATTR_VRC_CTA_INIT_COUNT
	.align		4
.L_4223:
        /*0080*/ 	.byte	0x02, 0x4a
	.zero		1
	.zero		1


	//----- nvinfo : EIATTR_EXIT_INSTR_OFFSETS
	.align		4
        /*0084*/ 	.byte	0x04, 0x1c
        /*0086*/ 	.short	(.L_4225 - .L_4224)


	//   ....[0]....
.L_4224:
        /*0088*/ 	.word	0x000086b0


	//   ....[1]....
        /*008c*/ 	.word	0x00008750


	//----- nvinfo : EIATTR_MAX_THREADS
	.align		4
.L_4225:
        /*0090*/ 	.byte	0x04, 0x05
        /*0092*/ 	.short	(.L_4227 - .L_4226)
.L_4226:
        /*0094*/ 	.word	0x00000080
        /*0098*/ 	.word	0x00000001
        /*009c*/ 	.word	0x00000001


	//----- nvinfo : EIATTR_CRS_STACK_SIZE
	.align		4
.L_4227:
        /*00a0*/ 	.byte	0x04, 0x1e
        /*00a2*/ 	.short	(.L_4229 - .L_4228)
.L_4228:
        /*00a4*/ 	.word	0x00000000


	//----- nvinfo : EIATTR_CBANK_PARAM_SIZE
	.align		4
.L_4229:
        /*00a8*/ 	.byte	0x03, 0x19
        /*00aa*/ 	.short	0x0128


	//----- nvinfo : EIATTR_PARAM_CBANK
	.align		4
        /*00ac*/ 	.byte	0x04, 0x0a
        /*00ae*/ 	.short	(.L_4231 - .L_4230)
	.align		4
.L_4230:
        /*00b0*/ 	.word	index@(.nv.constant0._ZN10layer_norm13ln_bwd_kernelINS_13Kernel_traitsI6__halfffffjLj4096ELj1ELj1ELj4ELj16ENS_18Kernel_traits_baseILj4096ES2_ffffjLj128EEEEELb0ELb1ELb0ELb0EEEvNS_9BwdParamsE)
        /*00b4*/ 	.short	0x0380
        /*00b6*/ 	.short	0x0128


	//----- nvinfo : EIATTR_SW_WAR
	.align		4
.L_4231:
        /*00b8*/ 	.byte	0x04, 0x36
        /*00ba*/ 	.short	(.L_4233 - .L_4232)
.L_4232:
        /*00bc*/ 	.word	0x00000008
.L_4233:


//--------------------- .nv.info._ZN10layer_norm13ln_bwd_kernelINS_13Kernel_traitsI6__halfffffjLj4096ELj1ELj1ELj4ELj16ENS_18Kernel_traits_baseILj4096ES2_ffffjLj128EEEEELb0ELb1ELb0ELb1EEEvNS_9BwdParamsE --------------------------
	.section	.nv.info._ZN10layer_norm13ln_bwd_kernelINS_13Kernel_traitsI6__halfffffjLj4096ELj1ELj1ELj4ELj16ENS_18Kernel_traits_baseILj4096ES2_ffffjLj128EEEEELb0ELb1ELb0ELb1EEEvNS_9BwdParamsE,"",@"SHT_CUDA_INFO"
	.sectionflags	@""
	.align	4


	//----- nvinfo : EIATTR_CUDA_API_VERSION
	.align		4
        /*0000*/ 	.byte	0x04, 0x37
        /*0002*/ 	.short	(.L_4235 - .L_4234)
.L_4234:
        /*0004*/ 	.word	0x00000082


	//----- nvinfo : EIATTR_KPARAM_INFO
	.align		4
.L_4235:
        /*0008*/ 	.byte	0x04, 0x17
        /*000a*/ 	.short	(.L_4237 - .L_4236)
.L_4236:
        /*000c*/ 	.word	0x00000000
        /*0010*/ 	.short	0x0000
        /*0012*/ 	.short	0x0000
        /*0014*/ 	.byte	0x00, 0xf0, 0xa1, 0x04


	//----- nvinfo : EIATTR_SPARSE_MMA_MASK
	.align		4
.L_4237:
        /*0018*/ 	.byte	0x03, 0x50
        /*001a*/ 	.short	0x0000


	//----- nvinfo : EIATTR_MAXREG_COUNT
	.align		4
        /*001c*/ 	.byte	0x03, 0x1b
        /*001e*/ 	.short	0x00ff


	//----- nvinfo : EIATTR_NUM_BARRIERS
	.align		4
        /*0020*/ 	.byte	0x02, 0x4c
        /*0022*/ 	.byte	0x01
	.zero		1


	//----- nvinfo : EIATTR_ANNOTATIONS
	.align		4
        /*0024*/ 	.byte	0x04, 0x55
        /*0026*/ 	.short	(.L_4239 - .L_4238)


	//   ....[0]....
.L_4238:
        /* <DEDUP_REMOVED lines=39> */


	//----- nvinfo : EIATTR_MERCURY_ISA_VERSION
	.align		4
.L_4239:
        /*0288*/ 	.byte	0x03, 0x5f
        /*028a*/ 	.short	0x0101


	//----- nvinfo : EIATTR_COOP_GROUP_MASK_REGIDS
	.align		4
        /*028c*/ 	.byte	0x04, 0x29
        /*028e*/ 	.short	(.L_4241 - .L_4240)


	//   ....[0]....
.L_4240:
        /*0290*/ 	.word	0xffffffff


	//   ....[1]....
        /*0294*/ 	.word	0xffffffff


	//   ....[2]....
        /*0298*/ 	.word	0xffffffff


	//   ....[3]....
        /*029c*/ 	.word	0xffffffff


	//   ....[4]....
        /*02a0*/ 	.word	0xffffffff


	//   ....[5]....
        /*02a4*/ 	.word	0xffffffff


	//   ....[6]....
        /*02a8*/ 	.word	0xffffffff


	//   ....[7]....
        /*02ac*/ 	.word	0xffffffff


	//   ....[8]....
        /*02b0*/ 	.word	0xffffffff


	//   ....[9]....
        /*02b4*/ 	.word	0xffffffff


	//----- nvinfo : EIATTR_COOP_GROUP_INSTR_OFFSETS
	.align		4
.L_4241:
        /*02b8*/ 	.byte	0x04, 0x28
        /*02ba*/ 	.short	(.L_4243 - .L_4242)


	//   ....[0]....
.L_4242:
        /*02bc*/ 	.word	0x00002340


	//   ....[1]....
        /*02c0*/ 	.word	0x000023b0


	//   ....[2]....
        /*02c4*/ 	.word	0x000023d0


	//   ....[3]....
        /*02c8*/ 	.word	0x000023f0


	//   ....[4]....
        /*02cc*/ 	.word	0x00002410


	//   ....[5]....
        /*02d0*/ 	.word	0x00002430


	//   ....[6]....
        /*02d4*/ 	.word	0x00002450


	//   ....[7]....
        /*02d8*/ 	.word	0x00002470


	//   ....[8]....
        /*02dc*/ 	.word	0x000024a0


	//   ....[9]....
        /*02e0*/ 	.word	0x000024d0


	//----- nvinfo : EIATTR_VRC_CTA_INIT_COUNT
	.align		4
.L_4243:
        /*02e4*/ 	.byte	0x02, 0x4a
	.zero		1
	.zero		1


	//----- nvinfo : EIATTR_EXIT_INSTR_OFFSETS
	.align		4
        /*02e8*/ 	.byte	0x04, 0x1c
        /*02ea*/ 	.short	(.L_4245 - .L_4244)


	//   ....[0]....
.L_4244:
        /*02ec*/ 	.word	0x00007cb0


	//----- nvinfo : EIATTR_MAX_THREADS
	.align		4
.L_4245:
        /*02f0*/ 	.byte	0x04, 0x05
        /*02f2*/ 	.short	(.L_4247 - .L_4246)
.L_4246:
        /*02f4*/ 	.word	0x00000080
        /*02f8*/ 	.word	0x00000001
        /*02fc*/ 	.word	0x00000001


	//----- nvinfo : EIATTR_CRS_STACK_SIZE
	.align		4
.L_4247:
        /*0300*/ 	.byte	0x04, 0x1e
        /*0302*/ 	.short	(.L_4249 - .L_4248)
.L_4248:
        /*0304*/ 	.word	0x00000000


	//----- nvinfo : EIATTR_CBANK_PARAM_SIZE
	.align		4
.L_4249:
        /*0308*/ 	.byte	0x03, 0x19
        /*030a*/ 	.short	0x0128


	//----- nvinfo : EIATTR_PARAM_CBANK
	.align		4
        /*030c*/ 	.byte	0x04, 0x0a
        /*030e*/ 	.short	(.L_4251 - .L_4250)
	.align		4
.L_4250:
        /*0310*/ 	.word	index@(.nv.constant0._ZN10layer_norm13ln_bwd_kernelINS_13Kernel_traitsI6__halfffffjLj4096ELj1ELj1ELj4ELj16ENS_18Kernel_traits_baseILj4096ES2_ffffjLj128EEEEELb0ELb1ELb0ELb1EEEvNS_9BwdParamsE)
        /*0314*/ 	.short	0x0380
        /*0316*/ 	.short	0x0128


	//----- nvinfo : EIATTR_SW_WAR
	.align		4
.L_4251:
        /*0318*/ 	.byte	0x04, 0x36
        /*031a*/ 	.short	(.L_4253 - .L_4252)
.L_4252:
        /*031c*/ 	.word	0x00000008
.L_4253:


//--------------------- .nv.info._ZN10layer_norm13ln_bwd_kernelINS_13Kernel_traitsI6__halfffffjLj4096ELj1ELj1ELj4ELj16ENS_18Kernel_traits_baseILj4096ES2_ffffjLj128EEEEELb0ELb1ELb1ELb0EEEvNS_9BwdParamsE --------------------------
	.section	.nv.info._ZN10layer_norm13ln_bwd_kernelINS_13Kernel_traitsI6__halfffffjLj4096ELj1ELj1ELj4ELj16ENS_18Kernel_traits_baseILj4096ES2_ffffjLj128EEEEELb0ELb1ELb1ELb0EEEvNS_9BwdParamsE,"",@"SHT_CUDA_INFO"
	.sectionflags	@""
	.align	4


	//----- nvinfo : EIATTR_CUDA_API_VERSION
	.align		4
        /*0000*/ 	.byte	0x04, 0x37
        /*0002*/ 	.short	(.L_4255 - .L_4254)
.L_4254:
        /*0004*/ 	.word	0x00000082


	//----- nvinfo : EIATTR_KPARAM_INFO
	.align		4
.L_4255:
        /*0008*/ 	.byte	0x04, 0x17
        /*000a*/ 	.short	(.L_4257 - .L_4256)
.L_4256:
        /*000c*/ 	.word	0x00000000
        /*0010*/ 	.short	0x0000
        /*0012*/ 	.short	0x0000
        /*0014*/ 	.byte	0x00, 0xf0, 0xa1, 0x04


	//----- nvinfo : EIATTR_SPARSE_MMA_MASK
	.align		4
.L_4257:
        /*0018*/ 	.byte	0x03, 0x50
        /*001a*/ 	.short	0x0000


	//----- nvinfo : EIATTR_MAXREG_COUNT
	.align		4
        /*001c*/ 	.byte	0x03, 0x1b
        /*001e*/ 	.short	0x00ff


	//----- nvinfo : EIATTR_NUM_BARRIERS
	.align		4
        /*0020*/ 	.byte	0x02, 0x4c
        /*0022*/ 	.byte	0x01
	.zero		1


	//----- nvinfo : EIATTR_ANNOTATIONS
	.align		4
        /*0024*/ 	.byte	0x04, 0x55
        /*0026*/ 	.short	(.L_4259 - .L_4258)


	//   ....[0]....
.L_4258:
        /* <DEDUP_REMOVED lines=11> */


	//----- nvinfo : EIATTR_MERCURY_ISA_VERSION
	.align		4
.L_4259:
        /*00c8*/ 	.byte	0x03, 0x5f
        /*00ca*/ 	.short	0x0101


	//----- nvinfo : EIATTR_COOP_GROUP_MASK_REGIDS
	.align		4
        /*00cc*/ 	.byte	0x04, 0x29
        /*00ce*/ 	.short	(.L_4261 - .L_4260)


	//   ....[0]....
.L_4260:
        /*00d0*/ 	.word	0xffffffff


	//   ....[1]....
        /*00d4*/ 	.word	0xffffffff


	//   ....[2]....
        /*00d8*/ 	.word	0xffffffff


	//   ....[3]....
        /*00dc*/ 	.word	0xffffffff


	//   ....[4]....
        /*00e0*/ 	.word	0xffffffff


	//   ....[5]....
        /*00e4*/ 	.word	0xffffffff


	//   ....[6]....
        /*00e8*/ 	.word	0xffffffff


	//   ....[7]....
        /*00ec*/ 	.word	0xffffffff


	//   ....[8]....
        /*00f0*/ 	.word	0xffffffff


	//   ....[9]....
        /*00f4*/ 	.word	0xffffffff


	//----- nvinfo : EIATTR_COOP_GROUP_INSTR_OFFSETS
	.align		4
.L_4261:
        /*00f8*/ 	.byte	0x04, 0x28
        /*00fa*/ 	.short	(.L_4263 - .L_4262)


	//   ....[0]....
.L_4262:
        /*00fc*/ 	.word	0x00003090


	//   ....[1]....
        /*0100*/ 	.word	0x000030b0


	//   ....[2]....
        /*0104*/ 	.word	0x000030f0


	//   ....[3]....
        /*0108*/ 	.word	0x00003100


	//   ....[4]....
        /*010c*/ 	.word	0x00003140


	//   ....[5]....
        /*0110*/ 	.word	0x00003150


	//   ....[6]....
        /*0114*/ 	.word	0x00003180


	//   ....[7]....
        /*0118*/ 	.word	0x00003190


	//   ....[8]....
        /*011c*/ 	.word	0x000031c0


	//   ....[9]....
        /*0120*/ 	.word	0x000031d0


	//----- nvinfo : EIATTR_VRC_CTA_INIT_COUNT
	.align		4
.L_4263:
        /*0124*/ 	.byte	0x02, 0x4a
	.zero		1
	.zero		1


	//----- nvinfo : EIATTR_EXIT_INSTR_OFFSETS
	.align		4
        /*0128*/ 	.byte	0x04, 0x1c
        /*012a*/ 	.short	(.L_4265 - .L_4264)


	//   ....[0]....
.L_4264:
        /*012c*/ 	.word	0x00009cd0


	//   ....[1]....
        /*0130*/ 	.word	0x00009d70


	//----- nvinfo : EIATTR_MAX_THREADS
	.align		4
.L_4265:
        /*0134*/ 	.byte	0x04, 0x05
        /*0136*/ 	.short	(.L_4267 - .L_4266)
.L_4266:
        /*0138*/ 	.word	0x00000080
        /*013c*/ 	.word	0x00000001
        /*0140*/ 	.word	0x00000001


	//----- nvinfo : EIATTR_CRS_STACK_SIZE
	.align		4
.L_4267:
        /*0144*/ 	.byte	0x04, 0x1e
        /*0146*/ 	.short	(.L_4269 - .L_4268)
.L_4268:
        /*0148*/ 	.word	0x00000000


	//----- nvinfo : EIATTR_CBANK_PARAM_SIZE
	.align		4
.L_4269:
        /*014c*/ 	.byte	0x03, 0x19
        /*014e*/ 	.short	0x0128


	//----- nvinfo : EIATTR_PARAM_CBANK
	.align		4
        /*0150*/ 	.byte	0x04, 0x0a
        /*0152*/ 	.short	(.L_4271 - .L_4270)
	.align		4
.L_4270:
        /*0154*/ 	.word	index@(.nv.constant0._ZN10layer_norm13ln_bwd_kernelINS_13Kernel_traitsI6__halfffffjLj4096ELj1ELj1ELj4ELj16ENS_18Kernel_traits_baseILj4096ES2_ffffjLj128EEEEELb0ELb1ELb1ELb0EEEvNS_9BwdParamsE)
        /*0158*/ 	.short	0x0380
        /*015a*/ 	.short	0x0128


	//----- nvinfo : EIATTR_SW_WAR
	.align		4
.L_4271:
        /*015c*/ 	.byte	0x04, 0x36
        /*015e*/ 	.short	(.L_4273 - .L_4272)
.L_4272:
        /*0160*/ 	.word	0x00000008
.L_4273:


//--------------------- .nv.info._ZN10layer_norm13ln_bwd_kernelINS_13Kernel_traitsI6__halfffffjLj4096ELj1ELj1ELj4ELj16ENS_18Kernel_traits_baseILj4096ES2_ffffjLj128EEEEELb0ELb1ELb1ELb1EEEvNS_9BwdParamsE --------------------------
	.section	.nv.info._ZN10layer_norm13ln_bwd_kernelINS_13Kernel_traitsI6__halfffffjLj4096ELj1ELj1ELj4ELj16ENS_18Kernel_traits_baseILj4096ES2_ffffjLj128EEEEELb0ELb1ELb1ELb1EEEvNS_9BwdParamsE,"",@"SHT_CUDA_INFO"
	.sectionflags	@""
	.align	4


	//----- nvinfo : EIATTR_CUDA_API_VERSION
	.align		4
        /*0000*/ 	.byte	0x04, 0x37
        /*0002*/ 	.short	(.L_4275 - .L_4274)
.L_4274:
        /*0004*/ 	.word	0x00000082


	//----- nvinfo : EIATTR_KPARAM_INFO
	.align		4
.L_4275:
        /*0008*/ 	.byte	0x04, 0x17
        /*000a*/ 	.short	(.L_4277 - .L_4276)
.L_4276:
        /*000c*/ 	.word	0x00000000
        /*0010*/ 	.short	0x0000
        /*0012*/ 	.short	0x0000
        /*0014*/ 	.byte	0x00, 0xf0, 0xa1, 0x04


	//----- nvinfo : EIATTR_SPARSE_MMA_MASK
	.align		4
.L_4277:
        /*0018*/ 	.byte	0x03, 0x50
        /*001a*/ 	.short	0x0000


	//----- nvinfo : EIATTR_MAXREG_COUNT
	.align		4
        /*001c*/ 	.byte	0x03, 0x1b
        /*001e*/ 	.short	0x00ff


	//----- nvinfo : EIATTR_NUM_BARRIERS
	.align		4
        /*0020*/ 	.byte	0x02, 0x4c
        /*0022*/ 	.byte	0x01
	.zero		1


	//----- nvinfo : EIATTR_MERCURY_ISA_VERSION
	.align		4
        /*0024*/ 	.byte	0x03, 0x5f
        /*0026*/ 	.short	0x0101


	//----- nvinfo : EIATTR_COOP_GROUP_MASK_REGIDS
	.align		4
        /*0028*/ 	.byte	0x04, 0x29
        /*002a*/ 	.short	(.L_4279 - .L_4278)


	//   ....[0]....
.L_4278:
        /*002c*/ 	.word	0xffffffff


	//   ....[1]....
        /*0030*/ 	.word	0xffffffff


	//   ....[2]....
        /*0034*/ 	.word	0xffffffff


	//   ....[3]....
        /*0038*/ 	.word	0xffffffff


	//   ....[4]....
        /*003c*/ 	.word	0xffffffff


	//   ....[5]....
        /*0040*/ 	.word	0xffffffff


	//   ....[6]....
        /*0044*/ 	.word	0xffffffff


	//   ....[7]....
        /*0048*/ 	.word	0xffffffff


	//   ....[8]....
        /*004c*/ 	.word	0xffffffff


	//   ....[9]....
        /*0050*/ 	.word	0xffffffff


	//----- nvinfo : EIATTR_COOP_GROUP_INSTR_OFFSETS
	.align		4
.L_4279:
        /*0054*/ 	.byte	0x04, 0x28
        /*0056*/ 	.short	(.L_4281 - .L_4280)


	//   ....[0]....
.L_4280:
        /*0058*/ 	.word	0x00002200


	//   ....[1]....
        /*005c*/ 	.word	0x00002220


	//   ....[2]....
        /*0060*/ 	.word	0x00002260


	//   ....[3]....
        /*0064*/ 	.word	0x00002270


	//   ....[4]....
        /*0068*/ 	.word	0x000022b0


	//   ....[5]....
        /*006c*/ 	.word	0x000022c0


	//   ....[6]....
        /*0070*/ 	.word	0x000022f0


	//   ....[7]....
        /*0074*/ 	.word	0x00002300


	//   ....[8]....
        /*0078*/ 	.word	0x00002330


	//   ....[9]....
        /*007c*/ 	.word	0x00002340


	//----- nvinfo : EIATTR_VRC_CTA_INIT_COUNT
	.align		4
.L_4281:
        /*0080*/ 	.byte	0x02, 0x4a
	.zero		1
	.zero		1


	//----- nvinfo : EIATTR_EXIT_INSTR_OFFSETS
	.align		4
        /*0084*/ 	.byte	0x04, 0x1c
        /*0086*/ 	.short	(.L_4283 - .L_4282)


	//   ....[0]....
.L_4282:
        /*0088*/ 	.word	0x00009090


	//----- nvinfo : EIATTR_MAX_THREADS
	.align		4
.L_4283:
        /*008c*/ 	.byte	0x04, 0x05
        /*008e*/ 	.short	(.L_4285 - .L_4284)
.L_4284:
        /*0090*/ 	.word	0x00000080
        /*0094*/ 	.word	0x00000001
        /*0098*/ 	.word	0x00000001


	//----- nvinfo : EIATTR_CRS_STACK_SIZE
	.align		4
.L_4285:
        /*009c*/ 	.byte	0x04, 0x1e
        /*009e*/ 	.short	(.L_4287 - .L_4286)
.L_4286:
        /*00a0*/ 	.word	0x00000000


	//----- nvinfo : EIATTR_CBANK_PARAM_SIZE
	.align		4
.L_4287:
        /*00a4*/ 	.byte	0x03, 0x19
        /*00a6*/ 	.short	0x0128


	//----- nvinfo : EIATTR_PARAM_CBANK
	.align		4
        /*00a8*/ 	.byte	0x04, 0x0a
        /*00aa*/ 	.short	(.L_4289 - .L_4288)
	.align		4
.L_4288:
        /*00ac*/ 	.word	index@(.nv.constant0._ZN10layer_norm13ln_bwd_kernelINS_13Kernel_traitsI6__halfffffjLj4096ELj1ELj1ELj4ELj16ENS_18Kernel_traits_baseILj4096ES2_ffffjLj128EEEEELb0ELb1ELb1ELb1EEEvNS_9BwdParamsE)
        /*00b0*/ 	.short	0x0380
        /*00b2*/ 	.short	0x0128


	//----- nvinfo : EIATTR_SW_WAR
	.align		4
.L_4289:
        /*00b4*/ 	.byte	0x04, 0x36
        /*00b6*/ 	.short	(.L_4291 - .L_4290)
.L_4290:
        /*00b8*/ 	.word	0x00000008
.L_4291:


//--------------------- .nv.info._ZN10layer_norm13ln_bwd_kernelINS_13Kernel_traitsI6__halfffffjLj4096ELj1ELj1ELj4ELj16ENS_18Kernel_traits_baseILj4096ES2_ffffjLj128EEEEELb1ELb0ELb0ELb0EEEvNS_9BwdParamsE --------------------------
	.section	.nv.info._ZN10layer_norm13ln_bwd_kernelINS_13Kernel_traitsI6__halfffffjLj4096ELj1ELj1ELj4ELj16ENS_18Kernel_traits_baseILj4096ES2_ffffjLj128EEEEELb1ELb0ELb0ELb0EEEvNS_9BwdParamsE,"",@"SHT_CUDA_INFO"
	.sectionflags	@""
	.align	4


	//----- nvinfo : EIATTR_CUDA_API_VERSION
	.align		4
        /*0000*/ 	.byte	0x04, 0x37
        /*0002*/ 	.short	(.L_4293 - .L_4292)
.L_4292:
        /*0004*/ 	.word	0x00000082


	//----- nvinfo : EIATTR_KPARAM_INFO
	.align		4
.L_4293:
        /*0008*/ 	.byte	0x04, 0x17
        /*000a*/ 	.short	(.L_4295 - .L_4294)
.L_4294:
        /*000c*/ 	.word	0x00000000
        /*0010*/ 	.short	0x0000
        /*0012*/ 	.short	0x0000
        /*0014*/ 	.byte	0x00, 0xf0, 0xa1, 0x04


	//----- nvinfo : EIATTR_SPARSE_MMA_MASK
	.align		4
.L_4295:
        /*0018*/ 	.byte	0x03, 0x50
        /*001a*/ 	.short	0x0000


	//----- nvinfo : EIATTR_MAXREG_COUNT
	.align		4
        /*001c*/ 	.byte	0x03, 0x1b
        /*001e*/ 	.short	0x00ff


	//----- nvinfo : EIATTR_NUM_BARRIERS
	.align		4
        /*0020*/ 	.byte	0x02, 0x4c
        /*0022*/ 	.byte	0x01
	.zero		1


	//----- nvinfo : EIATTR_MERCURY_ISA_VERSION
	.align		4
        /*0024*/ 	.byte	0x03, 0x5f
        /*0026*/ 	.short	0x0101


	//----- nvinfo : EIATTR_COOP_GROUP_MASK_REGIDS
	.align		4
        /*0028*/ 	.byte	0x04, 0x29
        /*002a*/ 	.short	(.L_4297 - .L_4296)


	//   ....[0]....
.L_4296:
        /*002c*/ 	.word	0xffffffff


	//   ....[1]....
        /*0030*/ 	.word	0xffffffff


	//   ....[2]....
        /*0034*/ 	.word	0xffffffff


	//   ....[3]....
        /*0038*/ 	.word	0xffffffff


	//   ....[4]....
        /*003c*/ 	.word	0xffffffff


	//   ....[5]....
        /*0040*/ 	.word	0xffffffff


	//   ....[6]....
        /*0044*/ 	.word	0xffffffff


	//   ....[7]....
        /*0048*/ 	.word	0xffffffff


	//   ....[8]....
        /*004c*/ 	.word	0xffffffff


	//   ....[9]....
        /*0050*/ 	.word	0xffffffff


	//----- nvinfo : EIATTR_COOP_GROUP_INSTR_OFFSETS
	.align		4
.L_4297:
        /*0054*/ 	.byte	0x04, 0x28
        /*0056*/ 	.short	(.L_4299 - .L_4298)


	//   ....[0]....
.L_4298:
        /*0058*/ 	.word	0x00002630


	//   ....[1]....
        /*005c*/ 	.word	0x000026b0


	//   ....[2]....
        /*0060*/ 	.word	0x00002700


	//   ....[3]....
        /*0064*/ 	.word	0x00002740


	//   ....[4]....
        /*0068*/ 	.word	0x00002760


	//   ....[5]....
        /*006c*/ 	.word	0x00002780


	//   ....[6]....
        /*0070*/ 	.word	0x000027a0


	//   ....[7]....
        /*0074*/ 	.word	0x000027c0


	//   ....[8]....
        /*0078*/ 	.word	0x000027e0


	//   ....[9]....
        /*007c*/ 	.word	0x00002800


	//----- nvinfo : EIATTR_VRC_CTA_INIT_COUNT
	.align		4
.L_4299:
        /*0080*/ 	.byte	0x02, 0x4a
	.zero		1
	.zero		1


	//----- nvinfo : EIATTR_EXIT_INSTR_OFFSETS
	.align		4
        /*0084*/ 	.byte	0x04, 0x1c
        /*0086*/ 	.short	(.L_4301 - .L_4300)


	//   ....[0]....
.L_4300:
        /*0088*/ 	.word	0x00007580


	//   ....[1]....
        /*008c*/ 	.word	0x00007600


	//----- nvinfo : EIATTR_MAX_THREADS
	.align		4
.L_4301:
        /*0090*/ 	.byte	0x04, 0x05
        /*0092*/ 	.short	(.L_4303 - .L_4302)
.L_4302:
        /*0094*/ 	.word	0x00000080
        /*0098*/ 	.word	0x00000001
        /*009c*/ 	.word	0x00000001


	//----- nvinfo : EIATTR_CRS_STACK_SIZE
	.align		4
.L_4303:
        /*00a0*/ 	.byte	0x04, 0x1e
        /*00a2*/ 	.short	(.L_4305 - .L_4304)
.L_4304:
        /*00a4*/ 	.word	0x00000000


	//----- nvinfo : EIATTR_CBANK_PARAM_SIZE
	.align		4
.L_4305:
        /*00a8*/ 	.byte	0x03, 0x19
        /*00aa*/ 	.short	0x0128


	//----- nvinfo : EIATTR_PARAM_CBANK
	.align		4
        /*00ac*/ 	.byte	0x04, 0x0a
        /*00ae*/ 	.short	(.L_4307 - .L_4306)
	.align		4
.L_4306:
        /*00b0*/ 	.word	index@(.nv.constant0._ZN10layer_norm13ln_bwd_kernelINS_13Kernel_traitsI6__halfffffjLj4096ELj1ELj1ELj4ELj16ENS_18Kernel_traits_baseILj4096ES2_ffffjLj128EEEEELb1ELb0ELb0ELb0EEEvNS_9BwdParamsE)
        /*00b4*/ 	.short	0x0380
        /*00b6*/ 	.short	0x0128


	//----- nvinfo : EIATTR_SW_WAR
	.align		4
.L_4307:
        /*00b8*/ 	.byte	0x04, 0x36
        /*00ba*/ 	.short	(.L_4309 - .L_4308)
.L_4308:
        /*00bc*/ 	.word	0x00000008
.L_4309:


//--------------------- .nv.info._ZN10layer_norm13ln_bwd_kernelINS_13Kernel_traitsI6__halfffffjLj4096ELj1ELj1ELj4ELj16ENS_18Kernel_traits_baseILj4096ES2_ffffjLj128EEEEELb1ELb0ELb0ELb1EEEvNS_9BwdParamsE --------------------------
	.section	.nv.info._ZN10layer_norm13ln_bwd_kernelINS_13Kernel_traitsI6__halfffffjLj4096ELj1ELj1ELj4ELj16ENS_18Kernel_traits_baseILj4096ES2_ffffjLj128EEEEELb1ELb0ELb0ELb1EEEvNS_9BwdParamsE,"",@"SHT_CUDA_INFO"
	.sectionflags	@""
	.align	4


	//----- nvinfo : EIATTR_CUDA_API_VERSION
	.align		4
        /*0000*/ 	.byte	0x04, 0x37
        /*0002*/ 	.short	(.L_4311 - .L_4310)
.L_4310:
        /*0004*/ 	.word	0x00000082


	//----- nvinfo : EIATTR_KPARAM_INFO
	.align		4
.L_4311:
        /*0008*/ 	.byte	0x04, 0x17
        /*000a*/ 	.short	(.L_4313 - .L_4312)
.L_4312:
        /*000c*/ 	.word	0x00000000
        /*0010*/ 	.short	0x0000
        /*0012*/ 	.short	0x0000
        /*0014*/ 	.byte	0x00, 0xf0, 0xa1, 0x04


	//----- nvinfo : EIATTR_SPARSE_MMA_MASK
	.align		4
.L_4313:
        /*0018*/ 	.byte	0x03, 0x50
        /*001a*/ 	.short	0x0000


	//----- nvinfo : EIATTR_MAXREG_COUNT
	.align		4
        /*001c*/ 	.byte	0x03, 0x1b
        /*001e*/ 	.short	0x00ff


	//----- nvinfo : EIATTR_NUM_BARRIERS
	.align		4
        /*0020*/ 	.byte	0x02, 0x4c
        /*0022*/ 	.byte	0x01
	.zero		1


	//----- nvinfo : EIATTR_ANNOTATIONS
	.align		4
        /*0024*/ 	.byte	0x04, 0x55
        /*0026*/ 	.short	(.L_4315 - .L_4314)


	//   ....[0]....
.L_4314:
        /*0028*/ 	.word	0x00000001
        /*002c*/ 	.byte	0x80, 0x06, 0x00, 0x00, 0x01, 0x00, 0x00, 0x00, 0x20, 0x09, 0x00, 0x00


	//----- nvinfo : EIATTR_MERCURY_ISA_VERSION
	.align		4
.L_4315:
        /*0038*/ 	.byte	0x03, 0x5f
        /*003a*/ 	.short	0x0101


	//----- nvinfo : EIATTR_COOP_GROUP_MASK_REGIDS
	.align		4
        /*003c*/ 	.byte	0x04, 0x29
        /*003e*/ 	.short	(.L_4317 - .L_4316)


	//   ....[0]....
.L_4316:
        /*0040*/ 	.word	0xffffffff


	//   ....[1]....
        /*0044*/ 	.word	0xffffffff


	//   ....[2]....
        /*0048*/ 	.word	0xffffffff


	//   ....[3]....
        /*004c*/ 	.word	0xffffffff


	//   ....[4]....
        /*0050*/ 	.word	0xffffffff


	//   ....[5]....
        /*0054*/ 	.word	0xffffffff


	//   ....[6]....
        /*0058*/ 	.word	0xffffffff


	//   ....[7]....
        /*005c*/ 	.word	0xffffffff


	//   ....[8]....
        /*0060*/ 	.word	0xffffffff


	//   ....[9]....
        /*0064*/ 	.word	0xffffffff


	//----- nvinfo : EIATTR_COOP_GROUP_INSTR_OFFSETS
	.align		4
.L_4317:
        /*0068*/ 	.byte	0x04, 0x28
        /*006a*/ 	.short	(.L_4319 - .L_4318)


	//   ....[0]....
.L_4318:
        /*006c*/ 	.word	0x00001660


	//   ....[1]....
        /*0070*/ 	.word	0x00001670


	//   ....[2]....
        /*0074*/ 	.word	0x000016a0


	//   ....[3]....
        /*0078*/ 	.word	0x000016b0


	//   ....[4]....
        /*007c*/ 	.word	0x000016e0


	//   ....[5]....
        /*0080*/ 	.word	0x000016f0


	//   ....[6]....
        /*0084*/ 	.word	0x00001740


	//   ....[7]....
        /*0088*/ 	.word	0x00001750


	//   ....[8]....
        /*008c*/ 	.word	0x000017c0


	//   ....[9]....
        /*0090*/ 	.word	0x000017f0


	//----- nvinfo : EIATTR_VRC_CTA_INIT_COUNT
	.align		4
.L_4319:
        /*0094*/ 	.byte	0x02, 0x4a
	.zero		1
	.zero		1


	//----- nvinfo : EIATTR_EXIT_INSTR_OFFSETS
	.align		4
        /*0098*/ 	.byte	0x04, 0x1c
        /*009a*/ 	.short	(.L_4321 - .L_4320)


	//   ....[0]....
.L_4320:
        /*009c*/ 	.word	0x00006580


	//----- nvinfo : EIATTR_MAX_THREADS
	.align		4
.L_4321:
        /*00a0*/ 	.byte	0x04, 0x05
        /*00a2*/ 	.short	(.L_4323 - .L_4322)
.L_4322:
        /*00a4*/ 	.word	0x00000080
        /*00a8*/ 	.word	0x00000001
        /*00ac*/ 	.word	0x00000001


	//----- nvinfo : EIATTR_CBANK_PARAM_SIZE
	.align		4
.L_4323:
        /*00b0*/ 	.byte	0x03, 0x19
        /*00b2*/ 	.short	0x0128


	//----- nvinfo : EIATTR_PARAM_CBANK
	.align		4
        /*00b4*/ 	.byte	0x04, 0x0a
        /*00b6*/ 	.short	(.L_4325 - .L_4324)
	.align		4
.L_4324:
        /*00b8*/ 	.word	index@(.nv.constant0._ZN10layer_norm13ln_bwd_kernelINS_13Kernel_traitsI6__halfffffjLj4096ELj1ELj1ELj4ELj16ENS_18Kernel_traits_baseILj4096ES2_ffffjLj128EEEEELb1ELb0ELb0ELb1EEEvNS_9BwdParamsE)
        /*00bc*/ 	.short	0x0380
        /*00be*/ 	.short	0x0128


	//----- nvinfo : EIATTR_SW_WAR
	.align		4
.L_4325:
        /*00c0*/ 	.byte	0x04, 0x36
        /*00c2*/ 	.short	(.L_4327 - .L_4326)
.L_4326:
        /*00c4*/ 	.word	0x00000008
.L_4327:


//--------------------- .nv.info._ZN10layer_norm22ln_bwd_finalize_kernelINS_22Kernel_traits_finalizeILj4096E6__halfffffjLb0ELj1024ELj4ENS_18Kernel_traits_baseILj4096ES2_ffffjLj1024EEEEELb0ELb0EEEvNS_9BwdParamsE --------------------------
	.section	.nv.info._ZN10layer_norm22ln_bwd_finalize_kernelINS_22Kernel_traits_finalizeILj4096E6__halfffffjLb0ELj1024ELj4ENS_18Kernel_traits_baseILj4096ES2_ffffjLj1024EEEEELb0ELb0EEEvNS_9BwdParamsE,"",@"SHT_CUDA_INFO"
	.sectionflags	@""
	.align	4


	//----- nvinfo : EIATTR_CUDA_API_VERSION
	.align		4
        /*0000*/ 	.byte	0x04, 0x37
        /*0002*/ 	.short	(.L_4329 - .L_4328)
.L_4328:
        /*0004*/ 	.word	0x00000082


	//----- nvinfo : EIATTR_KPARAM_INFO
	.align		4
.L_4329:
        /*0008*/ 	.byte	0x04, 0x17
        /*000a*/ 	.short	(.L_4331 - .L_4330)
.L_4330:
        /*000c*/ 	.word	0x00000000
        /*0010*/ 	.short	0x0000
        /*0012*/ 	.short	0x0000
        /*0014*/ 	.byte	0x00, 0xf0, 0xa1, 0x04


	//----- nvinfo : EIATTR_SPARSE_MMA_MASK
	.align		4
.L_4331:
        /*0018*/ 	.byte	0x03, 0x50
        /*001a*/ 	.short	0x0000


	//----- nvinfo : EIATTR_MAXREG_COUNT
	.align		4
        /*001c*/ 	.byte	0x03, 0x1b
        /*001e*/ 	.short	0x0040


	//----- nvinfo : EIATTR_NUM_BARRIERS
	.align		4
        /*0020*/ 	.byte	0x02, 0x4c
        /*0022*/ 	.byte	0x01
	.zero		1


	//----- nvinfo : EIATTR_MERCURY_ISA_VERSION
	.align		4
        /*0024*/ 	.byte	0x03, 0x5f
        /*0026*/ 	.short	0x0101


	//----- nvinfo : EIATTR_COOP_GROUP_MASK_REGIDS
	.align		4
        /*0028*/ 	.byte	0x04, 0x29
        /*002a*/ 	.short	(.L_4333 - .L_4332)


	//   ....[0]....
.L_4332:
        /*002c*/ 	.word	0xffffffff


	//   ....[1]....
        /*0030*/ 	.word	0xffffffff


	//   ....[2]....
        /*0034*/ 	.word	0xffffffff


	//   ....[3]....
        /*0038*/ 	.word	0xffffffff


	//   ....[4]....
        /*003c*/ 	.word	0xffffffff


	//   ....[5]....
        /*0040*/ 	.word	0xffffffff


	//   ....[6]....
        /*0044*/ 	.word	0xffffffff


	//   ....[7]....
        /*0048*/ 	.word	0xffffffff


	//   ....[8]....
        /*004c*/ 	.word	0xffffffff


	//   ....[9]....
        /*0050*/ 	.word	0xffffffff


	//----- nvinfo : EIATTR_COOP_GROUP_INSTR_OFFSETS
	.align		4
.L_4333:
        /*0054*/ 	.byte	0x04, 0x28
        /*0056*/ 	.short	(.L_4335 - .L_4334)


	//   ....[0]....
.L_4334:
        /*0058*/ 	.word	0x00001540


	//   ....[1]....
        /*005c*/ 	.word	0x00001550


	//   ....[2]....
        /*0060*/ 	.word	0x00001580


	//   ....[3]....
        /*0064*/ 	.word	0x00001590


	//   ....[4]....
        /*0068*/ 	.word	0x000015c0


	//   ....[5]....
        /*006c*/ 	.word	0x000015d0


	//   ....[6]....
        /*0070*/ 	.word	0x00001610


	//   ....[7]....
        /*0074*/ 	.word	0x00001630


	//   ....[8]....
        /*0078*/ 	.word	0x00001680


	//   ....[9]....
        /*007c*/ 	.word	0x00001690


	//----- nvinfo : EIATTR_VRC_CTA_INIT_COUNT
	.align		4
.L_4335:
        /*0080*/ 	.byte	0x02, 0x4a
	.zero		1
	.zero		1


	//----- nvinfo : EIATTR_EXIT_INSTR_OFFSETS
	.align		4
        /*0084*/ 	.byte	0x04, 0x1c
        /*0086*/ 	.short	(.L_4337 - .L_4336)


	//   ....[0]....
.L_4336:
        /*0088*/ 	.word	0x00000060


	//   ....[1]....
        /*008c*/ 	.word	0x000016f0


	//   ....[2]....
        /*0090*/ 	.word	0x00001720


	//   ....[3]....
        /*0094*/ 	.word	0x000017e0


	//----- nvinfo : EIATTR_MAX_THREADS
	.align		4
.L_4337:
        /*0098*/ 	.byte	0x04, 0x05
        /*009a*/ 	.short	(.L_4339 - .L_4338)
.L_4338:
        /*009c*/ 	.word	0x00000400
        /*00a0*/ 	.word	0x00000001
        /*00a4*/ 	.word	0x00000001


	//----- nvinfo : EIATTR_CRS_STACK_SIZE
	.align		4
.L_4339:
        /*00a8*/ 	.byte	0x04, 0x1e
        /*00aa*/ 	.short	(.L_4341 - .L_4340)
.L_4340:
        /*00ac*/ 	.word	0x00000000


	//----- nvinfo : EIATTR_CBANK_PARAM_SIZE
	.align		4
.L_4341:
        /*00b0*/ 	.byte	0x03, 0x19
        /*00b2*/ 	.short	0x0128


	//----- nvinfo : EIATTR_PARAM_CBANK
	.align		4
        /*00b4*/ 	.byte	0x04, 0x0a
        /*00b6*/ 	.short	(.L_4343 - .L_4342)
	.align		4
.L_4342:
        /*00b8*/ 	.word	index@(.nv.constant0._ZN10layer_norm22ln_bwd_finalize_kernelINS_22Kernel_traits_finalizeILj4096E6__halfffffjLb0ELj1024ELj4ENS_18Kernel_traits_baseILj4096ES2_ffffjLj1024EEEEELb0ELb0EEEvNS_9BwdParamsE)
        /*00bc*/ 	.short	0x0380
        /*00be*/ 	.short	0x0128


	//----- nvinfo : EIATTR_SW_WAR
	.align		4
.L_4343:
        /*00c0*/ 	.byte	0x04, 0x36
        /*00c2*/ 	.short	(.L_4345 - .L_4344)
.L_4344:
        /*00c4*/ 	.word	0x00000008
.L_4345:


//--------------------- .nv.info._ZN10layer_norm13ln_bwd_kernelINS_13Kernel_traitsI6__halfffffjLj4096ELj1ELj1ELj4ELj16ENS_18Kernel_traits_baseILj4096ES2_ffffjLj128EEEEELb1ELb0ELb1ELb0EEEvNS_9BwdParamsE --------------------------
	.section	.nv.info._ZN10layer_norm13ln_bwd_kernelINS_13Kernel_traitsI6__halfffffjLj4096ELj1ELj1ELj4ELj16ENS_18Kernel_traits_baseILj4096ES2_ffffjLj128EEEEELb1ELb0ELb1ELb0EEEvNS_9BwdParamsE,"",@"SHT_CUDA_INFO"
	.sectionflags	@""
	.align	4


	//----- nvinfo : EIATTR_CUDA_API_VERSION
	.align		4
        /*0000*/ 	.byte	0x04, 0x37
        /*0002*/ 	.short	(.L_4347 - .L_4346)
.L_4346:
        /*0004*/ 	.word	0x00000082


	//----- nvinfo : EIATTR_KPARAM_INFO
	.align		4
.L_4347:
        /*0008*/ 	.byte	0x04, 0x17
        /*000a*/ 	.short	(.L_4349 - .L_4348)
.L_4348:
        /*000c*/ 	.word	0x00000000
        /*0010*/ 	.short	0x0000
        /*0012*/ 	.short	0x0000
        /*0014*/ 	.byte	0x00, 0xf0, 0xa1, 0x04


	//----- nvinfo : EIATTR_SPARSE_MMA_MASK
	.align		4
.L_4349:
        /*0018*/ 	.byte	0x03, 0x50
        /*001a*/ 	.short	0x0000


	//----- nvinfo : EIATTR_MAXREG_COUNT
	.align		4
        /*001c*/ 	.byte	0x03, 0x1b
        /*001e*/ 	.short	0x00ff


	//----- nvinfo : EIATTR_NUM_BARRIERS
	.align		4
        /*0020*/ 	.byte	0x02, 0x4c
        /*0022*/ 	.byte	0x01
	.zero		1


	//----- nvinfo : EIATTR_MERCURY_ISA_VERSION
	.align		4
        /*0024*/ 	.byte	0x03, 0x5f
        /*0026*/ 	.short	0x0101


	//----- nvinfo : EIATTR_COOP_GROUP_MASK_REGIDS
	.align		4
        /*0028*/ 	.byte	0x04, 0x29
        /*002a*/ 	.short	(.L_4351 - .L_4350)


	//   ....[0]....
.L_4350:
        /*002c*/ 	.word	0xffffffff


	//   ....[1]....
        /*0030*/ 	.word	0xffffffff


	//   ....[2]....
        /*0034*/ 	.word	0xffffffff


	//   ....[3]....
        /*0038*/ 	.word	0xffffffff


	//   ....[4]....
        /*003c*/ 	.word	0xffffffff


	//   ....[5]....
        /*0040*/ 	.word	0xffffffff


	//   ....[6]....
        /*0044*/ 	.word	0xffffffff


	//   ....[7]....
        /*0048*/ 	.word	0xffffffff


	//   ....[8]....
        /*004c*/ 	.word	0xffffffff


	//   ....[9]....
        /*0050*/ 	.word	0xffffffff


	//----- nvinfo : EIATTR_COOP_GROUP_INSTR_OFFSETS
	.align		4
.L_4351:
        /*0054*/ 	.byte	0x04, 0x28
        /*0056*/ 	.short	(.L_4353 - .L_4352)


	//   ....[0]....
.L_4352:
        /*0058*/ 	.word	0x000032b0


	//   ....[1]....
        /*005c*/ 	.word	0x000032e0


	//   ....[2]....
        /*0060*/ 	.word	0x00003310


	//   ....[3]....
        /*0064*/ 	.word	0x00003320


	//   ....[4]....
        /*0068*/ 	.word	0x00003350


	//   ....[5]....
        /*006c*/ 	.word	0x00003360


	//   ....[6]....
        /*0070*/ 	.word	0x00003390


	//   ....[7]....
        /*0074*/ 	.word	0x000033a0


	//   ....[8]....
        /*0078*/ 	.word	0x000033d0


	//   ....[9]....
        /*007c*/ 	.word	0x000033e0


	//----- nvinfo : EIATTR_VRC_CTA_INIT_COUNT
	.align		4
.L_4353:
        /*0080*/ 	.byte	0x02, 0x4a
	.zero		1
	.zero		1


	//----- nvinfo : EIATTR_EXIT_INSTR_OFFSETS
	.align		4
        /*0084*/ 	.byte	0x04, 0x1c
        /*0086*/ 	.short	(.L_4355 - .L_4354)


	//   ....[0]....
.L_4354:
        /*0088*/ 	.word	0x000092b0


	//   ....[1]....
        /*008c*/ 	.word	0x00009330


	//----- nvinfo : EIATTR_MAX_THREADS
	.align		4
.L_4355:
        /*0090*/ 	.byte	0x04, 0x05
        /*0092*/ 	.short	(.L_4357 - .L_4356)
.L_4356:
        /*0094*/ 	.word	0x00000080
        /*0098*/ 	.word	0x00000001
        /*009c*/ 	.word	0x00000001


	//----- nvinfo : EIATTR_CRS_STACK_SIZE
	.align		4
.L_4357:
        /*00a0*/ 	.byte	0x04, 0x1e
        /*00a2*/ 	.short	(.L_4359 - .L_4358)
.L_4358:
        /*00a4*/ 	.word	0x00000000


	//----- nvinfo : EIATTR_CBANK_PARAM_SIZE
	.align		4
.L_4359:
        /*00a8*/ 	.byte	0x03, 0x19
        /*00aa*/ 	.short	0x0128


	//----- nvinfo : EIATTR_PARAM_CBANK
	.align		4
        /*00ac*/ 	.byte	0x04, 0x0a
        /*00ae*/ 	.short	(.L_4361 - .L_4360)
	.align		4
.L_4360:
        /*00b0*/ 	.word	index@(.nv.constant0._ZN10layer_norm13ln_bwd_kernelINS_13Kernel_traitsI6__halfffffjLj4096ELj1ELj1ELj4ELj16ENS_18Kernel_traits_baseILj4096ES2_ffffjLj128EEEEELb1ELb0ELb1ELb0EEEvNS_9BwdParamsE)
        /*00b4*/ 	.short	0x0380
        /*00b6*/ 	.short	0x0128


	//----- nvinfo : EIATTR_SW_WAR
	.align		4
.L_4361:
        /*00b8*/ 	.byte	0x04, 0x36
        /*00ba*/ 	.short	(.L_4363 - .L_4362)
.L_4362:
        /*00bc*/ 	.word	0x00000008
.L_4363:


//--------------------- .nv.info._ZN10layer_norm22ln_bwd_finalize_kernelINS_22Kernel_traits_finalizeILj4096E6__halfffffjLb0ELj1024ELj4ENS_18Kernel_traits_baseILj4096ES2_ffffjLj1024EEEEELb0ELb1EEEvNS_9BwdParamsE --------------------------
	.section	.nv.info._ZN10layer_norm22ln_bwd_finalize_kernelINS_22Kernel_traits_finalizeILj4096E6__halfffffjLb0ELj1024ELj4ENS_18Kernel_traits_baseILj4096ES2_ffffjLj1024EEEEELb0ELb1EEEvNS_9BwdParamsE,"",@"SHT_CUDA_INFO"
	.sectionflags	@""
	.align	4


	//----- nvinfo : EIATTR_CUDA_API_VERSION
	.align		4
        /*0000*/ 	.byte	0x04, 0x37
        /*0002*/ 	.short	(.L_4365 - .L_4364)
.L_4364:
        /*0004*/ 	.word	0x00000082


	//----- nvinfo : EIATTR_KPARAM_INFO
	.align		4
.L_4365:
        /*0008*/ 	.byte	0x04, 0x17
        /*000a*/ 	.short	(.L_4367 - .L_4366)
.L_4366:
        /*000c*/ 	.word	0x00000000
        /*0010*/ 	.short	0x0000
        /*0012*/ 	.short	0x0000
        /*0014*/ 	.byte	0x00, 0xf0, 0xa1, 0x04


	//----- nvinfo : EIATTR_SPARSE_MMA_MASK
	.align		4
.L_4367:
        /*0018*/ 	.byte	0x03, 0x50
        /*001a*/ 	.short	0x0000


	//----- nvinfo : EIATTR_MAXREG_COUNT
	.align		4
        /*001c*/ 	.byte	0x03, 0x1b
        /*001e*/ 	.short	0x0040


	//----- nvinfo : EIATTR_NUM_BARRIERS
	.align		4
        /*0020*/ 	.byte	0x02, 0x4c
        /*0022*/ 	.byte	0x01
	.zero		1


	//----- nvinfo : EIATTR_MERCURY_ISA_VERSION
	.align		4
        /*0024*/ 	.byte	0x03, 0x5f
        /*0026*/ 	.short	0x0101


	//----- nvinfo : EIATTR_COOP_GROUP_MASK_REGIDS
	.align		4
        /*0028*/ 	.byte	0x04, 0x29
        /*002a*/ 	.short	(.L_4369 - .L_4368)


	//   ....[0]....
.L_4368:
        /*002c*/ 	.word	0xffffffff


	//   ....[1]....
        /*0030*/ 	.word	0xffffffff


	//   ....[2]....
        /*0034*/ 	.word	0xffffffff


	//   ....[3]....
        /*0038*/ 	.word	0xffffffff


	//   ....[4]....
        /*003c*/ 	.word	0xffffffff


	//   ....[5]....
        /*0040*/ 	.word	0xffffffff


	//   ....[6]....
        /*0044*/ 	.word	0xffffffff


	//   ....[7]....
        /*0048*/ 	.word	0xffffffff


	//   ....[8]....
        /*004c*/ 	.word	0xffffffff


	//   ....[9]....
        /*0050*/ 	.word	0xffffffff


	//----- nvinfo : EIATTR_COOP_GROUP_INSTR_OFFSETS
	.align		4
.L_4369:
        /*0054*/ 	.byte	0x04, 0x28
        /*0056*/ 	.short	(.L_4371 - .L_4370)


	//   ....[0]....
.L_4370:
        /*0058*/ 	.word	0x00001560


	//   ....[1]....
        /*005c*/ 	.word	0x00001570


	//   ....[2]....
        /*0060*/ 	.word	0x000015a0


	//   ....[3]....
        /*0064*/ 	.word	0x000015b0


	//   ....[4]....
        /*0068*/ 	.word	0x000015e0


	//   ....[5]....
        /*006c*/ 	.word	0x000015f0


	//   ....[6]....
        /*0070*/ 	.word	0x00001620


	//   ....[7]....
        /*0074*/ 	.word	0x00001640


	//   ....[8]....
        /*0078*/ 	.word	0x00001670


	//   ....[9]....
        /*007c*/ 	.word	0x00001680


	//----- nvinfo : EIATTR_VRC_CTA_INIT_COUNT
	.align		4
.L_4371:
        /*0080*/ 	.byte	0x02, 0x4a
	.zero		1
	.zero		1


	//----- nvinfo : EIATTR_EXIT_INSTR_OFFSETS
	.align		4
        /*0084*/ 	.byte	0x04, 0x1c
        /*0086*/ 	.short	(.L_4373 - .L_4372)


	//   ....[0]....
.L_4372:
        /*0088*/ 	.word	0x00000060


	//   ....[1]....
        /*008c*/ 	.word	0x000016e0


	//   ....[2]....
        /*0090*/ 	.word	0x000017d0


	//----- nvinfo : EIATTR_MAX_THREADS
	.align		4
.L_4373:
        /*0094*/ 	.byte	0x04, 0x05
        /*0096*/ 	.short	(.L_4375 - .L_4374)
.L_4374:
        /*0098*/ 	.word	0x00000400
        /*009c*/ 	.word	0x00000001
        /*00a0*/ 	.word	0x00000001


	//----- nvinfo : EIATTR_CRS_STACK_SIZE
	.align		4
.L_4375:
        /*00a4*/ 	.byte	0x04, 0x1e
        /*00a6*/ 	.short	(.L_4377 - .L_4376)
.L_4376:
        /*00a8*/ 	.word	0x00000000


	//----- nvinfo : EIATTR_CBANK_PARAM_SIZE
	.align		4
.L_4377:
        /*00ac*/ 	.byte	0x03, 0x19
        /*00ae*/ 	.short	0x0128


	//----- nvinfo : EIATTR_PARAM_CBANK
	.align		4
        /*00b0*/ 	.byte	0x04, 0x0a
        /*00b2*/ 	.short	(.L_4379 - .L_4378)
	.align		4
.L_4378:
        /*00b4*/ 	.word	index@(.nv.constant0._ZN10layer_norm22ln_bwd_finalize_kernelINS_22Kernel_traits_finalizeILj4096E6__halfffffjLb0ELj1024ELj4ENS_18Kernel_traits_baseILj4096ES2_ffffjLj1024EEEEELb0ELb1EEEvNS_9BwdParamsE)
        /*00b8*/ 	.short	0x0380
        /*00ba*/ 	.short	0x0128


	//----- nvinfo : EIATTR_SW_WAR
	.align		4
.L_4379:
        /*00bc*/ 	.byte	0x04, 0x36
        /*00be*/ 	.short	(.L_4381 - .L_4380)
.L_4380:
        /*00c0*/ 	.word	0x00000008
.L_4381:


//--------------------- .nv.info._ZN10layer_norm13ln_bwd_kernelINS_13Kernel_traitsI6__halfffffjLj4096ELj1ELj1ELj4ELj16ENS_18Kernel_traits_baseILj4096ES2_ffffjLj128EEEEELb1ELb0ELb1ELb1EEEvNS_9BwdParamsE --------------------------
	.section	.nv.info._ZN10layer_norm13ln_bwd_kernelINS_13Kernel_traitsI6__halfffffjLj4096ELj1ELj1ELj4ELj16ENS_18Kernel_traits_baseILj4096ES2_ffffjLj128EEEEELb1ELb0ELb1ELb1EEEvNS_9BwdParamsE,"",@"SHT_CUDA_INFO"
	.sectionflags	@""
	.align	4


	//----- nvinfo : EIATTR_CUDA_API_VERSION
	.align		4
        /*0000*/ 	.byte	0x04, 0x37
        /*0002*/ 	.short	(.L_4383 - .L_4382)
.L_4382:
        /*0004*/ 	.word	0x00000082


	//----- nvinfo : EIATTR_KPARAM_INFO
	.align		4
.L_4383:
        /*0008*/ 	.byte	0x04, 0x17
        /*000a*/ 	.short	(.L_4385 - .L_4384)
.L_4384:
        /*000c*/ 	.word	0x00000000
        /*0010*/ 	.short	0x0000
        /*0012*/ 	.short	0x0000
        /*0014*/ 	.byte	0x00, 0xf0, 0xa1, 0x04


	//----- nvinfo : EIATTR_SPARSE_MMA_MASK
	.align		4
.L_4385:
        /*0018*/ 	.byte	0x03, 0x50
        /*001a*/ 	.short	0x0000


	//----- nvinfo : EIATTR_MAXREG_COUNT
	.align		4
        /*001c*/ 	.byte	0x03, 0x1b
        /*001e*/ 	.short	0x00ff


	//----- nvinfo : EIATTR_NUM_BARRIERS
	.align		4
        /*0020*/ 	.byte	0x02, 0x4c
        /*0022*/ 	.byte	0x01
	.zero		1


	//----- nvinfo : EIATTR_MERCURY_ISA_VERSION
	.align		4
        /*0024*/ 	.byte	0x03, 0x5f
        /*0026*/ 	.short	0x0101


	//----- nvinfo : EIATTR_COOP_GROUP_MASK_REGIDS
	.align		4
        /*0028*/ 	.byte	0x04, 0x29
        /*002a*/ 	.short	(.L_4387 - .L_4386)


	//   ....[0]....
.L_4386:
        /*002c*/ 	.word	0xffffffff


	//   ....[1]....
        /*0030*/ 	.word	0xffffffff


	//   ....[2]....
        /*0034*/ 	.word	0xffffffff


	//   ....[3]....
        /*0038*/ 	.word	0xffffffff


	//   ....[4]....
        /*003c*/ 	.word	0xffffffff


	//   ....[5]....
        /*0040*/ 	.word	0xffffffff


	//   ....[6]....
        /*0044*/ 	.word	0xffffffff


	//   ....[7]....
        /*0048*/ 	.word	0xffffffff


	//   ....[8]....
        /*004c*/ 	.word	0xffffffff


	//   ....[9]....
        /*0050*/ 	.word	0xffffffff


	//----- nvinfo : EIATTR_COOP_GROUP_INSTR_OFFSETS
	.align		4
.L_4387:
        /*0054*/ 	.byte	0x04, 0x28
        /*0056*/ 	.short	(.L_4389 - .L_4388)


	//   ....[0]....
.L_4388:
        /*0058*/ 	.word	0x000022d0


	//   ....[1]....
        /*005c*/ 	.word	0x000022f0


	//   ....[2]....
        /*0060*/ 	.word	0x00002320


	//   ....[3]....
        /*0064*/ 	.word	0x00002330


	//   ....[4]....
        /*0068*/ 	.word	0x00002370


	//   ....[5]....
        /*006c*/ 	.word	0x00002380


	//   ....[6]....
        /*0070*/ 	.word	0x000023c0


	//   ....[7]....
        /*0074*/ 	.word	0x000023d0


	//   ....[8]....
        /*0078*/ 	.word	0x00002400


	//   ....[9]....
        /*007c*/ 	.word	0x00002410


	//----- nvinfo : EIATTR_VRC_CTA_INIT_COUNT
	.align		4
.L_4389:
        /*0080*/ 	.byte	0x02, 0x4a
	.zero		1
	.zero		1


	//----- nvinfo : EIATTR_EXIT_INSTR_OFFSETS
	.align		4
        /*0084*/ 	.byte	0x04, 0x1c
        /*0086*/ 	.short	(.L_4391 - .L_4390)


	//   ....[0]....
.L_4390:
        /*0088*/ 	.word	0x00008280


	//----- nvinfo : EIATTR_MAX_THREADS
	.align		4
.L_4391:
        /*008c*/ 	.byte	0x04, 0x05
        /*008e*/ 	.short	(.L_4393 - .L_4392)
.L_4392:
        /*0090*/ 	.word	0x00000080
        /*0094*/ 	.word	0x00000001
        /*0098*/ 	.word	0x00000001


	//----- nvinfo : EIATTR_CRS_STACK_SIZE
	.align		4
.L_4393:
        /*009c*/ 	.byte	0x04, 0x1e
        /*009e*/ 	.short	(.L_4395 - .L_4394)
.L_4394:
        /*00a0*/ 	.word	0x00000000


	//----- nvinfo : EIATTR_CBANK_PARAM_SIZE
	.align		4
.L_4395:
        /*00a4*/ 	.byte	0x03, 0x19
        /*00a6*/ 	.short	0x0128


	//----- nvinfo : EIATTR_PARAM_CBANK
	.align		4
        /*00a8*/ 	.byte	0x04, 0x0a
        /*00aa*/ 	.short	(.L_4397 - .L_4396)
	.align		4
.L_4396:
        /*00ac*/ 	.word	index@(.nv.constant0._ZN10layer_norm13ln_bwd_kernelINS_13Kernel_traitsI6__halfffffjLj4096ELj1ELj1ELj4ELj16ENS_18Kernel_traits_baseILj4096ES2_ffffjLj128EEEEELb1ELb0ELb1ELb1EEEvNS_9BwdParamsE)
        /*00b0*/ 	.short	0x0380
        /*00b2*/ 	.short	0x0128


	//----- nvinfo : EIATTR_SW_WAR
	.align		4
.L_4397:
        /*00b4*/ 	.byte	0x04, 0x36
        /*00b6*/ 	.short	(.L_4399 - .L_4398)
.L_4398:
        /*00b8*/ 	.word	0x00000008
.L_4399:


//--------------------- .nv.info._ZN10layer_norm13ln_bwd_kernelINS_13Kernel_traitsI6__halfffffjLj4096ELj1ELj1ELj4ELj16ENS_18Kernel_traits_baseILj4096ES2_ffffjLj128EEEEELb1ELb1ELb0ELb0EEEvNS_9BwdParamsE --------------------------
	.section	.nv.info._ZN10layer_norm13ln_bwd_kernelINS_13Kernel_traitsI6__halfffffjLj4096ELj1ELj1ELj4ELj16ENS_18Kernel_traits_baseILj4096ES2_ffffjLj128EEEEELb1ELb1ELb0ELb0EEEvNS_9BwdParamsE,"",@"SHT_CUDA_INFO"
	.sectionflags	@""
	.align	4


	//----- nvinfo : EIATTR_CUDA_API_VERSION
	.align		4
        /*0000*/ 	.byte	0x04, 0x37
        /*0002*/ 	.short	(.L_4401 - .L_4400)
.L_4400:
        /*0004*/ 	.word	0x00000082


	//----- nvinfo : EIATTR_KPARAM_INFO
	.align		4
.L_4401:
        /*0008*/ 	.byte	0x04, 0x17
        /*000a*/ 	.short	(.L_4403 - .L_4402)
.L_4402:
        /*000c*/ 	.word	0x00000000
        /*0010*/ 	.short	0x0000
        /*0012*/ 	.short	0x0000
        /*0014*/ 	.byte	0x00, 0xf0, 0xa1, 0x04


	//----- nvinfo : EIATTR_SPARSE_MMA_MASK
	.align		4
.L_4403:
        /*0018*/ 	.byte	0x03, 0x50
        /*001a*/ 	.short	0x0000


	//----- nvinfo : EIATTR_MAXREG_COUNT
	.align		4
        /*001c*/ 	.byte	0x03, 0x1b
        /*001e*/ 	.short	0x00ff


	//----- nvinfo : EIATTR_NUM_BARRIERS
	.align		4
        /*0020*/ 	.byte	0x02, 0x4c
        /*0022*/ 	.byte	0x01
	.zero		1


	//----- nvinfo : EIATTR_ANNOTATIONS
	.align		4
        /*0024*/ 	.byte	0x04, 0x55
        /*0026*/ 	.short	(.L_4405 - .L_4404)


	//   ....[0]....
.L_4404:
        /*0028*/ 	.word	0x00000001
        /*002c*/ 	.byte	0x90, 0x08, 0x00, 0x00, 0x01, 0x00, 0x00, 0x00, 0xd0, 0x08, 0x00, 0x00, 0x01, 0x00, 0x00, 0x00
        /*003c*/ 	.byte	0x90, 0x14, 0x00, 0x00, 0x01, 0x00, 0x00, 0x00, 0xa0, 0x14, 0x00, 0x00


	//----- nvinfo : EIATTR_MERCURY_ISA_VERSION
	.align		4
.L_4405:
        /*0048*/ 	.byte	0x03, 0x5f
        /*004a*/ 	.short	0x0101


	//----- nvinfo : EIATTR_COOP_GROUP_MASK_REGIDS
	.align		4
        /*004c*/ 	.byte	0x04, 0x29
        /*004e*/ 	.short	(.L_4407 - .L_4406)


	//   ....[0]....
.L_4406:
        /*0050*/ 	.word	0xffffffff


	//   ....[1]....
        /*0054*/ 	.word	0xffffffff


	//   ....[2]....
        /*0058*/ 	.word	0xffffffff


	//   ....[3]....
        /*005c*/ 	.word	0xffffffff


	//   ....[4]....
        /*0060*/ 	.word	0xffffffff


	//   ....[5]....
        /*0064*/ 	.word	0xffffffff


	//   ....[6]....
        /*0068*/ 	.word	0xffffffff


	//   ....[7]....
        /*006c*/ 	.word	0xffffffff


	//   ....[8]....
        /*0070*/ 	.word	0xffffffff


	//   ....[9]....
        /*0074*/ 	.word	0xffffffff


	//----- nvinfo : EIATTR_COOP_GROUP_INSTR_OFFSETS
	.align		4
.L_4407:
        /*0078*/ 	.byte	0x04, 0x28
        /*007a*/ 	.short	(.L_4409 - .L_4408)


	//   ....[0]....
.L_4408:
        /*007c*/ 	.word	0x00002db0


	//   ....[1]....
        /*0080*/ 	.word	0x00002dd0


	//   ....[2]....
        /*0084*/ 	.word	0x00002e10


	//   ....[3]....
        /*0088*/ 	.word	0x00002e20


	//   ....[4]....
        /*008c*/ 	.word	0x00002e60


	//   ....[5]....
        /*0090*/ 	.word	0x00002e70


	//   ....[6]....
        /*0094*/ 	.word	0x00002ea0


	//   ....[7]....
        /*0098*/ 	.word	0x00002eb0


	//   ....[8]....
        /*009c*/ 	.word	0x00002ee0


	//   ....[9]....
        /*00a0*/ 	.word	0x00002ef0


	//----- nvinfo : EIATTR_VRC_CTA_INIT_COUNT
	.align		4
.L_4409:
        /*00a4*/ 	.byte	0x02, 0x4a
	.zero		1
	.zero		1


	//----- nvinfo : EIATTR_EXIT_INSTR_OFFSETS
	.align		4
        /*00a8*/ 	.byte	0x04, 0x1c
        /*00aa*/ 	.short	(.L_4411 - .L_4410)


	//   ....[0]....
.L_4410:
        /*00ac*/ 	.word	0x0000b610


	//   ....[1]....
        /*00b0*/ 	.word	0x0000b6b0


	//----- nvinfo : EIATTR_MAX_THREADS
	.align		4
.L_4411:
        /*00b4*/ 	.byte	0x04, 0x05
        /*00b6*/ 	.short	(.L_4413 - .L_4412)
.L_4412:
        /*00b8*/ 	.word	0x00000080
        /*00bc*/ 	.word	0x00000001
        /*00c0*/ 	.word	0x00000001


	//----- nvinfo : EIATTR_CRS_STACK_SIZE
	.align		4
.L_4413:
        /*00c4*/ 	.byte	0x04, 0x1e
        /*00c6*/ 	.short	(.L_4415 - .L_4414)
.L_4414:
        /*00c8*/ 	.word	0x00000000


	//----- nvinfo : EIATTR_CBANK_PARAM_SIZE
	.align		4
.L_4415:
        /*00cc*/ 	.byte	0x03, 0x19
        /*00ce*/ 	.short	0x0128


	//----- nvinfo : EIATTR_PARAM_CBANK
	.align		4
        /*00d0*/ 	.byte	0x04, 0x0a
        /*00d2*/ 	.short	(.L_4417 - .L_4416)
	.align		4
.L_4416:
        /*00d4*/ 	.word	index@(.nv.constant0._ZN10layer_norm13ln_bwd_kernelINS_13Kernel_traitsI6__halfffffjLj4096ELj1ELj1ELj4ELj16ENS_18Kernel_traits_baseILj4096ES2_ffffjLj128EEEEELb1ELb1ELb0ELb0EEEvNS_9BwdParamsE)
        /*00d8*/ 	.short	0x0380
        /*00da*/ 	.short	0x0128


	//----- nvinfo : EIATTR_SW_WAR
	.align		4
.L_4417:
        /*00dc*/ 	.byte	0x04, 0x36
        /*00de*/ 	.short	(.L_4419 - .L_4418)
.L_4418:
        /*00e0*/ 	.word	0x00000008
.L_4419:


//--------------------- .nv.info._ZN10layer_norm13ln_bwd_kernelINS_13Kernel_traitsI6__halfffffjLj4096ELj1ELj1ELj4ELj16ENS_18Kernel_traits_baseILj4096ES2_ffffjLj128EEEEELb1ELb1ELb0ELb1EEEvNS_9BwdParamsE --------------------------
	.section	.nv.info._ZN10layer_norm13ln_bwd_kernelINS_13Kernel_traitsI6__halfffffjLj4096ELj1ELj1ELj4ELj16ENS_18Kernel_traits_baseILj4096ES2_ffffjLj128EEEEELb1ELb1ELb0ELb1EEEvNS_9BwdParamsE,"",@"SHT_CUDA_INFO"
	.sectionflags	@""
	.align	4


	//----- nvinfo : EIATTR_CUDA_API_VERSION
	.align		4
        /*0000*/ 	.byte	0x04, 0x37
        /*0002*/ 	.short	(.L_4421 - .L_4420)
.L_4420:
        /*0004*/ 	.word	0x00000082


	//----- nvinfo : EIATTR_KPARAM_INFO
	.align		4
.L_4421:
        /*0008*/ 	.byte	0x04, 0x17
        /*000a*/ 	.short	(.L_4423 - .L_4422)
.L_4422:
        /*000c*/ 	.word	0x00000000
        /*0010*/ 	.short	0x0000
        /*0012*/ 	.short	0x0000
        /*0014*/ 	.byte	0x00, 0xf0, 0xa1, 0x04


	//----- nvinfo : EIATTR_SPARSE_MMA_MASK
	.align		4
.L_4423:
        /*0018*/ 	.byte	0x03, 0x50
        /*001a*/ 	.short	0x0000


	//----- nvinfo : EIATTR_MAXREG_COUNT
	.align		4
        /*001c*/ 	.byte	0x03, 0x1b
        /*001e*/ 	.short	0x00ff


	//----- nvinfo : EIATTR_NUM_BARRIERS
	.align		4
        /*0020*/ 	.byte	0x02, 0x4c
        /*0022*/ 	.byte	0x01
	.zero		1


	//----- nvinfo : EIATTR_ANNOTATIONS
	.align		4
        /*0024*/ 	.byte	0x04, 0x55
        /*0026*/ 	.short	(.L_4425 - .L_4424)


	//   ....[0]....
.L_4424:
        /* <DEDUP_REMOVED lines=33> */


	//----- nvinfo : EIATTR_MERCURY_ISA_VERSION
	.align		4
.L_4425:
        /*0228*/ 	.byte	0x03, 0x5f
        /*022a*/ 	.short	0x0101


	//----- nvinfo : EIATTR_COOP_GROUP_MASK_REGIDS
	.align		4
        /*022c*/ 	.byte	0x04, 0x29
        /*022e*/ 	.short	(.L_4427 - .L_4426)


	//   ....[0]....
.L_4426:
        /*0230*/ 	.word	0xffffffff


	//   ....[1]....
        /*0234*/ 	.word	0xffffffff


	//   ....[2]....
        /*0238*/ 	.word	0xffffffff


	//   ....[3]....
        /*023c*/ 	.word	0xffffffff


	//   ....[4]....
        /*0240*/ 	.word	0xffffffff


	//   ....[5]....
        /*0244*/ 	.word	0xffffffff


	//   ....[6]....
        /*0248*/ 	.word	0xffffffff


	//   ....[7]....
        /*024c*/ 	.word	0xffffffff


	//   ....[8]....
        /*0250*/ 	.word	0xffffffff


	//   ....[9]....
        /*0254*/ 	.word	0xffffffff


	//----- nvinfo : EIATTR_COOP_GROUP_INSTR_OFFSETS
	.align		4
.L_4427:
        /*0258*/ 	.byte	0x04, 0x28
        /*025a*/ 	.short	(.L_4429 - .L_4428)


	//   ....[0]....
.L_4428:
        /*025c*/ 	.word	0x000021e0


	//   ....[1]....
        /*0260*/ 	.word	0x00002250


	//   ....[2]....
        /*0264*/ 	.word	0x00002270


	//   ....[3]....
        /*0268*/ 	.word	0x00002290


	//   ....[4]....
        /*026c*/ 	.word	0x000022b0


	//   ....[5]....
        /*0270*/ 	.word	0x000022d0


	//   ....[6]....
        /*0274*/ 	.word	0x000022f0


	//   ....[7]....
        /*0278*/ 	.word	0x00002310


	//   ....[8]....
        /*027c*/ 	.word	0x00002330


	//   ....[9]....
        /*0280*/ 	.word	0x00002370


	//----- nvinfo : EIATTR_VRC_CTA_INIT_COUNT
	.align		4
.L_4429:
        /*0284*/ 	.byte	0x02, 0x4a
	.zero		1
	.zero		1


	//----- nvinfo : EIATTR_EXIT_INSTR_OFFSETS
	.align		4
        /*0288*/ 	.byte	0x04, 0x1c
        /*028a*/ 	.short	(.L_4431 - .L_4430)


	//   ....[0]....
.L_4430:
        /*028c*/ 	.word	0x0000a050


	//----- nvinfo : EIATTR_MAX_THREADS
	.align		4
.L_4431:
        /*0290*/ 	.byte	0x04, 0x05
        /*0292*/ 	.short	(.L_4433 - .L_4432)
.L_4432:
        /*0294*/ 	.word	0x00000080
        /*0298*/ 	.word	0x00000001
        /*029c*/ 	.word	0x00000001


	//----- nvinfo : EIATTR_CRS_STACK_SIZE
	.align		4
.L_4433:
        /*02a0*/ 	.byte	0x04, 0x1e
        /*02a2*/ 	.short	(.L_4435 - .L_4434)
.L_4434:
        /*02a4*/ 	.word	0x00000000


	//----- nvinfo : EIATTR_CBANK_PARAM_SIZE
	.align		4
.L_4435:
        /*02a8*/ 	.byte	0x03, 0x19
        /*02aa*/ 	.short	0x0128


	//----- nvinfo : EIATTR_PARAM_CBANK
	.align		4
        /*02ac*/ 	.byte	0x04, 0x0a
        /*02ae*/ 	.short	(.L_4437 - .L_4436)
	.align		4
.L_4436:
        /*02b0*/ 	.word	index@(.nv.constant0._ZN10layer_norm13ln_bwd_kernelINS_13Kernel_traitsI6__halfffffjLj4096ELj1ELj1ELj4ELj16ENS_18Kernel_traits_baseILj4096ES2_ffffjLj128EEEEELb1ELb1ELb0ELb1EEEvNS_9BwdParamsE)
        /*02b4*/ 	.short	0x0380
        /*02b6*/ 	.short	0x0128


	//----- nvinfo : EIATTR_SW_WAR
	.align		4
.L_4437:
        /*02b8*/ 	.byte	0x04, 0x36
        /*02ba*/ 	.short	(.L_4439 - .L_4438)
.L_4438:
        /*02bc*/ 	.word	0x00000008
.L_4439:


//--------------------- .nv.info._ZN10layer_norm22ln_bwd_finalize_kernelINS_22Kernel_traits_finalizeILj4096E6__halfffffjLb1ELj1024ELj4ENS_18Kernel_traits_baseILj4096ES2_ffffjLj1024EEEEELb1ELb0EEEvNS_9BwdParamsE --------------------------
	.section	.nv.info._ZN10layer_norm22ln_bwd_finalize_kernelINS_22Kernel_traits_finalizeILj4096E6__halfffffjLb1ELj1024ELj4ENS_18Kernel_traits_baseILj4096ES2_ffffjLj1024EEEEELb1ELb0EEEvNS_9BwdParamsE,"",@"SHT_CUDA_INFO"
	.sectionflags	@""
	.align	4


	//----- nvinfo : EIATTR_CUDA_API_VERSION
	.align		4
        /*0000*/ 	.byte	0x04, 0x37
        /*0002*/ 	.short	(.L_4441 - .L_4440)
.L_4440:
        /*0004*/ 	.word	0x00000082


	//----- nvinfo : EIATTR_KPARAM_INFO
	.align		4
.L_4441:
        /*0008*/ 	.byte	0x04, 0x17
        /*000a*/ 	.short	(.L_4443 - .L_4442)
.L_4442:
        /*000c*/ 	.word	0x00000000
        /*0010*/ 	.short	0x0000
        /*0012*/ 	.short	0x0000
        /*0014*/ 	.byte	0x00, 0xf0, 0xa1, 0x04


	//----- nvinfo : EIATTR_SPARSE_MMA_MASK
	.align		4
.L_4443:
        /*0018*/ 	.byte	0x03, 0x50
        /*001a*/ 	.short	0x0000


	//----- nvinfo : EIATTR_MAXREG_COUNT
	.align		4
        /*001c*/ 	.byte	0x03, 0x1b
        /*001e*/ 	.short	0x0040


	//----- nvinfo : EIATTR_NUM_BARRIERS
	.align		4
        /*0020*/ 	.byte	0x02, 0x4c
        /*0022*/ 	.byte	0x01
	.zero		1


	//----- nvinfo : EIATTR_MERCURY_ISA_VERSION
	.align		4
        /*0024*/ 	.byte	0x03, 0x5f
        /*0026*/ 	.short	0x0101


	//----- nvinfo : EIATTR_COOP_GROUP_MASK_REGIDS
	.align		4
        /*0028*/ 	.byte	0x04, 0x29
        /*002a*/ 	.short	(.L_4445 - .L_4444)


	//   ....[0]....
.L_4444:
        /*002c*/ 	.word	0xffffffff


	//   ....[1]....
        /*0030*/ 	.word	0xffffffff


	//   ....[2]....
        /*0034*/ 	.word	0xffffffff


	//   ....[3]....
        /*0038*/ 	.word	0xffffffff


	//   ....[4]....
        /*003c*/ 	.word	0xffffffff


	//   ....[5]....
        /*0040*/ 	.word	0xffffffff


	//   ....[6]....
        /*0044*/ 	.word	0xffffffff


	//   ....[7]....
        /*0048*/ 	.word	0xffffffff


	//   ....[8]....
        /*004c*/ 	.word	0xffffffff


	//   ....[9]....
        /*0050*/ 	.word	0xffffffff


	//   ....[10]....
        /*0054*/ 	.word	0xffffffff


	//   ....[11]....
        /*0058*/ 	.word	0xffffffff


	//   ....[12]....
        /*005c*/ 	.word	0xffffffff


	//   ....[13]....
        /*0060*/ 	.word	0xffffffff


	//   ....[14]....
        /*0064*/ 	.word	0xffffffff


	//----- nvinfo : EIATTR_COOP_GROUP_INSTR_OFFSETS
	.align		4
.L_4445:
        /*0068*/ 	.byte	0x04, 0x28
        /*006a*/ 	.short	(.L_4447 - .L_4446)


	//   ....[0]....
.L_4446:
        /*006c*/ 	.word	0x00001030


	//   ....[1]....
        /*0070*/ 	.word	0x00001040


	//   ....[2]....
        /*0074*/ 	.word	0x00001050


	//   ....[3]....
        /*0078*/ 	.word	0x00001080


	//   ....[4]....
        /*007c*/ 	.word	0x000010a0


	//   ....[5]....
        /*0080*/ 	.word	0x000010b0


	//   ....[6]....
        /*0084*/ 	.word	0x000010f0


	//   ....[7]....
        /*0088*/ 	.word	0x00001100


	//   ....[8]....
        /*008c*/ 	.word	0x00001110


	//   ....[9]....
        /*0090*/ 	.word	0x00001140


	//   ....[10]....
        /*0094*/ 	.word	0x00001170


	//   ....[11]....
        /*0098*/ 	.word	0x00001190


	//   ....[12]....
        /*009c*/ 	.word	0x000011c0


	//   ....[13]....
        /*00a0*/ 	.word	0x000011f0


	//   ....[14]....
        /*00a4*/ 	.word	0x00001220


	//----- nvinfo : EIATTR_VRC_CTA_INIT_COUNT
	.align		4
.L_4447:
        /*00a8*/ 	.byte	0x02, 0x4a
	.zero		1
	.zero		1


	//----- nvinfo : EIATTR_EXIT_INSTR_OFFSETS
	.align		4
        /*00ac*/ 	.byte	0x04, 0x1c
        /*00ae*/ 	.short	(.L_4449 - .L_4448)


	//   ....[0]....
.L_4448:
        /*00b0*/ 	.word	0x00000060


	//   ....[1]....
        /*00b4*/ 	.word	0x000012a0


	//   ....[2]....
        /*00b8*/ 	.word	0x000012d0


	//   ....[3]....
        /*00bc*/ 	.word	0x000013e0


	//----- nvinfo : EIATTR_MAX_THREADS
	.align		4
.L_4449:
        /*00c0*/ 	.byte	0x04, 0x05
        /*00c2*/ 	.short	(.L_4451 - .L_4450)
.L_4450:
        /*00c4*/ 	.word	0x00000400
        /*00c8*/ 	.word	0x00000001
        /*00cc*/ 	.word	0x00000001


	//----- nvinfo : EIATTR_CRS_STACK_SIZE
	.align		4
.L_4451:
        /*00d0*/ 	.byte	0x04, 0x1e
        /*00d2*/ 	.short	(.L_4453 - .L_4452)
.L_4452:
        /*00d4*/ 	.word	0x00000000


	//----- nvinfo : EIATTR_CBANK_PARAM_SIZE
	.align		4
.L_4453:
        /*00d8*/ 	.byte	0x03, 0x19
        /*00da*/ 	.short	0x0128


	//----- nvinfo : EIATTR_PARAM_CBANK
	.align		4
        /*00dc*/ 	.byte	0x04, 0x0a
        /*00de*/ 	.short	(.L_4455 - .L_4454)
	.align		4
.L_4454:
        /*00e0*/ 	.word	index@(.nv.constant0._ZN10layer_norm22ln_bwd_finalize_kernelINS_22Kernel_traits_finalizeILj4096E6__halfffffjLb1ELj1024ELj4ENS_18Kernel_traits_baseILj4096ES2_ffffjLj1024EEEEELb1ELb0EEEvNS_9BwdParamsE)
        /*00e4*/ 	.short	0x0380
        /*00e6*/ 	.short	0x0128


	//----- nvinfo : EIATTR_SW_WAR
	.align		4
.L_4455:
        /*00e8*/ 	.byte	0x04, 0x36
        /*00ea*/ 	.short	(.L_4457 - .L_4456)
.L_4456:
        /*00ec*/ 	.word	0x00000008
.L_4457:


//--------------------- .nv.info._ZN10layer_norm13ln_bwd_kernelINS_13Kernel_traitsI6__halfffffjLj4096ELj1ELj1ELj4ELj16ENS_18Kernel_traits_baseILj4096ES2_ffffjLj128EEEEELb1ELb1ELb1ELb0EEEvNS_9BwdParamsE --------------------------
	.section	.nv.info._ZN10layer_norm13ln_bwd_kernelINS_13Kernel_traitsI6__halfffffjLj4096ELj1ELj1ELj4ELj16ENS_18Kernel_traits_baseILj4096ES2_ffffjLj128EEEEELb1ELb1ELb1ELb0EEEvNS_9BwdParamsE,"",@"SHT_CUDA_INFO"
	.sectionflags	@""
	.align	4


	//----- nvinfo : EIATTR_CUDA_API_VERSION
	.align		4
        /*0000*/ 	.byte	0x04, 0x37
        /*0002*/ 	.short	(.L_4459 - .L_4458)
.L_4458:
        /*0004*/ 	.word	0x00000082


	//----- nvinfo : EIATTR_KPARAM_INFO
	.align		4
.L_4459:
        /*0008*/ 	.byte	0x04, 0x17
        /*000a*/ 	.short	(.L_4461 - .L_4460)
.L_4460:
        /*000c*/ 	.word	0x00000000
        /*0010*/ 	.short	0x0000
        /*0012*/ 	.short	0x0000
        /*0014*/ 	.byte	0x00, 0xf0, 0xa1, 0x04


	//----- nvinfo : EIATTR_SPARSE_MMA_MASK
	.align		4
.L_4461:
        /*0018*/ 	.byte	0x03, 0x50
        /*001a*/ 	.short	0x0000


	//----- nvinfo : EIATTR_MAXREG_COUNT
	.align		4
        /*001c*/ 	.byte	0x03, 0x1b
        /*001e*/ 	.short	0x00ff


	//----- nvinfo : EIATTR_NUM_BARRIERS
	.align		4
        /*0020*/ 	.byte	0x02, 0x4c
        /*0022*/ 	.byte	0x01
	.zero		1


	//----- nvinfo : EIATTR_ANNOTATIONS
	.align		4
        /*0024*/ 	.byte	0x04, 0x55
        /*0026*/ 	.short	(.L_4463 - .L_4462)


	//   ....[0]....
.L_4462:
        /* <DEDUP_REMOVED lines=21> */


	//----- nvinfo : EIATTR_MERCURY_ISA_VERSION
	.align		4
.L_4463:
        /*0168*/ 	.byte	0x03, 0x5f
        /*016a*/ 	.short	0x0101


	//----- nvinfo : EIATTR_COOP_GROUP_MASK_REGIDS
	.align		4
        /*016c*/ 	.byte	0x04, 0x29
        /*016e*/ 	.short	(.L_4465 - .L_4464)


	//   ....[0]....
.L_4464:
        /*0170*/ 	.word	0xffffffff


	//   ....[1]....
        /*0174*/ 	.word	0xffffffff


	//   ....[2]....
        /*0178*/ 	.word	0xffffffff


	//   ....[3]....
        /*017c*/ 	.word	0xffffffff


	//   ....[4]....
        /*0180*/ 	.word	0xffffffff


	//   ....[5]....
        /*0184*/ 	.word	0xffffffff


	//   ....[6]....
        /*0188*/ 	.word	0xffffffff


	//   ....[7]....
        /*018c*/ 	.word	0xffffffff


	//   ....[8]....
        /*0190*/ 	.word	0xffffffff


	//   ....[9]....
        /*0194*/ 	.word	0xffffffff


	//----- nvinfo : EIATTR_COOP_GROUP_INSTR_OFFSETS
	.align		4
.L_4465:
        /*0198*/ 	.byte	0x04, 0x28
        /*019a*/ 	.short	(.L_4467 - .L_4466)


	//   ....[0]....
.L_4466:
        /*019c*/ 	.word	0x00003a40


	//   ....[1]....
        /*01a0*/ 	.word	0x00003a80


	//   ....[2]....
        /*01a4*/ 	.word	0x00003ab0


	//   ....[3]....
        /*01a8*/ 	.word	0x00003ad0


	//   ....[4]....
        /*01ac*/ 	.word	0x00003af0


	//   ....[5]....
        /*01b0*/ 	.word	0x00003b10


	//   ....[6]....
        /*01b4*/ 	.word	0x00003b30


	//   ....[7]....
        /*01b8*/ 	.word	0x00003b40


	//   ....[8]....
        /*01bc*/ 	.word	0x00003b70


	//   ....[9]....
        /*01c0*/ 	.word	0x00003b90


	//----- nvinfo : EIATTR_VRC_CTA_INIT_COUNT
	.align		4
.L_4467:
        /*01c4*/ 	.byte	0x02, 0x4a
	.zero		1
	.zero		1


	//----- nvinfo : EIATTR_EXIT_INSTR_OFFSETS
	.align		4
        /*01c8*/ 	.byte	0x04, 0x1c
        /*01ca*/ 	.short	(.L_4469 - .L_4468)


	//   ....[0]....
.L_4468:
        /*01cc*/ 	.word	0x0000ee30


	//   ....[1]....
        /*01d0*/ 	.word	0x0000eed0


	//----- nvinfo : EIATTR_MAX_THREADS
	.align		4
.L_4469:
        /*01d4*/ 	.byte	0x04, 0x05
        /*01d6*/ 	.short	(.L_4471 - .L_4470)
.L_4470:
        /*01d8*/ 	.word	0x00000080
        /*01dc*/ 	.word	0x00000001
        /*01e0*/ 	.word	0x00000001


	//----- nvinfo : EIATTR_CRS_STACK_SIZE
	.align		4
.L_4471:
        /*01e4*/ 	.byte	0x04, 0x1e
        /*01e6*/ 	.short	(.L_4473 - .L_4472)
.L_4472:
        /*01e8*/ 	.word	0x00000000


	//----- nvinfo : EIATTR_CBANK_PARAM_SIZE
	.align		4
.L_4473:
        /*01ec*/ 	.byte	0x03, 0x19
        /*01ee*/ 	.short	0x0128


	//----- nvinfo : EIATTR_PARAM_CBANK
	.align		4
        /*01f0*/ 	.byte	0x04, 0x0a
        /*01f2*/ 	.short	(.L_4475 - .L_4474)
	.align		4
.L_4474:
        /*01f4*/ 	.word	index@(.nv.constant0._ZN10layer_norm13ln_bwd_kernelINS_13Kernel_traitsI6__halfffffjLj4096ELj1ELj1ELj4ELj16ENS_18Kernel_traits_baseILj4096ES2_ffffjLj128EEEEELb1ELb1ELb1ELb0EEEvNS_9BwdParamsE)
        /*01f8*/ 	.short	0x0380
        /*01fa*/ 	.short	0x0128


	//----- nvinfo : EIATTR_SW_WAR
	.align		4
.L_4475:
        /*01fc*/ 	.byte	0x04, 0x36
        /*01fe*/ 	.short	(.L_4477 - .L_4476)
.L_4476:
        /*0200*/ 	.word	0x00000008
.L_4477:


//--------------------- .nv.info._ZN10layer_norm22ln_bwd_finalize_kernelINS_22Kernel_traits_finalizeILj4096E6__halfffffjLb1ELj1024ELj4ENS_18Kernel_traits_baseILj4096ES2_ffffjLj1024EEEEELb1ELb1EEEvNS_9BwdParamsE --------------------------
	.section	.nv.info._ZN10layer_norm22ln_bwd_finalize_kernelINS_22Kernel_traits_finalizeILj4096E6__halfffffjLb1ELj1024ELj4ENS_18Kernel_traits_baseILj4096ES2_ffffjLj1024EEEEELb1ELb1EEEvNS_9BwdParamsE,"",@"SHT_CUDA_INFO"
	.sectionflags	@""
	.align	4


	//----- nvinfo : EIATTR_CUDA_API_VERSION
	.align		4
        /*0000*/ 	.byte	0x04, 0x37
        /*0002*/ 	.short	(.L_4479 - .L_4478)
.L_4478:
        /*0004*/ 	.word	0x00000082


	//----- nvinfo : EIATTR_KPARAM_INFO
	.align		4
.L_4479:
        /*0008*/ 	.byte	0x04, 0x17
        /*000a*/ 	.short	(.L_4481 - .L_4480)
.L_4480:
        /*000c*/ 	.word	0x00000000
        /*0010*/ 	.short	0x0000
        /*0012*/ 	.short	0x0000
        /*0014*/ 	.byte	0x00, 0xf0, 0xa1, 0x04


	//----- nvinfo : EIATTR_SPARSE_MMA_MASK
	.align		4
.L_4481:
        /*0018*/ 	.byte	0x03, 0x50
        /*001a*/ 	.short	0x0000


	//----- nvinfo : EIATTR_MAXREG_COUNT
	.align		4
        /*001c*/ 	.byte	0x03, 0x1b
        /*001e*/ 	.short	0x0040


	//----- nvinfo : EIATTR_NUM_BARRIERS
	.align		4
        /*0020*/ 	.byte	0x02, 0x4c
        /*0022*/ 	.byte	0x01
	.zero		1


	//----- nvinfo : EIATTR_MERCURY_ISA_VERSION
	.align		4
        /*0024*/ 	.byte	0x03, 0x5f
        /*0026*/ 	.short	0x0101


	//----- nvinfo : EIATTR_COOP_GROUP_MASK_REGIDS
	.align		4
        /*0028*/ 	.byte	0x04, 0x29
        /*002a*/ 	.short	(.L_4483 - .L_4482)


	//   ....[0]....
.L_4482:
        /*002c*/ 	.word	0xffffffff


	//   ....[1]....
        /*0030*/ 	.word	0xffffffff


	//   ....[2]....
        /*0034*/ 	.word	0xffffffff


	//   ....[3]....
        /*0038*/ 	.word	0xffffffff


	//   ....[4]....
        /*003c*/ 	.word	0xffffffff


	//   ....[5]....
        /*0040*/ 	.word	0xffffffff


	//   ....[6]....
        /*0044*/ 	.word	0xffffffff


	//   ....[7]....
        /*0048*/ 	.word	0xffffffff


	//   ....[8]....
        /*004c*/ 	.word	0xffffffff


	//   ....[9]....
        /*0050*/ 	.word	0xffffffff


	//   ....[10]....
        /*0054*/ 	.word	0xffffffff


	//   ....[11]....
        /*0058*/ 	.word	0xffffffff


	//   ....[12]....
        /*005c*/ 	.word	0xffffffff


	//   ....[13]....
        /*0060*/ 	.word	0xffffffff


	//   ....[14]....
        /*0064*/ 	.word	0xffffffff


	//----- nvinfo : EIATTR_COOP_GROUP_INSTR_OFFSETS
	.align		4
.L_4483:
        /*0068*/ 	.byte	0x04, 0x28
        /*006a*/ 	.short	(.L_4485 - .L_4484)


	//   ....[0]....
.L_4484:
        /*006c*/ 	.word	0x00001060


	//   ....[1]....
        /*0070*/ 	.word	0x00001070


	//   ....[2]....
        /*0074*/ 	.word	0x00001080


	//   ....[3]....
        /*0078*/ 	.word	0x000010b0


	//   ....[4]....
        /*007c*/ 	.word	0x000010d0


	//   ....[5]....
        /*0080*/ 	.word	0x000010e0


	//   ....[6]....
        /*0084*/ 	.word	0x00001120


	//   ....[7]....
        /*0088*/ 	.word	0x00001140


	//   ....[8]....
        /*008c*/ 	.word	0x00001150


	//   ....[9]....
        /*0090*/ 	.word	0x00001180


	//   ....[10]....
        /*0094*/ 	.word	0x000011a0


	//   ....[11]....
        /*0098*/ 	.word	0x000011b0


	//   ....[12]....
        /*009c*/ 	.word	0x000011f0


	//   ....[13]....
        /*00a0*/ 	.word	0x00001200


	//   ....[14]....
        /*00a4*/ 	.word	0x00001210


	//----- nvinfo : EIATTR_VRC_CTA_INIT_COUNT
	.align		4
.L_4485:
        /*00a8*/ 	.byte	0x02, 0x4a
	.zero		1
	.zero		1


	//----- nvinfo : EIATTR_EXIT_INSTR_OFFSETS
	.align		4
        /*00ac*/ 	.byte	0x04, 0x1c
        /*00ae*/ 	.short	(.L_4487 - .L_4486)


	//   ....[0]....
.L_4486:
        /*00b0*/ 	.word	0x00000060


	//   ....[1]....
        /*00b4*/ 	.word	0x00001290


	//   ....[2]....
        /*00b8*/ 	.word	0x000013d0


	//----- nvinfo : EIATTR_MAX_THREADS
	.align		4
.L_4487:
        /*00bc*/ 	.byte	0x04, 0x05
        /*00be*/ 	.short	(.L_4489 - .L_4488)
.L_4488:
        /*00c0*/ 	.word	0x00000400
        /*00c4*/ 	.word	0x00000001
        /*00c8*/ 	.word	0x00000001


	//----- nvinfo : EIATTR_CRS_STACK_SIZE
	.align		4
.L_4489:
        /*00cc*/ 	.byte	0x04, 0x1e
        /*00ce*/ 	.short	(.L_4491 - .L_4490)
.L_4490:
        /*00d0*/ 	.word	0x00000000


	//----- nvinfo : EIATTR_CBANK_PARAM_SIZE
	.align		4
.L_4491:
        /*00d4*/ 	.byte	0x03, 0x19
        /*00d6*/ 	.short	0x0128


	//----- nvinfo : EIATTR_PARAM_CBANK
	.align		4
        /*00d8*/ 	.byte	0x04, 0x0a
        /*00da*/ 	.short	(.L_4493 - .L_4492)
	.align		4
.L_4492:
        /*00dc*/ 	.word	index@(.nv.constant0._ZN10layer_norm22ln_bwd_finalize_kernelINS_22Kernel_traits_finalizeILj4096E6__halfffffjLb1ELj1024ELj4ENS_18Kernel_traits_baseILj4096ES2_ffffjLj1024EEEEELb1ELb1EEEvNS_9BwdParamsE)
        /*00e0*/ 	.short	0x0380
        /*00e2*/ 	.short	0x0128


	//----- nvinfo : EIATTR_SW_WAR
	.align		4
.L_4493:
        /*00e4*/ 	.byte	0x04, 0x36
        /*00e6*/ 	.short	(.L_4495 - .L_4494)
.L_4494:
        /*00e8*/ 	.word	0x00000008
.L_4495:


//--------------------- .nv.info._ZN10layer_norm13ln_bwd_kernelINS_13Kernel_traitsI6__halfffffjLj4096ELj1ELj1ELj4ELj16ENS_18Kernel_traits_baseILj4096ES2_ffffjLj128EEEEELb1ELb1ELb1ELb1EEEvNS_9BwdParamsE --------------------------
	.section	.nv.info._ZN10layer_norm13ln_bwd_kernelINS_13Kernel_traitsI6__halfffffjLj4096ELj1ELj1ELj4ELj16ENS_18Kernel_traits_baseILj4096ES2_ffffjLj128EEEEELb1ELb1ELb1ELb1EEEvNS_9BwdParamsE,"",@"SHT_CUDA_INFO"
	.sectionflags	@""
	.align	4


	//----- nvinfo : EIATTR_CUDA_API_VERSION
	.align		4
        /*0000*/ 	.byte	0x04, 0x37
        /*0002*/ 	.short	(.L_4497 - .L_4496)
.L_4496:
        /*0004*/ 	.word	0x00000082


	//----- nvinfo : EIATTR_KPARAM_INFO
	.align		4
.L_4497:
        /*0008*/ 	.byte	0x04, 0x17
        /*000a*/ 	.short	(.L_4499 - .L_4498)
.L_4498:
        /*000c*/ 	.word	0x00000000
        /*0010*/ 	.short	0x0000
        /*0012*/ 	.short	0x0000
        /*0014*/ 	.byte	0x00, 0xf0, 0xa1, 0x04


	//----- nvinfo : EIATTR_SPARSE_MMA_MASK
	.align		4
.L_4499:
        /*0018*/ 	.byte	0x03, 0x50
        /*001a*/ 	.short	0x0000


	//----- nvinfo : EIATTR_MAXREG_COUNT
	.align		4
        /*001c*/ 	.byte	0x03, 0x1b
        /*001e*/ 	.short	0x00ff


	//----- nvinfo : EIATTR_NUM_BARRIERS
	.align		4
        /*0020*/ 	.byte	0x02, 0x4c
        /*0022*/ 	.byte	0x01
	.zero		1


	//----- nvinfo : EIATTR_ANNOTATIONS
	.align		4
        /*0024*/ 	.byte	0x04, 0x55
        /*0026*/ 	.short	(.L_4501 - .L_4500)


	//   ....[0]....
.L_4500:
        /*0028*/ 	.word	0x00000001
        /*002c*/ 	.byte	0xc0, 0x07, 0x00, 0x00, 0x01, 0x00, 0x00, 0x00, 0x80, 0x0d, 0x00, 0x00, 0x01, 0x00, 0x00, 0x00
        /*003c*/ 	.byte	0x10, 0x0f, 0x00, 0x00, 0x01, 0x00, 0x00, 0x00, 0x70, 0x0f, 0x00, 0x00, 0x01, 0x00, 0x00, 0x00
        /*004c*/ 	.byte	0x90, 0x22, 0x00, 0x00, 0x01, 0x00, 0x00, 0x00, 0xb0, 0x22, 0x00, 0x00, 0x01, 0x00, 0x00, 0x00
        /*005c*/ 	.byte	0x30, 0x24, 0x00, 0x00, 0x01, 0x00, 0x00, 0x00, 0x40, 0x24, 0x00, 0x00


	//----- nvinfo : EIATTR_MERCURY_ISA_VERSION
	.align		4
.L_4501:
        /*0068*/ 	.byte	0x03, 0x5f
        /*006a*/ 	.short	0x0101


	//----- nvinfo : EIATTR_COOP_GROUP_MASK_REGIDS
	.align		4
        /*006c*/ 	.byte	0x04, 0x29
        /*006e*/ 	.short	(.L_4503 - .L_4502)


	//   ....[0]....
.L_4502:
        /*0070*/ 	.word	0xffffffff


	//   ....[1]....
        /*0074*/ 	.word	0xffffffff


	//   ....[2]....
        /*0078*/ 	.word	0xffffffff


	//   ....[3]....
        /*007c*/ 	.word	0xffffffff


	//   ....[4]....
        /*0080*/ 	.word	0xffffffff


	//   ....[5]....
        /*0084*/ 	.word	0xffffffff


	//   ....[6]....
        /*0088*/ 	.word	0xffffffff


	//   ....[7]....
        /*008c*/ 	.word	0xffffffff


	//   ....[8]....
        /*0090*/ 	.word	0xffffffff


	//   ....[9]....
        /*0094*/ 	.word	0xffffffff


	//----- nvinfo : EIATTR_COOP_GROUP_INSTR_OFFSETS
	.align		4
.L_4503:
        /*0098*/ 	.byte	0x04, 0x28
        /*009a*/ 	.short	(.L_4505 - .L_4504)


	//   ....[0]....
.L_4504:
        /*009c*/ 	.word	0x000027c0


	//   ....[1]....
        /*00a0*/ 	.word	0x000027e0


	//   ....[2]....
        /*00a4*/ 	.word	0x00002820


	//   ....[3]....
        /*00a8*/ 	.word	0x00002830


	//   ....[4]....
        /*00ac*/ 	.word	0x00002870


	//   ....[5]....
        /*00b0*/ 	.word	0x00002880


	//   ....[6]....
        /*00b4*/ 	.word	0x000028b0


	//   ....[7]....
        /*00b8*/ 	.word	0x000028c0


	//   ....[8]....
        /*00bc*/ 	.word	0x000028f0


	//   ....[9]....
        /*00c0*/ 	.word	0x00002900


	//----- nvinfo : EIATTR_VRC_CTA_INIT_COUNT
	.align		4
.L_4505:
        /*00c4*/ 	.byte	0x02, 0x4a
	.zero		1
	.zero		1


	//----- nvinfo : EIATTR_EXIT_INSTR_OFFSETS
	.align		4
        /*00c8*/ 	.byte	0x04, 0x1c
        /*00ca*/ 	.short	(.L_4507 - .L_4506)


	//   ....[0]....
.L_4506:
        /*00cc*/ 	.word	0x0000cfb0


	//----- nvinfo : EIATTR_MAX_THREADS
	.align		4
.L_4507:
        /*00d0*/ 	.byte	0x04, 0x05
        /*00d2*/ 	.short	(.L_4509 - .L_4508)
.L_4508:
        /*00d4*/ 	.word	0x00000080
        /*00d8*/ 	.word	0x00000001
        /*00dc*/ 	.word	0x00000001


	//----- nvinfo : EIATTR_CRS_STACK_SIZE
	.align		4
.L_4509:
        /*00e0*/ 	.byte	0x04, 0x1e
        /*00e2*/ 	.short	(.L_4511 - .L_4510)
.L_4510:
        /*00e4*/ 	.word	0x00000000


	//----- nvinfo : EIATTR_CBANK_PARAM_SIZE
	.align		4
.L_4511:
        /*00e8*/ 	.byte	0x03, 0x19
        /*00ea*/ 	.short	0x0128


	//----- nvinfo : EIATTR_PARAM_CBANK
	.align		4
        /*00ec*/ 	.byte	0x04, 0x0a
        /*00ee*/ 	.short	(.L_4513 - .L_4512)
	.align		4
.L_4512:
        /*00f0*/ 	.word	index@(.nv.constant0._ZN10layer_norm13ln_bwd_kernelINS_13Kernel_traitsI6__halfffffjLj4096ELj1ELj1ELj4ELj16ENS_18Kernel_traits_baseILj4096ES2_ffffjLj128EEEEELb1ELb1ELb1ELb1EEEvNS_9BwdParamsE)
        /*00f4*/ 	.short	0x0380
        /*00f6*/ 	.short	0x0128


	//----- nvinfo : EIATTR_SW_WAR
	.align		4
.L_4513:
        /*00f8*/ 	.byte	0x04, 0x36
        /*00fa*/ 	.short	(.L_4515 - .L_4514)
.L_4514:
        /*00fc*/ 	.word	0x00000008
.L_4515:


//--------------------- .nv.info._ZN10layer_norm13ln_bwd_kernelINS_13Kernel_traitsIfffffjLj4096ELj1ELj1ELj4ELj16ENS_18Kernel_traits_baseILj4096EfffffjLj128EEEEELb0ELb0ELb0ELb0EEEvNS_9BwdParamsE --------------------------
	.section	.nv.info._ZN10layer_norm13ln_bwd_kernelINS_13Kernel_traitsIfffffjLj4096ELj1ELj1ELj4ELj16ENS_18Kernel_traits_baseILj4096EfffffjLj128EEEEELb0ELb0ELb0ELb0EEEvNS_9BwdParamsE,"",@"SHT_CUDA_INFO"
	.sectionflags	@""
	.align	4


	//----- nvinfo : EIATTR_CUDA_API_VERSION
	.align		4
        /*0000*/ 	.byte	0x04, 0x37
        /*0002*/ 	.short	(.L_4517 - .L_4516)
.L_4516:
        /*0004*/ 	.word	0x00000082


	//----- nvinfo : EIATTR_KPARAM_INFO
	.align		4
.L_4517:
        /*0008*/ 	.byte	0x04, 0x17
        /*000a*/ 	.short	(.L_4519 - .L_4518)
.L_4518:
        /*000c*/ 	.word	0x00000000
        /*0010*/ 	.short	0x0000
        /*0012*/ 	.short	0x0000
        /*0014*/ 	.byte	0x00, 0xf0, 0xa1, 0x04


	//----- nvinfo : EIATTR_SPARSE_MMA_MASK
	.align		4
.L_4519:
        /*0018*/ 	.byte	0x03, 0x50
        /*001a*/ 	.short	0x0000


	//----- nvinfo : EIATTR_MAXREG_COUNT
	.align		4
        /*001c*/ 	.byte	0x03, 0x1b
        /*001e*/ 	.short	0x00ff


	//----- nvinfo : EIATTR_NUM_BARRIERS
	.align		4
        /*0020*/ 	.byte	0x02, 0x4c
        /*0022*/ 	.byte	0x01
	.zero		1


	//----- nvinfo : EIATTR_MERCURY_ISA_VERSION
	.align		4
        /*0024*/ 	.byte	0x03, 0x5f
        /*0026*/ 	.short	0x0101


	//----- nvinfo : EIATTR_COOP_GROUP_MASK_REGIDS
	.align		4
        /*0028*/ 	.byte	0x04, 0x29
        /*002a*/ 	.short	(.L_4521 - .L_4520)


	//   ....[0]....
.L_4520:
        /*002c*/ 	.word	0xffffffff


	//   ....[1]....
        /*0030*/ 	.word	0xffffffff


	//   ....[2]....
        /*0034*/ 	.word	0xffffffff


	//   ....[3]....
        /*0038*/ 	.word	0xffffffff


	//   ....[4]....
        /*003c*/ 	.word	0xffffffff


	//   ....[5]....
        /*0040*/ 	.word	0xffffffff


	//   ....[6]....
        /*0044*/ 	.word	0xffffffff


	//   ....[7]....
        /*0048*/ 	.word	0xffffffff


	//   ....[8]....
        /*004c*/ 	.word	0xffffffff


	//   ....[9]....
        /*0050*/ 	.word	0xffffffff


	//----- nvinfo : EIATTR_COOP_GROUP_INSTR_OFFSETS
	.align		4
.L_4521:
        /*0054*/ 	.byte	0x04, 0x28
        /*0056*/ 	.short	(.L_4523 - .L_4522)


	//   ....[0]....
.L_4522:
        /*0058*/ 	.word	0x00001fd0


	//   ....[1]....
        /*005c*/ 	.word	0x00002000


	//   ....[2]....
        /*0060*/ 	.word	0x00002030


	//   ....[3]....
        /*0064*/ 	.word	0x00002040


	//   ....[4]....
        /*0068*/ 	.word	0x00002070


	//   ....[5]....
        /*006c*/ 	.word	0x00002080


	//   ....[6]....
        /*0070*/ 	.word	0x000020b0


	//   ....[7]....
        /*0074*/ 	.word	0x000020c0


	//   ....[8]....
        /*0078*/ 	.word	0x000020f0


	//   ....[9]....
        /*007c*/ 	.word	0x00002100


	//----- nvinfo : EIATTR_VRC_CTA_INIT_COUNT
	.align		4
.L_4523:
        /*0080*/ 	.byte	0x02, 0x4a
	.zero		1
	.zero		1


	//----- nvinfo : EIATTR_EXIT_INSTR_OFFSETS
	.align		4
        /*0084*/ 	.byte	0x04, 0x1c
        /*0086*/ 	.short	(.L_4525 - .L_4524)


	//   ....[0]....
.L_4524:
        /*0088*/ 	.word	0x000056f0


	//   ....[1]....
        /*008c*/ 	.word	0x00005770


	//----- nvinfo : EIATTR_MAX_THREADS
	.align		4
.L_4525:
        /*0090*/ 	.byte	0x04, 0x05
        /*0092*/ 	.short	(.L_4527 - .L_4526)
.L_4526:
        /*0094*/ 	.word	0x00000080
        /*0098*/ 	.word	0x00000001
        /*009c*/ 	.word	0x00000001


	//----- nvinfo : EIATTR_CRS_STACK_SIZE
	.align		4
.L_4527:
        /*00a0*/ 	.byte	0x04, 0x1e
        /*00a2*/ 	.short	(.L_4529 - .L_4528)
.L_4528:
        /*00a4*/ 	.word	0x00000000


	//----- nvinfo : EIATTR_CBANK_PARAM_SIZE
	.align		4
.L_4529:
        /*00a8*/ 	.byte	0x03, 0x19
        /*00aa*/ 	.short	0x0128


	//----- nvinfo : EIATTR_PARAM_CBANK
	.align		4
        /*00ac*/ 	.byte	0x04, 0x0a
        /*00ae*/ 	.short	(.L_4531 - .L_4530)
	.align		4
.L_4530:
        /*00b0*/ 	.word	index@(.nv.constant0._ZN10layer_norm13ln_bwd_kernelINS_13Kernel_traitsIfffffjLj4096ELj1ELj1ELj4ELj16ENS_18Kernel_traits_baseILj4096EfffffjLj128EEEEELb0ELb0ELb0ELb0EEEvNS_9BwdParamsE)
        /*00b4*/ 	.short	0x0380
        /*00b6*/ 	.short	0x0128


	//----- nvinfo : EIATTR_SW_WAR
	.align		4
.L_4531:
        /*00b8*/ 	.byte	0x04, 0x36
        /*00ba*/ 	.short	(.L_4533 - .L_4532)
.L_4532:
        /*00bc*/ 	.word	0x00000008
.L_4533:


//--------------------- .nv.info._ZN10layer_norm13ln_bwd_kernelINS_13Kernel_traitsIfffffjLj4096ELj1ELj1ELj4ELj16ENS_18Kernel_traits_baseILj4096EfffffjLj128EEEEELb0ELb0ELb0ELb1EEEvNS_9BwdParamsE --------------------------
	.section	.nv.info._ZN10layer_norm13ln_bwd_kernelINS_13Kernel_traitsIfffffjLj4096ELj1ELj1ELj4ELj16ENS_18Kernel_traits_baseILj4096EfffffjLj128EEEEELb0ELb0ELb0ELb1EEEvNS_9BwdParamsE,"",@"SHT_CUDA_INFO"
	.sectionflags	@""
	.align	4


	//----- nvinfo : EIATTR_CUDA_API_VERSION
	.align		4
        /*0000*/ 	.byte	0x04, 0x37
        /*0002*/ 	.short	(.L_4535 - .L_4534)
.L_4534:
        /*0004*/ 	.word	0x00000082


	//----- nvinfo : EIATTR_KPARAM_INFO
	.align		4
.L_4535:
        /*0008*/ 	.byte	0x04, 0x17
        /*000a*/ 	.short	(.L_4537 - .L_4536)
.L_4536:
        /*000c*/ 	.word	0x00000000
        /*0010*/ 	.short	0x0000
        /*0012*/ 	.short	0x0000
        /*0014*/ 	.byte	0x00, 0xf0, 0xa1, 0x04


	//----- nvinfo : EIATTR_SPARSE_MMA_MASK
	.align		4
.L_4537:
        /*0018*/ 	.byte	0x03, 0x50
        /*001a*/ 	.short	0x0000


	//----- nvinfo : EIATTR_MAXREG_COUNT
	.align		4
        /*001c*/ 	.byte	0x03, 0x1b
        /*001e*/ 	.short	0x00ff


	//----- nvinfo : EIATTR_NUM_BARRIERS
	.align		4
        /*0020*/ 	.byte	0x02, 0x4c
        /*0022*/ 	.byte	0x01
	.zero		1


	//----- nvinfo : EIATTR_MERCURY_ISA_VERSION
	.align		4
        /*0024*/ 	.byte	0x03, 0x5f
        /*0026*/ 	.short	0x0101


	//----- nvinfo : EIATTR_COOP_GROUP_MASK_REGIDS
	.align		4
        /*0028*/ 	.byte	0x04, 0x29
        /*002a*/ 	.short	(.L_4539 - .L_4538)


	//   ....[0]....
.L_4538:
        /*002c*/ 	.word	0xffffffff


	//   ....[1]....
        /*0030*/ 	.word	0xffffffff


	//   ....[2]....
        /*0034*/ 	.word	0xffffffff


	//   ....[3]....
        /*0038*/ 	.word	0xffffffff


	//   ....[4]....
        /*003c*/ 	.word	0xffffffff


	//   ....[5]....
        /*0040*/ 	.word	0xffffffff


	//   ....[6]....
        /*0044*/ 	.word	0xffffffff


	//   ....[7]....
        /*0048*/ 	.word	0xffffffff


	//   ....[8]....
        /*004c*/ 	.word	0xffffffff


	//   ....[9]....
        /*0050*/ 	.word	0xffffffff


	//----- nvinfo : EIATTR_COOP_GROUP_INSTR_OFFSETS
	.align		4
.L_4539:
        /*0054*/ 	.byte	0x04, 0x28
        /*0056*/ 	.short	(.L_4541 - .L_4540)


	//   ....[0]....
.L_4540:
        /*0058*/ 	.word	0x000014f0


	//   ....[1]....
        /*005c*/ 	.word	0x00001500


	//   ....[2]....
        /*0060*/ 	.word	0x00001530


	//   ....[3]....
        /*0064*/ 	.word	0x00001540


	//   ....[4]....
        /*0068*/ 	.word	0x00001570


	//   ....[5]....
        /*006c*/ 	.word	0x00001580


	//   ....[6]....
        /*0070*/ 	.word	0x000015c0


	//   ....[7]....
        /*0074*/ 	.word	0x000015d0


	//   ....[8]....
        /*0078*/ 	.word	0x00001600


	//   ....[9]....
        /*007c*/ 	.word	0x00001610


	//----- nvinfo : EIATTR_VRC_CTA_INIT_COUNT
	.align		4
.L_4541:
        /*0080*/ 	.byte	0x02, 0x4a
	.zero		1
	.zero		1


	//----- nvinfo : EIATTR_EXIT_INSTR_OFFSETS
	.align		4
        /*0084*/ 	.byte	0x04, 0x1c
        /*0086*/ 	.short	(.L_4543 - .L_4542)


	//   ....[0]....
.L_4542:
        /*0088*/ 	.word	0x00004940


	//----- nvinfo : EIATTR_MAX_THREADS
	.align		4
.L_4543:
        /*008c*/ 	.byte	0x04, 0x05
        /*008e*/ 	.short	(.L_4545 - .L_4544)
.L_4544:
        /*0090*/ 	.word	0x00000080
        /*0094*/ 	.word	0x00000001
        /*0098*/ 	.word	0x00000001


	//----- nvinfo : EIATTR_CRS_STACK_SIZE
	.align		4
.L_4545:
        /*009c*/ 	.byte	0x04, 0x1e
        /*009e*/ 	.short	(.L_4547 - .L_4546)
.L_4546:
        /*00a0*/ 	.word	0x00000000


	//----- nvinfo : EIATTR_CBANK_PARAM_SIZE
	.align		4
.L_4547:
        /*00a4*/ 	.byte	0x03, 0x19
        /*00a6*/ 	.short	0x0128


	//----- nvinfo : EIATTR_PARAM_CBANK
	.align		4
        /*00a8*/ 	.byte	0x04, 0x0a
        /*00aa*/ 	.short	(.L_4549 - .L_4548)
	.align		4
.L_4548:
        /*00ac*/ 	.word	index@(.nv.constant0._ZN10layer_norm13ln_bwd_kernelINS_13Kernel_traitsIfffffjLj4096ELj1ELj1ELj4ELj16ENS_18Kernel_traits_baseILj4096EfffffjLj128EEEEELb0ELb0ELb0ELb1EEEvNS_9BwdParamsE)
        /*00b0*/ 	.short	0x0380
        /*00b2*/ 	.short	0x0128


	//----- nvinfo : EIATTR_SW_WAR
	.align		4
.L_4549:
        /*00b4*/ 	.byte	0x04, 0x36
        /*00b6*/ 	.short	(.L_4551 - .L_4550)
.L_4550:
        /*00b8*/ 	.word	0x00000008
.L_4551:


//--------------------- .nv.info._ZN10layer_norm13ln_bwd_kernelINS_13Kernel_traitsIfffffjLj4096ELj1ELj1ELj4ELj16ENS_18Kernel_traits_baseILj4096EfffffjLj128EEEEELb0ELb0ELb1ELb0EEEvNS_9BwdParamsE --------------------------
	.section	.nv.info._ZN10layer_norm13ln_bwd_kernelINS_13Kernel_traitsIfffffjLj4096ELj1ELj1ELj4ELj16ENS_18Kernel_traits_baseILj4096EfffffjLj128EEEEELb0ELb0ELb1ELb0EEEvNS_9BwdParamsE,"",@"SHT_CUDA_INFO"
	.sectionflags	@""
	.align	4


	//----- nvinfo : EIATTR_CUDA_API_VERSION
	.align		4
        /*0000*/ 	.byte	0x04, 0x37
        /*0002*/ 	.short	(.L_4553 - .L_4552)
.L_4552:
        /*0004*/ 	.word	0x00000082


	//----- nvinfo : EIATTR_KPARAM_INFO
	.align		4
.L_4553:
        /*0008*/ 	.byte	0x04, 0x17
        /*000a*/ 	.short	(.L_4555 - .L_4554)
.L_4554:
        /*000c*/ 	.word	0x00000000
        /*0010*/ 	.short	0x0000
        /*0012*/ 	.short	0x0000
        /*0014*/ 	.byte	0x00, 0xf0, 0xa1, 0x04


	//----- nvinfo : EIATTR_SPARSE_MMA_MASK
	.align		4
.L_4555:
        /*0018*/ 	.byte	0x03, 0x50
        /*001a*/ 	.short	0x0000


	//----- nvinfo : EIATTR_MAXREG_COUNT
	.align		4
        /*001c*/ 	.byte	0x03, 0x1b
        /*001e*/ 	.short	0x00ff


	//----- nvinfo : EIATTR_NUM_BARRIERS
	.align		4
        /*0020*/ 	.byte	0x02, 0x4c
        /*0022*/ 	.byte	0x01
	.zero		1


	//----- nvinfo : EIATTR_MERCURY_ISA_VERSION
	.align		4
        /*0024*/ 	.byte	0x03, 0x5f
        /*0026*/ 	.short	0x0101


	//----- nvinfo : EIATTR_COOP_GROUP_MASK_REGIDS
	.align		4
        /*0028*/ 	.byte	0x04, 0x29
        /*002a*/ 	.short	(.L_4557 - .L_4556)


	//   ....[0]....
.L_4556:
        /*002c*/ 	.word	0xffffffff


	//   ....[1]....
        /*0030*/ 	.word	0xffffffff


	//   ....[2]....
        /*0034*/ 	.word	0xffffffff


	//   ....[3]....
        /*0038*/ 	.word	0xffffffff


	//   ....[4]....
        /*003c*/ 	.word	0xffffffff


	//   ....[5]....
        /*0040*/ 	.word	0xffffffff


	//   ....[6]....
        /*0044*/ 	.word	0xffffffff


	//   ....[7]....
        /*0048*/ 	.word	0xffffffff


	//   ....[8]....
        /*004c*/ 	.word	0xffffffff


	//   ....[9]....
        /*0050*/ 	.word	0xffffffff


	//----- nvinfo : EIATTR_COOP_GROUP_INSTR_OFFSETS
	.align		4
.L_4557:
        /*0054*/ 	.byte	0x04, 0x28
        /*0056*/ 	.short	(.L_4559 - .L_4558)


	//   ....[0]....
.L_4558:
        /*0058*/ 	.word	0x00002410


	//   ....[1]....
        /*005c*/ 	.word	0x00002440


	//   ....[2]....
        /*0060*/ 	.word	0x00002470


	//   ....[3]....
        /*0064*/ 	.word	0x00002480


	//   ....[4]....
        /*0068*/ 	.word	0x000024b0


	//   ....[5]....
        /*006c*/ 	.word	0x000024c0


	//   ....[6]....
        /*0070*/ 	.word	0x000024f0


	//   ....[7]....
        /*0074*/ 	.word	0x00002500


	//   ....[8]....
        /*0078*/ 	.word	0x00002530


	//   ....[9]....
        /*007c*/ 	.word	0x00002540


	//----- nvinfo : EIATTR_VRC_CTA_INIT_COUNT
	.align		4
.L_4559:
        /*0080*/ 	.byte	0x02, 0x4a
	.zero		1
	.zero		1


	//----- nvinfo : EIATTR_EXIT_INSTR_OFFSETS
	.align		4
        /*0084*/ 	.byte	0x04, 0x1c
        /*0086*/ 	.short	(.L_4561 - .L_4560)


	//   ....[0]....
.L_4560:
        /*0088*/ 	.word	0x00006df0


	//   ....[1]....
        /*008c*/ 	.word	0x00006e70


	//----- nvinfo : EIATTR_MAX_THREADS
	.align		4
.L_4561:
        /*0090*/ 	.byte	0x04, 0x05
        /*0092*/ 	.short	(.L_4563 - .L_4562)
.L_4562:
        /*0094*/ 	.word	0x00000080
        /*0098*/ 	.word	0x00000001
        /*009c*/ 	.word	0x00000001


	//----- nvinfo : EIATTR_CRS_STACK_SIZE
	.align		4
.L_4563:
        /*00a0*/ 	.byte	0x04, 0x1e
        /*00a2*/ 	.short	(.L_4565 - .L_4564)
.L_4564:
        /*00a4*/ 	.word	0x00000000


	//----- nvinfo : EIATTR_CBANK_PARAM_SIZE
	.align		4
.L_4565:
        /*00a8*/ 	.byte	0x03, 0x19
        /*00aa*/ 	.short	0x0128


	//----- nvinfo : EIATTR_PARAM_CBANK
	.align		4
        /*00ac*/ 	.byte	0x04, 0x0a
        /*00ae*/ 	.short	(.L_4567 - .L_4566)
	.align		4
.L_4566:
        /*00b0*/ 	.word	index@(.nv.constant0._ZN10layer_norm13ln_bwd_kernelINS_13Kernel_traitsIfffffjLj4096ELj1ELj1ELj4ELj16ENS_18Kernel_traits_baseILj4096EfffffjLj128EEEEELb0ELb0ELb1ELb0EEEvNS_9BwdParamsE)
        /*00b4*/ 	.short	0x0380
        /*00b6*/ 	.short	0x0128


	//----- nvinfo : EIATTR_SW_WAR
	.align		4
.L_4567:
        /*00b8*/ 	.byte	0x04, 0x36
        /*00ba*/ 	.short	(.L_4569 - .L_4568)
.L_4568:
        /*00bc*/ 	.word	0x00000008
.L_4569:


//--------------------- .nv.info._ZN10layer_norm13ln_bwd_kernelINS_13Kernel_traitsIfffffjLj4096ELj1ELj1ELj4ELj16ENS_18Kernel_traits_baseILj4096EfffffjLj128EEEEELb0ELb0ELb1ELb1EEEvNS_9BwdParamsE --------------------------
	.section	.nv.info._ZN10layer_norm13ln_bwd_kernelINS_13Kernel_traitsIfffffjLj4096ELj1ELj1ELj4ELj16ENS_18Kernel_traits_baseILj4096EfffffjLj128EEEEELb0ELb0ELb1ELb1EEEvNS_9BwdParamsE,"",@"SHT_CUDA_INFO"
	.sectionflags	@""
	.align	4


	//----- nvinfo : EIATTR_CUDA_API_VERSION
	.align		4
        /*0000*/ 	.byte	0x04, 0x37
        /*0002*/ 	.short	(.L_4571 - .L_4570)
.L_4570:
        /*0004*/ 	.word	0x00000082


	//----- nvinfo : EIATTR_KPARAM_INFO
	.align		4
.L_4571:
        /*0008*/ 	.byte	0x04, 0x17
        /*000a*/ 	.short	(.L_4573 - .L_4572)
.L_4572:
        /*000c*/ 	.word	0x00000000
        /*0010*/ 	.short	0x0000
        /*0012*/ 	.short	0x0000
        /*0014*/ 	.byte	0x00, 0xf0, 0xa1, 0x04


	//----- nvinfo : EIATTR_SPARSE_MMA_MASK
	.align		4
.L_4573:
        /*0018*/ 	.byte	0x03, 0x50
        /*001a*/ 	.short	0x0000


	//----- nvinfo : EIATTR_MAXREG_COUNT
	.align		4
        /*001c*/ 	.byte	0x03, 0x1b
        /*001e*/ 	.short	0x00ff


	//----- nvinfo : EIATTR_NUM_BARRIERS
	.align		4
        /*0020*/ 	.byte	0x02, 0x4c
        /*0022*/ 	.byte	0x01
	.zero		1


	//----- nvinfo : EIATTR_MERCURY_ISA_VERSION
	.align		4
        /*0024*/ 	.byte	0x03, 0x5f
        /*0026*/ 	.short	0x0101


	//----- nvinfo : EIATTR_COOP_GROUP_MASK_REGIDS
	.align		4
        /*0028*/ 	.byte	0x04, 0x29
        /*002a*/ 	.short	(.L_4575 - .L_4574)


	//   ....[0]....
.L_4574:
        /*002c*/ 	.word	0xffffffff


	//   ....[1]....
        /*0030*/ 	.word	0xffffffff


	//   ....[2]....
        /*0034*/ 	.word	0xffffffff


	//   ....[3]....
        /*0038*/ 	.word	0xffffffff


	//   ....[4]....
        /*003c*/ 	.word	0xffffffff


	//   ....[5]....
        /*0040*/ 	.word	0xffffffff


	//   ....[6]....
        /*0044*/ 	.word	0xffffffff


	//   ....[7]....
        /*0048*/ 	.word	0xffffffff


	//   ....[8]....
        /*004c*/ 	.word	0xffffffff


	//   ....[9]....
        /*0050*/ 	.word	0xffffffff


	//----- nvinfo : EIATTR_COOP_GROUP_INSTR_OFFSETS
	.align		4
.L_4575:
        /*0054*/ 	.byte	0x04, 0x28
        /*0056*/ 	.short	(.L_4577 - .L_4576)


	//   ....[0]....
.L_4576:
        /*0058*/ 	.word	0x00001a50


	//   ....[1]....
        /*005c*/ 	.word	0x00001a70


	//   ....[2]....
        /*0060*/ 	.word	0x00001ab0


	//   ....[3]....
        /*0064*/ 	.word	0x00001ac0


	//   ....[4]....
        /*0068*/ 	.word	0x00001b00


	//   ....[5]....
        /*006c*/ 	.word	0x00001b10


	//   ....[6]....
        /*0070*/ 	.word	0x00001b40


	//   ....[7]....
        /*0074*/ 	.word	0x00001b50


	//   ....[8]....
        /*0078*/ 	.word	0x00001b80


	//   ....[9]....
        /*007c*/ 	.word	0x00001b90


	//----- nvinfo : EIATTR_VRC_CTA_INIT_COUNT
	.align		4
.L_4577:
        /*0080*/ 	.byte	0x02, 0x4a
	.zero		1
	.zero		1


	//----- nvinfo : EIATTR_EXIT_INSTR_OFFSETS
	.align		4
        /*0084*/ 	.byte	0x04, 0x1c
        /*0086*/ 	.short	(.L_4579 - .L_4578)


	//   ....[0]....
.L_4578:
        /*0088*/ 	.word	0x00005930


	//----- nvinfo : EIATTR_MAX_THREADS
	.align		4
.L_4579:
        /*008c*/ 	.byte	0x04, 0x05
        /*008e*/ 	.short	(.L_4581 - .L_4580)
.L_4580:
        /*0090*/ 	.word	0x00000080
        /*0094*/ 	.word	0x00000001
        /*0098*/ 	.word	0x00000001


	//----- nvinfo : EIATTR_CRS_STACK_SIZE
	.align		4
.L_4581:
        /*009c*/ 	.byte	0x04, 0x1e
        /*009e*/ 	.short	(.L_4583 - .L_4582)
.L_4582:
        /*00a0*/ 	.word	0x00000000


	//----- nvinfo : EIATTR_CBANK_PARAM_SIZE
	.align		4
.L_4583:
        /*00a4*/ 	.byte	0x03, 0x19
        /*00a6*/ 	.short	0x0128


	//----- nvinfo : EIATTR_PARAM_CBANK
	.align		4
        /*00a8*/ 	.byte	0x04, 0x0a
        /*00aa*/ 	.short	(.L_4585 - .L_4584)
	.align		4
.L_4584:
        /*00ac*/ 	.word	index@(.nv.constant0._ZN10layer_norm13ln_bwd_kernelINS_13Kernel_traitsIfffffjLj4096ELj1ELj1ELj4ELj16ENS_18Kernel_traits_baseILj4096EfffffjLj128EEEEELb0ELb0ELb1ELb1EEEvNS_9BwdParamsE)
        /*00b0*/ 	.short	0x0380
        /*00b2*/ 	.short	0x0128


	//----- nvinfo : EIATTR_SW_WAR
	.align		4
.L_4585:
        /*00b4*/ 	.byte	0x04, 0x36
        /*00b6*/ 	.short	(.L_4587 - .L_4586)
.L_4586:
        /*00b8*/ 	.word	0x00000008
.L_4587:


//--------------------- .nv.info._ZN10layer_norm13ln_bwd_kernelINS_13Kernel_traitsIfffffjLj4096ELj1ELj1ELj4ELj16ENS_18Kernel_traits_baseILj4096EfffffjLj128EEEEELb0ELb1ELb0ELb0EEEvNS_9BwdParamsE --------------------------
	.section	.nv.info._ZN10layer_norm13ln_bwd_kernelINS_13Kernel_traitsIfffffjLj4096ELj1ELj1ELj4ELj16ENS_18Kernel_traits_baseILj4096EfffffjLj128EEEEELb0ELb1ELb0ELb0EEEvNS_9BwdParamsE,"",@"SHT_CUDA_INFO"
	.sectionflags	@""
	.align	4


	//----- nvinfo : EIATTR_CUDA_API_VERSION
	.align		4
        /*0000*/ 	.byte	0x04, 0x37
        /*0002*/ 	.short	(.L_4589 - .L_4588)
.L_4588:
        /*0004*/ 	.word	0x00000082


	//----- nvinfo : EIATTR_KPARAM_INFO
	.align		4
.L_4589:
        /*0008*/ 	.byte	0x04, 0x17
        /*000a*/ 	.short	(.L_4591 - .L_4590)
.L_4590:
        /*000c*/ 	.word	0x00000000
        /*0010*/ 	.short	0x0000
        /*0012*/ 	.short	0x0000
        /*0014*/ 	.byte	0x00, 0xf0, 0xa1, 0x04


	//----- nvinfo : EIATTR_SPARSE_MMA_MASK
	.align		4
.L_4591:
        /*0018*/ 	.byte	0x03, 0x50
        /*001a*/ 	.short	0x0000


	//----- nvinfo : EIATTR_MAXREG_COUNT
	.align		4
        /*001c*/ 	.byte	0x03, 0x1b
        /*001e*/ 	.short	0x00ff


	//----- nvinfo : EIATTR_NUM_BARRIERS
	.align		4
        /*0020*/ 	.byte	0x02, 0x4c
        /*0022*/ 	.byte	0x01
	.zero		1


	//----- nvinfo : EIATTR_ANNOTATIONS
	.align		4
        /*0024*/ 	.byte	0x04, 0x55
        /*0026*/ 	.short	(.L_4593 - .L_4592)


	//   ....[0]....
.L_4592:
        /* <DEDUP_REMOVED lines=25> */


	//----- nvinfo : EIATTR_MERCURY_ISA_VERSION
	.align		4
.L_4593:
        /*01a8*/ 	.byte	0x03, 0x5f
        /*01aa*/ 	.short	0x0101


	//----- nvinfo : EIATTR_COOP_GROUP_MASK_REGIDS
	.align		4
        /*01ac*/ 	.byte	0x04, 0x29
        /*01ae*/ 	.short	(.L_4595 - .L_4594)


	//   ....[0]....
.L_4594:
        /*01b0*/ 	.word	0xffffffff


	//   ....[1]....
        /*01b4*/ 	.word	0xffffffff


	//   ....[2]....
        /*01b8*/ 	.word	0xffffffff


	//   ....[3]....
        /*01bc*/ 	.word	0xffffffff


	//   ....[4]....
        /*01c0*/ 	.word	0xffffffff


	//   ....[5]....
        /*01c4*/ 	.word	0xffffffff


	//   ....[6]....
        /*01c8*/ 	.word	0xffffffff


	//   ....[7]....
        /*01cc*/ 	.word	0xffffffff


	//   ....[8]....
        /*01d0*/ 	.word	0xffffffff


	//   ....[9]....
        /*01d4*/ 	.word	0xffffffff


	//----- nvinfo : EIATTR_COOP_GROUP_INSTR_OFFSETS
	.align		4
.L_4595:
        /*01d8*/ 	.byte	0x04, 0x28
        /*01da*/ 	.short	(.L_4597 - .L_4596)


	//   ....[0]....
.L_4596:
        /*01dc*/ 	.word	0x000026f0


	//   ....[1]....
        /*01e0*/ 	.word	0x00002710


	//   ....[2]....
        /*01e4*/ 	.word	0x00002750


	//   ....[3]....
        /*01e8*/ 	.word	0x00002780


	//   ....[4]....
        /*01ec*/ 	.word	0x000027a0


	//   ....[5]....
        /*01f0*/ 	.word	0x000027c0


	//   ....[6]....
        /*01f4*/ 	.word	0x000027e0


	//   ....[7]....
        /*01f8*/ 	.word	0x00002800


	//   ....[8]....
        /*01fc*/ 	.word	0x00002820


	//   ....[9]....
        /*0200*/ 	.word	0x00002840


	//----- nvinfo : EIATTR_VRC_CTA_INIT_COUNT
	.align		4
.L_4597:
        /*0204*/ 	.byte	0x02, 0x4a
	.zero		1
	.zero		1


	//----- nvinfo : EIATTR_EXIT_INSTR_OFFSETS
	.align		4
        /*0208*/ 	.byte	0x04, 0x1c
        /*020a*/ 	.short	(.L_4599 - .L_4598)


	//   ....[0]....
.L_4598:
        /*020c*/ 	.word	0x00007a60


	//   ....[1]....
        /*0210*/ 	.word	0x00007b00


	//----- nvinfo : EIATTR_MAX_THREADS
	.align		4
.L_4599:
        /*0214*/ 	.byte	0x04, 0x05
        /*0216*/ 	.short	(.L_4601 - .L_4600)
.L_4600:
        /*0218*/ 	.word	0x00000080
        /*021c*/ 	.word	0x00000001
        /*0220*/ 	.word	0x00000001


	//----- nvinfo : EIATTR_CRS_STACK_SIZE
	.align		4
.L_4601:
        /*0224*/ 	.byte	0x04, 0x1e
        /*0226*/ 	.short	(.L_4603 - .L_4602)
.L_4602:
        /*0228*/ 	.word	0x00000000


	//----- nvinfo : EIATTR_CBANK_PARAM_SIZE
	.align		4
.L_4603:
        /*022c*/ 	.byte	0x03, 0x19
        /*022e*/ 	.short	0x0128


	//----- nvinfo : EIATTR_PARAM_CBANK
	.align		4
        /*0230*/ 	.byte	0x04, 0x0a
        /*0232*/ 	.short	(.L_4605 - .L_4604)
	.align		4
.L_4604:
        /*0234*/ 	.word	index@(.nv.constant0._ZN10layer_norm13ln_bwd_kernelINS_13Kernel_traitsIfffffjLj4096ELj1ELj1ELj4ELj16ENS_18Kernel_traits_baseILj4096EfffffjLj128EEEEELb0ELb1ELb0ELb0EEEvNS_9BwdParamsE)
        /*0238*/ 	.short	0x0380
        /*023a*/ 	.short	0x0128


	//----- nvinfo : EIATTR_SW_WAR
	.align		4
.L_4605:
        /*023c*/ 	.byte	0x04, 0x36
        /*023e*/ 	.short	(.L_4607 - .L_4606)
.L_4606:
        /*0240*/ 	.word	0x00000008
.L_4607:


//--------------------- .nv.info._ZN10layer_norm13ln_bwd_kernelINS_13Kernel_traitsIfffffjLj4096ELj1ELj1ELj4ELj16ENS_18Kernel_traits_baseILj4096EfffffjLj128EEEEELb0ELb1ELb0ELb1EEEvNS_9BwdParamsE --------------------------
	.section	.nv.info._ZN10layer_norm13ln_bwd_kernelINS_13Kernel_traitsIfffffjLj4096ELj1ELj1ELj4ELj16ENS_18Kernel_traits_baseILj4096EfffffjLj128EEEEELb0ELb1ELb0ELb1EEEvNS_9BwdParamsE,"",@"SHT_CUDA_INFO"
	.sectionflags	@""
	.align	4


	//----- nvinfo : EIATTR_CUDA_API_VERSION
	.align		4
        /*0000*/ 	.byte	0x04, 0x37
        /*0002*/ 	.short	(.L_4609 - .L_4608)
.L_4608:
        /*0004*/ 	.word	0x00000082


	//----- nvinfo : EIATTR_KPARAM_INFO
	.align		4
.L_4609:
        /*0008*/ 	.byte	0x04, 0x17
        /*000a*/ 	.short	(.L_4611 - .L_4610)
.L_4610:
        /*000c*/ 	.word	0x00000000
        /*0010*/ 	.short	0x0000
        /*0012*/ 	.short	0x0000
        /*0014*/ 	.byte	0x00, 0xf0, 0xa1, 0x04


	//----- nvinfo : EIATTR_SPARSE_MMA_MASK
	.align		4
.L_4611:
        /*0018*/ 	.byte	0x03, 0x50
        /*001a*/ 	.short	0x0000


	//----- nvinfo : EIATTR_MAXREG_COUNT
	.align		4
        /*001c*/ 	.byte	0x03, 0x1b
        /*001e*/ 	.short	0x00ff


	//----- nvinfo : EIATTR_NUM_BARRIERS
	.align		4
        /*0020*/ 	.byte	0x02, 0x4c
        /*0022*/ 	.byte	0x01
	.zero		1


	//----- nvinfo : EIATTR_ANNOTATIONS
	.align		4
        /*0024*/ 	.byte	0x04, 0x55
        /*0026*/ 	.short	(.L_4613 - .L_4612)


	//   ....[0]....
.L_4612:
        /* <DEDUP_REMOVED lines=54> */


	//----- nvinfo : EIATTR_MERCURY_ISA_VERSION
	.align		4
.L_4613:
        /*0370*/ 	.byte	0x03, 0x5f
        /*0372*/ 	.short	0x0101


	//----- nvinfo : EIATTR_COOP_GROUP_MASK_REGIDS
	.align		4
        /*0374*/ 	.byte	0x04, 0x29
        /*0376*/ 	.short	(.L_4615 - .L_4614)


	//   ....[0]....
.L_4614:
        /*0378*/ 	.word	0xffffffff


	//   ....[1]....
        /*037c*/ 	.word	0xffffffff


	//   ....[2]....
        /*0380*/ 	.word	0xffffffff


	//   ....[3]....
        /*0384*/ 	.word	0xffffffff


	//   ....[4]....
        /*0388*/ 	.word	0xffffffff


	//   ....[5]....
        /*038c*/ 	.word	0xffffffff


	//   ....[6]....
        /*0390*/ 	.word	0xffffffff


	//   ....[7]....
        /*0394*/ 	.word	0xffffffff


	//   ....[8]....
        /*0398*/ 	.word	0xffffffff


	//   ....[9]....
        /*039c*/ 	.word	0xffffffff


	//----- nvinfo : EIATTR_COOP_GROUP_INSTR_OFFSETS
	.align		4
.L_4615:
        /*03a0*/ 	.byte	0x04, 0x28
        /*03a2*/ 	.short	(.L_4617 - .L_4616)


	//   ....[0]....
.L_4616:
        /*03a4*/ 	.word	0x00001c40


	//   ....[1]....
        /*03a8*/ 	.word	0x00001d20


	//   ....[2]....
        /*03ac*/ 	.word	0x00001d40


	//   ....[3]....
        /*03b0*/ 	.word	0x00001d60


	//   ....[4]....
        /*03b4*/ 	.word	0x00001d80


	//   ....[5]....
        /*03b8*/ 	.word	0x00001da0


	//   ....[6]....
        /*03bc*/ 	.word	0x00001dc0


	//   ....[7]....
        /*03c0*/ 	.word	0x00001de0


	//   ....[8]....
        /*03c4*/ 	.word	0x00001e10


	//   ....[9]....
        /*03c8*/ 	.word	0x00001e40


	//----- nvinfo : EIATTR_VRC_CTA_INIT_COUNT
	.align		4
.L_4617:
        /*03cc*/ 	.byte	0x02, 0x4a
	.zero		1
	.zero		1


	//----- nvinfo : EIATTR_EXIT_INSTR_OFFSETS
	.align		4
        /*03d0*/ 	.byte	0x04, 0x1c
        /*03d2*/ 	.short	(.L_4619 - .L_4618)


	//   ....[0]....
.L_4618:
        /*03d4*/ 	.word	0x00007110


	//----- nvinfo : EIATTR_MAX_THREADS
	.align		4
.L_4619:
        /*03d8*/ 	.byte	0x04, 0x05
        /*03da*/ 	.short	(.L_4621 - .L_4620)
.L_4620:
        /*03dc*/ 	.word	0x00000080
        /*03e0*/ 	.word	0x00000001
        /*03e4*/ 	.word	0x00000001


	//----- nvinfo : EIATTR_CRS_STACK_SIZE
	.align		4
.L_4621:
        /*03e8*/ 	.byte	0x04, 0x1e
        /*03ea*/ 	.short	(.L_4623 - .L_4622)
.L_4622:
        /*03ec*/ 	.word	0x00000000


	//----- nvinfo : EIATTR_CBANK_PARAM_SIZE
	.align		4
.L_4623:
        /*03f0*/ 	.byte	0x03, 0x19
        /*03f2*/ 	.short	0x0128


	//----- nvinfo : EIATTR_PARAM_CBANK
	.align		4
        /*03f4*/ 	.byte	0x04, 0x0a
        /*03f6*/ 	.short	(.L_4625 - .L_4624)
	.align		4
.L_4624:
        /*03f8*/ 	.word	index@(.nv.constant0._ZN10layer_norm13ln_bwd_kernelINS_13Kernel_traitsIfffffjLj4096ELj1ELj1ELj4ELj16ENS_18Kernel_traits_baseILj4096EfffffjLj128EEEEELb0ELb1ELb0ELb1EEEvNS_9BwdParamsE)
        /*03fc*/ 	.short	0x0380
        /*03fe*/ 	.short	0x0128


	//----- nvinfo : EIATTR_SW_WAR
	.align		4
.L_4625:
        /*0400*/ 	.byte	0x04, 0x36
        /*0402*/ 	.short	(.L_4627 - .L_4626)
.L_4626:
        /*0404*/ 	.word	0x00000008
.L_4627:


//--------------------- .nv.info._ZN10layer_norm13ln_bwd_kernelINS_13Kernel_traitsIfffffjLj4096ELj1ELj1ELj4ELj16ENS_18Kernel_traits_baseILj4096EfffffjLj128EEEEELb0ELb1ELb1ELb0EEEvNS_9BwdParamsE --------------------------
	.section	.nv.info._ZN10layer_norm13ln_bwd_kernelINS_13Kernel_traitsIfffffjLj4096ELj1ELj1ELj4ELj16ENS_18Kernel_traits_baseILj4096EfffffjLj128EEEEELb0ELb1ELb1ELb0EEEvNS_9BwdParamsE,"",@"SHT_CUDA_INFO"
	.sectionflags	@""
	.align	4


	//----- nvinfo : EIATTR_CUDA_API_VERSION
	.align		4
        /*0000*/ 	.byte	0x04, 0x37
        /*0002*/ 	.short	(.L_4629 - .L_4628)
.L_4628:
        /*0004*/ 	.word	0x00000082


	//----- nvinfo : EIATTR_KPARAM_INFO
	.align		4
.L_4629:
        /*0008*/ 	.byte	0x04, 0x17
        /*000a*/ 	.short	(.L_4631 - .L_4630)
.L_4630:
        /*000c*/ 	.word	0x00000000
        /*0010*/ 	.short	0x0000
        /*0012*/ 	.short	0x0000
        /*0014*/ 	.byte	0x00, 0xf0, 0xa1, 0x04


	//----- nvinfo : EIATTR_SPARSE_MMA_MASK
	.align		4
.L_4631:
        /*0018*/ 	.byte	0x03, 0x50
        /*001a*/ 	.short	0x0000


	//----- nvinfo : EIATTR_MAXREG_COUNT
	.align		4
        /*001c*/ 	.byte	0x03, 0x1b
        /*001e*/ 	.short	0x00ff


	//----- nvinfo : EIATTR_NUM_BARRIERS
	.align		4
        /*0020*/ 	.byte	0x02, 0x4c
        /*0022*/ 	.byte	0x01
	.zero		1


	//----- nvinfo : EIATTR_ANNOTATIONS
	.align		4
        /*0024*/ 	.byte	0x04, 0x55
        /*0026*/ 	.short	(.L_4633 - .L_4632)


	//   ....[0]....
.L_4632:
        /* <DEDUP_REMOVED lines=49> */


	//----- nvinfo : EIATTR_MERCURY_ISA_VERSION
	.align		4
.L_4633:
        /*0328*/ 	.byte	0x03, 0x5f
        /*032a*/ 	.short	0x0101


	//----- nvinfo : EIATTR_COOP_GROUP_MASK_REGIDS
	.align		4
        /*032c*/ 	.byte	0x04, 0x29
        /*032e*/ 	.short	(.L_4635 - .L_4634)


	//   ....[0]....
.L_4634:
        /*0330*/ 	.word	0xffffffff


	//   ....[1]....
        /*0334*/ 	.word	0xffffffff


	//   ....[2]....
        /*0338*/ 	.word	0xffffffff


	//   ....[3]....
        /*033c*/ 	.word	0xffffffff


	//   ....[4]....
        /*0340*/ 	.word	0xffffffff


	//   ....[5]....
        /*0344*/ 	.word	0xffffffff


	//   ....[6]....
        /*0348*/ 	.word	0xffffffff


	//   ....[7]....
        /*034c*/ 	.word	0xffffffff


	//   ....[8]....
        /*0350*/ 	.word	0xffffffff


	//   ....[9]....
        /*0354*/ 	.word	0xffffffff


	//----- nvinfo : EIATTR_COOP_GROUP_INSTR_OFFSETS
	.align		4
.L_4635:
        /*0358*/ 	.byte	0x04, 0x28
        /*035a*/ 	.short	(.L_4637 - .L_4636)


	//   ....[0]....
.L_4636:
        /*035c*/ 	.word	0x00002cd0


	//   ....[1]....
        /*0360*/ 	.word	0x00002cf0


	//   ....[2]....
        /*0364*/ 	.word	0x00002d30


	//   ....[3]....
        /*0368*/ 	.word	0x00002d60


	//   ....[4]....
        /*036c*/ 	.word	0x00002d80


	//   ....[5]....
        /*0370*/ 	.word	0x00002da0


	//   ....[6]....
        /*0374*/ 	.word	0x00002dc0


	//   ....[7]....
        /*0378*/ 	.word	0x00002de0


	//   ....[8]....
        /*037c*/ 	.word	0x00002e00


	//   ....[9]....
        /*0380*/ 	.word	0x00002e20


	//----- nvinfo : EIATTR_VRC_CTA_INIT_COUNT
	.align		4
.L_4637:
        /*0384*/ 	.byte	0x02, 0x4a
	.zero		1
	.zero		1


	//----- nvinfo : EIATTR_EXIT_INSTR_OFFSETS
	.align		4
        /*0388*/ 	.byte	0x04, 0x1c
        /*038a*/ 	.short	(.L_4639 - .L_4638)


	//   ....[0]....
.L_4638:
        /*038c*/ 	.word	0x000091f0


	//   ....[1]....
        /*0390*/ 	.word	0x00009290


	//----- nvinfo : EIATTR_MAX_THREADS
	.align		4
.L_4639:
        /*0394*/ 	.byte	0x04, 0x05
        /*0396*/ 	.short	(.L_4641 - .L_4640)
.L_4640:
        /*0398*/ 	.word	0x00000080
        /*039c*/ 	.word	0x00000001
        /*03a0*/ 	.word	0x00000001


	//----- nvinfo : EIATTR_CRS_STACK_SIZE
	.align		4
.L_4641:
        /*03a4*/ 	.byte	0x04, 0x1e
        /*03a6*/ 	.short	(.L_4643 - .L_4642)
.L_4642:
        /*03a8*/ 	.word	0x00000000


	//----- nvinfo : EIATTR_CBANK_PARAM_SIZE
	.align		4
.L_4643:
        /*03ac*/ 	.byte	0x03, 0x19
        /*03ae*/ 	.short	0x0128


	//----- nvinfo : EIATTR_PARAM_CBANK
	.align		4
        /*03b0*/ 	.byte	0x04, 0x0a
        /*03b2*/ 	.short	(.L_4645 - .L_4644)
	.align		4
.L_4644:
        /*03b4*/ 	.word	index@(.nv.constant0._ZN10layer_norm13ln_bwd_kernelINS_13Kernel_traitsIfffffjLj4096ELj1ELj1ELj4ELj16ENS_18Kernel_traits_baseILj4096EfffffjLj128EEEEELb0ELb1ELb1ELb0EEEvNS_9BwdParamsE)
        /*03b8*/ 	.short	0x0380
        /*03ba*/ 	.short	0x0128


	//----- nvinfo : EIATTR_SW_WAR
	.align		4
.L_4645:
        /*03bc*/ 	.byte	0x04, 0x36
        /*03be*/ 	.short	(.L_4647 - .L_4646)
.L_4646:
        /*03c0*/ 	.word	0x00000008
.L_4647:


//--------------------- .nv.info._ZN10layer_norm13ln_bwd_kernelINS_13Kernel_traitsIfffffjLj4096ELj1ELj1ELj4ELj16ENS_18Kernel_traits_baseILj4096EfffffjLj128EEEEELb0ELb1ELb1ELb1EEEvNS_9BwdParamsE --------------------------
	.section	.nv.info._ZN10layer_norm13ln_bwd_kernelINS_13Kernel_traitsIfffffjLj4096ELj1ELj1ELj4ELj16ENS_18Kernel_traits_baseILj4096EfffffjLj128EEEEELb0ELb1ELb1ELb1EEEvNS_9BwdParamsE,"",@"SHT_CUDA_INFO"
	.sectionflags	@""
	.align	4


	//----- nvinfo : EIATTR_CUDA_API_VERSION
	.align		4
        /*0000*/ 	.byte	0x04, 0x37
        /*0002*/ 	.short	(.L_4649 - .L_4648)
.L_4648:
        /*0004*/ 	.word	0x00000082


	//----- nvinfo : EIATTR_KPARAM_INFO
	.align		4
.L_4649:
        /*0008*/ 	.byte	0x04, 0x17
        /*000a*/ 	.short	(.L_4651 - .L_4650)
.L_4650:
        /*000c*/ 	.word	0x00000000
        /*0010*/ 	.short	0x0000
        /*0012*/ 	.short	0x0000
        /*0014*/ 	.byte	0x00, 0xf0, 0xa1, 0x04


	//----- nvinfo : EIATTR_SPARSE_MMA_MASK
	.align		4
.L_4651:
        /*0018*/ 	.byte	0x03, 0x50
        /*001a*/ 	.short	0x0000


	//----- nvinfo : EIATTR_MAXREG_COUNT
	.align		4
        /*001c*/ 	.byte	0x03, 0x1b
        /*001e*/ 	.short	0x00ff


	//----- nvinfo : EIATTR_NUM_BARRIERS
	.align		4
        /*0020*/ 	.byte	0x02, 0x4c
        /*0022*/ 	.byte	0x01
	.zero		1


	//----- nvinfo : EIATTR_ANNOTATIONS
	.align		4
        /*0024*/ 	.byte	0x04, 0x55
        /*0026*/ 	.short	(.L_4653 - .L_4652)


	//   ....[0]....
.L_4652:
        /* <DEDUP_REMOVED lines=32> */


	//----- nvinfo : EIATTR_MERCURY_ISA_VERSION
	.align		4
.L_4653:
        /*0218*/ 	.byte	0x03, 0x5f
        /*021a*/ 	.short	0x0101


	//----- nvinfo : EIATTR_COOP_GROUP_MASK_REGIDS
	.align		4
        /*021c*/ 	.byte	0x04, 0x29
        /*021e*/ 	.short	(.L_4655 - .L_4654)


	//   ....[0]....
.L_4654:
        /*0220*/ 	.word	0xffffffff


	//   ....[1]....
        /*0224*/ 	.word	0xffffffff


	//   ....[2]....
        /*0228*/ 	.word	0xffffffff


	//   ....[3]....
        /*022c*/ 	.word	0xffffffff


	//   ....[4]....
        /*0230*/ 	.word	0xffffffff


	//   ....[5]....
        /*0234*/ 	.word	0xffffffff


	//   ....[6]....
        /*0238*/ 	.word	0xffffffff


	//   ....[7]....
        /*023c*/ 	.word	0xffffffff


	//   ....[8]....
        /*0240*/ 	.word	0xffffffff


	//   ....[9]....
        /*0244*/ 	.word	0xffffffff


	//----- nvinfo : EIATTR_COOP_GROUP_INSTR_OFFSETS
	.align		4
.L_4655:
        /*0248*/ 	.byte	0x04, 0x28
        /*024a*/ 	.short	(.L_4657 - .L_4656)


	//   ....[0]....
.L_4656:
        /*024c*/ 	.word	0x00002140


	//   ....[1]....
        /*0250*/ 	.word	0x00002160


	//   ....[2]....
        /*0254*/ 	.word	0x000021a0


	//   ....[3]....
        /*0258*/ 	.word	0x000021b0


	//   ....[4]....
        /*025c*/ 	.word	0x000021f0


	//   ....[5]....
        /*0260*/ 	.word	0x00002200


	//   ....[6]....
        /*0264*/ 	.word	0x00002230


	//   ....[7]....
        /*0268*/ 	.word	0x00002240


	//   ....[8]....
        /*026c*/ 	.word	0x00002270


	//   ....[9]....
        /*0270*/ 	.word	0x00002280


	//----- nvinfo : EIATTR_VRC_CTA_INIT_COUNT
	.align		4
.L_4657:
        /*0274*/ 	.byte	0x02, 0x4a
	.zero		1
	.zero		1


	//----- nvinfo : EIATTR_EXIT_INSTR_OFFSETS
	.align		4
        /*0278*/ 	.byte	0x04, 0x1c
        /*027a*/ 	.short	(.L_4659 - .L_4658)


	//   ....[0]....
.L_4658:
        /*027c*/ 	.word	0x000086d0


	//----- nvinfo : EIATTR_MAX_THREADS
	.align		4
.L_4659:
        /*0280*/ 	.byte	0x04, 0x05
        /*0282*/ 	.short	(.L_4661 - .L_4660)
.L_4660:
        /*0284*/ 	.word	0x00000080
        /*0288*/ 	.word	0x00000001
        /*028c*/ 	.word	0x00000001


	//----- nvinfo : EIATTR_CRS_STACK_SIZE
	.align		4
.L_4661:
        /*0290*/ 	.byte	0x04, 0x1e
        /*0292*/ 	.short	(.L_4663 - .L_4662)
.L_4662:
        /*0294*/ 	.word	0x00000000


	//----- nvinfo : EIATTR_CBANK_PARAM_SIZE
	.align		4
.L_4663:
        /*0298*/ 	.byte	0x03, 0x19
        /*029a*/ 	.short	0x0128


	//----- nvinfo : EIATTR_PARAM_CBANK
	.align		4
        /*029c*/ 	.byte	0x04, 0x0a
        /*029e*/ 	.short	(.L_4665 - .L_4664)
	.align		4
.L_4664:
        /*02a0*/ 	.word	index@(.nv.constant0._ZN10layer_norm13ln_bwd_kernelINS_13Kernel_traitsIfffffjLj4096ELj1ELj1ELj4ELj16ENS_18Kernel_traits_baseILj4096EfffffjLj128EEEEELb0ELb1ELb1ELb1EEEvNS_9BwdParamsE)
        /*02a4*/ 	.short	0x0380
        /*02a6*/ 	.short	0x0128


	//----- nvinfo : EIATTR_SW_WAR
	.align		4
.L_4665:
        /*02a8*/ 	.byte	0x04, 0x36
        /*02aa*/ 	.short	(.L_4667 - .L_4666)
.L_4666:
        /*02ac*/ 	.word	0x00000008
.L_4667:


//--------------------- .nv.info._ZN10layer_norm13ln_bwd_kernelINS_13Kernel_traitsIfffffjLj4096ELj1ELj1ELj4ELj16ENS_18Kernel_traits_baseILj4096EfffffjLj128EEEEELb1ELb0ELb0ELb0EEEvNS_9BwdParamsE --------------------------
	.section	.nv.info._ZN10layer_norm13ln_bwd_kernelINS_13Kernel_traitsIfffffjLj4096ELj1ELj1ELj4ELj16ENS_18Kernel_traits_baseILj4096EfffffjLj128EEEEELb1ELb0ELb0ELb0EEEvNS_9BwdParamsE,"",@"SHT_CUDA_INFO"
	.sectionflags	@""
	.align	4


	//----- nvinfo : EIATTR_CUDA_API_VERSION
	.align		4
        /*0000*/ 	.byte	0x04, 0x37
        /*0002*/ 	.short	(.L_4669 - .L_4668)
.L_4668:
        /*0004*/ 	.word	0x00000082


	//----- nvinfo : EIATTR_KPARAM_INFO
	.align		4
.L_4669:
        /*0008*/ 	.byte	0x04, 0x17
        /*000a*/ 	.short	(.L_4671 - .L_4670)
.L_4670:
        /*000c*/ 	.word	0x00000000
        /*0010*/ 	.short	0x0000
        /*0012*/ 	.short	0x0000
        /*0014*/ 	.byte	0x00, 0xf0, 0xa1, 0x04


	//----- nvinfo : EIATTR_SPARSE_MMA_MASK
	.align		4
.L_4671:
        /*0018*/ 	.byte	0x03, 0x50
        /*001a*/ 	.short	0x0000


	//----- nvinfo : EIATTR_MAXREG_COUNT
	.align		4
        /*001c*/ 	.byte	0x03, 0x1b
        /*001e*/ 	.short	0x00ff


	//----- nvinfo : EIATTR_NUM_BARRIERS
	.align		4
        /*0020*/ 	.byte	0x02, 0x4c
        /*0022*/ 	.byte	0x01
	.zero		1


	//----- nvinfo : EIATTR_MERCURY_ISA_VERSION
	.align		4
        /*0024*/ 	.byte	0x03, 0x5f
        /*0026*/ 	.short	0x0101


	//----- nvinfo : EIATTR_COOP_GROUP_MASK_REGIDS
	.align		4
        /*0028*/ 	.byte	0x04, 0x29
        /*002a*/ 	.short	(.L_4673 - .L_4672)


	//   ....[0]....
.L_4672:
        /*002c*/ 	.word	0xffffffff


	//   ....[1]....
        /*0030*/ 	.word	0xffffffff


	//   ....[2]....
        /*0034*/ 	.word	0xffffffff


	//   ....[3]....
        /*0038*/ 	.word	0xffffffff


	//   ....[4]....
        /*003c*/ 	.word	0xffffffff


	//   ....[5]....
        /*0040*/ 	.word	0xffffffff


	//   ....[6]....
        /*0044*/ 	.word	0xffffffff


	//   ....[7]....
        /*0048*/ 	.word	0xffffffff


	//   ....[8]....
        /*004c*/ 	.word	0xffffffff


	//   ....[9]....
        /*0050*/ 	.word	0xffffffff


	//----- nvinfo : EIATTR_COOP_GROUP_INSTR_OFFSETS
	.align		4
.L_4673:
        /*0054*/ 	.byte	0x04, 0x28
        /*0056*/ 	.short	(.L_4675 - .L_4674)


	//   ....[0]....
.L_4674:
        /*0058*/ 	.word	0x000021f0


	//   ....[1]....
        /*005c*/ 	.word	0x00002270


	//   ....[2]....
        /*0060*/ 	.word	0x000022c0


	//   ....[3]....
        /*0064*/ 	.word	0x00002300


	//   ....[4]....
        /*0068*/ 	.word	0x00002320


	//   ....[5]....
        /*006c*/ 	.word	0x00002340


	//   ....[6]....
        /*0070*/ 	.word	0x00002360


	//   ....[7]....
        /*0074*/ 	.word	0x00002380


	//   ....[8]....
        /*0078*/ 	.word	0x000023a0


	//   ....[9]....
        /*007c*/ 	.word	0x000023c0


	//----- nvinfo : EIATTR_VRC_CTA_INIT_COUNT
	.align		4
.L_4675:
        /*0080*/ 	.byte	0x02, 0x4a
	.zero		1
	.zero		1


	//----- nvinfo : EIATTR_EXIT_INSTR_OFFSETS
	.align		4
        /*0084*/ 	.byte	0x04, 0x1c
        /*0086*/ 	.short	(.L_4677 - .L_4676)


	//   ....[0]....
.L_4676:
        /*0088*/ 	.word	0x00007150


	//   ....[1]....
        /*008c*/ 	.word	0x000071d0


	//----- nvinfo : EIATTR_MAX_THREADS
	.align		4
.L_4677:
        /*0090*/ 	.byte	0x04, 0x05
        /*0092*/ 	.short	(.L_4679 - .L_4678)
.L_4678:
        /*0094*/ 	.word	0x00000080
        /*0098*/ 	.word	0x00000001
        /*009c*/ 	.word	0x00000001


	//----- nvinfo : EIATTR_CRS_STACK_SIZE
	.align		4
.L_4679:
        /*00a0*/ 	.byte	0x04, 0x1e
        /*00a2*/ 	.short	(.L_4681 - .L_4680)
.L_4680:
        /*00a4*/ 	.word	0x00000000


	//----- nvinfo : EIATTR_CBANK_PARAM_SIZE
	.align		4
.L_4681:
        /*00a8*/ 	.byte	0x03, 0x19
        /*00aa*/ 	.short	0x0128


	//----- nvinfo : EIATTR_PARAM_CBANK
	.align		4
        /*00ac*/ 	.byte	0x04, 0x0a
        /*00ae*/ 	.short	(.L_4683 - .L_4682)
	.align		4
.L_4682:
        /*00b0*/ 	.word	index@(.nv.constant0._ZN10layer_norm13ln_bwd_kernelINS_13Kernel_traitsIfffffjLj4096ELj1ELj1ELj4ELj16ENS_18Kernel_traits_baseILj4096EfffffjLj128EEEEELb1ELb0ELb0ELb0EEEvNS_9BwdParamsE)
        /*00b4*/ 	.short	0x0380
        /*00b6*/ 	.short	0x0128


	//----- nvinfo : EIATTR_SW_WAR
	.align		4
.L_4683:
        /*00b8*/ 	.byte	0x04, 0x36
        /*00ba*/ 	.short	(.L_4685 - .L_4684)
.L_4684:
        /*00bc*/ 	.word	0x00000008
.L_4685:


//--------------------- .nv.info._ZN10layer_norm13ln_bwd_kernelINS_13Kernel_traitsIfffffjLj4096ELj1ELj1ELj4ELj16ENS_18Kernel_traits_baseILj4096EfffffjLj128EEEEELb1ELb0ELb0ELb1EEEvNS_9BwdParamsE --------------------------
	.section	.nv.info._ZN10layer_norm13ln_bwd_kernelINS_13Kernel_traitsIfffffjLj4096ELj1ELj1ELj4ELj16ENS_18Kernel_traits_baseILj4096EfffffjLj128EEEEELb1ELb0ELb0ELb1EEEvNS_9BwdParamsE,"",@"SHT_CUDA_INFO"
	.sectionflags	@""
	.align	4


	//----- nvinfo : EIATTR_CUDA_API_VERSION
	.align		4
        /*0000*/ 	.byte	0x04, 0x37
        /*0002*/ 	.short	(.L_4687 - .L_4686)
.L_4686:
        /*0004*/ 	.word	0x00000082


	//----- nvinfo : EIATTR_KPARAM_INFO
	.align		4
.L_4687:
        /*0008*/ 	.byte	0x04, 0x17
        /*000a*/ 	.short	(.L_4689 - .L_4688)
.L_4688:
        /*000c*/ 	.word	0x00000000
        /*0010*/ 	.short	0x0000
        /*0012*/ 	.short	0x0000
        /*0014*/ 	.byte	0x00, 0xf0, 0xa1, 0x04


	//----- nvinfo : EIATTR_SPARSE_MMA_MASK
	.align		4
.L_4689:
        /*0018*/ 	.byte	0x03, 0x50
        /*001a*/ 	.short	0x0000


	//----- nvinfo : EIATTR_MAXREG_COUNT
	.align		4
        /*001c*/ 	.byte	0x03, 0x1b
        /*001e*/ 	.short	0x00ff


	//----- nvinfo : EIATTR_NUM_BARRIERS
	.align		4
        /*0020*/ 	.byte	0x02, 0x4c
        /*0022*/ 	.byte	0x01
	.zero		1


	//----- nvinfo : EIATTR_MERCURY_ISA_VERSION
	.align		4
        /*0024*/ 	.byte	0x03, 0x5f
        /*0026*/ 	.short	0x0101


	//----- nvinfo : EIATTR_COOP_GROUP_MASK_REGIDS
	.align		4
        /*0028*/ 	.byte	0x04, 0x29
        /*002a*/ 	.short	(.L_4691 - .L_4690)


	//   ....[0]....
.L_4690:
        /*002c*/ 	.word	0xffffffff


	//   ....[1]....
        /*0030*/ 	.word	0xffffffff


	//   ....[2]....
        /*0034*/ 	.word	0xffffffff


	//   ....[3]....
        /*0038*/ 	.word	0xffffffff


	//   ....[4]....
        /*003c*/ 	.word	0xffffffff


	//   ....[5]....
        /*0040*/ 	.word	0xffffffff


	//   ....[6]....
        /*0044*/ 	.word	0xffffffff


	//   ....[7]....
        /*0048*/ 	.word	0xffffffff


	//   ....[8]....
        /*004c*/ 	.word	0xffffffff


	//   ....[9]....
        /*0050*/ 	.word	0xffffffff


	//----- nvinfo : EIATTR_COOP_GROUP_INSTR_OFFSETS
	.align		4
.L_4691:
        /*0054*/ 	.byte	0x04, 0x28
        /*0056*/ 	.short	(.L_4693 - .L_4692)


	//   ....[0]....
.L_4692:
        /*0058*/ 	.word	0x00001330


	//   ....[1]....
        /*005c*/ 	.word	0x00001350


	//   ....[2]....
        /*0060*/ 	.word	0x00001370


	//   ....[3]....
        /*0064*/ 	.word	0x00001390


	//   ....[4]....
        /*0068*/ 	.word	0x000013b0


	//   ....[5]....
        /*006c*/ 	.word	0x000013d0


	//   ....[6]....
        /*0070*/ 	.word	0x00001400


	//   ....[7]....
        /*0074*/ 	.word	0x00001440


	//   ....[8]....
        /*0078*/ 	.word	0x00001480


	//   ....[9]....
        /*007c*/ 	.word	0x00001570


	//----- nvinfo : EIATTR_VRC_CTA_INIT_COUNT
	.align		4
.L_4693:
        /*0080*/ 	.byte	0x02, 0x4a
	.zero		1
	.zero		1


	//----- nvinfo : EIATTR_EXIT_INSTR_OFFSETS
	.align		4
        /*0084*/ 	.byte	0x04, 0x1c
        /*0086*/ 	.short	(.L_4695 - .L_4694)


	//   ....[0]....
.L_4694:
        /*0088*/ 	.word	0x00006100


	//----- nvinfo : EIATTR_MAX_THREADS
	.align		4
.L_4695:
        /*008c*/ 	.byte	0x04, 0x05
        /*008e*/ 	.short	(.L_4697 - .L_4696)
.L_4696:
        /*0090*/ 	.word	0x00000080
        /*0094*/ 	.word	0x00000001
        /*0098*/ 	.word	0x00000001


	//----- nvinfo : EIATTR_CBANK_PARAM_SIZE
	.align		4
.L_4697:
        /*009c*/ 	.byte	0x03, 0x19
        /*009e*/ 	.short	0x0128


	//----- nvinfo : EIATTR_PARAM_CBANK
	.align		4
        /*00a0*/ 	.byte	0x04, 0x0a
        /*00a2*/ 	.short	(.L_4699 - .L_4698)
	.align		4
.L_4698:
        /*00a4*/ 	.word	index@(.nv.constant0._ZN10layer_norm13ln_bwd_kernelINS_13Kernel_traitsIfffffjLj4096ELj1ELj1ELj4ELj16ENS_18Kernel_traits_baseILj4096EfffffjLj128EEEEELb1ELb0ELb0ELb1EEEvNS_9BwdParamsE)
        /*00a8*/ 	.short	0x0380
        /*00aa*/ 	.short	0x0128


	//----- nvinfo : EIATTR_SW_WAR
	.align		4
.L_4699:
        /*00ac*/ 	.byte	0x04, 0x36
        /*00ae*/ 	.short	(.L_4701 - .L_4700)
.L_4700:
        /*00b0*/ 	.word	0x00000008
.L_4701:


//--------------------- .nv.info._ZN10layer_norm22ln_bwd_finalize_kernelINS_22Kernel_traits_finalizeILj4096EfffffjLb0ELj1024ELj4ENS_18Kernel_traits_baseILj4096EfffffjLj1024EEEEELb0ELb0EEEvNS_9BwdParamsE --------------------------
	.section	.nv.info._ZN10layer_norm22ln_bwd_finalize_kernelINS_22Kernel_traits_finalizeILj4096EfffffjLb0ELj1024ELj4ENS_18Kernel_traits_baseILj4096EfffffjLj1024EEEEELb0ELb0EEEvNS_9BwdParamsE,"",@"SHT_CUDA_INFO"
	.sectionflags	@""
	.align	4


	//----- nvinfo : EIATTR_CUDA_API_VERSION
	.align		4
        /*0000*/ 	.byte	0x04, 0x37
        /*0002*/ 	.short	(.L_4703 - .L_4702)
.L_4702:
        /*0004*/ 	.word	0x00000082


	//----- nvinfo : EIATTR_KPARAM_INFO
	.align		4
.L_4703:
        /*0008*/ 	.byte	0x04, 0x17
        /*000a*/ 	.short	(.L_4705 - .L_4704)
.L_4704:
        /*000c*/ 	.word	0x00000000
        /*0010*/ 	.short	0x0000
        /*0012*/ 	.short	0x0000
        /*0014*/ 	.byte	0x00, 0xf0, 0xa1, 0x04


	//----- nvinfo : EIATTR_SPARSE_MMA_MASK
	.align		4
.L_4705:
        /*0018*/ 	.byte	0x03, 0x50
        /*001a*/ 	.short	0x0000


	//----- nvinfo : EIATTR_MAXREG_COUNT
	.align		4
        /*001c*/ 	.byte	0x03, 0x1b
        /*001e*/ 	.short	0x0040


	//----- nvinfo : EIATTR_NUM_BARRIERS
	.align		4
        /*0020*/ 	.byte	0x02, 0x4c
        /*0022*/ 	.byte	0x01
	.zero		1


	//----- nvinfo : EIATTR_MERCURY_ISA_VERSION
	.align		4
        /*0024*/ 	.byte	0x03, 0x5f
        /*0026*/ 	.short	0x0101


	//----- nvinfo : EIATTR_COOP_GROUP_MASK_REGIDS
	.align		4
        /*0028*/ 	.byte	0x04, 0x29
        /*002a*/ 	.short	(.L_4707 - .L_4706)


	//   ....[0]....
.L_4706:
        /*002c*/ 	.word	0xffffffff


	//   ....[1]....
        /*0030*/ 	.word	0xffffffff


	//   ....[2]....
        /*0034*/ 	.word	0xffffffff


	//   ....[3]....
        /*0038*/ 	.word	0xffffffff


	//   ....[4]....
        /*003c*/ 	.word	0xffffffff


	//   ....[5]....
        /*0040*/ 	.word	0xffffffff


	//   ....[6]....
        /*0044*/ 	.word	0xffffffff


	//   ....[7]....
        /*0048*/ 	.word	0xffffffff


	//   ....[8]....
        /*004c*/ 	.word	0xffffffff


	//   ....[9]....
        /*0050*/ 	.word	0xffffffff


	//----- nvinfo : EIATTR_COOP_GROUP_INSTR_OFFSETS
	.align		4
.L_4707:
        /*0054*/ 	.byte	0x04, 0x28
        /*0056*/ 	.short	(.L_4709 - .L_4708)


	//   ....[0]....
.L_4708:
        /*0058*/ 	.word	0x00001550


	//   ....[1]....
        /*005c*/ 	.word	0x00001560


	//   ....[2]....
        /*0060*/ 	.word	0x00001590


	//   ....[3]....
        /*0064*/ 	.word	0x000015a0


	//   ....[4]....
        /*0068*/ 	.word	0x000015d0


	//   ....[5]....
        /*006c*/ 	.word	0x000015e0


	//   ....[6]....
        /*0070*/ 	.word	0x00001610


	//   ....[7]....
        /*0074*/ 	.word	0x00001630


	//   ....[8]....
        /*0078*/ 	.word	0x00001680


	//   ....[9]....
        /*007c*/ 	.word	0x00001690


	//----- nvinfo : EIATTR_VRC_CTA_INIT_COUNT
	.align		4
.L_4709:
        /*0080*/ 	.byte	0x02, 0x4a
	.zero		1
	.zero		1


	//----- nvinfo : EIATTR_EXIT_INSTR_OFFSETS
	.align		4
        /*0084*/ 	.byte	0x04, 0x1c
        /*0086*/ 	.short	(.L_4711 - .L_4710)


	//   ....[0]....
.L_4710:
        /*0088*/ 	.word	0x00000060


	//   ....[1]....
        /*008c*/ 	.word	0x000016f0


	//   ....[2]....
        /*0090*/ 	.word	0x00001720


	//   ....[3]....
        /*0094*/ 	.word	0x000017c0


	//----- nvinfo : EIATTR_MAX_THREADS
	.align		4
.L_4711:
        /*0098*/ 	.byte	0x04, 0x05
        /*009a*/ 	.short	(.L_4713 - .L_4712)
.L_4712:
        /*009c*/ 	.word	0x00000400
        /*00a0*/ 	.word	0x00000001
        /*00a4*/ 	.word	0x00000001


	//----- nvinfo : EIATTR_CRS_STACK_SIZE
	.align		4
.L_4713:
        /*00a8*/ 	.byte	0x04, 0x1e
        /*00aa*/ 	.short	(.L_4715 - .L_4714)
.L_4714:
        /*00ac*/ 	.word	0x00000000


	//----- nvinfo : EIATTR_CBANK_PARAM_SIZE
	.align		4
.L_4715:
        /*00b0*/ 	.byte	0x03, 0x19
        /*00b2*/ 	.short	0x0128


	//----- nvinfo : EIATTR_PARAM_CBANK
	.align		4
        /*00b4*/ 	.byte	0x04, 0x0a
        /*00b6*/ 	.short	(.L_4717 - .L_4716)
	.align		4
.L_4716:
        /*00b8*/ 	.word	index@(.nv.constant0._ZN10layer_norm22ln_bwd_finalize_kernelINS_22Kernel_traits_finalizeILj4096EfffffjLb0ELj1024ELj4ENS_18Kernel_traits_baseILj4096EfffffjLj1024EEEEELb0ELb0EEEvNS_9BwdParamsE)
        /*00bc*/ 	.short	0x0380
        /*00be*/ 	.short	0x0128


	//----- nvinfo : EIATTR_SW_WAR
	.align		4
.L_4717:
        /*00c0*/ 	.byte	0x04, 0x36
        /*00c2*/ 	.short	(.L_4719 - .L_4718)
.L_4718:
        /*00c4*/ 	.word	0x00000008
.L_4719:


//--------------------- .nv.info._ZN10layer_norm13ln_bwd_kernelINS_13Kernel_traitsIfffffjLj4096ELj1ELj1ELj4ELj16ENS_18Kernel_traits_baseILj4096EfffffjLj128EEEEELb1ELb0ELb1ELb0EEEvNS_9BwdParamsE --------------------------
	.section	.nv.info._ZN10layer_norm13ln_bwd_kernelINS_13Kernel_traitsIfffffjLj4096ELj1ELj1ELj4ELj16ENS_18Kernel_traits_baseILj4096EfffffjLj128EEEEELb1ELb0ELb1ELb0EEEvNS_9BwdParamsE,"",@"SHT_CUDA_INFO"
	.sectionflags	@""
	.align	4


	//----- nvinfo : EIATTR_CUDA_API_VERSION
	.align		4
        /*0000*/ 	.byte	0x04, 0x37
        /*0002*/ 	.short	(.L_4721 - .L_4720)
.L_4720:
        /*0004*/ 	.word	0x00000082


	//----- nvinfo : EIATTR_KPARAM_INFO
	.align		4
.L_4721:
        /*0008*/ 	.byte	0x04, 0x17
        /*000a*/ 	.short	(.L_4723 - .L_4722)
.L_4722:
        /*000c*/ 	.word	0x00000000
        /*0010*/ 	.short	0x0000
        /*0012*/ 	.short	0x0000
        /*0014*/ 	.byte	0x00, 0xf0, 0xa1, 0x04


	//----- nvinfo : EIATTR_SPARSE_MMA_MASK
	.align		4
.L_4723:
        /*0018*/ 	.byte	0x03, 0x50
        /*001a*/ 	.short	0x0000


	//----- nvinfo : EIATTR_MAXREG_COUNT
	.align		4
        /*001c*/ 	.byte	0x03, 0x1b
        /*001e*/ 	.short	0x00ff


	//----- nvinfo : EIATTR_NUM_BARRIERS
	.align		4
        /*0020*/ 	.byte	0x02, 0x4c
        /*0022*/ 	.byte	0x01
	.zero		1


	//----- nvinfo : EIATTR_MERCURY_ISA_VERSION
	.align		4
        /*0024*/ 	.byte	0x03, 0x5f
        /*0026*/ 	.short	0x0101


	//----- nvinfo : EIATTR_COOP_GROUP_MASK_REGIDS
	.align		4
        /*0028*/ 	.byte	0x04, 0x29
        /*002a*/ 	.short	(.L_4725 - .L_4724)


	//   ....[0]....
.L_4724:
        /*002c*/ 	.word	0xffffffff


	//   ....[1]....
        /*0030*/ 	.word	0xffffffff


	//   ....[2]....
        /*0034*/ 	.word	0xffffffff


	//   ....[3]....
        /*0038*/ 	.word	0xffffffff


	//   ....[4]....
        /*003c*/ 	.word	0xffffffff


	//   ....[5]....
        /*0040*/ 	.word	0xffffffff


	//   ....[6]....
        /*0044*/ 	.word	0xffffffff


	//   ....[7]....
        /*0048*/ 	.word	0xffffffff


	//   ....[8]....
        /*004c*/ 	.word	0xffffffff


	//   ....[9]....
        /*0050*/ 	.word	0xffffffff


	//----- nvinfo : EIATTR_COOP_GROUP_INSTR_OFFSETS
	.align		4
.L_4725:
        /*0054*/ 	.byte	0x04, 0x28
        /*0056*/ 	.short	(.L_4727 - .L_4726)


	//   ....[0]....
.L_4726:
        /*0058*/ 	.word	0x00002df0


	//   ....[1]....
        /*005c*/ 	.word	0x00002e20


	//   ....[2]....
        /*0060*/ 	.word	0x00002e50


	//   ....[3]....
        /*0064*/ 	.word	0x00002e60


	//   ....[4]....
        /*0068*/ 	.word	0x00002e90


	//   ....[5]....
        /*006c*/ 	.word	0x00002ea0


	//   ....[6]....
        /*0070*/ 	.word	0x00002ed0


	//   ....[7]....
        /*0074*/ 	.word	0x00002ee0


	//   ....[8]....
        /*0078*/ 	.word	0x00002f10


	//   ....[9]....
        /*007c*/ 	.word	0x00002f20


	//----- nvinfo : EIATTR_VRC_CTA_INIT_COUNT
	.align		4
.L_4727:
        /*0080*/ 	.byte	0x02, 0x4a
	.zero		1
	.zero		1


	//----- nvinfo : EIATTR_EXIT_INSTR_OFFSETS
	.align		4
        /*0084*/ 	.byte	0x04, 0x1c
        /*0086*/ 	.short	(.L_4729 - .L_4728)


	//   ....[0]....
.L_4728:
        /*0088*/ 	.word	0x00008df0


	//   ....[1]....
        /*008c*/ 	.word	0x00008e70


	//----- nvinfo : EIATTR_MAX_THREADS
	.align		4
.L_4729:
        /*0090*/ 	.byte	0x04, 0x05
        /*0092*/ 	.short	(.L_4731 - .L_4730)
.L_4730:
        /*0094*/ 	.word	0x00000080
        /*0098*/ 	.word	0x00000001
        /*009c*/ 	.word	0x00000001


	//----- nvinfo : EIATTR_CRS_STACK_SIZE
	.align		4
.L_4731:
        /*00a0*/ 	.byte	0x04, 0x1e
        /*00a2*/ 	.short	(.L_4733 - .L_4732)
.L_4732:
        /*00a4*/ 	.word	0x00000000


	//----- nvinfo : EIATTR_CBANK_PARAM_SIZE
	.align		4
.L_4733:
        /*00a8*/ 	.byte	0x03, 0x19
        /*00aa*/ 	.short	0x0128


	//----- nvinfo : EIATTR_PARAM_CBANK
	.align		4
        /*00ac*/ 	.byte	0x04, 0x0a
        /*00ae*/ 	.short	(.L_4735 - .L_4734)
	.align		4
.L_4734:
        /*00b0*/ 	.word	index@(.nv.constant0._ZN10layer_norm13ln_bwd_kernelINS_13Kernel_traitsIfffffjLj4096ELj1ELj1ELj4ELj16ENS_18Kernel_traits_baseILj4096EfffffjLj128EEEEELb1ELb0ELb1ELb0EEEvNS_9BwdParamsE)
        /*00b4*/ 	.short	0x0380
        /*00b6*/ 	.short	0x0128


	//----- nvinfo : EIATTR_SW_WAR
	.align		4
.L_4735:
        /*00b8*/ 	.byte	0x04, 0x36
        /*00ba*/ 	.short	(.L_4737 - .L_4736)
.L_4736:
        /*00bc*/ 	.word	0x00000008
.L_4737:


//--------------------- .nv.info._ZN10layer_norm22ln_bwd_finalize_kernelINS_22Kernel_traits_finalizeILj4096EfffffjLb0ELj1024ELj4ENS_18Kernel_traits_baseILj4096EfffffjLj1024EEEEELb0ELb1EEEvNS_9BwdParamsE --------------------------
	.section	.nv.info._ZN10layer_norm22ln_bwd_finalize_kernelINS_22Kernel_traits_finalizeILj4096EfffffjLb0ELj1024ELj4ENS_18Kernel_traits_baseILj4096EfffffjLj1024EEEEELb0ELb1EEEvNS_9BwdParamsE,"",@"SHT_CUDA_INFO"
	.sectionflags	@""
	.align	4


	//----- nvinfo : EIATTR_CUDA_API_VERSION
	.align		4
        /*0000*/ 	.byte	0x04, 0x37
        /*0002*/ 	.short	(.L_4739 - .L_4738)
.L_4738:
        /*0004*/ 	.word	0x00000082


	//----- nvinfo : EIATTR_KPARAM_INFO
	.align		4
.L_4739:
        /*0008*/ 	.byte	0x04, 0x17
        /*000a*/ 	.short	(.L_4741 - .L_4740)
.L_4740:
        /*000c*/ 	.word	0x00000000
        /*0010*/ 	.short	0x0000
        /*0012*/ 	.short	0x0000
        /*0014*/ 	.byte	0x00, 0xf0, 0xa1, 0x04


	//----- nvinfo : EIATTR_SPARSE_MMA_MASK
	.align		4
.L_4741:
        /*0018*/ 	.byte	0x03, 0x50
        /*001a*/ 	.short	0x0000


	//----- nvinfo : EIATTR_MAXREG_COUNT
	.align		4
        /*001c*/ 	.byte	0x03, 0x1b
        /*001e*/ 	.short	0x0040


	//----- nvinfo : EIATTR_NUM_BARRIERS
	.align		4
        /*0020*/ 	.byte	0x02, 0x4c
        /*0022*/ 	.byte	0x01
	.zero		1


	//----- nvinfo : EIATTR_MERCURY_ISA_VERSION
	.align		4
        /*0024*/ 	.byte	0x03, 0x5f
        /*0026*/ 	.short	0x0101


	//----- nvinfo : EIATTR_COOP_GROUP_MASK_REGIDS
	.align		4
        /*0028*/ 	.byte	0x04, 0x29
        /*002a*/ 	.short	(.L_4743 - .L_4742)


	//   ....[0]....
.L_4742:
        /*002c*/ 	.word	0xffffffff


	//   ....[1]....
        /*0030*/ 	.word	0xffffffff


	//   ....[2]....
        /*0034*/ 	.word	0xffffffff


	//   ....[3]....
        /*0038*/ 	.word	0xffffffff


	//   ....[4]....
        /*003c*/ 	.word	0xffffffff


	//   ....[5]....
        /*0040*/ 	.word	0xffffffff


	//   ....[6]....
        /*0044*/ 	.word	0xffffffff


	//   ....[7]....
        /*0048*/ 	.word	0xffffffff


	//   ....[8]....
        /*004c*/ 	.word	0xffffffff


	//   ....[9]....
        /*0050*/ 	.word	0xffffffff


	//----- nvinfo : EIATTR_COOP_GROUP_INSTR_OFFSETS
	.align		4
.L_4743:
        /*0054*/ 	.byte	0x04, 0x28
        /*0056*/ 	.short	(.L_4745 - .L_4744)


	//   ....[0]....
.L_4744:
        /*0058*/ 	.word	0x00001560


	//   ....[1]....
        /*005c*/ 	.word	0x00001570


	//   ....[2]....
        /*0060*/ 	.word	0x000015a0


	//   ....[3]....
        /*0064*/ 	.word	0x000015b0


	//   ....[4]....
        /*0068*/ 	.word	0x000015e0


	//   ....[5]....
        /*006c*/ 	.word	0x000015f0


	//   ....[6]....
        /*0070*/ 	.word	0x00001620


	//   ....[7]....
        /*0074*/ 	.word	0x00001640


	//   ....[8]....
        /*0078*/ 	.word	0x00001670


	//   ....[9]....
        /*007c*/ 	.word	0x00001680


	//----- nvinfo : EIATTR_VRC_CTA_INIT_COUNT
	.align		4
.L_4745:
        /*0080*/ 	.byte	0x02, 0x4a
	.zero		1
	.zero		1


	//----- nvinfo : EIATTR_EXIT_INSTR_OFFSETS
	.align		4
        /*0084*/ 	.byte	0x04, 0x1c
        /*0086*/ 	.short	(.L_4747 - .L_4746)


	//   ....[0]....
.L_4746:
        /*0088*/ 	.word	0x00000060


	//   ....[1]....
        /*008c*/ 	.word	0x000016e0


	//   ....[2]....
        /*0090*/ 	.word	0x000017b0


	//----- nvinfo : EIATTR_MAX_THREADS
	.align		4
.L_4747:
        /*0094*/ 	.byte	0x04, 0x05
        /*0096*/ 	.short	(.L_4749 - .L_4748)
.L_4748:
        /*0098*/ 	.word	0x00000400
        /*009c*/ 	.word	0x00000001
        /*00a0*/ 	.word	0x00000001


	//----- nvinfo : EIATTR_CRS_STACK_SIZE
	.align		4
.L_4749:
        /*00a4*/ 	.byte	0x04, 0x1e
        /*00a6*/ 	.short	(.L_4751 - .L_4750)
.L_4750:
        /*00a8*/ 	.word	0x00000000


	//----- nvinfo : EIATTR_CBANK_PARAM_SIZE
	.align		4
.L_4751:
        /*00ac*/ 	.byte	0x03, 0x19
        /*00ae*/ 	.short	0x0128


	//----- nvinfo : EIATTR_PARAM_CBANK
	.align		4
        /*00b0*/ 	.byte	0x04, 0x0a
        /*00b2*/ 	.short	(.L_4753 - .L_4752)
	.align		4
.L_4752:
        /*00b4*/ 	.word	index@(.nv.constant0._ZN10layer_norm22ln_bwd_finalize_kernelINS_22Kernel_traits_finalizeILj4096EfffffjLb0ELj1024ELj4ENS_18Kernel_traits_baseILj4096EfffffjLj1024EEEEELb0ELb1EEEvNS_9BwdParamsE)
        /*00b8*/ 	.short	0x0380
        /*00ba*/ 	.short	0x0128


	//----- nvinfo : EIATTR_SW_WAR
	.align		4
.L_4753:
        /*00bc*/ 	.byte	0x04, 0x36
        /*00be*/ 	.short	(.L_4755 - .L_4754)
.L_4754:
        /*00c0*/ 	.word	0x00000008
.L_4755:


//--------------------- .nv.info._ZN10layer_norm13ln_bwd_kernelINS_13Kernel_traitsIfffffjLj4096ELj1ELj1ELj4ELj16ENS_18Kernel_traits_baseILj4096EfffffjLj128EEEEELb1ELb0ELb1ELb1EEEvNS_9BwdParamsE --------------------------
	.section	.nv.info._ZN10layer_norm13ln_bwd_kernelINS_13Kernel_traitsIfffffjLj4096ELj1ELj1ELj4ELj16ENS_18Kernel_traits_baseILj4096EfffffjLj128EEEEELb1ELb0ELb1ELb1EEEvNS_9BwdParamsE,"",@"SHT_CUDA_INFO"
	.sectionflags	@""
	.align	4


	//----- nvinfo : EIATTR_CUDA_API_VERSION
	.align		4
        /*0000*/ 	.byte	0x04, 0x37
        /*0002*/ 	.short	(.L_4757 - .L_4756)
.L_4756:
        /*0004*/ 	.word	0x00000082


	//----- nvinfo : EIATTR_KPARAM_INFO
	.align		4
.L_4757:
        /*0008*/ 	.byte	0x04, 0x17
        /*000a*/ 	.short	(.L_4759 - .L_4758)
.L_4758:
        /*000c*/ 	.word	0x00000000
        /*0010*/ 	.short	0x0000
        /*0012*/ 	.short	0x0000
        /*0014*/ 	.byte	0x00, 0xf0, 0xa1, 0x04


	//----- nvinfo : EIATTR_SPARSE_MMA_MASK
	.align		4
.L_4759:
        /*0018*/ 	.byte	0x03, 0x50
        /*001a*/ 	.short	0x0000


	//----- nvinfo : EIATTR_MAXREG_COUNT
	.align		4
        /*001c*/ 	.byte	0x03, 0x1b
        /*001e*/ 	.short	0x00ff


	//----- nvinfo : EIATTR_NUM_BARRIERS
	.align		4
        /*0020*/ 	.byte	0x02, 0x4c
        /*0022*/ 	.byte	0x01
	.zero		1


	//----- nvinfo : EIATTR_MERCURY_ISA_VERSION
	.align		4
        /*0024*/ 	.byte	0x03, 0x5f
        /*0026*/ 	.short	0x0101


	//----- nvinfo : EIATTR_COOP_GROUP_MASK_REGIDS
	.align		4
        /*0028*/ 	.byte	0x04, 0x29
        /*002a*/ 	.short	(.L_4761 - .L_4760)


	//   ....[0]....
.L_4760:
        /*002c*/ 	.word	0xffffffff


	//   ....[1]....
        /*0030*/ 	.word	0xffffffff


	//   ....[2]....
        /*0034*/ 	.word	0xffffffff


	//   ....[3]....
        /*0038*/ 	.word	0xffffffff


	//   ....[4]....
        /*003c*/ 	.word	0xffffffff


	//   ....[5]....
        /*0040*/ 	.word	0xffffffff


	//   ....[6]....
        /*0044*/ 	.word	0xffffffff


	//   ....[7]....
        /*0048*/ 	.word	0xffffffff


	//   ....[8]....
        /*004c*/ 	.word	0xffffffff


	//   ....[9]....
        /*0050*/ 	.word	0xffffffff


	//----- nvinfo : EIATTR_COOP_GROUP_INSTR_OFFSETS
	.align		4
.L_4761:
        /*0054*/ 	.byte	0x04, 0x28
        /*0056*/ 	.short	(.L_4763 - .L_4762)


	//   ....[0]....
.L_4762:
        /*0058*/ 	.word	0x00001fd0


	//   ....[1]....
        /*005c*/ 	.word	0x00001ff0


	//   ....[2]....
        /*0060*/ 	.word	0x00002020


	//   ....[3]....
        /*0064*/ 	.word	0x00002030


	//   ....[4]....
        /*0068*/ 	.word	0x00002070


	//   ....[5]....
        /*006c*/ 	.word	0x00002080


	//   ....[6]....
        /*0070*/ 	.word	0x000020c0


	//   ....[7]....
        /*0074*/ 	.word	0x000020d0


	//   ....[8]....
        /*0078*/ 	.word	0x00002100


	//   ....[9]....
        /*007c*/ 	.word	0x00002110


	//----- nvinfo : EIATTR_VRC_CTA_INIT_COUNT
	.align		4
.L_4763:
        /*0080*/ 	.byte	0x02, 0x4a
	.zero		1
	.zero		1


	//----- nvinfo : EIATTR_EXIT_INSTR_OFFSETS
	.align		4
        /*0084*/ 	.byte	0x04, 0x1c
        /*0086*/ 	.short	(.L_4765 - .L_4764)


	//   ....[0]....
.L_4764:
        /*0088*/ 	.word	0x00007f80


	//----- nvinfo : EIATTR_MAX_THREADS
	.align		4
.L_4765:
        /*008c*/ 	.byte	0x04, 0x05
        /*008e*/ 	.short	(.L_4767 - .L_4766)
.L_4766:
        /*0090*/ 	.word	0x00000080
        /*0094*/ 	.word	0x00000001
        /*0098*/ 	.word	0x00000001


	//----- nvinfo : EIATTR_CRS_STACK_SIZE
	.align		4
.L_4767:
        /*009c*/ 	.byte	0x04, 0x1e
        /*009e*/ 	.short	(.L_4769 - .L_4768)
.L_4768:
        /*00a0*/ 	.word	0x00000000


	//----- nvinfo : EIATTR_CBANK_PARAM_SIZE
	.align		4
.L_4769:
        /*00a4*/ 	.byte	0x03, 0x19
        /*00a6*/ 	.short	0x0128


	//----- nvinfo : EIATTR_PARAM_CBANK
	.align		4
        /*00a8*/ 	.byte	0x04, 0x0a
        /*00aa*/ 	.short	(.L_4771 - .L_4770)
	.align		4
.L_4770:
        /*00ac*/ 	.word	index@(.nv.constant0._ZN10layer_norm13ln_bwd_kernelINS_13Kernel_traitsIfffffjLj4096ELj1ELj1ELj4ELj16ENS_18Kernel_traits_baseILj4096EfffffjLj128EEEEELb1ELb0ELb1ELb1EEEvNS_9BwdParamsE)
        /*00b0*/ 	.short	0x0380
        /*00b2*/ 	.short	0x0128


	//----- nvinfo : EIATTR_SW_WAR
	.align		4
.L_4771:
        /*00b4*/ 	.byte	0x04, 0x36
        /*00b6*/ 	.short	(.L_4773 - .L_4772)
.L_4772:
        /*00b8*/ 	.word	0x00000008
.L_4773:


//--------------------- .nv.info._ZN10layer_norm13ln_bwd_kernelINS_13Kernel_traitsIfffffjLj4096ELj1ELj1ELj4ELj16ENS_18Kernel_traits_baseILj4096EfffffjLj128EEEEELb1ELb1ELb0ELb0EEEvNS_9BwdParamsE --------------------------
	.section	.nv.info._ZN10layer_norm13ln_bwd_kernelINS_13Kernel_traitsIfffffjLj4096ELj1ELj1ELj4ELj16ENS_18Kernel_traits_baseILj4096EfffffjLj128EEEEELb1ELb1ELb0ELb0EEEvNS_9BwdParamsE,"",@"SHT_CUDA_INFO"
	.sectionflags	@""
	.align	4


	//----- nvinfo : EIATTR_CUDA_API_VERSION
	.align		4
        /*0000*/ 	.byte	0x04, 0x37
        /*0002*/ 	.short	(.L_4775 - .L_4774)
.L_4774:
        /*0004*/ 	.word	0x00000082


	//----- nvinfo : EIATTR_KPARAM_INFO
	.align		4
.L_4775:
        /*0008*/ 	.byte	0x04, 0x17
        /*000a*/ 	.short	(.L_4777 - .L_4776)
.L_4776:
        /*000c*/ 	.word	0x00000000
        /*0010*/ 	.short	0x0000
        /*0012*/ 	.short	0x0000
        /*0014*/ 	.byte	0x00, 0xf0, 0xa1, 0x04


	//----- nvinfo : EIATTR_SPARSE_MMA_MASK
	.align		4
.L_4777:
        /*0018*/ 	.byte	0x03, 0x50
        /*001a*/ 	.short	0x0000


	//----- nvinfo : EIATTR_MAXREG_COUNT
	.align		4
        /*001c*/ 	.byte	0x03, 0x1b
        /*001e*/ 	.short	0x00ff


	//----- nvinfo : EIATTR_NUM_BARRIERS
	.align		4
        /*0020*/ 	.byte	0x02, 0x4c
        /*0022*/ 	.byte	0x01
	.zero		1


	//----- nvinfo : EIATTR_ANNOTATIONS
	.align		4
        /*0024*/ 	.byte	0x04, 0x55
        /*0026*/ 	.short	(.L_4779 - .L_4778)


	//   ....[0]....
.L_4778:
        /* <DEDUP_REMOVED lines=38> */


	//----- nvinfo : EIATTR_MERCURY_ISA_VERSION
	.align		4
.L_4779:
        /*0278*/ 	.byte	0x03, 0x5f
        /*027a*/ 	.short	0x0101


	//----- nvinfo : EIATTR_COOP_GROUP_MASK_REGIDS
	.align		4
        /*027c*/ 	.byte	0x04, 0x29
        /*027e*/ 	.short	(.L_4781 - .L_4780)


	//   ....[0]....
.L_4780:
        /*0280*/ 	.word	0xffffffff


	//   ....[1]....
        /*0284*/ 	.word	0xffffffff


	//   ....[2]....
        /*0288*/ 	.word	0xffffffff


	//   ....[3]....
        /*028c*/ 	.word	0xffffffff


	//   ....[4]....
        /*0290*/ 	.word	0xffffffff


	//   ....[5]....
        /*0294*/ 	.word	0xffffffff


	//   ....[6]....
        /*0298*/ 	.word	0xffffffff


	//   ....[7]....
        /*029c*/ 	.word	0xffffffff


	//   ....[8]....
        /*02a0*/ 	.word	0xffffffff


	//   ....[9]....
        /*02a4*/ 	.word	0xffffffff


	//----- nvinfo : EIATTR_COOP_GROUP_INSTR_OFFSETS
	.align		4
.L_4781:
        /*02a8*/ 	.byte	0x04, 0x28
        /*02aa*/ 	.short	(.L_4783 - .L_4782)


	//   ....[0]....
.L_4782:
        /*02ac*/ 	.word	0x000029c0


	//   ....[1]....
        /*02b0*/ 	.word	0x000029e0


	//   ....[2]....
        /*02b4*/ 	.word	0x00002a20


	//   ....[3]....
        /*02b8*/ 	.word	0x00002a50


	//   ....[4]....
        /*02bc*/ 	.word	0x00002a70


	//   ....[5]....
        /*02c0*/ 	.word	0x00002a90


	//   ....[6]....
        /*02c4*/ 	.word	0x00002ab0


	//   ....[7]....
        /*02c8*/ 	.word	0x00002ad0


	//   ....[8]....
        /*02cc*/ 	.word	0x00002af0


	//   ....[9]....
        /*02d0*/ 	.word	0x00002b10


	//----- nvinfo : EIATTR_VRC_CTA_INIT_COUNT
	.align		4
.L_4783:
        /*02d4*/ 	.byte	0x02, 0x4a
	.zero		1
	.zero		1


	//----- nvinfo : EIATTR_EXIT_INSTR_OFFSETS
	.align		4
        /*02d8*/ 	.byte	0x04, 0x1c
        /*02da*/ 	.short	(.L_4785 - .L_4784)


	//   ....[0]....
.L_4784:
        /*02dc*/ 	.word	0x0000a790


	//   ....[1]....
        /*02e0*/ 	.word	0x0000a830


	//----- nvinfo : EIATTR_MAX_THREADS
	.align		4
.L_4785:
        /*02e4*/ 	.byte	0x04, 0x05
        /*02e6*/ 	.short	(.L_4787 - .L_4786)
.L_4786:
        /*02e8*/ 	.word	0x00000080
        /*02ec*/ 	.word	0x00000001
        /*02f0*/ 	.word	0x00000001


	//----- nvinfo : EIATTR_CRS_STACK_SIZE
	.align		4
.L_4787:
        /*02f4*/ 	.byte	0x04, 0x1e
        /*02f6*/ 	.short	(.L_4789 - .L_4788)
.L_4788:
        /*02f8*/ 	.word	0x00000000


	//----- nvinfo : EIATTR_CBANK_PARAM_SIZE
	.align		4
.L_4789:
        /*02fc*/ 	.byte	0x03, 0x19
        /*02fe*/ 	.short	0x0128


	//----- nvinfo : EIATTR_PARAM_CBANK
	.align		4
        /*0300*/ 	.byte	0x04, 0x0a
        /*0302*/ 	.short	(.L_4791 - .L_4790)
	.align		4
.L_4790:
        /*0304*/ 	.word	index@(.nv.constant0._ZN10layer_norm13ln_bwd_kernelINS_13Kernel_traitsIfffffjLj4096ELj1ELj1ELj4ELj16ENS_18Kernel_traits_baseILj4096EfffffjLj128EEEEELb1ELb1ELb0ELb0EEEvNS_9BwdParamsE)
        /*0308*/ 	.short	0x0380
        /*030a*/ 	.short	0x0128


	//----- nvinfo : EIATTR_SW_WAR
	.align		4
.L_4791:
        /*030c*/ 	.byte	0x04, 0x36
        /*030e*/ 	.short	(.L_4793 - .L_4792)
.L_4792:
        /*0310*/ 	.word	0x00000008
.L_4793:


//--------------------- .nv.info._ZN10layer_norm13ln_bwd_kernelINS_13Kernel_traitsIfffffjLj4096ELj1ELj1ELj4ELj16ENS_18Kernel_traits_baseILj4096EfffffjLj128EEEEELb1ELb1ELb0ELb1EEEvNS_9BwdParamsE --------------------------
	.section	.nv.info._ZN10layer_norm13ln_bwd_kernelINS_13Kernel_traitsIfffffjLj4096ELj1ELj1ELj4ELj16ENS_18Kernel_traits_baseILj4096EfffffjLj128EEEEELb1ELb1ELb0ELb1EEEvNS_9BwdParamsE,"",@"SHT_CUDA_INFO"
	.sectionflags	@""
	.align	4


	//----- nvinfo : EIATTR_CUDA_API_VERSION
	.align		4
        /*0000*/ 	.byte	0x04, 0x37
        /*0002*/ 	.short	(.L_4795 - .L_4794)
.L_4794:
        /*0004*/ 	.word	0x00000082


	//----- nvinfo : EIATTR_KPARAM_INFO
	.align		4
.L_4795:
        /*0008*/ 	.byte	0x04, 0x17
        /*000a*/ 	.short	(.L_4797 - .L_4796)
.L_4796:
        /*000c*/ 	.word	0x00000000
        /*0010*/ 	.short	0x0000
        /*0012*/ 	.short	0x0000
        /*0014*/ 	.byte	0x00, 0xf0, 0xa1, 0x04


	//----- nvinfo : EIATTR_SPARSE_MMA_MASK
	.align		4
.L_4797:
        /*0018*/ 	.byte	0x03, 0x50
        /*001a*/ 	.short	0x0000


	//----- nvinfo : EIATTR_MAXREG_COUNT
	.align		4
        /*001c*/ 	.byte	0x03, 0x1b
        /*001e*/ 	.short	0x00ff


	//----- nvinfo : EIATTR_NUM_BARRIERS
	.align		4
        /*0020*/ 	.byte	0x02, 0x4c
        /*0022*/ 	.byte	0x01
	.zero		1


	//----- nvinfo : EIATTR_ANNOTATIONS
	.align		4
        /*0024*/ 	.byte	0x04, 0x55
        /*0026*/ 	.short	(.L_4799 - .L_4798)


	//   ....[0]....
.L_4798:
        /* <DEDUP_REMOVED lines=68> */


	//----- nvinfo : EIATTR_MERCURY_ISA_VERSION
	.align		4
.L_4799:
        /*0458*/ 	.byte	0x03, 0x5f
        /*045a*/ 	.short	0x0101


	//----- nvinfo : EIATTR_COOP_GROUP_MASK_REGIDS
	.align		4
        /*045c*/ 	.byte	0x04, 0x29
        /*045e*/ 	.short	(.L_4801 - .L_4800)


	//   ....[0]....
.L_4800:
        /*0460*/ 	.word	0xffffffff


	//   ....[1]....
        /*0464*/ 	.word	0xffffffff


	//   ....[2]....
        /*0468*/ 	.word	0xffffffff


	//   ....[3]....
        /*046c*/ 	.word	0xffffffff


	//   ....[4]....
        /*0470*/ 	.word	0xffffffff


	//   ....[5]....
        /*0474*/ 	.word	0xffffffff


	//   ....[6]....
        /*0478*/ 	.word	0xffffffff


	//   ....[7]....
        /*047c*/ 	.word	0xffffffff


	//   ....[8]....
        /*0480*/ 	.word	0xffffffff


	//   ....[9]....
        /*0484*/ 	.word	0xffffffff


	//----- nvinfo : EIATTR_COOP_GROUP_INSTR_OFFSETS
	.align		4
.L_4801:
        /*0488*/ 	.byte	0x04, 0x28
        /*048a*/ 	.short	(.L_4803 - .L_4802)


	//   ....[0]....
.L_4802:
        /*048c*/ 	.word	0x00001a90


	//   ....[1]....
        /*0490*/ 	.word	0x00001b70


	//   ....[2]....
        /*0494*/ 	.word	0x00001b90


	//   ....[3]....
        /*0498*/ 	.word	0x00001bb0


	//   ....[4]....
        /*049c*/ 	.word	0x00001bd0


	//   ....[5]....
        /*04a0*/ 	.word	0x00001bf0


	//   ....[6]....
        /*04a4*/ 	.word	0x00001c10


	//   ....[7]....
        /*04a8*/ 	.word	0x00001c30


	//   ....[8]....
        /*04ac*/ 	.word	0x00001c50


	//   ....[9]....
        /*04b0*/ 	.word	0x00001c70


	//----- nvinfo : EIATTR_VRC_CTA_INIT_COUNT
	.align		4
.L_4803:
        /*04b4*/ 	.byte	0x02, 0x4a
	.zero		1
	.zero		1


	//----- nvinfo : EIATTR_EXIT_INSTR_OFFSETS
	.align		4
        /*04b8*/ 	.byte	0x04, 0x1c
        /*04ba*/ 	.short	(.L_4805 - .L_4804)


	//   ....[0]....
.L_4804:
        /*04bc*/ 	.word	0x000092d0


	//----- nvinfo : EIATTR_MAX_THREADS
	.align		4
.L_4805:
        /*04c0*/ 	.byte	0x04, 0x05
        /*04c2*/ 	.short	(.L_4807 - .L_4806)
.L_4806:
        /*04c4*/ 	.word	0x00000080
        /*04c8*/ 	.word	0x00000001
        /*04cc*/ 	.word	0x00000001


	//----- nvinfo : EIATTR_CBANK_PARAM_SIZE
	.align		4
.L_4807:
        /*04d0*/ 	.byte	0x03, 0x19
        /*04d2*/ 	.short	0x0128


	//----- nvinfo : EIATTR_PARAM_CBANK
	.align		4
        /*04d4*/ 	.byte	0x04, 0x0a
        /*04d6*/ 	.short	(.L_4809 - .L_4808)
	.align		4
.L_4808:
        /*04d8*/ 	.word	index@(.nv.constant0._ZN10layer_norm13ln_bwd_kernelINS_13Kernel_traitsIfffffjLj4096ELj1ELj1ELj4ELj16ENS_18Kernel_traits_baseILj4096EfffffjLj128EEEEELb1ELb1ELb0ELb1EEEvNS_9BwdParamsE)
        /*04dc*/ 	.short	0x0380
        /*04de*/ 	.short	0x0128


	//----- nvinfo : EIATTR_SW_WAR
	.align		4
.L_4809:
        /*04e0*/ 	.byte	0x04, 0x36
        /*04e2*/ 	.short	(.L_4811 - .L_4810)
.L_4810:
        /*04e4*/ 	.word	0x00000008
.L_4811:


//--------------------- .nv.info._ZN10layer_norm22ln_bwd_finalize_kernelINS_22Kernel_traits_finalizeILj4096EfffffjLb1ELj1024ELj4ENS_18Kernel_traits_baseILj4096EfffffjLj1024EEEEELb1ELb0EEEvNS_9BwdParamsE --------------------------
	.section	.nv.info._ZN10layer_norm22ln_bwd_finalize_kernelINS_22Kernel_traits_finalizeILj4096EfffffjLb1ELj1024ELj4ENS_18Kernel_traits_baseILj4096EfffffjLj1024EEEEELb1ELb0EEEvNS_9BwdParamsE,"",@"SHT_CUDA_INFO"
	.sectionflags	@""
	.align	4


	//----- nvinfo : EIATTR_CUDA_API_VERSION
	.align		4
        /*0000*/ 	.byte	0x04, 0x37
        /*0002*/ 	.short	(.L_4813 - .L_4812)
.L_4812:
        /*0004*/ 	.word	0x00000082


	//----- nvinfo : EIATTR_KPARAM_INFO
	.align		4
.L_4813:
        /*0008*/ 	.byte	0x04, 0x17
        /*000a*/ 	.short	(.L_4815 - .L_4814)
.L_4814:
        /*000c*/ 	.word	0x00000000
        /*0010*/ 	.short	0x0000
        /*0012*/ 	.short	0x0000
        /*0014*/ 	.byte	0x00, 0xf0, 0xa1, 0x04


	//----- nvinfo : EIATTR_SPARSE_MMA_MASK
	.align		4
.L_4815:
        /*0018*/ 	.byte	0x03, 0x50
        /*001a*/ 	.short	0x0000


	//----- nvinfo : EIATTR_MAXREG_COUNT
	.align		4
        /*001c*/ 	.byte	0x03, 0x1b
        /*001e*/ 	.short	0x0040


	//----- nvinfo : EIATTR_NUM_BARRIERS
	.align		4
        /*0020*/ 	.byte	0x02, 0x4c
        /*0022*/ 	.byte	0x01
	.zero		1


	//----- nvinfo : EIATTR_MERCURY_ISA_VERSION
	.align		4
        /*0024*/ 	.byte	0x03, 0x5f
        /*0026*/ 	.short	0x0101


	//----- nvinfo : EIATTR_COOP_GROUP_MASK_REGIDS
	.align		4
        /*0028*/ 	.byte	0x04, 0x29
        /*002a*/ 	.short	(.L_4817 - .L_4816)


	//   ....[0]....
.L_4816:
        /*002c*/ 	.word	0xffffffff


	//   ....[1]....
        /*0030*/ 	.word	0xffffffff


	//   ....[2]....
        /*0034*/ 	.word	0xffffffff


	//   ....[3]....
        /*0038*/ 	.word	0xffffffff


	//   ....[4]....
        /*003c*/ 	.word	0xffffffff


	//   ....[5]....
        /*0040*/ 	.word	0xffffffff


	//   ....[6]....
        /*0044*/ 	.word	0xffffffff


	//   ....[7]....
        /*0048*/ 	.word	0xffffffff


	//   ....[8]....
        /*004c*/ 	.word	0xffffffff


	//   ....[9]....
        /*0050*/ 	.word	0xffffffff


	//   ....[10]....
        /*0054*/ 	.word	0xffffffff


	//   ....[11]....
        /*0058*/ 	.word	0xffffffff


	//   ....[12]....
        /*005c*/ 	.word	0xffffffff


	//   ....[13]....
        /*0060*/ 	.word	0xffffffff


	//   ....[14]....
        /*0064*/ 	.word	0xffffffff


	//----- nvinfo : EIATTR_COOP_GROUP_INSTR_OFFSETS
	.align		4
.L_4817:
        /*0068*/ 	.byte	0x04, 0x28
        /*006a*/ 	.short	(.L_4819 - .L_4818)


	//   ....[0]....
.L_4818:
        /*006c*/ 	.word	0x00001030


	//   ....[1]....
        /*0070*/ 	.word	0x00001040


	//   ....[2]....
        /*0074*/ 	.word	0x00001050


	//   ....[3]....
        /*0078*/ 	.word	0x00001090


	//   ....[4]....
        /*007c*/ 	.word	0x000010a0


	//   ....[5]....
        /*0080*/ 	.word	0x000010b0


	//   ....[6]....
        /*0084*/ 	.word	0x000010e0


	//   ....[7]....
        /*0088*/ 	.word	0x00001100


	//   ....[8]....
        /*008c*/ 	.word	0x00001120


	//   ....[9]....
        /*0090*/ 	.word	0x00001160


	//   ....[10]....
        /*0094*/ 	.word	0x00001180


	//   ....[11]....
        /*0098*/ 	.word	0x00001190


	//   ....[12]....
        /*009c*/ 	.word	0x000011e0


	//   ....[13]....
        /*00a0*/ 	.word	0x00001210


	//   ....[14]....
        /*00a4*/ 	.word	0x00001220


	//----- nvinfo : EIATTR_VRC_CTA_INIT_COUNT
	.align		4
.L_4819:
        /*00a8*/ 	.byte	0x02, 0x4a
	.zero		1
	.zero		1


	//----- nvinfo : EIATTR_EXIT_INSTR_OFFSETS
	.align		4
        /*00ac*/ 	.byte	0x04, 0x1c
        /*00ae*/ 	.short	(.L_4821 - .L_4820)


	//   ....[0]....
.L_4820:
        /*00b0*/ 	.word	0x00000060


	//   ....[1]....
        /*00b4*/ 	.word	0x000012a0


	//   ....[2]....
        /*00b8*/ 	.word	0x000012d0


	//   ....[3]....
        /*00bc*/ 	.word	0x000013b0


	//----- nvinfo : EIATTR_MAX_THREADS
	.align		4
.L_4821:
        /*00c0*/ 	.byte	0x04, 0x05
        /*00c2*/ 	.short	(.L_4823 - .L_4822)
.L_4822:
        /*00c4*/ 	.word	0x00000400
        /*00c8*/ 	.word	0x00000001
        /*00cc*/ 	.word	0x00000001


	//----- nvinfo : EIATTR_CRS_STACK_SIZE
	.align		4
.L_4823:
        /*00d0*/ 	.byte	0x04, 0x1e
        /*00d2*/ 	.short	(.L_4825 - .L_4824)
.L_4824:
        /*00d4*/ 	.word	0x00000000


	//----- nvinfo : EIATTR_CBANK_PARAM_SIZE
	.align		4
.L_4825:
        /*00d8*/ 	.byte	0x03, 0x19
        /*00da*/ 	.short	0x0128


	//----- nvinfo : EIATTR_PARAM_CBANK
	.align		4
        /*00dc*/ 	.byte	0x04, 0x0a
        /*00de*/ 	.short	(.L_4827 - .L_4826)
	.align		4
.L_4826:
        /*00e0*/ 	.word	index@(.nv.constant0._ZN10layer_norm22ln_bwd_finalize_kernelINS_22Kernel_traits_finalizeILj4096EfffffjLb1ELj1024ELj4ENS_18Kernel_traits_baseILj4096EfffffjLj1024EEEEELb1ELb0EEEvNS_9BwdParamsE)
        /*00e4*/ 	.short	0x0380
        /*00e6*/ 	.short	0x0128


	//----- nvinfo : EIATTR_SW_WAR
	.align		4
.L_4827:
        /*00e8*/ 	.byte	0x04, 0x36
        /*00ea*/ 	.short	(.L_4829 - .L_4828)
.L_4828:
        /*00ec*/ 	.word	0x00000008
.L_4829:


//--------------------- .nv.info._ZN10layer_norm13ln_bwd_kernelINS_13Kernel_traitsIfffffjLj4096ELj1ELj1ELj4ELj16ENS_18Kernel_traits_baseILj4096EfffffjLj128EEEEELb1ELb1ELb1ELb0EEEvNS_9BwdParamsE --------------------------
	.section	.nv.info._ZN10layer_norm13ln_bwd_kernelINS_13Kernel_traitsIfffffjLj4096ELj1ELj1ELj4ELj16ENS_18Kernel_traits_baseILj4096EfffffjLj128EEEEELb1ELb1ELb1ELb0EEEvNS_9BwdParamsE,"",@"SHT_CUDA_INFO"
	.sectionflags	@""
	.align	4


	//----- nvinfo : EIATTR_CUDA_API_VERSION
	.align		4
        /*0000*/ 	.byte	0x04, 0x37
        /*0002*/ 	.short	(.L_4831 - .L_4830)
.L_4830:
        /*0004*/ 	.word	0x00000082


	//----- nvinfo : EIATTR_KPARAM_INFO
	.align		4
.L_4831:
        /*0008*/ 	.byte	0x04, 0x17
        /*000a*/ 	.short	(.L_4833 - .L_4832)
.L_4832:
        /*000c*/ 	.word	0x00000000
        /*0010*/ 	.short	0x0000
        /*0012*/ 	.short	0x0000
        /*0014*/ 	.byte	0x00, 0xf0, 0xa1, 0x04


	//----- nvinfo : EIATTR_SPARSE_MMA_MASK
	.align		4
.L_4833:
        /*0018*/ 	.byte	0x03, 0x50
        /*001a*/ 	.short	0x0000


	//----- nvinfo : EIATTR_MAXREG_COUNT
	.align		4
        /*001c*/ 	.byte	0x03, 0x1b
        /*001e*/ 	.short	0x00ff


	//----- nvinfo : EIATTR_NUM_BARRIERS
	.align		4
        /*0020*/ 	.byte	0x02, 0x4c
        /*0022*/ 	.byte	0x01
	.zero		1


	//----- nvinfo : EIATTR_ANNOTATIONS
	.align		4
        /*0024*/ 	.byte	0x04, 0x55
        /*0026*/ 	.short	(.L_4835 - .L_4834)


	//   ....[0]....
.L_4834:
        /* <DEDUP_REMOVED lines=65> */


	//----- nvinfo : EIATTR_MERCURY_ISA_VERSION
	.align		4
.L_4835:
        /*0420*/ 	.byte	0x03, 0x5f
        /*0422*/ 	.short	0x0101


	//----- nvinfo : EIATTR_COOP_GROUP_MASK_REGIDS
	.align		4
        /*0424*/ 	.byte	0x04, 0x29
        /*0426*/ 	.short	(.L_4837 - .L_4836)


	//   ....[0]....
.L_4836:
        /*0428*/ 	.word	0xffffffff


	//   ....[1]....
        /*042c*/ 	.word	0xffffffff


	//   ....[2]....
        /*0430*/ 	.word	0xffffffff


	//   ....[3]....
        /*0434*/ 	.word	0xffffffff


	//   ....[4]....
        /*0438*/ 	.word	0xffffffff


	//   ....[5]....
        /*043c*/ 	.word	0xffffffff


	//   ....[6]....
        /*0440*/ 	.word	0xffffffff


	//   ....[7]....
        /*0444*/ 	.word	0xffffffff


	//   ....[8]....
        /*0448*/ 	.word	0xffffffff


	//   ....[9]....
        /*044c*/ 	.word	0xffffffff


	//----- nvinfo : EIATTR_COOP_GROUP_INSTR_OFFSETS
	.align		4
.L_4837:
        /*0450*/ 	.byte	0x04, 0x28
        /*0452*/ 	.short	(.L_4839 - .L_4838)


	//   ....[0]....
.L_4838:
        /*0454*/ 	.word	0x00003630


	//   ....[1]....
        /*0458*/ 	.word	0x00003650


	//   ....[2]....
        /*045c*/ 	.word	0x00003690


	//   ....[3]....
        /*0460*/ 	.word	0x000036c0


	//   ....[4]....
        /*0464*/ 	.word	0x000036e0


	//   ....[5]....
        /*0468*/ 	.word	0x00003700


	//   ....[6]....
        /*046c*/ 	.word	0x00003720


	//   ....[7]....
        /*0470*/ 	.word	0x00003740


	//   ....[8]....
        /*0474*/ 	.word	0x00003760


	//   ....[9]....
        /*0478*/ 	.word	0x00003780


	//----- nvinfo : EIATTR_VRC_CTA_INIT_COUNT
	.align		4
.L_4839:
        /*047c*/ 	.byte	0x02, 0x4a
	.zero		1
	.zero		1


	//----- nvinfo : EIATTR_EXIT_INSTR_OFFSETS
	.align		4
        /*0480*/ 	.byte	0x04, 0x1c
        /*0482*/ 	.short	(.L_4841 - .L_4840)


	//   ....[0]....
.L_4840:
        /*0484*/ 	.word	0x0000da40


	//   ....[1]....
        /*0488*/ 	.word	0x0000dae0


	//----- nvinfo : EIATTR_MAX_THREADS
	.align		4
.L_4841:
        /*048c*/ 	.byte	0x04, 0x05
        /*048e*/ 	.short	(.L_4843 - .L_4842)
.L_4842:
        /*0490*/ 	.word	0x00000080
        /*0494*/ 	.word	0x00000001
        /*0498*/ 	.word	0x00000001


	//----- nvinfo : EIATTR_CRS_STACK_SIZE
	.align		4
.L_4843:
        /*049c*/ 	.byte	0x04, 0x1e
        /*049e*/ 	.short	(.L_4845 - .L_4844)
.L_4844:
        /*04a0*/ 	.word	0x00000000


	//----- nvinfo : EIATTR_CBANK_PARAM_SIZE
	.align		4
.L_4845:
        /*04a4*/ 	.byte	0x03, 0x19
        /*04a6*/ 	.short	0x0128


	//----- nvinfo : EIATTR_PARAM_CBANK
	.align		4
        /*04a8*/ 	.byte	0x04, 0x0a
        /*04aa*/ 	.short	(.L_4847 - .L_4846)
	.align		4
.L_4846:
        /*04ac*/ 	.word	index@(.nv.constant0._ZN10layer_norm13ln_bwd_kernelINS_13Kernel_traitsIfffffjLj4096ELj1ELj1ELj4ELj16ENS_18Kernel_traits_baseILj4096EfffffjLj128EEEEELb1ELb1ELb1ELb0EEEvNS_9BwdParamsE)
        /*04b0*/ 	.short	0x0380
        /*04b2*/ 	.short	0x0128


	//----- nvinfo : EIATTR_SW_WAR
	.align		4
.L_4847:
        /*04b4*/ 	.byte	0x04, 0x36
        /*04b6*/ 	.short	(.L_4849 - .L_4848)
.L_4848:
        /*04b8*/ 	.word	0x00000008
.L_4849:


//--------------------- .nv.info._ZN10layer_norm22ln_bwd_finalize_kernelINS_22Kernel_traits_finalizeILj4096EfffffjLb1ELj1024ELj4ENS_18Kernel_traits_baseILj4096EfffffjLj1024EEEEELb1ELb1EEEvNS_9BwdParamsE --------------------------
	.section	.nv.info._ZN10layer_norm22ln_bwd_finalize_kernelINS_22Kernel_traits_finalizeILj4096EfffffjLb1ELj1024ELj4ENS_18Kernel_traits_baseILj4096EfffffjLj1024EEEEELb1ELb1EEEvNS_9BwdParamsE,"",@"SHT_CUDA_INFO"
	.sectionflags	@""
	.align	4


	//----- nvinfo : EIATTR_CUDA_API_VERSION
	.align		4
        /*0000*/ 	.byte	0x04, 0x37
        /*0002*/ 	.short	(.L_4851 - .L_4850)
.L_4850:
        /*0004*/ 	.word	0x00000082


	//----- nvinfo : EIATTR_KPARAM_INFO
	.align		4
.L_4851:
        /*0008*/ 	.byte	0x04, 0x17
        /*000a*/ 	.short	(.L_4853 - .L_4852)
.L_4852:
        /*000c*/ 	.word	0x00000000
        /*0010*/ 	.short	0x0000
        /*0012*/ 	.short	0x0000
        /*0014*/ 	.byte	0x00, 0xf0, 0xa1, 0x04


	//----- nvinfo : EIATTR_SPARSE_MMA_MASK
	.align		4
.L_4853:
        /*0018*/ 	.byte	0x03, 0x50
        /*001a*/ 	.short	0x0000


	//----- nvinfo : EIATTR_MAXREG_COUNT
	.align		4
        /*001c*/ 	.byte	0x03, 0x1b
        /*001e*/ 	.short	0x0040


	//----- nvinfo : EIATTR_NUM_BARRIERS
	.align		4
        /*0020*/ 	.byte	0x02, 0x4c
        /*0022*/ 	.byte	0x01
	.zero		1


	//----- nvinfo : EIATTR_MERCURY_ISA_VERSION
	.align		4
        /*0024*/ 	.byte	0x03, 0x5f
        /*0026*/ 	.short	0x0101


	//----- nvinfo : EIATTR_COOP_GROUP_MASK_REGIDS
	.align		4
        /*0028*/ 	.byte	0x04, 0x29
        /*002a*/ 	.short	(.L_4855 - .L_4854)


	//   ....[0]....
.L_4854:
        /*002c*/ 	.word	0xffffffff


	//   ....[1]....
        /*0030*/ 	.word	0xffffffff


	//   ....[2]....
        /*0034*/ 	.word	0xffffffff


	//   ....[3]....
        /*0038*/ 	.word	0xffffffff


	//   ....[4]....
        /*003c*/ 	.word	0xffffffff


	//   ....[5]....
        /*0040*/ 	.word	0xffffffff


	//   ....[6]....
        /*0044*/ 	.word	0xffffffff


	//   ....[7]....
        /*0048*/ 	.word	0xffffffff


	//   ....[8]....
        /*004c*/ 	.word	0xffffffff


	//   ....[9]....
        /*0050*/ 	.word	0xffffffff


	//   ....[10]....
        /*0054*/ 	.word	0xffffffff


	//   ....[11]....
        /*0058*/ 	.word	0xffffffff


	//   ....[12]....
        /*005c*/ 	.word	0xffffffff


	//   ....[13]....
        /*0060*/ 	.word	0xffffffff


	//   ....[14]....
        /*0064*/ 	.word	0xffffffff


	//----- nvinfo : EIATTR_COOP_GROUP_INSTR_OFFSETS
	.align		4
.L_4855:
        /*0068*/ 	.byte	0x04, 0x28
        /*006a*/ 	.short	(.L_4857 - .L_4856)


	//   ....[0]....
.L_4856:
        /*006c*/ 	.word	0x00001070


	//   ....[1]....
        /*0070*/ 	.word	0x00001080


	//   ....[2]....
        /*0074*/ 	.word	0x00001090


	//   ....[3]....
        /*0078*/ 	.word	0x000010c0


	//   ....[4]....
        /*007c*/ 	.word	0x000010e0


	//   ....[5]....
        /*0080*/ 	.word	0x000010f0


	//   ....[6]....
        /*0084*/ 	.word	0x00001120


	//   ....[7]....
        /*0088*/ 	.word	0x00001140


	//   ....[8]....
        /*008c*/ 	.word	0x00001150


	//   ....[9]....
        /*0090*/ 	.word	0x00001180


	//   ....[10]....
        /*0094*/ 	.word	0x000011a0


	//   ....[11]....
        /*0098*/ 	.word	0x000011b0


	//   ....[12]....
        /*009c*/ 	.word	0x000011e0


	//   ....[13]....
        /*00a0*/ 	.word	0x00001200


	//   ....[14]....
        /*00a4*/ 	.word	0x00001210


	//----- nvinfo : EIATTR_VRC_CTA_INIT_COUNT
	.align		4
.L_4857:
        /*00a8*/ 	.byte	0x02, 0x4a
	.zero		1
	.zero		1


	//----- nvinfo : EIATTR_EXIT_INSTR_OFFSETS
	.align		4
        /*00ac*/ 	.byte	0x04, 0x1c
        /*00ae*/ 	.short	(.L_4859 - .L_4858)


	//   ....[0]....
.L_4858:
        /*00b0*/ 	.word	0x00000060


	//   ....[1]....
        /*00b4*/ 	.word	0x00001290


	//   ....[2]....
        /*00b8*/ 	.word	0x000013a0


	//----- nvinfo : EIATTR_MAX_THREADS
	.align		4
.L_4859:
        /*00bc*/ 	.byte	0x04, 0x05
        /*00be*/ 	.short	(.L_4861 - .L_4860)
.L_4860:
        /*00c0*/ 	.word	0x00000400
        /*00c4*/ 	.word	0x00000001
        /*00c8*/ 	.word	0x00000001


	//----- nvinfo : EIATTR_CRS_STACK_SIZE
	.align		4
.L_4861:
        /*00cc*/ 	.byte	0x04, 0x1e
        /*00ce*/ 	.short	(.L_4863 - .L_4862)
.L_4862:
        /*00d0*/ 	.word	0x00000000


	//----- nvinfo : EIATTR_CBANK_PARAM_SIZE
	.align		4
.L_4863:
        /*00d4*/ 	.byte	0x03, 0x19
        /*00d6*/ 	.short	0x0128


	//----- nvinfo : EIATTR_PARAM_CBANK
	.align		4
        /*00d8*/ 	.byte	0x04, 0x0a
        /*00da*/ 	.short	(.L_4865 - .L_4864)
	.align		4
.L_4864:
        /*00dc*/ 	.word	index@(.nv.constant0._ZN10layer_norm22ln_bwd_finalize_kernelINS_22Kernel_traits_finalizeILj4096EfffffjLb1ELj1024ELj4ENS_18Kernel_traits_baseILj4096EfffffjLj1024EEEEELb1ELb1EEEvNS_9BwdParamsE)
        /*00e0*/ 	.short	0x0380
        /*00e2*/ 	.short	0x0128


	//----- nvinfo : EIATTR_SW_WAR
	.align		4
.L_4865:
        /*00e4*/ 	.byte	0x04, 0x36
        /*00e6*/ 	.short	(.L_4867 - .L_4866)
.L_4866:
        /*00e8*/ 	.word	0x00000008
.L_4867:


//--------------------- .nv.info._ZN10layer_norm13ln_bwd_kernelINS_13Kernel_traitsIfffffjLj4096ELj1ELj1ELj4ELj16ENS_18Kernel_traits_baseILj4096EfffffjLj128EEEEELb1ELb1ELb1ELb1EEEvNS_9BwdParamsE --------------------------
	.section	.nv.info._ZN10layer_norm13ln_bwd_kernelINS_13Kernel_traitsIfffffjLj4096ELj1ELj1ELj4ELj16ENS_18Kernel_traits_baseILj4096EfffffjLj128EEEEELb1ELb1ELb1ELb1EEEvNS_9BwdParamsE,"",@"SHT_CUDA_INFO"
	.sectionflags	@""
	.align	4


	//----- nvinfo : EIATTR_CUDA_API_VERSION
	.align		4
        /*0000*/ 	.byte	0x04, 0x37
        /*0002*/ 	.short	(.L_4869 - .L_4868)
.L_4868:
        /*0004*/ 	.word	0x00000082


	//----- nvinfo : EIATTR_KPARAM_INFO
	.align		4
.L_4869:
        /*0008*/ 	.byte	0x04, 0x17
        /*000a*/ 	.short	(.L_4871 - .L_4870)
.L_4870:
        /*000c*/ 	.word	0x00000000
        /*0010*/ 	.short	0x0000
        /*0012*/ 	.short	0x0000
        /*0014*/ 	.byte	0x00, 0xf0, 0xa1, 0x04


	//----- nvinfo : EIATTR_SPARSE_MMA_MASK
	.align		4
.L_4871:
        /*0018*/ 	.byte	0x03, 0x50
        /*001a*/ 	.short	0x0000


	//----- nvinfo : EIATTR_MAXREG_COUNT
	.align		4
        /*001c*/ 	.byte	0x03, 0x1b
        /*001e*/ 	.short	0x00ff


	//----- nvinfo : EIATTR_NUM_BARRIERS
	.align		4
        /*0020*/ 	.byte	0x02, 0x4c
        /*0022*/ 	.byte	0x01
	.zero		1


	//----- nvinfo : EIATTR_ANNOTATIONS
	.align		4
        /*0024*/ 	.byte	0x04, 0x55
        /*0026*/ 	.short	(.L_4873 - .L_4872)


	//   ....[0]....
.L_4872:
        /* <DEDUP_REMOVED lines=41> */


	//----- nvinfo : EIATTR_MERCURY_ISA_VERSION
	.align		4
.L_4873:
        /*02a8*/ 	.byte	0x03, 0x5f
        /*02aa*/ 	.short	0x0101


	//----- nvinfo : EIATTR_COOP_GROUP_MASK_REGIDS
	.align		4
        /*02ac*/ 	.byte	0x04, 0x29
        /*02ae*/ 	.short	(.L_4875 - .L_4874)


	//   ....[0]....
.L_4874:
        /*02b0*/ 	.word	0xffffffff


	//   ....[1]....
        /*02b4*/ 	.word	0xffffffff


	//   ....[2]....
        /*02b8*/ 	.word	0xffffffff


	//   ....[3]....
        /*02bc*/ 	.word	0xffffffff


	//   ....[4]....
        /*02c0*/ 	.word	0xffffffff


	//   ....[5]....
        /*02c4*/ 	.word	0xffffffff


	//   ....[6]....
        /*02c8*/ 	.word	0xffffffff


	//   ....[7]....
        /*02cc*/ 	.word	0xffffffff


	//   ....[8]....
        /*02d0*/ 	.word	0xffffffff


	//   ....[9]....
        /*02d4*/ 	.word	0xffffffff


	//----- nvinfo : EIATTR_COOP_GROUP_INSTR_OFFSETS
	.align		4
.L_4875:
        /*02d8*/ 	.byte	0x04, 0x28
        /*02da*/ 	.short	(.L_4877 - .L_4876)


	//   ....[0]....
.L_4876:
        /*02dc*/ 	.word	0x000027f0


	//   ....[1]....
        /*02e0*/ 	.word	0x00002810


	//   ....[2]....
        /*02e4*/ 	.word	0x00002850


	//   ....[3]....
        /*02e8*/ 	.word	0x00002860


	//   ....[4]....
        /*02ec*/ 	.word	0x000028a0


	//   ....[5]....
        /*02f0*/ 	.word	0x000028b0


	//   ....[6]....
        /*02f4*/ 	.word	0x000028e0


	//   ....[7]....
        /*02f8*/ 	.word	0x000028f0


	//   ....[8]....
        /*02fc*/ 	.word	0x00002920


	//   ....[9]....
        /*0300*/ 	.word	0x00002930


	//----- nvinfo : EIATTR_VRC_CTA_INIT_COUNT
	.align		4
.L_4877:
        /*0304*/ 	.byte	0x02, 0x4a
	.zero		1
	.zero		1


	//----- nvinfo : EIATTR_EXIT_INSTR_OFFSETS
	.align		4
        /*0308*/ 	.byte	0x04, 0x1c
        /*030a*/ 	.short	(.L_4879 - .L_4878)


	//   ....[0]....
.L_4878:
        /*030c*/ 	.word	0x0000b9f0


	//----- nvinfo : EIATTR_MAX_THREADS
	.align		4
.L_4879:
        /*0310*/ 	.byte	0x04, 0x05
        /*0312*/ 	.short	(.L_4881 - .L_4880)
.L_4880:
        /*0314*/ 	.word	0x00000080
        /*0318*/ 	.word	0x00000001
        /*031c*/ 	.word	0x00000001


	//----- nvinfo : EIATTR_CRS_STACK_SIZE
	.align		4
.L_4881:
        /*0320*/ 	.byte	0x04, 0x1e
        /*0322*/ 	.short	(.L_4883 - .L_4882)
.L_4882:
        /*0324*/ 	.word	0x00000000


	//----- nvinfo : EIATTR_CBANK_PARAM_SIZE
	.align		4
.L_4883:
        /*0328*/ 	.byte	0x03, 0x19
        /*032a*/ 	.short	0x0128


	//----- nvinfo : EIATTR_PARAM_CBANK
	.align		4
        /*032c*/ 	.byte	0x04, 0x0a
        /*032e*/ 	.short	(.L_4885 - .L_4884)
	.align		4
.L_4884:
        /*0330*/ 	.word	index@(.nv.constant0._ZN10layer_norm13ln_bwd_kernelINS_13Kernel_traitsIfffffjLj4096ELj1ELj1ELj4ELj16ENS_18Kernel_traits_baseILj4096EfffffjLj128EEEEELb1ELb1ELb1ELb1EEEvNS_9BwdParamsE)
        /*0334*/ 	.short	0x0380
        /*0336*/ 	.short	0x0128


	//----- nvinfo : EIATTR_SW_WAR
	.align		4
.L_4885:
        /*0338*/ 	.byte	0x04, 0x36
        /*033a*/ 	.short	(.L_4887 - .L_4886)
.L_4886:
        /*033c*/ 	.word	0x00000008
.L_4887:


//--------------------- .nv.callgraph             --------------------------
	.section	.nv.callgraph,"",@"SHT_CUDA_CALLGRAPH"
	.align	4
	.sectionentsize	8
	.align		4
        /*0000*/ 	.word	0x00000000
	.align		4
        /*0004*/ 	.word	0xffffffff
	.align		4
        /*0008*/ 	.word	0x00000000
	.align		4
        /*000c*/ 	.word	0xfffffffe
	.align		4
        /*0010*/ 	.word	0x00000000
	.align		4
        /*0014*/ 	.word	0xfffffffd
	.align		4
        /*0018*/ 	.word	0x00000000
	.align		4
        /*001c*/ 	.word	0xfffffffc


//--------------------- .text._ZN10layer_norm13ln_bwd_kernelINS_13Kernel_traitsI13__nv_bfloat16S2_S2_S2_fjLj4096ELj1ELj1ELj4ELj16ENS_18Kernel_traits_baseILj4096ES2_S2_S2_S2_fjLj128EEEEELb0ELb0ELb0ELb0EEEvNS_9BwdParamsE --------------------------
	.section	.text._ZN10layer_norm13ln_bwd_kernelINS_13Kernel_traitsI13__nv_bfloat16S2_S2_S2_fjLj4096ELj1ELj1ELj4ELj16ENS_18Kernel_traits_baseILj4096ES2_S2_S2_S2_fjLj128EEEEELb0ELb0ELb0ELb0EEEvNS_9BwdParamsE,"ax",@progbits
	.align	128
        .global         _ZN10layer_norm13ln_bwd_kernelINS_13Kernel_traitsI13__nv_bfloat16S2_S2_S2_fjLj4096ELj1ELj1ELj4ELj16ENS_18Kernel_traits_baseILj4096ES2_S2_S2_S2_fjLj128EEEEELb0ELb0ELb0ELb0EEEvNS_9BwdParamsE
        .type           _ZN10layer_norm13ln_bwd_kernelINS_13Kernel_traitsI13__nv_bfloat16S2_S2_S2_fjLj4096ELj1ELj1ELj4ELj16ENS_18Kernel_traits_baseILj4096ES2_S2_S2_S2_fjLj128EEEEELb0ELb0ELb0ELb0EEEvNS_9BwdParamsE,@function
        .size           _ZN10layer_norm13ln_bwd_kernelINS_13Kernel_traitsI13__nv_bfloat16S2_S2_S2_fjLj4096ELj1ELj1ELj4ELj16ENS_18Kernel_traits_baseILj4096ES2_S2_S2_S2_fjLj128EEEEELb0ELb0ELb0ELb0EEEvNS_9BwdParamsE,(.L_x_15578 - _ZN10layer_norm13ln_bwd_kernelINS_13Kernel_traitsI13__nv_bfloat16S2_S2_S2_fjLj4096ELj1ELj1ELj4ELj16ENS_18Kernel_traits_baseILj4096ES2_S2_S2_S2_fjLj128EEEEELb0ELb0ELb0ELb0EEEvNS_9BwdParamsE)
        .other          _ZN10layer_norm13ln_bwd_kernelINS_13Kernel_traitsI13__nv_bfloat16S2_S2_S2_fjLj4096ELj1ELj1ELj4ELj16ENS_18Kernel_traits_baseILj4096ES2_S2_S2_S2_fjLj128EEEEELb0ELb0ELb0ELb0EEEvNS_9BwdParamsE,@"STO_CUDA_ENTRY STV_DEFAULT"
_ZN10layer_norm13ln_bwd_kernelINS_13Kernel_traitsI13__nv_bfloat16S2_S2_S2_fjLj4096ELj1ELj1ELj4ELj16ENS_18Kernel_traits_baseILj4096ES2_S2_S2_S2_fjLj128EEEEELb0ELb0ELb0ELb0EEEvNS_9BwdParamsE:
.text._ZN10layer_norm13ln_bwd_kernelINS_13Kernel_traitsI13__nv_bfloat16S2_S2_S2_fjLj4096ELj1ELj1ELj4ELj16ENS_18Kernel_traits_baseILj4096ES2_S2_S2_S2_fjLj128EEEEELb0ELb0ELb0ELb0EEEvNS_9BwdParamsE:
[----:B------:R-:W-:Y:S01]  /*0000*/  LDC R1, c[0x0][0x37c] ;  /* 0x0000df00ff017b82 */ /* 0x000fe20000000800 */
[----:B------:R-:W0:Y:S01]  /*0010*/  S2R R21, SR_TID.X ;  /* 0x0000000000157919 */ /* 0x000e220000002100 */
[----:B------:R-:W1:Y:S06]  /*0020*/  LDCU UR4, c[0x0][0x388] ;  /* 0x00007100ff0477ac */ /* 0x000e6c0008000800 */
[----:B------:R-:W2:Y:S01]  /*0030*/  S2UR UR6, SR_CTAID.X ;  /* 0x00000000000679c3 */ /* 0x000ea20000002500 */
[----:B------:R-:W2:Y:S01]  /*0040*/  LDCU UR7, c[0x0][0x384] ;  /* 0x00007080ff0777ac */ /* 0x000ea20008000800 */
[----:B-1----:R-:W-:Y:S01]  /*0050*/  MOV R20, UR4 ;  /* 0x0000000400147c02 */ /* 0x002fe20008000f00 */
[----:B------:R-:W1:Y:S03]  /*0060*/  LDCU.64 UR4, c[0x0][0x358] ;  /* 0x00006b00ff0477ac */ /* 0x000e660008000a00 */
[----:B------:R-:W-:-:S04]  /*0070*/  SHF.R.S32.HI R3, RZ, 0x1f, R20 ;  /* 0x0000001fff037819 */ /* 0x000fc80000011414 */
[----:B------:R-:W-:Y:S02]  /*0080*/  LEA.HI R3, R3, R20, RZ, 0x3 ;  /* 0x0000001403037211 */ /* 0x000fe400078f18ff */
[----:B0-----:R-:W-:Y:S02]  /*0090*/  LOP3.LUT R0, R21, 0x7f, RZ, 0x3c, !PT ;  /* 0x0000007f15007812 */ /* 0x001fe400078e3cff */
[----:B------:R-:W-:Y:S02]  /*00a0*/  MOV R13, R21 ;  /* 0x00000015000d7202 */ /* 0x000fe40000000f00 */
[----:B------:R-:W-:-:S04]  /*00b0*/  LEA.HI.SX32 R19, R3, R0, 0x1d ;  /* 0x0000000003137211 */ /* 0x000fc800078feaff */
[C---:B------:R-:W-:Y:S02]  /*00c0*/  ISETP.GE.U32.AND P1, PT, R19.reuse, 0x100, PT ;  /* 0x000001001300780c */ /* 0x040fe40003f26070 */
[C---:B------:R-:W-:Y:S02]  /*00d0*/  ISETP.GE.U32.AND P2, PT, R19.reuse, 0x180, PT ;  /* 0x000001801300780c */ /* 0x040fe40003f46070 */
[C---:B------:R-:W-:Y:S02]  /*00e0*/  ISETP.GE.U32.AND P3, PT, R19.reuse, 0x80, PT ;  /* 0x000000801300780c */ /* 0x040fe40003f66070 */
[----:B------:R-:W-:-:S07]  /*00f0*/  ISETP.GE.U32.AND P4, PT, R19, 0x200, PT ;  /* 0x000002001300780c */ /* 0x000fce0003f86070 */
[----:B------:R-:W0:Y:S04]  /*0100*/  @P1 LDC.64 R4, c[0x0][0x3d0] ;  /* 0x0000f400ff041b82 */ /* 0x000e280000000a00 */
[----:B------:R-:W-:-:S04]  /*0110*/  @P3 LOP3.LUT R13, R21, 0x80, RZ, 0xfc, !PT ;  /* 0x00000080150d3812 */ /* 0x000fc800078efcff */
[----:B------:R-:W3:Y:S08]  /*0120*/  @P2 LDC.64 R6, c[0x0][0x3d0] ;  /* 0x0000f400ff062b82 */ /* 0x000ef00000000a00 */
[----:B------:R-:W4:Y:S08]  /*0130*/  @P4 LDC.64 R10, c[0x0][0x3d0] ;  /* 0x0000f400ff0a4b82 */ /* 0x000f300000000a00 */
[----:B------:R-:W2:Y:S01]  /*0140*/  @P3 LDC.64 R2, c[0x0][0x3d0] ;  /* 0x0000f400ff023b82 */ /* 0x000ea20000000a00 */
[C---:B0-----:R-:W-:Y:S01]  /*0150*/  @P1 IMAD.WIDE.U32 R4, R13.reuse, 0x10, R4 ;  /* 0x000000100d041825 */ /* 0x041fe200078e0004 */
[----:B------:R-:W-:-:S04]  /*0160*/  @P1 IADD3 R13, PT, PT, R13, 0x80, RZ ;  /* 0x000000800d0d1810 */ /* 0x000fc80007ffe0ff */
[----:B-1----:R0:W5:Y:S01]  /*0170*/  @P1 LDG.E.128 R44, desc[UR4][R4.64] ;  /* 0x00000004042c1981 */ /* 0x002162000c1e1d00 */
[C---:B---3--:R-:W-:Y:S01]  /*0180*/  @P2 IMAD.WIDE.U32 R8, R13.reuse, 0x10, R6 ;  /* 0x000000100d082825 */ /* 0x048fe200078e0006 */
[----:B------:R-:W-:-:S04]  /*0190*/  @P2 IADD3 R13, PT, PT, R13, 0x80, RZ ;  /* 0x000000800d0d2810 */ /* 0x000fc80007ffe0ff */
[----:B------:R0:W5:Y:S01]  /*01a0*/  @P2 LDG.E.128 R48, desc[UR4][R8.64] ;  /* 0x0000000408302981 */ /* 0x000162000c1e1d00 */
[----:B----4-:R-:W-:-:S05]  /*01b0*/  @P4 IMAD.WIDE.U32 R6, R13, 0x10, R10 ;  /* 0x000000100d064825 */ /* 0x010fca00078e000a */
[----:B------:R0:W5:Y:S01]  /*01c0*/  @P4 LDG.E.128 R52, desc[UR4][R6.64] ;  /* 0x0000000406344981 */ /* 0x000162000c1e1d00 */
[----:B--2---:R-:W-:-:S05]  /*01d0*/  @P3 IMAD.WIDE.U32 R2, R21, 0x10, R2 ;  /* 0x0000001015023825 */ /* 0x004fca00078e0002 */
[----:B------:R0:W5:Y:S01]  /*01e0*/  @P3 LDG.E.128 R56, desc[UR4][R2.64] ;  /* 0x0000000402383981 */ /* 0x000162000c1e1d00 */
[----:B------:R-:W-:Y:S01]  /*01f0*/  UISETP.GE.AND UP0, UPT, UR6, UR7, UPT ;  /* 0x000000070600728c */ /* 0x000fe2000bf06270 */
[----:B------:R-:W-:Y:S02]  /*0200*/  CS2R R60, SRZ ;  /* 0x00000000003c7805 */ /* 0x000fe4000001ff00 */
[----:B------:R-:W-:Y:S02]  /*0210*/  CS2R R62, SRZ ;  /* 0x00000000003e7805 */ /* 0x000fe4000001ff00 */
[----:B------:R-:W-:Y:S02]  /*0220*/  CS2R R64, SRZ ;  /* 0x0000000000407805 */ /* 0x000fe4000001ff00 */
[----:B------:R-:W-:Y:S02]  /*0230*/  CS2R R66, SRZ ;  /* 0x0000000000427805 */ /* 0x000fe4000001ff00 */
[----:B------:R-:W-:-:S02]  /*0240*/  CS2R R68, SRZ ;  /* 0x0000000000447805 */ /* 0x000fc4000001ff00 */
[----:B------:R-:W-:Y:S02]  /*0250*/  CS2R R70, SRZ ;  /* 0x0000000000467805 */ /* 0x000fe4000001ff00 */
        /* <DEDUP_REMOVED lines=25> */
[----:B------:R-:W-:Y:S01]  /*03f0*/  CS2R R114, SRZ ;  /* 0x0000000000727805 */ /* 0x000fe2000001ff00 */
[----:B0-----:R-:W-:Y:S06]  /*0400*/  BRA.U UP0, `(.L_x_0) ;  /* 0x0000005500747547 */ /* 0x001fec000b800000 */
[----:B------:R-:W0:Y:S01]  /*0410*/  LDC.64 R2, c[0x0][0x3e0] ;  /* 0x0000f800ff027b82 */ /* 0x000e220000000a00 */
[----:B------:R-:W-:Y:S02]  /*0420*/  PLOP3.LUT P5, PT, PT, PT, PT, 0x8, 0x80 ;  /* 0x000000000080781c */ /* 0x000fe40003fae170 */
[----:B------:R-:W-:Y:S02]  /*0430*/  CS2R R60, SRZ ;  /* 0x00000000003c7805 */ /* 0x000fe4000001ff00 */
[----:B------:R-:W-:Y:S02]  /*0440*/  SHF.R.U32.HI R18, RZ, 0x5, R21 ;  /* 0x00000005ff127819 */ /* 0x000fe40000011615 */
[----:B------:R-:W-:Y:S02]  /*0450*/  CS2R R62, SRZ ;  /* 0x00000000003e7805 */ /* 0x000fe4000001ff00 */
[----:B------:R-:W-:Y:S02]  /*0460*/  MOV R17, UR6 ;  /* 0x0000000600117c02 */ /* 0x000fe40008000f00 */
[----:B------:R-:W-:-:S02]  /*0470*/  CS2R R64, SRZ ;  /* 0x0000000000407805 */ /* 0x000fc4000001ff00 */
[----:B-----5:R-:W-:Y:S02]  /*0480*/  PRMT R16, R59, 0x7632, R16 ;  /* 0x000076323b107816 */ /* 0x020fe40000000010 */
[----:B------:R-:W-:Y:S02]  /*0490*/  CS2R R66, SRZ ;  /* 0x0000000000427805 */ /* 0x000fe4000001ff00 */
[----:B------:R-:W-:Y:S02]  /*04a0*/  PRMT R15, R58, 0x7632, R15 ;  /* 0x000076323a0f7816 */ /* 0x000fe4000000000f */
[----:B------:R-:W-:Y:S02]  /*04b0*/  CS2R R68, SRZ ;  /* 0x0000000000447805 */ /* 0x000fe4000001ff00 */
[----:B------:R-:W-:Y:S02]  /*04c0*/  PRMT R14, R57, 0x7632, R14 ;  /* 0x00007632390e7816 */ /* 0x000fe4000000000e */
[----:B------:R-:W-:-:S02]  /*04d0*/  CS2R R70, SRZ ;  /* 0x0000000000467805 */ /* 0x000fc4000001ff00 */
[----:B------:R-:W-:Y:S02]  /*04e0*/  PRMT R13, R56, 0x7632, R13 ;  /* 0x00007632380d7816 */ /* 0x000fe4000000000d */
        /* <DEDUP_REMOVED lines=11> */
[----:B0-----:R-:W-:Y:S02]  /*05a0*/  ISETP.NE.U32.AND P6, PT, R2, RZ, PT ;  /* 0x000000ff0200720c */ /* 0x001fe40003fc5070 */
[----:B------:R-:W-:Y:S02]  /*05b0*/  CS2R R76, SRZ ;  /* 0x00000000004c7805 */ /* 0x000fe4000001ff00 */
[----:B------:R-:W-:Y:S02]  /*05c0*/  PRMT R7, R50, 0x7632, R7 ;  /* 0x0000763232077816 */ /* 0x000fe40000000007 */
[----:B------:R-:W-:Y:S02]  /*05d0*/  CS2R R78, SRZ ;  /* 0x00000000004e7805 */ /* 0x000fe4000001ff00 */
[----:B------:R-:W-:Y:S02]  /*05e0*/  ISETP.NE.AND.EX P6, PT, R3, RZ, PT, P6 ;  /* 0x000000ff0300720c */ /* 0x000fe40003fc5360 */
        /* <DEDUP_REMOVED lines=23> */
[----:B------:R-:W-:Y:S01]  /*0760*/  CS2R R114, SRZ ;  /* 0x0000000000727805 */ /* 0x000fe2000001ff00 */
[----:B------:R-:W0:Y:S01]  /*0770*/  LDCU.U8 UR7, c[0x0][0x410] ;  /* 0x00008200ff0777ac */ /* 0x000e220008000000 */
[----:B------:R-:W1:Y:S01]  /*0780*/  LDCU UR10, c[0x0][0x400] ;  /* 0x00008000ff0a77ac */ /* 0x000e620008000800 */
[----:B------:R-:W2:Y:S01]  /*0790*/  LDCU.64 UR8, c[0x0][0x438] ;  /* 0x00008700ff0877ac */ /* 0x000ea20008000a00 */
[----:B------:R-:W3:Y:S03]  /*07a0*/  LDCU.64 UR12, c[0x0][0x478] ;  /* 0x00008f00ff0c77ac */ /* 0x000ee60008000a00 */
.L_x_39:
[----:B------:R-:W4:Y:S08]  /*07b0*/  LDC.64 R140, c[0x0][0x3c0] ;  /* 0x0000f000ff8c7b82 */ /* 0x000f300000000a00 */
[----:B------:R-:W0:Y:S01]  /*07c0*/  LDC R20, c[0x0][0x388] ;  /* 0x0000e200ff147b82 */ /* 0x000e220000000800 */
[----:B----4-:R-:W-:-:S07]  /*07d0*/  IMAD.WIDE R142, R17, 0x4, R140 ;  /* 0x00000004118e7825 */ /* 0x010fce00078e028c */
[----:B------:R-:W4:Y:S01]  /*07e0*/  LDC.64 R140, c[0x0][0x3c8] ;  /* 0x0000f200ff8c7b82 */ /* 0x000f220000000a00 */
[----:B------:R-:W2:Y:S01]  /*07f0*/  LDG.E R142, desc[UR4][R142.64] ;  /* 0x000000048e8e7981 */ /* 0x000ea2000c1e1900 */
[----:B------:R-:W-:Y:S01]  /*0800*/  ISETP.GE.U32.AND P3, PT, R19, 0x80, PT ;  /* 0x000000801300780c */ /* 0x000fe20003f66070 */
[----:B0-----:R-:W-:Y:S01]  /*0810*/  IMAD R144, R17, R20, RZ ;  /* 0x0000001411907224 */ /* 0x001fe200078e02ff */
[C---:B------:R-:W-:Y:S01]  /*0820*/  ISETP.GE.U32.AND P1, PT, R19.reuse, 0x100, PT ;  /* 0x000001001300780c */ /* 0x040fe20003f26070 */
[----:B------:R-:W0:Y:S01]  /*0830*/  S2R R184, SR_CgaCtaId ;  /* 0x0000000000b87919 */ /* 0x000e220000008800 */
[----:B------:R-:W-:Y:S02]  /*0840*/  ISETP.GE.U32.AND P2, PT, R19, 0x180, PT ;  /* 0x000001801300780c */ /* 0x000fe40003f46070 */
[----:B------:R-:W-:-:S04]  /*0850*/  SHF.R.S32.HI R145, RZ, 0x1f, R144 ;  /* 0x0000001fff917819 */ /* 0x000fc80000011490 */
[----:B------:R-:W-:Y:S01]  /*0860*/  LEA.HI R144, R145, R144, RZ, 0x3 ;  /* 0x0000009091907211 */ /* 0x000fe200078f18ff */
[----:B------:R-:W-:Y:S01]  /*0870*/  BSSY.RECONVERGENT B0, `(.L_x_1) ;  /* 0x000006e000007945 */ /* 0x000fe20003800200 */
[----:B------:R-:W-:Y:S02]  /*0880*/  ISETP.NE.AND P0, PT, RZ, UR7, PT ;  /* 0x00000007ff007c0c */ /* 0x000fe4000bf05270 */
[----:B------:R-:W-:Y:S01]  /*0890*/  LEA.HI.SX32 R196, R144, R21, 0x1d ;  /* 0x0000001590c47211 */ /* 0x000fe200078feaff */
[----:B----4-:R-:W-:Y:S01]  /*08a0*/  IMAD.WIDE R140, R17, 0x4, R140 ;  /* 0x00000004118c7825 */ /* 0x010fe200078e028c */
[----:B------:R-:W-:Y:S02]  /*08b0*/  CS2R R198, SRZ ;  /* 0x0000000000c67805 */ /* 0x000fe4000001ff00 */
[----:B------:R-:W-:Y:S02]  /*08c0*/  MOV R201, R196 ;  /* 0x000000c400c97202 */ /* 0x000fe40000000f00 */
[----:B-----5:R4:W5:Y:S02]  /*08d0*/  LDG.E R197, desc[UR4][R140.64] ;  /* 0x000000048cc57981 */ /* 0x020964000c1e1900 */
[----:B----4-:R-:W-:-:S02]  /*08e0*/  P2R R140, PR, RZ, 0x1 ;  /* 0x00000001ff8c7803 */ /* 0x010fc40000000000 */
[----:B--2---:R-:W-:Y:S01]  /*08f0*/  FSEL R185, R142, RZ, !P0 ;  /* 0x000000ff8eb97208 */ /* 0x004fe20004000000 */
[----:B0-----:R-:W-:Y:S06]  /*0900*/  @!P3 BRA `(.L_x_2) ;  /* 0x000000040090b947 */ /* 0x001fec0003800000 */
[----:B------:R-:W0:Y:S08]  /*0910*/  LDC.64 R140, c[0x0][0x3a8] ;  /* 0x0000ea00ff8c7b82 */ /* 0x000e300000000a00 */
[----:B------:R-:W2:Y:S01]  /*0920*/  LDC.64 R144, c[0x0][0x428] ;  /* 0x00010a00ff907b82 */ /* 0x000ea20000000a00 */
[----:B0-----:R-:W-:-:S06]  /*0930*/  IMAD.WIDE.U32 R140, R196, 0x10, R140 ;  /* 0x00000010c48c7825 */ /* 0x001fcc00078e008c */
[----:B------:R-:W4:Y:S01]  /*0940*/  LDG.E.128 R140, desc[UR4][R140.64] ;  /* 0x000000048c8c7981 */ /* 0x000f22000c1e1d00 */
[----:B--2---:R-:W-:-:S06]  /*0950*/  IMAD.WIDE.U32 R144, R196, 0x10, R144 ;  /* 0x00000010c4907825 */ /* 0x004fcc00078e0090 */
[----:B------:R-:W2:Y:S01]  /*0960*/  LDG.E.128 R144, desc[UR4][R144.64] ;  /* 0x0000000490907981 */ /* 0x000ea2000c1e1d00 */
[----:B------:R-:W-:-:S04]  /*0970*/  ISETP.NE.U32.AND P0, PT, RZ, UR8, PT ;  /* 0x00000008ff007c0c */ /* 0x000fc8000bf05070 */
[----:B------:R-:W-:-:S13]  /*0980*/  ISETP.NE.AND.EX P0, PT, RZ, UR9, PT, P0 ;  /* 0x00000009ff007c0c */ /* 0x000fda000bf05300 */
[----:B------:R-:W0:Y:S01]  /*0990*/  @P0 LDC.64 R182, c[0x0][0x438] ;  /* 0x00010e00ffb60b82 */ /* 0x000e220000000a00 */
[----:B------:R-:W-:Y:S02]  /*09a0*/  SHF.L.U32 R193, R56, 0x10, RZ ;  /* 0x0000001038c17819 */ /* 0x000fe400000006ff */
[----:B------:R-:W-:Y:S02]  /*09b0*/  SHF.L.U32 R192, R13, 0x10, RZ ;  /* 0x000000100dc07819 */ /* 0x000fe400000006ff */
[----:B------:R-:W-:Y:S01]  /*09c0*/  SHF.L.U32 R189, R57, 0x10, RZ ;  /* 0x0000001039bd7819 */ /* 0x000fe200000006ff */
[----:B0-----:R-:W-:-:S05]  /*09d0*/  @P0 IMAD.WIDE.U32 R182, R196, 0x10, R182 ;  /* 0x00000010c4b60825 */ /* 0x001fca00078e00b6 */
[----:B------:R0:W5:Y:S01]  /*09e0*/  @P0 LDG.E.128 R120, desc[UR4][R182.64] ;  /* 0x00000004b6780981 */ /* 0x000162000c1e1d00 */
[----:B------:R-:W-:Y:S02]  /*09f0*/  IADD3 R201, PT, PT, R196, 0x80, RZ ;  /* 0x00000080c4c97810 */ /* 0x000fe40007ffe0ff */
[----:B0-----:R-:W-:Y:S02]  /*0a00*/  SHF.L.U32 R183, R58, 0x10, RZ ;  /* 0x000000103ab77819 */ /* 0x001fe400000006ff */
[----:B------:R-:W-:Y:S02]  /*0a10*/  SHF.L.U32 R182, R15, 0x10, RZ ;  /* 0x000000100fb67819 */ /* 0x000fe400000006ff */
[C---:B----4-:R-:W-:Y:S02]  /*0a20*/  PRMT R37, R140.reuse, 0x7632, R37 ;  /* 0x000076328c257816 */ /* 0x050fe40000000025 */
[----:B------:R-:W-:Y:S02]  /*0a30*/  SHF.L.U32 R148, R140, 0x10, RZ ;  /* 0x000000108c947819 */ /* 0x000fe400000006ff */
[----:B------:R-:W-:-:S02]  /*0a40*/  SHF.L.U32 R140, R141, 0x10, RZ ;  /* 0x000000108d8c7819 */ /* 0x000fc400000006ff */
[----:B------:R-:W-:Y:S01]  /*0a50*/  PRMT R186, R141, 0x7632, R186 ;  /* 0x000076328dba7816 */ /* 0x000fe200000000ba */
[----:B------:R-:W-:Y:S01]  /*0a60*/  FADD.FTZ R148, -R185, R148 ;  /* 0x00000094b9947221 */ /* 0x000fe20000010100 */
[----:B------:R-:W-:Y:S01]  /*0a70*/  SHF.L.U32 R188, R143, 0x10, RZ ;  /* 0x000000108fbc7819 */ /* 0x000fe200000006ff */
[----:B------:R-:W-:Y:S01]  /*0a80*/  FADD.FTZ R140, -R185, R140 ;  /* 0x0000008cb98c7221 */ /* 0x000fe20000010100 */
[----:B------:R-:W-:Y:S01]  /*0a90*/  SHF.L.U32 R186, R186, 0x10, RZ ;  /* 0x00000010baba7819 */ /* 0x000fe200000006ff */
[C---:B-----5:R-:W-:Y:S01]  /*0aa0*/  FMUL.FTZ R195, R197.reuse, R148 ;  /* 0x00000094c5c37220 */ /* 0x060fe20000410000 */
[C---:B--2---:R-:W-:Y:S01]  /*0ab0*/  PRMT R39, R144.reuse, 0x7632, R39 ;  /* 0x0000763290277816 */ /* 0x044fe20000000027 */
[----:B------:R-:W-:Y:S01]  /*0ac0*/  FMUL.FTZ R191, R197, R140 ;  /* 0x0000008cc5bf7220 */ /* 0x000fe20000410000 */
[----:B------:R-:W-:Y:S01]  /*0ad0*/  SHF.L.U32 R140, R37, 0x10, RZ ;  /* 0x00000010258c7819 */ /* 0x000fe200000006ff */
[----:B------:R-:W-:Y:S01]  /*0ae0*/  FADD.FTZ R188, -R185, R188 ;  /* 0x000000bcb9bc7221 */ /* 0x000fe20000010100 */
[----:B------:R-:W-:Y:S01]  /*0af0*/  PRMT R141, R145, 0x7632, R141 ;  /* 0x00007632918d7816 */ /* 0x000fe2000000008d */
[C---:B------:R-:W-:Y:S01]  /*0b00*/  FADD.FTZ R186, -R185.reuse, R186 ;  /* 0x000000bab9ba7221 */ /* 0x040fe20000010100 */
[----:B------:R-:W-:Y:S01]  /*0b10*/  SHF.L.U32 R144, R144, 0x10, RZ ;  /* 0x0000001090907819 */ /* 0x000fe200000006ff */
[----:B------:R-:W-:Y:S01]  /*0b20*/  FADD.FTZ R140, -R185, R140 ;  /* 0x0000008cb98c7221 */ /* 0x000fe20000010100 */
[C---:B------:R-:W-:Y:S01]  /*0b30*/  PRMT R198, R142.reuse, 0x7632, R198 ;  /* 0x000076328ec67816 */ /* 0x040fe200000000c6 */
[C---:B------:R-:W-:Y:S01]  /*0b40*/  FMUL.FTZ R181, R197.reuse, R188 ;  /* 0x000000bcc5b57220 */ /* 0x040fe20000410000 */
[----:B------:R-:W-:Y:S01]  /*0b50*/  SHF.L.U32 R142, R142, 0x10, RZ ;  /* 0x000000108e8e7819 */ /* 0x000fe200000006ff */
[----:B------:R-:W-:Y:S01]  /*0b60*/  FMUL.FTZ R194, R197, R140 ;  /* 0x0000008cc5c27220 */ /* 0x000fe20000410000 */
[----:B------:R-:W-:Y:S01]  /*0b70*/  SHF.L.U32 R39, R39, 0x10, RZ ;  /* 0x0000001027277819 */ /* 0x000fe200000006ff */
[----:B------:R-:W-:Y:S01]  /*0b80*/  FMUL.FTZ R190, R197, R186 ;  /* 0x000000bac5be7220 */ /* 0x000fe20000410000 */
[----:B------:R-:W-:Y:S01]  /*0b90*/  SHF.L.U32 R188, R14, 0x10, RZ ;  /* 0x000000100ebc7819 */ /* 0x000fe200000006ff */
[----:B------:R-:W-:Y:S01]  /*0ba0*/  FMUL.FTZ R193, R193, R144 ;  /* 0x00000090c1c17220 */ /* 0x000fe20000410000 */
[----:B------:R-:W-:Y:S01]  /*0bb0*/  SHF.L.U32 R141, R141, 0x10, RZ ;  /* 0x000000108d8d7819 */ /* 0x000fe200000006ff */
[----:B------:R-:W-:Y:S01]  /*0bc0*/  FADD.FTZ R142, -R185, R142 ;  /* 0x0000008eb98e7221 */ /* 0x000fe20000010100 */
[----:B------:R-:W-:Y:S01]  /*0bd0*/  SHF.L.U32 R145, R145, 0x10, RZ ;  /* 0x0000001091917819 */ /* 0x000fe200000006ff */
[-C--:B------:R-:W-:Y:S01]  /*0be0*/  FMUL.FTZ R192, R192, R39.reuse ;  /* 0x00000027c0c07220 */ /* 0x080fe20000410000 */
[----:B------:R-:W-:Y:S01]  /*0bf0*/  FADD.FTZ R85, R85, R39 ;  /* 0x0000002755557221 */ /* 0x000fe20000010000 */
[----:B------:R-:W-:Y:S01]  /*0c00*/  FFMA.FTZ R61, R194, R39, R61 ;  /* 0x00000027c23d7223 */ /* 0x000fe2000001003d */
[-C--:B------:R-:W-:Y:S01]  /*0c10*/  FMUL.FTZ R188, R188, R141.reuse ;  /* 0x0000008dbcbc7220 */ /* 0x080fe20000410000 */
[----:B------:R-:W-:Y:S01]  /*0c20*/  FADD.FTZ R87, R87, R141 ;  /* 0x0000008d57577221 */ /* 0x000fe20000010000 */
[----:B------:R-:W-:Y:S01]  /*0c30*/  FFMA.FTZ R63, R190, R141, R63 ;  /* 0x0000008dbe3f7223 */ /* 0x000fe2000001003f */
[----:B------:R-:W-:Y:S01]  /*0c40*/  FADD.FTZ R39, RZ, R193 ;  /* 0x000000c1ff277221 */ /* 0x000fe20000010000 */
[----:B------:R-:W-:Y:S01]  /*0c50*/  FFMA.FTZ R141, R195, R193, RZ ;  /* 0x000000c1c38d7223 */ /* 0x000fe200000100ff */
[----:B------:R-:W-:Y:S01]  /*0c60*/  SHF.L.U32 R198, R198, 0x10, RZ ;  /* 0x00000010c6c67819 */ /* 0x000fe200000006ff */
[----:B------:R-:W-:Y:S01]  /*0c70*/  FMUL.FTZ R187, R197, R142 ;  /* 0x0000008ec5bb7220 */ /* 0x000fe20000410000 */
[----:B------:R-:W-:Y:S01]  /*0c80*/  FMUL.FTZ R189, R189, R145 ;  /* 0x00000091bdbd7220 */ /* 0x000fe20000410000 */
[----:B------:R-:W-:Y:S01]  /*0c90*/  FADD.FTZ R140, R39, R192 ;  /* 0x000000c0278c7221 */ /* 0x000fe20000010000 */
[----:B------:R-:W-:Y:S01]  /*0ca0*/  FFMA.FTZ R142, R194, R192, R141 ;  /* 0x000000c0c28e7223 */ /* 0x000fe2000001008d */
[----:B------:R-:W-:Y:S01]  /*0cb0*/  PRMT R199, R143, 0x7632, R199 ;  /* 0x000076328fc77816 */ /* 0x000fe200000000c7 */
[----:B------:R-:W-:Y:S01]  /*0cc0*/  FADD.FTZ R186, -R185, R198 ;  /* 0x000000c6b9ba7221 */ /* 0x000fe20000010100 */
[----:B------:R-:W-:Y:S01]  /*0cd0*/  PRMT R143, R146, 0x7632, R143 ;  /* 0x00007632928f7816 */ /* 0x000fe2000000008f */
[----:B------:R-:W-:Y:S01]  /*0ce0*/  FADD.FTZ R84, R84, R144 ;  /* 0x0000009054547221 */ /* 0x000fe20000010000 */
[----:B------:R-:W-:Y:S01]  /*0cf0*/  SHF.L.U32 R146, R146, 0x10, RZ ;  /* 0x0000001092927819 */ /* 0x000fe200000006ff */
[----:B------:R-:W-:Y:S01]  /*0d00*/  FFMA.FTZ R60, R195, R144, R60 ;  /* 0x00000090c33c7223 */ /* 0x000fe2000001003c */
[----:B------:R-:W-:Y:S01]  /*0d10*/  PRMT R200, R147, 0x7632, R200 ;  /* 0x0000763293c87816 */ /* 0x000fe200000000c8 */
[----:B------:R-:W-:Y:S01]  /*0d20*/  FADD.FTZ R39, R140, R189 ;  /* 0x000000bd8c277221 */ /* 0x000fe20000010000 */
[----:B------:R-:W-:Y:S01]  /*0d30*/  FFMA.FTZ R141, R191, R189, R142 ;  /* 0x000000bdbf8d7223 */ /* 0x000fe2000001008e */
[----:B------:R-:W-:Y:S01]  /*0d40*/  SHF.L.U32 R147, R147, 0x10, RZ ;  /* 0x0000001093937819 */ /* 0x000fe200000006ff */
[----:B------:R-:W-:Y:S01]  /*0d50*/  FMUL.FTZ R186, R197, R186 ;  /* 0x000000bac5ba7220 */ /* 0x000fe20000410000 */
[----:B------:R-:W-:Y:S01]  /*0d60*/  SHF.L.U32 R144, R59, 0x10, RZ ;  /* 0x000000103b907819 */ /* 0x000fe200000006ff */
[----:B------:R-:W-:Y:S01]  /*0d70*/  FMUL.FTZ R183, R183, R146 ;  /* 0x00000092b7b77220 */ /* 0x000fe20000410000 */
[----:B------:R-:W-:Y:S01]  /*0d80*/  SHF.L.U32 R143, R143, 0x10, RZ ;  /* 0x000000108f8f7819 */ /* 0x000fe200000006ff */
[----:B------:R-:W-:Y:S01]  /*0d90*/  FADD.FTZ R140, R39, R188 ;  /* 0x000000bc278c7221 */ /* 0x000fe20000010000 */
[----:B------:R-:W-:Y:S01]  /*0da0*/  FFMA.FTZ R142, R190, R188, R141 ;  /* 0x000000bcbe8e7223 */ /* 0x000fe2000001008d */
[----:B------:R-:W-:Y:S01]  /*0db0*/  FMUL.FTZ R37, R144, R147 ;  /* 0x0000009390257220 */ /* 0x000fe20000410000 */
[----:B------:R-:W-:Y:S01]  /*0dc0*/  SHF.L.U32 R144, R199, 0x10, RZ ;  /* 0x00000010c7907819 */ /* 0x000fe200000006ff */
[-C--:B------:R-:W-:Y:S01]  /*0dd0*/  FMUL.FTZ R182, R182, R143.reuse ;  /* 0x0000008fb6b67220 */ /* 0x080fe20000410000 */
[----:B------:R-:W-:Y:S01]  /*0de0*/  FADD.FTZ R89, R89, R143 ;  /* 0x0000008f59597221 */ /* 0x000fe20000010000 */
[----:B------:R-:W-:Y:S01]  /*0df0*/  FFMA.FTZ R65, R186, R143, R65 ;  /* 0x0000008fba417223 */ /* 0x000fe20000010041 */
[----:B------:R-:W-:Y:S01]  /*0e00*/  FADD.FTZ R141, R140, R183 ;  /* 0x000000b78c8d7221 */ /* 0x000fe20000010000 */
[----:B------:R-:W-:Y:S01]  /*0e10*/  FFMA.FTZ R143, R187, R183, R142 ;  /* 0x000000b7bb8f7223 */ /* 0x000fe2000001008e */
[----:B------:R-:W-:Y:S01]  /*0e20*/  FADD.FTZ R86, R86, R145 ;  /* 0x0000009156567221 */ /* 0x000fe20000010000 */
[----:B------:R-:W-:Y:S01]  /*0e30*/  FFMA.FTZ R62, R191, R145, R62 ;  /* 0x00000091bf3e7223 */ /* 0x000fe2000001003e */
[----:B------:R-:W-:Y:S01]  /*0e40*/  SHF.L.U32 R145, R16, 0x10, RZ ;  /* 0x0000001010917819 */ /* 0x000fe200000006ff */
[----:B------:R-:W-:Y:S01]  /*0e50*/  FADD.FTZ R144, -R185, R144 ;  /* 0x00000090b9907221 */ /* 0x000fe20000010100 */
[----:B------:R-:W-:Y:S01]  /*0e60*/  SHF.L.U32 R200, R200, 0x10, RZ ;  /* 0x00000010c8c87819 */ /* 0x000fe200000006ff */
[----:B------:R-:W-:Y:S01]  /*0e70*/  FADD.FTZ R140, R141, R182 ;  /* 0x000000b68d8c7221 */ /* 0x000fe20000010000 */
[----:B------:R-:W-:Y:S01]  /*0e80*/  FFMA.FTZ R142, R186, R182, R143 ;  /* 0x000000b6ba8e7223 */ /* 0x000fe2000001008f */
[----:B------:R-:W-:Y:S01]  /*0e90*/  FMUL.FTZ R148, R197, R144 ;  /* 0x00000090c5947220 */ /* 0x000fe20000410000 */
[----:B------:R-:W-:Y:S01]  /*0ea0*/  FADD.FTZ R88, R88, R146 ;  /* 0x0000009258587221 */ /* 0x000fe20000010000 */
[----:B------:R-:W-:Y:S01]  /*0eb0*/  FMUL.FTZ R39, R145, R200 ;  /* 0x000000c891277220 */ /* 0x000fe20000410000 */
[----:B------:R-:W-:Y:S01]  /*0ec0*/  FADD.FTZ R140, R140, R37 ;  /* 0x000000258c8c7221 */ /* 0x000fe20000010000 */
[----:B------:R-:W-:Y:S01]  /*0ed0*/  FFMA.FTZ R142, R181, R37, R142 ;  /* 0x00000025b58e7223 */ /* 0x000fe2000001008e */
[----:B------:R-:W-:Y:S01]  /*0ee0*/  FFMA.FTZ R64, R187, R146, R64 ;  /* 0x00000092bb407223 */ /* 0x000fe20000010040 */
[----:B------:R-:W-:Y:S01]  /*0ef0*/  FADD.FTZ R90, R90, R147 ;  /* 0x000000935a5a7221 */ /* 0x000fe20000010000 */
[----:B------:R-:W-:Y:S01]  /*0f00*/  FFMA.FTZ R66, R181, R147, R66 ;  /* 0x00000093b5427223 */ /* 0x000fe20000010042 */
[----:B------:R-:W-:Y:S01]  /*0f10*/  FADD.FTZ R91, R91, R200 ;  /* 0x000000c85b5b7221 */ /* 0x000fe20000010000 */
[----:B------:R-:W-:Y:S01]  /*0f20*/  FFMA.FTZ R67, R148, R200, R67 ;  /* 0x000000c894437223 */ /* 0x000fe20000010043 */
[----:B------:R-:W-:Y:S01]  /*0f30*/  FADD.FTZ R199, R140, R39 ;  /* 0x000000278cc77221 */ /* 0x000fe20000010000 */
[----:B------:R-:W-:-:S07]  /*0f40*/  FFMA.FTZ R198, R148, R39, R142 ;  /* 0x0000002794c67223 */ /* 0x000fce000001008e */
.L_x_2:
[----:B-1-3--:R-:W-:Y:S05]  /*0f50*/  BSYNC.RECONVERGENT B0 ;  /* 0x0000000000007941 */ /* 0x00afea0003800200 */
.L_x_1:
[----:B------:R-:W-:Y:S04]  /*0f60*/  BSSY.RECONVERGENT B0, `(.L_x_3) ;  /* 0x0000066000007945 */ /* 0x000fe80003800200 */
[----:B------:R-:W-:Y:S05]  /*0f70*/  @!P1 BRA `(.L_x_4) ;  /* 0x0000000400909947 */ /* 0x000fea0003800000 */
[----:B------:R-:W0:Y:S08]  /*0f80*/  LDC.64 R24, c[0x0][0x3a8] ;  /* 0x0000ea00ff187b82 */ /* 0x000e300000000a00 */
[----:B------:R-:W1:Y:S01]  /*0f90*/  LDC.64 R22, c[0x0][0x428] ;  /* 0x00010a00ff167b82 */ /* 0x000e620000000a00 */
[----:B0-----:R-:W-:-:S06]  /*0fa0*/  IMAD.WIDE.U32 R24, R201, 0x10, R24 ;  /* 0x00000010c9187825 */ /* 0x001fcc00078e0018 */
[----:B------:R-:W2:Y:S01]  /*0fb0*/  LDG.E.128 R24, desc[UR4][R24.64] ;  /* 0x0000000418187981 */ /* 0x000ea2000c1e1d00 */
[----:B-1----:R-:W-:-:S06]  /*0fc0*/  IMAD.WIDE.U32 R28, R201, 0x10, R22 ;  /* 0x00000010c91c7825 */ /* 0x002fcc00078e0016 */
[----:B------:R-:W3:Y:S01]  /*0fd0*/  LDG.E.128 R28, desc[UR4][R28.64] ;  /* 0x000000041c1c7981 */ /* 0x000ee2000c1e1d00 */
[----:B------:R-:W-:-:S04]  /*0fe0*/  ISETP.NE.U32.AND P0, PT, RZ, UR8, PT ;  /* 0x00000008ff007c0c */ /* 0x000fc8000bf05070 */
[----:B------:R-:W-:-:S13]  /*0ff0*/  ISETP.NE.AND.EX P0, PT, RZ, UR9, PT, P0 ;  /* 0x00000009ff007c0c */ /* 0x000fda000bf05300 */
[----:B------:R-:W0:Y:S02]  /*1000*/  @P0 LDC.64 R22, c[0x0][0x438] ;  /* 0x00010e00ff160b82 */ /* 0x000e240000000a00 */
[----:B0-----:R-:W-:-:S05]  /*1010*/  @P0 IMAD.WIDE.U32 R22, R201, 0x10, R22 ;  /* 0x00000010c9160825 */ /* 0x001fca00078e0016 */
[----:B------:R0:W5:Y:S01]  /*1020*/  @P0 LDG.E.128 R124, desc[UR4][R22.64] ;  /* 0x00000004167c0981 */ /* 0x000162000c1e1d00 */
[----:B------:R-:W-:Y:S02]  /*1030*/  IADD3 R201, PT, PT, R201, 0x80, RZ ;  /* 0x00000080c9c97810 */ /* 0x000fe40007ffe0ff */
[C---:B--2---:R-:W-:Y:S02]  /*1040*/  SHF.L.U32 R34, R24.reuse, 0x10, RZ ;  /* 0x0000001018227819 */ /* 0x044fe400000006ff */
[----:B------:R-:W-:Y:S02]  /*1050*/  SHF.L.U32 R36, R25, 0x10, RZ ;  /* 0x0000001019247819 */ /* 0x000fe400000006ff */
[----:B------:R-:W-:Y:S01]  /*1060*/  PRMT R32, R24, 0x7632, R32 ;  /* 0x0000763218207816 */ /* 0x000fe20000000020 */
[----:B------:R-:W-:Y:S01]  /*1070*/  FADD.FTZ R34, -R185, R34 ;  /* 0x00000022b9227221 */ /* 0x000fe20000010100 */
[----:B------:R-:W-:Y:S01]  /*1080*/  PRMT R35, R25, 0x7632, R35 ;  /* 0x0000763219237816 */ /* 0x000fe20000000023 */
[----:B------:R-:W-:Y:S01]  /*1090*/  FADD.FTZ R36, -R185, R36 ;  /* 0x00000024b9247221 */ /* 0x000fe20000010100 */
[----:B------:R-:W-:Y:S01]  /*10a0*/  SHF.L.U32 R24, R44, 0x10, RZ ;  /* 0x000000102c187819 */ /* 0x000fe200000006ff */
[----:B0----5:R-:W-:Y:S01]  /*10b0*/  FMUL.FTZ R23, R197, R34 ;  /* 0x00000022c5177220 */ /* 0x021fe20000410000 */
[----:B---3--:R-:W-:-:S02]  /*10c0*/  SHF.L.U32 R25, R28, 0x10, RZ ;  /* 0x000000101c197819 */ /* 0x008fc400000006ff */
[----:B------:R-:W-:Y:S02]  /*10d0*/  SHF.L.U32 R146, R27, 0x10, RZ ;  /* 0x000000101b927819 */ /* 0x000fe400000006ff */
[----:B------:R-:W-:Y:S01]  /*10e0*/  PRMT R140, R26, 0x7632, R140 ;  /* 0x000076321a8c7816 */ /* 0x000fe2000000008c */
[-C--:B------:R-:W-:Y:S01]  /*10f0*/  FMUL.FTZ R22, R24, R25.reuse ;  /* 0x0000001918167220 */ /* 0x080fe20000410000 */
[----:B------:R-:W-:Y:S01]  /*1100*/  SHF.L.U32 R142, R26, 0x10, RZ ;  /* 0x000000101a8e7819 */ /* 0x000fe200000006ff */
[----:B------:R-:W-:Y:S01]  /*1110*/  FADD.FTZ R92, R92, R25 ;  /* 0x000000195c5c7221 */ /* 0x000fe20000010000 */
[----:B------:R-:W-:Y:S01]  /*1120*/  PRMT R38, R29, 0x7632, R38 ;  /* 0x000076321d267816 */ /* 0x000fe20000000026 */
[----:B------:R-:W-:Y:S01]  /*1130*/  FFMA.FTZ R68, R23, R25, R68 ;  /* 0x0000001917447223 */ /* 0x000fe20000010044 */
[----:B------:R-:W-:Y:S01]  /*1140*/  PRMT R33, R28, 0x7632, R33 ;  /* 0x000076321c217816 */ /* 0x000fe20000000021 */
[----:B------:R-:W-:Y:S01]  /*1150*/  FMUL.FTZ R25, R197, R36 ;  /* 0x00000024c5197220 */ /* 0x000fe20000410000 */
[----:B------:R-:W-:Y:S01]  /*1160*/  SHF.L.U32 R29, R29, 0x10, RZ ;  /* 0x000000101d1d7819 */ /* 0x000fe200000006ff */
[----:B------:R-:W-:Y:S01]  /*1170*/  FADD.FTZ R146, -R185, R146 ;  /* 0x00000092b9927221 */ /* 0x000fe20000010100 */
[----:B------:R-:W-:Y:S01]  /*1180*/  SHF.L.U32 R26, R45, 0x10, RZ ;  /* 0x000000102d1a7819 */ /* 0x000fe200000006ff */
[----:B------:R-:W-:Y:S01]  /*1190*/  FADD.FTZ R142, -R185, R142 ;  /* 0x0000008eb98e7221 */ /* 0x000fe20000010100 */
[----:B------:R-:W-:Y:S01]  /*11a0*/  PRMT R141, R30, 0x7632, R141 ;  /* 0x000076321e8d7816 */ /* 0x000fe2000000008d */
[----:B------:R-:W-:Y:S01]  /*11b0*/  FADD.FTZ R94, R94, R29 ;  /* 0x0000001d5e5e7221 */ /* 0x000fe20000010000 */
[----:B------:R-:W-:Y:S01]  /*11c0*/  SHF.L.U32 R143, R30, 0x10, RZ ;  /* 0x000000101e8f7819 */ /* 0x000fe200000006ff */
[-C--:B------:R-:W-:Y:S01]  /*11d0*/  FMUL.FTZ R24, R26, R29.reuse ;  /* 0x0000001d1a187220 */ /* 0x080fe20000410000 */
[----:B------:R-:W-:Y:S01]  /*11e0*/  PRMT R145, R31, 0x7632, R145 ;  /* 0x000076321f917816 */ /* 0x000fe20000000091 */
[----:B------:R-:W-:Y:S01]  /*11f0*/  FFMA.FTZ R70, R25, R29, R70 ;  /* 0x0000001d19467223 */ /* 0x000fe20000010046 */
[----:B------:R-:W-:Y:S01]  /*1200*/  SHF.L.U32 R28, R46, 0x10, RZ ;  /* 0x000000102e1c7819 */ /* 0x000fe200000006ff */
[----:B------:R-:W-:Y:S01]  /*1210*/  FMUL.FTZ R29, R197, R146 ;  /* 0x00000092c51d7220 */ /* 0x000fe20000410000 */
[----:B------:R-:W-:Y:S01]  /*1220*/  SHF.L.U32 R31, R31, 0x10, RZ ;  /* 0x000000101f1f7819 */ /* 0x000fe200000006ff */
[----:B------:R-:W-:Y:S01]  /*1230*/  FADD.FTZ R96, R96, R143 ;  /* 0x0000008f60607221 */ /* 0x000fe20000010000 */
[----:B------:R-:W-:Y:S01]  /*1240*/  SHF.L.U32 R30, R47, 0x10, RZ ;  /* 0x000000102f1e7819 */ /* 0x000fe200000006ff */
[----:B------:R-:W-:Y:S01]  /*1250*/  FMUL.FTZ R26, R28, R143 ;  /* 0x0000008f1c1a7220 */ /* 0x000fe20000410000 */
[----:B------:R-:W-:Y:S01]  /*1260*/  SHF.L.U32 R32, R32, 0x10, RZ ;  /* 0x0000001020207819 */ /* 0x000fe200000006ff */
[----:B------:R-:W-:Y:S01]  /*1270*/  FADD.FTZ R98, R98, R31 ;  /* 0x0000001f62627221 */ /* 0x000fe20000010000 */
[-C--:B------:R-:W-:Y:S01]  /*1280*/  FFMA.FTZ R74, R29, R31.reuse, R74 ;  /* 0x0000001f1d4a7223 */ /* 0x080fe2000001004a */
[----:B------:R-:W-:Y:S01]  /*1290*/  FMUL.FTZ R28, R30, R31 ;  /* 0x0000001f1e1c7220 */ /* 0x000fe20000410000 */
[----:B------:R-:W-:Y:S01]  /*12a0*/  SHF.L.U32 R31, R9, 0x10, RZ ;  /* 0x00000010091f7819 */ /* 0x000fe200000006ff */
[----:B------:R-:W-:Y:S01]  /*12b0*/  FADD.FTZ R30, -R185, R32 ;  /* 0x00000020b91e7221 */ /* 0x000fe20000010100 */
[----:B------:R-:W-:Y:S01]  /*12c0*/  SHF.L.U32 R36, R35, 0x10, RZ ;  /* 0x0000001023247819 */ /* 0x000fe200000006ff */
[----:B------:R-:W-:Y:S01]  /*12d0*/  FFMA.FTZ R35, R23, R22, R198 ;  /* 0x0000001617237223 */ /* 0x000fe200000100c6 */
[----:B------:R-:W-:Y:S01]  /*12e0*/  SHF.L.U32 R34, R33, 0x10, RZ ;  /* 0x0000001021227819 */ /* 0x000fe200000006ff */
[----:B------:R-:W-:Y:S01]  /*12f0*/  FMUL.FTZ R30, R197, R30 ;  /* 0x0000001ec51e7220 */ /* 0x000fe20000410000 */
[----:B------:R-:W-:Y:S01]  /*1300*/  PRMT R144, R27, 0x7632, R144 ;  /* 0x000076321b907816 */ /* 0x000fe20000000090 */
[----:B------:R-:W-:Y:S01]  /*1310*/  FMUL.FTZ R27, R197, R142 ;  /* 0x0000008ec51b7220 */ /* 0x000fe20000410000 */
[----:B------:R-:W-:Y:S01]  /*1320*/  FADD.FTZ R32, -R185, R36 ;  /* 0x00000024b9207221 */ /* 0x000fe20000010100 */
[-C--:B------:R-:W-:Y:S01]  /*1330*/  FMUL.FTZ R31, R31, R34.reuse ;  /* 0x000000221f1f7220 */ /* 0x080fe20000410000 */
[----:B------:R-:W-:Y:S01]  /*1340*/  FADD.FTZ R93, R93, R34 ;  /* 0x000000225d5d7221 */ /* 0x000fe20000010000 */
[----:B------:R-:W-:Y:S01]  /*1350*/  FFMA.FTZ R69, R30, R34, R69 ;  /* 0x000000221e457223 */ /* 0x000fe20000010045 */
[----:B------:R-:W-:Y:S01]  /*1360*/  FADD.FTZ R34, R199, R22 ;  /* 0x00000016c7227221 */ /* 0x000fe20000010000 */
[----:B------:R-:W-:Y:S01]  /*1370*/  FFMA.FTZ R72, R27, R143, R72 ;  /* 0x0000008f1b487223 */ /* 0x000fe20000010048 */
[----:B------:R-:W-:Y:S01]  /*1380*/  SHF.L.U32 R33, R10, 0x10, RZ ;  /* 0x000000100a217819 */ /* 0x000fe200000006ff */
[----:B------:R-:W-:Y:S01]  /*1390*/  FMUL.FTZ R32, R197, R32 ;  /* 0x00000020c5207220 */ /* 0x000fe20000410000 */
[----:B------:R-:W-:-:S02]  /*13a0*/  SHF.L.U32 R38, R38, 0x10, RZ ;  /* 0x0000001026267819 */ /* 0x000fc400000006ff */
[----:B------:R-:W-:Y:S02]  /*13b0*/  SHF.L.U32 R140, R140, 0x10, RZ ;  /* 0x000000108c8c7819 */ /* 0x000fe400000006ff */
[----:B------:R-:W-:Y:S01]  /*13c0*/  SHF.L.U32 R143, R141, 0x10, RZ ;  /* 0x000000108d8f7819 */ /* 0x000fe200000006ff */
[----:B------:R-:W-:Y:S01]  /*13d0*/  FADD.FTZ R141, R34, R31 ;  /* 0x0000001f228d7221 */ /* 0x000fe20000010000 */
[----:B------:R-:W-:Y:S01]  /*13e0*/  FFMA.FTZ R34, R30, R31, R35 ;  /* 0x0000001f1e227223 */ /* 0x000fe20000010023 */
[-C--:B------:R-:W-:Y:S01]  /*13f0*/  FMUL.FTZ R33, R33, R38.reuse ;  /* 0x0000002621217220 */ /* 0x080fe20000410000 */
[----:B------:R-:W-:Y:S01]  /*1400*/  FADD.FTZ R95, R95, R38 ;  /* 0x000000265f5f7221 */ /* 0x000fe20000010000 */
[----:B------:R-:W-:Y:S01]  /*1410*/  FFMA.FTZ R71, R32, R38, R71 ;  /* 0x0000002620477223 */ /* 0x000fe20000010047 */
[----:B------:R-:W-:Y:S01]  /*1420*/  FADD.FTZ R36, -R185, R140 ;  /* 0x0000008cb9247221 */ /* 0x000fe20000010100 */
[----:B------:R-:W-:Y:S01]  /*1430*/  FADD.FTZ R38, R141, R24 ;  /* 0x000000188d267221 */ /* 0x000fe20000010000 */
[----:B------:R-:W-:Y:S01]  /*1440*/  FFMA.FTZ R35, R25, R24, R34 ;  /* 0x0000001819237223 */ /* 0x000fe20000010022 */
[----:B------:R-:W-:Y:S01]  /*1450*/  SHF.L.U32 R142, R11, 0x10, RZ ;  /* 0x000000100b8e7819 */ /* 0x000fe200000006ff */
[----:B------:R-:W-:Y:S01]  /*1460*/  FMUL.FTZ R36, R197, R36 ;  /* 0x00000024c5247220 */ /* 0x000fe20000410000 */
[----:B------:R-:W-:Y:S01]  /*1470*/  FADD.FTZ R141, R38, R33 ;  /* 0x00000021268d7221 */ /* 0x000fe20000010000 */
[----:B------:R-:W-:Y:S01]  /*1480*/  FFMA.FTZ R38, R32, R33, R35 ;  /* 0x0000002120267223 */ /* 0x000fe20000010023 */
[----:B------:R-:W-:Y:S01]  /*1490*/  SHF.L.U32 R144, R144, 0x10, RZ ;  /* 0x0000001090907819 */ /* 0x000fe200000006ff */
[-C--:B------:R-:W-:Y:S01]  /*14a0*/  FMUL.FTZ R34, R142, R143.reuse ;  /* 0x0000008f8e227220 */ /* 0x080fe20000410000 */
        /* <DEDUP_REMOVED lines=9> */
[----:B------:R-:W-:-:S02]  /*1540*/  FMUL.FTZ R38, R197, R38 ;  /* 0x00000026c5267220 */ /* 0x000fc40000410000 */
[-C--:B------:R-:W-:Y:S01]  /*1550*/  FMUL.FTZ R35, R146, R145.reuse ;  /* 0x0000009192237220 */ /* 0x080fe20000410000 */
[----:B------:R-:W-:Y:S01]  /*1560*/  FADD.FTZ R142, R141, R28 ;  /* 0x0000001c8d8e7221 */ /* 0x000fe20000010000 */
[----:B------:R-:W-:Y:S01]  /*1570*/  FFMA.FTZ R140, R29, R28, R140 ;  /* 0x0000001c1d8c7223 */ /* 0x000fe2000001008c */
[----:B------:R-:W-:Y:S01]  /*1580*/  FADD.FTZ R99, R99, R145 ;  /* 0x0000009163637221 */ /* 0x000fe20000010000 */
[----:B------:R-:W-:Y:S01]  /*1590*/  FFMA.FTZ R75, R38, R145, R75 ;  /* 0x00000091264b7223 */ /* 0x000fe2000001004b */
[----:B------:R-:W-:Y:S01]  /*15a0*/  FADD.FTZ R199, R142, R35 ;  /* 0x000000238ec77221 */ /* 0x000fe20000010000 */
[----:B------:R-:W-:-:S07]  /*15b0*/  FFMA.FTZ R198, R38, R35, R140 ;  /* 0x0000002326c67223 */ /* 0x000fce000001008c */
.L_x_4:
[----:B------:R-:W-:Y:S05]  /*15c0*/  BSYNC.RECONVERGENT B0 ;  /* 0x0000000000007941 */ /* 0x000fea0003800200 */
.L_x_3:
        /* <DEDUP_REMOVED lines=13> */
[----:B------:R-:W-:Y:S02]  /*16a0*/  SHF.L.U32 R161, R7, 0x10, RZ ;  /* 0x0000001007a17819 */ /* 0x000fe400000006ff */
[----:B------:R-:W-:Y:S02]  /*16b0*/  SHF.L.U32 R163, R8, 0x10, RZ ;  /* 0x0000001008a37819 */ /* 0x000fe400000006ff */
[----:B------:R-:W-:Y:S02]  /*16c0*/  IADD3 R201, PT, PT, R201, 0x80, RZ ;  /* 0x00000080c9c97810 */ /* 0x000fe40007ffe0ff */
[----:B--2---:R-:W-:Y:S02]  /*16d0*/  SHF.L.U32 R158, R142, 0x10, RZ ;  /* 0x000000108e9e7819 */ /* 0x004fe400000006ff */
[C---:B------:R-:W-:Y:S02]  /*16e0*/  PRMT R157, R140.reuse, 0x7632, R157 ;  /* 0x000076328c9d7816 */ /* 0x040fe4000000009d */
[----:B------:R-:W-:Y:S01]  /*16f0*/  SHF.L.U32 R154, R141, 0x10, RZ ;  /* 0x000000108d9a7819 */ /* 0x000fe200000006ff */
[----:B------:R-:W-:Y:S01]  /*1700*/  FADD.FTZ R158, -R185, R158 ;  /* 0x0000009eb99e7221 */ /* 0x000fe20000010100 */
[----:B------:R-:W-:-:S02]  /*1710*/  SHF.L.U32 R152, R140, 0x10, RZ ;  /* 0x000000108c987819 */ /* 0x000fc400000006ff */
[----:B------:R-:W-:Y:S01]  /*1720*/  SHF.L.U32 R160, R143, 0x10, RZ ;  /* 0x000000108fa07819 */ /* 0x000fe200000006ff */
[----:B-----5:R-:W-:Y:S01]  /*1730*/  FMUL.FTZ R153, R197, R158 ;  /* 0x0000009ec5997220 */ /* 0x020fe20000410000 */
[----:B------:R-:W-:Y:S01]  /*1740*/  SHF.L.U32 R158, R157, 0x10, RZ ;  /* 0x000000109d9e7819 */ /* 0x000fe200000006ff */
[----:B------:R-:W-:Y:S01]  /*1750*/  FADD.FTZ R156, -R185, R154 ;  /* 0x0000009ab99c7221 */ /* 0x000fe20000010100 */
[----:B------:R-:W-:Y:S01]  /*1760*/  PRMT R164, R143, 0x7632, R164 ;  /* 0x000076328fa47816 */ /* 0x000fe200000000a4 */
[C---:B0-----:R-:W-:Y:S01]  /*1770*/  FADD.FTZ R150, -R185.reuse, R152 ;  /* 0x00000098b9967221 */ /* 0x041fe20000010100 */
[----:B------:R-:W-:Y:S01]  /*1780*/  SHF.L.U32 R140, R48, 0x10, RZ ;  /* 0x00000010308c7819 */ /* 0x000fe200000006ff */
[C---:B------:R-:W-:Y:S01]  /*1790*/  FADD.FTZ R160, -R185.reuse, R160 ;  /* 0x000000a0b9a07221 */ /* 0x040fe20000010100 */
[----:B---3--:R-:W-:Y:S01]  /*17a0*/  SHF.L.U32 R143, R144, 0x10, RZ ;  /* 0x00000010908f7819 */ /* 0x008fe200000006ff */
[----:B------:R-:W-:Y:S01]  /*17b0*/  FADD.FTZ R158, -R185, R158 ;  /* 0x0000009eb99e7221 */ /* 0x000fe20000010100 */
[----:B------:R-:W-:Y:S01]  /*17c0*/  SHF.L.U32 R155, R146, 0x10, RZ ;  /* 0x00000010929b7819 */ /* 0x000fe200000006ff */
[----:B------:R-:W-:Y:S01]  /*17d0*/  FMUL.FTZ R149, R197, R150 ;  /* 0x00000096c5957220 */ /* 0x000fe20000410000 */
[----:B------:R-:W-:Y:S01]  /*17e0*/  SHF.L.U32 R154, R50, 0x10, RZ ;  /* 0x00000010329a7819 */ /* 0x000fe200000006ff */
[----:B------:R-:W-:Y:S01]  /*17f0*/  FMUL.FTZ R150, R140, R143 ;  /* 0x0000008f8c967220 */ /* 0x000fe20000410000 */
[----:B------:R-:W-:Y:S01]  /*1800*/  PRMT R159, R141, 0x7632, R159 ;  /* 0x000076328d9f7816 */ /* 0x000fe2000000009f */
[----:B------:R-:W-:Y:S01]  /*1810*/  FADD.FTZ R132, R132, R155 ;  /* 0x0000009b84847221 */ /* 0x000fe20000010000 */
[----:B------:R-:W-:Y:S01]  /*1820*/  PRMT R141, R144, 0x7632, R141 ;  /* 0x00007632908d7816 */ /* 0x000fe2000000008d */
[-C--:B------:R-:W-:Y:S01]  /*1830*/  FMUL.FTZ R154, R154, R155.reuse ;  /* 0x0000009b9a9a7220 */ /* 0x080fe20000410000 */
[----:B------:R-:W-:Y:S01]  /*1840*/  FFMA.FTZ R104, R153, R155, R104 ;  /* 0x0000009b99687223 */ /* 0x000fe20000010068 */
[----:B------:R-:W-:Y:S01]  /*1850*/  FMUL.FTZ R155, R197, R160 ;  /* 0x000000a0c59b7220 */ /* 0x000fe20000410000 */
[----:B------:R-:W-:Y:S01]  /*1860*/  SHF.L.U32 R157, R5, 0x10, RZ ;  /* 0x00000010059d7819 */ /* 0x000fe200000006ff */
[----:B------:R-:W-:Y:S01]  /*1870*/  FMUL.FTZ R158, R197, R158 ;  /* 0x0000009ec59e7220 */ /* 0x000fe20000410000 */
[----:B------:R-:W-:Y:S01]  /*1880*/  SHF.L.U32 R140, R141, 0x10, RZ ;  /* 0x000000108d8c7819 */ /* 0x000fe200000006ff */
[----:B------:R-:W-:Y:S01]  /*1890*/  FFMA.FTZ R141, R149, R150, R198 ;  /* 0x00000096958d7223 */ /* 0x000fe200000100c6 */
[----:B------:R-:W-:Y:S01]  /*18a0*/  SHF.L.U32 R160, R159, 0x10, RZ ;  /* 0x000000109fa07819 */ /* 0x000fe200000006ff */
[----:B------:R-:W-:Y:S01]  /*18b0*/  FADD.FTZ R128, R128, R143 ;  /* 0x0000008f80807221 */ /* 0x000fe20000010000 */
[----:B------:R-:W-:Y:S01]  /*18c0*/  PRMT R162, R142, 0x7632, R162 ;  /* 0x000076328ea27816 */ /* 0x000fe200000000a2 */
[-C--:B------:R-:W-:Y:S01]  /*18d0*/  FMUL.FTZ R157, R157, R140.reuse ;  /* 0x0000008c9d9d7220 */ /* 0x080fe20000410000 */
[----:B------:R-:W-:Y:S01]  /*18e0*/  PRMT R142, R145, 0x7632, R142 ;  /* 0x00007632918e7816 */ /* 0x000fe2000000008e */
[----:B------:R-:W-:Y:S01]  /*18f0*/  FADD.FTZ R129, R129, R140 ;  /* 0x0000008c81817221 */ /* 0x000fe20000010000 */
[----:B------:R-:W-:Y:S01]  /*1900*/  FFMA.FTZ R101, R158, R140, R101 ;  /* 0x0000008c9e657223 */ /* 0x000fe20000010065 */
[----:B------:R-:W-:Y:S01]  /*1910*/  SHF.L.U32 R145, R145, 0x10, RZ ;  /* 0x0000001091917819 */ /* 0x000fe200000006ff */
[----:B------:R-:W-:Y:S01]  /*1920*/  FADD.FTZ R160, -R185, R160 ;  /* 0x000000a0b9a07221 */ /* 0x000fe20000010100 */
[----:B------:R-:W-:Y:S01]  /*1930*/  SHF.L.U32 R152, R49, 0x10, RZ ;  /* 0x0000001031987819 */ /* 0x000fe200000006ff */
[----:B------:R-:W-:Y:S01]  /*1940*/  FADD.FTZ R140, R199, R150 ;  /* 0x00000096c78c7221 */ /* 0x000fe20000010000 */
[----:B------:R-:W-:Y:S01]  /*1950*/  FFMA.FTZ R100, R149, R143, R100 ;  /* 0x0000008f95647223 */ /* 0x000fe20000010064 */
[----:B------:R-:W-:Y:S01]  /*1960*/  SHF.L.U32 R159, R6, 0x10, RZ ;  /* 0x00000010069f7819 */ /* 0x000fe200000006ff */
[C---:B------:R-:W-:Y:S01]  /*1970*/  FMUL.FTZ R160, R197.reuse, R160 ;  /* 0x000000a0c5a07220 */ /* 0x040fe20000410000 */
[----:B------:R-:W-:Y:S01]  /*1980*/  SHF.L.U32 R142, R142, 0x10, RZ ;  /* 0x000000108e8e7819 */ /* 0x000fe200000006ff */
[----:B------:R-:W-:Y:S01]  /*1990*/  FADD.FTZ R143, R140, R157 ;  /* 0x0000009d8c8f7221 */ /* 0x000fe20000010000 */
[----:B------:R-:W-:Y:S01]  /*19a0*/  FMUL.FTZ R151, R197, R156 ;  /* 0x0000009cc5977220 */ /* 0x000fe20000410000 */
[----:B------:R-:W-:Y:S01]  /*19b0*/  FMUL.FTZ R152, R152, R145 ;  /* 0x0000009198987220 */ /* 0x000fe20000410000 */
[----:B------:R-:W-:Y:S01]  /*19c0*/  FFMA.FTZ R140, R158, R157, R141 ;  /* 0x0000009d9e8c7223 */ /* 0x000fe2000001008d */
[----:B------:R-:W-:Y:S01]  /*19d0*/  PRMT R144, R146, 0x7632, R144 ;  /* 0x0000763292907816 */ /* 0x000fe20000000090 */
[-C--:B------:R-:W-:Y:S01]  /*19e0*/  FMUL.FTZ R159, R159, R142.reuse ;  /* 0x0000008e9f9f7220 */ /* 0x080fe20000410000 */
[----:B------:R-:W-:Y:S01]  /*19f0*/  FADD.FTZ R131, R131, R142 ;  /* 0x0000008e83837221 */ /* 0x000fe20000010000 */
[----:B------:R-:W-:Y:S01]  /*1a00*/  FFMA.FTZ R103, R160, R142, R103 ;  /* 0x0000008ea0677223 */ /* 0x000fe20000010067 */
[----:B------:R-:W-:Y:S01]  /*1a10*/  SHF.L.U32 R162, R162, 0x10, RZ ;  /* 0x00000010a2a27819 */ /* 0x000fe200000006ff */
[----:B------:R-:W-:Y:S01]  /*1a20*/  FADD.FTZ R142, R143, R152 ;  /* 0x000000988f8e7221 */ /* 0x000fe20000010000 */
[----:B------:R-:W-:Y:S01]  /*1a30*/  FFMA.FTZ R141, R151, R152, R140 ;  /* 0x00000098978d7223 */ /* 0x000fe2000001008c */
[----:B------:R-:W-:Y:S01]  /*1a40*/  SHF.L.U32 R144, R144, 0x10, RZ ;  /* 0x0000001090907819 */ /* 0x000fe200000006ff */
[----:B------:R-:W-:Y:S01]  /*1a50*/  FADD.FTZ R130, R130, R145 ;  /* 0x0000009182827221 */ /* 0x000fe20000010000 */
[----:B------:R-:W-:Y:S01]  /*1a60*/  FADD.FTZ R162, -R185, R162 ;  /* 0x000000a2b9a27221 */ /* 0x000fe20000010100 */
[----:B------:R-:W-:Y:S01]  /*1a70*/  FADD.FTZ R143, R142, R159 ;  /* 0x0000009f8e8f7221 */ /* 0x000fe20000010000 */
[----:B------:R-:W-:Y:S01]  /*1a80*/  FFMA.FTZ R140, R160, R159, R141 ;  /* 0x0000009fa08c7223 */ /* 0x000fe2000001008d */
[----:B------:R-:W-:Y:S01]  /*1a90*/  PRMT R146, R147, 0x7632, R146 ;  /* 0x0000763293927816 */ /* 0x000fe20000000092 */
[----:B------:R-:W-:Y:S01]  /*1aa0*/  FMUL.FTZ R161, R161, R144 ;  /* 0x00000090a1a17220 */ /* 0x000fe20000410000 */
[----:B------:R-:W-:Y:S01]  /*1ab0*/  SHF.L.U32 R147, R147, 0x10, RZ ;  /* 0x0000001093937819 */ /* 0x000fe200000006ff */
[----:B------:R-:W-:Y:S01]  /*1ac0*/  FMUL.FTZ R162, R197, R162 ;  /* 0x000000a2c5a27220 */ /* 0x000fe20000410000 */
[----:B------:R-:W-:Y:S01]  /*1ad0*/  SHF.L.U32 R156, R51, 0x10, RZ ;  /* 0x00000010339c7819 */ /* 0x000fe200000006ff */
[----:B------:R-:W-:Y:S01]  /*1ae0*/  FADD.FTZ R142, R143, R154 ;  /* 0x0000009a8f8e7221 */ /* 0x000fe20000010000 */
[----:B------:R-:W-:Y:S01]  /*1af0*/  SHF.L.U32 R164, R164, 0x10, RZ ;  /* 0x00000010a4a47819 */ /* 0x000fe200000006ff */
[----:B------:R-:W-:Y:S01]  /*1b00*/  FFMA.FTZ R141, R153, R154, R140 ;  /* 0x0000009a998d7223 */ /* 0x000fe2000001008c */
[----:B------:R-:W-:Y:S01]  /*1b10*/  SHF.L.U32 R146, R146, 0x10, RZ ;  /* 0x0000001092927819 */ /* 0x000fe200000006ff */
[----:B------:R-:W-:Y:S01]  /*1b20*/  FMUL.FTZ R156, R156, R147 ;  /* 0x000000939c9c7220 */ /* 0x000fe20000410000 */
[----:B------:R-:W-:Y:S01]  /*1b30*/  FADD.FTZ R143, R142, R161 ;  /* 0x000000a18e8f7221 */ /* 0x000fe20000010000 */
[----:B------:R-:W-:Y:S01]  /*1b40*/  FADD.FTZ R164, -R185, R164 ;  /* 0x000000a4b9a47221 */ /* 0x000fe20000010100 */
[----:B------:R-:W-:Y:S01]  /*1b50*/  FFMA.FTZ R140, R162, R161, R141 ;  /* 0x000000a1a28c7223 */ /* 0x000fe2000001008d */
[----:B------:R-:W-:Y:S01]  /*1b60*/  FMUL.FTZ R163, R163, R146 ;  /* 0x00000092a3a37220 */ /* 0x000fe20000410000 */
[----:B------:R-:W-:Y:S01]  /*1b70*/  FADD.FTZ R142, R143, R156 ;  /* 0x0000009c8f8e7221 */ /* 0x000fe20000010000 */
[----:B------:R-:W-:Y:S01]  /*1b80*/  FMUL.FTZ R164, R197, R164 ;  /* 0x000000a4c5a47220 */ /* 0x000fe20000410000 */
[----:B------:R-:W-:Y:S01]  /*1b90*/  FFMA.FTZ R140, R155, R156, R140 ;  /* 0x0000009c9b8c7223 */ /* 0x000fe2000001008c */
[----:B------:R-:W-:Y:S01]  /*1ba0*/  FFMA.FTZ R102, R151, R145, R102 ;  /* 0x0000009197667223 */ /* 0x000fe20000010066 */
[----:B------:R-:W-:Y:S01]  /*1bb0*/  FADD.FTZ R134, R134, R147 ;  /* 0x0000009386867221 */ /* 0x000fe20000010000 */
[----:B------:R-:W-:Y:S01]  /*1bc0*/  FFMA.FTZ R106, R155, R147, R106 ;  /* 0x000000939b6a7223 */ /* 0x000fe2000001006a */
[----:B------:R-:W-:Y:S01]  /*1bd0*/  FADD.FTZ R133, R133, R144 ;  /* 0x0000009085857221 */ /* 0x000fe20000010000 */
[----:B------:R-:W-:Y:S01]  /*1be0*/  FFMA.FTZ R105, R162, R144, R105 ;  /* 0x00000090a2697223 */ /* 0x000fe20000010069 */
[----:B------:R-:W-:Y:S01]  /*1bf0*/  FADD.FTZ R135, R135, R146 ;  /* 0x0000009287877221 */ /* 0x000fe20000010000 */
[----:B------:R-:W-:Y:S01]  /*1c00*/  FFMA.FTZ R107, R164, R146, R107 ;  /* 0x00000092a46b7223 */ /* 0x000fe2000001006b */
[----:B------:R-:W-:Y:S01]  /*1c10*/  FADD.FTZ R199, R142, R163 ;  /* 0x000000a38ec77221 */ /* 0x000fe20000010000 */
[----:B------:R-:W-:-:S07]  /*1c20*/  FFMA.FTZ R198, R164, R163, R140 ;  /* 0x000000a3a4c67223 */ /* 0x000fce000001008c */
.L_x_6:
[----:B------:R-:W-:Y:S05]  /*1c30*/  BSYNC.RECONVERGENT B0 ;  /* 0x0000000000007941 */ /* 0x000fea0003800200 */
.L_x_5:
[----:B------:R-:W-:Y:S01]  /*1c40*/  ISETP.GE.U32.AND P4, PT, R19, 0x200, PT ;  /* 0x000002001300780c */ /* 0x000fe20003f86070 */
[----:B------:R-:W-:Y:S01]  /*1c50*/  BSSY.RECONVERGENT B0, `(.L_x_7) ;  /* 0x0000066000007945 */ /* 0x000fe20003800200 */
[----:B------:R-:W-:-:S11]  /*1c60*/  MOV R203, 0x400 ;  /* 0x0000040000cb7802 */ /* 0x000fd60000000f00 */
[----:B------:R-:W-:Y:S05]  /*1c70*/  @!P4 BRA `(.L_x_8) ;  /* 0x00000004008cc947 */ /* 0x000fea0003800000 */
[----:B------:R-:W-:Y:S01]  /*1c80*/  ISETP.NE.U32.AND P0, PT, RZ, UR8, PT ;  /* 0x00000008ff007c0c */ /* 0x000fe2000bf05070 */
[----:B------:R-:W0:Y:S03]  /*1c90*/  LDC.64 R144, c[0x0][0x428] ;  /* 0x00010a00ff907b82 */ /* 0x000e260000000a00 */
[----:B------:R-:W-:-:S13]  /*1ca0*/  ISETP.NE.AND.EX P0, PT, RZ, UR9, PT, P0 ;  /* 0x00000009ff007c0c */ /* 0x000fda000bf05300 */
[----:B------:R-:W1:Y:S02]  /*1cb0*/  @P0 LDC.64 R140, c[0x0][0x438] ;  /* 0x00010e00ff8c0b82 */ /* 0x000e640000000a00 */
[----:B-1----:R-:W-:-:S06]  /*1cc0*/  @P0 IMAD.WIDE.U32 R166, R201, 0x10, R140 ;  /* 0x00000010c9a60825 */ /* 0x002fcc00078e008c */
[----:B------:R-:W1:Y:S01]  /*1cd0*/  LDC.64 R140, c[0x0][0x3a8] ;  /* 0x0000ea00ff8c7b82 */ /* 0x000e620000000a00 */
[C---:B0-----:R-:W-:Y:S01]  /*1ce0*/  IMAD.WIDE.U32 R144, R201.reuse, 0x10, R144 ;  /* 0x00000010c9907825 */ /* 0x041fe200078e0090 */
[----:B------:R0:W5:Y:S05]  /*1cf0*/  @P0 LDG.E.128 R136, desc[UR4][R166.64] ;  /* 0x00000004a6880981 */ /* 0x00016a000c1e1d00 */
[----:B------:R-:W2:Y:S01]  /*1d00*/  LDG.E.128 R144, desc[UR4][R144.64] ;  /* 0x0000000490907981 */ /* 0x000ea2000c1e1d00 */
[----:B-1----:R-:W-:-:S06]  /*1d10*/  IMAD.WIDE.U32 R140, R201, 0x10, R140 ;  /* 0x00000010c98c7825 */ /* 0x002fcc00078e008c */
[----:B------:R-:W3:Y:S01]  /*1d20*/  LDG.E.128 R140, desc[UR4][R140.64] ;  /* 0x000000048c8c7981 */ /* 0x000ee2000c1e1d00 */
[----:B------:R-:W-:Y:S02]  /*1d30*/  SHF.L.U32 R173, R0, 0x10, RZ ;  /* 0x0000001000ad7819 */ /* 0x000fe400000006ff */
[----:B------:R-:W-:Y:S02]  /*1d40*/  SHF.L.U32 R175, R2, 0x10, RZ ;  /* 0x0000001002af7819 */ /* 0x000fe400000006ff */
[----:B------:R-:W-:Y:S02]  /*1d50*/  SHF.L.U32 R177, R3, 0x10, RZ ;  /* 0x0000001003b17819 */ /* 0x000fe400000006ff */
[----:B------:R-:W-:Y:S02]  /*1d60*/  SHF.L.U32 R179, R4, 0x10, RZ ;  /* 0x0000001004b37819 */ /* 0x000fe400000006ff */
[----:B---3--:R-:W-:Y:S02]  /*1d70*/  PRMT R165, R140, 0x7632, R165 ;  /* 0x000076328ca57816 */ /* 0x008fe400000000a5 */
[----:B0-----:R-:W-:-:S02]  /*1d80*/  PRMT R166, R142, 0x7632, R166 ;  /* 0x000076328ea67816 */ /* 0x001fc400000000a6 */
[----:B------:R-:W-:Y:S02]  /*1d90*/  SHF.L.U32 R168, R140, 0x10, RZ ;  /* 0x000000108ca87819 */ /* 0x000fe400000006ff */
[----:B------:R-:W-:Y:S02]  /*1da0*/  SHF.L.U32 R174, R143, 0x10, RZ ;  /* 0x000000108fae7819 */ /* 0x000fe400000006ff */
[----:B------:R-:W-:Y:S02]  /*1db0*/  SHF.L.U32 R140, R165, 0x10, RZ ;  /* 0x00000010a58c7819 */ /* 0x000fe400000006ff */
[----:B------:R-:W-:Y:S01]  /*1dc0*/  SHF.L.U32 R166, R166, 0x10, RZ ;  /* 0x00000010a6a67819 */ /* 0x000fe200000006ff */
[----:B------:R-:W-:Y:S01]  /*1dd0*/  FADD.FTZ R180, -R185, R174 ;  /* 0x000000aeb9b47221 */ /* 0x000fe20000010100 */
[----:B------:R-:W-:Y:S01]  /*1de0*/  SHF.L.U32 R170, R141, 0x10, RZ ;  /* 0x000000108daa7819 */ /* 0x000fe200000006ff */
[----:B------:R-:W-:Y:S01]  /*1df0*/  FADD.FTZ R174, -R185, R140 ;  /* 0x0000008cb9ae7221 */ /* 0x000fe20000010100 */
[----:B------:R-:W-:Y:S01]  /*1e00*/  PRMT R169, R141, 0x7632, R169 ;  /* 0x000076328da97816 */ /* 0x000fe200000000a9 */
[----:B------:R-:W-:Y:S01]  /*1e10*/  FADD.FTZ R178, -R185, R166 ;  /* 0x000000a6b9b27221 */ /* 0x000fe20000010100 */
[----:B------:R-:W-:-:S02]  /*1e20*/  SHF.L.U32 R172, R142, 0x10, RZ ;  /* 0x000000108eac7819 */ /* 0x000fc400000006ff */
[----:B--2---:R-:W-:Y:S01]  /*1e30*/  PRMT R140, R144, 0x7632, R140 ;  /* 0x00007632908c7816 */ /* 0x004fe2000000008c */
[C---:B------:R-:W-:Y:S01]  /*1e40*/  FADD.FTZ R168, -R185.reuse, R168 ;  /* 0x000000a8b9a87221 */ /* 0x040fe20000010100 */
[----:B------:R-:W-:Y:S02]  /*1e50*/  SHF.L.U32 R166, R52, 0x10, RZ ;  /* 0x0000001034a67819 */ /* 0x000fe400000006ff */
[----:B------:R-:W-:Y:S01]  /*1e60*/  SHF.L.U32 R141, R144, 0x10, RZ ;  /* 0x00000010908d7819 */ /* 0x000fe200000006ff */
[----:B------:R-:W-:Y:S01]  /*1e70*/  FADD.FTZ R170, -R185, R170 ;  /* 0x000000aab9aa7221 */ /* 0x000fe20000010100 */
[----:B------:R-:W-:Y:S02]  /*1e80*/  PRMT R167, R143, 0x7632, R167 ;  /* 0x000076328fa77816 */ /* 0x000fe400000000a7 */
[----:B------:R-:W-:Y:S01]  /*1e90*/  SHF.L.U32 R142, R169, 0x10, RZ ;  /* 0x00000010a98e7819 */ /* 0x000fe200000006ff */
[----:B------:R-:W-:Y:S01]  /*1ea0*/  FADD.FTZ R172, -R185, R172 ;  /* 0x000000acb9ac7221 */ /* 0x000fe20000010100 */
[----:B------:R-:W-:Y:S01]  /*1eb0*/  SHF.L.U32 R140, R140, 0x10, RZ ;  /* 0x000000108c8c7819 */ /* 0x000fe200000006ff */
[----:B-----5:R-:W-:Y:S01]  /*1ec0*/  FMUL.FTZ R174, R197, R174 ;  /* 0x000000aec5ae7220 */ /* 0x020fe20000410000 */
[----:B------:R-:W-:Y:S01]  /*1ed0*/  SHF.L.U32 R200, R167, 0x10, RZ ;  /* 0x00000010a7c87819 */ /* 0x000fe200000006ff */
[C---:B------:R-:W-:Y:S01]  /*1ee0*/  FMUL.FTZ R165, R197.reuse, R168 ;  /* 0x000000a8c5a57220 */ /* 0x040fe20000410000 */
[-C--:B------:R-:W-:Y:S01]  /*1ef0*/  FMUL.FTZ R166, R166, R141.reuse ;  /* 0x0000008da6a67220 */ /* 0x080fe20000410000 */
[----:B------:R-:W-:Y:S01]  /*1f00*/  FMUL.FTZ R167, R197, R170 ;  /* 0x000000aac5a77220 */ /* 0x000fe20000410000 */
[--C-:B------:R-:W-:Y:S01]  /*1f10*/  FADD.FTZ R176, -R185, R142.reuse ;  /* 0x0000008eb9b07221 */ /* 0x100fe20000010100 */
[----:B------:R-:W-:Y:S01]  /*1f20*/  SHF.L.U32 R143, R146, 0x10, RZ ;  /* 0x00000010928f7819 */ /* 0x000fe200000006ff */
[----:B------:R-:W-:Y:S01]  /*1f30*/  FMUL.FTZ R169, R197, R172 ;  /* 0x000000acc5a97220 */ /* 0x000fe20000410000 */
[----:B------:R-:W-:Y:S01]  /*1f40*/  SHF.L.U32 R170, R54, 0x10, RZ ;  /* 0x0000001036aa7819 */ /* 0x000fe200000006ff */
[-C--:B------:R-:W-:Y:S01]  /*1f50*/  FMUL.FTZ R173, R173, R140.reuse ;  /* 0x0000008cadad7220 */ /* 0x080fe20000410000 */
[----:B------:R-:W-:Y:S01]  /*1f60*/  PRMT R142, R145, 0x7632, R142 ;  /* 0x00007632918e7816 */ /* 0x000fe2000000008e */
[----:B------:R-:W-:Y:S01]  /*1f70*/  FADD.FTZ R109, R109, R140 ;  /* 0x0000008c6d6d7221 */ /* 0x000fe20000010000 */
[----:B------:R-:W-:Y:S01]  /*1f80*/  FFMA.FTZ R77, R174, R140, R77 ;  /* 0x0000008cae4d7223 */ /* 0x000fe2000001004d */
[----:B------:R-:W-:Y:S01]  /*1f90*/  SHF.L.U32 R145, R145, 0x10, RZ ;  /* 0x0000001091917819 */ /* 0x000fe200000006ff */
[----:B------:R-:W-:Y:S01]  /*1fa0*/  FADD.FTZ R108, R108, R141 ;  /* 0x0000008d6c6c7221 */ /* 0x000fe20000010000 */
[----:B------:R-:W-:Y:S01]  /*1fb0*/  SHF.L.U32 R168, R53, 0x10, RZ ;  /* 0x0000001035a87819 */ /* 0x000fe200000006ff */
[----:B------:R-:W-:Y:S01]  /*1fc0*/  FFMA.FTZ R76, R165, R141, R76 ;  /* 0x0000008da54c7223 */ /* 0x000fe2000001004c */
[----:B------:R-:W-:Y:S01]  /*1fd0*/  FADD.FTZ R140, R199, R166 ;  /* 0x000000a6c78c7221 */ /* 0x000fe20000010000 */
[----:B------:R-:W-:Y:S01]  /*1fe0*/  FFMA.FTZ R141, R165, R166, R198 ;  /* 0x000000a6a58d7223 */ /* 0x000fe200000100c6 */
[-C--:B------:R-:W-:Y:S01]  /*1ff0*/  FMUL.FTZ R170, R170, R143.reuse ;  /* 0x0000008faaaa7220 */ /* 0x080fe20000410000 */
[----:B------:R-:W-:Y:S01]  /*2000*/  FADD.FTZ R112, R112, R143 ;  /* 0x0000008f70707221 */ /* 0x000fe20000010000 */
[----:B------:R-:W-:Y:S01]  /*2010*/  FFMA.FTZ R80, R169, R143, R80 ;  /* 0x0000008fa9507223 */ /* 0x000fe20000010050 */
[----:B------:R-:W-:Y:S01]  /*2020*/  SHF.L.U32 R142, R142, 0x10, RZ ;  /* 0x000000108e8e7819 */ /* 0x000fe200000006ff */
[----:B------:R-:W-:Y:S01]  /*2030*/  FMUL.FTZ R176, R197, R176 ;  /* 0x000000b0c5b07220 */ /* 0x000fe20000410000 */
[----:B------:R-:W-:Y:S01]  /*2040*/  FADD.FTZ R143, R140, R173 ;  /* 0x000000ad8c8f7221 */ /* 0x000fe20000010000 */
[----:B------:R-:W-:Y:S01]  /*2050*/  FMUL.FTZ R168, R168, R145 ;  /* 0x00000091a8a87220 */ /* 0x000fe20000410000 */
[----:B------:R-:W-:Y:S01]  /*2060*/  FFMA.FTZ R140, R174, R173, R141 ;  /* 0x000000adae8c7223 */ /* 0x000fe2000001008d */
[----:B------:R-:W-:Y:S01]  /*2070*/  PRMT R144, R146, 0x7632, R144 ;  /* 0x0000763292907816 */ /* 0x000fe20000000090 */
[-C--:B------:R-:W-:Y:S01]  /*2080*/  FMUL.FTZ R175, R175, R142.reuse ;  /* 0x0000008eafaf7220 */ /* 0x080fe20000410000 */
[----:B------:R-:W-:Y:S01]  /*2090*/  FADD.FTZ R111, R111, R142 ;  /* 0x0000008e6f6f7221 */ /* 0x000fe20000010000 */
[----:B------:R-:W-:Y:S01]  /*20a0*/  FFMA.FTZ R79, R176, R142, R79 ;  /* 0x0000008eb04f7223 */ /* 0x000fe2000001004f */
[----:B------:R-:W-:Y:S01]  /*20b0*/  FADD.FTZ R142, R143, R168 ;  /* 0x000000a88f8e7221 */ /* 0x000fe20000010000 */
[----:B------:R-:W-:Y:S01]  /*20c0*/  FFMA.FTZ R141, R167, R168, R140 ;  /* 0x000000a8a78d7223 */ /* 0x000fe2000001008c */
[----:B------:R-:W-:-:S02]  /*20d0*/  SHF.L.U32 R144, R144, 0x10, RZ ;  /* 0x0000001090907819 */ /* 0x000fc400000006ff */
        /* <DEDUP_REMOVED lines=8> */
[----:B------:R-:W-:Y:S01]  /*2160*/  FFMA.FTZ R140, R169, R170, R140 ;  /* 0x000000aaa98c7223 */ /* 0x000fe2000001008c */
[----:B------:R-:W-:Y:S01]  /*2170*/  SHF.L.U32 R146, R146, 0x10, RZ ;  /* 0x0000001092927819 */ /* 0x000fe200000006ff */
[----:B------:R-:W-:Y:S01]  /*2180*/  FADD.FTZ R200, -R185, R200 ;  /* 0x000000c8b9c87221 */ /* 0x000fe20000010100 */
[----:B------:R-:W-:Y:S01]  /*2190*/  FMUL.FTZ R171, R197, R180 ;  /* 0x000000b4c5ab7220 */ /* 0x000fe20000410000 */
[----:B------:R-:W-:Y:S01]  /*21a0*/  FMUL.FTZ R172, R172, R147 ;  /* 0x00000093acac7220 */ /* 0x000fe20000410000 */
[----:B------:R-:W-:Y:S01]  /*21b0*/  FADD.FTZ R141, R142, R177 ;  /* 0x000000b18e8d7221 */ /* 0x000fe20000010000 */
[----:B------:R-:W-:Y:S01]  /*21c0*/  FFMA.FTZ R140, R178, R177, R140 ;  /* 0x000000b1b28c7223 */ /* 0x000fe2000001008c */
[----:B------:R-:W-:Y:S01]  /*21d0*/  FMUL.FTZ R179, R179, R146 ;  /* 0x00000092b3b37220 */ /* 0x000fe20000410000 */
[----:B------:R-:W-:Y:S01]  /*21e0*/  FMUL.FTZ R180, R197, R200 ;  /* 0x000000c8c5b47220 */ /* 0x000fe20000410000 */
[----:B------:R-:W-:Y:S01]  /*21f0*/  FADD.FTZ R142, R141, R172 ;  /* 0x000000ac8d8e7221 */ /* 0x000fe20000010000 */
        /* <DEDUP_REMOVED lines=11> */
.L_x_8:
[----:B------:R-:W-:Y:S05]  /*22b0*/  BSYNC.RECONVERGENT B0 ;  /* 0x0000000000007941 */ /* 0x000fea0003800200 */
.L_x_7:
[----:B------:R-:W-:Y:S01]  /*22c0*/  P2R R140, PR, RZ, 0x2 ;  /* 0x00000002ff8c7803 */ /* 0x000fe20000000000 */
[----:B------:R-:W0:Y:S01]  /*22d0*/  SHFL.DOWN PT, R141, R198, 0x10, 0x1f ;  /* 0x0a001f00c68d7f89 */ /* 0x000e2200000e0000 */
[----:B------:R-:W-:Y:S02]  /*22e0*/  LOP3.LUT P1, RZ, R21, 0x1f, RZ, 0xc0, !PT ;  /* 0x0000001f15ff7812 */ /* 0x000fe4000782c0ff */
[----:B------:R-:W-:Y:S02]  /*22f0*/  LEA R203, R184, R203, 0x18 ;  /* 0x000000cbb8cb7211 */ /* 0x000fe400078ec0ff */
[----:B------:R-:W-:Y:S02]  /*2300*/  PLOP3.LUT P0, PT, PT, PT, PT, 0x80, 0x8 ;  /* 0x000000000008781c */ /* 0x000fe40003f0f070 */
[----:B------:R-:W-:-:S07]  /*2310*/  IADD3 R201, PT, PT, R203, 0x4020, RZ ;  /* 0x00004020cbc97810 */ /* 0x000fce0007ffe0ff */
[----:B------:R-:W-:Y:S02]  /*2320*/  @!P1 PLOP3.LUT P0, PT, P5, PT, PT, 0x80, 0x8 ;  /* 0x000000000008981c */ /* 0x000fe40002f0f070 */
[----:B------:R-:W-:Y:S02]  /*2330*/  @!P1 MOV R200, R201 ;  /* 0x000000c900c89202 */ /* 0x000fe40000000f00 */
[----:B------:R-:W-:Y:S02]  /*2340*/  ISETP.NE.AND P1, PT, R140, RZ, PT ;  /* 0x000000ff8c00720c */ /* 0x000fe40003f25270 */
[----:B------:R-:W1:Y:S01]  /*2350*/  SHFL.DOWN PT, R140, R199, 0x10, 0x1f ;  /* 0x0a001f00c78c7f89 */ /* 0x000e6200000e0000 */
[----:B0-----:R-:W-:-:S06]  /*2360*/  FADD.FTZ R141, R141, R198 ;  /* 0x000000c68d8d7221 */ /* 0x001fcc0000010000 */
[----:B------:R-:W-:Y:S01]  /*2370*/  @!P0 IADD3 R200, PT, PT, R203, 0x4000, RZ ;  /* 0x00004000cbc88810 */ /* 0x000fe20007ffe0ff */
[----:B------:R-:W0:Y:S01]  /*2380*/  SHFL.DOWN PT, R142, R141, 0x8, 0x1f ;  /* 0x09001f008d8e7f89 */ /* 0x000e2200000e0000 */
[----:B------:R-:W-:-:S13]  /*2390*/  LOP3.LUT P0, RZ, R21, 0x1f, RZ, 0xc0, !PT ;  /* 0x0000001f15ff7812 */ /* 0x000fda000780c0ff */
[----:B------:R-:W-:Y:S01]  /*23a0*/  @!P0 LEA R200, R18, R200, 0x3 ;  /* 0x000000c812c88211 */ /* 0x000fe200078e18ff */
[----:B-1----:R-:W-:-:S05]  /*23b0*/  FADD.FTZ R140, R140, R199 ;  /* 0x000000c78c8c7221 */ /* 0x002fca0000010000 */
[----:B------:R-:W1:Y:S01]  /*23c0*/  SHFL.DOWN PT, R143, R140, 0x8, 0x1f ;  /* 0x09001f008c8f7f89 */ /* 0x000e6200000e0000 */
[----:B0-----:R-:W-:-:S05]  /*23d0*/  FADD.FTZ R142, R141, R142 ;  /* 0x0000008e8d8e7221 */ /* 0x001fca0000010000 */
[----:B------:R-:W0:Y:S01]  /*23e0*/  SHFL.DOWN PT, R145, R142, 0x4, 0x1f ;  /* 0x08801f008e917f89 */ /* 0x000e2200000e0000 */
[----:B-1----:R-:W-:Y:S02]  /*23f0*/  FADD.FTZ R143, R140, R143 ;  /* 0x0000008f8c8f7221 */ /* 0x002fe40000010000 */
[----:B------:R-:W1:Y:S03]  /*2400*/  @P6 LDC.64 R140, c[0x0][0x3e0] ;  /* 0x0000f800ff8c6b82 */ /* 0x000e660000000a00 */
[----:B------:R-:W2:Y:S01]  /*2410*/  SHFL.DOWN PT, R144, R143, 0x4, 0x1f ;  /* 0x08801f008f907f89 */ /* 0x000ea200000e0000 */
[----:B0-----:R-:W-:-:S05]  /*2420*/  FADD.FTZ R145, R142, R145 ;  /* 0x000000918e917221 */ /* 0x001fca0000010000 */
[----:B------:R-:W0:Y:S01]  /*2430*/  SHFL.DOWN PT, R146, R145, 0x2, 0x1f ;  /* 0x08401f0091927f89 */ /* 0x000e2200000e0000 */
[----:B-1----:R-:W-:-:S04]  /*2440*/  @P6 IMAD.WIDE R198, R17, 0x2, R140 ;  /* 0x0000000211c66825 */ /* 0x002fc800078e028c */
[----:B--2---:R-:W-:Y:S02]  /*2450*/  FADD.FTZ R144, R143, R144 ;  /* 0x000000908f907221 */ /* 0x004fe40000010000 */
[----:B------:R1:W2:Y:S04]  /*2460*/  @P6 LDG.E.U16 R198, desc[UR4][R198.64] ;  /* 0x00000004c6c66981 */ /* 0x0002a8000c1e1500 */
[----:B------:R-:W3:Y:S01]  /*2470*/  SHFL.DOWN PT, R147, R144, 0x2, 0x1f ;  /* 0x08401f0090937f89 */ /* 0x000ee200000e0000 */
[----:B0-----:R-:W-:-:S05]  /*2480*/  FADD.FTZ R146, R145, R146 ;  /* 0x0000009291927221 */ /* 0x001fca0000010000 */
[----:B------:R-:W0:Y:S01]  /*2490*/  SHFL.DOWN PT, R185, R146, 0x1, 0x1f ;  /* 0x08201f0092b97f89 */ /* 0x000e2200000e0000 */
[----:B---3--:R-:W-:-:S05]  /*24a0*/  FADD.FTZ R147, R144, R147 ;  /* 0x0000009390937221 */ /* 0x008fca0000010000 */
[----:B------:R-:W3:Y:S01]  /*24b0*/  SHFL.DOWN PT, R184, R147, 0x1, 0x1f ;  /* 0x08201f0093b87f89 */ /* 0x000ee200000e0000 */
[----:B0-----:R-:W-:Y:S01]  /*24c0*/  FADD.FTZ R185, R146, R185 ;  /* 0x000000b992b97221 */ /* 0x001fe20000010000 */
[----:B---3--:R-:W-:-:S05]  /*24d0*/  FADD.FTZ R184, R147, R184 ;  /* 0x000000b893b87221 */ /* 0x008fca0000010000 */
[----:B------:R0:W-:Y:S01]  /*24e0*/  @!P0 STS.64 [R200], R184 ;  /* 0x000000b8c8008388 */ /* 0x0001e20000000a00 */
[C---:B------:R-:W-:Y:S01]  /*24f0*/  @!P5 IADD3 R201, PT, PT, R203.reuse, 0x4000, RZ ;  /* 0x00004000cbc9d810 */ /* 0x040fe20007ffe0ff */
[----:B------:R-:W-:Y:S01]  /*2500*/  BAR.SYNC.DEFER_BLOCKING 0x0 ;  /* 0x0000000000007b1d */ /* 0x000fe20000010000 */
[C---:B------:R-:W-:Y:S02]  /*2510*/  IADD3 R144, PT, PT, R203.reuse, 0x4030, RZ ;  /* 0x00004030cb907810 */ /* 0x040fe40007ffe0ff */
[----:B------:R-:W-:-:S03]  /*2520*/  @!P5 IADD3 R144, PT, PT, R203, 0x4010, RZ ;  /* 0x00004010cb90d810 */ /* 0x000fc60007ffe0ff */
[----:B------:R-:W3:Y:S04]  /*2530*/  LDS.128 R140, [R201] ;  /* 0x00000000c98c7984 */ /* 0x000ee80000000c00 */
[----:B------:R-:W4:Y:S01]  /*2540*/  LDS.128 R144, [R144] ;  /* 0x0000000090907984 */ /* 0x000f220000000c00 */
[----:B------:R-:W-:-:S04]  /*2550*/  UISETP.NE.U32.AND UP0, UPT, UR8, URZ, UPT ;  /* 0x000000ff0800728c */ /* 0x000fc8000bf05070 */
[----:B------:R-:W-:Y:S01]  /*2560*/  UISETP.NE.AND.EX UP0, UPT, UR9, URZ, UPT, UP0 ;  /* 0x000000ff0900728c */ /* 0x000fe2000bf05300 */
[----:B0-----:R-:W-:Y:S01]  /*2570*/  HFMA2 R184, -RZ, RZ, 1.875, 0 ;  /* 0x3f800000ffb87431 */ /* 0x001fe200000001ff */
[----:B------:R-:W-:Y:S01]  /*2580*/  ISETP.NE.AND P0, PT, RZ, UR7, PT ;  /* 0x00000007ff007c0c */ /* 0x000fe2000bf05270 */
[----:B------:R-:W-:Y:S01]  /*2590*/  BSSY.RECONVERGENT B0, `(.L_x_9) ;  /* 0x000033f000007945 */ /* 0x000fe20003800200 */
[----:B------:R-:W-:Y:S02]  /*25a0*/  PRMT R204, R42, 0x7632, R204 ;  /* 0x000076322acc7816 */ /* 0x000fe400000000cc */
[----:B------:R-:W-:Y:S02]  /*25b0*/  PRMT R205, R41, 0x7632, R205 ;  /* 0x0000763229cd7816 */ /* 0x000fe400000000cd */
[----:B------:R-:W-:Y:S02]  /*25c0*/  PRMT R206, R40, 0x7632, R206 ;  /* 0x0000763228ce7816 */ /* 0x000fe400000000ce */
[----:B-1----:R-:W-:Y:S01]  /*25d0*/  PRMT R199, R139, 0x7632, R199 ;  /* 0x000076328bc77816 */ /* 0x002fe200000000c7 */
[----:B---3--:R-:W-:Y:S01]  /*25e0*/  FADD.FTZ R203, RZ, R140 ;  /* 0x0000008cffcb7221 */ /* 0x008fe20000010000 */
[----:B------:R-:W-:-:S03]  /*25f0*/  FADD.FTZ R140, RZ, R141 ;  /* 0x0000008dff8c7221 */ /* 0x000fc60000010000 */
[----:B------:R-:W-:Y:S01]  /*2600*/  FADD.FTZ R203, R142, R203 ;  /* 0x000000cb8ecb7221 */ /* 0x000fe20000010000 */
[----:B------:R-:W-:-:S03]  /*2610*/  FADD.FTZ R140, R143, R140 ;  /* 0x0000008c8f8c7221 */ /* 0x000fc60000010000 */
[----:B----4-:R-:W-:Y:S01]  /*2620*/  FADD.FTZ R203, R203, R144 ;  /* 0x00000090cbcb7221 */ /* 0x010fe20000010000 */
[----:B------:R-:W-:-:S03]  /*2630*/  FADD.FTZ R140, R140, R145 ;  /* 0x000000918c8c7221 */ /* 0x000fc60000010000 */
[----:B------:R-:W-:Y:S01]  /*2640*/  FADD.FTZ R146, R146, R203 ;  /* 0x000000cb92927221 */ /* 0x000fe20000010000 */
[----:B------:R-:W-:-:S03]  /*2650*/  FADD.FTZ R140, R147, R140 ;  /* 0x0000008c938c7221 */ /* 0x000fc60000010000 */
[----:B------:R-:W-:Y:S01]  /*2660*/  FMUL.FTZ R146, R146, UR10 ;  /* 0x0000000a92927c20 */ /* 0x000fe20008410000 */
[----:B------:R-:W-:Y:S01]  /*2670*/  PRMT R203, R43, 0x7632, R203 ;  /* 0x000076322bcb7816 */ /* 0x000fe200000000cb */
[----:B------:R-:W-:Y:S01]  /*2680*/  FMUL.FTZ R185, R140, UR10 ;  /* 0x0000000a8cb97c20 */ /* 0x000fe20008410000 */
[----:B------:R-:W-:Y:S02]  /*2690*/  PRMT R200, R138, 0x7632, R200 ;  /* 0x000076328ac87816 */ /* 0x000fe400000000c8 */
[----:B------:R-:W-:Y:S02]  /*26a0*/  PRMT R201, R137, 0x7632, R201 ;  /* 0x0000763289c97816 */ /* 0x000fe400000000c9 */
[----:B------:R-:W-:Y:S02]  /*26b0*/  PRMT R202, R136, 0x7632, R202 ;  /* 0x0000763288ca7816 */ /* 0x000fe400000000ca */
[----:B--2---:R-:W-:Y:S02]  /*26c0*/  @P6 SHF.L.U32 R184, R198, 0x10, RZ ;  /* 0x00000010c6b86819 */ /* 0x004fe400000006ff */
[----:B------:R-:W-:Y:S01]  /*26d0*/  FSEL R198, R146, RZ, !P0 ;  /* 0x000000ff92c67208 */ /* 0x000fe20004000000 */
[----:B------:R-:W-:Y:S06]  /*26e0*/  BRA.U UP0, `(.L_x_10) ;  /* 0x0000001500987547 */ /* 0x000fec000b800000 */
[----:B------:R-:W-:Y:S04]  /*26f0*/  BSSY.RECONVERGENT B1, `(.L_x_11) ;  /* 0x0000059000017945 */ /* 0x000fe80003800200 */
[----:B------:R-:W-:Y:S05]  /*2700*/  @!P3 BRA `(.L_x_12) ;  /* 0x00000004005cb947 */ /* 0x000fea0003800000 */
[----:B------:R-:W-:-:S04]  /*2710*/  ISETP.NE.U32.AND P0, PT, RZ, UR12, PT ;  /* 0x0000000cff007c0c */ /* 0x000fc8000bf05070 */
[----:B------:R-:W-:-:S13]  /*2720*/  ISETP.NE.AND.EX P0, PT, RZ, UR13, PT, P0 ;  /* 0x0000000dff007c0c */ /* 0x000fda000bf05300 */
[----:B------:R-:W-:Y:S05]  /*2730*/  @P0 BRA `(.L_x_13) ;  /* 0x0000000000940947 */ /* 0x000fea0003800000 */
[-CC-:B------:R-:W-:Y:S01]  /*2740*/  FFMA.FTZ R140, R195, R185.reuse, R198.reuse ;  /* 0x000000b9c38c7223 */ /* 0x180fe200000100c6 */
[-CC-:B------:R-:W-:Y:S01]  /*2750*/  FFMA.FTZ R141, R194, R185.reuse, R198.reuse ;  /* 0x000000b9c28d7223 */ /* 0x180fe200000100c6 */
[-CC-:B------:R-:W-:Y:S01]  /*2760*/  FFMA.FTZ R144, R191, R185.reuse, R198.reuse ;  /* 0x000000b9bf907223 */ /* 0x180fe200000100c6 */
[-CC-:B------:R-:W-:Y:S01]  /*2770*/  FFMA.FTZ R143, R190, R185.reuse, R198.reuse ;  /* 0x000000b9be8f7223 */ /* 0x180fe200000100c6 */
[-CC-:B------:R-:W-:Y:S01]  /*2780*/  FFMA.FTZ R200, R187, R185.reuse, R198.reuse ;  /* 0x000000b9bbc87223 */ /* 0x180fe200000100c6 */
[-CC-:B------:R-:W-:Y:S01]  /*2790*/  FFMA.FTZ R145, R186, R185.reuse, R198.reuse ;  /* 0x000000b9ba917223 */ /* 0x180fe200000100c6 */
[-CC-:B------:R-:W-:Y:S01]  /*27a0*/  FFMA.FTZ R204, R181, R185.reuse, R198.reuse ;  /* 0x000000b9b5cc7223 */ /* 0x180fe200000100c6 */
[----:B------:R-:W-:Y:S01]  /*27b0*/  FFMA.FTZ R206, R148, R185, R198 ;  /* 0x000000b994ce7223 */ /* 0x000fe200000100c6 */
[----:B------:R-:W-:Y:S01]  /*27c0*/  FADD.FTZ R140, R193, -R140 ;  /* 0x8000008cc18c7221 */ /* 0x000fe20000010000 */
[----:B------:R-:W-:Y:S01]  /*27d0*/  FADD.FTZ R142, R192, -R141 ;  /* 0x8000008dc08e7221 */ /* 0x000fe20000010000 */
[----:B------:R-:W-:Y:S01]  /*27e0*/  FADD.FTZ R144, R189, -R144 ;  /* 0x80000090bd907221 */ /* 0x000fe20000010000 */
[----:B------:R-:W-:Y:S01]  /*27f0*/  FADD.FTZ R146, R188, -R143 ;  /* 0x8000008fbc927221 */ /* 0x000fe20000010000 */
[----:B------:R-:W-:Y:S01]  /*2800*/  FADD.FTZ R200, R183, -R200 ;  /* 0x800000c8b7c87221 */ /* 0x000fe20000010000 */
[----:B------:R-:W-:Y:S01]  /*2810*/  FADD.FTZ R202, R182, -R145 ;  /* 0x80000091b6ca7221 */ /* 0x000fe20000010000 */
[----:B------:R-:W-:Y:S01]  /*2820*/  FADD.FTZ R204, R37, -R204 ;  /* 0x800000cc25cc7221 */ /* 0x000fe20000010000 */
[----:B------:R-:W-:Y:S01]  /*2830*/  FADD.FTZ R206, R39, -R206 ;  /* 0x800000ce27ce7221 */ /* 0x000fe20000010000 */
[C---:B-----5:R-:W-:Y:S01]  /*2840*/  FMUL.FTZ R141, R197.reuse, R140 ;  /* 0x0000008cc58d7220 */ /* 0x060fe20000410000 */
[C---:B------:R-:W-:Y:S01]  /*2850*/  FMUL.FTZ R143, R197.reuse, R142 ;  /* 0x0000008ec58f7220 */ /* 0x040fe20000410000 */
[C---:B------:R-:W-:Y:S01]  /*2860*/  FMUL.FTZ R145, R197.reuse, R144 ;  /* 0x00000090c5917220 */ /* 0x040fe20000410000 */
[C---:B------:R-:W-:Y:S01]  /*2870*/  FMUL.FTZ R147, R197.reuse, R146 ;  /* 0x00000092c5937220 */ /* 0x040fe20000410000 */
[C---:B------:R-:W-:Y:S01]  /*2880*/  FMUL.FTZ R199, R197.reuse, R200 ;  /* 0x000000c8c5c77220 */ /* 0x040fe20000410000 */
[C---:B------:R-:W-:Y:S01]  /*2890*/  FMUL.FTZ R201, R197.reuse, R202 ;  /* 0x000000cac5c97220 */ /* 0x040fe20000410000 */
[C---:B------:R-:W-:Y:S01]  /*28a0*/  FMUL.FTZ R203, R197.reuse, R204 ;  /* 0x000000ccc5cb7220 */ /* 0x040fe20000410000 */
[----:B------:R-:W-:Y:S01]  /*28b0*/  FMUL.FTZ R205, R197, R206 ;  /* 0x000000cec5cd7220 */ /* 0x000fe20000410000 */
[-C--:B------:R-:W-:Y:S01]  /*28c0*/  FMUL.FTZ R140, R141, R184.reuse ;  /* 0x000000b88d8c7220 */ /* 0x080fe20000410000 */
[-C--:B------:R-:W-:Y:S01]  /*28d0*/  FMUL.FTZ R143, R143, R184.reuse ;  /* 0x000000b88f8f7220 */ /* 0x080fe20000410000 */
[-C--:B------:R-:W-:Y:S01]  /*28e0*/  FMUL.FTZ R141, R145, R184.reuse ;  /* 0x000000b8918d7220 */ /* 0x080fe20000410000 */
[-C--:B------:R-:W-:Y:S01]  /*28f0*/  FMUL.FTZ R142, R147, R184.reuse ;  /* 0x000000b8938e7220 */ /* 0x080fe20000410000 */
[-C--:B------:R-:W-:Y:S01]  /*2900*/  FMUL.FTZ R199, R199, R184.reuse ;  /* 0x000000b8c7c77220 */ /* 0x080fe20000410000 */
[-C--:B------:R-:W-:Y:S01]  /*2910*/  FMUL.FTZ R144, R201, R184.reuse ;  /* 0x000000b8c9907220 */ /* 0x080fe20000410000 */
[-C--:B------:R-:W-:Y:S01]  /*2920*/  FMUL.FTZ R203, R203, R184.reuse ;  /* 0x000000b8cbcb7220 */ /* 0x080fe20000410000 */
[----:B------:R-:W-:Y:S01]  /*2930*/  FMUL.FTZ R146, R205, R184 ;  /* 0x000000b8cd927220 */ /* 0x000fe20000410000 */
[----:B------:R-:W-:-:S02]  /*2940*/  F2FP.BF16.F32.PACK_AB R140, R143, R140 ;  /* 0x0000008c8f8c723e */ /* 0x000fc400000010ff */
[----:B------:R-:W-:Y:S02]  /*2950*/  F2FP.BF16.F32.PACK_AB R141, R142, R141 ;  /* 0x0000008d8e8d723e */ /* 0x000fe400000010ff */
[----:B------:R-:W-:Y:S02]  /*2960*/  F2FP.BF16.F32.PACK_AB R142, R144, R199 ;  /* 0x000000c7908e723e */ /* 0x000fe400000010ff */
[----:B------:R-:W-:Y:S01]  /*2970*/  F2FP.BF16.F32.PACK_AB R143, R146, R203 ;  /* 0x000000cb928f723e */ /* 0x000fe200000010ff */
[----:B------:R-:W-:Y:S06]  /*2980*/  BRA `(.L_x_14) ;  /* 0x0000000000a07947 */ /* 0x000fec0003800000 */
.L_x_13:
        /* <DEDUP_REMOVED lines=24> */
[C---:B------:R-:W-:Y:S01]  /*2b10*/  F2FP.BF16.F32.PACK_AB R118, R144.reuse, R143 ;  /* 0x0000008f9076723e */ /* 0x040fe200000010ff */
        /* <DEDUP_REMOVED lines=11> */
[----:B------:R-:W-:Y:S02]  /*2bd0*/  F2FP.BF16.F32.PACK_AB R143, R201, R200 ;  /* 0x000000c8c98f723e */ /* 0x000fe400000010ff */
[----:B------:R-:W-:Y:S02]  /*2be0*/  F2FP.BF16.F32.PACK_AB R142, R199, R146 ;  /* 0x00000092c78e723e */ /* 0x000fe400000010ff */
[----:B------:R-:W-:Y:S02]  /*2bf0*/  F2FP.BF16.F32.PACK_AB R141, R147, R144 ;  /* 0x00000090938d723e */ /* 0x000fe400000010ff */
[----:B------:R-:W-:-:S07]  /*2c00*/  F2FP.BF16.F32.PACK_AB R140, R145, R140 ;  /* 0x0000008c918c723e */ /* 0x000fce00000010ff */
.L_x_14:
[----:B------:R-:W0:Y:S08]  /*2c10*/  @P0 LDC.64 R146, c[0x0][0x478] ;  /* 0x00011e00ff920b82 */ /* 0x000e300000000a00 */
[----:B------:R-:W1:Y:S01]  /*2c20*/  LDC.64 R144, c[0x0][0x468] ;  /* 0x00011a00ff907b82 */ /* 0x000e620000000a00 */
[----:B0-----:R-:W-:-:S05]  /*2c30*/  @P0 IMAD.WIDE.U32 R146, R196, 0x10, R146 ;  /* 0x00000010c4920825 */ /* 0x001fca00078e0092 */
[----:B------:R0:W-:Y:S01]  /*2c40*/  @P0 STG.E.128 desc[UR4][R146.64], R116 ;  /* 0x0000007492000986 */ /* 0x0001e2000c101d04 */
[C---:B-1----:R-:W-:Y:S01]  /*2c50*/  IMAD.WIDE.U32 R144, R196.reuse, 0x10, R144 ;  /* 0x00000010c4907825 */ /* 0x042fe200078e0090 */
[----:B------:R-:W-:-:S04]  /*2c60*/  IADD3 R196, PT, PT, R196, 0x80, RZ ;  /* 0x00000080c4c47810 */ /* 0x000fc80007ffe0ff */
[----:B------:R0:W-:Y:S03]  /*2c70*/  STG.E.128 desc[UR4][R144.64], R140 ;  /* 0x0000008c90007986 */ /* 0x0001e6000c101d04 */
.L_x_12:
[----:B------:R-:W-:Y:S05]  /*2c80*/  BSYNC.RECONVERGENT B1 ;  /* 0x0000000000017941 */ /* 0x000fea0003800200 */
.L_x_11:
[----:B------:R-:W-:Y:S04]  /*2c90*/  BSSY.RECONVERGENT B1, `(.L_x_15) ;  /* 0x0000059000017945 */ /* 0x000fe80003800200 */
[----:B------:R-:W-:Y:S05]  /*2ca0*/  @!P1 BRA `(.L_x_16) ;  /* 0x00000004005c9947 */ /* 0x000fea0003800000 */
[----:B------:R-:W-:-:S04]  /*2cb0*/  ISETP.NE.U32.AND P0, PT, RZ, UR12, PT ;  /* 0x0000000cff007c0c */ /* 0x000fc8000bf05070 */
[----:B------:R-:W-:-:S13]  /*2cc0*/  ISETP.NE.AND.EX P0, PT, RZ, UR13, PT, P0 ;  /* 0x0000000dff007c0c */ /* 0x000fda000bf05300 */
[----:B------:R-:W-:Y:S05]  /*2cd0*/  @!P0 BRA `(.L_x_17) ;  /* 0x0000000000a48947 */ /* 0x000fea0003800000 */
[-CC-:B0-----:R-:W-:Y:S01]  /*2ce0*/  FFMA.FTZ R141, R27, R185.reuse, R198.reuse ;  /* 0x000000b91b8d7223 */ /* 0x181fe200000100c6 */
        /* <DEDUP_REMOVED lines=38> */
[----:B------:R-:W-:Y:S01]  /*2f50*/  F2FP.BF16.F32.PACK_AB R140, R145, R140 ;  /* 0x0000008c918c723e */ /* 0x000fe200000010ff */
[----:B------:R-:W-:Y:S06]  /*2f60*/  BRA `(.L_x_18) ;  /* 0x0000000000907947 */ /* 0x000fec0003800000 */
.L_x_17:
        /* <DEDUP_REMOVED lines=35> */
[----:B------:R-:W-:-:S07]  /*31a0*/  F2FP.BF16.F32.PACK_AB R143, R146, R203 ;  /* 0x000000cb928f723e */ /* 0x000fce00000010ff */
.L_x_18:
[----:B------:R-:W0:Y:S08]  /*31b0*/  @P0 LDC.64 R146, c[0x0][0x478] ;  /* 0x00011e00ff920b82 */ /* 0x000e300000000a00 */
[----:B------:R-:W1:Y:S01]  /*31c0*/  LDC.64 R144, c[0x0][0x468] ;  /* 0x00011a00ff907b82 */ /* 0x000e620000000a00 */
[----:B0-----:R-:W-:-:S05]  /*31d0*/  @P0 IMAD.WIDE.U32 R146, R196, 0x10, R146 ;  /* 0x00000010c4920825 */ /* 0x001fca00078e0092 */
[----:B------:R2:W-:Y:S01]  /*31e0*/  @P0 STG.E.128 desc[UR4][R146.64], R116 ;  /* 0x0000007492000986 */ /* 0x0005e2000c101d04 */
[C---:B-1----:R-:W-:Y:S01]  /*31f0*/  IMAD.WIDE.U32 R144, R196.reuse, 0x10, R144 ;  /* 0x00000010c4907825 */ /* 0x042fe200078e0090 */
[----:B------:R-:W-:-:S04]  /*3200*/  IADD3 R196, PT, PT, R196, 0x80, RZ ;  /* 0x00000080c4c47810 */ /* 0x000fc80007ffe0ff */
[----:B------:R2:W-:Y:S03]  /*3210*/  STG.E.128 desc[UR4][R144.64], R140 ;  /* 0x0000008c90007986 */ /* 0x0005e6000c101d04 */
.L_x_16:
[----:B------:R-:W-:Y:S05]  /*3220*/  BSYNC.RECONVERGENT B1 ;  /* 0x0000000000017941 */ /* 0x000fea0003800200 */
.L_x_15:
[----:B------:R-:W-:Y:S04]  /*3230*/  BSSY.RECONVERGENT B1, `(.L_x_19) ;  /* 0x0000059000017945 */ /* 0x000fe80003800200 */
[----:B------:R-:W-:Y:S05]  /*3240*/  @!P2 BRA `(.L_x_20) ;  /* 0x00000004005ca947 */ /* 0x000fea0003800000 */
[----:B------:R-:W-:-:S04]  /*3250*/  ISETP.NE.U32.AND P0, PT, RZ, UR12, PT ;  /* 0x0000000cff007c0c */ /* 0x000fc8000bf05070 */
[----:B------:R-:W-:-:S13]  /*3260*/  ISETP.NE.AND.EX P0, PT, RZ, UR13, PT, P0 ;  /* 0x0000000dff007c0c */ /* 0x000fda000bf05300 */
[----:B------:R-:W-:Y:S05]  /*3270*/  @!P0 BRA `(.L_x_21) ;  /* 0x0000000000a48947 */ /* 0x000fea0003800000 */
[-CC-:B0-2---:R-:W-:Y:S01]  /*3280*/  FFMA.FTZ R142, R164, R185.reuse, R198.reuse ;  /* 0x000000b9a48e7223 */ /* 0x185fe200000100c6 */
        /* <DEDUP_REMOVED lines=40> */
.L_x_21:
        /* <DEDUP_REMOVED lines=36> */
.L_x_22:
[----:B------:R-:W0:Y:S08]  /*3750*/  @P0 LDC.64 R146, c[0x0][0x478] ;  /* 0x00011e00ff920b82 */ /* 0x000e300000000a00 */
[----:B------:R-:W1:Y:S01]  /*3760*/  LDC.64 R144, c[0x0][0x468] ;  /* 0x00011a00ff907b82 */ /* 0x000e620000000a00 */
[----:B0-----:R-:W-:-:S05]  /*3770*/  @P0 IMAD.WIDE.U32 R146, R196, 0x10, R146 ;  /* 0x00000010c4920825 */ /* 0x001fca00078e0092 */
[----:B------:R3:W-:Y:S01]  /*3780*/  @P0 STG.E.128 desc[UR4][R146.64], R116 ;  /* 0x0000007492000986 */ /* 0x0007e2000c101d04 */
[C---:B-1----:R-:W-:Y:S01]  /*3790*/  IMAD.WIDE.U32 R144, R196.reuse, 0x10, R144 ;  /* 0x00000010c4907825 */ /* 0x042fe200078e0090 */
[----:B------:R-:W-:-:S04]  /*37a0*/  IADD3 R196, PT, PT, R196, 0x80, RZ ;  /* 0x00000080c4c47810 */ /* 0x000fc80007ffe0ff */
[----:B------:R3:W-:Y:S03]  /*37b0*/  STG.E.128 desc[UR4][R144.64], R140 ;  /* 0x0000008c90007986 */ /* 0x0007e6000c101d04 */
.L_x_20:
[----:B------:R-:W-:Y:S05]  /*37c0*/  BSYNC.RECONVERGENT B1 ;  /* 0x0000000000017941 */ /* 0x000fea0003800200 */
.L_x_19:
[----:B------:R-:W-:Y:S05]  /*37d0*/  @!P4 BRA `(.L_x_23) ;  /* 0x000000200068c947 */ /* 0x000fea0003800000 */
[----:B------:R-:W-:-:S04]  /*37e0*/  ISETP.NE.U32.AND P0, PT, RZ, UR12, PT ;  /* 0x0000000cff007c0c */ /* 0x000fc8000bf05070 */
[----:B------:R-:W-:-:S13]  /*37f0*/  ISETP.NE.AND.EX P0, PT, RZ, UR13, PT, P0 ;  /* 0x0000000dff007c0c */ /* 0x000fda000bf05300 */
[----:B------:R-:W-:Y:S05]  /*3800*/  @!P0 BRA `(.L_x_24) ;  /* 0x0000000000a48947 */ /* 0x000fea0003800000 */
[-CC-:B0-23--:R-:W-:Y:S01]  /*3810*/  FFMA.FTZ R141, R169, R185.reuse, R198.reuse ;  /* 0x000000b9a98d7223 */ /* 0x18dfe200000100c6 */
        /* <DEDUP_REMOVED lines=27> */
[----:B------:R-:W-:Y:S01]  /*39d0*/  F2FP.BF16.F32.PACK_AB R119, R119, R145 ;  /* 0x000000917777723e */ /* 0x000fe200000010ff */
[-C--:B------:R-:W-:Y:S01]  /*39e0*/  FMUL.FTZ R146, R145, R184.reuse ;  /* 0x000000b891927220 */ /* 0x080fe20000410000 */
[C---:B------:R-:W-:Y:S01]  /*39f0*/  F2FP.BF16.F32.PACK_AB R117, R140.reuse, R117 ;  /* 0x000000758c75723e */ /* 0x040fe200000010ff */
[-C--:B------:R-:W-:Y:S01]  /*3a00*/  FMUL.FTZ R147, R140, R184.reuse ;  /* 0x000000b88c937220 */ /* 0x080fe20000410000 */
[-C--:B------:R-:W-:Y:S01]  /*3a10*/  FMUL.FTZ R142, R143, R184.reuse ;  /* 0x000000b88f8e7220 */ /* 0x080fe20000410000 */
[-C--:B------:R-:W-:Y:S01]  /*3a20*/  FMUL.FTZ R140, R141, R184.reuse ;  /* 0x000000b88d8c7220 */ /* 0x080fe20000410000 */
[C---:B------:R-:W-:Y:S01]  /*3a30*/  FMUL.FTZ R145, R116.reuse, R184 ;  /* 0x000000b874917220 */ /* 0x040fe20000410000 */
[----:B------:R-:W-:-:S02]  /*3a40*/  F2FP.BF16.F32.PACK_AB R116, R116, R141 ;  /* 0x0000008d7474723e */ /* 0x000fc400000010ff */
[----:B------:R-:W-:Y:S02]  /*3a50*/  F2FP.BF16.F32.PACK_AB R143, R197, R146 ;  /* 0x00000092c58f723e */ /* 0x000fe400000010ff */
[----:B------:R-:W-:Y:S02]  /*3a60*/  F2FP.BF16.F32.PACK_AB R142, R185, R142 ;  /* 0x0000008eb98e723e */ /* 0x000fe400000010ff */
[----:B------:R-:W-:Y:S02]  /*3a70*/  F2FP.BF16.F32.PACK_AB R141, R147, R144 ;  /* 0x00000090938d723e */ /* 0x000fe400000010ff */
[----:B------:R-:W-:Y:S01]  /*3a80*/  F2FP.BF16.F32.PACK_AB R140, R145, R140 ;  /* 0x0000008c918c723e */ /* 0x000fe200000010ff */
[----:B------:R-:W-:Y:S06]  /*3a90*/  BRA `(.L_x_25) ;  /* 0x0000000000907947 */ /* 0x000fec0003800000 */
.L_x_24:
        /* <DEDUP_REMOVED lines=36> */
.L_x_25:
[----:B------:R-:W0:Y:S08]  /*3ce0*/  @P0 LDC.64 R146, c[0x0][0x478] ;  /* 0x00011e00ff920b82 */ /* 0x000e300000000a00 */
[----:B------:R-:W1:Y:S01]  /*3cf0*/  LDC.64 R144, c[0x0][0x468] ;  /* 0x00011a00ff907b82 */ /* 0x000e620000000a00 */
[----:B0-----:R-:W-:-:S05]  /*3d00*/  @P0 IMAD.WIDE.U32 R146, R196, 0x10, R146 ;  /* 0x00000010c4920825 */ /* 0x001fca00078e0092 */
[----:B------:R0:W-:Y:S01]  /*3d10*/  @P0 STG.E.128 desc[UR4][R146.64], R116 ;  /* 0x0000007492000986 */ /* 0x0001e2000c101d04 */
[----:B-1----:R-:W-:-:S05]  /*3d20*/  IMAD.WIDE.U32 R144, R196, 0x10, R144 ;  /* 0x00000010c4907825 */ /* 0x002fca00078e0090 */
[----:B------:R0:W-:Y:S01]  /*3d30*/  STG.E.128 desc[UR4][R144.64], R140 ;  /* 0x0000008c90007986 */ /* 0x0001e2000c101d04 */
[----:B------:R-:W-:Y:S05]  /*3d40*/  BRA `(.L_x_23) ;  /* 0x0000001c000c7947 */ /* 0x000fea0003800000 */
.L_x_10:
[----:B------:R-:W-:-:S04]  /*3d50*/  UISETP.NE.U32.AND UP0, UPT, UR12, URZ, UPT ;  /* 0x000000ff0c00728c */ /* 0x000fc8000bf05070 */
[----:B------:R-:W-:-:S09]  /*3d60*/  UISETP.NE.AND.EX UP0, UPT, UR13, URZ, UPT, UP0 ;  /* 0x000000ff0d00728c */ /* 0x000fd2000bf05300 */
[----:B------:R-:W-:Y:S05]  /*3d70*/  BRA.U UP0, `(.L_x_26) ;  /* 0x0000000d004c7547 */ /* 0x000fea000b800000 */
[----:B------:R-:W-:Y:S01]  /*3d80*/  ISETP.GT.U32.AND P0, PT, R19, 0x7f, PT ;  /* 0x0000007f1300780c */ /* 0x000fe20003f04070 */
[----:B------:R-:W-:-:S12]  /*3d90*/  BSSY.RECONVERGENT B1, `(.L_x_27) ;  /* 0x0000036000017945 */ /* 0x000fd80003800200 */
[----:B------:R-:W-:Y:S05]  /*3da0*/  @!P0 BRA `(.L_x_28) ;  /* 0x0000000000d08947 */ /* 0x000fea0003800000 */
[-CC-:B------:R-:W-:Y:S01]  /*3db0*/  FFMA.FTZ R146, R181, R185.reuse, R198.reuse ;  /* 0x000000b9b5927223 */ /* 0x180fe200000100c6 */
[----:B------:R-:W-:Y:S01]  /*3dc0*/  SHF.L.U32 R144, R123, 0x10, RZ ;  /* 0x000000107b907819 */ /* 0x000fe200000006ff */
[-C--:B------:R-:W-:Y:S01]  /*3dd0*/  FFMA.FTZ R143, R186, R185.reuse, R198 ;  /* 0x000000b9ba8f7223 */ /* 0x080fe200000100c6 */
[----:B------:R-:W-:Y:S01]  /*3de0*/  PRMT R140, R122, 0x7632, R140 ;  /* 0x000076327a8c7816 */ /* 0x000fe2000000008c */
[----:B------:R-:W-:Y:S01]  /*3df0*/  FADD.FTZ R213, R37, -R146 ;  /* 0x8000009225d57221 */ /* 0x000fe20000010000 */
[----:B------:R-:W-:Y:S01]  /*3e00*/  PRMT R141, R123, 0x7632, R141 ;  /* 0x000076327b8d7816 */ /* 0x000fe2000000008d */
[-CC-:B------:R-:W-:Y:S01]  /*3e10*/  FFMA.FTZ R210, R148, R185.reuse, R198.reuse ;  /* 0x000000b994d27223 */ /* 0x180fe200000100c6 */
[----:B------:R-:W-:Y:S01]  /*3e20*/  FFMA.FTZ R208, R187, R185, R198 ;  /* 0x000000b9bbd07223 */ /* 0x000fe200000100c6 */
[----:B-----5:R-:W-:Y:S01]  /*3e30*/  FFMA.FTZ R213, R197, R213, R144 ;  /* 0x000000d5c5d57223 */ /* 0x020fe20000010090 */
[----:B------:R-:W-:Y:S01]  /*3e40*/  SHF.L.U32 R140, R140, 0x10, RZ ;  /* 0x000000108c8c7819 */ /* 0x000fe200000006ff */
[----:B------:R-:W0:Y:S01]  /*3e50*/  LDC.64 R144, c[0x0][0x468] ;  /* 0x00011a00ff907b82 */ /* 0x000e220000000a00 */
[----:B------:R-:W-:Y:S01]  /*3e60*/  FADD.FTZ R143, R182, -R143 ;  /* 0x8000008fb68f7221 */ /* 0x000fe20000010000 */
[----:B------:R-:W-:Y:S01]  /*3e70*/  SHF.L.U32 R146, R141, 0x10, RZ ;  /* 0x000000108d927819 */ /* 0x000fe200000006ff */
[----:B------:R-:W-:Y:S01]  /*3e80*/  FADD.FTZ R215, R39, -R210 ;  /* 0x800000d227d77221 */ /* 0x000fe20000010000 */
[----:B------:R-:W-:Y:S01]  /*3e90*/  SHF.L.U32 R142, R122, 0x10, RZ ;  /* 0x000000107a8e7819 */ /* 0x000fe200000006ff */
[----:B------:R-:W-:Y:S01]  /*3ea0*/  FADD.FTZ R209, R183, -R208 ;  /* 0x800000d0b7d17221 */ /* 0x000fe20000010000 */
[----:B------:R-:W-:Y:S01]  /*3eb0*/  FFMA.FTZ R211, R197, R143, R140 ;  /* 0x0000008fc5d37223 */ /* 0x000fe2000001008c */
[-CC-:B------:R-:W-:Y:S01]  /*3ec0*/  FFMA.FTZ R208, R191, R185.reuse, R198.reuse ;  /* 0x000000b9bfd07223 */ /* 0x180fe200000100c6 */
[----:B------:R-:W-:Y:S01]  /*3ed0*/  PRMT R141, R121, 0x7632, R141 ;  /* 0x00007632798d7816 */ /* 0x000fe2000000008d */
[-C--:B------:R-:W-:Y:S01]  /*3ee0*/  FFMA.FTZ R207, R190, R185.reuse, R198 ;  /* 0x000000b9becf7223 */ /* 0x080fe200000100c6 */
[----:B------:R-:W-:Y:S01]  /*3ef0*/  PRMT R140, R120, 0x7632, R140 ;  /* 0x00007632788c7816 */ /* 0x000fe2000000008c */
[-CC-:B------:R-:W-:Y:S01]  /*3f00*/  FFMA.FTZ R210, R195, R185.reuse, R198.reuse ;  /* 0x000000b9c3d27223 */ /* 0x180fe200000100c6 */
[----:B------:R-:W-:Y:S01]  /*3f10*/  FFMA.FTZ R143, R194, R185, R198 ;  /* 0x000000b9c28f7223 */ /* 0x000fe200000100c6 */
[C---:B------:R-:W-:Y:S01]  /*3f20*/  FFMA.FTZ R215, R197.reuse, R215, R146 ;  /* 0x000000d7c5d77223 */ /* 0x040fe20000010092 */
[----:B------:R-:W-:Y:S01]  /*3f30*/  FFMA.FTZ R209, R197, R209, R142 ;  /* 0x000000d1c5d17223 */ /* 0x000fe2000001008e */
[----:B------:R-:W-:Y:S01]  /*3f40*/  SHF.L.U32 R146, R121, 0x10, RZ ;  /* 0x0000001079927819 */ /* 0x000fe200000006ff */
[----:B------:R-:W-:Y:S01]  /*3f50*/  FADD.FTZ R147, R189, -R208 ;  /* 0x800000d0bd937221 */ /* 0x000fe20000010000 */
[----:B------:R-:W-:Y:S01]  /*3f60*/  SHF.L.U32 R142, R120, 0x10, RZ ;  /* 0x00000010788e7819 */ /* 0x000fe200000006ff */
[----:B------:R-:W-:Y:S01]  /*3f70*/  FADD.FTZ R207, R188, -R207 ;  /* 0x800000cfbccf7221 */ /* 0x000fe20000010000 */
[----:B------:R-:W-:Y:S01]  /*3f80*/  SHF.L.U32 R208, R141, 0x10, RZ ;  /* 0x000000108dd07819 */ /* 0x000fe200000006ff */
[----:B------:R-:W-:Y:S01]  /*3f90*/  FADD.FTZ R141, R193, -R210 ;  /* 0x800000d2c18d7221 */ /* 0x000fe20000010000 */
[----:B------:R-:W-:Y:S01]  /*3fa0*/  SHF.L.U32 R140, R140, 0x10, RZ ;  /* 0x000000108c8c7819 */ /* 0x000fe200000006ff */
[----:B------:R-:W-:Y:S01]  /*3fb0*/  FADD.FTZ R143, R192, -R143 ;  /* 0x8000008fc08f7221 */ /* 0x000fe20000010000 */
[C---:B------:R-:W-:Y:S01]  /*3fc0*/  FFMA.FTZ R147, R197.reuse, R147, R146 ;  /* 0x00000093c5937223 */ /* 0x040fe20000010092 */
[C---:B------:R-:W-:Y:S01]  /*3fd0*/  FFMA.FTZ R207, R197.reuse, R207, R208 ;  /* 0x000000cfc5cf7223 */ /* 0x040fe200000100d0 */
[C---:B------:R-:W-:Y:S01]  /*3fe0*/  FFMA.FTZ R141, R197.reuse, R141, R142 ;  /* 0x0000008dc58d7223 */ /* 0x040fe2000001008e */
[----:B------:R-:W-:Y:S01]  /*3ff0*/  FFMA.FTZ R143, R197, R143, R140 ;  /* 0x0000008fc58f7223 */ /* 0x000fe2000001008c */
        /* <DEDUP_REMOVED lines=8> */
[----:B------:R-:W-:Y:S01]  /*4080*/  F2FP.BF16.F32.PACK_AB R143, R208, R213 ;  /* 0x000000d5d08f723e */ /* 0x000fe200000010ff */
[----:B0-----:R-:W-:Y:S01]  /*4090*/  IMAD.WIDE.U32 R144, R196, 0x10, R144 ;  /* 0x00000010c4907825 */ /* 0x001fe200078e0090 */
[----:B------:R-:W-:-:S02]  /*40a0*/  F2FP.BF16.F32.PACK_AB R142, R211, R142 ;  /* 0x0000008ed38e723e */ /* 0x000fc400000010ff */
[----:B------:R-:W-:Y:S02]  /*40b0*/  F2FP.BF16.F32.PACK_AB R141, R207, R146 ;  /* 0x00000092cf8d723e */ /* 0x000fe400000010ff */
[----:B------:R-:W-:Y:S02]  /*40c0*/  F2FP.BF16.F32.PACK_AB R140, R147, R140 ;  /* 0x0000008c938c723e */ /* 0x000fe400000010ff */
[----:B------:R-:W-:-:S03]  /*40d0*/  IADD3 R196, PT, PT, R196, 0x80, RZ ;  /* 0x00000080c4c47810 */ /* 0x000fc60007ffe0ff */
[----:B------:R0:W-:Y:S04]  /*40e0*/  STG.E.128 desc[UR4][R144.64], R140 ;  /* 0x0000008c90007986 */ /* 0x0001e8000c101d04 */
.L_x_28:
[----:B------:R-:W-:Y:S05]  /*40f0*/  BSYNC.RECONVERGENT B1 ;  /* 0x0000000000017941 */ /* 0x000fea0003800200 */
.L_x_27:
[----:B------:R-:W-:Y:S04]  /*4100*/  BSSY.RECONVERGENT B1, `(.L_x_29) ;  /* 0x0000036000017945 */ /* 0x000fe80003800200 */
[----:B------:R-:W-:Y:S05]  /*4110*/  @!P1 BRA `(.L_x_30) ;  /* 0x0000000000d09947 */ /* 0x000fea0003800000 */
[-C--:B0-----:R-:W-:Y:S01]  /*4120*/  FFMA.FTZ R145, R36, R185.reuse, R198 ;  /* 0x000000b924917223 */ /* 0x081fe200000100c6 */
[----:B------:R-:W-:Y:S01]  /*4130*/  PRMT R140, R126, 0x7632, R140 ;  /* 0x000076327e8c7816 */ /* 0x000fe2000000008c */
[-CC-:B------:R-:W-:Y:S01]  /*4140*/  FFMA.FTZ R147, R29, R185.reuse, R198.reuse ;  /* 0x000000b91d937223 */ /* 0x180fe200000100c6 */
[----:B------:R-:W-:Y:S01]  /*4150*/  SHF.L.U32 R144, R127, 0x10, RZ ;  /* 0x000000107f907819 */ /* 0x000fe200000006ff */
[----:B------:R-:W-:Y:S01]  /*4160*/  FADD.FTZ R145, R34, -R145 ;  /* 0x8000009122917221 */ /* 0x000fe20000010000 */
[----:B------:R-:W-:Y:S01]  /*4170*/  SHF.L.U32 R140, R140, 0x10, RZ ;  /* 0x000000108c8c7819 */ /* 0x000fe200000006ff */
[----:B------:R-:W-:Y:S01]  /*4180*/  FADD.FTZ R147, R28, -R147 ;  /* 0x800000931c937221 */ /* 0x000fe20000010000 */
[-CC-:B------:R-:W-:Y:S01]  /*4190*/  FFMA.FTZ R143, R27, R185.reuse, R198.reuse ;  /* 0x000000b91b8f7223 */ /* 0x180fe200000100c6 */
[----:B------:R-:W-:Y:S01]  /*41a0*/  FFMA.FTZ R146, R38, R185, R198 ;  /* 0x000000b926927223 */ /* 0x000fe200000100c6 */
[----:B------:R-:W-:Y:S01]  /*41b0*/  PRMT R141, R127, 0x7632, R141 ;  /* 0x000076327f8d7816 */ /* 0x000fe2000000008d */
[C---:B-----5:R-:W-:Y:S01]  /*41c0*/  FFMA.FTZ R213, R197.reuse, R147, R144 ;  /* 0x00000093c5d57223 */ /* 0x060fe20000010090 */
[----:B------:R-:W-:Y:S01]  /*41d0*/  FFMA.FTZ R211, R197, R145, R140 ;  /* 0x00000091c5d37223 */ /* 0x000fe2000001008c */
[----:B------:R-:W-:Y:S01]  /*41e0*/  SHF.L.U32 R142, R126, 0x10, RZ ;  /* 0x000000107e8e7819 */ /* 0x000fe200000006ff */
[----:B------:R-:W0:Y:S01]  /*41f0*/  LDC.64 R144, c[0x0][0x468] ;  /* 0x00011a00ff907b82 */ /* 0x000e220000000a00 */
[----:B------:R-:W-:Y:S01]  /*4200*/  FADD.FTZ R143, R26, -R143 ;  /* 0x8000008f1a8f7221 */ /* 0x000fe20000010000 */
[----:B------:R-:W-:Y:S01]  /*4210*/  FADD.FTZ R215, R35, -R146 ;  /* 0x8000009223d77221 */ /* 0x000fe20000010000 */
[----:B------:R-:W-:Y:S01]  /*4220*/  SHF.L.U32 R146, R141, 0x10, RZ ;  /* 0x000000108d927819 */ /* 0x000fe200000006ff */
[----:B------:R-:W-:Y:S01]  /*4230*/  FFMA.FTZ R208, R32, R185, R198 ;  /* 0x000000b920d07223 */ /* 0x000fe200000100c6 */
[----:B------:R-:W-:Y:S01]  /*4240*/  FFMA.FTZ R209, R197, R143, R142 ;  /* 0x0000008fc5d17223 */ /* 0x000fe2000001008e */
[----:B------:R-:W-:Y:S01]  /*4250*/  PRMT R141, R125, 0x7632, R141 ;  /* 0x000076327d8d7816 */ /* 0x000fe2000000008d */
[-CC-:B------:R-:W-:Y:S01]  /*4260*/  FFMA.FTZ R147, R25, R185.reuse, R198.reuse ;  /* 0x000000b919937223 */ /* 0x180fe200000100c6 */
[-C--:B------:R-:W-:Y:S01]  /*4270*/  FFMA.FTZ R143, R23, R185.reuse, R198 ;  /* 0x000000b9178f7223 */ /* 0x080fe200000100c6 */
[----:B------:R-:W-:Y:S01]  /*4280*/  PRMT R140, R124, 0x7632, R140 ;  /* 0x000076327c8c7816 */ /* 0x000fe2000000008c */
[----:B------:R-:W-:Y:S01]  /*4290*/  FFMA.FTZ R210, R30, R185, R198 ;  /* 0x000000b91ed27223 */ /* 0x000fe200000100c6 */
[----:B------:R-:W-:Y:S01]  /*42a0*/  FFMA.FTZ R215, R197, R215, R146 ;  /* 0x000000d7c5d77223 */ /* 0x000fe20000010092 */
[----:B------:R-:W-:Y:S01]  /*42b0*/  FADD.FTZ R207, R33, -R208 ;  /* 0x800000d021cf7221 */ /* 0x000fe20000010000 */
[----:B------:R-:W-:Y:S01]  /*42c0*/  SHF.L.U32 R146, R125, 0x10, RZ ;  /* 0x000000107d927819 */ /* 0x000fe200000006ff */
[----:B------:R-:W-:Y:S01]  /*42d0*/  FADD.FTZ R147, R24, -R147 ;  /* 0x8000009318937221 */ /* 0x000fe20000010000 */
[----:B------:R-:W-:Y:S01]  /*42e0*/  SHF.L.U32 R208, R141, 0x10, RZ ;  /* 0x000000108dd07819 */ /* 0x000fe200000006ff */
[----:B------:R-:W-:Y:S01]  /*42f0*/  FADD.FTZ R141, R22, -R143 ;  /* 0x8000008f168d7221 */ /* 0x000fe20000010000 */
[----:B------:R-:W-:Y:S01]  /*4300*/  SHF.L.U32 R142, R124, 0x10, RZ ;  /* 0x000000107c8e7819 */ /* 0x000fe200000006ff */
[----:B------:R-:W-:Y:S01]  /*4310*/  FADD.FTZ R143, R31, -R210 ;  /* 0x800000d21f8f7221 */ /* 0x000fe20000010000 */
[----:B------:R-:W-:Y:S01]  /*4320*/  SHF.L.U32 R140, R140, 0x10, RZ ;  /* 0x000000108c8c7819 */ /* 0x000fe200000006ff */
[C---:B------:R-:W-:Y:S01]  /*4330*/  FFMA.FTZ R147, R197.reuse, R147, R146 ;  /* 0x00000093c5937223 */ /* 0x040fe20000010092 */
[C---:B------:R-:W-:Y:S01]  /*4340*/  FFMA.FTZ R207, R197.reuse, R207, R208 ;  /* 0x000000cfc5cf7223 */ /* 0x040fe200000100d0 */
[----:B------:R-:W-:Y:S01]  /*4350*/  FFMA.FTZ R141, R197, R141, R142 ;  /* 0x0000008dc58d7223 */ /* 0x000fe2000001008e */
[-C--:B------:R-:W-:Y:S01]  /*4360*/  FMUL.FTZ R213, R213, R184.reuse ;  /* 0x000000b8d5d57220 */ /* 0x080fe20000410000 */
[----:B------:R-:W-:Y:S01]  /*4370*/  FFMA.FTZ R143, R197, R143, R140 ;  /* 0x0000008fc58f7223 */ /* 0x000fe2000001008c */
        /* <DEDUP_REMOVED lines=14> */
.L_x_30:
[----:B------:R-:W-:Y:S05]  /*4460*/  BSYNC.RECONVERGENT B1 ;  /* 0x0000000000017941 */ /* 0x000fea0003800200 */
.L_x_29:
[----:B------:R-:W-:Y:S04]  /*4470*/  BSSY.RECONVERGENT B1, `(.L_x_31) ;  /* 0x0000032000017945 */ /* 0x000fe80003800200 */
[----:B------:R-:W-:Y:S05]  /*4480*/  @!P2 BRA `(.L_x_32) ;  /* 0x0000000000c0a947 */ /* 0x000fea0003800000 */
[-CC-:B------:R-:W-:Y:S01]  /*4490*/  FFMA.FTZ R208, R164, R185.reuse, R198.reuse ;  /* 0x000000b9a4d07223 */ /* 0x180fe200000100c6 */
[----:B01----:R-:W-:Y:S01]  /*44a0*/  SHF.L.U32 R144, R203, 0x10, RZ ;  /* 0x00000010cb907819 */ /* 0x003fe200000006ff */
[-CC-:B------:R-:W-:Y:S01]  /*44b0*/  FFMA.FTZ R143, R155, R185.reuse, R198.reuse ;  /* 0x000000b99b8f7223 */ /* 0x180fe200000100c6 */
[-C--:B------:R-:W-:Y:S01]  /*44c0*/  FFMA.FTZ R141, R153, R185.reuse, R198 ;  /* 0x000000b9998d7223 */ /* 0x080fe200000100c6 */
[----:B------:R-:W-:Y:S01]  /*44d0*/  FADD.FTZ R213, R163, -R208 ;  /* 0x800000d0a3d57221 */ /* 0x000fe20000010000 */
[----:B------:R-:W-:Y:S01]  /*44e0*/  FFMA.FTZ R146, R162, R185, R198 ;  /* 0x000000b9a2927223 */ /* 0x000fe200000100c6 */
[----:B------:R-:W-:Y:S01]  /*44f0*/  SHF.L.U32 R142, R43, 0x10, RZ ;  /* 0x000000102b8e7819 */ /* 0x000fe200000006ff */
[----:B------:R-:W-:Y:S01]  /*4500*/  FADD.FTZ R143, R156, -R143 ;  /* 0x8000008f9c8f7221 */ /* 0x000fe20000010000 */
[----:B-----5:R-:W-:Y:S01]  /*4510*/  FFMA.FTZ R213, R197, R213, R144 ;  /* 0x000000d5c5d57223 */ /* 0x020fe20000010090 */
[----:B------:R-:W-:Y:S01]  /*4520*/  SHF.L.U32 R204, R204, 0x10, RZ ;  /* 0x00000010cccc7819 */ /* 0x000fe200000006ff */
[----:B------:R-:W0:Y:S01]  /*4530*/  LDC.64 R144, c[0x0][0x468] ;  /* 0x00011a00ff907b82 */ /* 0x000e220000000a00 */
[----:B------:R-:W-:Y:S01]  /*4540*/  SHF.L.U32 R140, R42, 0x10, RZ ;  /* 0x000000102a8c7819 */ /* 0x000fe200000006ff */
[----:B------:R-:W-:Y:S01]  /*4550*/  FADD.FTZ R141, R154, -R141 ;  /* 0x8000008d9a8d7221 */ /* 0x000fe20000010000 */
[----:B------:R-:W-:Y:S01]  /*4560*/  FADD.FTZ R209, R161, -R146 ;  /* 0x80000092a1d17221 */ /* 0x000fe20000010000 */
[----:B------:R-:W-:Y:S01]  /*4570*/  FFMA.FTZ R211, R197, R143, R142 ;  /* 0x0000008fc5d37223 */ /* 0x000fe2000001008e */
[----:B------:R-:W-:Y:S01]  /*4580*/  FFMA.FTZ R143, R151, R185, R198 ;  /* 0x000000b9978f7223 */ /* 0x000fe200000100c6 */
[C---:B------:R-:W-:Y:S01]  /*4590*/  FFMA.FTZ R207, R197.reuse, R141, R140 ;  /* 0x0000008dc5cf7223 */ /* 0x040fe2000001008c */
[----:B------:R-:W-:Y:S01]  /*45a0*/  FFMA.FTZ R209, R197, R209, R204 ;  /* 0x000000d1c5d17223 */ /* 0x000fe200000100cc */
[-CC-:B------:R-:W-:Y:S01]  /*45b0*/  FFMA.FTZ R208, R160, R185.reuse, R198.reuse ;  /* 0x000000b9a0d07223 */ /* 0x180fe200000100c6 */
[-CC-:B------:R-:W-:Y:S01]  /*45c0*/  FFMA.FTZ R141, R149, R185.reuse, R198.reuse ;  /* 0x000000b9958d7223 */ /* 0x180fe200000100c6 */
        /* <DEDUP_REMOVED lines=10> */
[----:B------:R-:W-:Y:S01]  /*4670*/  FFMA.FTZ R203, R197, R203, R146 ;  /* 0x000000cbc5cb7223 */ /* 0x000fe20000010092 */
[-C--:B------:R-:W-:Y:S01]  /*4680*/  FMUL.FTZ R211, R211, R184.reuse ;  /* 0x000000b8d3d37220 */ /* 0x080fe20000410000 */
        /* <DEDUP_REMOVED lines=16> */
.L_x_32:
[----:B------:R-:W-:Y:S05]  /*4790*/  BSYNC.RECONVERGENT B1 ;  /* 0x0000000000017941 */ /* 0x000fea0003800200 */
.L_x_31:
[----:B------:R-:W-:Y:S05]  /*47a0*/  @!P4 BRA `(.L_x_23) ;  /* 0x000000100074c947 */ /* 0x000fea0003800000 */
[-CC-:B012---:R-:W-:Y:S01]  /*47b0*/  FFMA.FTZ R142, R180, R185.reuse, R198.reuse ;  /* 0x000000b9b48e7223 */ /* 0x187fe200000100c6 */
[----:B------:R-:W-:Y:S01]  /*47c0*/  SHF.L.U32 R140, R199, 0x10, RZ ;  /* 0x00000010c78c7819 */ /* 0x000fe200000006ff */
[-CC-:B------:R-:W-:Y:S01]  /*47d0*/  FFMA.FTZ R141, R169, R185.reuse, R198.reuse ;  /* 0x000000b9a98d7223 */ /* 0x180fe200000100c6 */
[-C--:B------:R-:W-:Y:S01]  /*47e0*/  FFMA.FTZ R147, R171, R185.reuse, R198 ;  /* 0x000000b9ab937223 */ /* 0x080fe200000100c6 */
[----:B------:R-:W-:Y:S01]  /*47f0*/  FADD.FTZ R142, R179, -R142 ;  /* 0x8000008eb38e7221 */ /* 0x000fe20000010000 */
[-CC-:B------:R-:W-:Y:S01]  /*4800*/  FFMA.FTZ R146, R178, R185.reuse, R198.reuse ;  /* 0x000000b9b2927223 */ /* 0x180fe200000100c6 */
[-CC-:B------:R-:W-:Y:S01]  /*4810*/  FFMA.FTZ R145, R167, R185.reuse, R198.reuse ;  /* 0x000000b9a7917223 */ /* 0x180fe200000100c6 */
[-CC-:B------:R-:W-:Y:S01]  /*4820*/  FFMA.FTZ R204, R176, R185.reuse, R198.reuse ;  /* 0x000000b9b0cc7223 */ /* 0x180fe200000100c6 */
[-CC-:B------:R-:W-:Y:S01]  /*4830*/  FFMA.FTZ R143, R165, R185.reuse, R198.reuse ;  /* 0x000000b9a58f7223 */ /* 0x180fe200000100c6 */
[----:B------:R-:W-:Y:S01]  /*4840*/  FFMA.FTZ R198, R174, R185, R198 ;  /* 0x000000b9aec67223 */ /* 0x000fe200000100c6 */
[----:B-----5:R-:W-:Y:S01]  /*4850*/  FFMA.FTZ R205, R197, R142, R140 ;  /* 0x0000008ec5cd7223 */ /* 0x020fe2000001008c */
[----:B------:R-:W-:Y:S01]  /*4860*/  FADD.FTZ R185, R170, -R141 ;  /* 0x8000008daab97221 */ /* 0x000fe20000010000 */
[----:B------:R-:W-:Y:S01]  /*4870*/  SHF.L.U32 R144, R139, 0x10, RZ ;  /* 0x000000108b907819 */ /* 0x000fe200000006ff */
[----:B------:R-:W0:Y:S01]  /*4880*/  LDC.64 R140, c[0x0][0x468] ;  /* 0x00011a00ff8c7b82 */ /* 0x000e220000000a00 */
[----:B------:R-:W-:Y:S01]  /*4890*/  SHF.L.U32 R142, R138, 0x10, RZ ;  /* 0x000000108a8e7819 */ /* 0x000fe200000006ff */
[----:B------:R-:W-:Y:S01]  /*48a0*/  FADD.FTZ R147, R172, -R147 ;  /* 0x80000093ac937221 */ /* 0x000fe20000010000 */
[----:B------:R-:W-:Y:S01]  /*48b0*/  FADD.FTZ R199, R177, -R146 ;  /* 0x80000092b1c77221 */ /* 0x000fe20000010000 */
[----:B------:R-:W-:Y:S01]  /*48c0*/  SHF.L.U32 R200, R200, 0x10, RZ ;  /* 0x00000010c8c87819 */ /* 0x000fe200000006ff */
[----:B------:R-:W-:Y:S01]  /*48d0*/  FADD.FTZ R145, R168, -R145 ;  /* 0x80000091a8917221 */ /* 0x000fe20000010000 */
        /* <DEDUP_REMOVED lines=22> */
[----:B0-----:R-:W-:Y:S01]  /*4a40*/  IMAD.WIDE.U32 R196, R196, 0x10, R140 ;  /* 0x00000010c4c47825 */ /* 0x001fe200078e008c */
[----:B------:R-:W-:-:S02]  /*4a50*/  F2FP.BF16.F32.PACK_AB R143, R198, R203 ;  /* 0x000000cbc68f723e */ /* 0x000fc400000010ff */
[----:B------:R-:W-:Y:S02]  /*4a60*/  F2FP.BF16.F32.PACK_AB R142, R199, R142 ;  /* 0x0000008ec78e723e */ /* 0x000fe400000010ff */
[----:B------:R-:W-:Y:S02]  /*4a70*/  F2FP.BF16.F32.PACK_AB R141, R147, R146 ;  /* 0x00000092938d723e */ /* 0x000fe400000010ff */
[----:B------:R-:W-:-:S05]  /*4a80*/  F2FP.BF16.F32.PACK_AB R140, R145, R144 ;  /* 0x00000090918c723e */ /* 0x000fca00000010ff */
[----:B------:R4:W-:Y:S01]  /*4a90*/  STG.E.128 desc[UR4][R196.64], R140 ;  /* 0x0000008cc4007986 */ /* 0x0009e2000c101d04 */
[----:B------:R-:W-:Y:S05]  /*4aa0*/  BRA `(.L_x_23) ;  /* 0x0000000c00b47947 */ /* 0x000fea0003800000 */
.L_x_26:
[----:B------:R-:W-:Y:S04]  /*4ab0*/  BSSY.RECONVERGENT B1, `(.L_x_33) ;  /* 0x000003d000017945 */ /* 0x000fe80003800200 */
[----:B------:R-:W-:Y:S05]  /*4ac0*/  @!P3 BRA `(.L_x_34) ;  /* 0x0000000000ecb947 */ /* 0x000fea0003800000 */
[-CC-:B------:R-:W-:Y:S01]  /*4ad0*/  FFMA.FTZ R116, R195, R185.reuse, R198.reuse ;  /* 0x000000b9c3747223 */ /* 0x180fe200000100c6 */
[-CC-:B------:R-:W-:Y:S01]  /*4ae0*/  FFMA.FTZ R145, R190, R185.reuse, R198.reuse ;  /* 0x000000b9be917223 */ /* 0x180fe200000100c6 */
[----:B------:R-:W-:Y:S01]  /*4af0*/  PRMT R141, R121, 0x7632, R141 ;  /* 0x00007632798d7816 */ /* 0x000fe2000000008d */
[-C--:B------:R-:W-:Y:S01]  /*4b00*/  FFMA.FTZ R119, R194, R185.reuse, R198 ;  /* 0x000000b9c2777223 */ /* 0x080fe200000100c6 */
[C---:B------:R-:W-:Y:S01]  /*4b10*/  SHF.L.U32 R118, R120.reuse, 0x10, RZ ;  /* 0x0000001078767819 */ /* 0x040fe200000006ff */
[----:B------:R-:W-:Y:S01]  /*4b20*/  FADD.FTZ R116, R193, -R116 ;  /* 0x80000074c1747221 */ /* 0x000fe20000010000 */
[----:B------:R-:W-:Y:S01]  /*4b30*/  PRMT R117, R120, 0x7632, R117 ;  /* 0x0000763278757816 */ /* 0x000fe20000000075 */
[----:B------:R-:W-:Y:S01]  /*4b40*/  FADD.FTZ R144, R188, -R145 ;  /* 0x80000091bc907221 */ /* 0x000fe20000010000 */
[----:B------:R-:W-:Y:S01]  /*4b50*/  SHF.L.U32 R141, R141, 0x10, RZ ;  /* 0x000000108d8d7819 */ /* 0x000fe200000006ff */
[----:B------:R-:W-:Y:S01]  /*4b60*/  FADD.FTZ R140, R192, -R119 ;  /* 0x80000077c08c7221 */ /* 0x000fe20000010000 */
[----:B------:R-:W-:Y:S01]  /*4b70*/  SHF.L.U32 R119, R117, 0x10, RZ ;  /* 0x0000001075777819 */ /* 0x000fe200000006ff */
[----:B-----5:R-:W-:Y:S01]  /*4b80*/  FFMA.FTZ R117, R197, R116, R118 ;  /* 0x00000074c5757223 */ /* 0x020fe20000010076 */
[-C--:B------:R-:W-:Y:S01]  /*4b90*/  FFMA.FTZ R142, R191, R185.reuse, R198 ;  /* 0x000000b9bf8e7223 */ /* 0x080fe200000100c6 */
[----:B------:R-:W-:Y:S01]  /*4ba0*/  FFMA.FTZ R118, R197, R144, R141 ;  /* 0x00000090c5767223 */ /* 0x000fe2000001008d */
[----:B------:R-:W0:Y:S01]  /*4bb0*/  LDC.64 R146, c[0x0][0x478] ;  /* 0x00011e00ff927b82 */ /* 0x000e220000000a00 */
[----:B------:R-:W-:Y:S01]  /*4bc0*/  SHF.L.U32 R143, R121, 0x10, RZ ;  /* 0x00000010798f7819 */ /* 0x000fe200000006ff */
[----:B------:R-:W-:Y:S01]  /*4bd0*/  FADD.FTZ R142, R189, -R142 ;  /* 0x8000008ebd8e7221 */ /* 0x000fe20000010000 */
[----:B------:R-:W-:Y:S01]  /*4be0*/  FFMA.FTZ R119, R197, R140, R119 ;  /* 0x0000008cc5777223 */ /* 0x000fe20000010077 */
[-C--:B------:R-:W-:Y:S01]  /*4bf0*/  FFMA.FTZ R141, R186, R185.reuse, R198 ;  /* 0x000000b9ba8d7223 */ /* 0x080fe200000100c6 */
[----:B------:R-:W-:Y:S01]  /*4c00*/  PRMT R140, R122, 0x7632, R140 ;  /* 0x000076327a8c7816 */ /* 0x000fe2000000008c */
[-CC-:B------:R-:W-:Y:S01]  /*4c10*/  FFMA.FTZ R116, R187, R185.reuse, R198.reuse ;  /* 0x000000b9bb747223 */ /* 0x180fe200000100c6 */
[----:B------:R-:W-:Y:S01]  /*4c20*/  PRMT R207, R123, 0x7632, R207 ;  /* 0x000076327bcf7816 */ /* 0x000fe200000000cf */
[----:B------:R-:W1:Y:S01]  /*4c30*/  LDC.64 R144, c[0x0][0x468] ;  /* 0x00011a00ff907b82 */ /* 0x000e620000000a00 */
[----:B------:R-:W-:Y:S01]  /*4c40*/  FFMA.FTZ R143, R197, R142, R143 ;  /* 0x0000008ec58f7223 */ /* 0x000fe2000001008f */
[-CC-:B------:R-:W-:Y:S01]  /*4c50*/  FFMA.FTZ R210, R181, R185.reuse, R198.reuse ;  /* 0x000000b9b5d27223 */ /* 0x180fe200000100c6 */
        /* <DEDUP_REMOVED lines=12> */
[----:B------:R-:W-:Y:S01]  /*4d20*/  FMUL.FTZ R140, R117, R184 ;  /* 0x000000b8758c7220 */ /* 0x000fe20000410000 */
[----:B------:R-:W-:Y:S01]  /*4d30*/  FFMA.FTZ R212, R197, R212, R213 ;  /* 0x000000d4c5d47223 */ /* 0x000fe200000100d5 */
[----:B------:R-:W-:Y:S01]  /*4d40*/  F2FP.BF16.F32.PACK_AB R116, R119, R117 ;  /* 0x000000757774723e */ /* 0x000fe200000010ff */
[-C--:B------:R-:W-:Y:S01]  /*4d50*/  FMUL.FTZ R142, R143, R184.reuse ;  /* 0x000000b88f8e7220 */ /* 0x080fe20000410000 */
[C---:B------:R-:W-:Y:S01]  /*4d60*/  F2FP.BF16.F32.PACK_AB R117, R118.reuse, R143 ;  /* 0x0000008f7675723e */ /* 0x040fe200000010ff */
[-C--:B------:R-:W-:Y:S01]  /*4d70*/  FMUL.FTZ R141, R119, R184.reuse ;  /* 0x000000b8778d7220 */ /* 0x080fe20000410000 */
[-C--:B------:R-:W-:Y:S01]  /*4d80*/  FMUL.FTZ R143, R118, R184.reuse ;  /* 0x000000b8768f7220 */ /* 0x080fe20000410000 */
[-C--:B------:R-:W-:Y:S01]  /*4d90*/  FMUL.FTZ R208, R207, R184.reuse ;  /* 0x000000b8cfd07220 */ /* 0x080fe20000410000 */
[C---:B------:R-:W-:Y:S01]  /*4da0*/  F2FP.BF16.F32.PACK_AB R118, R209.reuse, R207 ;  /* 0x000000cfd176723e */ /* 0x040fe200000010ff */
[-C--:B------:R-:W-:Y:S01]  /*4db0*/  FMUL.FTZ R209, R209, R184.reuse ;  /* 0x000000b8d1d17220 */ /* 0x080fe20000410000 */
[-C--:B------:R-:W-:Y:S01]  /*4dc0*/  FMUL.FTZ R207, R211, R184.reuse ;  /* 0x000000b8d3cf7220 */ /* 0x080fe20000410000 */
[----:B------:R-:W-:Y:S01]  /*4dd0*/  FMUL.FTZ R210, R212, R184 ;  /* 0x000000b8d4d27220 */ /* 0x000fe20000410000 */
[----:B------:R-:W-:Y:S01]  /*4de0*/  F2FP.BF16.F32.PACK_AB R140, R141, R140 ;  /* 0x0000008c8d8c723e */ /* 0x000fe200000010ff */
[----:B0-----:R-:W-:Y:S01]  /*4df0*/  IMAD.WIDE.U32 R146, R196, 0x10, R146 ;  /* 0x00000010c4927825 */ /* 0x001fe200078e0092 */
[----:B------:R-:W-:-:S02]  /*4e00*/  F2FP.BF16.F32.PACK_AB R119, R212, R211 ;  /* 0x000000d3d477723e */ /* 0x000fc400000010ff */
[----:B------:R-:W-:Y:S01]  /*4e10*/  F2FP.BF16.F32.PACK_AB R141, R143, R142 ;  /* 0x0000008e8f8d723e */ /* 0x000fe200000010ff */
[----:B-1----:R-:W-:Y:S01]  /*4e20*/  IMAD.WIDE.U32 R144, R196, 0x10, R144 ;  /* 0x00000010c4907825 */ /* 0x002fe200078e0090 */
[----:B------:R-:W-:Y:S01]  /*4e30*/  F2FP.BF16.F32.PACK_AB R142, R209, R208 ;  /* 0x000000d0d18e723e */ /* 0x000fe200000010ff */
[----:B------:R0:W-:Y:S01]  /*4e40*/  STG.E.128 desc[UR4][R146.64], R116 ;  /* 0x0000007492007986 */ /* 0x0001e2000c101d04 */
[----:B------:R-:W-:Y:S02]  /*4e50*/  F2FP.BF16.F32.PACK_AB R143, R210, R207 ;  /* 0x000000cfd28f723e */ /* 0x000fe400000010ff */
[----:B------:R-:W-:-:S03]  /*4e60*/  IADD3 R196, PT, PT, R196, 0x80, RZ ;  /* 0x00000080c4c47810 */ /* 0x000fc60007ffe0ff */
[----:B------:R0:W-:Y:S04]  /*4e70*/  STG.E.128 desc[UR4][R144.64], R140 ;  /* 0x0000008c90007986 */ /* 0x0001e8000c101d04 */
.L_x_34:
[----:B------:R-:W-:Y:S05]  /*4e80*/  BSYNC.RECONVERGENT B1 ;  /* 0x0000000000017941 */ /* 0x000fea0003800200 */
.L_x_33:
[----:B------:R-:W-:Y:S04]  /*4e90*/  BSSY.RECONVERGENT B1, `(.L_x_35) ;  /* 0x000003d000017945 */ /* 0x000fe80003800200 */
[----:B------:R-:W-:Y:S05]  /*4ea0*/  @!P1 BRA `(.L_x_36) ;  /* 0x0000000000ec9947 */ /* 0x000fea0003800000 */
[----:B0-----:R-:W-:Y:S01]  /*4eb0*/  PRMT R118, R124, 0x7632, R118 ;  /* 0x000076327c767816 */ /* 0x001fe20000000076 */
[-CC-:B------:R-:W-:Y:S01]  /*4ec0*/  FFMA.FTZ R141, R25, R185.reuse, R198.reuse ;  /* 0x000000b9198d7223 */ /* 0x180fe200000100c6 */
[-CC-:B------:R-:W-:Y:S01]  /*4ed0*/  FFMA.FTZ R144, R32, R185.reuse, R198.reuse ;  /* 0x000000b920907223 */ /* 0x180fe200000100c6 */
[----:B------:R-:W-:Y:S01]  /*4ee0*/  PRMT R143, R125, 0x7632, R143 ;  /* 0x000076327d8f7816 */ /* 0x000fe2000000008f */
[-C--:B------:R-:W-:Y:S01]  /*4ef0*/  FFMA.FTZ R117, R23, R185.reuse, R198 ;  /* 0x000000b917757223 */ /* 0x080fe200000100c6 */
[----:B------:R-:W-:Y:S01]  /*4f00*/  SHF.L.U32 R119, R118, 0x10, RZ ;  /* 0x0000001076777819 */ /* 0x000fe200000006ff */
[----:B------:R-:W-:Y:S01]  /*4f10*/  FADD.FTZ R118, R24, -R141 ;  /* 0x8000008d18767221 */ /* 0x000fe20000010000 */
[----:B------:R-:W-:Y:S01]  /*4f20*/  SHF.L.U32 R145, R125, 0x10, RZ ;  /* 0x000000107d917819 */ /* 0x000fe200000006ff */
[----:B------:R-:W-:Y:S01]  /*4f30*/  FADD.FTZ R144, R33, -R144 ;  /* 0x8000009021907221 */ /* 0x000fe20000010000 */
[----:B------:R-:W-:Y:S01]  /*4f40*/  SHF.L.U32 R141, R143, 0x10, RZ ;  /* 0x000000108f8d7819 */ /* 0x000fe200000006ff */
[-C--:B------:R-:W-:Y:S01]  /*4f50*/  FFMA.FTZ R142, R30, R185.reuse, R198 ;  /* 0x000000b91e8e7223 */ /* 0x080fe200000100c6 */
[----:B------:R-:W-:Y:S01]  /*4f60*/  SHF.L.U32 R140, R124, 0x10, RZ ;  /* 0x000000107c8c7819 */ /* 0x000fe200000006ff */
[C---:B-----5:R-:W-:Y:S01]  /*4f70*/  FFMA.FTZ R143, R197.reuse, R118, R145 ;  /* 0x00000076c58f7223 */ /* 0x060fe20000010091 */
[----:B------:R-:W-:Y:S01]  /*4f80*/  FADD.FTZ R116, R22, -R117 ;  /* 0x8000007516747221 */ /* 0x000fe20000010000 */
[----:B------:R-:W-:Y:S01]  /*4f90*/  FFMA.FTZ R118, R197, R144, R141 ;  /* 0x00000090c5767223 */ /* 0x000fe2000001008d */
[----:B------:R-:W0:Y:S01]  /*4fa0*/  LDC.64 R146, c[0x0][0x478] ;  /* 0x00011e00ff927b82 */ /* 0x000e220000000a00 */
[----:B------:R-:W-:Y:S01]  /*4fb0*/  FADD.FTZ R142, R31, -R142 ;  /* 0x8000008e1f8e7221 */ /* 0x000fe20000010000 */
[----:B------:R-:W-:Y:S01]  /*4fc0*/  FFMA.FTZ R117, R197, R116, R140 ;  /* 0x00000074c5757223 */ /* 0x000fe2000001008c */
[-C--:B------:R-:W-:Y:S01]  /*4fd0*/  FFMA.FTZ R141, R27, R185.reuse, R198 ;  /* 0x000000b91b8d7223 */ /* 0x080fe200000100c6 */
[----:B------:R-:W-:Y:S01]  /*4fe0*/  PRMT R140, R126, 0x7632, R140 ;  /* 0x000076327e8c7816 */ /* 0x000fe2000000008c */
[-CC-:B------:R-:W-:Y:S01]  /*4ff0*/  FFMA.FTZ R207, R36, R185.reuse, R198.reuse ;  /* 0x000000b924cf7223 */ /* 0x180fe200000100c6 */
[-C--:B------:R-:W-:Y:S01]  /*5000*/  FFMA.FTZ R209, R29, R185.reuse, R198 ;  /* 0x000000b91dd17223 */ /* 0x080fe200000100c6 */
[----:B------:R-:W-:Y:S01]  /*5010*/  PRMT R210, R127, 0x7632, R210 ;  /* 0x000076327fd27816 */ /* 0x000fe200000000d2 */
[----:B------:R-:W1:Y:S01]  /*5020*/  LDC.64 R144, c[0x0][0x468] ;  /* 0x00011a00ff907b82 */ /* 0x000e620000000a00 */
        /* <DEDUP_REMOVED lines=35> */
.L_x_36:
[----:B------:R-:W-:Y:S05]  /*5260*/  BSYNC.RECONVERGENT B1 ;  /* 0x0000000000017941 */ /* 0x000fea0003800200 */
.L_x_35:
[----:B------:R-:W-:Y:S04]  /*5270*/  BSSY.RECONVERGENT B1, `(.L_x_37) ;  /* 0x0000039000017945 */ /* 0x000fe80003800200 */
[----:B------:R-:W-:Y:S05]  /*5280*/  @!P2 BRA `(.L_x_38) ;  /* 0x0000000000dca947 */ /* 0x000fea0003800000 */
[-CC-:B01----:R-:W-:Y:S01]  /*5290*/  FFMA.FTZ R144, R160, R185.reuse, R198.reuse ;  /* 0x000000b9a0907223 */ /* 0x183fe200000100c6 */
[----:B------:R-:W-:Y:S01]  /*52a0*/  SHF.L.U32 R205, R205, 0x10, RZ ;  /* 0x00000010cdcd7819 */ /* 0x000fe200000006ff */
[-C--:B------:R-:W-:Y:S01]  /*52b0*/  FFMA.FTZ R140, R158, R185.reuse, R198 ;  /* 0x000000b99e8c7223 */ /* 0x080fe200000100c6 */
[----:B------:R-:W-:Y:S01]  /*52c0*/  SHF.L.U32 R119, R206, 0x10, RZ ;  /* 0x00000010ce777819 */ /* 0x000fe200000006ff */
[----:B------:R-:W-:Y:S01]  /*52d0*/  FADD.FTZ R144, R159, -R144 ;  /* 0x800000909f907221 */ /* 0x000fe20000010000 */
[-CC-:B------:R-:W-:Y:S01]  /*52e0*/  FFMA.FTZ R117, R149, R185.reuse, R198.reuse ;  /* 0x000000b995757223 */ /* 0x180fe200000100c6 */
[----:B------:R-:W0:Y:S01]  /*52f0*/  LDC.64 R146, c[0x0][0x478] ;  /* 0x00011e00ff927b82 */ /* 0x000e220000000a00 */
[-C--:B------:R-:W-:Y:S01]  /*5300*/  FFMA.FTZ R141, R151, R185.reuse, R198 ;  /* 0x000000b9978d7223 */ /* 0x080fe200000100c6 */
[----:B-----5:R-:W-:Y:S01]  /*5310*/  FFMA.FTZ R205, R197, R144, R205 ;  /* 0x00000090c5cd7223 */ /* 0x020fe200000100cd */
[----:B------:R-:W-:Y:S01]  /*5320*/  FADD.FTZ R140, R157, -R140 ;  /* 0x8000008c9d8c7221 */ /* 0x000fe20000010000 */
[----:B------:R-:W-:Y:S01]  /*5330*/  SHF.L.U32 R118, R40, 0x10, RZ ;  /* 0x0000001028767819 */ /* 0x000fe200000006ff */
[----:B------:R-:W-:Y:S01]  /*5340*/  FADD.FTZ R116, R150, -R117 ;  /* 0x8000007596747221 */ /* 0x000fe20000010000 */
[----:B------:R-:W-:Y:S01]  /*5350*/  FADD.FTZ R142, R152, -R141 ;  /* 0x8000008d988e7221 */ /* 0x000fe20000010000 */
[----:B------:R-:W-:Y:S01]  /*5360*/  FFMA.FTZ R119, R197, R140, R119 ;  /* 0x0000008cc5777223 */ /* 0x000fe20000010077 */
[----:B------:R-:W1:Y:S01]  /*5370*/  LDC.64 R144, c[0x0][0x468] ;  /* 0x00011a00ff907b82 */ /* 0x000e620000000a00 */
[----:B------:R-:W-:Y:S01]  /*5380*/  SHF.L.U32 R143, R41, 0x10, RZ ;  /* 0x00000010298f7819 */ /* 0x000fe200000006ff */
[-CC-:B------:R-:W-:Y:S01]  /*5390*/  FFMA.FTZ R141, R153, R185.reuse, R198.reuse ;  /* 0x000000b9998d7223 */ /* 0x180fe200000100c6 */
[-C--:B------:R-:W-:Y:S01]  /*53a0*/  FFMA.FTZ R140, R162, R185.reuse, R198 ;  /* 0x000000b9a28c7223 */ /* 0x080fe200000100c6 */
[----:B------:R-:W-:Y:S01]  /*53b0*/  SHF.L.U32 R207, R204, 0x10, RZ ;  /* 0x00000010cccf7819 */ /* 0x000fe200000006ff */
[----:B------:R-:W-:Y:S01]  /*53c0*/  FFMA.FTZ R117, R197, R116, R118 ;  /* 0x00000074c5757223 */ /* 0x000fe20000010076 */
[----:B------:R-:W-:Y:S01]  /*53d0*/  SHF.L.U32 R211, R203, 0x10, RZ ;  /* 0x00000010cbd37819 */ /* 0x000fe200000006ff */
[-CC-:B------:R-:W-:Y:S01]  /*53e0*/  FFMA.FTZ R203, R155, R185.reuse, R198.reuse ;  /* 0x000000b99bcb7223 */ /* 0x180fe200000100c6 */
[----:B------:R-:W-:Y:S01]  /*53f0*/  FFMA.FTZ R204, R164, R185, R198 ;  /* 0x000000b9a4cc7223 */ /* 0x000fe200000100c6 */
[----:B------:R-:W-:Y:S01]  /*5400*/  SHF.L.U32 R118, R42, 0x10, RZ ;  /* 0x000000102a767819 */ /* 0x000fe200000006ff */
[----:B------:R-:W-:Y:S01]  /*5410*/  FADD.FTZ R116, R154, -R141 ;  /* 0x8000008d9a747221 */ /* 0x000fe20000010000 */
[----:B------:R-:W-:Y:S01]  /*5420*/  FADD.FTZ R140, R161, -R140 ;  /* 0x8000008ca18c7221 */ /* 0x000fe20000010000 */
[----:B------:R-:W-:Y:S01]  /*5430*/  FFMA.FTZ R143, R197, R142, R143 ;  /* 0x0000008ec58f7223 */ /* 0x000fe2000001008f */
[----:B------:R-:W-:Y:S01]  /*5440*/  SHF.L.U32 R209, R43, 0x10, RZ ;  /* 0x000000102bd17819 */ /* 0x000fe200000006ff */
[----:B------:R-:W-:Y:S01]  /*5450*/  FADD.FTZ R142, R156, -R203 ;  /* 0x800000cb9c8e7221 */ /* 0x000fe20000010000 */
[----:B------:R-:W-:Y:S01]  /*5460*/  FADD.FTZ R204, R163, -R204 ;  /* 0x800000cca3cc7221 */ /* 0x000fe20000010000 */
[C---:B------:R-:W-:Y:S01]  /*5470*/  FFMA.FTZ R203, R197.reuse, R116, R118 ;  /* 0x00000074c5cb7223 */ /* 0x040fe20000010076 */
[C---:B------:R-:W-:Y:S01]  /*5480*/  FFMA.FTZ R207, R197.reuse, R140, R207 ;  /* 0x0000008cc5cf7223 */ /* 0x040fe200000100cf */
[C---:B------:R-:W-:Y:S01]  /*5490*/  FFMA.FTZ R209, R197.reuse, R142, R209 ;  /* 0x0000008ec5d17223 */ /* 0x040fe200000100d1 */
[----:B------:R-:W-:Y:S01]  /*54a0*/  FFMA.FTZ R211, R197, R204, R211 ;  /* 0x000000ccc5d37223 */ /* 0x000fe200000100d3 */
[-C--:B------:R-:W-:Y:S01]  /*54b0*/  FMUL.FTZ R140, R117, R184.reuse ;  /* 0x000000b8758c7220 */ /* 0x080fe20000410000 */
[C---:B------:R-:W-:Y:S01]  /*54c0*/  F2FP.BF16.F32.PACK_AB R116, R119.reuse, R117 ;  /* 0x000000757774723e */ /* 0x040fe200000010ff */
[-C--:B------:R-:W-:Y:S01]  /*54d0*/  FMUL.FTZ R141, R119, R184.reuse ;  /* 0x000000b8778d7220 */ /* 0x080fe20000410000 */
[----:B------:R-:W-:Y:S01]  /*54e0*/  F2FP.BF16.F32.PACK_AB R117, R205, R143 ;  /* 0x0000008fcd75723e */ /* 0x000fe200000010ff */
        /* <DEDUP_REMOVED lines=12> */
[----:B------:R-:W-:Y:S02]  /*55b0*/  F2FP.BF16.F32.PACK_AB R142, R204, R143 ;  /* 0x0000008fcc8e723e */ /* 0x000fe400000010ff */
[----:B------:R-:W-:Y:S01]  /*55c0*/  F2FP.BF16.F32.PACK_AB R143, R206, R203 ;  /* 0x000000cbce8f723e */ /* 0x000fe200000010ff */
[----:B------:R2:W-:Y:S01]  /*55d0*/  STG.E.128 desc[UR4][R146.64], R116 ;  /* 0x0000007492007986 */ /* 0x0005e2000c101d04 */
[----:B------:R-:W-:-:S03]  /*55e0*/  IADD3 R196, PT, PT, R196, 0x80, RZ ;  /* 0x00000080c4c47810 */ /* 0x000fc60007ffe0ff */
[----:B------:R2:W-:Y:S04]  /*55f0*/  STG.E.128 desc[UR4][R144.64], R140 ;  /* 0x0000008c90007986 */ /* 0x0005e8000c101d04 */
.L_x_38:
[----:B------:R-:W-:Y:S05]  /*5600*/  BSYNC.RECONVERGENT B1 ;  /* 0x0000000000017941 */ /* 0x000fea0003800200 */
.L_x_37:
[----:B------:R-:W-:Y:S05]  /*5610*/  @!P4 BRA `(.L_x_23) ;  /* 0x0000000000d8c947 */ /* 0x000fea0003800000 */
[----:B012---:R-:W0:Y:S01]  /*5620*/  LDC.64 R144, c[0x0][0x478] ;  /* 0x00011e00ff907b82 */ /* 0x007e220000000a00 */
[-CC-:B------:R-:W-:Y:S01]  /*5630*/  FFMA.FTZ R118, R180, R185.reuse, R198.reuse ;  /* 0x000000b9b4767223 */ /* 0x180fe200000100c6 */
[-CC-:B------:R-:W-:Y:S01]  /*5640*/  FFMA.FTZ R140, R174, R185.reuse, R198.reuse ;  /* 0x000000b9ae8c7223 */ /* 0x180fe200000100c6 */
[-CC-:B------:R-:W-:Y:S01]  /*5650*/  FFMA.FTZ R119, R165, R185.reuse, R198.reuse ;  /* 0x000000b9a5777223 */ /* 0x180fe200000100c6 */
[-CC-:B------:R-:W-:Y:S01]  /*5660*/  FFMA.FTZ R205, R171, R185.reuse, R198.reuse ;  /* 0x000000b9abcd7223 */ /* 0x180fe200000100c6 */
[----:B------:R-:W-:Y:S01]  /*5670*/  SHF.L.U32 R143, R202, 0x10, RZ ;  /* 0x00000010ca8f7819 */ /* 0x000fe200000006ff */
[-CC-:B------:R-:W-:Y:S01]  /*5680*/  FFMA.FTZ R147, R167, R185.reuse, R198.reuse ;  /* 0x000000b9a7937223 */ /* 0x180fe200000100c6 */
[-CC-:B------:R-:W-:Y:S01]  /*5690*/  FFMA.FTZ R142, R176, R185.reuse, R198.reuse ;  /* 0x000000b9b08e7223 */ /* 0x180fe200000100c6 */
[----:B------:R-:W1:Y:S01]  /*56a0*/  LDC.64 R116, c[0x0][0x468] ;  /* 0x00011a00ff747b82 */ /* 0x000e620000000a00 */
[-C--:B------:R-:W-:Y:S01]  /*56b0*/  FFMA.FTZ R203, R169, R185.reuse, R198 ;  /* 0x000000b9a9cb7223 */ /* 0x080fe200000100c6 */
[----:B------:R-:W-:Y:S01]  /*56c0*/  SHF.L.U32 R141, R136, 0x10, RZ ;  /* 0x00000010888d7819 */ /* 0x000fe200000006ff */
[----:B------:R-:W-:Y:S01]  /*56d0*/  FADD.FTZ R202, R179, -R118 ;  /* 0x80000076b3ca7221 */ /* 0x000fe20000010000 */
[----:B------:R-:W-:Y:S01]  /*56e0*/  FADD.FTZ R140, R173, -R140 ;  /* 0x8000008cad8c7221 */ /* 0x000fe20000010000 */
[----:B------:R-:W-:Y:S01]  /*56f0*/  FFMA.FTZ R198, R178, R185, R198 ;  /* 0x000000b9b2c67223 */ /* 0x000fe200000100c6 */
[----:B------:R-:W-:Y:S01]  /*5700*/  FADD.FTZ R118, R166, -R119 ;  /* 0x80000077a6767221 */ /* 0x000fe20000010000 */
[----:B------:R-:W-:Y:S01]  /*5710*/  SHF.L.U32 R185, R139, 0x10, RZ ;  /* 0x000000108bb97819 */ /* 0x000fe200000006ff */
[----:B------:R-:W-:Y:S01]  /*5720*/  FADD.FTZ R146, R172, -R205 ;  /* 0x800000cdac927221 */ /* 0x000fe20000010000 */
[C---:B-----5:R-:W-:Y:S01]  /*5730*/  FFMA.FTZ R143, R197.reuse, R140, R143 ;  /* 0x0000008cc58f7223 */ /* 0x060fe2000001008f */
[----:B------:R-:W-:Y:S01]  /*5740*/  FFMA.FTZ R141, R197, R118, R141 ;  /* 0x00000076c58d7223 */ /* 0x000fe2000001008d */
[----:B------:R-:W-:Y:S01]  /*5750*/  SHF.L.U32 R201, R201, 0x10, RZ ;  /* 0x00000010c9c97819 */ /* 0x000fe200000006ff */
[----:B------:R-:W-:Y:S01]  /*5760*/  FADD.FTZ R118, R168, -R147 ;  /* 0x80000093a8767221 */ /* 0x000fe20000010000 */
[----:B------:R-:W-:Y:S01]  /*5770*/  SHF.L.U32 R140, R137, 0x10, RZ ;  /* 0x00000010898c7819 */ /* 0x000fe200000006ff */
[----:B------:R-:W-:Y:S01]  /*5780*/  FADD.FTZ R142, R175, -R142 ;  /* 0x8000008eaf8e7221 */ /* 0x000fe20000010000 */
[----:B------:R-:W-:Y:S01]  /*5790*/  SHF.L.U32 R204, R199, 0x10, RZ ;  /* 0x00000010c7cc7819 */ /* 0x000fe200000006ff */
[----:B------:R-:W-:Y:S01]  /*57a0*/  FFMA.FTZ R205, R197, R146, R185 ;  /* 0x00000092c5cd7223 */ /* 0x000fe200000100b9 */
[----:B------:R-:W-:Y:S01]  /*57b0*/  SHF.L.U32 R199, R200, 0x10, RZ ;  /* 0x00000010c8c77819 */ /* 0x000fe200000006ff */
[----:B------:R-:W-:Y:S01]  /*57c0*/  FADD.FTZ R146, R170, -R203 ;  /* 0x800000cbaa927221 */ /* 0x000fe20000010000 */
[----:B------:R-:W-:Y:S01]  /*57d0*/  SHF.L.U32 R119, R138, 0x10, RZ ;  /* 0x000000108a777819 */ /* 0x000fe200000006ff */
[----:B------:R-:W-:Y:S01]  /*57e0*/  FADD.FTZ R198, R177, -R198 ;  /* 0x800000c6b1c67221 */ /* 0x000fe20000010000 */
[C---:B------:R-:W-:Y:S01]  /*57f0*/  FFMA.FTZ R147, R197.reuse, R118, R140 ;  /* 0x00000076c5937223 */ /* 0x040fe2000001008c */
[C---:B------:R-:W-:Y:S01]  /*5800*/  FFMA.FTZ R201, R197.reuse, R142, R201 ;  /* 0x0000008ec5c97223 */ /* 0x040fe200000100c9 */
[C---:B------:R-:W-:Y:S01]  /*5810*/  FFMA.FTZ R202, R197.reuse, R202, R204 ;  /* 0x000000cac5ca7223 */ /* 0x040fe200000100cc */
[C---:B------:R-:W-:Y:S01]  /*5820*/  FFMA.FTZ R185, R197.reuse, R146, R119 ;  /* 0x00000092c5b97223 */ /* 0x040fe20000010077 */
[----:B------:R-:W-:Y:S01]  /*5830*/  FFMA.FTZ R118, R197, R198, R199 ;  /* 0x000000c6c5767223 */ /* 0x000fe200000100c7 */
[----:B0-----:R-:W-:-:S04]  /*5840*/  IMAD.WIDE.U32 R144, R196, 0x10, R144 ;  /* 0x00000010c4907825 */ /* 0x001fc800078e0090 */
[-C--:B------:R-:W-:Y:S01]  /*5850*/  FMUL.FTZ R140, R141, R184.reuse ;  /* 0x000000b88d8c7220 */ /* 0x080fe20000410000 */
[-C--:B------:R-:W-:Y:S01]  /*5860*/  FMUL.FTZ R142, R147, R184.reuse ;  /* 0x000000b8938e7220 */ /* 0x080fe20000410000 */
[----:B------:R-:W-:Y:S01]  /*5870*/  FMUL.FTZ R198, R205, R184 ;  /* 0x000000b8cdc67220 */ /* 0x000fe20000410000 */
[----:B-1----:R-:W-:Y:S01]  /*5880*/  IMAD.WIDE.U32 R196, R196, 0x10, R116 ;  /* 0x00000010c4c47825 */ /* 0x002fe200078e0074 */
[----:B------:R-:W-:-:S03]  /*5890*/  F2FP.BF16.F32.PACK_AB R116, R143, R141 ;  /* 0x0000008d8f74723e */ /* 0x000fc600000010ff */
[-C--:B------:R-:W-:Y:S01]  /*58a0*/  FMUL.FTZ R141, R143, R184.reuse ;  /* 0x000000b88f8d7220 */ /* 0x080fe20000410000 */
[C---:B------:R-:W-:Y:S01]  /*58b0*/  F2FP.BF16.F32.PACK_AB R117, R201.reuse, R147 ;  /* 0x00000093c975723e */ /* 0x040fe200000010ff */
[-C--:B------:R-:W-:Y:S01]  /*58c0*/  FMUL.FTZ R201, R201, R184.reuse ;  /* 0x000000b8c9c97220 */ /* 0x080fe20000410000 */
[-C--:B------:R-:W-:Y:S01]  /*58d0*/  FMUL.FTZ R199, R202, R184.reuse ;  /* 0x000000b8cac77220 */ /* 0x080fe20000410000 */
[-C--:B------:R-:W-:Y:S01]  /*58e0*/  FMUL.FTZ R146, R185, R184.reuse ;  /* 0x000000b8b9927220 */ /* 0x080fe20000410000 */
[----:B------:R-:W-:Y:S01]  /*58f0*/  FMUL.FTZ R147, R118, R184 ;  /* 0x000000b876937220 */ /* 0x000fe20000410000 */
[----:B------:R-:W-:Y:S02]  /*5900*/  F2FP.BF16.F32.PACK_AB R140, R141, R140 ;  /* 0x0000008c8d8c723e */ /* 0x000fe400000010ff */
[----:B------:R-:W-:Y:S02]  /*5910*/  F2FP.BF16.F32.PACK_AB R119, R202, R205 ;  /* 0x000000cdca77723e */ /* 0x000fe400000010ff */
[----:B------:R-:W-:-:S02]  /*5920*/  F2FP.BF16.F32.PACK_AB R118, R118, R185 ;  /* 0x000000b97676723e */ /* 0x000fc400000010ff */
[----:B------:R-:W-:Y:S02]  /*5930*/  F2FP.BF16.F32.PACK_AB R141, R201, R142 ;  /* 0x0000008ec98d723e */ /* 0x000fe400000010ff */
[----:B------:R-:W-:Y:S01]  /*5940*/  F2FP.BF16.F32.PACK_AB R143, R199, R198 ;  /* 0x000000c6c78f723e */ /* 0x000fe200000010ff */
[----:B------:R3:W-:Y:S01]  /*5950*/  STG.E.128 desc[UR4][R144.64], R116 ;  /* 0x0000007490007986 */ /* 0x0007e2000c101d04 */
[----:B------:R-:W-:-:S05]  /*5960*/  F2FP.BF16.F32.PACK_AB R142, R147, R146 ;  /* 0x00000092938e723e */ /* 0x000fca00000010ff */
[----:B------:R3:W-:Y:S02]  /*5970*/  STG.E.128 desc[UR4][R196.64], R140 ;  /* 0x0000008cc4007986 */ /* 0x0007e4000c101d04 */
.L_x_23:
[----:B------:R-:W-:Y:S05]  /*5980*/  BSYNC.RECONVERGENT B0 ;  /* 0x0000000000007941 */ /* 0x000fea0003800200 */
.L_x_9:
[----:B01234-:R-:W0:Y:S01]  /*5990*/  LDC.64 R140, c[0x0][0x380] ;  /* 0x0000e000ff8c7b82 */ /* 0x01fe220000000a00 */
[----:B------:R-:W-:Y:S02]  /*59a0*/  PLOP3.LUT P5, PT, P5, PT, PT, 0x8, 0x80 ;  /* 0x000000000080781c */ /* 0x000fe40002fae170 */
[----:B0-----:R-:W-:-:S04]  /*59b0*/  IADD3 R17, PT, PT, R17, R140, RZ ;  /* 0x0000008c11117210 */ /* 0x001fc80007ffe0ff */
[----:B------:R-:W-:-:S13]  /*59c0*/  ISETP.GE.AND P0, PT, R17, R141, PT ;  /* 0x0000008d1100720c */ /* 0x000fda0003f06270 */
[----:B------:R-:W-:Y:S05]  /*59d0*/  @!P0 BRA `(.L_x_39) ;  /* 0xffffffac00748947 */ /* 0x000fea000383ffff */
.L_x_0:
[----:B------:R-:W0:Y:S01]  /*59e0*/  LDC.64 R2, c[0x0][0x440] ;  /* 0x00011000ff027b82 */ /* 0x000e220000000a00 */
[----:B------:R-:W-:-:S05]  /*59f0*/  IMAD R20, R20, UR6, RZ ;  /* 0x0000000614147c24 */ /* 0x000fca000f8e02ff */
[----:B------:R-:W-:Y:S02]  /*5a00*/  LEA.HI R21, R20, R21, RZ, 0x1d ;  /* 0x0000001514157211 */ /* 0x000fe400078fe8ff */
[----:B------:R-:W1:Y:S08]  /*5a10*/  LDC.64 R4, c[0x0][0x448] ;  /* 0x00011200ff047b82 */ /* 0x000e700000000a00 */
[----:B------:R-:W2:Y:S08]  /*5a20*/  LDC.64 R6, c[0x0][0x440] ;  /* 0x00011000ff067b82 */ /* 0x000eb00000000a00 */
[----:B------:R-:W3:Y:S01]  /*5a30*/  LDC.64 R8, c[0x0][0x448] ;  /* 0x00011200ff087b82 */ /* 0x000ee20000000a00 */
[----:B0-----:R-:W-:-:S05]  /*5a40*/  @P3 IMAD.WIDE.U32 R2, R21, 0x20, R2 ;  /* 0x0000002015023825 */ /* 0x001fca00078e0002 */
[----:B------:R0:W-:Y:S02]  /*5a50*/  @P3 STG.E.128 desc[UR4][R2.64], R84 ;  /* 0x0000005402003986 */ /* 0x0001e4000c101d04 */
[----:B------:R-:W4:Y:S01]  /*5a60*/  LDC.64 R10, c[0x0][0x440] ;  /* 0x00011000ff0a7b82 */ /* 0x000f220000000a00 */
[C---:B-1----:R-:W-:Y:S01]  /*5a70*/  @P3 IMAD.WIDE.U32 R4, R21.reuse, 0x20, R4 ;  /* 0x0000002015043825 */ /* 0x042fe200078e0004 */
[----:B------:R-:W-:Y:S01]  /*5a80*/  @P3 IADD3 R21, PT, PT, R21, 0x80, RZ ;  /* 0x0000008015153810 */ /* 0x000fe20007ffe0ff */
[----:B------:R0:W-:Y:S04]  /*5a90*/  @P3 STG.E.128 desc[UR4][R2.64+0x10], R88 ;  /* 0x0000105802003986 */ /* 0x0001e8000c101d04 */
[----:B------:R0:W-:Y:S01]  /*5aa0*/  @P3 STG.E.128 desc[UR4][R4.64], R60 ;  /* 0x0000003c04003986 */ /* 0x0001e2000c101d04 */
[----:B------:R-:W1:Y:S01]  /*5ab0*/  LDC.64 R12, c[0x0][0x448] ;  /* 0x00011200ff0c7b82 */ /* 0x000e620000000a00 */
[----:B--2---:R-:W-:-:S02]  /*5ac0*/  @P1 IMAD.WIDE.U32 R6, R21, 0x20, R6 ;  /* 0x0000002015061825 */ /* 0x004fc400078e0006 */
[----:B------:R0:W-:Y:S04]  /*5ad0*/  @P3 STG.E.128 desc[UR4][R4.64+0x10], R64 ;  /* 0x0000104004003986 */ /* 0x0001e8000c101d04 */
[----:B------:R0:W-:Y:S01]  /*5ae0*/  @P1 STG.E.128 desc[UR4][R6.64], R92 ;  /* 0x0000005c06001986 */ /* 0x0001e2000c101d04 */
[C---:B---3--:R-:W-:Y:S01]  /*5af0*/  @P1 IMAD.WIDE.U32 R8, R21.reuse, 0x20, R8 ;  /* 0x0000002015081825 */ /* 0x048fe200078e0008 */
[----:B------:R-:W-:Y:S02]  /*5b00*/  @P1 IADD3 R21, PT, PT, R21, 0x80, RZ ;  /* 0x0000008015151810 */ /* 0x000fe40007ffe0ff */
[----:B------:R0:W-:Y:S04]  /*5b10*/  @P1 STG.E.128 desc[UR4][R6.64+0x10], R96 ;  /* 0x0000106006001986 */ /* 0x0001e8000c101d04 */
[----:B------:R0:W-:Y:S01]  /*5b20*/  @P1 STG.E.128 desc[UR4][R8.64], R68 ;  /* 0x0000004408001986 */ /* 0x0001e2000c101d04 */
[----:B----4-:R-:W-:-:S03]  /*5b30*/  @P2 IMAD.WIDE.U32 R10, R21, 0x20, R10 ;  /* 0x00000020150a2825 */ /* 0x010fc600078e000a */
[----:B------:R0:W-:Y:S04]  /*5b40*/  @P1 STG.E.128 desc[UR4][R8.64+0x10], R72 ;  /* 0x0000104808001986 */ /* 0x0001e8000c101d04 */
[----:B------:R0:W-:Y:S01]  /*5b50*/  @P2 STG.E.128 desc[UR4][R10.64], R128 ;  /* 0x000000800a002986 */ /* 0x0001e2000c101d04 */
[----:B-1----:R-:W-:-:S03]  /*5b60*/  @P2 IMAD.WIDE.U32 R12, R21, 0x20, R12 ;  /* 0x00000020150c2825 */ /* 0x002fc600078e000c */
[----:B------:R0:W-:Y:S04]  /*5b70*/  @P2 STG.E.128 desc[UR4][R10.64+0x10], R132 ;  /* 0x000010840a002986 */ /* 0x0001e8000c101d04 */
[----:B------:R0:W-:Y:S04]  /*5b80*/  @P2 STG.E.128 desc[UR4][R12.64], R100 ;  /* 0x000000640c002986 */ /* 0x0001e8000c101d04 */
[----:B------:R0:W-:Y:S01]  /*5b90*/  @P2 STG.E.128 desc[UR4][R12.64+0x10], R104 ;  /* 0x000010680c002986 */ /* 0x0001e2000c101d04 */
[----:B------:R-:W-:Y:S05]  /*5ba0*/  @!P4 EXIT ;  /* 0x000000000000c94d */ /* 0x000fea0003800000 */
[----:B0-----:R-:W0:Y:S01]  /*5bb0*/  LDC.64 R2, c[0x0][0x440] ;  /* 0x00011000ff027b82 */ /* 0x001e220000000a00 */
[----:B------:R-:W-:-:S07]  /*5bc0*/  @P2 IADD3 R21, PT, PT, R21, 0x80, RZ ;  /* 0x0000008015152810 */ /* 0x000fce0007ffe0ff */
[----:B------:R-:W1:Y:S01]  /*5bd0*/  LDC.64 R4, c[0x0][0x448] ;  /* 0x00011200ff047b82 */ /* 0x000e620000000a00 */
[----:B0-----:R-:W-:-:S05]  /*5be0*/  IMAD.WIDE.U32 R2, R21, 0x20, R2 ;  /* 0x0000002015027825 */ /* 0x001fca00078e0002 */
[----:B------:R-:W-:Y:S01]  /*5bf0*/  STG.E.128 desc[UR4][R2.64], R108 ;  /* 0x0000006c02007986 */ /* 0x000fe2000c101d04 */
[----:B-1----:R-:W-:-:S03]  /*5c00*/  IMAD.WIDE.U32 R4, R21, 0x20, R4 ;  /* 0x0000002015047825 */ /* 0x002fc600078e0004 */
[----:B------:R-:W-:Y:S04]  /*5c10*/  STG.E.128 desc[UR4][R2.64+0x10], R112 ;  /* 0x0000107002007986 */ /* 0x000fe8000c101d04 */
[----:B------:R-:W-:Y:S04]  /*5c20*/  STG.E.128 desc[UR4][R4.64], R76 ;  /* 0x0000004c04007986 */ /* 0x000fe8000c101d04 */
[----:B------:R-:W-:Y:S01]  /*5c30*/  STG.E.128 desc[UR4][R4.64+0x10], R80 ;  /* 0x0000105004007986 */ /* 0x000fe2000c101d04 */
[----:B------:R-:W-:Y:S05]  /*5c40*/  EXIT ;  /* 0x000000000000794d */ /* 0x000fea0003800000 */
.L_x_40:
[----:B------:R-:W-:-:S00]  /*5c50*/  BRA `(.L_x_40) ;  /* 0xfffffffc00fc7947 */ /* 0x000fc0000383ffff */
[----:B------:R-:W-:-:S00]  /*5c60*/  NOP ;  /* 0x0000000000007918 */ /* 0x000fc00000000000 */
        /* <DEDUP_REMOVED lines=9> */
.L_x_15578:


//--------------------- .text._ZN10layer_norm13ln_bwd_kernelINS_13Kernel_traitsI13__nv_bfloat16S2_S2_S2_fjLj4096ELj1ELj1ELj4ELj16ENS_18Kernel_traits_baseILj4096ES2_S2_S2_S2_fjLj128EEEEELb0ELb0ELb0ELb1EEEvNS_9BwdParamsE --------------------------
	.section	.text._ZN10layer_norm13ln_bwd_kernelINS_13Kernel_traitsI13__nv_bfloat16S2_S2_S2_fjLj4096ELj1ELj1ELj4ELj16ENS_18Kernel_traits_baseILj4096ES2_S2_S2_S2_fjLj128EEEEELb0ELb0ELb0ELb1EEEvNS_9BwdParamsE,"ax",@progbits
	.align	128
        .global         _ZN10layer_norm13ln_bwd_kernelINS_13Kernel_traitsI13__nv_bfloat16S2_S2_S2_fjLj4096ELj1ELj1ELj4ELj16ENS_18Kernel_traits_baseILj4096ES2_S2_S2_S2_fjLj128EEEEELb0ELb0ELb0ELb1EEEvNS_9BwdParamsE
        .type           _ZN10layer_norm13ln_bwd_kernelINS_13Kernel_traitsI13__nv_bfloat16S2_S2_S2_fjLj4096ELj1ELj1ELj4ELj16ENS_18Kernel_traits_baseILj4096ES2_S2_S2_S2_fjLj128EEEEELb0ELb0ELb0ELb1EEEvNS_9BwdParamsE,@function
        .size           _ZN10layer_norm13ln_bwd_kernelINS_13Kernel_traitsI13__nv_bfloat16S2_S2_S2_fjLj4096ELj1ELj1ELj4ELj16ENS_18Kernel_traits_baseILj4096ES2_S2_S2_S2_fjLj128EEEEELb0ELb0ELb0ELb1EEEvNS_9BwdParamsE,(.L_x_15579 - _ZN10layer_norm13ln_bwd_kernelINS_13Kernel_traitsI13__nv_bfloat16S2_S2_S2_fjLj4096ELj1ELj1ELj4ELj16ENS_18Kernel_traits_baseILj4096ES2_S2_S2_S2_fjLj128EEEEELb0ELb0ELb0ELb1EEEvNS_9BwdParamsE)
        .other          _ZN10layer_norm13ln_bwd_kernelINS_13Kernel_traitsI13__nv_bfloat16S2_S2_S2_fjLj4096ELj1ELj1ELj4ELj16ENS_18Kernel_traits_baseILj4096ES2_S2_S2_S2_fjLj128EEEEELb0ELb0ELb0ELb1EEEvNS_9BwdParamsE,@"STO_CUDA_ENTRY STV_DEFAULT"
_ZN10layer_norm13ln_bwd_kernelINS_13Kernel_traitsI13__nv_bfloat16S2_S2_S2_fjLj4096ELj1ELj1ELj4ELj16ENS_18Kernel_traits_baseILj4096ES2_S2_S2_S2_fjLj128EEEEELb0ELb0ELb0ELb1EEEvNS_9BwdParamsE:
.text._ZN10layer_norm13ln_bwd_kernelINS_13Kernel_traitsI13__nv_bfloat16S2_S2_S2_fjLj4096ELj1ELj1ELj4ELj16ENS_18Kernel_traits_baseILj4096ES2_S2_S2_S2_fjLj128EEEEELb0ELb0ELb0ELb1EEEvNS_9BwdParamsE:
[----:B------:R-:W-:Y:S08]  /*0000*/  LDC R1, c[0x0][0x37c] ;  /* 0x0000df00ff017b82 */ /* 0x000ff00000000800 */
[----:B------:R-:W0:Y:S01]  /*0010*/  S2UR UR6, SR_CTAID.X ;  /* 0x00000000000679c3 */ /* 0x000e220000002500 */
[----:B------:R-:W0:Y:S01]  /*0020*/  LDCU UR7, c[0x0][0x384] ;  /* 0x00007080ff0777ac */ /* 0x000e220008000800 */
[----:B------:R-:W1:Y:S01]  /*0030*/  S2R R105, SR_TID.X ;  /* 0x0000000000697919 */ /* 0x000e620000002100 */
        /* <DEDUP_REMOVED lines=20> */
[----:B------:R-:W-:Y:S01]  /*0180*/  CS2R R74, SRZ ;  /* 0x00000000004a7805 */ /* 0x000fe2000001ff00 */
[----:B0-----:R-:W-:Y:S01]  /*0190*/  UISETP.GE.AND UP0, UPT, UR6, UR7, UPT ;  /* 0x000000070600728c */ /* 0x001fe2000bf06270 */
        /* <DEDUP_REMOVED lines=10> */
[----:B------:R-:W-:Y:S01]  /*0240*/  CS2R R52, SRZ ;  /* 0x0000000000347805 */ /* 0x000fe2000001ff00 */
[----:B------:R-:W0:Y:S01]  /*0250*/  LDCU.64 UR4, c[0x0][0x358] ;  /* 0x00006b00ff0477ac */ /* 0x000e220008000a00 */
[----:B-1----:R-:W-:Y:S05]  /*0260*/  BRA.U UP0, `(.L_x_41) ;  /* 0x00000055002c7547 */ /* 0x002fea000b800000 */
[----:B------:R-:W1:Y:S08]  /*0270*/  LDC.64 R2, c[0x0][0x3d0] ;  /* 0x0000f400ff027b82 */ /* 0x000e700000000a00 */
[----:B------:R-:W2:Y:S01]  /*0280*/  LDC.64 R20, c[0x0][0x3e0] ;  /* 0x0000f800ff147b82 */ /* 0x000ea20000000a00 */
[----:B------:R-:W-:Y:S01]  /*0290*/  HFMA2 R104, -RZ, RZ, 0, 0 ;  /* 0x00000000ff687431 */ /* 0x000fe200000001ff */
[----:B------:R-:W-:Y:S01]  /*02a0*/  PLOP3.LUT P2, PT, PT, PT, PT, 0x8, 0x80 ;  /* 0x000000000080781c */ /* 0x000fe20003f4e170 */
[----:B------:R-:W-:Y:S01]  /*02b0*/  HFMA2 R0, -RZ, RZ, 0, 0 ;  /* 0x00000000ff007431 */ /* 0x000fe200000001ff */
[----:B------:R-:W-:-:S02]  /*02c0*/  SHF.R.U32.HI R129, RZ, 0x5, R105 ;  /* 0x00000005ff817819 */ /* 0x000fc40000011669 */
        /* <DEDUP_REMOVED lines=11> */
[----:B-1----:R-:W-:Y:S01]  /*0380*/  IMAD.WIDE.U32 R2, R105, 0x10, R2 ;  /* 0x0000001069027825 */ /* 0x002fe200078e0002 */
[----:B------:R-:W-:-:S02]  /*0390*/  CS2R R32, SRZ ;  /* 0x0000000000207805 */ /* 0x000fc4000001ff00 */
[----:B------:R-:W-:Y:S02]  /*03a0*/  CS2R R30, SRZ ;  /* 0x00000000001e7805 */ /* 0x000fe4000001ff00 */
[----:B------:R-:W-:Y:S02]  /*03b0*/  CS2R R28, SRZ ;  /* 0x00000000001c7805 */ /* 0x000fe4000001ff00 */
[----:B------:R-:W-:Y:S01]  /*03c0*/  CS2R R106, SRZ ;  /* 0x00000000006a7805 */ /* 0x000fe2000001ff00 */
[----:B0-----:R-:W3:Y:S01]  /*03d0*/  LDG.E.128 R16, desc[UR4][R2.64] ;  /* 0x0000000402107981 */ /* 0x001ee2000c1e1d00 */
[----:B------:R-:W-:Y:S02]  /*03e0*/  CS2R R108, SRZ ;  /* 0x00000000006c7805 */ /* 0x000fe4000001ff00 */
[----:B------:R-:W-:Y:S02]  /*03f0*/  CS2R R110, SRZ ;  /* 0x00000000006e7805 */ /* 0x000fe4000001ff00 */
[----:B------:R-:W-:Y:S01]  /*0400*/  MOV R112, RZ ;  /* 0x000000ff00707202 */ /* 0x000fe20000000f00 */
[----:B------:R-:W4:Y:S01]  /*0410*/  LDG.E.128 R12, desc[UR4][R2.64+0x800] ;  /* 0x00080004020c7981 */ /* 0x000f22000c1e1d00 */
[----:B------:R-:W-:-:S02]  /*0420*/  CS2R R26, SRZ ;  /* 0x00000000001a7805 */ /* 0x000fc4000001ff00 */
[----:B------:R-:W-:Y:S02]  /*0430*/  CS2R R24, SRZ ;  /* 0x0000000000187805 */ /* 0x000fe4000001ff00 */
[----:B------:R-:W-:Y:S01]  /*0440*/  CS2R R22, SRZ ;  /* 0x0000000000167805 */ /* 0x000fe2000001ff00 */
[----:B------:R-:W5:Y:S01]  /*0450*/  LDG.E.128 R8, desc[UR4][R2.64+0x1000] ;  /* 0x0010000402087981 */ /* 0x000f62000c1e1d00 */
[----:B------:R-:W-:Y:S01]  /*0460*/  MOV R130, RZ ;  /* 0x000000ff00827202 */ /* 0x000fe20000000f00 */
[----:B------:R-:W0:Y:S02]  /*0470*/  LDCU.U8 UR7, c[0x0][0x410] ;  /* 0x00008200ff0777ac */ /* 0x000e240008000000 */
[----:B------:R1:W5:Y:S01]  /*0480*/  LDG.E.128 R4, desc[UR4][R2.64+0x1800] ;  /* 0x0018000402047981 */ /* 0x000362000c1e1d00 */
[----:B--2---:R-:W-:Y:S01]  /*0490*/  ISETP.NE.U32.AND P1, PT, R20, RZ, PT ;  /* 0x000000ff1400720c */ /* 0x004fe20003f25070 */
[----:B------:R-:W2:Y:S01]  /*04a0*/  LDCU UR10, c[0x0][0x388] ;  /* 0x00007100ff0a77ac */ /* 0x000ea20008000800 */
[----:B------:R-:W-:-:S02]  /*04b0*/  MOV R131, UR6 ;  /* 0x0000000600837c02 */ /* 0x000fc40008000f00 */
[----:B------:R-:W-:Y:S02]  /*04c0*/  ISETP.NE.AND.EX P1, PT, R21, RZ, PT, P1 ;  /* 0x000000ff1500720c */ /* 0x000fe40003f25310 */
[----:B------:R-:W-:Y:S01]  /*04d0*/  CS2R R20, SRZ ;  /* 0x0000000000147805 */ /* 0x000fe2000001ff00 */
[----:B------:R-:W0:Y:S01]  /*04e0*/  LDCU UR11, c[0x0][0x400] ;  /* 0x00008000ff0b77ac */ /* 0x000e220008000800 */
[----:B-1----:R-:W-:Y:S01]  /*04f0*/  CS2R R2, SRZ ;  /* 0x0000000000027805 */ /* 0x002fe2000001ff00 */
[----:B------:R-:W1:Y:S01]  /*0500*/  LDCU.64 UR12, c[0x0][0x478] ;  /* 0x00008f00ff0c77ac */ /* 0x000e620008000a00 */
[----:B------:R-:W0:Y:S01]  /*0510*/  LDCU.64 UR8, c[0x0][0x438] ;  /* 0x00008700ff0877ac */ /* 0x000e220008000a00 */
[----:B---3--:R-:W-:Y:S02]  /*0520*/  PRMT R132, R16, 0x7632, R132 ;  /* 0x0000763210847816 */ /* 0x008fe40000000084 */
[----:B------:R-:W-:Y:S02]  /*0530*/  PRMT R133, R17, 0x7632, R133 ;  /* 0x0000763211857816 */ /* 0x000fe40000000085 */
[----:B------:R-:W-:-:S02]  /*0540*/  PRMT R134, R18, 0x7632, R134 ;  /* 0x0000763212867816 */ /* 0x000fc40000000086 */
[----:B------:R-:W-:Y:S02]  /*0550*/  PRMT R135, R19, 0x7632, R135 ;  /* 0x0000763213877816 */ /* 0x000fe40000000087 */
[----:B----4-:R-:W-:Y:S02]  /*0560*/  PRMT R136, R12, 0x7632, R136 ;  /* 0x000076320c887816 */ /* 0x010fe40000000088 */
[----:B------:R-:W-:Y:S02]  /*0570*/  PRMT R137, R13, 0x7632, R137 ;  /* 0x000076320d897816 */ /* 0x000fe40000000089 */
[----:B------:R-:W-:Y:S02]  /*0580*/  PRMT R138, R14, 0x7632, R138 ;  /* 0x000076320e8a7816 */ /* 0x000fe4000000008a */
[----:B------:R-:W-:Y:S02]  /*0590*/  PRMT R139, R15, 0x7632, R139 ;  /* 0x000076320f8b7816 */ /* 0x000fe4000000008b */
[----:B-----5:R-:W-:-:S02]  /*05a0*/  PRMT R140, R8, 0x7632, R140 ;  /* 0x00007632088c7816 */ /* 0x020fc4000000008c */
[----:B------:R-:W-:Y:S02]  /*05b0*/  PRMT R141, R9, 0x7632, R141 ;  /* 0x00007632098d7816 */ /* 0x000fe4000000008d */
[----:B------:R-:W-:Y:S02]  /*05c0*/  PRMT R142, R10, 0x7632, R142 ;  /* 0x000076320a8e7816 */ /* 0x000fe4000000008e */
[----:B------:R-:W-:Y:S02]  /*05d0*/  PRMT R143, R11, 0x7632, R143 ;  /* 0x000076320b8f7816 */ /* 0x000fe4000000008f */
[----:B------:R-:W-:Y:S02]  /*05e0*/  PRMT R144, R4, 0x7632, R144 ;  /* 0x0000763204907816 */ /* 0x000fe40000000090 */
[----:B------:R-:W-:Y:S02]  /*05f0*/  PRMT R145, R5, 0x7632, R145 ;  /* 0x0000763205917816 */ /* 0x000fe40000000091 */
[----:B------:R-:W-:-:S02]  /*0600*/  PRMT R146, R6, 0x7632, R146 ;  /* 0x0000763206927816 */ /* 0x000fc40000000092 */
[----:B------:R-:W-:Y:S02]  /*0610*/  PRMT R147, R7, 0x7632, R147 ;  /* 0x0000763207937816 */ /* 0x000fe40000000093 */
[----:B------:R-:W-:Y:S02]  /*0620*/  SHF.L.U32 R113, R16, 0x10, RZ ;  /* 0x0000001010717819 */ /* 0x000fe400000006ff */
[----:B------:R-:W-:Y:S02]  /*0630*/  SHF.L.U32 R114, R17, 0x10, RZ ;  /* 0x0000001011727819 */ /* 0x000fe400000006ff */
[----:B------:R-:W-:Y:S02]  /*0640*/  CS2R R16, SRZ ;  /* 0x0000000000107805 */ /* 0x000fe4000001ff00 */
[----:B------:R-:W-:Y:S02]  /*0650*/  SHF.L.U32 R115, R18, 0x10, RZ ;  /* 0x0000001012737819 */ /* 0x000fe400000006ff */
[----:B------:R-:W-:-:S02]  /*0660*/  SHF.L.U32 R116, R19, 0x10, RZ ;  /* 0x0000001013747819 */ /* 0x000fc400000006ff */
[----:B------:R-:W-:Y:S02]  /*0670*/  CS2R R18, SRZ ;  /* 0x0000000000127805 */ /* 0x000fe4000001ff00 */
        /* <DEDUP_REMOVED lines=20> */
[----:B------:R-:W-:Y:S02]  /*07c0*/  SHF.L.U32 R134, R134, 0x10, RZ ;  /* 0x0000001086867819 */ /* 0x000fe400000006ff */
[----:B------:R-:W-:Y:S02]  /*07d0*/  SHF.L.U32 R135, R135, 0x10, RZ ;  /* 0x0000001087877819 */ /* 0x000fe400000006ff */
[----:B------:R-:W-:-:S02]  /*07e0*/  SHF.L.U32 R136, R136, 0x10, RZ ;  /* 0x0000001088887819 */ /* 0x000fc400000006ff */
[----:B------:R-:W-:Y:S02]  /*07f0*/  SHF.L.U32 R137, R137, 0x10, RZ ;  /* 0x0000001089897819 */ /* 0x000fe400000006ff */
        /* <DEDUP_REMOVED lines=9> */
[----:B012---:R-:W-:-:S07]  /*0890*/  SHF.L.U32 R147, R147, 0x10, RZ ;  /* 0x0000001093937819 */ /* 0x007fce00000006ff */
.L_x_46:
[----:B------:R-:W0:Y:S01]  /*08a0*/  LDC.64 R92, c[0x0][0x3a8] ;  /* 0x0000ea00ff5c7b82 */ /* 0x000e220000000a00 */
[----:B------:R-:W-:-:S05]  /*08b0*/  IMAD R68, R131, UR10, RZ ;  /* 0x0000000a83447c24 */ /* 0x000fca000f8e02ff */
[----:B------:R-:W-:Y:S02]  /*08c0*/  SHF.R.S32.HI R69, RZ, 0x1f, R68 ;  /* 0x0000001fff457819 */ /* 0x000fe40000011444 */
[----:B------:R-:W1:Y:S02]  /*08d0*/  LDC.64 R96, c[0x0][0x428] ;  /* 0x00010a00ff607b82 */ /* 0x000e640000000a00 */
[----:B------:R-:W-:-:S04]  /*08e0*/  LEA.HI R68, R69, R68, RZ, 0x3 ;  /* 0x0000004445447211 */ /* 0x000fc800078f18ff */
[----:B------:R-:W-:Y:S02]  /*08f0*/  LEA.HI.SX32 R159, R68, R105, 0x1d ;  /* 0x00000069449f7211 */ /* 0x000fe400078feaff */
[----:B------:R-:W2:Y:S02]  /*0900*/  LDC.64 R98, c[0x0][0x3c0] ;  /* 0x0000f000ff627b82 */ /* 0x000ea40000000a00 */
[----:B------:R-:W-:-:S05]  /*0910*/  IADD3 R157, PT, PT, R159, 0x80, RZ ;  /* 0x000000809f9d7810 */ /* 0x000fca0007ffe0ff */
[--C-:B0-----:R-:W-:Y:S01]  /*0920*/  IMAD.WIDE.U32 R76, R157, 0x10, R92.reuse ;  /* 0x000000109d4c7825 */ /* 0x101fe200078e005c */
[----:B------:R-:W0:Y:S03]  /*0930*/  LDC.64 R148, c[0x0][0x3c8] ;  /* 0x0000f200ff947b82 */ /* 0x000e260000000a00 */
[C---:B------:R-:W-:Y:S02]  /*0940*/  IMAD.WIDE.U32 R68, R159.reuse, 0x10, R92 ;  /* 0x000000109f447825 */ /* 0x040fe400078e005c */
[----:B------:R-:W3:Y:S02]  /*0950*/  LDG.E.128 R76, desc[UR4][R76.64] ;  /* 0x000000044c4c7981 */ /* 0x000ee4000c1e1d00 */
[C-C-:B-1----:R-:W-:Y:S02]  /*0960*/  IMAD.WIDE.U32 R72, R159.reuse, 0x10, R96.reuse ;  /* 0x000000109f487825 */ /* 0x142fe400078e0060 */
[----:B------:R-:W4:Y:S04]  /*0970*/  LDG.E.128 R68, desc[UR4][R68.64] ;  /* 0x0000000444447981 */ /* 0x000f28000c1e1d00 */
[----:B------:R-:W5:Y:S01]  /*0980*/  LDG.E.128 R72, desc[UR4][R72.64] ;  /* 0x0000000448487981 */ /* 0x000f62000c1e1d00 */
[----:B------:R-:W-:Y:S01]  /*0990*/  IADD3 R155, PT, PT, R159, 0x100, RZ ;  /* 0x000001009f9b7810 */ /* 0x000fe20007ffe0ff */
[----:B------:R-:W-:Y:S01]  /*09a0*/  IMAD.WIDE.U32 R80, R157, 0x10, R96 ;  /* 0x000000109d507825 */ /* 0x000fe200078e0060 */
[----:B------:R-:W-:-:S03]  /*09b0*/  IADD3 R153, PT, PT, R159, 0x180, RZ ;  /* 0x000001809f997810 */ /* 0x000fc60007ffe0ff */
[--C-:B------:R-:W-:Y:S02]  /*09c0*/  IMAD.WIDE.U32 R84, R155, 0x10, R92.reuse ;  /* 0x000000109b547825 */ /* 0x100fe400078e005c */
[----:B------:R-:W5:Y:S02]  /*09d0*/  LDG.E.128 R80, desc[UR4][R80.64] ;  /* 0x0000000450507981 */ /* 0x000f64000c1e1d00 */
[----:B------:R-:W-:Y:S02]  /*09e0*/  IMAD.WIDE.U32 R92, R153, 0x10, R92 ;  /* 0x00000010995c7825 */ /* 0x000fe400078e005c */
[----:B------:R-:W5:Y:S02]  /*09f0*/  LDG.E.128 R84, desc[UR4][R84.64] ;  /* 0x0000000454547981 */ /* 0x000f64000c1e1d00 */
[----:B------:R-:W-:Y:S02]  /*0a00*/  IMAD.WIDE.U32 R88, R155, 0x10, R96 ;  /* 0x000000109b587825 */ /* 0x000fe400078e0060 */
[----:B------:R-:W5:Y:S02]  /*0a10*/  LDG.E.128 R92, desc[UR4][R92.64] ;  /* 0x000000045c5c7981 */ /* 0x000f64000c1e1d00 */
[----:B--2---:R-:W-:-:S02]  /*0a20*/  IMAD.WIDE R150, R131, 0x4, R98 ;  /* 0x0000000483967825 */ /* 0x004fc400078e0262 */
[----:B------:R-:W2:Y:S04]  /*0a30*/  LDG.E.128 R88, desc[UR4][R88.64] ;  /* 0x0000000458587981 */ /* 0x000ea8000c1e1d00 */
[----:B------:R1:W2:Y:S01]  /*0a40*/  LDG.E R171, desc[UR4][R150.64] ;  /* 0x0000000496ab7981 */ /* 0x0002a2000c1e1900 */
[----:B0-----:R-:W-:-:S04]  /*0a50*/  IMAD.WIDE R148, R131, 0x4, R148 ;  /* 0x0000000483947825 */ /* 0x001fc800078e0294 */
[----:B------:R-:W-:Y:S02]  /*0a60*/  IMAD.WIDE.U32 R96, R153, 0x10, R96 ;  /* 0x0000001099607825 */ /* 0x000fe400078e0060 */
[----:B------:R-:W2:Y:S04]  /*0a70*/  LDG.E R148, desc[UR4][R148.64] ;  /* 0x0000000494947981 */ /* 0x000ea8000c1e1900 */
[----:B------:R-:W2:Y:S01]  /*0a80*/  LDG.E.128 R96, desc[UR4][R96.64] ;  /* 0x0000000460607981 */ /* 0x000ea2000c1e1d00 */
[----:B------:R-:W-:-:S04]  /*0a90*/  ISETP.NE.U32.AND P0, PT, RZ, UR8, PT ;  /* 0x00000008ff007c0c */ /* 0x000fc8000bf05070 */
[----:B------:R-:W-:Y:S02]  /*0aa0*/  ISETP.NE.AND.EX P0, PT, RZ, UR9, PT, P0 ;  /* 0x00000009ff007c0c */ /* 0x000fe4000bf05300 */
[----:B------:R-:W-:Y:S01]  /*0ab0*/  ISETP.NE.AND P3, PT, RZ, UR7, PT ;  /* 0x00000007ff007c0c */ /* 0x000fe2000bf65270 */
[----:B------:R-:W0:Y:S01]  /*0ac0*/  S2R R226, SR_CgaCtaId ;  /* 0x0000000000e27919 */ /* 0x000e220000008800 */
[C---:B---3--:R-:W-:Y:S02]  /*0ad0*/  PRMT R164, R76.reuse, 0x7632, R164 ;  /* 0x000076324ca47816 */ /* 0x048fe400000000a4 */
[----:B------:R-:W-:Y:S02]  /*0ae0*/  SHF.L.U32 R223, R76, 0x10, RZ ;  /* 0x000000104cdf7819 */ /* 0x000fe400000006ff */
[C---:B------:R-:W-:Y:S02]  /*0af0*/  PRMT R165, R77.reuse, 0x7632, R165 ;  /* 0x000076324da57816 */ /* 0x040fe400000000a5 */
[----:B------:R-:W-:-:S03]  /*0b00*/  SHF.L.U32 R221, R77, 0x10, RZ ;  /* 0x000000104ddd7819 */ /* 0x000fc600000006ff */
[----:B------:R-:W3:Y:S01]  /*0b10*/  @P0 LDC.64 R76, c[0x0][0x438] ;  /* 0x00010e00ff4c0b82 */ /* 0x000ee20000000a00 */
[C---:B----4-:R-:W-:Y:S02]  /*0b20*/  PRMT R160, R68.reuse, 0x7632, R160 ;  /* 0x0000763244a07816 */ /* 0x050fe400000000a0 */
[----:B------:R-:W-:Y:S02]  /*0b30*/  SHF.L.U32 R161, R68, 0x10, RZ ;  /* 0x0000001044a17819 */ /* 0x000fe400000006ff */
[C---:B------:R-:W-:Y:S02]  /*0b40*/  PRMT R162, R69.reuse, 0x7632, R162 ;  /* 0x0000763245a27816 */ /* 0x040fe400000000a2 */
[----:B------:R-:W-:Y:S02]  /*0b50*/  SHF.L.U32 R225, R69, 0x10, RZ ;  /* 0x0000001045e17819 */ /* 0x000fe400000006ff */
[C---:B-----5:R-:W-:Y:S01]  /*0b60*/  PRMT R199, R74.reuse, 0x7632, R199 ;  /* 0x000076324ac77816 */ /* 0x060fe200000000c7 */
[----:B------:R-:W4:Y:S01]  /*0b70*/  @P0 LDC.64 R68, c[0x0][0x438] ;  /* 0x00010e00ff440b82 */ /* 0x000f220000000a00 */
[----:B------:R-:W-:-:S02]  /*0b80*/  SHF.L.U32 R152, R74, 0x10, RZ ;  /* 0x000000104a987819 */ /* 0x000fc400000006ff */
[C---:B------:R-:W-:Y:S02]  /*0b90*/  PRMT R203, R75.reuse, 0x7632, R203 ;  /* 0x000076324bcb7816 */ /* 0x040fe400000000cb */
[----:B------:R-:W-:-:S03]  /*0ba0*/  SHF.L.U32 R154, R75, 0x10, RZ ;  /* 0x000000104b9a7819 */ /* 0x000fc600000006ff */
[----:B------:R-:W5:Y:S01]  /*0bb0*/  @P1 LDC.64 R74, c[0x0][0x3e0] ;  /* 0x0000f800ff4a1b82 */ /* 0x000f620000000a00 */
[C---:B------:R-:W-:Y:S02]  /*0bc0*/  PRMT R163, R70.reuse, 0x7632, R163 ;  /* 0x0000763246a37816 */ /* 0x040fe400000000a3 */
[----:B------:R-:W-:Y:S02]  /*0bd0*/  SHF.L.U32 R227, R70, 0x10, RZ ;  /* 0x0000001046e37819 */ /* 0x000fe400000006ff */
[C---:B-1----:R-:W-:Y:S02]  /*0be0*/  PRMT R151, R71.reuse, 0x7632, R151 ;  /* 0x0000763247977816 */ /* 0x042fe40000000097 */
[----:B------:R-:W-:Y:S02]  /*0bf0*/  SHF.L.U32 R229, R71, 0x10, RZ ;  /* 0x0000001047e57819 */ /* 0x000fe400000006ff */
[C---:B------:R-:W-:Y:S01]  /*0c00*/  PRMT R168, R80.reuse, 0x7632, R168 ;  /* 0x0000763250a87816 */ /* 0x040fe200000000a8 */
[----:B------:R-:W1:Y:S01]  /*0c10*/  @P0 LDC.64 R70, c[0x0][0x438] ;  /* 0x00010e00ff460b82 */ /* 0x000e620000000a00 */
[----:B------:R-:W-:-:S02]  /*0c20*/  SHF.L.U32 R156, R80, 0x10, RZ ;  /* 0x00000010509c7819 */ /* 0x000fc400000006ff */
[C---:B------:R-:W-:Y:S02]  /*0c30*/  PRMT R166, R78.reuse, 0x7632, R166 ;  /* 0x000076324ea67816 */ /* 0x040fe400000000a6 */
[----:B------:R-:W-:Y:S02]  /*0c40*/  SHF.L.U32 R219, R78, 0x10, RZ ;  /* 0x000000104edb7819 */ /* 0x000fe400000006ff */
[C---:B------:R-:W-:Y:S02]  /*0c50*/  PRMT R189, R81.reuse, 0x7632, R189 ;  /* 0x0000763251bd7816 */ /* 0x040fe400000000bd */
[----:B------:R-:W-:Y:S02]  /*0c60*/  SHF.L.U32 R80, R81, 0x10, RZ ;  /* 0x0000001051507819 */ /* 0x000fe400000006ff */
[C---:B------:R-:W-:Y:S02]  /*0c70*/  PRMT R183, R83.reuse, 0x7632, R183 ;  /* 0x0000763253b77816 */ /* 0x040fe400000000b7 */
        /* <DEDUP_REMOVED lines=8> */
[C---:B------:R-:W-:Y:S02]  /*0d00*/  PRMT R195, R82.reuse, 0x7632, R195 ;  /* 0x0000763252c37816 */ /* 0x040fe400000000c3 */
[----:B------:R-:W-:Y:S02]  /*0d10*/  SHF.L.U32 R158, R82, 0x10, RZ ;  /* 0x00000010529e7819 */ /* 0x000fe400000006ff */
[C---:B------:R-:W-:Y:S02]  /*0d20*/  PRMT R79, R84.reuse, 0x7632, R79 ;  /* 0x00007632544f7816 */ /* 0x040fe4000000004f */
[----:B------:R-:W-:Y:S02]  /*0d30*/  SHF.L.U32 R185, R84, 0x10, RZ ;  /* 0x0000001054b97819 */ /* 0x000fe400000006ff */
[----:B------:R-:W-:-:S02]  /*0d40*/  SHF.L.U32 R87, R87, 0x10, RZ ;  /* 0x0000001057577819 */ /* 0x000fc400000006ff */
[----:B------:R-:W-:Y:S02]  /*0d50*/  PRMT R86, R92, 0x7632, R86 ;  /* 0x000076325c567816 */ /* 0x000fe40000000056 */
[----:B--2---:R-:W-:Y:S02]  /*0d60*/  FSEL R172, R171, RZ, !P3 ;  /* 0x000000ffabac7208 */ /* 0x004fe40005800000 */
[C---:B------:R-:W-:Y:S02]  /*0d70*/  PRMT R205, R89.reuse, 0x7632, R205 ;  /* 0x0000763259cd7816 */ /* 0x040fe400000000cd */
[----:B------:R-:W-:Y:S02]  /*0d80*/  SHF.L.U32 R82, R89, 0x10, RZ ;  /* 0x0000001059527819 */ /* 0x000fe400000006ff */
[C---:B------:R-:W-:Y:S02]  /*0d90*/  PRMT R211, R91.reuse, 0x7632, R211 ;  /* 0x000076325bd37816 */ /* 0x040fe400000000d3 */
[----:B------:R-:W-:-:S02]  /*0da0*/  SHF.L.U32 R84, R91, 0x10, RZ ;  /* 0x000000105b547819 */ /* 0x000fc400000006ff */
[----:B------:R-:W-:Y:S02]  /*0db0*/  SHF.L.U32 R92, R92, 0x10, RZ ;  /* 0x000000105c5c7819 */ /* 0x000fe400000006ff */
[C---:B------:R-:W-:Y:S02]  /*0dc0*/  PRMT R89, R93.reuse, 0x7632, R89 ;  /* 0x000076325d597816 */ /* 0x040fe40000000059 */
[----:B------:R-:W-:Y:S02]  /*0dd0*/  SHF.L.U32 R91, R93, 0x10, RZ ;  /* 0x000000105d5b7819 */ /* 0x000fe400000006ff */
[----:B------:R-:W-:Y:S02]  /*0de0*/  PRMT R93, R94, 0x7632, R93 ;  /* 0x000076325e5d7816 */ /* 0x000fe4000000005d */
[----:B------:R-:W-:Y:S01]  /*0df0*/  PRMT R169, R95, 0x7632, R169 ;  /* 0x000076325fa97816 */ /* 0x000fe200000000a9 */
[----:B---3--:R-:W-:Y:S01]  /*0e00*/  @P0 IMAD.WIDE.U32 R76, R159, 0x10, R76 ;  /* 0x000000109f4c0825 */ /* 0x008fe200078e004c */
[----:B------:R-:W-:-:S02]  /*0e10*/  SHF.L.U32 R166, R166, 0x10, RZ ;  /* 0x00000010a6a67819 */ /* 0x000fc400000006ff */
[----:B------:R-:W-:Y:S01]  /*0e20*/  SHF.L.U32 R197, R167, 0x10, RZ ;  /* 0x00000010a7c57819 */ /* 0x000fe200000006ff */
[----:B------:R-:W-:Y:S01]  /*0e30*/  FADD.FTZ R167, -R172, R87 ;  /* 0x00000057aca77221 */ /* 0x000fe20000010100 */
[C---:B------:R-:W-:Y:S02]  /*0e40*/  PRMT R193, R72.reuse, 0x7632, R193 ;  /* 0x0000763248c17816 */ /* 0x040fe400000000c1 */
[----:B------:R-:W-:Y:S02]  /*0e50*/  SHF.L.U32 R150, R72, 0x10, RZ ;  /* 0x0000001048967819 */ /* 0x000fe400000006ff */
[----:B------:R-:W-:Y:S01]  /*0e60*/  SHF.L.U32 R170, R95, 0x10, RZ ;  /* 0x000000105faa7819 */ /* 0x000fe200000006ff */
[----:B------:R-:W-:Y:S01]  /*0e70*/  FADD.FTZ R95, -R172, R92 ;  /* 0x0000005cac5f7221 */ /* 0x000fe20000010100 */
[----:B------:R-:W-:Y:S01]  /*0e80*/  SHF.L.U32 R160, R160, 0x10, RZ ;  /* 0x00000010a0a07819 */ /* 0x000fe200000006ff */
[----:B------:R-:W-:Y:S01]  /*0e90*/  FADD.FTZ R161, -R172, R161 ;  /* 0x000000a1aca17221 */ /* 0x000fe20000010100 */
[----:B------:R-:W-:Y:S01]  /*0ea0*/  SHF.L.U32 R81, R81, 0x10, RZ ;  /* 0x0000001051517819 */ /* 0x000fe200000006ff */
[----:B-----5:R-:W-:Y:S01]  /*0eb0*/  @P1 IMAD.WIDE R74, R131, 0x2, R74 ;  /* 0x00000002834a1825 */ /* 0x020fe200078e024a */
[----:B------:R-:W-:Y:S01]  /*0ec0*/  SHF.L.U32 R83, R83, 0x10, RZ ;  /* 0x0000001053537819 */ /* 0x000fe200000006ff */
[----:B------:R2:W3:Y:S01]  /*0ed0*/  @P0 LDG.E.128 R52, desc[UR4][R76.64] ;  /* 0x000000044c340981 */ /* 0x0004e2000c1e1d00 */
[----:B------:R-:W-:Y:S01]  /*0ee0*/  SHF.L.U32 R87, R89, 0x10, RZ ;  /* 0x0000001059577819 */ /* 0x000fe200000006ff */
[----:B----4-:R-:W-:Y:S01]  /*0ef0*/  @P0 IMAD.WIDE.U32 R68, R153, 0x10, R68 ;  /* 0x0000001099440825 */ /* 0x010fe200078e0044 */
[----:B------:R-:W-:-:S02]  /*0f00*/  SHF.L.U32 R89, R93, 0x10, RZ ;  /* 0x000000105d597819 */ /* 0x000fc400000006ff */
[----:B------:R-:W-:Y:S01]  /*0f10*/  SHF.L.U32 R92, R169, 0x10, RZ ;  /* 0x00000010a95c7819 */ /* 0x000fe200000006ff */
[C---:B------:R-:W-:Y:S01]  /*0f20*/  FADD.FTZ R217, -R172.reuse, R166 ;  /* 0x000000a6acd97221 */ /* 0x040fe20000010100 */
[----:B------:R-:W-:Y:S01]  /*0f30*/  SHF.L.U32 R193, R193, 0x10, RZ ;  /* 0x00000010c1c17819 */ /* 0x000fe200000006ff */
[----:B------:R-:W-:Y:S01]  /*0f40*/  FMUL.FTZ R166, R113, R150 ;  /* 0x0000009671a67220 */ /* 0x000fe20000410000 */
[----:B------:R-:W-:Y:S01]  /*0f50*/  SHF.L.U32 R151, R151, 0x10, RZ ;  /* 0x0000001097977819 */ /* 0x000fe200000006ff */
[C---:B------:R-:W-:Y:S01]  /*0f60*/  FADD.FTZ R173, -R172.reuse, R160 ;  /* 0x000000a0acad7221 */ /* 0x040fe20000010100 */
[C---:B------:R-:W-:Y:S01]  /*0f70*/  FADD.FTZ R177, -R172.reuse, R81 ;  /* 0x00000051acb17221 */ /* 0x040fe20000010100 */
[----:B------:R-:W-:Y:S01]  /*0f80*/  FADD.FTZ R169, -R172, R83 ;  /* 0x00000053aca97221 */ /* 0x000fe20000010100 */
[----:B--2---:R-:W-:Y:S01]  /*0f90*/  FMUL.FTZ R77, R148, R161 ;  /* 0x000000a1944d7220 */ /* 0x004fe20000410000 */
[----:B------:R-:W-:Y:S01]  /*0fa0*/  SHF.L.U32 R165, R165, 0x10, RZ ;  /* 0x00000010a5a57819 */ /* 0x000fe200000006ff */
[C---:B------:R-:W-:Y:S01]  /*0fb0*/  FADD.FTZ R81, -R172.reuse, R89 ;  /* 0x00000059ac517221 */ /* 0x040fe20000010100 */
[----:B------:R-:W-:Y:S01]  /*0fc0*/  FADD.FTZ R83, -R172, R92 ;  /* 0x0000005cac537221 */ /* 0x000fe20000010100 */
[C---:B------:R-:W-:Y:S01]  /*0fd0*/  PRMT R184, R73.reuse, 0x7632, R184 ;  /* 0x0000763249b87816 */ /* 0x040fe200000000b8 */
[----:B------:R2:W4:Y:S01]  /*0fe0*/  @P1 LDG.E.U16 R89, desc[UR4][R74.64] ;  /* 0x000000044a591981 */ /* 0x000522000c1e1500 */
[----:B------:R-:W-:-:S02]  /*0ff0*/  SHF.L.U32 R149, R73, 0x10, RZ ;  /* 0x0000001049957819 */ /* 0x000fc400000006ff */
[----:B------:R-:W-:Y:S01]  /*1000*/  SHF.L.U32 R162, R162, 0x10, RZ ;  /* 0x00000010a2a27819 */ /* 0x000fe200000006ff */
[----:B------:R5:W3:Y:S01]  /*1010*/  @P0 LDG.E.128 R64, desc[UR4][R68.64] ;  /* 0x0000000444400981 */ /* 0x000ae2000c1e1d00 */
[C---:B------:R-:W-:Y:S01]  /*1020*/  PRMT R176, R99.reuse, 0x7632, R176 ;  /* 0x0000763263b07816 */ /* 0x040fe200000000b0 */
[----:B------:R-:W-:Y:S01]  /*1030*/  FADD.FTZ R225, -R172, R225 ;  /* 0x000000e1ace17221 */ /* 0x000fe20000010100 */
[----:B------:R-:W-:Y:S01]  /*1040*/  SHF.L.U32 R92, R99, 0x10, RZ ;  /* 0x00000010635c7819 */ /* 0x000fe200000006ff */
[----:B------:R-:W-:Y:S01]  /*1050*/  FMUL.FTZ R99, R132, R193 ;  /* 0x000000c184637220 */ /* 0x000fe20000410000 */
[----:B------:R-:W-:Y:S02]  /*1060*/  SHF.L.U32 R86, R86, 0x10, RZ ;  /* 0x0000001056567819 */ /* 0x000fe400000006ff */
[----:B--2---:R-:W-:Y:S01]  /*1070*/  SHF.L.U32 R75, R168, 0x10, RZ ;  /* 0x00000010a84b7819 */ /* 0x004fe200000006ff */
[----:B------:R-:W-:Y:S01]  /*1080*/  FMUL.FTZ R168, R148, R173 ;  /* 0x000000ad94a87220 */ /* 0x000fe20000410000 */
[----:B------:R-:W-:Y:S01]  /*1090*/  FADD.FTZ R209, -R172, R151 ;  /* 0x00000097acd17221 */ /* 0x000fe20000010100 */
[----:B-----5:R-:W-:Y:S01]  /*10a0*/  FADD.FTZ R68, RZ, R166 ;  /* 0x000000a6ff447221 */ /* 0x020fe20000010000 */
[----:B------:R-:W-:Y:S01]  /*10b0*/  FFMA.FTZ R69, R77, R166, RZ ;  /* 0x000000a64d457223 */ /* 0x000fe200000100ff */
[----:B------:R-:W-:Y:S01]  /*10c0*/  SHF.L.U32 R94, R94, 0x10, RZ ;  /* 0x000000105e5e7819 */ /* 0x000fe200000006ff */
[C---:B------:R-:W-:Y:S01]  /*10d0*/  FADD.FTZ R215, -R172.reuse, R165 ;  /* 0x000000a5acd77221 */ /* 0x040fe20000010100 */
[----:B------:R-:W-:Y:S01]  /*10e0*/  SHF.L.U32 R163, R163, 0x10, RZ ;  /* 0x00000010a3a37819 */ /* 0x000fe200000006ff */
[----:B------:R-:W-:Y:S01]  /*10f0*/  FADD.FTZ R171, -R172, R162 ;  /* 0x000000a2acab7221 */ /* 0x000fe20000010100 */
[----:B------:R-:W-:Y:S01]  /*1100*/  SHF.L.U32 R164, R164, 0x10, RZ ;  /* 0x00000010a4a47819 */ /* 0x000fe200000006ff */
[----:B------:R-:W-:Y:S01]  /*1110*/  FMUL.FTZ R165, R114, R149 ;  /* 0x0000009572a57220 */ /* 0x000fe20000410000 */
[----:B------:R-:W-:Y:S01]  /*1120*/  SHF.L.U32 R181, R79, 0x10, RZ ;  /* 0x000000104fb57819 */ /* 0x000fe200000006ff */
[----:B------:R-:W-:Y:S01]  /*1130*/  FADD.FTZ R68, R68, R99 ;  /* 0x0000006344447221 */ /* 0x000fe20000010000 */
[----:B------:R-:W-:-:S02]  /*1140*/  SHF.L.U32 R151, R85, 0x10, RZ ;  /* 0x0000001055977819 */ /* 0x000fc400000006ff */
[----:B------:R-:W-:Y:S01]  /*1150*/  SHF.L.U32 R184, R184, 0x10, RZ ;  /* 0x00000010b8b87819 */ /* 0x000fe200000006ff */
[----:B------:R-:W-:Y:S01]  /*1160*/  FMUL.FTZ R162, R148, R225 ;  /* 0x000000e194a27220 */ /* 0x000fe20000410000 */
[----:B------:R-:W-:Y:S01]  /*1170*/  FFMA.FTZ R69, R168, R99, R69 ;  /* 0x00000063a8457223 */ /* 0x000fe20000010045 */
[----:B------:R-:W-:Y:S01]  /*1180*/  FADD.FTZ R93, -R172, R86 ;  /* 0x00000056ac5d7221 */ /* 0x000fe20000010100 */
[----:B-1----:R-:W-:Y:S01]  /*1190*/  @P0 IMAD.WIDE.U32 R70, R155, 0x10, R70 ;  /* 0x000000109b460825 */ /* 0x002fe200078e0046 */
[----:B------:R-:W-:-:S03]  /*11a0*/  PRMT R180, R97, 0x7632, R180 ;  /* 0x0000763261b47816 */ /* 0x000fc600000000b4 */
[C---:B------:R-:W-:Y:S01]  /*11b0*/  FADD.FTZ R227, -R172.reuse, R227 ;  /* 0x000000e3ace37221 */ /* 0x040fe20000010100 */
[----:B------:R-:W-:Y:S01]  /*11c0*/  SHF.L.U32 R86, R97, 0x10, RZ ;  /* 0x0000001061567819 */ /* 0x000fe200000006ff */
[C---:B------:R-:W-:Y:S01]  /*11d0*/  FADD.FTZ R229, -R172.reuse, R229 ;  /* 0x000000e5ace57221 */ /* 0x040fe20000010100 */
        /* <DEDUP_REMOVED lines=15> */
[----:B------:R-:W-:Y:S01]  /*12d0*/  FADD.FTZ R87, -R172, R87 ;  /* 0x00000057ac577221 */ /* 0x000fe20000010100 */
[----:B------:R-:W-:Y:S01]  /*12e0*/  FMUL.FTZ R97, R133, R184 ;  /* 0x000000b885617220 */ /* 0x000fe20000410000 */
[----:B------:R-:W-:Y:S01]  /*12f0*/  FADD.FTZ R68, R68, R165 ;  /* 0x000000a544447221 */ /* 0x000fe20000010000 */
[----:B------:R-:W-:Y:S01]  /*1300*/  FMUL.FTZ R172, R148, R171 ;  /* 0x000000ab94ac7220 */ /* 0x000fe20000410000 */
[----:B------:R-:W-:Y:S01]  /*1310*/  FFMA.FTZ R69, R162, R165, R69 ;  /* 0x000000a5a2457223 */ /* 0x000fe20000010045 */
[----:B------:R1:W2:Y:S01]  /*1320*/  @P0 LDG.E.128 R60, desc[UR4][R70.64] ;  /* 0x00000004463c0981 */ /* 0x0002a2000c1e1d00 */
[----:B------:R-:W-:Y:S01]  /*1330*/  SHF.L.U32 R199, R199, 0x10, RZ ;  /* 0x00000010c7c77819 */ /* 0x000fe200000006ff */
[----:B------:R-:W-:Y:S01]  /*1340*/  FMUL.FTZ R164, R115, R152 ;  /* 0x0000009873a47220 */ /* 0x000fe20000410000 */
[C---:B------:R-:W-:Y:S01]  /*1350*/  FMUL.FTZ R161, R148.reuse, R227 ;  /* 0x000000e394a17220 */ /* 0x040fe20000410000 */
[----:B------:R-:W-:Y:S01]  /*1360*/  FMUL.FTZ R187, R148, R187 ;  /* 0x000000bb94bb7220 */ /* 0x000fe20000410000 */
[----:B------:R-:W-:Y:S01]  /*1370*/  SHF.L.U32 R203, R203, 0x10, RZ ;  /* 0x00000010cbcb7819 */ /* 0x000fe200000006ff */
[----:B------:R-:W-:Y:S01]  /*1380*/  FMUL.FTZ R94, R134, R199 ;  /* 0x000000c7865e7220 */ /* 0x000fe20000410000 */
[----:B------:R-:W-:Y:S01]  /*1390*/  FMUL.FTZ R174, R117, R156 ;  /* 0x0000009c75ae7220 */ /* 0x000fe20000410000 */
[----:B------:R-:W5:Y:S01]  /*13a0*/  @P0 LDC.64 R72, c[0x0][0x438] ;  /* 0x00010e00ff480b82 */ /* 0x000f620000000a00 */
[----:B-1----:R-:W-:Y:S01]  /*13b0*/  FADD.FTZ R71, R68, R97 ;  /* 0x0000006144477221 */ /* 0x002fe20000010000 */
[----:B------:R-:W-:-:S03]  /*13c0*/  FFMA.FTZ R68, R172, R97, R69 ;  /* 0x00000061ac447223 */ /* 0x000fc60000010045 */
[----:B------:R-:W-:Y:S01]  /*13d0*/  FADD.FTZ R71, R71, R164 ;  /* 0x000000a447477221 */ /* 0x000fe20000010000 */
[----:B------:R-:W-:Y:S01]  /*13e0*/  FFMA.FTZ R68, R161, R164, R68 ;  /* 0x000000a4a1447223 */ /* 0x000fe20000010044 */
[----:B------:R-:W-:Y:S01]  /*13f0*/  FMUL.FTZ R163, R116, R154 ;  /* 0x0000009a74a37220 */ /* 0x000fe20000410000 */
[C---:B------:R-:W-:Y:S01]  /*1400*/  FMUL.FTZ R160, R148.reuse, R229 ;  /* 0x000000e594a07220 */ /* 0x040fe20000410000 */
[----:B------:R-:W-:Y:S01]  /*1410*/  FADD.FTZ R70, R71, R94 ;  /* 0x0000005e47467221 */ /* 0x000fe20000010000 */
[----:B------:R-:W-:Y:S01]  /*1420*/  FFMA.FTZ R69, R187, R94, R68 ;  /* 0x0000005ebb457223 */ /* 0x000fe20000010044 */
[----:B------:R-:W-:Y:S01]  /*1430*/  FMUL.FTZ R76, R135, R203 ;  /* 0x000000cb874c7220 */ /* 0x000fe20000410000 */
[----:B------:R-:W-:Y:S01]  /*1440*/  FMUL.FTZ R209, R148, R209 ;  /* 0x000000d194d17220 */ /* 0x000fe20000410000 */
[----:B------:R-:W-:Y:S01]  /*1450*/  FADD.FTZ R71, R70, R163 ;  /* 0x000000a346477221 */ /* 0x000fe20000010000 */
[----:B------:R-:W-:Y:S01]  /*1460*/  FFMA.FTZ R68, R160, R163, R69 ;  /* 0x000000a3a0447223 */ /* 0x000fe20000010045 */
[----:B------:R-:W-:-:S02]  /*1470*/  FMUL.FTZ R190, R148, R223 ;  /* 0x000000df94be7220 */ /* 0x000fc40000410000 */
[----:B------:R-:W-:Y:S01]  /*1480*/  FADD.FTZ R69, R71, R76 ;  /* 0x0000004c47457221 */ /* 0x000fe20000010000 */
[----:B------:R-:W-:Y:S01]  /*1490*/  FFMA.FTZ R71, R209, R76, R68 ;  /* 0x0000004cd1477223 */ /* 0x000fe20000010044 */
[----:B------:R-:W-:Y:S01]  /*14a0*/  FMUL.FTZ R188, R136, R75 ;  /* 0x0000004b88bc7220 */ /* 0x000fe20000410000 */
[----:B------:R-:W-:Y:S01]  /*14b0*/  FMUL.FTZ R213, R148, R213 ;  /* 0x000000d594d57220 */ /* 0x000fe20000410000 */
[----:B------:R-:W-:Y:S01]  /*14c0*/  FADD.FTZ R69, R69, R174 ;  /* 0x000000ae45457221 */ /* 0x000fe20000010000 */
[----:B------:R-:W-:Y:S01]  /*14d0*/  FFMA.FTZ R68, R190, R174, R71 ;  /* 0x000000aebe447223 */ /* 0x000fe20000010047 */
[----:B------:R-:W-:Y:S01]  /*14e0*/  SHF.L.U32 R189, R189, 0x10, RZ ;  /* 0x00000010bdbd7819 */ /* 0x000fe200000006ff */
[----:B------:R-:W-:Y:S01]  /*14f0*/  FMUL.FTZ R173, R118, R80 ;  /* 0x0000005076ad7220 */ /* 0x000fe20000410000 */
[----:B------:R-:W-:Y:S01]  /*1500*/  FADD.FTZ R70, R69, R188 ;  /* 0x000000bc45467221 */ /* 0x000fe20000010000 */
[----:B------:R-:W-:Y:S01]  /*1510*/  FMUL.FTZ R196, R148, R221 ;  /* 0x000000dd94c47220 */ /* 0x000fe20000410000 */
[----:B------:R-:W-:Y:S01]  /*1520*/  FFMA.FTZ R69, R213, R188, R68 ;  /* 0x000000bcd5457223 */ /* 0x000fe20000010044 */
[----:B------:R-:W-:Y:S01]  /*1530*/  FMUL.FTZ R194, R137, R189 ;  /* 0x000000bd89c27220 */ /* 0x000fe20000410000 */
[----:B------:R-:W-:Y:S01]  /*1540*/  FADD.FTZ R71, R70, R173 ;  /* 0x000000ad46477221 */ /* 0x000fe20000010000 */
[----:B------:R-:W-:Y:S01]  /*1550*/  FMUL.FTZ R215, R148, R215 ;  /* 0x000000d794d77220 */ /* 0x000fe20000410000 */
        /* <DEDUP_REMOVED lines=15> */
[C---:B------:R-:W-:Y:S01]  /*1650*/  PRMT R191, R88.reuse, 0x7632, R191 ;  /* 0x0000763258bf7816 */ /* 0x040fe200000000bf */
[----:B-----5:R-:W-:Y:S01]  /*1660*/  @P0 IMAD.WIDE.U32 R72, R157, 0x10, R72 ;  /* 0x000000109d480825 */ /* 0x020fe200078e0048 */
[----:B------:R-:W-:-:S03]  /*1670*/  SHF.L.U32 R88, R88, 0x10, RZ ;  /* 0x0000001058587819 */ /* 0x000fc600000006ff */
[----:B------:R-:W-:Y:S01]  /*1680*/  FMUL.FTZ R201, R139, R183 ;  /* 0x000000b78bc97220 */ /* 0x000fe20000410000 */
[----:B------:R-:W-:Y:S01]  /*1690*/  PRMT R182, R96, 0x7632, R182 ;  /* 0x0000763260b67816 */ /* 0x000fe200000000b6 */
[----:B------:R-:W-:Y:S01]  /*16a0*/  FADD.FTZ R68, R71, R170 ;  /* 0x000000aa47447221 */ /* 0x000fe20000010000 */
[----:B------:R-:W-:Y:S01]  /*16b0*/  FMUL.FTZ R197, R148, R197 ;  /* 0x000000c594c57220 */ /* 0x000fe20000410000 */
[----:B------:R-:W-:Y:S01]  /*16c0*/  FFMA.FTZ R70, R206, R170, R69 ;  /* 0x000000aace467223 */ /* 0x000fe20000010045 */
[----:B------:R-:W-:Y:S01]  /*16d0*/  SHF.L.U32 R191, R191, 0x10, RZ ;  /* 0x00000010bfbf7819 */ /* 0x000fe200000006ff */
[----:B------:R1:W5:Y:S01]  /*16e0*/  @P0 LDG.E.128 R56, desc[UR4][R72.64] ;  /* 0x0000000448380981 */ /* 0x000362000c1e1d00 */
        /* <DEDUP_REMOVED lines=11> */
[----:B------:R-:W-:Y:S01]  /*17a0*/  SHF.L.U32 R220, R180, 0x10, RZ ;  /* 0x00000010b4dc7819 */ /* 0x000fe200000006ff */
[----:B------:R-:W-:Y:S01]  /*17b0*/  FADD.FTZ R69, R68, R185 ;  /* 0x000000b944457221 */ /* 0x000fe20000010000 */
[----:B------:R-:W-:Y:S01]  /*17c0*/  FMUL.FTZ R180, R148, R179 ;  /* 0x000000b394b47220 */ /* 0x000fe20000410000 */
[----:B------:R-:W-:Y:S01]  /*17d0*/  FFMA.FTZ R71, R181, R185, R70 ;  /* 0x000000b9b5477223 */ /* 0x000fe20000010046 */
[C---:B------:R-:W-:Y:S01]  /*17e0*/  PRMT R207, R90.reuse, 0x7632, R207 ;  /* 0x000076325acf7816 */ /* 0x040fe200000000cf */
[----:B------:R-:W-:Y:S01]  /*17f0*/  FMUL.FTZ R179, R141, R205 ;  /* 0x000000cd8db37220 */ /* 0x000fe20000410000 */
[----:B------:R-:W-:Y:S01]  /*1800*/  SHF.L.U32 R90, R90, 0x10, RZ ;  /* 0x000000105a5a7819 */ /* 0x000fe200000006ff */
[----:B------:R-:W-:Y:S01]  /*1810*/  FADD.FTZ R68, R69, R192 ;  /* 0x000000c045447221 */ /* 0x000fe20000010000 */
[----:B------:R-:W-:Y:S01]  /*1820*/  PRMT R178, R98, 0x7632, R178 ;  /* 0x0000763262b27816 */ /* 0x000fe200000000b2 */
        /* <DEDUP_REMOVED lines=50> */
[C---:B------:R-:W-:Y:S01]  /*1b50*/  FMUL.FTZ R224, R148.reuse, R79 ;  /* 0x0000004f94e07220 */ /* 0x040fe20000410000 */
[----:B------:R-:W-:Y:S01]  /*1b60*/  FFMA.FTZ R71, R81, R85, R70 ;  /* 0x0000005551477223 */ /* 0x000fe20000010046 */
[----:B------:R-:W-:Y:S01]  /*1b70*/  FMUL.FTZ R79, R147, R223 ;  /* 0x000000df934f7220 */ /* 0x000fe20000410000 */
[----:B------:R-:W-:Y:S01]  /*1b80*/  FADD.FTZ R68, R69, R222 ;  /* 0x000000de45447221 */ /* 0x000fe20000010000 */
[----:B------:R-:W-:Y:S01]  /*1b90*/  FMUL.FTZ R83, R148, R83 ;  /* 0x0000005394537220 */ /* 0x000fe20000410000 */
[----:B------:R-:W-:-:S02]  /*1ba0*/  FFMA.FTZ R70, R224, R222, R71 ;  /* 0x000000dee0467223 */ /* 0x000fc40000010047 */
[----:B------:R-:W-:Y:S02]  /*1bb0*/  FADD.FTZ R68, R68, R79 ;  /* 0x0000004f44447221 */ /* 0x000fe40000010000 */
[----:B------:R-:W-:-:S03]  /*1bc0*/  FFMA.FTZ R70, R83, R79, R70 ;  /* 0x0000004f53467223 */ /* 0x000fc60000010046 */
[----:B------:R-:W0:Y:S04]  /*1bd0*/  SHFL.DOWN PT, R69, R68, 0x10, 0x1f ;  /* 0x0a001f0044457f89 */ /* 0x000e2800000e0000 */
[----:B------:R-:W1:Y:S01]  /*1be0*/  SHFL.DOWN PT, R71, R70, 0x10, 0x1f ;  /* 0x0a001f0046477f89 */ /* 0x000e6200000e0000 */
[----:B0-----:R-:W-:Y:S01]  /*1bf0*/  FADD.FTZ R69, R68, R69 ;  /* 0x0000004544457221 */ /* 0x001fe20000010000 */
[----:B-1----:R-:W-:-:S04]  /*1c00*/  FADD.FTZ R71, R70, R71 ;  /* 0x0000004746477221 */ /* 0x002fc80000010000 */
        /* <DEDUP_REMOVED lines=10> */
[----:B------:R-:W-:Y:S02]  /*1cb0*/  LOP3.LUT P4, RZ, R105, 0x1f, RZ, 0xc0, !PT ;  /* 0x0000001f69ff7812 */ /* 0x000fe4000788c0ff */
[----:B------:R-:W-:-:S04]  /*1cc0*/  MOV R69, 0x400 ;  /* 0x0000040000457802 */ /* 0x000fc80000000f00 */
[----:B------:R-:W-:Y:S02]  /*1cd0*/  LEA R71, R226, R69, 0x18 ;  /* 0x00000045e2477211 */ /* 0x000fe400078ec0ff */
[----:B------:R-:W-:Y:S01]  /*1ce0*/  PLOP3.LUT P0, PT, PT, PT, PT, 0x80, 0x8 ;  /* 0x000000000008781c */ /* 0x000fe20003f0f070 */
[----:B0-----:R-:W-:Y:S01]  /*1cf0*/  FADD.FTZ R68, R73, R68 ;  /* 0x0000004449447221 */ /* 0x001fe20000010000 */
[----:B-1----:R-:W-:-:S04]  /*1d00*/  FADD.FTZ R70, R225, R70 ;  /* 0x00000046e1467221 */ /* 0x002fc80000010000 */
[----:B------:R-:W0:Y:S01]  /*1d10*/  SHFL.DOWN PT, R69, R68, 0x1, 0x1f ;  /* 0x08201f0044457f89 */ /* 0x000e2200000e0000 */
[----:B------:R-:W-:-:S03]  /*1d20*/  @!P4 PLOP3.LUT P0, PT, P2, PT, PT, 0x80, 0x8 ;  /* 0x000000000008c81c */ /* 0x000fc6000170f070 */
[----:B------:R-:W1:Y:S01]  /*1d30*/  SHFL.DOWN PT, R73, R70, 0x1, 0x1f ;  /* 0x08201f0046497f89 */ /* 0x000e6200000e0000 */
[----:B------:R-:W-:-:S04]  /*1d40*/  IADD3 R226, PT, PT, R71, 0x4020, RZ ;  /* 0x0000402047e27810 */ /* 0x000fc80007ffe0ff */
[----:B------:R-:W-:-:S05]  /*1d50*/  @!P4 MOV R72, R226 ;  /* 0x000000e20048c202 */ /* 0x000fca0000000f00 */
[----:B------:R-:W-:-:S04]  /*1d60*/  @!P0 IADD3 R72, PT, PT, R71, 0x4000, RZ ;  /* 0x0000400047488810 */ /* 0x000fc80007ffe0ff */
[----:B------:R-:W-:-:S04]  /*1d70*/  @!P4 MOV R74, R72 ;  /* 0x00000048004ac202 */ /* 0x000fc80000000f00 */
[----:B------:R-:W-:Y:S01]  /*1d80*/  @!P4 LEA R74, R129, R74, 0x3 ;  /* 0x0000004a814ac211 */ /* 0x000fe200078e18ff */
[----:B0-----:R-:W-:Y:S01]  /*1d90*/  FADD.FTZ R72, R68, R69 ;  /* 0x0000004544487221 */ /* 0x001fe20000010000 */
[----:B-1----:R-:W-:-:S05]  /*1da0*/  FADD.FTZ R73, R70, R73 ;  /* 0x0000004946497221 */ /* 0x002fca0000010000 */
[----:B------:R-:W-:Y:S01]  /*1db0*/  @!P4 STS.64 [R74], R72 ;  /* 0x000000484a00c388 */ /* 0x000fe20000000a00 */
[C---:B------:R-:W-:Y:S02]  /*1dc0*/  @!P2 IADD3 R226, PT, PT, R71.reuse, 0x4000, RZ ;  /* 0x0000400047e2a810 */ /* 0x040fe40007ffe0ff */
[C---:B------:R-:W-:Y:S02]  /*1dd0*/  IADD3 R227, PT, PT, R71.reuse, 0x4030, RZ ;  /* 0x0000403047e37810 */ /* 0x040fe40007ffe0ff */
[----:B------:R-:W-:Y:S01]  /*1de0*/  @!P2 IADD3 R227, PT, PT, R71, 0x4010, RZ ;  /* 0x0000401047e3a810 */ /* 0x000fe20007ffe0ff */
[----:B------:R-:W-:Y:S01]  /*1df0*/  BAR.SYNC.DEFER_BLOCKING 0x0 ;  /* 0x0000000000007b1d */ /* 0x000fe20000010000 */
[----:B------:R-:W-:Y:S01]  /*1e00*/  FADD.FTZ R34, R75, R34 ;  /* 0x000000224b227221 */ /* 0x000fe20000010000 */
[----:B------:R-:W-:-:S04]  /*1e10*/  FFMA.FTZ R6, R213, R75, R6 ;  /* 0x0000004bd5067223 */ /* 0x000fc80000010006 */
[----:B------:R-:W0:Y:S04]  /*1e20*/  LDS.128 R68, [R226] ;  /* 0x00000000e2447984 */ /* 0x000e280000000c00 */
[----:B------:R-:W1:Y:S01]  /*1e30*/  LDS.128 R72, [R227] ;  /* 0x00000000e3487984 */ /* 0x000e620000000c00 */
[----:B------:R-:W-:Y:S01]  /*1e40*/  FADD.FTZ R108, R149, R108 ;  /* 0x0000006c956c7221 */ /* 0x000fe20000010000 */
[----:B------:R-:W-:Y:S01]  /*1e50*/  FFMA.FTZ R109, R162, R149, R109 ;  /* 0x00000095a26d7223 */ /* 0x000fe2000001006d */
[----:B------:R-:W-:-:S04]  /*1e60*/  UISETP.NE.U32.AND UP0, UPT, UR8, URZ, UPT ;  /* 0x000000ff0800728c */ /* 0x000fc8000bf05070 */
[----:B------:R-:W-:Y:S01]  /*1e70*/  UISETP.NE.AND.EX UP0, UPT, UR9, URZ, UPT, UP0 ;  /* 0x000000ff0900728c */ /* 0x000fe2000bf05300 */
[----:B------:R-:W-:Y:S01]  /*1e80*/  FADD.FTZ R35, R80, R35 ;  /* 0x0000002350237221 */ /* 0x000fe20000010000 */
[----:B------:R-:W-:Y:S01]  /*1e90*/  FFMA.FTZ R7, R196, R80, R7 ;  /* 0x00000050c4077223 */ /* 0x000fe20000010007 */
[----:B------:R-:W-:Y:S01]  /*1ea0*/  MOV R80, 0x3f800000 ;  /* 0x3f80000000507802 */ /* 0x000fe20000000f00 */
[----:B------:R-:W-:Y:S01]  /*1eb0*/  FADD.FTZ R112, R150, R112 ;  /* 0x0000007096707221 */ /* 0x000fe20000010000 */
[----:B------:R-:W-:Y:S01]  /*1ec0*/  FFMA.FTZ R130, R77, R150, R130 ;  /* 0x000000964d827223 */ /* 0x000fe20000010082 */
[----:B------:R-:W-:Y:S01]  /*1ed0*/  FADD.FTZ R29, R152, R29 ;  /* 0x0000001d981d7221 */ /* 0x000fe20000010000 */
[----:B------:R-:W-:Y:S01]  /*1ee0*/  FFMA.FTZ R0, R161, R152, R0 ;  /* 0x00000098a1007223 */ /* 0x000fe20000010000 */
[----:B------:R-:W-:Y:S01]  /*1ef0*/  FADD.FTZ R31, R154, R31 ;  /* 0x0000001f9a1f7221 */ /* 0x000fe20000010000 */
[----:B------:R-:W-:Y:S01]  /*1f00*/  FFMA.FTZ R3, R160, R154, R3 ;  /* 0x0000009aa0037223 */ /* 0x000fe20000010003 */
[----:B0-----:R-:W-:Y:S01]  /*1f10*/  FADD.FTZ R149, RZ, R68 ;  /* 0x00000044ff957221 */ /* 0x001fe20000010000 */
[----:B------:R-:W-:-:S03]  /*1f20*/  FADD.FTZ R68, RZ, R69 ;  /* 0x00000045ff447221 */ /* 0x000fc60000010000 */
[----:B------:R-:W-:Y:S01]  /*1f30*/  FADD.FTZ R149, R70, R149 ;  /* 0x0000009546957221 */ /* 0x000fe20000010000 */
[----:B------:R-:W-:-:S03]  /*1f40*/  FADD.FTZ R68, R71, R68 ;  /* 0x0000004447447221 */ /* 0x000fc60000010000 */
[----:B-1----:R-:W-:Y:S01]  /*1f50*/  FADD.FTZ R149, R149, R72 ;  /* 0x0000004895957221 */ /* 0x002fe20000010000 */
[----:B------:R-:W-:-:S03]  /*1f60*/  FADD.FTZ R68, R68, R73 ;  /* 0x0000004944447221 */ /* 0x000fc60000010000 */
[----:B------:R-:W-:Y:S01]  /*1f70*/  FADD.FTZ R69, R74, R149 ;  /* 0x000000954a457221 */ /* 0x000fe20000010000 */
[----:B------:R-:W-:-:S03]  /*1f80*/  FADD.FTZ R72, R75, R68 ;  /* 0x000000444b487221 */ /* 0x000fc60000010000 */
[----:B------:R-:W-:Y:S01]  /*1f90*/  FMUL.FTZ R73, R69, UR11 ;  /* 0x0000000b45497c20 */ /* 0x000fe20008410000 */
        /* <DEDUP_REMOVED lines=18> */
[----:B----4-:R-:W-:Y:S01]  /*20c0*/  @P1 SHF.L.U32 R80, R89, 0x10, RZ ;  /* 0x0000001059501819 */ /* 0x010fe200000006ff */
        /* <DEDUP_REMOVED lines=34> */
[C---:B---3--:R-:W-:Y:S01]  /*22f0*/  PRMT R150, R55.reuse, 0x7632, R150 ;  /* 0x0000763237967816 */ /* 0x048fe20000000096 */
[----:B------:R-:W-:Y:S01]  /*2300*/  FMUL.FTZ R72, R72, UR11 ;  /* 0x0000000b48487c20 */ /* 0x000fe20008410000 */
[----:B------:R-:W-:-:S02]  /*2310*/  PRMT R86, R55, 0x7632, R86 ;  /* 0x0000763237567816 */ /* 0x000fc40000000056 */
[C---:B------:R-:W-:Y:S02]  /*2320*/  PRMT R152, R54.reuse, 0x7632, R152 ;  /* 0x0000763236987816 */ /* 0x040fe40000000098 */
[----:B------:R-:W-:Y:S02]  /*2330*/  PRMT R88, R54, 0x7632, R88 ;  /* 0x0000763236587816 */ /* 0x000fe40000000058 */
[C---:B------:R-:W-:Y:S02]  /*2340*/  PRMT R154, R53.reuse, 0x7632, R154 ;  /* 0x00007632359a7816 */ /* 0x040fe4000000009a */
[----:B------:R-:W-:Y:S02]  /*2350*/  PRMT R89, R53, 0x7632, R89 ;  /* 0x0000763235597816 */ /* 0x000fe40000000059 */
[C---:B-----5:R-:W-:Y:S02]  /*2360*/  PRMT R92, R59.reuse, 0x7632, R92 ;  /* 0x000076323b5c7816 */ /* 0x060fe4000000005c */
[----:B------:R-:W-:-:S02]  /*2370*/  PRMT R75, R59, 0x7632, R75 ;  /* 0x000076323b4b7816 */ /* 0x000fc4000000004b */
[C---:B------:R-:W-:Y:S02]  /*2380*/  PRMT R96, R58.reuse, 0x7632, R96 ;  /* 0x000076323a607816 */ /* 0x040fe40000000060 */
[----:B------:R-:W-:Y:S02]  /*2390*/  PRMT R78, R58, 0x7632, R78 ;  /* 0x000076323a4e7816 */ /* 0x000fe4000000004e */
[C---:B------:R-:W-:Y:S02]  /*23a0*/  PRMT R98, R57.reuse, 0x7632, R98 ;  /* 0x0000763239627816 */ /* 0x040fe40000000062 */
[----:B------:R-:W-:Y:S02]  /*23b0*/  PRMT R82, R57, 0x7632, R82 ;  /* 0x0000763239527816 */ /* 0x000fe40000000052 */
[C---:B------:R-:W-:Y:S02]  /*23c0*/  PRMT R149, R56.reuse, 0x7632, R149 ;  /* 0x0000763238957816 */ /* 0x040fe40000000095 */
[----:B------:R-:W-:-:S02]  /*23d0*/  PRMT R84, R56, 0x7632, R84 ;  /* 0x0000763238547816 */ /* 0x000fc40000000054 */
[C---:B--2---:R-:W-:Y:S02]  /*23e0*/  PRMT R90, R61.reuse, 0x7632, R90 ;  /* 0x000076323d5a7816 */ /* 0x044fe4000000005a */
[----:B------:R-:W-:Y:S02]  /*23f0*/  PRMT R74, R61, 0x7632, R74 ;  /* 0x000076323d4a7816 */ /* 0x000fe4000000004a */
[----:B------:R-:W-:Y:S02]  /*2400*/  PRMT R68, R67, 0x7632, R68 ;  /* 0x0000763243447816 */ /* 0x000fe40000000044 */
[----:B------:R-:W-:Y:S02]  /*2410*/  PRMT R69, R66, 0x7632, R69 ;  /* 0x0000763242457816 */ /* 0x000fe40000000045 */
[----:B------:R-:W-:Y:S02]  /*2420*/  PRMT R70, R65, 0x7632, R70 ;  /* 0x0000763241467816 */ /* 0x000fe40000000046 */
[----:B------:R-:W-:-:S02]  /*2430*/  PRMT R71, R64, 0x7632, R71 ;  /* 0x0000763240477816 */ /* 0x000fc40000000047 */
[----:B------:R-:W-:Y:S01]  /*2440*/  FSEL R73, R73, RZ, !P3 ;  /* 0x000000ff49497208 */ /* 0x000fe20005800000 */
[----:B------:R-:W-:Y:S06]  /*2450*/  BRA.U UP0, `(.L_x_42) ;  /* 0x0000001500407547 */ /* 0x000fec000b800000 */
[----:B------:R-:W-:-:S04]  /*2460*/  UISETP.NE.U32.AND UP0, UPT, UR12, URZ, UPT ;  /* 0x000000ff0c00728c */ /* 0x000fc8000bf05070 */
[----:B------:R-:W-:-:S09]  /*2470*/  UISETP.NE.AND.EX UP0, UPT, UR13, URZ, UPT, UP0 ;  /* 0x000000ff0d00728c */ /* 0x000fd2000bf05300 */
[----:B------:R-:W-:Y:S05]  /*2480*/  BRA.U UP0, `(.L_x_43) ;  /* 0x0000000900687547 */ /* 0x000fea000b800000 */
[-CC-:B------:R-:W-:Y:S01]  /*2490*/  FFMA.FTZ R69, R190, R72.reuse, R73.reuse ;  /* 0x00000048be457223 */ /* 0x180fe20000010049 */
[-CC-:B------:R-:W-:Y:S01]  /*24a0*/  FFMA.FTZ R68, R197, R72.reuse, R73.reuse ;  /* 0x00000048c5447223 */ /* 0x180fe20000010049 */
[-CC-:B------:R-:W-:Y:S01]  /*24b0*/  FFMA.FTZ R74, R177, R72.reuse, R73.reuse ;  /* 0x00000048b14a7223 */ /* 0x180fe20000010049 */
[-C--:B------:R-:W-:Y:S01]  /*24c0*/  FFMA.FTZ R78, R169, R72.reuse, R73 ;  /* 0x00000048a94e7223 */ /* 0x080fe20000010049 */
[----:B------:R-:W-:Y:S01]  /*24d0*/  FADD.FTZ R69, R174, -R69 ;  /* 0x80000045ae457221 */ /* 0x000fe20000010000 */
[-CC-:B------:R-:W-:Y:S01]  /*24e0*/  FFMA.FTZ R82, R151, R72.reuse, R73.reuse ;  /* 0x0000004897527223 */ /* 0x180fe20000010049 */
        /* <DEDUP_REMOVED lines=28> */
[----:B------:R-:W-:Y:S01]  /*26b0*/  FMUL.FTZ R73, R148, R69 ;  /* 0x0000004594497220 */ /* 0x000fe20000410000 */
[----:B------:R-:W-:Y:S01]  /*26c0*/  FADD.FTZ R77, R166, -R77 ;  /* 0x8000004da64d7221 */ /* 0x000fe20000010000 */
[----:B------:R-:W0:Y:S01]  /*26d0*/  LDC.64 R68, c[0x0][0x468] ;  /* 0x00011a00ff447b82 */ /* 0x000e220000000a00 */
        /* <DEDUP_REMOVED lines=29> */
[C---:B------:R-:W-:Y:S01]  /*28b0*/  FMUL.FTZ R77, R148.reuse, R77 ;  /* 0x0000004d944d7220 */ /* 0x040fe20000410000 */
        /* <DEDUP_REMOVED lines=64> */
[----:B------:R-:W-:Y:S01]  /*2cc0*/  F2FP.BF16.F32.PACK_AB R70, R187, R70 ;  /* 0x00000046bb46723e */ /* 0x000fe200000010ff */
[--C-:B------:R-:W-:Y:S01]  /*2cd0*/  IMAD.WIDE.U32 R86, R157, 0x10, R68.reuse ;  /* 0x000000109d567825 */ /* 0x100fe200078e0044 */
[----:B------:R-:W-:Y:S02]  /*2ce0*/  F2FP.BF16.F32.PACK_AB R75, R94, R75 ;  /* 0x0000004b5e4b723e */ /* 0x000fe400000010ff */
[----:B------:R-:W-:Y:S01]  /*2cf0*/  F2FP.BF16.F32.PACK_AB R73, R82, R73 ;  /* 0x000000495249723e */ /* 0x000fe200000010ff */
[--C-:B------:R-:W-:Y:S01]  /*2d00*/  IMAD.WIDE.U32 R88, R155, 0x10, R68.reuse ;  /* 0x000000109b587825 */ /* 0x100fe200078e0044 */
[----:B------:R-:W-:Y:S02]  /*2d10*/  F2FP.BF16.F32.PACK_AB R79, R150, R79 ;  /* 0x0000004f964f723e */ /* 0x000fe400000010ff */
[----:B------:R-:W-:Y:S01]  /*2d20*/  F2FP.BF16.F32.PACK_AB R76, R96, R81 ;  /* 0x00000051604c723e */ /* 0x000fe200000010ff */
[----:B------:R-:W-:Y:S01]  /*2d30*/  IMAD.WIDE.U32 R90, R153, 0x10, R68 ;  /* 0x00000010995a7825 */ /* 0x000fe200078e0044 */
[----:B------:R-:W-:-:S02]  /*2d40*/  F2FP.BF16.F32.PACK_AB R69, R74, R165 ;  /* 0x000000a54a45723e */ /* 0x000fc400000010ff */
[----:B------:R-:W-:Y:S02]  /*2d50*/  F2FP.BF16.F32.PACK_AB R68, R72, R77 ;  /* 0x0000004d4844723e */ /* 0x000fe400000010ff */
[----:B------:R-:W-:Y:S02]  /*2d60*/  F2FP.BF16.F32.PACK_AB R74, R92, R171 ;  /* 0x000000ab5c4a723e */ /* 0x000fe400000010ff */
[----:B------:R-:W-:Y:S01]  /*2d70*/  F2FP.BF16.F32.PACK_AB R72, R213, R78 ;  /* 0x0000004ed548723e */ /* 0x000fe200000010ff */
[----:B------:R0:W-:Y:S01]  /*2d80*/  STG.E.128 desc[UR4][R84.64], R68 ;  /* 0x0000004454007986 */ /* 0x0001e2000c101d04 */
[----:B------:R-:W-:Y:S02]  /*2d90*/  F2FP.BF16.F32.PACK_AB R77, R98, R83 ;  /* 0x00000053624d723e */ /* 0x000fe400000010ff */
[----:B------:R-:W-:Y:S01]  /*2da0*/  F2FP.BF16.F32.PACK_AB R78, R148, R149 ;  /* 0x00000095944e723e */ /* 0x000fe200000010ff */
[----:B------:R0:W-:Y:S01]  /*2db0*/  STG.E.128 desc[UR4][R86.64], R72 ;  /* 0x0000004856007986 */ /* 0x0001e2000c101d04 */
[----:B------:R-:W-:-:S02]  /*2dc0*/  F2FP.BF16.F32.PACK_AB R83, R80, R177 ;  /* 0x000000b15053723e */ /* 0x000fc400000010ff */
[----:B------:R-:W-:Y:S01]  /*2dd0*/  F2FP.BF16.F32.PACK_AB R82, R156, R95 ;  /* 0x0000005f9c52723e */ /* 0x000fe200000010ff */
[----:B------:R0:W-:Y:S01]  /*2de0*/  STG.E.128 desc[UR4][R88.64], R76 ;  /* 0x0000004c58007986 */ /* 0x0001e2000c101d04 */
[----:B------:R-:W-:Y:S02]  /*2df0*/  F2FP.BF16.F32.PACK_AB R81, R154, R93 ;  /* 0x0000005d9a51723e */ /* 0x000fe400000010ff */
[----:B------:R-:W-:-:S05]  /*2e00*/  F2FP.BF16.F32.PACK_AB R80, R152, R151 ;  /* 0x000000979850723e */ /* 0x000fca00000010ff */
[----:B------:R0:W-:Y:S01]  /*2e10*/  STG.E.128 desc[UR4][R90.64], R80 ;  /* 0x000000505a007986 */ /* 0x0001e2000c101d04 */
[----:B------:R-:W-:Y:S05]  /*2e20*/  BRA `(.L_x_44) ;  /* 0x0000002400287947 */ /* 0x000fea0003800000 */
.L_x_43:
        /* <DEDUP_REMOVED lines=43> */
[----:B------:R-:W1:Y:S01]  /*30e0*/  LDC.64 R94, c[0x0][0x468] ;  /* 0x00011a00ff5e7b82 */ /* 0x000e620000000a00 */
[----:B------:R-:W-:Y:S01]  /*30f0*/  FADD.FTZ R209, R76, -R209 ;  /* 0x800000d14cd17221 */ /* 0x000fe20000010000 */
[----:B------:R-:W-:Y:S01]  /*3100*/  FADD.FTZ R71, R170, -R71 ;  /* 0x80000047aa477221 */ /* 0x000fe20000010000 */
[----:B------:R-:W-:Y:S01]  /*3110*/  FADD.FTZ R193, R79, -R72 ;  /* 0x800000484fc17221 */ /* 0x000fe20000010000 */
[C---:B------:R-:W-:Y:S01]  /*3120*/  FMUL.FTZ R77, R148.reuse, R77 ;  /* 0x0000004d944d7220 */ /* 0x040fe20000410000 */
[C---:B------:R-:W-:Y:S01]  /*3130*/  FMUL.FTZ R99, R148.reuse, R99 ;  /* 0x0000006394637220 */ /* 0x040fe20000410000 */
[C---:B------:R-:W-:Y:S01]  /*3140*/  FMUL.FTZ R161, R148.reuse, R161 ;  /* 0x000000a194a17220 */ /* 0x040fe20000410000 */
[----:B------:R-:W-:Y:S01]  /*3150*/  FMUL.FTZ R187, R148, R187 ;  /* 0x000000bb94bb7220 */ /* 0x000fe20000410000 */
        /* <DEDUP_REMOVED lines=17> */
[----:B------:R-:W-:Y:S01]  /*3270*/  FADD.FTZ R185, R185, -R70 ;  /* 0x80000046b9b97221 */ /* 0x000fe20000010000 */
[----:B------:R-:W-:Y:S01]  /*3280*/  FADD.FTZ R179, R179, -R74 ;  /* 0x8000004ab3b37221 */ /* 0x000fe20000010000 */
[----:B------:R-:W-:Y:S01]  /*3290*/  FADD.FTZ R167, R167, -R82 ;  /* 0x80000052a7a77221 */ /* 0x000fe20000010000 */
[C---:B------:R-:W-:Y:S01]  /*32a0*/  FMUL.FTZ R81, R148.reuse, R69 ;  /* 0x0000004594517220 */ /* 0x040fe20000410000 */
[----:B------:R-:W-:Y:S01]  /*32b0*/  FMUL.FTZ R149, R148, R75 ;  /* 0x0000004b94957220 */ /* 0x000fe20000410000 */
[-C--:B------:R-:W-:Y:S01]  /*32c0*/  FMUL.FTZ R68, R77, R80.reuse ;  /* 0x000000504d447220 */ /* 0x080fe20000410000 */
[----:B------:R-:W-:Y:S01]  /*32d0*/  FMUL.FTZ R71, R79, R80 ;  /* 0x000000504f477220 */ /* 0x000fe20000410000 */
[----:B------:R-:W-:Y:S01]  /*32e0*/  F2FP.BF16.F32.PACK_AB R76, R99, R77 ;  /* 0x0000004d634c723e */ /* 0x000fe200000010ff */
[----:B0-----:R-:W-:Y:S01]  /*32f0*/  IMAD.WIDE.U32 R74, R159, 0x10, R88 ;  /* 0x000000109f4a7825 */ /* 0x001fe200078e0058 */
[----:B------:R-:W-:-:S03]  /*3300*/  F2FP.BF16.F32.PACK_AB R78, R187, R161 ;  /* 0x000000a1bb4e723e */ /* 0x000fc600000010ff */
[-C--:B------:R-:W-:Y:S01]  /*3310*/  FMUL.FTZ R69, R165, R80.reuse ;  /* 0x00000050a5457220 */ /* 0x080fe20000410000 */
[-C--:B------:R-:W-:Y:S01]  /*3320*/  FMUL.FTZ R70, R161, R80.reuse ;  /* 0x00000050a1467220 */ /* 0x080fe20000410000 */
[----:B------:R-:W-:Y:S01]  /*3330*/  F2FP.BF16.F32.PACK_AB R77, R97, R165 ;  /* 0x000000a5614d723e */ /* 0x000fe200000010ff */
[CC--:B------:R-:W-:Y:S01]  /*3340*/  FMUL.FTZ R82, R209.reuse, R80.reuse ;  /* 0x00000050d1527220 */ /* 0x0c0fe20000410000 */
[----:B------:R-:W-:Y:S01]  /*3350*/  F2FP.BF16.F32.PACK_AB R79, R209, R79 ;  /* 0x0000004fd14f723e */ /* 0x000fe200000010ff */
[-C--:B------:R-:W-:Y:S01]  /*3360*/  FMUL.FTZ R187, R187, R80.reuse ;  /* 0x00000050bbbb7220 */ /* 0x080fe20000410000 */
[-C--:B------:R-:W-:Y:S01]  /*3370*/  FMUL.FTZ R72, R97, R80.reuse ;  /* 0x0000005061487220 */ /* 0x080fe20000410000 */
[----:B------:R-:W-:Y:S01]  /*3380*/  FMUL.FTZ R99, R99, R80 ;  /* 0x0000005063637220 */ /* 0x000fe20000410000 */
[C---:B------:R-:W-:Y:S01]  /*3390*/  FMUL.FTZ R213, R148.reuse, R213 ;  /* 0x000000d594d57220 */ /* 0x040fe20000410000 */
[C---:B------:R-:W-:Y:S01]  /*33a0*/  FMUL.FTZ R173, R148.reuse, R173 ;  /* 0x000000ad94ad7220 */ /* 0x040fe20000410000 */
        /* <DEDUP_REMOVED lines=8> */
[C---:B------:R-:W-:Y:S01]  /*3430*/  FMUL.FTZ R156, R148.reuse, R85 ;  /* 0x00000055949c7220 */ /* 0x040fe20000410000 */
[C---:B------:R-:W-:Y:S01]  /*3440*/  FMUL.FTZ R151, R148.reuse, R73 ;  /* 0x0000004994977220 */ /* 0x040fe20000410000 */
[----:B------:R-:W-:Y:S01]  /*3450*/  FMUL.FTZ R163, R148, R83 ;  /* 0x0000005394a37220 */ /* 0x000fe20000410000 */
[----:B------:R0:W-:Y:S01]  /*3460*/  STG.E.128 desc[UR4][R74.64], R76 ;  /* 0x0000004c4a007986 */ /* 0x0001e2000c101d04 */
[----:B------:R-:W-:Y:S01]  /*3470*/  F2FP.BF16.F32.PACK_AB R71, R82, R71 ;  /* 0x000000475247723e */ /* 0x000fe200000010ff */
[----:B-1----:R-:W-:Y:S01]  /*3480*/  IMAD.WIDE.U32 R84, R159, 0x10, R94 ;  /* 0x000000109f547825 */ /* 0x002fe200078e005e */
[----:B------:R-:W-:-:S03]  /*3490*/  F2FP.BF16.F32.PACK_AB R70, R187, R70 ;  /* 0x00000046bb46723e */ /* 0x000fc600000010ff */
[----:B------:R-:W-:Y:S01]  /*34a0*/  FMUL.FTZ R175, R148, R175 ;  /* 0x000000af94af7220 */ /* 0x000fe20000410000 */
[----:B------:R-:W-:Y:S01]  /*34b0*/  F2FP.BF16.F32.PACK_AB R69, R72, R69 ;  /* 0x000000454845723e */ /* 0x000fe200000010ff */
[----:B------:R-:W-:Y:S01]  /*34c0*/  IMAD.WIDE.U32 R82, R157, 0x10, R88 ;  /* 0x000000109d527825 */ /* 0x000fe200078e0058 */
[----:B------:R-:W-:-:S03]  /*34d0*/  F2FP.BF16.F32.PACK_AB R68, R99, R68 ;  /* 0x000000446344723e */ /* 0x000fc600000010ff */
[C---:B------:R-:W-:Y:S01]  /*34e0*/  FMUL.FTZ R185, R148.reuse, R185 ;  /* 0x000000b994b97220 */ /* 0x040fe20000410000 */
[----:B------:R-:W-:Y:S01]  /*34f0*/  F2FP.BF16.F32.PACK_AB R72, R213, R81 ;  /* 0x00000051d548723e */ /* 0x000fe200000010ff */
[C---:B------:R-:W-:Y:S01]  /*3500*/  FMUL.FTZ R179, R148.reuse, R179 ;  /* 0x000000b394b37220 */ /* 0x040fe20000410000 */
[----:B------:R-:W-:Y:S01]  /*3510*/  F2FP.BF16.F32.PACK_AB R73, R215, R173 ;  /* 0x000000add749723e */ /* 0x000fe200000010ff */
[C---:B------:R-:W-:Y:S01]  /*3520*/  FMUL.FTZ R169, R148.reuse, R169 ;  /* 0x000000a994a97220 */ /* 0x040fe20000410000 */
[C---:B------:R-:W-:Y:S01]  /*3530*/  FMUL.FTZ R167, R148.reuse, R167 ;  /* 0x000000a794a77220 */ /* 0x040fe20000410000 */
[C---:B------:R-:W-:Y:S01]  /*3540*/  FMUL.FTZ R183, R148.reuse, R183 ;  /* 0x000000b794b77220 */ /* 0x040fe20000410000 */
[C---:B------:R-:W-:Y:S01]  /*3550*/  FMUL.FTZ R154, R148.reuse, R91 ;  /* 0x0000005b949a7220 */ /* 0x040fe20000410000 */
[C---:B------:R-:W-:Y:S01]  /*3560*/  FMUL.FTZ R189, R148.reuse, R189 ;  /* 0x000000bd94bd7220 */ /* 0x040fe20000410000 */
[C---:B------:R-:W-:Y:S01]  /*3570*/  FMUL.FTZ R177, R148.reuse, R93 ;  /* 0x0000005d94b17220 */ /* 0x040fe20000410000 */
[----:B0-----:R-:W-:Y:S01]  /*3580*/  F2FP.BF16.F32.PACK_AB R74, R217, R171 ;  /* 0x000000abd94a723e */ /* 0x001fe200000010ff */
[C---:B------:R-:W-:Y:S01]  /*3590*/  FMUL.FTZ R181, R148.reuse, R181 ;  /* 0x000000b594b57220 */ /* 0x040fe20000410000 */
[----:B------:R-:W-:Y:S01]  /*35a0*/  F2FP.BF16.F32.PACK_AB R75, R201, R87 ;  /* 0x00000057c94b723e */ /* 0x000fe200000010ff */
[C---:B------:R-:W-:Y:S01]  /*35b0*/  FMUL.FTZ R191, R148.reuse, R191 ;  /* 0x000000bf94bf7220 */ /* 0x040fe20000410000 */
[----:B------:R-:W-:Y:S01]  /*35c0*/  FMUL.FTZ R193, R148, R193 ;  /* 0x000000c194c17220 */ /* 0x000fe20000410000 */
[----:B------:R0:W-:Y:S01]  /*35d0*/  STG.E.128 desc[UR4][R84.64], R68 ;  /* 0x0000004454007986 */ /* 0x0001e2000c101d04 */
        /* <DEDUP_REMOVED lines=8> */
[----:B------:R1:W-:Y:S01]  /*3660*/  STG.E.128 desc[UR4][R82.64], R72 ;  /* 0x0000004852007986 */ /* 0x0003e2000c101d04 */
[-C--:B------:R-:W-:Y:S01]  /*3670*/  FMUL.FTZ R87, R149, R80.reuse ;  /* 0x0000005095577220 */ /* 0x080fe20000410000 */
[-C--:B------:R-:W-:Y:S01]  /*3680*/  FMUL.FTZ R81, R151, R80.reuse ;  /* 0x0000005097517220 */ /* 0x080fe20000410000 */
[-C--:B------:R-:W-:Y:S01]  /*3690*/  FMUL.FTZ R148, R179, R80.reuse ;  /* 0x00000050b3947220 */ /* 0x080fe20000410000 */
[-C--:B------:R-:W-:Y:S01]  /*36a0*/  FMUL.FTZ R150, R167, R80.reuse ;  /* 0x00000050a7967220 */ /* 0x080fe20000410000 */
[-C--:B------:R-:W-:Y:S01]  /*36b0*/  FMUL.FTZ R99, R177, R80.reuse ;  /* 0x00000050b1637220 */ /* 0x080fe20000410000 */
[-C--:B------:R-:W-:Y:S01]  /*36c0*/  FMUL.FTZ R152, R181, R80.reuse ;  /* 0x00000050b5987220 */ /* 0x080fe20000410000 */
[----:B------:R-:W-:Y:S01]  /*36d0*/  FMUL.FTZ R158, R193, R80 ;  /* 0x00000050c19e7220 */ /* 0x000fe20000410000 */
[----:B------:R-:W-:Y:S01]  /*36e0*/  IMAD.WIDE.U32 R90, R157, 0x10, R94 ;  /* 0x000000109d5a7825 */ /* 0x000fe200078e005e */
[----:B0-----:R-:W-:-:S03]  /*36f0*/  F2FP.BF16.F32.PACK_AB R70, R175, R163 ;  /* 0x000000a3af46723e */ /* 0x001fc600000010ff */
[-C--:B------:R-:W-:Y:S01]  /*3700*/  FMUL.FTZ R84, R185, R80.reuse ;  /* 0x00000050b9547220 */ /* 0x080fe20000410000 */
[-C--:B------:R-:W-:Y:S01]  /*3710*/  FMUL.FTZ R175, R175, R80.reuse ;  /* 0x00000050afaf7220 */ /* 0x080fe20000410000 */
[----:B------:R-:W-:Y:S01]  /*3720*/  F2FP.BF16.F32.PACK_AB R68, R185, R149 ;  /* 0x00000095b944723e */ /* 0x000fe200000010ff */
[-C--:B------:R-:W-:Y:S01]  /*3730*/  FMUL.FTZ R85, R183, R80.reuse ;  /* 0x00000050b7557220 */ /* 0x080fe20000410000 */
[----:B------:R-:W-:Y:S01]  /*3740*/  F2FP.BF16.F32.PACK_AB R69, R179, R151 ;  /* 0x00000097b345723e */ /* 0x000fe200000010ff */
[-C--:B------:R-:W-:Y:S01]  /*3750*/  FMUL.FTZ R149, R189, R80.reuse ;  /* 0x00000050bd957220 */ /* 0x080fe20000410000 */
[-C--:B------:R-:W-:Y:S01]  /*3760*/  FMUL.FTZ R151, R191, R80.reuse ;  /* 0x00000050bf977220 */ /* 0x080fe20000410000 */
[----:B------:R-:W-:Y:S01]  /*3770*/  F2FP.BF16.F32.PACK_AB R79, R98, R79 ;  /* 0x0000004f624f723e */ /* 0x000fe200000010ff */
[-C--:B-1----:R-:W-:Y:S01]  /*3780*/  FMUL.FTZ R82, R163, R80.reuse ;  /* 0x00000050a3527220 */ /* 0x082fe20000410000 */
[-C--:B------:R-:W-:Y:S01]  /*3790*/  FMUL.FTZ R83, R169, R80.reuse ;  /* 0x00000050a9537220 */ /* 0x080fe20000410000 */
[C---:B------:R-:W-:Y:S01]  /*37a0*/  F2FP.BF16.F32.PACK_AB R73, R154.reuse, R183 ;  /* 0x000000b79a49723e */ /* 0x040fe200000010ff */
[-C--:B------:R-:W-:Y:S01]  /*37b0*/  FMUL.FTZ R154, R154, R80.reuse ;  /* 0x000000509a9a7220 */ /* 0x080fe20000410000 */
[C---:B------:R-:W-:Y:S01]  /*37c0*/  F2FP.BF16.F32.PACK_AB R74, R156.reuse, R189 ;  /* 0x000000bd9c4a723e */ /* 0x040fe200000010ff */
[----:B------:R-:W-:Y:S01]  /*37d0*/  FMUL.FTZ R156, R156, R80 ;  /* 0x000000509c9c7220 */ /* 0x000fe20000410000 */
[----:B------:R-:W-:Y:S01]  /*37e0*/  F2FP.BF16.F32.PACK_AB R78, R217, R78 ;  /* 0x0000004ed94e723e */ /* 0x000fe200000010ff */
[----:B------:R-:W-:Y:S01]  /*37f0*/  IMAD.WIDE.U32 R96, R155, 0x10, R88 ;  /* 0x000000109b607825 */ /* 0x000fe200078e0058 */
[----:B------:R-:W-:-:S02]  /*3800*/  F2FP.BF16.F32.PACK_AB R77, R86, R77 ;  /* 0x0000004d564d723e */ /* 0x000fc400000010ff */
[----:B------:R-:W-:Y:S01]  /*3810*/  F2FP.BF16.F32.PACK_AB R76, R213, R76 ;  /* 0x0000004cd54c723e */ /* 0x000fe200000010ff */
[----:B------:R-:W-:Y:S01]  /*3820*/  IMAD.WIDE.U32 R92, R155, 0x10, R94 ;  /* 0x000000109b5c7825 */ /* 0x000fe200078e005e */
[----:B------:R-:W-:Y:S02]  /*3830*/  F2FP.BF16.F32.PACK_AB R71, R167, R169 ;  /* 0x000000a9a747723e */ /* 0x000fe400000010ff */
[----:B------:R-:W-:Y:S01]  /*3840*/  F2FP.BF16.F32.PACK_AB R83, R150, R83 ;  /* 0x000000539653723e */ /* 0x000fe200000010ff */
[----:B------:R-:W-:Y:S01]  /*3850*/  IMAD.WIDE.U32 R88, R153, 0x10, R88 ;  /* 0x0000001099587825 */ /* 0x000fe200078e0058 */
[----:B------:R-:W-:Y:S01]  /*3860*/  F2FP.BF16.F32.PACK_AB R82, R175, R82 ;  /* 0x00000052af52723e */ /* 0x000fe200000010ff */
[----:B------:R1:W-:Y:S01]  /*3870*/  STG.E.128 desc[UR4][R90.64], R76 ;  /* 0x0000004c5a007986 */ /* 0x0003e2000c101d04 */
[----:B------:R-:W-:Y:S01]  /*3880*/  F2FP.BF16.F32.PACK_AB R81, R148, R81 ;  /* 0x000000519451723e */ /* 0x000fe200000010ff */
[----:B------:R-:W-:Y:S01]  /*3890*/  IMAD.WIDE.U32 R94, R153, 0x10, R94 ;  /* 0x00000010995e7825 */ /* 0x000fe200078e005e */
[----:B------:R-:W-:Y:S01]  /*38a0*/  F2FP.BF16.F32.PACK_AB R80, R84, R87 ;  /* 0x000000575450723e */ /* 0x000fe200000010ff */
[----:B------:R1:W-:Y:S01]  /*38b0*/  STG.E.128 desc[UR4][R96.64], R68 ;  /* 0x0000004460007986 */ /* 0x0003e2000c101d04 */
[----:B------:R-:W-:-:S02]  /*38c0*/  F2FP.BF16.F32.PACK_AB R72, R181, R177 ;  /* 0x000000b1b548723e */ /* 0x000fc400000010ff */
[----:B------:R-:W-:Y:S01]  /*38d0*/  F2FP.BF16.F32.PACK_AB R75, R193, R191 ;  /* 0x000000bfc14b723e */ /* 0x000fe200000010ff */
[----:B------:R1:W-:Y:S01]  /*38e0*/  STG.E.128 desc[UR4][R92.64], R80 ;  /* 0x000000505c007986 */ /* 0x0003e2000c101d04 */
[----:B------:R-:W-:Y:S02]  /*38f0*/  F2FP.BF16.F32.PACK_AB R87, R158, R151 ;  /* 0x000000979e57723e */ /* 0x000fe400000010ff */
[----:B------:R-:W-:Y:S01]  /*3900*/  F2FP.BF16.F32.PACK_AB R86, R156, R149 ;  /* 0x000000959c56723e */ /* 0x000fe200000010ff */
[----:B------:R1:W-:Y:S01]  /*3910*/  STG.E.128 desc[UR4][R88.64], R72 ;  /* 0x0000004858007986 */ /* 0x0003e2000c101d04 */
[----:B------:R-:W-:Y:S02]  /*3920*/  F2FP.BF16.F32.PACK_AB R85, R154, R85 ;  /* 0x000000559a55723e */ /* 0x000fe400000010ff */
[----:B------:R-:W-:-:S05]  /*3930*/  F2FP.BF16.F32.PACK_AB R84, R152, R99 ;  /* 0x000000639854723e */ /* 0x000fca00000010ff */
[----:B------:R1:W-:Y:S01]  /*3940*/  STG.E.128 desc[UR4][R94.64], R84 ;  /* 0x000000545e007986 */ /* 0x0003e2000c101d04 */
[----:B------:R-:W-:Y:S05]  /*3950*/  BRA `(.L_x_44) ;  /* 0x00000018005c7947 */ /* 0x000fea0003800000 */
.L_x_42:
[----:B------:R-:W-:-:S04]  /*3960*/  UISETP.NE.U32.AND UP0, UPT, UR12, URZ, UPT ;  /* 0x000000ff0c00728c */ /* 0x000fc8000bf05070 */
[----:B------:R-:W-:-:S09]  /*3970*/  UISETP.NE.AND.EX UP0, UPT, UR13, URZ, UPT, UP0 ;  /* 0x000000ff0d00728c */ /* 0x000fd2000bf05300 */
[----:B------:R-:W-:Y:S05]  /*3980*/  BRA.U UP0, `(.L_x_45) ;  /* 0x0000000900f87547 */ /* 0x000fea000b800000 */
        /* <DEDUP_REMOVED lines=30> */
[-C--:B------:R-:W-:Y:S01]  /*3b70*/  FFMA.FTZ R81, R224, R72.reuse, R73 ;  /* 0x00000048e0517223 */ /* 0x080fe20000010049 */
[----:B------:R-:W-:Y:S01]  /*3b80*/  FADD.FTZ R166, R166, -R77 ;  /* 0x8000004da6a67221 */ /* 0x000fe20000010000 */
[----:B------:R-:W-:Y:S01]  /*3b90*/  FADD.FTZ R198, R198, -R177 ;  /* 0x800000b1c6c67221 */ /* 0x000fe20000010000 */
[----:B------:R-:W-:Y:S01]  /*3ba0*/  FFMA.FTZ R72, R83, R72, R73 ;  /* 0x0000004853487223 */ /* 0x000fe20000010049 */
[----:B------:R-:W-:Y:S01]  /*3bb0*/  SHF.L.U32 R77, R86, 0x10, RZ ;  /* 0x00000010564d7819 */ /* 0x000fe200000006ff */
[----:B------:R-:W-:Y:S01]  /*3bc0*/  FADD.FTZ R76, R76, -R209 ;  /* 0x800000d14c4c7221 */ /* 0x000fe20000010000 */
[----:B------:R-:W-:Y:S01]  /*3bd0*/  SHF.L.U32 R177, R70, 0x10, RZ ;  /* 0x0000001046b17819 */ /* 0x000fe200000006ff */
[----:B------:R-:W-:Y:S01]  /*3be0*/  FADD.FTZ R154, R91, -R154 ;  /* 0x8000009a5b9a7221 */ /* 0x000fe20000010000 */
[----:B------:R-:W-:Y:S01]  /*3bf0*/  SHF.L.U32 R69, R69, 0x10, RZ ;  /* 0x0000001045457819 */ /* 0x000fe200000006ff */
[----:B------:R-:W-:Y:S01]  /*3c00*/  FADD.FTZ R156, R85, -R156 ;  /* 0x8000009c559c7221 */ /* 0x000fe20000010000 */
[----:B------:R-:W-:Y:S01]  /*3c10*/  FADD.FTZ R222, R222, -R81 ;  /* 0x80000051dede7221 */ /* 0x000fe20000010000 */
[----:B------:R-:W-:Y:S01]  /*3c20*/  FADD.FTZ R170, R170, -R183 ;  /* 0x800000b7aaaa7221 */ /* 0x000fe20000010000 */
[----:B------:R-:W-:Y:S01]  /*3c30*/  FADD.FTZ R92, R185, -R92 ;  /* 0x8000005cb95c7221 */ /* 0x000fe20000010000 */
[----:B------:R-:W-:Y:S01]  /*3c40*/  FADD.FTZ R216, R216, -R87 ;  /* 0x80000057d8d87221 */ /* 0x000fe20000010000 */
[----:B------:R-:W-:Y:S01]  /*3c50*/  FADD.FTZ R191, R79, -R72 ;  /* 0x800000484fbf7221 */ /* 0x000fe20000010000 */
[----:B------:R-:W-:Y:S01]  /*3c60*/  SHF.L.U32 R81, R55, 0x10, RZ ;  /* 0x0000001037517819 */ /* 0x000fe200000006ff */
[----:B------:R-:W-:Y:S01]  /*3c70*/  FADD.FTZ R94, R94, -R187 ;  /* 0x800000bb5e5e7221 */ /* 0x000fe20000010000 */
[----:B------:R-:W-:Y:S01]  /*3c80*/  FADD.FTZ R160, R163, -R160 ;  /* 0x800000a0a3a07221 */ /* 0x000fe20000010000 */
[----:B------:R-:W-:Y:S01]  /*3c90*/  FFMA.FTZ R87, R148, R76, R77 ;  /* 0x0000004c94577223 */ /* 0x000fe2000001004d */
[----:B------:R-:W-:Y:S01]  /*3ca0*/  SHF.L.U32 R79, R54, 0x10, RZ ;  /* 0x00000010364f7819 */ /* 0x000fe200000006ff */
[----:B------:R-:W-:Y:S01]  /*3cb0*/  FFMA.FTZ R183, R148, R154, R177 ;  /* 0x0000009a94b77223 */ /* 0x000fe200000100b1 */
        /* <DEDUP_REMOVED lines=8> */
[----:B------:R-:W-:Y:S01]  /*3d40*/  PRMT R72, R52, 0x7632, R72 ;  /* 0x0000763234487816 */ /* 0x000fe20000000048 */
[C---:B------:R-:W-:Y:S01]  /*3d50*/  FFMA.FTZ R85, R148.reuse, R160, R81 ;  /* 0x000000a094557223 */ /* 0x040fe20000010051 */
[C---:B------:R-:W-:Y:S01]  /*3d60*/  FFMA.FTZ R81, R148.reuse, R164, R79 ;  /* 0x000000a494517223 */ /* 0x040fe2000001004f */
[C---:B------:R-:W-:Y:S01]  /*3d70*/  FFMA.FTZ R191, R148.reuse, R191, R185 ;  /* 0x000000bf94bf7223 */ /* 0x040fe200000100b9 */
[----:B------:R-:W-:Y:S01]  /*3d80*/  FADD.FTZ R196, R173, -R196 ;  /* 0x800000c4adc47221 */ /* 0x000fe20000010000 */
[C---:B------:R-:W-:Y:S01]  /*3d90*/  FFMA.FTZ R79, R148.reuse, R162, R77 ;  /* 0x000000a2944f7223 */ /* 0x040fe2000001004d */
[----:B------:R-:W-:Y:S01]  /*3da0*/  SHF.L.U32 R165, R63, 0x10, RZ ;  /* 0x000000103fa57819 */ /* 0x000fe200000006ff */
[----:B------:R-:W-:Y:S01]  /*3db0*/  FFMA.FTZ R185, R148, R216, R177 ;  /* 0x000000d894b97223 */ /* 0x000fe200000100b1 */
[----:B------:R-:W-:Y:S01]  /*3dc0*/  FADD.FTZ R173, R204, -R169 ;  /* 0x800000a9ccad7221 */ /* 0x000fe20000010000 */
[----:B------:R-:W-:Y:S01]  /*3dd0*/  SHF.L.U32 R77, R72, 0x10, RZ ;  /* 0x00000010484d7819 */ /* 0x000fe200000006ff */
[----:B------:R-:W-:Y:S01]  /*3de0*/  FFMA.FTZ R177, R148, R208, R69 ;  /* 0x000000d094b17223 */ /* 0x000fe20000010045 */
[----:B------:R-:W-:Y:S01]  /*3df0*/  SHF.L.U32 R161, R74, 0x10, RZ ;  /* 0x000000104aa17819 */ /* 0x000fe200000006ff */
[----:B------:R-:W-:Y:S01]  /*3e00*/  FADD.FTZ R96, R179, -R96 ;  /* 0x80000060b3607221 */ /* 0x000fe20000010000 */
[----:B------:R-:W-:Y:S01]  /*3e10*/  PRMT R72, R62, 0x7632, R72 ;  /* 0x000076323e487816 */ /* 0x000fe20000000048 */
[----:B------:R-:W0:Y:S01]  /*3e20*/  LDC.64 R68, c[0x0][0x468] ;  /* 0x00011a00ff447b82 */ /* 0x000e220000000a00 */
[----:B------:R-:W-:Y:S01]  /*3e30*/  PRMT R74, R63, 0x7632, R74 ;  /* 0x000076323f4a7816 */ /* 0x000fe2000000004a */
[----:B------:R-:W-:Y:S01]  /*3e40*/  FADD.FTZ R150, R167, -R150 ;  /* 0x80000096a7967221 */ /* 0x000fe20000010000 */
[C---:B------:R-:W-:Y:S01]  /*3e50*/  FFMA.FTZ R173, R148.reuse, R173, R165 ;  /* 0x000000ad94ad7223 */ /* 0x040fe200000100a5 */
[----:B------:R-:W-:Y:S01]  /*3e60*/  FFMA.FTZ R167, R148, R96, R161 ;  /* 0x0000006094a77223 */ /* 0x000fe200000100a1 */
[----:B------:R-:W-:Y:S01]  /*3e70*/  SHF.L.U32 R165, R72, 0x10, RZ ;  /* 0x0000001048a57819 */ /* 0x000fe200000006ff */
[----:B------:R-:W-:Y:S01]  /*3e80*/  FADD.FTZ R172, R97, -R172 ;  /* 0x800000ac61ac7221 */ /* 0x000fe20000010000 */
[----:B------:R-:W-:Y:S01]  /*3e90*/  FADD.FTZ R98, R175, -R98 ;  /* 0x80000062af627221 */ /* 0x000fe20000010000 */
        /* <DEDUP_REMOVED lines=17> */
[----:B------:R-:W-:Y:S01]  /*3fb0*/  PRMT R72, R60, 0x7632, R72 ;  /* 0x000076323c487816 */ /* 0x000fe20000000048 */
[C---:B------:R-:W-:Y:S01]  /*3fc0*/  FFMA.FTZ R83, R148.reuse, R94, R73 ;  /* 0x0000005e94537223 */ /* 0x040fe20000010049 */
[----:B------:R-:W-:Y:S01]  /*3fd0*/  FFMA.FTZ R165, R148, R192, R161 ;  /* 0x000000c094a57223 */ /* 0x000fe200000100a1 */
[----:B------:R-:W-:Y:S01]  /*3fe0*/  FADD.FTZ R174, R174, -R149 ;  /* 0x80000095aeae7221 */ /* 0x000fe20000010000 */
[----:B------:R-:W-:Y:S01]  /*3ff0*/  SHF.L.U32 R89, R89, 0x10, RZ ;  /* 0x0000001059597819 */ /* 0x000fe200000006ff */
[----:B------:R-:W-:Y:S01]  /*4000*/  FFMA.FTZ R95, R148, R194, R93 ;  /* 0x000000c2945f7223 */ /* 0x000fe2000001005d */
[----:B------:R-:W-:Y:S01]  /*4010*/  SHF.L.U32 R73, R52, 0x10, RZ ;  /* 0x0000001034497819 */ /* 0x000fe200000006ff */
[C---:B------:R-:W-:Y:S01]  /*4020*/  FFMA.FTZ R99, R148.reuse, R202, R97 ;  /* 0x000000ca94637223 */ /* 0x040fe20000010061 */
[C---:B------:R-:W-:Y:S01]  /*4030*/  FFMA.FTZ R151, R148.reuse, R90, R75 ;  /* 0x0000005a94977223 */ /* 0x040fe2000001004b */
[----:B------:R-:W-:Y:S01]  /*4040*/  FFMA.FTZ R175, R148, R150, R169 ;  /* 0x0000009694af7223 */ /* 0x000fe200000100a9 */
[----:B------:R-:W-:Y:S01]  /*4050*/  SHF.L.U32 R161, R60, 0x10, RZ ;  /* 0x000000103ca17819 */ /* 0x000fe200000006ff */
[----:B------:R-:W-:Y:S01]  /*4060*/  FADD.FTZ R189, R186, -R189 ;  /* 0x800000bdbabd7221 */ /* 0x000fe20000010000 */
[----:B------:R-:W-:Y:S01]  /*4070*/  SHF.L.U32 R91, R84, 0x10, RZ ;  /* 0x00000010545b7819 */ /* 0x000fe200000006ff */
[C---:B------:R-:W-:Y:S01]  /*4080*/  FFMA.FTZ R169, R148.reuse, R198, R163 ;  /* 0x000000c694a97223 */ /* 0x040fe200000100a3 */
[----:B------:R-:W-:Y:S01]  /*4090*/  SHF.L.U32 R149, R59, 0x10, RZ ;  /* 0x000000103b957819 */ /* 0x000fe200000006ff */
[----:B------:R-:W-:Y:S01]  /*40a0*/  FFMA.FTZ R179, R148, R152, R71 ;  /* 0x0000009894b37223 */ /* 0x000fe20000010047 */
[----:B------:R-:W-:Y:S01]  /*40b0*/  SHF.L.U32 R97, R58, 0x10, RZ ;  /* 0x000000103a617819 */ /* 0x000fe200000006ff */
[----:B------:R-:W-:Y:S01]  /*40c0*/  FADD.FTZ R188, R188, -R213 ;  /* 0x800000d5bcbc7221 */ /* 0x000fe20000010000 */
[----:B------:R-:W-:Y:S01]  /*40d0*/  SHF.L.U32 R93, R57, 0x10, RZ ;  /* 0x00000010395d7819 */ /* 0x000fe200000006ff */
[----:B------:R-:W-:Y:S01]  /*40e0*/  FFMA.FTZ R89, R148, R172, R89 ;  /* 0x000000ac94597223 */ /* 0x000fe20000010059 */
[----:B------:R-:W-:Y:S01]  /*40f0*/  SHF.L.U32 R75, R56, 0x10, RZ ;  /* 0x00000010384b7819 */ /* 0x000fe200000006ff */
[C---:B------:R-:W-:Y:S01]  /*4100*/  FFMA.FTZ R73, R148.reuse, R166, R73 ;  /* 0x000000a694497223 */ /* 0x040fe20000010049 */
[----:B------:R-:W-:Y:S01]  /*4110*/  SHF.L.U32 R181, R67, 0x10, RZ ;  /* 0x0000001043b57819 */ /* 0x000fe200000006ff */
[----:B------:R-:W-:Y:S01]  /*4120*/  FFMA.FTZ R77, R148, R168, R77 ;  /* 0x000000a8944d7223 */ /* 0x000fe2000001004d */
[----:B------:R-:W-:Y:S01]  /*4130*/  SHF.L.U32 R163, R72, 0x10, RZ ;  /* 0x0000001048a37819 */ /* 0x000fe200000006ff */
[C---:B------:R-:W-:Y:S01]  /*4140*/  FFMA.FTZ R161, R148.reuse, R189, R161 ;  /* 0x000000bd94a17223 */ /* 0x040fe200000100a1 */
[----:B------:R-:W-:Y:S01]  /*4150*/  SHF.L.U32 R71, R65, 0x10, RZ ;  /* 0x0000001041477819 */ /* 0x000fe200000006ff */
[C---:B------:R-:W-:Y:S01]  /*4160*/  FFMA.FTZ R91, R148.reuse, R188, R91 ;  /* 0x000000bc945b7223 */ /* 0x040fe2000001005b */
[C---:B------:R-:W-:Y:S01]  /*4170*/  FFMA.FTZ R149, R148.reuse, R170, R149 ;  /* 0x000000aa94957223 */ /* 0x040fe20000010095 */
[C---:B------:R-:W-:Y:S01]  /*4180*/  FFMA.FTZ R97, R148.reuse, R200, R97 ;  /* 0x000000c894617223 */ /* 0x040fe20000010061 */
        /* <DEDUP_REMOVED lines=53> */
[----:B------:R-:W-:Y:S02]  /*44e0*/  F2FP.BF16.F32.PACK_AB R79, R150, R173 ;  /* 0x000000ad964f723e */ /* 0x000fe400000010ff */
[----:B------:R-:W-:Y:S01]  /*44f0*/  F2FP.BF16.F32.PACK_AB R78, R148, R169 ;  /* 0x000000a9944e723e */ /* 0x000fe200000010ff */
[----:B------:R3:W-:Y:S01]  /*4500*/  STG.E.128 desc[UR4][R86.64], R72 ;  /* 0x0000004856007986 */ /* 0x0007e2000c101d04 */
[----:B------:R-:W-:-:S02]  /*4510*/  F2FP.BF16.F32.PACK_AB R77, R98, R165 ;  /* 0x000000a5624d723e */ /* 0x000fc400000010ff */
[----:B------:R-:W-:Y:S02]  /*4520*/  F2FP.BF16.F32.PACK_AB R82, R154, R185 ;  /* 0x000000b99a52723e */ /* 0x000fe400000010ff */
[----:B------:R-:W-:Y:S01]  /*4530*/  F2FP.BF16.F32.PACK_AB R80, R179, R80 ;  /* 0x00000050b350723e */ /* 0x000fe200000010ff */
[----:B------:R3:W-:Y:S04]  /*4540*/  STG.E.128 desc[UR4][R88.64], R76 ;  /* 0x0000004c58007986 */ /* 0x0007e8000c101d04 */
[----:B------:R3:W-:Y:S01]  /*4550*/  STG.E.128 desc[UR4][R90.64], R80 ;  /* 0x000000505a007986 */ /* 0x0007e2000c101d04 */
[----:B------:R-:W-:Y:S05]  /*4560*/  BRA `(.L_x_44) ;  /* 0x0000000c00587947 */ /* 0x000fea0003800000 */
.L_x_45:
[-CC-:B------:R-:W-:Y:S01]  /*4570*/  FFMA.FTZ R75, R190, R72.reuse, R73.reuse ;  /* 0x00000048be4b7223 */ /* 0x180fe20000010049 */
[-CC-:B------:R-:W-:Y:S01]  /*4580*/  FFMA.FTZ R187, R187, R72.reuse, R73.reuse ;  /* 0x00000048bbbb7223 */ /* 0x180fe20000010049 */
[-CC-:B------:R-:W-:Y:S01]  /*4590*/  FFMA.FTZ R82, R177, R72.reuse, R73.reuse ;  /* 0x00000048b1527223 */ /* 0x180fe20000010049 */
[-CC-:B------:R-:W-:Y:S01]  /*45a0*/  FFMA.FTZ R177, R178, R72.reuse, R73.reuse ;  /* 0x00000048b2b17223 */ /* 0x180fe20000010049 */
[-CC-:B------:R-:W-:Y:S01]  /*45b0*/  FFMA.FTZ R172, R172, R72.reuse, R73.reuse ;  /* 0x00000048acac7223 */ /* 0x180fe20000010049 */
[-C--:B------:R-:W-:Y:S01]  /*45c0*/  FFMA.FTZ R178, R81, R72.reuse, R73 ;  /* 0x0000004851b27223 */ /* 0x080fe20000010049 */
[----:B------:R-:W-:Y:S01]  /*45d0*/  FADD.FTZ R89, R174, -R75 ;  /* 0x8000004bae597221 */ /* 0x000fe20000010000 */
[-CC-:B------:R-:W-:Y:S01]  /*45e0*/  FFMA.FTZ R81, R224, R72.reuse, R73.reuse ;  /* 0x00000048e0517223 */ /* 0x180fe20000010049 */
[----:B------:R-:W-:Y:S01]  /*45f0*/  SHF.L.U32 R75, R152, 0x10, RZ ;  /* 0x00000010984b7819 */ /* 0x000fe200000006ff */
[-C--:B------:R-:W-:Y:S01]  /*4600*/  FFMA.FTZ R74, R197, R72.reuse, R73 ;  /* 0x00000048c54a7223 */ /* 0x080fe20000010049 */
[----:B------:R-:W-:Y:S01]  /*4610*/  FADD.FTZ R94, R94, -R187 ;  /* 0x800000bb5e5e7221 */ /* 0x000fe20000010000 */
[-CC-:B------:R-:W-:Y:S01]  /*4620*/  FFMA.FTZ R77, R77, R72.reuse, R73.reuse ;  /* 0x000000484d4d7223 */ /* 0x180fe20000010049 */
[-CC-:B------:R-:W-:Y:S01]  /*4630*/  FFMA.FTZ R162, R162, R72.reuse, R73.reuse ;  /* 0x00000048a2a27223 */ /* 0x180fe20000010049 */
[-CC-:B------:R-:W-:Y:S01]  /*4640*/  FFMA.FTZ R86, R169, R72.reuse, R73.reuse ;  /* 0x00000048a9567223 */ /* 0x180fe20000010049 */
[----:B------:R-:W-:Y:S01]  /*4650*/  FADD.FTZ R172, R97, -R172 ;  /* 0x800000ac61ac7221 */ /* 0x000fe20000010000 */
        /* <DEDUP_REMOVED lines=22> */
[----:B------:R-:W-:Y:S01]  /*47c0*/  FFMA.FTZ R81, R148, R94, R75 ;  /* 0x0000005e94517223 */ /* 0x000fe2000001004b */
[----:B------:R-:W-:Y:S01]  /*47d0*/  FFMA.FTZ R72, R83, R72, R73 ;  /* 0x0000004853487223 */ /* 0x000fe20000010049 */
[----:B------:R-:W-:Y:S01]  /*47e0*/  SHF.L.U32 R74, R52, 0x10, RZ ;  /* 0x00000010344a7819 */ /* 0x000fe200000006ff */
[----:B------:R-:W-:Y:S01]  /*47f0*/  FADD.FTZ R87, R166, -R77 ;  /* 0x8000004da6577221 */ /* 0x000fe20000010000 */
[----:B------:R-:W-:Y:S01]  /*4800*/  SHF.L.U32 R75, R53, 0x10, RZ ;  /* 0x00000010354b7819 */ /* 0x000fe200000006ff */
[----:B------:R-:W-:Y:S01]  /*4810*/  FADD.FTZ R165, R165, -R162 ;  /* 0x800000a2a5a57221 */ /* 0x000fe20000010000 */
[----:B------:R-:W-:Y:S01]  /*4820*/  FADD.FTZ R88, R179, -R82 ;  /* 0x80000052b3587221 */ /* 0x000fe20000010000 */
        /* <DEDUP_REMOVED lines=10> */
[C---:B------:R-:W-:Y:S01]  /*48d0*/  FFMA.FTZ R78, R148.reuse, R161, R74 ;  /* 0x000000a1944e7223 */ /* 0x040fe2000001004a */
[----:B------:R-:W-:Y:S01]  /*48e0*/  FFMA.FTZ R87, R148, R194, R75 ;  /* 0x000000c294577223 */ /* 0x000fe2000001004b */
[----:B------:R-:W-:Y:S01]  /*48f0*/  SHF.L.U32 R75, R92, 0x10, RZ ;  /* 0x000000105c4b7819 */ /* 0x000fe200000006ff */
        /* <DEDUP_REMOVED lines=9> */
[--C-:B------:R-:W-:Y:S01]  /*4990*/  FFMA.FTZ R86, R148, R89, R74.reuse ;  /* 0x0000005994567223 */ /* 0x100fe2000001004a */
[----:B------:R-:W-:Y:S01]  /*49a0*/  PRMT R74, R60, 0x7632, R74 ;  /* 0x000076323c4a7816 */ /* 0x000fe2000000004a */
        /* <DEDUP_REMOVED lines=8> */
[--C-:B------:R-:W-:Y:S01]  /*4a30*/  FFMA.FTZ R161, R148, R88, R75.reuse ;  /* 0x0000005894a17223 */ /* 0x100fe2000001004b */
[----:B------:R-:W-:Y:S01]  /*4a40*/  PRMT R75, R62, 0x7632, R75 ;  /* 0x000076323e4b7816 */ /* 0x000fe2000000004b */
[C---:B------:R-:W-:Y:S01]  /*4a50*/  FFMA.FTZ R173, R148.reuse, R173, R76 ;  /* 0x000000ad94ad7223 */ /* 0x040fe2000001004c */
        /* <DEDUP_REMOVED lines=8> */
[----:B------:R-:W-:Y:S01]  /*4ae0*/  SHF.L.U32 R74, R75, 0x10, RZ ;  /* 0x000000104b4a7819 */ /* 0x000fe200000006ff */
[C---:B------:R-:W-:Y:S01]  /*4af0*/  FFMA.FTZ R189, R148.reuse, R189, R76 ;  /* 0x000000bd94bd7223 */ /* 0x040fe2000001004c */
[----:B------:R-:W-:Y:S01]  /*4b00*/  PRMT R75, R63, 0x7632, R75 ;  /* 0x000076323f4b7816 */ /* 0x000fe2000000004b */
[----:B------:R-:W-:Y:S01]  /*4b10*/  FFMA.FTZ R152, R148, R95, R82 ;  /* 0x0000005f94987223 */ /* 0x000fe20000010052 */
[----:B------:R-:W-:Y:S01]  /*4b20*/  SHF.L.U32 R72, R72, 0x10, RZ ;  /* 0x0000001048487819 */ /* 0x000fe200000006ff */
[----:B------:R-:W-:Y:S01]  /*4b30*/  FADD.FTZ R99, R99, -R168 ;  /* 0x800000a863637221 */ /* 0x000fe20000010000 */
[----:B------:R-:W-:Y:S01]  /*4b40*/  SHF.L.U32 R77, R96, 0x10, RZ ;  /* 0x00000010604d7819 */ /* 0x000fe200000006ff */
[----:B------:R-:W-:Y:S01]  /*4b50*/  FFMA.FTZ R175, R148, R175, R74 ;  /* 0x000000af94af7223 */ /* 0x000fe2000001004a */
[----:B------:R-:W-:Y:S01]  /*4b60*/  SHF.L.U32 R76, R63, 0x10, RZ ;  /* 0x000000103f4c7819 */ /* 0x000fe200000006ff */
[----:B------:R-:W1:Y:S01]  /*4b70*/  LDC.64 R94, c[0x0][0x468] ;  /* 0x00011a00ff5e7b82 */ /* 0x000e620000000a00 */
[----:B------:R-:W-:Y:S01]  /*4b80*/  FADD.FTZ R217, R202, -R217 ;  /* 0x800000d9cad97221 */ /* 0x000fe20000010000 */
[----:B------:R-:W-:Y:S01]  /*4b90*/  FADD.FTZ R169, R204, -R169 ;  /* 0x800000a9cca97221 */ /* 0x000fe20000010000 */
[----:B------:R-:W-:Y:S01]  /*4ba0*/  SHF.L.U32 R74, R75, 0x10, RZ ;  /* 0x000000104b4a7819 */ /* 0x000fe200000006ff */
[----:B------:R-:W-:Y:S01]  /*4bb0*/  FADD.FTZ R167, R167, -R156 ;  /* 0x8000009ca7a77221 */ /* 0x000fe20000010000 */
[C---:B------:R-:W-:Y:S01]  /*4bc0*/  FFMA.FTZ R72, R148.reuse, R99, R72 ;  /* 0x0000006394487223 */ /* 0x040fe20000010048 */
[C---:B------:R-:W-:Y:S01]  /*4bd0*/  FFMA.FTZ R99, R148.reuse, R217, R77 ;  /* 0x000000d994637223 */ /* 0x040fe2000001004d */
[C---:B------:R-:W-:Y:S01]  /*4be0*/  FFMA.FTZ R169, R148.reuse, R169, R76 ;  /* 0x000000a994a97223 */ /* 0x040fe2000001004c */
[----:B------:R-:W-:Y:S01]  /*4bf0*/  SHF.L.U32 R77, R59, 0x10, RZ ;  /* 0x000000103b4d7819 */ /* 0x000fe200000006ff */
[----:B------:R-:W-:Y:S01]  /*4c00*/  FFMA.FTZ R167, R148, R167, R74 ;  /* 0x000000a794a77223 */ /* 0x000fe2000001004a */
[----:B------:R-:W-:Y:S01]  /*4c10*/  SHF.L.U32 R70, R70, 0x10, RZ ;  /* 0x0000001046467819 */ /* 0x000fe200000006ff */
[----:B------:R-:W-:Y:S01]  /*4c20*/  FADD.FTZ R183, R170, -R183 ;  /* 0x800000b7aab77221 */ /* 0x000fe20000010000 */
[----:B------:R-:W-:Y:S01]  /*4c30*/  SHF.L.U32 R76, R69, 0x10, RZ ;  /* 0x00000010454c7819 */ /* 0x000fe200000006ff */
[----:B------:R-:W-:Y:S01]  /*4c40*/  FADD.FTZ R91, R91, -R176 ;  /* 0x800000b05b5b7221 */ /* 0x000fe20000010000 */
[----:B------:R-:W-:Y:S01]  /*4c50*/  FADD.FTZ R85, R85, -R178 ;  /* 0x800000b255557221 */ /* 0x000fe20000010000 */
[----:B------:R-:W-:Y:S01]  /*4c60*/  SHF.L.U32 R74, R68, 0x10, RZ ;  /* 0x00000010444a7819 */ /* 0x000fe200000006ff */
[----:B------:R-:W-:Y:S01]  /*4c70*/  FFMA.FTZ R183, R148, R183, R77 ;  /* 0x000000b794b77223 */ /* 0x000fe2000001004d */
[----:B------:R-:W-:Y:S01]  /*4c80*/  SHF.L.U32 R73, R154, 0x10, RZ ;  /* 0x000000109a497819 */ /* 0x000fe200000006ff */
        /* <DEDUP_REMOVED lines=22> */
[----:B------:R-:W-:Y:S01]  /*4df0*/  F2FP.BF16.F32.PACK_AB R76, R72, R79 ;  /* 0x0000004f484c723e */ /* 0x000fe200000010ff */
[-C--:B------:R-:W-:Y:S01]  /*4e00*/  FMUL.FTZ R71, R83, R80.reuse ;  /* 0x0000005053477220 */ /* 0x080fe20000410000 */
[----:B------:R-:W-:Y:S01]  /*4e10*/  F2FP.BF16.F32.PACK_AB R77, R73, R165 ;  /* 0x000000a5494d723e */ /* 0x000fe200000010ff */
[-C--:B------:R-:W-:Y:S01]  /*4e20*/  FMUL.FTZ R70, R81, R80.reuse ;  /* 0x0000005051467220 */ /* 0x080fe20000410000 */
[----:B------:R-:W-:Y:S01]  /*4e30*/  FMUL.FTZ R69, R73, R80 ;  /* 0x0000005049457220 */ /* 0x000fe20000410000 */
[----:B0-----:R-:W-:-:S04]  /*4e40*/  IMAD.WIDE.U32 R74, R159, 0x10, R88 ;  /* 0x000000109f4a7825 */ /* 0x001fc800078e0058 */
[----:B------:R-:W-:Y:S01]  /*4e50*/  FMUL.FTZ R82, R165, R80 ;  /* 0x00000050a5527220 */ /* 0x000fe20000410000 */
[----:B------:R-:W-:Y:S01]  /*4e60*/  F2FP.BF16.F32.PACK_AB R78, R81, R78 ;  /* 0x0000004e514e723e */ /* 0x000fe200000010ff */
[----:B------:R-:W-:Y:S01]  /*4e70*/  FMUL.FTZ R73, R72, R80 ;  /* 0x0000005048497220 */ /* 0x000fe20000410000 */
[----:B------:R-:W-:Y:S01]  /*4e80*/  F2FP.BF16.F32.PACK_AB R79, R83, R163 ;  /* 0x000000a3534f723e */ /* 0x000fe200000010ff */
[----:B------:R-:W-:Y:S01]  /*4e90*/  FFMA.FTZ R149, R148, R188, R149 ;  /* 0x000000bc94957223 */ /* 0x000fe20000010095 */
[----:B------:R-:W-:Y:S01]  /*4ea0*/  F2FP.BF16.F32.PACK_AB R71, R71, R84 ;  /* 0x000000544747723e */ /* 0x000fe200000010ff */
[----:B------:R-:W-:Y:S01]  /*4eb0*/  IMAD.WIDE.U32 R90, R155, 0x10, R88 ;  /* 0x000000109b5a7825 */ /* 0x000fe200078e0058 */
[----:B------:R-:W-:Y:S01]  /*4ec0*/  F2FP.BF16.F32.PACK_AB R70, R70, R85 ;  /* 0x000000554646723e */ /* 0x000fe200000010ff */
[----:B------:R0:W-:Y:S01]  /*4ed0*/  STG.E.128 desc[UR4][R74.64], R76 ;  /* 0x0000004c4a007986 */ /* 0x0001e2000c101d04 */
[----:B------:R-:W-:Y:S01]  /*4ee0*/  F2FP.BF16.F32.PACK_AB R69, R69, R82 ;  /* 0x000000524545723e */ /* 0x000fe200000010ff */
[----:B-1----:R-:W-:Y:S01]  /*4ef0*/  IMAD.WIDE.U32 R84, R159, 0x10, R94 ;  /* 0x000000109f547825 */ /* 0x002fe200078e005e */
[----:B------:R-:W-:-:S03]  /*4f00*/  F2FP.BF16.F32.PACK_AB R68, R73, R68 ;  /* 0x000000444944723e */ /* 0x000fc600000010ff */
[----:B------:R-:W-:Y:S01]  /*4f10*/  FMUL.FTZ R98, R183, R80 ;  /* 0x00000050b7627220 */ /* 0x000fe20000410000 */
[----:B------:R-:W-:Y:S01]  /*4f20*/  F2FP.BF16.F32.PACK_AB R72, R149, R86 ;  /* 0x000000569548723e */ /* 0x000fe200000010ff */
[----:B------:R-:W-:Y:S01]  /*4f30*/  IMAD.WIDE.U32 R82, R157, 0x10, R88 ;  /* 0x000000109d527825 */ /* 0x000fe200078e0058 */
[----:B------:R-:W-:Y:S01]  /*4f40*/  F2FP.BF16.F32.PACK_AB R73, R87, R173 ;  /* 0x000000ad5749723e */ /* 0x000fe200000010ff */
[----:B------:R1:W-:Y:S02]  /*4f50*/  STG.E.128 desc[UR4][R84.64], R68 ;  /* 0x0000004454007986 */ /* 0x0003e4000c101d04 */
[----:B------:R-:W-:Y:S01]  /*4f60*/  FMUL.FTZ R148, R181, R80 ;  /* 0x00000050b5947220 */ /* 0x000fe20000410000 */
[----:B------:R-:W-:-:S04]  /*4f70*/  IMAD.WIDE.U32 R96, R157, 0x10, R94 ;  /* 0x000000109d607825 */ /* 0x000fc800078e005e */
[-C--:B------:R-:W-:Y:S01]  /*4f80*/  FMUL.FTZ R81, R161, R80.reuse ;  /* 0x00000050a1517220 */ /* 0x080fe20000410000 */
[-C--:B------:R-:W-:Y:S01]  /*4f90*/  FMUL.FTZ R150, R167, R80.reuse ;  /* 0x00000050a7967220 */ /* 0x080fe20000410000 */
[----:B------:R-:W-:Y:S01]  /*4fa0*/  FMUL.FTZ R160, R158, R80 ;  /* 0x000000509ea07220 */ /* 0x000fe20000410000 */
[----:B------:R-:W-:Y:S02]  /*4fb0*/  IMAD.WIDE.U32 R92, R155, 0x10, R94 ;  /* 0x000000109b5c7825 */ /* 0x000fe400078e005e */
[----:B------:R-:W-:Y:S02]  /*4fc0*/  F2FP.BF16.F32.PACK_AB R81, R81, R148 ;  /* 0x000000945151723e */ /* 0x000fe400000010ff */
[----:B0-----:R-:W-:Y:S01]  /*4fd0*/  F2FP.BF16.F32.PACK_AB R74, R99, R171 ;  /* 0x000000ab634a723e */ /* 0x001fe200000010ff */
[----:B------:R-:W-:Y:S01]  /*4fe0*/  IMAD.WIDE.U32 R88, R153, 0x10, R88 ;  /* 0x0000001099587825 */ /* 0x000fe200078e0058 */
[----:B------:R-:W-:-:S03]  /*4ff0*/  F2FP.BF16.F32.PACK_AB R75, R151, R183 ;  /* 0x000000b7974b723e */ /* 0x000fc600000010ff */
[-C--:B------:R-:W-:Y:S01]  /*5000*/  FMUL.FTZ R76, R149, R80.reuse ;  /* 0x00000050954c7220 */ /* 0x080fe20000410000 */
[----:B------:R-:W-:Y:S01]  /*5010*/  FMUL.FTZ R77, R87, R80 ;  /* 0x00000050574d7220 */ /* 0x000fe20000410000 */
[----:B------:R-:W-:-:S04]  /*5020*/  IMAD.WIDE.U32 R94, R153, 0x10, R94 ;  /* 0x00000010995e7825 */ /* 0x000fc800078e005e */
[-C--:B------:R-:W-:Y:S01]  /*5030*/  FMUL.FTZ R153, R86, R80.reuse ;  /* 0x0000005056997220 */ /* 0x080fe20000410000 */
[-C--:B------:R-:W-:Y:S01]  /*5040*/  FMUL.FTZ R86, R173, R80.reuse ;  /* 0x00000050ad567220 */ /* 0x080fe20000410000 */
[-C--:B------:R-:W-:Y:S01]  /*5050*/  FMUL.FTZ R171, R171, R80.reuse ;  /* 0x00000050abab7220 */ /* 0x080fe20000410000 */
[-C--:B------:R-:W-:Y:S01]  /*5060*/  FMUL.FTZ R78, R99, R80.reuse ;  /* 0x00000050634e7220 */ /* 0x080fe20000410000 */
[-C--:B------:R-:W-:Y:S01]  /*5070*/  FMUL.FTZ R79, R151, R80.reuse ;  /* 0x00000050974f7220 */ /* 0x080fe20000410000 */
[----:B------:R0:W-:Y:S01]  /*5080*/  STG.E.128 desc[UR4][R82.64], R72 ;  /* 0x0000004852007986 */ /* 0x0001e2000c101d04 */
[----:B-1----:R-:W-:Y:S01]  /*5090*/  F2FP.BF16.F32.PACK_AB R70, R175, R177 ;  /* 0x000000b1af46723e */ /* 0x002fe200000010ff */
        /* <DEDUP_REMOVED lines=11> */
[----:B------:R-:W-:Y:S01]  /*5150*/  F2FP.BF16.F32.PACK_AB R68, R185, R189 ;  /* 0x000000bdb944723e */ /* 0x000fe200000010ff */
[-C--:B0-----:R-:W-:Y:S01]  /*5160*/  FMUL.FTZ R82, R177, R80.reuse ;  /* 0x00000050b1527220 */ /* 0x081fe20000410000 */
[-C--:B------:R-:W-:Y:S01]  /*5170*/  FMUL.FTZ R83, R169, R80.reuse ;  /* 0x00000050a9537220 */ /* 0x080fe20000410000 */
[C---:B------:R-:W-:Y:S01]  /*5180*/  F2FP.BF16.F32.PACK_AB R72, R152.reuse, R179 ;  /* 0x000000b39848723e */ /* 0x040fe200000010ff */
[-C--:B------:R-:W-:Y:S01]  /*5190*/  FMUL.FTZ R152, R152, R80.reuse ;  /* 0x0000005098987220 */ /* 0x080fe20000410000 */
[C---:B------:R-:W-:Y:S01]  /*51a0*/  F2FP.BF16.F32.PACK_AB R73, R154.reuse, R191 ;  /* 0x000000bf9a49723e */ /* 0x040fe200000010ff */
[-C--:B------:R-:W-:Y:S01]  /*51b0*/  FMUL.FTZ R154, R154, R80.reuse ;  /* 0x000000509a9a7220 */ /* 0x080fe20000410000 */
[C---:B------:R-:W-:Y:S01]  /*51c0*/  F2FP.BF16.F32.PACK_AB R74, R156.reuse, R193 ;  /* 0x000000c19c4a723e */ /* 0x040fe200000010ff */
[----:B------:R-:W-:Y:S01]  /*51d0*/  FMUL.FTZ R156, R156, R80 ;  /* 0x000000509c9c7220 */ /* 0x000fe20000410000 */
[----:B------:R-:W-:Y:S01]  /*51e0*/  F2FP.BF16.F32.PACK_AB R69, R161, R181 ;  /* 0x000000b5a145723e */ /* 0x000fe200000010ff */
[----:B------:R2:W-:Y:S01]  /*51f0*/  STG.E.128 desc[UR4][R96.64], R76 ;  /* 0x0000004c60007986 */ /* 0x0005e2000c101d04 */
[----:B------:R-:W-:-:S02]  /*5200*/  F2FP.BF16.F32.PACK_AB R71, R167, R169 ;  /* 0x000000a9a747723e */ /* 0x000fc400000010ff */
        /* <DEDUP_REMOVED lines=8> */
[----:B------:R-:W-:Y:S01]  /*5290*/  F2FP.BF16.F32.PACK_AB R85, R154, R85 ;  /* 0x000000559a55723e */ /* 0x000fe200000010ff */
[----:B------:R2:W-:Y:S01]  /*52a0*/  STG.E.128 desc[UR4][R88.64], R72 ;  /* 0x0000004858007986 */ /* 0x0005e2000c101d04 */
[----:B------:R-:W-:-:S05]  /*52b0*/  F2FP.BF16.F32.PACK_AB R84, R152, R99 ;  /* 0x000000639854723e */ /* 0x000fca00000010ff */
[----:B------:R2:W-:Y:S02]  /*52c0*/  STG.E.128 desc[UR4][R94.64], R84 ;  /* 0x000000545e007986 */ /* 0x0005e4000c101d04 */
.L_x_44:
[----:B0123--:R-:W0:Y:S01]  /*52d0*/  LDC.64 R68, c[0x0][0x380] ;  /* 0x0000e000ff447b82 */ /* 0x00fe220000000a00 */
[----:B------:R-:W-:Y:S02]  /*52e0*/  PLOP3.LUT P2, PT, P2, PT, PT, 0x8, 0x80 ;  /* 0x000000000080781c */ /* 0x000fe4000174e170 */
[----:B0-----:R-:W-:-:S04]  /*52f0*/  IADD3 R131, PT, PT, R131, R68, RZ ;  /* 0x0000004483837210 */ /* 0x001fc80007ffe0ff */
[----:B------:R-:W-:-:S13]  /*5300*/  ISETP.GE.AND P0, PT, R131, R69, PT ;  /* 0x000000458300720c */ /* 0x000fda0003f06270 */
[----:B------:R-:W-:Y:S05]  /*5310*/  @!P0 BRA `(.L_x_46) ;  /* 0xffffffb400608947 */ /* 0x000fea000383ffff */
[----:B------:R-:W-:Y:S02]  /*5320*/  MOV R63, R4 ;  /* 0x00000004003f7202 */ /* 0x000fe40000000f00 */
[----:B------:R-:W-:Y:S02]  /*5330*/  MOV R67, R32 ;  /* 0x0000002000437202 */ /* 0x000fe40000000f00 */
[----:B------:R-:W-:Y:S02]  /*5340*/  MOV R4, R5 ;  /* 0x0000000500047202 */ /* 0x000fe40000000f00 */
[----:B------:R-:W-:Y:S02]  /*5350*/  MOV R32, R33 ;  /* 0x0000002100207202 */ /* 0x000fe40000000f00 */
[----:B------:R-:W-:Y:S02]  /*5360*/  MOV R5, R6 ;  /* 0x0000000600057202 */ /* 0x000fe40000000f00 */
[----:B------:R-:W-:-:S02]  /*5370*/  MOV R69, R38 ;  /* 0x0000002600457202 */ /* 0x000fc40000000f00 */
        /* <DEDUP_REMOVED lines=57> */
[----:B------:R-:W-:-:S07]  /*5710*/  MOV R19, R104 ;  /* 0x0000006800137202 */ /* 0x000fce0000000f00 */
.L_x_41:
[----:B------:R-:W1:Y:S08]  /*5720*/  LDC R0, c[0x0][0x388] ;  /* 0x0000e200ff007b82 */ /* 0x000e700000000800 */
[----:B------:R-:W2:Y:S08]  /*5730*/  LDC.64 R2, c[0x0][0x440] ;  /* 0x00011000ff027b82 */ /* 0x000eb00000000a00 */
[----:B------:R-:W3:Y:S01]  /*5740*/  LDC.64 R12, c[0x0][0x448] ;  /* 0x00011200ff0c7b82 */ /* 0x000ee20000000a00 */
[----:B-1----:R-:W-:-:S05]  /*5750*/  IMAD R0, R0, UR6, RZ ;  /* 0x0000000600007c24 */ /* 0x002fca000f8e02ff */
[----:B------:R-:W-:-:S05]  /*5760*/  LEA.HI R105, R0, R105, RZ, 0x1d ;  /* 0x0000006900697211 */ /* 0x000fca00078fe8ff */
[----:B--2---:R-:W-:-:S05]  /*5770*/  IMAD.WIDE.U32 R2, R105, 0x20, R2 ;  /* 0x0000002069027825 */ /* 0x004fca00078e0002 */
[----:B0-----:R-:W-:Y:S01]  /*5780*/  STG.E.128 desc[UR4][R2.64], R56 ;  /* 0x0000003802007986 */ /* 0x001fe2000c101d04 */
[----:B---3--:R-:W-:-:S03]  /*5790*/  IMAD.WIDE.U32 R12, R105, 0x20, R12 ;  /* 0x00000020690c7825 */ /* 0x008fc600078e000c */
[----:B------:R-:W-:Y:S04]  /*57a0*/  STG.E.128 desc[UR4][R2.64+0x10], R64 ;  /* 0x0000104002007986 */ /* 0x000fe8000c101d04 */
        /* <DEDUP_REMOVED lines=13> */
[----:B------:R-:W-:Y:S01]  /*5880*/  STG.E.128 desc[UR4][R12.64+0x3010], R24 ;  /* 0x003010180c007986 */ /* 0x000fe2000c101d04 */
[----:B------:R-:W-:Y:S05]  /*5890*/  EXIT ;  /* 0x000000000000794d */ /* 0x000fea0003800000 */
.L_x_47:
        /* <DEDUP_REMOVED lines=14> */
.L_x_15579:


//--------------------- .text._ZN10layer_norm13ln_bwd_kernelINS_13Kernel_traitsI13__nv_bfloat16S2_S2_S2_fjLj4096ELj1ELj1ELj4ELj16ENS_18Kernel_traits_baseILj4096ES2_S2_S2_S2_fjLj128EEEEELb0ELb0ELb1ELb0EEEvNS_9BwdParamsE --------------------------
	.section	.text._ZN10layer_norm13ln_bwd_kernelINS_13Kernel_traitsI13__nv_bfloat16S2_S2_S2_fjLj4096ELj1ELj1ELj4ELj16ENS_18Kernel_traits_baseILj4096ES2_S2_S2_S2_fjLj128EEEEELb0ELb0ELb1ELb0EEEvNS_9BwdParamsE,"ax",@progbits
	.align	128
        .global         _ZN10layer_norm13ln_bwd_kernelINS_13Kernel_traitsI13__nv_bfloat16S2_S2_S2_fjLj4096ELj1ELj1ELj4ELj16ENS_18Kernel_traits_baseILj4096ES2_S2_S2_S2_fjLj128EEEEELb0ELb0ELb1ELb0EEEvNS_9BwdParamsE
        .type           _ZN10layer_norm13ln_bwd_kernelINS_13Kernel_traitsI13__nv_bfloat16S2_S2_S2_fjLj4096ELj1ELj1ELj4ELj16ENS_18Kernel_traits_baseILj4096ES2_S2_S2_S2_fjLj128EEEEELb0ELb0ELb1ELb0EEEvNS_9BwdParamsE,@function
        .size           _ZN10layer_norm13ln_bwd_kernelINS_13Kernel_traitsI13__nv_bfloat16S2_S2_S2_fjLj4096ELj1ELj1ELj4ELj16ENS_18Kernel_traits_baseILj4096ES2_S2_S2_S2_fjLj128EEEEELb0ELb0ELb1ELb0EEEvNS_9BwdParamsE,(.L_x_15580 - _ZN10layer_norm13ln_bwd_kernelINS_13Kernel_traitsI13__nv_bfloat16S2_S2_S2_fjLj4096ELj1ELj1ELj4ELj16ENS_18Kernel_traits_baseILj4096ES2_S2_S2_S2_fjLj128EEEEELb0ELb0ELb1ELb0EEEvNS_9BwdParamsE)
        .other          _ZN10layer_norm13ln_bwd_kernelINS_13Kernel_traitsI13__nv_bfloat16S2_S2_S2_fjLj4096ELj1ELj1ELj4ELj16ENS_18Kernel_traits_baseILj4096ES2_S2_S2_S2_fjLj128EEEEELb0ELb0ELb1ELb0EEEvNS_9BwdParamsE,@"STO_CUDA_ENTRY STV_DEFAULT"
_ZN10layer_norm13ln_bwd_kernelINS_13Kernel_traitsI13__nv_bfloat16S2_S2_S2_fjLj4096ELj1ELj1ELj4ELj16ENS_18Kernel_traits_baseILj4096ES2_S2_S2_S2_fjLj128EEEEELb0ELb0ELb1ELb0EEEvNS_9BwdParamsE:
.text._ZN10layer_norm13ln_bwd_kernelINS_13Kernel_traitsI13__nv_bfloat16S2_S2_S2_fjLj4096ELj1ELj1ELj4ELj16ENS_18Kernel_traits_baseILj4096ES2_S2_S2_S2_fjLj128EEEEELb0ELb0ELb1ELb0EEEvNS_9BwdParamsE:
[----:B------:R-:W-:Y:S01]  /*0000*/  LDC R1, c[0x0][0x37c] ;  /* 0x0000df00ff017b82 */ /* 0x000fe20000000800 */
[----:B------:R-:W0:Y:S01]  /*0010*/  S2R R199, SR_TID.X ;  /* 0x0000000000c77919 */ /* 0x000e220000002100 */
[----:B------:R-:W1:Y:S01]  /*0020*/  LDCU UR4, c[0x0][0x388] ;  /* 0x00007100ff0477ac */ /* 0x000e620008000800 */
[----:B------:R-:W2:Y:S01]  /*0030*/  LDCU.64 UR10, c[0x0][0x358] ;  /* 0x00006b00ff0a77ac */ /* 0x000ea20008000a00 */
[----:B------:R-:W3:Y:S01]  /*0040*/  LDCU UR5, c[0x0][0x384] ;  /* 0x00007080ff0577ac */ /* 0x000ee20008000800 */
[----:B-1----:R-:W-:-:S04]  /*0050*/  MOV R23, UR4 ;  /* 0x0000000400177c02 */ /* 0x002fc80008000f00 */
        /* <DEDUP_REMOVED lines=9> */
[----:B------:R-:W0:Y:S08]  /*00f0*/  @P1 LDC.64 R2, c[0x0][0x3d0] ;  /* 0x0000f400ff021b82 */ /* 0x000e300000000a00 */
[----:B------:R-:W1:Y:S08]  /*0100*/  @P3 LDC.64 R4, c[0x0][0x3d0] ;  /* 0x0000f400ff043b82 */ /* 0x000e700000000a00 */
[----:B------:R-:W4:Y:S08]  /*0110*/  @P4 LDC.64 R8, c[0x0][0x3d0] ;  /* 0x0000f400ff084b82 */ /* 0x000f300000000a00 */
[----:B------:R-:W3:Y:S01]  /*0120*/  @P5 LDC.64 R10, c[0x0][0x3d0] ;  /* 0x0000f400ff0a5b82 */ /* 0x000ee20000000a00 */
[C---:B0-----:R-:W-:Y:S01]  /*0130*/  @P1 IMAD.WIDE.U32 R2, R13.reuse, 0x10, R2 ;  /* 0x000000100d021825 */ /* 0x041fe200078e0002 */
[----:B------:R-:W-:-:S04]  /*0140*/  @P1 LOP3.LUT R13, R13, 0x80, RZ, 0xfc, !PT ;  /* 0x000000800d0d1812 */ /* 0x000fc800078efcff */
[----:B--2---:R0:W5:Y:S01]  /*0150*/  @P1 LDG.E.128 R40, desc[UR10][R2.64] ;  /* 0x0000000a02281981 */ /* 0x004162000c1e1d00 */
[C---:B-1----:R-:W-:Y:S01]  /*0160*/  @P3 IMAD.WIDE.U32 R6, R13.reuse, 0x10, R4 ;  /* 0x000000100d063825 */ /* 0x042fe200078e0004 */
[----:B------:R-:W-:-:S04]  /*0170*/  @P3 IADD3 R13, PT, PT, R13, 0x80, RZ ;  /* 0x000000800d0d3810 */ /* 0x000fc80007ffe0ff */
[----:B------:R0:W5:Y:S01]  /*0180*/  @P3 LDG.E.128 R44, desc[UR10][R6.64] ;  /* 0x0000000a062c3981 */ /* 0x000162000c1e1d00 */
[C---:B----4-:R-:W-:Y:S01]  /*0190*/  @P4 IMAD.WIDE.U32 R8, R13.reuse, 0x10, R8 ;  /* 0x000000100d084825 */ /* 0x050fe200078e0008 */
[----:B------:R-:W-:-:S04]  /*01a0*/  @P4 IADD3 R13, PT, PT, R13, 0x80, RZ ;  /* 0x000000800d0d4810 */ /* 0x000fc80007ffe0ff */
[----:B------:R0:W5:Y:S01]  /*01b0*/  @P4 LDG.E.128 R48, desc[UR10][R8.64] ;  /* 0x0000000a08304981 */ /* 0x000162000c1e1d00 */
[----:B---3--:R-:W-:-:S05]  /*01c0*/  @P5 IMAD.WIDE.U32 R4, R13, 0x10, R10 ;  /* 0x000000100d045825 */ /* 0x008fca00078e000a */
[----:B------:R0:W5:Y:S01]  /*01d0*/  @P5 LDG.E.128 R52, desc[UR10][R4.64] ;  /* 0x0000000a04345981 */ /* 0x000162000c1e1d00 */
[----:B------:R-:W1:Y:S01]  /*01e0*/  S2UR UR4, SR_CTAID.X ;  /* 0x00000000000479c3 */ /* 0x000e620000002500 */
[----:B------:R-:W-:Y:S02]  /*01f0*/  CS2R R56, SRZ ;  /* 0x0000000000387805 */ /* 0x000fe4000001ff00 */
[----:B------:R-:W-:Y:S02]  /*0200*/  CS2R R58, SRZ ;  /* 0x00000000003a7805 */ /* 0x000fe4000001ff00 */
[----:B------:R-:W-:Y:S02]  /*0210*/  CS2R R60, SRZ ;  /* 0x00000000003c7805 */ /* 0x000fe4000001ff00 */
[----:B------:R-:W-:Y:S02]  /*0220*/  CS2R R62, SRZ ;  /* 0x00000000003e7805 */ /* 0x000fe4000001ff00 */
[----:B------:R-:W-:-:S02]  /*0230*/  CS2R R64, SRZ ;  /* 0x0000000000407805 */ /* 0x000fc4000001ff00 */
[----:B-1----:R-:W-:-:S04]  /*0240*/  MOV R18, UR4 ;  /* 0x0000000400127c02 */ /* 0x002fc80008000f00 */
[----:B------:R-:W-:Y:S02]  /*0250*/  ISETP.GE.AND P0, PT, R18, UR5, PT ;  /* 0x0000000512007c0c */ /* 0x000fe4000bf06270 */
        /* <DEDUP_REMOVED lines=26> */
[----:B------:R-:W-:Y:S01]  /*0400*/  CS2R R118, SRZ ;  /* 0x0000000000767805 */ /* 0x000fe2000001ff00 */
[----:B0-----:R-:W-:Y:S06]  /*0410*/  @P0 BRA `(.L_x_48) ;  /* 0x0000007000c00947 */ /* 0x001fec0003800000 */
        /* <DEDUP_REMOVED lines=47> */
[----:B------:R-:W-:Y:S01]  /*0710*/  CS2R R118, SRZ ;  /* 0x0000000000767805 */ /* 0x000fe2000001ff00 */
[----:B------:R-:W-:Y:S01]  /*0720*/  UPLOP3.LUT UP1, UPT, UPT, UPT, UPT, 0x40, 0x4 ;  /* 0x000000000004789c */ /* 0x000fe20003f2e870 */
[----:B------:R-:W0:Y:S01]  /*0730*/  LDCU UR15, c[0x0][0x40c] ;  /* 0x00008180ff0f77ac */ /* 0x000e220008000800 */
[----:B------:R-:W1:Y:S01]  /*0740*/  LDCU.U8 UR9, c[0x0][0x410] ;  /* 0x00008200ff0977ac */ /* 0x000e620008000000 */
[----:B------:R-:W2:Y:S01]  /*0750*/  LDCU UR14, c[0x0][0x400] ;  /* 0x00008000ff0e77ac */ /* 0x000ea20008000800 */
[----:B------:R-:W3:Y:S01]  /*0760*/  LDCU.64 UR12, c[0x0][0x438] ;  /* 0x00008700ff0c77ac */ /* 0x000ee20008000a00 */
[----:B------:R-:W4:Y:S06]  /*0770*/  LDCU.64 UR6, c[0x0][0x478] ;  /* 0x00008f00ff0677ac */ /* 0x000f2c0008000a00 */
.L_x_112:
[----:B0-----:R-:W0:Y:S08]  /*0780*/  LDC.64 R20, c[0x0][0x3f8] ;  /* 0x0000fe00ff147b82 */ /* 0x001e300000000a00 */
[----:B--23--:R-:W1:Y:S08]  /*0790*/  LDC.64 R142, c[0x0][0x3c8] ;  /* 0x0000f200ff8e7b82 */ /* 0x00ce700000000a00 */
[----:B------:R-:W2:Y:S01]  /*07a0*/  LDC.64 R140, c[0x0][0x3f0] ;  /* 0x0000fc00ff8c7b82 */ /* 0x000ea20000000a00 */
[----:B0-----:R-:W-:-:S05]  /*07b0*/  IMAD.WIDE R144, R18, 0x4, R20 ;  /* 0x0000000412907825 */ /* 0x001fca00078e0214 */
[----:B------:R-:W3:Y:S01]  /*07c0*/  LDG.E R21, desc[UR10][R144.64] ;  /* 0x0000000a90157981 */ /* 0x000ee2000c1e1900 */
[----:B-1----:R-:W-:-:S05]  /*07d0*/  IMAD.WIDE R142, R18, 0x4, R142 ;  /* 0x00000004128e7825 */ /* 0x002fca00078e028e */
[----:B------:R0:W5:Y:S01]  /*07e0*/  LDG.E R20, desc[UR10][R142.64] ;  /* 0x0000000a8e147981 */ /* 0x000162000c1e1900 */
[----:B--2---:R-:W-:-:S05]  /*07f0*/  IMAD.WIDE R140, R18, 0x4, R140 ;  /* 0x00000004128c7825 */ /* 0x004fca00078e028c */
[----:B------:R0:W5:Y:S01]  /*0800*/  LDG.E R197, desc[UR10][R140.64] ;  /* 0x0000000a8cc57981 */ /* 0x000162000c1e1900 */
[----:B------:R-:W-:Y:S01]  /*0810*/  BSSY.RECONVERGENT B0, `(.L_x_49) ;  /* 0x00001d6000007945 */ /* 0x000fe20003800200 */
[----:B------:R-:W-:Y:S01]  /*0820*/  HFMA2 R201, -RZ, RZ, 0, 0 ;  /* 0x00000000ffc97431 */ /* 0x000fe200000001ff */
[----:B------:R-:W-:Y:S02]  /*0830*/  MOV R202, RZ ;  /* 0x000000ff00ca7202 */ /* 0x000fe40000000f00 */
[----:B---3--:R-:W-:-:S13]  /*0840*/  ISETP.GE.AND P3, PT, R21, 0x1, PT ;  /* 0x000000011500780c */ /* 0x008fda0003f66270 */
[----:B0-----:R-:W-:Y:S05]  /*0850*/  @!P3 BRA `(.L_x_50) ;  /* 0x0000001800d4b947 */ /* 0x001fea0003800000 */
[----:B------:R-:W0:Y:S01]  /*0860*/  LDC.64 R140, c[0x0][0x3c0] ;  /* 0x0000f000ff8c7b82 */ /* 0x000e220000000a00 */
[----:B------:R-:W-:Y:S02]  /*0870*/  SHF.R.S32.HI R23, RZ, 0x1f, R18 ;  /* 0x0000001fff177819 */ /* 0x000fe40000011412 */
[----:B0-----:R-:W-:-:S04]  /*0880*/  LEA R140, P0, R18, R140, 0x2 ;  /* 0x0000008c128c7211 */ /* 0x001fc800078010ff */
[----:B------:R-:W-:Y:S02]  /*0890*/  LEA.HI.X R141, R18, R141, R23, 0x2, P0 ;  /* 0x0000008d128d7211 */ /* 0x000fe400000f1417 */
[----:B------:R-:W0:Y:S03]  /*08a0*/  LDC R23, c[0x0][0x388] ;  /* 0x0000e200ff177b82 */ /* 0x000e260000000800 */
[----:B------:R-:W2:Y:S01]  /*08b0*/  LDG.E R140, desc[UR10][R140.64] ;  /* 0x0000000a8c8c7981 */ /* 0x000ea2000c1e1900 */
[----:B------:R-:W-:Y:S01]  /*08c0*/  IADD3 R144, PT, PT, R21, -0x1, RZ ;  /* 0xffffffff15907810 */ /* 0x000fe20007ffe0ff */
[----:B------:R-:W-:Y:S01]  /*08d0*/  BSSY.RECONVERGENT B1, `(.L_x_51) ;  /* 0x0000078000017945 */ /* 0x000fe20003800200 */
[----:B------:R-:W-:Y:S02]  /*08e0*/  ISETP.GE.U32.AND P5, PT, R19, 0x80, PT ;  /* 0x000000801300780c */ /* 0x000fe40003fa6070 */
[----:B------:R-:W-:-:S02]  /*08f0*/  ISETP.NE.AND P0, PT, RZ, UR9, PT ;  /* 0x00000009ff007c0c */ /* 0x000fc4000bf05270 */
[C---:B------:R-:W-:Y:S02]  /*0900*/  ISETP.GE.U32.AND P4, PT, R19.reuse, 0x100, PT ;  /* 0x000001001300780c */ /* 0x040fe40003f86070 */
[C---:B------:R-:W-:Y:S02]  /*0910*/  ISETP.GE.U32.AND P2, PT, R19.reuse, 0x180, PT ;  /* 0x000001801300780c */ /* 0x040fe40003f46070 */
[----:B------:R-:W-:Y:S02]  /*0920*/  ISETP.GE.U32.AND P1, PT, R19, 0x200, PT ;  /* 0x000002001300780c */ /* 0x000fe40003f26070 */
[----:B------:R-:W-:Y:S02]  /*0930*/  MOV R201, RZ ;  /* 0x000000ff00c97202 */ /* 0x000fe40000000f00 */
[----:B------:R-:W-:Y:S01]  /*0940*/  MOV R202, RZ ;  /* 0x000000ff00ca7202 */ /* 0x000fe20000000f00 */
[-C--:B0-----:R-:W-:Y:S02]  /*0950*/  IMAD R142, R18, R23.reuse, RZ ;  /* 0x00000017128e7224 */ /* 0x081fe400078e02ff */
[----:B------:R-:W-:-:S03]  /*0960*/  IMAD R144, R144, R23, RZ ;  /* 0x0000001790907224 */ /* 0x000fc600078e02ff */
[----:B------:R-:W-:Y:S02]  /*0970*/  SHF.R.S32.HI R143, RZ, 0x1f, R142 ;  /* 0x0000001fff8f7819 */ /* 0x000fe4000001148e */
[----:B------:R-:W-:Y:S02]  /*0980*/  SHF.R.S32.HI R145, RZ, 0x1f, R144 ;  /* 0x0000001fff917819 */ /* 0x000fe40000011490 */
[----:B------:R-:W-:Y:S02]  /*0990*/  LEA.HI R142, R143, R142, RZ, 0x3 ;  /* 0x0000008e8f8e7211 */ /* 0x000fe400078f18ff */
[----:B------:R-:W-:Y:S02]  /*09a0*/  LEA.HI R144, R145, R144, RZ, 0x3 ;  /* 0x0000009091907211 */ /* 0x000fe400078f18ff */
[-C--:B------:R-:W-:Y:S02]  /*09b0*/  LEA.HI.SX32 R200, R142, R199.reuse, 0x1d ;  /* 0x000000c78ec87211 */ /* 0x080fe400078feaff */
[----:B------:R-:W-:-:S02]  /*09c0*/  LEA.HI.SX32 R205, R144, R199, 0x1d ;  /* 0x000000c790cd7211 */ /* 0x000fc400078feaff */
[----:B------:R-:W-:Y:S02]  /*09d0*/  MOV R203, R200 ;  /* 0x000000c800cb7202 */ /* 0x000fe40000000f00 */
[----:B--2---:R-:W-:Y:S01]  /*09e0*/  FSEL R199, R140, RZ, !P0 ;  /* 0x000000ff8cc77208 */ /* 0x004fe20004000000 */
[----:B------:R-:W-:Y:S06]  /*09f0*/  @!P5 BRA `(.L_x_52) ;  /* 0x000000040094d947 */ /* 0x000fec0003800000 */
        /* <DEDUP_REMOVED lines=12> */
[----:B------:R-:W-:Y:S02]  /*0ac0*/  IADD3 R205, PT, PT, R205, 0x80, RZ ;  /* 0x00000080cdcd7810 */ /* 0x000fe40007ffe0ff */
[----:B------:R-:W-:Y:S02]  /*0ad0*/  IADD3 R203, PT, PT, R203, 0x80, RZ ;  /* 0x00000080cbcb7810 */ /* 0x000fe40007ffe0ff */
[----:B0-----:R-:W-:Y:S02]  /*0ae0*/  SHF.L.U32 R32, R14, 0x10, RZ ;  /* 0x000000100e207819 */ /* 0x001fe400000006ff */
[----:B--2---:R-:W-:Y:S02]  /*0af0*/  SHF.L.U32 R22, R24, 0x10, RZ ;  /* 0x0000001018167819 */ /* 0x004fe400000006ff */
[----:B------:R-:W-:-:S02]  /*0b00*/  SHF.L.U32 R142, R25, 0x10, RZ ;  /* 0x00000010198e7819 */ /* 0x000fc400000006ff */
[----:B------:R-:W-:Y:S01]  /*0b10*/  PRMT R34, R24, 0x7632, R34 ;  /* 0x0000763218227816 */ /* 0x000fe20000000022 */
[----:B------:R-:W-:Y:S01]  /*0b20*/  FADD.FTZ R3, -R199, R22 ;  /* 0x00000016c7037221 */ /* 0x000fe20000010100 */
[----:B------:R-:W-:Y:S02]  /*0b30*/  PRMT R140, R25, 0x7632, R140 ;  /* 0x00007632198c7816 */ /* 0x000fe4000000008c */
[----:B------:R-:W-:Y:S01]  /*0b40*/  SHF.L.U32 R24, R40, 0x10, RZ ;  /* 0x0000001028187819 */ /* 0x000fe200000006ff */
[----:B-----5:R-:W-:Y:S01]  /*0b50*/  FMUL.FTZ R3, R20, R3 ;  /* 0x0000000314037220 */ /* 0x020fe20000410000 */
[----:B---3--:R-:W-:Y:S02]  /*0b60*/  SHF.L.U32 R25, R28, 0x10, RZ ;  /* 0x000000101c197819 */ /* 0x008fe400000006ff */
[C---:B------:R-:W-:Y:S02]  /*0b70*/  PRMT R146, R27.reuse, 0x7632, R146 ;  /* 0x000076321b927816 */ /* 0x040fe40000000092 */
[----:B------:R-:W-:Y:S01]  /*0b80*/  SHF.L.U32 R148, R27, 0x10, RZ ;  /* 0x000000101b947819 */ /* 0x000fe200000006ff */
[----:B------:R-:W-:Y:S01]  /*0b90*/  FADD.FTZ R27, -R199, R142 ;  /* 0x0000008ec71b7221 */ /* 0x000fe20000010100 */
[----:B------:R-:W-:Y:S01]  /*0ba0*/  PRMT R143, R26, 0x7632, R143 ;  /* 0x000076321a8f7816 */ /* 0x000fe2000000008f */
[-C--:B------:R-:W-:Y:S01]  /*0bb0*/  FMUL.FTZ R22, R24, R25.reuse ;  /* 0x0000001918167220 */ /* 0x080fe20000410000 */
[----:B------:R-:W-:Y:S01]  /*0bc0*/  SHF.L.U32 R144, R26, 0x10, RZ ;  /* 0x000000101a907819 */ /* 0x000fe200000006ff */
[----:B------:R-:W-:Y:S01]  /*0bd0*/  FADD.FTZ R88, R88, R25 ;  /* 0x0000001958587221 */ /* 0x000fe20000010000 */
[----:B------:R-:W-:Y:S01]  /*0be0*/  PRMT R33, R29, 0x7632, R33 ;  /* 0x000076321d217816 */ /* 0x000fe20000000021 */
[----:B------:R-:W-:Y:S01]  /*0bf0*/  FFMA.FTZ R56, R3, R25, R56 ;  /* 0x0000001903387223 */ /* 0x000fe20000010038 */
[----:B------:R-:W-:Y:S01]  /*0c00*/  SHF.L.U32 R29, R29, 0x10, RZ ;  /* 0x000000101d1d7819 */ /* 0x000fe200000006ff */
[----:B------:R-:W-:Y:S01]  /*0c10*/  FMUL.FTZ R25, R20, R27 ;  /* 0x0000001b14197220 */ /* 0x000fe20000410000 */
[----:B------:R-:W-:Y:S01]  /*0c20*/  SHF.L.U32 R26, R41, 0x10, RZ ;  /* 0x00000010291a7819 */ /* 0x000fe200000006ff */
[----:B------:R-:W-:Y:S01]  /*0c30*/  FADD.FTZ R27, -R199, R144 ;  /* 0x00000090c71b7221 */ /* 0x000fe20000010100 */
[----:B------:R-:W-:Y:S01]  /*0c40*/  PRMT R35, R28, 0x7632, R35 ;  /* 0x000076321c237816 */ /* 0x000fe20000000023 */
[----:B------:R-:W-:Y:S01]  /*0c50*/  FADD.FTZ R90, R90, R29 ;  /* 0x0000001d5a5a7221 */ /* 0x000fe20000010000 */
[-C--:B------:R-:W-:Y:S01]  /*0c60*/  FFMA.FTZ R58, R25, R29.reuse, R58 ;  /* 0x0000001d193a7223 */ /* 0x080fe2000001003a */
[----:B------:R-:W-:Y:S01]  /*0c70*/  FMUL.FTZ R24, R26, R29 ;  /* 0x0000001d1a187220 */ /* 0x000fe20000410000 */
[----:B------:R-:W-:Y:S01]  /*0c80*/  FADD.FTZ R29, -R199, R148 ;  /* 0x00000094c71d7221 */ /* 0x000fe20000010100 */
[----:B------:R-:W-:Y:S01]  /*0c90*/  PRMT R145, R30, 0x7632, R145 ;  /* 0x000076321e917816 */ /* 0x000fe20000000091 */
[----:B------:R-:W-:Y:S01]  /*0ca0*/  FMUL.FTZ R27, R20, R27 ;  /* 0x0000001b141b7220 */ /* 0x000fe20000410000 */
[----:B------:R-:W-:Y:S01]  /*0cb0*/  SHF.L.U32 R141, R30, 0x10, RZ ;  /* 0x000000101e8d7819 */ /* 0x000fe200000006ff */
[----:B------:R-:W-:Y:S01]  /*0cc0*/  FMUL.FTZ R29, R20, R29 ;  /* 0x0000001d141d7220 */ /* 0x000fe20000410000 */
[----:B------:R-:W-:-:S02]  /*0cd0*/  PRMT R147, R31, 0x7632, R147 ;  /* 0x000076321f937816 */ /* 0x000fc40000000093 */
[----:B------:R-:W-:Y:S01]  /*0ce0*/  SHF.L.U32 R28, R42, 0x10, RZ ;  /* 0x000000102a1c7819 */ /* 0x000fe200000006ff */
[----:B------:R-:W-:Y:S01]  /*0cf0*/  FADD.FTZ R92, R92, R141 ;  /* 0x0000008d5c5c7221 */ /* 0x000fe20000010000 */
[----:B------:R-:W-:Y:S01]  /*0d00*/  SHF.L.U32 R31, R31, 0x10, RZ ;  /* 0x000000101f1f7819 */ /* 0x000fe200000006ff */
[-C--:B------:R-:W-:Y:S01]  /*0d10*/  FFMA.FTZ R60, R27, R141.reuse, R60 ;  /* 0x0000008d1b3c7223 */ /* 0x080fe2000001003c */
[----:B------:R-:W-:Y:S01]  /*0d20*/  SHF.L.U32 R30, R43, 0x10, RZ ;  /* 0x000000102b1e7819 */ /* 0x000fe200000006ff */
[----:B------:R-:W-:Y:S01]  /*0d30*/  FMUL.FTZ R26, R28, R141 ;  /* 0x0000008d1c1a7220 */ /* 0x000fe20000410000 */
[----:B------:R-:W-:Y:S01]  /*0d40*/  SHF.L.U32 R34, R34, 0x10, RZ ;  /* 0x0000001022227819 */ /* 0x000fe200000006ff */
[----:B------:R-:W-:Y:S01]  /*0d50*/  FADD.FTZ R94, R94, R31 ;  /* 0x0000001f5e5e7221 */ /* 0x000fe20000010000 */
[----:B------:R-:W-:Y:S01]  /*0d60*/  SHF.L.U32 R140, R140, 0x10, RZ ;  /* 0x000000108c8c7819 */ /* 0x000fe200000006ff */
[-C--:B------:R-:W-:Y:S01]  /*0d70*/  FMUL.FTZ R28, R30, R31.reuse ;  /* 0x0000001f1e1c7220 */ /* 0x080fe20000410000 */
[----:B------:R-:W-:Y:S01]  /*0d80*/  FFMA.FTZ R62, R29, R31, R62 ;  /* 0x0000001f1d3e7223 */ /* 0x000fe2000001003e */
[----:B------:R-:W-:Y:S01]  /*0d90*/  SHF.L.U32 R35, R35, 0x10, RZ ;  /* 0x0000001023237819 */ /* 0x000fe200000006ff */
[----:B------:R-:W-:Y:S01]  /*0da0*/  FADD.FTZ R31, -R199, R34 ;  /* 0x00000022c71f7221 */ /* 0x000fe20000010100 */
[----:B------:R-:W-:Y:S01]  /*0db0*/  SHF.L.U32 R141, R33, 0x10, RZ ;  /* 0x00000010218d7819 */ /* 0x000fe200000006ff */
[----:B------:R-:W-:Y:S01]  /*0dc0*/  FADD.FTZ R33, -R199, R140 ;  /* 0x0000008cc7217221 */ /* 0x000fe20000010100 */
[----:B------:R-:W-:Y:S01]  /*0dd0*/  SHF.L.U32 R34, R15, 0x10, RZ ;  /* 0x000000100f227819 */ /* 0x000fe200000006ff */
[----:B------:R-:W-:Y:S01]  /*0de0*/  FMUL.FTZ R30, R20, R31 ;  /* 0x0000001f141e7220 */ /* 0x000fe20000410000 */
[----:B------:R-:W-:Y:S01]  /*0df0*/  FMUL.FTZ R31, R32, R35 ;  /* 0x00000023201f7220 */ /* 0x000fe20000410000 */
[----:B------:R-:W-:Y:S01]  /*0e00*/  FMUL.FTZ R32, R20, R33 ;  /* 0x0000002114207220 */ /* 0x000fe20000410000 */
[----:B------:R-:W-:Y:S01]  /*0e10*/  FADD.FTZ R89, R89, R35 ;  /* 0x0000002359597221 */ /* 0x000fe20000010000 */
[----:B------:R-:W-:Y:S01]  /*0e20*/  FMUL.FTZ R33, R34, R141 ;  /* 0x0000008d22217220 */ /* 0x000fe20000410000 */
[----:B------:R-:W-:Y:S01]  /*0e30*/  FFMA.FTZ R57, R30, R35, R57 ;  /* 0x000000231e397223 */ /* 0x000fe20000010039 */
[----:B------:R-:W-:Y:S01]  /*0e40*/  FADD.FTZ R34, RZ, R22 ;  /* 0x00000016ff227221 */ /* 0x000fe20000010000 */
[----:B------:R-:W-:Y:S01]  /*0e50*/  FFMA.FTZ R35, R3, R22, RZ ;  /* 0x0000001603237223 */ /* 0x000fe200000100ff */
[----:B------:R-:W-:Y:S01]  /*0e60*/  SHF.L.U32 R142, R143, 0x10, RZ ;  /* 0x000000108f8e7819 */ /* 0x000fe200000006ff */
[----:B------:R-:W-:Y:S01]  /*0e70*/  FADD.FTZ R91, R91, R141 ;  /* 0x0000008d5b5b7221 */ /* 0x000fe20000010000 */
[----:B------:R-:W-:Y:S01]  /*0e80*/  FFMA.FTZ R59, R32, R141, R59 ;  /* 0x0000008d203b7223 */ /* 0x000fe2000001003b */
[----:B------:R-:W-:Y:S01]  /*0e90*/  FADD.FTZ R141, R34, R31 ;  /* 0x0000001f228d7221 */ /* 0x000fe20000010000 */
[----:B------:R-:W-:Y:S01]  /*0ea0*/  FFMA.FTZ R140, R30, R31, R35 ;  /* 0x0000001f1e8c7223 */ /* 0x000fe20000010023 */
[----:B------:R-:W-:Y:S01]  /*0eb0*/  FADD.FTZ R143, -R199, R142 ;  /* 0x0000008ec78f7221 */ /* 0x000fe20000010100 */
[----:B------:R-:W-:Y:S01]  /*0ec0*/  SHF.L.U32 R144, R16, 0x10, RZ ;  /* 0x0000001010907819 */ /* 0x000fe200000006ff */
        /* <DEDUP_REMOVED lines=10> */
[----:B------:R-:W-:Y:S01]  /*0f70*/  SHF.L.U32 R147, R147, 0x10, RZ ;  /* 0x0000001093937819 */ /* 0x000fe200000006ff */
[----:B------:R-:W-:Y:S01]  /*0f80*/  FADD.FTZ R93, R93, R145 ;  /* 0x000000915d5d7221 */ /* 0x000fe20000010000 */
[C---:B------:R-:W-:Y:S01]  /*0f90*/  FFMA.FTZ R61, R148.reuse, R145, R61 ;  /* 0x00000091943d7223 */ /* 0x040fe2000001003d */
[----:B------:R-:W-:Y:S01]  /*0fa0*/  FADD.FTZ R141, R141, R34 ;  /* 0x000000228d8d7221 */ /* 0x000fe20000010000 */
[----:B------:R-:W-:Y:S01]  /*0fb0*/  FADD.FTZ R145, -R199, R146 ;  /* 0x00000092c7917221 */ /* 0x000fe20000010100 */
[----:B------:R-:W-:Y:S01]  /*0fc0*/  FFMA.FTZ R140, R148, R34, R143 ;  /* 0x00000022948c7223 */ /* 0x000fe2000001008f */
[----:B------:R-:W-:Y:S01]  /*0fd0*/  FMUL.FTZ R35, R150, R147 ;  /* 0x0000009396237220 */ /* 0x000fe20000410000 */
[----:B------:R-:W-:Y:S01]  /*0fe0*/  FADD.FTZ R142, R141, R28 ;  /* 0x0000001c8d8e7221 */ /* 0x000fe20000010000 */
[----:B------:R-:W-:Y:S01]  /*0ff0*/  FMUL.FTZ R150, R20, R145 ;  /* 0x0000009114967220 */ /* 0x000fe20000410000 */
[----:B------:R-:W-:Y:S01]  /*1000*/  FFMA.FTZ R141, R29, R28, R140 ;  /* 0x0000001c1d8d7223 */ /* 0x000fe2000001008c */
[----:B------:R-:W-:Y:S01]  /*1010*/  FADD.FTZ R95, R95, R147 ;  /* 0x000000935f5f7221 */ /* 0x000fe20000010000 */
[----:B------:R-:W-:Y:S01]  /*1020*/  FADD.FTZ R201, R142, R35 ;  /* 0x000000238ec97221 */ /* 0x000fe20000010000 */
[C---:B------:R-:W-:Y:S01]  /*1030*/  FFMA.FTZ R63, R150.reuse, R147, R63 ;  /* 0x00000093963f7223 */ /* 0x040fe2000001003f */
[----:B------:R-:W-:-:S07]  /*1040*/  FFMA.FTZ R202, R150, R35, R141 ;  /* 0x0000002396ca7223 */ /* 0x000fce000001008d */
.L_x_52:
[----:B----4-:R-:W-:Y:S05]  /*1050*/  BSYNC.RECONVERGENT B1 ;  /* 0x0000000000017941 */ /* 0x010fea0003800200 */
.L_x_51:
        /* <DEDUP_REMOVED lines=16> */
[----:B------:R-:W-:Y:S02]  /*1160*/  IADD3 R203, PT, PT, R203, 0x80, RZ ;  /* 0x00000080cbcb7810 */ /* 0x000fe40007ffe0ff */
[C---:B--2---:R-:W-:Y:S02]  /*1170*/  SHF.L.U32 R154, R140.reuse, 0x10, RZ ;  /* 0x000000108c9a7819 */ /* 0x044fe400000006ff */
[----:B------:R-:W-:-:S02]  /*1180*/  PRMT R157, R140, 0x7632, R157 ;  /* 0x000076328c9d7816 */ /* 0x000fc4000000009d */
[----:B------:R-:W-:Y:S01]  /*1190*/  PRMT R166, R143, 0x7632, R166 ;  /* 0x000076328fa67816 */ /* 0x000fe200000000a6 */
[----:B------:R-:W-:Y:S01]  /*11a0*/  FADD.FTZ R149, -R199, R154 ;  /* 0x0000009ac7957221 */ /* 0x000fe20000010100 */
[----:B------:R-:W-:Y:S02]  /*11b0*/  SHF.L.U32 R160, R143, 0x10, RZ ;  /* 0x000000108fa07819 */ /* 0x000fe400000006ff */
[----:B------:R-:W-:Y:S01]  /*11c0*/  SHF.L.U32 R140, R44, 0x10, RZ ;  /* 0x000000102c8c7819 */ /* 0x000fe200000006ff */
[----:B-----5:R-:W-:Y:S01]  /*11d0*/  FMUL.FTZ R149, R20, R149 ;  /* 0x0000009514957220 */ /* 0x020fe20000410000 */
[----:B---3--:R-:W-:Y:S02]  /*11e0*/  SHF.L.U32 R143, R144, 0x10, RZ ;  /* 0x00000010908f7819 */ /* 0x008fe400000006ff */
[----:B------:R-:W-:Y:S02]  /*11f0*/  SHF.L.U32 R158, R142, 0x10, RZ ;  /* 0x000000108e9e7819 */ /* 0x000fe400000006ff */
[----:B------:R-:W-:Y:S01]  /*1200*/  PRMT R159, R141, 0x7632, R159 ;  /* 0x000076328d9f7816 */ /* 0x000fe2000000009f */
[-C--:B0-----:R-:W-:Y:S01]  /*1210*/  FMUL.FTZ R152, R140, R143.reuse ;  /* 0x0000008f8c987220 */ /* 0x081fe20000410000 */
[----:B------:R-:W-:Y:S01]  /*1220*/  FADD.FTZ R96, R96, R143 ;  /* 0x0000008f60607221 */ /* 0x000fe20000010000 */
[----:B------:R-:W-:Y:S01]  /*1230*/  FFMA.FTZ R64, R149, R143, R64 ;  /* 0x0000008f95407223 */ /* 0x000fe20000010040 */
[----:B------:R-:W-:Y:S01]  /*1240*/  SHF.L.U32 R156, R141, 0x10, RZ ;  /* 0x000000108d9c7819 */ /* 0x000fe200000006ff */
[C---:B------:R-:W-:Y:S01]  /*1250*/  FADD.FTZ R143, -R199.reuse, R160 ;  /* 0x000000a0c78f7221 */ /* 0x040fe20000010100 */
[----:B------:R-:W-:Y:S01]  /*1260*/  PRMT R141, R144, 0x7632, R141 ;  /* 0x00007632908d7816 */ /* 0x000fe2000000008d */
[----:B------:R-:W-:Y:S01]  /*1270*/  FADD.FTZ R153, -R199, R158 ;  /* 0x0000009ec7997221 */ /* 0x000fe20000010100 */
[----:B------:R-:W-:Y:S01]  /*1280*/  SHF.L.U32 R160, R157, 0x10, RZ ;  /* 0x000000109da07819 */ /* 0x000fe200000006ff */
[----:B------:R-:W-:Y:S01]  /*1290*/  FADD.FTZ R151, -R199, R156 ;  /* 0x0000009cc7977221 */ /* 0x000fe20000010100 */
[----:B------:R-:W-:Y:S01]  /*12a0*/  SHF.L.U32 R140, R141, 0x10, RZ ;  /* 0x000000108d8c7819 */ /* 0x000fe200000006ff */
[----:B------:R-:W-:Y:S01]  /*12b0*/  FMUL.FTZ R153, R20, R153 ;  /* 0x0000009914997220 */ /* 0x000fe20000410000 */
[----:B------:R-:W-:Y:S01]  /*12c0*/  SHF.L.U32 R155, R146, 0x10, RZ ;  /* 0x00000010929b7819 */ /* 0x000fe200000006ff */
[----:B------:R-:W-:Y:S01]  /*12d0*/  FADD.FTZ R141, -R199, R160 ;  /* 0x000000a0c78d7221 */ /* 0x000fe20000010100 */
[----:B------:R-:W-:Y:S01]  /*12e0*/  SHF.L.U32 R156, R46, 0x10, RZ ;  /* 0x000000102e9c7819 */ /* 0x000fe200000006ff */
[----:B------:R-:W-:Y:S01]  /*12f0*/  FADD.FTZ R97, R97, R140 ;  /* 0x0000008c61617221 */ /* 0x000fe20000010000 */
[----:B------:R-:W-:Y:S01]  /*1300*/  SHF.L.U32 R157, R10, 0x10, RZ ;  /* 0x000000100a9d7819 */ /* 0x000fe200000006ff */
[----:B------:R-:W-:Y:S01]  /*1310*/  FMUL.FTZ R160, R20, R141 ;  /* 0x0000008d14a07220 */ /* 0x000fe20000410000 */
[----:B------:R-:W-:Y:S01]  /*1320*/  SHF.L.U32 R162, R159, 0x10, RZ ;  /* 0x000000109fa27819 */ /* 0x000fe200000006ff */
[-C--:B------:R-:W-:Y:S01]  /*1330*/  FMUL.FTZ R156, R156, R155.reuse ;  /* 0x0000009b9c9c7220 */ /* 0x080fe20000410000 */
[----:B------:R-:W-:Y:S01]  /*1340*/  FADD.FTZ R100, R100, R155 ;  /* 0x0000009b64647221 */ /* 0x000fe20000010000 */
[----:B------:R-:W-:Y:S01]  /*1350*/  FFMA.FTZ R68, R153, R155, R68 ;  /* 0x0000009b99447223 */ /* 0x000fe20000010044 */
[----:B------:R-:W-:Y:S01]  /*1360*/  PRMT R164, R142, 0x7632, R164 ;  /* 0x000076328ea47816 */ /* 0x000fe200000000a4 */
[----:B------:R-:W-:Y:S01]  /*1370*/  FMUL.FTZ R155, R20, R143 ;  /* 0x0000008f149b7220 */ /* 0x000fe20000410000 */
[----:B------:R-:W-:Y:S01]  /*1380*/  PRMT R142, R145, 0x7632, R142 ;  /* 0x00007632918e7816 */ /* 0x000fe2000000008e */
[----:B------:R-:W-:Y:S01]  /*1390*/  FADD.FTZ R143, -R199, R162 ;  /* 0x000000a2c78f7221 */ /* 0x000fe20000010100 */
[-C--:B------:R-:W-:Y:S01]  /*13a0*/  FMUL.FTZ R157, R157, R140.reuse ;  /* 0x0000008c9d9d7220 */ /* 0x080fe20000410000 */
[----:B------:R-:W-:Y:S01]  /*13b0*/  FFMA.FTZ R65, R160, R140, R65 ;  /* 0x0000008ca0417223 */ /* 0x000fe20000010041 */
[----:B------:R-:W-:Y:S01]  /*13c0*/  SHF.L.U32 R145, R145, 0x10, RZ ;  /* 0x0000001091917819 */ /* 0x000fe200000006ff */
[----:B------:R-:W-:Y:S01]  /*13d0*/  FADD.FTZ R140, R201, R152 ;  /* 0x00000098c98c7221 */ /* 0x000fe20000010000 */
[----:B------:R-:W-:Y:S01]  /*13e0*/  SHF.L.U32 R154, R45, 0x10, RZ ;  /* 0x000000102d9a7819 */ /* 0x000fe200000006ff */
[----:B------:R-:W-:Y:S01]  /*13f0*/  FFMA.FTZ R141, R149, R152, R202 ;  /* 0x00000098958d7223 */ /* 0x000fe200000100ca */
[----:B------:R-:W-:Y:S01]  /*1400*/  SHF.L.U32 R159, R11, 0x10, RZ ;  /* 0x000000100b9f7819 */ /* 0x000fe200000006ff */
[----:B------:R-:W-:Y:S01]  /*1410*/  FMUL.FTZ R162, R20, R143 ;  /* 0x0000008f14a27220 */ /* 0x000fe20000410000 */
        /* <DEDUP_REMOVED lines=11> */
[C---:B------:R-:W-:Y:S01]  /*14d0*/  FFMA.FTZ R141, R151.reuse, R154, R140 ;  /* 0x0000009a978d7223 */ /* 0x040fe2000001008c */
[----:B------:R-:W-:Y:S01]  /*14e0*/  FADD.FTZ R98, R98, R145 ;  /* 0x0000009162627221 */ /* 0x000fe20000010000 */
[----:B------:R-:W-:Y:S01]  /*14f0*/  FFMA.FTZ R66, R151, R145, R66 ;  /* 0x0000009197427223 */ /* 0x000fe20000010042 */
[----:B------:R-:W-:Y:S01]  /*1500*/  SHF.L.U32 R144, R144, 0x10, RZ ;  /* 0x0000001090907819 */ /* 0x000fe200000006ff */
        /* <DEDUP_REMOVED lines=19> */
[C---:B------:R-:W-:Y:S01]  /*1640*/  FFMA.FTZ R141, R155.reuse, R158, R140 ;  /* 0x0000009e9b8d7223 */ /* 0x040fe2000001008c */
        /* <DEDUP_REMOVED lines=8> */
.L_x_54:
[----:B------:R-:W-:Y:S05]  /*16d0*/  BSYNC.RECONVERGENT B1 ;  /* 0x0000000000017941 */ /* 0x000fea0003800200 */
.L_x_53:
        /* <DEDUP_REMOVED lines=103> */
.L_x_56:
[----:B------:R-:W-:Y:S05]  /*1d50*/  BSYNC.RECONVERGENT B1 ;  /* 0x0000000000017941 */ /* 0x000fea0003800200 */
.L_x_55:
        /* <DEDUP_REMOVED lines=12> */
[----:B--2---:R-:W-:Y:S02]  /*1e20*/  PRMT R181, R140, 0x7632, R181 ;  /* 0x000076328cb57816 */ /* 0x004fe400000000b5 */
[----:B------:R-:W-:Y:S02]  /*1e30*/  PRMT R187, R142, 0x7632, R187 ;  /* 0x000076328ebb7816 */ /* 0x000fe400000000bb */
[----:B------:R-:W-:Y:S02]  /*1e40*/  SHF.L.U32 R186, R140, 0x10, RZ ;  /* 0x000000108cba7819 */ /* 0x000fe400000006ff */
[----:B------:R-:W-:Y:S02]  /*1e50*/  PRMT R183, R141, 0x7632, R183 ;  /* 0x000076328db77816 */ /* 0x000fe400000000b7 */
[----:B------:R-:W-:Y:S02]  /*1e60*/  PRMT R189, R143, 0x7632, R189 ;  /* 0x000076328fbd7816 */ /* 0x000fe400000000bd */
[----:B------:R-:W-:-:S02]  /*1e70*/  SHF.L.U32 R140, R181, 0x10, RZ ;  /* 0x00000010b58c7819 */ /* 0x000fc400000006ff */
[----:B0-----:R-:W-:Y:S02]  /*1e80*/  SHF.L.U32 R184, R187, 0x10, RZ ;  /* 0x00000010bbb87819 */ /* 0x001fe400000006ff */
[----:B------:R-:W-:Y:S01]  /*1e90*/  SHF.L.U32 R188, R141, 0x10, RZ ;  /* 0x000000108dbc7819 */ /* 0x000fe200000006ff */
[C---:B------:R-:W-:Y:S01]  /*1ea0*/  FADD.FTZ R141, -R199.reuse, R186 ;  /* 0x000000bac78d7221 */ /* 0x040fe20000010100 */
[----:B------:R-:W-:Y:S01]  /*1eb0*/  SHF.L.U32 R190, R142, 0x10, RZ ;  /* 0x000000108ebe7819 */ /* 0x000fe200000006ff */
[----:B------:R-:W-:Y:S01]  /*1ec0*/  FADD.FTZ R195, -R199, R184 ;  /* 0x000000b8c7c37221 */ /* 0x000fe20000010100 */
[----:B------:R-:W-:Y:S01]  /*1ed0*/  SHF.L.U32 R142, R183, 0x10, RZ ;  /* 0x00000010b78e7819 */ /* 0x000fe200000006ff */
[----:B-----5:R-:W-:Y:S01]  /*1ee0*/  FMUL.FTZ R181, R20, R141 ;  /* 0x0000008d14b57220 */ /* 0x020fe20000410000 */
[----:B------:R-:W-:Y:S01]  /*1ef0*/  SHF.L.U32 R186, R189, 0x10, RZ ;  /* 0x00000010bdba7819 */ /* 0x000fe200000006ff */
[----:B------:R-:W-:Y:S01]  /*1f00*/  FADD.FTZ R189, -R199, R140 ;  /* 0x0000008cc7bd7221 */ /* 0x000fe20000010100 */
[----:B------:R-:W-:Y:S01]  /*1f10*/  SHF.L.U32 R192, R143, 0x10, RZ ;  /* 0x000000108fc07819 */ /* 0x000fe200000006ff */
[C---:B------:R-:W-:Y:S01]  /*1f20*/  FADD.FTZ R191, -R199.reuse, R142 ;  /* 0x0000008ec7bf7221 */ /* 0x040fe20000010100 */
[----:B---3--:R-:W-:Y:S01]  /*1f30*/  PRMT R140, R144, 0x7632, R140 ;  /* 0x00007632908c7816 */ /* 0x008fe2000000008c */
[C---:B------:R-:W-:Y:S01]  /*1f40*/  FADD.FTZ R185, -R199.reuse, R188 ;  /* 0x000000bcc7b97221 */ /* 0x040fe20000010100 */
[----:B------:R-:W-:Y:S01]  /*1f50*/  SHF.L.U32 R184, R52, 0x10, RZ ;  /* 0x0000001034b87819 */ /* 0x000fe200000006ff */
[----:B------:R-:W-:Y:S01]  /*1f60*/  FADD.FTZ R203, -R199, R192 ;  /* 0x000000c0c7cb7221 */ /* 0x000fe20000010100 */
[----:B------:R-:W-:Y:S01]  /*1f70*/  SHF.L.U32 R143, R144, 0x10, RZ ;  /* 0x00000010908f7819 */ /* 0x000fe200000006ff */
[----:B------:R-:W-:Y:S01]  /*1f80*/  FMUL.FTZ R192, R20, R189 ;  /* 0x000000bd14c07220 */ /* 0x000fe20000410000 */
[----:B------:R-:W-:Y:S01]  /*1f90*/  PRMT R142, R145, 0x7632, R142 ;  /* 0x00007632918e7816 */ /* 0x000fe2000000008e */
[----:B------:R-:W-:Y:S01]  /*1fa0*/  FADD.FTZ R193, -R199, R190 ;  /* 0x000000bec7c17221 */ /* 0x000fe20000010100 */
[----:B------:R-:W-:Y:S01]  /*1fb0*/  SHF.L.U32 R141, R0, 0x10, RZ ;  /* 0x00000010008d7819 */ /* 0x000fe200000006ff */
[-C--:B------:R-:W-:Y:S01]  /*1fc0*/  FMUL.FTZ R184, R184, R143.reuse ;  /* 0x0000008fb8b87220 */ /* 0x080fe20000410000 */
[----:B------:R-:W-:Y:S01]  /*1fd0*/  SHF.L.U32 R140, R140, 0x10, RZ ;  /* 0x000000108c8c7819 */ /* 0x000fe200000006ff */
[----:B------:R-:W-:Y:S01]  /*1fe0*/  FADD.FTZ R112, R112, R143 ;  /* 0x0000008f70707221 */ /* 0x000fe20000010000 */
[----:B------:R-:W-:Y:S01]  /*1ff0*/  FFMA.FTZ R80, R181, R143, R80 ;  /* 0x0000008fb5507223 */ /* 0x000fe20000010050 */
[----:B------:R-:W-:Y:S01]  /*2000*/  SHF.L.U32 R143, R2, 0x10, RZ ;  /* 0x00000010028f7819 */ /* 0x000fe200000006ff */
[----:B------:R-:W-:Y:S01]  /*2010*/  FADD.FTZ R199, -R199, R186 ;  /* 0x000000bac7c77221 */ /* 0x000fe20000010100 */
[----:B------:R-:W-:Y:S01]  /*2020*/  SHF.L.U32 R142, R142, 0x10, RZ ;  /* 0x000000108e8e7819 */ /* 0x000fe200000006ff */
[-C--:B------:R-:W-:Y:S01]  /*2030*/  FMUL.FTZ R189, R141, R140.reuse ;  /* 0x0000008c8dbd7220 */ /* 0x080fe20000410000 */
[----:B------:R-:W-:Y:S01]  /*2040*/  FADD.FTZ R113, R113, R140 ;  /* 0x0000008c71717221 */ /* 0x000fe20000010000 */
[----:B------:R-:W-:Y:S01]  /*2050*/  FFMA.FTZ R81, R192, R140, R81 ;  /* 0x0000008cc0517223 */ /* 0x000fe20000010051 */
[----:B------:R-:W-:Y:S01]  /*2060*/  SHF.L.U32 R145, R145, 0x10, RZ ;  /* 0x0000001091917819 */ /* 0x000fe200000006ff */
[----:B------:R-:W-:Y:S01]  /*2070*/  FADD.FTZ R140, R201, R184 ;  /* 0x000000b8c98c7221 */ /* 0x000fe20000010000 */
[----:B------:R-:W-:Y:S01]  /*2080*/  SHF.L.U32 R186, R53, 0x10, RZ ;  /* 0x0000001035ba7819 */ /* 0x000fe200000006ff */
[----:B------:R-:W-:Y:S01]  /*2090*/  FFMA.FTZ R141, R181, R184, R202 ;  /* 0x000000b8b58d7223 */ /* 0x000fe200000100ca */
[----:B------:R-:W-:Y:S01]  /*20a0*/  FMUL.FTZ R194, R20, R191 ;  /* 0x000000bf14c27220 */ /* 0x000fe20000410000 */
[-C--:B------:R-:W-:Y:S01]  /*20b0*/  FMUL.FTZ R191, R143, R142.reuse ;  /* 0x0000008e8fbf7220 */ /* 0x080fe20000410000 */
[----:B------:R-:W-:Y:S01]  /*20c0*/  FADD.FTZ R143, R140, R189 ;  /* 0x000000bd8c8f7221 */ /* 0x000fe20000010000 */
[----:B------:R-:W-:Y:S01]  /*20d0*/  FMUL.FTZ R183, R20, R185 ;  /* 0x000000b914b77220 */ /* 0x000fe20000410000 */
[----:B------:R-:W-:Y:S01]  /*20e0*/  FMUL.FTZ R186, R186, R145 ;  /* 0x00000091baba7220 */ /* 0x000fe20000410000 */
[----:B------:R-:W-:Y:S01]  /*20f0*/  FFMA.FTZ R140, R192, R189, R141 ;  /* 0x000000bdc08c7223 */ /* 0x000fe2000001008d */
[C---:B------:R-:W-:Y:S01]  /*2100*/  PRMT R144, R146.reuse, 0x7632, R144 ;  /* 0x0000763292907816 */ /* 0x040fe20000000090 */
[----:B------:R-:W-:Y:S01]  /*2110*/  FADD.FTZ R115, R115, R142 ;  /* 0x0000008e73737221 */ /* 0x000fe20000010000 */
[----:B------:R-:W-:Y:S01]  /*2120*/  SHF.L.U32 R187, R146, 0x10, RZ ;  /* 0x0000001092bb7819 */ /* 0x000fe200000006ff */
[----:B------:R-:W-:Y:S01]  /*2130*/  FFMA.FTZ R83, R194, R142, R83 ;  /* 0x0000008ec2537223 */ /* 0x000fe20000010053 */
[----:B------:R-:W-:Y:S01]  /*2140*/  SHF.L.U32 R188, R54, 0x10, RZ ;  /* 0x0000001036bc7819 */ /* 0x000fe200000006ff */
[----:B------:R-:W-:Y:S01]  /*2150*/  FADD.FTZ R142, R143, R186 ;  /* 0x000000ba8f8e7221 */ /* 0x000fe20000010000 */
[----:B------:R-:W-:Y:S01]  /*2160*/  FFMA.FTZ R141, R183, R186, R140 ;  /* 0x000000bab78d7223 */ /* 0x000fe2000001008c */
[----:B------:R-:W-:Y:S01]  /*2170*/  FMUL.FTZ R185, R20, R193 ;  /* 0x000000c114b97220 */ /* 0x000fe20000410000 */
[----:B------:R-:W-:Y:S01]  /*2180*/  SHF.L.U32 R193, R4, 0x10, RZ ;  /* 0x0000001004c17819 */ /* 0x000fe200000006ff */
[----:B------:R-:W-:Y:S01]  /*2190*/  FMUL.FTZ R188, R188, R187 ;  /* 0x000000bbbcbc7220 */ /* 0x000fe20000410000 */
[----:B------:R-:W-:Y:S01]  /*21a0*/  SHF.L.U32 R144, R144, 0x10, RZ ;  /* 0x0000001090907819 */ /* 0x000fe200000006ff */
[----:B------:R-:W-:Y:S01]  /*21b0*/  FADD.FTZ R143, R142, R191 ;  /* 0x000000bf8e8f7221 */ /* 0x000fe20000010000 */
[----:B------:R-:W-:Y:S01]  /*21c0*/  FFMA.FTZ R140, R194, R191, R141 ;  /* 0x000000bfc28c7223 */ /* 0x000fe2000001008d */
[C---:B------:R-:W-:Y:S01]  /*21d0*/  PRMT R146, R147.reuse, 0x7632, R146 ;  /* 0x0000763293927816 */ /* 0x040fe20000000092 */
[----:B------:R-:W-:Y:S01]  /*21e0*/  FMUL.FTZ R196, R20, R195 ;  /* 0x000000c314c47220 */ /* 0x000fe20000410000 */
[----:B------:R-:W-:Y:S01]  /*21f0*/  SHF.L.U32 R147, R147, 0x10, RZ ;  /* 0x0000001093937819 */ /* 0x000fe200000006ff */
[----:B------:R-:W-:Y:S01]  /*2200*/  FMUL.FTZ R193, R193, R144 ;  /* 0x00000090c1c17220 */ /* 0x000fe20000410000 */
[----:B------:R-:W-:Y:S01]  /*2210*/  SHF.L.U32 R190, R55, 0x10, RZ ;  /* 0x0000001037be7819 */ /* 0x000fe200000006ff */
[----:B------:R-:W-:Y:S01]  /*2220*/  FADD.FTZ R142, R143, R188 ;  /* 0x000000bc8f8e7221 */ /* 0x000fe20000010000 */
[----:B------:R-:W-:Y:S01]  /*2230*/  FFMA.FTZ R140, R185, R188, R140 ;  /* 0x000000bcb98c7223 */ /* 0x000fe2000001008c */
[----:B------:R-:W-:Y:S01]  /*2240*/  FADD.FTZ R114, R114, R145 ;  /* 0x0000009172727221 */ /* 0x000fe20000010000 */
[----:B------:R-:W-:Y:S01]  /*2250*/  FFMA.FTZ R82, R183, R145, R82 ;  /* 0x00000091b7527223 */ /* 0x000fe20000010052 */
[----:B------:R-:W-:Y:S01]  /*2260*/  FADD.FTZ R116, R116, R187 ;  /* 0x000000bb74747221 */ /* 0x000fe20000010000 */
[----:B------:R-:W-:Y:S01]  /*2270*/  FFMA.FTZ R84, R185, R187, R84 ;  /* 0x000000bbb9547223 */ /* 0x000fe20000010054 */
[----:B------:R-:W-:Y:S01]  /*2280*/  SHF.L.U32 R145, R5, 0x10, RZ ;  /* 0x0000001005917819 */ /* 0x000fe200000006ff */
[----:B------:R-:W-:Y:S01]  /*2290*/  FMUL.FTZ R187, R20, R203 ;  /* 0x000000cb14bb7220 */ /* 0x000fe20000410000 */
[----:B------:R-:W-:Y:S01]  /*22a0*/  SHF.L.U32 R146, R146, 0x10, RZ ;  /* 0x0000001092927819 */ /* 0x000fe200000006ff */
[----:B------:R-:W-:Y:S01]  /*22b0*/  FMUL.FTZ R190, R190, R147 ;  /* 0x00000093bebe7220 */ /* 0x000fe20000410000 */
[----:B------:R-:W-:Y:S01]  /*22c0*/  FADD.FTZ R141, R142, R193 ;  /* 0x000000c18e8d7221 */ /* 0x000fe20000010000 */
[----:B------:R-:W-:Y:S01]  /*22d0*/  FFMA.FTZ R140, R196, R193, R140 ;  /* 0x000000c1c48c7223 */ /* 0x000fe2000001008c */
[----:B------:R-:W-:Y:S01]  /*22e0*/  FMUL.FTZ R198, R20, R199 ;  /* 0x000000c714c67220 */ /* 0x000fe20000410000 */
[----:B------:R-:W-:Y:S01]  /*22f0*/  FMUL.FTZ R195, R145, R146 ;  /* 0x0000009291c37220 */ /* 0x000fe20000410000 */
[----:B------:R-:W-:Y:S01]  /*2300*/  FADD.FTZ R142, R141, R190 ;  /* 0x000000be8d8e7221 */ /* 0x000fe20000010000 */
        /* <DEDUP_REMOVED lines=9> */
[----:B------:R-:W-:Y:S06]  /*23a0*/  BRA `(.L_x_57) ;  /* 0x0000000000707947 */ /* 0x000fec0003800000 */
.L_x_50:
[----:B------:R-:W0:Y:S01]  /*23b0*/  LDC R23, c[0x0][0x388] ;  /* 0x0000e200ff177b82 */ /* 0x000e220000000800 */
[----:B------:R-:W-:-:S04]  /*23c0*/  UISETP.NE.U32.AND UP0, UPT, UR12, URZ, UPT ;  /* 0x000000ff0c00728c */ /* 0x000fc8000bf05070 */
[----:B------:R-:W-:Y:S01]  /*23d0*/  UISETP.NE.AND.EX UP0, UPT, UR13, URZ, UPT, UP0 ;  /* 0x000000ff0d00728c */ /* 0x000fe2000bf05300 */
[----:B0-----:R-:W-:-:S05]  /*23e0*/  IMAD R140, R18, R23, RZ ;  /* 0x00000017128c7224 */ /* 0x001fca00078e02ff */
[----:B------:R-:W-:-:S04]  /*23f0*/  SHF.R.S32.HI R141, RZ, 0x1f, R140 ;  /* 0x0000001fff8d7819 */ /* 0x000fc8000001148c */
[----:B------:R-:W-:-:S04]  /*2400*/  LEA.HI R140, R141, R140, RZ, 0x3 ;  /* 0x0000008c8d8c7211 */ /* 0x000fc800078f18ff */
[----:B------:R-:W-:Y:S01]  /*2410*/  LEA.HI.SX32 R200, R140, R199, 0x1d ;  /* 0x000000c78cc87211 */ /* 0x000fe200078feaff */
[----:B------:R-:W-:Y:S06]  /*2420*/  BRA.U !UP0, `(.L_x_57) ;  /* 0x0000000108507547 */ /* 0x000fec000b800000 */
[C---:B------:R-:W-:Y:S02]  /*2430*/  ISETP.GE.U32.AND P0, PT, R19.reuse, 0x80, PT ;  /* 0x000000801300780c */ /* 0x040fe40003f06070 */
[C---:B------:R-:W-:Y:S02]  /*2440*/  ISETP.GE.U32.AND P1, PT, R19.reuse, 0x100, PT ;  /* 0x000001001300780c */ /* 0x040fe40003f26070 */
[C---:B------:R-:W-:Y:S02]  /*2450*/  ISETP.GE.U32.AND P2, PT, R19.reuse, 0x180, PT ;  /* 0x000001801300780c */ /* 0x040fe40003f46070 */
[----:B------:R-:W-:Y:S02]  /*2460*/  ISETP.GE.U32.AND P4, PT, R19, 0x200, PT ;  /* 0x000002001300780c */ /* 0x000fe40003f86070 */
[----:B------:R-:W-:-:S05]  /*2470*/  MOV R199, R200 ;  /* 0x000000c800c77202 */ /* 0x000fca0000000f00 */
[----:B------:R-:W0:Y:S08]  /*2480*/  @P0 LDC.64 R144, c[0x0][0x438] ;  /* 0x00010e00ff900b82 */ /* 0x000e300000000a00 */
[----:B------:R-:W1:Y:S08]  /*2490*/  @P1 LDC.64 R146, c[0x0][0x438] ;  /* 0x00010e00ff921b82 */ /* 0x000e700000000a00 */
[----:B------:R-:W2:Y:S08]  /*24a0*/  @P2 LDC.64 R140, c[0x0][0x438] ;  /* 0x00010e00ff8c2b82 */ /* 0x000eb00000000a00 */
[----:B------:R-:W3:Y:S01]  /*24b0*/  @P4 LDC.64 R142, c[0x0][0x438] ;  /* 0x00010e00ff8e4b82 */ /* 0x000ee20000000a00 */
[C---:B0-----:R-:W-:Y:S01]  /*24c0*/  @P0 IMAD.WIDE.U32 R144, R199.reuse, 0x10, R144 ;  /* 0x00000010c7900825 */ /* 0x041fe200078e0090 */
[----:B------:R-:W-:-:S04]  /*24d0*/  @P0 IADD3 R199, PT, PT, R199, 0x80, RZ ;  /* 0x00000080c7c70810 */ /* 0x000fc80007ffe0ff */
[----:B------:R0:W5:Y:S01]  /*24e0*/  @P0 LDG.E.128 R120, desc[UR10][R144.64] ;  /* 0x0000000a90780981 */ /* 0x000162000c1e1d00 */
[C---:B-1----:R-:W-:Y:S01]  /*24f0*/  @P1 IMAD.WIDE.U32 R146, R199.reuse, 0x10, R146 ;  /* 0x00000010c7921825 */ /* 0x042fe200078e0092 */
[----:B------:R-:W-:-:S04]  /*2500*/  @P1 IADD3 R199, PT, PT, R199, 0x80, RZ ;  /* 0x00000080c7c71810 */ /* 0x000fc80007ffe0ff */
[----:B------:R0:W5:Y:S01]  /*2510*/  @P1 LDG.E.128 R124, desc[UR10][R146.64] ;  /* 0x0000000a927c1981 */ /* 0x000162000c1e1d00 */
[C---:B--2---:R-:W-:Y:S01]  /*2520*/  @P2 IMAD.WIDE.U32 R140, R199.reuse, 0x10, R140 ;  /* 0x00000010c78c2825 */ /* 0x044fe200078e008c */
[----:B------:R-:W-:-:S04]  /*2530*/  @P2 IADD3 R199, PT, PT, R199, 0x80, RZ ;  /* 0x00000080c7c72810 */ /* 0x000fc80007ffe0ff */
[----:B------:R0:W5:Y:S01]  /*2540*/  @P2 LDG.E.128 R36, desc[UR10][R140.64] ;  /* 0x0000000a8c242981 */ /* 0x000162000c1e1d00 */
[----:B---3--:R-:W-:-:S05]  /*2550*/  @P4 IMAD.WIDE.U32 R142, R199, 0x10, R142 ;  /* 0x00000010c78e4825 */ /* 0x008fca00078e008e */
[----:B------:R0:W5:Y:S02]  /*2560*/  @P4 LDG.E.128 R136, desc[UR10][R142.64] ;  /* 0x0000000a8e884981 */ /* 0x000164000c1e1d00 */
.L_x_57:
[----:B----4-:R-:W-:Y:S05]  /*2570*/  BSYNC.RECONVERGENT B0 ;  /* 0x0000000000007941 */ /* 0x010fea0003800200 */
.L_x_49:
[----:B0-----:R-:W0:Y:S01]  /*2580*/  SHFL.DOWN PT, R140, R201, 0x10, 0x1f ;  /* 0x0a001f00c98c7f89 */ /* 0x001e2200000e0000 */
[----:B------:R-:W-:Y:S03]  /*2590*/  BSSY.RECONVERGENT B0, `(.L_x_58) ;  /* 0x000001f000007945 */ /* 0x000fe60003800200 */
[----:B------:R-:W1:Y:S01]  /*25a0*/  SHFL.DOWN PT, R141, R202, 0x10, 0x1f ;  /* 0x0a001f00ca8d7f89 */ /* 0x000e6200000e0000 */
[----:B------:R-:W2:Y:S01]  /*25b0*/  S2R R199, SR_TID.X ;  /* 0x0000000000c77919 */ /* 0x000ea20000002100 */
[----:B0-----:R-:W-:Y:S01]  /*25c0*/  FADD.FTZ R140, R140, R201 ;  /* 0x000000c98c8c7221 */ /* 0x001fe20000010000 */
[----:B-1----:R-:W-:-:S04]  /*25d0*/  FADD.FTZ R141, R141, R202 ;  /* 0x000000ca8d8d7221 */ /* 0x002fc80000010000 */
[----:B------:R-:W0:Y:S04]  /*25e0*/  SHFL.DOWN PT, R143, R140, 0x8, 0x1f ;  /* 0x09001f008c8f7f89 */ /* 0x000e2800000e0000 */
[----:B------:R-:W1:Y:S01]  /*25f0*/  SHFL.DOWN PT, R142, R141, 0x8, 0x1f ;  /* 0x09001f008d8e7f89 */ /* 0x000e6200000e0000 */
[----:B--2---:R-:W-:Y:S01]  /*2600*/  LOP3.LUT P0, RZ, R199, 0x1f, RZ, 0xc0, !PT ;  /* 0x0000001fc7ff7812 */ /* 0x004fe2000780c0ff */
        /* <DEDUP_REMOVED lines=13> */
[----:B-1----:R-:W-:Y:S01]  /*26e0*/  FADD.FTZ R141, R146, R141 ;  /* 0x0000008d928d7221 */ /* 0x002fe20000010000 */
[----:B------:R-:W-:Y:S06]  /*26f0*/  @P0 BRA `(.L_x_59) ;  /* 0x0000000000200947 */ /* 0x000fec0003800000 */
[----:B------:R-:W0:Y:S01]  /*2700*/  S2UR UR5, SR_CgaCtaId ;  /* 0x00000000000579c3 */ /* 0x000e220000008800 */
[----:B------:R-:W-:Y:S01]  /*2710*/  UMOV UR4, 0x400 ;  /* 0x0000040000047882 */ /* 0x000fe20000000000 */
[----:B------:R-:W-:-:S04]  /*2720*/  SHF.R.U32.HI R142, RZ, 0x2, R199 ;  /* 0x00000002ff8e7819 */ /* 0x000fc800000116c7 */
[----:B------:R-:W-:Y:S01]  /*2730*/  LOP3.LUT R142, R142, 0x18, RZ, 0xc0, !PT ;  /* 0x000000188e8e7812 */ /* 0x000fe200078ec0ff */
[----:B0-----:R-:W-:-:S04]  /*2740*/  ULEA UR4, UR5, UR4, 0x18 ;  /* 0x0000000405047291 */ /* 0x001fc8000f8ec0ff */
[----:B------:R-:W-:Y:S02]  /*2750*/  UIADD3 UR5, UPT, UPT, UR4, 0x4020, URZ ;  /* 0x0000402004057890 */ /* 0x000fe4000fffe0ff */
[----:B------:R-:W-:-:S09]  /*2760*/  @!UP1 UIADD3 UR5, UPT, UPT, UR4, 0x4000, URZ ;  /* 0x0000400004059890 */ /* 0x000fd2000fffe0ff */
[----:B------:R0:W-:Y:S03]  /*2770*/  STS.64 [R142+UR5], R140 ;  /* 0x0000008c8e007988 */ /* 0x0001e60008000a05 */
.L_x_59:
[----:B------:R-:W-:Y:S05]  /*2780*/  BSYNC.RECONVERGENT B0 ;  /* 0x0000000000007941 */ /* 0x000fea0003800200 */
.L_x_58:
[----:B------:R-:W1:Y:S08]  /*2790*/  S2UR UR5, SR_CgaCtaId ;  /* 0x00000000000579c3 */ /* 0x000e700000008800 */
[----:B------:R-:W-:Y:S01]  /*27a0*/  BAR.SYNC.DEFER_BLOCKING 0x0 ;  /* 0x0000000000007b1d */ /* 0x000fe20000010000 */
[----:B-----5:R-:W-:Y:S02]  /*27b0*/  ISETP.GE.AND P2, PT, R197, 0x1, PT ;  /* 0x00000001c500780c */ /* 0x020fe40003f46270 */
[----:B------:R-:W-:-:S02]  /*27c0*/  ISETP.GE.U32.AND P1, PT, R19, 0x80, PT ;  /* 0x000000801300780c */ /* 0x000fc40003f26070 */
[----:B------:R-:W-:Y:S01]  /*27d0*/  ISETP.NE.AND P0, PT, RZ, UR9, PT ;  /* 0x00000009ff007c0c */ /* 0x000fe2000bf05270 */
[----:B------:R-:W-:Y:S01]  /*27e0*/  UMOV UR4, 0x400 ;  /* 0x0000040000047882 */ /* 0x000fe20000000000 */
[----:B------:R-:W-:Y:S07]  /*27f0*/  BSSY.RECONVERGENT B0, `(.L_x_60) ;  /* 0x0000150000007945 */ /* 0x000fee0003800200 */
[----:B------:R-:W-:-:S05]  /*2800*/  @P2 IADD3 R202, PT, PT, R197, -0x1, RZ ;  /* 0xffffffffc5ca2810 */ /* 0x000fca0007ffe0ff */
[----:B------:R-:W-:Y:S01]  /*2810*/  @P2 IMAD R202, R202, R23, RZ ;  /* 0x00000017caca2224 */ /* 0x000fe200078e02ff */
[----:B-1----:R-:W-:-:S04]  /*2820*/  ULEA UR4, UR5, UR4, 0x18 ;  /* 0x0000000405047291 */ /* 0x002fc8000f8ec0ff */
[----:B------:R-:W-:Y:S01]  /*2830*/  @P2 SHF.R.S32.HI R201, RZ, 0x1f, R202 ;  /* 0x0000001fffc92819 */ /* 0x000fe200000114ca */
[----:B------:R-:W-:-:S03]  /*2840*/  UIADD3 UR5, UPT, UPT, UR4, 0x4020, URZ ;  /* 0x0000402004057890 */ /* 0x000fc6000fffe0ff */
[----:B------:R-:W-:Y:S01]  /*2850*/  @P2 LEA.HI R202, R201, R202, RZ, 0x3 ;  /* 0x000000cac9ca2211 */ /* 0x000fe200078f18ff */
[----:B------:R-:W-:Y:S02]  /*2860*/  @!UP1 UIADD3 UR5, UPT, UPT, UR4, 0x4000, URZ ;  /* 0x0000400004059890 */ /* 0x000fe4000fffe0ff */
[----:B------:R-:W-:Y:S02]  /*2870*/  UIADD3 UR8, UPT, UPT, UR4, 0x4030, URZ ;  /* 0x0000403004087890 */ /* 0x000fe4000fffe0ff */
[----:B------:R-:W-:-:S05]  /*2880*/  @!UP1 UIADD3 UR8, UPT, UPT, UR4, 0x4010, URZ ;  /* 0x0000401004089890 */ /* 0x000fca000fffe0ff */
[----:B0-----:R-:W0:Y:S04]  /*2890*/  LDS.128 R140, [UR5] ;  /* 0x00000005ff8c7984 */ /* 0x001e280008000c00 */
[----:B------:R-:W1:Y:S01]  /*28a0*/  LDS.128 R144, [UR8] ;  /* 0x00000008ff907984 */ /* 0x000e620008000c00 */
[----:B0-----:R-:W-:Y:S01]  /*28b0*/  FADD.FTZ R197, RZ, R140 ;  /* 0x0000008cffc57221 */ /* 0x001fe20000010000 */
[----:B------:R-:W-:-:S03]  /*28c0*/  FADD.FTZ R140, RZ, R141 ;  /* 0x0000008dff8c7221 */ /* 0x000fc60000010000 */
[----:B------:R-:W-:Y:S01]  /*28d0*/  FADD.FTZ R141, R142, R197 ;  /* 0x000000c58e8d7221 */ /* 0x000fe20000010000 */
[----:B------:R-:W-:Y:S01]  /*28e0*/  FADD.FTZ R140, R143, R140 ;  /* 0x0000008c8f8c7221 */ /* 0x000fe20000010000 */
[----:B------:R-:W-:Y:S02]  /*28f0*/  HFMA2 R197, -RZ, RZ, 0, 0 ;  /* 0x00000000ffc57431 */ /* 0x000fe400000001ff */
[----:B-1----:R-:W-:Y:S01]  /*2900*/  FADD.FTZ R141, R141, R144 ;  /* 0x000000908d8d7221 */ /* 0x002fe20000010000 */
[----:B------:R-:W-:-:S03]  /*2910*/  FADD.FTZ R140, R140, R145 ;  /* 0x000000918c8c7221 */ /* 0x000fc60000010000 */
[----:B------:R-:W-:Y:S01]  /*2920*/  FADD.FTZ R141, R146, R141 ;  /* 0x0000008d928d7221 */ /* 0x000fe20000010000 */
[--C-:B------:R-:W-:Y:S01]  /*2930*/  FADD.FTZ R144, R147, R140.reuse ;  /* 0x0000008c93907221 */ /* 0x100fe20000010000 */
[----:B------:R-:W-:Y:S02]  /*2940*/  @P2 LEA.HI.SX32 R197, R202, R199, 0x1d ;  /* 0x000000c7cac52211 */ /* 0x000fe400078feaff */
[----:B------:R-:W-:Y:S01]  /*2950*/  FMUL.FTZ R145, R141, UR14 ;  /* 0x0000000e8d917c20 */ /* 0x000fe20008410000 */
[----:B------:R-:W-:Y:S01]  /*2960*/  PRMT R140, R121, 0x7632, R140 ;  /* 0x00007632798c7816 */ /* 0x000fe2000000008c */
[----:B------:R-:W-:Y:S01]  /*2970*/  FMUL.FTZ R144, R144, UR14 ;  /* 0x0000000e90907c20 */ /* 0x000fe20008410000 */
[----:B------:R-:W-:Y:S02]  /*2980*/  PRMT R141, R120, 0x7632, R141 ;  /* 0x00007632788d7816 */ /* 0x000fe4000000008d */
[----:B------:R-:W-:Y:S01]  /*2990*/  FSEL R145, R145, RZ, !P0 ;  /* 0x000000ff91917208 */ /* 0x000fe20004000000 */
[----:B------:R-:W-:Y:S06]  /*29a0*/  @!P1 BRA `(.L_x_61) ;  /* 0x0000001000d09947 */ /* 0x000fec0003800000 */
[----:B------:R-:W-:-:S04]  /*29b0*/  UISETP.NE.U32.AND UP0, UPT, UR12, URZ, UPT ;  /* 0x000000ff0c00728c */ /* 0x000fc8000bf05070 */
[----:B------:R-:W-:-:S09]  /*29c0*/  UISETP.NE.AND.EX UP0, UPT, UR13, URZ, UPT, UP0 ;  /* 0x000000ff0d00728c */ /* 0x000fd2000bf05300 */
[----:B------:R-:W-:Y:S05]  /*29d0*/  BRA.U UP0, `(.L_x_62) ;  /* 0x0000000900507547 */ /* 0x000fea000b800000 */
[----:B------:R-:W-:Y:S01]  /*29e0*/  UMOV UR4, UR6 ;  /* 0x0000000600047c82 */ /* 0x000fe20008000000 */
[----:B------:R-:W-:Y:S01]  /*29f0*/  UMOV UR5, UR7 ;  /* 0x0000000700057c82 */ /* 0x000fe20008000000 */
[----:B------:R-:W-:-:S04]  /*2a00*/  UISETP.NE.U32.AND UP0, UPT, UR4, URZ, UPT ;  /* 0x000000ff0400728c */ /* 0x000fc8000bf05070 */
[----:B------:R-:W-:-:S09]  /*2a10*/  UISETP.NE.AND.EX UP0, UPT, UR5, URZ, UPT, UP0 ;  /* 0x000000ff0500728c */ /* 0x000fd2000bf05300 */
[----:B------:R-:W-:Y:S05]  /*2a20*/  BRA.U UP0, `(.L_x_63) ;  /* 0x0000000500247547 */ /* 0x000fea000b800000 */
[----:B------:R-:W-:Y:S05]  /*2a30*/  @!P2 BRA `(.L_x_64) ;  /* 0x000000000020a947 */ /* 0x000fea0003800000 */
[----:B------:R-:W-:Y:S01]  /*2a40*/  FFMA.FTZ R141, R3, R144, R145 ;  /* 0x00000090038d7223 */ /* 0x000fe20000010091 */
[----:B------:R-:W-:-:S03]  /*2a50*/  ISETP.GT.AND P0, PT, R21, RZ, PT ;  /* 0x000000ff1500720c */ /* 0x000fc60003f04270 */
[----:B------:R-:W-:-:S04]  /*2a60*/  FADD.FTZ R141, R22, -R141 ;  /* 0x8000008d168d7221 */ /* 0x000fc80000010000 */
[----:B------:R-:W-:-:S05]  /*2a70*/  FMUL.FTZ R141, R20, R141 ;  /* 0x0000008d148d7220 */ /* 0x000fca0000410000 */
[----:B------:R-:W-:-:S05]  /*2a80*/  FSEL R141, R141, RZ, P0 ;  /* 0x000000ff8d8d7208 */ /* 0x000fca0000000000 */
[----:B------:R-:W-:-:S05]  /*2a90*/  FMUL.FTZ R141, R141, UR15 ;  /* 0x0000000f8d8d7c20 */ /* 0x000fca0008410000 */
[----:B------:R-:W-:-:S04]  /*2aa0*/  F2FP.BF16.F32.PACK_AB R141, RZ, R141 ;  /* 0x0000008dff8d723e */ /* 0x000fc800000010ff */
[----:B------:R-:W-:-:S07]  /*2ab0*/  PRMT R72, R141, 0x7610, R72 ;  /* 0x000076108d487816 */ /* 0x000fce0000000048 */
.L_x_64:
        /* <DEDUP_REMOVED lines=9> */
.L_x_65:
        /* <DEDUP_REMOVED lines=9> */
.L_x_66:
        /* <DEDUP_REMOVED lines=9> */
.L_x_67:
        /* <DEDUP_REMOVED lines=9> */
.L_x_68:
        /* <DEDUP_REMOVED lines=9> */
.L_x_69:
        /* <DEDUP_REMOVED lines=9> */
.L_x_70:
        /* <DEDUP_REMOVED lines=8> */
[----:B------:R-:W-:Y:S01]  /*2ea0*/  PRMT R75, R75, 0x5410, R141 ;  /* 0x000054104b4b7816 */ /* 0x000fe2000000008d */
[----:B------:R-:W-:Y:S06]  /*2eb0*/  BRA `(.L_x_71) ;  /* 0x0000000c00647947 */ /* 0x000fec0003800000 */
.L_x_63:
[----:B------:R-:W0:Y:S01]  /*2ec0*/  @P2 LDC R141, c[0x0][0x40c] ;  /* 0x00010300ff8d2b82 */ /* 0x000e220000000800 */
[-CC-:B------:R-:W-:Y:S01]  /*2ed0*/  FFMA.FTZ R78, R30, R144.reuse, R145.reuse ;  /* 0x000000901e4e7223 */ /* 0x180fe20000010091 */
[-CC-:B------:R-:W-:Y:S01]  /*2ee0*/  FFMA.FTZ R77, R3, R144.reuse, R145.reuse ;  /* 0x00000090034d7223 */ /* 0x180fe20000010091 */
[----:B------:R-:W-:Y:S01]  /*2ef0*/  ISETP.GT.AND P0, PT, R21, RZ, PT ;  /* 0x000000ff1500720c */ /* 0x000fe20003f04270 */
[-C--:B------:R-:W-:Y:S01]  /*2f00*/  FFMA.FTZ R143, R27, R144.reuse, R145 ;  /* 0x000000901b8f7223 */ /* 0x080fe20000010091 */
[----:B------:R-:W-:Y:S01]  /*2f10*/  FADD.FTZ R79, R31, -R78 ;  /* 0x8000004e1f4f7221 */ /* 0x000fe20000010000 */
[----:B------:R-:W-:Y:S01]  /*2f20*/  FADD.FTZ R77, R22, -R77 ;  /* 0x8000004d164d7221 */ /* 0x000fe20000010000 */
[-C--:B------:R-:W-:Y:S01]  /*2f30*/  FFMA.FTZ R147, R148, R144.reuse, R145 ;  /* 0x0000009094937223 */ /* 0x080fe20000010091 */
[----:B------:R-:W1:Y:S01]  /*2f40*/  @P2 LDC R76, c[0x0][0x40c] ;  /* 0x00010300ff4c2b82 */ /* 0x000e620000000800 */
[C---:B------:R-:W-:Y:S01]  /*2f50*/  FMUL.FTZ R79, R20.reuse, R79 ;  /* 0x0000004f144f7220 */ /* 0x040fe20000410000 */
[----:B------:R-:W-:Y:S01]  /*2f60*/  FMUL.FTZ R77, R20, R77 ;  /* 0x0000004d144d7220 */ /* 0x000fe20000410000 */
[----:B------:R-:W-:Y:S01]  /*2f70*/  FADD.FTZ R143, R26, -R143 ;  /* 0x8000008f1a8f7221 */ /* 0x000fe20000010000 */
[-CC-:B------:R-:W-:Y:S01]  /*2f80*/  FFMA.FTZ R205, R29, R144.reuse, R145.reuse ;  /* 0x000000901dcd7223 */ /* 0x180fe20000010091 */
[----:B------:R-:W-:Y:S01]  /*2f90*/  FFMA.FTZ R208, R150, R144, R145 ;  /* 0x0000009096d07223 */ /* 0x000fe20000010091 */
[----:B------:R-:W-:Y:S01]  /*2fa0*/  FSEL R202, R79, RZ, P0 ;  /* 0x000000ff4fca7208 */ /* 0x000fe20000000000 */
[----:B------:R-:W-:Y:S01]  /*2fb0*/  FMUL.FTZ R143, R20, R143 ;  /* 0x0000008f148f7220 */ /* 0x000fe20000410000 */
[----:B------:R-:W-:Y:S01]  /*2fc0*/  FSEL R201, R77, RZ, P0 ;  /* 0x000000ff4dc97208 */ /* 0x000fe20000000000 */
[----:B------:R-:W2:Y:S02]  /*2fd0*/  @P2 LDC R78, c[0x0][0x40c] ;  /* 0x00010300ff4e2b82 */ /* 0x000ea40000000800 */
[----:B0-----:R-:W-:-:S06]  /*2fe0*/  @P2 FMUL.FTZ R77, R202, R141 ;  /* 0x0000008dca4d2220 */ /* 0x001fcc0000410000 */
[----:B------:R-:W0:Y:S01]  /*2ff0*/  @P2 LDC R142, c[0x0][0x40c] ;  /* 0x00010300ff8e2b82 */ /* 0x000e220000000800 */
[----:B------:R-:W-:Y:S01]  /*3000*/  @P2 F2FP.BF16.F32.PACK_AB R140, RZ, R77 ;  /* 0x0000004dff8c223e */ /* 0x000fe200000010ff */
[----:B------:R-:W-:Y:S01]  /*3010*/  FFMA.FTZ R77, R25, R144, R145 ;  /* 0x00000090194d7223 */ /* 0x000fe20000010091 */
[----:B-1----:R-:W-:-:S05]  /*3020*/  @P2 FMUL.FTZ R76, R201, R76 ;  /* 0x0000004cc94c2220 */ /* 0x002fca0000410000 */
[----:B------:R-:W1:Y:S01]  /*3030*/  @P2 LDC R209, c[0x0][0x40c] ;  /* 0x00010300ffd12b82 */ /* 0x000e620000000800 */
[----:B------:R-:W-:Y:S01]  /*3040*/  FADD.FTZ R77, R24, -R77 ;  /* 0x8000004d184d7221 */ /* 0x000fe20000010000 */
[----:B------:R-:W-:-:S03]  /*3050*/  @P2 F2FP.BF16.F32.PACK_AB R79, RZ, R76 ;  /* 0x0000004cff4f223e */ /* 0x000fc600000010ff */
[----:B------:R-:W-:Y:S01]  /*3060*/  FMUL.FTZ R77, R20, R77 ;  /* 0x0000004d144d7220 */ /* 0x000fe20000410000 */
[----:B------:R-:W-:Y:S02]  /*3070*/  FFMA.FTZ R76, R32, R144, R145 ;  /* 0x00000090204c7223 */ /* 0x000fe40000010091 */
[----:B------:R-:W3:Y:S01]  /*3080*/  @P2 LDC R211, c[0x0][0x40c] ;  /* 0x00010300ffd32b82 */ /* 0x000ee20000000800 */
[----:B------:R-:W-:Y:S01]  /*3090*/  @P2 PRMT R72, R79, 0x7610, R72 ;  /* 0x000076104f482816 */ /* 0x000fe20000000048 */
[----:B------:R-:W-:Y:S01]  /*30a0*/  FADD.FTZ R141, R33, -R76 ;  /* 0x8000004c218d7221 */ /* 0x000fe20000010000 */
[----:B------:R-:W-:Y:S01]  /*30b0*/  FSEL R203, R77, RZ, P0 ;  /* 0x000000ff4dcb7208 */ /* 0x000fe20000000000 */
[----:B------:R-:W-:Y:S01]  /*30c0*/  FADD.FTZ R77, R34, -R147 ;  /* 0x80000093224d7221 */ /* 0x000fe20000010000 */
[----:B------:R-:W-:Y:S01]  /*30d0*/  FADD.FTZ R147, R28, -R205 ;  /* 0x800000cd1c937221 */ /* 0x000fe20000010000 */
[C---:B------:R-:W-:Y:S01]  /*30e0*/  FMUL.FTZ R141, R20.reuse, R141 ;  /* 0x0000008d148d7220 */ /* 0x040fe20000410000 */
[----:B------:R-:W-:Y:S01]  /*30f0*/  FSEL R205, R143, RZ, P0 ;  /* 0x000000ff8fcd7208 */ /* 0x000fe20000000000 */
[----:B------:R-:W4:Y:S01]  /*3100*/  @P2 LDC R146, c[0x0][0x40c] ;  /* 0x00010300ff922b82 */ /* 0x000f220000000800 */
[C---:B------:R-:W-:Y:S01]  /*3110*/  FMUL.FTZ R77, R20.reuse, R77 ;  /* 0x0000004d144d7220 */ /* 0x040fe20000410000 */
[----:B--2---:R-:W-:Y:S01]  /*3120*/  @P2 FMUL.FTZ R76, R203, R78 ;  /* 0x0000004ecb4c2220 */ /* 0x004fe20000410000 */
[----:B------:R-:W-:Y:S01]  /*3130*/  FSEL R204, R141, RZ, P0 ;  /* 0x000000ff8dcc7208 */ /* 0x000fe20000000000 */
[----:B------:R-:W-:Y:S01]  /*3140*/  FMUL.FTZ R147, R20, R147 ;  /* 0x0000009314937220 */ /* 0x000fe20000410000 */
[----:B------:R-:W-:-:S02]  /*3150*/  @P2 PRMT R72, R72, 0x5410, R140 ;  /* 0x0000541048482816 */ /* 0x000fc4000000008c */
[----:B------:R-:W-:Y:S01]  /*3160*/  FSEL R206, R77, RZ, P0 ;  /* 0x000000ff4dce7208 */ /* 0x000fe20000000000 */
[----:B0-----:R-:W-:Y:S01]  /*3170*/  @P2 FMUL.FTZ R77, R205, R142 ;  /* 0x0000008ecd4d2220 */ /* 0x001fe20000410000 */
[----:B------:R-:W-:Y:S01]  /*3180*/  @P2 F2FP.BF16.F32.PACK_AB R141, RZ, R76 ;  /* 0x0000004cff8d223e */ /* 0x000fe200000010ff */
[----:B-1----:R-:W-:Y:S01]  /*3190*/  @P2 FMUL.FTZ R76, R204, R209 ;  /* 0x000000d1cc4c2220 */ /* 0x002fe20000410000 */
[----:B------:R-:W-:Y:S02]  /*31a0*/  FSEL R207, R147, RZ, P0 ;  /* 0x000000ff93cf7208 */ /* 0x000fe40000000000 */
[----:B------:R-:W-:Y:S01]  /*31b0*/  @P2 F2FP.BF16.F32.PACK_AB R143, RZ, R77 ;  /* 0x0000004dff8f223e */ /* 0x000fe200000010ff */
[----:B------:R-:W-:Y:S01]  /*31c0*/  FADD.FTZ R77, R35, -R208 ;  /* 0x800000d0234d7221 */ /* 0x000fe20000010000 */
[----:B------:R-:W-:Y:S01]  /*31d0*/  @P2 F2FP.BF16.F32.PACK_AB R142, RZ, R76 ;  /* 0x0000004cff8e223e */ /* 0x000fe200000010ff */
[----:B---3--:R-:W-:Y:S01]  /*31e0*/  @P2 FMUL.FTZ R78, R206, R211 ;  /* 0x000000d3ce4e2220 */ /* 0x008fe20000410000 */
[----:B------:R-:W-:Y:S01]  /*31f0*/  F2FP.BF16.F32.PACK_AB R76, R202, R201 ;  /* 0x000000c9ca4c723e */ /* 0x000fe200000010ff */
[----:B------:R-:W-:Y:S01]  /*3200*/  FMUL.FTZ R201, R20, R77 ;  /* 0x0000004d14c97220 */ /* 0x000fe20000410000 */
[----:B------:R-:W-:-:S02]  /*3210*/  @P2 PRMT R73, R141, 0x7610, R73 ;  /* 0x000076108d492816 */ /* 0x000fc40000000049 */
[----:B------:R-:W-:Y:S02]  /*3220*/  @P2 PRMT R74, R143, 0x7610, R74 ;  /* 0x000076108f4a2816 */ /* 0x000fe4000000004a */
[----:B------:R-:W-:Y:S01]  /*3230*/  FSEL R140, R201, RZ, P0 ;  /* 0x000000ffc98c7208 */ /* 0x000fe20000000000 */
[----:B----4-:R-:W-:Y:S01]  /*3240*/  @P2 FMUL.FTZ R147, R207, R146 ;  /* 0x00000092cf932220 */ /* 0x010fe20000410000 */
[----:B------:R-:W-:Y:S02]  /*3250*/  @P2 F2FP.BF16.F32.PACK_AB R146, RZ, R78 ;  /* 0x0000004eff92223e */ /* 0x000fe400000010ff */
[----:B------:R-:W-:Y:S02]  /*3260*/  F2FP.BF16.F32.PACK_AB R77, R204, R203 ;  /* 0x000000cbcc4d723e */ /* 0x000fe400000010ff */
[----:B------:R-:W-:Y:S02]  /*3270*/  @P2 F2FP.BF16.F32.PACK_AB R147, RZ, R147 ;  /* 0x00000093ff93223e */ /* 0x000fe400000010ff */
[----:B------:R-:W-:-:S02]  /*3280*/  F2FP.BF16.F32.PACK_AB R78, R206, R205 ;  /* 0x000000cdce4e723e */ /* 0x000fc400000010ff */
[----:B------:R-:W-:Y:S02]  /*3290*/  @P2 PRMT R73, R73, 0x5410, R142 ;  /* 0x0000541049492816 */ /* 0x000fe4000000008e */
[----:B------:R-:W-:Y:S02]  /*32a0*/  F2FP.BF16.F32.PACK_AB R79, R140, R207 ;  /* 0x000000cf8c4f723e */ /* 0x000fe400000010ff */
[----:B------:R-:W-:Y:S02]  /*32b0*/  @P2 PRMT R74, R74, 0x5410, R146 ;  /* 0x000054104a4a2816 */ /* 0x000fe40000000092 */
[----:B------:R-:W-:Y:S01]  /*32c0*/  @P2 PRMT R75, R147, 0x7610, R75 ;  /* 0x00007610934b2816 */ /* 0x000fe2000000004b */
[----:B------:R-:W-:Y:S06]  /*32d0*/  @!P2 BRA `(.L_x_71) ;  /* 0x00000008005ca947 */ /* 0x000fec0003800000 */
[----:B------:R-:W-:-:S05]  /*32e0*/  FMUL.FTZ R140, R140, UR15 ;  /* 0x0000000f8c8c7c20 */ /* 0x000fca0008410000 */
[----:B------:R-:W-:-:S04]  /*32f0*/  F2FP.BF16.F32.PACK_AB R140, RZ, R140 ;  /* 0x0000008cff8c723e */ /* 0x000fc800000010ff */
[----:B------:R-:W-:Y:S01]  /*3300*/  PRMT R75, R75, 0x5410, R140 ;  /* 0x000054104b4b7816 */ /* 0x000fe2000000008c */
[----:B------:R-:W-:Y:S06]  /*3310*/  BRA `(.L_x_71) ;  /* 0x00000008004c7947 */ /* 0x000fec0003800000 */
.L_x_62:
[----:B------:R-:W-:Y:S01]  /*3320*/  UMOV UR4, UR6 ;  /* 0x0000000600047c82 */ /* 0x000fe20008000000 */
[----:B------:R-:W-:Y:S01]  /*3330*/  UMOV UR5, UR7 ;  /* 0x0000000700057c82 */ /* 0x000fe20008000000 */
[----:B------:R-:W-:-:S04]  /*3340*/  UISETP.NE.U32.AND UP0, UPT, UR4, URZ, UPT ;  /* 0x000000ff0400728c */ /* 0x000fc8000bf05070 */
[----:B------:R-:W-:-:S09]  /*3350*/  UISETP.NE.AND.EX UP0, UPT, UR5, URZ, UPT, UP0 ;  /* 0x000000ff0500728c */ /* 0x000fd2000bf05300 */
[----:B------:R-:W-:Y:S05]  /*3360*/  BRA.U UP0, `(.L_x_72) ;  /* 0x0000000500187547 */ /* 0x000fea000b800000 */
[----:B------:R-:W-:Y:S01]  /*3370*/  ISETP.GT.AND P0, PT, R21, RZ, PT ;  /* 0x000000ff1500720c */ /* 0x000fe20003f04270 */
[----:B------:R-:W0:Y:S01]  /*3380*/  @P2 LDC R142, c[0x0][0x40c] ;  /* 0x00010300ff8e2b82 */ /* 0x000e220000000800 */
[----:B------:R-:W-:Y:S02]  /*3390*/  SHF.L.U32 R143, R141, 0x10, RZ ;  /* 0x000000108d8f7819 */ /* 0x000fe400000006ff */
[----:B------:R-:W-:Y:S02]  /*33a0*/  SHF.L.U32 R141, R120, 0x10, RZ ;  /* 0x00000010788d7819 */ /* 0x000fe400000006ff */
[----:B------:R-:W-:-:S03]  /*33b0*/  SHF.L.U32 R205, R123, 0x10, RZ ;  /* 0x000000107bcd7819 */ /* 0x000fc600000006ff */
[----:B------:R-:W1:Y:S04]  /*33c0*/  @P2 LDC R202, c[0x0][0x40c] ;  /* 0x00010300ffca2b82 */ /* 0x000e680000000800 */
[-CC-:B------:R-:W-:Y:S01]  /*33d0*/  @P0 FFMA.FTZ R204, R32, R144.reuse, R145.reuse ;  /* 0x0000009020cc0223 */ /* 0x180fe20000010091 */
[-CC-:B------:R-:W-:Y:S01]  /*33e0*/  @P0 FFMA.FTZ R146, R30, R144.reuse, R145.reuse ;  /* 0x000000901e920223 */ /* 0x180fe20000010091 */
[----:B------:R-:W-:Y:S01]  /*33f0*/  @P0 SHF.L.U32 R147, R140, 0x10, RZ ;  /* 0x000000108c930819 */ /* 0x000fe200000006ff */
[----:B------:R-:W-:Y:S01]  /*3400*/  @P0 FFMA.FTZ R201, R3, R144, R145 ;  /* 0x0000009003c90223 */ /* 0x000fe20000010091 */
[----:B------:R-:W-:Y:S01]  /*3410*/  @!P0 PRMT R140, R121, 0x7632, R140 ;  /* 0x00007632798c8816 */ /* 0x000fe2000000008c */
[----:B------:R-:W-:Y:S01]  /*3420*/  @P0 FADD.FTZ R204, R33, -R204 ;  /* 0x800000cc21cc0221 */ /* 0x000fe20000010000 */
[----:B------:R-:W-:Y:S01]  /*3430*/  @P0 FADD.FTZ R146, R31, -R146 ;  /* 0x800000921f920221 */ /* 0x000fe20000010000 */
[----:B------:R-:W-:Y:S01]  /*3440*/  @P0 FADD.FTZ R201, R22, -R201 ;  /* 0x800000c916c90221 */ /* 0x000fe20000010000 */
[----:B------:R-:W-:Y:S01]  /*3450*/  @!P0 SHF.L.U32 R140, R140, 0x10, RZ ;  /* 0x000000108c8c8819 */ /* 0x000fe200000006ff */
[C---:B------:R-:W-:Y:S01]  /*3460*/  @P0 FFMA.FTZ R140, R20.reuse, R204, R147 ;  /* 0x000000cc148c0223 */ /* 0x040fe20000010093 */
[C---:B------:R-:W-:Y:S01]  /*3470*/  @P0 FFMA.FTZ R143, R20.reuse, R146, R143 ;  /* 0x00000092148f0223 */ /* 0x040fe2000001008f */
[----:B------:R-:W2:Y:S01]  /*3480*/  @P2 LDC R204, c[0x0][0x40c] ;  /* 0x00010300ffcc2b82 */ /* 0x000ea20000000800 */
[----:B------:R-:W-:Y:S01]  /*3490*/  @P0 FFMA.FTZ R141, R20, R201, R141 ;  /* 0x000000c9148d0223 */ /* 0x000fe2000001008d */
[-CC-:B------:R-:W-:Y:S01]  /*34a0*/  @P0 FFMA.FTZ R201, R25, R144.reuse, R145.reuse ;  /* 0x0000009019c90223 */ /* 0x180fe20000010091 */
[----:B------:R-:W-:Y:S01]  /*34b0*/  SHF.L.U32 R147, R121, 0x10, RZ ;  /* 0x0000001079937819 */ /* 0x000fe200000006ff */
[----:B------:R-:W-:Y:S01]  /*34c0*/  @P0 FFMA.FTZ R209, R27, R144, R145 ;  /* 0x000000901bd10223 */ /* 0x000fe20000010091 */
[----:B0-----:R-:W-:Y:S01]  /*34d0*/  @P2 FMUL.FTZ R141, R141, R142 ;  /* 0x0000008e8d8d2220 */ /* 0x001fe20000410000 */
[----:B------:R-:W-:Y:S01]  /*34e0*/  @P0 FADD.FTZ R201, R24, -R201 ;  /* 0x800000c918c90221 */ /* 0x000fe20000010000 */
[----:B------:R-:W-:Y:S01]  /*34f0*/  PRMT R142, R122, 0x7632, R142 ;  /* 0x000076327a8e7816 */ /* 0x000fe2000000008e */
[----:B------:R-:W0:Y:S01]  /*3500*/  @P2 LDC R146, c[0x0][0x40c] ;  /* 0x00010300ff922b82 */ /* 0x000e220000000800 */
[-C--:B------:R-:W-:Y:S01]  /*3510*/  @P0 FFMA.FTZ R211, R148, R144.reuse, R145 ;  /* 0x0000009094d30223 */ /* 0x080fe20000010091 */
[----:B------:R-:W-:Y:S01]  /*3520*/  @P0 FFMA.FTZ R147, R20, R201, R147 ;  /* 0x000000c914930223 */ /* 0x000fe20000010093 */
[----:B------:R-:W-:Y:S01]  /*3530*/  SHF.L.U32 R201, R122, 0x10, RZ ;  /* 0x000000107ac97819 */ /* 0x000fe200000006ff */
[----:B------:R-:W-:Y:S01]  /*3540*/  @P0 FFMA.FTZ R213, R29, R144, R145 ;  /* 0x000000901dd50223 */ /* 0x000fe20000010091 */
[----:B------:R-:W-:Y:S01]  /*3550*/  @P0 FADD.FTZ R209, R26, -R209 ;  /* 0x800000d11ad10221 */ /* 0x000fe20000010000 */
[----:B-1----:R-:W-:Y:S01]  /*3560*/  @P2 FMUL.FTZ R143, R143, R202 ;  /* 0x000000ca8f8f2220 */ /* 0x002fe20000410000 */
[----:B------:R-:W-:Y:S01]  /*3570*/  SHF.L.U32 R203, R142, 0x10, RZ ;  /* 0x000000108ecb7819 */ /* 0x000fe200000006ff */
[----:B------:R-:W1:Y:S01]  /*3580*/  @P2 LDC R207, c[0x0][0x40c] ;  /* 0x00010300ffcf2b82 */ /* 0x000e620000000800 */
[----:B------:R-:W-:Y:S01]  /*3590*/  @P0 FADD.FTZ R142, R34, -R211 ;  /* 0x800000d3228e0221 */ /* 0x000fe20000010000 */
[----:B------:R-:W-:Y:S01]  /*35a0*/  @P0 FADD.FTZ R202, R28, -R213 ;  /* 0x800000d51cca0221 */ /* 0x000fe20000010000 */
[C---:B------:R-:W-:Y:S01]  /*35b0*/  @P0 FFMA.FTZ R201, R20.reuse, R209, R201 ;  /* 0x000000d114c90223 */ /* 0x040fe200000100c9 */
[----:B------:R-:W-:Y:S01]  /*35c0*/  @P2 F2FP.BF16.F32.PACK_AB R141, RZ, R141 ;  /* 0x0000008dff8d223e */ /* 0x000fe200000010ff */
[C---:B------:R-:W-:Y:S01]  /*35d0*/  @P0 FFMA.FTZ R203, R20.reuse, R142, R203 ;  /* 0x0000008e14cb0223 */ /* 0x040fe200000100cb */
[----:B------:R-:W-:Y:S01]  /*35e0*/  @P0 FFMA.FTZ R205, R20, R202, R205 ;  /* 0x000000ca14cd0223 */ /* 0x000fe200000100cd */
[----:B------:R-:W-:Y:S01]  /*35f0*/  @P2 F2FP.BF16.F32.PACK_AB R143, RZ, R143 ;  /* 0x0000008fff8f223e */ /* 0x000fe200000010ff */
[----:B------:R-:W3:Y:S01]  /*3600*/  @P2 LDC R206, c[0x0][0x40c] ;  /* 0x00010300ffce2b82 */ /* 0x000ee20000000800 */
[----:B--2---:R-:W-:Y:S01]  /*3610*/  @P2 FMUL.FTZ R201, R201, R204 ;  /* 0x000000ccc9c92220 */ /* 0x004fe20000410000 */
[----:B------:R-:W-:-:S04]  /*3620*/  @P2 PRMT R72, R141, 0x7610, R72 ;  /* 0x000076108d482816 */ /* 0x000fc80000000048 */
[----:B------:R-:W-:Y:S02]  /*3630*/  @P2 F2FP.BF16.F32.PACK_AB R201, RZ, R201 ;  /* 0x000000c9ffc9223e */ /* 0x000fe400000010ff */
[----:B------:R-:W2:Y:S01]  /*3640*/  @P2 LDC R208, c[0x0][0x40c] ;  /* 0x00010300ffd02b82 */ /* 0x000ea20000000800 */
[----:B0-----:R-:W-:Y:S01]  /*3650*/  @P2 FMUL.FTZ R147, R147, R146 ;  /* 0x0000009293932220 */ /* 0x001fe20000410000 */
[----:B------:R-:W-:Y:S02]  /*3660*/  @P2 PRMT R74, R201, 0x7610, R74 ;  /* 0x00007610c94a2816 */ /* 0x000fe4000000004a */
[----:B------:R-:W-:Y:S02]  /*3670*/  @P2 PRMT R72, R72, 0x5410, R143 ;  /* 0x0000541048482816 */ /* 0x000fe4000000008f */
[----:B------:R-:W-:Y:S01]  /*3680*/  @P2 F2FP.BF16.F32.PACK_AB R147, RZ, R147 ;  /* 0x00000093ff93223e */ /* 0x000fe200000010ff */
[----:B-1----:R-:W-:-:S03]  /*3690*/  @P2 FMUL.FTZ R140, R140, R207 ;  /* 0x000000cf8c8c2220 */ /* 0x002fc60000410000 */
[----:B------:R-:W-:Y:S02]  /*36a0*/  @P2 PRMT R73, R147, 0x7610, R73 ;  /* 0x0000761093492816 */ /* 0x000fe40000000049 */
[----:B------:R-:W-:Y:S01]  /*36b0*/  @P2 F2FP.BF16.F32.PACK_AB R140, RZ, R140 ;  /* 0x0000008cff8c223e */ /* 0x000fe200000010ff */
[----:B---3--:R-:W-:-:S03]  /*36c0*/  @P2 FMUL.FTZ R203, R203, R206 ;  /* 0x000000cecbcb2220 */ /* 0x008fc60000410000 */
[----:B------:R-:W-:Y:S02]  /*36d0*/  @P2 PRMT R73, R73, 0x5410, R140 ;  /* 0x0000541049492816 */ /* 0x000fe4000000008c */
[----:B------:R-:W-:Y:S01]  /*36e0*/  @P2 F2FP.BF16.F32.PACK_AB R203, RZ, R203 ;  /* 0x000000cbffcb223e */ /* 0x000fe200000010ff */
[----:B--2---:R-:W-:-:S03]  /*36f0*/  @P2 FMUL.FTZ R205, R205, R208 ;  /* 0x000000d0cdcd2220 */ /* 0x004fc60000410000 */
[----:B------:R-:W-:Y:S02]  /*3700*/  @P2 PRMT R74, R74, 0x5410, R203 ;  /* 0x000054104a4a2816 */ /* 0x000fe400000000cb */
[----:B------:R-:W-:-:S04]  /*3710*/  @P2 F2FP.BF16.F32.PACK_AB R205, RZ, R205 ;  /* 0x000000cdffcd223e */ /* 0x000fc800000010ff */
[----:B------:R-:W-:Y:S01]  /*3720*/  @P2 PRMT R75, R205, 0x7610, R75 ;  /* 0x00007610cd4b2816 */ /* 0x000fe2000000004b */
[----:B------:R-:W-:Y:S06]  /*3730*/  @!P2 BRA `(.L_x_71) ;  /* 0x000000040044a947 */ /* 0x000fec0003800000 */
[----:B------:R-:W-:Y:S01]  /*3740*/  PRMT R140, R123, 0x7632, R140 ;  /* 0x000076327b8c7816 */ /* 0x000fe2000000008c */
[----:B------:R-:W-:-:S03]  /*3750*/  @P0 FFMA.FTZ R142, R150, R144, R145 ;  /* 0x00000090968e0223 */ /* 0x000fc60000010091 */
[----:B------:R-:W-:Y:S01]  /*3760*/  SHF.L.U32 R141, R140, 0x10, RZ ;  /* 0x000000108c8d7819 */ /* 0x000fe200000006ff */
[----:B------:R-:W-:-:S04]  /*3770*/  @P0 FADD.FTZ R142, R35, -R142 ;  /* 0x8000008e238e0221 */ /* 0x000fc80000010000 */
[----:B------:R-:W-:-:S04]  /*3780*/  @P0 FFMA.FTZ R141, R20, R142, R141 ;  /* 0x0000008e148d0223 */ /* 0x000fc8000001008d */
[----:B------:R-:W-:-:S05]  /*3790*/  FMUL.FTZ R141, R141, UR15 ;  /* 0x0000000f8d8d7c20 */ /* 0x000fca0008410000 */
[----:B------:R-:W-:-:S04]  /*37a0*/  F2FP.BF16.F32.PACK_AB R141, RZ, R141 ;  /* 0x0000008dff8d723e */ /* 0x000fc800000010ff */
[----:B------:R-:W-:Y:S01]  /*37b0*/  PRMT R75, R75, 0x5410, R141 ;  /* 0x000054104b4b7816 */ /* 0x000fe2000000008d */
[----:B------:R-:W-:Y:S06]  /*37c0*/  BRA `(.L_x_71) ;  /* 0x0000000400207947 */ /* 0x000fec0003800000 */
.L_x_72:
[----:B------:R-:W-:Y:S01]  /*37d0*/  ISETP.GT.AND P0, PT, R21, RZ, PT ;  /* 0x000000ff1500720c */ /* 0x000fe20003f04270 */
[----:B------:R-:W0:Y:S01]  /*37e0*/  @P2 LDC R142, c[0x0][0x40c] ;  /* 0x00010300ff8e2b82 */ /* 0x000e220000000800 */
[----:B------:R-:W-:Y:S01]  /*37f0*/  SHF.L.U32 R141, R141, 0x10, RZ ;  /* 0x000000108d8d7819 */ /* 0x000fe200000006ff */
[-C--:B------:R-:W-:Y:S01]  /*3800*/  @P3 FFMA.FTZ R79, R3, R144.reuse, R145 ;  /* 0x00000090034f3223 */ /* 0x080fe20000010091 */
[----:B------:R-:W-:Y:S02]  /*3810*/  SHF.L.U32 R77, R120, 0x10, RZ ;  /* 0x00000010784d7819 */ /* 0x000fe400000006ff */
[----:B------:R-:W-:Y:S01]  /*3820*/  PRMT R78, R122, 0x7632, R78 ;  /* 0x000076327a4e7816 */ /* 0x000fe2000000004e */
[----:B------:R-:W-:Y:S01]  /*3830*/  @P3 FADD.FTZ R79, R22, -R79 ;  /* 0x8000004f164f3221 */ /* 0x000fe20000010000 */
[----:B------:R-:W-:Y:S01]  /*3840*/  SHF.L.U32 R201, R122, 0x10, RZ ;  /* 0x000000107ac97819 */ /* 0x000fe200000006ff */
[----:B------:R-:W1:Y:S01]  /*3850*/  @P2 LDC R140, c[0x0][0x40c] ;  /* 0x00010300ff8c2b82 */ /* 0x000e620000000800 */
[----:B------:R-:W-:Y:S01]  /*3860*/  SHF.L.U32 R203, R78, 0x10, RZ ;  /* 0x000000104ecb7819 */ /* 0x000fe200000006ff */
[----:B------:R-:W-:Y:S01]  /*3870*/  @P3 FFMA.FTZ R77, R20, R79, R77 ;  /* 0x0000004f144d3223 */ /* 0x000fe2000001004d */
[----:B------:R-:W-:Y:S01]  /*3880*/  SHF.L.U32 R79, R121, 0x10, RZ ;  /* 0x00000010794f7819 */ /* 0x000fe200000006ff */
[-CC-:B------:R-:W-:Y:S01]  /*3890*/  @P0 FFMA.FTZ R76, R30, R144.reuse, R145.reuse ;  /* 0x000000901e4c0223 */ /* 0x180fe20000010091 */
[-CC-:B------:R-:W-:Y:S01]  /*38a0*/  @P0 FFMA.FTZ R207, R148, R144.reuse, R145.reuse ;  /* 0x0000009094cf0223 */ /* 0x180fe20000010091 */
[-CC-:B------:R-:W-:Y:S01]  /*38b0*/  @P0 FFMA.FTZ R143, R25, R144.reuse, R145.reuse ;  /* 0x00000090198f0223 */ /* 0x180fe20000010091 */
[----:B------:R-:W-:Y:S01]  /*38c0*/  @P0 FFMA.FTZ R205, R27, R144, R145 ;  /* 0x000000901bcd0223 */ /* 0x000fe20000010091 */
[----:B------:R-:W-:Y:S01]  /*38d0*/  @P0 FADD.FTZ R76, R31, -R76 ;  /* 0x8000004c1f4c0221 */ /* 0x000fe20000010000 */
[----:B------:R-:W2:Y:S01]  /*38e0*/  @P2 LDC R204, c[0x0][0x40c] ;  /* 0x00010300ffcc2b82 */ /* 0x000ea20000000800 */
[----:B------:R-:W-:Y:S01]  /*38f0*/  @P0 FADD.FTZ R78, R34, -R207 ;  /* 0x800000cf224e0221 */ /* 0x000fe20000010000 */
[----:B------:R-:W-:Y:S01]  /*3900*/  @P0 FADD.FTZ R143, R24, -R143 ;  /* 0x8000008f188f0221 */ /* 0x000fe20000010000 */
[C---:B------:R-:W-:Y:S01]  /*3910*/  @P0 FFMA.FTZ R141, R20.reuse, R76, R141 ;  /* 0x0000004c148d0223 */ /* 0x040fe2000001008d */
[----:B------:R-:W-:Y:S01]  /*3920*/  PRMT R76, R121, 0x7632, R76 ;  /* 0x00007632794c7816 */ /* 0x000fe2000000004c */
[C---:B------:R-:W-:Y:S01]  /*3930*/  @P0 FFMA.FTZ R203, R20.reuse, R78, R203 ;  /* 0x0000004e14cb0223 */ /* 0x040fe200000100cb */
[----:B------:R-:W-:Y:S01]  /*3940*/  @P0 FFMA.FTZ R79, R20, R143, R79 ;  /* 0x0000008f144f0223 */ /* 0x000fe2000001004f */
[-CC-:B------:R-:W-:Y:S01]  /*3950*/  @P0 FFMA.FTZ R78, R150, R144.reuse, R145.reuse ;  /* 0x00000090964e0223 */ /* 0x180fe20000010091 */
[----:B------:R-:W3:Y:S01]  /*3960*/  @P2 LDC R206, c[0x0][0x40c] ;  /* 0x00010300ffce2b82 */ /* 0x000ee20000000800 */
[----:B------:R-:W-:Y:S01]  /*3970*/  SHF.L.U32 R146, R76, 0x10, RZ ;  /* 0x000000104c927819 */ /* 0x000fe200000006ff */
[-CC-:B------:R-:W-:Y:S01]  /*3980*/  @P0 FFMA.FTZ R76, R32, R144.reuse, R145.reuse ;  /* 0x00000090204c0223 */ /* 0x180fe20000010091 */
[----:B------:R-:W-:Y:S01]  /*3990*/  @P0 FFMA.FTZ R143, R29, R144, R145 ;  /* 0x000000901d8f0223 */ /* 0x000fe20000010091 */
[----:B------:R-:W-:Y:S01]  /*39a0*/  @P0 FADD.FTZ R210, R35, -R78 ;  /* 0x8000004e23d20221 */ /* 0x000fe20000010000 */
[----:B0-----:R-:W-:Y:S01]  /*39b0*/  @P2 FMUL.FTZ R78, R141, R142 ;  /* 0x0000008e8d4e2220 */ /* 0x001fe20000410000 */
[----:B------:R-:W-:Y:S01]  /*39c0*/  @P0 FADD.FTZ R147, R33, -R76 ;  /* 0x8000004c21930221 */ /* 0x000fe20000010000 */
[----:B------:R-:W-:Y:S01]  /*39d0*/  @P0 FADD.FTZ R76, R26, -R205 ;  /* 0x800000cd1a4c0221 */ /* 0x000fe20000010000 */
[----:B------:R-:W0:Y:S01]  /*39e0*/  @P2 LDC R202, c[0x0][0x40c] ;  /* 0x00010300ffca2b82 */ /* 0x000e220000000800 */
[C---:B------:R-:W-:Y:S01]  /*39f0*/  SHF.L.U32 R205, R123.reuse, 0x10, RZ ;  /* 0x000000107bcd7819 */ /* 0x040fe200000006ff */
[C---:B------:R-:W-:Y:S01]  /*3a00*/  @P0 FFMA.FTZ R146, R20.reuse, R147, R146 ;  /* 0x0000009314920223 */ /* 0x040fe20000010092 */
[----:B------:R-:W-:Y:S01]  /*3a10*/  @P0 FFMA.FTZ R201, R20, R76, R201 ;  /* 0x0000004c14c90223 */ /* 0x000fe200000100c9 */
[----:B------:R-:W-:Y:S01]  /*3a20*/  PRMT R76, R123, 0x7632, R76 ;  /* 0x000076327b4c7816 */ /* 0x000fe2000000004c */
[----:B------:R-:W-:Y:S01]  /*3a30*/  @P0 FADD.FTZ R147, R28, -R143 ;  /* 0x8000008f1c930221 */ /* 0x000fe20000010000 */
[----:B------:R-:W-:-:S02]  /*3a40*/  @P2 F2FP.BF16.F32.PACK_AB R142, RZ, R78 ;  /* 0x0000004eff8e223e */ /* 0x000fc400000010ff */
[----:B------:R-:W4:Y:S01]  /*3a50*/  @P2 LDC R208, c[0x0][0x40c] ;  /* 0x00010300ffd02b82 */ /* 0x000f220000000800 */
[----:B------:R-:W-:Y:S01]  /*3a60*/  SHF.L.U32 R207, R76, 0x10, RZ ;  /* 0x000000104ccf7819 */ /* 0x000fe200000006ff */
[C---:B------:R-:W-:Y:S01]  /*3a70*/  @P0 FFMA.FTZ R205, R20.reuse, R147, R205 ;  /* 0x0000009314cd0223 */ /* 0x040fe200000100cd */
[----:B-1----:R-:W-:Y:S01]  /*3a80*/  @P2 FMUL.FTZ R76, R77, R140 ;  /* 0x0000008c4d4c2220 */ /* 0x002fe20000410000 */
[----:B--2---:R-:W-:Y:S02]  /*3a90*/  @P2 FMUL.FTZ R78, R201, R204 ;  /* 0x000000ccc94e2220 */ /* 0x004fe40000410000 */
[----:B------:R-:W-:Y:S02]  /*3aa0*/  @P0 FFMA.FTZ R207, R20, R210, R207 ;  /* 0x000000d214cf0223 */ /* 0x000fe400000100cf */
[----:B------:R-:W1:Y:S01]  /*3ab0*/  @P2 LDC R209, c[0x0][0x40c] ;  /* 0x00010300ffd12b82 */ /* 0x000e620000000800 */
[----:B---3--:R-:W-:Y:S01]  /*3ac0*/  @P2 FMUL.FTZ R204, R203, R206 ;  /* 0x000000cecbcc2220 */ /* 0x008fe20000410000 */
[----:B------:R-:W-:-:S04]  /*3ad0*/  @P2 F2FP.BF16.F32.PACK_AB R140, RZ, R76 ;  /* 0x0000004cff8c223e */ /* 0x000fc800000010ff */
[----:B------:R-:W-:Y:S02]  /*3ae0*/  @P2 F2FP.BF16.F32.PACK_AB R204, RZ, R204 ;  /* 0x000000ccffcc223e */ /* 0x000fe400000010ff */
[----:B------:R-:W2:Y:S01]  /*3af0*/  @P2 LDC R212, c[0x0][0x40c] ;  /* 0x00010300ffd42b82 */ /* 0x000ea20000000800 */
[----:B0-----:R-:W-:Y:S01]  /*3b00*/  @P2 FMUL.FTZ R143, R79, R202 ;  /* 0x000000ca4f8f2220 */ /* 0x001fe20000410000 */
[----:B------:R-:W-:Y:S02]  /*3b10*/  @P2 F2FP.BF16.F32.PACK_AB R202, RZ, R78 ;  /* 0x0000004effca223e */ /* 0x000fe400000010ff */
[----:B------:R-:W-:Y:S02]  /*3b20*/  @P2 PRMT R72, R140, 0x7610, R72 ;  /* 0x000076108c482816 */ /* 0x000fe40000000048 */
[----:B------:R-:W-:Y:S01]  /*3b30*/  @P2 F2FP.BF16.F32.PACK_AB R143, RZ, R143 ;  /* 0x0000008fff8f223e */ /* 0x000fe200000010ff */
[----:B----4-:R-:W-:Y:S01]  /*3b40*/  @P2 FMUL.FTZ R206, R205, R208 ;  /* 0x000000d0cdce2220 */ /* 0x010fe20000410000 */
[----:B------:R-:W-:-:S02]  /*3b50*/  @P2 PRMT R74, R202, 0x7610, R74 ;  /* 0x00007610ca4a2816 */ /* 0x000fc4000000004a */
[----:B------:R-:W-:Y:S02]  /*3b60*/  @P2 PRMT R73, R143, 0x7610, R73 ;  /* 0x000076108f492816 */ /* 0x000fe40000000049 */
[----:B------:R-:W-:Y:S02]  /*3b70*/  @P2 F2FP.BF16.F32.PACK_AB R206, RZ, R206 ;  /* 0x000000ceffce223e */ /* 0x000fe400000010ff */
[----:B------:R-:W-:Y:S01]  /*3b80*/  F2FP.BF16.F32.PACK_AB R78, R203, R201 ;  /* 0x000000c9cb4e723e */ /* 0x000fe200000010ff */
[----:B-1----:R-:W-:Y:S01]  /*3b90*/  @P2 FMUL.FTZ R76, R146, R209 ;  /* 0x000000d1924c2220 */ /* 0x002fe20000410000 */
[----:B------:R-:W-:Y:S02]  /*3ba0*/  @P2 PRMT R75, R206, 0x7610, R75 ;  /* 0x00007610ce4b2816 */ /* 0x000fe4000000004b */
[----:B------:R-:W-:Y:S02]  /*3bb0*/  @P2 PRMT R72, R72, 0x5410, R142 ;  /* 0x0000541048482816 */ /* 0x000fe4000000008e */
[----:B------:R-:W-:-:S02]  /*3bc0*/  @P2 F2FP.BF16.F32.PACK_AB R147, RZ, R76 ;  /* 0x0000004cff93223e */ /* 0x000fc400000010ff */
[----:B------:R-:W-:Y:S01]  /*3bd0*/  F2FP.BF16.F32.PACK_AB R76, R141, R77 ;  /* 0x0000004d8d4c723e */ /* 0x000fe200000010ff */
[C---:B--2---:R-:W-:Y:S01]  /*3be0*/  @P2 FMUL.FTZ R208, R207.reuse, R212 ;  /* 0x000000d4cfd02220 */ /* 0x044fe20000410000 */
[----:B------:R-:W-:Y:S02]  /*3bf0*/  F2FP.BF16.F32.PACK_AB R77, R146, R79 ;  /* 0x0000004f924d723e */ /* 0x000fe400000010ff */
[----:B------:R-:W-:Y:S02]  /*3c00*/  F2FP.BF16.F32.PACK_AB R79, R207, R205 ;  /* 0x000000cdcf4f723e */ /* 0x000fe400000010ff */
[----:B------:R-:W-:Y:S02]  /*3c10*/  @P2 F2FP.BF16.F32.PACK_AB R208, RZ, R208 ;  /* 0x000000d0ffd0223e */ /* 0x000fe400000010ff */
[----:B------:R-:W-:Y:S02]  /*3c20*/  @P2 PRMT R73, R73, 0x5410, R147 ;  /* 0x0000541049492816 */ /* 0x000fe40000000093 */
[----:B------:R-:W-:-:S02]  /*3c30*/  @P2 PRMT R74, R74, 0x5410, R204 ;  /* 0x000054104a4a2816 */ /* 0x000fc400000000cc */
[----:B------:R-:W-:-:S07]  /*3c40*/  @P2 PRMT R75, R75, 0x5410, R208 ;  /* 0x000054104b4b2816 */ /* 0x000fce00000000d0 */
.L_x_71:
[----:B------:R-:W-:Y:S01]  /*3c50*/  ISETP.NE.U32.AND P0, PT, RZ, UR4, PT ;  /* 0x00000004ff007c0c */ /* 0x000fe2000bf05070 */
[----:B------:R-:W0:Y:S03]  /*3c60*/  @P2 LDC.64 R140, c[0x0][0x468] ;  /* 0x00011a00ff8c2b82 */ /* 0x000e260000000a00 */
[----:B------:R-:W-:-:S13]  /*3c70*/  ISETP.NE.AND.EX P0, PT, RZ, UR5, PT, P0 ;  /* 0x00000005ff007c0c */ /* 0x000fda000bf05300 */
[----:B------:R-:W1:Y:S01]  /*3c80*/  @P0 LDC.64 R142, c[0x0][0x478] ;  /* 0x00011e00ff8e0b82 */ /* 0x000e620000000a00 */
[C---:B0-----:R-:W-:Y:S01]  /*3c90*/  @P2 IMAD.WIDE.U32 R140, R197.reuse, 0x10, R140 ;  /* 0x00000010c58c2825 */ /* 0x041fe200078e008c */
[----:B------:R-:W-:-:S03]  /*3ca0*/  IADD3 R197, PT, PT, R197, 0x80, RZ ;  /* 0x00000080c5c57810 */ /* 0x000fc60007ffe0ff */
[C---:B-1----:R-:W-:Y:S01]  /*3cb0*/  @P0 IMAD.WIDE.U32 R142, R200.reuse, 0x10, R142 ;  /* 0x00000010c88e0825 */ /* 0x042fe200078e008e */
[----:B------:R-:W-:-:S04]  /*3cc0*/  IADD3 R200, PT, PT, R200, 0x80, RZ ;  /* 0x00000080c8c87810 */ /* 0x000fc80007ffe0ff */
[----:B------:R0:W-:Y:S04]  /*3cd0*/  @P0 STG.E.128 desc[UR10][R142.64], R76 ;  /* 0x0000004c8e000986 */ /* 0x0001e8000c101d0a */
[----:B------:R0:W-:Y:S02]  /*3ce0*/  @P2 STG.E.128 desc[UR10][R140.64], R72 ;  /* 0x000000488c002986 */ /* 0x0001e4000c101d0a */
.L_x_61:
[----:B------:R-:W-:Y:S05]  /*3cf0*/  BSYNC.RECONVERGENT B0 ;  /* 0x0000000000007941 */ /* 0x000fea0003800200 */
.L_x_60:
[----:B------:R-:W-:Y:S01]  /*3d00*/  ISETP.GE.U32.AND P3, PT, R19, 0x100, PT ;  /* 0x000001001300780c */ /* 0x000fe20003f66070 */
[----:B------:R-:W-:-:S12]  /*3d10*/  BSSY.RECONVERGENT B0, `(.L_x_73) ;  /* 0x0000133000007945 */ /* 0x000fd80003800200 */
[----:B------:R-:W-:Y:S05]  /*3d20*/  @!P3 BRA `(.L_x_74) ;  /* 0x0000001000c4b947 */ /* 0x000fea0003800000 */
[----:B------:R-:W-:-:S04]  /*3d30*/  UISETP.NE.U32.AND UP0, UPT, UR12, URZ, UPT ;  /* 0x000000ff0c00728c */ /* 0x000fc8000bf05070 */
[----:B------:R-:W-:-:S09]  /*3d40*/  UISETP.NE.AND.EX UP0, UPT, UR13, URZ, UPT, UP0 ;  /* 0x000000ff0d00728c */ /* 0x000fd2000bf05300 */
[----:B------:R-:W-:Y:S05]  /*3d50*/  BRA.U !UP0, `(.L_x_75) ;  /* 0x0000000908507547 */ /* 0x000fea000b800000 */
[----:B------:R-:W-:-:S04]  /*3d60*/  UISETP.NE.U32.AND UP0, UPT, UR6, URZ, UPT ;  /* 0x000000ff0600728c */ /* 0x000fc8000bf05070 */
[----:B------:R-:W-:-:S06]  /*3d70*/  UISETP.NE.AND.EX UP0, UPT, UR7, URZ, UPT, UP0 ;  /* 0x000000ff0700728c */ /* 0x000fcc000bf05300 */
[----:B------:R-:W-:-:S13]  /*3d80*/  PLOP3.LUT P0, PT, PT, PT, UP0, 0x80, 0x8 ;  /* 0x000000000008781c */ /* 0x000fda0003f0f008 */
[----:B------:R-:W-:Y:S05]  /*3d90*/  @!P0 BRA `(.L_x_76) ;  /* 0x0000000400288947 */ /* 0x000fea0003800000 */
[----:B------:R-:W-:Y:S01]  /*3da0*/  ISETP.GT.AND P4, PT, R21, RZ, PT ;  /* 0x000000ff1500720c */ /* 0x000fe20003f84270 */
[----:B------:R-:W1:Y:S01]  /*3db0*/  @P2 LDC R146, c[0x0][0x40c] ;  /* 0x00010300ff922b82 */ /* 0x000e620000000800 */
[C---:B0-----:R-:W-:Y:S02]  /*3dc0*/  PRMT R76, R124.reuse, 0x7632, R76 ;  /* 0x000076327c4c7816 */ /* 0x041fe4000000004c */
[----:B------:R-:W-:Y:S02]  /*3dd0*/  SHF.L.U32 R77, R124, 0x10, RZ ;  /* 0x000000107c4d7819 */ /* 0x000fe400000006ff */
[----:B------:R-:W-:Y:S02]  /*3de0*/  SHF.L.U32 R78, R76, 0x10, RZ ;  /* 0x000000104c4e7819 */ /* 0x000fe400000006ff */
[----:B------:R-:W-:Y:S01]  /*3df0*/  PRMT R76, R125, 0x7632, R76 ;  /* 0x000076327d4c7816 */ /* 0x000fe2000000004c */
[----:B------:R-:W0:Y:S01]  /*3e00*/  @P2 LDC R202, c[0x0][0x40c] ;  /* 0x00010300ffca2b82 */ /* 0x000e220000000800 */
[----:B------:R-:W-:-:S02]  /*3e10*/  SHF.L.U32 R147, R126, 0x10, RZ ;  /* 0x000000107e937819 */ /* 0x000fc400000006ff */
[----:B------:R-:W-:Y:S01]  /*3e20*/  SHF.L.U32 R143, R76, 0x10, RZ ;  /* 0x000000104c8f7819 */ /* 0x000fe200000006ff */
[-CC-:B------:R-:W-:Y:S01]  /*3e30*/  @P4 FFMA.FTZ R79, R149, R144.reuse, R145.reuse ;  /* 0x00000090954f4223 */ /* 0x180fe20000010091 */
[-CC-:B------:R-:W-:Y:S01]  /*3e40*/  @P4 FFMA.FTZ R140, R160, R144.reuse, R145.reuse ;  /* 0x00000090a08c4223 */ /* 0x180fe20000010091 */
[----:B------:R-:W-:Y:S01]  /*3e50*/  PRMT R76, R126, 0x7632, R76 ;  /* 0x000076327e4c7816 */ /* 0x000fe2000000004c */
[-C--:B------:R-:W-:Y:S01]  /*3e60*/  @P4 FFMA.FTZ R201, R155, R144.reuse, R145 ;  /* 0x000000909bc94223 */ /* 0x080fe20000010091 */
[----:B------:R-:W-:Y:S01]  /*3e70*/  @P4 FADD.FTZ R79, R152, -R79 ;  /* 0x8000004f984f4221 */ /* 0x000fe20000010000 */
[----:B------:R-:W-:Y:S01]  /*3e80*/  @P4 FADD.FTZ R141, R157, -R140 ;  /* 0x8000008c9d8d4221 */ /* 0x000fe20000010000 */
[----:B------:R-:W2:Y:S01]  /*3e90*/  @P2 LDC R208, c[0x0][0x40c] ;  /* 0x00010300ffd02b82 */ /* 0x000ea20000000800 */
[-C--:B------:R-:W-:Y:S01]  /*3ea0*/  @P4 FFMA.FTZ R140, R162, R144.reuse, R145 ;  /* 0x00000090a28c4223 */ /* 0x080fe20000010091 */
[C---:B------:R-:W-:Y:S01]  /*3eb0*/  @P4 FFMA.FTZ R77, R20.reuse, R79, R77 ;  /* 0x0000004f144d4223 */ /* 0x040fe2000001004d */
[-C--:B------:R-:W-:Y:S01]  /*3ec0*/  @P4 FFMA.FTZ R79, R151, R144.reuse, R145 ;  /* 0x00000090974f4223 */ /* 0x080fe20000010091 */
[----:B------:R-:W-:Y:S01]  /*3ed0*/  @P4 FFMA.FTZ R78, R20, R141, R78 ;  /* 0x0000008d144e4223 */ /* 0x000fe2000001004e */
[----:B------:R-:W-:Y:S01]  /*3ee0*/  SHF.L.U32 R141, R125, 0x10, RZ ;  /* 0x000000107d8d7819 */ /* 0x000fe200000006ff */
[----:B------:R-:W-:Y:S01]  /*3ef0*/  @P4 FADD.FTZ R140, R159, -R140 ;  /* 0x8000008c9f8c4221 */ /* 0x000fe20000010000 */
[----:B------:R-:W-:Y:S01]  /*3f00*/  @P4 FADD.FTZ R79, R154, -R79 ;  /* 0x8000004f9a4f4221 */ /* 0x000fe20000010000 */
[----:B------:R-:W3:Y:S01]  /*3f10*/  @P2 LDC R204, c[0x0][0x40c] ;  /* 0x00010300ffcc2b82 */ /* 0x000ee20000000800 */
[----:B------:R-:W-:Y:S01]  /*3f20*/  SHF.L.U32 R203, R76, 0x10, RZ ;  /* 0x000000104ccb7819 */ /* 0x000fe200000006ff */
[-C--:B------:R-:W-:Y:S01]  /*3f30*/  @P4 FFMA.FTZ R76, R164, R144.reuse, R145 ;  /* 0x00000090a44c4223 */ /* 0x080fe20000010091 */
[C---:B------:R-:W-:Y:S01]  /*3f40*/  @P4 FFMA.FTZ R141, R20.reuse, R79, R141 ;  /* 0x0000004f148d4223 */ /* 0x040fe2000001008d */
[----:B------:R-:W-:Y:S01]  /*3f50*/  @P4 FFMA.FTZ R79, R153, R144, R145 ;  /* 0x00000090994f4223 */ /* 0x000fe20000010091 */
[----:B------:R-:W-:Y:S01]  /*3f60*/  @P4 FFMA.FTZ R143, R20, R140, R143 ;  /* 0x0000008c148f4223 */ /* 0x000fe2000001008f */
[----:B------:R-:W-:Y:S01]  /*3f70*/  @P4 FFMA.FTZ R140, R166, R144, R145 ;  /* 0x00000090a68c4223 */ /* 0x000fe20000010091 */
[----:B------:R-:W-:Y:S01]  /*3f80*/  @P4 FADD.FTZ R142, R158, -R201 ;  /* 0x800000c99e8e4221 */ /* 0x000fe20000010000 */
[----:B------:R-:W4:Y:S01]  /*3f90*/  @P2 LDC R207, c[0x0][0x40c] ;  /* 0x00010300ffcf2b82 */ /* 0x000f220000000800 */
[----:B------:R-:W-:Y:S01]  /*3fa0*/  @P4 FADD.FTZ R79, R156, -R79 ;  /* 0x8000004f9c4f4221 */ /* 0x000fe20000010000 */
[----:B------:R-:W-:Y:S01]  /*3fb0*/  SHF.L.U32 R205, R127, 0x10, RZ ;  /* 0x000000107fcd7819 */ /* 0x000fe200000006ff */
[----:B------:R-:W-:-:S02]  /*3fc0*/  @P4 FADD.FTZ R201, R163, -R140 ;  /* 0x8000008ca3c94221 */ /* 0x000fc40000010000 */
[C---:B------:R-:W-:Y:S01]  /*3fd0*/  @P4 FFMA.FTZ R147, R20.reuse, R79, R147 ;  /* 0x0000004f14934223 */ /* 0x040fe20000010093 */
[----:B------:R-:W-:Y:S01]  /*3fe0*/  PRMT R79, R127, 0x7632, R79 ;  /* 0x000076327f4f7816 */ /* 0x000fe2000000004f */
[----:B------:R-:W-:Y:S01]  /*3ff0*/  @P4 FFMA.FTZ R205, R20, R142, R205 ;  /* 0x0000008e14cd4223 */ /* 0x000fe200000100cd */
[----:B------:R-:W5:Y:S02]  /*4000*/  @P2 LDC R210, c[0x0][0x40c] ;  /* 0x00010300ffd22b82 */ /* 0x000f640000000800 */
[----:B------:R-:W-:Y:S01]  /*4010*/  SHF.L.U32 R206, R79, 0x10, RZ ;  /* 0x000000104fce7819 */ /* 0x000fe200000006ff */
[----:B------:R-:W-:Y:S01]  /*4020*/  @P4 FADD.FTZ R79, R161, -R76 ;  /* 0x8000004ca14f4221 */ /* 0x000fe20000010000 */
[----:B-1----:R-:W-:-:S03]  /*4030*/  @P2 FMUL.FTZ R76, R77, R146 ;  /* 0x000000924d4c2220 */ /* 0x002fc60000410000 */
[C---:B------:R-:W-:Y:S01]  /*4040*/  @P4 FFMA.FTZ R203, R20.reuse, R79, R203 ;  /* 0x0000004f14cb4223 */ /* 0x040fe200000100cb */
[----:B------:R-:W1:Y:S01]  /*4050*/  @P2 LDC R212, c[0x0][0x40c] ;  /* 0x00010300ffd42b82 */ /* 0x000e620000000800 */
[----:B------:R-:W-:Y:S01]  /*4060*/  @P4 FFMA.FTZ R206, R20, R201, R206 ;  /* 0x000000c914ce4223 */ /* 0x000fe200000100ce */
[----:B------:R-:W-:Y:S01]  /*4070*/  @P2 F2FP.BF16.F32.PACK_AB R79, RZ, R76 ;  /* 0x0000004cff4f223e */ /* 0x000fe200000010ff */
[----:B0-----:R-:W-:Y:S01]  /*4080*/  @P2 FMUL.FTZ R76, R141, R202 ;  /* 0x000000ca8d4c2220 */ /* 0x001fe20000410000 */
[----:B--2---:R-:W-:Y:S01]  /*4090*/  @P2 FMUL.FTZ R201, R147, R208 ;  /* 0x000000d093c92220 */ /* 0x004fe20000410000 */
[----:B---3--:R-:W-:Y:S01]  /*40a0*/  @P2 FMUL.FTZ R146, R143, R204 ;  /* 0x000000cc8f922220 */ /* 0x008fe20000410000 */
[----:B------:R-:W-:Y:S01]  /*40b0*/  @P2 PRMT R72, R79, 0x7610, R72 ;  /* 0x000076104f482816 */ /* 0x000fe20000000048 */
[----:B----4-:R-:W-:Y:S01]  /*40c0*/  @P2 FMUL.FTZ R140, R78, R207 ;  /* 0x000000cf4e8c2220 */ /* 0x010fe20000410000 */
[----:B------:R-:W-:Y:S02]  /*40d0*/  @P2 F2FP.BF16.F32.PACK_AB R142, RZ, R76 ;  /* 0x0000004cff8e223e */ /* 0x000fe400000010ff */
[----:B------:R-:W-:-:S02]  /*40e0*/  @P2 F2FP.BF16.F32.PACK_AB R201, RZ, R201 ;  /* 0x000000c9ffc9223e */ /* 0x000fc400000010ff */
[----:B------:R-:W-:Y:S02]  /*40f0*/  @P2 F2FP.BF16.F32.PACK_AB R140, RZ, R140 ;  /* 0x0000008cff8c223e */ /* 0x000fe400000010ff */
[----:B------:R-:W-:Y:S01]  /*4100*/  @P2 F2FP.BF16.F32.PACK_AB R146, RZ, R146 ;  /* 0x00000092ff92223e */ /* 0x000fe200000010ff */
[----:B-----5:R-:W-:Y:S01]  /*4110*/  @P2 FMUL.FTZ R202, R203, R210 ;  /* 0x000000d2cbca2220 */ /* 0x020fe20000410000 */
[----:B------:R-:W-:Y:S02]  /*4120*/  @P2 PRMT R73, R142, 0x7610, R73 ;  /* 0x000076108e492816 */ /* 0x000fe40000000049 */
[----:B------:R-:W-:Y:S02]  /*4130*/  @P2 PRMT R74, R201, 0x7610, R74 ;  /* 0x00007610c94a2816 */ /* 0x000fe4000000004a */
[----:B------:R-:W-:Y:S02]  /*4140*/  @P2 F2FP.BF16.F32.PACK_AB R202, RZ, R202 ;  /* 0x000000caffca223e */ /* 0x000fe400000010ff */
[----:B------:R-:W-:Y:S01]  /*4150*/  F2FP.BF16.F32.PACK_AB R76, R78, R77 ;  /* 0x0000004d4e4c723e */ /* 0x000fe200000010ff */
[----:B-1----:R-:W-:Y:S01]  /*4160*/  @P2 FMUL.FTZ R204, R205, R212 ;  /* 0x000000d4cdcc2220 */ /* 0x002fe20000410000 */
[----:B------:R-:W-:-:S02]  /*4170*/  F2FP.BF16.F32.PACK_AB R77, R143, R141 ;  /* 0x0000008d8f4d723e */ /* 0x000fc400000010ff */
[----:B------:R-:W-:Y:S02]  /*4180*/  F2FP.BF16.F32.PACK_AB R78, R203, R147 ;  /* 0x00000093cb4e723e */ /* 0x000fe400000010ff */
[----:B------:R-:W-:Y:S02]  /*4190*/  @P2 F2FP.BF16.F32.PACK_AB R204, RZ, R204 ;  /* 0x000000ccffcc223e */ /* 0x000fe400000010ff */
[----:B------:R-:W-:Y:S02]  /*41a0*/  @P2 PRMT R72, R72, 0x5410, R140 ;  /* 0x0000541048482816 */ /* 0x000fe4000000008c */
[----:B------:R-:W-:Y:S02]  /*41b0*/  @P2 PRMT R73, R73, 0x5410, R146 ;  /* 0x0000541049492816 */ /* 0x000fe40000000092 */
[----:B------:R-:W-:Y:S02]  /*41c0*/  F2FP.BF16.F32.PACK_AB R79, R206, R205 ;  /* 0x000000cdce4f723e */ /* 0x000fe400000010ff */
[----:B------:R-:W-:-:S02]  /*41d0*/  @P2 PRMT R74, R74, 0x5410, R202 ;  /* 0x000054104a4a2816 */ /* 0x000fc400000000ca */
[----:B------:R-:W-:Y:S01]  /*41e0*/  @P2 PRMT R75, R204, 0x7610, R75 ;  /* 0x00007610cc4b2816 */ /* 0x000fe2000000004b */
[----:B------:R-:W-:Y:S06]  /*41f0*/  @!P2 BRA `(.L_x_77) ;  /* 0x0000000c0070a947 */ /* 0x000fec0003800000 */
[----:B------:R-:W-:-:S05]  /*4200*/  FMUL.FTZ R206, R206, UR15 ;  /* 0x0000000fcece7c20 */ /* 0x000fca0008410000 */
[----:B------:R-:W-:-:S04]  /*4210*/  F2FP.BF16.F32.PACK_AB R206, RZ, R206 ;  /* 0x000000ceffce723e */ /* 0x000fc800000010ff */
[----:B------:R-:W-:Y:S01]  /*4220*/  PRMT R75, R75, 0x5410, R206 ;  /* 0x000054104b4b7816 */ /* 0x000fe200000000ce */
[----:B------:R-:W-:Y:S06]  /*4230*/  BRA `(.L_x_77) ;  /* 0x0000000c00607947 */ /* 0x000fec0003800000 */
.L_x_76:
[----:B------:R-:W-:Y:S01]  /*4240*/  ISETP.GT.AND P4, PT, R21, RZ, PT ;  /* 0x000000ff1500720c */ /* 0x000fe20003f84270 */
[----:B------:R-:W1:Y:S01]  /*4250*/  @P2 LDC R146, c[0x0][0x40c] ;  /* 0x00010300ff922b82 */ /* 0x000e620000000800 */
[C---:B0-----:R-:W-:Y:S02]  /*4260*/  SHF.L.U32 R141, R124.reuse, 0x10, RZ ;  /* 0x000000107c8d7819 */ /* 0x041fe400000006ff */
[----:B------:R-:W-:Y:S02]  /*4270*/  PRMT R140, R124, 0x7632, R140 ;  /* 0x000076327c8c7816 */ /* 0x000fe4000000008c */
[----:B------:R-:W-:Y:S02]  /*4280*/  SHF.L.U32 R147, R125, 0x10, RZ ;  /* 0x000000107d937819 */ /* 0x000fe400000006ff */
[----:B------:R-:W-:Y:S01]  /*4290*/  SHF.L.U32 R203, R126, 0x10, RZ ;  /* 0x000000107ecb7819 */ /* 0x000fe200000006ff */
[----:B------:R-:W0:Y:S01]  /*42a0*/  @P2 LDC R206, c[0x0][0x40c] ;  /* 0x00010300ffce2b82 */ /* 0x000e220000000800 */
[----:B------:R-:W-:-:S03]  /*42b0*/  SHF.L.U32 R207, R127, 0x10, RZ ;  /* 0x000000107fcf7819 */ /* 0x000fc600000006ff */
[-CC-:B------:R-:W-:Y:S01]  /*42c0*/  @P4 FFMA.FTZ R143, R149, R144.reuse, R145.reuse ;  /* 0x00000090958f4223 */ /* 0x180fe20000010091 */
[-CC-:B------:R-:W-:Y:S01]  /*42d0*/  @P4 FFMA.FTZ R202, R160, R144.reuse, R145.reuse ;  /* 0x00000090a0ca4223 */ /* 0x180fe20000010091 */
[-CC-:B------:R-:W-:Y:S01]  /*42e0*/  @P4 FFMA.FTZ R201, R151, R144.reuse, R145.reuse ;  /* 0x0000009097c94223 */ /* 0x180fe20000010091 */
[----:B------:R-:W-:Y:S01]  /*42f0*/  @P4 FFMA.FTZ R209, R153, R144, R145 ;  /* 0x0000009099d14223 */ /* 0x000fe20000010091 */
[----:B------:R-:W-:Y:S01]  /*4300*/  @P4 FADD.FTZ R142, R152, -R143 ;  /* 0x8000008f988e4221 */ /* 0x000fe20000010000 */
[----:B------:R-:W-:Y:S01]  /*4310*/  SHF.L.U32 R143, R140, 0x10, RZ ;  /* 0x000000108c8f7819 */ /* 0x000fe200000006ff */
[----:B------:R-:W-:Y:S01]  /*4320*/  @P4 FADD.FTZ R202, R157, -R202 ;  /* 0x800000ca9dca4221 */ /* 0x000fe20000010000 */
[----:B------:R-:W-:Y:S01]  /*4330*/  @P4 FADD.FTZ R140, R154, -R201 ;  /* 0x800000c99a8c4221 */ /* 0x000fe20000010000 */
[C---:B------:R-:W-:Y:S01]  /*4340*/  @P4 FFMA.FTZ R141, R20.reuse, R142, R141 ;  /* 0x0000008e148d4223 */ /* 0x040fe2000001008d */
[----:B------:R-:W2:Y:S01]  /*4350*/  @P2 LDC R204, c[0x0][0x40c] ;  /* 0x00010300ffcc2b82 */ /* 0x000ea20000000800 */
[C---:B------:R-:W-:Y:S01]  /*4360*/  @P4 FFMA.FTZ R143, R20.reuse, R202, R143 ;  /* 0x000000ca148f4223 */ /* 0x040fe2000001008f */
[----:B------:R-:W-:Y:S01]  /*4370*/  @P4 FFMA.FTZ R147, R20, R140, R147 ;  /* 0x0000008c14934223 */ /* 0x000fe20000010093 */
[----:B-1----:R-:W-:Y:S01]  /*4380*/  @P2 FMUL.FTZ R141, R141, R146 ;  /* 0x000000928d8d2220 */ /* 0x002fe20000410000 */
[----:B------:R-:W-:Y:S01]  /*4390*/  PRMT R140, R125, 0x7632, R140 ;  /* 0x000076327d8c7816 */ /* 0x000fe2000000008c */
[-CC-:B------:R-:W-:Y:S01]  /*43a0*/  @P4 FFMA.FTZ R146, R162, R144.reuse, R145.reuse ;  /* 0x00000090a2924223 */ /* 0x180fe20000010091 */
[----:B------:R-:W-:Y:S01]  /*43b0*/  @P4 FFMA.FTZ R211, R155, R144, R145 ;  /* 0x000000909bd34223 */ /* 0x000fe20000010091 */
[----:B------:R-:W-:Y:S01]  /*43c0*/  @P4 FADD.FTZ R209, R156, -R209 ;  /* 0x800000d19cd14221 */ /* 0x000fe20000010000 */
[----:B------:R-:W1:Y:S01]  /*43d0*/  @P2 LDC R142, c[0x0][0x40c] ;  /* 0x00010300ff8e2b82 */ /* 0x000e620000000800 */
[----:B------:R-:W-:Y:S01]  /*43e0*/  SHF.L.U32 R201, R140, 0x10, RZ ;  /* 0x000000108cc97819 */ /* 0x000fe200000006ff */
[----:B------:R-:W-:Y:S01]  /*43f0*/  @P4 FADD.FTZ R146, R159, -R146 ;  /* 0x800000929f924221 */ /* 0x000fe20000010000 */
[----:B------:R-:W-:Y:S01]  /*4400*/  PRMT R140, R126, 0x7632, R140 ;  /* 0x000076327e8c7816 */ /* 0x000fe2000000008c */
[C---:B------:R-:W-:Y:S01]  /*4410*/  @P4 FFMA.FTZ R203, R20.reuse, R209, R203 ;  /* 0x000000d114cb4223 */ /* 0x040fe200000100cb */
[----:B------:R-:W-:Y:S01]  /*4420*/  @P2 F2FP.BF16.F32.PACK_AB R141, RZ, R141 ;  /* 0x0000008dff8d223e */ /* 0x000fe200000010ff */
[----:B------:R-:W-:Y:S01]  /*4430*/  @P4 FFMA.FTZ R201, R20, R146, R201 ;  /* 0x0000009214c94223 */ /* 0x000fe200000100c9 */
[----:B------:R-:W-:Y:S01]  /*4440*/  @P4 FFMA.FTZ R146, R164, R144, R145 ;  /* 0x00000090a4924223 */ /* 0x000fe20000010091 */
[----:B------:R-:W3:Y:S01]  /*4450*/  @P2 LDC R202, c[0x0][0x40c] ;  /* 0x00010300ffca2b82 */ /* 0x000ee20000000800 */
[----:B------:R-:W-:Y:S01]  /*4460*/  SHF.L.U32 R205, R140, 0x10, RZ ;  /* 0x000000108ccd7819 */ /* 0x000fe200000006ff */
[----:B------:R-:W-:Y:S01]  /*4470*/  @P4 FADD.FTZ R140, R158, -R211 ;  /* 0x800000d39e8c4221 */ /* 0x000fe20000010000 */
[----:B------:R-:W-:Y:S01]  /*4480*/  @P4 FADD.FTZ R146, R161, -R146 ;  /* 0x80000092a1924221 */ /* 0x000fe20000010000 */
[----:B0-----:R-:W-:Y:S01]  /*4490*/  @P2 FMUL.FTZ R203, R203, R206 ;  /* 0x000000cecbcb2220 */ /* 0x001fe20000410000 */
[----:B------:R-:W-:Y:S01]  /*44a0*/  @P2 PRMT R72, R141, 0x7610, R72 ;  /* 0x000076108d482816 */ /* 0x000fe20000000048 */
[C---:B------:R-:W-:Y:S01]  /*44b0*/  @P4 FFMA.FTZ R207, R20.reuse, R140, R207 ;  /* 0x0000008c14cf4223 */ /* 0x040fe200000100cf */
[----:B------:R-:W-:Y:S01]  /*44c0*/  @P4 FFMA.FTZ R205, R20, R146, R205 ;  /* 0x0000009214cd4223 */ /* 0x000fe200000100cd */
[----:B------:R-:W0:Y:S01]  /*44d0*/  @P2 LDC R208, c[0x0][0x40c] ;  /* 0x00010300ffd02b82 */ /* 0x000e220000000800 */
[----:B--2---:R-:W-:Y:S01]  /*44e0*/  @P2 FMUL.FTZ R143, R143, R204 ;  /* 0x000000cc8f8f2220 */ /* 0x004fe20000410000 */
[----:B------:R-:W-:-:S04]  /*44f0*/  @P2 F2FP.BF16.F32.PACK_AB R203, RZ, R203 ;  /* 0x000000cbffcb223e */ /* 0x000fc800000010ff */
[----:B------:R-:W-:Y:S02]  /*4500*/  @P2 F2FP.BF16.F32.PACK_AB R143, RZ, R143 ;  /* 0x0000008fff8f223e */ /* 0x000fe400000010ff */
[----:B------:R-:W2:Y:S01]  /*4510*/  @P2 LDC R210, c[0x0][0x40c] ;  /* 0x00010300ffd22b82 */ /* 0x000ea20000000800 */
[----:B-1----:R-:W-:Y:S01]  /*4520*/  @P2 FMUL.FTZ R147, R147, R142 ;  /* 0x0000008e93932220 */ /* 0x002fe20000410000 */
[----:B------:R-:W-:Y:S02]  /*4530*/  @P2 PRMT R74, R203, 0x7610, R74 ;  /* 0x00007610cb4a2816 */ /* 0x000fe4000000004a */
[----:B------:R-:W-:Y:S02]  /*4540*/  @P2 PRMT R72, R72, 0x5410, R143 ;  /* 0x0000541048482816 */ /* 0x000fe4000000008f */
[----:B------:R-:W-:Y:S01]  /*4550*/  @P2 F2FP.BF16.F32.PACK_AB R147, RZ, R147 ;  /* 0x00000093ff93223e */ /* 0x000fe200000010ff */
[----:B---3--:R-:W-:-:S03]  /*4560*/  @P2 FMUL.FTZ R201, R201, R202 ;  /* 0x000000cac9c92220 */ /* 0x008fc60000410000 */
[----:B------:R-:W-:Y:S02]  /*4570*/  @P2 PRMT R73, R147, 0x7610, R73 ;  /* 0x0000761093492816 */ /* 0x000fe40000000049 */
[----:B------:R-:W-:Y:S01]  /*4580*/  @P2 F2FP.BF16.F32.PACK_AB R201, RZ, R201 ;  /* 0x000000c9ffc9223e */ /* 0x000fe200000010ff */
[----:B0-----:R-:W-:-:S03]  /*4590*/  @P2 FMUL.FTZ R205, R205, R208 ;  /* 0x000000d0cdcd2220 */ /* 0x001fc60000410000 */
        /* <DEDUP_REMOVED lines=16> */
.L_x_75:
[----:B0-----:R-:W0:Y:S02]  /*46a0*/  LDC.64 R140, c[0x0][0x478] ;  /* 0x00011e00ff8c7b82 */ /* 0x001e240000000a00 */
[----:B0-----:R-:W-:-:S04]  /*46b0*/  ISETP.NE.U32.AND P0, PT, R140, RZ, PT ;  /* 0x000000ff8c00720c */ /* 0x001fc80003f05070 */
[----:B------:R-:W-:-:S13]  /*46c0*/  ISETP.NE.AND.EX P0, PT, R141, RZ, PT, P0 ;  /* 0x000000ff8d00720c */ /* 0x000fda0003f05300 */
[----:B------:R-:W-:Y:S05]  /*46d0*/  @!P0 BRA `(.L_x_78) ;  /* 0x0000000400188947 */ /* 0x000fea0003800000 */
[----:B------:R-:W0:Y:S01]  /*46e0*/  @P2 LDC R141, c[0x0][0x40c] ;  /* 0x00010300ff8d2b82 */ /* 0x000e220000000800 */
[-CC-:B------:R-:W-:Y:S01]  /*46f0*/  FFMA.FTZ R77, R149, R144.reuse, R145.reuse ;  /* 0x00000090954d7223 */ /* 0x180fe20000010091 */
[-CC-:B------:R-:W-:Y:S01]  /*4700*/  FFMA.FTZ R76, R160, R144.reuse, R145.reuse ;  /* 0x00000090a04c7223 */ /* 0x180fe20000010091 */
[----:B------:R-:W-:Y:S01]  /*4710*/  ISETP.GT.AND P4, PT, R21, RZ, PT ;  /* 0x000000ff1500720c */ /* 0x000fe20003f84270 */
[-C--:B------:R-:W-:Y:S01]  /*4720*/  FFMA.FTZ R204, R164, R144.reuse, R145 ;  /* 0x00000090a4cc7223 */ /* 0x080fe20000010091 */
[----:B------:R-:W-:Y:S01]  /*4730*/  FADD.FTZ R77, R152, -R77 ;  /* 0x8000004d984d7221 */ /* 0x000fe20000010000 */
[----:B------:R-:W-:Y:S01]  /*4740*/  FADD.FTZ R79, R157, -R76 ;  /* 0x8000004c9d4f7221 */ /* 0x000fe20000010000 */
[----:B------:R-:W-:Y:S01]  /*4750*/  FFMA.FTZ R205, R155, R144, R145 ;  /* 0x000000909bcd7223 */ /* 0x000fe20000010091 */
[----:B------:R-:W1:Y:S01]  /*4760*/  @P2 LDC R78, c[0x0][0x40c] ;  /* 0x00010300ff4e2b82 */ /* 0x000e620000000800 */
[C---:B------:R-:W-:Y:S01]  /*4770*/  FMUL.FTZ R76, R20.reuse, R77 ;  /* 0x0000004d144c7220 */ /* 0x040fe20000410000 */
[----:B------:R-:W-:Y:S01]  /*4780*/  FMUL.FTZ R77, R20, R79 ;  /* 0x0000004f144d7220 */ /* 0x000fe20000410000 */
[----:B------:R-:W-:Y:S01]  /*4790*/  FADD.FTZ R143, R161, -R204 ;  /* 0x800000cca18f7221 */ /* 0x000fe20000010000 */
[----:B------:R-:W-:-:S02]  /*47a0*/  FADD.FTZ R205, R158, -R205 ;  /* 0x800000cd9ecd7221 */ /* 0x000fc40000010000 */
[----:B------:R-:W-:Y:S02]  /*47b0*/  FSEL R201, R76, RZ, P4 ;  /* 0x000000ff4cc97208 */ /* 0x000fe40002000000 */
[----:B------:R-:W-:Y:S01]  /*47c0*/  FSEL R202, R77, RZ, P4 ;  /* 0x000000ff4dca7208 */ /* 0x000fe20002000000 */
[----:B------:R-:W2:Y:S04]  /*47d0*/  @P2 LDC R142, c[0x0][0x40c] ;  /* 0x00010300ff8e2b82 */ /* 0x000ea80000000800 */
[----:B0-----:R-:W-:-:S04]  /*47e0*/  @P2 FMUL.FTZ R77, R202, R141 ;  /* 0x0000008dca4d2220 */ /* 0x001fc80000410000 */
[----:B------:R-:W0:Y:S01]  /*47f0*/  @P2 LDC R146, c[0x0][0x40c] ;  /* 0x00010300ff922b82 */ /* 0x000e220000000800 */
[-CC-:B------:R-:W-:Y:S01]  /*4800*/  FFMA.FTZ R141, R153, R144.reuse, R145.reuse ;  /* 0x00000090998d7223 */ /* 0x180fe20000010091 */
[----:B------:R-:W-:Y:S01]  /*4810*/  @P2 F2FP.BF16.F32.PACK_AB R140, RZ, R77 ;  /* 0x0000004dff8c223e */ /* 0x000fe200000010ff */
[----:B------:R-:W-:Y:S02]  /*4820*/  FFMA.FTZ R77, R151, R144, R145 ;  /* 0x00000090974d7223 */ /* 0x000fe40000010091 */
[----:B------:R-:W-:Y:S01]  /*4830*/  FADD.FTZ R141, R156, -R141 ;  /* 0x8000008d9c8d7221 */ /* 0x000fe20000010000 */
[----:B-1----:R-:W-:Y:S02]  /*4840*/  @P2 FMUL.FTZ R76, R201, R78 ;  /* 0x0000004ec94c2220 */ /* 0x002fe40000410000 */
[----:B------:R-:W1:Y:S01]  /*4850*/  @P2 LDC R147, c[0x0][0x40c] ;  /* 0x00010300ff932b82 */ /* 0x000e620000000800 */
[----:B------:R-:W-:Y:S01]  /*4860*/  FADD.FTZ R77, R154, -R77 ;  /* 0x8000004d9a4d7221 */ /* 0x000fe20000010000 */
[----:B------:R-:W-:Y:S01]  /*4870*/  FFMA.FTZ R78, R162, R144, R145 ;  /* 0x00000090a24e7223 */ /* 0x000fe20000010091 */
[----:B------:R-:W-:-:S02]  /*4880*/  @P2 F2FP.BF16.F32.PACK_AB R79, RZ, R76 ;  /* 0x0000004cff4f223e */ /* 0x000fc400000010ff */
[C---:B------:R-:W-:Y:S01]  /*4890*/  FMUL.FTZ R76, R20.reuse, R77 ;  /* 0x0000004d144c7220 */ /* 0x040fe20000410000 */
[----:B------:R-:W-:Y:S01]  /*48a0*/  FADD.FTZ R77, R159, -R78 ;  /* 0x8000004e9f4d7221 */ /* 0x000fe20000010000 */
[C---:B------:R-:W-:Y:S01]  /*48b0*/  FMUL.FTZ R78, R20.reuse, R141 ;  /* 0x0000008d144e7220 */ /* 0x040fe20000410000 */
[----:B------:R-:W3:Y:S01]  /*48c0*/  @P2 LDC R209, c[0x0][0x40c] ;  /* 0x00010300ffd12b82 */ /* 0x000ee20000000800 */
[----:B------:R-:W-:Y:S01]  /*48d0*/  @P2 PRMT R72, R79, 0x7610, R72 ;  /* 0x000076104f482816 */ /* 0x000fe20000000048 */
[----:B------:R-:W-:Y:S01]  /*48e0*/  FMUL.FTZ R77, R20, R77 ;  /* 0x0000004d144d7220 */ /* 0x000fe20000410000 */
[----:B------:R-:W-:Y:S02]  /*48f0*/  FSEL R203, R76, RZ, P4 ;  /* 0x000000ff4ccb7208 */ /* 0x000fe40002000000 */
[----:B------:R-:W-:Y:S02]  /*4900*/  @P2 PRMT R72, R72, 0x5410, R140 ;  /* 0x0000541048482816 */ /* 0x000fe4000000008c */
[----:B------:R-:W-:Y:S01]  /*4910*/  FSEL R204, R77, RZ, P4 ;  /* 0x000000ff4dcc7208 */ /* 0x000fe20002000000 */
[----:B------:R-:W4:Y:S01]  /*4920*/  @P2 LDC R208, c[0x0][0x40c] ;  /* 0x00010300ffd02b82 */ /* 0x000f220000000800 */
[----:B--2---:R-:W-:Y:S01]  /*4930*/  @P2 FMUL.FTZ R76, R203, R142 ;  /* 0x0000008ecb4c2220 */ /* 0x004fe20000410000 */
[C---:B------:R-:W-:Y:S01]  /*4940*/  FMUL.FTZ R142, R20.reuse, R143 ;  /* 0x0000008f148e7220 */ /* 0x040fe20000410000 */
[----:B------:R-:W-:Y:S01]  /*4950*/  FMUL.FTZ R143, R20, R205 ;  /* 0x000000cd148f7220 */ /* 0x000fe20000410000 */
[----:B------:R-:W-:-:S02]  /*4960*/  FSEL R205, R78, RZ, P4 ;  /* 0x000000ff4ecd7208 */ /* 0x000fc40002000000 */
[----:B------:R-:W-:Y:S01]  /*4970*/  @P2 F2FP.BF16.F32.PACK_AB R141, RZ, R76 ;  /* 0x0000004cff8d223e */ /* 0x000fe200000010ff */
[----:B-1----:R-:W-:Y:S02]  /*4980*/  @P2 FMUL.FTZ R76, R204, R147 ;  /* 0x00000093cc4c2220 */ /* 0x002fe40000410000 */
[----:B0-----:R-:W-:Y:S01]  /*4990*/  @P2 FMUL.FTZ R77, R205, R146 ;  /* 0x00000092cd4d2220 */ /* 0x001fe20000410000 */
[----:B------:R-:W-:Y:S01]  /*49a0*/  FFMA.FTZ R146, R166, R144, R145 ;  /* 0x00000090a6927223 */ /* 0x000fe20000010091 */
[----:B------:R-:W-:Y:S02]  /*49b0*/  FSEL R207, R143, RZ, P4 ;  /* 0x000000ff8fcf7208 */ /* 0x000fe40002000000 */
        /* <DEDUP_REMOVED lines=8> */
[----:B------:R-:W-:Y:S01]  /*4a40*/  @P2 F2FP.BF16.F32.PACK_AB R146, RZ, R78 ;  /* 0x0000004eff92223e */ /* 0x000fe200000010ff */
[----:B----4-:R-:W-:Y:S01]  /*4a50*/  @P2 FMUL.FTZ R147, R207, R208 ;  /* 0x000000d0cf932220 */ /* 0x010fe20000410000 */
[----:B------:R-:W-:Y:S02]  /*4a60*/  FSEL R140, R201, RZ, P4 ;  /* 0x000000ffc98c7208 */ /* 0x000fe40002000000 */
[----:B------:R-:W-:Y:S02]  /*4a70*/  @P2 PRMT R74, R143, 0x7610, R74 ;  /* 0x000076108f4a2816 */ /* 0x000fe4000000004a */
[----:B------:R-:W-:Y:S02]  /*4a80*/  @P2 F2FP.BF16.F32.PACK_AB R147, RZ, R147 ;  /* 0x00000093ff93223e */ /* 0x000fe400000010ff */
[----:B------:R-:W-:Y:S02]  /*4a90*/  F2FP.BF16.F32.PACK_AB R77, R204, R203 ;  /* 0x000000cbcc4d723e */ /* 0x000fe400000010ff */
        /* <DEDUP_REMOVED lines=10> */
.L_x_78:
        /* <DEDUP_REMOVED lines=9> */
.L_x_79:
        /* <DEDUP_REMOVED lines=9> */
.L_x_80:
        /* <DEDUP_REMOVED lines=9> */
.L_x_81:
        /* <DEDUP_REMOVED lines=9> */
.L_x_82:
        /* <DEDUP_REMOVED lines=9> */
.L_x_83:
        /* <DEDUP_REMOVED lines=9> */
.L_x_84:
        /* <DEDUP_REMOVED lines=9> */
.L_x_85:
        /* <DEDUP_REMOVED lines=9> */
.L_x_77:
[----:B------:R-:W0:Y:S08]  /*4fc0*/  @P0 LDC.64 R142, c[0x0][0x478] ;  /* 0x00011e00ff8e0b82 */ /* 0x000e300000000a00 */
[----:B------:R-:W1:Y:S01]  /*4fd0*/  @P2 LDC.64 R140, c[0x0][0x468] ;  /* 0x00011a00ff8c2b82 */ /* 0x000e620000000a00 */
[C---:B0-----:R-:W-:Y:S01]  /*4fe0*/  @P0 IMAD.WIDE.U32 R142, R200.reuse, 0x10, R142 ;  /* 0x00000010c88e0825 */ /* 0x041fe200078e008e */
[----:B------:R-:W-:-:S04]  /*4ff0*/  IADD3 R200, PT, PT, R200, 0x80, RZ ;  /* 0x00000080c8c87810 */ /* 0x000fc80007ffe0ff */
[----:B------:R2:W-:Y:S01]  /*5000*/  @P0 STG.E.128 desc[UR10][R142.64], R76 ;  /* 0x0000004c8e000986 */ /* 0x0005e2000c101d0a */
[C---:B-1----:R-:W-:Y:S01]  /*5010*/  @P2 IMAD.WIDE.U32 R140, R197.reuse, 0x10, R140 ;  /* 0x00000010c58c2825 */ /* 0x042fe200078e008c */
[----:B------:R-:W-:-:S04]  /*5020*/  IADD3 R197, PT, PT, R197, 0x80, RZ ;  /* 0x00000080c5c57810 */ /* 0x000fc80007ffe0ff */
[----:B------:R2:W-:Y:S03]  /*5030*/  @P2 STG.E.128 desc[UR10][R140.64], R72 ;  /* 0x000000488c002986 */ /* 0x0005e6000c101d0a */
.L_x_74:
[----:B------:R-:W-:Y:S05]  /*5040*/  BSYNC.RECONVERGENT B0 ;  /* 0x0000000000007941 */ /* 0x000fea0003800200 */
.L_x_73:
        /* <DEDUP_REMOVED lines=12> */
[C---:B0-2---:R-:W-:Y:S02]  /*5110*/  PRMT R76, R36.reuse, 0x7632, R76 ;  /* 0x00007632244c7816 */ /* 0x045fe4000000004c */
        /* <DEDUP_REMOVED lines=71> */
.L_x_89:
[----:B------:R-:W-:Y:S01]  /*5590*/  ISETP.GT.AND P5, PT, R21, RZ, PT ;  /* 0x000000ff1500720c */ /* 0x000fe20003fa4270 */
[----:B------:R-:W1:Y:S01]  /*55a0*/  @P2 LDC R146, c[0x0][0x40c] ;  /* 0x00010300ff922b82 */ /* 0x000e620000000800 */
[C---:B0-2---:R-:W-:Y:S02]  /*55b0*/  SHF.L.U32 R141, R36.reuse, 0x10, RZ ;  /* 0x00000010248d7819 */ /* 0x045fe400000006ff */
        /* <DEDUP_REMOVED lines=67> */
.L_x_88:
[----:B0-2---:R-:W0:Y:S02]  /*59f0*/  LDC.64 R140, c[0x0][0x478] ;  /* 0x00011e00ff8c7b82 */ /* 0x005e240000000a00 */
        /* <DEDUP_REMOVED lines=73> */
.L_x_91:
        /* <DEDUP_REMOVED lines=9> */
.L_x_92:
        /* <DEDUP_REMOVED lines=9> */
.L_x_93:
        /* <DEDUP_REMOVED lines=9> */
.L_x_94:
        /* <DEDUP_REMOVED lines=9> */
.L_x_95:
        /* <DEDUP_REMOVED lines=9> */
.L_x_96:
        /* <DEDUP_REMOVED lines=9> */
.L_x_97:
        /* <DEDUP_REMOVED lines=9> */
.L_x_98:
        /* <DEDUP_REMOVED lines=9> */
.L_x_90:
        /* <DEDUP_REMOVED lines=8> */
.L_x_87:
[----:B------:R-:W-:Y:S05]  /*6390*/  BSYNC.RECONVERGENT B0 ;  /* 0x0000000000007941 */ /* 0x000fea0003800200 */
.L_x_86:
        /* <DEDUP_REMOVED lines=12> */
[C---:B------:R-:W-:Y:S02]  /*6460*/  SHF.L.U32 R21, R136.reuse, 0x10, RZ ;  /* 0x0000001088157819 */ /* 0x040fe400000006ff */
[----:B0-23--:R-:W-:Y:S02]  /*6470*/  PRMT R76, R136, 0x7632, R76 ;  /* 0x00007632884c7816 */ /* 0x00dfe4000000004c */
[----:B------:R-:W-:Y:S02]  /*6480*/  SHF.L.U32 R141, R137, 0x10, RZ ;  /* 0x00000010898d7819 */ /* 0x000fe400000006ff */
[----:B------:R-:W-:Y:S01]  /*6490*/  SHF.L.U32 R201, R139, 0x10, RZ ;  /* 0x000000108bc97819 */ /* 0x000fe200000006ff */
[----:B------:R-:W0:Y:S04]  /*64a0*/  @P2 LDC R206, c[0x0][0x40c] ;  /* 0x00010300ffce2b82 */ /* 0x000e280000000800 */
[-CC-:B------:R-:W-:Y:S01]  /*64b0*/  @P6 FFMA.FTZ R77, R181, R144.reuse, R145.reuse ;  /* 0x00000090b54d6223 */ /* 0x180fe20000010091 */
[-CC-:B------:R-:W-:Y:S01]  /*64c0*/  @P6 FFMA.FTZ R78, R192, R144.reuse, R145.reuse ;  /* 0x00000090c04e6223 */ /* 0x180fe20000010091 */
[-CC-:B------:R-:W-:Y:S01]  /*64d0*/  @P6 FFMA.FTZ R79, R183, R144.reuse, R145.reuse ;  /* 0x00000090b74f6223 */ /* 0x180fe20000010091 */
[-CC-:B------:R-:W-:Y:S01]  /*64e0*/  @P6 FFMA.FTZ R140, R194, R144.reuse, R145.reuse ;  /* 0x00000090c28c6223 */ /* 0x180fe20000010091 */
[-CC-:B------:R-:W-:Y:S01]  /*64f0*/  @P6 FFMA.FTZ R147, R185, R144.reuse, R145.reuse ;  /* 0x00000090b9936223 */ /* 0x180fe20000010091 */
[-CC-:B------:R-:W-:Y:S01]  /*6500*/  @P6 FFMA.FTZ R142, R196, R144.reuse, R145.reuse ;  /* 0x00000090c48e6223 */ /* 0x180fe20000010091 */
[-CC-:B------:R-:W-:Y:S01]  /*6510*/  @P6 FFMA.FTZ R146, R198, R144.reuse, R145.reuse ;  /* 0x00000090c6926223 */ /* 0x180fe20000010091 */
[----:B------:R-:W-:Y:S01]  /*6520*/  @P6 FFMA.FTZ R203, R187, R144, R145 ;  /* 0x00000090bbcb6223 */ /* 0x000fe20000010091 */
[----:B------:R-:W-:Y:S01]  /*6530*/  @P6 FADD.FTZ R77, R184, -R77 ;  /* 0x8000004db84d6221 */ /* 0x000fe20000010000 */
[----:B------:R-:W2:Y:S01]  /*6540*/  @P2 LDC R144, c[0x0][0x40c] ;  /* 0x00010300ff902b82 */ /* 0x000ea20000000800 */
[----:B------:R-:W-:Y:S01]  /*6550*/  @P6 FADD.FTZ R78, R189, -R78 ;  /* 0x8000004ebd4e6221 */ /* 0x000fe20000010000 */
[----:B------:R-:W-:Y:S01]  /*6560*/  SHF.L.U32 R145, R138, 0x10, RZ ;  /* 0x000000108a917819 */ /* 0x000fe200000006ff */
[----:B------:R-:W-:Y:S01]  /*6570*/  @P6 FFMA.FTZ R21, R20, R77, R21 ;  /* 0x0000004d14156223 */ /* 0x000fe20000010015 */
[----:B------:R-:W-:Y:S01]  /*6580*/  SHF.L.U32 R77, R76, 0x10, RZ ;  /* 0x000000104c4d7819 */ /* 0x000fe200000006ff */
[--C-:B------:R-:W-:Y:S01]  /*6590*/  @P6 FADD.FTZ R76, R186, -R79.reuse ;  /* 0x8000004fba4c6221 */ /* 0x100fe20000010000 */
[----:B------:R-:W-:Y:S01]  /*65a0*/  @P6 FADD.FTZ R140, R191, -R140 ;  /* 0x8000008cbf8c6221 */ /* 0x000fe20000010000 */
[----:B------:R-:W-:Y:S01]  /*65b0*/  PRMT R79, R139, 0x7632, R79 ;  /* 0x000076328b4f7816 */ /* 0x000fe2000000004f */
[----:B------:R-:W3:Y:S01]  /*65c0*/  @P2 LDC R210, c[0x0][0x40c] ;  /* 0x00010300ffd22b82 */ /* 0x000ee20000000800 */
[C---:B------:R-:W-:Y:S01]  /*65d0*/  @P6 FFMA.FTZ R141, R20.reuse, R76, R141 ;  /* 0x0000004c148d6223 */ /* 0x040fe2000001008d */
[----:B------:R-:W-:Y:S01]  /*65e0*/  PRMT R76, R137, 0x7632, R76 ;  /* 0x00007632894c7816 */ /* 0x000fe2000000004c */
[----:B------:R-:W-:Y:S01]  /*65f0*/  @P6 FFMA.FTZ R77, R20, R78, R77 ;  /* 0x0000004e144d6223 */ /* 0x000fe2000001004d */
[----:B------:R-:W-:Y:S01]  /*6600*/  PRMT R78, R138, 0x7632, R78 ;  /* 0x000076328a4e7816 */ /* 0x000fe2000000004e */
[----:B------:R-:W-:Y:S01]  /*6610*/  @P6 FADD.FTZ R142, R193, -R142 ;  /* 0x8000008ec18e6221 */ /* 0x000fe20000010000 */
[----:B------:R-:W-:Y:S01]  /*6620*/  SHF.L.U32 R143, R76, 0x10, RZ ;  /* 0x000000104c8f7819 */ /* 0x000fe200000006ff */
[----:B------:R-:W-:Y:S01]  /*6630*/  @P6 FADD.FTZ R76, R188, -R147 ;  /* 0x80000093bc4c6221 */ /* 0x000fe20000010000 */
[----:B------:R-:W4:Y:S01]  /*6640*/  @P2 LDC R208, c[0x0][0x40c] ;  /* 0x00010300ffd02b82 */ /* 0x000f220000000800 */
[----:B------:R-:W-:Y:S01]  /*6650*/  SHF.L.U32 R147, R78, 0x10, RZ ;  /* 0x000000104e937819 */ /* 0x000fe200000006ff */
[----:B-1----:R-:W-:Y:S01]  /*6660*/  @P2 FMUL.FTZ R78, R77, R202 ;  /* 0x000000ca4d4e2220 */ /* 0x002fe20000410000 */
[C---:B------:R-:W-:Y:S01]  /*6670*/  @P6 FFMA.FTZ R143, R20.reuse, R140, R143 ;  /* 0x0000008c148f6223 */ /* 0x040fe2000001008f */
[----:B------:R-:W-:Y:S01]  /*6680*/  @P6 FFMA.FTZ R145, R20, R76, R145 ;  /* 0x0000004c14916223 */ /* 0x000fe20000010091 */
[----:B------:R-:W-:Y:S01]  /*6690*/  SHF.L.U32 R204, R79, 0x10, RZ ;  /* 0x000000104fcc7819 */ /* 0x000fe200000006ff */
[----:B------:R-:W-:Y:S01]  /*66a0*/  @P6 FADD.FTZ R79, R195, -R146 ;  /* 0x80000092c34f6221 */ /* 0x000fe20000010000 */
[----:B------:R-:W-:Y:S01]  /*66b0*/  @P6 FADD.FTZ R140, R190, -R203 ;  /* 0x800000cbbe8c6221 */ /* 0x000fe20000010000 */
[----:B------:R-:W1:Y:S01]  /*66c0*/  @P2 LDC R212, c[0x0][0x40c] ;  /* 0x00010300ffd42b82 */ /* 0x000e620000000800 */
[----:B--2---:R-:W-:Y:S01]  /*66d0*/  @P2 FMUL.FTZ R76, R21, R144 ;  /* 0x00000090154c2220 */ /* 0x004fe20000410000 */
[C---:B------:R-:W-:Y:S01]  /*66e0*/  @P6 FFMA.FTZ R147, R20.reuse, R142, R147 ;  /* 0x0000008e14936223 */ /* 0x040fe20000010093 */
[C---:B------:R-:W-:Y:S01]  /*66f0*/  @P6 FFMA.FTZ R201, R20.reuse, R140, R201 ;  /* 0x0000008c14c96223 */ /* 0x040fe200000100c9 */
[----:B------:R-:W-:Y:S01]  /*6700*/  @P6 FFMA.FTZ R204, R20, R79, R204 ;  /* 0x0000004f14cc6223 */ /* 0x000fe200000100cc */
[----:B------:R-:W-:-:S02]  /*6710*/  @P2 F2FP.BF16.F32.PACK_AB R79, RZ, R78 ;  /* 0x0000004eff4f223e */ /* 0x000fc400000010ff */
[----:B------:R-:W-:Y:S01]  /*6720*/  @P2 F2FP.BF16.F32.PACK_AB R20, RZ, R76 ;  /* 0x0000004cff14223e */ /* 0x000fe200000010ff */
[----:B------:R-:W2:Y:S01]  /*6730*/  @P2 LDC R214, c[0x0][0x40c] ;  /* 0x00010300ffd62b82 */ /* 0x000ea20000000800 */
[----:B0-----:R-:W-:Y:S01]  /*6740*/  @P2 FMUL.FTZ R76, R141, R206 ;  /* 0x000000ce8d4c2220 */ /* 0x001fe20000410000 */
[----:B---3--:R-:W-:Y:S01]  /*6750*/  @P2 FMUL.FTZ R144, R145, R210 ;  /* 0x000000d291902220 */ /* 0x008fe20000410000 */
[----:B------:R-:W-:-:S03]  /*6760*/  @P2 PRMT R72, R20, 0x7610, R72 ;  /* 0x0000761014482816 */ /* 0x000fc60000000048 */
[----:B------:R-:W-:Y:S01]  /*6770*/  @P2 F2FP.BF16.F32.PACK_AB R140, RZ, R76 ;  /* 0x0000004cff8c223e */ /* 0x000fe200000010ff */
[----:B----4-:R-:W-:Y:S01]  /*6780*/  @P2 FMUL.FTZ R78, R143, R208 ;  /* 0x000000d08f4e2220 */ /* 0x010fe20000410000 */
[----:B------:R-:W-:Y:S02]  /*6790*/  @P2 F2FP.BF16.F32.PACK_AB R144, RZ, R144 ;  /* 0x00000090ff90223e */ /* 0x000fe400000010ff */
[----:B------:R-:W-:Y:S02]  /*67a0*/  @P2 PRMT R73, R140, 0x7610, R73 ;  /* 0x000076108c492816 */ /* 0x000fe40000000049 */
[----:B------:R-:W-:Y:S02]  /*67b0*/  @P2 F2FP.BF16.F32.PACK_AB R142, RZ, R78 ;  /* 0x0000004eff8e223e */ /* 0x000fe400000010ff */
[----:B------:R-:W-:Y:S01]  /*67c0*/  @P2 PRMT R74, R144, 0x7610, R74 ;  /* 0x00007610904a2816 */ /* 0x000fe2000000004a */
[----:B-1----:R-:W-:Y:S01]  /*67d0*/  @P2 FMUL.FTZ R146, R147, R212 ;  /* 0x000000d493922220 */ /* 0x002fe20000410000 */
[----:B------:R-:W-:-:S02]  /*67e0*/  F2FP.BF16.F32.PACK_AB R76, R77, R21 ;  /* 0x000000154d4c723e */ /* 0x000fc400000010ff */
[----:B------:R-:W-:Y:S02]  /*67f0*/  @P2 PRMT R72, R72, 0x5410, R79 ;  /* 0x0000541048482816 */ /* 0x000fe4000000004f */
[----:B------:R-:W-:Y:S02]  /*6800*/  @P2 F2FP.BF16.F32.PACK_AB R146, RZ, R146 ;  /* 0x00000092ff92223e */ /* 0x000fe400000010ff */
[----:B------:R-:W-:Y:S01]  /*6810*/  F2FP.BF16.F32.PACK_AB R77, R143, R141 ;  /* 0x0000008d8f4d723e */ /* 0x000fe200000010ff */
[----:B--2---:R-:W-:Y:S01]  /*6820*/  @P2 FMUL.FTZ R202, R201, R214 ;  /* 0x000000d6c9ca2220 */ /* 0x004fe20000410000 */
[----:B------:R-:W-:Y:S02]  /*6830*/  F2FP.BF16.F32.PACK_AB R78, R147, R145 ;  /* 0x00000091934e723e */ /* 0x000fe400000010ff */
[----:B------:R-:W-:Y:S02]  /*6840*/  @P2 PRMT R73, R73, 0x5410, R142 ;  /* 0x0000541049492816 */ /* 0x000fe4000000008e */
[----:B------:R-:W-:-:S02]  /*6850*/  @P2 F2FP.BF16.F32.PACK_AB R202, RZ, R202 ;  /* 0x000000caffca223e */ /* 0x000fc400000010ff */
        /* <DEDUP_REMOVED lines=8> */
.L_x_102:
[----:B------:R-:W-:Y:S01]  /*68e0*/  ISETP.GT.AND P6, PT, R21, RZ, PT ;  /* 0x000000ff1500720c */ /* 0x000fe20003fc4270 */
[----:B------:R-:W1:Y:S01]  /*68f0*/  @P2 LDC R146, c[0x0][0x40c] ;  /* 0x00010300ff922b82 */ /* 0x000e620000000800 */
[C---:B------:R-:W-:Y:S02]  /*6900*/  SHF.L.U32 R21, R136.reuse, 0x10, RZ ;  /* 0x0000001088157819 */ /* 0x040fe400000006ff */
[----:B0-23--:R-:W-:Y:S02]  /*6910*/  PRMT R140, R136, 0x7632, R140 ;  /* 0x00007632888c7816 */ /* 0x00dfe4000000008c */
        /* <DEDUP_REMOVED lines=66> */
.L_x_101:
[----:B0-23--:R-:W0:Y:S02]  /*6d40*/  LDC.64 R140, c[0x0][0x478] ;  /* 0x00011e00ff8c7b82 */ /* 0x00de240000000a00 */
[----:B0-----:R-:W-:-:S04]  /*6d50*/  ISETP.NE.U32.AND P0, PT, R140, RZ, PT ;  /* 0x000000ff8c00720c */ /* 0x001fc80003f05070 */
[----:B------:R-:W-:-:S13]  /*6d60*/  ISETP.NE.AND.EX P0, PT, R141, RZ, PT, P0 ;  /* 0x000000ff8d00720c */ /* 0x000fda0003f05300 */
[----:B------:R-:W-:Y:S05]  /*6d70*/  @!P0 BRA `(.L_x_104) ;  /* 0x0000000400188947 */ /* 0x000fea0003800000 */
[----:B------:R-:W0:Y:S01]  /*6d80*/  @P2 LDC R140, c[0x0][0x40c] ;  /* 0x00010300ff8c2b82 */ /* 0x000e220000000800 */
[----:B------:R-:W-:Y:S01]  /*6d90*/  ISETP.GT.AND P6, PT, R21, RZ, PT ;  /* 0x000000ff1500720c */ /* 0x000fe20003fc4270 */
[-CC-:B------:R-:W-:Y:S01]  /*6da0*/  FFMA.FTZ R21, R181, R144.reuse, R145.reuse ;  /* 0x00000090b5157223 */ /* 0x180fe20000010091 */
[-CC-:B------:R-:W-:Y:S01]  /*6db0*/  FFMA.FTZ R76, R192, R144.reuse, R145.reuse ;  /* 0x00000090c04c7223 */ /* 0x180fe20000010091 */
[-CC-:B------:R-:W-:Y:S01]  /*6dc0*/  FFMA.FTZ R79, R183, R144.reuse, R145.reuse ;  /* 0x00000090b74f7223 */ /* 0x180fe20000010091 */
[-C--:B------:R-:W-:Y:S01]  /*6dd0*/  FFMA.FTZ R78, R194, R144.reuse, R145 ;  /* 0x00000090c24e7223 */ /* 0x080fe20000010091 */
[----:B------:R-:W-:Y:S01]  /*6de0*/  FADD.FTZ R21, R184, -R21 ;  /* 0x80000015b8157221 */ /* 0x000fe20000010000 */
[----:B------:R-:W-:Y:S01]  /*6df0*/  FADD.FTZ R77, R189, -R76 ;  /* 0x8000004cbd4d7221 */ /* 0x000fe20000010000 */
[----:B------:R-:W1:Y:S01]  /*6e00*/  @P2 LDC R141, c[0x0][0x40c] ;  /* 0x00010300ff8d2b82 */ /* 0x000e620000000800 */
[-CC-:B------:R-:W-:Y:S01]  /*6e10*/  FFMA.FTZ R147, R185, R144.reuse, R145.reuse ;  /* 0x00000090b9937223 */ /* 0x180fe20000010091 */
[-CC-:B------:R-:W-:Y:S01]  /*6e20*/  FFMA.FTZ R146, R196, R144.reuse, R145.reuse ;  /* 0x00000090c4927223 */ /* 0x180fe20000010091 */
[-CC-:B------:R-:W-:Y:S01]  /*6e30*/  FFMA.FTZ R202, R198, R144.reuse, R145.reuse ;  /* 0x00000090c6ca7223 */ /* 0x180fe20000010091 */
[----:B------:R-:W-:Y:S01]  /*6e40*/  FFMA.FTZ R145, R187, R144, R145 ;  /* 0x00000090bb917223 */ /* 0x000fe20000010091 */
[C---:B------:R-:W-:Y:S01]  /*6e50*/  FMUL.FTZ R21, R20.reuse, R21 ;  /* 0x0000001514157220 */ /* 0x040fe20000410000 */
[----:B------:R-:W-:Y:S01]  /*6e60*/  FMUL.FTZ R76, R20, R77 ;  /* 0x0000004d144c7220 */ /* 0x000fe20000410000 */
[----:B------:R-:W-:Y:S01]  /*6e70*/  FADD.FTZ R79, R186, -R79 ;  /* 0x8000004fba4f7221 */ /* 0x000fe20000010000 */
[----:B------:R-:W2:Y:S01]  /*6e80*/  @P2 LDC R142, c[0x0][0x40c] ;  /* 0x00010300ff8e2b82 */ /* 0x000ea20000000800 */
[----:B------:R-:W-:Y:S01]  /*6e90*/  FADD.FTZ R147, R188, -R147 ;  /* 0x80000093bc937221 */ /* 0x000fe20000010000 */
[----:B------:R-:W-:Y:S01]  /*6ea0*/  FADD.FTZ R201, R193, -R146 ;  /* 0x80000092c1c97221 */ /* 0x000fe20000010000 */
[----:B------:R-:W-:Y:S01]  /*6eb0*/  FADD.FTZ R203, R190, -R145 ;  /* 0x80000091becb7221 */ /* 0x000fe20000010000 */
[----:B------:R-:W-:Y:S01]  /*6ec0*/  FSEL R145, R21, RZ, P6 ;  /* 0x000000ff15917208 */ /* 0x000fe20003000000 */
[----:B------:R-:W-:Y:S01]  /*6ed0*/  FMUL.FTZ R77, R20, R79 ;  /* 0x0000004f144d7220 */ /* 0x000fe20000410000 */
[----:B------:R-:W-:Y:S01]  /*6ee0*/  FSEL R146, R76, RZ, P6 ;  /* 0x000000ff4c927208 */ /* 0x000fe20003000000 */
[----:B------:R-:W-:Y:S01]  /*6ef0*/  FADD.FTZ R143, R191, -R78 ;  /* 0x8000004ebf8f7221 */ /* 0x000fe20000010000 */
[----:B------:R-:W3:Y:S01]  /*6f00*/  @P2 LDC R206, c[0x0][0x40c] ;  /* 0x00010300ffce2b82 */ /* 0x000ee20000000800 */
[C---:B------:R-:W-:Y:S01]  /*6f10*/  FMUL.FTZ R79, R20.reuse, R147 ;  /* 0x00000093144f7220 */ /* 0x040fe20000410000 */
[----:B0-----:R-:W-:Y:S01]  /*6f20*/  @P2 FMUL.FTZ R21, R145, R140 ;  /* 0x0000008c91152220 */ /* 0x001fe20000410000 */
[----:B------:R-:W-:Y:S01]  /*6f30*/  FADD.FTZ R209, R195, -R202 ;  /* 0x800000cac3d17221 */ /* 0x000fe20000010000 */
[C---:B------:R-:W-:Y:S01]  /*6f40*/  FMUL.FTZ R78, R20.reuse, R143 ;  /* 0x0000008f144e7220 */ /* 0x040fe20000410000 */
[C---:B------:R-:W-:Y:S01]  /*6f50*/  FMUL.FTZ R140, R20.reuse, R201 ;  /* 0x000000c9148c7220 */ /* 0x040fe20000410000 */
[----:B------:R-:W-:Y:S01]  /*6f60*/  FSEL R147, R77, RZ, P6 ;  /* 0x000000ff4d937208 */ /* 0x000fe20003000000 */
[----:B------:R-:W-:Y:S01]  /*6f70*/  FMUL.FTZ R144, R20, R209 ;  /* 0x000000d114907220 */ /* 0x000fe20000410000 */
[----:B------:R-:W0:Y:S01]  /*6f80*/  @P2 LDC R205, c[0x0][0x40c] ;  /* 0x00010300ffcd2b82 */ /* 0x000e220000000800 */
[----:B-1----:R-:W-:Y:S01]  /*6f90*/  @P2 FMUL.FTZ R76, R146, R141 ;  /* 0x0000008d924c2220 */ /* 0x002fe20000410000 */
[----:B------:R-:W-:Y:S01]  /*6fa0*/  FMUL.FTZ R141, R20, R203 ;  /* 0x000000cb148d7220 */ /* 0x000fe20000410000 */
[----:B------:R-:W-:-:S02]  /*6fb0*/  FSEL R201, R79, RZ, P6 ;  /* 0x000000ff4fc97208 */ /* 0x000fc40003000000 */
[----:B------:R-:W-:Y:S02]  /*6fc0*/  FSEL R202, R78, RZ, P6 ;  /* 0x000000ff4eca7208 */ /* 0x000fe40003000000 */
[----:B------:R-:W-:Y:S01]  /*6fd0*/  @P2 F2FP.BF16.F32.PACK_AB R20, RZ, R76 ;  /* 0x0000004cff14223e */ /* 0x000fe200000010ff */
[----:B------:R-:W1:Y:S01]  /*6fe0*/  @P2 LDC R207, c[0x0][0x40c] ;  /* 0x00010300ffcf2b82 */ /* 0x000e620000000800 */
[----:B------:R-:W-:Y:S01]  /*6ff0*/  FSEL R204, R140, RZ, P6 ;  /* 0x000000ff8ccc7208 */ /* 0x000fe20003000000 */
[----:B--2---:R-:W-:Y:S01]  /*7000*/  @P2 FMUL.FTZ R76, R147, R142 ;  /* 0x0000008e934c2220 */ /* 0x004fe20000410000 */
[----:B------:R-:W-:Y:S02]  /*7010*/  FSEL R203, R141, RZ, P6 ;  /* 0x000000ff8dcb7208 */ /* 0x000fe40003000000 */
[----:B------:R-:W-:Y:S02]  /*7020*/  @P2 F2FP.BF16.F32.PACK_AB R21, RZ, R21 ;  /* 0x00000015ff15223e */ /* 0x000fe400000010ff */
[----:B------:R-:W-:Y:S01]  /*7030*/  @P2 F2FP.BF16.F32.PACK_AB R79, RZ, R76 ;  /* 0x0000004cff4f223e */ /* 0x000fe200000010ff */
[----:B------:R-:W2:Y:S01]  /*7040*/  @P2 LDC R208, c[0x0][0x40c] ;  /* 0x00010300ffd02b82 */ /* 0x000ea20000000800 */
[----:B---3--:R-:W-:Y:S01]  /*7050*/  @P2 FMUL.FTZ R78, R201, R206 ;  /* 0x000000cec94e2220 */ /* 0x008fe20000410000 */
[----:B------:R-:W-:-:S02]  /*7060*/  @P2 PRMT R72, R21, 0x7610, R72 ;  /* 0x0000761015482816 */ /* 0x000fc40000000048 */
[----:B------:R-:W-:Y:S02]  /*7070*/  FSEL R144, R144, RZ, P6 ;  /* 0x000000ff90907208 */ /* 0x000fe40003000000 */
[----:B------:R-:W-:Y:S01]  /*7080*/  @P2 F2FP.BF16.F32.PACK_AB R141, RZ, R78 ;  /* 0x0000004eff8d223e */ /* 0x000fe200000010ff */
[----:B0-----:R-:W-:Y:S01]  /*7090*/  @P2 FMUL.FTZ R77, R202, R205 ;  /* 0x000000cdca4d2220 */ /* 0x001fe20000410000 */
        /* <DEDUP_REMOVED lines=8> */
[----:B------:R-:W-:Y:S01]  /*7120*/  @P2 PRMT R72, R72, 0x5410, R20 ;  /* 0x0000541048482816 */ /* 0x000fe20000000014 */
[----:B--2---:R-:W-:Y:S01]  /*7130*/  @P2 FMUL.FTZ R143, R203, R208 ;  /* 0x000000d0cb8f2220 */ /* 0x004fe20000410000 */
[----:B------:R-:W-:Y:S02]  /*7140*/  @P2 PRMT R73, R73, 0x5410, R140 ;  /* 0x0000541049492816 */ /* 0x000fe4000000008c */
[----:B------:R-:W-:Y:S02]  /*7150*/  F2FP.BF16.F32.PACK_AB R79, R144, R203 ;  /* 0x000000cb904f723e */ /* 0x000fe400000010ff */
[----:B------:R-:W-:-:S02]  /*7160*/  @P2 F2FP.BF16.F32.PACK_AB R143, RZ, R143 ;  /* 0x0000008fff8f223e */ /* 0x000fc400000010ff */
[----:B------:R-:W-:Y:S02]  /*7170*/  @P2 PRMT R74, R74, 0x5410, R142 ;  /* 0x000054104a4a2816 */ /* 0x000fe4000000008e */
[----:B------:R-:W-:Y:S01]  /*7180*/  @P2 PRMT R75, R143, 0x7610, R75 ;  /* 0x000076108f4b2816 */ /* 0x000fe2000000004b */
[----:B------:R-:W-:Y:S06]  /*7190*/  @!P2 BRA `(.L_x_103) ;  /* 0x000000040030a947 */ /* 0x000fec0003800000 */
[----:B------:R-:W-:-:S05]  /*71a0*/  FMUL.FTZ R20, R144, UR15 ;  /* 0x0000000f90147c20 */ /* 0x000fca0008410000 */
[----:B------:R-:W-:-:S04]  /*71b0*/  F2FP.BF16.F32.PACK_AB R20, RZ, R20 ;  /* 0x00000014ff14723e */ /* 0x000fc800000010ff */
[----:B------:R-:W-:Y:S01]  /*71c0*/  PRMT R75, R75, 0x5410, R20 ;  /* 0x000054104b4b7816 */ /* 0x000fe20000000014 */
[----:B------:R-:W-:Y:S06]  /*71d0*/  BRA `(.L_x_103) ;  /* 0x0000000400207947 */ /* 0x000fec0003800000 */
.L_x_104:
[----:B------:R-:W0:Y:S01]  /*71e0*/  @P2 LDC R143, c[0x0][0x40c] ;  /* 0x00010300ff8f2b82 */ /* 0x000e220000000800 */
[----:B------:R-:W-:Y:S01]  /*71f0*/  FFMA.FTZ R140, R198, R144, R145 ;  /* 0x00000090c68c7223 */ /* 0x000fe20000010091 */
[----:B------:R-:W-:-:S03]  /*7200*/  ISETP.GT.AND P6, PT, R21, RZ, PT ;  /* 0x000000ff1500720c */ /* 0x000fc60003fc4270 */
[----:B------:R-:W-:-:S04]  /*7210*/  FADD.FTZ R141, R195, -R140 ;  /* 0x8000008cc38d7221 */ /* 0x000fc80000010000 */
[----:B------:R-:W-:-:S05]  /*7220*/  FMUL.FTZ R140, R20, R141 ;  /* 0x0000008d148c7220 */ /* 0x000fca0000410000 */
[----:B------:R-:W-:-:S05]  /*7230*/  FSEL R140, R140, RZ, P6 ;  /* 0x000000ff8c8c7208 */ /* 0x000fca0003000000 */
[----:B0-----:R-:W-:Y:S01]  /*7240*/  @P2 FMUL.FTZ R140, R140, R143 ;  /* 0x0000008f8c8c2220 */ /* 0x001fe20000410000 */
[----:B------:R-:W-:Y:S06]  /*7250*/  @!P2 BRA `(.L_x_105) ;  /* 0x000000000020a947 */ /* 0x000fec0003800000 */
        /* <DEDUP_REMOVED lines=8> */
.L_x_105:
        /* <DEDUP_REMOVED lines=9> */
.L_x_106:
        /* <DEDUP_REMOVED lines=9> */
.L_x_107:
        /* <DEDUP_REMOVED lines=9> */
.L_x_108:
        /* <DEDUP_REMOVED lines=9> */
.L_x_109:
        /* <DEDUP_REMOVED lines=9> */
.L_x_110:
        /* <DEDUP_REMOVED lines=9> */
.L_x_111:
[----:B------:R-:W-:-:S04]  /*7640*/  @P2 F2FP.BF16.F32.PACK_AB R140, RZ, R140 ;  /* 0x0000008cff8c223e */ /* 0x000fc800000010ff */
[----:B------:R-:W-:-:S07]  /*7650*/  @P2 PRMT R75, R75, 0x5410, R140 ;  /* 0x000054104b4b2816 */ /* 0x000fce000000008c */
.L_x_103:
[----:B------:R-:W0:Y:S08]  /*7660*/  @P0 LDC.64 R140, c[0x0][0x478] ;  /* 0x00011e00ff8c0b82 */ /* 0x000e300000000a00 */
[----:B------:R-:W1:Y:S01]  /*7670*/  @P2 LDC.64 R20, c[0x0][0x468] ;  /* 0x00011a00ff142b82 */ /* 0x000e620000000a00 */
[----:B0-----:R-:W-:-:S05]  /*7680*/  @P0 IMAD.WIDE.U32 R140, R200, 0x10, R140 ;  /* 0x00000010c88c0825 */ /* 0x001fca00078e008c */
[----:B------:R4:W-:Y:S01]  /*7690*/  @P0 STG.E.128 desc[UR10][R140.64], R76 ;  /* 0x0000004c8c000986 */ /* 0x0009e2000c101d0a */
[----:B-1----:R-:W-:-:S05]  /*76a0*/  @P2 IMAD.WIDE.U32 R20, R197, 0x10, R20 ;  /* 0x00000010c5142825 */ /* 0x002fca00078e0014 */
[----:B------:R4:W-:Y:S02]  /*76b0*/  @P2 STG.E.128 desc[UR10][R20.64], R72 ;  /* 0x0000004814002986 */ /* 0x0009e4000c101d0a */
.L_x_100:
[----:B------:R-:W-:Y:S05]  /*76c0*/  BSYNC.RECONVERGENT B0 ;  /* 0x0000000000007941 */ /* 0x000fea0003800200 */
.L_x_99:
[----:B----4-:R-:W1:Y:S01]  /*76d0*/  LDC.64 R20, c[0x0][0x380] ;  /* 0x0000e000ff147b82 */ /* 0x010e620000000a00 */
[----:B------:R-:W-:Y:S01]  /*76e0*/  UPLOP3.LUT UP1, UPT, UPT, UPT, UP1, 0x40, 0x4 ;  /* 0x000000000004789c */ /* 0x000fe20003f2e810 */
[----:B-1----:R-:W-:-:S04]  /*76f0*/  IADD3 R18, PT, PT, R18, R20, RZ ;  /* 0x0000001412127210 */ /* 0x002fc80007ffe0ff */
[----:B------:R-:W-:-:S13]  /*7700*/  ISETP.GE.AND P0, PT, R18, R21, PT ;  /* 0x000000151200720c */ /* 0x000fda0003f06270 */
[----:B------:R-:W-:Y:S05]  /*7710*/  @!P0 BRA `(.L_x_112) ;  /* 0xffffff9000188947 */ /* 0x000fea000383ffff */
.L_x_48:
[----:B------:R-:W1:Y:S08]  /*7720*/  S2UR UR4, SR_CTAID.X ;  /* 0x00000000000479c3 */ /* 0x000e700000002500 */
[----:B------:R-:W4:Y:S08]  /*7730*/  LDC.64 R2, c[0x0][0x440] ;  /* 0x00011000ff027b82 */ /* 0x000f300000000a00 */
[----:B------:R-:W0:Y:S08]  /*7740*/  LDC.64 R4, c[0x0][0x448] ;  /* 0x00011200ff047b82 */ /* 0x000e300000000a00 */
[----:B------:R-:W2:Y:S01]  /*7750*/  LDC.64 R6, c[0x0][0x440] ;  /* 0x00011000ff067b82 */ /* 0x000ea20000000a00 */
[----:B-1----:R-:W-:-:S05]  /*7760*/  IMAD R0, R23, UR4, RZ ;  /* 0x0000000417007c24 */ /* 0x002fca000f8e02ff */
[----:B------:R-:W-:Y:S02]  /*7770*/  LEA.HI R199, R0, R199, RZ, 0x1d ;  /* 0x000000c700c77211 */ /* 0x000fe400078fe8ff */
[----:B------:R-:W1:Y:S03]  /*7780*/  LDC.64 R8, c[0x0][0x448] ;  /* 0x00011200ff087b82 */ /* 0x000e660000000a00 */
[----:B----4-:R-:W-:-:S05]  /*7790*/  @P1 IMAD.WIDE.U32 R2, R199, 0x20, R2 ;  /* 0x00000020c7021825 */ /* 0x010fca00078e0002 */
[----:B------:R-:W4:Y:S01]  /*77a0*/  LDC.64 R10, c[0x0][0x440] ;  /* 0x00011000ff0a7b82 */ /* 0x000f220000000a00 */
[C---:B0-----:R-:W-:Y:S01]  /*77b0*/  @P1 IMAD.WIDE.U32 R4, R199.reuse, 0x20, R4 ;  /* 0x00000020c7041825 */ /* 0x041fe200078e0004 */
[----:B------:R-:W-:Y:S01]  /*77c0*/  @P1 IADD3 R199, PT, PT, R199, 0x80, RZ ;  /* 0x00000080c7c71810 */ /* 0x000fe20007ffe0ff */
[----:B------:R0:W-:Y:S04]  /*77d0*/  @P1 STG.E.128 desc[UR10][R2.64], R88 ;  /* 0x0000005802001986 */ /* 0x0001e8000c101d0a */
[----:B------:R0:W-:Y:S01]  /*77e0*/  @P1 STG.E.128 desc[UR10][R2.64+0x10], R92 ;  /* 0x0000105c02001986 */ /* 0x0001e2000c101d0a */
[----:B------:R-:W3:Y:S01]  /*77f0*/  LDC.64 R12, c[0x0][0x448] ;  /* 0x00011200ff0c7b82 */ /* 0x000ee20000000a00 */
[C---:B--2---:R-:W-:Y:S02]  /*7800*/  @P3 IMAD.WIDE.U32 R6, R199.reuse, 0x20, R6 ;  /* 0x00000020c7063825 */ /* 0x044fe400078e0006 */
[----:B------:R0:W-:Y:S04]  /*7810*/  @P1 STG.E.128 desc[UR10][R4.64], R56 ;  /* 0x0000003804001986 */ /* 0x0001e8000c101d0a */
[----:B------:R0:W-:Y:S01]  /*7820*/  @P1 STG.E.128 desc[UR10][R4.64+0x10], R60 ;  /* 0x0000103c04001986 */ /* 0x0001e2000c101d0a */
[C---:B-1----:R-:W-:Y:S01]  /*7830*/  @P3 IMAD.WIDE.U32 R8, R199.reuse, 0x20, R8 ;  /* 0x00000020c7083825 */ /* 0x042fe200078e0008 */
[----:B------:R-:W-:-:S02]  /*7840*/  @P3 IADD3 R199, PT, PT, R199, 0x80, RZ ;  /* 0x00000080c7c73810 */ /* 0x000fc40007ffe0ff */
[----:B------:R0:W-:Y:S04]  /*7850*/  @P3 STG.E.128 desc[UR10][R6.64], R96 ;  /* 0x0000006006003986 */ /* 0x0001e8000c101d0a */
[----:B------:R0:W-:Y:S01]  /*7860*/  @P3 STG.E.128 desc[UR10][R6.64+0x10], R100 ;  /* 0x0000106406003986 */ /* 0x0001e2000c101d0a */
[----:B----4-:R-:W-:-:S03]  /*7870*/  @P4 IMAD.WIDE.U32 R10, R199, 0x20, R10 ;  /* 0x00000020c70a4825 */ /* 0x010fc600078e000a */
[----:B------:R0:W-:Y:S04]  /*7880*/  @P3 STG.E.128 desc[UR10][R8.64], R64 ;  /* 0x0000004008003986 */ /* 0x0001e8000c101d0a */
[----:B------:R0:W-:Y:S01]  /*7890*/  @P3 STG.E.128 desc[UR10][R8.64+0x10], R68 ;  /* 0x0000104408003986 */ /* 0x0001e2000c101d0a */
[----:B---3--:R-:W-:-:S03]  /*78a0*/  @P4 IMAD.WIDE.U32 R12, R199, 0x20, R12 ;  /* 0x00000020c70c4825 */ /* 0x008fc600078e000c */
[----:B------:R0:W-:Y:S04]  /*78b0*/  @P4 STG.E.128 desc[UR10][R10.64], R128 ;  /* 0x000000800a004986 */ /* 0x0001e8000c101d0a */
        /* <DEDUP_REMOVED lines=14> */
.L_x_113:
        /* <DEDUP_REMOVED lines=14> */
.L_x_15580:


//--------------------- .text._ZN10layer_norm13ln_bwd_kernelINS_13Kernel_traitsI13__nv_bfloat16S2_S2_S2_fjLj4096ELj1ELj1ELj4ELj16ENS_18Kernel_traits_baseILj4096ES2_S2_S2_S2_fjLj128EEEEELb0ELb0ELb1ELb1EEEvNS_9BwdParamsE --------------------------
	.section	.text._ZN10layer_norm13ln_bwd_kernelINS_13Kernel_traitsI13__nv_bfloat16S2_S2_S2_fjLj4096ELj1ELj1ELj4ELj16ENS_18Kernel_traits_baseILj4096ES2_S2_S2_S2_fjLj128EEEEELb0ELb0ELb1ELb1EEEvNS_9BwdParamsE,"ax",@progbits
	.align	128
        .global         _ZN10layer_norm13ln_bwd_kernelINS_13Kernel_traitsI13__nv_bfloat16S2_S2_S2_fjLj4096ELj1ELj1ELj4ELj16ENS_18Kernel_traits_baseILj4096ES2_S2_S2_S2_fjLj128EEEEELb0ELb0ELb1ELb1EEEvNS_9BwdParamsE
        .type           _ZN10layer_norm13ln_bwd_kernelINS_13Kernel_traitsI13__nv_bfloat16S2_S2_S2_fjLj4096ELj1ELj1ELj4ELj16ENS_18Kernel_traits_baseILj4096ES2_S2_S2_S2_fjLj128EEEEELb0ELb0ELb1ELb1EEEvNS_9BwdParamsE,@function
        .size           _ZN10layer_norm13ln_bwd_kernelINS_13Kernel_traitsI13__nv_bfloat16S2_S2_S2_fjLj4096ELj1ELj1ELj4ELj16ENS_18Kernel_traits_baseILj4096ES2_S2_S2_S2_fjLj128EEEEELb0ELb0ELb1ELb1EEEvNS_9BwdParamsE,(.L_x_15581 - _ZN10layer_norm13ln_bwd_kernelINS_13Kernel_traitsI13__nv_bfloat16S2_S2_S2_fjLj4096ELj1ELj1ELj4ELj16ENS_18Kernel_traits_baseILj4096ES2_S2_S2_S2_fjLj128EEEEELb0ELb0ELb1ELb1EEEvNS_9BwdParamsE)
        .other          _ZN10layer_norm13ln_bwd_kernelINS_13Kernel_traitsI13__nv_bfloat16S2_S2_S2_fjLj4096ELj1ELj1ELj4ELj16ENS_18Kernel_traits_baseILj4096ES2_S2_S2_S2_fjLj128EEEEELb0ELb0ELb1ELb1EEEvNS_9BwdParamsE,@"STO_CUDA_ENTRY STV_DEFAULT"
_ZN10layer_norm13ln_bwd_kernelINS_13Kernel_traitsI13__nv_bfloat16S2_S2_S2_fjLj4096ELj1ELj1ELj4ELj16ENS_18Kernel_traits_baseILj4096ES2_S2_S2_S2_fjLj128EEEEELb0ELb0ELb1ELb1EEEvNS_9BwdParamsE:
.text._ZN10layer_norm13ln_bwd_kernelINS_13Kernel_traitsI13__nv_bfloat16S2_S2_S2_fjLj4096ELj1ELj1ELj4ELj16ENS_18Kernel_traits_baseILj4096ES2_S2_S2_S2_fjLj128EEEEELb0ELb0ELb1ELb1EEEvNS_9BwdParamsE:
        /* <DEDUP_REMOVED lines=39> */
[----:B------:R-:W1:Y:S01]  /*0270*/  LDC.64 R2, c[0x0][0x3d0] ;  /* 0x0000f400ff027b82 */ /* 0x000e620000000a00 */
[----:B------:R-:W-:Y:S01]  /*0280*/  MOV R113, UR4 ;  /* 0x0000000400717c02 */ /* 0x000fe20008000f00 */
[----:B------:R-:W-:Y:S01]  /*0290*/  UPLOP3.LUT UP1, UPT, UPT, UPT, UPT, 0x40, 0x4 ;  /* 0x000000000004789c */ /* 0x000fe20003f2e870 */
[----:B------:R-:W2:Y:S01]  /*02a0*/  LDCU UR16, c[0x0][0x40c] ;  /* 0x00008180ff1077ac */ /* 0x000ea20008000800 */
[----:B------:R-:W3:Y:S01]  /*02b0*/  LDCU UR14, c[0x0][0x388] ;  /* 0x00007100ff0e77ac */ /* 0x000ee20008000800 */
[----:B------:R-:W4:Y:S01]  /*02c0*/  LDCU.U8 UR11, c[0x0][0x410] ;  /* 0x00008200ff0b77ac */ /* 0x000f220008000000 */
[----:B------:R-:W0:Y:S01]  /*02d0*/  LDCU UR15, c[0x0][0x400] ;  /* 0x00008000ff0f77ac */ /* 0x000e220008000800 */
[----:B------:R-:W0:Y:S01]  /*02e0*/  LDCU.64 UR6, c[0x0][0x438] ;  /* 0x00008700ff0677ac */ /* 0x000e220008000a00 */
[----:B-1----:R-:W-:Y:S01]  /*02f0*/  IMAD.WIDE.U32 R2, R197, 0x10, R2 ;  /* 0x00000010c5027825 */ /* 0x002fe200078e0002 */
[----:B------:R-:W1:Y:S04]  /*0300*/  LDCU.64 UR8, c[0x0][0x478] ;  /* 0x00008f00ff0877ac */ /* 0x000e680008000a00 */
[----:B0-----:R-:W5:Y:S04]  /*0310*/  LDG.E.128 R116, desc[UR12][R2.64+0x1800] ;  /* 0x0018000c02747981 */ /* 0x001f68000c1e1d00 */
[----:B------:R-:W2:Y:S04]  /*0320*/  LDG.E.128 R12, desc[UR12][R2.64+0x1000] ;  /* 0x0010000c020c7981 */ /* 0x000ea8000c1e1d00 */
[----:B------:R-:W3:Y:S04]  /*0330*/  LDG.E.128 R8, desc[UR12][R2.64+0x800] ;  /* 0x0008000c02087981 */ /* 0x000ee8000c1e1d00 */
[----:B------:R-:W4:Y:S01]  /*0340*/  LDG.E.128 R4, desc[UR12][R2.64] ;  /* 0x0000000c02047981 */ /* 0x000f22000c1e1d00 */
[----:B------:R-:W-:Y:S01]  /*0350*/  HFMA2 R76, -RZ, RZ, 0, 0 ;  /* 0x00000000ff4c7431 */ /* 0x000fe200000001ff */
[----:B-----5:R-:W-:-:S02]  /*0360*/  PRMT R0, R116, 0x7632, R0 ;  /* 0x0000763274007816 */ /* 0x020fc40000000000 */
[----:B------:R-:W-:Y:S02]  /*0370*/  PRMT R194, R117, 0x7632, R194 ;  /* 0x0000763275c27816 */ /* 0x000fe400000000c2 */
[----:B------:R-:W-:Y:S02]  /*0380*/  PRMT R193, R118, 0x7632, R193 ;  /* 0x0000763276c17816 */ /* 0x000fe400000000c1 */
[----:B------:R-:W-:Y:S02]  /*0390*/  PRMT R192, R119, 0x7632, R192 ;  /* 0x0000763277c07816 */ /* 0x000fe400000000c0 */
[----:B--2---:R-:W-:Y:S02]  /*03a0*/  PRMT R191, R12, 0x7632, R191 ;  /* 0x000076320cbf7816 */ /* 0x004fe400000000bf */
[----:B------:R-:W-:Y:S02]  /*03b0*/  PRMT R190, R13, 0x7632, R190 ;  /* 0x000076320dbe7816 */ /* 0x000fe400000000be */
[----:B------:R-:W-:-:S02]  /*03c0*/  PRMT R189, R14, 0x7632, R189 ;  /* 0x000076320ebd7816 */ /* 0x000fc400000000bd */
[----:B------:R-:W-:Y:S02]  /*03d0*/  PRMT R188, R15, 0x7632, R188 ;  /* 0x000076320fbc7816 */ /* 0x000fe400000000bc */
[----:B---3--:R-:W-:Y:S02]  /*03e0*/  PRMT R187, R8, 0x7632, R187 ;  /* 0x0000763208bb7816 */ /* 0x008fe400000000bb */
[----:B------:R-:W-:Y:S02]  /*03f0*/  PRMT R186, R9, 0x7632, R186 ;  /* 0x0000763209ba7816 */ /* 0x000fe400000000ba */
[----:B------:R-:W-:Y:S02]  /*0400*/  PRMT R185, R10, 0x7632, R185 ;  /* 0x000076320ab97816 */ /* 0x000fe400000000b9 */
[----:B------:R-:W-:Y:S02]  /*0410*/  PRMT R184, R11, 0x7632, R184 ;  /* 0x000076320bb87816 */ /* 0x000fe400000000b8 */
[----:B----4-:R-:W-:-:S02]  /*0420*/  PRMT R183, R4, 0x7632, R183 ;  /* 0x0000763204b77816 */ /* 0x010fc400000000b7 */
[----:B------:R-:W-:Y:S02]  /*0430*/  PRMT R182, R5, 0x7632, R182 ;  /* 0x0000763205b67816 */ /* 0x000fe400000000b6 */
[----:B------:R-:W-:Y:S02]  /*0440*/  PRMT R181, R6, 0x7632, R181 ;  /* 0x0000763206b57816 */ /* 0x000fe400000000b5 */
[----:B-1----:R-:W-:-:S07]  /*0450*/  PRMT R180, R7, 0x7632, R180 ;  /* 0x0000763207b47816 */ /* 0x002fce00000000b4 */
.L_x_163:
[----:B------:R-:W0:Y:S08]  /*0460*/  LDC.64 R108, c[0x0][0x3f8] ;  /* 0x0000fe00ff6c7b82 */ /* 0x000e300000000a00 */
[----:B------:R-:W1:Y:S08]  /*0470*/  LDC.64 R106, c[0x0][0x3c8] ;  /* 0x0000f200ff6a7b82 */ /* 0x000e700000000a00 */
[----:B------:R-:W2:Y:S01]  /*0480*/  LDC.64 R104, c[0x0][0x3f0] ;  /* 0x0000fc00ff687b82 */ /* 0x000ea20000000a00 */
[----:B0-----:R-:W-:-:S05]  /*0490*/  IMAD.WIDE R108, R113, 0x4, R108 ;  /* 0x00000004716c7825 */ /* 0x001fca00078e026c */
[----:B------:R-:W3:Y:S01]  /*04a0*/  LDG.E R178, desc[UR12][R108.64] ;  /* 0x0000000c6cb27981 */ /* 0x000ee2000c1e1900 */
[----:B-1----:R-:W-:-:S05]  /*04b0*/  IMAD.WIDE R106, R113, 0x4, R106 ;  /* 0x00000004716a7825 */ /* 0x002fca00078e026a */
[----:B------:R0:W5:Y:S01]  /*04c0*/  LDG.E R195, desc[UR12][R106.64] ;  /* 0x0000000c6ac37981 */ /* 0x000162000c1e1900 */
[----:B--2---:R-:W-:-:S05]  /*04d0*/  IMAD.WIDE R104, R113, 0x4, R104 ;  /* 0x0000000471687825 */ /* 0x004fca00078e0268 */
[----:B------:R0:W5:Y:S01]  /*04e0*/  LDG.E R196, desc[UR12][R104.64] ;  /* 0x0000000c68c47981 */ /* 0x000162000c1e1900 */
[----:B------:R-:W-:Y:S02]  /*04f0*/  CS2R R110, SRZ ;  /* 0x00000000006e7805 */ /* 0x000fe4000001ff00 */
[----:B---3--:R-:W-:-:S13]  /*0500*/  ISETP.GE.AND P1, PT, R178, 0x1, PT ;  /* 0x00000001b200780c */ /* 0x008fda0003f26270 */
[----:B0-----:R-:W-:Y:S05]  /*0510*/  @!P1 BRA `(.L_x_115) ;  /* 0x0000001800609947 */ /* 0x001fea0003800000 */
[----:B------:R-:W-:Y:S01]  /*0520*/  IMAD R2, R113, UR14, RZ ;  /* 0x0000000e71027c24 */ /* 0x000fe2000f8e02ff */
[----:B------:R-:W-:Y:S01]  /*0530*/  IADD3 R106, PT, PT, R178, -0x1, RZ ;  /* 0xffffffffb26a7810 */ /* 0x000fe20007ffe0ff */
[----:B------:R-:W0:Y:S03]  /*0540*/  LDC.64 R108, c[0x0][0x3a8] ;  /* 0x0000ea00ff6c7b82 */ /* 0x000e260000000a00 */
[----:B------:R-:W-:Y:S01]  /*0550*/  SHF.R.S32.HI R3, RZ, 0x1f, R2 ;  /* 0x0000001fff037819 */ /* 0x000fe20000011402 */
[----:B------:R-:W-:-:S03]  /*0560*/  IMAD R106, R106, UR14, RZ ;  /* 0x0000000e6a6a7c24 */ /* 0x000fc6000f8e02ff */
[----:B------:R-:W-:Y:S01]  /*0570*/  LEA.HI R2, R3, R2, RZ, 0x3 ;  /* 0x0000000203027211 */ /* 0x000fe200078f18ff */
[----:B------:R-:W1:Y:S01]  /*0580*/  LDC.64 R104, c[0x0][0x428] ;  /* 0x00010a00ff687b82 */ /* 0x000e620000000a00 */
[----:B------:R-:W-:Y:S02]  /*0590*/  SHF.R.S32.HI R3, RZ, 0x1f, R106 ;  /* 0x0000001fff037819 */ /* 0x000fe4000001146a */
[----:B------:R-:W-:Y:S02]  /*05a0*/  LEA.HI.SX32 R151, R2, R197, 0x1d ;  /* 0x000000c502977211 */ /* 0x000fe400078feaff */
[----:B------:R-:W-:-:S03]  /*05b0*/  LEA.HI R106, R3, R106, RZ, 0x3 ;  /* 0x0000006a036a7211 */ /* 0x000fc600078f18ff */
[----:B------:R-:W2:Y:S01]  /*05c0*/  LDC.64 R2, c[0x0][0x3c0] ;  /* 0x0000f000ff027b82 */ /* 0x000ea20000000a00 */
[----:B------:R-:W-:Y:S02]  /*05d0*/  LEA.HI.SX32 R107, R106, R197, 0x1d ;  /* 0x000000c56a6b7211 */ /* 0x000fe400078feaff */
[C---:B------:R-:W-:Y:S02]  /*05e0*/  IADD3 R153, PT, PT, R151.reuse, 0x80, RZ ;  /* 0x0000008097997810 */ /* 0x040fe40007ffe0ff */
[C---:B------:R-:W-:Y:S02]  /*05f0*/  IADD3 R155, PT, PT, R151.reuse, 0x100, RZ ;  /* 0x00000100979b7810 */ /* 0x040fe40007ffe0ff */
[C---:B------:R-:W-:Y:S01]  /*0600*/  IADD3 R157, PT, PT, R151.reuse, 0x180, RZ ;  /* 0x00000180979d7810 */ /* 0x040fe20007ffe0ff */
[--C-:B0-----:R-:W-:Y:S01]  /*0610*/  IMAD.WIDE.U32 R140, R151, 0x10, R108.reuse ;  /* 0x00000010978c7825 */ /* 0x101fe200078e006c */
[C---:B------:R-:W-:Y:S02]  /*0620*/  IADD3 R129, PT, PT, R107.reuse, 0x80, RZ ;  /* 0x000000806b817810 */ /* 0x040fe40007ffe0ff */
[----:B------:R-:W-:Y:S01]  /*0630*/  IADD3 R121, PT, PT, R107, 0x100, RZ ;  /* 0x000001006b797810 */ /* 0x000fe20007ffe0ff */
[----:B------:R-:W-:Y:S01]  /*0640*/  IMAD.WIDE.U32 R132, R153, 0x10, R108 ;  /* 0x0000001099847825 */ /* 0x000fe200078e006c */
[----:B------:R-:W-:Y:S01]  /*0650*/  SHF.R.S32.HI R106, RZ, 0x1f, R113 ;  /* 0x0000001fff6a7819 */ /* 0x000fe20000011471 */
[----:B------:R-:W3:Y:S02]  /*0660*/  LDG.E.128 R140, desc[UR12][R140.64] ;  /* 0x0000000c8c8c7981 */ /* 0x000ee4000c1e1d00 */
[----:B------:R-:W-:-:S02]  /*0670*/  IMAD.WIDE.U32 R124, R155, 0x10, R108 ;  /* 0x000000109b7c7825 */ /* 0x000fc400078e006c */
[----:B------:R-:W4:Y:S02]  /*0680*/  LDG.E.128 R132, desc[UR12][R132.64] ;  /* 0x0000000c84847981 */ /* 0x000f24000c1e1d00 */
[----:B------:R-:W-:Y:S02]  /*0690*/  IMAD.WIDE.U32 R108, R157, 0x10, R108 ;  /* 0x000000109d6c7825 */ /* 0x000fe400078e006c */
[----:B------:R-:W4:Y:S01]  /*06a0*/  LDG.E.128 R124, desc[UR12][R124.64] ;  /* 0x0000000c7c7c7981 */ /* 0x000f22000c1e1d00 */
[----:B--2---:R-:W-:Y:S01]  /*06b0*/  LEA R2, P0, R113, R2, 0x2 ;  /* 0x0000000271027211 */ /* 0x004fe200078010ff */
[----:B-1----:R-:W-:Y:S02]  /*06c0*/  IMAD.WIDE.U32 R128, R129, 0x10, R104 ;  /* 0x0000001081807825 */ /* 0x002fe400078e0068 */
[----:B------:R-:W2:Y:S01]  /*06d0*/  LDG.E.128 R108, desc[UR12][R108.64] ;  /* 0x0000000c6c6c7981 */ /* 0x000ea2000c1e1d00 */
[----:B------:R-:W-:Y:S01]  /*06e0*/  LEA.HI.X R3, R113, R3, R106, 0x2, P0 ;  /* 0x0000000371037211 */ /* 0x000fe200000f146a */
[----:B------:R-:W-:-:S02]  /*06f0*/  IMAD.WIDE.U32 R120, R121, 0x10, R104 ;  /* 0x0000001079787825 */ /* 0x000fc400078e0068 */
[----:B------:R-:W2:Y:S02]  /*0700*/  LDG.E.128 R128, desc[UR12][R128.64] ;  /* 0x0000000c80807981 */ /* 0x000ea4000c1e1d00 */
[C-C-:B------:R-:W-:Y:S01]  /*0710*/  IMAD.WIDE.U32 R136, R107.reuse, 0x10, R104.reuse ;  /* 0x000000106b887825 */ /* 0x140fe200078e0068 */
[----:B------:R-:W-:Y:S01]  /*0720*/  IADD3 R107, PT, PT, R107, 0x180, RZ ;  /* 0x000001806b6b7810 */ /* 0x000fe20007ffe0ff */
[----:B------:R-:W2:Y:S04]  /*0730*/  LDG.E.128 R120, desc[UR12][R120.64] ;  /* 0x0000000c78787981 */ /* 0x000ea8000c1e1d00 */
[----:B------:R0:W2:Y:S01]  /*0740*/  LDG.E R112, desc[UR12][R2.64] ;  /* 0x0000000c02707981 */ /* 0x0000a2000c1e1900 */
[----:B------:R-:W-:-:S03]  /*0750*/  IMAD.WIDE.U32 R104, R107, 0x10, R104 ;  /* 0x000000106b687825 */ /* 0x000fc600078e0068 */
[----:B------:R-:W2:Y:S04]  /*0760*/  LDG.E.128 R136, desc[UR12][R136.64] ;  /* 0x0000000c88887981 */ /* 0x000ea8000c1e1d00 */
[----:B------:R-:W2:Y:S01]  /*0770*/  LDG.E.128 R104, desc[UR12][R104.64] ;  /* 0x0000000c68687981 */ /* 0x000ea2000c1e1d00 */
[----:B------:R-:W-:-:S04]  /*0780*/  UISETP.NE.U32.AND UP0, UPT, UR6, URZ, UPT ;  /* 0x000000ff0600728c */ /* 0x000fc8000bf05070 */
[----:B------:R-:W-:-:S06]  /*0790*/  UISETP.NE.AND.EX UP0, UPT, UR7, URZ, UPT, UP0 ;  /* 0x000000ff0700728c */ /* 0x000fcc000bf05300 */
[----:B------:R-:W-:-:S13]  /*07a0*/  PLOP3.LUT P0, PT, PT, PT, UP0, 0x80, 0x8 ;  /* 0x000000000008781c */ /* 0x000fda0003f0f008 */
[----:B------:R-:W0:Y:S08]  /*07b0*/  @P0 LDC.64 R114, c[0x0][0x438] ;  /* 0x00010e00ff720b82 */ /* 0x000e300000000a00 */
[----:B------:R-:W1:Y:S08]  /*07c0*/  @P0 LDC.64 R144, c[0x0][0x438] ;  /* 0x00010e00ff900b82 */ /* 0x000e700000000a00 */
[----:B------:R-:W1:Y:S08]  /*07d0*/  @P0 LDC.64 R148, c[0x0][0x438] ;  /* 0x00010e00ff940b82 */ /* 0x000e700000000a00 */
[----:B------:R-:W1:Y:S01]  /*07e0*/  @P0 LDC.64 R146, c[0x0][0x438] ;  /* 0x00010e00ff920b82 */ /* 0x000e620000000a00 */
[----:B------:R-:W-:Y:S01]  /*07f0*/  ISETP.NE.AND P2, PT, RZ, UR11, PT ;  /* 0x0000000bff007c0c */ /* 0x000fe2000bf45270 */
[----:B0-----:R-:W-:-:S05]  /*0800*/  @P0 IMAD.WIDE.U32 R2, R151, 0x10, R114 ;  /* 0x0000001097020825 */ /* 0x001fca00078e0072 */
[----:B------:R-:W5:Y:S01]  /*0810*/  @P0 LDG.E.128 R88, desc[UR12][R2.64] ;  /* 0x0000000c02580981 */ /* 0x000f62000c1e1d00 */
[----:B-1----:R-:W-:-:S05]  /*0820*/  @P0 IMAD.WIDE.U32 R114, R153, 0x10, R144 ;  /* 0x0000001099720825 */ /* 0x002fca00078e0090 */
[----:B------:R-:W5:Y:S01]  /*0830*/  @P0 LDG.E.128 R92, desc[UR12][R114.64] ;  /* 0x0000000c725c0981 */ /* 0x000f62000c1e1d00 */
[----:B------:R-:W-:-:S05]  /*0840*/  @P0 IMAD.WIDE.U32 R148, R157, 0x10, R148 ;  /* 0x000000109d940825 */ /* 0x000fca00078e0094 */
[----:B------:R0:W5:Y:S01]  /*0850*/  @P0 LDG.E.128 R100, desc[UR12][R148.64] ;  /* 0x0000000c94640981 */ /* 0x000162000c1e1d00 */
[----:B------:R-:W-:-:S05]  /*0860*/  @P0 IMAD.WIDE.U32 R146, R155, 0x10, R146 ;  /* 0x000000109b920825 */ /* 0x000fca00078e0092 */
[----:B------:R1:W5:Y:S01]  /*0870*/  @P0 LDG.E.128 R96, desc[UR12][R146.64] ;  /* 0x0000000c92600981 */ /* 0x000362000c1e1d00 */
[----:B0-----:R-:W-:Y:S02]  /*0880*/  SHF.L.U32 R149, R184, 0x10, RZ ;  /* 0x00000010b8957819 */ /* 0x001fe400000006ff */
[----:B------:R-:W-:Y:S02]  /*0890*/  SHF.L.U32 R114, R6, 0x10, RZ ;  /* 0x0000001006727819 */ /* 0x000fe400000006ff */
[----:B---3--:R-:W-:Y:S02]  /*08a0*/  PRMT R166, R141, 0x7632, R166 ;  /* 0x000076328da67816 */ /* 0x008fe400000000a6 */
[C---:B------:R-:W-:Y:S02]  /*08b0*/  PRMT R162, R140.reuse, 0x7632, R162 ;  /* 0x000076328ca27816 */ /* 0x040fe400000000a2 */
[----:B----4-:R-:W-:Y:S02]  /*08c0*/  PRMT R174, R135, 0x7632, R174 ;  /* 0x0000763287ae7816 */ /* 0x010fe400000000ae */
[----:B------:R-:W-:-:S02]  /*08d0*/  SHF.L.U32 R164, R140, 0x10, RZ ;  /* 0x000000108ca47819 */ /* 0x000fc400000006ff */
[C---:B------:R-:W-:Y:S02]  /*08e0*/  PRMT R179, R127.reuse, 0x7632, R179 ;  /* 0x000076327fb37816 */ /* 0x040fe400000000b3 */
[----:B------:R-:W-:Y:S02]  /*08f0*/  SHF.L.U32 R204, R127, 0x10, RZ ;  /* 0x000000107fcc7819 */ /* 0x000fe400000006ff */
[----:B------:R-:W-:Y:S02]  /*0900*/  PRMT R168, R142, 0x7632, R168 ;  /* 0x000076328ea87816 */ /* 0x000fe400000000a8 */
[C---:B------:R-:W-:Y:S02]  /*0910*/  PRMT R170, R143.reuse, 0x7632, R170 ;  /* 0x000076328faa7816 */ /* 0x040fe400000000aa */
[----:B------:R-:W-:Y:S02]  /*0920*/  SHF.L.U32 R171, R143, 0x10, RZ ;  /* 0x000000108fab7819 */ /* 0x000fe400000006ff */
[----:B--2---:R-:W-:-:S02]  /*0930*/  PRMT R127, R110, 0x7632, R127 ;  /* 0x000076326e7f7816 */ /* 0x004fc4000000007f */
[C---:B------:R-:W-:Y:S02]  /*0940*/  PRMT R140, R129.reuse, 0x7632, R140 ;  /* 0x00007632818c7816 */ /* 0x040fe4000000008c */
[----:B------:R-:W-:Y:S02]  /*0950*/  SHF.L.U32 R143, R129, 0x10, RZ ;  /* 0x00000010818f7819 */ /* 0x000fe400000006ff */
[----:B------:R-:W-:Y:S02]  /*0960*/  PRMT R129, R124, 0x7632, R129 ;  /* 0x000076327c817816 */ /* 0x000fe40000000081 */
[C---:B------:R-:W-:Y:S02]  /*0970*/  PRMT R156, R121.reuse, 0x7632, R156 ;  /* 0x00007632799c7816 */ /* 0x040fe4000000009c */
[----:B------:R-:W-:Y:S02]  /*0980*/  SHF.L.U32 R153, R121, 0x10, RZ ;  /* 0x0000001079997819 */ /* 0x000fe400000006ff */
[----:B------:R-:W-:-:S02]  /*0990*/  FSEL R199, R112, RZ, !P2 ;  /* 0x000000ff70c77208 */ /* 0x000fc40005000000 */
[----:B------:R-:W-:Y:S02]  /*09a0*/  SHF.L.U32 R166, R166, 0x10, RZ ;  /* 0x00000010a6a67819 */ /* 0x000fe400000006ff */
[C---:B------:R-:W-:Y:S02]  /*09b0*/  PRMT R177, R126.reuse, 0x7632, R177 ;  /* 0x000076327eb17816 */ /* 0x040fe400000000b1 */
[----:B------:R-:W-:Y:S02]  /*09c0*/  SHF.L.U32 R206, R126, 0x10, RZ ;  /* 0x000000107ece7819 */ /* 0x000fe400000006ff */
[----:B------:R-:W-:Y:S02]  /*09d0*/  PRMT R121, R108, 0x7632, R121 ;  /* 0x000076326c797816 */ /* 0x000fe40000000079 */
[----:B------:R-:W-:Y:S02]  /*09e0*/  SHF.L.U32 R162, R162, 0x10, RZ ;  /* 0x00000010a2a27819 */ /* 0x000fe400000006ff */
[----:B------:R-:W-:-:S02]  /*09f0*/  SHF.L.U32 R174, R174, 0x10, RZ ;  /* 0x00000010aeae7819 */ /* 0x000fc400000006ff */
[----:B------:R-:W-:Y:S02]  /*0a00*/  SHF.L.U32 R167, R141, 0x10, RZ ;  /* 0x000000108da77819 */ /* 0x000fe400000006ff */
[----:B------:R-:W-:Y:S02]  /*0a10*/  SHF.L.U32 R108, R108, 0x10, RZ ;  /* 0x000000106c6c7819 */ /* 0x000fe400000006ff */
[----:B------:R-:W-:Y:S02]  /*0a20*/  SHF.L.U32 R110, R110, 0x10, RZ ;  /* 0x000000106e6e7819 */ /* 0x000fe400000006ff */
[----:B------:R-:W-:Y:S02]  /*0a30*/  PRMT R197, R111, 0x7632, R197 ;  /* 0x000076326fc57816 */ /* 0x000fe400000000c5 */
[----:B------:R-:W-:Y:S02]  /*0a40*/  SHF.L.U32 R126, R168, 0x10, RZ ;  /* 0x00000010a87e7819 */ /* 0x000fe400000006ff */
[----:B------:R-:W-:-:S02]  /*0a50*/  SHF.L.U32 R127, R127, 0x10, RZ ;  /* 0x000000107f7f7819 */ /* 0x000fc400000006ff */
[C---:B------:R-:W-:Y:S02]  /*0a60*/  PRMT R144, R131.reuse, 0x7632, R144 ;  /* 0x0000763283907816 */ /* 0x040fe40000000090 */
[----:B------:R-:W-:Y:S02]  /*0a70*/  SHF.L.U32 R141, R131, 0x10, RZ ;  /* 0x00000010838d7819 */ /* 0x000fe400000006ff */
[----:B------:R-:W-:Y:S02]  /*0a80*/  SHF.L.U32 R111, R111, 0x10, RZ ;  /* 0x000000106f6f7819 */ /* 0x000fe400000006ff */
[C---:B------:R-:W-:Y:S02]  /*0a90*/  PRMT R152, R136.reuse, 0x7632, R152 ;  /* 0x0000763288987816 */ /* 0x040fe40000000098 */
[----:B------:R-:W-:Y:S02]  /*0aa0*/  SHF.L.U32 R165, R136, 0x10, RZ ;  /* 0x0000001088a57819 */ /* 0x000fe400000006ff */
[----:B------:R-:W-:-:S02]  /*0ab0*/  PRMT R150, R137, 0x7632, R150 ;  /* 0x0000763289967816 */ /* 0x000fc40000000096 */
[----:B------:R-:W-:Y:S02]  /*0ac0*/  SHF.L.U32 R175, R135, 0x10, RZ ;  /* 0x0000001087af7819 */ /* 0x000fe400000006ff */
[----:B------:R-:W-:Y:S01]  /*0ad0*/  SHF.L.U32 R131, R124, 0x10, RZ ;  /* 0x000000107c837819 */ /* 0x000fe200000006ff */
[----:B------:R-:W-:Y:S01]  /*0ae0*/  FADD.FTZ R124, -R199, R166 ;  /* 0x000000a6c77c7221 */ /* 0x000fe20000010100 */
[----:B------:R-:W-:Y:S01]  /*0af0*/  SHF.L.U32 R129, R129, 0x10, RZ ;  /* 0x0000001081817819 */ /* 0x000fe200000006ff */
[----:B------:R-:W-:Y:S01]  /*0b00*/  FADD.FTZ R208, -R199, R174 ;  /* 0x000000aec7d07221 */ /* 0x000fe20000010100 */
[C---:B------:R-:W-:Y:S02]  /*0b10*/  PRMT R136, R128.reuse, 0x7632, R136 ;  /* 0x0000763280887816 */ /* 0x040fe40000000088 */
[----:B------:R-:W-:Y:S02]  /*0b20*/  SHF.L.U32 R135, R128, 0x10, RZ ;  /* 0x0000001080877819 */ /* 0x000fe400000006ff */
[----:B------:R-:W-:-:S02]  /*0b30*/  PRMT R158, R122, 0x7632, R158 ;  /* 0x000076327a9e7816 */ /* 0x000fc4000000009e */
[----:B------:R-:W-:Y:S01]  /*0b40*/  SHF.L.U32 R157, R122, 0x10, RZ ;  /* 0x000000107a9d7819 */ /* 0x000fe200000006ff */
[C---:B------:R-:W-:Y:S01]  /*0b50*/  FADD.FTZ R122, -R199.reuse, R162 ;  /* 0x000000a2c77a7221 */ /* 0x040fe20000010100 */
[----:B------:R-:W-:Y:S01]  /*0b60*/  PRMT R145, R138, 0x7632, R145 ;  /* 0x000076328a917816 */ /* 0x000fe20000000091 */
[C---:B------:R-:W-:Y:S01]  /*0b70*/  FADD.FTZ R126, -R199.reuse, R126 ;  /* 0x0000007ec77e7221 */ /* 0x040fe20000010100 */
[C---:B------:R-:W-:Y:S01]  /*0b80*/  PRMT R154, R120.reuse, 0x7632, R154 ;  /* 0x00007632789a7816 */ /* 0x040fe2000000009a */
[C---:B------:R-:W-:Y:S01]  /*0b90*/  FADD.FTZ R162, -R199.reuse, R108 ;  /* 0x0000006cc7a27221 */ /* 0x040fe20000010100 */
[----:B------:R-:W-:Y:S01]  /*0ba0*/  SHF.L.U32 R151, R120, 0x10, RZ ;  /* 0x0000001078977819 */ /* 0x000fe200000006ff */
[C---:B------:R-:W-:Y:S01]  /*0bb0*/  FADD.FTZ R120, -R199.reuse, R167 ;  /* 0x000000a7c7787221 */ /* 0x040fe20000010100 */
[----:B------:R-:W-:Y:S01]  /*0bc0*/  SHF.L.U32 R128, R170, 0x10, RZ ;  /* 0x00000010aa807819 */ /* 0x000fe200000006ff */
[C---:B------:R-:W-:Y:S01]  /*0bd0*/  FADD.FTZ R166, -R199.reuse, R110 ;  /* 0x0000006ec7a67221 */ /* 0x040fe20000010100 */
[----:B------:R-:W-:Y:S01]  /*0be0*/  SHF.L.U32 R161, R138, 0x10, RZ ;  /* 0x000000108aa17819 */ /* 0x000fe200000006ff */
[C---:B------:R-:W-:Y:S01]  /*0bf0*/  FADD.FTZ R174, -R199.reuse, R127 ;  /* 0x0000007fc7ae7221 */ /* 0x040fe20000010100 */
[----:B------:R-:W-:Y:S01]  /*0c00*/  PRMT R138, R132, 0x7632, R138 ;  /* 0x00007632848a7816 */ /* 0x000fe2000000008a */
[C---:B------:R-:W-:Y:S01]  /*0c10*/  FADD.FTZ R110, -R199.reuse, R111 ;  /* 0x0000006fc76e7221 */ /* 0x040fe20000010100 */
[C---:B------:R-:W-:Y:S01]  /*0c20*/  PRMT R108, R104.reuse, 0x7632, R108 ;  /* 0x00007632686c7816 */ /* 0x040fe2000000006c */
[----:B------:R-:W-:Y:S01]  /*0c30*/  FADD.FTZ R202, -R199, R129 ;  /* 0x00000081c7ca7221 */ /* 0x000fe20000010100 */
[----:B------:R-:W-:Y:S01]  /*0c40*/  SHF.L.U32 R167, R104, 0x10, RZ ;  /* 0x0000001068a77819 */ /* 0x000fe200000006ff */
[----:B-----5:R-:W-:Y:S01]  /*0c50*/  FMUL.FTZ R124, R195, R124 ;  /* 0x0000007cc37c7220 */ /* 0x020fe20000410000 */
[----:B------:R-:W-:-:S02]  /*0c60*/  SHF.L.U32 R127, R182, 0x10, RZ ;  /* 0x00000010b67f7819 */ /* 0x000fc400000006ff */
[----:B------:R-:W-:Y:S02]  /*0c70*/  SHF.L.U32 R150, R150, 0x10, RZ ;  /* 0x0000001096967819 */ /* 0x000fe400000006ff */
[----:B------:R-:W-:Y:S02]  /*0c80*/  SHF.L.U32 R163, R137, 0x10, RZ ;  /* 0x0000001089a37819 */ /* 0x000fe400000006ff */
[----:B------:R-:W-:Y:S02]  /*0c90*/  SHF.L.U32 R132, R132, 0x10, RZ ;  /* 0x0000001084847819 */ /* 0x000fe400000006ff */
[C---:B------:R-:W-:Y:S02]  /*0ca0*/  PRMT R104, R106.reuse, 0x7632, R104 ;  /* 0x000076326a687816 */ /* 0x040fe40000000068 */
[----:B------:R-:W-:Y:S01]  /*0cb0*/  SHF.L.U32 R111, R106, 0x10, RZ ;  /* 0x000000106a6f7819 */ /* 0x000fe200000006ff */
[----:B------:R-:W-:Y:S01]  /*0cc0*/  FADD.FTZ R128, -R199, R128 ;  /* 0x00000080c7807221 */ /* 0x000fe20000010100 */
[----:B------:R-:W-:Y:S01]  /*0cd0*/  PRMT R137, R139, 0x7632, R137 ;  /* 0x000076328b897816 */ /* 0x000fe20000000089 */
[----:B------:R-:W-:Y:S01]  /*0ce0*/  FMUL.FTZ R126, R195, R126 ;  /* 0x0000007ec37e7220 */ /* 0x000fe20000410000 */
[----:B------:R-:W-:-:S02]  /*0cf0*/  SHF.L.U32 R129, R181, 0x10, RZ ;  /* 0x00000010b5817819 */ /* 0x000fc400000006ff */
[----:B------:R-:W-:Y:S02]  /*0d00*/  SHF.L.U32 R106, R145, 0x10, RZ ;  /* 0x00000010916a7819 */ /* 0x000fe400000006ff */
[----:B------:R-:W-:Y:S01]  /*0d10*/  PRMT R172, R133, 0x7632, R172 ;  /* 0x0000763285ac7816 */ /* 0x000fe200000000ac */
[----:B-1----:R-:W-:Y:S01]  /*0d20*/  FADD.FTZ R146, -R199, R131 ;  /* 0x00000083c7927221 */ /* 0x002fe20000010100 */
[----:B------:R-:W-:Y:S01]  /*0d30*/  SHF.L.U32 R169, R142, 0x10, RZ ;  /* 0x000000108ea97819 */ /* 0x000fe200000006ff */
[-C--:B------:R-:W-:Y:S01]  /*0d40*/  FMUL.FTZ R127, R127, R150.reuse ;  /* 0x000000967f7f7220 */ /* 0x080fe20000410000 */
[----:B------:R-:W-:Y:S01]  /*0d50*/  SHF.L.U32 R155, R139, 0x10, RZ ;  /* 0x000000108b9b7819 */ /* 0x000fe200000006ff */
[----:B------:R-:W-:Y:S01]  /*0d60*/  FADD.FTZ R63, R63, R150 ;  /* 0x000000963f3f7221 */ /* 0x000fe20000010000 */
[----:B------:R-:W-:Y:S01]  /*0d70*/  SHF.L.U32 R133, R133, 0x10, RZ ;  /* 0x0000001085857819 */ /* 0x000fe200000006ff */
[----:B------:R-:W-:Y:S01]  /*0d80*/  FFMA.FTZ R19, R124, R150, R19 ;  /* 0x000000967c137223 */ /* 0x000fe20000010013 */
[----:B------:R-:W-:-:S02]  /*0d90*/  PRMT R173, R134, 0x7632, R173 ;  /* 0x0000763286ad7816 */ /* 0x000fc400000000ad */
[C---:B------:R-:W-:Y:S02]  /*0da0*/  PRMT R142, R130.reuse, 0x7632, R142 ;  /* 0x00007632828e7816 */ /* 0x040fe4000000008e */
[----:B------:R-:W-:Y:S01]  /*0db0*/  SHF.L.U32 R139, R130, 0x10, RZ ;  /* 0x00000010828b7819 */ /* 0x000fe200000006ff */
[----:B------:R-:W-:Y:S01]  /*0dc0*/  FADD.FTZ R130, -R199, R132 ;  /* 0x00000084c7827221 */ /* 0x000fe20000010100 */
[----:B------:R-:W-:Y:S01]  /*0dd0*/  SHF.L.U32 R134, R134, 0x10, RZ ;  /* 0x0000001086867819 */ /* 0x000fe200000006ff */
[-C--:B------:R-:W-:Y:S01]  /*0de0*/  FMUL.FTZ R129, R129, R106.reuse ;  /* 0x0000006a81817220 */ /* 0x080fe20000410000 */
[----:B------:R-:W-:Y:S01]  /*0df0*/  SHF.L.U32 R131, R180, 0x10, RZ ;  /* 0x00000010b4837819 */ /* 0x000fe200000006ff */
[----:B------:R-:W-:Y:S01]  /*0e00*/  FADD.FTZ R57, R57, R106 ;  /* 0x0000006a39397221 */ /* 0x000fe20000010000 */
[----:B------:R-:W-:Y:S01]  /*0e10*/  SHF.L.U32 R150, R137, 0x10, RZ ;  /* 0x0000001089967819 */ /* 0x000fe200000006ff */
[----:B------:R-:W-:Y:S01]  /*0e20*/  FFMA.FTZ R21, R126, R106, R21 ;  /* 0x0000006a7e157223 */ /* 0x000fe20000010015 */
[----:B------:R-:W-:Y:S01]  /*0e30*/  FMUL.FTZ R128, R195, R128 ;  /* 0x00000080c3807220 */ /* 0x000fe20000410000 */
[----:B------:R-:W-:Y:S01]  /*0e40*/  SHF.L.U32 R106, R8, 0x10, RZ ;  /* 0x00000010086a7819 */ /* 0x000fe200000006ff */
[----:B------:R-:W-:Y:S01]  /*0e50*/  FADD.FTZ R132, -R199, R133 ;  /* 0x00000085c7847221 */ /* 0x000fe20000010100 */
[----:B------:R-:W-:Y:S01]  /*0e60*/  FMUL.FTZ R133, R195, R130 ;  /* 0x00000082c3857220 */ /* 0x000fe20000410000 */
[----:B------:R-:W-:Y:S01]  /*0e70*/  FADD.FTZ R134, -R199, R134 ;  /* 0x00000086c7867221 */ /* 0x000fe20000010100 */
[-C--:B------:R-:W-:Y:S01]  /*0e80*/  FMUL.FTZ R131, R131, R150.reuse ;  /* 0x0000009683837220 */ /* 0x080fe20000410000 */
[----:B------:R-:W-:Y:S01]  /*0e90*/  FADD.FTZ R59, R59, R150 ;  /* 0x000000963b3b7221 */ /* 0x000fe20000010000 */
[----:B------:R-:W-:Y:S01]  /*0ea0*/  FFMA.FTZ R23, R128, R150, R23 ;  /* 0x0000009680177223 */ /* 0x000fe20000010017 */
[----:B------:R-:W-:Y:S01]  /*0eb0*/  SHF.L.U32 R150, R9, 0x10, RZ ;  /* 0x0000001009967819 */ /* 0x000fe200000006ff */
[-C--:B------:R-:W-:Y:S01]  /*0ec0*/  FMUL.FTZ R130, R106, R135.reuse ;  /* 0x000000876a827220 */ /* 0x080fe20000410000 */
[----:B------:R-:W-:Y:S01]  /*0ed0*/  FADD.FTZ R52, R52, R135 ;  /* 0x0000008734347221 */ /* 0x000fe20000010000 */
[----:B------:R-:W-:Y:S01]  /*0ee0*/  FFMA.FTZ R24, R133, R135, R24 ;  /* 0x0000008785187223 */ /* 0x000fe20000010018 */
[----:B------:R-:W-:Y:S01]  /*0ef0*/  SHF.L.U32 R106, R10, 0x10, RZ ;  /* 0x000000100a6a7819 */ /* 0x000fe200000006ff */
[C---:B------:R-:W-:Y:S01]  /*0f00*/  FMUL.FTZ R135, R195.reuse, R132 ;  /* 0x00000084c3877220 */ /* 0x040fe20000410000 */
[----:B------:R-:W-:Y:S01]  /*0f10*/  SHF.L.U32 R2, R138, 0x10, RZ ;  /* 0x000000108a027819 */ /* 0x000fe200000006ff */
[----:B------:R-:W-:Y:S01]  /*0f20*/  FMUL.FTZ R137, R195, R134 ;  /* 0x00000086c3897220 */ /* 0x000fe20000410000 */
[----:B------:R-:W-:Y:S01]  /*0f30*/  SHF.L.U32 R172, R172, 0x10, RZ ;  /* 0x00000010acac7819 */ /* 0x000fe200000006ff */
[----:B------:R-:W-:Y:S01]  /*0f40*/  FADD.FTZ R138, -R199, R175 ;  /* 0x000000afc78a7221 */ /* 0x000fe20000010100 */
[-C--:B------:R-:W-:Y:S01]  /*0f50*/  FMUL.FTZ R132, R150, R143.reuse ;  /* 0x0000008f96847220 */ /* 0x080fe20000410000 */
[----:B------:R-:W-:Y:S01]  /*0f60*/  SHF.L.U32 R150, R11, 0x10, RZ ;  /* 0x000000100b967819 */ /* 0x000fe200000006ff */
[----:B------:R-:W-:Y:S01]  /*0f70*/  FADD.FTZ R54, R54, R143 ;  /* 0x0000008f36367221 */ /* 0x000fe20000010000 */
[----:B------:R-:W-:Y:S01]  /*0f80*/  FFMA.FTZ R26, R135, R143, R26 ;  /* 0x0000008f871a7223 */ /* 0x000fe2000001001a */
[-C--:B------:R-:W-:Y:S01]  /*0f90*/  FMUL.FTZ R134, R106, R139.reuse ;  /* 0x0000008b6a867220 */ /* 0x080fe20000410000 */
[----:B------:R-:W-:Y:S01]  /*0fa0*/  FADD.FTZ R48, R48, R139 ;  /* 0x0000008b30307221 */ /* 0x000fe20000010000 */
[----:B------:R-:W-:Y:S01]  /*0fb0*/  FFMA.FTZ R28, R137, R139, R28 ;  /* 0x0000008b891c7223 */ /* 0x000fe2000001001c */
[----:B------:R-:W-:Y:S01]  /*0fc0*/  FADD.FTZ R216, -R199, R2 ;  /* 0x00000002c7d87221 */ /* 0x000fe20000010100 */
[----:B------:R-:W-:Y:S01]  /*0fd0*/  SHF.L.U32 R106, R187, 0x10, RZ ;  /* 0x00000010bb6a7819 */ /* 0x000fe200000006ff */
[----:B------:R-:W-:Y:S01]  /*0fe0*/  FMUL.FTZ R139, R195, R138 ;  /* 0x0000008ac38b7220 */ /* 0x000fe20000410000 */
[----:B------:R-:W-:Y:S01]  /*0ff0*/  SHF.L.U32 R143, R136, 0x10, RZ ;  /* 0x00000010888f7819 */ /* 0x000fe200000006ff */
[----:B------:R-:W-:Y:S01]  /*1000*/  FADD.FTZ R218, -R199, R172 ;  /* 0x000000acc7da7221 */ /* 0x000fe20000010100 */
[----:B------:R-:W-:Y:S01]  /*1010*/  SHF.L.U32 R173, R173, 0x10, RZ ;  /* 0x00000010adad7819 */ /* 0x000fe200000006ff */
[-C--:B------:R-:W-:Y:S01]  /*1020*/  FMUL.FTZ R136, R150, R141.reuse ;  /* 0x0000008d96887220 */ /* 0x080fe20000410000 */
[C---:B------:R-:W-:Y:S01]  /*1030*/  PRMT R160, R123.reuse, 0x7632, R160 ;  /* 0x000076327ba07816 */ /* 0x040fe200000000a0 */
[----:B------:R-:W-:Y:S01]  /*1040*/  FADD.FTZ R50, R50, R141 ;  /* 0x0000008d32327221 */ /* 0x000fe20000010000 */
[----:B------:R-:W-:Y:S01]  /*1050*/  SHF.L.U32 R159, R123, 0x10, RZ ;  /* 0x000000107b9f7819 */ /* 0x000fe200000006ff */
[----:B------:R-:W-:Y:S01]  /*1060*/  FFMA.FTZ R30, R139, R141, R30 ;  /* 0x0000008d8b1e7223 */ /* 0x000fe2000001001e */
[----:B------:R-:W-:Y:S01]  /*1070*/  SHF.L.U32 R145, R186, 0x10, RZ ;  /* 0x00000010ba917819 */ /* 0x000fe200000006ff */
[----:B------:R-:W-:Y:S01]  /*1080*/  FMUL.FTZ R138, R195, R216 ;  /* 0x000000d8c38a7220 */ /* 0x000fe20000410000 */
[----:B------:R-:W-:Y:S01]  /*1090*/  SHF.L.U32 R150, R140, 0x10, RZ ;  /* 0x000000108c967819 */ /* 0x000fe200000006ff */
[----:B------:R-:W-:Y:S01]  /*10a0*/  FMUL.FTZ R141, R106, R143 ;  /* 0x0000008f6a8d7220 */ /* 0x000fe20000410000 */
[----:B------:R-:W-:Y:S01]  /*10b0*/  PRMT R123, R109, 0x7632, R123 ;  /* 0x000076326d7b7816 */ /* 0x000fe2000000007b */
[----:B------:R-:W-:Y:S01]  /*10c0*/  FMUL.FTZ R140, R195, R218 ;  /* 0x000000dac38c7220 */ /* 0x000fe20000410000 */
[----:B------:R-:W-:Y:S01]  /*10d0*/  PRMT R176, R125, 0x7632, R176 ;  /* 0x000076327db07816 */ /* 0x000fe200000000b0 */
[----:B------:R-:W-:Y:S01]  /*10e0*/  FADD.FTZ R210, -R199, R173 ;  /* 0x000000adc7d27221 */ /* 0x000fe20000010100 */
[----:B------:R-:W-:-:S02]  /*10f0*/  SHF.L.U32 R106, R185, 0x10, RZ ;  /* 0x00000010b96a7819 */ /* 0x000fc400000006ff */
[----:B------:R-:W-:Y:S01]  /*1100*/  SHF.L.U32 R147, R142, 0x10, RZ ;  /* 0x000000108e937819 */ /* 0x000fe200000006ff */
[----:B------:R-:W-:Y:S01]  /*1110*/  FADD.FTZ R53, R53, R143 ;  /* 0x0000008f35357221 */ /* 0x000fe20000010000 */
[----:B------:R-:W-:Y:S01]  /*1120*/  SHF.L.U32 R125, R125, 0x10, RZ ;  /* 0x000000107d7d7819 */ /* 0x000fe200000006ff */
[----:B------:R-:W-:Y:S01]  /*1130*/  FFMA.FTZ R25, R138, R143, R25 ;  /* 0x0000008f8a197223 */ /* 0x000fe20000010019 */
[----:B------:R-:W-:Y:S01]  /*1140*/  SHF.L.U32 R123, R123, 0x10, RZ ;  /* 0x000000107b7b7819 */ /* 0x000fe200000006ff */
[-C--:B------:R-:W-:Y:S01]  /*1150*/  FMUL.FTZ R143, R145, R150.reuse ;  /* 0x00000096918f7220 */ /* 0x080fe20000410000 */
[----:B------:R-:W-:Y:S01]  /*1160*/  FADD.FTZ R55, R55, R150 ;  /* 0x0000009637377221 */ /* 0x000fe20000010000 */
[----:B------:R-:W-:Y:S01]  /*1170*/  FFMA.FTZ R27, R140, R150, R27 ;  /* 0x000000968c1b7223 */ /* 0x000fe2000001001b */
[----:B------:R-:W-:Y:S01]  /*1180*/  FMUL.FTZ R142, R195, R210 ;  /* 0x000000d2c38e7220 */ /* 0x000fe20000410000 */
[----:B------:R-:W-:Y:S01]  /*1190*/  SHF.L.U32 R150, R144, 0x10, RZ ;  /* 0x0000001090967819 */ /* 0x000fe200000006ff */
[C---:B------:R-:W-:Y:S01]  /*11a0*/  FADD.FTZ R214, -R199.reuse, R171 ;  /* 0x000000abc7d67221 */ /* 0x040fe20000010100 */
[-C--:B------:R-:W-:Y:S01]  /*11b0*/  FMUL.FTZ R145, R106, R147.reuse ;  /* 0x000000936a917220 */ /* 0x080fe20000410000 */
[----:B------:R-:W-:Y:S01]  /*11c0*/  FADD.FTZ R148, -R199, R125 ;  /* 0x0000007dc7947221 */ /* 0x000fe20000010100 */
[C---:B------:R-:W-:Y:S01]  /*11d0*/  FMUL.FTZ R144, R195.reuse, R208 ;  /* 0x000000d0c3907220 */ /* 0x040fe20000410000 */
[----:B------:R-:W-:Y:S01]  /*11e0*/  SHF.L.U32 R106, R12, 0x10, RZ ;  /* 0x000000100c6a7819 */ /* 0x000fe200000006ff */
[----:B------:R-:W-:Y:S01]  /*11f0*/  FMUL.FTZ R115, R195, R120 ;  /* 0x00000078c3737220 */ /* 0x000fe20000410000 */
[----:B------:R-:W-:Y:S01]  /*1200*/  SHF.L.U32 R125, R183, 0x10, RZ ;  /* 0x00000010b77d7819 */ /* 0x000fe200000006ff */
[----:B------:R-:W-:Y:S01]  /*1210*/  FADD.FTZ R172, -R199, R123 ;  /* 0x0000007bc7ac7221 */ /* 0x000fe20000010100 */
[----:B------:R-:W-:Y:S01]  /*1220*/  SHF.L.U32 R152, R152, 0x10, RZ ;  /* 0x0000001098987819 */ /* 0x000fe200000006ff */
[----:B------:R-:W-:Y:S01]  /*1230*/  FMUL.FTZ R122, R195, R122 ;  /* 0x0000007ac37a7220 */ /* 0x000fe20000410000 */
[----:B------:R-:W-:Y:S01]  /*1240*/  SHF.L.U32 R120, R7, 0x10, RZ ;  /* 0x0000001007787819 */ /* 0x000fe200000006ff */
[----:B------:R-:W-:Y:S01]  /*1250*/  FADD.FTZ R49, R49, R147 ;  /* 0x0000009331317221 */ /* 0x000fe20000010000 */
[----:B------:R-:W-:Y:S01]  /*1260*/  FFMA.FTZ R29, R142, R147, R29 ;  /* 0x000000938e1d7223 */ /* 0x000fe2000001001d */
[----:B------:R-:W-:Y:S01]  /*1270*/  SHF.L.U32 R2, R4, 0x10, RZ ;  /* 0x0000001004027819 */ /* 0x000fe200000006ff */
[----:B------:R-:W-:Y:S01]  /*1280*/  FMUL.FTZ R123, R195, R214 ;  /* 0x000000d6c37b7220 */ /* 0x000fe20000410000 */
[-C--:B------:R-:W-:Y:S01]  /*1290*/  FMUL.FTZ R147, R149, R150.reuse ;  /* 0x0000009695937220 */ /* 0x080fe20000410000 */
[----:B------:R-:W-:Y:S01]  /*12a0*/  FADD.FTZ R204, -R199, R204 ;  /* 0x000000ccc7cc7221 */ /* 0x000fe20000010100 */
[----:B------:R-:W-:Y:S01]  /*12b0*/  FADD.FTZ R51, R51, R150 ;  /* 0x0000009633337221 */ /* 0x000fe20000010000 */
[----:B------:R-:W-:Y:S01]  /*12c0*/  FFMA.FTZ R31, R144, R150, R31 ;  /* 0x00000096901f7223 */ /* 0x000fe2000001001f */
[----:B------:R-:W-:Y:S01]  /*12d0*/  FMUL.FTZ R149, R195, R146 ;  /* 0x00000092c3957220 */ /* 0x000fe20000410000 */
[----:B------:R-:W-:Y:S01]  /*12e0*/  FADD.FTZ R112, -R199, R164 ;  /* 0x000000a4c7707221 */ /* 0x000fe20000010100 */
[----:B------:R-:W-:Y:S01]  /*12f0*/  SHF.L.U32 R121, R121, 0x10, RZ ;  /* 0x0000001079797819 */ /* 0x000fe200000006ff */
[----:B------:R-:W-:Y:S01]  /*1300*/  FMUL.FTZ R146, R106, R151 ;  /* 0x000000976a927220 */ /* 0x000fe20000410000 */
[----:B------:R-:W-:Y:S01]  /*1310*/  SHF.L.U32 R150, R13, 0x10, RZ ;  /* 0x000000100d967819 */ /* 0x000fe200000006ff */
[-C--:B------:R-:W-:Y:S01]  /*1320*/  FMUL.FTZ R125, R125, R152.reuse ;  /* 0x000000987d7d7220 */ /* 0x080fe20000410000 */
[----:B------:R-:W-:Y:S01]  /*1330*/  FADD.FTZ R61, R61, R152 ;  /* 0x000000983d3d7221 */ /* 0x000fe20000010000 */
[----:B------:R-:W-:Y:S01]  /*1340*/  FFMA.FTZ R17, R122, R152, R17 ;  /* 0x000000987a117223 */ /* 0x000fe20000010011 */
[----:B------:R-:W-:Y:S01]  /*1350*/  SHF.L.U32 R106, R14, 0x10, RZ ;  /* 0x000000100e6a7819 */ /* 0x000fe200000006ff */
[----:B------:R-:W-:Y:S01]  /*1360*/  FADD.FTZ R212, -R199, R169 ;  /* 0x000000a9c7d47221 */ /* 0x000fe20000010100 */
[-C--:B------:R-:W-:Y:S01]  /*1370*/  FMUL.FTZ R120, R120, R155.reuse ;  /* 0x0000009b78787220 */ /* 0x080fe20000410000 */
[----:B------:R-:W-:Y:S01]  /*1380*/  FADD.FTZ R58, R58, R155 ;  /* 0x0000009b3a3a7221 */ /* 0x000fe20000010000 */
[----:B------:R-:W-:Y:S01]  /*1390*/  FFMA.FTZ R22, R123, R155, R22 ;  /* 0x0000009b7b167223 */ /* 0x000fe20000010016 */
[----:B------:R-:W-:Y:S01]  /*13a0*/  SHF.L.U32 R152, R15, 0x10, RZ ;  /* 0x000000100f987819 */ /* 0x000fe200000006ff */
[----:B------:R-:W-:Y:S01]  /*13b0*/  FMUL.FTZ R2, R2, R165 ;  /* 0x000000a502027220 */ /* 0x000fe20000410000 */
[----:B------:R-:W-:Y:S01]  /*13c0*/  FADD.FTZ R44, R44, R151 ;  /* 0x000000972c2c7221 */ /* 0x000fe20000010000 */
[----:B------:R-:W-:Y:S01]  /*13d0*/  FFMA.FTZ R76, R149, R151, R76 ;  /* 0x00000097954c7223 */ /* 0x000fe2000001004c */
[C---:B------:R-:W-:Y:S01]  /*13e0*/  FMUL.FTZ R155, R195.reuse, R204 ;  /* 0x000000ccc39b7220 */ /* 0x040fe20000410000 */
[C---:B------:R-:W-:Y:S01]  /*13f0*/  FMUL.FTZ R3, R195.reuse, R112 ;  /* 0x00000070c3037220 */ /* 0x040fe20000410000 */
[----:B------:R-:W-:Y:S01]  /*1400*/  FMUL.FTZ R151, R195, R148 ;  /* 0x00000094c3977220 */ /* 0x000fe20000410000 */
[----:B------:R-:W-:Y:S01]  /*1410*/  SHF.L.U32 R176, R176, 0x10, RZ ;  /* 0x00000010b0b07819 */ /* 0x000fe200000006ff */
[----:B------:R-:W-:Y:S01]  /*1420*/  FADD.FTZ R170, -R199, R121 ;  /* 0x00000079c7aa7221 */ /* 0x000fe20000010100 */
[----:B------:R-:W-:Y:S01]  /*1430*/  FMUL.FTZ R148, R150, R153 ;  /* 0x0000009996947220 */ /* 0x000fe20000410000 */
[----:B------:R-:W-:Y:S01]  /*1440*/  SHF.L.U32 R112, R5, 0x10, RZ ;  /* 0x0000001005707819 */ /* 0x000fe200000006ff */
[----:B------:R-:W-:Y:S01]  /*1450*/  FMUL.FTZ R121, R195, R212 ;  /* 0x000000d4c3797220 */ /* 0x000fe20000410000 */
[----:B------:R-:W-:Y:S01]  /*1460*/  FMUL.FTZ R150, R106, R157 ;  /* 0x0000009d6a967220 */ /* 0x000fe20000410000 */
[-C--:B------:R-:W-:Y:S01]  /*1470*/  FMUL.FTZ R152, R152, R159.reuse ;  /* 0x0000009f98987220 */ /* 0x080fe20000410000 */
[----:B------:R-:W-:Y:S01]  /*1480*/  FADD.FTZ R42, R42, R159 ;  /* 0x0000009f2a2a7221 */ /* 0x000fe20000010000 */
[----:B------:R-:W-:Y:S01]  /*1490*/  FFMA.FTZ R74, R155, R159, R74 ;  /* 0x0000009f9b4a7223 */ /* 0x000fe2000001004a */
[----:B------:R-:W-:Y:S01]  /*14a0*/  FADD.FTZ R106, RZ, R2 ;  /* 0x00000002ff6a7221 */ /* 0x000fe20000010000 */
[----:B------:R-:W-:Y:S01]  /*14b0*/  FFMA.FTZ R159, R3, R2, RZ ;  /* 0x00000002039f7223 */ /* 0x000fe200000100ff */
[----:B------:R-:W-:Y:S01]  /*14c0*/  FADD.FTZ R200, -R199, R176 ;  /* 0x000000b0c7c87221 */ /* 0x000fe20000010100 */
[-C--:B------:R-:W-:Y:S01]  /*14d0*/  FMUL.FTZ R114, R114, R161.reuse ;  /* 0x000000a172727220 */ /* 0x080fe20000410000 */
[----:B------:R-:W-:Y:S01]  /*14e0*/  FADD.FTZ R56, R56, R161 ;  /* 0x000000a138387221 */ /* 0x000fe20000010000 */
[----:B------:R-:W-:Y:S01]  /*14f0*/  FFMA.FTZ R20, R121, R161, R20 ;  /* 0x000000a179147223 */ /* 0x000fe20000010014 */
[-C--:B------:R-:W-:Y:S01]  /*1500*/  FMUL.FTZ R112, R112, R163.reuse ;  /* 0x000000a370707220 */ /* 0x080fe20000410000 */
[----:B------:R-:W-:Y:S01]  /*1510*/  SHF.L.U32 R204, R154, 0x10, RZ ;  /* 0x000000109acc7819 */ /* 0x000fe200000006ff */
[----:B------:R-:W-:Y:S01]  /*1520*/  FADD.FTZ R161, R106, R125 ;  /* 0x0000007d6aa17221 */ /* 0x000fe20000010000 */
[----:B------:R-:W-:Y:S01]  /*1530*/  FADD.FTZ R62, R62, R163 ;  /* 0x000000a33e3e7221 */ /* 0x000fe20000010000 */
[----:B------:R-:W-:Y:S01]  /*1540*/  FFMA.FTZ R18, R115, R163, R18 ;  /* 0x000000a373127223 */ /* 0x000fe20000010012 */
[----:B------:R-:W-:Y:S01]  /*1550*/  FMUL.FTZ R154, R195, R202 ;  /* 0x000000cac39a7220 */ /* 0x000fe20000410000 */
[----:B------:R-:W-:Y:S01]  /*1560*/  FFMA.FTZ R106, R122, R125, R159 ;  /* 0x0000007d7a6a7223 */ /* 0x000fe2000001009f */
[----:B------:R-:W-:-:S02]  /*1570*/  SHF.L.U32 R163, R190, 0x10, RZ ;  /* 0x00000010bea37819 */ /* 0x000fc400000006ff */
[----:B------:R-:W-:Y:S01]  /*1580*/  SHF.L.U32 R202, R156, 0x10, RZ ;  /* 0x000000109cca7819 */ /* 0x000fe200000006ff */
[----:B------:R-:W-:Y:S01]  /*1590*/  FMUL.FTZ R156, R195, R200 ;  /* 0x000000c8c39c7220 */ /* 0x000fe20000410000 */
[----:B------:R-:W-:Y:S01]  /*15a0*/  FADD.FTZ R206, -R199, R206 ;  /* 0x000000cec7ce7221 */ /* 0x000fe20000010100 */
[----:B------:R-:W-:Y:S01]  /*15b0*/  FADD.FTZ R200, R161, R112 ;  /* 0x00000070a1c87221 */ /* 0x000fe20000010000 */
[----:B------:R-:W-:Y:S01]  /*15c0*/  FFMA.FTZ R161, R115, R112, R106 ;  /* 0x0000007073a17223 */ /* 0x000fe2000001006a */
        /* <DEDUP_REMOVED lines=9> */
[----:B------:R-:W-:Y:S01]  /*1660*/  SHF.L.U32 R157, R191, 0x10, RZ ;  /* 0x00000010bf9d7819 */ /* 0x000fe200000006ff */
[----:B------:R-:W-:Y:S01]  /*1670*/  FFMA.FTZ R161, R121, R114, R106 ;  /* 0x0000007279a17223 */ /* 0x000fe2000001006a */
[----:B------:R-:W-:Y:S01]  /*1680*/  SHF.L.U32 R177, R177, 0x10, RZ ;  /* 0x00000010b1b17819 */ /* 0x000fe200000006ff */
[----:B------:R-:W-:Y:S01]  /*1690*/  FADD.FTZ R163, R200, R129 ;  /* 0x00000081c8a37221 */ /* 0x000fe20000010000 */
[----:B------:R-:W-:Y:S01]  /*16a0*/  FADD.FTZ R60, R60, R165 ;  /* 0x000000a53c3c7221 */ /* 0x000fe20000010000 */
[----:B------:R-:W-:Y:S01]  /*16b0*/  FFMA.FTZ R16, R3, R165, R16 ;  /* 0x000000a503107223 */ /* 0x000fe20000010010 */
[----:B------:R-:W-:Y:S01]  /*16c0*/  FADD.FTZ R47, R47, R202 ;  /* 0x000000ca2f2f7221 */ /* 0x000fe20000010000 */
[----:B------:R-:W-:Y:S01]  /*16d0*/  FFMA.FTZ R79, R156, R202, R79 ;  /* 0x000000ca9c4f7223 */ /* 0x000fe2000001004f */
[----:B------:R-:W-:Y:S01]  /*16e0*/  FFMA.FTZ R106, R126, R129, R161 ;  /* 0x000000817e6a7223 */ /* 0x000fe200000100a1 */
[-C--:B------:R-:W-:Y:S01]  /*16f0*/  FMUL.FTZ R157, R157, R204.reuse ;  /* 0x000000cc9d9d7220 */ /* 0x080fe20000410000 */
[----:B------:R-:W-:Y:S01]  /*1700*/  FADD.FTZ R45, R45, R204 ;  /* 0x000000cc2d2d7221 */ /* 0x000fe20000010000 */
[----:B------:R-:W-:Y:S01]  /*1710*/  FFMA.FTZ R77, R154, R204, R77 ;  /* 0x000000cc9a4d7223 */ /* 0x000fe2000001004d */
[----:B------:R-:W-:-:S02]  /*1720*/  SHF.L.U32 R165, R189, 0x10, RZ ;  /* 0x00000010bda57819 */ /* 0x000fc400000006ff */
[----:B------:R-:W-:Y:S01]  /*1730*/  SHF.L.U32 R202, R158, 0x10, RZ ;  /* 0x000000109eca7819 */ /* 0x000fe200000006ff */
[----:B------:R-:W-:Y:S01]  /*1740*/  FADD.FTZ R198, -R199, R177 ;  /* 0x000000b1c7c67221 */ /* 0x000fe20000010100 */
[----:B------:R-:W-:Y:S01]  /*1750*/  SHF.L.U32 R204, R160, 0x10, RZ ;  /* 0x00000010a0cc7819 */ /* 0x000fe200000006ff */
[----:B------:R-:W-:Y:S01]  /*1760*/  FADD.FTZ R160, R163, R120 ;  /* 0x00000078a3a07221 */ /* 0x000fe20000010000 */
[----:B------:R-:W-:Y:S01]  /*1770*/  FFMA.FTZ R163, R123, R120, R106 ;  /* 0x000000787ba37223 */ /* 0x000fe2000001006a */
[----:B------:R-:W-:Y:S01]  /*1780*/  FMUL.FTZ R161, R165, R202 ;  /* 0x000000caa5a17220 */ /* 0x000fe20000410000 */
[----:B------:R-:W-:Y:S01]  /*1790*/  FMUL.FTZ R158, R195, R198 ;  /* 0x000000c6c39e7220 */ /* 0x000fe20000410000 */
[----:B------:R-:W-:Y:S01]  /*17a0*/  FADD.FTZ R165, R160, R131 ;  /* 0x00000083a0a57221 */ /* 0x000fe20000010000 */
[----:B------:R-:W-:Y:S01]  /*17b0*/  FFMA.FTZ R198, R128, R131, R163 ;  /* 0x0000008380c67223 */ /* 0x000fe200000100a3 */
[----:B------:R-:W-:Y:S02]  /*17c0*/  SHF.L.U32 R168, R179, 0x10, RZ ;  /* 0x00000010b3a87819 */ /* 0x000fe400000006ff */
[----:B------:R-:W-:Y:S01]  /*17d0*/  SHF.L.U32 R171, R188, 0x10, RZ ;  /* 0x00000010bcab7819 */ /* 0x000fe200000006ff */
[----:B------:R-:W-:Y:S01]  /*17e0*/  FADD.FTZ R106, R165, R130 ;  /* 0x00000082a56a7221 */ /* 0x000fe20000010000 */
[----:B------:R-:W-:Y:S01]  /*17f0*/  FFMA.FTZ R165, R133, R130, R198 ;  /* 0x0000008285a57223 */ /* 0x000fe200000100c6 */
[----:B------:R-:W-:-:S02]  /*1800*/  FADD.FTZ R168, -R199, R168 ;  /* 0x000000a8c7a87221 */ /* 0x000fc40000010100 */
[----:B------:R-:W-:Y:S01]  /*1810*/  FMUL.FTZ R163, R171, R204 ;  /* 0x000000ccaba37220 */ /* 0x000fe20000410000 */
[----:B------:R-:W-:Y:S01]  /*1820*/  FADD.FTZ R171, R106, R141 ;  /* 0x0000008d6aab7221 */ /* 0x000fe20000010000 */
[----:B------:R-:W-:Y:S01]  /*1830*/  FFMA.FTZ R106, R138, R141, R165 ;  /* 0x0000008d8a6a7223 */ /* 0x000fe200000100a5 */
[----:B------:R-:W-:Y:S02]  /*1840*/  FMUL.FTZ R160, R195, R168 ;  /* 0x000000a8c3a07220 */ /* 0x000fe40000410000 */
[----:B------:R-:W-:Y:S01]  /*1850*/  FADD.FTZ R168, R171, R132 ;  /* 0x00000084aba87221 */ /* 0x000fe20000010000 */
[----:B------:R-:W-:Y:S01]  /*1860*/  FFMA.FTZ R171, R135, R132, R106 ;  /* 0x0000008487ab7223 */ /* 0x000fe2000001006a */
[----:B------:R-:W-:Y:S02]  /*1870*/  SHF.L.U32 R109, R109, 0x10, RZ ;  /* 0x000000106d6d7819 */ /* 0x000fe400000006ff */
[----:B------:R-:W-:Y:S01]  /*1880*/  FADD.FTZ R173, R168, R143 ;  /* 0x0000008fa8ad7221 */ /* 0x000fe20000010000 */
[----:B------:R-:W-:Y:S01]  /*1890*/  FFMA.FTZ R106, R140, R143, R171 ;  /* 0x0000008f8c6a7223 */ /* 0x000fe200000100ab */
[----:B------:R-:W-:Y:S01]  /*18a0*/  SHF.L.U32 R198, R116, 0x10, RZ ;  /* 0x0000001074c67819 */ /* 0x000fe200000006ff */
[----:B------:R-:W-:Y:S01]  /*18b0*/  FMUL.FTZ R165, R195, R162 ;  /* 0x000000a2c3a57220 */ /* 0x000fe20000410000 */
[----:B------:R-:W-:Y:S01]  /*18c0*/  FADD.FTZ R164, -R199, R109 ;  /* 0x0000006dc7a47221 */ /* 0x000fe20000010100 */
[----:B------:R-:W-:Y:S01]  /*18d0*/  FADD.FTZ R168, R173, R134 ;  /* 0x00000086ada87221 */ /* 0x000fe20000010000 */
[----:B------:R-:W-:Y:S01]  /*18e0*/  FFMA.FTZ R171, R137, R134, R106 ;  /* 0x0000008689ab7223 */ /* 0x000fe2000001006a */
[----:B------:R-:W-:Y:S01]  /*18f0*/  SHF.L.U32 R169, R105, 0x10, RZ ;  /* 0x0000001069a97819 */ /* 0x000fe200000006ff */
[-C--:B------:R-:W-:Y:S01]  /*1900*/  FMUL.FTZ R162, R198, R167.reuse ;  /* 0x000000a7c6a27220 */ /* 0x080fe20000410000 */
[----:B------:R-:W-:Y:S01]  /*1910*/  SHF.L.U32 R200, R117, 0x10, RZ ;  /* 0x0000001075c87819 */ /* 0x000fe200000006ff */
[----:B------:R-:W-:Y:S01]  /*1920*/  FADD.FTZ R36, R36, R167 ;  /* 0x000000a724247221 */ /* 0x000fe20000010000 */
[----:B------:R-:W-:Y:S01]  /*1930*/  FFMA.FTZ R68, R165, R167, R68 ;  /* 0x000000a7a5447223 */ /* 0x000fe20000010044 */
[----:B------:R-:W-:Y:S01]  /*1940*/  FMUL.FTZ R167, R195, R164 ;  /* 0x000000a4c3a77220 */ /* 0x000fe20000410000 */
[----:B------:R-:W-:Y:S01]  /*1950*/  FADD.FTZ R173, R168, R145 ;  /* 0x00000091a8ad7221 */ /* 0x000fe20000010000 */
[----:B------:R-:W-:Y:S01]  /*1960*/  FFMA.FTZ R106, R142, R145, R171 ;  /* 0x000000918e6a7223 */ /* 0x000fe200000100ab */
        /* <DEDUP_REMOVED lines=8> */
[----:B------:R-:W-:Y:S01]  /*19f0*/  FMUL.FTZ R169, R195, R166 ;  /* 0x000000a6c3a97220 */ /* 0x000fe20000410000 */
[-C--:B------:R-:W-:Y:S01]  /*1a00*/  FMUL.FTZ R166, R106, R111.reuse ;  /* 0x0000006f6aa67220 */ /* 0x080fe20000410000 */
[----:B------:R-:W-:Y:S01]  /*1a10*/  FADD.FTZ R106, R171, R146 ;  /* 0x00000092ab6a7221 */ /* 0x000fe20000010000 */
[----:B------:R-:W-:Y:S01]  /*1a20*/  FFMA.FTZ R171, R149, R146, R168 ;  /* 0x0000009295ab7223 */ /* 0x000fe200000100a8 */
[----:B------:R-:W-:Y:S01]  /*1a30*/  FADD.FTZ R32, R32, R111 ;  /* 0x0000006f20207221 */ /* 0x000fe20000010000 */
[----:B------:R-:W-:Y:S01]  /*1a40*/  FFMA.FTZ R64, R169, R111, R64 ;  /* 0x0000006fa9407223 */ /* 0x000fe20000010040 */
[----:B------:R-:W-:Y:S01]  /*1a50*/  PRMT R109, R105, 0x7632, R109 ;  /* 0x00007632696d7816 */ /* 0x000fe2000000006d */
[----:B------:R-:W-:Y:S01]  /*1a60*/  FADD.FTZ R111, R106, R157 ;  /* 0x0000009d6a6f7221 */ /* 0x000fe20000010000 */
[C---:B------:R-:W-:Y:S01]  /*1a70*/  PRMT R105, R107.reuse, 0x7632, R105 ;  /* 0x000076326b697816 */ /* 0x040fe20000000069 */
[----:B------:R-:W-:Y:S01]  /*1a80*/  FFMA.FTZ R106, R154, R157, R171 ;  /* 0x0000009d9a6a7223 */ /* 0x000fe200000100ab */
[----:B------:R-:W-:Y:S01]  /*1a90*/  SHF.L.U32 R107, R107, 0x10, RZ ;  /* 0x000000106b6b7819 */ /* 0x000fe200000006ff */
[----:B------:R-:W-:Y:S01]  /*1aa0*/  FMUL.FTZ R171, R195, R110 ;  /* 0x0000006ec3ab7220 */ /* 0x000fe20000410000 */
[----:B------:R-:W-:Y:S01]  /*1ab0*/  SHF.L.U32 R198, R119, 0x10, RZ ;  /* 0x0000001077c67819 */ /* 0x000fe200000006ff */
[----:B------:R-:W-:Y:S01]  /*1ac0*/  FADD.FTZ R110, R111, R148 ;  /* 0x000000946f6e7221 */ /* 0x000fe20000010000 */
[----:B------:R-:W-:Y:S01]  /*1ad0*/  FFMA.FTZ R111, R151, R148, R106 ;  /* 0x00000094976f7223 */ /* 0x000fe2000001006a */
[----:B------:R-:W-:Y:S01]  /*1ae0*/  FADD.FTZ R34, R34, R107 ;  /* 0x0000006b22227221 */ /* 0x000fe20000010000 */
[-C--:B------:R-:W-:Y:S01]  /*1af0*/  FFMA.FTZ R66, R171, R107.reuse, R66 ;  /* 0x0000006bab427223 */ /* 0x080fe20000010042 */
[----:B------:R-:W-:Y:S01]  /*1b00*/  FMUL.FTZ R168, R198, R107 ;  /* 0x0000006bc6a87220 */ /* 0x000fe20000410000 */
[----:B------:R-:W-:Y:S01]  /*1b10*/  FADD.FTZ R107, R110, R159 ;  /* 0x0000009f6e6b7221 */ /* 0x000fe20000010000 */
[----:B------:R-:W-:-:S03]  /*1b20*/  FFMA.FTZ R106, R156, R159, R111 ;  /* 0x0000009f9c6a7223 */ /* 0x000fc6000001006f */
[----:B------:R-:W-:Y:S01]  /*1b30*/  FADD.FTZ R110, R107, R150 ;  /* 0x000000966b6e7221 */ /* 0x000fe20000010000 */
[----:B------:R-:W-:Y:S01]  /*1b40*/  FFMA.FTZ R107, R153, R150, R106 ;  /* 0x00000096996b7223 */ /* 0x000fe2000001006a */
[----:B------:R-:W-:Y:S02]  /*1b50*/  SHF.L.U32 R200, R109, 0x10, RZ ;  /* 0x000000106dc87819 */ /* 0x000fe400000006ff */
[----:B------:R-:W-:Y:S01]  /*1b60*/  FADD.FTZ R109, R110, R161 ;  /* 0x000000a16e6d7221 */ /* 0x000fe20000010000 */
[----:B------:R-:W-:Y:S01]  /*1b70*/  FFMA.FTZ R106, R158, R161, R107 ;  /* 0x000000a19e6a7223 */ /* 0x000fe2000001006b */
[----:B------:R-:W-:Y:S02]  /*1b80*/  SHF.L.U32 R198, R108, 0x10, RZ ;  /* 0x000000106cc67819 */ /* 0x000fe400000006ff */
[----:B------:R-:W-:Y:S01]  /*1b90*/  FADD.FTZ R108, R109, R152 ;  /* 0x000000986d6c7221 */ /* 0x000fe20000010000 */
[----:B------:R-:W-:Y:S01]  /*1ba0*/  FFMA.FTZ R107, R155, R152, R106 ;  /* 0x000000989b6b7223 */ /* 0x000fe2000001006a */
[----:B------:R-:W-:-:S02]  /*1bb0*/  SHF.L.U32 R173, R0, 0x10, RZ ;  /* 0x0000001000ad7819 */ /* 0x000fc400000006ff */
[----:B------:R-:W-:Y:S01]  /*1bc0*/  FADD.FTZ R109, R108, R163 ;  /* 0x000000a36c6d7221 */ /* 0x000fe20000010000 */
[----:B------:R-:W-:Y:S01]  /*1bd0*/  FFMA.FTZ R108, R160, R163, R107 ;  /* 0x000000a3a06c7223 */ /* 0x000fe2000001006b */
[----:B------:R-:W-:Y:S01]  /*1be0*/  FMUL.FTZ R170, R195, R170 ;  /* 0x000000aac3aa7220 */ /* 0x000fe20000410000 */
[----:B------:R-:W-:Y:S01]  /*1bf0*/  FMUL.FTZ R173, R173, R198 ;  /* 0x000000c6adad7220 */ /* 0x000fe20000410000 */
[----:B------:R-:W-:Y:S01]  /*1c00*/  FADD.FTZ R106, R109, R162 ;  /* 0x000000a26d6a7221 */ /* 0x000fe20000010000 */
[----:B------:R-:W-:Y:S01]  /*1c10*/  FFMA.FTZ R107, R165, R162, R108 ;  /* 0x000000a2a56b7223 */ /* 0x000fe2000001006c */
[----:B------:R-:W-:Y:S02]  /*1c20*/  SHF.L.U32 R175, R194, 0x10, RZ ;  /* 0x00000010c2af7819 */ /* 0x000fe400000006ff */
[----:B------:R-:W-:Y:S01]  /*1c30*/  FADD.FTZ R109, R106, R173 ;  /* 0x000000ad6a6d7221 */ /* 0x000fe20000010000 */
[C---:B------:R-:W-:Y:S01]  /*1c40*/  FFMA.FTZ R106, R170.reuse, R173, R107 ;  /* 0x000000adaa6a7223 */ /* 0x040fe2000001006b */
[----:B------:R-:W-:Y:S01]  /*1c50*/  FMUL.FTZ R172, R195, R172 ;  /* 0x000000acc3ac7220 */ /* 0x000fe20000410000 */
[----:B------:R-:W-:Y:S01]  /*1c60*/  FMUL.FTZ R175, R175, R200 ;  /* 0x000000c8afaf7220 */ /* 0x000fe20000410000 */
[----:B------:R-:W-:Y:S01]  /*1c70*/  FADD.FTZ R108, R109, R164 ;  /* 0x000000a46d6c7221 */ /* 0x000fe20000010000 */
[----:B------:R-:W-:Y:S01]  /*1c80*/  FFMA.FTZ R107, R167, R164, R106 ;  /* 0x000000a4a76b7223 */ /* 0x000fe2000001006a */
[----:B------:R-:W-:Y:S01]  /*1c90*/  FADD.FTZ R37, R37, R198 ;  /* 0x000000c625257221 */ /* 0x000fe20000010000 */
[----:B------:R-:W-:Y:S01]  /*1ca0*/  FFMA.FTZ R69, R170, R198, R69 ;  /* 0x000000c6aa457223 */ /* 0x000fe20000010045 */
[----:B------:R-:W-:-:S02]  /*1cb0*/  SHF.L.U32 R177, R193, 0x10, RZ ;  /* 0x00000010c1b17819 */ /* 0x000fc400000006ff */
[----:B------:R-:W-:Y:S01]  /*1cc0*/  SHF.L.U32 R110, R104, 0x10, RZ ;  /* 0x00000010686e7819 */ /* 0x000fe200000006ff */
[----:B------:R-:W-:Y:S01]  /*1cd0*/  FFMA.FTZ R104, R172, R175, R107 ;  /* 0x000000afac687223 */ /* 0x000fe2000001006b */
[----:B------:R-:W-:Y:S01]  /*1ce0*/  SHF.L.U32 R198, R105, 0x10, RZ ;  /* 0x0000001069c67819 */ /* 0x000fe200000006ff */
[----:B------:R-:W-:Y:S01]  /*1cf0*/  FADD.FTZ R105, R108, R175 ;  /* 0x000000af6c697221 */ /* 0x000fe20000010000 */
[----:B------:R-:W-:Y:S01]  /*1d00*/  SHF.L.U32 R197, R197, 0x10, RZ ;  /* 0x00000010c5c57819 */ /* 0x000fe200000006ff */
[----:B------:R-:W-:Y:S01]  /*1d10*/  FMUL.FTZ R174, R195, R174 ;  /* 0x000000aec3ae7220 */ /* 0x000fe20000410000 */
[----:B------:R-:W-:Y:S01]  /*1d20*/  FMUL.FTZ R177, R177, R110 ;  /* 0x0000006eb1b17220 */ /* 0x000fe20000410000 */
[----:B------:R-:W-:Y:S01]  /*1d30*/  FADD.FTZ R106, R105, R166 ;  /* 0x000000a6696a7221 */ /* 0x000fe20000010000 */
[----:B------:R-:W-:Y:S01]  /*1d40*/  FFMA.FTZ R104, R169, R166, R104 ;  /* 0x000000a6a9687223 */ /* 0x000fe20000010068 */
[----:B------:R-:W-:Y:S01]  /*1d50*/  SHF.L.U32 R179, R192, 0x10, RZ ;  /* 0x00000010c0b37819 */ /* 0x000fe200000006ff */
[----:B------:R-:W-:Y:S01]  /*1d60*/  FADD.FTZ R176, -R199, R197 ;  /* 0x000000c5c7b07221 */ /* 0x000fe20000010100 */
[----:B------:R-:W-:Y:S01]  /*1d70*/  FADD.FTZ R105, R106, R177 ;  /* 0x000000b16a697221 */ /* 0x000fe20000010000 */
[C---:B------:R-:W-:Y:S01]  /*1d80*/  FFMA.FTZ R104, R174.reuse, R177, R104 ;  /* 0x000000b1ae687223 */ /* 0x040fe20000010068 */
        /* <DEDUP_REMOVED lines=17> */
.L_x_115:
[----:B------:R-:W-:-:S04]  /*1ea0*/  ISETP.NE.U32.AND P0, PT, RZ, UR6, PT ;  /* 0x00000006ff007c0c */ /* 0x000fc8000bf05070 */
[----:B------:R-:W-:-:S13]  /*1eb0*/  ISETP.NE.AND.EX P0, PT, RZ, UR7, PT, P0 ;  /* 0x00000007ff007c0c */ /* 0x000fda000bf05300 */
[----:B------:R-:W-:Y:S05]  /*1ec0*/  @!P0 BRA `(.L_x_116) ;  /* 0x0000000000408947 */ /* 0x000fea0003800000 */
[----:B------:R-:W0:Y:S01]  /*1ed0*/  LDC.64 R100, c[0x0][0x438] ;  /* 0x00010e00ff647b82 */ /* 0x000e220000000a00 */
[----:B------:R-:W-:-:S05]  /*1ee0*/  IMAD R88, R113, UR14, RZ ;  /* 0x0000000e71587c24 */ /* 0x000fca000f8e02ff */
[----:B------:R-:W-:-:S04]  /*1ef0*/  SHF.R.S32.HI R89, RZ, 0x1f, R88 ;  /* 0x0000001fff597819 */ /* 0x000fc80000011458 */
[----:B------:R-:W-:-:S04]  /*1f00*/  LEA.HI R88, R89, R88, RZ, 0x3 ;  /* 0x0000005859587211 */ /* 0x000fc800078f18ff */
[----:B------:R-:W-:-:S04]  /*1f10*/  LEA.HI.SX32 R89, R88, R197, 0x1d ;  /* 0x000000c558597211 */ /* 0x000fc800078feaff */
[C---:B------:R-:W-:Y:S02]  /*1f20*/  IADD3 R93, PT, PT, R89.reuse, 0x80, RZ ;  /* 0x00000080595d7810 */ /* 0x040fe40007ffe0ff */
[C---:B------:R-:W-:Y:S02]  /*1f30*/  IADD3 R97, PT, PT, R89.reuse, 0x100, RZ ;  /* 0x0000010059617810 */ /* 0x040fe40007ffe0ff */
[C---:B------:R-:W-:Y:S01]  /*1f40*/  IADD3 R91, PT, PT, R89.reuse, 0x180, RZ ;  /* 0x00000180595b7810 */ /* 0x040fe20007ffe0ff */
[----:B0-----:R-:W-:-:S04]  /*1f50*/  IMAD.WIDE.U32 R88, R89, 0x10, R100 ;  /* 0x0000001059587825 */ /* 0x001fc800078e0064 */
[----:B------:R-:W-:-:S04]  /*1f60*/  IMAD.WIDE.U32 R92, R93, 0x10, R100 ;  /* 0x000000105d5c7825 */ /* 0x000fc800078e0064 */
[--C-:B------:R-:W-:Y:S02]  /*1f70*/  IMAD.WIDE.U32 R96, R97, 0x10, R100.reuse ;  /* 0x0000001061607825 */ /* 0x100fe400078e0064 */
[----:B------:R-:W5:Y:S02]  /*1f80*/  LDG.E.128 R92, desc[UR12][R92.64] ;  /* 0x0000000c5c5c7981 */ /* 0x000f64000c1e1d00 */
[----:B------:R-:W-:Y:S02]  /*1f90*/  IMAD.WIDE.U32 R100, R91, 0x10, R100 ;  /* 0x000000105b647825 */ /* 0x000fe400078e0064 */
[----:B------:R-:W5:Y:S04]  /*1fa0*/  LDG.E.128 R88, desc[UR12][R88.64] ;  /* 0x0000000c58587981 */ /* 0x000f68000c1e1d00 */
[----:B------:R-:W5:Y:S04]  /*1fb0*/  LDG.E.128 R96, desc[UR12][R96.64] ;  /* 0x0000000c60607981 */ /* 0x000f68000c1e1d00 */
[----:B------:R-:W5:Y:S02]  /*1fc0*/  LDG.E.128 R100, desc[UR12][R100.64] ;  /* 0x0000000c64647981 */ /* 0x000f64000c1e1d00 */
.L_x_116:
[----:B------:R-:W0:Y:S01]  /*1fd0*/  SHFL.DOWN PT, R105, R110, 0x10, 0x1f ;  /* 0x0a001f006e697f89 */ /* 0x000e2200000e0000 */
        /* <DEDUP_REMOVED lines=31> */
.L_x_118:
[----:B------:R-:W-:Y:S05]  /*21d0*/  BSYNC.RECONVERGENT B0 ;  /* 0x0000000000007941 */ /* 0x000fea0003800200 */
.L_x_117:
[----:B------:R-:W1:Y:S08]  /*21e0*/  S2UR UR5, SR_CgaCtaId ;  /* 0x00000000000579c3 */ /* 0x000e700000008800 */
[----:B------:R-:W-:Y:S01]  /*21f0*/  BAR.SYNC.DEFER_BLOCKING 0x0 ;  /* 0x0000000000007b1d */ /* 0x000fe20000010000 */
[----:B-----5:R-:W-:Y:S01]  /*2200*/  ISETP.GE.AND P2, PT, R196, 0x1, PT ;  /* 0x00000001c400780c */ /* 0x020fe20003f46270 */
[----:B------:R-:W-:Y:S01]  /*2210*/  UISETP.NE.U32.AND UP0, UPT, UR6, URZ, UPT ;  /* 0x000000ff0600728c */ /* 0x000fe2000bf05070 */
[----:B------:R-:W-:-:S03]  /*2220*/  ISETP.NE.AND P3, PT, RZ, UR11, PT ;  /* 0x0000000bff007c0c */ /* 0x000fc6000bf65270 */
[----:B------:R-:W-:Y:S02]  /*2230*/  UMOV UR4, 0x400 ;  /* 0x0000040000047882 */ /* 0x000fe40000000000 */
[----:B------:R-:W2:Y:S01]  /*2240*/  LDC R198, c[0x0][0x388] ;  /* 0x0000e200ffc67b82 */ /* 0x000ea20000000800 */
[----:B------:R-:W-:-:S05]  /*2250*/  UISETP.NE.AND.EX UP0, UPT, UR7, URZ, UPT, UP0 ;  /* 0x000000ff0700728c */ /* 0x000fca000bf05300 */
[----:B------:R-:W-:Y:S01]  /*2260*/  @P2 IADD3 R196, PT, PT, R196, -0x1, RZ ;  /* 0xffffffffc4c42810 */ /* 0x000fe20007ffe0ff */
[----:B-1----:R-:W-:-:S04]  /*2270*/  ULEA UR4, UR5, UR4, 0x18 ;  /* 0x0000000405047291 */ /* 0x002fc8000f8ec0ff */
[----:B------:R-:W-:Y:S02]  /*2280*/  UIADD3 UR5, UPT, UPT, UR4, 0x4020, URZ ;  /* 0x0000402004057890 */ /* 0x000fe4000fffe0ff */
[----:B------:R-:W-:Y:S02]  /*2290*/  @!UP1 UIADD3 UR5, UPT, UPT, UR4, 0x4000, URZ ;  /* 0x0000400004059890 */ /* 0x000fe4000fffe0ff */
[----:B------:R-:W-:Y:S01]  /*22a0*/  UIADD3 UR10, UPT, UPT, UR4, 0x4030, URZ ;  /* 0x00004030040a7890 */ /* 0x000fe2000fffe0ff */
[-C--:B--2---:R-:W-:Y:S01]  /*22b0*/  @P2 IMAD R196, R196, R198.reuse, RZ ;  /* 0x000000c6c4c42224 */ /* 0x084fe200078e02ff */
[----:B------:R-:W-:Y:S01]  /*22c0*/  @!UP1 UIADD3 UR10, UPT, UPT, UR4, 0x4010, URZ ;  /* 0x00004010040a9890 */ /* 0x000fe2000fffe0ff */
[----:B------:R-:W-:-:S04]  /*22d0*/  IMAD R198, R113, R198, RZ ;  /* 0x000000c671c67224 */ /* 0x000fc800078e02ff */
[----:B0-----:R-:W0:Y:S04]  /*22e0*/  LDS.128 R104, [UR5] ;  /* 0x00000005ff687984 */ /* 0x001e280008000c00 */
[----:B------:R-:W1:Y:S01]  /*22f0*/  LDS.128 R108, [UR10] ;  /* 0x0000000aff6c7984 */ /* 0x000e620008000c00 */
[----:B0-----:R-:W-:Y:S01]  /*2300*/  FADD.FTZ R199, RZ, R104 ;  /* 0x00000068ffc77221 */ /* 0x001fe20000010000 */
[----:B------:R-:W-:Y:S01]  /*2310*/  FADD.FTZ R104, RZ, R105 ;  /* 0x00000069ff687221 */ /* 0x000fe20000010000 */
[----:B------:R-:W-:Y:S02]  /*2320*/  @P2 SHF.R.S32.HI R105, RZ, 0x1f, R196 ;  /* 0x0000001fff692819 */ /* 0x000fe400000114c4 */
[----:B------:R-:W-:Y:S01]  /*2330*/  FADD.FTZ R199, R106, R199 ;  /* 0x000000c76ac77221 */ /* 0x000fe20000010000 */
[----:B------:R-:W-:Y:S01]  /*2340*/  FADD.FTZ R104, R107, R104 ;  /* 0x000000686b687221 */ /* 0x000fe20000010000 */
[----:B------:R-:W-:-:S02]  /*2350*/  SHF.R.S32.HI R107, RZ, 0x1f, R198 ;  /* 0x0000001fff6b7819 */ /* 0x000fc400000114c6 */
[----:B-1----:R-:W-:Y:S01]  /*2360*/  FADD.FTZ R199, R199, R108 ;  /* 0x0000006cc7c77221 */ /* 0x002fe20000010000 */
[----:B------:R-:W-:Y:S01]  /*2370*/  FADD.FTZ R104, R104, R109 ;  /* 0x0000006d68687221 */ /* 0x000fe20000010000 */
[----:B------:R-:W-:Y:S02]  /*2380*/  @P2 LEA.HI R196, R105, R196, RZ, 0x3 ;  /* 0x000000c469c42211 */ /* 0x000fe400078f18ff */
[----:B------:R-:W-:Y:S01]  /*2390*/  FADD.FTZ R109, R110, R199 ;  /* 0x000000c76e6d7221 */ /* 0x000fe20000010000 */
[----:B------:R-:W-:Y:S01]  /*23a0*/  FADD.FTZ R108, R111, R104 ;  /* 0x000000686f6c7221 */ /* 0x000fe20000010000 */
[----:B------:R-:W-:Y:S02]  /*23b0*/  LEA.HI R198, R107, R198, RZ, 0x3 ;  /* 0x000000c66bc67211 */ /* 0x000fe400078f18ff */
[----:B------:R-:W-:Y:S01]  /*23c0*/  FMUL.FTZ R109, R109, UR15 ;  /* 0x0000000f6d6d7c20 */ /* 0x000fe20008410000 */
[----:B------:R-:W-:Y:S01]  /*23d0*/  MOV R199, RZ ;  /* 0x000000ff00c77202 */ /* 0x000fe20000000f00 */
[----:B------:R-:W-:Y:S01]  /*23e0*/  FMUL.FTZ R108, R108, UR15 ;  /* 0x0000000f6c6c7c20 */ /* 0x000fe20008410000 */
[----:B------:R-:W-:-:S02]  /*23f0*/  @P2 LEA.HI.SX32 R199, R196, R197, 0x1d ;  /* 0x000000c5c4c72211 */ /* 0x000fc400078feaff */
[----:B------:R-:W-:Y:S02]  /*2400*/  PRMT R104, R88, 0x7632, R104 ;  /* 0x0000763258687816 */ /* 0x000fe40000000068 */
[----:B------:R-:W-:Y:S02]  /*2410*/  LEA.HI.SX32 R111, R198, R197, 0x1d ;  /* 0x000000c5c66f7211 */ /* 0x000fe400078feaff */
[----:B------:R-:W-:Y:S01]  /*2420*/  FSEL R109, R109, RZ, !P3 ;  /* 0x000000ff6d6d7208 */ /* 0x000fe20005800000 */
[----:B------:R-:W-:Y:S06]  /*2430*/  BRA.U UP0, `(.L_x_119) ;  /* 0x0000000900507547 */ /* 0x000fec000b800000 */
        /* <DEDUP_REMOVED lines=14> */
.L_x_121:
        /* <DEDUP_REMOVED lines=9> */
.L_x_122:
        /* <DEDUP_REMOVED lines=9> */
.L_x_123:
        /* <DEDUP_REMOVED lines=9> */
.L_x_124:
        /* <DEDUP_REMOVED lines=9> */
.L_x_125:
        /* <DEDUP_REMOVED lines=9> */
.L_x_126:
        /* <DEDUP_REMOVED lines=9> */
.L_x_127:
        /* <DEDUP_REMOVED lines=10> */
.L_x_120:
        /* <DEDUP_REMOVED lines=13> */
[----:B------:R-:W-:Y:S01]  /*29f0*/  FSEL R201, R86, RZ, P1 ;  /* 0x000000ff56c97208 */ /* 0x000fe20000800000 */
[----:B------:R-:W-:Y:S01]  /*2a00*/  FFMA.FTZ R86, R124, R108, R109 ;  /* 0x0000006c7c567223 */ /* 0x000fe2000001006d */
[----:B------:R-:W-:Y:S01]  /*2a10*/  FSEL R200, R84, RZ, P1 ;  /* 0x000000ff54c87208 */ /* 0x000fe20000800000 */
[----:B------:R-:W2:Y:S01]  /*2a20*/  @P2 LDC R105, c[0x0][0x40c] ;  /* 0x00010300ff692b82 */ /* 0x000ea20000000800 */
[----:B------:R-:W-:Y:S01]  /*2a30*/  FMUL.FTZ R110, R195, R110 ;  /* 0x0000006ec36e7220 */ /* 0x000fe20000410000 */
[----:B------:R-:W-:Y:S01]  /*2a40*/  FADD.FTZ R86, R127, -R86 ;  /* 0x800000567f567221 */ /* 0x000fe20000010000 */
[----:B------:R-:W-:-:S03]  /*2a50*/  FMUL.FTZ R196, R195, R196 ;  /* 0x000000c4c3c47220 */ /* 0x000fc60000410000 */
[----:B------:R-:W-:Y:S01]  /*2a60*/  FMUL.FTZ R86, R195, R86 ;  /* 0x00000056c3567220 */ /* 0x000fe20000410000 */
[----:B0-----:R-:W-:Y:S01]  /*2a70*/  @P2 FMUL.FTZ R85, R201, R104 ;  /* 0x00000068c9552220 */ /* 0x001fe20000410000 */
[----:B------:R-:W0:Y:S01]  /*2a80*/  @P2 LDC R198, c[0x0][0x40c] ;  /* 0x00010300ffc62b82 */ /* 0x000e220000000800 */
[----:B------:R-:W-:Y:S02]  /*2a90*/  FSEL R205, R110, RZ, P1 ;  /* 0x000000ff6ecd7208 */ /* 0x000fe40000800000 */
[----:B------:R-:W-:Y:S02]  /*2aa0*/  FSEL R203, R86, RZ, P1 ;  /* 0x000000ff56cb7208 */ /* 0x000fe40000800000 */
[----:B------:R-:W-:Y:S01]  /*2ab0*/  @P2 F2FP.BF16.F32.PACK_AB R104, RZ, R85 ;  /* 0x00000055ff68223e */ /* 0x000fe200000010ff */
[----:B------:R-:W-:Y:S01]  /*2ac0*/  FFMA.FTZ R85, R115, R108, R109 ;  /* 0x0000006c73557223 */ /* 0x000fe2000001006d */
[----:B-1----:R-:W-:Y:S01]  /*2ad0*/  @P2 FMUL.FTZ R84, R200, R87 ;  /* 0x00000057c8542220 */ /* 0x002fe20000410000 */
[----:B------:R-:W1:Y:S01]  /*2ae0*/  @P2 LDC R107, c[0x0][0x40c] ;  /* 0x00010300ff6b2b82 */ /* 0x000e620000000800 */
[----:B------:R-:W-:-:S03]  /*2af0*/  FSEL R206, R196, RZ, P1 ;  /* 0x000000ffc4ce7208 */ /* 0x000fc60000800000 */
[----:B------:R-:W-:Y:S01]  /*2b00*/  @P2 F2FP.BF16.F32.PACK_AB R87, RZ, R84 ;  /* 0x00000054ff57223e */ /* 0x000fe200000010ff */
[----:B------:R-:W-:Y:S01]  /*2b10*/  FADD.FTZ R84, R112, -R85 ;  /* 0x8000005570547221 */ /* 0x000fe20000010000 */
[----:B------:R-:W-:Y:S02]  /*2b20*/  FFMA.FTZ R85, R121, R108, R109 ;  /* 0x0000006c79557223 */ /* 0x000fe4000001006d */
[----:B------:R-:W3:Y:S01]  /*2b30*/  @P2 LDC R208, c[0x0][0x40c] ;  /* 0x00010300ffd02b82 */ /* 0x000ee20000000800 */
[----:B------:R-:W-:Y:S01]  /*2b40*/  FMUL.FTZ R84, R195, R84 ;  /* 0x00000054c3547220 */ /* 0x000fe20000410000 */
[----:B------:R-:W-:Y:S01]  /*2b50*/  FADD.FTZ R106, R114, -R85 ;  /* 0x80000055726a7221 */ /* 0x000fe20000010000 */
[----:B------:R-:W-:-:S03]  /*2b60*/  @P2 PRMT R80, R87, 0x7610, R80 ;  /* 0x0000761057502816 */ /* 0x000fc60000000050 */
[----:B------:R-:W-:Y:S01]  /*2b70*/  FSEL R202, R84, RZ, P1 ;  /* 0x000000ff54ca7208 */ /* 0x000fe20000800000 */
[----:B------:R-:W-:Y:S01]  /*2b80*/  FMUL.FTZ R106, R195, R106 ;  /* 0x0000006ac36a7220 */ /* 0x000fe20000410000 */
[----:B------:R-:W4:Y:S01]  /*2b90*/  @P2 LDC R207, c[0x0][0x40c] ;  /* 0x00010300ffcf2b82 */ /* 0x000f220000000800 */
[----:B------:R-:W-:Y:S02]  /*2ba0*/  @P2 PRMT R80, R80, 0x5410, R104 ;  /* 0x0000541050502816 */ /* 0x000fe40000000068 */
[----:B--2---:R-:W-:Y:S01]  /*2bb0*/  @P2 FMUL.FTZ R84, R202, R105 ;  /* 0x00000069ca542220 */ /* 0x004fe20000410000 */
[----:B------:R-:W-:-:S04]  /*2bc0*/  FSEL R204, R106, RZ, P1 ;  /* 0x000000ff6acc7208 */ /* 0x000fc80000800000 */
[----:B------:R-:W-:Y:S01]  /*2bd0*/  @P2 F2FP.BF16.F32.PACK_AB R105, RZ, R84 ;  /* 0x00000054ff69223e */ /* 0x000fe200000010ff */
[----:B0-----:R-:W-:Y:S01]  /*2be0*/  @P2 FMUL.FTZ R84, R203, R198 ;  /* 0x000000c6cb542220 */ /* 0x001fe20000410000 */
[----:B------:R-:W-:Y:S01]  /*2bf0*/  FFMA.FTZ R198, R128, R108, R109 ;  /* 0x0000006c80c67223 */ /* 0x000fe2000001006d */
[----:B-1----:R-:W-:Y:S01]  /*2c00*/  @P2 FMUL.FTZ R85, R204, R107 ;  /* 0x0000006bcc552220 */ /* 0x002fe20000410000 */
[----:B------:R-:W-:Y:S02]  /*2c10*/  @P2 PRMT R81, R105, 0x7610, R81 ;  /* 0x0000761069512816 */ /* 0x000fe40000000051 */
[----:B------:R-:W-:Y:S01]  /*2c20*/  FADD.FTZ R198, R131, -R198 ;  /* 0x800000c683c67221 */ /* 0x000fe20000010000 */
[----:B------:R-:W-:Y:S01]  /*2c30*/  @P2 F2FP.BF16.F32.PACK_AB R106, RZ, R84 ;  /* 0x00000054ff6a223e */ /* 0x000fe200000010ff */
[----:B---3--:R-:W-:Y:S01]  /*2c40*/  @P2 FMUL.FTZ R86, R205, R208 ;  /* 0x000000d0cd562220 */ /* 0x008fe20000410000 */
[----:B------:R-:W-:Y:S01]  /*2c50*/  @P2 F2FP.BF16.F32.PACK_AB R107, RZ, R85 ;  /* 0x00000055ff6b223e */ /* 0x000fe200000010ff */
[----:B------:R-:W-:Y:S01]  /*2c60*/  FMUL.FTZ R198, R195, R198 ;  /* 0x000000c6c3c67220 */ /* 0x000fe20000410000 */
[----:B------:R-:W-:-:S02]  /*2c70*/  F2FP.BF16.F32.PACK_AB R84, R201, R200 ;  /* 0x000000c8c954723e */ /* 0x000fc400000010ff */
[----:B------:R-:W-:Y:S02]  /*2c80*/  @P2 F2FP.BF16.F32.PACK_AB R110, RZ, R86 ;  /* 0x00000056ff6e223e */ /* 0x000fe400000010ff */
[----:B------:R-:W-:Y:S01]  /*2c90*/  FSEL R201, R198, RZ, P1 ;  /* 0x000000ffc6c97208 */ /* 0x000fe20000800000 */
[----:B----4-:R-:W-:Y:S01]  /*2ca0*/  @P2 FMUL.FTZ R196, R206, R207 ;  /* 0x000000cfcec42220 */ /* 0x010fe20000410000 */
[----:B------:R-:W-:Y:S02]  /*2cb0*/  @P2 PRMT R82, R107, 0x7610, R82 ;  /* 0x000076106b522816 */ /* 0x000fe40000000052 */
        /* <DEDUP_REMOVED lines=12> */
.L_x_119:
        /* <DEDUP_REMOVED lines=9> */
[----:B------:R-:W-:Y:S02]  /*2e10*/  SHF.L.U32 R110, R89, 0x10, RZ ;  /* 0x00000010596e7819 */ /* 0x000fe400000006ff */
[----:B------:R-:W-:Y:S01]  /*2e20*/  SHF.L.U32 R202, R91, 0x10, RZ ;  /* 0x000000105bca7819 */ /* 0x000fe200000006ff */
[----:B------:R-:W1:Y:S04]  /*2e30*/  @P2 LDC R203, c[0x0][0x40c] ;  /* 0x00010300ffcb2b82 */ /* 0x000e680000000800 */
[-CC-:B------:R-:W-:Y:S01]  /*2e40*/  @P1 FFMA.FTZ R105, R3, R108.reuse, R109.reuse ;  /* 0x0000006c03691223 */ /* 0x180fe2000001006d */
[-CC-:B------:R-:W-:Y:S01]  /*2e50*/  @P1 FFMA.FTZ R205, R115, R108.reuse, R109.reuse ;  /* 0x0000006c73cd1223 */ /* 0x180fe2000001006d */
[-CC-:B------:R-:W-:Y:S01]  /*2e60*/  @P1 FFMA.FTZ R196, R122, R108.reuse, R109.reuse ;  /* 0x0000006c7ac41223 */ /* 0x180fe2000001006d */
[-C--:B------:R-:W-:Y:S01]  /*2e70*/  @P1 FFMA.FTZ R198, R124, R108.reuse, R109 ;  /* 0x0000006c7cc61223 */ /* 0x080fe2000001006d */
[----:B------:R-:W-:Y:S01]  /*2e80*/  @P1 FADD.FTZ R105, R2, -R105 ;  /* 0x8000006902691221 */ /* 0x000fe20000010000 */
[----:B------:R-:W-:Y:S01]  /*2e90*/  @P1 FADD.FTZ R205, R112, -R205 ;  /* 0x800000cd70cd1221 */ /* 0x000fe20000010000 */
[----:B------:R-:W-:Y:S01]  /*2ea0*/  @P1 FADD.FTZ R201, R125, -R196 ;  /* 0x800000c47dc91221 */ /* 0x000fe20000010000 */
[----:B------:R-:W2:Y:S01]  /*2eb0*/  @P2 LDC R207, c[0x0][0x40c] ;  /* 0x00010300ffcf2b82 */ /* 0x000ea20000000800 */
[C---:B------:R-:W-:Y:S01]  /*2ec0*/  @P1 FFMA.FTZ R104, R195.reuse, R105, R104 ;  /* 0x00000069c3681223 */ /* 0x040fe20000010068 */
[C---:B------:R-:W-:Y:S01]  /*2ed0*/  @P1 FFMA.FTZ R110, R195.reuse, R205, R110 ;  /* 0x000000cdc36e1223 */ /* 0x040fe2000001006e */
[----:B------:R-:W-:Y:S01]  /*2ee0*/  @P1 FFMA.FTZ R106, R195, R201, R106 ;  /* 0x000000c9c36a1223 */ /* 0x000fe2000001006a */
[----:B------:R-:W-:Y:S01]  /*2ef0*/  PRMT R105, R89, 0x7632, R105 ;  /* 0x0000763259697816 */ /* 0x000fe20000000069 */
[----:B0-----:R-:W-:Y:S01]  /*2f00*/  @P2 FMUL.FTZ R104, R104, R107 ;  /* 0x0000006b68682220 */ /* 0x001fe20000410000 */
[----:B------:R-:W-:Y:S01]  /*2f10*/  @P1 FADD.FTZ R198, R127, -R198 ;  /* 0x800000c67fc61221 */ /* 0x000fe20000010000 */
[-CC-:B------:R-:W-:Y:S01]  /*2f20*/  @P1 FFMA.FTZ R204, R126, R108.reuse, R109.reuse ;  /* 0x0000006c7ecc1223 */ /* 0x180fe2000001006d */
[----:B------:R-:W0:Y:S01]  /*2f30*/  @P2 LDC R107, c[0x0][0x40c] ;  /* 0x00010300ff6b2b82 */ /* 0x000e220000000800 */
[----:B------:R-:W-:Y:S01]  /*2f40*/  SHF.L.U32 R196, R105, 0x10, RZ ;  /* 0x0000001069c47819 */ /* 0x000fe200000006ff */
[-C--:B------:R-:W-:Y:S01]  /*2f50*/  @P1 FFMA.FTZ R209, R123, R108.reuse, R109 ;  /* 0x0000006c7bd11223 */ /* 0x080fe2000001006d */
[----:B------:R-:W-:Y:S01]  /*2f60*/  PRMT R105, R90, 0x7632, R105 ;  /* 0x000076325a697816 */ /* 0x000fe20000000069 */
[----:B-1----:R-:W-:Y:S01]  /*2f70*/  @P2 FMUL.FTZ R106, R106, R203 ;  /* 0x000000cb6a6a2220 */ /* 0x002fe20000410000 */
[----:B------:R-:W-:Y:S01]  /*2f80*/  @P1 FFMA.FTZ R203, R121, R108, R109 ;  /* 0x0000006c79cb1223 */ /* 0x000fe2000001006d */
[----:B------:R-:W-:-:S02]  /*2f90*/  @P1 FFMA.FTZ R196, R195, R198, R196 ;  /* 0x000000c6c3c41223 */ /* 0x000fc400000100c4 */
[----:B------:R-:W1:Y:S01]  /*2fa0*/  @P2 LDC R205, c[0x0][0x40c] ;  /* 0x00010300ffcd2b82 */ /* 0x000e620000000800 */
[----:B------:R-:W-:Y:S01]  /*2fb0*/  SHF.L.U32 R198, R90, 0x10, RZ ;  /* 0x000000105ac67819 */ /* 0x000fe200000006ff */
[----:B------:R-:W-:Y:S01]  /*2fc0*/  @P1 FADD.FTZ R203, R114, -R203 ;  /* 0x800000cb72cb1221 */ /* 0x000fe20000010000 */
[----:B------:R-:W-:Y:S01]  /*2fd0*/  SHF.L.U32 R200, R105, 0x10, RZ ;  /* 0x0000001069c87819 */ /* 0x000fe200000006ff */
[----:B------:R-:W-:Y:S01]  /*2fe0*/  @P1 FADD.FTZ R105, R129, -R204 ;  /* 0x800000cc81691221 */ /* 0x000fe20000010000 */
[----:B------:R-:W-:Y:S01]  /*2ff0*/  @P1 FADD.FTZ R209, R120, -R209 ;  /* 0x800000d178d11221 */ /* 0x000fe20000010000 */
[C---:B------:R-:W-:Y:S01]  /*3000*/  @P1 FFMA.FTZ R198, R195.reuse, R203, R198 ;  /* 0x000000cbc3c61223 */ /* 0x040fe200000100c6 */
[----:B------:R-:W-:Y:S01]  /*3010*/  @P2 F2FP.BF16.F32.PACK_AB R104, RZ, R104 ;  /* 0x00000068ff68223e */ /* 0x000fe200000010ff */
[----:B------:R-:W3:Y:S01]  /*3020*/  @P2 LDC R201, c[0x0][0x40c] ;  /* 0x00010300ffc92b82 */ /* 0x000ee20000000800 */
[C---:B------:R-:W-:Y:S01]  /*3030*/  @P1 FFMA.FTZ R200, R195.reuse, R105, R200 ;  /* 0x00000069c3c81223 */ /* 0x040fe200000100c8 */
[----:B------:R-:W-:Y:S01]  /*3040*/  @P1 FFMA.FTZ R202, R195, R209, R202 ;  /* 0x000000d1c3ca1223 */ /* 0x000fe200000100ca */
[----:B------:R-:W-:-:S02]  /*3050*/  @P2 F2FP.BF16.F32.PACK_AB R106, RZ, R106 ;  /* 0x0000006aff6a223e */ /* 0x000fc400000010ff */
[----:B--2---:R-:W-:Y:S01]  /*3060*/  @P2 FMUL.FTZ R200, R200, R207 ;  /* 0x000000cfc8c82220 */ /* 0x004fe20000410000 */
[----:B------:R-:W-:Y:S02]  /*3070*/  @P2 PRMT R80, R104, 0x7610, R80 ;  /* 0x0000761068502816 */ /* 0x000fe40000000050 */
[----:B------:R-:W2:Y:S01]  /*3080*/  @P2 LDC R211, c[0x0][0x40c] ;  /* 0x00010300ffd32b82 */ /* 0x000ea20000000800 */
[----:B0-----:R-:W-:Y:S01]  /*3090*/  @P2 FMUL.FTZ R110, R110, R107 ;  /* 0x0000006b6e6e2220 */ /* 0x001fe20000410000 */
[----:B------:R-:W-:Y:S02]  /*30a0*/  @P2 F2FP.BF16.F32.PACK_AB R200, RZ, R200 ;  /* 0x000000c8ffc8223e */ /* 0x000fe400000010ff */
[----:B------:R-:W-:Y:S02]  /*30b0*/  @P2 PRMT R80, R80, 0x5410, R106 ;  /* 0x0000541050502816 */ /* 0x000fe4000000006a */
[----:B------:R-:W-:Y:S01]  /*30c0*/  @P2 F2FP.BF16.F32.PACK_AB R110, RZ, R110 ;  /* 0x0000006eff6e223e */ /* 0x000fe200000010ff */
[----:B-1----:R-:W-:-:S03]  /*30d0*/  @P2 FMUL.FTZ R198, R198, R205 ;  /* 0x000000cdc6c62220 */ /* 0x002fc60000410000 */
[----:B------:R-:W-:Y:S02]  /*30e0*/  @P2 PRMT R81, R110, 0x7610, R81 ;  /* 0x000076106e512816 */ /* 0x000fe40000000051 */
[----:B------:R-:W-:Y:S01]  /*30f0*/  @P2 F2FP.BF16.F32.PACK_AB R198, RZ, R198 ;  /* 0x000000c6ffc6223e */ /* 0x000fe200000010ff */
[----:B---3--:R-:W-:-:S03]  /*3100*/  @P2 FMUL.FTZ R196, R196, R201 ;  /* 0x000000c9c4c42220 */ /* 0x008fc60000410000 */
[----:B------:R-:W-:Y:S02]  /*3110*/  @P2 PRMT R82, R198, 0x7610, R82 ;  /* 0x00007610c6522816 */ /* 0x000fe40000000052 */
[----:B------:R-:W-:Y:S02]  /*3120*/  @P2 F2FP.BF16.F32.PACK_AB R196, RZ, R196 ;  /* 0x000000c4ffc4223e */ /* 0x000fe400000010ff */
[----:B------:R-:W-:Y:S01]  /*3130*/  @P2 PRMT R82, R82, 0x5410, R200 ;  /* 0x0000541052522816 */ /* 0x000fe200000000c8 */
[----:B--2---:R-:W-:Y:S01]  /*3140*/  @P2 FMUL.FTZ R202, R202, R211 ;  /* 0x000000d3caca2220 */ /* 0x004fe20000410000 */
[----:B------:R-:W-:-:S04]  /*3150*/  @P2 PRMT R81, R81, 0x5410, R196 ;  /* 0x0000541051512816 */ /* 0x000fc800000000c4 */
        /* <DEDUP_REMOVED lines=12> */
.L_x_129:
[----:B------:R-:W-:Y:S01]  /*3220*/  ISETP.GT.AND P3, PT, R178, RZ, PT ;  /* 0x000000ffb200720c */ /* 0x000fe20003f64270 */
[----:B------:R-:W-:Y:S01]  /*3230*/  @P1 FFMA.FTZ R85, R3, R108, R109 ;  /* 0x0000006c03551223 */ /* 0x000fe2000001006d */
[----:B------:R-:W0:Y:S01]  /*3240*/  @P2 LDC R107, c[0x0][0x40c] ;  /* 0x00010300ff6b2b82 */ /* 0x000e220000000800 */
[----:B------:R-:W-:Y:S02]  /*3250*/  SHF.L.U32 R84, R88, 0x10, RZ ;  /* 0x0000001058547819 */ /* 0x000fe400000006ff */
[----:B------:R-:W-:Y:S01]  /*3260*/  @P1 FADD.FTZ R85, R2, -R85 ;  /* 0x8000005502551221 */ /* 0x000fe20000010000 */
[----:B------:R-:W-:Y:S02]  /*3270*/  SHF.L.U32 R86, R104, 0x10, RZ ;  /* 0x0000001068567819 */ /* 0x000fe400000006ff */
[----:B------:R-:W-:Y:S01]  /*3280*/  SHF.L.U32 R198, R90, 0x10, RZ ;  /* 0x000000105ac67819 */ /* 0x000fe200000006ff */
[----:B------:R-:W-:Y:S01]  /*3290*/  @P1 FFMA.FTZ R84, R195, R85, R84 ;  /* 0x00000055c3541223 */ /* 0x000fe20000010054 */
[----:B------:R-:W1:Y:S01]  /*32a0*/  @P2 LDC R105, c[0x0][0x40c] ;  /* 0x00010300ff692b82 */ /* 0x000e620000000800 */
[----:B------:R-:W-:-:S02]  /*32b0*/  PRMT R85, R89, 0x7632, R85 ;  /* 0x0000763259557816 */ /* 0x000fc40000000055 */
[-CC-:B------:R-:W-:Y:S01]  /*32c0*/  @P3 FFMA.FTZ R106, R122, R108.reuse, R109.reuse ;  /* 0x0000006c7a6a3223 */ /* 0x180fe2000001006d */
[-CC-:B------:R-:W-:Y:S01]  /*32d0*/  @P3 FFMA.FTZ R104, R124, R108.reuse, R109.reuse ;  /* 0x0000006c7c683223 */ /* 0x180fe2000001006d */
[----:B------:R-:W-:Y:S01]  /*32e0*/  SHF.L.U32 R110, R85, 0x10, RZ ;  /* 0x00000010556e7819 */ /* 0x000fe200000006ff */
[-CC-:B------:R-:W-:Y:S01]  /*32f0*/  @P3 FFMA.FTZ R85, R115, R108.reuse, R109.reuse ;  /* 0x0000006c73553223 */ /* 0x180fe2000001006d */
[----:B------:R-:W-:Y:S01]  /*3300*/  @P3 FADD.FTZ R87, R125, -R106 ;  /* 0x8000006a7d573221 */ /* 0x000fe20000010000 */
[----:B------:R-:W2:Y:S01]  /*3310*/  @P2 LDC R203, c[0x0][0x40c] ;  /* 0x00010300ffcb2b82 */ /* 0x000ea20000000800 */
[-C--:B------:R-:W-:Y:S01]  /*3320*/  @P3 FFMA.FTZ R196, R126, R108.reuse, R109 ;  /* 0x0000006c7ec43223 */ /* 0x080fe2000001006d */
[----:B------:R-:W-:Y:S01]  /*3330*/  SHF.L.U32 R106, R89, 0x10, RZ ;  /* 0x00000010596a7819 */ /* 0x000fe200000006ff */
[----:B------:R-:W-:Y:S01]  /*3340*/  @P3 FFMA.FTZ R86, R195, R87, R86 ;  /* 0x00000057c3563223 */ /* 0x000fe20000010056 */
[----:B------:R-:W-:Y:S01]  /*3350*/  PRMT R87, R90, 0x7632, R87 ;  /* 0x000076325a577816 */ /* 0x000fe20000000057 */
[-C--:B------:R-:W-:Y:S01]  /*3360*/  @P3 FFMA.FTZ R205, R121, R108.reuse, R109 ;  /* 0x0000006c79cd3223 */ /* 0x080fe2000001006d */
[----:B------:R-:W-:Y:S01]  /*3370*/  @P3 FADD.FTZ R85, R112, -R85 ;  /* 0x8000005570553221 */ /* 0x000fe20000010000 */
[----:B------:R-:W-:Y:S01]  /*3380*/  @P3 FADD.FTZ R196, R129, -R196 ;  /* 0x800000c481c43221 */ /* 0x000fe20000010000 */
[----:B------:R-:W3:Y:S01]  /*3390*/  @P2 LDC R209, c[0x0][0x40c] ;  /* 0x00010300ffd12b82 */ /* 0x000ee20000000800 */
[----:B------:R-:W-:Y:S01]  /*33a0*/  SHF.L.U32 R201, R87, 0x10, RZ ;  /* 0x0000001057c97819 */ /* 0x000fe200000006ff */
[----:B------:R-:W-:Y:S01]  /*33b0*/  @P3 FADD.FTZ R87, R127, -R104 ;  /* 0x800000687f573221 */ /* 0x000fe20000010000 */
[----:B------:R-:W-:Y:S01]  /*33c0*/  @P3 FADD.FTZ R205, R114, -R205 ;  /* 0x800000cd72cd3221 */ /* 0x000fe20000010000 */
[----:B------:R-:W-:Y:S01]  /*33d0*/  @P3 FFMA.FTZ R106, R195, R85, R106 ;  /* 0x00000055c36a3223 */ /* 0x000fe2000001006a */
[----:B------:R-:W-:Y:S01]  /*33e0*/  PRMT R85, R91, 0x7632, R85 ;  /* 0x000076325b557816 */ /* 0x000fe20000000055 */
[----:B------:R-:W-:Y:S01]  /*33f0*/  @P3 FFMA.FTZ R110, R195, R87, R110 ;  /* 0x00000057c36e3223 */ /* 0x000fe2000001006e */
[----:B------:R-:W-:Y:S01]  /*3400*/  @P3 FFMA.FTZ R87, R123, R108, R109 ;  /* 0x0000006c7b573223 */ /* 0x000fe2000001006d */
[----:B------:R-:W4:Y:S01]  /*3410*/  @P2 LDC R211, c[0x0][0x40c] ;  /* 0x00010300ffd32b82 */ /* 0x000f220000000800 */
[----:B------:R-:W-:Y:S01]  /*3420*/  @P3 FFMA.FTZ R201, R195, R196, R201 ;  /* 0x000000c4c3c93223 */ /* 0x000fe200000100c9 */
[----:B------:R-:W-:Y:S01]  /*3430*/  SHF.L.U32 R204, R91, 0x10, RZ ;  /* 0x000000105bcc7819 */ /* 0x000fe200000006ff */
[----:B------:R-:W-:Y:S01]  /*3440*/  @P3 FFMA.FTZ R196, R128, R108, R109 ;  /* 0x0000006c80c43223 */ /* 0x000fe2000001006d */
[----:B------:R-:W-:Y:S01]  /*3450*/  @P3 FADD.FTZ R104, R120, -R87 ;  /* 0x8000005778683221 */ /* 0x000fe20000010000 */
[----:B------:R-:W-:Y:S01]  /*3460*/  @P3 FFMA.FTZ R198, R195, R205, R198 ;  /* 0x000000cdc3c63223 */ /* 0x000fe200000100c6 */
[----:B0-----:R-:W-:Y:S01]  /*3470*/  @P2 FMUL.FTZ R87, R86, R107 ;  /* 0x0000006b56572220 */ /* 0x001fe20000410000 */
[----:B------:R-:W-:Y:S01]  /*3480*/  SHF.L.U32 R205, R85, 0x10, RZ ;  /* 0x0000001055cd7819 */ /* 0x000fe200000006ff */
[----:B------:R-:W0:Y:S01]  /*3490*/  @P2 LDC R207, c[0x0][0x40c] ;  /* 0x00010300ffcf2b82 */ /* 0x000e220000000800 */
[----:B------:R-:W-:Y:S01]  /*34a0*/  @P3 FADD.FTZ R196, R131, -R196 ;  /* 0x800000c483c43221 */ /* 0x000fe20000010000 */
[C---:B------:R-:W-:Y:S01]  /*34b0*/  @P3 FFMA.FTZ R204, R195.reuse, R104, R204 ;  /* 0x00000068c3cc3223 */ /* 0x040fe200000100cc */
[----:B-1----:R-:W-:Y:S01]  /*34c0*/  @P2 FMUL.FTZ R85, R84, R105 ;  /* 0x0000006954552220 */ /* 0x002fe20000410000 */
[----:B--2---:R-:W-:Y:S01]  /*34d0*/  @P2 FMUL.FTZ R107, R106, R203 ;  /* 0x000000cb6a6b2220 */ /* 0x004fe20000410000 */
[----:B------:R-:W-:Y:S01]  /*34e0*/  @P2 F2FP.BF16.F32.PACK_AB R105, RZ, R87 ;  /* 0x00000057ff69223e */ /* 0x000fe200000010ff */
[----:B------:R-:W-:Y:S01]  /*34f0*/  @P3 FFMA.FTZ R205, R195, R196, R205 ;  /* 0x000000c4c3cd3223 */ /* 0x000fe200000100cd */
[----:B------:R-:W-:Y:S01]  /*3500*/  F2FP.BF16.F32.PACK_AB R84, R86, R84 ;  /* 0x000000545654723e */ /* 0x000fe200000010ff */
[----:B------:R-:W1:Y:S01]  /*3510*/  @P2 LDC R202, c[0x0][0x40c] ;  /* 0x00010300ffca2b82 */ /* 0x000e620000000800 */
[----:B---3--:R-:W-:Y:S01]  /*3520*/  @P2 FMUL.FTZ R87, R198, R209 ;  /* 0x000000d1c6572220 */ /* 0x008fe20000410000 */
[----:B------:R-:W-:-:S02]  /*3530*/  @P2 F2FP.BF16.F32.PACK_AB R104, RZ, R85 ;  /* 0x00000055ff68223e */ /* 0x000fc400000010ff */
[----:B------:R-:W-:Y:S02]  /*3540*/  @P2 F2FP.BF16.F32.PACK_AB R107, RZ, R107 ;  /* 0x0000006bff6b223e */ /* 0x000fe400000010ff */
[----:B------:R-:W-:Y:S02]  /*3550*/  @P2 F2FP.BF16.F32.PACK_AB R200, RZ, R87 ;  /* 0x00000057ffc8223e */ /* 0x000fe400000010ff */
[----:B------:R-:W2:Y:S01]  /*3560*/  @P2 LDC R206, c[0x0][0x40c] ;  /* 0x00010300ffce2b82 */ /* 0x000ea20000000800 */
[----:B----4-:R-:W-:Y:S01]  /*3570*/  @P2 FMUL.FTZ R203, R204, R211 ;  /* 0x000000d3cccb2220 */ /* 0x010fe20000410000 */
[----:B------:R-:W-:Y:S02]  /*3580*/  @P2 PRMT R80, R104, 0x7610, R80 ;  /* 0x0000761068502816 */ /* 0x000fe40000000050 */
[----:B------:R-:W-:Y:S02]  /*3590*/  @P2 PRMT R81, R107, 0x7610, R81 ;  /* 0x000076106b512816 */ /* 0x000fe40000000051 */
[----:B------:R-:W-:Y:S01]  /*35a0*/  @P2 F2FP.BF16.F32.PACK_AB R203, RZ, R203 ;  /* 0x000000cbffcb223e */ /* 0x000fe200000010ff */
[----:B0-----:R-:W-:Y:S01]  /*35b0*/  @P2 FMUL.FTZ R85, R110, R207 ;  /* 0x000000cf6e552220 */ /* 0x001fe20000410000 */
[----:B------:R-:W-:-:S02]  /*35c0*/  @P2 PRMT R82, R200, 0x7610, R82 ;  /* 0x00007610c8522816 */ /* 0x000fc40000000052 */
[----:B------:R-:W-:Y:S02]  /*35d0*/  @P2 PRMT R83, R203, 0x7610, R83 ;  /* 0x00007610cb532816 */ /* 0x000fe40000000053 */
[----:B------:R-:W-:Y:S02]  /*35e0*/  @P2 F2FP.BF16.F32.PACK_AB R196, RZ, R85 ;  /* 0x00000055ffc4223e */ /* 0x000fe400000010ff */
[----:B------:R-:W-:Y:S01]  /*35f0*/  F2FP.BF16.F32.PACK_AB R85, R110, R106 ;  /* 0x0000006a6e55723e */ /* 0x000fe200000010ff */
[C---:B-1----:R-:W-:Y:S01]  /*3600*/  @P2 FMUL.FTZ R202, R201.reuse, R202 ;  /* 0x000000cac9ca2220 */ /* 0x042fe20000410000 */
[----:B------:R-:W-:Y:S02]  /*3610*/  F2FP.BF16.F32.PACK_AB R86, R201, R198 ;  /* 0x000000c6c956723e */ /* 0x000fe400000010ff */
[----:B------:R-:W-:Y:S02]  /*3620*/  F2FP.BF16.F32.PACK_AB R87, R205, R204 ;  /* 0x000000cccd57723e */ /* 0x000fe400000010ff */
[----:B------:R-:W-:-:S02]  /*3630*/  @P2 F2FP.BF16.F32.PACK_AB R202, RZ, R202 ;  /* 0x000000caffca223e */ /* 0x000fc400000010ff */
[----:B------:R-:W-:Y:S01]  /*3640*/  @P2 PRMT R80, R80, 0x5410, R105 ;  /* 0x0000541050502816 */ /* 0x000fe20000000069 */
[----:B--2---:R-:W-:Y:S01]  /*3650*/  @P2 FMUL.FTZ R206, R205, R206 ;  /* 0x000000cecdce2220 */ /* 0x004fe20000410000 */
[----:B------:R-:W-:Y:S02]  /*3660*/  @P2 PRMT R81, R81, 0x5410, R196 ;  /* 0x0000541051512816 */ /* 0x000fe400000000c4 */
[----:B------:R-:W-:Y:S02]  /*3670*/  @P2 PRMT R82, R82, 0x5410, R202 ;  /* 0x0000541052522816 */ /* 0x000fe400000000ca */
[----:B------:R-:W-:-:S04]  /*3680*/  @P2 F2FP.BF16.F32.PACK_AB R206, RZ, R206 ;  /* 0x000000ceffce223e */ /* 0x000fc800000010ff */
[----:B------:R-:W-:-:S07]  /*3690*/  @P2 PRMT R83, R83, 0x5410, R206 ;  /* 0x0000541053532816 */ /* 0x000fce00000000ce */
.L_x_128:
[----:B------:R-:W-:Y:S01]  /*36a0*/  ISETP.NE.U32.AND P1, PT, RZ, UR4, PT ;  /* 0x00000004ff007c0c */ /* 0x000fe2000bf25070 */
[----:B------:R-:W0:Y:S03]  /*36b0*/  @P2 LDC.64 R104, c[0x0][0x468] ;  /* 0x00011a00ff682b82 */ /* 0x000e260000000a00 */
[----:B------:R-:W-:-:S13]  /*36c0*/  ISETP.NE.AND.EX P1, PT, RZ, UR5, PT, P1 ;  /* 0x00000005ff007c0c */ /* 0x000fda000bf25310 */
[----:B------:R-:W1:Y:S01]  /*36d0*/  @P1 LDC.64 R106, c[0x0][0x478] ;  /* 0x00011e00ff6a1b82 */ /* 0x000e620000000a00 */
[----:B0-----:R-:W-:-:S04]  /*36e0*/  @P2 IMAD.WIDE.U32 R104, R199, 0x10, R104 ;  /* 0x00000010c7682825 */ /* 0x001fc800078e0068 */
[----:B-1----:R-:W-:-:S05]  /*36f0*/  @P1 IMAD.WIDE.U32 R106, R111, 0x10, R106 ;  /* 0x000000106f6a1825 */ /* 0x002fca00078e006a */
[----:B------:R0:W-:Y:S04]  /*3700*/  @P1 STG.E.128 desc[UR12][R106.64], R84 ;  /* 0x000000546a001986 */ /* 0x0001e8000c101d0c */
[----:B------:R0:W-:Y:S01]  /*3710*/  @P2 STG.E.128 desc[UR12][R104.64], R80 ;  /* 0x0000005068002986 */ /* 0x0001e2000c101d0c */
[----:B------:R-:W-:Y:S05]  /*3720*/  @!P0 BRA `(.L_x_130) ;  /* 0x0000000800448947 */ /* 0x000fea0003800000 */
[----:B------:R-:W-:Y:S05]  /*3730*/  @!P1 BRA `(.L_x_131) ;  /* 0x0000000400289947 */ /* 0x000fea0003800000 */
[----:B------:R-:W-:Y:S01]  /*3740*/  ISETP.GT.AND P3, PT, R178, RZ, PT ;  /* 0x000000ffb200720c */ /* 0x000fe20003f64270 */
[----:B------:R-:W1:Y:S01]  /*3750*/  @P2 LDC R203, c[0x0][0x40c] ;  /* 0x00010300ffcb2b82 */ /* 0x000e620000000800 */
[C---:B0-----:R-:W-:Y:S02]  /*3760*/  SHF.L.U32 R84, R92.reuse, 0x10, RZ ;  /* 0x000000105c547819 */ /* 0x041fe400000006ff */
[----:B------:R-:W-:Y:S02]  /*3770*/  SHF.L.U32 R106, R93, 0x10, RZ ;  /* 0x000000105d6a7819 */ /* 0x000fe400000006ff */
[----:B------:R-:W-:Y:S02]  /*3780*/  PRMT R86, R92, 0x7632, R86 ;  /* 0x000076325c567816 */ /* 0x000fe40000000056 */
[----:B------:R-:W-:Y:S01]  /*3790*/  SHF.L.U32 R196, R94, 0x10, RZ ;  /* 0x000000105ec47819 */ /* 0x000fe200000006ff */
[----:B------:R-:W0:Y:S01]  /*37a0*/  @P2 LDC R198, c[0x0][0x40c] ;  /* 0x00010300ffc62b82 */ /* 0x000e220000000800 */
[----:B------:R-:W-:-:S02]  /*37b0*/  SHF.L.U32 R86, R86, 0x10, RZ ;  /* 0x0000001056567819 */ /* 0x000fc400000006ff */
[----:B------:R-:W-:Y:S01]  /*37c0*/  PRMT R105, R95, 0x7632, R105 ;  /* 0x000076325f697816 */ /* 0x000fe20000000069 */
[-CC-:B------:R-:W-:Y:S01]  /*37d0*/  @P3 FFMA.FTZ R85, R133, R108.reuse, R109.reuse ;  /* 0x0000006c85553223 */ /* 0x180fe2000001006d */
[-CC-:B------:R-:W-:Y:S01]  /*37e0*/  @P3 FFMA.FTZ R104, R138, R108.reuse, R109.reuse ;  /* 0x0000006c8a683223 */ /* 0x180fe2000001006d */
[-C--:B------:R-:W-:Y:S01]  /*37f0*/  @P3 FFMA.FTZ R110, R140, R108.reuse, R109 ;  /* 0x0000006c8c6e3223 */ /* 0x080fe2000001006d */
[----:B------:R-:W-:Y:S01]  /*3800*/  SHF.L.U32 R204, R105, 0x10, RZ ;  /* 0x0000001069cc7819 */ /* 0x000fe200000006ff */
[----:B------:R-:W-:Y:S01]  /*3810*/  @P3 FADD.FTZ R85, R130, -R85 ;  /* 0x8000005582553221 */ /* 0x000fe20000010000 */
[----:B------:R-:W2:Y:S01]  /*3820*/  @P2 LDC R207, c[0x0][0x40c] ;  /* 0x00010300ffcf2b82 */ /* 0x000ea20000000800 */
[--C-:B------:R-:W-:Y:S01]  /*3830*/  @P3 FADD.FTZ R87, R141, -R104.reuse ;  /* 0x800000688d573221 */ /* 0x100fe20000010000 */
[----:B------:R-:W-:Y:S01]  /*3840*/  PRMT R104, R93, 0x7632, R104 ;  /* 0x000076325d687816 */ /* 0x000fe20000000068 */
[----:B------:R-:W-:Y:S01]  /*3850*/  @P3 FFMA.FTZ R84, R195, R85, R84 ;  /* 0x00000055c3543223 */ /* 0x000fe20000010054 */
[-C--:B------:R-:W-:Y:S01]  /*3860*/  @P3 FFMA.FTZ R85, R135, R108.reuse, R109 ;  /* 0x0000006c87553223 */ /* 0x080fe2000001006d */
[----:B------:R-:W-:Y:S01]  /*3870*/  @P3 FFMA.FTZ R86, R195, R87, R86 ;  /* 0x00000057c3563223 */ /* 0x000fe20000010056 */
[----:B------:R-:W-:Y:S01]  /*3880*/  SHF.L.U32 R107, R104, 0x10, RZ ;  /* 0x00000010686b7819 */ /* 0x000fe200000006ff */
[----:B------:R-:W-:Y:S01]  /*3890*/  @P3 FADD.FTZ R110, R143, -R110 ;  /* 0x8000006e8f6e3221 */ /* 0x000fe20000010000 */
[----:B------:R-:W-:Y:S01]  /*38a0*/  @P3 FADD.FTZ R85, R132, -R85 ;  /* 0x8000005584553221 */ /* 0x000fe20000010000 */
[----:B------:R-:W3:Y:S01]  /*38b0*/  @P2 LDC R209, c[0x0][0x40c] ;  /* 0x00010300ffd12b82 */ /* 0x000ee20000000800 */
[----:B------:R-:W-:Y:S01]  /*38c0*/  PRMT R87, R94, 0x7632, R87 ;  /* 0x000076325e577816 */ /* 0x000fe20000000057 */
[-CC-:B------:R-:W-:Y:S01]  /*38d0*/  @P3 FFMA.FTZ R104, R142, R108.reuse, R109.reuse ;  /* 0x0000006c8e683223 */ /* 0x180fe2000001006d */
[----:B------:R-:W-:Y:S01]  /*38e0*/  @P3 FFMA.FTZ R106, R195, R85, R106 ;  /* 0x00000055c36a3223 */ /* 0x000fe2000001006a */
[----:B------:R-:W-:Y:S01]  /*38f0*/  @P3 FFMA.FTZ R85, R137, R108, R109 ;  /* 0x0000006c89553223 */ /* 0x000fe2000001006d */
[----:B------:R-:W-:Y:S01]  /*3900*/  @P3 FFMA.FTZ R107, R195, R110, R107 ;  /* 0x0000006ec36b3223 */ /* 0x000fe2000001006b */
[----:B------:R-:W-:Y:S01]  /*3910*/  SHF.L.U32 R200, R87, 0x10, RZ ;  /* 0x0000001057c87819 */ /* 0x000fe200000006ff */
[-C--:B------:R-:W-:Y:S01]  /*3920*/  @P3 FFMA.FTZ R110, R144, R108.reuse, R109 ;  /* 0x0000006c906e3223 */ /* 0x080fe2000001006d */
[----:B------:R-:W4:Y:S01]  /*3930*/  @P2 LDC R205, c[0x0][0x40c] ;  /* 0x00010300ffcd2b82 */ /* 0x000f220000000800 */
[----:B------:R-:W-:Y:S01]  /*3940*/  @P3 FADD.FTZ R85, R134, -R85 ;  /* 0x8000005586553221 */ /* 0x000fe20000010000 */
[----:B------:R-:W-:Y:S01]  /*3950*/  @P3 FADD.FTZ R87, R145, -R104 ;  /* 0x8000006891573221 */ /* 0x000fe20000010000 */
[----:B------:R-:W-:Y:S01]  /*3960*/  SHF.L.U32 R202, R95, 0x10, RZ ;  /* 0x000000105fca7819 */ /* 0x000fe200000006ff */
[----:B------:R-:W-:Y:S01]  /*3970*/  @P3 FADD.FTZ R201, R147, -R110 ;  /* 0x8000006e93c93221 */ /* 0x000fe20000010000 */
[----:B------:R-:W-:Y:S01]  /*3980*/  @P3 FFMA.FTZ R196, R195, R85, R196 ;  /* 0x00000055c3c43223 */ /* 0x000fe200000100c4 */
[----:B------:R-:W-:Y:S01]  /*3990*/  @P3 FFMA.FTZ R85, R139, R108, R109 ;  /* 0x0000006c8b553223 */ /* 0x000fe2000001006d */
[----:B------:R-:W-:Y:S01]  /*39a0*/  @P3 FFMA.FTZ R200, R195, R87, R200 ;  /* 0x00000057c3c83223 */ /* 0x000fe200000100c8 */
[----:B------:R-:W5:Y:S01]  /*39b0*/  @P2 LDC R211, c[0x0][0x40c] ;  /* 0x00010300ffd32b82 */ /* 0x000f620000000800 */
[----:B0-----:R-:W-:Y:S01]  /*39c0*/  @P2 FMUL.FTZ R110, R107, R198 ;  /* 0x000000c66b6e2220 */ /* 0x001fe20000410000 */
[----:B------:R-:W-:Y:S01]  /*39d0*/  @P3 FADD.FTZ R105, R136, -R85 ;  /* 0x8000005588693221 */ /* 0x000fe20000010000 */
[----:B-1----:R-:W-:Y:S01]  /*39e0*/  @P2 FMUL.FTZ R85, R84, R203 ;  /* 0x000000cb54552220 */ /* 0x002fe20000410000 */
[C---:B------:R-:W-:Y:S01]  /*39f0*/  @P3 FFMA.FTZ R204, R195.reuse, R201, R204 ;  /* 0x000000c9c3cc3223 */ /* 0x040fe200000100cc */
[----:B------:R-:W-:Y:S01]  /*3a00*/  F2FP.BF16.F32.PACK_AB R84, R86, R84 ;  /* 0x000000545654723e */ /* 0x000fe200000010ff */
[----:B------:R-:W-:Y:S01]  /*3a10*/  @P3 FFMA.FTZ R202, R195, R105, R202 ;  /* 0x00000069c3ca3223 */ /* 0x000fe200000100ca */
[----:B------:R-:W-:Y:S01]  /*3a20*/  @P2 F2FP.BF16.F32.PACK_AB R110, RZ, R110 ;  /* 0x0000006eff6e223e */ /* 0x000fe200000010ff */
[----:B------:R-:W0:Y:S01]  /*3a30*/  @P2 LDC R213, c[0x0][0x40c] ;  /* 0x00010300ffd52b82 */ /* 0x000e220000000800 */
[----:B------:R-:W-:Y:S01]  /*3a40*/  @P2 F2FP.BF16.F32.PACK_AB R87, RZ, R85 ;  /* 0x00000055ff57223e */ /* 0x000fe200000010ff */
[----:B--2---:R-:W-:Y:S01]  /*3a50*/  @P2 FMUL.FTZ R85, R106, R207 ;  /* 0x000000cf6a552220 */ /* 0x004fe20000410000 */
[----:B---3--:R-:W-:-:S02]  /*3a60*/  @P2 FMUL.FTZ R198, R196, R209 ;  /* 0x000000d1c4c62220 */ /* 0x008fc40000410000 */
[----:B------:R-:W-:Y:S02]  /*3a70*/  @P2 PRMT R80, R87, 0x7610, R80 ;  /* 0x0000761057502816 */ /* 0x000fe40000000050 */
[----:B------:R-:W-:Y:S01]  /*3a80*/  @P2 F2FP.BF16.F32.PACK_AB R105, RZ, R85 ;  /* 0x00000055ff69223e */ /* 0x000fe200000010ff */
[----:B----4-:R-:W-:Y:S01]  /*3a90*/  @P2 FMUL.FTZ R104, R86, R205 ;  /* 0x000000cd56682220 */ /* 0x010fe20000410000 */
[----:B------:R-:W-:Y:S02]  /*3aa0*/  @P2 F2FP.BF16.F32.PACK_AB R198, RZ, R198 ;  /* 0x000000c6ffc6223e */ /* 0x000fe400000010ff */
[----:B------:R-:W-:Y:S02]  /*3ab0*/  @P2 PRMT R81, R105, 0x7610, R81 ;  /* 0x0000761069512816 */ /* 0x000fe40000000051 */
[----:B------:R-:W-:Y:S02]  /*3ac0*/  @P2 F2FP.BF16.F32.PACK_AB R104, RZ, R104 ;  /* 0x00000068ff68223e */ /* 0x000fe400000010ff */
[----:B------:R-:W-:Y:S01]  /*3ad0*/  @P2 PRMT R82, R198, 0x7610, R82 ;  /* 0x00007610c6522816 */ /* 0x000fe20000000052 */
[----:B-----5:R-:W-:Y:S01]  /*3ae0*/  @P2 FMUL.FTZ R201, R200, R211 ;  /* 0x000000d3c8c92220 */ /* 0x020fe20000410000 */
[----:B------:R-:W-:-:S02]  /*3af0*/  F2FP.BF16.F32.PACK_AB R85, R107, R106 ;  /* 0x0000006a6b55723e */ /* 0x000fc400000010ff */
[----:B------:R-:W-:Y:S02]  /*3b00*/  F2FP.BF16.F32.PACK_AB R86, R200, R196 ;  /* 0x000000c4c856723e */ /* 0x000fe400000010ff */
[----:B------:R-:W-:Y:S02]  /*3b10*/  @P2 F2FP.BF16.F32.PACK_AB R201, RZ, R201 ;  /* 0x000000c9ffc9223e */ /* 0x000fe400000010ff */
[----:B------:R-:W-:Y:S01]  /*3b20*/  @P2 PRMT R80, R80, 0x5410, R104 ;  /* 0x0000541050502816 */ /* 0x000fe20000000068 */
[----:B0-----:R-:W-:Y:S01]  /*3b30*/  @P2 FMUL.FTZ R203, R202, R213 ;  /* 0x000000d5cacb2220 */ /* 0x001fe20000410000 */
        /* <DEDUP_REMOVED lines=10> */
.L_x_131:
[----:B------:R-:W-:Y:S01]  /*3be0*/  ISETP.GT.AND P3, PT, R178, RZ, PT ;  /* 0x000000ffb200720c */ /* 0x000fe20003f64270 */
[----:B------:R-:W1:Y:S01]  /*3bf0*/  @P2 LDC R201, c[0x0][0x40c] ;  /* 0x00010300ffc92b82 */ /* 0x000e620000000800 */
[C---:B0-----:R-:W-:Y:S02]  /*3c00*/  SHF.L.U32 R104, R92.reuse, 0x10, RZ ;  /* 0x000000105c687819 */ /* 0x041fe400000006ff */
[----:B------:R-:W-:Y:S02]  /*3c10*/  SHF.L.U32 R110, R93, 0x10, RZ ;  /* 0x000000105d6e7819 */ /* 0x000fe400000006ff */
[----:B------:R-:W-:Y:S02]  /*3c20*/  PRMT R105, R92, 0x7632, R105 ;  /* 0x000076325c697816 */ /* 0x000fe40000000069 */
[----:B------:R-:W-:Y:S01]  /*3c30*/  SHF.L.U32 R202, R95, 0x10, RZ ;  /* 0x000000105fca7819 */ /* 0x000fe200000006ff */
[----:B------:R-:W0:Y:S01]  /*3c40*/  @P2 LDC R203, c[0x0][0x40c] ;  /* 0x00010300ffcb2b82 */ /* 0x000e220000000800 */
[----:B------:R-:W-:-:S03]  /*3c50*/  SHF.L.U32 R106, R105, 0x10, RZ ;  /* 0x00000010696a7819 */ /* 0x000fc600000006ff */
        /* <DEDUP_REMOVED lines=12> */
[----:B-1----:R-:W-:Y:S01]  /*3d20*/  @P2 FMUL.FTZ R104, R104, R201 ;  /* 0x000000c968682220 */ /* 0x002fe20000410000 */
[----:B------:R-:W-:Y:S01]  /*3d30*/  @P3 FADD.FTZ R198, R143, -R198 ;  /* 0x800000c68fc63221 */ /* 0x000fe20000010000 */
[-CC-:B------:R-:W-:Y:S01]  /*3d40*/  @P3 FFMA.FTZ R204, R142, R108.reuse, R109.reuse ;  /* 0x0000006c8ecc3223 */ /* 0x180fe2000001006d */
[----:B------:R-:W1:Y:S01]  /*3d50*/  @P2 LDC R107, c[0x0][0x40c] ;  /* 0x00010300ff6b2b82 */ /* 0x000e620000000800 */
[----:B------:R-:W-:Y:S01]  /*3d60*/  SHF.L.U32 R196, R105, 0x10, RZ ;  /* 0x0000001069c47819 */ /* 0x000fe200000006ff */
[-C--:B------:R-:W-:Y:S01]  /*3d70*/  @P3 FFMA.FTZ R209, R139, R108.reuse, R109 ;  /* 0x0000006c8bd13223 */ /* 0x080fe2000001006d */
[----:B------:R-:W-:Y:S01]  /*3d80*/  PRMT R105, R94, 0x7632, R105 ;  /* 0x000076325e697816 */ /* 0x000fe20000000069 */
[----:B0-----:R-:W-:Y:S01]  /*3d90*/  @P2 FMUL.FTZ R106, R106, R203 ;  /* 0x000000cb6a6a2220 */ /* 0x001fe20000410000 */
[----:B------:R-:W-:Y:S01]  /*3da0*/  @P3 FFMA.FTZ R203, R137, R108, R109 ;  /* 0x0000006c89cb3223 */ /* 0x000fe2000001006d */
[----:B------:R-:W-:-:S02]  /*3db0*/  @P3 FFMA.FTZ R196, R195, R198, R196 ;  /* 0x000000c6c3c43223 */ /* 0x000fc400000100c4 */
[----:B------:R-:W0:Y:S01]  /*3dc0*/  @P2 LDC R205, c[0x0][0x40c] ;  /* 0x00010300ffcd2b82 */ /* 0x000e220000000800 */
        /* <DEDUP_REMOVED lines=14> */
[----:B-1----:R-:W-:Y:S01]  /*3eb0*/  @P2 FMUL.FTZ R110, R110, R107 ;  /* 0x0000006b6e6e2220 */ /* 0x002fe20000410000 */
[----:B------:R-:W-:Y:S02]  /*3ec0*/  @P2 F2FP.BF16.F32.PACK_AB R200, RZ, R200 ;  /* 0x000000c8ffc8223e */ /* 0x000fe400000010ff */
[----:B------:R-:W-:Y:S02]  /*3ed0*/  @P2 PRMT R80, R80, 0x5410, R106 ;  /* 0x0000541050502816 */ /* 0x000fe4000000006a */
[----:B------:R-:W-:Y:S01]  /*3ee0*/  @P2 F2FP.BF16.F32.PACK_AB R110, RZ, R110 ;  /* 0x0000006eff6e223e */ /* 0x000fe200000010ff */
[----:B0-----:R-:W-:-:S03]  /*3ef0*/  @P2 FMUL.FTZ R198, R198, R205 ;  /* 0x000000cdc6c62220 */ /* 0x001fc60000410000 */
        /* <DEDUP_REMOVED lines=20> */
.L_x_130:
[----:B------:R-:W-:Y:S05]  /*4040*/  @!P1 BRA `(.L_x_133) ;  /* 0x0000000400189947 */ /* 0x000fea0003800000 */
[----:B0-----:R-:W0:Y:S01]  /*4050*/  @P2 LDC R104, c[0x0][0x40c] ;  /* 0x00010300ff682b82 */ /* 0x001e220000000800 */
[-CC-:B------:R-:W-:Y:S01]  /*4060*/  FFMA.FTZ R86, R138, R108.reuse, R109.reuse ;  /* 0x0000006c8a567223 */ /* 0x180fe2000001006d */
[-CC-:B------:R-:W-:Y:S01]  /*4070*/  FFMA.FTZ R85, R133, R108.reuse, R109.reuse ;  /* 0x0000006c85557223 */ /* 0x180fe2000001006d */
[----:B------:R-:W-:Y:S01]  /*4080*/  ISETP.GT.AND P3, PT, R178, RZ, PT ;  /* 0x000000ffb200720c */ /* 0x000fe20003f64270 */
[-C--:B------:R-:W-:Y:S01]  /*4090*/  FFMA.FTZ R196, R142, R108.reuse, R109 ;  /* 0x0000006c8ec47223 */ /* 0x080fe2000001006d */
[----:B------:R-:W-:Y:S01]  /*40a0*/  FADD.FTZ R86, R141, -R86 ;  /* 0x800000568d567221 */ /* 0x000fe20000010000 */
[----:B------:R-:W-:Y:S01]  /*40b0*/  FADD.FTZ R84, R130, -R85 ;  /* 0x8000005582547221 */ /* 0x000fe20000010000 */
[--C-:B------:R-:W-:Y:S01]  /*40c0*/  FFMA.FTZ R107, R139, R108, R109.reuse ;  /* 0x0000006c8b6b7223 */ /* 0x100fe2000001006d */
[----:B------:R-:W1:Y:S01]  /*40d0*/  @P2 LDC R87, c[0x0][0x40c] ;  /* 0x00010300ff572b82 */ /* 0x000e620000000800 */
[C---:B------:R-:W-:Y:S01]  /*40e0*/  FMUL.FTZ R85, R195.reuse, R86 ;  /* 0x00000056c3557220 */ /* 0x040fe20000410000 */
[----:B------:R-:W-:Y:S01]  /*40f0*/  FMUL.FTZ R84, R195, R84 ;  /* 0x00000054c3547220 */ /* 0x000fe20000410000 */
[----:B------:R-:W-:Y:S01]  /*4100*/  FFMA.FTZ R86, R140, R108, R109 ;  /* 0x0000006c8c567223 */ /* 0x000fe2000001006d */
[----:B------:R-:W-:Y:S01]  /*4110*/  FADD.FTZ R196, R145, -R196 ;  /* 0x800000c491c47221 */ /* 0x000fe20000010000 */
[----:B------:R-:W-:Y:S01]  /*4120*/  FADD.FTZ R202, R136, -R107 ;  /* 0x8000006b88ca7221 */ /* 0x000fe20000010000 */
[----:B------:R-:W-:Y:S01]  /*4130*/  FSEL R201, R85, RZ, P3 ;  /* 0x000000ff55c97208 */ /* 0x000fe20001800000 */
[----:B------:R-:W-:Y:S01]  /*4140*/  FADD.FTZ R86, R143, -R86 ;  /* 0x800000568f567221 */ /* 0x000fe20000010000 */
[----:B------:R-:W-:Y:S01]  /*4150*/  FSEL R198, R84, RZ, P3 ;  /* 0x000000ff54c67208 */ /* 0x000fe20001800000 */
[----:B------:R-:W2:Y:S01]  /*4160*/  @P2 LDC R105, c[0x0][0x40c] ;  /* 0x00010300ff692b82 */ /* 0x000ea20000000800 */
[----:B------:R-:W-:-:S05]  /*4170*/  FMUL.FTZ R107, R195, R202 ;  /* 0x000000cac36b7220 */ /* 0x000fca0000410000 */
[----:B------:R-:W-:Y:S01]  /*4180*/  FSEL R204, R107, RZ, P3 ;  /* 0x000000ff6bcc7208 */ /* 0x000fe20001800000 */
[----:B0-----:R-:W-:Y:S01]  /*4190*/  @P2 FMUL.FTZ R85, R201, R104 ;  /* 0x00000068c9552220 */ /* 0x001fe20000410000 */
[----:B------:R-:W0:Y:S04]  /*41a0*/  @P2 LDC R110, c[0x0][0x40c] ;  /* 0x00010300ff6e2b82 */ /* 0x000e280000000800 */
[----:B------:R-:W-:Y:S01]  /*41b0*/  @P2 F2FP.BF16.F32.PACK_AB R104, RZ, R85 ;  /* 0x00000055ff68223e */ /* 0x000fe200000010ff */
[----:B------:R-:W-:Y:S01]  /*41c0*/  FFMA.FTZ R85, R135, R108, R109 ;  /* 0x0000006c87557223 */ /* 0x000fe2000001006d */
[----:B-1----:R-:W-:Y:S02]  /*41d0*/  @P2 FMUL.FTZ R84, R198, R87 ;  /* 0x00000057c6542220 */ /* 0x002fe40000410000 */
[----:B------:R-:W1:Y:S03]  /*41e0*/  @P2 LDC R206, c[0x0][0x40c] ;  /* 0x00010300ffce2b82 */ /* 0x000e660000000800 */
[----:B------:R-:W-:Y:S01]  /*41f0*/  @P2 F2FP.BF16.F32.PACK_AB R87, RZ, R84 ;  /* 0x00000054ff57223e */ /* 0x000fe200000010ff */
[----:B------:R-:W-:Y:S01]  /*4200*/  FADD.FTZ R84, R132, -R85 ;  /* 0x8000005584547221 */ /* 0x000fe20000010000 */
[----:B------:R-:W-:-:S03]  /*4210*/  FFMA.FTZ R85, R137, R108, R109 ;  /* 0x0000006c89557223 */ /* 0x000fc6000001006d */
[----:B------:R-:W3:Y:S01]  /*4220*/  @P2 LDC R207, c[0x0][0x40c] ;  /* 0x00010300ffcf2b82 */ /* 0x000ee20000000800 */
[C---:B------:R-:W-:Y:S01]  /*4230*/  FMUL.FTZ R84, R195.reuse, R84 ;  /* 0x00000054c3547220 */ /* 0x040fe20000410000 */
[----:B------:R-:W-:Y:S01]  /*4240*/  FADD.FTZ R106, R134, -R85 ;  /* 0x80000055866a7221 */ /* 0x000fe20000010000 */
[----:B------:R-:W-:Y:S01]  /*4250*/  FMUL.FTZ R85, R195, R86 ;  /* 0x00000056c3557220 */ /* 0x000fe20000410000 */
[----:B------:R-:W-:Y:S02]  /*4260*/  @P2 PRMT R80, R87, 0x7610, R80 ;  /* 0x0000761057502816 */ /* 0x000fe40000000050 */
[----:B------:R-:W-:Y:S01]  /*4270*/  FSEL R200, R84, RZ, P3 ;  /* 0x000000ff54c87208 */ /* 0x000fe20001800000 */
[C---:B------:R-:W-:Y:S01]  /*4280*/  FMUL.FTZ R86, R195.reuse, R106 ;  /* 0x0000006ac3567220 */ /* 0x040fe20000410000 */
[----:B------:R-:W4:Y:S01]  /*4290*/  @P2 LDC R209, c[0x0][0x40c] ;  /* 0x00010300ffd12b82 */ /* 0x000f220000000800 */
[----:B------:R-:W-:Y:S01]  /*42a0*/  FMUL.FTZ R106, R195, R196 ;  /* 0x000000c4c36a7220 */ /* 0x000fe20000410000 */
[----:B------:R-:W-:Y:S01]  /*42b0*/  FSEL R203, R85, RZ, P3 ;  /* 0x000000ff55cb7208 */ /* 0x000fe20001800000 */
[----:B--2---:R-:W-:Y:S01]  /*42c0*/  @P2 FMUL.FTZ R84, R200, R105 ;  /* 0x00000069c8542220 */ /* 0x004fe20000410000 */
[----:B------:R-:W-:-:S02]  /*42d0*/  FSEL R202, R86, RZ, P3 ;  /* 0x000000ff56ca7208 */ /* 0x000fc40001800000 */
[----:B------:R-:W-:Y:S02]  /*42e0*/  FSEL R205, R106, RZ, P3 ;  /* 0x000000ff6acd7208 */ /* 0x000fe40001800000 */
        /* <DEDUP_REMOVED lines=8> */
[----:B------:R-:W-:Y:S01]  /*4370*/  F2FP.BF16.F32.PACK_AB R84, R201, R198 ;  /* 0x000000c6c954723e */ /* 0x000fe200000010ff */
[----:B------:R-:W-:Y:S01]  /*4380*/  FMUL.FTZ R198, R195, R206 ;  /* 0x000000cec3c67220 */ /* 0x000fe20000410000 */
[----:B------:R-:W-:-:S02]  /*4390*/  @P2 F2FP.BF16.F32.PACK_AB R110, RZ, R86 ;  /* 0x00000056ff6e223e */ /* 0x000fc400000010ff */
        /* <DEDUP_REMOVED lines=17> */
.L_x_133:
[----:B------:R-:W-:Y:S05]  /*44b0*/  @!P2 BRA `(.L_x_134) ;  /* 0x000000000020a947 */ /* 0x000fea0003800000 */
[----:B0-----:R-:W-:Y:S01]  /*44c0*/  FFMA.FTZ R105, R133, R108, R109 ;  /* 0x0000006c85697223 */ /* 0x001fe2000001006d */
[----:B------:R-:W-:-:S03]  /*44d0*/  ISETP.GT.AND P3, PT, R178, RZ, PT ;  /* 0x000000ffb200720c */ /* 0x000fc60003f64270 */
[----:B------:R-:W-:-:S04]  /*44e0*/  FADD.FTZ R104, R130, -R105 ;  /* 0x8000006982687221 */ /* 0x000fc80000010000 */
[----:B------:R-:W-:-:S05]  /*44f0*/  FMUL.FTZ R104, R195, R104 ;  /* 0x00000068c3687220 */ /* 0x000fca0000410000 */
[----:B------:R-:W-:-:S05]  /*4500*/  FSEL R104, R104, RZ, P3 ;  /* 0x000000ff68687208 */ /* 0x000fca0001800000 */
[----:B------:R-:W-:-:S05]  /*4510*/  FMUL.FTZ R104, R104, UR16 ;  /* 0x0000001068687c20 */ /* 0x000fca0008410000 */
[----:B------:R-:W-:-:S04]  /*4520*/  F2FP.BF16.F32.PACK_AB R104, RZ, R104 ;  /* 0x00000068ff68723e */ /* 0x000fc800000010ff */
[----:B------:R-:W-:-:S07]  /*4530*/  PRMT R80, R104, 0x7610, R80 ;  /* 0x0000761068507816 */ /* 0x000fce0000000050 */
.L_x_134:
        /* <DEDUP_REMOVED lines=9> */
.L_x_135:
        /* <DEDUP_REMOVED lines=9> */
.L_x_136:
        /* <DEDUP_REMOVED lines=9> */
.L_x_137:
        /* <DEDUP_REMOVED lines=9> */
.L_x_138:
        /* <DEDUP_REMOVED lines=9> */
.L_x_139:
        /* <DEDUP_REMOVED lines=9> */
.L_x_140:
        /* <DEDUP_REMOVED lines=9> */
.L_x_132:
[----:B0-----:R-:W0:Y:S01]  /*4930*/  @P1 LDC.64 R106, c[0x0][0x478] ;  /* 0x00011e00ff6a1b82 */ /* 0x001e220000000a00 */
[----:B------:R-:W-:Y:S02]  /*4940*/  @P1 IADD3 R201, PT, PT, R111, 0x80, RZ ;  /* 0x000000806fc91810 */ /* 0x000fe40007ffe0ff */
[----:B------:R-:W-:-:S05]  /*4950*/  @P2 IADD3 R203, PT, PT, R199, 0x80, RZ ;  /* 0x00000080c7cb2810 */ /* 0x000fca0007ffe0ff */
[----:B------:R-:W1:Y:S01]  /*4960*/  @P2 LDC.64 R104, c[0x0][0x468] ;  /* 0x00011a00ff682b82 */ /* 0x000e620000000a00 */
[----:B0-----:R-:W-:-:S05]  /*4970*/  @P1 IMAD.WIDE.U32 R106, R201, 0x10, R106 ;  /* 0x00000010c96a1825 */ /* 0x001fca00078e006a */
[----:B------:R0:W-:Y:S01]  /*4980*/  @P1 STG.E.128 desc[UR12][R106.64], R84 ;  /* 0x000000546a001986 */ /* 0x0001e2000c101d0c */
[----:B-1----:R-:W-:-:S05]  /*4990*/  @P2 IMAD.WIDE.U32 R104, R203, 0x10, R104 ;  /* 0x00000010cb682825 */ /* 0x002fca00078e0068 */
        /* <DEDUP_REMOVED lines=77> */
.L_x_142:
        /* <DEDUP_REMOVED lines=70> */
.L_x_141:
        /* <DEDUP_REMOVED lines=71> */
.L_x_144:
        /* <DEDUP_REMOVED lines=9> */
.L_x_145:
        /* <DEDUP_REMOVED lines=9> */
.L_x_146:
        /* <DEDUP_REMOVED lines=9> */
.L_x_147:
        /* <DEDUP_REMOVED lines=9> */
.L_x_148:
        /* <DEDUP_REMOVED lines=9> */
.L_x_149:
        /* <DEDUP_REMOVED lines=9> */
.L_x_150:
        /* <DEDUP_REMOVED lines=9> */
.L_x_151:
        /* <DEDUP_REMOVED lines=9> */
.L_x_143:
        /* <DEDUP_REMOVED lines=11> */
[----:B0-----:R-:W0:Y:S01]  /*5c70*/  @P2 LDC R107, c[0x0][0x40c] ;  /* 0x00010300ff6b2b82 */ /* 0x001e220000000800 */
[C---:B------:R-:W-:Y:S02]  /*5c80*/  SHF.L.U32 R84, R100.reuse, 0x10, RZ ;  /* 0x0000001064547819 */ /* 0x040fe400000006ff */
[----:B------:R-:W-:Y:S02]  /*5c90*/  SHF.L.U32 R106, R101, 0x10, RZ ;  /* 0x00000010656a7819 */ /* 0x000fe400000006ff */
[----:B------:R-:W-:Y:S02]  /*5ca0*/  PRMT R86, R100, 0x7632, R86 ;  /* 0x0000763264567816 */ /* 0x000fe40000000056 */
[----:B------:R-:W-:Y:S01]  /*5cb0*/  SHF.L.U32 R178, R102, 0x10, RZ ;  /* 0x0000001066b27819 */ /* 0x000fe200000006ff */
[----:B------:R-:W1:Y:S01]  /*5cc0*/  @P2 LDC R203, c[0x0][0x40c] ;  /* 0x00010300ffcb2b82 */ /* 0x000e620000000800 */
[----:B------:R-:W-:-:S02]  /*5cd0*/  SHF.L.U32 R198, R103, 0x10, RZ ;  /* 0x0000001067c67819 */ /* 0x000fc400000006ff */
[----:B------:R-:W-:Y:S01]  /*5ce0*/  SHF.L.U32 R86, R86, 0x10, RZ ;  /* 0x0000001056567819 */ /* 0x000fe200000006ff */
[-CC-:B------:R-:W-:Y:S01]  /*5cf0*/  @P0 FFMA.FTZ R85, R165, R108.reuse, R109.reuse ;  /* 0x0000006ca5550223 */ /* 0x180fe2000001006d */
[-CC-:B------:R-:W-:Y:S01]  /*5d00*/  @P0 FFMA.FTZ R87, R167, R108.reuse, R109.reuse ;  /* 0x0000006ca7570223 */ /* 0x180fe2000001006d */
[-CC-:B------:R-:W-:Y:S01]  /*5d10*/  @P0 FFMA.FTZ R110, R172, R108.reuse, R109.reuse ;  /* 0x0000006cac6e0223 */ /* 0x180fe2000001006d */
[-C--:B------:R-:W-:Y:S01]  /*5d20*/  @P0 FFMA.FTZ R104, R170, R108.reuse, R109 ;  /* 0x0000006caa680223 */ /* 0x080fe2000001006d */
[----:B------:R-:W2:Y:S01]  /*5d30*/  @P2 LDC R207, c[0x0][0x40c] ;  /* 0x00010300ffcf2b82 */ /* 0x000ea20000000800 */
[----:B------:R-:W-:Y:S01]  /*5d40*/  @P0 FADD.FTZ R85, R162, -R85 ;  /* 0x80000055a2550221 */ /* 0x000fe20000010000 */
[----:B------:R-:W-:Y:S01]  /*5d50*/  @P0 FADD.FTZ R87, R164, -R87 ;  /* 0x80000057a4570221 */ /* 0x000fe20000010000 */
[-CC-:B------:R-:W-:Y:S01]  /*5d60*/  @P0 FFMA.FTZ R105, R169, R108.reuse, R109.reuse ;  /* 0x0000006ca9690223 */ /* 0x180fe2000001006d */
[-C--:B------:R-:W-:Y:S01]  /*5d70*/  @P0 FFMA.FTZ R196, R174, R108.reuse, R109 ;  /* 0x0000006caec40223 */ /* 0x080fe2000001006d */
[----:B------:R-:W-:Y:S01]  /*5d80*/  @P0 FFMA.FTZ R84, R195, R85, R84 ;  /* 0x00000055c3540223 */ /* 0x000fe20000010054 */
[----:B------:R-:W-:Y:S01]  /*5d90*/  PRMT R85, R101, 0x7632, R85 ;  /* 0x0000763265557816 */ /* 0x000fe20000000055 */
[-CC-:B------:R-:W-:Y:S01]  /*5da0*/  @P0 FFMA.FTZ R202, R176, R108.reuse, R109.reuse ;  /* 0x0000006cb0ca0223 */ /* 0x180fe2000001006d */
[----:B------:R-:W3:Y:S01]  /*5db0*/  @P2 LDC R201, c[0x0][0x40c] ;  /* 0x00010300ffc92b82 */ /* 0x000ee20000000800 */
[----:B------:R-:W-:Y:S01]  /*5dc0*/  @P0 FFMA.FTZ R109, R171, R108, R109 ;  /* 0x0000006cab6d0223 */ /* 0x000fe2000001006d */
[----:B------:R-:W-:Y:S01]  /*5dd0*/  SHF.L.U32 R108, R85, 0x10, RZ ;  /* 0x00000010556c7819 */ /* 0x000fe200000006ff */
[----:B------:R-:W-:Y:S01]  /*5de0*/  @P0 FFMA.FTZ R106, R195, R87, R106 ;  /* 0x00000057c36a0223 */ /* 0x000fe2000001006a */
[----:B------:R-:W-:Y:S01]  /*5df0*/  @P0 FADD.FTZ R110, R175, -R110 ;  /* 0x8000006eaf6e0221 */ /* 0x000fe20000010000 */
[----:B------:R-:W-:Y:S01]  /*5e00*/  PRMT R85, R102, 0x7632, R85 ;  /* 0x0000763266557816 */ /* 0x000fe20000000055 */
[----:B------:R-:W-:Y:S01]  /*5e10*/  @P0 FADD.FTZ R105, R166, -R105 ;  /* 0x80000069a6690221 */ /* 0x000fe20000010000 */
[----:B------:R-:W-:Y:S01]  /*5e20*/  PRMT R87, R103, 0x7632, R87 ;  /* 0x0000763267577816 */ /* 0x000fe20000000057 */
[----:B------:R-:W4:Y:S01]  /*5e30*/  @P2 LDC R205, c[0x0][0x40c] ;  /* 0x00010300ffcd2b82 */ /* 0x000f220000000800 */
[----:B------:R-:W-:Y:S01]  /*5e40*/  @P0 FFMA.FTZ R108, R195, R110, R108 ;  /* 0x0000006ec36c0223 */ /* 0x000fe2000001006c */
[----:B------:R-:W-:Y:S01]  /*5e50*/  SHF.L.U32 R110, R85, 0x10, RZ ;  /* 0x00000010556e7819 */ /* 0x000fe200000006ff */
[----:B0-----:R-:W-:Y:S01]  /*5e60*/  @P2 FMUL.FTZ R85, R84, R107 ;  /* 0x0000006b54552220 */ /* 0x001fe20000410000 */
[----:B------:R-:W-:Y:S01]  /*5e70*/  SHF.L.U32 R200, R87, 0x10, RZ ;  /* 0x0000001057c87819 */ /* 0x000fe200000006ff */
[----:B------:R-:W-:Y:S01]  /*5e80*/  @P0 FADD.FTZ R87, R179, -R202 ;  /* 0x800000cab3570221 */ /* 0x000fe20000010000 */
[----:B------:R-:W-:Y:S01]  /*5e90*/  @P0 FADD.FTZ R109, R168, -R109 ;  /* 0x8000006da86d0221 */ /* 0x000fe20000010000 */
[----:B------:R-:W-:Y:S01]  /*5ea0*/  @P0 FADD.FTZ R104, R173, -R104 ;  /* 0x80000068ad680221 */ /* 0x000fe20000010000 */
[----:B------:R-:W0:Y:S01]  /*5eb0*/  @P2 LDC R209, c[0x0][0x40c] ;  /* 0x00010300ffd12b82 */ /* 0x000e220000000800 */
[----:B------:R-:W-:Y:S01]  /*5ec0*/  @P0 FFMA.FTZ R178, R195, R105, R178 ;  /* 0x00000069c3b20223 */ /* 0x000fe200000100b2 */
[----:B------:R-:W-:Y:S01]  /*5ed0*/  @P0 FADD.FTZ R196, R177, -R196 ;  /* 0x800000c4b1c40221 */ /* 0x000fe20000010000 */
[C---:B------:R-:W-:Y:S01]  /*5ee0*/  @P0 FFMA.FTZ R200, R195.reuse, R87, R200 ;  /* 0x00000057c3c80223 */ /* 0x040fe200000100c8 */
[C---:B------:R-:W-:Y:S01]  /*5ef0*/  @P0 FFMA.FTZ R198, R195.reuse, R109, R198 ;  /* 0x0000006dc3c60223 */ /* 0x040fe200000100c6 */
[----:B------:R-:W-:Y:S01]  /*5f00*/  @P2 F2FP.BF16.F32.PACK_AB R87, RZ, R85 ;  /* 0x00000055ff57223e */ /* 0x000fe200000010ff */
[C---:B------:R-:W-:Y:S01]  /*5f10*/  @P0 FFMA.FTZ R86, R195.reuse, R104, R86 ;  /* 0x00000068c3560223 */ /* 0x040fe20000010056 */
[----:B------:R-:W-:Y:S01]  /*5f20*/  @P0 FFMA.FTZ R110, R195, R196, R110 ;  /* 0x000000c4c36e0223 */ /* 0x000fe2000001006e */
[----:B------:R-:W5:Y:S01]  /*5f30*/  @P2 LDC R211, c[0x0][0x40c] ;  /* 0x00010300ffd32b82 */ /* 0x000f620000000800 */
[----:B-1----:R-:W-:Y:S01]  /*5f40*/  @P2 FMUL.FTZ R85, R106, R203 ;  /* 0x000000cb6a552220 */ /* 0x002fe20000410000 */
[----:B--2---:R-:W-:Y:S01]  /*5f50*/  @P2 FMUL.FTZ R109, R178, R207 ;  /* 0x000000cfb26d2220 */ /* 0x004fe20000410000 */
[----:B---3--:R-:W-:Y:S01]  /*5f60*/  @P2 FMUL.FTZ R104, R86, R201 ;  /* 0x000000c956682220 */ /* 0x008fe20000410000 */
[----:B------:R-:W-:-:S02]  /*5f70*/  @P2 PRMT R80, R87, 0x7610, R80 ;  /* 0x0000761057502816 */ /* 0x000fc40000000050 */
[----:B------:R-:W-:Y:S01]  /*5f80*/  @P2 F2FP.BF16.F32.PACK_AB R105, RZ, R85 ;  /* 0x00000055ff69223e */ /* 0x000fe200000010ff */
[----:B----4-:R-:W-:Y:S01]  /*5f90*/  @P2 FMUL.FTZ R107, R108, R205 ;  /* 0x000000cd6c6b2220 */ /* 0x010fe20000410000 */
[----:B------:R-:W-:Y:S02]  /*5fa0*/  @P2 F2FP.BF16.F32.PACK_AB R109, RZ, R109 ;  /* 0x0000006dff6d223e */ /* 0x000fe400000010ff */
[----:B------:R-:W-:Y:S02]  /*5fb0*/  @P2 F2FP.BF16.F32.PACK_AB R104, RZ, R104 ;  /* 0x00000068ff68223e */ /* 0x000fe400000010ff */
[----:B------:R-:W-:Y:S02]  /*5fc0*/  @P2 F2FP.BF16.F32.PACK_AB R107, RZ, R107 ;  /* 0x0000006bff6b223e */ /* 0x000fe400000010ff */
[----:B------:R-:W-:Y:S01]  /*5fd0*/  @P2 PRMT R81, R105, 0x7610, R81 ;  /* 0x0000761069512816 */ /* 0x000fe20000000051 */
[----:B0-----:R-:W-:Y:S01]  /*5fe0*/  @P2 FMUL.FTZ R195, R110, R209 ;  /* 0x000000d16ec32220 */ /* 0x001fe20000410000 */
[----:B------:R-:W-:-:S02]  /*5ff0*/  @P2 PRMT R82, R109, 0x7610, R82 ;  /* 0x000076106d522816 */ /* 0x000fc40000000052 */
[----:B------:R-:W-:Y:S02]  /*6000*/  F2FP.BF16.F32.PACK_AB R84, R86, R84 ;  /* 0x000000545654723e */ /* 0x000fe400000010ff */
[----:B------:R-:W-:Y:S02]  /*6010*/  @P2 F2FP.BF16.F32.PACK_AB R195, RZ, R195 ;  /* 0x000000c3ffc3223e */ /* 0x000fe400000010ff */
[----:B------:R-:W-:Y:S01]  /*6020*/  F2FP.BF16.F32.PACK_AB R85, R108, R106 ;  /* 0x0000006a6c55723e */ /* 0x000fe200000010ff */
[----:B-----5:R-:W-:Y:S01]  /*6030*/  @P2 FMUL.FTZ R196, R198, R211 ;  /* 0x000000d3c6c42220 */ /* 0x020fe20000410000 */
[----:B------:R-:W-:Y:S02]  /*6040*/  F2FP.BF16.F32.PACK_AB R86, R110, R178 ;  /* 0x000000b26e56723e */ /* 0x000fe400000010ff */
[----:B------:R-:W-:Y:S02]  /*6050*/  @P2 PRMT R80, R80, 0x5410, R104 ;  /* 0x0000541050502816 */ /* 0x000fe40000000068 */
[----:B------:R-:W-:-:S02]  /*6060*/  @P2 F2FP.BF16.F32.PACK_AB R196, RZ, R196 ;  /* 0x000000c4ffc4223e */ /* 0x000fc400000010ff */
        /* <DEDUP_REMOVED lines=9> */
.L_x_153:
        /* <DEDUP_REMOVED lines=70> */
.L_x_152:
[----:B------:R-:W-:Y:S05]  /*6560*/  @!P1 BRA `(.L_x_155) ;  /* 0x0000000400189947 */ /* 0x000fea0003800000 */
[----:B0-----:R-:W0:Y:S01]  /*6570*/  @P2 LDC R87, c[0x0][0x40c] ;  /* 0x00010300ff572b82 */ /* 0x001e220000000800 */
[----:B------:R-:W-:Y:S01]  /*6580*/  ISETP.GT.AND P0, PT, R178, RZ, PT ;  /* 0x000000ffb200720c */ /* 0x000fe20003f04270 */
[-CC-:B------:R-:W-:Y:S01]  /*6590*/  FFMA.FTZ R85, R165, R108.reuse, R109.reuse ;  /* 0x0000006ca5557223 */ /* 0x180fe2000001006d */
[-CC-:B------:R-:W-:Y:S01]  /*65a0*/  FFMA.FTZ R86, R170, R108.reuse, R109.reuse ;  /* 0x0000006caa567223 */ /* 0x180fe2000001006d */
[-CC-:B------:R-:W-:Y:S01]  /*65b0*/  FFMA.FTZ R105, R167, R108.reuse, R109.reuse ;  /* 0x0000006ca7697223 */ /* 0x180fe2000001006d */
[-CC-:B------:R-:W-:Y:S01]  /*65c0*/  FFMA.FTZ R110, R172, R108.reuse, R109.reuse ;  /* 0x0000006cac6e7223 */ /* 0x180fe2000001006d */
[-CC-:B------:R-:W-:Y:S01]  /*65d0*/  FFMA.FTZ R107, R169, R108.reuse, R109.reuse ;  /* 0x0000006ca96b7223 */ /* 0x180fe2000001006d */
[-CC-:B------:R-:W-:Y:S01]  /*65e0*/  FFMA.FTZ R178, R174, R108.reuse, R109.reuse ;  /* 0x0000006caeb27223 */ /* 0x180fe2000001006d */
[----:B------:R-:W1:Y:S01]  /*65f0*/  @P2 LDC R104, c[0x0][0x40c] ;  /* 0x00010300ff682b82 */ /* 0x000e620000000800 */
[-CC-:B------:R-:W-:Y:S01]  /*6600*/  FFMA.FTZ R202, R176, R108.reuse, R109.reuse ;  /* 0x0000006cb0ca7223 */ /* 0x180fe2000001006d */
[----:B------:R-:W-:Y:S01]  /*6610*/  FFMA.FTZ R201, R171, R108, R109 ;  /* 0x0000006cabc97223 */ /* 0x000fe2000001006d */
[----:B------:R-:W-:Y:S01]  /*6620*/  FADD.FTZ R84, R162, -R85 ;  /* 0x80000055a2547221 */ /* 0x000fe20000010000 */
[----:B------:R-:W-:Y:S01]  /*6630*/  FADD.FTZ R86, R173, -R86 ;  /* 0x80000056ad567221 */ /* 0x000fe20000010000 */
[----:B------:R-:W-:Y:S01]  /*6640*/  FADD.FTZ R106, R164, -R105 ;  /* 0x80000069a46a7221 */ /* 0x000fe20000010000 */
[----:B------:R-:W-:Y:S01]  /*6650*/  FADD.FTZ R196, R166, -R107 ;  /* 0x8000006ba6c47221 */ /* 0x000fe20000010000 */
[C---:B------:R-:W-:Y:S01]  /*6660*/  FMUL.FTZ R84, R195.reuse, R84 ;  /* 0x00000054c3547220 */ /* 0x040fe20000410000 */
[----:B------:R-:W2:Y:S01]  /*6670*/  @P2 LDC R109, c[0x0][0x40c] ;  /* 0x00010300ff6d2b82 */ /* 0x000ea20000000800 */
[----:B------:R-:W-:Y:S01]  /*6680*/  FMUL.FTZ R85, R195, R86 ;  /* 0x00000056c3557220 */ /* 0x000fe20000410000 */
[----:B------:R-:W-:Y:S01]  /*6690*/  FADD.FTZ R110, R175, -R110 ;  /* 0x8000006eaf6e7221 */ /* 0x000fe20000010000 */
[----:B------:R-:W-:Y:S01]  /*66a0*/  FADD.FTZ R198, R177, -R178 ;  /* 0x800000b2b1c67221 */ /* 0x000fe20000010000 */
[----:B------:R-:W-:Y:S01]  /*66b0*/  FADD.FTZ R206, R179, -R202 ;  /* 0x800000cab3ce7221 */ /* 0x000fe20000010000 */
[----:B------:R-:W-:Y:S01]  /*66c0*/  FSEL R178, R84, RZ, P0 ;  /* 0x000000ff54b27208 */ /* 0x000fe20000000000 */
[C---:B------:R-:W-:Y:S01]  /*66d0*/  FMUL.FTZ R86, R195.reuse, R106 ;  /* 0x0000006ac3567220 */ /* 0x040fe20000410000 */
[----:B------:R-:W-:Y:S01]  /*66e0*/  FADD.FTZ R202, R168, -R201 ;  /* 0x800000c9a8ca7221 */ /* 0x000fe20000010000 */
[----:B------:R-:W3:Y:S01]  /*66f0*/  @P2 LDC R207, c[0x0][0x40c] ;  /* 0x00010300ffcf2b82 */ /* 0x000ee20000000800 */
[----:B------:R-:W-:Y:S01]  /*6700*/  FMUL.FTZ R106, R195, R196 ;  /* 0x000000c4c36a7220 */ /* 0x000fe20000410000 */
[----:B------:R-:W-:Y:S01]  /*6710*/  FSEL R201, R85, RZ, P0 ;  /* 0x000000ff55c97208 */ /* 0x000fe20000000000 */
[C---:B------:R-:W-:Y:S01]  /*6720*/  FMUL.FTZ R105, R195.reuse, R110 ;  /* 0x0000006ec3697220 */ /* 0x040fe20000410000 */
[C---:B------:R-:W-:Y:S01]  /*6730*/  FMUL.FTZ R107, R195.reuse, R198 ;  /* 0x000000c6c36b7220 */ /* 0x040fe20000410000 */
[C---:B------:R-:W-:Y:S01]  /*6740*/  FMUL.FTZ R110, R195.reuse, R206 ;  /* 0x000000cec36e7220 */ /* 0x040fe20000410000 */
[----:B0-----:R-:W-:Y:S01]  /*6750*/  @P2 FMUL.FTZ R84, R178, R87 ;  /* 0x00000057b2542220 */ /* 0x001fe20000410000 */
[----:B------:R-:W-:Y:S01]  /*6760*/  FMUL.FTZ R195, R195, R202 ;  /* 0x000000cac3c37220 */ /* 0x000fe20000410000 */
[----:B------:R-:W0:Y:S01]  /*6770*/  @P2 LDC R108, c[0x0][0x40c] ;  /* 0x00010300ff6c2b82 */ /* 0x000e220000000800 */
[----:B------:R-:W-:Y:S01]  /*6780*/  FSEL R196, R86, RZ, P0 ;  /* 0x000000ff56c47208 */ /* 0x000fe20000000000 */
[----:B-1----:R-:W-:Y:S01]  /*6790*/  @P2 FMUL.FTZ R85, R201, R104 ;  /* 0x00000068c9552220 */ /* 0x002fe20000410000 */
        /* <DEDUP_REMOVED lines=35> */
.L_x_155:
[----:B0-----:R-:W0:Y:S01]  /*69d0*/  @P2 LDC R106, c[0x0][0x40c] ;  /* 0x00010300ff6a2b82 */ /* 0x001e220000000800 */
        /* <DEDUP_REMOVED lines=15> */
.L_x_156:
        /* <DEDUP_REMOVED lines=9> */
.L_x_157:
        /* <DEDUP_REMOVED lines=9> */
.L_x_158:
        /* <DEDUP_REMOVED lines=9> */
.L_x_159:
        /* <DEDUP_REMOVED lines=9> */
.L_x_160:
        /* <DEDUP_REMOVED lines=9> */
.L_x_161:
        /* <DEDUP_REMOVED lines=9> */
.L_x_162:
[----:B------:R-:W-:-:S04]  /*6e30*/  @P2 F2FP.BF16.F32.PACK_AB R105, RZ, R105 ;  /* 0x00000069ff69223e */ /* 0x000fc800000010ff */
[----:B------:R-:W-:-:S07]  /*6e40*/  @P2 PRMT R83, R83, 0x5410, R105 ;  /* 0x0000541053532816 */ /* 0x000fce0000000069 */
.L_x_154:
[----:B------:R-:W0:Y:S01]  /*6e50*/  @P1 LDC.64 R108, c[0x0][0x478] ;  /* 0x00011e00ff6c1b82 */ /* 0x000e220000000a00 */
[----:B------:R-:W-:Y:S01]  /*6e60*/  @P1 IADD3 R111, PT, PT, R111, 0x180, RZ ;  /* 0x000001806f6f1810 */ /* 0x000fe20007ffe0ff */
[----:B------:R-:W-:Y:S01]  /*6e70*/  UPLOP3.LUT UP1, UPT, UPT, UPT, UP1, 0x40, 0x4 ;  /* 0x000000000004789c */ /* 0x000fe20003f2e810 */
[----:B------:R-:W-:-:S05]  /*6e80*/  @P2 IADD3 R199, PT, PT, R199, 0x180, RZ ;  /* 0x00000180c7c72810 */ /* 0x000fca0007ffe0ff */
[----:B------:R-:W1:Y:S08]  /*6e90*/  @P2 LDC.64 R106, c[0x0][0x468] ;  /* 0x00011a00ff6a2b82 */ /* 0x000e700000000a00 */
[----:B------:R-:W2:Y:S01]  /*6ea0*/  LDC.64 R104, c[0x0][0x380] ;  /* 0x0000e000ff687b82 */ /* 0x000ea20000000a00 */
[----:B0-----:R-:W-:-:S05]  /*6eb0*/  @P1 IMAD.WIDE.U32 R108, R111, 0x10, R108 ;  /* 0x000000106f6c1825 */ /* 0x001fca00078e006c */
[----:B------:R3:W-:Y:S01]  /*6ec0*/  @P1 STG.E.128 desc[UR12][R108.64], R84 ;  /* 0x000000546c001986 */ /* 0x0007e2000c101d0c */
[----:B-1----:R-:W-:-:S05]  /*6ed0*/  @P2 IMAD.WIDE.U32 R106, R199, 0x10, R106 ;  /* 0x00000010c76a2825 */ /* 0x002fca00078e006a */
[----:B------:R3:W-:Y:S01]  /*6ee0*/  @P2 STG.E.128 desc[UR12][R106.64], R80 ;  /* 0x000000506a002986 */ /* 0x0007e2000c101d0c */
[----:B--2---:R-:W-:-:S04]  /*6ef0*/  IADD3 R113, PT, PT, R113, R104, RZ ;  /* 0x0000006871717210 */ /* 0x004fc80007ffe0ff */
[----:B------:R-:W-:-:S13]  /*6f00*/  ISETP.GE.AND P0, PT, R113, R105, PT ;  /* 0x000000697100720c */ /* 0x000fda0003f06270 */
[----:B---3--:R-:W-:Y:S05]  /*6f10*/  @!P0 BRA `(.L_x_163) ;  /* 0xffffff9400508947 */ /* 0x008fea000383ffff */
.L_x_114:
[----:B------:R-:W1:Y:S08]  /*6f20*/  S2UR UR4, SR_CTAID.X ;  /* 0x00000000000479c3 */ /* 0x000e700000002500 */
        /* <DEDUP_REMOVED lines=24> */
.L_x_164:
        /* <DEDUP_REMOVED lines=13> */
.L_x_15581:


//--------------------- .text._ZN10layer_norm13ln_bwd_kernelINS_13Kernel_traitsI13__nv_bfloat16S2_S2_S2_fjLj4096ELj1ELj1ELj4ELj16ENS_18Kernel_traits_baseILj4096ES2_S2_S2_S2_fjLj128EEEEELb0ELb1ELb0ELb0EEEvNS_9BwdParamsE --------------------------
	.section	.text._ZN10layer_norm13ln_bwd_kernelINS_13Kernel_traitsI13__nv_bfloat16S2_S2_S2_fjLj4096ELj1ELj1ELj4ELj16ENS_18Kernel_traits_baseILj4096ES2_S2_S2_S2_fjLj128EEEEELb0ELb1ELb0ELb0EEEvNS_9BwdParamsE,"ax",@progbits
	.align	128
        .global         _ZN10layer_norm13ln_bwd_kernelINS_13Kernel_traitsI13__nv_bfloat16S2_S2_S2_fjLj4096ELj1ELj1ELj4ELj16ENS_18Kernel_traits_baseILj4096ES2_S2_S2_S2_fjLj128EEEEELb0ELb1ELb0ELb0EEEvNS_9BwdParamsE
        .type           _ZN10layer_norm13ln_bwd_kernelINS_13Kernel_traitsI13__nv_bfloat16S2_S2_S2_fjLj4096ELj1ELj1ELj4ELj16ENS_18Kernel_traits_baseILj4096ES2_S2_S2_S2_fjLj128EEEEELb0ELb1ELb0ELb0EEEvNS_9BwdParamsE,@function
        .size           _ZN10layer_norm13ln_bwd_kernelINS_13Kernel_traitsI13__nv_bfloat16S2_S2_S2_fjLj4096ELj1ELj1ELj4ELj16ENS_18Kernel_traits_baseILj4096ES2_S2_S2_S2_fjLj128EEEEELb0ELb1ELb0ELb0EEEvNS_9BwdParamsE,(.L_x_15582 - _ZN10layer_norm13ln_bwd_kernelINS_13Kernel_traitsI13__nv_bfloat16S2_S2_S2_fjLj4096ELj1ELj1ELj4ELj16ENS_18Kernel_traits_baseILj4096ES2_S2_S2_S2_fjLj128EEEEELb0ELb1ELb0ELb0EEEvNS_9BwdParamsE)
        .other          _ZN10layer_norm13ln_bwd_kernelINS_13Kernel_traitsI13__nv_bfloat16S2_S2_S2_fjLj4096ELj1ELj1ELj4ELj16ENS_18Kernel_traits_baseILj4096ES2_S2_S2_S2_fjLj128EEEEELb0ELb1ELb0ELb0EEEvNS_9BwdParamsE,@"STO_CUDA_ENTRY STV_DEFAULT"
_ZN10layer_norm13ln_bwd_kernelINS_13Kernel_traitsI13__nv_bfloat16S2_S2_S2_fjLj4096ELj1ELj1ELj4ELj16ENS_18Kernel_traits_baseILj4096ES2_S2_S2_S2_fjLj128EEEEELb0ELb1ELb0ELb0EEEvNS_9BwdParamsE:
.text._ZN10layer_norm13ln_bwd_kernelINS_13Kernel_traitsI13__nv_bfloat16S2_S2_S2_fjLj4096ELj1ELj1ELj4ELj16ENS_18Kernel_traits_baseILj4096ES2_S2_S2_S2_fjLj128EEEEELb0ELb1ELb0ELb0EEEvNS_9BwdParamsE:
[----:B------:R-:W-:Y:S01]  /*0000*/  LDC R1, c[0x0][0x37c] ;  /* 0x0000df00ff017b82 */ /* 0x000fe20000000800 */
[----:B------:R-:W0:Y:S01]  /*0010*/  S2R R193, SR_TID.X ;  /* 0x0000000000c17919 */ /* 0x000e220000002100 */
[----:B------:R-:W1:Y:S01]  /*0020*/  LDCU UR6, c[0x0][0x388] ;  /* 0x00007100ff0677ac */ /* 0x000e620008000800 */
[----:B------:R-:W2:Y:S01]  /*0030*/  LDCU.64 UR14, c[0x0][0x358] ;  /* 0x00006b00ff0e77ac */ /* 0x000ea20008000a00 */
[----:B-1----:R-:W-:-:S04]  /*0040*/  USHF.R.S32.HI UR4, URZ, 0x1f, UR6 ;  /* 0x0000001fff047899 */ /* 0x002fc80008011406 */
[----:B------:R-:W-:-:S06]  /*0050*/  ULEA.HI UR4, UR4, UR6, URZ, 0x3 ;  /* 0x0000000604047291 */ /* 0x000fcc000f8f18ff */
[----:B------:R-:W-:Y:S02]  /*0060*/  MOV R0, UR4 ;  /* 0x0000000400007c02 */ /* 0x000fe40008000f00 */
[----:B0-----:R-:W-:Y:S02]  /*0070*/  LOP3.LUT R195, R193, 0x7f, RZ, 0x3c, !PT ;  /* 0x0000007fc1c37812 */ /* 0x001fe400078e3cff */
[----:B------:R-:W-:Y:S01]  /*0080*/  MOV R23, R193 ;  /* 0x000000c100177202 */ /* 0x000fe20000000f00 */
[----:B------:R-:W0:Y:S01]  /*0090*/  S2UR UR7, SR_CTAID.X ;  /* 0x00000000000779c3 */ /* 0x000e220000002500 */
[----:B------:R-:W-:Y:S01]  /*00a0*/  LEA.HI.SX32 R195, R0, R195, 0x1d ;  /* 0x000000c300c37211 */ /* 0x000fe200078feaff */
[----:B------:R-:W0:Y:S03]  /*00b0*/  LDCU UR4, c[0x0][0x384] ;  /* 0x00007080ff0477ac */ /* 0x000e260008000800 */
[----:B------:R-:W-:-:S02]  /*00c0*/  ISETP.GE.U32.AND P4, PT, R195, 0x80, PT ;  /* 0x00000080c300780c */ /* 0x000fc40003f86070 */
[C---:B------:R-:W-:Y:S02]  /*00d0*/  ISETP.GE.U32.AND P3, PT, R195.reuse, 0x100, PT ;  /* 0x00000100c300780c */ /* 0x040fe40003f66070 */
[C---:B------:R-:W-:Y:S02]  /*00e0*/  ISETP.GE.U32.AND P2, PT, R195.reuse, 0x180, PT ;  /* 0x00000180c300780c */ /* 0x040fe40003f46070 */
[----:B------:R-:W-:-:S07]  /*00f0*/  ISETP.GE.U32.AND P1, PT, R195, 0x200, PT ;  /* 0x00000200c300780c */ /* 0x000fce0003f26070 */
[----:B------:R-:W1:Y:S08]  /*0100*/  @P4 LDC.64 R2, c[0x0][0x3d0] ;  /* 0x0000f400ff024b82 */ /* 0x000e700000000a00 */
[----:B------:R-:W3:Y:S08]  /*0110*/  @P4 LDC.64 R4, c[0x0][0x3e8] ;  /* 0x0000fa00ff044b82 */ /* 0x000ef00000000a00 */
[----:B------:R-:W4:Y:S08]  /*0120*/  @P3 LDC.64 R6, c[0x0][0x3d0] ;  /* 0x0000f400ff063b82 */ /* 0x000f300000000a00 */
[----:B------:R-:W0:Y:S01]  /*0130*/  @P3 LDC.64 R8, c[0x0][0x3e8] ;  /* 0x0000fa00ff083b82 */ /* 0x000e220000000a00 */
[----:B-1----:R-:W-:-:S05]  /*0140*/  @P4 IMAD.WIDE.U32 R2, R23, 0x10, R2 ;  /* 0x0000001017024825 */ /* 0x002fca00078e0002 */
[----:B--2---:R1:W5:Y:S02]  /*0150*/  @P4 LDG.E.128 R28, desc[UR14][R2.64] ;  /* 0x0000000e021c4981 */ /* 0x004364000c1e1d00 */
[----:B------:R-:W2:Y:S01]  /*0160*/  @P2 LDC.64 R14, c[0x0][0x3d0] ;  /* 0x0000f400ff0e2b82 */ /* 0x000ea20000000a00 */
[C---:B---3--:R-:W-:Y:S01]  /*0170*/  @P4 IMAD.WIDE.U32 R4, R23.reuse, 0x10, R4 ;  /* 0x0000001017044825 */ /* 0x048fe200078e0004 */
[----:B------:R-:W-:-:S04]  /*0180*/  @P4 LOP3.LUT R23, R23, 0x80, RZ, 0xfc, !PT ;  /* 0x0000008017174812 */ /* 0x000fc800078efcff */
[----:B------:R1:W5:Y:S02]  /*0190*/  @P4 LDG.E.128 R32, desc[UR14][R4.64] ;  /* 0x0000000e04204981 */ /* 0x000364000c1e1d00 */
[----:B------:R-:W3:Y:S01]  /*01a0*/  @P2 LDC.64 R16, c[0x0][0x3e8] ;  /* 0x0000fa00ff102b82 */ /* 0x000ee20000000a00 */
[----:B----4-:R-:W-:-:S05]  /*01b0*/  @P3 IMAD.WIDE.U32 R10, R23, 0x10, R6 ;  /* 0x00000010170a3825 */ /* 0x010fca00078e0006 */
[----:B------:R1:W5:Y:S02]  /*01c0*/  @P3 LDG.E.128 R36, desc[UR14][R10.64] ;  /* 0x0000000e0a243981 */ /* 0x000364000c1e1d00 */
[----:B------:R-:W4:Y:S01]  /*01d0*/  @P1 LDC.64 R18, c[0x0][0x3d0] ;  /* 0x0000f400ff121b82 */ /* 0x000f220000000a00 */
[C---:B0-----:R-:W-:Y:S01]  /*01e0*/  @P3 IMAD.WIDE.U32 R12, R23.reuse, 0x10, R8 ;  /* 0x00000010170c3825 */ /* 0x041fe200078e0008 */
[----:B------:R-:W-:-:S04]  /*01f0*/  @P3 IADD3 R23, PT, PT, R23, 0x80, RZ ;  /* 0x0000008017173810 */ /* 0x000fc80007ffe0ff */
[----:B------:R1:W5:Y:S02]  /*0200*/  @P3 LDG.E.128 R40, desc[UR14][R12.64] ;  /* 0x0000000e0c283981 */ /* 0x000364000c1e1d00 */
[----:B------:R-:W0:Y:S01]  /*0210*/  @P1 LDC.64 R20, c[0x0][0x3e8] ;  /* 0x0000fa00ff141b82 */ /* 0x000e220000000a00 */
[----:B--2---:R-:W-:-:S05]  /*0220*/  @P2 IMAD.WIDE.U32 R14, R23, 0x10, R14 ;  /* 0x00000010170e2825 */ /* 0x004fca00078e000e */
[----:B------:R1:W5:Y:S01]  /*0230*/  @P2 LDG.E.128 R44, desc[UR14][R14.64] ;  /* 0x0000000e0e2c2981 */ /* 0x000362000c1e1d00 */
[C---:B---3--:R-:W-:Y:S01]  /*0240*/  @P2 IMAD.WIDE.U32 R16, R23.reuse, 0x10, R16 ;  /* 0x0000001017102825 */ /* 0x048fe200078e0010 */
[----:B------:R-:W-:-:S04]  /*0250*/  @P2 IADD3 R23, PT, PT, R23, 0x80, RZ ;  /* 0x0000008017172810 */ /* 0x000fc80007ffe0ff */
[----:B------:R1:W5:Y:S01]  /*0260*/  @P2 LDG.E.128 R48, desc[UR14][R16.64] ;  /* 0x0000000e10302981 */ /* 0x000362000c1e1d00 */
[----:B----4-:R-:W-:-:S05]  /*0270*/  @P1 IMAD.WIDE.U32 R6, R23, 0x10, R18 ;  /* 0x0000001017061825 */ /* 0x010fca00078e0012 */
[----:B------:R1:W5:Y:S01]  /*0280*/  @P1 LDG.E.128 R52, desc[UR14][R6.64] ;  /* 0x0000000e06341981 */ /* 0x000362000c1e1d00 */
[----:B0-----:R-:W-:-:S05]  /*0290*/  @P1 IMAD.WIDE.U32 R8, R23, 0x10, R20 ;  /* 0x0000001017081825 */ /* 0x001fca00078e0014 */
        /* <DEDUP_REMOVED lines=50> */
[----:B-1----:R-:W-:Y:S06]  /*05c0*/  BRA.U UP0, `(.L_x_165) ;  /* 0x0000007d00c87547 */ /* 0x002fec000b800000 */
[----:B------:R-:W0:Y:S01]  /*05d0*/  LDCU.64 UR4, c[0x0][0x3e0] ;  /* 0x00007c00ff0477ac */ /* 0x000e220008000a00 */
        /* <DEDUP_REMOVED lines=16> */
[----:B------:R-:W-:Y:S01]  /*06e0*/  PRMT R184, R51, 0x7632, R184 ;  /* 0x0000763233b87816 */ /* 0x000fe200000000b8 */
[----:B0-----:R-:W-:Y:S01]  /*06f0*/  UISETP.NE.U32.AND UP0, UPT, UR4, URZ, UPT ;  /* 0x000000ff0400728c */ /* 0x001fe2000bf05070 */
[----:B------:R-:W-:-:S02]  /*0700*/  PRMT R183, R50, 0x7632, R183 ;  /* 0x0000763232b77816 */ /* 0x000fc400000000b7 */
[----:B------:R-:W-:Y:S02]  /*0710*/  CS2R R68, SRZ ;  /* 0x0000000000447805 */ /* 0x000fe4000001ff00 */
[----:B------:R-:W-:Y:S02]  /*0720*/  PRMT R182, R49, 0x7632, R182 ;  /* 0x0000763231b67816 */ /* 0x000fe400000000b6 */
[----:B------:R-:W-:Y:S02]  /*0730*/  CS2R R70, SRZ ;  /* 0x0000000000467805 */ /* 0x000fe4000001ff00 */
[----:B------:R-:W-:Y:S02]  /*0740*/  PRMT R181, R48, 0x7632, R181 ;  /* 0x0000763230b57816 */ /* 0x000fe400000000b5 */
[----:B------:R-:W-:Y:S02]  /*0750*/  CS2R R72, SRZ ;  /* 0x0000000000487805 */ /* 0x000fe4000001ff00 */
        /* <DEDUP_REMOVED lines=41> */
[----:B------:R-:W-:Y:S01]  /*09f0*/  UPLOP3.LUT UP2, UPT, UPT, UPT, UPT, 0x40, 0x4 ;  /* 0x000000000004789c */ /* 0x000fe20003f4e870 */
[----:B------:R-:W0:Y:S01]  /*0a00*/  LDCU UR6, c[0x0][0x388] ;  /* 0x00007100ff0677ac */ /* 0x000e220008000800 */
[----:B------:R-:W-:Y:S01]  /*0a10*/  UISETP.NE.AND.EX UP0, UPT, UR5, URZ, UPT, UP0 ;  /* 0x000000ff0500728c */ /* 0x000fe2000bf05300 */
[----:B------:R-:W1:Y:S01]  /*0a20*/  LDCU.U8 UR16, c[0x0][0x410] ;  /* 0x00008200ff1077ac */ /* 0x000e620008000000 */
[----:B------:R-:W2:Y:S01]  /*0a30*/  LDCU UR17, c[0x0][0x400] ;  /* 0x00008000ff1177ac */ /* 0x000ea20008000800 */
[----:B------:R-:W3:Y:S01]  /*0a40*/  LDCU.64 UR20, c[0x0][0x478] ;  /* 0x00008f00ff1477ac */ /* 0x000ee20008000a00 */
[----:B------:R-:W4:Y:S01]  /*0a50*/  LDCU.64 UR18, c[0x0][0x438] ;  /* 0x00008700ff1277ac */ /* 0x000f220008000a00 */
[----:B------:R-:W0:Y:S01]  /*0a60*/  LDCU.128 UR8, c[0x0][0x3c0] ;  /* 0x00007800ff0877ac */ /* 0x000e220008000c00 */
[----:B------:R-:W0:Y:S05]  /*0a70*/  LDCU.64 UR22, c[0x0][0x380] ;  /* 0x00007000ff1677ac */ /* 0x000e2a0008000a00 */
.L_x_207:
[----:B-----5:R-:W5:Y:S01]  /*0a80*/  @UP0 LDCU.64 UR4, c[0x0][0x3e0] ;  /* 0x00007c00ff0407ac */ /* 0x020f620008000a00 */
[----:B------:R-:W-:Y:S01]  /*0a90*/  PLOP3.LUT P0, PT, PT, PT, UP0, 0x80, 0x8 ;  /* 0x000000000008781c */ /* 0x000fe20003f0f008 */
[----:B0-----:R-:W-:-:S06]  /*0aa0*/  UIMAD.WIDE UR12, UR7, 0x4, UR8 ;  /* 0x00000004070c78a5 */ /* 0x001fcc000f8e0208 */
[----:B--234-:R-:W-:Y:S02]  /*0ab0*/  MOV R174, UR12 ;  /* 0x0000000c00ae7c02 */ /* 0x01cfe40008000f00 */
[----:B------:R-:W-:-:S05]  /*0ac0*/  MOV R175, UR13 ;  /* 0x0000000d00af7c02 */ /* 0x000fca0008000f00 */
[----:B------:R-:W2:Y:S01]  /*0ad0*/  LDG.E R174, desc[UR14][R174.64] ;  /* 0x0000000eaeae7981 */ /* 0x000ea2000c1e1900 */
[----:B-----5:R-:W-:-:S06]  /*0ae0*/  @UP0 UIMAD.WIDE UR4, UR7, 0x2, UR4 ;  /* 0x00000002070408a5 */ /* 0x020fcc000f8e0204 */
[----:B------:R-:W-:Y:S02]  /*0af0*/  MOV R172, UR4 ;  /* 0x0000000400ac7c02 */ /* 0x000fe40008000f00 */
[----:B------:R-:W-:Y:S01]  /*0b00*/  MOV R173, UR5 ;  /* 0x0000000500ad7c02 */ /* 0x000fe20008000f00 */
[----:B------:R-:W-:-:S04]  /*0b10*/  UIMAD.WIDE UR4, UR7, 0x4, UR10 ;  /* 0x00000004070478a5 */ /* 0x000fc8000f8e020a */
[----:B------:R-:W5:Y:S02]  /*0b20*/  @P0 LDG.E.U16 R172, desc[UR14][R172.64] ;  /* 0x0000000eacac0981 */ /* 0x000f64000c1e1500 */
[----:B------:R-:W-:Y:S02]  /*0b30*/  MOV R176, UR4 ;  /* 0x0000000400b07c02 */ /* 0x000fe40008000f00 */
[----:B------:R-:W-:-:S05]  /*0b40*/  MOV R177, UR5 ;  /* 0x0000000500b17c02 */ /* 0x000fca0008000f00 */
[----:B------:R-:W3:Y:S01]  /*0b50*/  LDG.E R176, desc[UR14][R176.64] ;  /* 0x0000000eb0b07981 */ /* 0x000ee2000c1e1900 */
[----:B------:R-:W0:Y:S01]  /*0b60*/  S2R R193, SR_TID.X ;  /* 0x0000000000c17919 */ /* 0x000e220000002100 */
[----:B------:R-:W-:Y:S01]  /*0b70*/  UIMAD UR4, UR7, UR6, URZ ;  /* 0x00000006070472a4 */ /* 0x000fe2000f8e02ff */
[----:B------:R-:W-:-:S03]  /*0b80*/  ISETP.GE.U32.AND P4, PT, R195, 0x80, PT ;  /* 0x00000080c300780c */ /* 0x000fc60003f86070 */
[----:B------:R-:W-:Y:S01]  /*0b90*/  USHF.R.S32.HI UR5, URZ, 0x1f, UR4 ;  /* 0x0000001fff057899 */ /* 0x000fe20008011404 */
[----:B-1----:R-:W-:-:S03]  /*0ba0*/  ISETP.NE.AND P5, PT, RZ, UR16, PT ;  /* 0x00000010ff007c0c */ /* 0x002fc6000bfa5270 */
[----:B------:R-:W-:Y:S01]  /*0bb0*/  ULEA.HI UR5, UR5, UR4, URZ, 0x3 ;  /* 0x0000000405057291 */ /* 0x000fe2000f8f18ff */
[----:B------:R-:W-:Y:S01]  /*0bc0*/  BSSY.RECONVERGENT B0, `(.L_x_166) ;  /* 0x0000078000007945 */ /* 0x000fe20003800200 */
[----:B------:R-:W-:-:S04]  /*0bd0*/  UMOV UR12, 0x3f800000 ;  /* 0x3f800000000c7882 */ /* 0x000fc80000000000 */
[----:B------:R-:W-:Y:S01]  /*0be0*/  MOV R194, UR5 ;  /* 0x0000000500c27c02 */ /* 0x000fe20008000f00 */
[----:B------:R-:W-:Y:S01]  /*0bf0*/  HFMA2 R241, -RZ, RZ, 0, 0 ;  /* 0x00000000fff17431 */ /* 0x000fe200000001ff */
[C---:B------:R-:W-:Y:S02]  /*0c00*/  ISETP.GE.U32.AND P3, PT, R195.reuse, 0x100, PT ;  /* 0x00000100c300780c */ /* 0x040fe40003f66070 */
[C---:B------:R-:W-:Y:S02]  /*0c10*/  ISETP.GE.U32.AND P2, PT, R195.reuse, 0x180, PT ;  /* 0x00000180c300780c */ /* 0x040fe40003f46070 */
[----:B------:R-:W-:Y:S02]  /*0c20*/  ISETP.GE.U32.AND P1, PT, R195, 0x200, PT ;  /* 0x00000200c300780c */ /* 0x000fe40003f26070 */
[----:B------:R-:W-:Y:S02]  /*0c30*/  MOV R242, RZ ;  /* 0x000000ff00f27202 */ /* 0x000fe40000000f00 */
[----:B0-----:R-:W-:-:S04]  /*0c40*/  LEA.HI.SX32 R194, R194, R193, 0x1d ;  /* 0x000000c1c2c27211 */ /* 0x001fc800078feaff */
[----:B------:R-:W-:Y:S02]  /*0c50*/  MOV R239, R194 ;  /* 0x000000c200ef7202 */ /* 0x000fe40000000f00 */
[----:B--2---:R-:W-:Y:S02]  /*0c60*/  FSEL R178, R174, RZ, !P5 ;  /* 0x000000ffaeb27208 */ /* 0x004fe40006800000 */
[----:B-----5:R-:W-:Y:S02]  /*0c70*/  @P0 R2UR UR13, R172 ;  /* 0x00000000ac0d02ca */ /* 0x020fe400000e0000 */
[----:B------:R-:W-:Y:S02]  /*0c80*/  R2UR UR4, R178 ;  /* 0x00000000b20472ca */ /* 0x000fe400000e0000 */
[----:B---3--:R-:W-:-:S09]  /*0c90*/  R2UR UR24, R176 ;  /* 0x00000000b01872ca */ /* 0x008fd200000e0000 */
[----:B------:R-:W-:Y:S01]  /*0ca0*/  @UP0 USHF.L.U32 UR12, UR13, 0x10, URZ ;  /* 0x000000100d0c0899 */ /* 0x000fe200080006ff */
[----:B------:R-:W-:Y:S11]  /*0cb0*/  @!P4 BRA `(.L_x_167) ;  /* 0x0000000400a0c947 */ /* 0x000ff60003800000 */
[----:B------:R-:W0:Y:S08]  /*0cc0*/  LDC.64 R172, c[0x0][0x3a8] ;  /* 0x0000ea00ffac7b82 */ /* 0x000e300000000a00 */
[----:B------:R-:W1:Y:S01]  /*0cd0*/  LDC.64 R176, c[0x0][0x428] ;  /* 0x00010a00ffb07b82 */ /* 0x000e620000000a00 */
[----:B0-----:R-:W-:-:S06]  /*0ce0*/  IMAD.WIDE.U32 R172, R194, 0x10, R172 ;  /* 0x00000010c2ac7825 */ /* 0x001fcc00078e00ac */
[----:B------:R-:W2:Y:S01]  /*0cf0*/  LDG.E.128 R172, desc[UR14][R172.64] ;  /* 0x0000000eacac7981 */ /* 0x000ea2000c1e1d00 */
[----:B-1----:R-:W-:-:S06]  /*0d00*/  IMAD.WIDE.U32 R176, R194, 0x10, R176 ;  /* 0x00000010c2b07825 */ /* 0x002fcc00078e00b0 */
[----:B------:R-:W3:Y:S01]  /*0d10*/  LDG.E.128 R176, desc[UR14][R176.64] ;  /* 0x0000000eb0b07981 */ /* 0x000ee2000c1e1d00 */
[----:B----4-:R-:W-:-:S04]  /*0d20*/  ISETP.NE.U32.AND P0, PT, RZ, UR18, PT ;  /* 0x00000012ff007c0c */ /* 0x010fc8000bf05070 */
[----:B------:R-:W-:-:S13]  /*0d30*/  ISETP.NE.AND.EX P0, PT, RZ, UR19, PT, P0 ;  /* 0x00000013ff007c0c */ /* 0x000fda000bf05300 */
[----:B------:R-:W0:Y:S01]  /*0d40*/  @P0 LDC.64 R226, c[0x0][0x438] ;  /* 0x00010e00ffe20b82 */ /* 0x000e220000000a00 */
[C---:B------:R-:W-:Y:S02]  /*0d50*/  SHF.L.U32 R20, R28.reuse, 0x10, RZ ;  /* 0x000000101c147819 */ /* 0x040fe400000006ff */
[C---:B------:R-:W-:Y:S02]  /*0d60*/  SHF.L.U32 R199, R29.reuse, 0x10, RZ ;  /* 0x000000101dc77819 */ /* 0x040fe400000006ff */
[----:B------:R-:W-:Y:S02]  /*0d70*/  PRMT R202, R28, 0x7632, R202 ;  /* 0x000076321cca7816 */ /* 0x000fe400000000ca */
[----:B------:R-:W-:Y:S02]  /*0d80*/  SHF.L.U32 R204, R30, 0x10, RZ ;  /* 0x000000101ecc7819 */ /* 0x000fe400000006ff */
[----:B------:R-:W-:Y:S02]  /*0d90*/  PRMT R229, R29, 0x7632, R229 ;  /* 0x000076321de57816 */ /* 0x000fe400000000e5 */
[----:B------:R-:W-:Y:S01]  /*0da0*/  SHF.L.U32 R202, R202, 0x10, RZ ;  /* 0x00000010caca7819 */ /* 0x000fe200000006ff */
[----:B0-----:R-:W-:-:S05]  /*0db0*/  @P0 IMAD.WIDE.U32 R226, R194, 0x10, R226 ;  /* 0x00000010c2e20825 */ /* 0x001fca00078e00e2 */
[----:B------:R0:W5:Y:S01]  /*0dc0*/  @P0 LDG.E.128 R152, desc[UR14][R226.64] ;  /* 0x0000000ee2980981 */ /* 0x000162000c1e1d00 */
[----:B------:R-:W-:Y:S02]  /*0dd0*/  SHF.L.U32 R229, R229, 0x10, RZ ;  /* 0x00000010e5e57819 */ /* 0x000fe400000006ff */
[----:B------:R-:W-:-:S04]  /*0de0*/  PRMT R228, R30, 0x7632, R228 ;  /* 0x000076321ee47816 */ /* 0x000fc800000000e4 */
[----:B------:R-:W-:Y:S02]  /*0df0*/  SHF.L.U32 R228, R228, 0x10, RZ ;  /* 0x00000010e4e47819 */ /* 0x000fe400000006ff */
[C---:B------:R-:W-:Y:S02]  /*0e00*/  PRMT R238, R31.reuse, 0x7632, R238 ;  /* 0x000076321fee7816 */ /* 0x040fe400000000ee */
[----:B0-----:R-:W-:Y:S02]  /*0e10*/  SHF.L.U32 R226, R31, 0x10, RZ ;  /* 0x000000101fe27819 */ /* 0x001fe400000006ff */
[----:B------:R-:W-:Y:S02]  /*0e20*/  SHF.L.U32 R238, R238, 0x10, RZ ;  /* 0x00000010eeee7819 */ /* 0x000fe400000006ff */
[----:B--2---:R-:W-:-:S05]  /*0e30*/  SHF.L.U32 R3, R172, 0x10, RZ ;  /* 0x00000010ac037819 */ /* 0x004fca00000006ff */
[----:B------:R-:W-:Y:S01]  /*0e40*/  FADD.FTZ R3, R3, -UR4 ;  /* 0x8000000403037e21 */ /* 0x000fe20008010000 */
[----:B------:R-:W-:Y:S02]  /*0e50*/  SHF.L.U32 R19, R173, 0x10, RZ ;  /* 0x00000010ad137819 */ /* 0x000fe400000006ff */
[----:B---3--:R-:W-:Y:S01]  /*0e60*/  SHF.L.U32 R17, R176, 0x10, RZ ;  /* 0x00000010b0117819 */ /* 0x008fe200000006ff */
[----:B------:R-:W-:Y:S01]  /*0e70*/  FMUL.FTZ R3, R3, UR24 ;  /* 0x0000001803037c20 */ /* 0x000fe20008410000 */
[----:B------:R-:W-:Y:S02]  /*0e80*/  SHF.L.U32 R201, R177, 0x10, RZ ;  /* 0x00000010b1c97819 */ /* 0x000fe400000006ff */
[----:B------:R-:W-:Y:S01]  /*0e90*/  PRMT R172, R172, 0x7632, R172 ;  /* 0x00007632acac7816 */ /* 0x000fe200000000ac */
[-C--:B------:R-:W-:Y:S01]  /*0ea0*/  FMUL.FTZ R20, R20, R17.reuse ;  /* 0x0000001114147220 */ /* 0x080fe20000410000 */
[----:B------:R-:W-:Y:S01]  /*0eb0*/  FADD.FTZ R84, R84, R17 ;  /* 0x0000001154547221 */ /* 0x000fe20000010000 */
[----:B------:R-:W-:Y:S01]  /*0ec0*/  FFMA.FTZ R60, R3, R17, R60 ;  /* 0x00000011033c7223 */ /* 0x000fe2000001003c */
[----:B------:R-:W-:Y:S01]  /*0ed0*/  FMUL.FTZ R17, R199, R201 ;  /* 0x000000c9c7117220 */ /* 0x000fe20000410000 */
[----:B------:R-:W-:Y:S01]  /*0ee0*/  FADD.FTZ R19, R19, -UR4 ;  /* 0x8000000413137e21 */ /* 0x000fe20008010000 */
[----:B------:R-:W-:-:S02]  /*0ef0*/  SHF.L.U32 R199, R174, 0x10, RZ ;  /* 0x00000010aec77819 */ /* 0x000fc400000006ff */
[----:B------:R-:W-:Y:S02]  /*0f00*/  PRMT R173, R173, 0x7632, R173 ;  /* 0x00007632adad7816 */ /* 0x000fe400000000ad */
[----:B------:R-:W-:Y:S01]  /*0f10*/  SHF.L.U32 R172, R172, 0x10, RZ ;  /* 0x00000010acac7819 */ /* 0x000fe200000006ff */
[----:B------:R-:W-:Y:S01]  /*0f20*/  FMUL.FTZ R19, R19, UR24 ;  /* 0x0000001813137c20 */ /* 0x000fe20008410000 */
[----:B------:R-:W-:Y:S01]  /*0f30*/  PRMT R174, R174, 0x7632, R174 ;  /* 0x00007632aeae7816 */ /* 0x000fe200000000ae */
[----:B------:R-:W-:Y:S01]  /*0f40*/  FADD.FTZ R199, R199, -UR4 ;  /* 0x80000004c7c77e21 */ /* 0x000fe20008010000 */
[----:B------:R-:W-:Y:S02]  /*0f50*/  SHF.L.U32 R173, R173, 0x10, RZ ;  /* 0x00000010adad7819 */ /* 0x000fe400000006ff */
[----:B------:R-:W-:Y:S02]  /*0f60*/  PRMT R176, R176, 0x7632, R176 ;  /* 0x00007632b0b07816 */ /* 0x000fe400000000b0 */
[----:B------:R-:W-:Y:S01]  /*0f70*/  SHF.L.U32 R227, R178, 0x10, RZ ;  /* 0x00000010b2e37819 */ /* 0x000fe200000006ff */
[----:B------:R-:W-:Y:S01]  /*0f80*/  FADD.FTZ R172, R172, -UR4 ;  /* 0x80000004acac7e21 */ /* 0x000fe20008010000 */
[----:B------:R-:W-:Y:S01]  /*0f90*/  FADD.FTZ R86, R86, R201 ;  /* 0x000000c956567221 */ /* 0x000fe20000010000 */
[----:B------:R-:W-:Y:S01]  /*0fa0*/  FFMA.FTZ R62, R19, R201, R62 ;  /* 0x000000c9133e7223 */ /* 0x000fe2000001003e */
[----:B------:R-:W-:Y:S01]  /*0fb0*/  PRMT R177, R177, 0x7632, R177 ;  /* 0x00007632b1b17816 */ /* 0x000fe200000000b1 */
[----:B------:R-:W-:Y:S01]  /*0fc0*/  FMUL.FTZ R201, R199, UR24 ;  /* 0x00000018c7c97c20 */ /* 0x000fe20008410000 */
[----:B------:R-:W-:Y:S01]  /*0fd0*/  SHF.L.U32 R174, R174, 0x10, RZ ;  /* 0x00000010aeae7819 */ /* 0x000fe200000006ff */
[----:B------:R-:W-:Y:S01]  /*0fe0*/  FADD.FTZ R173, R173, -UR4 ;  /* 0x80000004adad7e21 */ /* 0x000fe20008010000 */
[----:B------:R-:W-:Y:S01]  /*0ff0*/  SHF.L.U32 R176, R176, 0x10, RZ ;  /* 0x00000010b0b07819 */ /* 0x000fe200000006ff */
[----:B------:R-:W-:Y:S01]  /*1000*/  FMUL.FTZ R199, R204, R227 ;  /* 0x000000e3ccc77220 */ /* 0x000fe20000410000 */
[----:B------:R-:W-:Y:S01]  /*1010*/  FMUL.FTZ R204, R172, UR24 ;  /* 0x00000018accc7c20 */ /* 0x000fe20008410000 */
[----:B------:R-:W-:Y:S01]  /*1020*/  SHF.L.U32 R172, R177, 0x10, RZ ;  /* 0x00000010b1ac7819 */ /* 0x000fe200000006ff */
[----:B------:R-:W-:Y:S01]  /*1030*/  FMUL.FTZ R232, R173, UR24 ;  /* 0x00000018ade87c20 */ /* 0x000fe20008410000 */
[----:B------:R-:W-:Y:S01]  /*1040*/  FADD.FTZ R174, R174, -UR4 ;  /* 0x80000004aeae7e21 */ /* 0x000fe20008010000 */
[----:B------:R-:W-:Y:S01]  /*1050*/  FMUL.FTZ R202, R202, R176 ;  /* 0x000000b0caca7220 */ /* 0x000fe20000410000 */
[----:B------:R-:W-:Y:S01]  /*1060*/  FADD.FTZ R173, RZ, R20 ;  /* 0x00000014ffad7221 */ /* 0x000fe20000010000 */
[----:B------:R-:W-:Y:S01]  /*1070*/  FFMA.FTZ R177, R3, R20, RZ ;  /* 0x0000001403b17223 */ /* 0x000fe200000100ff */
[-C--:B------:R-:W-:Y:S01]  /*1080*/  FMUL.FTZ R229, R229, R172.reuse ;  /* 0x000000ace5e57220 */ /* 0x080fe20000410000 */
[----:B------:R-:W-:Y:S01]  /*1090*/  FADD.FTZ R87, R87, R172 ;  /* 0x000000ac57577221 */ /* 0x000fe20000010000 */
[----:B------:R-:W-:Y:S01]  /*10a0*/  FFMA.FTZ R63, R232, R172, R63 ;  /* 0x000000ace83f7223 */ /* 0x000fe2000001003f */
[----:B------:R-:W-:Y:S01]  /*10b0*/  FMUL.FTZ R230, R174, UR24 ;  /* 0x00000018aee67c20 */ /* 0x000fe20008410000 */
[----:B------:R-:W-:Y:S01]  /*10c0*/  FADD.FTZ R85, R85, R176 ;  /* 0x000000b055557221 */ /* 0x000fe20000010000 */
[C---:B------:R-:W-:Y:S01]  /*10d0*/  FFMA.FTZ R61, R204.reuse, R176, R61 ;  /* 0x000000b0cc3d7223 */ /* 0x040fe2000001003d */
[----:B------:R-:W-:Y:S01]  /*10e0*/  FADD.FTZ R172, R173, R202 ;  /* 0x000000caadac7221 */ /* 0x000fe20000010000 */
[----:B------:R-:W-:Y:S01]  /*10f0*/  FFMA.FTZ R174, R204, R202, R177 ;  /* 0x000000caccae7223 */ /* 0x000fe200000100b1 */
[----:B------:R-:W-:-:S02]  /*1100*/  SHF.L.U32 R176, R175, 0x10, RZ ;  /* 0x00000010afb07819 */ /* 0x000fc400000006ff */
[----:B------:R-:W-:Y:S01]  /*1110*/  PRMT R178, R178, 0x7632, R178 ;  /* 0x00007632b2b27816 */ /* 0x000fe200000000b2 */
[----:B------:R-:W-:Y:S01]  /*1120*/  FADD.FTZ R172, R172, R17 ;  /* 0x00000011acac7221 */ /* 0x000fe20000010000 */
[----:B------:R-:W-:Y:S01]  /*1130*/  FFMA.FTZ R173, R19, R17, R174 ;  /* 0x0000001113ad7223 */ /* 0x000fe200000100ae */
[----:B------:R-:W-:Y:S01]  /*1140*/  FADD.FTZ R176, R176, -UR4 ;  /* 0x80000004b0b07e21 */ /* 0x000fe20008010000 */
[----:B------:R-:W-:Y:S01]  /*1150*/  SHF.L.U32 R178, R178, 0x10, RZ ;  /* 0x00000010b2b27819 */ /* 0x000fe200000006ff */
[----:B------:R-:W-:Y:S01]  /*1160*/  FADD.FTZ R172, R172, R229 ;  /* 0x000000e5acac7221 */ /* 0x000fe20000010000 */
[----:B------:R-:W-:Y:S01]  /*1170*/  PRMT R175, R175, 0x7632, R175 ;  /* 0x00007632afaf7816 */ /* 0x000fe200000000af */
[----:B------:R-:W-:Y:S01]  /*1180*/  FFMA.FTZ R174, R232, R229, R173 ;  /* 0x000000e5e8ae7223 */ /* 0x000fe200000100ad */
[----:B------:R-:W-:Y:S01]  /*1190*/  FADD.FTZ R88, R88, R227 ;  /* 0x000000e358587221 */ /* 0x000fe20000010000 */
[----:B------:R-:W-:Y:S01]  /*11a0*/  FFMA.FTZ R64, R201, R227, R64 ;  /* 0x000000e3c9407223 */ /* 0x000fe20000010040 */
[C---:B------:R-:W-:Y:S01]  /*11b0*/  SHF.L.U32 R239, R179.reuse, 0x10, RZ ;  /* 0x00000010b3ef7819 */ /* 0x040fe200000006ff */
[----:B------:R-:W-:Y:S01]  /*11c0*/  FMUL.FTZ R227, R176, UR24 ;  /* 0x00000018b0e37c20 */ /* 0x000fe20008410000 */
[----:B------:R-:W-:Y:S01]  /*11d0*/  PRMT R179, R179, 0x7632, R179 ;  /* 0x00007632b3b37816 */ /* 0x000fe200000000b3 */
[----:B------:R-:W-:Y:S01]  /*11e0*/  FMUL.FTZ R228, R228, R178 ;  /* 0x000000b2e4e47220 */ /* 0x000fe20000410000 */
[----:B------:R-:W-:Y:S01]  /*11f0*/  SHF.L.U32 R176, R175, 0x10, RZ ;  /* 0x00000010afb07819 */ /* 0x000fe200000006ff */
[----:B------:R-:W-:Y:S01]  /*1200*/  FADD.FTZ R173, R172, R199 ;  /* 0x000000c7acad7221 */ /* 0x000fe20000010000 */
[----:B------:R-:W-:Y:S01]  /*1210*/  FFMA.FTZ R175, R201, R199, R174 ;  /* 0x000000c7c9af7223 */ /* 0x000fe200000100ae */
[----:B------:R-:W-:Y:S01]  /*1220*/  SHF.L.U32 R179, R179, 0x10, RZ ;  /* 0x00000010b3b37819 */ /* 0x000fe200000006ff */
[----:B------:R-:W-:Y:S01]  /*1230*/  FMUL.FTZ R226, R226, R239 ;  /* 0x000000efe2e27220 */ /* 0x000fe20000410000 */
[----:B------:R-:W-:Y:S01]  /*1240*/  FADD.FTZ R176, R176, -UR4 ;  /* 0x80000004b0b07e21 */ /* 0x000fe20008010000 */
[----:B------:R-:W-:Y:S01]  /*1250*/  FADD.FTZ R173, R173, R228 ;  /* 0x000000e4adad7221 */ /* 0x000fe20000010000 */
[----:B------:R-:W-:Y:S01]  /*1260*/  FFMA.FTZ R172, R230, R228, R175 ;  /* 0x000000e4e6ac7223 */ /* 0x000fe200000100af */
[----:B------:R-:W-:Y:S01]  /*1270*/  FMUL.FTZ R238, R238, R179 ;  /* 0x000000b3eeee7220 */ /* 0x000fe20000410000 */
[----:B------:R-:W-:Y:S01]  /*1280*/  FMUL.FTZ R240, R176, UR24 ;  /* 0x00000018b0f07c20 */ /* 0x000fe20008410000 */
[----:B------:R-:W-:Y:S01]  /*1290*/  FADD.FTZ R173, R173, R226 ;  /* 0x000000e2adad7221 */ /* 0x000fe20000010000 */
[C---:B------:R-:W-:Y:S01]  /*12a0*/  FFMA.FTZ R175, R227.reuse, R226, R172 ;  /* 0x000000e2e3af7223 */ /* 0x040fe200000100ac */
[----:B------:R-:W-:Y:S01]  /*12b0*/  FADD.FTZ R90, R90, R239 ;  /* 0x000000ef5a5a7221 */ /* 0x000fe20000010000 */
[----:B------:R-:W-:Y:S01]  /*12c0*/  FFMA.FTZ R66, R227, R239, R66 ;  /* 0x000000efe3427223 */ /* 0x000fe20000010042 */
[----:B------:R-:W-:Y:S01]  /*12d0*/  FADD.FTZ R89, R89, R178 ;  /* 0x000000b259597221 */ /* 0x000fe20000010000 */
[----:B------:R-:W-:Y:S01]  /*12e0*/  FFMA.FTZ R65, R230, R178, R65 ;  /* 0x000000b2e6417223 */ /* 0x000fe20000010041 */
[----:B------:R-:W-:Y:S01]  /*12f0*/  FADD.FTZ R91, R91, R179 ;  /* 0x000000b35b5b7221 */ /* 0x000fe20000010000 */
[C---:B------:R-:W-:Y:S01]  /*1300*/  FFMA.FTZ R67, R240.reuse, R179, R67 ;  /* 0x000000b3f0437223 */ /* 0x040fe20000010043 */
[----:B------:R-:W-:Y:S01]  /*1310*/  FADD.FTZ R241, R173, R238 ;  /* 0x000000eeadf17221 */ /* 0x000fe20000010000 */
[----:B------:R-:W-:Y:S01]  /*1320*/  FFMA.FTZ R242, R240, R238, R175 ;  /* 0x000000eef0f27223 */ /* 0x000fe200000100af */
[----:B------:R-:W-:-:S07]  /*1330*/  IADD3 R239, PT, PT, R194, 0x80, RZ ;  /* 0x00000080c2ef7810 */ /* 0x000fce0007ffe0ff */
.L_x_167:
[----:B----4-:R-:W-:Y:S05]  /*1340*/  BSYNC.RECONVERGENT B0 ;  /* 0x0000000000007941 */ /* 0x010fea0003800200 */
.L_x_166:
        /* <DEDUP_REMOVED lines=10> */
[----:B------:R-:W0:Y:S01]  /*13f0*/  @P0 LDC.64 R14, c[0x0][0x438] ;  /* 0x00010e00ff0e0b82 */ /* 0x000e220000000a00 */
[----:B------:R-:W-:Y:S01]  /*1400*/  PRMT R200, R38, 0x7632, R200 ;  /* 0x0000763226c87816 */ /* 0x000fe200000000c8 */
[----:B0-----:R-:W-:Y:S01]  /*1410*/  @P0 IMAD.WIDE.U32 R206, R239, 0x10, R14 ;  /* 0x00000010efce0825 */ /* 0x001fe200078e000e */
[----:B------:R-:W-:-:S04]  /*1420*/  PRMT R15, R36, 0x7632, R15 ;  /* 0x00007632240f7816 */ /* 0x000fc8000000000f */
[----:B------:R-:W-:Y:S01]  /*1430*/  SHF.L.U32 R15, R15, 0x10, RZ ;  /* 0x000000100f0f7819 */ /* 0x000fe200000006ff */
[----:B------:R0:W5:Y:S01]  /*1440*/  @P0 LDG.E.128 R24, desc[UR14][R206.64] ;  /* 0x0000000ece180981 */ /* 0x000162000c1e1d00 */
[----:B------:R-:W-:Y:S02]  /*1450*/  SHF.L.U32 R200, R200, 0x10, RZ ;  /* 0x00000010c8c87819 */ /* 0x000fe400000006ff */
[----:B------:R-:W-:Y:S02]  /*1460*/  SHF.L.U32 R224, R38, 0x10, RZ ;  /* 0x0000001026e07819 */ /* 0x000fe400000006ff */
[----:B------:R-:W-:Y:S02]  /*1470*/  SHF.L.U32 R236, R39, 0x10, RZ ;  /* 0x0000001027ec7819 */ /* 0x000fe400000006ff */
[----:B------:R-:W-:Y:S02]  /*1480*/  IADD3 R239, PT, PT, R239, 0x80, RZ ;  /* 0x00000080efef7810 */ /* 0x000fe40007ffe0ff */
[----:B--2---:R-:W-:-:S02]  /*1490*/  PRMT R11, R172, 0x7632, R11 ;  /* 0x00007632ac0b7816 */ /* 0x004fc4000000000b */
[----:B------:R-:W-:Y:S02]  /*14a0*/  PRMT R16, R174, 0x7632, R16 ;  /* 0x00007632ae107816 */ /* 0x000fe40000000010 */
[----:B------:R-:W-:Y:S02]  /*14b0*/  SHF.L.U32 R13, R11, 0x10, RZ ;  /* 0x000000100b0d7819 */ /* 0x000fe400000006ff */
[----:B------:R-:W-:Y:S02]  /*14c0*/  SHF.L.U32 R197, R16, 0x10, RZ ;  /* 0x0000001010c57819 */ /* 0x000fe400000006ff */
[----:B---3--:R-:W-:Y:S01]  /*14d0*/  PRMT R11, R176, 0x7632, R11 ;  /* 0x00007632b00b7816 */ /* 0x008fe2000000000b */
[----:B------:R-:W-:Y:S01]  /*14e0*/  FADD.FTZ R13, R13, -UR4 ;  /* 0x800000040d0d7e21 */ /* 0x000fe20008010000 */
[----:B------:R-:W-:Y:S01]  /*14f0*/  PRMT R16, R178, 0x7632, R16 ;  /* 0x00007632b2107816 */ /* 0x000fe20000000010 */
[----:B------:R-:W-:Y:S01]  /*1500*/  FADD.FTZ R197, R197, -UR4 ;  /* 0x80000004c5c57e21 */ /* 0x000fe20008010000 */
[----:B------:R-:W-:Y:S01]  /*1510*/  SHF.L.U32 R14, R11, 0x10, RZ ;  /* 0x000000100b0e7819 */ /* 0x000fe200000006ff */
[----:B------:R-:W-:Y:S01]  /*1520*/  FMUL.FTZ R18, R13, UR24 ;  /* 0x000000180d127c20 */ /* 0x000fe20008410000 */
[----:B------:R-:W-:-:S02]  /*1530*/  PRMT R11, R173, 0x7632, R11 ;  /* 0x00007632ad0b7816 */ /* 0x000fc4000000000b */
[----:B0-----:R-:W-:Y:S01]  /*1540*/  SHF.L.U32 R206, R16, 0x10, RZ ;  /* 0x0000001010ce7819 */ /* 0x001fe200000006ff */
[-C--:B------:R-:W-:Y:S01]  /*1550*/  FMUL.FTZ R15, R15, R14.reuse ;  /* 0x0000000e0f0f7220 */ /* 0x080fe20000410000 */
[----:B------:R-:W-:Y:S01]  /*1560*/  FADD.FTZ R157, R157, R14 ;  /* 0x0000000e9d9d7221 */ /* 0x000fe20000010000 */
[----:B------:R-:W-:Y:S01]  /*1570*/  FFMA.FTZ R93, R18, R14, R93 ;  /* 0x0000000e125d7223 */ /* 0x000fe2000001005d */
[----:B------:R-:W-:Y:S01]  /*1580*/  SHF.L.U32 R13, R11, 0x10, RZ ;  /* 0x000000100b0d7819 */ /* 0x000fe200000006ff */
[----:B------:R-:W-:Y:S01]  /*1590*/  FADD.FTZ R161, R161, R206 ;  /* 0x000000cea1a17221 */ /* 0x000fe20000010000 */
[----:B------:R-:W-:Y:S02]  /*15a0*/  PRMT R14, R37, 0x7632, R14 ;  /* 0x00007632250e7816 */ /* 0x000fe4000000000e */
[----:B------:R-:W-:Y:S01]  /*15b0*/  PRMT R11, R177, 0x7632, R11 ;  /* 0x00007632b10b7816 */ /* 0x000fe2000000000b */
[----:B------:R-:W-:Y:S01]  /*15c0*/  FADD.FTZ R13, R13, -UR4 ;  /* 0x800000040d0d7e21 */ /* 0x000fe20008010000 */
[----:B------:R-:W-:-:S02]  /*15d0*/  SHF.L.U32 R14, R14, 0x10, RZ ;  /* 0x000000100e0e7819 */ /* 0x000fc400000006ff */
[----:B------:R-:W-:Y:S01]  /*15e0*/  SHF.L.U32 R11, R11, 0x10, RZ ;  /* 0x000000100b0b7819 */ /* 0x000fe200000006ff */
[----:B------:R-:W-:Y:S01]  /*15f0*/  FMUL.FTZ R16, R13, UR24 ;  /* 0x000000180d107c20 */ /* 0x000fe20008410000 */
[----:B------:R-:W-:Y:S02]  /*1600*/  SHF.L.U32 R172, R172, 0x10, RZ ;  /* 0x00000010acac7819 */ /* 0x000fe400000006ff */
[----:B------:R-:W-:Y:S01]  /*1610*/  SHF.L.U32 R174, R174, 0x10, RZ ;  /* 0x00000010aeae7819 */ /* 0x000fe200000006ff */
[-C--:B------:R-:W-:Y:S01]  /*1620*/  FMUL.FTZ R13, R14, R11.reuse ;  /* 0x0000000b0e0d7220 */ /* 0x080fe20000410000 */
[----:B------:R-:W-:Y:S01]  /*1630*/  FMUL.FTZ R14, R197, UR24 ;  /* 0x00000018c50e7c20 */ /* 0x000fe20008410000 */
[----:B------:R-:W-:Y:S01]  /*1640*/  PRMT R197, R175, 0x7632, R197 ;  /* 0x00007632afc57816 */ /* 0x000fe200000000c5 */
[----:B------:R-:W-:Y:S01]  /*1650*/  FADD.FTZ R159, R159, R11 ;  /* 0x0000000b9f9f7221 */ /* 0x000fe20000010000 */
[----:B------:R-:W-:Y:S01]  /*1660*/  FFMA.FTZ R95, R16, R11, R95 ;  /* 0x0000000b105f7223 */ /* 0x000fe2000001005f */
[-C--:B------:R-:W-:Y:S01]  /*1670*/  FMUL.FTZ R11, R200, R206.reuse ;  /* 0x000000cec80b7220 */ /* 0x080fe20000410000 */
[----:B------:R-:W-:Y:S01]  /*1680*/  SHF.L.U32 R200, R197, 0x10, RZ ;  /* 0x00000010c5c87819 */ /* 0x000fe200000006ff */
[----:B------:R-:W-:Y:S01]  /*1690*/  FFMA.FTZ R97, R14, R206, R97 ;  /* 0x000000ce0e617223 */ /* 0x000fe20000010061 */
[----:B------:R-:W-:Y:S01]  /*16a0*/  PRMT R206, R39, 0x7632, R206 ;  /* 0x0000763227ce7816 */ /* 0x000fe200000000ce */
[----:B------:R-:W-:Y:S01]  /*16b0*/  FADD.FTZ R172, R172, -UR4 ;  /* 0x80000004acac7e21 */ /* 0x000fe20008010000 */
[----:B------:R-:W-:Y:S01]  /*16c0*/  PRMT R197, R179, 0x7632, R197 ;  /* 0x00007632b3c57816 */ /* 0x000fe200000000c5 */
[----:B------:R-:W-:Y:S01]  /*16d0*/  FADD.FTZ R200, R200, -UR4 ;  /* 0x80000004c8c87e21 */ /* 0x000fe20008010000 */
[----:B------:R-:W-:Y:S01]  /*16e0*/  SHF.L.U32 R206, R206, 0x10, RZ ;  /* 0x00000010cece7819 */ /* 0x000fe200000006ff */
[----:B------:R-:W-:Y:S01]  /*16f0*/  FADD.FTZ R174, R174, -UR4 ;  /* 0x80000004aeae7e21 */ /* 0x000fe20008010000 */
[----:B------:R-:W-:Y:S01]  /*1700*/  SHF.L.U32 R207, R197, 0x10, RZ ;  /* 0x00000010c5cf7819 */ /* 0x000fe200000006ff */
[----:B------:R-:W-:Y:S01]  /*1710*/  FMUL.FTZ R200, R200, UR24 ;  /* 0x00000018c8c87c20 */ /* 0x000fe20008410000 */
[----:B------:R-:W-:Y:S01]  /*1720*/  SHF.L.U32 R214, R173, 0x10, RZ ;  /* 0x00000010add67819 */ /* 0x000fe200000006ff */
[----:B------:R-:W-:Y:S01]  /*1730*/  FMUL.FTZ R225, R174, UR24 ;  /* 0x00000018aee17c20 */ /* 0x000fe20008410000 */
[----:B------:R-:W-:Y:S01]  /*1740*/  SHF.L.U32 R173, R176, 0x10, RZ ;  /* 0x00000010b0ad7819 */ /* 0x000fe200000006ff */
[-C--:B------:R-:W-:Y:S01]  /*1750*/  FMUL.FTZ R197, R206, R207.reuse ;  /* 0x000000cfcec57220 */ /* 0x080fe20000410000 */
[----:B------:R-:W-:Y:S01]  /*1760*/  FADD.FTZ R163, R163, R207 ;  /* 0x000000cfa3a37221 */ /* 0x000fe20000010000 */
[----:B------:R-:W-:Y:S01]  /*1770*/  FFMA.FTZ R99, R200, R207, R99 ;  /* 0x000000cfc8637223 */ /* 0x000fe20000010063 */
[----:B------:R-:W-:Y:S01]  /*1780*/  SHF.L.U32 R206, R36, 0x10, RZ ;  /* 0x0000001024ce7819 */ /* 0x000fe200000006ff */
[----:B------:R-:W-:Y:S01]  /*1790*/  FMUL.FTZ R207, R172, UR24 ;  /* 0x00000018accf7c20 */ /* 0x000fe20008410000 */
[----:B------:R-:W-:Y:S01]  /*17a0*/  FADD.FTZ R156, R156, R173 ;  /* 0x000000ad9c9c7221 */ /* 0x000fe20000010000 */
[----:B------:R-:W-:Y:S01]  /*17b0*/  FADD.FTZ R214, R214, -UR4 ;  /* 0x80000004d6d67e21 */ /* 0x000fe20008010000 */
[----:B------:R-:W-:Y:S01]  /*17c0*/  SHF.L.U32 R177, R177, 0x10, RZ ;  /* 0x00000010b1b17819 */ /* 0x000fe200000006ff */
[-C--:B------:R-:W-:Y:S01]  /*17d0*/  FFMA.FTZ R92, R207, R173.reuse, R92 ;  /* 0x000000adcf5c7223 */ /* 0x080fe2000001005c */
[----:B------:R-:W-:Y:S01]  /*17e0*/  FMUL.FTZ R206, R206, R173 ;  /* 0x000000adcece7220 */ /* 0x000fe20000410000 */
[----:B------:R-:W-:Y:S01]  /*17f0*/  SHF.L.U32 R173, R178, 0x10, RZ ;  /* 0x00000010b2ad7819 */ /* 0x000fe200000006ff */
[----:B------:R-:W-:Y:S01]  /*1800*/  FMUL.FTZ R215, R214, UR24 ;  /* 0x00000018d6d77c20 */ /* 0x000fe20008410000 */
[----:B------:R-:W-:Y:S01]  /*1810*/  SHF.L.U32 R214, R37, 0x10, RZ ;  /* 0x0000001025d67819 */ /* 0x000fe200000006ff */
[----:B------:R-:W-:Y:S01]  /*1820*/  FADD.FTZ R172, R241, R206 ;  /* 0x000000cef1ac7221 */ /* 0x000fe20000010000 */
[----:B------:R-:W-:Y:S01]  /*1830*/  SHF.L.U32 R174, R175, 0x10, RZ ;  /* 0x00000010afae7819 */ /* 0x000fe200000006ff */
[----:B------:R-:W-:Y:S01]  /*1840*/  FADD.FTZ R160, R160, R173 ;  /* 0x000000ada0a07221 */ /* 0x000fe20000010000 */
[-C--:B------:R-:W-:Y:S01]  /*1850*/  FFMA.FTZ R96, R225, R173.reuse, R96 ;  /* 0x000000ade1607223 */ /* 0x080fe20000010060 */
[----:B------:R-:W-:Y:S01]  /*1860*/  FMUL.FTZ R224, R224, R173 ;  /* 0x000000ade0e07220 */ /* 0x000fe20000410000 */
[----:B------:R-:W-:Y:S01]  /*1870*/  FFMA.FTZ R173, R207, R206, R242 ;  /* 0x000000cecfad7223 */ /* 0x000fe200000100f2 */
[----:B------:R-:W-:Y:S01]  /*1880*/  FADD.FTZ R175, R172, R15 ;  /* 0x0000000facaf7221 */ /* 0x000fe20000010000 */
[----:B------:R-:W-:Y:S01]  /*1890*/  FMUL.FTZ R214, R214, R177 ;  /* 0x000000b1d6d67220 */ /* 0x000fe20000410000 */
[----:B------:R-:W-:Y:S01]  /*18a0*/  FADD.FTZ R237, R174, -UR4 ;  /* 0x80000004aeed7e21 */ /* 0x000fe20008010000 */
[----:B------:R-:W-:Y:S01]  /*18b0*/  FFMA.FTZ R172, R18, R15, R173 ;  /* 0x0000000f12ac7223 */ /* 0x000fe200000100ad */
[----:B------:R-:W-:Y:S01]  /*18c0*/  SHF.L.U32 R179, R179, 0x10, RZ ;  /* 0x00000010b3b37819 */ /* 0x000fe200000006ff */
[----:B------:R-:W-:Y:S01]  /*18d0*/  FADD.FTZ R174, R175, R214 ;  /* 0x000000d6afae7221 */ /* 0x000fe20000010000 */
[----:B------:R-:W-:Y:S01]  /*18e0*/  FMUL.FTZ R237, R237, UR24 ;  /* 0x00000018eded7c20 */ /* 0x000fe20008410000 */
[C---:B------:R-:W-:Y:S01]  /*18f0*/  FFMA.FTZ R173, R215.reuse, R214, R172 ;  /* 0x000000d6d7ad7223 */ /* 0x040fe200000100ac */
[----:B------:R-:W-:Y:S01]  /*1900*/  FADD.FTZ R158, R158, R177 ;  /* 0x000000b19e9e7221 */ /* 0x000fe20000010000 */
[----:B------:R-:W-:Y:S01]  /*1910*/  FADD.FTZ R175, R174, R13 ;  /* 0x0000000daeaf7221 */ /* 0x000fe20000010000 */
[----:B------:R-:W-:Y:S01]  /*1920*/  FMUL.FTZ R236, R236, R179 ;  /* 0x000000b3ecec7220 */ /* 0x000fe20000410000 */
[----:B------:R-:W-:Y:S01]  /*1930*/  FFMA.FTZ R172, R16, R13, R173 ;  /* 0x0000000d10ac7223 */ /* 0x000fe200000100ad */
[----:B------:R-:W-:Y:S01]  /*1940*/  FFMA.FTZ R94, R215, R177, R94 ;  /* 0x000000b1d75e7223 */ /* 0x000fe2000001005e */
[----:B------:R-:W-:Y:S01]  /*1950*/  FADD.FTZ R174, R175, R224 ;  /* 0x000000e0afae7221 */ /* 0x000fe20000010000 */
[----:B------:R-:W-:Y:S01]  /*1960*/  FADD.FTZ R162, R162, R179 ;  /* 0x000000b3a2a27221 */ /* 0x000fe20000010000 */
[----:B------:R-:W-:Y:S01]  /*1970*/  FFMA.FTZ R173, R225, R224, R172 ;  /* 0x000000e0e1ad7223 */ /* 0x000fe200000100ac */
[----:B------:R-:W-:Y:S01]  /*1980*/  FFMA.FTZ R98, R237, R179, R98 ;  /* 0x000000b3ed627223 */ /* 0x000fe20000010062 */
[----:B------:R-:W-:-:S02]  /*1990*/  FADD.FTZ R175, R174, R11 ;  /* 0x0000000baeaf7221 */ /* 0x000fc40000010000 */
[----:B------:R-:W-:Y:S02]  /*19a0*/  FFMA.FTZ R172, R14, R11, R173 ;  /* 0x0000000b0eac7223 */ /* 0x000fe400000100ad */
[----:B------:R-:W-:Y:S02]  /*19b0*/  FADD.FTZ R174, R175, R236 ;  /* 0x000000ecafae7221 */ /* 0x000fe40000010000 */
[----:B------:R-:W-:Y:S02]  /*19c0*/  FFMA.FTZ R173, R237, R236, R172 ;  /* 0x000000ecedad7223 */ /* 0x000fe400000100ac */
[----:B------:R-:W-:Y:S02]  /*19d0*/  FADD.FTZ R241, R174, R197 ;  /* 0x000000c5aef17221 */ /* 0x000fe40000010000 */
[----:B------:R-:W-:-:S07]  /*19e0*/  FFMA.FTZ R242, R200, R197, R173 ;  /* 0x000000c5c8f27223 */ /* 0x000fce00000100ad */
.L_x_169:
[----:B------:R-:W-:Y:S05]  /*19f0*/  BSYNC.RECONVERGENT B0 ;  /* 0x0000000000007941 */ /* 0x000fea0003800200 */
.L_x_168:
        /* <DEDUP_REMOVED lines=16> */
[C---:B------:R-:W-:Y:S02]  /*1b00*/  PRMT R8, R45.reuse, 0x7632, R8 ;  /* 0x000076322d087816 */ /* 0x040fe40000000008 */
[----:B------:R-:W-:Y:S02]  /*1b10*/  SHF.L.U32 R198, R198, 0x10, RZ ;  /* 0x00000010c6c67819 */ /* 0x000fe400000006ff */
[----:B------:R-:W-:Y:S02]  /*1b20*/  SHF.L.U32 R8, R8, 0x10, RZ ;  /* 0x0000001008087819 */ /* 0x000fe400000006ff */
[----:B------:R-:W-:Y:S02]  /*1b30*/  SHF.L.U32 R211, R45, 0x10, RZ ;  /* 0x000000102dd37819 */ /* 0x000fe400000006ff */
[----:B------:R-:W-:-:S02]  /*1b40*/  SHF.L.U32 R233, R47, 0x10, RZ ;  /* 0x000000102fe97819 */ /* 0x000fc400000006ff */
[----:B------:R-:W-:Y:S02]  /*1b50*/  IADD3 R239, PT, PT, R239, 0x80, RZ ;  /* 0x00000080efef7810 */ /* 0x000fe40007ffe0ff */
[----:B--2---:R-:W-:Y:S02]  /*1b60*/  PRMT R4, R172, 0x7632, R4 ;  /* 0x00007632ac047816 */ /* 0x004fe40000000004 */
[----:B------:R-:W-:Y:S02]  /*1b70*/  PRMT R10, R174, 0x7632, R10 ;  /* 0x00007632ae0a7816 */ /* 0x000fe4000000000a */
[----:B------:R-:W-:Y:S02]  /*1b80*/  SHF.L.U32 R6, R4, 0x10, RZ ;  /* 0x0000001004067819 */ /* 0x000fe400000006ff */
[----:B------:R-:W-:Y:S02]  /*1b90*/  SHF.L.U32 R196, R10, 0x10, RZ ;  /* 0x000000100ac47819 */ /* 0x000fe400000006ff */
[----:B---3--:R-:W-:Y:S01]  /*1ba0*/  PRMT R4, R176, 0x7632, R4 ;  /* 0x00007632b0047816 */ /* 0x008fe20000000004 */
[----:B------:R-:W-:Y:S01]  /*1bb0*/  FADD.FTZ R6, R6, -UR4 ;  /* 0x8000000406067e21 */ /* 0x000fe20008010000 */
[----:B------:R-:W-:-:S02]  /*1bc0*/  PRMT R10, R178, 0x7632, R10 ;  /* 0x00007632b20a7816 */ /* 0x000fc4000000000a */
[----:B------:R-:W-:Y:S01]  /*1bd0*/  SHF.L.U32 R4, R4, 0x10, RZ ;  /* 0x0000001004047819 */ /* 0x000fe200000006ff */
[----:B------:R-:W-:Y:S01]  /*1be0*/  FMUL.FTZ R12, R6, UR24 ;  /* 0x00000018060c7c20 */ /* 0x000fe20008410000 */
[----:B------:R-:W-:Y:S02]  /*1bf0*/  SHF.L.U32 R203, R10, 0x10, RZ ;  /* 0x000000100acb7819 */ /* 0x000fe400000006ff */
[----:B------:R-:W-:Y:S01]  /*1c00*/  SHF.L.U32 R174, R174, 0x10, RZ ;  /* 0x00000010aeae7819 */ /* 0x000fe200000006ff */
[-C--:B------:R-:W-:Y:S01]  /*1c10*/  FMUL.FTZ R9, R9, R4.reuse ;  /* 0x0000000409097220 */ /* 0x080fe20000410000 */
[--C-:B------:R-:W-:Y:S01]  /*1c20*/  FADD.FTZ R101, R101, R4.reuse ;  /* 0x0000000465657221 */ /* 0x100fe20000010000 */
[----:B------:R-:W-:Y:S01]  /*1c30*/  FFMA.FTZ R69, R12, R4, R69 ;  /* 0x000000040c457223 */ /* 0x000fe20000010045 */
[----:B------:R-:W-:Y:S01]  /*1c40*/  PRMT R4, R173, 0x7632, R4 ;  /* 0x00007632ad047816 */ /* 0x000fe20000000004 */
[----:B------:R-:W-:Y:S01]  /*1c50*/  FADD.FTZ R105, R105, R203 ;  /* 0x000000cb69697221 */ /* 0x000fe20000010000 */
[----:B------:R-:W-:Y:S01]  /*1c60*/  SHF.L.U32 R173, R173, 0x10, RZ ;  /* 0x00000010adad7819 */ /* 0x000fe200000006ff */
[----:B------:R-:W-:Y:S01]  /*1c70*/  FADD.FTZ R174, R174, -UR4 ;  /* 0x80000004aeae7e21 */ /* 0x000fe20008010000 */
[----:B------:R-:W-:-:S02]  /*1c80*/  SHF.L.U32 R6, R4, 0x10, RZ ;  /* 0x0000001004067819 */ /* 0x000fc400000006ff */
        /* <DEDUP_REMOVED lines=8> */
[----:B------:R-:W-:Y:S01]  /*1d10*/  FADD.FTZ R6, R196, -UR4 ;  /* 0x80000004c4067e21 */ /* 0x000fe20008010000 */
[----:B------:R-:W-:Y:S01]  /*1d20*/  PRMT R196, R175, 0x7632, R196 ;  /* 0x00007632afc47816 */ /* 0x000fe200000000c4 */
[-C--:B------:R-:W-:Y:S01]  /*1d30*/  FMUL.FTZ R8, R8, R4.reuse ;  /* 0x0000000408087220 */ /* 0x080fe20000410000 */
[----:B------:R-:W-:Y:S01]  /*1d40*/  FADD.FTZ R103, R103, R4 ;  /* 0x0000000467677221 */ /* 0x000fe20000010000 */
[----:B------:R-:W-:Y:S01]  /*1d50*/  FMUL.FTZ R6, R6, UR24 ;  /* 0x0000001806067c20 */ /* 0x000fe20008410000 */
        /* <DEDUP_REMOVED lines=9> */
[----:B0-----:R-:W-:Y:S01]  /*1df0*/  FMUL.FTZ R223, R174, UR24 ;  /* 0x00000018aedf7c20 */ /* 0x001fe20008410000 */
[----:B------:R-:W-:Y:S01]  /*1e00*/  SHF.L.U32 R222, R196, 0x10, RZ ;  /* 0x00000010c4de7819 */ /* 0x000fe200000006ff */
[----:B------:R-:W-:Y:S01]  /*1e10*/  FMUL.FTZ R198, R198, UR24 ;  /* 0x00000018c6c67c20 */ /* 0x000fe20008410000 */
[----:B------:R-:W-:Y:S01]  /*1e20*/  SHF.L.U32 R173, R178, 0x10, RZ ;  /* 0x00000010b2ad7819 */ /* 0x000fe200000006ff */
[----:B------:R-:W-:Y:S01]  /*1e30*/  FMUL.FTZ R205, R172, UR24 ;  /* 0x00000018accd7c20 */ /* 0x000fe20008410000 */
[----:B------:R-:W-:Y:S01]  /*1e40*/  SHF.L.U32 R177, R177, 0x10, RZ ;  /* 0x00000010b1b17819 */ /* 0x000fe200000006ff */
[-C--:B------:R-:W-:Y:S01]  /*1e50*/  FMUL.FTZ R196, R203, R222.reuse ;  /* 0x000000decbc47220 */ /* 0x080fe20000410000 */
[----:B------:R-:W-:Y:S01]  /*1e60*/  SHF.L.U32 R203, R44, 0x10, RZ ;  /* 0x000000102ccb7819 */ /* 0x000fe200000006ff */
[----:B------:R-:W-:Y:S01]  /*1e70*/  FADD.FTZ R107, R107, R222 ;  /* 0x000000de6b6b7221 */ /* 0x000fe20000010000 */
[----:B------:R-:W-:Y:S01]  /*1e80*/  FFMA.FTZ R75, R198, R222, R75 ;  /* 0x000000dec64b7223 */ /* 0x000fe2000001004b */
[----:B------:R-:W-:Y:S01]  /*1e90*/  SHF.L.U32 R222, R46, 0x10, RZ ;  /* 0x000000102ede7819 */ /* 0x000fe200000006ff */
[----:B------:R-:W-:Y:S01]  /*1ea0*/  FADD.FTZ R104, R104, R173 ;  /* 0x000000ad68687221 */ /* 0x000fe20000010000 */
[----:B------:R-:W-:Y:S01]  /*1eb0*/  FMUL.FTZ R203, R203, R176 ;  /* 0x000000b0cbcb7220 */ /* 0x000fe20000410000 */
[-C--:B------:R-:W-:Y:S01]  /*1ec0*/  FFMA.FTZ R72, R223, R173.reuse, R72 ;  /* 0x000000addf487223 */ /* 0x080fe20000010048 */
[----:B------:R-:W-:Y:S01]  /*1ed0*/  SHF.L.U32 R175, R175, 0x10, RZ ;  /* 0x00000010afaf7819 */ /* 0x000fe200000006ff */
[----:B------:R-:W-:Y:S01]  /*1ee0*/  FMUL.FTZ R222, R222, R173 ;  /* 0x000000addede7220 */ /* 0x000fe20000410000 */
[----:B------:R-:W-:Y:S01]  /*1ef0*/  FADD.FTZ R172, R241, R203 ;  /* 0x000000cbf1ac7221 */ /* 0x000fe20000010000 */
[----:B------:R-:W-:Y:S01]  /*1f00*/  FFMA.FTZ R173, R205, R203, R242 ;  /* 0x000000cbcdad7223 */ /* 0x000fe200000100f2 */
[----:B------:R-:W-:Y:S01]  /*1f10*/  FMUL.FTZ R211, R211, R177 ;  /* 0x000000b1d3d37220 */ /* 0x000fe20000410000 */
[----:B------:R-:W-:Y:S01]  /*1f20*/  FADD.FTZ R235, R175, -UR4 ;  /* 0x80000004afeb7e21 */ /* 0x000fe20008010000 */
[----:B------:R-:W-:Y:S01]  /*1f30*/  FADD.FTZ R172, R172, R9 ;  /* 0x00000009acac7221 */ /* 0x000fe20000010000 */
[----:B------:R-:W-:Y:S01]  /*1f40*/  FFMA.FTZ R174, R12, R9, R173 ;  /* 0x000000090cae7223 */ /* 0x000fe200000100ad */
[----:B------:R-:W-:Y:S01]  /*1f50*/  SHF.L.U32 R179, R179, 0x10, RZ ;  /* 0x00000010b3b37819 */ /* 0x000fe200000006ff */
[----:B------:R-:W-:Y:S01]  /*1f60*/  FMUL.FTZ R235, R235, UR24 ;  /* 0x00000018ebeb7c20 */ /* 0x000fe20008410000 */
[----:B------:R-:W-:Y:S01]  /*1f70*/  FADD.FTZ R173, R172, R211 ;  /* 0x000000d3acad7221 */ /* 0x000fe20000010000 */
[----:B------:R-:W-:Y:S01]  /*1f80*/  FFMA.FTZ R175, R213, R211, R174 ;  /* 0x000000d3d5af7223 */ /* 0x000fe200000100ae */
[----:B------:R-:W-:Y:S01]  /*1f90*/  FADD.FTZ R100, R100, R176 ;  /* 0x000000b064647221 */ /* 0x000fe20000010000 */
[----:B------:R-:W-:Y:S01]  /*1fa0*/  FMUL.FTZ R233, R233, R179 ;  /* 0x000000b3e9e97220 */ /* 0x000fe20000410000 */
[----:B------:R-:W-:Y:S01]  /*1fb0*/  FADD.FTZ R173, R173, R8 ;  /* 0x00000008adad7221 */ /* 0x000fe20000010000 */
[----:B------:R-:W-:Y:S01]  /*1fc0*/  FFMA.FTZ R172, R10, R8, R175 ;  /* 0x000000080aac7223 */ /* 0x000fe200000100af */
[----:B------:R-:W-:Y:S01]  /*1fd0*/  FFMA.FTZ R68, R205, R176, R68 ;  /* 0x000000b0cd447223 */ /* 0x000fe20000010044 */
[----:B------:R-:W-:Y:S01]  /*1fe0*/  FADD.FTZ R102, R102, R177 ;  /* 0x000000b166667221 */ /* 0x000fe20000010000 */
[----:B------:R-:W-:Y:S01]  /*1ff0*/  FADD.FTZ R173, R173, R222 ;  /* 0x000000deadad7221 */ /* 0x000fe20000010000 */
[----:B------:R-:W-:Y:S01]  /*2000*/  FFMA.FTZ R175, R223, R222, R172 ;  /* 0x000000dedfaf7223 */ /* 0x000fe200000100ac */
[----:B------:R-:W-:Y:S01]  /*2010*/  FFMA.FTZ R70, R213, R177, R70 ;  /* 0x000000b1d5467223 */ /* 0x000fe20000010046 */
[----:B------:R-:W-:Y:S01]  /*2020*/  FADD.FTZ R106, R106, R179 ;  /* 0x000000b36a6a7221 */ /* 0x000fe20000010000 */
[----:B------:R-:W-:Y:S01]  /*2030*/  FADD.FTZ R172, R173, R4 ;  /* 0x00000004adac7221 */ /* 0x000fe20000010000 */
[----:B------:R-:W-:Y:S01]  /*2040*/  FFMA.FTZ R174, R6, R4, R175 ;  /* 0x0000000406ae7223 */ /* 0x000fe200000100af */
[----:B------:R-:W-:-:S02]  /*2050*/  FFMA.FTZ R74, R235, R179, R74 ;  /* 0x000000b3eb4a7223 */ /* 0x000fc4000001004a */
[----:B------:R-:W-:Y:S01]  /*2060*/  FADD.FTZ R241, R172, R233 ;  /* 0x000000e9acf17221 */ /* 0x000fe20000010000 */
[----:B------:R-:W-:-:S03]  /*2070*/  FFMA.FTZ R173, R235, R233, R174 ;  /* 0x000000e9ebad7223 */ /* 0x000fc600000100ae */
[----:B------:R-:W-:Y:S01]  /*2080*/  FADD.FTZ R241, R241, R196 ;  /* 0x000000c4f1f17221 */ /* 0x000fe20000010000 */
[----:B------:R-:W-:-:S07]  /*2090*/  FFMA.FTZ R242, R198, R196, R173 ;  /* 0x000000c4c6f27223 */ /* 0x000fce00000100ad */
.L_x_171:
[----:B------:R-:W-:Y:S05]  /*20a0*/  BSYNC.RECONVERGENT B0 ;  /* 0x0000000000007941 */ /* 0x000fea0003800200 */
.L_x_170:
        /* <DEDUP_REMOVED lines=11> */
[----:B------:R-:W-:Y:S02]  /*2160*/  SHF.L.U32 R2, R52, 0x10, RZ ;  /* 0x0000001034027819 */ /* 0x000fe400000006ff */
[----:B------:R-:W-:Y:S02]  /*2170*/  SHF.L.U32 R212, R53, 0x10, RZ ;  /* 0x0000001035d47819 */ /* 0x000fe400000006ff */
[----:B------:R-:W-:-:S04]  /*2180*/  PRMT R218, R54, 0x7632, R218 ;  /* 0x0000763236da7816 */ /* 0x000fc800000000da */
[----:B------:R-:W-:Y:S01]  /*2190*/  SHF.L.U32 R218, R218, 0x10, RZ ;  /* 0x00000010dada7819 */ /* 0x000fe200000006ff */
[----:B0-----:R-:W-:-:S05]  /*21a0*/  @P0 IMAD.WIDE.U32 R208, R239, 0x10, R208 ;  /* 0x00000010efd00825 */ /* 0x001fca00078e00d0 */
[----:B------:R0:W5:Y:S01]  /*21b0*/  @P0 LDG.E.128 R168, desc[UR14][R208.64] ;  /* 0x0000000ed0a80981 */ /* 0x000162000c1e1d00 */
[----:B------:R-:W-:Y:S02]  /*21c0*/  SHF.L.U32 R219, R54, 0x10, RZ ;  /* 0x0000001036db7819 */ /* 0x000fe400000006ff */
[----:B------:R-:W-:-:S04]  /*21d0*/  PRMT R231, R55, 0x7632, R231 ;  /* 0x0000763237e77816 */ /* 0x000fc800000000e7 */
[----:B------:R-:W-:Y:S02]  /*21e0*/  SHF.L.U32 R231, R231, 0x10, RZ ;  /* 0x00000010e7e77819 */ /* 0x000fe400000006ff */
[----:B0-----:R-:W-:Y:S02]  /*21f0*/  PRMT R208, R53, 0x7632, R208 ;  /* 0x0000763235d07816 */ /* 0x001fe400000000d0 */
[----:B------:R-:W-:Y:S02]  /*2200*/  PRMT R209, R52, 0x7632, R209 ;  /* 0x0000763234d17816 */ /* 0x000fe400000000d1 */
[----:B------:R-:W-:Y:S02]  /*2210*/  SHF.L.U32 R208, R208, 0x10, RZ ;  /* 0x00000010d0d07819 */ /* 0x000fe400000006ff */
[----:B------:R-:W-:Y:S02]  /*2220*/  SHF.L.U32 R209, R209, 0x10, RZ ;  /* 0x00000010d1d17819 */ /* 0x000fe400000006ff */
[----:B--2---:R-:W-:-:S02]  /*2230*/  SHF.L.U32 R0, R172, 0x10, RZ ;  /* 0x00000010ac007819 */ /* 0x004fc400000006ff */
[C---:B------:R-:W-:Y:S02]  /*2240*/  SHF.L.U32 R210, R173.reuse, 0x10, RZ ;  /* 0x00000010add27819 */ /* 0x040fe400000006ff */
[----:B------:R-:W-:Y:S01]  /*2250*/  PRMT R172, R172, 0x7632, R172 ;  /* 0x00007632acac7816 */ /* 0x000fe200000000ac */
[----:B------:R-:W-:Y:S01]  /*2260*/  FADD.FTZ R0, R0, -UR4 ;  /* 0x8000000400007e21 */ /* 0x000fe20008010000 */
[----:B------:R-:W-:Y:S01]  /*2270*/  PRMT R173, R173, 0x7632, R173 ;  /* 0x00007632adad7816 */ /* 0x000fe200000000ad */
[----:B------:R-:W-:Y:S01]  /*2280*/  FADD.FTZ R210, R210, -UR4 ;  /* 0x80000004d2d27e21 */ /* 0x000fe20008010000 */
[----:B------:R-:W-:Y:S01]  /*2290*/  SHF.L.U32 R172, R172, 0x10, RZ ;  /* 0x00000010acac7819 */ /* 0x000fe200000006ff */
[----:B------:R-:W-:Y:S01]  /*22a0*/  FMUL.FTZ R7, R0, UR24 ;  /* 0x0000001800077c20 */ /* 0x000fe20008410000 */
[----:B------:R-:W-:Y:S02]  /*22b0*/  SHF.L.U32 R173, R173, 0x10, RZ ;  /* 0x00000010adad7819 */ /* 0x000fe400000006ff */
[----:B---3--:R-:W-:Y:S01]  /*22c0*/  SHF.L.U32 R5, R176, 0x10, RZ ;  /* 0x00000010b0057819 */ /* 0x008fe200000006ff */
[----:B------:R-:W-:Y:S01]  /*22d0*/  FADD.FTZ R172, R172, -UR4 ;  /* 0x80000004acac7e21 */ /* 0x000fe20008010000 */
[----:B------:R-:W-:Y:S01]  /*22e0*/  PRMT R216, R174, 0x7632, R216 ;  /* 0x00007632aed87816 */ /* 0x000fe200000000d8 */
[----:B------:R-:W-:Y:S01]  /*22f0*/  FADD.FTZ R173, R173, -UR4 ;  /* 0x80000004adad7e21 */ /* 0x000fe20008010000 */
[----:B------:R-:W-:Y:S01]  /*2300*/  SHF.L.U32 R217, R177, 0x10, RZ ;  /* 0x00000010b1d97819 */ /* 0x000fe200000006ff */
[-C--:B------:R-:W-:Y:S01]  /*2310*/  FMUL.FTZ R2, R2, R5.reuse ;  /* 0x0000000502027220 */ /* 0x080fe20000410000 */
[----:B------:R-:W-:Y:S01]  /*2320*/  SHF.L.U32 R216, R216, 0x10, RZ ;  /* 0x00000010d8d87819 */ /* 0x000fe200000006ff */
[----:B------:R-:W-:Y:S01]  /*2330*/  FADD.FTZ R108, R108, R5 ;  /* 0x000000056c6c7221 */ /* 0x000fe20000010000 */
[----:B------:R-:W-:Y:S01]  /*2340*/  FFMA.FTZ R76, R7, R5, R76 ;  /* 0x00000005074c7223 */ /* 0x000fe2000001004c */
[----:B------:R-:W-:Y:S01]  /*2350*/  FMUL.FTZ R5, R210, UR24 ;  /* 0x00000018d2057c20 */ /* 0x000fe20008410000 */
[-C--:B------:R-:W-:Y:S01]  /*2360*/  FMUL.FTZ R0, R212, R217.reuse ;  /* 0x000000d9d4007220 */ /* 0x080fe20000410000 */
[----:B------:R-:W-:Y:S01]  /*2370*/  PRMT R177, R177, 0x7632, R177 ;  /* 0x00007632b1b17816 */ /* 0x000fe200000000b1 */
[----:B------:R-:W-:Y:S01]  /*2380*/  FMUL.FTZ R212, R172, UR24 ;  /* 0x00000018acd47c20 */ /* 0x000fe20008410000 */
[----:B------:R-:W-:Y:S01]  /*2390*/  FMUL.FTZ R210, R173, UR24 ;  /* 0x00000018add27c20 */ /* 0x000fe20008410000 */
[----:B------:R-:W-:Y:S01]  /*23a0*/  PRMT R172, R178, 0x7632, R172 ;  /* 0x00007632b2ac7816 */ /* 0x000fe200000000ac */
[----:B------:R-:W-:Y:S01]  /*23b0*/  FADD.FTZ R216, R216, -UR4 ;  /* 0x80000004d8d87e21 */ /* 0x000fe20008010000 */
[----:B------:R-:W-:Y:S01]  /*23c0*/  SHF.L.U32 R173, R175, 0x10, RZ ;  /* 0x00000010afad7819 */ /* 0x000fe200000006ff */
[----:B------:R-:W-:Y:S01]  /*23d0*/  FADD.FTZ R110, R110, R217 ;  /* 0x000000d96e6e7221 */ /* 0x000fe20000010000 */
[----:B------:R-:W-:Y:S01]  /*23e0*/  PRMT R176, R176, 0x7632, R176 ;  /* 0x00007632b0b07816 */ /* 0x000fe200000000b0 */
[----:B------:R-:W-:Y:S01]  /*23f0*/  FMUL.FTZ R220, R216, UR24 ;  /* 0x00000018d8dc7c20 */ /* 0x000fe20008410000 */
[----:B------:R-:W-:Y:S01]  /*2400*/  SHF.L.U32 R177, R177, 0x10, RZ ;  /* 0x00000010b1b17819 */ /* 0x000fe200000006ff */
[----:B------:R-:W-:Y:S01]  /*2410*/  FADD.FTZ R173, R173, -UR4 ;  /* 0x80000004adad7e21 */ /* 0x000fe20008010000 */
[----:B------:R-:W-:Y:S01]  /*2420*/  SHF.L.U32 R172, R172, 0x10, RZ ;  /* 0x00000010acac7819 */ /* 0x000fe200000006ff */
[----:B------:R-:W-:Y:S01]  /*2430*/  FFMA.FTZ R78, R5, R217, R78 ;  /* 0x000000d9054e7223 */ /* 0x000fe2000001004e */
[----:B------:R-:W-:Y:S01]  /*2440*/  SHF.L.U32 R176, R176, 0x10, RZ ;  /* 0x00000010b0b07819 */ /* 0x000fe200000006ff */
[-C--:B------:R-:W-:Y:S01]  /*2450*/  FMUL.FTZ R208, R208, R177.reuse ;  /* 0x000000b1d0d07220 */ /* 0x080fe20000410000 */
[----:B------:R-:W-:Y:S01]  /*2460*/  FADD.FTZ R111, R111, R177 ;  /* 0x000000b16f6f7221 */ /* 0x000fe20000010000 */
[----:B------:R-:W-:Y:S01]  /*2470*/  FFMA.FTZ R79, R210, R177, R79 ;  /* 0x000000b1d24f7223 */ /* 0x000fe2000001004f */
[----:B------:R-:W-:Y:S01]  /*2480*/  SHF.L.U32 R177, R179, 0x10, RZ ;  /* 0x00000010b3b17819 */ /* 0x000fe200000006ff */
[-C--:B------:R-:W-:Y:S01]  /*2490*/  FMUL.FTZ R218, R218, R172.reuse ;  /* 0x000000acdada7220 */ /* 0x080fe20000410000 */
[----:B------:R-:W-:Y:S01]  /*24a0*/  SHF.L.U32 R216, R55, 0x10, RZ ;  /* 0x0000001037d87819 */ /* 0x000fe200000006ff */
[----:B------:R-:W-:Y:S01]  /*24b0*/  FADD.FTZ R113, R113, R172 ;  /* 0x000000ac71717221 */ /* 0x000fe20000010000 */
[----:B------:R-:W-:Y:S01]  /*24c0*/  FFMA.FTZ R81, R220, R172, R81 ;  /* 0x000000acdc517223 */ /* 0x000fe20000010051 */
[----:B------:R-:W-:Y:S01]  /*24d0*/  FMUL.FTZ R217, R173, UR24 ;  /* 0x00000018add97c20 */ /* 0x000fe20008410000 */
[----:B------:R-:W-:Y:S01]  /*24e0*/  FMUL.FTZ R209, R209, R176 ;  /* 0x000000b0d1d17220 */ /* 0x000fe20000410000 */
[----:B------:R-:W-:Y:S01]  /*24f0*/  FADD.FTZ R172, R241, R2 ;  /* 0x00000002f1ac7221 */ /* 0x000fe20000010000 */
[----:B------:R-:W-:Y:S01]  /*2500*/  FFMA.FTZ R173, R7, R2, R242 ;  /* 0x0000000207ad7223 */ /* 0x000fe200000100f2 */
[----:B------:R-:W-:Y:S01]  /*2510*/  SHF.L.U32 R174, R174, 0x10, RZ ;  /* 0x00000010aeae7819 */ /* 0x000fe200000006ff */
[----:B------:R-:W-:Y:S01]  /*2520*/  FADD.FTZ R114, R114, R177 ;  /* 0x000000b172727221 */ /* 0x000fe20000010000 */
[-C--:B------:R-:W-:Y:S01]  /*2530*/  FFMA.FTZ R82, R217, R177.reuse, R82 ;  /* 0x000000b1d9527223 */ /* 0x080fe20000010052 */
[----:B------:R-:W-:Y:S01]  /*2540*/  FMUL.FTZ R216, R216, R177 ;  /* 0x000000b1d8d87220 */ /* 0x000fe20000410000 */
[----:B------:R-:W-:Y:S01]  /*2550*/  FADD.FTZ R177, R172, R209 ;  /* 0x000000d1acb17221 */ /* 0x000fe20000010000 */
[----:B------:R-:W-:Y:S01]  /*2560*/  FFMA.FTZ R172, R212, R209, R173 ;  /* 0x000000d1d4ac7223 */ /* 0x000fe200000100ad */
[----:B------:R-:W-:Y:S01]  /*2570*/  SHF.L.U32 R178, R178, 0x10, RZ ;  /* 0x00000010b2b27819 */ /* 0x000fe200000006ff */
[----:B------:R-:W-:Y:S01]  /*2580*/  FADD.FTZ R174, R174, -UR4 ;  /* 0x80000004aeae7e21 */ /* 0x000fe20008010000 */
[----:B------:R-:W-:Y:S01]  /*2590*/  FADD.FTZ R177, R177, R0 ;  /* 0x00000000b1b17221 */ /* 0x000fe20000010000 */
[----:B------:R-:W-:Y:S01]  /*25a0*/  FFMA.FTZ R173, R5, R0, R172 ;  /* 0x0000000005ad7223 */ /* 0x000fe200000100ac */
[----:B------:R-:W-:Y:S01]  /*25b0*/  PRMT R175, R175, 0x7632, R175 ;  /* 0x00007632afaf7816 */ /* 0x000fe200000000af */
[----:B------:R-:W-:Y:S01]  /*25c0*/  FMUL.FTZ R221, R174, UR24 ;  /* 0x00000018aedd7c20 */ /* 0x000fe20008410000 */
[----:B------:R-:W-:Y:S01]  /*25d0*/  FMUL.FTZ R219, R219, R178 ;  /* 0x000000b2dbdb7220 */ /* 0x000fe20000410000 */
[----:B------:R-:W-:Y:S01]  /*25e0*/  FADD.FTZ R172, R177, R208 ;  /* 0x000000d0b1ac7221 */ /* 0x000fe20000010000 */
[----:B------:R-:W-:Y:S01]  /*25f0*/  FFMA.FTZ R174, R210, R208, R173 ;  /* 0x000000d0d2ae7223 */ /* 0x000fe200000100ad */
[----:B------:R-:W-:Y:S01]  /*2600*/  FADD.FTZ R109, R109, R176 ;  /* 0x000000b06d6d7221 */ /* 0x000fe20000010000 */
[----:B------:R-:W-:Y:S01]  /*2610*/  FFMA.FTZ R77, R212, R176, R77 ;  /* 0x000000b0d44d7223 */ /* 0x000fe2000001004d */
[----:B------:R-:W-:Y:S01]  /*2620*/  PRMT R179, R179, 0x7632, R179 ;  /* 0x00007632b3b37816 */ /* 0x000fe200000000b3 */
[----:B------:R-:W-:Y:S01]  /*2630*/  FADD.FTZ R173, R172, R219 ;  /* 0x000000dbacad7221 */ /* 0x000fe20000010000 */
[----:B------:R-:W-:Y:S01]  /*2640*/  SHF.L.U32 R176, R175, 0x10, RZ ;  /* 0x00000010afb07819 */ /* 0x000fe200000006ff */
[C---:B------:R-:W-:Y:S01]  /*2650*/  FFMA.FTZ R175, R221.reuse, R219, R174 ;  /* 0x000000dbddaf7223 */ /* 0x040fe200000100ae */
[----:B------:R-:W-:Y:S01]  /*2660*/  FADD.FTZ R112, R112, R178 ;  /* 0x000000b270707221 */ /* 0x000fe20000010000 */
[----:B------:R-:W-:Y:S01]  /*2670*/  FFMA.FTZ R80, R221, R178, R80 ;  /* 0x000000b2dd507223 */ /* 0x000fe20000010050 */
[----:B------:R-:W-:Y:S01]  /*2680*/  SHF.L.U32 R178, R179, 0x10, RZ ;  /* 0x00000010b3b27819 */ /* 0x000fe200000006ff */
[----:B------:R-:W-:Y:S01]  /*2690*/  FADD.FTZ R176, R176, -UR4 ;  /* 0x80000004b0b07e21 */ /* 0x000fe20008010000 */
[----:B------:R-:W-:Y:S01]  /*26a0*/  FADD.FTZ R173, R173, R218 ;  /* 0x000000daadad7221 */ /* 0x000fe20000010000 */
[----:B------:R-:W-:-:S02]  /*26b0*/  FFMA.FTZ R172, R220, R218, R175 ;  /* 0x000000dadcac7223 */ /* 0x000fc400000100af */
[----:B------:R-:W-:Y:S01]  /*26c0*/  FMUL.FTZ R231, R231, R178 ;  /* 0x000000b2e7e77220 */ /* 0x000fe20000410000 */
[----:B------:R-:W-:Y:S01]  /*26d0*/  FMUL.FTZ R234, R176, UR24 ;  /* 0x00000018b0ea7c20 */ /* 0x000fe20008410000 */
[----:B------:R-:W-:Y:S01]  /*26e0*/  FADD.FTZ R174, R173, R216 ;  /* 0x000000d8adae7221 */ /* 0x000fe20000010000 */
[----:B------:R-:W-:Y:S01]  /*26f0*/  FFMA.FTZ R172, R217, R216, R172 ;  /* 0x000000d8d9ac7223 */ /* 0x000fe200000100ac */
[----:B------:R-:W-:Y:S01]  /*2700*/  FADD.FTZ R115, R115, R178 ;  /* 0x000000b273737221 */ /* 0x000fe20000010000 */
[----:B------:R-:W-:Y:S01]  /*2710*/  FFMA.FTZ R83, R234, R178, R83 ;  /* 0x000000b2ea537223 */ /* 0x000fe20000010053 */
[----:B------:R-:W-:Y:S01]  /*2720*/  FADD.FTZ R241, R174, R231 ;  /* 0x000000e7aef17221 */ /* 0x000fe20000010000 */
[----:B------:R-:W-:-:S07]  /*2730*/  FFMA.FTZ R242, R234, R231, R172 ;  /* 0x000000e7eaf27223 */ /* 0x000fce00000100ac */
.L_x_173:
[----:B------:R-:W-:Y:S05]  /*2740*/  BSYNC.RECONVERGENT B0 ;  /* 0x0000000000007941 */ /* 0x000fea0003800200 */
.L_x_172:
[----:B------:R-:W0:Y:S01]  /*2750*/  SHFL.DOWN PT, R172, R241, 0x10, 0x1f ;  /* 0x0a001f00f1ac7f89 */ /* 0x000e2200000e0000 */
[----:B------:R-:W-:Y:S01]  /*2760*/  LOP3.LUT P0, RZ, R193, 0x1f, RZ, 0xc0, !PT ;  /* 0x0000001fc1ff7812 */ /* 0x000fe2000780c0ff */
[----:B------:R-:W-:Y:S02]  /*2770*/  BSSY.RECONVERGENT B0, `(.L_x_174) ;  /* 0x000001d000007945 */ /* 0x000fe40003800200 */
        /* <DEDUP_REMOVED lines=28> */
.L_x_175:
[----:B------:R-:W-:Y:S05]  /*2940*/  BSYNC.RECONVERGENT B0 ;  /* 0x0000000000007941 */ /* 0x000fea0003800200 */
.L_x_174:
[----:B------:R-:W1:Y:S08]  /*2950*/  S2UR UR5, SR_CgaCtaId ;  /* 0x00000000000579c3 */ /* 0x000e700000008800 */
[----:B------:R-:W-:Y:S01]  /*2960*/  BAR.SYNC.DEFER_BLOCKING 0x0 ;  /* 0x0000000000007b1d */ /* 0x000fe20000010000 */
[----:B------:R-:W-:-:S04]  /*2970*/  UISETP.NE.U32.AND UP1, UPT, UR18, URZ, UPT ;  /* 0x000000ff1200728c */ /* 0x000fc8000bf25070 */
[----:B------:R-:W-:Y:S01]  /*2980*/  UISETP.NE.AND.EX UP1, UPT, UR19, URZ, UPT, UP1 ;  /* 0x000000ff1300728c */ /* 0x000fe2000bf25310 */
[----:B------:R-:W-:Y:S01]  /*2990*/  BSSY.RECONVERGENT B0, `(.L_x_176) ;  /* 0x00005b1000007945 */ /* 0x000fe20003800200 */
[----:B------:R-:W-:Y:S02]  /*29a0*/  UMOV UR4, 0x400 ;  /* 0x0000040000047882 */ /* 0x000fe40000000000 */
[----:B-1----:R-:W-:-:S04]  /*29b0*/  ULEA UR4, UR5, UR4, 0x18 ;  /* 0x0000000405047291 */ /* 0x002fc8000f8ec0ff */
[----:B------:R-:W-:Y:S02]  /*29c0*/  UIADD3 UR5, UPT, UPT, UR4, 0x4020, URZ ;  /* 0x0000402004057890 */ /* 0x000fe4000fffe0ff */
        /* <DEDUP_REMOVED lines=14> */
[----:B------:R-:W-:-:S04]  /*2ab0*/  FMUL.FTZ R173, R173, UR17 ;  /* 0x00000011adad7c20 */ /* 0x000fc80008410000 */
[----:B------:R-:W-:Y:S02]  /*2ac0*/  R2UR UR4, R179 ;  /* 0x00000000b30472ca */ /* 0x000fe400000e0000 */
[----:B------:R-:W-:Y:S01]  /*2ad0*/  FSEL R176, R173, RZ, !P5 ;  /* 0x000000ffadb07208 */ /* 0x000fe20006800000 */
[----:B------:R-:W-:-:S12]  /*2ae0*/  BRA.U UP1, `(.L_x_177) ;  /* 0x0000002901787547 */ /* 0x000fd8000b800000 */
[----:B------:R-:W-:Y:S04]  /*2af0*/  BSSY.RECONVERGENT B1, `(.L_x_178) ;  /* 0x00000a8000017945 */ /* 0x000fe80003800200 */
[----:B------:R-:W-:Y:S05]  /*2b00*/  @!P4 BRA `(.L_x_179) ;  /* 0x000000080098c947 */ /* 0x000fea0003800000 */
[----:B------:R-:W0:Y:S02]  /*2b10*/  LDC.64 R172, c[0x0][0x390] ;  /* 0x0000e400ffac7b82 */ /* 0x000e240000000a00 */
[----:B0-----:R-:W-:-:S06]  /*2b20*/  IMAD.WIDE.U32 R172, R194, 0x10, R172 ;  /* 0x00000010c2ac7825 */ /* 0x001fcc00078e00ac */
[----:B------:R-:W5:Y:S01]  /*2b30*/  LDG.E.128 R172, desc[UR14][R172.64] ;  /* 0x0000000eacac7981 */ /* 0x000f62000c1e1d00 */
[----:B------:R-:W-:-:S04]  /*2b40*/  ISETP.NE.U32.AND P0, PT, RZ, UR20, PT ;  /* 0x00000014ff007c0c */ /* 0x000fc8000bf05070 */
[----:B------:R-:W-:-:S13]  /*2b50*/  ISETP.NE.AND.EX P0, PT, RZ, UR21, PT, P0 ;  /* 0x00000015ff007c0c */ /* 0x000fda000bf05300 */
[----:B------:R-:W-:Y:S05]  /*2b60*/  @P0 BRA `(.L_x_180) ;  /* 0x0000000400240947 */ /* 0x000fea0003800000 */
[--C-:B------:R-:W-:Y:S01]  /*2b70*/  FFMA.FTZ R177, R227, UR4, R176.reuse ;  /* 0x00000004e3b17c23 */ /* 0x100fe200080100b0 */
[----:B------:R-:W-:Y:S01]  /*2b80*/  FFMA.FTZ R179, R240, UR4, R176 ;  /* 0x00000004f0b37c23 */ /* 0x000fe200080100b0 */
[----:B-----5:R-:W-:Y:S01]  /*2b90*/  PRMT R178, R175, 0x7632, R178 ;  /* 0x00007632afb27816 */ /* 0x020fe200000000b2 */
[----:B------:R-:W-:Y:S01]  /*2ba0*/  FFMA.FTZ R242, R201, UR4, R176 ;  /* 0x00000004c9f27c23 */ /* 0x000fe200080100b0 */
[----:B------:R-:W-:Y:S01]  /*2bb0*/  FADD.FTZ R177, R226, -R177 ;  /* 0x800000b1e2b17221 */ /* 0x000fe20000010000 */
[----:B------:R-:W-:Y:S01]  /*2bc0*/  FADD.FTZ R179, R238, -R179 ;  /* 0x800000b3eeb37221 */ /* 0x000fe20000010000 */
[----:B------:R-:W-:Y:S01]  /*2bd0*/  SHF.L.U32 R241, R178, 0x10, RZ ;  /* 0x00000010b2f17819 */ /* 0x000fe200000006ff */
[----:B------:R-:W-:Y:S01]  /*2be0*/  FADD.FTZ R242, R199, -R242 ;  /* 0x800000f2c7f27221 */ /* 0x000fe20000010000 */
[----:B------:R-:W-:Y:S01]  /*2bf0*/  FMUL.FTZ R177, R177, UR24 ;  /* 0x00000018b1b17c20 */ /* 0x000fe20008410000 */
[----:B------:R-:W-:Y:S01]  /*2c00*/  FMUL.FTZ R239, R179, UR24 ;  /* 0x00000018b3ef7c20 */ /* 0x000fe20008410000 */
[----:B------:R-:W-:Y:S01]  /*2c10*/  SHF.L.U32 R179, R175, 0x10, RZ ;  /* 0x00000010afb37819 */ /* 0x000fe200000006ff */
[--C-:B------:R-:W-:Y:S01]  /*2c20*/  FFMA.FTZ R244, R232, UR4, R176.reuse ;  /* 0x00000004e8f47c23 */ /* 0x100fe200080100b0 */
[----:B------:R-:W-:Y:S01]  /*2c30*/  FMUL.FTZ R175, R177, UR12 ;  /* 0x0000000cb1af7c20 */ /* 0x000fe20008410000 */
[----:B------:R-:W-:Y:S01]  /*2c40*/  FFMA.FTZ R177, R230, UR4, R176 ;  /* 0x00000004e6b17c23 */ /* 0x000fe200080100b0 */
[----:B------:R-:W-:Y:S01]  /*2c50*/  FMUL.FTZ R178, R239, UR12 ;  /* 0x0000000cefb27c20 */ /* 0x000fe20008410000 */
[----:B------:R-:W-:Y:S01]  /*2c60*/  FADD.FTZ R244, R229, -R244 ;  /* 0x800000f4e5f47221 */ /* 0x000fe20000010000 */
[----:B------:R-:W-:Y:S01]  /*2c70*/  FFMA.FTZ R122, R175, R179, R122 ;  /* 0x000000b3af7a7223 */ /* 0x000fe2000001007a */
[----:B------:R-:W-:Y:S01]  /*2c80*/  FADD.FTZ R239, R228, -R177 ;  /* 0x800000b1e4ef7221 */ /* 0x000fe20000010000 */
[----:B------:R-:W-:Y:S01]  /*2c90*/  FFMA.FTZ R123, R178, R241, R123 ;  /* 0x000000f1b27b7223 */ /* 0x000fe2000001007b */
[----:B------:R-:W-:Y:S01]  /*2ca0*/  PRMT R177, R174, 0x7632, R177 ;  /* 0x00007632aeb17816 */ /* 0x000fe200000000b1 */
[----:B------:R-:W-:Y:S01]  /*2cb0*/  FMUL.FTZ R179, R242, UR24 ;  /* 0x00000018f2b37c20 */ /* 0x000fe20008410000 */
[----:B------:R-:W-:Y:S01]  /*2cc0*/  FMUL.FTZ R241, R239, UR24 ;  /* 0x00000018eff17c20 */ /* 0x000fe20008410000 */
[----:B------:R-:W-:Y:S01]  /*2cd0*/  FFMA.FTZ R242, R19, UR4, R176 ;  /* 0x0000000413f27c23 */ /* 0x000fe200080100b0 */
[----:B------:R-:W-:Y:S01]  /*2ce0*/  SHF.L.U32 R239, R174, 0x10, RZ ;  /* 0x00000010aeef7819 */ /* 0x000fe200000006ff */
[----:B------:R-:W-:Y:S01]  /*2cf0*/  FMUL.FTZ R179, R179, UR12 ;  /* 0x0000000cb3b37c20 */ /* 0x000fe20008410000 */
[----:B------:R-:W-:Y:S01]  /*2d00*/  SHF.L.U32 R177, R177, 0x10, RZ ;  /* 0x00000010b1b17819 */ /* 0x000fe200000006ff */
[----:B------:R-:W-:Y:S01]  /*2d10*/  FMUL.FTZ R174, R241, UR12 ;  /* 0x0000000cf1ae7c20 */ /* 0x000fe20008410000 */
[----:B------:R-:W-:Y:S01]  /*2d20*/  FADD.FTZ R242, R17, -R242 ;  /* 0x800000f211f27221 */ /* 0x000fe20000010000 */
[----:B------:R-:W-:Y:S01]  /*2d30*/  FMUL.FTZ R244, R244, UR24 ;  /* 0x00000018f4f47c20 */ /* 0x000fe20008410000 */
[----:B------:R-:W-:Y:S01]  /*2d40*/  FFMA.FTZ R120, R179, R239, R120 ;  /* 0x000000efb3787223 */ /* 0x000fe20000010078 */
[----:B------:R-:W-:Y:S01]  /*2d50*/  FFMA.FTZ R121, R174, R177, R121 ;  /* 0x000000b1ae797223 */ /* 0x000fe20000010079 */
[----:B------:R-:W-:Y:S01]  /*2d60*/  FMUL.FTZ R242, R242, UR24 ;  /* 0x00000018f2f27c20 */ /* 0x000fe20008410000 */
[C---:B------:R-:W-:Y:S01]  /*2d70*/  PRMT R177, R173.reuse, 0x7632, R177 ;  /* 0x00007632adb17816 */ /* 0x040fe200000000b1 */
[----:B------:R-:W-:Y:S01]  /*2d80*/  FFMA.FTZ R241, R204, UR4, R176 ;  /* 0x00000004ccf17c23 */ /* 0x000fe200080100b0 */
[----:B------:R-:W-:Y:S01]  /*2d90*/  SHF.L.U32 R239, R173, 0x10, RZ ;  /* 0x00000010adef7819 */ /* 0x000fe200000006ff */
[----:B------:R-:W-:Y:S01]  /*2da0*/  FMUL.FTZ R173, R242, UR12 ;  /* 0x0000000cf2ad7c20 */ /* 0x000fe20008410000 */
[----:B------:R-:W-:Y:S01]  /*2db0*/  SHF.L.U32 R177, R177, 0x10, RZ ;  /* 0x00000010b1b17819 */ /* 0x000fe200000006ff */
[----:B------:R-:W-:Y:S01]  /*2dc0*/  FMUL.FTZ R242, R244, UR12 ;  /* 0x0000000cf4f27c20 */ /* 0x000fe20008410000 */
[----:B------:R-:W-:Y:S01]  /*2dd0*/  FADD.FTZ R241, R202, -R241 ;  /* 0x800000f1caf17221 */ /* 0x000fe20000010000 */
[--C-:B------:R-:W-:Y:S01]  /*2de0*/  FFMA.FTZ R239, R173, R239, R118.reuse ;  /* 0x000000efadef7223 */ /* 0x100fe20000010076 */
[----:B------:R-:W-:Y:S01]  /*2df0*/  PRMT R118, R172, 0x7632, R118 ;  /* 0x00007632ac767816 */ /* 0x000fe20000000076 */
[----:B------:R-:W-:Y:S01]  /*2e00*/  FFMA.FTZ R177, R242, R177, R119 ;  /* 0x000000b1f2b17223 */ /* 0x000fe20000010077 */
[----:B------:R-:W-:Y:S01]  /*2e10*/  FFMA.FTZ R119, R3, UR4, R176 ;  /* 0x0000000403777c23 */ /* 0x000fe200080100b0 */
[----:B------:R-:W-:Y:S01]  /*2e20*/  FMUL.FTZ R241, R241, UR24 ;  /* 0x00000018f1f17c20 */ /* 0x000fe20008410000 */
[----:B------:R-:W-:-:S02]  /*2e30*/  SHF.L.U32 R172, R172, 0x10, RZ ;  /* 0x00000010acac7819 */ /* 0x000fc400000006ff */
[----:B------:R-:W-:Y:S01]  /*2e40*/  FADD.FTZ R119, R20, -R119 ;  /* 0x8000007714777221 */ /* 0x000fe20000010000 */
[----:B------:R-:W-:Y:S01]  /*2e50*/  SHF.L.U32 R244, R118, 0x10, RZ ;  /* 0x0000001076f47819 */ /* 0x000fe200000006ff */
[----:B------:R-:W-:Y:S02]  /*2e60*/  FMUL.FTZ R118, R241, UR12 ;  /* 0x0000000cf1767c20 */ /* 0x000fe40008410000 */
[----:B------:R-:W-:Y:S02]  /*2e70*/  FMUL.FTZ R119, R119, UR24 ;  /* 0x0000001877777c20 */ /* 0x000fe40008410000 */
[----:B------:R-:W-:Y:S01]  /*2e80*/  FFMA.FTZ R244, R118, R244, R117 ;  /* 0x000000f476f47223 */ /* 0x000fe20000010075 */
[----:B------:R-:W-:Y:S01]  /*2e90*/  SHF.L.U32 R117, R192, 0x10, RZ ;  /* 0x00000010c0757819 */ /* 0x000fe200000006ff */
[----:B------:R-:W-:-:S04]  /*2ea0*/  FMUL.FTZ R119, R119, UR12 ;  /* 0x0000000c77777c20 */ /* 0x000fc80008410000 */
[----:B------:R-:W-:Y:S01]  /*2eb0*/  FFMA.FTZ R241, R119, R172, R116 ;  /* 0x000000ac77f17223 */ /* 0x000fe20000010074 */
[----:B------:R-:W-:Y:S01]  /*2ec0*/  SHF.L.U32 R116, R35, 0x10, RZ ;  /* 0x0000001023747819 */ /* 0x000fe200000006ff */
[----:B------:R-:W-:Y:S01]  /*2ed0*/  FMUL.FTZ R178, R178, R117 ;  /* 0x00000075b2b27220 */ /* 0x000fe20000410000 */
[----:B------:R-:W-:-:S03]  /*2ee0*/  SHF.L.U32 R117, R191, 0x10, RZ ;  /* 0x00000010bf757819 */ /* 0x000fc600000006ff */
[----:B------:R-:W-:Y:S01]  /*2ef0*/  FMUL.FTZ R175, R175, R116 ;  /* 0x00000074afaf7220 */ /* 0x000fe20000410000 */
[----:B------:R-:W-:Y:S01]  /*2f00*/  SHF.L.U32 R116, R34, 0x10, RZ ;  /* 0x0000001022747819 */ /* 0x000fe200000006ff */
[----:B------:R-:W-:Y:S01]  /*2f10*/  FMUL.FTZ R174, R174, R117 ;  /* 0x00000075aeae7220 */ /* 0x000fe20000410000 */
[----:B------:R-:W-:Y:S02]  /*2f20*/  SHF.L.U32 R117, R190, 0x10, RZ ;  /* 0x00000010be757819 */ /* 0x000fe400000006ff */
[----:B------:R-:W-:Y:S01]  /*2f30*/  F2FP.BF16.F32.PACK_AB R175, R178, R175 ;  /* 0x000000afb2af723e */ /* 0x000fe200000010ff */
[----:B------:R-:W-:Y:S01]  /*2f40*/  FMUL.FTZ R179, R179, R116 ;  /* 0x00000074b3b37220 */ /* 0x000fe20000410000 */
[----:B------:R-:W-:Y:S01]  /*2f50*/  SHF.L.U32 R116, R33, 0x10, RZ ;  /* 0x0000001021747819 */ /* 0x000fe200000006ff */
[----:B------:R-:W-:Y:S01]  /*2f60*/  FMUL.FTZ R242, R242, R117 ;  /* 0x00000075f2f27220 */ /* 0x000fe20000410000 */
[----:B------:R-:W-:Y:S02]  /*2f70*/  SHF.L.U32 R117, R189, 0x10, RZ ;  /* 0x00000010bd757819 */ /* 0x000fe400000006ff */
[----:B------:R-:W-:Y:S01]  /*2f80*/  F2FP.BF16.F32.PACK_AB R174, R174, R179 ;  /* 0x000000b3aeae723e */ /* 0x000fe200000010ff */
[----:B------:R-:W-:Y:S01]  /*2f90*/  FMUL.FTZ R173, R173, R116 ;  /* 0x00000074adad7220 */ /* 0x000fe20000410000 */
[----:B------:R-:W-:Y:S01]  /*2fa0*/  SHF.L.U32 R116, R32, 0x10, RZ ;  /* 0x0000001020747819 */ /* 0x000fe200000006ff */
[----:B------:R-:W-:-:S03]  /*2fb0*/  FMUL.FTZ R117, R118, R117 ;  /* 0x0000007576757220 */ /* 0x000fc60000410000 */
[----:B------:R-:W-:Y:S01]  /*2fc0*/  F2FP.BF16.F32.PACK_AB R173, R242, R173 ;  /* 0x000000adf2ad723e */ /* 0x000fe200000010ff */
[----:B------:R-:W-:-:S05]  /*2fd0*/  FMUL.FTZ R116, R119, R116 ;  /* 0x0000007477747220 */ /* 0x000fca0000410000 */
[----:B------:R-:W-:Y:S01]  /*2fe0*/  F2FP.BF16.F32.PACK_AB R172, R117, R116 ;  /* 0x0000007475ac723e */ /* 0x000fe200000010ff */
[----:B------:R-:W-:Y:S06]  /*2ff0*/  BRA `(.L_x_181) ;  /* 0x0000000400307947 */ /* 0x000fec0003800000 */
.L_x_180:
[--C-:B------:R-:W-:Y:S01]  /*3000*/  FFMA.FTZ R149, R227, UR4, R176.reuse ;  /* 0x00000004e3957c23 */ /* 0x100fe200080100b0 */
[----:B------:R-:W-:Y:S01]  /*3010*/  FFMA.FTZ R151, R240, UR4, R176 ;  /* 0x00000004f0977c23 */ /* 0x000fe200080100b0 */
[C---:B-----5:R-:W-:Y:S01]  /*3020*/  PRMT R148, R175.reuse, 0x7632, R148 ;  /* 0x00007632af947816 */ /* 0x060fe20000000094 */
        /* <DEDUP_REMOVED lines=8> */
[----:B------:R-:W-:Y:S01]  /*30b0*/  FMUL.FTZ R244, R242, UR24 ;  /* 0x00000018f2f47c20 */ /* 0x000fe20008410000 */
[----:B------:R-:W-:Y:S01]  /*30c0*/  FMUL.FTZ R175, R149, UR12 ;  /* 0x0000000c95af7c20 */ /* 0x000fe20008410000 */
[----:B------:R-:W-:-:S02]  /*30d0*/  SHF.L.U32 R241, R190, 0x10, RZ ;  /* 0x00000010bef17819 */ /* 0x000fc400000006ff */
[----:B------:R-:W-:Y:S01]  /*30e0*/  F2FP.BF16.F32.PACK_AB R151, R178, R149 ;  /* 0x00000095b297723e */ /* 0x000fe200000010ff */
[----:B------:R-:W-:Y:S01]  /*30f0*/  FFMA.FTZ R122, R175, R150, R122 ;  /* 0x00000096af7a7223 */ /* 0x000fe2000001007a */
[----:B------:R-:W-:Y:S01]  /*3100*/  SHF.L.U32 R150, R148, 0x10, RZ ;  /* 0x0000001094967819 */ /* 0x000fe200000006ff */
[----:B------:R-:W-:Y:S01]  /*3110*/  FMUL.FTZ R148, R178, UR12 ;  /* 0x0000000cb2947c20 */ /* 0x000fe20008410000 */
[--C-:B------:R-:W-:Y:S01]  /*3120*/  FFMA.FTZ R149, R230, UR4, R176.reuse ;  /* 0x00000004e6957c23 */ /* 0x100fe200080100b0 */
[----:B------:R-:W-:Y:S01]  /*3130*/  FMUL.FTZ R242, R244, UR12 ;  /* 0x0000000cf4f27c20 */ /* 0x000fe20008410000 */
[----:B------:R-:W-:Y:S01]  /*3140*/  SHF.L.U32 R243, R189, 0x10, RZ ;  /* 0x00000010bdf37819 */ /* 0x000fe200000006ff */
[----:B------:R-:W-:Y:S01]  /*3150*/  FFMA.FTZ R123, R148, R150, R123 ;  /* 0x00000096947b7223 */ /* 0x000fe2000001007b */
[----:B------:R-:W-:Y:S01]  /*3160*/  FFMA.FTZ R150, R201, UR4, R176 ;  /* 0x00000004c9967c23 */ /* 0x000fe200080100b0 */
[--C-:B------:R-:W-:Y:S01]  /*3170*/  FADD.FTZ R177, R228, -R149.reuse ;  /* 0x80000095e4b17221 */ /* 0x100fe20000010000 */
[----:B------:R-:W-:-:S02]  /*3180*/  PRMT R149, R174, 0x7632, R149 ;  /* 0x00007632ae957816 */ /* 0x000fc40000000095 */
[----:B------:R-:W-:Y:S01]  /*3190*/  FADD.FTZ R150, R199, -R150 ;  /* 0x80000096c7967221 */ /* 0x000fe20000010000 */
[----:B------:R-:W-:Y:S01]  /*31a0*/  SHF.L.U32 R174, R174, 0x10, RZ ;  /* 0x00000010aeae7819 */ /* 0x000fe200000006ff */
[----:B------:R-:W-:Y:S01]  /*31b0*/  FMUL.FTZ R177, R177, UR24 ;  /* 0x00000018b1b17c20 */ /* 0x000fe20008410000 */
[----:B------:R-:W-:Y:S01]  /*31c0*/  SHF.L.U32 R149, R149, 0x10, RZ ;  /* 0x0000001095957819 */ /* 0x000fe200000006ff */
[----:B------:R-:W-:Y:S02]  /*31d0*/  FMUL.FTZ R150, R150, UR24 ;  /* 0x0000001896967c20 */ /* 0x000fe40008410000 */
[C---:B------:R-:W-:Y:S02]  /*31e0*/  FMUL.FTZ R178, R177.reuse, UR12 ;  /* 0x0000000cb1b27c20 */ /* 0x040fe40008410000 */
[----:B------:R-:W-:Y:S01]  /*31f0*/  FMUL.FTZ R179, R150, UR12 ;  /* 0x0000000c96b37c20 */ /* 0x000fe20008410000 */
[----:B------:R-:W-:Y:S01]  /*3200*/  F2FP.BF16.F32.PACK_AB R150, R177, R150 ;  /* 0x00000096b196723e */ /* 0x000fe200000010ff */
[----:B------:R-:W-:-:S02]  /*3210*/  FFMA.FTZ R121, R178, R149, R121 ;  /* 0x00000095b2797223 */ /* 0x000fc40000010079 */
[----:B------:R-:W-:Y:S01]  /*3220*/  FFMA.FTZ R120, R179, R174, R120 ;  /* 0x000000aeb3787223 */ /* 0x000fe20000010078 */
[----:B------:R-:W-:-:S04]  /*3230*/  FFMA.FTZ R174, R19, UR4, R176 ;  /* 0x0000000413ae7c23 */ /* 0x000fc800080100b0 */
[----:B------:R-:W-:-:S04]  /*3240*/  FADD.FTZ R174, R17, -R174 ;  /* 0x800000ae11ae7221 */ /* 0x000fc80000010000 */
[----:B------:R-:W-:Y:S01]  /*3250*/  FMUL.FTZ R149, R174, UR24 ;  /* 0x00000018ae957c20 */ /* 0x000fe20008410000 */
[----:B------:R-:W-:-:S03]  /*3260*/  PRMT R174, R173, 0x7632, R174 ;  /* 0x00007632adae7816 */ /* 0x000fc600000000ae */
[----:B------:R-:W-:Y:S01]  /*3270*/  FMUL.FTZ R173, R149, UR12 ;  /* 0x0000000c95ad7c20 */ /* 0x000fe20008410000 */
[----:B------:R-:W-:Y:S02]  /*3280*/  SHF.L.U32 R174, R174, 0x10, RZ ;  /* 0x00000010aeae7819 */ /* 0x000fe400000006ff */
[----:B------:R-:W-:Y:S01]  /*3290*/  F2FP.BF16.F32.PACK_AB R149, R244, R149 ;  /* 0x00000095f495723e */ /* 0x000fe200000010ff */
[----:B------:R-:W-:Y:S01]  /*32a0*/  FFMA.FTZ R239, R173, R239, R118 ;  /* 0x000000efadef7223 */ /* 0x000fe20000010076 */
[----:B------:R-:W-:Y:S01]  /*32b0*/  SHF.L.U32 R118, R35, 0x10, RZ ;  /* 0x0000001023767819 */ /* 0x000fe200000006ff */
[----:B------:R-:W-:Y:S01]  /*32c0*/  FFMA.FTZ R177, R242, R174, R119 ;  /* 0x000000aef2b17223 */ /* 0x000fe20000010077 */
[----:B------:R-:W-:Y:S02]  /*32d0*/  SHF.L.U32 R119, R192, 0x10, RZ ;  /* 0x00000010c0777819 */ /* 0x000fe400000006ff */
[----:B------:R-:W-:Y:S01]  /*32e0*/  SHF.L.U32 R174, R34, 0x10, RZ ;  /* 0x0000001022ae7819 */ /* 0x000fe200000006ff */
[----:B------:R-:W-:-:S02]  /*32f0*/  FMUL.FTZ R175, R175, R118 ;  /* 0x00000076afaf7220 */ /* 0x000fc40000410000 */
[----:B------:R-:W-:Y:S01]  /*3300*/  FMUL.FTZ R118, R148, R119 ;  /* 0x0000007794767220 */ /* 0x000fe20000410000 */
[----:B------:R-:W-:Y:S01]  /*3310*/  SHF.L.U32 R119, R191, 0x10, RZ ;  /* 0x00000010bf777819 */ /* 0x000fe200000006ff */
[----:B------:R-:W-:Y:S01]  /*3320*/  FMUL.FTZ R174, R179, R174 ;  /* 0x000000aeb3ae7220 */ /* 0x000fe20000410000 */
[----:B------:R-:W-:Y:S02]  /*3330*/  FFMA.FTZ R179, R3, UR4, R176 ;  /* 0x0000000403b37c23 */ /* 0x000fe400080100b0 */
[----:B------:R-:W-:Y:S01]  /*3340*/  F2FP.BF16.F32.PACK_AB R175, R118, R175 ;  /* 0x000000af76af723e */ /* 0x000fe200000010ff */
[----:B------:R-:W-:Y:S01]  /*3350*/  FMUL.FTZ R119, R178, R119 ;  /* 0x00000077b2777220 */ /* 0x000fe20000410000 */
[----:B------:R-:W-:Y:S01]  /*3360*/  SHF.L.U32 R178, R33, 0x10, RZ ;  /* 0x0000001021b27819 */ /* 0x000fe200000006ff */
[----:B------:R-:W-:-:S03]  /*3370*/  FADD.FTZ R148, R20, -R179 ;  /* 0x800000b314947221 */ /* 0x000fc60000010000 */
[----:B------:R-:W-:Y:S01]  /*3380*/  F2FP.BF16.F32.PACK_AB R174, R119, R174 ;  /* 0x000000ae77ae723e */ /* 0x000fe200000010ff */
[----:B------:R-:W-:Y:S01]  /*3390*/  FMUL.FTZ R148, R148, UR24 ;  /* 0x0000001894947c20 */ /* 0x000fe20008410000 */
[----:B------:R-:W-:Y:S01]  /*33a0*/  FMUL.FTZ R173, R173, R178 ;  /* 0x000000b2adad7220 */ /* 0x000fe20000410000 */
[----:B------:R-:W-:Y:S01]  /*33b0*/  FMUL.FTZ R178, R242, R241 ;  /* 0x000000f1f2b27220 */ /* 0x000fe20000410000 */
[----:B------:R-:W-:Y:S01]  /*33c0*/  SHF.L.U32 R241, R172, 0x10, RZ ;  /* 0x00000010acf17819 */ /* 0x000fe200000006ff */
[----:B------:R-:W-:Y:S01]  /*33d0*/  FMUL.FTZ R179, R148, UR12 ;  /* 0x0000000c94b37c20 */ /* 0x000fe20008410000 */
[----:B------:R-:W-:Y:S02]  /*33e0*/  SHF.L.U32 R242, R32, 0x10, RZ ;  /* 0x0000001020f27819 */ /* 0x000fe400000006ff */
[----:B------:R-:W-:Y:S01]  /*33f0*/  PRMT R172, R172, 0x7632, R172 ;  /* 0x00007632acac7816 */ /* 0x000fe200000000ac */
[C---:B------:R-:W-:Y:S01]  /*3400*/  FFMA.FTZ R241, R179.reuse, R241, R116 ;  /* 0x000000f1b3f17223 */ /* 0x040fe20000010074 */
[----:B------:R-:W-:Y:S01]  /*3410*/  F2FP.BF16.F32.PACK_AB R173, R178, R173 ;  /* 0x000000adb2ad723e */ /* 0x000fe200000010ff */
[----:B------:R-:W-:Y:S01]  /*3420*/  FMUL.FTZ R116, R179, R242 ;  /* 0x000000f2b3747220 */ /* 0x000fe20000410000 */
[----:B------:R-:W-:Y:S01]  /*3430*/  FFMA.FTZ R179, R204, UR4, R176 ;  /* 0x00000004ccb37c23 */ /* 0x000fe200080100b0 */
[----:B------:R-:W-:-:S03]  /*3440*/  SHF.L.U32 R244, R172, 0x10, RZ ;  /* 0x00000010acf47819 */ /* 0x000fc600000006ff */
[----:B------:R-:W-:-:S04]  /*3450*/  FADD.FTZ R179, R202, -R179 ;  /* 0x800000b3cab37221 */ /* 0x000fc80000010000 */
[----:B------:R-:W-:-:S04]  /*3460*/  FMUL.FTZ R179, R179, UR24 ;  /* 0x00000018b3b37c20 */ /* 0x000fc80008410000 */
[C---:B------:R-:W-:Y:S01]  /*3470*/  FMUL.FTZ R172, R179.reuse, UR12 ;  /* 0x0000000cb3ac7c20 */ /* 0x040fe20008410000 */
[----:B------:R-:W-:-:S03]  /*3480*/  F2FP.BF16.F32.PACK_AB R148, R179, R148 ;  /* 0x00000094b394723e */ /* 0x000fc600000010ff */
[C---:B------:R-:W-:Y:S01]  /*3490*/  FMUL.FTZ R243, R172.reuse, R243 ;  /* 0x000000f3acf37220 */ /* 0x040fe20000410000 */
[----:B------:R-:W-:-:S04]  /*34a0*/  FFMA.FTZ R244, R172, R244, R117 ;  /* 0x000000f4acf47223 */ /* 0x000fc80000010075 */
[----:B------:R-:W-:-:S07]  /*34b0*/  F2FP.BF16.F32.PACK_AB R172, R243, R116 ;  /* 0x00000074f3ac723e */ /* 0x000fce00000010ff */
.L_x_181:
[----:B------:R-:W0:Y:S08]  /*34c0*/  @P0 LDC.64 R118, c[0x0][0x478] ;  /* 0x00011e00ff760b82 */ /* 0x000e300000000a00 */
[----:B------:R-:W1:Y:S01]  /*34d0*/  LDC.64 R116, c[0x0][0x468] ;  /* 0x00011a00ff747b82 */ /* 0x000e620000000a00 */
[----:B0-----:R-:W-:Y:S01]  /*34e0*/  @P0 IMAD.WIDE.U32 R178, R194, 0x10, R118 ;  /* 0x00000010c2b20825 */ /* 0x001fe200078e0076 */
[----:B------:R-:W-:-:S02]  /*34f0*/  MOV R118, R239 ;  /* 0x000000ef00767202 */ /* 0x000fc40000000f00 */
[----:B------:R-:W-:Y:S02]  /*3500*/  MOV R119, R177 ;  /* 0x000000b100777202 */ /* 0x000fe40000000f00 */
[----:B------:R0:W-:Y:S01]  /*3510*/  @P0 STG.E.128 desc[UR14][R178.64], R148 ;  /* 0x00000094b2000986 */ /* 0x0001e2000c101d0e */
[C---:B-1----:R-:W-:Y:S01]  /*3520*/  IMAD.WIDE.U32 R242, R194.reuse, 0x10, R116 ;  /* 0x00000010c2f27825 */ /* 0x042fe200078e0074 */
[----:B------:R-:W-:Y:S02]  /*3530*/  MOV R116, R241 ;  /* 0x000000f100747202 */ /* 0x000fe40000000f00 */
[----:B------:R-:W-:Y:S02]  /*3540*/  MOV R117, R244 ;  /* 0x000000f400757202 */ /* 0x000fe40000000f00 */
[----:B------:R0:W-:Y:S01]  /*3550*/  STG.E.128 desc[UR14][R242.64], R172 ;  /* 0x000000acf2007986 */ /* 0x0001e2000c101d0e */
[----:B------:R-:W-:-:S07]  /*3560*/  IADD3 R194, PT, PT, R194, 0x80, RZ ;  /* 0x00000080c2c27810 */ /* 0x000fce0007ffe0ff */
.L_x_179:
[----:B------:R-:W-:Y:S05]  /*3570*/  BSYNC.RECONVERGENT B1 ;  /* 0x0000000000017941 */ /* 0x000fea0003800200 */
.L_x_178:
[----:B------:R-:W-:Y:S04]  /*3580*/  BSSY.RECONVERGENT B1, `(.L_x_182) ;  /* 0x00000a6000017945 */ /* 0x000fe80003800200 */
[----:B------:R-:W-:Y:S05]  /*3590*/  @!P3 BRA `(.L_x_183) ;  /* 0x000000080090b947 */ /* 0x000fea0003800000 */
[----:B0-----:R-:W0:Y:S02]  /*35a0*/  LDC.64 R172, c[0x0][0x390] ;  /* 0x0000e400ffac7b82 */ /* 0x001e240000000a00 */
[----:B0-----:R-:W-:-:S06]  /*35b0*/  IMAD.WIDE.U32 R172, R194, 0x10, R172 ;  /* 0x00000010c2ac7825 */ /* 0x001fcc00078e00ac */
[----:B------:R-:W5:Y:S01]  /*35c0*/  LDG.E.128 R172, desc[UR14][R172.64] ;  /* 0x0000000eacac7981 */ /* 0x000f62000c1e1d00 */
[----:B------:R-:W-:-:S04]  /*35d0*/  ISETP.NE.U32.AND P0, PT, RZ, UR20, PT ;  /* 0x00000014ff007c0c */ /* 0x000fc8000bf05070 */
[----:B------:R-:W-:-:S13]  /*35e0*/  ISETP.NE.AND.EX P0, PT, RZ, UR21, PT, P0 ;  /* 0x00000015ff007c0c */ /* 0x000fda000bf05300 */
[----:B------:R-:W-:Y:S05]  /*35f0*/  @!P0 BRA `(.L_x_184) ;  /* 0x0000000400348947 */ /* 0x000fea0003800000 */
[--C-:B------:R-:W-:Y:S01]  /*3600*/  FFMA.FTZ R149, R237, UR4, R176.reuse ;  /* 0x00000004ed957c23 */ /* 0x100fe200080100b0 */
[----:B------:R-:W-:Y:S01]  /*3610*/  FFMA.FTZ R148, R200, UR4, R176 ;  /* 0x00000004c8947c23 */ /* 0x000fe200080100b0 */
[----:B-----5:R-:W-:Y:S02]  /*3620*/  SHF.L.U32 R150, R175, 0x10, RZ ;  /* 0x00000010af967819 */ /* 0x020fe400000006ff */
[----:B------:R-:W-:Y:S01]  /*3630*/  FADD.FTZ R149, R236, -R149 ;  /* 0x80000095ec957221 */ /* 0x000fe20000010000 */
[--C-:B------:R-:W-:Y:S01]  /*3640*/  FADD.FTZ R151, R197, -R148.reuse ;  /* 0x80000094c5977221 */ /* 0x100fe20000010000 */
[----:B------:R-:W-:Y:S02]  /*3650*/  PRMT R148, R175, 0x7632, R148 ;  /* 0x00007632af947816 */ /* 0x000fe40000000094 */
[----:B------:R-:W-:Y:S01]  /*3660*/  FMUL.FTZ R149, R149, UR24 ;  /* 0x0000001895957c20 */ /* 0x000fe20008410000 */
[----:B------:R-:W-:Y:S01]  /*3670*/  FMUL.FTZ R178, R151, UR24 ;  /* 0x0000001897b27c20 */ /* 0x000fe20008410000 */
[----:B------:R-:W-:-:S02]  /*3680*/  SHF.L.U32 R243, R185, 0x10, RZ ;  /* 0x00000010b9f37819 */ /* 0x000fc400000006ff */
[----:B------:R-:W-:Y:S02]  /*3690*/  FMUL.FTZ R175, R149, UR12 ;  /* 0x0000000c95af7c20 */ /* 0x000fe40008410000 */
[----:B------:R-:W-:Y:S01]  /*36a0*/  F2FP.BF16.F32.PACK_AB R151, R178, R149 ;  /* 0x00000095b297723e */ /* 0x000fe200000010ff */
[----:B------:R-:W-:Y:S01]  /*36b0*/  FFMA.FTZ R149, R225, UR4, R176 ;  /* 0x00000004e1957c23 */ /* 0x000fe200080100b0 */
[----:B------:R-:W-:Y:S01]  /*36c0*/  FFMA.FTZ R130, R175, R150, R130 ;  /* 0x00000096af827223 */ /* 0x000fe20000010082 */
[----:B------:R-:W-:Y:S01]  /*36d0*/  SHF.L.U32 R150, R148, 0x10, RZ ;  /* 0x0000001094967819 */ /* 0x000fe200000006ff */
[----:B------:R-:W-:Y:S01]  /*36e0*/  FMUL.FTZ R148, R178, UR12 ;  /* 0x0000000cb2947c20 */ /* 0x000fe20008410000 */
[----:B------:R-:W-:-:S03]  /*36f0*/  FADD.FTZ R149, R224, -R149 ;  /* 0x80000095e0957221 */ /* 0x000fc60000010000 */
[----:B------:R-:W-:Y:S01]  /*3700*/  FFMA.FTZ R131, R148, R150, R131 ;  /* 0x0000009694837223 */ /* 0x000fe20000010083 */
[----:B------:R-:W-:Y:S01]  /*3710*/  FFMA.FTZ R150, R14, UR4, R176 ;  /* 0x000000040e967c23 */ /* 0x000fe200080100b0 */
[----:B------:R-:W-:-:S03]  /*3720*/  FMUL.FTZ R149, R149, UR24 ;  /* 0x0000001895957c20 */ /* 0x000fc60008410000 */
[--C-:B------:R-:W-:Y:S01]  /*3730*/  FADD.FTZ R178, R11, -R150.reuse ;  /* 0x800000960bb27221 */ /* 0x100fe20000010000 */
[C---:B------:R-:W-:Y:S01]  /*3740*/  PRMT R150, R174.reuse, 0x7632, R150 ;  /* 0x00007632ae967816 */ /* 0x040fe20000000096 */
[----:B------:R-:W-:Y:S01]  /*3750*/  FMUL.FTZ R177, R149, UR12 ;  /* 0x0000000c95b17c20 */ /* 0x000fe20008410000 */
[----:B------:R-:W-:Y:S01]  /*3760*/  SHF.L.U32 R174, R174, 0x10, RZ ;  /* 0x00000010aeae7819 */ /* 0x000fe200000006ff */
[----:B------:R-:W-:Y:S01]  /*3770*/  FMUL.FTZ R242, R178, UR24 ;  /* 0x00000018b2f27c20 */ /* 0x000fe20008410000 */
[----:B------:R-:W-:-:S03]  /*3780*/  SHF.L.U32 R150, R150, 0x10, RZ ;  /* 0x0000001096967819 */ /* 0x000fc600000006ff */
[----:B------:R-:W-:Y:S01]  /*3790*/  FMUL.FTZ R178, R242, UR12 ;  /* 0x0000000cf2b27c20 */ /* 0x000fe20008410000 */
[----:B------:R-:W-:Y:S01]  /*37a0*/  FFMA.FTZ R128, R177, R174, R128 ;  /* 0x000000aeb1807223 */ /* 0x000fe20000010080 */
[--C-:B------:R-:W-:Y:S02]  /*37b0*/  FFMA.FTZ R174, R16, UR4, R176.reuse ;  /* 0x0000000410ae7c23 */ /* 0x100fe400080100b0 */
[----:B------:R-:W-:Y:S01]  /*37c0*/  FFMA.FTZ R129, R178, R150, R129 ;  /* 0x00000096b2817223 */ /* 0x000fe20000010081 */
[----:B------:R-:W-:Y:S01]  /*37d0*/  F2FP.BF16.F32.PACK_AB R150, R242, R149 ;  /* 0x00000095f296723e */ /* 0x000fe200000010ff */
[----:B------:R-:W-:Y:S01]  /*37e0*/  FFMA.FTZ R149, R215, UR4, R176 ;  /* 0x00000004d7957c23 */ /* 0x000fe200080100b0 */
[--C-:B------:R-:W-:Y:S01]  /*37f0*/  FADD.FTZ R239, R13, -R174.reuse ;  /* 0x800000ae0def7221 */ /* 0x100fe20000010000 */
[----:B------:R-:W-:Y:S02]  /*3800*/  PRMT R174, R173, 0x7632, R174 ;  /* 0x00007632adae7816 */ /* 0x000fe400000000ae */
[----:B------:R-:W-:Y:S01]  /*3810*/  FADD.FTZ R149, R214, -R149 ;  /* 0x80000095d6957221 */ /* 0x000fe20000010000 */
[----:B------:R-:W-:Y:S01]  /*3820*/  FMUL.FTZ R244, R239, UR24 ;  /* 0x00000018eff47c20 */ /* 0x000fe20008410000 */
[----:B------:R-:W-:-:S02]  /*3830*/  SHF.L.U32 R174, R174, 0x10, RZ ;  /* 0x00000010aeae7819 */ /* 0x000fc400000006ff */
[----:B------:R-:W-:Y:S01]  /*3840*/  FMUL.FTZ R149, R149, UR24 ;  /* 0x0000001895957c20 */ /* 0x000fe20008410000 */
[----:B------:R-:W-:Y:S01]  /*3850*/  SHF.L.U32 R173, R173, 0x10, RZ ;  /* 0x00000010adad7819 */ /* 0x000fe200000006ff */
[C---:B------:R-:W-:Y:S01]  /*3860*/  FMUL.FTZ R242, R244.reuse, UR12 ;  /* 0x0000000cf4f27c20 */ /* 0x040fe20008410000 */
[----:B------:R-:W-:Y:S01]  /*3870*/  SHF.L.U32 R239, R187, 0x10, RZ ;  /* 0x00000010bbef7819 */ /* 0x000fe200000006ff */
[----:B------:R-:W-:Y:S01]  /*3880*/  FMUL.FTZ R179, R149, UR12 ;  /* 0x0000000c95b37c20 */ /* 0x000fe20008410000 */
[----:B------:R-:W-:Y:S01]  /*3890*/  F2FP.BF16.F32.PACK_AB R149, R244, R149 ;  /* 0x00000095f495723e */ /* 0x000fe200000010ff */
[----:B------:R-:W-:Y:S01]  /*38a0*/  FFMA.FTZ R127, R242, R174, R127 ;  /* 0x000000aef27f7223 */ /* 0x000fe2000001007f */
[----:B------:R-:W-:Y:S01]  /*38b0*/  SHF.L.U32 R174, R43, 0x10, RZ ;  /* 0x000000102bae7819 */ /* 0x000fe200000006ff */
[----:B------:R-:W-:Y:S01]  /*38c0*/  FFMA.FTZ R126, R179, R173, R126 ;  /* 0x000000adb37e7223 */ /* 0x000fe2000001007e */
[----:B------:R-:W-:Y:S01]  /*38d0*/  SHF.L.U32 R173, R188, 0x10, RZ ;  /* 0x00000010bcad7819 */ /* 0x000fe200000006ff */
[----:B------:R-:W-:Y:S01]  /*38e0*/  FMUL.FTZ R178, R178, R239 ;  /* 0x000000efb2b27220 */ /* 0x000fe20000410000 */
        /* <DEDUP_REMOVED lines=8> */
[----:B------:R-:W-:Y:S01]  /*3970*/  F2FP.BF16.F32.PACK_AB R175, R174, R175 ;  /* 0x000000afaeaf723e */ /* 0x000fe200000010ff */
[----:B------:R-:W-:Y:S01]  /*3980*/  FMUL.FTZ R173, R177, R148 ;  /* 0x00000094b1ad7220 */ /* 0x000fe20000410000 */
[----:B------:R-:W-:-:S04]  /*3990*/  FFMA.FTZ R177, R207, UR4, R176 ;  /* 0x00000004cfb17c23 */ /* 0x000fc800080100b0 */
[----:B------:R-:W-:Y:S01]  /*39a0*/  FADD.FTZ R148, R206, -R177 ;  /* 0x800000b1ce947221 */ /* 0x000fe20000010000 */
[C---:B------:R-:W-:Y:S02]  /*39b0*/  SHF.L.U32 R177, R172.reuse, 0x10, RZ ;  /* 0x00000010acb17819 */ /* 0x040fe400000006ff */
[----:B------:R-:W-:Y:S01]  /*39c0*/  PRMT R172, R172, 0x7632, R172 ;  /* 0x00007632acac7816 */ /* 0x000fe200000000ac */
[----:B------:R-:W-:Y:S01]  /*39d0*/  FMUL.FTZ R148, R148, UR24 ;  /* 0x0000001894947c20 */ /* 0x000fe20008410000 */
[----:B------:R-:W-:Y:S02]  /*39e0*/  F2FP.BF16.F32.PACK_AB R174, R178, R173 ;  /* 0x000000adb2ae723e */ /* 0x000fe400000010ff */
[----:B------:R-:W-:Y:S01]  /*39f0*/  F2FP.BF16.F32.PACK_AB R173, R242, R179 ;  /* 0x000000b3f2ad723e */ /* 0x000fe200000010ff */
[----:B------:R-:W-:-:S04]  /*3a00*/  FMUL.FTZ R239, R148, UR12 ;  /* 0x0000000c94ef7c20 */ /* 0x000fc80008410000 */
[C---:B------:R-:W-:Y:S01]  /*3a10*/  FFMA.FTZ R177, R239.reuse, R177, R124 ;  /* 0x000000b1efb17223 */ /* 0x040fe2000001007c */
        /* <DEDUP_REMOVED lines=9> */
[----:B------:R-:W-:Y:S01]  /*3ab0*/  F2FP.BF16.F32.PACK_AB R172, R243, R124 ;  /* 0x0000007cf3ac723e */ /* 0x000fe200000010ff */
[----:B------:R-:W-:Y:S06]  /*3ac0*/  BRA `(.L_x_185) ;  /* 0x0000000400207947 */ /* 0x000fec0003800000 */
.L_x_184:
[--C-:B------:R-:W-:Y:S01]  /*3ad0*/  FFMA.FTZ R177, R237, UR4, R176.reuse ;  /* 0x00000004edb17c23 */ /* 0x100fe200080100b0 */
[--C-:B------:R-:W-:Y:S01]  /*3ae0*/  FFMA.FTZ R178, R200, UR4, R176.reuse ;  /* 0x00000004c8b27c23 */ /* 0x100fe200080100b0 */
[--C-:B------:R-:W-:Y:S01]  /*3af0*/  FFMA.FTZ R242, R14, UR4, R176.reuse ;  /* 0x000000040ef27c23 */ /* 0x100fe200080100b0 */
[----:B------:R-:W-:Y:S01]  /*3b00*/  FFMA.FTZ R244, R18, UR4, R176 ;  /* 0x0000000412f47c23 */ /* 0x000fe200080100b0 */
[----:B------:R-:W-:Y:S01]  /*3b10*/  FADD.FTZ R177, R236, -R177 ;  /* 0x800000b1ecb17221 */ /* 0x000fe20000010000 */
[--C-:B------:R-:W-:Y:S01]  /*3b20*/  FADD.FTZ R179, R197, -R178.reuse ;  /* 0x800000b2c5b37221 */ /* 0x100fe20000010000 */
[----:B-----5:R-:W-:Y:S01]  /*3b30*/  PRMT R178, R175, 0x7632, R178 ;  /* 0x00007632afb27816 */ /* 0x020fe200000000b2 */
[----:B------:R-:W-:Y:S01]  /*3b40*/  FADD.FTZ R242, R11, -R242 ;  /* 0x800000f20bf27221 */ /* 0x000fe20000010000 */
[----:B------:R-:W-:Y:S01]  /*3b50*/  FMUL.FTZ R177, R177, UR24 ;  /* 0x00000018b1b17c20 */ /* 0x000fe20008410000 */
[----:B------:R-:W-:Y:S01]  /*3b60*/  FMUL.FTZ R239, R179, UR24 ;  /* 0x00000018b3ef7c20 */ /* 0x000fe20008410000 */
[----:B------:R-:W-:Y:S01]  /*3b70*/  SHF.L.U32 R179, R175, 0x10, RZ ;  /* 0x00000010afb37819 */ /* 0x000fe200000006ff */
[----:B------:R-:W-:Y:S01]  /*3b80*/  FMUL.FTZ R242, R242, UR24 ;  /* 0x00000018f2f27c20 */ /* 0x000fe20008410000 */
[----:B------:R-:W-:Y:S01]  /*3b90*/  FMUL.FTZ R175, R177, UR12 ;  /* 0x0000000cb1af7c20 */ /* 0x000fe20008410000 */
[----:B------:R-:W-:Y:S01]  /*3ba0*/  FFMA.FTZ R177, R225, UR4, R176 ;  /* 0x00000004e1b17c23 */ /* 0x000fe200080100b0 */
[----:B------:R-:W-:Y:S01]  /*3bb0*/  SHF.L.U32 R241, R178, 0x10, RZ ;  /* 0x00000010b2f17819 */ /* 0x000fe200000006ff */
[----:B------:R-:W-:Y:S01]  /*3bc0*/  FMUL.FTZ R178, R239, UR12 ;  /* 0x0000000cefb27c20 */ /* 0x000fe20008410000 */
[----:B------:R-:W-:Y:S01]  /*3bd0*/  FFMA.FTZ R130, R175, R179, R130 ;  /* 0x000000b3af827223 */ /* 0x000fe20000010082 */
[----:B------:R-:W-:Y:S01]  /*3be0*/  FADD.FTZ R177, R224, -R177 ;  /* 0x800000b1e0b17221 */ /* 0x000fe20000010000 */
[----:B------:R-:W-:Y:S01]  /*3bf0*/  PRMT R179, R174, 0x7632, R179 ;  /* 0x00007632aeb37816 */ /* 0x000fe200000000b3 */
[----:B------:R-:W-:Y:S01]  /*3c00*/  FFMA.FTZ R131, R178, R241, R131 ;  /* 0x000000f1b2837223 */ /* 0x000fe20000010083 */
[----:B------:R-:W-:Y:S01]  /*3c10*/  SHF.L.U32 R239, R174, 0x10, RZ ;  /* 0x00000010aeef7819 */ /* 0x000fe200000006ff */
[----:B------:R-:W-:Y:S01]  /*3c20*/  FMUL.FTZ R177, R177, UR24 ;  /* 0x00000018b1b17c20 */ /* 0x000fe20008410000 */
[----:B------:R-:W-:Y:S01]  /*3c30*/  SHF.L.U32 R241, R179, 0x10, RZ ;  /* 0x00000010b3f17819 */ /* 0x000fe200000006ff */
[----:B------:R-:W-:Y:S01]  /*3c40*/  FMUL.FTZ R174, R242, UR12 ;  /* 0x0000000cf2ae7c20 */ /* 0x000fe20008410000 */
[--C-:B------:R-:W-:Y:S01]  /*3c50*/  FFMA.FTZ R242, R16, UR4, R176.reuse ;  /* 0x0000000410f27c23 */ /* 0x100fe200080100b0 */
[----:B------:R-:W-:Y:S01]  /*3c60*/  FMUL.FTZ R179, R177, UR12 ;  /* 0x0000000cb1b37c20 */ /* 0x000fe20008410000 */
[----:B------:R-:W-:Y:S01]  /*3c70*/  FFMA.FTZ R177, R215, UR4, R176 ;  /* 0x00000004d7b17c23 */ /* 0x000fe200080100b0 */
[----:B------:R-:W-:Y:S01]  /*3c80*/  FFMA.FTZ R129, R174, R241, R129 ;  /* 0x000000f1ae817223 */ /* 0x000fe20000010081 */
[----:B------:R-:W-:Y:S01]  /*3c90*/  FADD.FTZ R242, R13, -R242 ;  /* 0x800000f20df27221 */ /* 0x000fe20000010000 */
[----:B------:R-:W-:Y:S01]  /*3ca0*/  FFMA.FTZ R128, R179, R239, R128 ;  /* 0x000000efb3807223 */ /* 0x000fe20000010080 */
[----:B------:R-:W-:Y:S01]  /*3cb0*/  FADD.FTZ R177, R214, -R177 ;  /* 0x800000b1d6b17221 */ /* 0x000fe20000010000 */
[C---:B------:R-:W-:Y:S01]  /*3cc0*/  PRMT R239, R173.reuse, 0x7632, R239 ;  /* 0x00007632adef7816 */ /* 0x040fe200000000ef */
[----:B------:R-:W-:Y:S01]  /*3cd0*/  FMUL.FTZ R242, R242, UR24 ;  /* 0x00000018f2f27c20 */ /* 0x000fe20008410000 */
[----:B------:R-:W-:Y:S01]  /*3ce0*/  SHF.L.U32 R241, R173, 0x10, RZ ;  /* 0x00000010adf17819 */ /* 0x000fe200000006ff */
[----:B------:R-:W-:Y:S01]  /*3cf0*/  FMUL.FTZ R177, R177, UR24 ;  /* 0x00000018b1b17c20 */ /* 0x000fe20008410000 */
[----:B------:R-:W-:Y:S01]  /*3d00*/  SHF.L.U32 R239, R239, 0x10, RZ ;  /* 0x00000010efef7819 */ /* 0x000fe200000006ff */
[----:B------:R-:W-:Y:S01]  /*3d10*/  FMUL.FTZ R242, R242, UR12 ;  /* 0x0000000cf2f27c20 */ /* 0x000fe20008410000 */
[----:B------:R-:W-:Y:S01]  /*3d20*/  FADD.FTZ R244, R15, -R244 ;  /* 0x800000f40ff47221 */ /* 0x000fe20000010000 */
[----:B------:R-:W-:Y:S01]  /*3d30*/  FMUL.FTZ R173, R177, UR12 ;  /* 0x0000000cb1ad7c20 */ /* 0x000fe20008410000 */
[----:B------:R-:W-:Y:S01]  /*3d40*/  FFMA.FTZ R177, R207, UR4, R176 ;  /* 0x00000004cfb17c23 */ /* 0x000fe200080100b0 */
[----:B------:R-:W-:Y:S01]  /*3d50*/  FFMA.FTZ R127, R242, R239, R127 ;  /* 0x000000eff27f7223 */ /* 0x000fe2000001007f */
[----:B------:R-:W-:Y:S01]  /*3d60*/  PRMT R239, R172, 0x7632, R239 ;  /* 0x00007632acef7816 */ /* 0x000fe200000000ef */
[----:B------:R-:W-:Y:S01]  /*3d70*/  FMUL.FTZ R244, R244, UR24 ;  /* 0x00000018f4f47c20 */ /* 0x000fe20008410000 */
[----:B------:R-:W-:Y:S01]  /*3d80*/  FADD.FTZ R177, R206, -R177 ;  /* 0x800000b1ceb17221 */ /* 0x000fe20000010000 */
[----:B------:R-:W-:Y:S01]  /*3d90*/  FFMA.FTZ R126, R173, R241, R126 ;  /* 0x000000f1ad7e7223 */ /* 0x000fe2000001007e */
[----:B------:R-:W-:Y:S01]  /*3da0*/  SHF.L.U32 R243, R172, 0x10, RZ ;  /* 0x00000010acf37819 */ /* 0x000fe200000006ff */
[----:B------:R-:W-:Y:S01]  /*3db0*/  FMUL.FTZ R172, R244, UR12 ;  /* 0x0000000cf4ac7c20 */ /* 0x000fe20008410000 */
[----:B------:R-:W-:Y:S01]  /*3dc0*/  FMUL.FTZ R177, R177, UR24 ;  /* 0x00000018b1b17c20 */ /* 0x000fe20008410000 */
[----:B------:R-:W-:-:S03]  /*3dd0*/  SHF.L.U32 R239, R239, 0x10, RZ ;  /* 0x00000010efef7819 */ /* 0x000fc600000006ff */
[----:B------:R-:W-:Y:S02]  /*3de0*/  FMUL.FTZ R241, R177, UR12 ;  /* 0x0000000cb1f17c20 */ /* 0x000fe40008410000 */
[----:B------:R-:W-:Y:S01]  /*3df0*/  FFMA.FTZ R239, R172, R239, R125 ;  /* 0x000000efacef7223 */ /* 0x000fe2000001007d */
[----:B------:R-:W-:Y:S01]  /*3e00*/  SHF.L.U32 R125, R188, 0x10, RZ ;  /* 0x00000010bc7d7819 */ /* 0x000fe200000006ff */
[----:B------:R-:W-:Y:S01]  /*3e10*/  FFMA.FTZ R177, R241, R243, R124 ;  /* 0x000000f3f1b17223 */ /* 0x000fe2000001007c */
[----:B------:R-:W-:-:S03]  /*3e20*/  SHF.L.U32 R124, R43, 0x10, RZ ;  /* 0x000000102b7c7819 */ /* 0x000fc600000006ff */
[----:B------:R-:W-:Y:S01]  /*3e30*/  FMUL.FTZ R178, R178, R125 ;  /* 0x0000007db2b27220 */ /* 0x000fe20000410000 */
        /* <DEDUP_REMOVED lines=14> */
[----:B------:R-:W-:Y:S01]  /*3f20*/  F2FP.BF16.F32.PACK_AB R173, R242, R173 ;  /* 0x000000adf2ad723e */ /* 0x000fe200000010ff */
[----:B------:R-:W-:-:S05]  /*3f30*/  FMUL.FTZ R124, R241, R124 ;  /* 0x0000007cf17c7220 */ /* 0x000fca0000410000 */
[----:B------:R-:W-:-:S07]  /*3f40*/  F2FP.BF16.F32.PACK_AB R172, R125, R124 ;  /* 0x0000007c7dac723e */ /* 0x000fce00000010ff */
.L_x_185:
[----:B------:R-:W0:Y:S08]  /*3f50*/  @P0 LDC.64 R178, c[0x0][0x478] ;  /* 0x00011e00ffb20b82 */ /* 0x000e300000000a00 */
[----:B------:R-:W1:Y:S01]  /*3f60*/  LDC.64 R124, c[0x0][0x468] ;  /* 0x00011a00ff7c7b82 */ /* 0x000e620000000a00 */
[----:B0-----:R-:W-:-:S05]  /*3f70*/  @P0 IMAD.WIDE.U32 R178, R194, 0x10, R178 ;  /* 0x00000010c2b20825 */ /* 0x001fca00078e00b2 */
[----:B------:R2:W-:Y:S01]  /*3f80*/  @P0 STG.E.128 desc[UR14][R178.64], R148 ;  /* 0x00000094b2000986 */ /* 0x0005e2000c101d0e */
[C---:B-1----:R-:W-:Y:S01]  /*3f90*/  IMAD.WIDE.U32 R242, R194.reuse, 0x10, R124 ;  /* 0x00000010c2f27825 */ /* 0x042fe200078e007c */
[----:B------:R-:W-:Y:S02]  /*3fa0*/  MOV R124, R177 ;  /* 0x000000b1007c7202 */ /* 0x000fe40000000f00 */
[----:B------:R-:W-:Y:S02]  /*3fb0*/  MOV R125, R239 ;  /* 0x000000ef007d7202 */ /* 0x000fe40000000f00 */
[----:B------:R2:W-:Y:S01]  /*3fc0*/  STG.E.128 desc[UR14][R242.64], R172 ;  /* 0x000000acf2007986 */ /* 0x0005e2000c101d0e */
[----:B------:R-:W-:-:S07]  /*3fd0*/  IADD3 R194, PT, PT, R194, 0x80, RZ ;  /* 0x00000080c2c27810 */ /* 0x000fce0007ffe0ff */
.L_x_183:
[----:B------:R-:W-:Y:S05]  /*3fe0*/  BSYNC.RECONVERGENT B1 ;  /* 0x0000000000017941 */ /* 0x000fea0003800200 */
.L_x_182:
[----:B------:R-:W-:Y:S04]  /*3ff0*/  BSSY.RECONVERGENT B1, `(.L_x_186) ;  /* 0x00000a6000017945 */ /* 0x000fe80003800200 */
[----:B------:R-:W-:Y:S05]  /*4000*/  @!P2 BRA `(.L_x_187) ;  /* 0x000000080090a947 */ /* 0x000fea0003800000 */
[----:B0-2---:R-:W0:Y:S02]  /*4010*/  LDC.64 R172, c[0x0][0x390] ;  /* 0x0000e400ffac7b82 */ /* 0x005e240000000a00 */
[----:B0-----:R-:W-:-:S06]  /*4020*/  IMAD.WIDE.U32 R172, R194, 0x10, R172 ;  /* 0x00000010c2ac7825 */ /* 0x001fcc00078e00ac */
[----:B------:R-:W5:Y:S01]  /*4030*/  LDG.E.128 R172, desc[UR14][R172.64] ;  /* 0x0000000eacac7981 */ /* 0x000f62000c1e1d00 */
[----:B------:R-:W-:-:S04]  /*4040*/  ISETP.NE.U32.AND P0, PT, RZ, UR20, PT ;  /* 0x00000014ff007c0c */ /* 0x000fc8000bf05070 */
[----:B------:R-:W-:-:S13]  /*4050*/  ISETP.NE.AND.EX P0, PT, RZ, UR21, PT, P0 ;  /* 0x00000015ff007c0c */ /* 0x000fda000bf05300 */
[----:B------:R-:W-:Y:S05]  /*4060*/  @!P0 BRA `(.L_x_188) ;  /* 0x0000000400348947 */ /* 0x000fea0003800000 */
[--C-:B------:R-:W-:Y:S01]  /*4070*/  FFMA.FTZ R148, R235, UR4, R176.reuse ;  /* 0x00000004eb947c23 */ /* 0x100fe200080100b0 */
[--C-:B------:R-:W-:Y:S01]  /*4080*/  FFMA.FTZ R149, R198, UR4, R176.reuse ;  /* 0x00000004c6957c23 */ /* 0x100fe200080100b0 */
[--C-:B------:R-:W-:Y:S01]  /*4090*/  FFMA.FTZ R177, R6, UR4, R176.reuse ;  /* 0x0000000406b17c23 */ /* 0x100fe200080100b0 */
[----:B------:R-:W-:Y:S01]  /*40a0*/  FFMA.FTZ R179, R10, UR4, R176 ;  /* 0x000000040ab37c23 */ /* 0x000fe200080100b0 */
[----:B------:R-:W-:Y:S01]  /*40b0*/  FADD.FTZ R148, R233, -R148 ;  /* 0x80000094e9947221 */ /* 0x000fe20000010000 */
[----:B------:R-:W-:Y:S01]  /*40c0*/  FADD.FTZ R150, R196, -R149 ;  /* 0x80000095c4967221 */ /* 0x000fe20000010000 */
[C---:B-----5:R-:W-:Y:S01]  /*40d0*/  SHF.L.U32 R149, R175.reuse, 0x10, RZ ;  /* 0x00000010af957819 */ /* 0x060fe200000006ff */
[----:B------:R-:W-:Y:S01]  /*40e0*/  FADD.FTZ R178, R4, -R177 ;  /* 0x800000b104b27221 */ /* 0x000fe20000010000 */
[----:B------:R-:W-:Y:S01]  /*40f0*/  FMUL.FTZ R151, R148, UR24 ;  /* 0x0000001894977c20 */ /* 0x000fe20008410000 */
[----:B------:R-:W-:Y:S01]  /*4100*/  PRMT R148, R175, 0x7632, R148 ;  /* 0x00007632af947816 */ /* 0x000fe20000000094 */
[----:B------:R-:W-:Y:S01]  /*4110*/  FMUL.FTZ R150, R150, UR24 ;  /* 0x0000001896967c20 */ /* 0x000fe20008410000 */
[----:B------:R-:W-:Y:S01]  /*4120*/  FMUL.FTZ R242, R178, UR24 ;  /* 0x00000018b2f27c20 */ /* 0x000fe20008410000 */
[----:B------:R-:W-:Y:S01]  /*4130*/  FMUL.FTZ R175, R151, UR12 ;  /* 0x0000000c97af7c20 */ /* 0x000fe20008410000 */
[----:B------:R-:W-:Y:S01]  /*4140*/  FADD.FTZ R239, R8, -R179 ;  /* 0x800000b308ef7221 */ /* 0x000fe20000010000 */
[----:B------:R-:W-:Y:S01]  /*4150*/  SHF.L.U32 R243, R181, 0x10, RZ ;  /* 0x00000010b5f37819 */ /* 0x000fe200000006ff */
[----:B------:R-:W-:Y:S01]  /*4160*/  FMUL.FTZ R178, R242, UR12 ;  /* 0x0000000cf2b27c20 */ /* 0x000fe20008410000 */
[----:B------:R-:W-:Y:S01]  /*4170*/  FFMA.FTZ R138, R175, R149, R138 ;  /* 0x00000095af8a7223 */ /* 0x000fe2000001008a */
[----:B------:R-:W-:Y:S01]  /*4180*/  SHF.L.U32 R149, R148, 0x10, RZ ;  /* 0x0000001094957819 */ /* 0x000fe200000006ff */
[C---:B------:R-:W-:Y:S01]  /*4190*/  FMUL.FTZ R148, R150.reuse, UR12 ;  /* 0x0000000c96947c20 */ /* 0x040fe20008410000 */
[----:B------:R-:W-:Y:S01]  /*41a0*/  F2FP.BF16.F32.PACK_AB R151, R150, R151 ;  /* 0x000000979697723e */ /* 0x000fe200000010ff */
[----:B------:R-:W-:Y:S01]  /*41b0*/  FMUL.FTZ R244, R239, UR24 ;  /* 0x00000018eff47c20 */ /* 0x000fe20008410000 */
[----:B------:R-:W-:Y:S01]  /*41c0*/  PRMT R150, R174, 0x7632, R150 ;  /* 0x00007632ae967816 */ /* 0x000fe20000000096 */
[----:B------:R-:W-:Y:S01]  /*41d0*/  FFMA.FTZ R139, R148, R149, R139 ;  /* 0x00000095948b7223 */ /* 0x000fe2000001008b */
[----:B------:R-:W-:Y:S01]  /*41e0*/  FFMA.FTZ R149, R223, UR4, R176 ;  /* 0x00000004df957c23 */ /* 0x000fe200080100b0 */
[----:B------:R-:W-:-:S02]  /*41f0*/  SHF.L.U32 R174, R174, 0x10, RZ ;  /* 0x00000010aeae7819 */ /* 0x000fc400000006ff */
[----:B------:R-:W-:Y:S01]  /*4200*/  SHF.L.U32 R150, R150, 0x10, RZ ;  /* 0x0000001096967819 */ /* 0x000fe200000006ff */
[----:B------:R-:W-:Y:S01]  /*4210*/  FADD.FTZ R149, R222, -R149 ;  /* 0x80000095de957221 */ /* 0x000fe20000010000 */
[----:B------:R-:W-:-:S03]  /*4220*/  SHF.L.U32 R239, R183, 0x10, RZ ;  /* 0x00000010b7ef7819 */ /* 0x000fc600000006ff */
[----:B------:R-:W-:Y:S01]  /*4230*/  FMUL.FTZ R149, R149, UR24 ;  /* 0x0000001895957c20 */ /* 0x000fe20008410000 */
[C---:B------:R-:W-:Y:S01]  /*4240*/  FFMA.FTZ R137, R178.reuse, R150, R137 ;  /* 0x00000096b2897223 */ /* 0x040fe20000010089 */
[----:B------:R-:W-:Y:S02]  /*4250*/  FMUL.FTZ R178, R178, R239 ;  /* 0x000000efb2b27220 */ /* 0x000fe40000410000 */
[----:B------:R-:W-:Y:S01]  /*4260*/  FMUL.FTZ R177, R149, UR12 ;  /* 0x0000000c95b17c20 */ /* 0x000fe20008410000 */
[----:B------:R-:W-:Y:S01]  /*4270*/  F2FP.BF16.F32.PACK_AB R150, R242, R149 ;  /* 0x00000095f296723e */ /* 0x000fe200000010ff */
[----:B------:R-:W-:Y:S02]  /*4280*/  FMUL.FTZ R242, R244, UR12 ;  /* 0x0000000cf4f27c20 */ /* 0x000fe40008410000 */
[----:B------:R-:W-:Y:S01]  /*4290*/  FFMA.FTZ R136, R177, R174, R136 ;  /* 0x000000aeb1887223 */ /* 0x000fe20000010088 */
[----:B------:R-:W-:-:S04]  /*42a0*/  FFMA.FTZ R174, R213, UR4, R176 ;  /* 0x00000004d5ae7c23 */ /* 0x000fc800080100b0 */
[----:B------:R-:W-:-:S04]  /*42b0*/  FADD.FTZ R174, R211, -R174 ;  /* 0x800000aed3ae7221 */ /* 0x000fc80000010000 */
[----:B------:R-:W-:Y:S01]  /*42c0*/  FMUL.FTZ R149, R174, UR24 ;  /* 0x00000018ae957c20 */ /* 0x000fe20008410000 */
[C---:B------:R-:W-:Y:S02]  /*42d0*/  PRMT R174, R173.reuse, 0x7632, R174 ;  /* 0x00007632adae7816 */ /* 0x040fe400000000ae */
[----:B------:R-:W-:Y:S01]  /*42e0*/  SHF.L.U32 R173, R173, 0x10, RZ ;  /* 0x00000010adad7819 */ /* 0x000fe200000006ff */
[----:B------:R-:W-:Y:S01]  /*42f0*/  FMUL.FTZ R179, R149, UR12 ;  /* 0x0000000c95b37c20 */ /* 0x000fe20008410000 */
[----:B------:R-:W-:Y:S02]  /*4300*/  SHF.L.U32 R174, R174, 0x10, RZ ;  /* 0x00000010aeae7819 */ /* 0x000fe400000006ff */
[----:B------:R-:W-:Y:S01]  /*4310*/  F2FP.BF16.F32.PACK_AB R149, R244, R149 ;  /* 0x00000095f495723e */ /* 0x000fe200000010ff */
[----:B------:R-:W-:Y:S01]  /*4320*/  FFMA.FTZ R134, R179, R173, R134 ;  /* 0x000000adb3867223 */ /* 0x000fe20000010086 */
[----:B------:R-:W-:Y:S01]  /*4330*/  SHF.L.U32 R173, R184, 0x10, RZ ;  /* 0x00000010b8ad7819 */ /* 0x000fe200000006ff */
[----:B------:R-:W-:Y:S01]  /*4340*/  FFMA.FTZ R135, R242, R174, R135 ;  /* 0x000000aef2877223 */ /* 0x000fe20000010087 */
[----:B------:R-:W-:-:S02]  /*4350*/  SHF.L.U32 R174, R51, 0x10, RZ ;  /* 0x0000001033ae7819 */ /* 0x000fc400000006ff */
[----:B------:R-:W-:-:S03]  /*4360*/  SHF.L.U32 R244, R49, 0x10, RZ ;  /* 0x0000001031f47819 */ /* 0x000fc600000006ff */
[----:B------:R-:W-:Y:S01]  /*4370*/  FMUL.FTZ R175, R175, R174 ;  /* 0x000000aeafaf7220 */ /* 0x000fe20000410000 */
[----:B------:R-:W-:Y:S01]  /*4380*/  FMUL.FTZ R174, R148, R173 ;  /* 0x000000ad94ae7220 */ /* 0x000fe20000410000 */
[----:B------:R-:W-:Y:S01]  /*4390*/  SHF.L.U32 R148, R50, 0x10, RZ ;  /* 0x0000001032947819 */ /* 0x000fe200000006ff */
[----:B------:R-:W-:Y:S01]  /*43a0*/  FMUL.FTZ R179, R179, R244 ;  /* 0x000000f4b3b37220 */ /* 0x000fe20000410000 */
[----:B------:R-:W-:Y:S02]  /*43b0*/  SHF.L.U32 R244, R48, 0x10, RZ ;  /* 0x0000001030f47819 */ /* 0x000fe400000006ff */
[----:B------:R-:W-:Y:S01]  /*43c0*/  F2FP.BF16.F32.PACK_AB R175, R174, R175 ;  /* 0x000000afaeaf723e */ /* 0x000fe200000010ff */
[----:B------:R-:W-:Y:S01]  /*43d0*/  FMUL.FTZ R173, R177, R148 ;  /* 0x00000094b1ad7220 */ /* 0x000fe20000410000 */
[----:B------:R-:W-:Y:S01]  /*43e0*/  FFMA.FTZ R148, R205, UR4, R176 ;  /* 0x00000004cd947c23 */ /* 0x000fe200080100b0 */
[----:B------:R-:W-:-:S03]  /*43f0*/  SHF.L.U32 R177, R182, 0x10, RZ ;  /* 0x00000010b6b17819 */ /* 0x000fc600000006ff */
[----:B------:R-:W-:Y:S01]  /*4400*/  FADD.FTZ R148, R203, -R148 ;  /* 0x80000094cb947221 */ /* 0x000fe20000010000 */
[----:B------:R-:W-:Y:S01]  /*4410*/  F2FP.BF16.F32.PACK_AB R174, R178, R173 ;  /* 0x000000adb2ae723e */ /* 0x000fe200000010ff */
[----:B------:R-:W-:Y:S01]  /*4420*/  FMUL.FTZ R242, R242, R177 ;  /* 0x000000b1f2f27220 */ /* 0x000fe20000410000 */
[----:B------:R-:W-:Y:S01]  /*4430*/  SHF.L.U32 R177, R172, 0x10, RZ ;  /* 0x00000010acb17819 */ /* 0x000fe200000006ff */
[----:B------:R-:W-:Y:S01]  /*4440*/  FMUL.FTZ R148, R148, UR24 ;  /* 0x0000001894947c20 */ /* 0x000fe20008410000 */
[----:B------:R-:W-:Y:S02]  /*4450*/  PRMT R172, R172, 0x7632, R172 ;  /* 0x00007632acac7816 */ /* 0x000fe400000000ac */
        /* <DEDUP_REMOVED lines=14> */
.L_x_188:
        /* <DEDUP_REMOVED lines=11> */
[----:B------:R-:W-:Y:S01]  /*45f0*/  FADD.FTZ R246, R9, -R246 ;  /* 0x800000f609f67221 */ /* 0x000fe20000010000 */
[----:B------:R-:W-:Y:S01]  /*4600*/  FMUL.FTZ R175, R178, UR12 ;  /* 0x0000000cb2af7c20 */ /* 0x000fe20008410000 */
[----:B------:R-:W-:Y:S01]  /*4610*/  SHF.L.U32 R177, R177, 0x10, RZ ;  /* 0x00000010b1b17819 */ /* 0x000fe200000006ff */
[----:B------:R-:W-:Y:S01]  /*4620*/  FMUL.FTZ R178, R239, UR12 ;  /* 0x0000000cefb27c20 */ /* 0x000fe20008410000 */
[----:B------:R-:W-:Y:S01]  /*4630*/  FMUL.FTZ R246, R246, UR24 ;  /* 0x00000018f6f67c20 */ /* 0x000fe20008410000 */
[----:B------:R-:W-:Y:S01]  /*4640*/  FFMA.FTZ R138, R175, R179, R138 ;  /* 0x000000b3af8a7223 */ /* 0x000fe2000001008a */
[--C-:B------:R-:W-:Y:S01]  /*4650*/  FFMA.FTZ R179, R6, UR4, R176.reuse ;  /* 0x0000000406b37c23 */ /* 0x100fe200080100b0 */
[----:B------:R-:W-:Y:S01]  /*4660*/  FFMA.FTZ R139, R178, R177, R139 ;  /* 0x000000b1b28b7223 */ /* 0x000fe2000001008b */
[----:B------:R-:W-:-:S02]  /*4670*/  FFMA.FTZ R177, R223, UR4, R176 ;  /* 0x00000004dfb17c23 */ /* 0x000fc400080100b0 */
[--C-:B------:R-:W-:Y:S01]  /*4680*/  FADD.FTZ R239, R4, -R179.reuse ;  /* 0x800000b304ef7221 */ /* 0x100fe20000010000 */
[----:B------:R-:W-:Y:S01]  /*4690*/  PRMT R179, R174, 0x7632, R179 ;  /* 0x00007632aeb37816 */ /* 0x000fe200000000b3 */
[----:B------:R-:W-:Y:S02]  /*46a0*/  FADD.FTZ R177, R222, -R177 ;  /* 0x800000b1deb17221 */ /* 0x000fe40000010000 */
[----:B------:R-:W-:Y:S01]  /*46b0*/  FMUL.FTZ R241, R239, UR24 ;  /* 0x00000018eff17c20 */ /* 0x000fe20008410000 */
[----:B------:R-:W-:Y:S01]  /*46c0*/  SHF.L.U32 R239, R174, 0x10, RZ ;  /* 0x00000010aeef7819 */ /* 0x000fe200000006ff */
[----:B------:R-:W-:Y:S01]  /*46d0*/  FMUL.FTZ R177, R177, UR24 ;  /* 0x00000018b1b17c20 */ /* 0x000fe20008410000 */
[----:B------:R-:W-:Y:S01]  /*46e0*/  SHF.L.U32 R242, R179, 0x10, RZ ;  /* 0x00000010b3f27819 */ /* 0x000fe200000006ff */
[----:B------:R-:W-:Y:S02]  /*46f0*/  FMUL.FTZ R174, R241, UR12 ;  /* 0x0000000cf1ae7c20 */ /* 0x000fe40008410000 */
[----:B------:R-:W-:Y:S01]  /*4700*/  FMUL.FTZ R179, R177, UR12 ;  /* 0x0000000cb1b37c20 */ /* 0x000fe20008410000 */
[--C-:B------:R-:W-:Y:S01]  /*4710*/  FFMA.FTZ R177, R10, UR4, R176.reuse ;  /* 0x000000040ab17c23 */ /* 0x100fe200080100b0 */
[----:B------:R-:W-:Y:S01]  /*4720*/  FFMA.FTZ R137, R174, R242, R137 ;  /* 0x000000f2ae897223 */ /* 0x000fe20000010089 */
[----:B------:R-:W-:Y:S01]  /*4730*/  FFMA.FTZ R242, R213, UR4, R176 ;  /* 0x00000004d5f27c23 */ /* 0x000fe200080100b0 */
[----:B------:R-:W-:Y:S01]  /*4740*/  FFMA.FTZ R136, R179, R239, R136 ;  /* 0x000000efb3887223 */ /* 0x000fe20000010088 */
[--C-:B------:R-:W-:Y:S01]  /*4750*/  FADD.FTZ R239, R8, -R177.reuse ;  /* 0x800000b108ef7221 */ /* 0x100fe20000010000 */
[----:B------:R-:W-:Y:S01]  /*4760*/  PRMT R177, R173, 0x7632, R177 ;  /* 0x00007632adb17816 */ /* 0x000fe200000000b1 */
[----:B------:R-:W-:-:S02]  /*4770*/  FADD.FTZ R242, R211, -R242 ;  /* 0x800000f2d3f27221 */ /* 0x000fc40000010000 */
[----:B------:R-:W-:Y:S01]  /*4780*/  FMUL.FTZ R241, R239, UR24 ;  /* 0x00000018eff17c20 */ /* 0x000fe20008410000 */
[----:B------:R-:W-:Y:S01]  /*4790*/  SHF.L.U32 R239, R173, 0x10, RZ ;  /* 0x00000010adef7819 */ /* 0x000fe200000006ff */
[----:B------:R-:W-:Y:S01]  /*47a0*/  FMUL.FTZ R242, R242, UR24 ;  /* 0x00000018f2f27c20 */ /* 0x000fe20008410000 */
[----:B------:R-:W-:-:S03]  /*47b0*/  SHF.L.U32 R177, R177, 0x10, RZ ;  /* 0x00000010b1b17819 */ /* 0x000fc600000006ff */
[----:B------:R-:W-:Y:S01]  /*47c0*/  FMUL.FTZ R173, R242, UR12 ;  /* 0x0000000cf2ad7c20 */ /* 0x000fe20008410000 */
[----:B------:R-:W-:Y:S01]  /*47d0*/  FMUL.FTZ R242, R241, UR12 ;  /* 0x0000000cf1f27c20 */ /* 0x000fe20008410000 */
[----:B------:R-:W-:Y:S02]  /*47e0*/  FMUL.FTZ R241, R244, UR24 ;  /* 0x00000018f4f17c20 */ /* 0x000fe40008410000 */
[----:B------:R-:W-:Y:S01]  /*47f0*/  FFMA.FTZ R134, R173, R239, R134 ;  /* 0x000000efad867223 */ /* 0x000fe20000010086 */
[----:B------:R-:W-:Y:S01]  /*4800*/  FFMA.FTZ R135, R242, R177, R135 ;  /* 0x000000b1f2877223 */ /* 0x000fe20000010087 */
[C---:B------:R-:W-:Y:S01]  /*4810*/  PRMT R177, R172.reuse, 0x7632, R177 ;  /* 0x00007632acb17816 */ /* 0x040fe200000000b1 */
[----:B------:R-:W-:Y:S01]  /*4820*/  FMUL.FTZ R241, R241, UR12 ;  /* 0x0000000cf1f17c20 */ /* 0x000fe20008410000 */
[----:B------:R-:W-:Y:S01]  /*4830*/  SHF.L.U32 R239, R172, 0x10, RZ ;  /* 0x00000010acef7819 */ /* 0x000fe200000006ff */
[----:B------:R-:W-:Y:S01]  /*4840*/  FMUL.FTZ R172, R246, UR12 ;  /* 0x0000000cf6ac7c20 */ /* 0x000fe20008410000 */
[----:B------:R-:W-:-:S03]  /*4850*/  SHF.L.U32 R243, R177, 0x10, RZ ;  /* 0x00000010b1f37819 */ /* 0x000fc600000006ff */
        /* <DEDUP_REMOVED lines=22> */
.L_x_189:
        /* <DEDUP_REMOVED lines=9> */
.L_x_187:
[----:B------:R-:W-:Y:S05]  /*4a50*/  BSYNC.RECONVERGENT B1 ;  /* 0x0000000000017941 */ /* 0x000fea0003800200 */
.L_x_186:
[----:B------:R-:W-:Y:S05]  /*4a60*/  @!P1 BRA `(.L_x_190) ;  /* 0x00000038008c9947 */ /* 0x000fea0003800000 */
[----:B0-23--:R-:W0:Y:S02]  /*4a70*/  LDC.64 R172, c[0x0][0x390] ;  /* 0x0000e400ffac7b82 */ /* 0x00de240000000a00 */
        /* <DEDUP_REMOVED lines=20> */
[--C-:B------:R-:W-:Y:S01]  /*4bc0*/  FADD.FTZ R178, R218, -R149.reuse ;  /* 0x80000095dab27221 */ /* 0x100fe20000010000 */
[----:B------:R-:W-:Y:S02]  /*4bd0*/  PRMT R149, R174, 0x7632, R149 ;  /* 0x00007632ae957816 */ /* 0x000fe40000000095 */
[----:B------:R-:W-:Y:S01]  /*4be0*/  FFMA.FTZ R147, R148, R150, R147 ;  /* 0x0000009694937223 */ /* 0x000fe20000010093 */
[----:B------:R-:W-:Y:S01]  /*4bf0*/  FFMA.FTZ R150, R221, UR4, R176 ;  /* 0x00000004dd967c23 */ /* 0x000fe200080100b0 */
[----:B------:R-:W-:Y:S01]  /*4c00*/  FMUL.FTZ R179, R178, UR24 ;  /* 0x00000018b2b37c20 */ /* 0x000fe20008410000 */
[----:B------:R-:W-:-:S02]  /*4c10*/  SHF.L.U32 R149, R149, 0x10, RZ ;  /* 0x0000001095957819 */ /* 0x000fc400000006ff */
[----:B------:R-:W-:Y:S01]  /*4c20*/  FADD.FTZ R150, R219, -R150 ;  /* 0x80000096db967221 */ /* 0x000fe20000010000 */
[----:B------:R-:W-:Y:S01]  /*4c30*/  FMUL.FTZ R178, R179, UR12 ;  /* 0x0000000cb3b27c20 */ /* 0x000fe20008410000 */
[----:B------:R-:W-:Y:S02]  /*4c40*/  SHF.L.U32 R174, R174, 0x10, RZ ;  /* 0x00000010aeae7819 */ /* 0x000fe400000006ff */
[----:B------:R-:W-:Y:S01]  /*4c50*/  FMUL.FTZ R150, R150, UR24 ;  /* 0x0000001896967c20 */ /* 0x000fe20008410000 */
[----:B------:R-:W-:Y:S01]  /*4c60*/  FFMA.FTZ R145, R178, R149, R145 ;  /* 0x00000095b2917223 */ /* 0x000fe20000010091 */
[--C-:B------:R-:W-:Y:S02]  /*4c70*/  FFMA.FTZ R149, R5, UR4, R176.reuse ;  /* 0x0000000405957c23 */ /* 0x100fe400080100b0 */
[----:B------:R-:W-:Y:S01]  /*4c80*/  FMUL.FTZ R177, R150, UR12 ;  /* 0x0000000c96b17c20 */ /* 0x000fe20008410000 */
[----:B------:R-:W-:Y:S01]  /*4c90*/  F2FP.BF16.F32.PACK_AB R150, R179, R150 ;  /* 0x00000096b396723e */ /* 0x000fe200000010ff */
[----:B------:R-:W-:Y:S01]  /*4ca0*/  FFMA.FTZ R179, R210, UR4, R176 ;  /* 0x00000004d2b37c23 */ /* 0x000fe200080100b0 */
[----:B------:R-:W-:Y:S01]  /*4cb0*/  FADD.FTZ R149, R0, -R149 ;  /* 0x8000009500957221 */ /* 0x000fe20000010000 */
[----:B------:R-:W-:Y:S01]  /*4cc0*/  FFMA.FTZ R144, R177, R174, R144 ;  /* 0x000000aeb1907223 */ /* 0x000fe20000010090 */
[----:B------:R-:W-:Y:S01]  /*4cd0*/  PRMT R174, R173, 0x7632, R174 ;  /* 0x00007632adae7816 */ /* 0x000fe200000000ae */
[----:B------:R-:W-:Y:S01]  /*4ce0*/  FADD.FTZ R179, R208, -R179 ;  /* 0x800000b3d0b37221 */ /* 0x000fe20000010000 */
[----:B------:R-:W-:-:S02]  /*4cf0*/  FMUL.FTZ R149, R149, UR24 ;  /* 0x0000001895957c20 */ /* 0x000fc40008410000 */
[----:B------:R-:W-:Y:S01]  /*4d00*/  SHF.L.U32 R174, R174, 0x10, RZ ;  /* 0x00000010aeae7819 */ /* 0x000fe200000006ff */
[----:B------:R-:W-:Y:S01]  /*4d10*/  FMUL.FTZ R244, R179, UR24 ;  /* 0x00000018b3f47c20 */ /* 0x000fe20008410000 */
[----:B------:R-:W-:Y:S01]  /*4d20*/  FMUL.FTZ R173, R149, UR12 ;  /* 0x0000000c95ad7c20 */ /* 0x000fe20008410000 */
[----:B------:R-:W-:Y:S02]  /*4d30*/  SHF.L.U32 R179, R22, 0x10, RZ ;  /* 0x0000001016b37819 */ /* 0x000fe400000006ff */
[----:B------:R-:W-:Y:S01]  /*4d40*/  FMUL.FTZ R242, R244, UR12 ;  /* 0x0000000cf4f27c20 */ /* 0x000fe20008410000 */
[----:B------:R-:W-:Y:S01]  /*4d50*/  FFMA.FTZ R239, R173, R239, R142 ;  /* 0x000000efadef7223 */ /* 0x000fe2000001008e */
[----:B------:R-:W-:Y:S02]  /*4d60*/  SHF.L.U32 R142, R59, 0x10, RZ ;  /* 0x000000103b8e7819 */ /* 0x000fe400000006ff */
[----:B------:R-:W-:Y:S01]  /*4d70*/  FFMA.FTZ R241, R242, R174, R143 ;  /* 0x000000aef2f17223 */ /* 0x000fe2000001008f */
[----:B------:R-:W-:-:S02]  /*4d80*/  SHF.L.U32 R143, R180, 0x10, RZ ;  /* 0x00000010b48f7819 */ /* 0x000fc400000006ff */
[----:B------:R-:W-:Y:S01]  /*4d90*/  SHF.L.U32 R174, R58, 0x10, RZ ;  /* 0x000000103aae7819 */ /* 0x000fe200000006ff */
[----:B------:R-:W-:Y:S01]  /*4da0*/  FMUL.FTZ R175, R175, R142 ;  /* 0x0000008eafaf7220 */ /* 0x000fe20000410000 */
[----:B------:R-:W-:Y:S01]  /*4db0*/  F2FP.BF16.F32.PACK_AB R149, R244, R149 ;  /* 0x00000095f495723e */ /* 0x000fe200000010ff */
[----:B------:R-:W-:Y:S01]  /*4dc0*/  FMUL.FTZ R142, R148, R143 ;  /* 0x0000008f948e7220 */ /* 0x000fe20000410000 */
[----:B------:R-:W-:Y:S01]  /*4dd0*/  SHF.L.U32 R143, R23, 0x10, RZ ;  /* 0x00000010178f7819 */ /* 0x000fe200000006ff */
[----:B------:R-:W-:Y:S01]  /*4de0*/  FMUL.FTZ R174, R177, R174 ;  /* 0x000000aeb1ae7220 */ /* 0x000fe20000410000 */
[--C-:B------:R-:W-:Y:S01]  /*4df0*/  FFMA.FTZ R177, R7, UR4, R176.reuse ;  /* 0x0000000407b17c23 */ /* 0x100fe200080100b0 */
[----:B------:R-:W-:Y:S01]  /*4e00*/  FFMA.FTZ R176, R212, UR4, R176 ;  /* 0x00000004d4b07c23 */ /* 0x000fe200080100b0 */
[----:B------:R-:W-:Y:S01]  /*4e10*/  SHF.L.U32 R244, R56, 0x10, RZ ;  /* 0x0000001038f47819 */ /* 0x000fe200000006ff */
[----:B------:R-:W-:Y:S01]  /*4e20*/  FMUL.FTZ R143, R178, R143 ;  /* 0x0000008fb28f7220 */ /* 0x000fe20000410000 */
[----:B------:R-:W-:Y:S01]  /*4e30*/  SHF.L.U32 R178, R57, 0x10, RZ ;  /* 0x0000001039b27819 */ /* 0x000fe200000006ff */
[----:B------:R-:W-:Y:S01]  /*4e40*/  FADD.FTZ R148, R2, -R177 ;  /* 0x800000b102947221 */ /* 0x000fe20000010000 */
[----:B------:R-:W-:Y:S01]  /*4e50*/  FADD.FTZ R176, R209, -R176 ;  /* 0x800000b0d1b07221 */ /* 0x000fe20000010000 */
[----:B------:R-:W-:-:S02]  /*4e60*/  F2FP.BF16.F32.PACK_AB R175, R142, R175 ;  /* 0x000000af8eaf723e */ /* 0x000fc400000010ff */
[----:B------:R-:W-:Y:S01]  /*4e70*/  FMUL.FTZ R148, R148, UR24 ;  /* 0x0000001894947c20 */ /* 0x000fe20008410000 */
[----:B------:R-:W-:Y:S01]  /*4e80*/  FMUL.FTZ R173, R173, R178 ;  /* 0x000000b2adad7220 */ /* 0x000fe20000410000 */
[----:B------:R-:W-:Y:S01]  /*4e90*/  FMUL.FTZ R178, R242, R179 ;  /* 0x000000b3f2b27220 */ /* 0x000fe20000410000 */
[----:B------:R-:W-:Y:S01]  /*4ea0*/  SHF.L.U32 R242, R172, 0x10, RZ ;  /* 0x00000010acf27819 */ /* 0x000fe200000006ff */
[----:B------:R-:W-:Y:S01]  /*4eb0*/  FMUL.FTZ R177, R148, UR12 ;  /* 0x0000000c94b17c20 */ /* 0x000fe20008410000 */
[----:B------:R-:W-:Y:S02]  /*4ec0*/  PRMT R172, R172, 0x7632, R172 ;  /* 0x00007632acac7816 */ /* 0x000fe400000000ac */
[----:B------:R-:W-:Y:S01]  /*4ed0*/  SHF.L.U32 R179, R21, 0x10, RZ ;  /* 0x0000001015b37819 */ /* 0x000fe200000006ff */
[C---:B------:R-:W-:Y:S01]  /*4ee0*/  FFMA.FTZ R242, R177.reuse, R242, R140 ;  /* 0x000000f2b1f27223 */ /* 0x040fe2000001008c */
[----:B------:R-:W-:Y:S01]  /*4ef0*/  FMUL.FTZ R244, R177, R244 ;  /* 0x000000f4b1f47220 */ /* 0x000fe20000410000 */
[----:B------:R-:W-:Y:S01]  /*4f00*/  FMUL.FTZ R177, R176, UR24 ;  /* 0x00000018b0b17c20 */ /* 0x000fe20008410000 */
[----:B------:R-:W-:-:S02]  /*4f10*/  SHF.L.U32 R172, R172, 0x10, RZ ;  /* 0x00000010acac7819 */ /* 0x000fc400000006ff */
[----:B------:R-:W-:Y:S01]  /*4f20*/  F2FP.BF16.F32.PACK_AB R174, R143, R174 ;  /* 0x000000ae8fae723e */ /* 0x000fe200000010ff */
[C---:B------:R-:W-:Y:S01]  /*4f30*/  FMUL.FTZ R140, R177.reuse, UR12 ;  /* 0x0000000cb18c7c20 */ /* 0x040fe20008410000 */
[----:B------:R-:W-:Y:S02]  /*4f40*/  F2FP.BF16.F32.PACK_AB R148, R177, R148 ;  /* 0x00000094b194723e */ /* 0x000fe400000010ff */
[----:B------:R-:W-:Y:S01]  /*4f50*/  F2FP.BF16.F32.PACK_AB R173, R178, R173 ;  /* 0x000000adb2ad723e */ /* 0x000fe200000010ff */
[C---:B------:R-:W-:Y:S01]  /*4f60*/  FMUL.FTZ R179, R140.reuse, R179 ;  /* 0x000000b38cb37220 */ /* 0x040fe20000410000 */
[----:B------:R-:W-:-:S04]  /*4f70*/  FFMA.FTZ R243, R140, R172, R141 ;  /* 0x000000ac8cf37223 */ /* 0x000fc8000001008d */
[----:B------:R-:W-:Y:S01]  /*4f80*/  F2FP.BF16.F32.PACK_AB R172, R179, R244 ;  /* 0x000000f4b3ac723e */ /* 0x000fe200000010ff */
[----:B------:R-:W-:Y:S06]  /*4f90*/  BRA `(.L_x_192) ;  /* 0x0000000400207947 */ /* 0x000fec0003800000 */
.L_x_191:
[--C-:B------:R-:W-:Y:S01]  /*4fa0*/  FFMA.FTZ R177, R217, UR4, R176.reuse ;  /* 0x00000004d9b17c23 */ /* 0x100fe200080100b0 */
[--C-:B------:R-:W-:Y:S01]  /*4fb0*/  FFMA.FTZ R178, R234, UR4, R176.reuse ;  /* 0x00000004eab27c23 */ /* 0x100fe200080100b0 */
[----:B-----5:R-:W-:Y:S01]  /*4fc0*/  SHF.L.U32 R179, R175, 0x10, RZ ;  /* 0x00000010afb37819 */ /* 0x020fe200000006ff */
[----:B------:R-:W-:Y:S01]  /*4fd0*/  FFMA.FTZ R242, R221, UR4, R176 ;  /* 0x00000004ddf27c23 */ /* 0x000fe200080100b0 */
[----:B------:R-:W-:Y:S01]  /*4fe0*/  FADD.FTZ R177, R216, -R177 ;  /* 0x800000b1d8b17221 */ /* 0x000fe20000010000 */
[----:B------:R-:W-:Y:S02]  /*4ff0*/  FADD.FTZ R178, R231, -R178 ;  /* 0x800000b2e7b27221 */ /* 0x000fe40000010000 */
[----:B------:R-:W-:Y:S01]  /*5000*/  FADD.FTZ R242, R219, -R242 ;  /* 0x800000f2dbf27221 */ /* 0x000fe20000010000 */
[----:B------:R-:W-:Y:S01]  /*5010*/  FMUL.FTZ R177, R177, UR24 ;  /* 0x00000018b1b17c20 */ /* 0x000fe20008410000 */
[----:B------:R-:W-:Y:S01]  /*5020*/  FMUL.FTZ R239, R178, UR24 ;  /* 0x00000018b2ef7c20 */ /* 0x000fe20008410000 */
[----:B------:R-:W-:-:S02]  /*5030*/  PRMT R178, R175, 0x7632, R178 ;  /* 0x00007632afb27816 */ /* 0x000fc400000000b2 */
        /* <DEDUP_REMOVED lines=8> */
[----:B------:R-:W-:Y:S01]  /*50c0*/  FMUL.FTZ R177, R242, UR24 ;  /* 0x00000018f2b17c20 */ /* 0x000fe20008410000 */
[----:B------:R-:W-:Y:S01]  /*50d0*/  FMUL.FTZ R241, R239, UR24 ;  /* 0x00000018eff17c20 */ /* 0x000fe20008410000 */
[----:B------:R-:W-:-:S02]  /*50e0*/  SHF.L.U32 R239, R174, 0x10, RZ ;  /* 0x00000010aeef7819 */ /* 0x000fc400000006ff */
[----:B------:R-:W-:Y:S01]  /*50f0*/  SHF.L.U32 R179, R179, 0x10, RZ ;  /* 0x00000010b3b37819 */ /* 0x000fe200000006ff */
[----:B------:R-:W-:Y:S01]  /*5100*/  FMUL.FTZ R174, R241, UR12 ;  /* 0x0000000cf1ae7c20 */ /* 0x000fe20008410000 */
[----:B------:R-:W-:-:S03]  /*5110*/  FMUL.FTZ R177, R177, UR12 ;  /* 0x0000000cb1b17c20 */ /* 0x000fc60008410000 */
[----:B------:R-:W-:Y:S01]  /*5120*/  FFMA.FTZ R145, R174, R179, R145 ;  /* 0x000000b3ae917223 */ /* 0x000fe20000010091 */
[----:B------:R-:W-:Y:S01]  /*5130*/  FFMA.FTZ R144, R177, R239, R144 ;  /* 0x000000efb1907223 */ /* 0x000fe20000010090 */
[--C-:B------:R-:W-:Y:S01]  /*5140*/  FFMA.FTZ R179, R5, UR4, R176.reuse ;  /* 0x0000000405b37c23 */ /* 0x100fe200080100b0 */
[----:B------:R-:W-:-:S03]  /*5150*/  FFMA.FTZ R239, R210, UR4, R176 ;  /* 0x00000004d2ef7c23 */ /* 0x000fc600080100b0 */
[----:B------:R-:W-:Y:S01]  /*5160*/  FADD.FTZ R179, R0, -R179 ;  /* 0x800000b300b37221 */ /* 0x000fe20000010000 */
[--C-:B------:R-:W-:Y:S01]  /*5170*/  FADD.FTZ R241, R208, -R239.reuse ;  /* 0x800000efd0f17221 */ /* 0x100fe20000010000 */
[----:B------:R-:W-:Y:S02]  /*5180*/  PRMT R239, R173, 0x7632, R239 ;  /* 0x00007632adef7816 */ /* 0x000fe400000000ef */
[----:B------:R-:W-:Y:S01]  /*5190*/  FMUL.FTZ R179, R179, UR24 ;  /* 0x00000018b3b37c20 */ /* 0x000fe20008410000 */
[----:B------:R-:W-:Y:S01]  /*51a0*/  FMUL.FTZ R244, R241, UR24 ;  /* 0x00000018f1f47c20 */ /* 0x000fe20008410000 */
[----:B------:R-:W-:Y:S02]  /*51b0*/  SHF.L.U32 R241, R173, 0x10, RZ ;  /* 0x00000010adf17819 */ /* 0x000fe400000006ff */
[----:B------:R-:W-:Y:S01]  /*51c0*/  SHF.L.U32 R242, R239, 0x10, RZ ;  /* 0x00000010eff27819 */ /* 0x000fe200000006ff */
[----:B------:R-:W-:Y:S01]  /*51d0*/  FMUL.FTZ R173, R179, UR12 ;  /* 0x0000000cb3ad7c20 */ /* 0x000fe20008410000 */
[----:B------:R-:W-:-:S03]  /*51e0*/  FMUL.FTZ R244, R244, UR12 ;  /* 0x0000000cf4f47c20 */ /* 0x000fc60008410000 */
[----:B------:R-:W-:Y:S01]  /*51f0*/  FFMA.FTZ R239, R173, R241, R142 ;  /* 0x000000f1adef7223 */ /* 0x000fe2000001008e */
[----:B------:R-:W-:Y:S01]  /*5200*/  FFMA.FTZ R241, R244, R242, R143 ;  /* 0x000000f2f4f17223 */ /* 0x000fe2000001008f */
[--C-:B------:R-:W-:Y:S01]  /*5210*/  FFMA.FTZ R143, R7, UR4, R176.reuse ;  /* 0x00000004078f7c23 */ /* 0x100fe200080100b0 */
[----:B------:R-:W-:Y:S01]  /*5220*/  FFMA.FTZ R176, R212, UR4, R176 ;  /* 0x00000004d4b07c23 */ /* 0x000fe200080100b0 */
[----:B------:R-:W-:Y:S02]  /*5230*/  PRMT R142, R172, 0x7632, R142 ;  /* 0x00007632ac8e7816 */ /* 0x000fe4000000008e */
[----:B------:R-:W-:Y:S01]  /*5240*/  FADD.FTZ R143, R2, -R143 ;  /* 0x8000008f028f7221 */ /* 0x000fe20000010000 */
[----:B------:R-:W-:Y:S01]  /*5250*/  FADD.FTZ R176, R209, -R176 ;  /* 0x800000b0d1b07221 */ /* 0x000fe20000010000 */
[----:B------:R-:W-:Y:S02]  /*5260*/  SHF.L.U32 R172, R172, 0x10, RZ ;  /* 0x00000010acac7819 */ /* 0x000fe400000006ff */
[----:B------:R-:W-:Y:S01]  /*5270*/  FMUL.FTZ R143, R143, UR24 ;  /* 0x000000188f8f7c20 */ /* 0x000fe20008410000 */
[----:B------:R-:W-:Y:S01]  /*5280*/  FMUL.FTZ R176, R176, UR24 ;  /* 0x00000018b0b07c20 */ /* 0x000fe20008410000 */
[----:B------:R-:W-:-:S02]  /*5290*/  SHF.L.U32 R243, R142, 0x10, RZ ;  /* 0x000000108ef37819 */ /* 0x000fc400000006ff */
[----:B------:R-:W-:Y:S01]  /*52a0*/  FMUL.FTZ R143, R143, UR12 ;  /* 0x0000000c8f8f7c20 */ /* 0x000fe20008410000 */
[----:B------:R-:W-:-:S03]  /*52b0*/  FMUL.FTZ R142, R176, UR12 ;  /* 0x0000000cb08e7c20 */ /* 0x000fc60008410000 */
[----:B------:R-:W-:Y:S01]  /*52c0*/  FFMA.FTZ R242, R143, R172, R140 ;  /* 0x000000ac8ff27223 */ /* 0x000fe2000001008c */
[----:B------:R-:W-:Y:S01]  /*52d0*/  FFMA.FTZ R243, R142, R243, R141 ;  /* 0x000000f38ef37223 */ /* 0x000fe2000001008d */
[----:B------:R-:W-:Y:S02]  /*52e0*/  SHF.L.U32 R140, R59, 0x10, RZ ;  /* 0x000000103b8c7819 */ /* 0x000fe400000006ff */
        /* <DEDUP_REMOVED lines=19> */
.L_x_192:
[----:B------:R-:W0:Y:S08]  /*5420*/  @P0 LDC.64 R142, c[0x0][0x478] ;  /* 0x00011e00ff8e0b82 */ /* 0x000e300000000a00 */
[----:B------:R-:W1:Y:S01]  /*5430*/  LDC.64 R140, c[0x0][0x468] ;  /* 0x00011a00ff8c7b82 */ /* 0x000e620000000a00 */
[----:B0-----:R-:W-:Y:S01]  /*5440*/  @P0 IMAD.WIDE.U32 R176, R194, 0x10, R142 ;  /* 0x00000010c2b00825 */ /* 0x001fe200078e008e */
[----:B------:R-:W-:-:S02]  /*5450*/  MOV R142, R239 ;  /* 0x000000ef008e7202 */ /* 0x000fc40000000f00 */
[----:B------:R-:W-:Y:S02]  /*5460*/  MOV R143, R241 ;  /* 0x000000f1008f7202 */ /* 0x000fe40000000f00 */
[----:B------:R4:W-:Y:S01]  /*5470*/  @P0 STG.E.128 desc[UR14][R176.64], R148 ;  /* 0x00000094b0000986 */ /* 0x0009e2000c101d0e */
[----:B-1----:R-:W-:Y:S01]  /*5480*/  IMAD.WIDE.U32 R178, R194, 0x10, R140 ;  /* 0x00000010c2b27825 */ /* 0x002fe200078e008c */
[----:B------:R-:W-:Y:S02]  /*5490*/  MOV R140, R242 ;  /* 0x000000f2008c7202 */ /* 0x000fe40000000f00 */
[----:B------:R-:W-:Y:S02]  /*54a0*/  MOV R141, R243 ;  /* 0x000000f3008d7202 */ /* 0x000fe40000000f00 */
[----:B------:R4:W-:Y:S01]  /*54b0*/  STG.E.128 desc[UR14][R178.64], R172 ;  /* 0x000000acb2007986 */ /* 0x0009e2000c101d0e */
[----:B------:R-:W-:Y:S05]  /*54c0*/  BRA `(.L_x_190) ;  /* 0x0000002c00f47947 */ /* 0x000fea0003800000 */
.L_x_177:
[----:B------:R-:W-:Y:S04]  /*54d0*/  BSSY.RECONVERGENT B1, `(.L_x_193) ;  /* 0x00000c0000017945 */ /* 0x000fe80003800200 */
[----:B------:R-:W-:Y:S05]  /*54e0*/  @!P4 BRA `(.L_x_194) ;  /* 0x0000000800f8c947 */ /* 0x000fea0003800000 */
[----:B------:R-:W0:Y:S02]  /*54f0*/  LDC.64 R172, c[0x0][0x390] ;  /* 0x0000e400ffac7b82 */ /* 0x000e240000000a00 */
[----:B0-----:R-:W-:-:S06]  /*5500*/  IMAD.WIDE.U32 R172, R194, 0x10, R172 ;  /* 0x00000010c2ac7825 */ /* 0x001fcc00078e00ac */
[----:B------:R-:W5:Y:S01]  /*5510*/  LDG.E.128 R172, desc[UR14][R172.64] ;  /* 0x0000000eacac7981 */ /* 0x000f62000c1e1d00 */
[----:B------:R-:W-:-:S04]  /*5520*/  UISETP.NE.U32.AND UP1, UPT, UR20, URZ, UPT ;  /* 0x000000ff1400728c */ /* 0x000fc8000bf25070 */
[----:B------:R-:W-:-:S09]  /*5530*/  UISETP.NE.AND.EX UP1, UPT, UR21, URZ, UPT, UP1 ;  /* 0x000000ff1500728c */ /* 0x000fd2000bf25310 */
[----:B------:R-:W-:Y:S05]  /*5540*/  BRA.U UP1, `(.L_x_195) ;  /* 0x0000000501547547 */ /* 0x000fea000b800000 */
[----:B------:R-:W-:Y:S01]  /*5550*/  FFMA.FTZ R177, R204, UR4, R176 ;  /* 0x00000004ccb17c23 */ /* 0x000fe200080100b0 */
[----:B-----5:R-:W-:Y:S01]  /*5560*/  PRMT R178, R153, 0x7632, R178 ;  /* 0x0000763299b27816 */ /* 0x020fe200000000b2 */
[--C-:B------:R-:W-:Y:S01]  /*5570*/  FFMA.FTZ R244, R232, UR4, R176.reuse ;  /* 0x00000004e8f47c23 */ /* 0x100fe200080100b0 */
[----:B------:R-:W-:Y:S01]  /*5580*/  FFMA.FTZ R239, R240, UR4, R176 ;  /* 0x00000004f0ef7c23 */ /* 0x000fe200080100b0 */
[--C-:B------:R-:W-:Y:S01]  /*5590*/  FADD.FTZ R242, R202, -R177.reuse ;  /* 0x800000b1caf27221 */ /* 0x100fe20000010000 */
[----:B------:R-:W-:Y:S01]  /*55a0*/  PRMT R177, R152, 0x7632, R177 ;  /* 0x0000763298b17816 */ /* 0x000fe200000000b1 */
[----:B------:R-:W-:Y:S01]  /*55b0*/  FADD.FTZ R179, R229, -R244 ;  /* 0x800000f4e5b37221 */ /* 0x000fe20000010000 */
[----:B------:R-:W-:Y:S01]  /*55c0*/  SHF.L.U32 R178, R178, 0x10, RZ ;  /* 0x00000010b2b27819 */ /* 0x000fe200000006ff */
[--C-:B------:R-:W-:Y:S01]  /*55d0*/  FADD.FTZ R244, R238, -R239.reuse ;  /* 0x800000efeef47221 */ /* 0x100fe20000010000 */
[----:B------:R-:W-:Y:S02]  /*55e0*/  SHF.L.U32 R177, R177, 0x10, RZ ;  /* 0x00000010b1b17819 */ /* 0x000fe400000006ff */
[----:B------:R-:W-:-:S02]  /*55f0*/  PRMT R239, R172, 0x7632, R239 ;  /* 0x00007632acef7816 */ /* 0x000fc400000000ef */
[----:B------:R-:W-:Y:S01]  /*5600*/  SHF.L.U32 R243, R172, 0x10, RZ ;  /* 0x00000010acf37819 */ /* 0x000fe200000006ff */
[----:B------:R-:W-:Y:S01]  /*5610*/  FFMA.FTZ R177, R242, UR24, R177 ;  /* 0x00000018f2b17c23 */ /* 0x000fe200080100b1 */
[----:B------:R-:W-:Y:S01]  /*5620*/  FFMA.FTZ R242, R179, UR24, R178 ;  /* 0x00000018b3f27c23 */ /* 0x000fe200080100b2 */
[----:B------:R-:W-:Y:S01]  /*5630*/  FFMA.FTZ R179, R230, UR4, R176 ;  /* 0x00000004e6b37c23 */ /* 0x000fe200080100b0 */
[----:B------:R-:W-:Y:S01]  /*5640*/  PRMT R178, R154, 0x7632, R178 ;  /* 0x000076329ab27816 */ /* 0x000fe200000000b2 */
[----:B------:R-:W-:Y:S01]  /*5650*/  FMUL.FTZ R172, R177, UR12 ;  /* 0x0000000cb1ac7c20 */ /* 0x000fe20008410000 */
[----:B------:R-:W-:Y:S01]  /*5660*/  FMUL.FTZ R242, R242, UR12 ;  /* 0x0000000cf2f27c20 */ /* 0x000fe20008410000 */
[--C-:B------:R-:W-:Y:S01]  /*5670*/  FADD.FTZ R241, R228, -R179.reuse ;  /* 0x800000b3e4f17221 */ /* 0x100fe20000010000 */
[----:B------:R-:W-:Y:S02]  /*5680*/  PRMT R179, R155, 0x7632, R179 ;  /* 0x000076329bb37816 */ /* 0x000fe400000000b3 */
[----:B------:R-:W-:-:S02]  /*5690*/  SHF.L.U32 R178, R178, 0x10, RZ ;  /* 0x00000010b2b27819 */ /* 0x000fc400000006ff */
[----:B------:R-:W-:-:S03]  /*56a0*/  SHF.L.U32 R179, R179, 0x10, RZ ;  /* 0x00000010b3b37819 */ /* 0x000fc600000006ff */
[----:B------:R-:W-:Y:S02]  /*56b0*/  FFMA.FTZ R241, R241, UR24, R178 ;  /* 0x00000018f1f17c23 */ /* 0x000fe400080100b2 */
[----:B------:R-:W-:Y:S01]  /*56c0*/  FFMA.FTZ R178, R244, UR24, R179 ;  /* 0x00000018f4b27c23 */ /* 0x000fe200080100b3 */
[----:B------:R-:W-:-:S03]  /*56d0*/  FFMA.FTZ R179, R3, UR4, R176 ;  /* 0x0000000403b37c23 */ /* 0x000fc600080100b0 */
[----:B------:R-:W-:Y:S01]  /*56e0*/  FMUL.FTZ R178, R178, UR12 ;  /* 0x0000000cb2b27c20 */ /* 0x000fe20008410000 */
[----:B------:R-:W-:Y:S01]  /*56f0*/  FADD.FTZ R244, R20, -R179 ;  /* 0x800000b314f47221 */ /* 0x000fe20000010000 */
[----:B------:R-:W-:-:S05]  /*5700*/  SHF.L.U32 R179, R152, 0x10, RZ ;  /* 0x0000001098b37819 */ /* 0x000fca00000006ff */
[----:B------:R-:W-:Y:S01]  /*5710*/  FFMA.FTZ R179, R244, UR24, R179 ;  /* 0x00000018f4b37c23 */ /* 0x000fe200080100b3 */
[----:B------:R-:W-:-:S03]  /*5720*/  SHF.L.U32 R244, R239, 0x10, RZ ;  /* 0x00000010eff47819 */ /* 0x000fc600000006ff */
[----:B------:R-:W-:Y:S02]  /*5730*/  FMUL.FTZ R179, R179, UR12 ;  /* 0x0000000cb3b37c20 */ /* 0x000fe40008410000 */
[----:B------:R-:W-:Y:S02]  /*5740*/  FFMA.FTZ R177, R172, R244, R117 ;  /* 0x000000f4acb17223 */ /* 0x000fe40000010075 */
[----:B------:R-:W-:Y:S01]  /*5750*/  FFMA.FTZ R239, R179, R243, R116 ;  /* 0x000000f3b3ef7223 */ /* 0x000fe20000010074 */
[----:B------:R-:W-:-:S04]  /*5760*/  FFMA.FTZ R116, R19, UR4, R176 ;  /* 0x0000000413747c23 */ /* 0x000fc800080100b0 */
[----:B------:R-:W-:Y:S01]  /*5770*/  FADD.FTZ R117, R17, -R116 ;  /* 0x8000007411757221 */ /* 0x000fe20000010000 */
[----:B------:R-:W-:-:S05]  /*5780*/  SHF.L.U32 R116, R153, 0x10, RZ ;  /* 0x0000001099747819 */ /* 0x000fca00000006ff */
[----:B------:R-:W-:Y:S01]  /*5790*/  FFMA.FTZ R116, R117, UR24, R116 ;  /* 0x0000001875747c23 */ /* 0x000fe20008010074 */
[C---:B------:R-:W-:Y:S02]  /*57a0*/  PRMT R117, R173.reuse, 0x7632, R117 ;  /* 0x00007632ad757816 */ /* 0x040fe40000000075 */
[----:B------:R-:W-:Y:S02]  /*57b0*/  SHF.L.U32 R173, R173, 0x10, RZ ;  /* 0x00000010adad7819 */ /* 0x000fe400000006ff */
[----:B------:R-:W-:Y:S01]  /*57c0*/  SHF.L.U32 R243, R117, 0x10, RZ ;  /* 0x0000001075f37819 */ /* 0x000fe200000006ff */
[----:B------:R-:W-:Y:S01]  /*57d0*/  FMUL.FTZ R117, R116, UR12 ;  /* 0x0000000c74757c20 */ /* 0x000fe20008410000 */
[----:B------:R-:W-:-:S03]  /*57e0*/  FFMA.FTZ R116, R201, UR4, R176 ;  /* 0x00000004c9747c23 */ /* 0x000fc600080100b0 */
[----:B------:R-:W-:Y:S01]  /*57f0*/  FFMA.FTZ R118, R117, R173, R118 ;  /* 0x000000ad75767223 */ /* 0x000fe20000010076 */
[----:B------:R-:W-:Y:S01]  /*5800*/  FADD.FTZ R173, R199, -R116 ;  /* 0x80000074c7ad7221 */ /* 0x000fe20000010000 */
[----:B------:R-:W-:Y:S01]  /*5810*/  SHF.L.U32 R116, R154, 0x10, RZ ;  /* 0x000000109a747819 */ /* 0x000fe200000006ff */
[----:B------:R-:W-:-:S04]  /*5820*/  FFMA.FTZ R119, R242, R243, R119 ;  /* 0x000000f3f2777223 */ /* 0x000fc80000010077 */
[----:B------:R-:W-:Y:S01]  /*5830*/  FFMA.FTZ R116, R173, UR24, R116 ;  /* 0x00000018ad747c23 */ /* 0x000fe20008010074 */
[C---:B------:R-:W-:Y:S02]  /*5840*/  PRMT R173, R174.reuse, 0x7632, R173 ;  /* 0x00007632aead7816 */ /* 0x040fe400000000ad */
[----:B------:R-:W-:Y:S02]  /*5850*/  SHF.L.U32 R174, R174, 0x10, RZ ;  /* 0x00000010aeae7819 */ /* 0x000fe400000006ff */
[----:B------:R-:W-:Y:S01]  /*5860*/  SHF.L.U32 R243, R173, 0x10, RZ ;  /* 0x00000010adf37819 */ /* 0x000fe200000006ff */
[----:B------:R-:W-:Y:S01]  /*5870*/  FMUL.FTZ R173, R116, UR12 ;  /* 0x0000000c74ad7c20 */ /* 0x000fe20008410000 */
[----:B------:R-:W-:Y:S01]  /*5880*/  FMUL.FTZ R116, R241, UR12 ;  /* 0x0000000cf1747c20 */ /* 0x000fe20008410000 */
[----:B------:R-:W-:Y:S02]  /*5890*/  FFMA.FTZ R241, R227, UR4, R176 ;  /* 0x00000004e3f17c23 */ /* 0x000fe400080100b0 */
[----:B------:R-:W-:Y:S01]  /*58a0*/  FFMA.FTZ R120, R173, R174, R120 ;  /* 0x000000aead787223 */ /* 0x000fe20000010078 */
[----:B------:R-:W-:Y:S01]  /*58b0*/  SHF.L.U32 R174, R155, 0x10, RZ ;  /* 0x000000109bae7819 */ /* 0x000fe200000006ff */
[----:B------:R-:W-:Y:S01]  /*58c0*/  FADD.FTZ R241, R226, -R241 ;  /* 0x800000f1e2f17221 */ /* 0x000fe20000010000 */
[----:B------:R-:W-:Y:S01]  /*58d0*/  FFMA.FTZ R121, R116, R243, R121 ;  /* 0x000000f374797223 */ /* 0x000fe20000010079 */
[----:B------:R-:W-:-:S02]  /*58e0*/  SHF.L.U32 R243, R175, 0x10, RZ ;  /* 0x00000010aff37819 */ /* 0x000fc400000006ff */
[----:B------:R-:W-:Y:S01]  /*58f0*/  FFMA.FTZ R174, R241, UR24, R174 ;  /* 0x00000018f1ae7c23 */ /* 0x000fe200080100ae */
[----:B------:R-:W-:-:S03]  /*5900*/  PRMT R241, R175, 0x7632, R241 ;  /* 0x00007632aff17816 */ /* 0x000fc600000000f1 */
[----:B------:R-:W-:Y:S01]  /*5910*/  FMUL.FTZ R175, R174, UR12 ;  /* 0x0000000caeaf7c20 */ /* 0x000fe20008410000 */
[----:B------:R-:W-:Y:S02]  /*5920*/  SHF.L.U32 R241, R241, 0x10, RZ ;  /* 0x00000010f1f17819 */ /* 0x000fe400000006ff */
[----:B------:R-:W-:Y:S01]  /*5930*/  SHF.L.U32 R174, R35, 0x10, RZ ;  /* 0x0000001023ae7819 */ /* 0x000fe200000006ff */
[----:B------:R-:W-:Y:S01]  /*5940*/  FFMA.FTZ R122, R175, R243, R122 ;  /* 0x000000f3af7a7223 */ /* 0x000fe2000001007a */
[----:B------:R-:W-:Y:S01]  /*5950*/  SHF.L.U32 R243, R190, 0x10, RZ ;  /* 0x00000010bef37819 */ /* 0x000fe200000006ff */
[----:B------:R-:W-:Y:S01]  /*5960*/  FFMA.FTZ R123, R178, R241, R123 ;  /* 0x000000f1b27b7223 */ /* 0x000fe2000001007b */
[----:B------:R-:W-:Y:S01]  /*5970*/  SHF.L.U32 R241, R192, 0x10, RZ ;  /* 0x00000010c0f17819 */ /* 0x000fe200000006ff */
[----:B------:R-:W-:Y:S01]  /*5980*/  FMUL.FTZ R175, R174, R175 ;  /* 0x000000afaeaf7220 */ /* 0x000fe20000410000 */
[----:B------:R-:W-:Y:S01]  /*5990*/  SHF.L.U32 R174, R34, 0x10, RZ ;  /* 0x0000001022ae7819 */ /* 0x000fe200000006ff */
[----:B------:R-:W-:-:S02]  /*59a0*/  FMUL.FTZ R242, R243, R242 ;  /* 0x000000f2f3f27220 */ /* 0x000fc40000410000 */
[----:B------:R-:W-:Y:S01]  /*59b0*/  FMUL.FTZ R178, R241, R178 ;  /* 0x000000b2f1b27220 */ /* 0x000fe20000410000 */
[----:B------:R-:W-:Y:S01]  /*59c0*/  SHF.L.U32 R241, R191, 0x10, RZ ;  /* 0x00000010bff17819 */ /* 0x000fe200000006ff */
[----:B------:R-:W-:-:S03]  /*59d0*/  FMUL.FTZ R174, R174, R173 ;  /* 0x000000adaeae7220 */ /* 0x000fc60000410000 */
[----:B------:R-:W-:Y:S01]  /*59e0*/  F2FP.BF16.F32.PACK_AB R175, R178, R175 ;  /* 0x000000afb2af723e */ /* 0x000fe200000010ff */
[----:B------:R-:W-:Y:S01]  /*59f0*/  FMUL.FTZ R241, R241, R116 ;  /* 0x00000074f1f17220 */ /* 0x000fe20000410000 */
[----:B------:R-:W-:-:S04]  /*5a00*/  SHF.L.U32 R116, R33, 0x10, RZ ;  /* 0x0000001021747819 */ /* 0x000fc800000006ff */
[----:B------:R-:W-:Y:S01]  /*5a10*/  F2FP.BF16.F32.PACK_AB R174, R241, R174 ;  /* 0x000000aef1ae723e */ /* 0x000fe200000010ff */
[----:B------:R-:W-:Y:S01]  /*5a20*/  FMUL.FTZ R173, R116, R117 ;  /* 0x0000007574ad7220 */ /* 0x000fe20000410000 */
[----:B------:R-:W-:Y:S02]  /*5a30*/  SHF.L.U32 R116, R32, 0x10, RZ ;  /* 0x0000001020747819 */ /* 0x000fe400000006ff */
[----:B------:R-:W-:Y:S02]  /*5a40*/  SHF.L.U32 R117, R189, 0x10, RZ ;  /* 0x00000010bd757819 */ /* 0x000fe400000006ff */
[----:B------:R-:W-:Y:S01]  /*5a50*/  F2FP.BF16.F32.PACK_AB R173, R242, R173 ;  /* 0x000000adf2ad723e */ /* 0x000fe200000010ff */
[----:B------:R-:W-:Y:S02]  /*5a60*/  FMUL.FTZ R179, R116, R179 ;  /* 0x000000b374b37220 */ /* 0x000fe40000410000 */
[----:B------:R-:W-:-:S05]  /*5a70*/  FMUL.FTZ R172, R117, R172 ;  /* 0x000000ac75ac7220 */ /* 0x000fca0000410000 */
[----:B------:R-:W-:Y:S01]  /*5a80*/  F2FP.BF16.F32.PACK_AB R172, R172, R179 ;  /* 0x000000b3acac723e */ /* 0x000fe200000010ff */
[----:B------:R-:W-:Y:S06]  /*5a90*/  BRA `(.L_x_196) ;  /* 0x0000000400607947 */ /* 0x000fec0003800000 */
.L_x_195:
[C---:B-----5:R-:W-:Y:S01]  /*5aa0*/  PRMT R148, R155.reuse, 0x7632, R148 ;  /* 0x000076329b947816 */ /* 0x060fe20000000094 */
[--C-:B------:R-:W-:Y:S01]  /*5ab0*/  FFMA.FTZ R149, R240, UR4, R176.reuse ;  /* 0x00000004f0957c23 */ /* 0x100fe200080100b0 */
[--C-:B------:R-:W-:Y:S01]  /*5ac0*/  FFMA.FTZ R150, R232, UR4, R176.reuse ;  /* 0x00000004e8967c23 */ /* 0x100fe200080100b0 */
[----:B------:R-:W-:Y:S01]  /*5ad0*/  SHF.L.U32 R239, R155, 0x10, RZ ;  /* 0x000000109bef7819 */ /* 0x000fe200000006ff */
[----:B------:R-:W-:Y:S01]  /*5ae0*/  FFMA.FTZ R244, R201, UR4, R176 ;  /* 0x00000004c9f47c23 */ /* 0x000fe200080100b0 */
[----:B------:R-:W-:Y:S01]  /*5af0*/  SHF.L.U32 R148, R148, 0x10, RZ ;  /* 0x0000001094947819 */ /* 0x000fe200000006ff */
[----:B------:R-:W-:Y:S01]  /*5b00*/  FADD.FTZ R149, R238, -R149 ;  /* 0x80000095ee957221 */ /* 0x000fe20000010000 */
[----:B------:R-:W-:Y:S01]  /*5b10*/  SHF.L.U32 R243, R189, 0x10, RZ ;  /* 0x00000010bdf37819 */ /* 0x000fe200000006ff */
[----:B------:R-:W-:Y:S02]  /*5b20*/  FADD.FTZ R244, R199, -R244 ;  /* 0x800000f4c7f47221 */ /* 0x000fe40000010000 */
[----:B------:R-:W-:Y:S01]  /*5b30*/  FFMA.FTZ R151, R149, UR24, R148 ;  /* 0x0000001895977c23 */ /* 0x000fe20008010094 */
[----:B------:R-:W-:Y:S01]  /*5b40*/  FFMA.FTZ R149, R230, UR4, R176 ;  /* 0x00000004e6957c23 */ /* 0x000fe200080100b0 */
[----:B------:R-:W-:-:S03]  /*5b50*/  PRMT R148, R153, 0x7632, R148 ;  /* 0x0000763299947816 */ /* 0x000fc60000000094 */
[--C-:B------:R-:W-:Y:S01]  /*5b60*/  FADD.FTZ R177, R228, -R149.reuse ;  /* 0x80000095e4b17221 */ /* 0x100fe20000010000 */
[----:B------:R-:W-:Y:S02]  /*5b70*/  PRMT R149, R154, 0x7632, R149 ;  /* 0x000076329a957816 */ /* 0x000fe40000000095 */
[----:B------:R-:W-:Y:S02]  /*5b80*/  SHF.L.U32 R148, R148, 0x10, RZ ;  /* 0x0000001094947819 */ /* 0x000fe400000006ff */
[----:B------:R-:W-:Y:S01]  /*5b90*/  SHF.L.U32 R178, R149, 0x10, RZ ;  /* 0x0000001095b27819 */ /* 0x000fe200000006ff */
[----:B------:R-:W-:-:S04]  /*5ba0*/  FADD.FTZ R149, R229, -R150 ;  /* 0x80000096e5957221 */ /* 0x000fc80000010000 */
[----:B------:R-:W-:Y:S01]  /*5bb0*/  FFMA.FTZ R150, R177, UR24, R178 ;  /* 0x00000018b1967c23 */ /* 0x000fe200080100b2 */
[----:B------:R-:W-:Y:S01]  /*5bc0*/  FFMA.FTZ R177, R227, UR4, R176 ;  /* 0x00000004e3b17c23 */ /* 0x000fe200080100b0 */
[--C-:B------:R-:W-:Y:S01]  /*5bd0*/  FFMA.FTZ R149, R149, UR24, R148.reuse ;  /* 0x0000001895957c23 */ /* 0x100fe20008010094 */
[----:B------:R-:W-:Y:S02]  /*5be0*/  PRMT R148, R152, 0x7632, R148 ;  /* 0x0000763298947816 */ /* 0x000fe40000000094 */
[----:B------:R-:W-:Y:S01]  /*5bf0*/  FADD.FTZ R178, R226, -R177 ;  /* 0x800000b1e2b27221 */ /* 0x000fe20000010000 */
[----:B------:R-:W-:Y:S01]  /*5c00*/  FFMA.FTZ R177, R204, UR4, R176 ;  /* 0x00000004ccb17c23 */ /* 0x000fe200080100b0 */
[----:B------:R-:W-:Y:S02]  /*5c10*/  SHF.L.U32 R179, R148, 0x10, RZ ;  /* 0x0000001094b37819 */ /* 0x000fe400000006ff */
[----:B------:R-:W-:Y:S01]  /*5c20*/  FFMA.FTZ R242, R178, UR24, R239 ;  /* 0x00000018b2f27c23 */ /* 0x000fe200080100ef */
[--C-:B------:R-:W-:Y:S01]  /*5c30*/  FADD.FTZ R148, R202, -R177.reuse ;  /* 0x800000b1ca947221 */ /* 0x100fe20000010000 */
[----:B------:R-:W-:-:S02]  /*5c40*/  PRMT R177, R175, 0x7632, R177 ;  /* 0x00007632afb17816 */ /* 0x000fc400000000b1 */
[----:B------:R-:W-:Y:S01]  /*5c50*/  SHF.L.U32 R178, R175, 0x10, RZ ;  /* 0x00000010afb27819 */ /* 0x000fe200000006ff */
[----:B------:R-:W-:Y:S01]  /*5c60*/  FMUL.FTZ R175, R242, UR12 ;  /* 0x0000000cf2af7c20 */ /* 0x000fe20008410000 */
[----:B------:R-:W-:Y:S01]  /*5c70*/  SHF.L.U32 R177, R177, 0x10, RZ ;  /* 0x00000010b1b17819 */ /* 0x000fe200000006ff */
[----:B------:R-:W-:Y:S01]  /*5c80*/  FFMA.FTZ R148, R148, UR24, R179 ;  /* 0x0000001894947c23 */ /* 0x000fe200080100b3 */
[----:B------:R-:W-:Y:S01]  /*5c90*/  SHF.L.U32 R179, R154, 0x10, RZ ;  /* 0x000000109ab37819 */ /* 0x000fe200000006ff */
[----:B------:R-:W-:Y:S01]  /*5ca0*/  FFMA.FTZ R122, R175, R178, R122 ;  /* 0x000000b2af7a7223 */ /* 0x000fe2000001007a */
[C---:B------:R-:W-:Y:S01]  /*5cb0*/  FMUL.FTZ R178, R151.reuse, UR12 ;  /* 0x0000000c97b27c20 */ /* 0x040fe20008410000 */
[----:B------:R-:W-:Y:S01]  /*5cc0*/  F2FP.BF16.F32.PACK_AB R151, R151, R242 ;  /* 0x000000f29797723e */ /* 0x000fe200000010ff */
[----:B------:R-:W-:Y:S01]  /*5cd0*/  FFMA.FTZ R242, R19, UR4, R176 ;  /* 0x0000000413f27c23 */ /* 0x000fe200080100b0 */
[----:B------:R-:W-:Y:S01]  /*5ce0*/  FFMA.FTZ R179, R244, UR24, R179 ;  /* 0x00000018f4b37c23 */ /* 0x000fe200080100b3 */
[----:B------:R-:W-:Y:S01]  /*5cf0*/  FFMA.FTZ R123, R178, R177, R123 ;  /* 0x000000b1b27b7223 */ /* 0x000fe2000001007b */
[----:B------:R-:W-:Y:S01]  /*5d00*/  SHF.L.U32 R177, R153, 0x10, RZ ;  /* 0x0000001099b17819 */ /* 0x000fe200000006ff */
[----:B------:R-:W-:Y:S01]  /*5d10*/  FADD.FTZ R242, R17, -R242 ;  /* 0x800000f211f27221 */ /* 0x000fe20000010000 */
[----:B------:R-:W-:-:S02]  /*5d20*/  PRMT R239, R174, 0x7632, R239 ;  /* 0x00007632aeef7816 */ /* 0x000fc400000000ef */
[----:B------:R-:W-:Y:S01]  /*5d30*/  SHF.L.U32 R174, R174, 0x10, RZ ;  /* 0x00000010aeae7819 */ /* 0x000fe200000006ff */
[----:B------:R-:W-:Y:S01]  /*5d40*/  FFMA.FTZ R244, R242, UR24, R177 ;  /* 0x00000018f2f47c23 */ /* 0x000fe200080100b1 */
[----:B------:R-:W-:Y:S01]  /*5d50*/  FMUL.FTZ R177, R179, UR12 ;  /* 0x0000000cb3b17c20 */ /* 0x000fe20008410000 */
[----:B------:R-:W-:Y:S01]  /*5d60*/  FMUL.FTZ R242, R149, UR12 ;  /* 0x0000000c95f27c20 */ /* 0x000fe20008410000 */
[----:B------:R-:W-:Y:S01]  /*5d70*/  SHF.L.U32 R239, R239, 0x10, RZ ;  /* 0x00000010efef7819 */ /* 0x000fe200000006ff */
[----:B------:R-:W-:Y:S01]  /*5d80*/  FMUL.FTZ R241, R244, UR12 ;  /* 0x0000000cf4f17c20 */ /* 0x000fe20008410000 */
[----:B------:R-:W-:Y:S01]  /*5d90*/  FFMA.FTZ R120, R177, R174, R120 ;  /* 0x000000aeb1787223 */ /* 0x000fe20000010078 */
[C---:B------:R-:W-:Y:S01]  /*5da0*/  FMUL.FTZ R174, R150.reuse, UR12 ;  /* 0x0000000c96ae7c20 */ /* 0x040fe20008410000 */
[----:B------:R-:W-:Y:S02]  /*5db0*/  F2FP.BF16.F32.PACK_AB R150, R150, R179 ;  /* 0x000000b39696723e */ /* 0x000fe400000010ff */
[C---:B------:R-:W-:Y:S01]  /*5dc0*/  PRMT R179, R173.reuse, 0x7632, R179 ;  /* 0x00007632adb37816 */ /* 0x040fe200000000b3 */
[----:B------:R-:W-:Y:S01]  /*5dd0*/  FFMA.FTZ R121, R174, R239, R121 ;  /* 0x000000efae797223 */ /* 0x000fe20000010079 */
[----:B------:R-:W-:-:S02]  /*5de0*/  SHF.L.U32 R173, R173, 0x10, RZ ;  /* 0x00000010adad7819 */ /* 0x000fc400000006ff */
[----:B------:R-:W-:Y:S02]  /*5df0*/  F2FP.BF16.F32.PACK_AB R149, R149, R244 ;  /* 0x000000f49595723e */ /* 0x000fe400000010ff */
[----:B------:R-:W-:Y:S01]  /*5e00*/  SHF.L.U32 R244, R152, 0x10, RZ ;  /* 0x0000001098f47819 */ /* 0x000fe200000006ff */
[----:B------:R-:W-:Y:S01]  /*5e10*/  FFMA.FTZ R118, R241, R173, R118 ;  /* 0x000000adf1767223 */ /* 0x000fe20000010076 */
[----:B------:R-:W-:Y:S01]  /*5e20*/  FFMA.FTZ R173, R3, UR4, R176 ;  /* 0x0000000403ad7c23 */ /* 0x000fe200080100b0 */
[----:B------:R-:W-:Y:S02]  /*5e30*/  SHF.L.U32 R179, R179, 0x10, RZ ;  /* 0x00000010b3b37819 */ /* 0x000fe400000006ff */
[----:B------:R-:W-:Y:S01]  /*5e40*/  SHF.L.U32 R239, R191, 0x10, RZ ;  /* 0x00000010bfef7819 */ /* 0x000fe200000006ff */
[----:B------:R-:W-:Y:S02]  /*5e50*/  FADD.FTZ R173, R20, -R173 ;  /* 0x800000ad14ad7221 */ /* 0x000fe40000010000 */
[----:B------:R-:W-:Y:S01]  /*5e60*/  FFMA.FTZ R119, R242, R179, R119 ;  /* 0x000000b3f2777223 */ /* 0x000fe20000010077 */
[----:B------:R-:W-:Y:S01]  /*5e70*/  SHF.L.U32 R179, R192, 0x10, RZ ;  /* 0x00000010c0b37819 */ /* 0x000fe200000006ff */
[----:B------:R-:W-:Y:S01]  /*5e80*/  FFMA.FTZ R173, R173, UR24, R244 ;  /* 0x00000018adad7c23 */ /* 0x000fe200080100f4 */
[----:B------:R-:W-:Y:S01]  /*5e90*/  SHF.L.U32 R244, R35, 0x10, RZ ;  /* 0x0000001023f47819 */ /* 0x000fe200000006ff */
[----:B------:R-:W-:Y:S01]  /*5ea0*/  FMUL.FTZ R174, R239, R174 ;  /* 0x000000aeefae7220 */ /* 0x000fe20000410000 */
[C---:B------:R-:W-:Y:S01]  /*5eb0*/  SHF.L.U32 R239, R172.reuse, 0x10, RZ ;  /* 0x00000010acef7819 */ /* 0x040fe200000006ff */
[----:B------:R-:W-:Y:S01]  /*5ec0*/  FMUL.FTZ R178, R179, R178 ;  /* 0x000000b2b3b27220 */ /* 0x000fe20000410000 */
[----:B------:R-:W-:Y:S01]  /*5ed0*/  PRMT R172, R172, 0x7632, R172 ;  /* 0x00007632acac7816 */ /* 0x000fe200000000ac */
[----:B------:R-:W-:Y:S01]  /*5ee0*/  FMUL.FTZ R175, R244, R175 ;  /* 0x000000aff4af7220 */ /* 0x000fe20000410000 */
[----:B------:R-:W-:-:S02]  /*5ef0*/  SHF.L.U32 R244, R34, 0x10, RZ ;  /* 0x0000001022f47819 */ /* 0x000fc400000006ff */
[----:B------:R-:W-:Y:S02]  /*5f00*/  SHF.L.U32 R172, R172, 0x10, RZ ;  /* 0x00000010acac7819 */ /* 0x000fe400000006ff */
[----:B------:R-:W-:Y:S01]  /*5f10*/  F2FP.BF16.F32.PACK_AB R175, R178, R175 ;  /* 0x000000afb2af723e */ /* 0x000fe200000010ff */
[----:B------:R-:W-:Y:S01]  /*5f20*/  FMUL.FTZ R179, R244, R177 ;  /* 0x000000b1f4b37220 */ /* 0x000fe20000410000 */
[----:B------:R-:W-:Y:S02]  /*5f30*/  SHF.L.U32 R177, R190, 0x10, RZ ;  /* 0x00000010beb17819 */ /* 0x000fe400000006ff */
[----:B------:R-:W-:Y:S02]  /*5f40*/  SHF.L.U32 R244, R33, 0x10, RZ ;  /* 0x0000001021f47819 */ /* 0x000fe400000006ff */
[----:B------:R-:W-:Y:S01]  /*5f50*/  F2FP.BF16.F32.PACK_AB R174, R174, R179 ;  /* 0x000000b3aeae723e */ /* 0x000fe200000010ff */
[----:B------:R-:W-:Y:S01]  /*5f60*/  FMUL.FTZ R242, R177, R242 ;  /* 0x000000f2b1f27220 */ /* 0x000fe20000410000 */
[----:B------:R-:W-:Y:S01]  /*5f70*/  FMUL.FTZ R177, R173, UR12 ;  /* 0x0000000cadb17c20 */ /* 0x000fe20008410000 */
[----:B------:R-:W-:Y:S01]  /*5f80*/  FMUL.FTZ R241, R244, R241 ;  /* 0x000000f1f4f17220 */ /* 0x000fe20000410000 */
[----:B------:R-:W-:-:S02]  /*5f90*/  SHF.L.U32 R244, R32, 0x10, RZ ;  /* 0x0000001020f47819 */ /* 0x000fc400000006ff */
[----:B------:R-:W-:Y:S01]  /*5fa0*/  FFMA.FTZ R239, R177, R239, R116 ;  /* 0x000000efb1ef7223 */ /* 0x000fe20000010074 */
[C---:B------:R-:W-:Y:S01]  /*5fb0*/  FMUL.FTZ R116, R148.reuse, UR12 ;  /* 0x0000000c94747c20 */ /* 0x040fe20008410000 */
[----:B------:R-:W-:Y:S01]  /*5fc0*/  F2FP.BF16.F32.PACK_AB R148, R148, R173 ;  /* 0x000000ad9494723e */ /* 0x000fe200000010ff */
[----:B------:R-:W-:Y:S01]  /*5fd0*/  FMUL.FTZ R244, R244, R177 ;  /* 0x000000b1f4f47220 */ /* 0x000fe20000410000 */
[----:B------:R-:W-:Y:S01]  /*5fe0*/  F2FP.BF16.F32.PACK_AB R173, R242, R241 ;  /* 0x000000f1f2ad723e */ /* 0x000fe200000010ff */
[----:B------:R-:W-:Y:S01]  /*5ff0*/  FMUL.FTZ R243, R243, R116 ;  /* 0x00000074f3f37220 */ /* 0x000fe20000410000 */
[----:B------:R-:W-:-:S04]  /*6000*/  FFMA.FTZ R177, R116, R172, R117 ;  /* 0x000000ac74b17223 */ /* 0x000fc80000010075 */
[----:B------:R-:W-:-:S07]  /*6010*/  F2FP.BF16.F32.PACK_AB R172, R243, R244 ;  /* 0x000000f4f3ac723e */ /* 0x000fce00000010ff */
.L_x_196:
[----:B------:R-:W-:Y:S01]  /*6020*/  ISETP.NE.U32.AND P0, PT, RZ, UR20, PT ;  /* 0x00000014ff007c0c */ /* 0x000fe2000bf05070 */
[----:B------:R-:W0:Y:S03]  /*6030*/  LDC.64 R116, c[0x0][0x468] ;  /* 0x00011a00ff747b82 */ /* 0x000e260000000a00 */
[----:B------:R-:W-:-:S13]  /*6040*/  ISETP.NE.AND.EX P0, PT, RZ, UR21, PT, P0 ;  /* 0x00000015ff007c0c */ /* 0x000fda000bf05300 */
[----:B------:R-:W1:Y:S01]  /*6050*/  @P0 LDC.64 R178, c[0x0][0x478] ;  /* 0x00011e00ffb20b82 */ /* 0x000e620000000a00 */
[C---:B0-----:R-:W-:Y:S01]  /*6060*/  IMAD.WIDE.U32 R242, R194.reuse, 0x10, R116 ;  /* 0x00000010c2f27825 */ /* 0x041fe200078e0074 */
[----:B------:R-:W-:Y:S02]  /*6070*/  MOV R116, R239 ;  /* 0x000000ef00747202 */ /* 0x000fe40000000f00 */
[----:B------:R-:W-:Y:S01]  /*6080*/  MOV R117, R177 ;  /* 0x000000b100757202 */ /* 0x000fe20000000f00 */
[C---:B-1----:R-:W-:Y:S01]  /*6090*/  @P0 IMAD.WIDE.U32 R178, R194.reuse, 0x10, R178 ;  /* 0x00000010c2b20825 */ /* 0x042fe200078e00b2 */
[----:B------:R-:W-:-:S04]  /*60a0*/  IADD3 R194, PT, PT, R194, 0x80, RZ ;  /* 0x00000080c2c27810 */ /* 0x000fc80007ffe0ff */
[----:B------:R0:W-:Y:S04]  /*60b0*/  @P0 STG.E.128 desc[UR14][R178.64], R148 ;  /* 0x00000094b2000986 */ /* 0x0001e8000c101d0e */
[----:B------:R0:W-:Y:S02]  /*60c0*/  STG.E.128 desc[UR14][R242.64], R172 ;  /* 0x000000acf2007986 */ /* 0x0001e4000c101d0e */
.L_x_194:
[----:B------:R-:W-:Y:S05]  /*60d0*/  BSYNC.RECONVERGENT B1 ;  /* 0x0000000000017941 */ /* 0x000fea0003800200 */
.L_x_193:
        /* <DEDUP_REMOVED lines=8> */
[----:B-----5:R-:W-:Y:S01]  /*6160*/  PRMT R148, R27, 0x7632, R148 ;  /* 0x000076321b947816 */ /* 0x020fe20000000094 */
[----:B------:R-:W-:Y:S01]  /*6170*/  FFMA.FTZ R150, R200, UR4, R176 ;  /* 0x00000004c8967c23 */ /* 0x000fe200080100b0 */
[----:B------:R-:W-:Y:S02]  /*6180*/  PRMT R149, R26, 0x7632, R149 ;  /* 0x000076321a957816 */ /* 0x000fe40000000095 */
[----:B------:R-:W-:Y:S01]  /*6190*/  SHF.L.U32 R148, R148, 0x10, RZ ;  /* 0x0000001094947819 */ /* 0x000fe200000006ff */
[----:B------:R-:W-:Y:S01]  /*61a0*/  FADD.FTZ R151, R197, -R150 ;  /* 0x80000096c5977221 */ /* 0x000fe20000010000 */
[----:B------:R-:W-:Y:S01]  /*61b0*/  FFMA.FTZ R150, R16, UR4, R176 ;  /* 0x0000000410967c23 */ /* 0x000fe200080100b0 */
[----:B------:R-:W-:Y:S02]  /*61c0*/  SHF.L.U32 R149, R149, 0x10, RZ ;  /* 0x0000001095957819 */ /* 0x000fe400000006ff */
[----:B------:R-:W-:Y:S01]  /*61d0*/  FFMA.FTZ R151, R151, UR24, R148 ;  /* 0x0000001897977c23 */ /* 0x000fe20008010094 */
[----:B------:R-:W-:Y:S01]  /*61e0*/  FFMA.FTZ R148, R14, UR4, R176 ;  /* 0x000000040e947c23 */ /* 0x000fe200080100b0 */
[----:B------:R-:W-:Y:S01]  /*61f0*/  FADD.FTZ R177, R13, -R150 ;  /* 0x800000960db17221 */ /* 0x000fe20000010000 */
[----:B------:R-:W-:-:S02]  /*6200*/  SHF.L.U32 R244, R25, 0x10, RZ ;  /* 0x0000001019f47819 */ /* 0x000fc400000006ff */
[--C-:B------:R-:W-:Y:S01]  /*6210*/  FADD.FTZ R178, R11, -R148.reuse ;  /* 0x800000940bb27221 */ /* 0x100fe20000010000 */
[----:B------:R-:W-:Y:S02]  /*6220*/  PRMT R148, R25, 0x7632, R148 ;  /* 0x0000763219947816 */ /* 0x000fe40000000094 */
[----:B------:R-:W-:Y:S01]  /*6230*/  SHF.L.U32 R243, R185, 0x10, RZ ;  /* 0x00000010b9f37819 */ /* 0x000fe200000006ff */
[----:B------:R-:W-:Y:S01]  /*6240*/  FFMA.FTZ R150, R178, UR24, R149 ;  /* 0x00000018b2967c23 */ /* 0x000fe20008010095 */
[----:B------:R-:W-:Y:S01]  /*6250*/  SHF.L.U32 R148, R148, 0x10, RZ ;  /* 0x0000001094947819 */ /* 0x000fe200000006ff */
[----:B------:R-:W-:-:S04]  /*6260*/  FFMA.FTZ R178, R18, UR4, R176 ;  /* 0x0000000412b27c23 */ /* 0x000fc800080100b0 */
[----:B------:R-:W-:Y:S01]  /*6270*/  FFMA.FTZ R149, R177, UR24, R148 ;  /* 0x00000018b1957c23 */ /* 0x000fe20008010094 */
[----:B------:R-:W-:Y:S01]  /*6280*/  FFMA.FTZ R177, R237, UR4, R176 ;  /* 0x00000004edb17c23 */ /* 0x000fe200080100b0 */
[----:B------:R-:W-:Y:S01]  /*6290*/  FADD.FTZ R179, R15, -R178 ;  /* 0x800000b20fb37221 */ /* 0x000fe20000010000 */
[----:B------:R-:W-:Y:S01]  /*62a0*/  SHF.L.U32 R178, R175, 0x10, RZ ;  /* 0x00000010afb27819 */ /* 0x000fe200000006ff */
[----:B------:R-:W-:Y:S01]  /*62b0*/  FMUL.FTZ R246, R149, UR12 ;  /* 0x0000000c95f67c20 */ /* 0x000fe20008410000 */
[----:B------:R-:W-:Y:S01]  /*62c0*/  FADD.FTZ R242, R236, -R177 ;  /* 0x800000b1ecf27221 */ /* 0x000fe20000010000 */
[----:B------:R-:W-:Y:S02]  /*62d0*/  SHF.L.U32 R177, R27, 0x10, RZ ;  /* 0x000000101bb17819 */ /* 0x000fe400000006ff */
[----:B------:R-:W-:-:S03]  /*62e0*/  PRMT R148, R24, 0x7632, R148 ;  /* 0x0000763218947816 */ /* 0x000fc60000000094 */
[--C-:B------:R-:W-:Y:S01]  /*62f0*/  FFMA.FTZ R242, R242, UR24, R177.reuse ;  /* 0x00000018f2f27c23 */ /* 0x100fe200080100b1 */
[----:B------:R-:W-:Y:S02]  /*6300*/  PRMT R177, R175, 0x7632, R177 ;  /* 0x00007632afb17816 */ /* 0x000fe400000000b1 */
[----:B------:R-:W-:Y:S01]  /*6310*/  SHF.L.U32 R148, R148, 0x10, RZ ;  /* 0x0000001094947819 */ /* 0x000fe200000006ff */
[----:B------:R-:W-:Y:S01]  /*6320*/  FMUL.FTZ R175, R242, UR12 ;  /* 0x0000000cf2af7c20 */ /* 0x000fe20008410000 */
[----:B------:R-:W-:-:S03]  /*6330*/  SHF.L.U32 R177, R177, 0x10, RZ ;  /* 0x00000010b1b17819 */ /* 0x000fc600000006ff */
[----:B------:R-:W-:Y:S01]  /*6340*/  FFMA.FTZ R130, R175, R178, R130 ;  /* 0x000000b2af827223 */ /* 0x000fe20000010082 */
[----:B------:R-:W-:Y:S01]  /*6350*/  FMUL.FTZ R178, R151, UR12 ;  /* 0x0000000c97b27c20 */ /* 0x000fe20008410000 */
[----:B------:R-:W-:Y:S01]  /*6360*/  FFMA.FTZ R148, R179, UR24, R148 ;  /* 0x00000018b3947c23 */ /* 0x000fe20008010094 */
[--C-:B------:R-:W-:Y:S01]  /*6370*/  FFMA.FTZ R179, R225, UR4, R176.reuse ;  /* 0x00000004e1b37c23 */ /* 0x100fe200080100b0 */
[----:B------:R-:W-:Y:S01]  /*6380*/  F2FP.BF16.F32.PACK_AB R151, R151, R242 ;  /* 0x000000f29797723e */ /* 0x000fe200000010ff */
[----:B------:R-:W-:Y:S01]  /*6390*/  FFMA.FTZ R131, R178, R177, R131 ;  /* 0x000000b1b2837223 */ /* 0x000fe20000010083 */
[----:B------:R-:W-:Y:S01]  /*63a0*/  FFMA.FTZ R177, R215, UR4, R176 ;  /* 0x00000004d7b17c23 */ /* 0x000fe200080100b0 */
[----:B------:R-:W-:-:S03]  /*63b0*/  FADD.FTZ R242, R224, -R179 ;  /* 0x800000b3e0f27221 */ /* 0x000fc60000010000 */
[----:B------:R-:W-:Y:S01]  /*63c0*/  FADD.FTZ R239, R214, -R177 ;  /* 0x800000b1d6ef7221 */ /* 0x000fe20000010000 */
[----:B------:R-:W-:-:S03]  /*63d0*/  SHF.L.U32 R177, R26, 0x10, RZ ;  /* 0x000000101ab17819 */ /* 0x000fc600000006ff */
[----:B------:R-:W-:Y:S01]  /*63e0*/  FFMA.FTZ R244, R239, UR24, R244 ;  /* 0x00000018eff47c23 */ /* 0x000fe200080100f4 */
[----:B------:R-:W-:Y:S01]  /*63f0*/  PRMT R239, R174, 0x7632, R239 ;  /* 0x00007632aeef7816 */ /* 0x000fe200000000ef */
[----:B------:R-:W-:Y:S01]  /*6400*/  FFMA.FTZ R179, R242, UR24, R177 ;  /* 0x00000018f2b37c23 */ /* 0x000fe200080100b1 */
[----:B------:R-:W-:Y:S01]  /*6410*/  SHF.L.U32 R174, R174, 0x10, RZ ;  /* 0x00000010aeae7819 */ /* 0x000fe200000006ff */
[----:B------:R-:W-:Y:S01]  /*6420*/  FMUL.FTZ R241, R244, UR12 ;  /* 0x0000000cf4f17c20 */ /* 0x000fe20008410000 */
[C---:B------:R-:W-:Y:S01]  /*6430*/  FMUL.FTZ R242, R150.reuse, UR12 ;  /* 0x0000000c96f27c20 */ /* 0x040fe20008410000 */
[----:B------:R-:W-:Y:S01]  /*6440*/  FMUL.FTZ R177, R179, UR12 ;  /* 0x0000000cb3b17c20 */ /* 0x000fe20008410000 */
[----:B------:R-:W-:Y:S02]  /*6450*/  F2FP.BF16.F32.PACK_AB R150, R150, R179 ;  /* 0x000000b39696723e */ /* 0x000fe400000010ff */
[----:B------:R-:W-:Y:S01]  /*6460*/  SHF.L.U32 R179, R188, 0x10, RZ ;  /* 0x00000010bcb37819 */ /* 0x000fe200000006ff */
[----:B------:R-:W-:Y:S01]  /*6470*/  FFMA.FTZ R128, R177, R174, R128 ;  /* 0x000000aeb1807223 */ /* 0x000fe20000010080 */
[----:B------:R-:W-:-:S02]  /*6480*/  PRMT R174, R173, 0x7632, R174 ;  /* 0x00007632adae7816 */ /* 0x000fc400000000ae */
[----:B------:R-:W-:Y:S01]  /*6490*/  SHF.L.U32 R173, R173, 0x10, RZ ;  /* 0x00000010adad7819 */ /* 0x000fe200000006ff */
[----:B------:R-:W-:Y:S01]  /*64a0*/  FMUL.FTZ R178, R179, R178 ;  /* 0x000000b2b3b27220 */ /* 0x000fe20000410000 */
[----:B------:R-:W-:Y:S02]  /*64b0*/  SHF.L.U32 R174, R174, 0x10, RZ ;  /* 0x00000010aeae7819 */ /* 0x000fe400000006ff */
[----:B------:R-:W-:Y:S01]  /*64c0*/  SHF.L.U32 R239, R239, 0x10, RZ ;  /* 0x00000010efef7819 */ /* 0x000fe200000006ff */
[----:B------:R-:W-:Y:S01]  /*64d0*/  FFMA.FTZ R126, R241, R173, R126 ;  /* 0x000000adf17e7223 */ /* 0x000fe2000001007e */
[----:B------:R-:W-:Y:S01]  /*64e0*/  FFMA.FTZ R173, R207, UR4, R176 ;  /* 0x00000004cfad7c23 */ /* 0x000fe200080100b0 */
[----:B------:R-:W-:Y:S01]  /*64f0*/  FFMA.FTZ R127, R246, R174, R127 ;  /* 0x000000aef67f7223 */ /* 0x000fe2000001007f */
[----:B------:R-:W-:Y:S01]  /*6500*/  SHF.L.U32 R179, R187, 0x10, RZ ;  /* 0x00000010bbb37819 */ /* 0x000fe200000006ff */
[----:B------:R-:W-:Y:S01]  /*6510*/  FFMA.FTZ R129, R242, R239, R129 ;  /* 0x000000eff2817223 */ /* 0x000fe20000010081 */
[----:B------:R-:W-:Y:S01]  /*6520*/  FADD.FTZ R174, R206, -R173 ;  /* 0x800000adceae7221 */ /* 0x000fe20000010000 */
[----:B------:R-:W-:-:S02]  /*6530*/  SHF.L.U32 R173, R24, 0x10, RZ ;  /* 0x0000001018ad7819 */ /* 0x000fc400000006ff */
[----:B------:R-:W-:Y:S01]  /*6540*/  FMUL.FTZ R179, R179, R242 ;  /* 0x000000f2b3b37220 */ /* 0x000fe20000410000 */
[----:B------:R-:W-:Y:S02]  /*6550*/  SHF.L.U32 R242, R41, 0x10, RZ ;  /* 0x0000001029f27819 */ /* 0x000fe400000006ff */
[----:B------:R-:W-:Y:S01]  /*6560*/  FFMA.FTZ R173, R174, UR24, R173 ;  /* 0x00000018aead7c23 */ /* 0x000fe200080100ad */
[----:B------:R-:W-:Y:S02]  /*6570*/  SHF.L.U32 R174, R43, 0x10, RZ ;  /* 0x000000102bae7819 */ /* 0x000fe400000006ff */
[----:B------:R-:W-:Y:S01]  /*6580*/  FMUL.FTZ R241, R242, R241 ;  /* 0x000000f1f2f17220 */ /* 0x000fe20000410000 */
[----:B------:R-:W-:Y:S02]  /*6590*/  F2FP.BF16.F32.PACK_AB R149, R149, R244 ;  /* 0x000000f49595723e */ /* 0x000fe400000010ff */
[----:B------:R-:W-:Y:S01]  /*65a0*/  FMUL.FTZ R175, R174, R175 ;  /* 0x000000afaeaf7220 */ /* 0x000fe20000410000 */
[----:B------:R-:W-:-:S02]  /*65b0*/  SHF.L.U32 R174, R42, 0x10, RZ ;  /* 0x000000102aae7819 */ /* 0x000fc400000006ff */
[----:B------:R-:W-:Y:S02]  /*65c0*/  SHF.L.U32 R239, R172, 0x10, RZ ;  /* 0x00000010acef7819 */ /* 0x000fe400000006ff */
[----:B------:R-:W-:Y:S01]  /*65d0*/  SHF.L.U32 R244, R40, 0x10, RZ ;  /* 0x0000001028f47819 */ /* 0x000fe200000006ff */
[----:B------:R-:W-:Y:S01]  /*65e0*/  FMUL.FTZ R174, R174, R177 ;  /* 0x000000b1aeae7220 */ /* 0x000fe20000410000 */
[----:B------:R-:W-:Y:S02]  /*65f0*/  SHF.L.U32 R177, R186, 0x10, RZ ;  /* 0x00000010bab17819 */ /* 0x000fe400000006ff */
[----:B------:R-:W-:Y:S02]  /*6600*/  PRMT R172, R172, 0x7632, R172 ;  /* 0x00007632acac7816 */ /* 0x000fe400000000ac */
[----:B------:R-:W-:Y:S01]  /*6610*/  F2FP.BF16.F32.PACK_AB R175, R178, R175 ;  /* 0x000000afb2af723e */ /* 0x000fe200000010ff */
[----:B------:R-:W-:Y:S01]  /*6620*/  FMUL.FTZ R242, R177, R246 ;  /* 0x000000f6b1f27220 */ /* 0x000fe20000410000 */
[----:B------:R-:W-:Y:S01]  /*6630*/  FMUL.FTZ R177, R173, UR12 ;  /* 0x0000000cadb17c20 */ /* 0x000fe20008410000 */
[----:B------:R-:W-:-:S03]  /*6640*/  F2FP.BF16.F32.PACK_AB R174, R179, R174 ;  /* 0x000000aeb3ae723e */ /* 0x000fc600000010ff */
[----:B------:R-:W-:Y:S01]  /*6650*/  FFMA.FTZ R239, R177, R239, R124 ;  /* 0x000000efb1ef7223 */ /* 0x000fe2000001007c */
[----:B------:R-:W-:Y:S01]  /*6660*/  FMUL.FTZ R124, R244, R177 ;  /* 0x000000b1f47c7220 */ /* 0x000fe20000410000 */
[----:B------:R-:W-:Y:S01]  /*6670*/  SHF.L.U32 R177, R172, 0x10, RZ ;  /* 0x00000010acb17819 */ /* 0x000fe200000006ff */
[C---:B------:R-:W-:Y:S01]  /*6680*/  FMUL.FTZ R172, R148.reuse, UR12 ;  /* 0x0000000c94ac7c20 */ /* 0x040fe20008410000 */
[----:B------:R-:W-:Y:S02]  /*6690*/  F2FP.BF16.F32.PACK_AB R148, R148, R173 ;  /* 0x000000ad9494723e */ /* 0x000fe400000010ff */
[----:B------:R-:W-:Y:S01]  /*66a0*/  F2FP.BF16.F32.PACK_AB R173, R242, R241 ;  /* 0x000000f1f2ad723e */ /* 0x000fe200000010ff */
[----:B------:R-:W-:Y:S01]  /*66b0*/  FFMA.FTZ R177, R172, R177, R125 ;  /* 0x000000b1acb17223 */ /* 0x000fe2000001007d */
[----:B------:R-:W-:-:S05]  /*66c0*/  FMUL.FTZ R125, R243, R172 ;  /* 0x000000acf37d7220 */ /* 0x000fca0000410000 */
[----:B------:R-:W-:Y:S01]  /*66d0*/  F2FP.BF16.F32.PACK_AB R172, R125, R124 ;  /* 0x0000007c7dac723e */ /* 0x000fe200000010ff */
[----:B------:R-:W-:Y:S06]  /*66e0*/  BRA `(.L_x_200) ;  /* 0x0000000400507947 */ /* 0x000fec0003800000 */
.L_x_199:
[----:B-----5:R-:W-:Y:S01]  /*66f0*/  PRMT R177, R24, 0x7632, R177 ;  /* 0x0000763218b17816 */ /* 0x020fe200000000b1 */
[--C-:B------:R-:W-:Y:S01]  /*6700*/  FFMA.FTZ R178, R18, UR4, R176.reuse ;  /* 0x0000000412b27c23 */ /* 0x100fe200080100b0 */
[----:B------:R-:W-:Y:S01]  /*6710*/  PRMT R179, R25, 0x7632, R179 ;  /* 0x0000763219b37816 */ /* 0x000fe200000000b3 */
[----:B------:R-:W-:Y:S01]  /*6720*/  FFMA.FTZ R242, R16, UR4, R176 ;  /* 0x0000000410f27c23 */ /* 0x000fe200080100b0 */
[----:B------:R-:W-:Y:S01]  /*6730*/  SHF.L.U32 R177, R177, 0x10, RZ ;  /* 0x00000010b1b17819 */ /* 0x000fe200000006ff */
[----:B------:R-:W-:Y:S01]  /*6740*/  FADD.FTZ R178, R15, -R178 ;  /* 0x800000b20fb27221 */ /* 0x000fe20000010000 */
[----:B------:R-:W-:Y:S01]  /*6750*/  SHF.L.U32 R179, R179, 0x10, RZ ;  /* 0x00000010b3b37819 */ /* 0x000fe200000006ff */
[----:B------:R-:W-:Y:S01]  /*6760*/  FADD.FTZ R242, R13, -R242 ;  /* 0x800000f20df27221 */ /* 0x000fe20000010000 */
[--C-:B------:R-:W-:Y:S01]  /*6770*/  FFMA.FTZ R244, R200, UR4, R176.reuse ;  /* 0x00000004c8f47c23 */ /* 0x100fe200080100b0 */
[----:B------:R-:W-:Y:S01]  /*6780*/  FFMA.FTZ R177, R178, UR24, R177 ;  /* 0x00000018b2b17c23 */ /* 0x000fe200080100b1 */
[----:B------:R-:W-:Y:S01]  /*6790*/  FFMA.FTZ R178, R14, UR4, R176 ;  /* 0x000000040eb27c23 */ /* 0x000fe200080100b0 */
[--C-:B------:R-:W-:Y:S01]  /*67a0*/  FFMA.FTZ R242, R242, UR24, R179.reuse ;  /* 0x00000018f2f27c23 */ /* 0x100fe200080100b3 */
[----:B------:R-:W-:Y:S01]  /*67b0*/  PRMT R179, R27, 0x7632, R179 ;  /* 0x000076321bb37816 */ /* 0x000fe200000000b3 */
[----:B------:R-:W-:Y:S01]  /*67c0*/  FADD.FTZ R244, R197, -R244 ;  /* 0x800000f4c5f47221 */ /* 0x000fe20000010000 */
[--C-:B------:R-:W-:Y:S01]  /*67d0*/  FADD.FTZ R241, R11, -R178.reuse ;  /* 0x800000b20bf17221 */ /* 0x100fe20000010000 */
[----:B------:R-:W-:Y:S01]  /*67e0*/  PRMT R178, R26, 0x7632, R178 ;  /* 0x000076321ab27816 */ /* 0x000fe200000000b2 */
[----:B------:R-:W-:Y:S01]  /*67f0*/  FMUL.FTZ R242, R242, UR12 ;  /* 0x0000000cf2f27c20 */ /* 0x000fe20008410000 */
[----:B------:R-:W-:-:S02]  /*6800*/  SHF.L.U32 R179, R179, 0x10, RZ ;  /* 0x00000010b3b37819 */ /* 0x000fc400000006ff */
[----:B------:R-:W-:Y:S02]  /*6810*/  SHF.L.U32 R178, R178, 0x10, RZ ;  /* 0x00000010b2b27819 */ /* 0x000fe400000006ff */
[C---:B------:R-:W-:Y:S02]  /*6820*/  PRMT R239, R172.reuse, 0x7632, R239 ;  /* 0x00007632acef7816 */ /* 0x040fe400000000ef */
[----:B------:R-:W-:Y:S01]  /*6830*/  SHF.L.U32 R243, R172, 0x10, RZ ;  /* 0x00000010acf37819 */ /* 0x000fe200000006ff */
[----:B------:R-:W-:Y:S01]  /*6840*/  FFMA.FTZ R241, R241, UR24, R178 ;  /* 0x00000018f1f17c23 */ /* 0x000fe200080100b2 */
[----:B------:R-:W-:Y:S01]  /*6850*/  FFMA.FTZ R178, R244, UR24, R179 ;  /* 0x00000018f4b27c23 */ /* 0x000fe200080100b3 */
[----:B------:R-:W-:Y:S01]  /*6860*/  FFMA.FTZ R179, R207, UR4, R176 ;  /* 0x00000004cfb37c23 */ /* 0x000fe200080100b0 */
[----:B------:R-:W-:Y:S01]  /*6870*/  SHF.L.U32 R244, R24, 0x10, RZ ;  /* 0x0000001018f47819 */ /* 0x000fe200000006ff */
[----:B------:R-:W-:Y:S01]  /*6880*/  FMUL.FTZ R172, R177, UR12 ;  /* 0x0000000cb1ac7c20 */ /* 0x000fe20008410000 */
[----:B------:R-:W-:Y:S01]  /*6890*/  FMUL.FTZ R178, R178, UR12 ;  /* 0x0000000cb2b27c20 */ /* 0x000fe20008410000 */
[----:B------:R-:W-:-:S04]  /*68a0*/  FADD.FTZ R179, R206, -R179 ;  /* 0x800000b3ceb37221 */ /* 0x000fc80000010000 */
[----:B------:R-:W-:Y:S01]  /*68b0*/  FFMA.FTZ R179, R179, UR24, R244 ;  /* 0x00000018b3b37c23 */ /* 0x000fe200080100f4 */
[----:B------:R-:W-:-:S03]  /*68c0*/  SHF.L.U32 R244, R239, 0x10, RZ ;  /* 0x00000010eff47819 */ /* 0x000fc600000006ff */
[----:B------:R-:W-:Y:S02]  /*68d0*/  FMUL.FTZ R179, R179, UR12 ;  /* 0x0000000cb3b37c20 */ /* 0x000fe40008410000 */
[----:B------:R-:W-:Y:S01]  /*68e0*/  FFMA.FTZ R177, R172, R244, R125 ;  /* 0x000000f4acb17223 */ /* 0x000fe2000001007d */
[----:B------:R-:W-:Y:S01]  /*68f0*/  FFMA.FTZ R125, R215, UR4, R176 ;  /* 0x00000004d77d7c23 */ /* 0x000fe200080100b0 */
[----:B------:R-:W-:Y:S01]  /*6900*/  FFMA.FTZ R239, R179, R243, R124 ;  /* 0x000000f3b3ef7223 */ /* 0x000fe2000001007c */
[----:B------:R-:W-:Y:S02]  /*6910*/  SHF.L.U32 R124, R25, 0x10, RZ ;  /* 0x00000010197c7819 */ /* 0x000fe400000006ff */
[----:B------:R-:W-:-:S04]  /*6920*/  FADD.FTZ R125, R214, -R125 ;  /* 0x8000007dd67d7221 */ /* 0x000fc80000010000 */
[--C-:B------:R-:W-:Y:S01]  /*6930*/  FFMA.FTZ R125, R125, UR24, R124.reuse ;  /* 0x000000187d7d7c23 */ /* 0x100fe2000801007c */
[C---:B------:R-:W-:Y:S02]  /*6940*/  PRMT R124, R173.reuse, 0x7632, R124 ;  /* 0x00007632ad7c7816 */ /* 0x040fe4000000007c */
[----:B------:R-:W-:Y:S01]  /*6950*/  SHF.L.U32 R173, R173, 0x10, RZ ;  /* 0x00000010adad7819 */ /* 0x000fe200000006ff */
[----:B------:R-:W-:Y:S01]  /*6960*/  FMUL.FTZ R125, R125, UR12 ;  /* 0x0000000c7d7d7c20 */ /* 0x000fe20008410000 */
[----:B------:R-:W-:-:S03]  /*6970*/  SHF.L.U32 R124, R124, 0x10, RZ ;  /* 0x000000107c7c7819 */ /* 0x000fc600000006ff */
        /* <DEDUP_REMOVED lines=9> */
[----:B------:R-:W-:Y:S01]  /*6a10*/  SHF.L.U32 R243, R124, 0x10, RZ ;  /* 0x000000107cf37819 */ /* 0x000fe200000006ff */
[----:B------:R-:W-:Y:S01]  /*6a20*/  FMUL.FTZ R124, R241, UR12 ;  /* 0x0000000cf17c7c20 */ /* 0x000fe20008410000 */
[----:B------:R-:W-:Y:S01]  /*6a30*/  FFMA.FTZ R241, R237, UR4, R176 ;  /* 0x00000004edf17c23 */ /* 0x000fe200080100b0 */
[----:B------:R-:W-:Y:S01]  /*6a40*/  FFMA.FTZ R128, R173, R174, R128 ;  /* 0x000000aead807223 */ /* 0x000fe20000010080 */
[----:B------:R-:W-:Y:S01]  /*6a50*/  SHF.L.U32 R174, R27, 0x10, RZ ;  /* 0x000000101bae7819 */ /* 0x000fe200000006ff */
[----:B------:R-:W-:Y:S01]  /*6a60*/  FFMA.FTZ R129, R124, R243, R129 ;  /* 0x000000f37c817223 */ /* 0x000fe20000010081 */
[----:B------:R-:W-:Y:S01]  /*6a70*/  FADD.FTZ R241, R236, -R241 ;  /* 0x800000f1ecf17221 */ /* 0x000fe20000010000 */
[----:B------:R-:W-:-:S03]  /*6a80*/  SHF.L.U32 R243, R175, 0x10, RZ ;  /* 0x00000010aff37819 */ /* 0x000fc600000006ff */
[----:B------:R-:W-:Y:S01]  /*6a90*/  FFMA.FTZ R174, R241, UR24, R174 ;  /* 0x00000018f1ae7c23 */ /* 0x000fe200080100ae */
[----:B------:R-:W-:-:S03]  /*6aa0*/  PRMT R241, R175, 0x7632, R241 ;  /* 0x00007632aff17816 */ /* 0x000fc600000000f1 */
[----:B------:R-:W-:Y:S01]  /*6ab0*/  FMUL.FTZ R175, R174, UR12 ;  /* 0x0000000caeaf7c20 */ /* 0x000fe20008410000 */
[----:B------:R-:W-:Y:S02]  /*6ac0*/  SHF.L.U32 R241, R241, 0x10, RZ ;  /* 0x00000010f1f17819 */ /* 0x000fe400000006ff */
[----:B------:R-:W-:Y:S01]  /*6ad0*/  SHF.L.U32 R174, R43, 0x10, RZ ;  /* 0x000000102bae7819 */ /* 0x000fe200000006ff */
[----:B------:R-:W-:Y:S02]  /*6ae0*/  FFMA.FTZ R130, R175, R243, R130 ;  /* 0x000000f3af827223 */ /* 0x000fe40000010082 */
[----:B------:R-:W-:Y:S01]  /*6af0*/  FFMA.FTZ R131, R178, R241, R131 ;  /* 0x000000f1b2837223 */ /* 0x000fe20000010083 */
[----:B------:R-:W-:Y:S01]  /*6b00*/  SHF.L.U32 R241, R188, 0x10, RZ ;  /* 0x00000010bcf17819 */ /* 0x000fe200000006ff */
[----:B------:R-:W-:Y:S01]  /*6b10*/  FMUL.FTZ R175, R174, R175 ;  /* 0x000000afaeaf7220 */ /* 0x000fe20000410000 */
[----:B------:R-:W-:-:S03]  /*6b20*/  SHF.L.U32 R174, R42, 0x10, RZ ;  /* 0x000000102aae7819 */ /* 0x000fc600000006ff */
[----:B------:R-:W-:Y:S01]  /*6b30*/  FMUL.FTZ R178, R241, R178 ;  /* 0x000000b2f1b27220 */ /* 0x000fe20000410000 */
[----:B------:R-:W-:Y:S01]  /*6b40*/  SHF.L.U32 R241, R187, 0x10, RZ ;  /* 0x00000010bbf17819 */ /* 0x000fe200000006ff */
[----:B------:R-:W-:-:S03]  /*6b50*/  FMUL.FTZ R174, R174, R173 ;  /* 0x000000adaeae7220 */ /* 0x000fc60000410000 */
[----:B------:R-:W-:Y:S01]  /*6b60*/  F2FP.BF16.F32.PACK_AB R175, R178, R175 ;  /* 0x000000afb2af723e */ /* 0x000fe200000010ff */
[----:B------:R-:W-:Y:S01]  /*6b70*/  FMUL.FTZ R243, R241, R124 ;  /* 0x0000007cf1f37220 */ /* 0x000fe20000410000 */
[----:B------:R-:W-:Y:S02]  /*6b80*/  SHF.L.U32 R124, R41, 0x10, RZ ;  /* 0x00000010297c7819 */ /* 0x000fe400000006ff */
[----:B------:R-:W-:Y:S02]  /*6b90*/  SHF.L.U32 R241, R186, 0x10, RZ ;  /* 0x00000010baf17819 */ /* 0x000fe400000006ff */
[----:B------:R-:W-:Y:S01]  /*6ba0*/  F2FP.BF16.F32.PACK_AB R174, R243, R174 ;  /* 0x000000aef3ae723e */ /* 0x000fe200000010ff */
[----:B------:R-:W-:Y:S01]  /*6bb0*/  FMUL.FTZ R173, R124, R125 ;  /* 0x0000007d7cad7220 */ /* 0x000fe20000410000 */
[----:B------:R-:W-:Y:S01]  /*6bc0*/  SHF.L.U32 R124, R40, 0x10, RZ ;  /* 0x00000010287c7819 */ /* 0x000fe200000006ff */
[----:B------:R-:W-:Y:S01]  /*6bd0*/  FMUL.FTZ R242, R241, R242 ;  /* 0x000000f2f1f27220 */ /* 0x000fe20000410000 */
[----:B------:R-:W-:-:S03]  /*6be0*/  SHF.L.U32 R125, R185, 0x10, RZ ;  /* 0x00000010b97d7819 */ /* 0x000fc600000006ff */
[----:B------:R-:W-:Y:S01]  /*6bf0*/  FMUL.FTZ R124, R124, R179 ;  /* 0x000000b37c7c7220 */ /* 0x000fe20000410000 */
[----:B------:R-:W-:Y:S01]  /*6c00*/  F2FP.BF16.F32.PACK_AB R173, R242, R173 ;  /* 0x000000adf2ad723e */ /* 0x000fe200000010ff */
[----:B------:R-:W-:-:S05]  /*6c10*/  FMUL.FTZ R125, R125, R172 ;  /* 0x000000ac7d7d7220 */ /* 0x000fca0000410000 */
[----:B------:R-:W-:-:S07]  /*6c20*/  F2FP.BF16.F32.PACK_AB R172, R125, R124 ;  /* 0x0000007c7dac723e */ /* 0x000fce00000010ff */
.L_x_200:
        /* <DEDUP_REMOVED lines=9> */
.L_x_198:
[----:B------:R-:W-:Y:S05]  /*6cc0*/  BSYNC.RECONVERGENT B1 ;  /* 0x0000000000017941 */ /* 0x000fea0003800200 */
.L_x_197:
        /* <DEDUP_REMOVED lines=8> */
[----:B-----5:R-:W-:Y:S01]  /*6d50*/  PRMT R148, R167, 0x7632, R148 ;  /* 0x00007632a7947816 */ /* 0x020fe20000000094 */
[--C-:B------:R-:W-:Y:S01]  /*6d60*/  FFMA.FTZ R149, R198, UR4, R176.reuse ;  /* 0x00000004c6957c23 */ /* 0x100fe200080100b0 */
[--C-:B------:R-:W-:Y:S01]  /*6d70*/  FFMA.FTZ R177, R10, UR4, R176.reuse ;  /* 0x000000040ab17c23 */ /* 0x100fe200080100b0 */
[----:B------:R-:W-:Y:S01]  /*6d80*/  FFMA.FTZ R178, R235, UR4, R176 ;  /* 0x00000004ebb27c23 */ /* 0x000fe200080100b0 */
[----:B------:R-:W-:Y:S01]  /*6d90*/  SHF.L.U32 R148, R148, 0x10, RZ ;  /* 0x0000001094947819 */ /* 0x000fe200000006ff */
[----:B------:R-:W-:Y:S01]  /*6da0*/  FADD.FTZ R149, R196, -R149 ;  /* 0x80000095c4957221 */ /* 0x000fe20000010000 */
[----:B------:R-:W-:Y:S01]  /*6db0*/  FADD.FTZ R177, R8, -R177 ;  /* 0x800000b108b17221 */ /* 0x000fe20000010000 */
[----:B------:R-:W-:Y:S01]  /*6dc0*/  FADD.FTZ R242, R233, -R178 ;  /* 0x800000b2e9f27221 */ /* 0x000fe20000010000 */
[----:B------:R-:W-:Y:S01]  /*6dd0*/  FFMA.FTZ R178, R12, UR4, R176 ;  /* 0x000000040cb27c23 */ /* 0x000fe200080100b0 */
[----:B------:R-:W-:Y:S01]  /*6de0*/  FFMA.FTZ R151, R149, UR24, R148 ;  /* 0x0000001895977c23 */ /* 0x000fe20008010094 */
[----:B------:R-:W-:Y:S01]  /*6df0*/  FFMA.FTZ R149, R6, UR4, R176 ;  /* 0x0000000406957c23 */ /* 0x000fe200080100b0 */
[----:B------:R-:W-:Y:S01]  /*6e00*/  PRMT R148, R165, 0x7632, R148 ;  /* 0x00007632a5947816 */ /* 0x000fe20000000094 */
[----:B------:R-:W-:Y:S01]  /*6e10*/  FADD.FTZ R179, R9, -R178 ;  /* 0x800000b209b37221 */ /* 0x000fe20000010000 */
[----:B------:R-:W-:Y:S01]  /*6e20*/  SHF.L.U32 R178, R175, 0x10, RZ ;  /* 0x00000010afb27819 */ /* 0x000fe200000006ff */
[--C-:B------:R-:W-:Y:S01]  /*6e30*/  FADD.FTZ R150, R4, -R149.reuse ;  /* 0x8000009504967221 */ /* 0x100fe20000010000 */
[----:B------:R-:W-:-:S02]  /*6e40*/  PRMT R149, R166, 0x7632, R149 ;  /* 0x00007632a6957816 */ /* 0x000fc40000000095 */
[----:B------:R-:W-:Y:S02]  /*6e50*/  SHF.L.U32 R148, R148, 0x10, RZ ;  /* 0x0000001094947819 */ /* 0x000fe400000006ff */
[----:B------:R-:W-:Y:S02]  /*6e60*/  SHF.L.U32 R149, R149, 0x10, RZ ;  /* 0x0000001095957819 */ /* 0x000fe400000006ff */
[----:B------:R-:W-:Y:S02]  /*6e70*/  SHF.L.U32 R244, R165, 0x10, RZ ;  /* 0x00000010a5f47819 */ /* 0x000fe400000006ff */
[----:B------:R-:W-:Y:S01]  /*6e80*/  SHF.L.U32 R243, R181, 0x10, RZ ;  /* 0x00000010b5f37819 */ /* 0x000fe200000006ff */
[----:B------:R-:W-:Y:S01]  /*6e90*/  FFMA.FTZ R150, R150, UR24, R149 ;  /* 0x0000001896967c23 */ /* 0x000fe20008010095 */
[--C-:B------:R-:W-:Y:S01]  /*6ea0*/  FFMA.FTZ R149, R177, UR24, R148.reuse ;  /* 0x00000018b1957c23 */ /* 0x100fe20008010094 */
        /* <DEDUP_REMOVED lines=8> */
[C---:B------:R-:W-:Y:S01]  /*6f30*/  FMUL.FTZ R178, R151.reuse, UR12 ;  /* 0x0000000c97b27c20 */ /* 0x040fe20008410000 */
[----:B------:R-:W-:Y:S01]  /*6f40*/  F2FP.BF16.F32.PACK_AB R151, R151, R242 ;  /* 0x000000f29797723e */ /* 0x000fe200000010ff */
[----:B------:R-:W-:Y:S01]  /*6f50*/  FFMA.FTZ R242, R213, UR4, R176 ;  /* 0x00000004d5f27c23 */ /* 0x000fe200080100b0 */
[----:B------:R-:W-:Y:S01]  /*6f60*/  FFMA.FTZ R148, R179, UR24, R148 ;  /* 0x00000018b3947c23 */ /* 0x000fe20008010094 */
[----:B------:R-:W-:Y:S01]  /*6f70*/  FFMA.FTZ R139, R178, R177, R139 ;  /* 0x000000b1b28b7223 */ /* 0x000fe2000001008b */
[----:B------:R-:W-:Y:S01]  /*6f80*/  FFMA.FTZ R177, R223, UR4, R176 ;  /* 0x00000004dfb17c23 */ /* 0x000fe200080100b0 */
[----:B------:R-:W-:Y:S01]  /*6f90*/  FADD.FTZ R239, R211, -R242 ;  /* 0x800000f2d3ef7221 */ /* 0x000fe20000010000 */
[----:B------:R-:W-:Y:S02]  /*6fa0*/  FMUL.FTZ R242, R150, UR12 ;  /* 0x0000000c96f27c20 */ /* 0x000fe40008410000 */
[----:B------:R-:W-:Y:S01]  /*6fb0*/  FADD.FTZ R246, R222, -R177 ;  /* 0x800000b1def67221 */ /* 0x000fe20000010000 */
[----:B------:R-:W-:Y:S01]  /*6fc0*/  SHF.L.U32 R177, R166, 0x10, RZ ;  /* 0x00000010a6b17819 */ /* 0x000fe200000006ff */
[----:B------:R-:W-:Y:S01]  /*6fd0*/  FFMA.FTZ R244, R239, UR24, R244 ;  /* 0x00000018eff47c23 */ /* 0x000fe200080100f4 */
[----:B------:R-:W-:-:S02]  /*6fe0*/  PRMT R239, R174, 0x7632, R239 ;  /* 0x00007632aeef7816 */ /* 0x000fc400000000ef */
[----:B------:R-:W-:Y:S01]  /*6ff0*/  SHF.L.U32 R174, R174, 0x10, RZ ;  /* 0x00000010aeae7819 */ /* 0x000fe200000006ff */
[----:B------:R-:W-:Y:S01]  /*7000*/  FFMA.FTZ R179, R246, UR24, R177 ;  /* 0x00000018f6b37c23 */ /* 0x000fe200080100b1 */
[----:B------:R-:W-:Y:S01]  /*7010*/  FMUL.FTZ R246, R149, UR12 ;  /* 0x0000000c95f67c20 */ /* 0x000fe20008410000 */
[----:B------:R-:W-:Y:S01]  /*7020*/  FMUL.FTZ R241, R244, UR12 ;  /* 0x0000000cf4f17c20 */ /* 0x000fe20008410000 */
[----:B------:R-:W-:Y:S01]  /*7030*/  SHF.L.U32 R239, R239, 0x10, RZ ;  /* 0x00000010efef7819 */ /* 0x000fe200000006ff */
[----:B------:R-:W-:Y:S01]  /*7040*/  FMUL.FTZ R177, R179, UR12 ;  /* 0x0000000cb3b17c20 */ /* 0x000fe20008410000 */
[----:B------:R-:W-:Y:S02]  /*7050*/  F2FP.BF16.F32.PACK_AB R150, R150, R179 ;  /* 0x000000b39696723e */ /* 0x000fe400000010ff */
[----:B------:R-:W-:Y:S01]  /*7060*/  SHF.L.U32 R179, R184, 0x10, RZ ;  /* 0x00000010b8b37819 */ /* 0x000fe200000006ff */
[----:B------:R-:W-:Y:S01]  /*7070*/  FFMA.FTZ R136, R177, R174, R136 ;  /* 0x000000aeb1887223 */ /* 0x000fe20000010088 */
[C---:B------:R-:W-:Y:S01]  /*7080*/  PRMT R174, R173.reuse, 0x7632, R174 ;  /* 0x00007632adae7816 */ /* 0x040fe200000000ae */
[----:B------:R-:W-:Y:S01]  /*7090*/  FFMA.FTZ R137, R242, R239, R137 ;  /* 0x000000eff2897223 */ /* 0x000fe20000010089 */
[----:B------:R-:W-:Y:S01]  /*70a0*/  SHF.L.U32 R173, R173, 0x10, RZ ;  /* 0x00000010adad7819 */ /* 0x000fe200000006ff */
[----:B------:R-:W-:Y:S01]  /*70b0*/  FMUL.FTZ R178, R179, R178 ;  /* 0x000000b2b3b27220 */ /* 0x000fe20000410000 */
[----:B------:R-:W-:-:S02]  /*70c0*/  SHF.L.U32 R174, R174, 0x10, RZ ;  /* 0x00000010aeae7819 */ /* 0x000fc400000006ff */
[----:B------:R-:W-:Y:S01]  /*70d0*/  SHF.L.U32 R179, R183, 0x10, RZ ;  /* 0x00000010b7b37819 */ /* 0x000fe200000006ff */
[----:B------:R-:W-:Y:S01]  /*70e0*/  FFMA.FTZ R134, R241, R173, R134 ;  /* 0x000000adf1867223 */ /* 0x000fe20000010086 */
[----:B------:R-:W-:Y:S01]  /*70f0*/  SHF.L.U32 R173, R164, 0x10, RZ ;  /* 0x00000010a4ad7819 */ /* 0x000fe200000006ff */
[----:B------:R-:W-:Y:S01]  /*7100*/  FFMA.FTZ R135, R246, R174, R135 ;  /* 0x000000aef6877223 */ /* 0x000fe20000010087 */
[----:B------:R-:W-:Y:S01]  /*7110*/  FFMA.FTZ R174, R205, UR4, R176 ;  /* 0x00000004cdae7c23 */ /* 0x000fe200080100b0 */
[----:B------:R-:W-:Y:S01]  /*7120*/  FMUL.FTZ R179, R179, R242 ;  /* 0x000000f2b3b37220 */ /* 0x000fe20000410000 */
[----:B------:R-:W-:Y:S02]  /*7130*/  SHF.L.U32 R242, R49, 0x10, RZ ;  /* 0x0000001031f27819 */ /* 0x000fe400000006ff */
[----:B------:R-:W-:Y:S01]  /*7140*/  FADD.FTZ R174, R203, -R174 ;  /* 0x800000aecbae7221 */ /* 0x000fe20000010000 */
[----:B------:R-:W-:Y:S02]  /*7150*/  F2FP.BF16.F32.PACK_AB R149, R149, R244 ;  /* 0x000000f49595723e */ /* 0x000fe400000010ff */
[----:B------:R-:W-:Y:S01]  /*7160*/  FMUL.FTZ R241, R242, R241 ;  /* 0x000000f1f2f17220 */ /* 0x000fe20000410000 */
[----:B------:R-:W-:Y:S01]  /*7170*/  FFMA.FTZ R173, R174, UR24, R173 ;  /* 0x00000018aead7c23 */ /* 0x000fe200080100ad */
        /* <DEDUP_REMOVED lines=8> */
[----:B------:R-:W-:-:S04]  /*7200*/  SHF.L.U32 R177, R182, 0x10, RZ ;  /* 0x00000010b6b17819 */ /* 0x000fc800000006ff */
[----:B------:R-:W-:Y:S01]  /*7210*/  F2FP.BF16.F32.PACK_AB R174, R179, R174 ;  /* 0x000000aeb3ae723e */ /* 0x000fe200000010ff */
[----:B------:R-:W-:Y:S01]  /*7220*/  FMUL.FTZ R242, R177, R246 ;  /* 0x000000f6b1f27220 */ /* 0x000fe20000410000 */
[----:B------:R-:W-:-:S04]  /*7230*/  FMUL.FTZ R177, R173, UR12 ;  /* 0x0000000cadb17c20 */ /* 0x000fc80008410000 */
        /* <DEDUP_REMOVED lines=10> */
.L_x_203:
        /* <DEDUP_REMOVED lines=8> */
[----:B------:R-:W-:Y:S01]  /*7360*/  FFMA.FTZ R179, R6, UR4, R176 ;  /* 0x0000000406b37c23 */ /* 0x000fe200080100b0 */
[----:B------:R-:W-:Y:S01]  /*7370*/  FFMA.FTZ R177, R178, UR24, R177 ;  /* 0x00000018b2b17c23 */ /* 0x000fe200080100b1 */
[----:B------:R-:W-:Y:S01]  /*7380*/  PRMT R178, R166, 0x7632, R178 ;  /* 0x00007632a6b27816 */ /* 0x000fe200000000b2 */
[----:B------:R-:W-:Y:S01]  /*7390*/  FFMA.FTZ R242, R239, UR24, R242 ;  /* 0x00000018eff27c23 */ /* 0x000fe200080100f2 */
[----:B------:R-:W-:Y:S01]  /*73a0*/  PRMT R239, R167, 0x7632, R239 ;  /* 0x00007632a7ef7816 */ /* 0x000fe200000000ef */
[----:B------:R-:W-:Y:S01]  /*73b0*/  FFMA.FTZ R241, R198, UR4, R176 ;  /* 0x00000004c6f17c23 */ /* 0x000fe200080100b0 */
[----:B------:R-:W-:Y:S01]  /*73c0*/  SHF.L.U32 R178, R178, 0x10, RZ ;  /* 0x00000010b2b27819 */ /* 0x000fe200000006ff */
[----:B------:R-:W-:Y:S01]  /*73d0*/  FADD.FTZ R179, R4, -R179 ;  /* 0x800000b304b37221 */ /* 0x000fe20000010000 */
[----:B------:R-:W-:Y:S01]  /*73e0*/  SHF.L.U32 R244, R239, 0x10, RZ ;  /* 0x00000010eff47819 */ /* 0x000fe200000006ff */
[----:B------:R-:W-:Y:S01]  /*73f0*/  FADD.FTZ R239, R196, -R241 ;  /* 0x800000f1c4ef7221 */ /* 0x000fe20000010000 */
[----:B------:R-:W-:Y:S01]  /*7400*/  SHF.L.U32 R243, R172, 0x10, RZ ;  /* 0x00000010acf37819 */ /* 0x000fe200000006ff */
[----:B------:R-:W-:Y:S01]  /*7410*/  FFMA.FTZ R241, R179, UR24, R178 ;  /* 0x00000018b3f17c23 */ /* 0x000fe200080100b2 */
[----:B------:R-:W-:Y:S01]  /*7420*/  SHF.L.U32 R179, R164, 0x10, RZ ;  /* 0x00000010a4b37819 */ /* 0x000fe200000006ff */
[----:B------:R-:W-:Y:S01]  /*7430*/  FFMA.FTZ R178, R239, UR24, R244 ;  /* 0x00000018efb27c23 */ /* 0x000fe200080100f4 */
[----:B------:R-:W-:Y:S01]  /*7440*/  FFMA.FTZ R244, R205, UR4, R176 ;  /* 0x00000004cdf47c23 */ /* 0x000fe200080100b0 */
[----:B------:R-:W-:Y:S01]  /*7450*/  PRMT R239, R172, 0x7632, R239 ;  /* 0x00007632acef7816 */ /* 0x000fe200000000ef */
[----:B------:R-:W-:Y:S01]  /*7460*/  FMUL.FTZ R172, R177, UR12 ;  /* 0x0000000cb1ac7c20 */ /* 0x000fe20008410000 */
[----:B------:R-:W-:Y:S01]  /*7470*/  FMUL.FTZ R242, R242, UR12 ;  /* 0x0000000cf2f27c20 */ /* 0x000fe20008410000 */
[----:B------:R-:W-:Y:S01]  /*7480*/  FADD.FTZ R244, R203, -R244 ;  /* 0x800000f4cbf47221 */ /* 0x000fe20000010000 */
[----:B------:R-:W-:-:S03]  /*7490*/  FMUL.FTZ R178, R178, UR12 ;  /* 0x0000000cb2b27c20 */ /* 0x000fc60008410000 */
[----:B------:R-:W-:Y:S01]  /*74a0*/  FFMA.FTZ R179, R244, UR24, R179 ;  /* 0x00000018f4b37c23 */ /* 0x000fe200080100b3 */
[----:B------:R-:W-:-:S03]  /*74b0*/  SHF.L.U32 R244, R239, 0x10, RZ ;  /* 0x00000010eff47819 */ /* 0x000fc600000006ff */
[----:B------:R-:W-:Y:S02]  /*74c0*/  FMUL.FTZ R179, R179, UR12 ;  /* 0x0000000cb3b37c20 */ /* 0x000fe40008410000 */
[----:B------:R-:W-:Y:S01]  /*74d0*/  FFMA.FTZ R177, R172, R244, R133 ;  /* 0x000000f4acb17223 */ /* 0x000fe20000010085 */
[----:B------:R-:W-:Y:S01]  /*74e0*/  SHF.L.U32 R133, R165, 0x10, RZ ;  /* 0x00000010a5857819 */ /* 0x000fe200000006ff */
[----:B------:R-:W-:Y:S01]  /*74f0*/  FFMA.FTZ R239, R179, R243, R132 ;  /* 0x000000f3b3ef7223 */ /* 0x000fe20000010084 */
[----:B------:R-:W-:-:S04]  /*7500*/  FFMA.FTZ R132, R213, UR4, R176 ;  /* 0x00000004d5847c23 */ /* 0x000fc800080100b0 */
[----:B------:R-:W-:-:S04]  /*7510*/  FADD.FTZ R132, R211, -R132 ;  /* 0x80000084d3847221 */ /* 0x000fc80000010000 */
[----:B------:R-:W-:Y:S01]  /*7520*/  FFMA.FTZ R133, R132, UR24, R133 ;  /* 0x0000001884857c23 */ /* 0x000fe20008010085 */
        /* <DEDUP_REMOVED lines=15> */
[----:B------:R-:W-:Y:S01]  /*7620*/  SHF.L.U32 R241, R167, 0x10, RZ ;  /* 0x00000010a7f17819 */ /* 0x000fe200000006ff */
[----:B------:R-:W-:Y:S01]  /*7630*/  FFMA.FTZ R136, R173, R174, R136 ;  /* 0x000000aead887223 */ /* 0x000fe20000010088 */
[----:B------:R-:W-:Y:S01]  /*7640*/  FFMA.FTZ R174, R235, UR4, R176 ;  /* 0x00000004ebae7c23 */ /* 0x000fe200080100b0 */
[----:B------:R-:W-:Y:S01]  /*7650*/  FFMA.FTZ R137, R132, R243, R137 ;  /* 0x000000f384897223 */ /* 0x000fe20000010089 */
[----:B------:R-:W-:-:S02]  /*7660*/  SHF.L.U32 R243, R175, 0x10, RZ ;  /* 0x00000010aff37819 */ /* 0x000fc400000006ff */
[----:B------:R-:W-:-:S04]  /*7670*/  FADD.FTZ R174, R233, -R174 ;  /* 0x800000aee9ae7221 */ /* 0x000fc80000010000 */
[--C-:B------:R-:W-:Y:S01]  /*7680*/  FFMA.FTZ R174, R174, UR24, R241.reuse ;  /* 0x00000018aeae7c23 */ /* 0x100fe200080100f1 */
        /* <DEDUP_REMOVED lines=25> */
.L_x_204:
        /* <DEDUP_REMOVED lines=9> */
.L_x_202:
[----:B------:R-:W-:Y:S05]  /*78b0*/  BSYNC.RECONVERGENT B1 ;  /* 0x0000000000017941 */ /* 0x000fea0003800200 */
.L_x_201:
[----:B------:R-:W-:Y:S05]  /*78c0*/  @!P1 BRA `(.L_x_190) ;  /* 0x0000000800f49947 */ /* 0x000fea0003800000 */
[----:B0-23--:R-:W0:Y:S02]  /*78d0*/  LDC.64 R172, c[0x0][0x390] ;  /* 0x0000e400ffac7b82 */ /* 0x00de240000000a00 */
        /* <DEDUP_REMOVED lines=11> */
[--C-:B------:R-:W-:Y:S01]  /*7990*/  FADD.FTZ R150, R218, -R149.reuse ;  /* 0x80000095da967221 */ /* 0x100fe20000010000 */
[----:B------:R-:W-:Y:S01]  /*79a0*/  PRMT R149, R170, 0x7632, R149 ;  /* 0x00007632aa957816 */ /* 0x000fe20000000095 */
[----:B------:R-:W-:Y:S01]  /*79b0*/  FADD.FTZ R177, R208, -R177 ;  /* 0x800000b1d0b17221 */ /* 0x000fe20000010000 */
[--C-:B------:R-:W-:Y:S01]  /*79c0*/  FFMA.FTZ R151, R151, UR24, R148.reuse ;  /* 0x0000001897977c23 */ /* 0x100fe20008010094 */
[----:B------:R-:W-:Y:S01]  /*79d0*/  PRMT R148, R169, 0x7632, R148 ;  /* 0x00007632a9947816 */ /* 0x000fe20000000094 */
[--C-:B------:R-:W-:Y:S01]  /*79e0*/  FFMA.FTZ R178, R212, UR4, R176.reuse ;  /* 0x00000004d4b27c23 */ /* 0x100fe200080100b0 */
[----:B------:R-:W-:Y:S01]  /*79f0*/  SHF.L.U32 R149, R149, 0x10, RZ ;  /* 0x0000001095957819 */ /* 0x000fe200000006ff */
[----:B------:R-:W-:Y:S01]  /*7a00*/  FFMA.FTZ R241, R7, UR4, R176 ;  /* 0x0000000407f17c23 */ /* 0x000fe200080100b0 */
[----:B------:R-:W-:Y:S01]  /*7a10*/  SHF.L.U32 R148, R148, 0x10, RZ ;  /* 0x0000001094947819 */ /* 0x000fe200000006ff */
[----:B------:R-:W-:Y:S01]  /*7a20*/  FADD.FTZ R179, R209, -R178 ;  /* 0x800000b2d1b37221 */ /* 0x000fe20000010000 */
[----:B------:R-:W-:Y:S01]  /*7a30*/  SHF.L.U32 R178, R175, 0x10, RZ ;  /* 0x00000010afb27819 */ /* 0x000fe200000006ff */
[----:B------:R-:W-:Y:S01]  /*7a40*/  FFMA.FTZ R150, R150, UR24, R149 ;  /* 0x0000001896967c23 */ /* 0x000fe20008010095 */
[----:B------:R-:W-:Y:S01]  /*7a50*/  SHF.L.U32 R244, R169, 0x10, RZ ;  /* 0x00000010a9f47819 */ /* 0x000fe200000006ff */
[----:B------:R-:W-:Y:S01]  /*7a60*/  FFMA.FTZ R149, R177, UR24, R148 ;  /* 0x00000018b1957c23 */ /* 0x000fe20008010094 */
[----:B------:R-:W-:Y:S01]  /*7a70*/  FFMA.FTZ R177, R217, UR4, R176 ;  /* 0x00000004d9b17c23 */ /* 0x000fe200080100b0 */
[----:B------:R-:W-:-:S02]  /*7a80*/  PRMT R148, R168, 0x7632, R148 ;  /* 0x00007632a8947816 */ /* 0x000fc40000000094 */
[----:B------:R-:W-:Y:S01]  /*7a90*/  FMUL.FTZ R246, R149, UR12 ;  /* 0x0000000c95f67c20 */ /* 0x000fe20008410000 */
[----:B------:R-:W-:Y:S01]  /*7aa0*/  FADD.FTZ R242, R216, -R177 ;  /* 0x800000b1d8f27221 */ /* 0x000fe20000010000 */
[----:B------:R-:W-:Y:S02]  /*7ab0*/  SHF.L.U32 R177, R171, 0x10, RZ ;  /* 0x00000010abb17819 */ /* 0x000fe400000006ff */
[----:B------:R-:W-:Y:S02]  /*7ac0*/  SHF.L.U32 R148, R148, 0x10, RZ ;  /* 0x0000001094947819 */ /* 0x000fe400000006ff */
[----:B------:R-:W-:Y:S01]  /*7ad0*/  SHF.L.U32 R245, R21, 0x10, RZ ;  /* 0x0000001015f57819 */ /* 0x000fe200000006ff */
[--C-:B------:R-:W-:Y:S01]  /*7ae0*/  FFMA.FTZ R242, R242, UR24, R177.reuse ;  /* 0x00000018f2f27c23 */ /* 0x100fe200080100b1 */
[----:B------:R-:W-:Y:S01]  /*7af0*/  PRMT R177, R175, 0x7632, R177 ;  /* 0x00007632afb17816 */ /* 0x000fe200000000b1 */
[----:B------:R-:W-:Y:S02]  /*7b00*/  FFMA.FTZ R148, R179, UR24, R148 ;  /* 0x00000018b3947c23 */ /* 0x000fe40008010094 */
[----:B------:R-:W-:Y:S01]  /*7b10*/  FMUL.FTZ R175, R242, UR12 ;  /* 0x0000000cf2af7c20 */ /* 0x000fe20008410000 */
[----:B------:R-:W-:-:S03]  /*7b20*/  SHF.L.U32 R177, R177, 0x10, RZ ;  /* 0x00000010b1b17819 */ /* 0x000fc600000006ff */
[----:B------:R-:W-:Y:S01]  /*7b30*/  FFMA.FTZ R146, R175, R178, R146 ;  /* 0x000000b2af927223 */ /* 0x000fe20000010092 */
[C---:B------:R-:W-:Y:S01]  /*7b40*/  FMUL.FTZ R178, R151.reuse, UR12 ;  /* 0x0000000c97b27c20 */ /* 0x040fe20008410000 */
[----:B------:R-:W-:Y:S01]  /*7b50*/  F2FP.BF16.F32.PACK_AB R151, R151, R242 ;  /* 0x000000f29797723e */ /* 0x000fe200000010ff */
[--C-:B------:R-:W-:Y:S02]  /*7b60*/  FFMA.FTZ R242, R221, UR4, R176.reuse ;  /* 0x00000004ddf27c23 */ /* 0x100fe400080100b0 */
[----:B------:R-:W-:Y:S01]  /*7b70*/  FFMA.FTZ R147, R178, R177, R147 ;  /* 0x000000b1b2937223 */ /* 0x000fe20000010093 */
[----:B------:R-:W-:Y:S01]  /*7b80*/  FFMA.FTZ R177, R5, UR4, R176 ;  /* 0x0000000405b17c23 */ /* 0x000fe200080100b0 */
[----:B------:R-:W-:Y:S01]  /*7b90*/  FADD.FTZ R242, R219, -R242 ;  /* 0x800000f2dbf27221 */ /* 0x000fe20000010000 */
[----:B------:R-:W-:Y:S02]  /*7ba0*/  SHF.L.U32 R176, R57, 0x10, RZ ;  /* 0x0000001039b07819 */ /* 0x000fe400000006ff */
[----:B------:R-:W-:Y:S01]  /*7bb0*/  FADD.FTZ R239, R0, -R177 ;  /* 0x800000b100ef7221 */ /* 0x000fe20000010000 */
[----:B------:R-:W-:-:S03]  /*7bc0*/  SHF.L.U32 R177, R170, 0x10, RZ ;  /* 0x00000010aab17819 */ /* 0x000fc600000006ff */
[----:B------:R-:W-:Y:S01]  /*7bd0*/  FFMA.FTZ R244, R239, UR24, R244 ;  /* 0x00000018eff47c23 */ /* 0x000fe200080100f4 */
[----:B------:R-:W-:Y:S01]  /*7be0*/  PRMT R239, R174, 0x7632, R239 ;  /* 0x00007632aeef7816 */ /* 0x000fe200000000ef */
[----:B------:R-:W-:Y:S01]  /*7bf0*/  FFMA.FTZ R179, R242, UR24, R177 ;  /* 0x00000018f2b37c23 */ /* 0x000fe200080100b1 */
[----:B------:R-:W-:Y:S01]  /*7c00*/  SHF.L.U32 R174, R174, 0x10, RZ ;  /* 0x00000010aeae7819 */ /* 0x000fe200000006ff */
[C---:B------:R-:W-:Y:S01]  /*7c10*/  FMUL.FTZ R242, R150.reuse, UR12 ;  /* 0x0000000c96f27c20 */ /* 0x040fe20008410000 */
[----:B------:R-:W-:Y:S01]  /*7c20*/  SHF.L.U32 R239, R239, 0x10, RZ ;  /* 0x00000010efef7819 */ /* 0x000fe200000006ff */
[----:B------:R-:W-:Y:S01]  /*7c30*/  FMUL.FTZ R177, R179, UR12 ;  /* 0x0000000cb3b17c20 */ /* 0x000fe20008410000 */
[----:B------:R-:W-:Y:S02]  /*7c40*/  F2FP.BF16.F32.PACK_AB R150, R150, R179 ;  /* 0x000000b39696723e */ /* 0x000fe400000010ff */
[----:B------:R-:W-:Y:S01]  /*7c50*/  SHF.L.U32 R179, R173, 0x10, RZ ;  /* 0x00000010adb37819 */ /* 0x000fe200000006ff */
[----:B------:R-:W-:Y:S01]  /*7c60*/  FFMA.FTZ R144, R177, R174, R144 ;  /* 0x000000aeb1907223 */ /* 0x000fe20000010090 */
[----:B------:R-:W-:Y:S01]  /*7c70*/  PRMT R174, R173, 0x7632, R174 ;  /* 0x00007632adae7816 */ /* 0x000fe200000000ae */
[----:B------:R-:W-:Y:S01]  /*7c80*/  FMUL.FTZ R173, R244, UR12 ;  /* 0x0000000cf4ad7c20 */ /* 0x000fe20008410000 */
[----:B------:R-:W-:Y:S01]  /*7c90*/  FFMA.FTZ R145, R242, R239, R145 ;  /* 0x000000eff2917223 */ /* 0x000fe20000010091 */
[----:B------:R-:W-:-:S02]  /*7ca0*/  F2FP.BF16.F32.PACK_AB R149, R149, R244 ;  /* 0x000000f49595723e */ /* 0x000fc400000010ff */
[----:B------:R-:W-:Y:S01]  /*7cb0*/  SHF.L.U32 R174, R174, 0x10, RZ ;  /* 0x00000010aeae7819 */ /* 0x000fe200000006ff */
[----:B------:R-:W-:Y:S01]  /*7cc0*/  FFMA.FTZ R179, R173, R179, R142 ;  /* 0x000000b3adb37223 */ /* 0x000fe2000001008e */
[----:B------:R-:W-:Y:S01]  /*7cd0*/  FADD.FTZ R142, R2, -R241 ;  /* 0x800000f1028e7221 */ /* 0x000fe20000010000 */
[----:B------:R-:W-:Y:S01]  /*7ce0*/  SHF.L.U32 R241, R180, 0x10, RZ ;  /* 0x00000010b4f17819 */ /* 0x000fe200000006ff */
[----:B------:R-:W-:Y:S01]  /*7cf0*/  FMUL.FTZ R173, R176, R173 ;  /* 0x000000adb0ad7220 */ /* 0x000fe20000410000 */
[----:B------:R-:W-:Y:S01]  /*7d00*/  FFMA.FTZ R239, R246, R174, R143 ;  /* 0x000000aef6ef7223 */ /* 0x000fe2000001008f */
[----:B------:R-:W-:Y:S02]  /*7d10*/  SHF.L.U32 R143, R168, 0x10, RZ ;  /* 0x00000010a88f7819 */ /* 0x000fe400000006ff */
[----:B------:R-:W-:-:S03]  /*7d20*/  SHF.L.U32 R174, R58, 0x10, RZ ;  /* 0x000000103aae7819 */ /* 0x000fc600000006ff */
[----:B------:R-:W-:Y:S01]  /*7d30*/  FFMA.FTZ R143, R142, UR24, R143 ;  /* 0x000000188e8f7c23 */ /* 0x000fe2000801008f */
[----:B------:R-:W-:Y:S01]  /*7d40*/  SHF.L.U32 R142, R59, 0x10, RZ ;  /* 0x000000103b8e7819 */ /* 0x000fe200000006ff */
[----:B------:R-:W-:Y:S02]  /*7d50*/  FMUL.FTZ R174, R174, R177 ;  /* 0x000000b1aeae7220 */ /* 0x000fe40000410000 */
[----:B------:R-:W-:Y:S02]  /*7d60*/  FMUL.FTZ R243, R143, UR12 ;  /* 0x0000000c8ff37c20 */ /* 0x000fe40008410000 */
[----:B------:R-:W-:Y:S01]  /*7d70*/  FMUL.FTZ R175, R142, R175 ;  /* 0x000000af8eaf7220 */ /* 0x000fe20000410000 */
[----:B------:R-:W-:Y:S01]  /*7d80*/  FMUL.FTZ R142, R241, R178 ;  /* 0x000000b2f18e7220 */ /* 0x000fe20000410000 */
[----:B------:R-:W-:Y:S02]  /*7d90*/  SHF.L.U32 R241, R23, 0x10, RZ ;  /* 0x0000001017f17819 */ /* 0x000fe400000006ff */
[----:B------:R-:W-:-:S02]  /*7da0*/  SHF.L.U32 R178, R56, 0x10, RZ ;  /* 0x0000001038b27819 */ /* 0x000fc400000006ff */
[----:B------:R-:W-:Y:S01]  /*7db0*/  F2FP.BF16.F32.PACK_AB R175, R142, R175 ;  /* 0x000000af8eaf723e */ /* 0x000fe200000010ff */
[----:B------:R-:W-:Y:S01]  /*7dc0*/  FMUL.FTZ R177, R241, R242 ;  /* 0x000000f2f1b17220 */ /* 0x000fe20000410000 */
[----:B------:R-:W-:-:S04]  /*7dd0*/  SHF.L.U32 R241, R22, 0x10, RZ ;  /* 0x0000001016f17819 */ /* 0x000fc800000006ff */
[----:B------:R-:W-:Y:S01]  /*7de0*/  F2FP.BF16.F32.PACK_AB R174, R177, R174 ;  /* 0x000000aeb1ae723e */ /* 0x000fe200000010ff */
[----:B------:R-:W-:Y:S01]  /*7df0*/  FMUL.FTZ R176, R241, R246 ;  /* 0x000000f6f1b07220 */ /* 0x000fe20000410000 */
[C---:B------:R-:W-:Y:S02]  /*7e00*/  SHF.L.U32 R241, R172.reuse, 0x10, RZ ;  /* 0x00000010acf17819 */ /* 0x040fe400000006ff */
[----:B------:R-:W-:Y:S02]  /*7e10*/  PRMT R172, R172, 0x7632, R172 ;  /* 0x00007632acac7816 */ /* 0x000fe400000000ac */
[----:B------:R-:W-:Y:S01]  /*7e20*/  F2FP.BF16.F32.PACK_AB R173, R176, R173 ;  /* 0x000000adb0ad723e */ /* 0x000fe200000010ff */
[----:B------:R-:W-:Y:S01]  /*7e30*/  FFMA.FTZ R241, R243, R241, R140 ;  /* 0x000000f1f3f17223 */ /* 0x000fe2000001008c */
[----:B------:R-:W-:Y:S01]  /*7e40*/  SHF.L.U32 R172, R172, 0x10, RZ ;  /* 0x00000010acac7819 */ /* 0x000fe200000006ff */
[----:B------:R-:W-:Y:S01]  /*7e50*/  FMUL.FTZ R140, R148, UR12 ;  /* 0x0000000c948c7c20 */ /* 0x000fe20008410000 */
[----:B------:R-:W-:Y:S01]  /*7e60*/  FMUL.FTZ R243, R178, R243 ;  /* 0x000000f3b2f37220 */ /* 0x000fe20000410000 */
[----:B------:R-:W-:-:S02]  /*7e70*/  F2FP.BF16.F32.PACK_AB R148, R148, R143 ;  /* 0x0000008f9494723e */ /* 0x000fc400000010ff */
[----:B------:R-:W-:Y:S01]  /*7e80*/  FFMA.FTZ R178, R140, R172, R141 ;  /* 0x000000ac8cb27223 */ /* 0x000fe2000001008d */
[----:B------:R-:W-:-:S05]  /*7e90*/  FMUL.FTZ R172, R245, R140 ;  /* 0x0000008cf5ac7220 */ /* 0x000fca0000410000 */
[----:B------:R-:W-:Y:S01]  /*7ea0*/  F2FP.BF16.F32.PACK_AB R172, R172, R243 ;  /* 0x000000f3acac723e */ /* 0x000fe200000010ff */
[----:B------:R-:W-:Y:S06]  /*7eb0*/  BRA `(.L_x_206) ;  /* 0x0000000400507947 */ /* 0x000fec0003800000 */
.L_x_205:
[----:B-----5:R-:W-:Y:S01]  /*7ec0*/  PRMT R177, R168, 0x7632, R177 ;  /* 0x00007632a8b17816 */ /* 0x020fe200000000b1 */
[--C-:B------:R-:W-:Y:S01]  /*7ed0*/  FFMA.FTZ R178, R212, UR4, R176.reuse ;  /* 0x00000004d4b27c23 */ /* 0x100fe200080100b0 */
[----:B------:R-:W-:Y:S01]  /*7ee0*/  PRMT R179, R169, 0x7632, R179 ;  /* 0x00007632a9b37816 */ /* 0x000fe200000000b3 */
[----:B------:R-:W-:Y:S01]  /*7ef0*/  FFMA.FTZ R239, R210, UR4, R176 ;  /* 0x00000004d2ef7c23 */ /* 0x000fe200080100b0 */
[----:B------:R-:W-:Y:S01]  /*7f00*/  SHF.L.U32 R177, R177, 0x10, RZ ;  /* 0x00000010b1b17819 */ /* 0x000fe200000006ff */
[----:B------:R-:W-:Y:S01]  /*7f10*/  FADD.FTZ R178, R209, -R178 ;  /* 0x800000b2d1b27221 */ /* 0x000fe20000010000 */
[----:B------:R-:W-:Y:S01]  /*7f20*/  SHF.L.U32 R242, R179, 0x10, RZ ;  /* 0x00000010b3f27819 */ /* 0x000fe200000006ff */
[--C-:B------:R-:W-:Y:S01]  /*7f30*/  FADD.FTZ R179, R208, -R239.reuse ;  /* 0x800000efd0b37221 */ /* 0x100fe20000010000 */
[----:B------:R-:W-:Y:S01]  /*7f40*/  PRMT R239, R171, 0x7632, R239 ;  /* 0x00007632abef7816 */ /* 0x000fe200000000ef */
[----:B------:R-:W-:Y:S01]  /*7f50*/  FFMA.FTZ R178, R178, UR24, R177 ;  /* 0x00000018b2b27c23 */ /* 0x000fe200080100b1 */
[--C-:B------:R-:W-:Y:S01]  /*7f60*/  FFMA.FTZ R177, R220, UR4, R176.reuse ;  /* 0x00000004dcb17c23 */ /* 0x100fe200080100b0 */
[----:B------:R-:W-:Y:S01]  /*7f70*/  FFMA.FTZ R244, R234, UR4, R176 ;  /* 0x00000004eaf47c23 */ /* 0x000fe200080100b0 */
[----:B------:R-:W-:Y:S01]  /*7f80*/  FFMA.FTZ R179, R179, UR24, R242 ;  /* 0x00000018b3b37c23 */ /* 0x000fe200080100f2 */
[----:B------:R-:W-:Y:S01]  /*7f90*/  SHF.L.U32 R239, R239, 0x10, RZ ;  /* 0x00000010efef7819 */ /* 0x000fe200000006ff */
[--C-:B------:R-:W-:Y:S01]  /*7fa0*/  FADD.FTZ R243, R218, -R177.reuse ;  /* 0x800000b1daf37221 */ /* 0x100fe20000010000 */
[----:B------:R-:W-:Y:S01]  /*7fb0*/  PRMT R177, R170, 0x7632, R177 ;  /* 0x00007632aab17816 */ /* 0x000fe200000000b1 */
[----:B------:R-:W-:Y:S01]  /*7fc0*/  FADD.FTZ R244, R231, -R244 ;  /* 0x800000f4e7f47221 */ /* 0x000fe20000010000 */
[----:B------:R-:W-:-:S02]  /*7fd0*/  SHF.L.U32 R241, R172, 0x10, RZ ;  /* 0x00000010acf17819 */ /* 0x000fc400000006ff */
[----:B------:R-:W-:Y:S01]  /*7fe0*/  SHF.L.U32 R242, R177, 0x10, RZ ;  /* 0x00000010b1f27819 */ /* 0x000fe200000006ff */
[----:B------:R-:W-:-:S04]  /*7ff0*/  FFMA.FTZ R177, R7, UR4, R176 ;  /* 0x0000000407b17c23 */ /* 0x000fc800080100b0 */
[----:B------:R-:W-:Y:S01]  /*8000*/  FFMA.FTZ R243, R243, UR24, R242 ;  /* 0x00000018f3f37c23 */ /* 0x000fe200080100f2 */
[----:B------:R-:W-:Y:S01]  /*8010*/  FFMA.FTZ R242, R244, UR24, R239 ;  /* 0x00000018f4f27c23 */ /* 0x000fe200080100ef */
[----:B------:R-:W-:Y:S01]  /*8020*/  SHF.L.U32 R244, R168, 0x10, RZ ;  /* 0x00000010a8f47819 */ /* 0x000fe200000006ff */
[----:B------:R-:W-:Y:S01]  /*8030*/  FADD.FTZ R177, R2, -R177 ;  /* 0x800000b102b17221 */ /* 0x000fe20000010000 */
[----:B------:R-:W-:Y:S01]  /*8040*/  PRMT R239, R172, 0x7632, R239 ;  /* 0x00007632acef7816 */ /* 0x000fe200000000ef */
[----:B------:R-:W-:Y:S01]  /*8050*/  FMUL.FTZ R172, R178, UR12 ;  /* 0x0000000cb2ac7c20 */ /* 0x000fe20008410000 */
[----:B------:R-:W-:Y:S01]  /*8060*/  FMUL.FTZ R242, R242, UR12 ;  /* 0x0000000cf2f27c20 */ /* 0x000fe20008410000 */
[----:B------:R-:W-:Y:S01]  /*8070*/  FFMA.FTZ R177, R177, UR24, R244 ;  /* 0x00000018b1b17c23 */ /* 0x000fe200080100f4 */
[----:B------:R-:W-:Y:S02]  /*8080*/  SHF.L.U32 R239, R239, 0x10, RZ ;  /* 0x00000010efef7819 */ /* 0x000fe400000006ff */
[----:B------:R-:W-:Y:S01]  /*8090*/  SHF.L.U32 R244, R170, 0x10, RZ ;  /* 0x00000010aaf47819 */ /* 0x000fe200000006ff */
[----:B------:R-:W-:-:S02]  /*80a0*/  FMUL.FTZ R177, R177, UR12 ;  /* 0x0000000cb1b17c20 */ /* 0x000fc40008410000 */
[----:B------:R-:W-:Y:S01]  /*80b0*/  FFMA.FTZ R178, R172, R239, R141 ;  /* 0x000000efacb27223 */ /* 0x000fe2000001008d */
[----:B------:R-:W-:Y:S01]  /*80c0*/  FFMA.FTZ R141, R5, UR4, R176 ;  /* 0x00000004058d7c23 */ /* 0x000fe200080100b0 */
[----:B------:R-:W-:Y:S01]  /*80d0*/  FFMA.FTZ R241, R177, R241, R140 ;  /* 0x000000f1b1f17223 */ /* 0x000fe2000001008c */
[----:B------:R-:W-:Y:S02]  /*80e0*/  FFMA.FTZ R140, R221, UR4, R176 ;  /* 0x00000004dd8c7c23 */ /* 0x000fe400080100b0 */
[----:B------:R-:W-:Y:S02]  /*80f0*/  FADD.FTZ R141, R0, -R141 ;  /* 0x8000008d008d7221 */ /* 0x000fe40000010000 */
[----:B------:R-:W-:Y:S01]  /*8100*/  FADD.FTZ R239, R219, -R140 ;  /* 0x8000008cdbef7221 */ /* 0x000fe20000010000 */
[----:B------:R-:W-:-:S03]  /*8110*/  SHF.L.U32 R140, R169, 0x10, RZ ;  /* 0x00000010a98c7819 */ /* 0x000fc600000006ff */
[----:B------:R-:W-:Y:S02]  /*8120*/  FFMA.FTZ R244, R239, UR24, R244 ;  /* 0x00000018eff47c23 */ /* 0x000fe400080100f4 */
[--C-:B------:R-:W-:Y:S01]  /*8130*/  FFMA.FTZ R141, R141, UR24, R140.reuse ;  /* 0x000000188d8d7c23 */ /* 0x100fe2000801008c */
[C---:B------:R-:W-:Y:S02]  /*8140*/  PRMT R140, R173.reuse, 0x7632, R140 ;  /* 0x00007632ad8c7816 */ /* 0x040fe4000000008c */
[----:B------:R-:W-:Y:S01]  /*8150*/  SHF.L.U32 R173, R173, 0x10, RZ ;  /* 0x00000010adad7819 */ /* 0x000fe200000006ff */
[----:B------:R-:W-:Y:S01]  /*8160*/  FMUL.FTZ R141, R141, UR12 ;  /* 0x0000000c8d8d7c20 */ /* 0x000fe20008410000 */
[----:B------:R-:W-:Y:S01]  /*8170*/  SHF.L.U32 R239, R140, 0x10, RZ ;  /* 0x000000108cef7819 */ /* 0x000fe200000006ff */
[----:B------:R-:W-:Y:S02]  /*8180*/  FMUL.FTZ R140, R179, UR12 ;  /* 0x0000000cb38c7c20 */ /* 0x000fe40008410000 */
[----:B------:R-:W-:Y:S01]  /*8190*/  FFMA.FTZ R179, R141, R173, R142 ;  /* 0x000000ad8db37223 */ /* 0x000fe2000001008e */
[----:B------:R-:W-:Y:S01]  /*81a0*/  SHF.L.U32 R142, R174, 0x10, RZ ;  /* 0x00000010ae8e7819 */ /* 0x000fe200000006ff */
[----:B------:R-:W-:Y:S01]  /*81b0*/  FFMA.FTZ R239, R140, R239, R143 ;  /* 0x000000ef8cef7223 */ /* 0x000fe2000001008f */
[----:B------:R-:W-:Y:S01]  /*81c0*/  FMUL.FTZ R143, R244, UR12 ;  /* 0x0000000cf48f7c20 */ /* 0x000fe20008410000 */
[----:B------:R-:W-:Y:S01]  /*81d0*/  PRMT R174, R174, 0x7632, R174 ;  /* 0x00007632aeae7816 */ /* 0x000fe200000000ae */
[----:B------:R-:W-:-:S02]  /*81e0*/  FFMA.FTZ R173, R217, UR4, R176 ;  /* 0x00000004d9ad7c23 */ /* 0x000fc400080100b0 */
[----:B------:R-:W-:Y:S01]  /*81f0*/  FFMA.FTZ R144, R143, R142, R144 ;  /* 0x0000008e8f907223 */ /* 0x000fe20000010090 */
[----:B------:R-:W-:Y:S01]  /*8200*/  SHF.L.U32 R174, R174, 0x10, RZ ;  /* 0x00000010aeae7819 */ /* 0x000fe200000006ff */
[----:B------:R-:W-:Y:S01]  /*8210*/  FMUL.FTZ R142, R243, UR12 ;  /* 0x0000000cf38e7c20 */ /* 0x000fe20008410000 */
[----:B------:R-:W-:Y:S01]  /*8220*/  FADD.FTZ R173, R216, -R173 ;  /* 0x800000add8ad7221 */ /* 0x000fe20000010000 */
[----:B------:R-:W-:Y:S02]  /*8230*/  SHF.L.U32 R243, R180, 0x10, RZ ;  /* 0x00000010b4f37819 */ /* 0x000fe400000006ff */
[----:B------:R-:W-:Y:S01]  /*8240*/  FFMA.FTZ R145, R142, R174, R145 ;  /* 0x000000ae8e917223 */ /* 0x000fe20000010091 */
[----:B------:R-:W-:-:S05]  /*8250*/  SHF.L.U32 R174, R171, 0x10, RZ ;  /* 0x00000010abae7819 */ /* 0x000fca00000006ff */
[--C-:B------:R-:W-:Y:S01]  /*8260*/  FFMA.FTZ R173, R173, UR24, R174.reuse ;  /* 0x00000018adad7c23 */ /* 0x100fe200080100ae */
[C---:B------:R-:W-:Y:S02]  /*8270*/  PRMT R174, R175.reuse, 0x7632, R174 ;  /* 0x00007632afae7816 */ /* 0x040fe400000000ae */
[----:B------:R-:W-:Y:S01]  /*8280*/  SHF.L.U32 R175, R175, 0x10, RZ ;  /* 0x00000010afaf7819 */ /* 0x000fe200000006ff */
[----:B------:R-:W-:Y:S01]  /*8290*/  FMUL.FTZ R173, R173, UR12 ;  /* 0x0000000cadad7c20 */ /* 0x000fe20008410000 */
[----:B------:R-:W-:-:S03]  /*82a0*/  SHF.L.U32 R174, R174, 0x10, RZ ;  /* 0x00000010aeae7819 */ /* 0x000fc600000006ff */
[----:B------:R-:W-:Y:S02]  /*82b0*/  FFMA.FTZ R146, R173, R175, R146 ;  /* 0x000000afad927223 */ /* 0x000fe40000010092 */
[----:B------:R-:W-:Y:S01]  /*82c0*/  FFMA.FTZ R147, R242, R174, R147 ;  /* 0x000000aef2937223 */ /* 0x000fe20000010093 */
[----:B------:R-:W-:Y:S01]  /*82d0*/  SHF.L.U32 R174, R59, 0x10, RZ ;  /* 0x000000103bae7819 */ /* 0x000fe200000006ff */
[----:B------:R-:W-:-:S04]  /*82e0*/  FMUL.FTZ R242, R243, R242 ;  /* 0x000000f2f3f27220 */ /* 0x000fc80000410000 */
        /* <DEDUP_REMOVED lines=17> */
.L_x_206:
        /* <DEDUP_REMOVED lines=9> */
[----:B------:R0:W-:Y:S05]  /*8490*/  STG.E.128 desc[UR14][R242.64], R172 ;  /* 0x000000acf2007986 */ /* 0x0001ea000c101d0e */
.L_x_190:
[----:B------:R-:W-:Y:S05]  /*84a0*/  BSYNC.RECONVERGENT B0 ;  /* 0x0000000000007941 */ /* 0x000fea0003800200 */
.L_x_176:
[----:B------:R-:W-:Y:S02]  /*84b0*/  UIADD3 UR7, UPT, UPT, UR7, UR22, URZ ;  /* 0x0000001607077290 */ /* 0x000fe4000fffe0ff */
[----:B------:R-:W-:Y:S02]  /*84c0*/  UPLOP3.LUT UP2, UPT, UPT, UPT, UP2, 0x40, 0x4 ;  /* 0x000000000004789c */ /* 0x000fe40003f4e820 */
[----:B------:R-:W-:-:S09]  /*84d0*/  UISETP.GE.AND UP1, UPT, UR7, UR23, UPT ;  /* 0x000000170700728c */ /* 0x000fd2000bf26270 */
[----:B------:R-:W-:Y:S05]  /*84e0*/  BRA.U !UP1, `(.L_x_207) ;  /* 0xffffff8509647547 */ /* 0x000fea000b83ffff */
.L_x_165:
[----:B------:R-:W1:Y:S01]  /*84f0*/  S2UR UR4, SR_CTAID.X ;  /* 0x00000000000479c3 */ /* 0x000e620000002500 */
[----:B------:R-:W-:Y:S01]  /*8500*/  BSSY.RECONVERGENT B0, `(.L_x_208) ;  /* 0x0000012000007945 */ /* 0x000fe20003800200 */
[----:B-1----:R-:W-:-:S06]  /*8510*/  UIMAD UR4, UR4, UR6, URZ ;  /* 0x00000006040472a4 */ /* 0x002fcc000f8e02ff */
[----:B------:R-:W-:-:S04]  /*8520*/  MOV R0, UR4 ;  /* 0x0000000400007c02 */ /* 0x000fc80008000f00 */
[----:B------:R-:W-:Y:S01]  /*8530*/  LEA.HI R193, R0, R193, RZ, 0x1d ;  /* 0x000000c100c17211 */ /* 0x000fe200078fe8ff */
[----:B------:R-:W-:Y:S06]  /*8540*/  @!P4 BRA `(.L_x_209) ;  /* 0x000000000034c947 */ /* 0x000fec0003800000 */
[----:B------:R-:W1:Y:S08]  /*8550*/  LDC.64 R2, c[0x0][0x440] ;  /* 0x00011000ff027b82 */ /* 0x000e700000000a00 */
[----:B------:R-:W0:Y:S08]  /*8560*/  LDC.64 R4, c[0x0][0x448] ;  /* 0x00011200ff047b82 */ /* 0x000e300000000a00 */
[----:B------:R-:W2:Y:S01]  /*8570*/  LDC.64 R6, c[0x0][0x460] ;  /* 0x00011800ff067b82 */ /* 0x000ea20000000a00 */
[----:B-1----:R-:W-:-:S05]  /*8580*/  IMAD.WIDE.U32 R2, R193, 0x20, R2 ;  /* 0x00000020c1027825 */ /* 0x002fca00078e0002 */
[----:B------:R1:W-:Y:S01]  /*8590*/  STG.E.128 desc[UR14][R2.64], R84 ;  /* 0x0000005402007986 */ /* 0x0003e2000c101d0e */
[----:B0-----:R-:W-:-:S03]  /*85a0*/  IMAD.WIDE.U32 R4, R193, 0x20, R4 ;  /* 0x00000020c1047825 */ /* 0x001fc600078e0004 */
[----:B------:R1:W-:Y:S04]  /*85b0*/  STG.E.128 desc[UR14][R2.64+0x10], R88 ;  /* 0x0000105802007986 */ /* 0x0003e8000c101d0e */
[----:B------:R1:W-:Y:S01]  /*85c0*/  STG.E.128 desc[UR14][R4.64], R60 ;  /* 0x0000003c04007986 */ /* 0x0003e2000c101d0e */
[----:B--2---:R-:W-:-:S03]  /*85d0*/  IMAD.WIDE.U32 R6, R193, 0x20, R6 ;  /* 0x00000020c1067825 */ /* 0x004fc600078e0006 */
[----:B------:R1:W-:Y:S01]  /*85e0*/  STG.E.128 desc[UR14][R4.64+0x10], R64 ;  /* 0x0000104004007986 */ /* 0x0003e2000c101d0e */
[----:B------:R-:W-:-:S03]  /*85f0*/  IADD3 R193, PT, PT, R193, 0x80, RZ ;  /* 0x00000080c1c17810 */ /* 0x000fc60007ffe0ff */
[----:B------:R1:W-:Y:S04]  /*8600*/  STG.E.128 desc[UR14][R6.64], R116 ;  /* 0x0000007406007986 */ /* 0x0003e8000c101d0e */
[----:B------:R1:W-:Y:S02]  /*8610*/  STG.E.128 desc[UR14][R6.64+0x10], R120 ;  /* 0x0000107806007986 */ /* 0x0003e4000c101d0e */
.L_x_209:
[----:B------:R-:W-:Y:S05]  /*8620*/  BSYNC.RECONVERGENT B0 ;  /* 0x0000000000007941 */ /* 0x000fea0003800200 */
.L_x_208:
[----:B------:R-:W-:Y:S04]  /*8630*/  BSSY.RECONVERGENT B0, `(.L_x_210) ;  /* 0x000000f000007945 */ /* 0x000fe80003800200 */
[----:B------:R-:W-:Y:S05]  /*8640*/  @!P3 BRA `(.L_x_211) ;  /* 0x000000000034b947 */ /* 0x000fea0003800000 */
[----:B-1----:R-:W1:Y:S08]  /*8650*/  LDC.64 R2, c[0x0][0x440] ;  /* 0x00011000ff027b82 */ /* 0x002e700000000a00 */
        /* <DEDUP_REMOVED lines=12> */
.L_x_211:
[----:B------:R-:W-:Y:S05]  /*8720*/  BSYNC.RECONVERGENT B0 ;  /* 0x0000000000007941 */ /* 0x000fea0003800200 */
.L_x_210:
        /* <DEDUP_REMOVED lines=15> */
.L_x_213:
[----:B------:R-:W-:Y:S05]  /*8820*/  BSYNC.RECONVERGENT B0 ;  /* 0x0000000000007941 */ /* 0x000fea0003800200 */
.L_x_212:
[----:B------:R-:W-:Y:S05]  /*8830*/  @!P1 EXIT ;  /* 0x000000000000994d */ /* 0x000fea0003800000 */
[----:B-1----:R-:W1:Y:S08]  /*8840*/  LDC.64 R2, c[0x0][0x440] ;  /* 0x00011000ff027b82 */ /* 0x002e700000000a00 */
[----:B------:R-:W0:Y:S08]  /*8850*/  LDC.64 R4, c[0x0][0x448] ;  /* 0x00011200ff047b82 */ /* 0x000e300000000a00 */
[----:B------:R-:W2:Y:S01]  /*8860*/  LDC.64 R6, c[0x0][0x460] ;  /* 0x00011800ff067b82 */ /* 0x000ea20000000a00 */
[----:B-1----:R-:W-:-:S05]  /*8870*/  IMAD.WIDE.U32 R2, R193, 0x20, R2 ;  /* 0x00000020c1027825 */ /* 0x002fca00078e0002 */
[----:B------:R-:W-:Y:S01]  /*8880*/  STG.E.128 desc[UR14][R2.64], R108 ;  /* 0x0000006c02007986 */ /* 0x000fe2000c101d0e */
[----:B0-----:R-:W-:-:S03]  /*8890*/  IMAD.WIDE.U32 R4, R193, 0x20, R4 ;  /* 0x00000020c1047825 */ /* 0x001fc600078e0004 */
[----:B------:R-:W-:Y:S04]  /*88a0*/  STG.E.128 desc[UR14][R2.64+0x10], R112 ;  /* 0x0000107002007986 */ /* 0x000fe8000c101d0e */
[----:B------:R-:W-:Y:S01]  /*88b0*/  STG.E.128 desc[UR14][R4.64], R76 ;  /* 0x0000004c04007986 */ /* 0x000fe2000c101d0e */
[----:B--2---:R-:W-:-:S03]  /*88c0*/  IMAD.WIDE.U32 R6, R193, 0x20, R6 ;  /* 0x00000020c1067825 */ /* 0x004fc600078e0006 */
[----:B------:R-:W-:Y:S04]  /*88d0*/  STG.E.128 desc[UR14][R4.64+0x10], R80 ;  /* 0x0000105004007986 */ /* 0x000fe8000c101d0e */
[----:B------:R-:W-:Y:S04]  /*88e0*/  STG.E.128 desc[UR14][R6.64], R140 ;  /* 0x0000008c06007986 */ /* 0x000fe8000c101d0e */
[----:B------:R-:W-:Y:S01]  /*88f0*/  STG.E.128 desc[UR14][R6.64+0x10], R144 ;  /* 0x0000109006007986 */ /* 0x000fe2000c101d0e */
[----:B------:R-:W-:Y:S05]  /*8900*/  EXIT ;  /* 0x000000000000794d */ /* 0x000fea0003800000 */
.L_x_214:
        /* <DEDUP_REMOVED lines=15> */
.L_x_15582:


//--------------------- .text._ZN10layer_norm13ln_bwd_kernelINS_13Kernel_traitsI13__nv_bfloat16S2_S2_S2_fjLj4096ELj1ELj1ELj4ELj16ENS_18Kernel_traits_baseILj4096ES2_S2_S2_S2_fjLj128EEEEELb0ELb1ELb0ELb1EEEvNS_9BwdParamsE --------------------------
	.section	.text._ZN10layer_norm13ln_bwd_kernelINS_13Kernel_traitsI13__nv_bfloat16S2_S2_S2_fjLj4096ELj1ELj1ELj4ELj16ENS_18Kernel_traits_baseILj4096ES2_S2_S2_S2_fjLj128EEEEELb0ELb1ELb0ELb1EEEvNS_9BwdParamsE,"ax",@progbits
	.align	128
        .global         _ZN10layer_norm13ln_bwd_kernelINS_13Kernel_traitsI13__nv_bfloat16S2_S2_S2_fjLj4096ELj1ELj1ELj4ELj16ENS_18Kernel_traits_baseILj4096ES2_S2_S2_S2_fjLj128EEEEELb0ELb1ELb0ELb1EEEvNS_9BwdParamsE
        .type           _ZN10layer_norm13ln_bwd_kernelINS_13Kernel_traitsI13__nv_bfloat16S2_S2_S2_fjLj4096ELj1ELj1ELj4ELj16ENS_18Kernel_traits_baseILj4096ES2_S2_S2_S2_fjLj128EEEEELb0ELb1ELb0ELb1EEEvNS_9BwdParamsE,@function
        .size           _ZN10layer_norm13ln_bwd_kernelINS_13Kernel_traitsI13__nv_bfloat16S2_S2_S2_fjLj4096ELj1ELj1ELj4ELj16ENS_18Kernel_traits_baseILj4096ES2_S2_S2_S2_fjLj128EEEEELb0ELb1ELb0ELb1EEEvNS_9BwdParamsE,(.L_x_15583 - _ZN10layer_norm13ln_bwd_kernelINS_13Kernel_traitsI13__nv_bfloat16S2_S2_S2_fjLj4096ELj1ELj1ELj4ELj16ENS_18Kernel_traits_baseILj4096ES2_S2_S2_S2_fjLj128EEEEELb0ELb1ELb0ELb1EEEvNS_9BwdParamsE)
        .other          _ZN10layer_norm13ln_bwd_kernelINS_13Kernel_traitsI13__nv_bfloat16S2_S2_S2_fjLj4096ELj1ELj1ELj4ELj16ENS_18Kernel_traits_baseILj4096ES2_S2_S2_S2_fjLj128EEEEELb0ELb1ELb0ELb1EEEvNS_9BwdParamsE,@"STO_CUDA_ENTRY STV_DEFAULT"
_ZN10layer_norm13ln_bwd_kernelINS_13Kernel_traitsI13__nv_bfloat16S2_S2_S2_fjLj4096ELj1ELj1ELj4ELj16ENS_18Kernel_traits_baseILj4096ES2_S2_S2_S2_fjLj128EEEEELb0ELb1ELb0ELb1EEEvNS_9BwdParamsE:
.text._ZN10layer_norm13ln_bwd_kernelINS_13Kernel_traitsI13__nv_bfloat16S2_S2_S2_fjLj4096ELj1ELj1ELj4ELj16ENS_18Kernel_traits_baseILj4096ES2_S2_S2_S2_fjLj128EEEEELb0ELb1ELb0ELb1EEEvNS_9BwdParamsE:
        /* <DEDUP_REMOVED lines=53> */
[----:B------:R-:W0:Y:S01]  /*0350*/  LDCU.64 UR18, c[0x0][0x358] ;  /* 0x00006b00ff1277ac */ /* 0x000e220008000a00 */
[----:B-1----:R-:W-:Y:S05]  /*0360*/  BRA.U UP0, `(.L_x_215) ;  /* 0x0000008100847547 */ /* 0x002fea000b800000 */
[----:B------:R-:W1:Y:S01]  /*0370*/  LDC.64 R2, c[0x0][0x3d0] ;  /* 0x0000f400ff027b82 */ /* 0x000e620000000a00 */
[----:B------:R-:W2:Y:S07]  /*0380*/  LDCU.64 UR4, c[0x0][0x3e0] ;  /* 0x00007c00ff0477ac */ /* 0x000eae0008000a00 */
[----:B------:R-:W3:Y:S01]  /*0390*/  LDC.64 R4, c[0x0][0x3e8] ;  /* 0x0000fa00ff047b82 */ /* 0x000ee20000000a00 */
[----:B------:R-:W-:Y:S01]  /*03a0*/  HFMA2 R167, -RZ, RZ, 0, 0 ;  /* 0x00000000ffa77431 */ /* 0x000fe200000001ff */
[----:B------:R-:W-:Y:S01]  /*03b0*/  UPLOP3.LUT UP2, UPT, UPT, UPT, UPT, 0x40, 0x4 ;  /* 0x000000000004789c */ /* 0x000fe20003f4e870 */
[----:B------:R-:W-:Y:S01]  /*03c0*/  HFMA2 R116, -RZ, RZ, 0, 0 ;  /* 0x00000000ff747431 */ /* 0x000fe200000001ff */
[----:B------:R-:W-:-:S02]  /*03d0*/  MOV R164, RZ ;  /* 0x000000ff00a47202 */ /* 0x000fc40000000f00 */
        /* <DEDUP_REMOVED lines=16> */
[----:B0-----:R-:W4:Y:S01]  /*04e0*/  LDG.E.128 R196, desc[UR18][R2.64] ;  /* 0x0000001202c47981 */ /* 0x001f22000c1e1d00 */
[----:B------:R-:W-:Y:S02]  /*04f0*/  CS2R R46, SRZ ;  /* 0x00000000002e7805 */ /* 0x000fe4000001ff00 */
[----:B------:R-:W-:Y:S01]  /*0500*/  CS2R R44, SRZ ;  /* 0x00000000002c7805 */ /* 0x000fe2000001ff00 */
[----:B---3--:R-:W-:Y:S01]  /*0510*/  IMAD.WIDE.U32 R4, R117, 0x10, R4 ;  /* 0x0000001075047825 */ /* 0x008fe200078e0004 */
[----:B------:R-:W3:Y:S01]  /*0520*/  LDG.E.128 R188, desc[UR18][R2.64+0x800] ;  /* 0x0008001202bc7981 */ /* 0x000ee2000c1e1d00 */
[----:B------:R-:W-:-:S02]  /*0530*/  CS2R R42, SRZ ;  /* 0x00000000002a7805 */ /* 0x000fc4000001ff00 */
[----:B------:R-:W-:Y:S02]  /*0540*/  CS2R R40, SRZ ;  /* 0x0000000000287805 */ /* 0x000fe4000001ff00 */
[----:B------:R-:W-:Y:S01]  /*0550*/  CS2R R38, SRZ ;  /* 0x0000000000267805 */ /* 0x000fe2000001ff00 */
[----:B------:R-:W3:Y:S01]  /*0560*/  LDG.E.128 R180, desc[UR18][R2.64+0x1000] ;  /* 0x0010001202b47981 */ /* 0x000ee2000c1e1d00 */
[----:B------:R-:W-:Y:S02]  /*0570*/  CS2R R36, SRZ ;  /* 0x0000000000247805 */ /* 0x000fe4000001ff00 */
[----:B------:R-:W-:Y:S02]  /*0580*/  CS2R R34, SRZ ;  /* 0x0000000000227805 */ /* 0x000fe4000001ff00 */
[----:B------:R-:W-:Y:S01]  /*0590*/  CS2R R32, SRZ ;  /* 0x0000000000207805 */ /* 0x000fe2000001ff00 */
[----:B------:R0:W3:Y:S01]  /*05a0*/  LDG.E.128 R8, desc[UR18][R2.64+0x1800] ;  /* 0x0018001202087981 */ /* 0x0000e2000c1e1d00 */
[----:B------:R-:W-:-:S02]  /*05b0*/  CS2R R30, SRZ ;  /* 0x00000000001e7805 */ /* 0x000fc4000001ff00 */
[----:B------:R-:W-:Y:S02]  /*05c0*/  CS2R R28, SRZ ;  /* 0x00000000001c7805 */ /* 0x000fe4000001ff00 */
[----:B------:R-:W-:Y:S01]  /*05d0*/  CS2R R26, SRZ ;  /* 0x00000000001a7805 */ /* 0x000fe2000001ff00 */
[----:B------:R-:W3:Y:S01]  /*05e0*/  LDG.E.128 R60, desc[UR18][R4.64+0x800] ;  /* 0x00080012043c7981 */ /* 0x000ee2000c1e1d00 */
[----:B------:R-:W-:Y:S02]  /*05f0*/  CS2R R24, SRZ ;  /* 0x0000000000187805 */ /* 0x000fe4000001ff00 */
[----:B------:R-:W-:Y:S02]  /*0600*/  CS2R R118, SRZ ;  /* 0x0000000000767805 */ /* 0x000fe4000001ff00 */
[----:B------:R-:W-:Y:S01]  /*0610*/  CS2R R120, SRZ ;  /* 0x0000000000787805 */ /* 0x000fe2000001ff00 */
[----:B------:R-:W3:Y:S01]  /*0620*/  LDG.E.128 R56, desc[UR18][R4.64] ;  /* 0x0000001204387981 */ /* 0x000ee2000c1e1d00 */
[----:B--2---:R-:W-:Y:S01]  /*0630*/  UISETP.NE.U32.AND UP0, UPT, UR4, URZ, UPT ;  /* 0x000000ff0400728c */ /* 0x004fe2000bf05070 */
[----:B------:R-:W-:-:S02]  /*0640*/  CS2R R122, SRZ ;  /* 0x00000000007a7805 */ /* 0x000fc4000001ff00 */
[----:B------:R-:W-:Y:S01]  /*0650*/  CS2R R124, SRZ ;  /* 0x00000000007c7805 */ /* 0x000fe2000001ff00 */
[----:B------:R-:W5:Y:S01]  /*0660*/  LDG.E.128 R52, desc[UR18][R4.64+0x1800] ;  /* 0x0018001204347981 */ /* 0x000f62000c1e1d00 */
[----:B------:R-:W-:Y:S02]  /*0670*/  CS2R R126, SRZ ;  /* 0x00000000007e7805 */ /* 0x000fe4000001ff00 */
[----:B------:R-:W-:Y:S02]  /*0680*/  CS2R R128, SRZ ;  /* 0x0000000000807805 */ /* 0x000fe4000001ff00 */
[----:B------:R-:W-:Y:S01]  /*0690*/  CS2R R130, SRZ ;  /* 0x0000000000827805 */ /* 0x000fe2000001ff00 */
[----:B------:R1:W5:Y:S01]  /*06a0*/  LDG.E.128 R48, desc[UR18][R4.64+0x1000] ;  /* 0x0010001204307981 */ /* 0x000362000c1e1d00 */
        /* <DEDUP_REMOVED lines=8> */
[----:B0-----:R-:W-:Y:S02]  /*0730*/  CS2R R2, SRZ ;  /* 0x0000000000027805 */ /* 0x001fe4000001ff00 */
[----:B-1----:R-:W-:Y:S02]  /*0740*/  CS2R R4, SRZ ;  /* 0x0000000000047805 */ /* 0x002fe4000001ff00 */
[----:B------:R-:W-:Y:S01]  /*0750*/  MOV R0, RZ ;  /* 0x000000ff00007202 */ /* 0x000fe20000000f00 */
[----:B------:R-:W-:Y:S01]  /*0760*/  UISETP.NE.AND.EX UP0, UPT, UR5, URZ, UPT, UP0 ;  /* 0x000000ff0500728c */ /* 0x000fe2000bf05300 */
[----:B------:R-:W0:Y:S01]  /*0770*/  LDCU UR22, c[0x0][0x388] ;  /* 0x00007100ff1677ac */ /* 0x000e220008000800 */
[----:B------:R-:W1:Y:S01]  /*0780*/  LDCU.U8 UR9, c[0x0][0x410] ;  /* 0x00008200ff0977ac */ /* 0x000e620008000000 */
[----:B------:R-:W2:Y:S01]  /*0790*/  LDCU UR23, c[0x0][0x400] ;  /* 0x00008000ff1777ac */ /* 0x000ea20008000800 */
[----:B------:R-:W0:Y:S01]  /*07a0*/  LDCU.64 UR24, c[0x0][0x478] ;  /* 0x00008f00ff1877ac */ /* 0x000e220008000a00 */
[----:B------:R-:W0:Y:S01]  /*07b0*/  LDCU.128 UR12, c[0x0][0x3c0] ;  /* 0x00007800ff0c77ac */ /* 0x000e220008000c00 */
[----:B------:R-:W0:Y:S01]  /*07c0*/  LDCU.64 UR20, c[0x0][0x438] ;  /* 0x00008700ff1477ac */ /* 0x000e220008000a00 */
[----:B------:R-:W0:Y:S01]  /*07d0*/  LDCU.64 UR26, c[0x0][0x380] ;  /* 0x00007000ff1a77ac */ /* 0x000e220008000a00 */
[----:B----4-:R-:W-:-:S02]  /*07e0*/  PRMT R204, R196, 0x7632, R204 ;  /* 0x00007632c4cc7816 */ /* 0x010fc400000000cc */
[----:B------:R-:W-:Y:S02]  /*07f0*/  SHF.L.U32 R205, R196, 0x10, RZ ;  /* 0x00000010c4cd7819 */ /* 0x000fe400000006ff */
[C---:B------:R-:W-:Y:S02]  /*0800*/  PRMT R202, R197.reuse, 0x7632, R202 ;  /* 0x00007632c5ca7816 */ /* 0x040fe400000000ca */
[----:B------:R-:W-:Y:S02]  /*0810*/  SHF.L.U32 R203, R197, 0x10, RZ ;  /* 0x00000010c5cb7819 */ /* 0x000fe400000006ff */
[C---:B---3--:R-:W-:Y:S02]  /*0820*/  PRMT R196, R188.reuse, 0x7632, R196 ;  /* 0x00007632bcc47816 */ /* 0x048fe400000000c4 */
[----:B------:R-:W-:Y:S02]  /*0830*/  SHF.L.U32 R197, R188, 0x10, RZ ;  /* 0x00000010bcc57819 */ /* 0x000fe400000006ff */
[----:B------:R-:W-:-:S02]  /*0840*/  PRMT R194, R189, 0x7632, R194 ;  /* 0x00007632bdc27816 */ /* 0x000fc400000000c2 */
[----:B------:R-:W-:Y:S02]  /*0850*/  SHF.L.U32 R195, R189, 0x10, RZ ;  /* 0x00000010bdc37819 */ /* 0x000fe400000006ff */
[C---:B------:R-:W-:Y:S02]  /*0860*/  PRMT R200, R198.reuse, 0x7632, R200 ;  /* 0x00007632c6c87816 */ /* 0x040fe400000000c8 */
[----:B------:R-:W-:Y:S02]  /*0870*/  SHF.L.U32 R201, R198, 0x10, RZ ;  /* 0x00000010c6c97819 */ /* 0x000fe400000006ff */
[C---:B------:R-:W-:Y:S02]  /*0880*/  PRMT R192, R190.reuse, 0x7632, R192 ;  /* 0x00007632bec07816 */ /* 0x040fe400000000c0 */
[----:B------:R-:W-:Y:S02]  /*0890*/  SHF.L.U32 R193, R190, 0x10, RZ ;  /* 0x00000010bec17819 */ /* 0x000fe400000006ff */
[----:B------:R-:W-:-:S02]  /*08a0*/  PRMT R188, R180, 0x7632, R188 ;  /* 0x00007632b4bc7816 */ /* 0x000fc400000000bc */
[----:B------:R-:W-:Y:S02]  /*08b0*/  SHF.L.U32 R189, R180, 0x10, RZ ;  /* 0x00000010b4bd7819 */ /* 0x000fe400000006ff */
[C---:B------:R-:W-:Y:S02]  /*08c0*/  PRMT R184, R182.reuse, 0x7632, R184 ;  /* 0x00007632b6b87816 */ /* 0x040fe400000000b8 */
[----:B------:R-:W-:Y:S02]  /*08d0*/  SHF.L.U32 R185, R182, 0x10, RZ ;  /* 0x00000010b6b97819 */ /* 0x000fe400000006ff */
[----:B------:R-:W-:Y:S02]  /*08e0*/  PRMT R198, R199, 0x7632, R198 ;  /* 0x00007632c7c67816 */ /* 0x000fe400000000c6 */
[----:B------:R-:W-:Y:S02]  /*08f0*/  PRMT R190, R191, 0x7632, R190 ;  /* 0x00007632bfbe7816 */ /* 0x000fe400000000be */
[----:B------:R-:W-:-:S02]  /*0900*/  PRMT R186, R181, 0x7632, R186 ;  /* 0x00007632b5ba7816 */ /* 0x000fc400000000ba */
[----:B------:R-:W-:Y:S02]  /*0910*/  PRMT R182, R183, 0x7632, R182 ;  /* 0x00007632b7b67816 */ /* 0x000fe400000000b6 */
[----:B------:R-:W-:Y:S02]  /*0920*/  PRMT R180, R8, 0x7632, R180 ;  /* 0x0000763208b47816 */ /* 0x000fe400000000b4 */
[----:B------:R-:W-:Y:S02]  /*0930*/  PRMT R176, R9, 0x7632, R176 ;  /* 0x0000763209b07816 */ /* 0x000fe400000000b0 */
[----:B------:R-:W-:Y:S02]  /*0940*/  PRMT R177, R10, 0x7632, R177 ;  /* 0x000076320ab17816 */ /* 0x000fe400000000b1 */
[----:B------:R-:W-:Y:S02]  /*0950*/  PRMT R178, R11, 0x7632, R178 ;  /* 0x000076320bb27816 */ /* 0x000fe400000000b2 */
[----:B------:R-:W-:-:S02]  /*0960*/  SHF.L.U32 R187, R181, 0x10, RZ ;  /* 0x00000010b5bb7819 */ /* 0x000fc400000006ff */
[----:B------:R-:W-:Y:S02]  /*0970*/  SHF.L.U32 R181, R8, 0x10, RZ ;  /* 0x0000001008b57819 */ /* 0x000fe400000006ff */
[----:B------:R-:W-:Y:S02]  /*0980*/  SHF.L.U32 R179, R9, 0x10, RZ ;  /* 0x0000001009b37819 */ /* 0x000fe400000006ff */
[----:B------:R-:W-:Y:S02]  /*0990*/  CS2R R8, SRZ ;  /* 0x0000000000087805 */ /* 0x000fe4000001ff00 */
[----:B------:R-:W-:Y:S02]  /*09a0*/  SHF.L.U32 R165, R10, 0x10, RZ ;  /* 0x000000100aa57819 */ /* 0x000fe400000006ff */
[----:B------:R-:W-:Y:S02]  /*09b0*/  SHF.L.U32 R166, R11, 0x10, RZ ;  /* 0x000000100ba67819 */ /* 0x000fe400000006ff */
[----:B------:R-:W-:-:S02]  /*09c0*/  CS2R R10, SRZ ;  /* 0x00000000000a7805 */ /* 0x000fc4000001ff00 */
[----:B------:R-:W-:Y:S02]  /*09d0*/  SHF.L.U32 R199, R199, 0x10, RZ ;  /* 0x00000010c7c77819 */ /* 0x000fe400000006ff */
[----:B------:R-:W-:Y:S02]  /*09e0*/  SHF.L.U32 R191, R191, 0x10, RZ ;  /* 0x00000010bfbf7819 */ /* 0x000fe400000006ff */
        /* <DEDUP_REMOVED lines=24> */
[----:B012---:R-:W-:-:S07]  /*0b70*/  SHF.L.U32 R178, R178, 0x10, RZ ;  /* 0x00000010b2b27819 */ /* 0x007fce00000006ff */
.L_x_236:
[----:B0-----:R-:W0:Y:S01]  /*0b80*/  S2R R117, SR_TID.X ;  /* 0x0000000000757919 */ /* 0x001e220000002100 */
[----:B-1----:R-:W1:Y:S01]  /*0b90*/  LDC.64 R112, c[0x0][0x3a8] ;  /* 0x0000ea00ff707b82 */ /* 0x002e620000000a00 */
[----:B------:R-:W-:Y:S01]  /*0ba0*/  UIMAD UR7, UR6, UR22, URZ ;  /* 0x00000016060772a4 */ /* 0x000fe2000f8e02ff */
[----:B------:R-:W-:Y:S01]  /*0bb0*/  PLOP3.LUT P1, PT, PT, PT, UP0, 0x80, 0x8 ;  /* 0x000000000008781c */ /* 0x000fe20003f2f008 */
[----:B------:R-:W-:Y:S02]  /*0bc0*/  UIMAD.WIDE UR10, UR6, 0x4, UR12 ;  /* 0x00000004060a78a5 */ /* 0x000fe4000f8e020c */
[----:B------:R-:W-:Y:S01]  /*0bd0*/  USHF.R.S32.HI UR8, URZ, 0x1f, UR7 ;  /* 0x0000001fff087899 */ /* 0x000fe20008011407 */
[----:B------:R-:W2:Y:S02]  /*0be0*/  @UP0 LDCU.64 UR4, c[0x0][0x3e0] ;  /* 0x00007c00ff0407ac */ /* 0x000ea40008000a00 */
[----:B------:R-:W3:Y:S01]  /*0bf0*/  LDC.64 R108, c[0x0][0x428] ;  /* 0x00010a00ff6c7b82 */ /* 0x000ee20000000a00 */
[----:B------:R-:W-:Y:S01]  /*0c00*/  MOV R92, UR10 ;  /* 0x0000000a005c7c02 */ /* 0x000fe20008000f00 */
[----:B------:R-:W-:Y:S01]  /*0c10*/  ULEA.HI UR8, UR8, UR7, URZ, 0x3 ;  /* 0x0000000708087291 */ /* 0x000fe2000f8f18ff */
[----:B------:R-:W-:Y:S01]  /*0c20*/  MOV R93, UR11 ;  /* 0x0000000b005d7c02 */ /* 0x000fe20008000f00 */
[----:B------:R-:W-:-:S04]  /*0c30*/  UIMAD.WIDE UR16, UR6, 0x4, UR14 ;  /* 0x00000004061078a5 */ /* 0x000fc8000f8e020e */
[----:B------:R-:W-:Y:S01]  /*0c40*/  MOV R208, UR8 ;  /* 0x0000000800d07c02 */ /* 0x000fe20008000f00 */
[----:B------:R4:W4:Y:S01]  /*0c50*/  LDG.E R210, desc[UR18][R92.64] ;  /* 0x000000125cd27981 */ /* 0x000922000c1e1900 */
[----:B--2---:R-:W-:Y:S02]  /*0c60*/  @UP0 UIMAD.WIDE UR4, UR6, 0x2, UR4 ;  /* 0x00000002060408a5 */ /* 0x004fe4000f8e0204 */
[----:B0-----:R-:W-:-:S05]  /*0c70*/  LEA.HI.SX32 R208, R208, R117, 0x1d ;  /* 0x00000075d0d07211 */ /* 0x001fca00078feaff */
[----:B-1----:R-:W-:-:S06]  /*0c80*/  IMAD.WIDE.U32 R84, R208, 0x10, R112 ;  /* 0x00000010d0547825 */ /* 0x002fcc00078e0070 */
[----:B------:R-:W2:Y:S01]  /*0c90*/  LDG.E.128 R84, desc[UR18][R84.64] ;  /* 0x0000001254547981 */ /* 0x000ea2000c1e1d00 */
[C---:B------:R-:W-:Y:S01]  /*0ca0*/  IADD3 R207, PT, PT, R208.reuse, 0x80, RZ ;  /* 0x00000080d0cf7810 */ /* 0x040fe20007ffe0ff */
[C---:B---3--:R-:W-:Y:S01]  /*0cb0*/  IMAD.WIDE.U32 R88, R208.reuse, 0x10, R108 ;  /* 0x00000010d0587825 */ /* 0x048fe200078e006c */
[----:B------:R-:W-:Y:S02]  /*0cc0*/  MOV R100, UR16 ;  /* 0x0000001000647c02 */ /* 0x000fe40008000f00 */
[----:B------:R-:W-:Y:S02]  /*0cd0*/  MOV R101, UR17 ;  /* 0x0000001100657c02 */ /* 0x000fe40008000f00 */
[C---:B------:R-:W-:Y:S01]  /*0ce0*/  IADD3 R209, PT, PT, R208.reuse, 0x100, RZ ;  /* 0x00000100d0d17810 */ /* 0x040fe20007ffe0ff */
[----:B----4-:R-:W-:Y:S01]  /*0cf0*/  IMAD.WIDE.U32 R92, R207, 0x10, R112 ;  /* 0x00000010cf5c7825 */ /* 0x010fe200078e0070 */
[----:B------:R-:W-:Y:S01]  /*0d00*/  IADD3 R206, PT, PT, R208, 0x180, RZ ;  /* 0x00000180d0ce7810 */ /* 0x000fe20007ffe0ff */
[----:B------:R0:W3:Y:S01]  /*0d10*/  LDG.E R211, desc[UR18][R100.64] ;  /* 0x0000001264d37981 */ /* 0x0000e2000c1e1900 */
[----:B------:R-:W-:-:S02]  /*0d20*/  MOV R102, UR4 ;  /* 0x0000000400667c02 */ /* 0x000fc40008000f00 */
[----:B------:R-:W-:Y:S01]  /*0d30*/  MOV R103, UR5 ;  /* 0x0000000500677c02 */ /* 0x000fe20008000f00 */
[--C-:B------:R-:W-:Y:S01]  /*0d40*/  IMAD.WIDE.U32 R96, R207, 0x10, R108.reuse ;  /* 0x00000010cf607825 */ /* 0x100fe200078e006c */
[----:B------:R-:W4:Y:S03]  /*0d50*/  LDG.E.128 R88, desc[UR18][R88.64] ;  /* 0x0000001258587981 */ /* 0x000f26000c1e1d00 */
[C-C-:B------:R-:W-:Y:S01]  /*0d60*/  IMAD.WIDE.U32 R104, R209.reuse, 0x10, R108.reuse ;  /* 0x00000010d1687825 */ /* 0x140fe200078e006c */
[----:B------:R-:W4:Y:S03]  /*0d70*/  @P1 LDG.E.U16 R212, desc[UR18][R102.64] ;  /* 0x0000001266d41981 */ /* 0x000f26000c1e1500 */
[C---:B------:R-:W-:Y:S01]  /*0d80*/  IMAD.WIDE.U32 R108, R206.reuse, 0x10, R108 ;  /* 0x00000010ce6c7825 */ /* 0x040fe200078e006c */
[----:B------:R-:W4:Y:S03]  /*0d90*/  LDG.E.128 R92, desc[UR18][R92.64] ;  /* 0x000000125c5c7981 */ /* 0x000f26000c1e1d00 */
[--C-:B0-----:R-:W-:Y:S01]  /*0da0*/  IMAD.WIDE.U32 R100, R209, 0x10, R112.reuse ;  /* 0x00000010d1647825 */ /* 0x101fe200078e0070 */
[----:B------:R-:W4:Y:S04]  /*0db0*/  LDG.E.128 R96, desc[UR18][R96.64] ;  /* 0x0000001260607981 */ /* 0x000f28000c1e1d00 */
[----:B------:R-:W4:Y:S04]  /*0dc0*/  LDG.E.128 R108, desc[UR18][R108.64] ;  /* 0x000000126c6c7981 */ /* 0x000f28000c1e1d00 */
[----:B------:R-:W4:Y:S01]  /*0dd0*/  LDG.E.128 R100, desc[UR18][R100.64] ;  /* 0x0000001264647981 */ /* 0x000f22000c1e1d00 */
[----:B------:R-:W-:-:S03]  /*0de0*/  IMAD.WIDE.U32 R112, R206, 0x10, R112 ;  /* 0x00000010ce707825 */ /* 0x000fc600078e0070 */
[----:B------:R-:W4:Y:S04]  /*0df0*/  LDG.E.128 R104, desc[UR18][R104.64] ;  /* 0x0000001268687981 */ /* 0x000f28000c1e1d00 */
[----:B------:R-:W4:Y:S01]  /*0e00*/  LDG.E.128 R112, desc[UR18][R112.64] ;  /* 0x0000001270707981 */ /* 0x000f22000c1e1d00 */
[----:B------:R-:W-:-:S04]  /*0e10*/  ISETP.NE.U32.AND P0, PT, RZ, UR20, PT ;  /* 0x00000014ff007c0c */ /* 0x000fc8000bf05070 */
[----:B------:R-:W-:Y:S02]  /*0e20*/  ISETP.NE.AND.EX P0, PT, RZ, UR21, PT, P0 ;  /* 0x00000015ff007c0c */ /* 0x000fe4000bf05300 */
[----:B------:R-:W-:-:S11]  /*0e30*/  ISETP.NE.AND P2, PT, RZ, UR9, PT ;  /* 0x00000009ff007c0c */ /* 0x000fd6000bf45270 */
[----:B------:R-:W0:Y:S08]  /*0e40*/  @P0 LDC.64 R224, c[0x0][0x438] ;  /* 0x00010e00ffe00b82 */ /* 0x000e300000000a00 */
[----:B------:R-:W1:Y:S01]  /*0e50*/  @P0 LDC.64 R214, c[0x0][0x438] ;  /* 0x00010e00ffd60b82 */ /* 0x000e620000000a00 */
[----:B------:R-:W-:-:S04]  /*0e60*/  FSEL R210, R210, RZ, !P2 ;  /* 0x000000ffd2d27208 */ /* 0x000fc80005000000 */
[----:B------:R-:W-:Y:S02]  /*0e70*/  R2UR UR5, R210 ;  /* 0x00000000d20572ca */ /* 0x000fe400000e0000 */
[C---:B--2---:R-:W-:Y:S02]  /*0e80*/  PRMT R210, R84.reuse, 0x7632, R210 ;  /* 0x0000763254d27816 */ /* 0x044fe400000000d2 */
[----:B------:R-:W-:Y:S02]  /*0e90*/  SHF.L.U32 R237, R84, 0x10, RZ ;  /* 0x0000001054ed7819 */ /* 0x000fe400000006ff */
[C---:B------:R-:W-:Y:S02]  /*0ea0*/  PRMT R235, R85.reuse, 0x7632, R235 ;  /* 0x0000763255eb7816 */ /* 0x040fe400000000eb */
[----:B------:R-:W-:Y:S02]  /*0eb0*/  SHF.L.U32 R243, R85, 0x10, RZ ;  /* 0x0000001055f37819 */ /* 0x000fe400000006ff */
[C---:B------:R-:W-:Y:S01]  /*0ec0*/  PRMT R239, R86.reuse, 0x7632, R239 ;  /* 0x0000763256ef7816 */ /* 0x040fe200000000ef */
[----:B------:R-:W2:Y:S01]  /*0ed0*/  @P0 LDC.64 R84, c[0x0][0x438] ;  /* 0x00010e00ff540b82 */ /* 0x000ea20000000a00 */
[----:B------:R-:W-:-:S02]  /*0ee0*/  SHF.L.U32 R244, R86, 0x10, RZ ;  /* 0x0000001056f47819 */ /* 0x000fc400000006ff */
[C---:B------:R-:W-:Y:S02]  /*0ef0*/  PRMT R238, R87.reuse, 0x7632, R238 ;  /* 0x0000763257ee7816 */ /* 0x040fe400000000ee */
[----:B------:R-:W-:-:S03]  /*0f00*/  SHF.L.U32 R247, R87, 0x10, RZ ;  /* 0x0000001057f77819 */ /* 0x000fc600000006ff */
[----:B------:R-:W0:Y:S01]  /*0f10*/  @P0 LDC.64 R86, c[0x0][0x438] ;  /* 0x00010e00ff560b82 */ /* 0x000e220000000a00 */
[----:B---3--:R-:W-:Y:S02]  /*0f20*/  R2UR UR8, R211 ;  /* 0x00000000d30872ca */ /* 0x008fe400000e0000 */
[C---:B----4-:R-:W-:Y:S02]  /*0f30*/  PRMT R245, R88.reuse, 0x7632, R245 ;  /* 0x0000763258f57816 */ /* 0x050fe400000000f5 */
[----:B------:R-:W-:Y:S02]  /*0f40*/  SHF.L.U32 R248, R88, 0x10, RZ ;  /* 0x0000001058f87819 */ /* 0x000fe400000006ff */
[----:B------:R-:W-:Y:S02]  /*0f50*/  @P1 R2UR UR4, R212 ;  /* 0x00000000d40412ca */ /* 0x000fe400000e0000 */
[C---:B------:R-:W-:Y:S02]  /*0f60*/  PRMT R88, R90.reuse, 0x7632, R88 ;  /* 0x000076325a587816 */ /* 0x040fe40000000058 */
[----:B------:R-:W-:-:S02]  /*0f70*/  SHF.L.U32 R242, R90, 0x10, RZ ;  /* 0x000000105af27819 */ /* 0x000fc400000006ff */
[C---:B------:R-:W-:Y:S01]  /*0f80*/  PRMT R90, R91.reuse, 0x7632, R90 ;  /* 0x000076325b5a7816 */ /* 0x040fe2000000005a */
[----:B--2---:R-:W-:Y:S01]  /*0f90*/  @P0 IMAD.WIDE.U32 R84, R206, 0x10, R84 ;  /* 0x00000010ce540825 */ /* 0x004fe200078e0054 */
[----:B------:R-:W-:Y:S02]  /*0fa0*/  SHF.L.U32 R234, R91, 0x10, RZ ;  /* 0x000000105bea7819 */ /* 0x000fe400000006ff */
[C---:B------:R-:W-:Y:S02]  /*0fb0*/  PRMT R211, R92.reuse, 0x7632, R211 ;  /* 0x000076325cd37816 */ /* 0x040fe400000000d3 */
[----:B------:R-:W-:Y:S01]  /*0fc0*/  SHF.L.U32 R213, R92, 0x10, RZ ;  /* 0x000000105cd57819 */ /* 0x000fe200000006ff */
[----:B-----5:R2:W5:Y:S01]  /*0fd0*/  @P0 LDG.E.128 R76, desc[UR18][R84.64] ;  /* 0x00000012544c0981 */ /* 0x020562000c1e1d00 */
[----:B0-----:R-:W-:Y:S01]  /*0fe0*/  @P0 IMAD.WIDE.U32 R86, R209, 0x10, R86 ;  /* 0x00000010d1560825 */ /* 0x001fe200078e0056 */
[C---:B------:R-:W-:Y:S02]  /*0ff0*/  PRMT R212, R93.reuse, 0x7632, R212 ;  /* 0x000076325dd47816 */ /* 0x040fe400000000d4 */
[----:B------:R-:W-:Y:S01]  /*1000*/  SHF.L.U32 R219, R93, 0x10, RZ ;  /* 0x000000105ddb7819 */ /* 0x000fe200000006ff */
[----:B-1----:R-:W-:Y:S01]  /*1010*/  @P0 IMAD.WIDE.U32 R92, R207, 0x10, R214 ;  /* 0x00000010cf5c0825 */ /* 0x002fe200078e00d6 */
[C---:B------:R-:W-:Y:S01]  /*1020*/  PRMT R217, R94.reuse, 0x7632, R217 ;  /* 0x000076325ed97816 */ /* 0x040fe200000000d9 */
[----:B------:R0:W5:Y:S01]  /*1030*/  @P0 LDG.E.128 R72, desc[UR18][R86.64] ;  /* 0x0000001256480981 */ /* 0x000162000c1e1d00 */
[----:B------:R-:W-:-:S02]  /*1040*/  SHF.L.U32 R222, R94, 0x10, RZ ;  /* 0x000000105ede7819 */ /* 0x000fc400000006ff */
[C---:B------:R-:W-:Y:S01]  /*1050*/  PRMT R221, R95.reuse, 0x7632, R221 ;  /* 0x000076325fdd7816 */ /* 0x040fe200000000dd */
[----:B------:R-:W5:Y:S01]  /*1060*/  @P0 LDG.E.128 R68, desc[UR18][R92.64] ;  /* 0x000000125c440981 */ /* 0x000f62000c1e1d00 */
[----:B------:R-:W-:Y:S01]  /*1070*/  SHF.L.U32 R231, R95, 0x10, RZ ;  /* 0x000000105fe77819 */ /* 0x000fe200000006ff */
[----:B------:R-:W-:Y:S01]  /*1080*/  @P0 IMAD.WIDE.U32 R94, R208, 0x10, R224 ;  /* 0x00000010d05e0825 */ /* 0x000fe200078e00e0 */
[----:B------:R-:W-:Y:S02]  /*1090*/  SHF.L.U32 R91, R210, 0x10, RZ ;  /* 0x00000010d25b7819 */ /* 0x000fe400000006ff */
[----:B------:R-:W-:Y:S02]  /*10a0*/  SHF.L.U32 R239, R239, 0x10, RZ ;  /* 0x00000010efef7819 */ /* 0x000fe400000006ff */
[----:B------:R-:W-:Y:S01]  /*10b0*/  SHF.L.U32 R238, R238, 0x10, RZ ;  /* 0x00000010eeee7819 */ /* 0x000fe200000006ff */
[----:B------:R1:W5:Y:S01]  /*10c0*/  @P0 LDG.E.128 R64, desc[UR18][R94.64] ;  /* 0x000000125e400981 */ /* 0x000362000c1e1d00 */
[----:B--2---:R-:W-:-:S02]  /*10d0*/  PRMT R85, R111, 0x7632, R85 ;  /* 0x000076326f557816 */ /* 0x004fc40000000055 */
[----:B0-----:R-:W-:Y:S01]  /*10e0*/  SHF.L.U32 R86, R111, 0x10, RZ ;  /* 0x000000106f567819 */ /* 0x001fe200000006ff */
[----:B------:R-:W-:Y:S01]  /*10f0*/  FADD.FTZ R111, R244, -UR5 ;  /* 0x80000005f46f7e21 */ /* 0x000fe20008010000 */
[----:B------:R-:W-:Y:S01]  /*1100*/  FADD.FTZ R237, R237, -UR5 ;  /* 0x80000005eded7e21 */ /* 0x000fe20008010000 */
[----:B------:R-:W-:Y:S01]  /*1110*/  FADD.FTZ R91, R91, -UR5 ;  /* 0x800000055b5b7e21 */ /* 0x000fe20008010000 */
[C---:B------:R-:W-:Y:S01]  /*1120*/  PRMT R218, R102.reuse, 0x7632, R218 ;  /* 0x0000763266da7816 */ /* 0x040fe200000000da */
[----:B------:R-:W-:Y:S01]  /*1130*/  FADD.FTZ R239, R239, -UR5 ;  /* 0x80000005efef7e21 */ /* 0x000fe20008010000 */
[----:B------:R-:W-:Y:S02]  /*1140*/  SHF.L.U32 R223, R102, 0x10, RZ ;  /* 0x0000001066df7819 */ /* 0x000fe400000006ff */
[C---:B-1----:R-:W-:Y:S02]  /*1150*/  PRMT R95, R109.reuse, 0x7632, R95 ;  /* 0x000076326d5f7816 */ /* 0x042fe4000000005f */
[----:B------:R-:W-:Y:S01]  /*1160*/  SHF.L.U32 R92, R109, 0x10, RZ ;  /* 0x000000106d5c7819 */ /* 0x000fe200000006ff */
[----:B------:R-:W-:Y:S01]  /*1170*/  FADD.FTZ R109, R238, -UR5 ;  /* 0x80000005ee6d7e21 */ /* 0x000fe20008010000 */
[----:B------:R-:W-:Y:S01]  /*1180*/  PRMT R241, R89, 0x7632, R241 ;  /* 0x0000763259f17816 */ /* 0x000fe200000000f1 */
[----:B------:R-:W-:Y:S01]  /*1190*/  FMUL.FTZ R111, R111, UR8 ;  /* 0x000000086f6f7c20 */ /* 0x000fe20008410000 */
[----:B------:R-:W-:Y:S01]  /*11a0*/  SHF.L.U32 R246, R89, 0x10, RZ ;  /* 0x0000001059f67819 */ /* 0x000fe200000006ff */
[----:B------:R-:W-:Y:S01]  /*11b0*/  FADD.FTZ R89, R247, -UR5 ;  /* 0x80000005f7597e21 */ /* 0x000fe20008010000 */
[----:B------:R-:W-:-:S02]  /*11c0*/  PRMT R214, R98, 0x7632, R214 ;  /* 0x0000763262d67816 */ /* 0x000fc400000000d6 */
[----:B------:R-:W-:Y:S02]  /*11d0*/  SHF.L.U32 R232, R98, 0x10, RZ ;  /* 0x0000001062e87819 */ /* 0x000fe400000006ff */
[C---:B------:R-:W-:Y:S02]  /*11e0*/  PRMT R94, R108.reuse, 0x7632, R94 ;  /* 0x000076326c5e7816 */ /* 0x040fe4000000005e */
[----:B------:R-:W-:Y:S01]  /*11f0*/  SHF.L.U32 R102, R108, 0x10, RZ ;  /* 0x000000106c667819 */ /* 0x000fe200000006ff */
[----:B------:R-:W-:Y:S01]  /*1200*/  FMUL.FTZ R249, R237, UR8 ;  /* 0x00000008edf97c20 */ /* 0x000fe20008410000 */
[----:B------:R-:W-:Y:S01]  /*1210*/  SHF.L.U32 R215, R100, 0x10, RZ ;  /* 0x0000001064d77819 */ /* 0x000fe200000006ff */
[----:B------:R-:W-:Y:S01]  /*1220*/  FMUL.FTZ R247, R91, UR8 ;  /* 0x000000085bf77c20 */ /* 0x000fe20008410000 */
[C---:B------:R-:W-:Y:S02]  /*1230*/  PRMT R93, R110.reuse, 0x7632, R93 ;  /* 0x000076326e5d7816 */ /* 0x040fe4000000005d */
[----:B------:R-:W-:-:S02]  /*1240*/  SHF.L.U32 R98, R110, 0x10, RZ ;  /* 0x000000106e627819 */ /* 0x000fc400000006ff */
[----:B------:R-:W-:Y:S01]  /*1250*/  SHF.L.U32 R108, R245, 0x10, RZ ;  /* 0x00000010f56c7819 */ /* 0x000fe200000006ff */
[----:B------:R-:W-:Y:S01]  /*1260*/  FMUL.FTZ R91, R239, UR8 ;  /* 0x00000008ef5b7c20 */ /* 0x000fe20008410000 */
[----:B------:R-:W-:Y:S02]  /*1270*/  SHF.L.U32 R229, R103, 0x10, RZ ;  /* 0x0000001067e57819 */ /* 0x000fe400000006ff */
[----:B------:R-:W-:Y:S01]  /*1280*/  SHF.L.U32 R110, R88, 0x10, RZ ;  /* 0x00000010586e7819 */ /* 0x000fe200000006ff */
[----:B------:R-:W-:Y:S01]  /*1290*/  FMUL.FTZ R109, R109, UR8 ;  /* 0x000000086d6d7c20 */ /* 0x000fe20008410000 */
[----:B------:R-:W-:Y:S01]  /*12a0*/  SHF.L.U32 R237, R90, 0x10, RZ ;  /* 0x000000105aed7819 */ /* 0x000fe200000006ff */
[----:B------:R-:W-:Y:S01]  /*12b0*/  FADD.FTZ R124, R242, R124 ;  /* 0x0000007cf27c7221 */ /* 0x000fe20000010000 */
[----:B------:R-:W-:Y:S01]  /*12c0*/  PRMT R227, R96, 0x7632, R227 ;  /* 0x0000763260e37816 */ /* 0x000fe200000000e3 */
[-C--:B------:R-:W-:Y:S01]  /*12d0*/  FFMA.FTZ R125, R111, R242.reuse, R125 ;  /* 0x000000f26f7d7223 */ /* 0x080fe2000001007d */
[----:B------:R-:W-:Y:S01]  /*12e0*/  FMUL.FTZ R88, R201, R242 ;  /* 0x000000f2c9587220 */ /* 0x000fe20000410000 */
[----:B------:R-:W-:Y:S01]  /*12f0*/  FADD.FTZ R130, R108, R130 ;  /* 0x000000826c827221 */ /* 0x000fe20000010000 */
[-C--:B------:R-:W-:Y:S01]  /*1300*/  FFMA.FTZ R131, R247, R108.reuse, R131 ;  /* 0x0000006cf7837223 */ /* 0x080fe20000010083 */
[----:B------:R-:W-:Y:S01]  /*1310*/  FMUL.FTZ R242, R204, R108 ;  /* 0x0000006cccf27220 */ /* 0x000fe20000410000 */
[----:B------:R-:W-:Y:S01]  /*1320*/  FADD.FTZ R215, R215, -UR5 ;  /* 0x80000005d7d77e21 */ /* 0x000fe20008010000 */
[----:B------:R-:W-:Y:S01]  /*1330*/  FADD.FTZ R122, R110, R122 ;  /* 0x0000007a6e7a7221 */ /* 0x000fe20000010000 */
[-C--:B------:R-:W-:Y:S01]  /*1340*/  FFMA.FTZ R123, R91, R110.reuse, R123 ;  /* 0x0000006e5b7b7223 */ /* 0x080fe2000001007b */
[----:B------:R-:W-:Y:S01]  /*1350*/  FMUL.FTZ R108, R200, R110 ;  /* 0x0000006ec86c7220 */ /* 0x000fe20000410000 */
[----:B------:R-:W-:Y:S01]  /*1360*/  FADD.FTZ R229, R229, -UR5 ;  /* 0x80000005e5e57e21 */ /* 0x000fe20008010000 */
[----:B------:R-:W-:Y:S01]  /*1370*/  PRMT R216, R97, 0x7632, R216 ;  /* 0x0000763261d87816 */ /* 0x000fe200000000d8 */
[----:B------:R-:W-:Y:S01]  /*1380*/  FADD.FTZ R243, R243, -UR5 ;  /* 0x80000005f3f37e21 */ /* 0x000fe20008010000 */
[----:B------:R-:W-:Y:S01]  /*1390*/  SHF.L.U32 R236, R97, 0x10, RZ ;  /* 0x0000001061ec7819 */ /* 0x000fe200000006ff */
[----:B------:R-:W-:Y:S01]  /*13a0*/  FADD.FTZ R118, R237, R118 ;  /* 0x00000076ed767221 */ /* 0x000fe20000010000 */
[-C--:B------:R-:W-:Y:S01]  /*13b0*/  FFMA.FTZ R119, R109, R237.reuse, R119 ;  /* 0x000000ed6d777223 */ /* 0x080fe20000010077 */
[----:B------:R-:W-:Y:S01]  /*13c0*/  FMUL.FTZ R110, R198, R237 ;  /* 0x000000edc66e7220 */ /* 0x000fe20000410000 */
[----:B------:R-:W-:-:S02]  /*13d0*/  PRMT R97, R99, 0x7632, R97 ;  /* 0x0000763263617816 */ /* 0x000fc40000000061 */
[----:B------:R-:W-:Y:S02]  /*13e0*/  SHF.L.U32 R228, R99, 0x10, RZ ;  /* 0x0000001063e47819 */ /* 0x000fe400000006ff */
[C---:B------:R-:W-:Y:S02]  /*13f0*/  PRMT R225, R104.reuse, 0x7632, R225 ;  /* 0x0000763268e17816 */ /* 0x040fe400000000e1 */
[----:B------:R-:W-:Y:S02]  /*1400*/  SHF.L.U32 R226, R104, 0x10, RZ ;  /* 0x0000001068e27819 */ /* 0x000fe400000006ff */
[----:B------:R-:W-:Y:S01]  /*1410*/  SHF.L.U32 R237, R227, 0x10, RZ ;  /* 0x00000010e3ed7819 */ /* 0x000fe200000006ff */
[----:B------:R-:W-:Y:S01]  /*1420*/  FMUL.FTZ R227, R215, UR8 ;  /* 0x00000008d7e37c20 */ /* 0x000fe20008410000 */
[----:B------:R-:W-:Y:S01]  /*1430*/  PRMT R99, R107, 0x7632, R99 ;  /* 0x000076326b637816 */ /* 0x000fe20000000063 */
[----:B------:R-:W-:Y:S01]  /*1440*/  FMUL.FTZ R215, R229, UR8 ;  /* 0x00000008e5d77c20 */ /* 0x000fe20008410000 */
[----:B------:R-:W-:Y:S01]  /*1450*/  SHF.L.U32 R104, R107, 0x10, RZ ;  /* 0x000000106b687819 */ /* 0x000fe200000006ff */
[----:B------:R-:W-:Y:S01]  /*1460*/  FMUL.FTZ R245, R243, UR8 ;  /* 0x00000008f3f57c20 */ /* 0x000fe20008410000 */
[----:B------:R-:W-:Y:S01]  /*1470*/  SHF.L.U32 R107, R112, 0x10, RZ ;  /* 0x00000010706b7819 */ /* 0x000fe200000006ff */
[----:B------:R-:W-:Y:S01]  /*1480*/  FMUL.FTZ R244, R205, R248 ;  /* 0x000000f8cdf47220 */ /* 0x000fe20000410000 */
[----:B------:R-:W-:Y:S01]  /*1490*/  FADD.FTZ R243, R213, -UR5 ;  /* 0x80000005d5f37e21 */ /* 0x000fe20008010000 */
[----:B------:R-:W-:Y:S01]  /*14a0*/  SHF.L.U32 R213, R212, 0x10, RZ ;  /* 0x00000010d4d57819 */ /* 0x000fe200000006ff */
[----:B------:R-:W-:Y:S01]  /*14b0*/  FADD.FTZ R39, R104, R39 ;  /* 0x0000002768277221 */ /* 0x000fe20000010000 */
[-C--:B------:R-:W-:Y:S01]  /*14c0*/  FFMA.FTZ R15, R215, R104.reuse, R15 ;  /* 0x00000068d70f7223 */ /* 0x080fe2000001000f */
[----:B------:R-:W-:Y:S01]  /*14d0*/  FMUL.FTZ R212, R183, R104 ;  /* 0x00000068b7d47220 */ /* 0x000fe20000410000 */
[----:B------:R-:W-:Y:S01]  /*14e0*/  FADD.FTZ R104, R107, -UR5 ;  /* 0x800000056b687e21 */ /* 0x000fe20008010000 */
[----:B------:R-:W-:Y:S01]  /*14f0*/  FADD.FTZ R107, RZ, R244 ;  /* 0x000000f4ff6b7221 */ /* 0x000fe20000010000 */
[----:B------:R-:W-:Y:S01]  /*1500*/  SHF.L.U32 R241, R241, 0x10, RZ ;  /* 0x00000010f1f17819 */ /* 0x000fe200000006ff */
[----:B------:R-:W-:Y:S01]  /*1510*/  FMUL.FTZ R210, R203, R246 ;  /* 0x000000f6cbd27220 */ /* 0x000fe20000410000 */
[----:B------:R-:W-:Y:S01]  /*1520*/  PRMT R224, R103, 0x7632, R224 ;  /* 0x0000763267e07816 */ /* 0x000fe200000000e0 */
[----:B------:R-:W-:Y:S01]  /*1530*/  FADD.FTZ R107, R242, R107 ;  /* 0x0000006bf26b7221 */ /* 0x000fe20000010000 */
[----:B------:R-:W-:-:S02]  /*1540*/  PRMT R103, R105, 0x7632, R103 ;  /* 0x0000763269677816 */ /* 0x000fc40000000067 */
[----:B------:R-:W-:Y:S01]  /*1550*/  SHF.L.U32 R230, R105, 0x10, RZ ;  /* 0x0000001069e67819 */ /* 0x000fe200000006ff */
[----:B------:R-:W-:Y:S01]  /*1560*/  FADD.FTZ R107, R210, R107 ;  /* 0x0000006bd26b7221 */ /* 0x000fe20000010000 */
[----:B------:R-:W-:Y:S01]  /*1570*/  PRMT R105, R112, 0x7632, R105 ;  /* 0x0000763270697816 */ /* 0x000fe20000000069 */
[----:B------:R-:W-:-:S04]  /*1580*/  FMUL.FTZ R112, R202, R241 ;  /* 0x000000f1ca707220 */ /* 0x000fc80000410000 */
[----:B------:R-:W-:Y:S01]  /*1590*/  FADD.FTZ R107, R112, R107 ;  /* 0x0000006b706b7221 */ /* 0x000fe20000010000 */
[----:B------:R-:W-:-:S03]  /*15a0*/  SHF.L.U32 R235, R235, 0x10, RZ ;  /* 0x00000010ebeb7819 */ /* 0x000fc600000006ff */
[----:B------:R-:W-:Y:S01]  /*15b0*/  FADD.FTZ R107, R88, R107 ;  /* 0x0000006b586b7221 */ /* 0x000fe20000010000 */
[----:B------:R-:W-:Y:S01]  /*15c0*/  PRMT R87, R113, 0x7632, R87 ;  /* 0x0000763271577816 */ /* 0x000fe20000000057 */
[----:B------:R-:W-:Y:S01]  /*15d0*/  FMUL.FTZ R90, R199, R234 ;  /* 0x000000eac75a7220 */ /* 0x000fe20000410000 */
[----:B------:R-:W-:Y:S01]  /*15e0*/  SHF.L.U32 R233, R113, 0x10, RZ ;  /* 0x0000001071e97819 */ /* 0x000fe200000006ff */
[----:B------:R-:W-:Y:S01]  /*15f0*/  FADD.FTZ R107, R108, R107 ;  /* 0x0000006b6c6b7221 */ /* 0x000fe20000010000 */
[----:B------:R-:W-:Y:S01]  /*1600*/  FADD.FTZ R113, R235, -UR5 ;  /* 0x80000005eb717e21 */ /* 0x000fe20008010000 */
[----:B------:R-:W-:Y:S01]  /*1610*/  SHF.L.U32 R211, R211, 0x10, RZ ;  /* 0x00000010d3d37819 */ /* 0x000fe200000006ff */
[----:B------:R-:W-:Y:S01]  /*1620*/  FMUL.FTZ R243, R243, UR8 ;  /* 0x00000008f3f37c20 */ /* 0x000fe20008410000 */
[----:B------:R-:W-:Y:S01]  /*1630*/  SHF.L.U32 R240, R96, 0x10, RZ ;  /* 0x0000001060f07819 */ /* 0x000fe200000006ff */
[----:B------:R-:W-:Y:S01]  /*1640*/  FADD.FTZ R107, R90, R107 ;  /* 0x0000006b5a6b7221 */ /* 0x000fe20000010000 */
[----:B------:R-:W-:Y:S01]  /*1650*/  SHF.L.U32 R251, R94, 0x10, RZ ;  /* 0x000000105efb7819 */ /* 0x000fe200000006ff */
[----:B------:R-:W-:Y:S01]  /*1660*/  FFMA.FTZ R94, R249, R244, RZ ;  /* 0x000000f4f95e7223 */ /* 0x000fe200000100ff */
[----:B------:R-:W-:Y:S01]  /*1670*/  FMUL.FTZ R113, R113, UR8 ;  /* 0x0000000871717c20 */ /* 0x000fe20008410000 */
[----:B------:R-:W-:Y:S01]  /*1680*/  FADD.FTZ R211, R211, -UR5 ;  /* 0x80000005d3d37e21 */ /* 0x000fe20008010000 */
[----:B------:R-:W-:Y:S01]  /*1690*/  FADD.FTZ R219, R219, -UR5 ;  /* 0x80000005dbdb7e21 */ /* 0x000fe20008010000 */
[----:B------:R-:W-:Y:S01]  /*16a0*/  FADD.FTZ R25, R240, R25 ;  /* 0x00000019f0197221 */ /* 0x000fe20000010000 */
[-C--:B------:R-:W-:Y:S01]  /*16b0*/  FFMA.FTZ R0, R243, R240.reuse, R0 ;  /* 0x000000f0f3007223 */ /* 0x080fe20000010000 */
[----:B------:R-:W-:Y:S01]  /*16c0*/  FMUL.FTZ R240, R197, R240 ;  /* 0x000000f0c5f07220 */ /* 0x000fe20000410000 */
[----:B------:R-:W-:Y:S01]  /*16d0*/  FFMA.FTZ R94, R247, R242, R94 ;  /* 0x000000f2f75e7223 */ /* 0x000fe2000001005e */
[----:B------:R-:W-:Y:S01]  /*16e0*/  FADD.FTZ R107, R110, R107 ;  /* 0x0000006b6e6b7221 */ /* 0x000fe20000010000 */
[----:B------:R-:W-:Y:S01]  /*16f0*/  FMUL.FTZ R89, R89, UR8 ;  /* 0x0000000859597c20 */ /* 0x000fe20008410000 */
[----:B------:R-:W-:Y:S01]  /*1700*/  FADD.FTZ R126, R241, R126 ;  /* 0x0000007ef17e7221 */ /* 0x000fe20000010000 */
[----:B------:R-:W-:Y:S01]  /*1710*/  FFMA.FTZ R127, R113, R241, R127 ;  /* 0x000000f1717f7223 */ /* 0x000fe2000001007f */
[----:B------:R-:W-:Y:S01]  /*1720*/  FMUL.FTZ R241, R211, UR8 ;  /* 0x00000008d3f17c20 */ /* 0x000fe20008410000 */
[----:B------:R-:W-:Y:S01]  /*1730*/  FMUL.FTZ R239, R219, UR8 ;  /* 0x00000008dbef7c20 */ /* 0x000fe20008410000 */
[----:B------:R-:W-:Y:S01]  /*1740*/  FADD.FTZ R213, R213, -UR5 ;  /* 0x80000005d5d57e21 */ /* 0x000fe20008010000 */
[-C--:B------:R-:W-:Y:S01]  /*1750*/  FMUL.FTZ R238, R196, R237.reuse ;  /* 0x000000edc4ee7220 */ /* 0x080fe20000410000 */
[----:B------:R-:W-:Y:S01]  /*1760*/  FFMA.FTZ R94, R245, R210, R94 ;  /* 0x000000d2f55e7223 */ /* 0x000fe2000001005e */
[----:B------:R-:W-:Y:S01]  /*1770*/  FADD.FTZ R107, R240, R107 ;  /* 0x0000006bf06b7221 */ /* 0x000fe20000010000 */
[----:B------:R-:W-:Y:S01]  /*1780*/  FADD.FTZ R120, R234, R120 ;  /* 0x00000078ea787221 */ /* 0x000fe20000010000 */
[----:B------:R-:W-:Y:S01]  /*1790*/  FFMA.FTZ R121, R89, R234, R121 ;  /* 0x000000ea59797223 */ /* 0x000fe20000010079 */
[----:B------:R-:W-:Y:S01]  /*17a0*/  SHF.L.U32 R220, R101, 0x10, RZ ;  /* 0x0000001065dc7819 */ /* 0x000fe200000006ff */
[----:B------:R-:W-:Y:S01]  /*17b0*/  FADD.FTZ R26, R237, R26 ;  /* 0x0000001aed1a7221 */ /* 0x000fe20000010000 */
[----:B------:R-:W-:Y:S01]  /*17c0*/  SHF.L.U32 R234, R216, 0x10, RZ ;  /* 0x00000010d8ea7819 */ /* 0x000fe200000006ff */
[----:B------:R-:W-:Y:S01]  /*17d0*/  FFMA.FTZ R2, R241, R237, R2 ;  /* 0x000000edf1027223 */ /* 0x000fe20000010002 */
[----:B------:R-:W-:Y:S01]  /*17e0*/  FADD.FTZ R222, R222, -UR5 ;  /* 0x80000005dede7e21 */ /* 0x000fe20008010000 */
[----:B------:R-:W-:Y:S01]  /*17f0*/  FADD.FTZ R27, R236, R27 ;  /* 0x0000001bec1b7221 */ /* 0x000fe20000010000 */
[-C--:B------:R-:W-:Y:S01]  /*1800*/  FFMA.FTZ R3, R239, R236.reuse, R3 ;  /* 0x000000ecef037223 */ /* 0x080fe20000010003 */
[----:B------:R-:W-:Y:S01]  /*1810*/  FMUL.FTZ R237, R213, UR8 ;  /* 0x00000008d5ed7c20 */ /* 0x000fe20008410000 */
[----:B------:R-:W-:Y:S01]  /*1820*/  FMUL.FTZ R236, R195, R236 ;  /* 0x000000ecc3ec7220 */ /* 0x000fe20000410000 */
[----:B------:R-:W-:Y:S01]  /*1830*/  FFMA.FTZ R94, R113, R112, R94 ;  /* 0x00000070715e7223 */ /* 0x000fe2000001005e */
[----:B------:R-:W-:Y:S01]  /*1840*/  FADD.FTZ R107, R238, R107 ;  /* 0x0000006bee6b7221 */ /* 0x000fe20000010000 */
[----:B------:R-:W-:Y:S01]  /*1850*/  FMUL.FTZ R235, R222, UR8 ;  /* 0x00000008deeb7c20 */ /* 0x000fe20008410000 */
[----:B------:R-:W-:Y:S01]  /*1860*/  FADD.FTZ R220, R220, -UR5 ;  /* 0x80000005dcdc7e21 */ /* 0x000fe20008010000 */
[----:B------:R-:W-:Y:S01]  /*1870*/  FADD.FTZ R28, R234, R28 ;  /* 0x0000001cea1c7221 */ /* 0x000fe20000010000 */
[-C--:B------:R-:W-:Y:S01]  /*1880*/  FFMA.FTZ R4, R237, R234.reuse, R4 ;  /* 0x000000eaed047223 */ /* 0x080fe20000010004 */
[----:B------:R-:W-:Y:S01]  /*1890*/  FMUL.FTZ R234, R194, R234 ;  /* 0x000000eac2ea7220 */ /* 0x000fe20000410000 */
[----:B------:R-:W-:Y:S01]  /*18a0*/  FFMA.FTZ R94, R111, R88, R94 ;  /* 0x000000586f5e7223 */ /* 0x000fe2000001005e */
[----:B------:R-:W-:Y:S01]  /*18b0*/  FADD.FTZ R107, R236, R107 ;  /* 0x0000006bec6b7221 */ /* 0x000fe20000010000 */
[----:B------:R-:W-:Y:S01]  /*18c0*/  FADD.FTZ R219, R223, -UR5 ;  /* 0x80000005dfdb7e21 */ /* 0x000fe20008010000 */
[----:B------:R-:W-:Y:S01]  /*18d0*/  FADD.FTZ R231, R231, -UR5 ;  /* 0x80000005e7e77e21 */ /* 0x000fe20008010000 */
[----:B------:R-:W-:Y:S01]  /*18e0*/  SHF.L.U32 R214, R214, 0x10, RZ ;  /* 0x00000010d6d67819 */ /* 0x000fe200000006ff */
[----:B------:R-:W-:Y:S01]  /*18f0*/  FADD.FTZ R29, R232, R29 ;  /* 0x0000001de81d7221 */ /* 0x000fe20000010000 */
[-C--:B------:R-:W-:Y:S01]  /*1900*/  FFMA.FTZ R5, R235, R232.reuse, R5 ;  /* 0x000000e8eb057223 */ /* 0x080fe20000010005 */
[----:B------:R-:W-:Y:S01]  /*1910*/  FMUL.FTZ R223, R220, UR8 ;  /* 0x00000008dcdf7c20 */ /* 0x000fe20008410000 */
[----:B------:R-:W-:Y:S01]  /*1920*/  FMUL.FTZ R232, R193, R232 ;  /* 0x000000e8c1e87220 */ /* 0x000fe20000410000 */
[----:B------:R-:W-:Y:S01]  /*1930*/  FFMA.FTZ R94, R91, R108, R94 ;  /* 0x0000006c5b5e7223 */ /* 0x000fe2000001005e */
[----:B------:R-:W-:Y:S01]  /*1940*/  FADD.FTZ R107, R234, R107 ;  /* 0x0000006bea6b7221 */ /* 0x000fe20000010000 */
[----:B------:R-:W-:Y:S01]  /*1950*/  FMUL.FTZ R231, R231, UR8 ;  /* 0x00000008e7e77c20 */ /* 0x000fe20008410000 */
[----:B------:R-:W-:Y:S01]  /*1960*/  FADD.FTZ R35, R230, R35 ;  /* 0x00000023e6237221 */ /* 0x000fe20000010000 */
[-C--:B------:R-:W-:Y:S01]  /*1970*/  FFMA.FTZ R11, R223, R230.reuse, R11 ;  /* 0x000000e6df0b7223 */ /* 0x080fe2000001000b */
[----:B------:R-:W-:Y:S01]  /*1980*/  FMUL.FTZ R220, R187, R230 ;  /* 0x000000e6bbdc7220 */ /* 0x000fe20000410000 */
[----:B------:R-:W-:Y:S01]  /*1990*/  FMUL.FTZ R230, R192, R214 ;  /* 0x000000d6c0e67220 */ /* 0x000fe20000410000 */
[----:B------:R-:W-:Y:S01]  /*19a0*/  FFMA.FTZ R94, R89, R90, R94 ;  /* 0x0000005a595e7223 */ /* 0x000fe2000001005e */
[----:B------:R-:W-:Y:S01]  /*19b0*/  FADD.FTZ R107, R232, R107 ;  /* 0x0000006be86b7221 */ /* 0x000fe20000010000 */
[----:B------:R-:W-:Y:S01]  /*19c0*/  SHF.L.U32 R97, R97, 0x10, RZ ;  /* 0x0000001061617819 */ /* 0x000fe200000006ff */
[----:B------:R-:W-:Y:S01]  /*19d0*/  FADD.FTZ R31, R228, R31 ;  /* 0x0000001fe41f7221 */ /* 0x000fe20000010000 */
[-C--:B------:R-:W-:Y:S01]  /*19e0*/  FFMA.FTZ R7, R231, R228.reuse, R7 ;  /* 0x000000e4e7077223 */ /* 0x080fe20000010007 */
[----:B------:R-:W-:Y:S01]  /*19f0*/  FMUL.FTZ R228, R191, R228 ;  /* 0x000000e4bfe47220 */ /* 0x000fe20000410000 */
[----:B------:R-:W-:Y:S01]  /*1a00*/  FFMA.FTZ R94, R109, R110, R94 ;  /* 0x0000006e6d5e7223 */ /* 0x000fe2000001005e */
[----:B------:R-:W-:Y:S01]  /*1a10*/  FADD.FTZ R107, R230, R107 ;  /* 0x0000006be66b7221 */ /* 0x000fe20000010000 */
[----:B------:R-:W-:Y:S01]  /*1a20*/  SHF.L.U32 R222, R224, 0x10, RZ ;  /* 0x00000010e0de7819 */ /* 0x000fe200000006ff */
[----:B------:R-:W-:Y:S01]  /*1a30*/  FADD.FTZ R33, R226, R33 ;  /* 0x00000021e2217221 */ /* 0x000fe20000010000 */
[-C--:B------:R-:W-:Y:S01]  /*1a40*/  FFMA.FTZ R9, R227, R226.reuse, R9 ;  /* 0x000000e2e3097223 */ /* 0x080fe20000010009 */
[----:B------:R-:W-:Y:S01]  /*1a50*/  FMUL.FTZ R224, R189, R226 ;  /* 0x000000e2bde07220 */ /* 0x000fe20000410000 */
[----:B------:R-:W-:Y:S01]  /*1a60*/  FMUL.FTZ R226, R190, R97 ;  /* 0x00000061bee27220 */ /* 0x000fe20000410000 */
[----:B------:R-:W-:Y:S01]  /*1a70*/  FFMA.FTZ R94, R243, R240, R94 ;  /* 0x000000f0f35e7223 */ /* 0x000fe2000001005e */
[----:B------:R-:W-:Y:S01]  /*1a80*/  FADD.FTZ R107, R228, R107 ;  /* 0x0000006be46b7221 */ /* 0x000fe20000010000 */
[----:B------:R-:W-:-:S02]  /*1a90*/  SHF.L.U32 R250, R225, 0x10, RZ ;  /* 0x00000010e1fa7819 */ /* 0x000fc400000006ff */
[----:B------:R-:W-:Y:S01]  /*1aa0*/  PRMT R96, R100, 0x7632, R96 ;  /* 0x0000763264607816 */ /* 0x000fe20000000060 */
[----:B------:R-:W-:Y:S01]  /*1ab0*/  FFMA.FTZ R94, R241, R238, R94 ;  /* 0x000000eef15e7223 */ /* 0x000fe2000001005e */
[----:B------:R-:W-:Y:S01]  /*1ac0*/  FADD.FTZ R107, R226, R107 ;  /* 0x0000006be26b7221 */ /* 0x000fe20000010000 */
[----:B------:R-:W-:Y:S02]  /*1ad0*/  PRMT R100, R101, 0x7632, R100 ;  /* 0x0000763265647816 */ /* 0x000fe40000000064 */
[----:B------:R-:W-:Y:S01]  /*1ae0*/  SHF.L.U32 R217, R217, 0x10, RZ ;  /* 0x00000010d9d97819 */ /* 0x000fe200000006ff */
[----:B------:R-:W-:Y:S01]  /*1af0*/  FADD.FTZ R213, R222, -UR5 ;  /* 0x80000005ded57e21 */ /* 0x000fe20008010000 */
[C---:B------:R-:W-:Y:S01]  /*1b00*/  PRMT R101, R106.reuse, 0x7632, R101 ;  /* 0x000076326a657816 */ /* 0x040fe20000000065 */
[----:B------:R-:W-:Y:S01]  /*1b10*/  FMUL.FTZ R219, R219, UR8 ;  /* 0x00000008dbdb7c20 */ /* 0x000fe20008410000 */
[----:B------:R-:W-:Y:S01]  /*1b20*/  SHF.L.U32 R106, R106, 0x10, RZ ;  /* 0x000000106a6a7819 */ /* 0x000fe200000006ff */
[----:B------:R-:W-:Y:S01]  /*1b30*/  FMUL.FTZ R222, R188, R250 ;  /* 0x000000fabcde7220 */ /* 0x000fe20000410000 */
[----:B------:R-:W-:Y:S01]  /*1b40*/  FFMA.FTZ R94, R239, R236, R94 ;  /* 0x000000ecef5e7223 */ /* 0x000fe2000001005e */
[----:B------:R-:W-:Y:S01]  /*1b50*/  FADD.FTZ R107, R224, R107 ;  /* 0x0000006be06b7221 */ /* 0x000fe20000010000 */
[----:B------:R-:W-:Y:S01]  /*1b60*/  FADD.FTZ R132, R248, R132 ;  /* 0x00000084f8847221 */ /* 0x000fe20000010000 */
[----:B------:R-:W-:Y:S01]  /*1b70*/  FFMA.FTZ R133, R249, R248, R133 ;  /* 0x000000f8f9857223 */ /* 0x000fe20000010085 */
[----:B------:R-:W-:Y:S01]  /*1b80*/  SHF.L.U32 R218, R218, 0x10, RZ ;  /* 0x00000010dada7819 */ /* 0x000fe200000006ff */
[----:B------:R-:W-:Y:S01]  /*1b90*/  FADD.FTZ R217, R217, -UR5 ;  /* 0x80000005d9d97e21 */ /* 0x000fe20008010000 */
[----:B------:R-:W-:Y:S01]  /*1ba0*/  SHF.L.U32 R248, R103, 0x10, RZ ;  /* 0x0000001067f87819 */ /* 0x000fe200000006ff */
[----:B------:R-:W-:Y:S01]  /*1bb0*/  FADD.FTZ R37, R106, R37 ;  /* 0x000000256a257221 */ /* 0x000fe20000010000 */
[-C--:B------:R-:W-:Y:S01]  /*1bc0*/  FFMA.FTZ R13, R219, R106.reuse, R13 ;  /* 0x0000006adb0d7223 */ /* 0x080fe2000001000d */
[----:B------:R-:W-:Y:S01]  /*1bd0*/  FMUL.FTZ R216, R185, R106 ;  /* 0x0000006ab9d87220 */ /* 0x000fe20000410000 */
[----:B------:R-:W-:Y:S01]  /*1be0*/  FFMA.FTZ R94, R237, R234, R94 ;  /* 0x000000eaed5e7223 */ /* 0x000fe2000001005e */
[----:B------:R-:W-:Y:S01]  /*1bf0*/  FADD.FTZ R107, R222, R107 ;  /* 0x0000006bde6b7221 */ /* 0x000fe20000010000 */
[----:B------:R-:W-:Y:S01]  /*1c00*/  FADD.FTZ R106, R233, -UR5 ;  /* 0x80000005e96a7e21 */ /* 0x000fe20008010000 */
[----:B------:R-:W-:Y:S01]  /*1c10*/  FMUL.FTZ R233, R217, UR8 ;  /* 0x00000008d9e97c20 */ /* 0x000fe20008410000 */
[----:B------:R-:W-:Y:S01]  /*1c20*/  SHF.L.U32 R221, R221, 0x10, RZ ;  /* 0x00000010dddd7819 */ /* 0x000fe200000006ff */
[----:B------:R-:W-:Y:S01]  /*1c30*/  FADD.FTZ R217, R218, -UR5 ;  /* 0x80000005dad97e21 */ /* 0x000fe20008010000 */
[----:B------:R-:W-:Y:S01]  /*1c40*/  FMUL.FTZ R218, R186, R248 ;  /* 0x000000f8bada7220 */ /* 0x000fe20000410000 */
[----:B------:R-:W-:Y:S01]  /*1c50*/  FFMA.FTZ R94, R235, R232, R94 ;  /* 0x000000e8eb5e7223 */ /* 0x000fe2000001005e */
[----:B------:R-:W-:Y:S01]  /*1c60*/  FADD.FTZ R107, R220, R107 ;  /* 0x0000006bdc6b7221 */ /* 0x000fe20000010000 */
[----:B------:R-:W-:Y:S01]  /*1c70*/  SHF.L.U32 R96, R96, 0x10, RZ ;  /* 0x0000001060607819 */ /* 0x000fe200000006ff */
[----:B------:R-:W-:Y:S01]  /*1c80*/  FADD.FTZ R221, R221, -UR5 ;  /* 0x80000005dddd7e21 */ /* 0x000fe20008010000 */
[----:B------:R-:W-:Y:S01]  /*1c90*/  SHF.L.U32 R103, R101, 0x10, RZ ;  /* 0x0000001065677819 */ /* 0x000fe200000006ff */
[C---:B------:R-:W-:Y:S01]  /*1ca0*/  FFMA.FTZ R94, R233.reuse, R230, R94 ;  /* 0x000000e6e95e7223 */ /* 0x040fe2000001005e */
[----:B------:R-:W-:Y:S01]  /*1cb0*/  FADD.FTZ R107, R218, R107 ;  /* 0x0000006bda6b7221 */ /* 0x000fe20000010000 */
[----:B------:R-:W-:Y:S01]  /*1cc0*/  SHF.L.U32 R100, R100, 0x10, RZ ;  /* 0x0000001064647819 */ /* 0x000fe200000006ff */
[----:B------:R-:W-:Y:S01]  /*1cd0*/  FADD.FTZ R30, R214, R30 ;  /* 0x0000001ed61e7221 */ /* 0x000fe20000010000 */
[----:B------:R-:W-:Y:S01]  /*1ce0*/  FFMA.FTZ R6, R233, R214, R6 ;  /* 0x000000d6e9067223 */ /* 0x000fe20000010006 */
[----:B------:R-:W-:Y:S01]  /*1cf0*/  FADD.FTZ R96, R96, -UR5 ;  /* 0x8000000560607e21 */ /* 0x000fe20008010000 */
[----:B------:R-:W-:Y:S01]  /*1d00*/  FMUL.FTZ R229, R221, UR8 ;  /* 0x00000008dde57c20 */ /* 0x000fe20008410000 */
[----:B------:R-:W-:Y:S01]  /*1d10*/  FMUL.FTZ R214, R184, R103 ;  /* 0x00000067b8d67220 */ /* 0x000fe20000410000 */
[----:B------:R-:W-:Y:S01]  /*1d20*/  FFMA.FTZ R94, R231, R228, R94 ;  /* 0x000000e4e75e7223 */ /* 0x000fe2000001005e */
[----:B------:R-:W-:Y:S01]  /*1d30*/  FADD.FTZ R107, R216, R107 ;  /* 0x0000006bd86b7221 */ /* 0x000fe20000010000 */
[----:B------:R-:W-:Y:S01]  /*1d40*/  SHF.L.U32 R101, R99, 0x10, RZ ;  /* 0x0000001063657819 */ /* 0x000fe200000006ff */
[----:B------:R-:W-:Y:S01]  /*1d50*/  FADD.FTZ R100, R100, -UR5 ;  /* 0x8000000564647e21 */ /* 0x000fe20008010000 */
[----:B------:R-:W-:Y:S01]  /*1d60*/  FMUL.FTZ R225, R96, UR8 ;  /* 0x0000000860e17c20 */ /* 0x000fe20008410000 */
[----:B------:R-:W-:Y:S01]  /*1d70*/  FFMA.FTZ R96, R229, R226, R94 ;  /* 0x000000e2e5607223 */ /* 0x000fe2000001005e */
[----:B------:R-:W-:Y:S01]  /*1d80*/  FADD.FTZ R107, R214, R107 ;  /* 0x0000006bd66b7221 */ /* 0x000fe20000010000 */
[----:B------:R-:W-:Y:S01]  /*1d90*/  FMUL.FTZ R104, R104, UR8 ;  /* 0x0000000868687c20 */ /* 0x000fe20008410000 */
[----:B------:R-:W-:Y:S01]  /*1da0*/  FMUL.FTZ R221, R100, UR8 ;  /* 0x0000000864dd7c20 */ /* 0x000fe20008410000 */
[----:B------:R-:W-:Y:S01]  /*1db0*/  FMUL.FTZ R211, R182, R101 ;  /* 0x00000065b6d37220 */ /* 0x000fe20000410000 */
[----:B------:R-:W-:Y:S01]  /*1dc0*/  FFMA.FTZ R96, R227, R224, R96 ;  /* 0x000000e0e3607223 */ /* 0x000fe20000010060 */
[----:B------:R-:W-:Y:S01]  /*1dd0*/  FADD.FTZ R100, R212, R107 ;  /* 0x0000006bd4647221 */ /* 0x000fe20000010000 */
[----:B------:R-:W-:Y:S01]  /*1de0*/  FADD.FTZ R128, R246, R128 ;  /* 0x00000080f6807221 */ /* 0x000fe20000010000 */
[----:B------:R-:W-:Y:S01]  /*1df0*/  FFMA.FTZ R129, R245, R246, R129 ;  /* 0x000000f6f5817223 */ /* 0x000fe20000010081 */
[----:B------:R-:W-:Y:S01]  /*1e00*/  FADD.FTZ R41, R102, R41 ;  /* 0x0000002966297221 */ /* 0x000fe20000010000 */
[-C--:B------:R-:W-:Y:S01]  /*1e10*/  FFMA.FTZ R17, R104, R102.reuse, R17 ;  /* 0x0000006668117223 */ /* 0x080fe20000010011 */
[----:B------:R-:W-:Y:S01]  /*1e20*/  SHF.L.U32 R246, R95, 0x10, RZ ;  /* 0x000000105ff67819 */ /* 0x000fe200000006ff */
[----:B------:R-:W-:Y:S01]  /*1e30*/  FMUL.FTZ R102, R181, R102 ;  /* 0x00000066b5667220 */ /* 0x000fe20000410000 */
[----:B------:R-:W-:Y:S01]  /*1e40*/  FFMA.FTZ R96, R225, R222, R96 ;  /* 0x000000dee1607223 */ /* 0x000fe20000010060 */
[----:B------:R-:W-:Y:S01]  /*1e50*/  FADD.FTZ R95, R211, R100 ;  /* 0x00000064d35f7221 */ /* 0x000fe20000010000 */
[----:B------:R-:W-:Y:S01]  /*1e60*/  PRMT R84, R114, 0x7632, R84 ;  /* 0x0000763272547816 */ /* 0x000fe20000000054 */
[----:B------:R-:W-:Y:S01]  /*1e70*/  FMUL.FTZ R94, R106, UR8 ;  /* 0x000000086a5e7c20 */ /* 0x000fe20008410000 */
[----:B------:R-:W-:Y:S01]  /*1e80*/  SHF.L.U32 R114, R114, 0x10, RZ ;  /* 0x0000001072727819 */ /* 0x000fe200000006ff */
[----:B------:R-:W-:Y:S01]  /*1e90*/  FFMA.FTZ R106, R223, R220, R96 ;  /* 0x000000dcdf6a7223 */ /* 0x000fe20000010060 */
[----:B------:R-:W-:Y:S01]  /*1ea0*/  FADD.FTZ R95, R102, R95 ;  /* 0x0000005f665f7221 */ /* 0x000fe20000010000 */
[----:B------:R-:W-:Y:S01]  /*1eb0*/  FMUL.FTZ R100, R180, R251 ;  /* 0x000000fbb4647220 */ /* 0x000fe20000410000 */
[----:B------:R-:W-:Y:S01]  /*1ec0*/  FADD.FTZ R43, R92, R43 ;  /* 0x0000002b5c2b7221 */ /* 0x000fe20000010000 */
[----:B------:R-:W-:Y:S01]  /*1ed0*/  FADD.FTZ R99, R114, -UR5 ;  /* 0x8000000572637e21 */ /* 0x000fe20008010000 */
[-C--:B------:R-:W-:Y:S01]  /*1ee0*/  FFMA.FTZ R19, R94, R92.reuse, R19 ;  /* 0x0000005c5e137223 */ /* 0x080fe20000010013 */
[----:B------:R-:W-:Y:S01]  /*1ef0*/  FMUL.FTZ R92, R179, R92 ;  /* 0x0000005cb35c7220 */ /* 0x000fe20000410000 */
[----:B------:R-:W-:Y:S01]  /*1f00*/  FFMA.FTZ R106, R221, R218, R106 ;  /* 0x000000dadd6a7223 */ /* 0x000fe2000001006a */
[----:B------:R-:W-:Y:S01]  /*1f10*/  FADD.FTZ R95, R95, R100 ;  /* 0x000000645f5f7221 */ /* 0x000fe20000010000 */
[----:B------:R-:W-:Y:S01]  /*1f20*/  FADD.FTZ R36, R248, R36 ;  /* 0x00000024f8247221 */ /* 0x000fe20000010000 */
[----:B------:R-:W-:Y:S01]  /*1f30*/  FFMA.FTZ R12, R221, R248, R12 ;  /* 0x000000f8dd0c7223 */ /* 0x000fe2000001000c */
[----:B------:R-:W-:Y:S01]  /*1f40*/  SHF.L.U32 R114, R93, 0x10, RZ ;  /* 0x000000105d727819 */ /* 0x000fe200000006ff */
[----:B------:R-:W-:Y:S01]  /*1f50*/  FMUL.FTZ R96, R99, UR8 ;  /* 0x0000000863607c20 */ /* 0x000fe20008410000 */
[----:B------:R-:W-:Y:S01]  /*1f60*/  FMUL.FTZ R217, R217, UR8 ;  /* 0x00000008d9d97c20 */ /* 0x000fe20008410000 */
[----:B------:R-:W-:Y:S01]  /*1f70*/  FFMA.FTZ R106, R219, R216, R106 ;  /* 0x000000d8db6a7223 */ /* 0x000fe2000001006a */
[----:B------:R-:W-:Y:S01]  /*1f80*/  FADD.FTZ R248, R95, R92 ;  /* 0x0000005c5ff87221 */ /* 0x000fe20000010000 */
[----:B------:R-:W-:Y:S01]  /*1f90*/  FMUL.FTZ R93, R176, R246 ;  /* 0x000000f6b05d7220 */ /* 0x000fe20000410000 */
[----:B------:R-:W-:Y:S01]  /*1fa0*/  FADD.FTZ R45, R98, R45 ;  /* 0x0000002d622d7221 */ /* 0x000fe20000010000 */
[-C--:B------:R-:W-:Y:S01]  /*1fb0*/  FFMA.FTZ R21, R96, R98.reuse, R21 ;  /* 0x0000006260157223 */ /* 0x080fe20000010015 */
[----:B------:R-:W-:Y:S01]  /*1fc0*/  FMUL.FTZ R95, R165, R98 ;  /* 0x00000062a55f7220 */ /* 0x000fe20000410000 */
[----:B------:R-:W-:Y:S01]  /*1fd0*/  FFMA.FTZ R106, R217, R214, R106 ;  /* 0x000000d6d96a7223 */ /* 0x000fe2000001006a */
[----:B------:R-:W-:Y:S01]  /*1fe0*/  FADD.FTZ R98, R248, R93 ;  /* 0x0000005df8627221 */ /* 0x000fe20000010000 */
[----:B------:R-:W-:Y:S01]  /*1ff0*/  FADD.FTZ R32, R97, R32 ;  /* 0x0000002061207221 */ /* 0x000fe20000010000 */
[----:B------:R-:W-:Y:S01]  /*2000*/  FFMA.FTZ R8, R229, R97, R8 ;  /* 0x00000061e5087223 */ /* 0x000fe20000010008 */
[----:B------:R-:W-:Y:S01]  /*2010*/  FMUL.FTZ R213, R213, UR8 ;  /* 0x00000008d5d57c20 */ /* 0x000fe20008410000 */
[----:B------:R-:W-:Y:S01]  /*2020*/  FFMA.FTZ R106, R215, R212, R106 ;  /* 0x000000d4d76a7223 */ /* 0x000fe2000001006a */
[----:B------:R-:W-:Y:S01]  /*2030*/  FADD.FTZ R98, R98, R95 ;  /* 0x0000005f62627221 */ /* 0x000fe20000010000 */
[----:B------:R-:W-:Y:S01]  /*2040*/  FMUL.FTZ R97, R177, R114 ;  /* 0x00000072b1617220 */ /* 0x000fe20000410000 */
[----:B------:R-:W-:Y:S01]  /*2050*/  SHF.L.U32 R105, R105, 0x10, RZ ;  /* 0x0000001069697819 */ /* 0x000fe200000006ff */
[----:B------:R-:W-:Y:S01]  /*2060*/  FFMA.FTZ R99, R213, R211, R106 ;  /* 0x000000d3d5637223 */ /* 0x000fe2000001006a */
[----:B------:R-:W-:Y:S01]  /*2070*/  SHF.L.U32 R248, R85, 0x10, RZ ;  /* 0x0000001055f87819 */ /* 0x000fe200000006ff */
[----:B------:R-:W-:Y:S01]  /*2080*/  FADD.FTZ R85, R98, R97 ;  /* 0x0000006162557221 */ /* 0x000fe20000010000 */
[----:B------:R-:W-:Y:S01]  /*2090*/  FADD.FTZ R38, R103, R38 ;  /* 0x0000002667267221 */ /* 0x000fe20000010000 */
[----:B------:R-:W-:Y:S01]  /*20a0*/  FFMA.FTZ R14, R217, R103, R14 ;  /* 0x00000067d90e7223 */ /* 0x000fe2000001000e */
[----:B------:R-:W-:Y:S01]  /*20b0*/  FMUL.FTZ R98, R166, R86 ;  /* 0x00000056a6627220 */ /* 0x000fe20000410000 */
[----:B------:R-:W-:Y:S01]  /*20c0*/  FADD.FTZ R103, R105, -UR5 ;  /* 0x8000000569677e21 */ /* 0x000fe20008010000 */
[----:B------:R-:W-:Y:S01]  /*20d0*/  FADD.FTZ R34, R250, R34 ;  /* 0x00000022fa227221 */ /* 0x000fe20000010000 */
[----:B------:R-:W-:Y:S01]  /*20e0*/  FFMA.FTZ R10, R225, R250, R10 ;  /* 0x000000fae10a7223 */ /* 0x000fe2000001000a */
[----:B------:R-:W-:Y:S01]  /*20f0*/  SHF.L.U32 R87, R87, 0x10, RZ ;  /* 0x0000001057577819 */ /* 0x000fe200000006ff */
[----:B------:R-:W-:Y:S01]  /*2100*/  FFMA.FTZ R106, R104, R102, R99 ;  /* 0x00000066686a7223 */ /* 0x000fe20000010063 */
[----:B------:R-:W-:Y:S01]  /*2110*/  FADD.FTZ R250, R85, R98 ;  /* 0x0000006255fa7221 */ /* 0x000fe20000010000 */
[----:B------:R-:W-:Y:S01]  /*2120*/  FMUL.FTZ R99, R178, R248 ;  /* 0x000000f8b2637220 */ /* 0x000fe20000410000 */
[----:B------:R-:W-:Y:S01]  /*2130*/  FMUL.FTZ R103, R103, UR8 ;  /* 0x0000000867677c20 */ /* 0x000fe20008410000 */
[----:B------:R-:W-:Y:S01]  /*2140*/  FADD.FTZ R40, R101, R40 ;  /* 0x0000002865287221 */ /* 0x000fe20000010000 */
[----:B------:R-:W-:Y:S01]  /*2150*/  FFMA.FTZ R16, R213, R101, R16 ;  /* 0x00000065d5107223 */ /* 0x000fe20000010010 */
[----:B------:R-:W-:Y:S01]  /*2160*/  FADD.FTZ R101, R87, -UR5 ;  /* 0x8000000557657e21 */ /* 0x000fe20008010000 */
[----:B------:R-:W-:Y:S01]  /*2170*/  FADD.FTZ R85, R250, R99 ;  /* 0x00000063fa557221 */ /* 0x000fe20000010000 */
[----:B------:R-:W-:Y:S01]  /*2180*/  FFMA.FTZ R87, R103, R100, R106 ;  /* 0x0000006467577223 */ /* 0x000fe2000001006a */
[----:B------:R-:W-:Y:S01]  /*2190*/  SHF.L.U32 R105, R84, 0x10, RZ ;  /* 0x0000001054697819 */ /* 0x000fe200000006ff */
[----:B------:R-:W-:-:S02]  /*21a0*/  FMUL.FTZ R101, R101, UR8 ;  /* 0x0000000865657c20 */ /* 0x000fc40008410000 */
[----:B------:R-:W-:Y:S01]  /*21b0*/  FFMA.FTZ R106, R94, R92, R87 ;  /* 0x0000005c5e6a7223 */ /* 0x000fe20000010057 */
[----:B------:R-:W0:Y:S01]  /*21c0*/  SHFL.DOWN PT, R84, R85, 0x10, 0x1f ;  /* 0x0a001f0055547f89 */ /* 0x000e2200000e0000 */
[----:B------:R-:W-:Y:S01]  /*21d0*/  SHF.L.U32 R107, R115, 0x10, RZ ;  /* 0x00000010736b7819 */ /* 0x000fe200000006ff */
[----:B------:R-:W-:Y:S01]  /*21e0*/  FADD.FTZ R105, R105, -UR5 ;  /* 0x8000000569697e21 */ /* 0x000fe20008010000 */
[----:B------:R-:W-:Y:S01]  /*21f0*/  PRMT R115, R115, 0x7632, R115 ;  /* 0x0000763273737816 */ /* 0x000fe20000000073 */
[----:B------:R-:W-:Y:S02]  /*2200*/  FFMA.FTZ R87, R101, R93, R106 ;  /* 0x0000005d65577223 */ /* 0x000fe4000001006a */
[----:B------:R-:W-:Y:S01]  /*2210*/  FADD.FTZ R106, R107, -UR5 ;  /* 0x800000056b6a7e21 */ /* 0x000fe20008010000 */
[----:B------:R-:W-:Y:S01]  /*2220*/  SHF.L.U32 R115, R115, 0x10, RZ ;  /* 0x0000001073737819 */ /* 0x000fe200000006ff */
[----:B------:R-:W-:Y:S01]  /*2230*/  FMUL.FTZ R107, R105, UR8 ;  /* 0x00000008696b7c20 */ /* 0x000fe20008410000 */
[----:B------:R-:W-:Y:S01]  /*2240*/  FFMA.FTZ R250, R96, R95, R87 ;  /* 0x0000005f60fa7223 */ /* 0x000fe20000010057 */
[----:B------:R-:W-:-:S02]  /*2250*/  FMUL.FTZ R106, R106, UR8 ;  /* 0x000000086a6a7c20 */ /* 0x000fc40008410000 */
[----:B------:R-:W-:Y:S01]  /*2260*/  FADD.FTZ R105, R115, -UR5 ;  /* 0x8000000573697e21 */ /* 0x000fe20008010000 */
[----:B------:R-:W-:-:S03]  /*2270*/  FFMA.FTZ R87, R107, R97, R250 ;  /* 0x000000616b577223 */ /* 0x000fc600000100fa */
[----:B------:R-:W-:Y:S01]  /*2280*/  FMUL.FTZ R105, R105, UR8 ;  /* 0x0000000869697c20 */ /* 0x000fe20008410000 */
[----:B------:R-:W-:-:S04]  /*2290*/  FFMA.FTZ R250, R106, R98, R87 ;  /* 0x000000626afa7223 */ /* 0x000fc80000010057 */
[----:B------:R-:W-:Y:S01]  /*22a0*/  FFMA.FTZ R250, R105, R99, R250 ;  /* 0x0000006369fa7223 */ /* 0x000fe200000100fa */
[----:B0-----:R-:W-:-:S04]  /*22b0*/  FADD.FTZ R84, R85, R84 ;  /* 0x0000005455547221 */ /* 0x001fc80000010000 */
        /* <DEDUP_REMOVED lines=10> */
[----:B0-----:R-:W-:-:S05]  /*2360*/  FADD.FTZ R115, R252, R115 ;  /* 0x00000073fc737221 */ /* 0x001fca0000010000 */
[----:B------:R-:W0:Y:S01]  /*2370*/  SHFL.DOWN PT, R250, R115, 0x2, 0x1f ;  /* 0x08401f0073fa7f89 */ /* 0x000e2200000e0000 */
[----:B-1----:R-:W-:-:S05]  /*2380*/  FADD.FTZ R252, R87, R84 ;  /* 0x0000005457fc7221 */ /* 0x002fca0000010000 */
[----:B------:R-:W1:Y:S01]  /*2390*/  SHFL.DOWN PT, R84, R252, 0x1, 0x1f ;  /* 0x08201f00fc547f89 */ /* 0x000e6200000e0000 */
[----:B------:R-:W-:Y:S01]  /*23a0*/  LOP3.LUT P0, RZ, R117, 0x1f, RZ, 0xc0, !PT ;  /* 0x0000001f75ff7812 */ /* 0x000fe2000780c0ff */
[----:B0-----:R-:W-:-:S05]  /*23b0*/  FADD.FTZ R250, R115, R250 ;  /* 0x000000fa73fa7221 */ /* 0x001fca0000010000 */
[----:B------:R-:W0:Y:S01]  /*23c0*/  SHFL.DOWN PT, R85, R250, 0x1, 0x1f ;  /* 0x08201f00fa557f89 */ /* 0x000e2200000e0000 */
[----:B------:R-:W-:Y:S01]  /*23d0*/  UMOV UR7, 0x3f800000 ;  /* 0x3f80000000077882 */ /* 0x000fe20000000000 */
[----:B------:R-:W-:Y:S01]  /*23e0*/  @UP0 USHF.L.U32 UR7, UR4, 0x10, URZ ;  /* 0x0000001004070899 */ /* 0x000fe200080006ff */
[----:B------:R-:W-:Y:S01]  /*23f0*/  BSSY.RECONVERGENT B0, `(.L_x_216) ;  /* 0x000000c000007945 */ /* 0x000fe20003800200 */
[----:B-1----:R-:W-:Y:S01]  /*2400*/  FADD.FTZ R84, R252, R84 ;  /* 0x00000054fc547221 */ /* 0x002fe20000010000 */
[----:B0-----:R-:W-:Y:S02]  /*2410*/  FADD.FTZ R85, R250, R85 ;  /* 0x00000055fa557221 */ /* 0x001fe40000010000 */
[----:B------:R-:W-:Y:S07]  /*2420*/  @P0 BRA `(.L_x_217) ;  /* 0x0000000000200947 */ /* 0x000fee0003800000 */
        /* <DEDUP_REMOVED lines=8> */
.L_x_217:
[----:B------:R-:W-:Y:S05]  /*24b0*/  BSYNC.RECONVERGENT B0 ;  /* 0x0000000000007941 */ /* 0x000fea0003800200 */
.L_x_216:
[----:B------:R-:W1:Y:S08]  /*24c0*/  S2UR UR5, SR_CgaCtaId ;  /* 0x00000000000579c3 */ /* 0x000e700000008800 */
[----:B------:R-:W-:Y:S01]  /*24d0*/  BAR.SYNC.DEFER_BLOCKING 0x0 ;  /* 0x0000000000007b1d */ /* 0x000fe20000010000 */
[----:B------:R-:W-:Y:S01]  /*24e0*/  FADD.FTZ R47, R86, R47 ;  /* 0x0000002f562f7221 */ /* 0x000fe20000010000 */
[----:B------:R-:W-:Y:S01]  /*24f0*/  FFMA.FTZ R23, R106, R86, R23 ;  /* 0x000000566a177223 */ /* 0x000fe20000010017 */
[----:B------:R-:W-:Y:S01]  /*2500*/  FADD.FTZ R44, R246, R44 ;  /* 0x0000002cf62c7221 */ /* 0x000fe20000010000 */
[----:B------:R-:W-:Y:S01]  /*2510*/  FFMA.FTZ R20, R101, R246, R20 ;  /* 0x000000f665147223 */ /* 0x000fe20000010014 */
[----:B------:R-:W-:Y:S01]  /*2520*/  UISETP.NE.U32.AND UP1, UPT, UR20, URZ, UPT ;  /* 0x000000ff1400728c */ /* 0x000fe2000bf25070 */
[----:B------:R-:W-:Y:S01]  /*2530*/  FADD.FTZ R46, R114, R46 ;  /* 0x0000002e722e7221 */ /* 0x000fe20000010000 */
[----:B------:R-:W-:Y:S01]  /*2540*/  UMOV UR4, 0x400 ;  /* 0x0000040000047882 */ /* 0x000fe20000000000 */
[----:B------:R-:W-:Y:S01]  /*2550*/  FFMA.FTZ R22, R107, R114, R22 ;  /* 0x000000726b167223 */ /* 0x000fe20000010016 */
[----:B------:R-:W-:Y:S01]  /*2560*/  UISETP.NE.AND.EX UP1, UPT, UR21, URZ, UPT, UP1 ;  /* 0x000000ff1500728c */ /* 0x000fe2000bf25310 */
[----:B------:R-:W-:Y:S01]  /*2570*/  FADD.FTZ R42, R251, R42 ;  /* 0x0000002afb2a7221 */ /* 0x000fe20000010000 */
[----:B------:R-:W-:Y:S01]  /*2580*/  FFMA.FTZ R18, R103, R251, R18 ;  /* 0x000000fb67127223 */ /* 0x000fe20000010012 */
[----:B------:R-:W-:Y:S01]  /*2590*/  FADD.FTZ R116, R248, R116 ;  /* 0x00000074f8747221 */ /* 0x000fe20000010000 */
[----:B------:R-:W-:Y:S01]  /*25a0*/  FFMA.FTZ R24, R105, R248, R24 ;  /* 0x000000f869187223 */ /* 0x000fe20000010018 */
[----:B-1----:R-:W-:-:S04]  /*25b0*/  ULEA UR4, UR5, UR4, 0x18 ;  /* 0x0000000405047291 */ /* 0x002fc8000f8ec0ff */
[----:B------:R-:W-:Y:S02]  /*25c0*/  UIADD3 UR5, UPT, UPT, UR4, 0x4020, URZ ;  /* 0x0000402004057890 */ /* 0x000fe4000fffe0ff */
[----:B------:R-:W-:-:S09]  /*25d0*/  @!UP2 UIADD3 UR5, UPT, UPT, UR4, 0x4000, URZ ;  /* 0x000040000405a890 */ /* 0x000fd2000fffe0ff */
[----:B0-----:R-:W0:Y:S01]  /*25e0*/  LDS.128 R84, [UR5] ;  /* 0x00000005ff547984 */ /* 0x001e220008000c00 */
[----:B------:R-:W-:Y:S02]  /*25f0*/  UIADD3 UR5, UPT, UPT, UR4, 0x4030, URZ ;  /* 0x0000403004057890 */ /* 0x000fe4000fffe0ff */
[----:B------:R-:W-:Y:S01]  /*2600*/  @!UP2 UIADD3 UR5, UPT, UPT, UR4, 0x4010, URZ ;  /* 0x000040100405a890 */ /* 0x000fe2000fffe0ff */
[----:B0-----:R-:W-:Y:S01]  /*2610*/  FADD.FTZ R115, RZ, R84 ;  /* 0x00000054ff737221 */ /* 0x001fe20000010000 */
[----:B------:R-:W-:-:S03]  /*2620*/  FADD.FTZ R84, RZ, R85 ;  /* 0x00000055ff547221 */ /* 0x000fc60000010000 */
[----:B------:R-:W-:Y:S01]  /*2630*/  FADD.FTZ R115, R86, R115 ;  /* 0x0000007356737221 */ /* 0x000fe20000010000 */
[----:B------:R-:W-:-:S03]  /*2640*/  FADD.FTZ R246, R87, R84 ;  /* 0x0000005457f67221 */ /* 0x000fc60000010000 */
[----:B------:R-:W0:Y:S02]  /*2650*/  LDS.128 R84, [UR5] ;  /* 0x00000005ff547984 */ /* 0x000e240008000c00 */
[----:B0-----:R-:W-:Y:S01]  /*2660*/  FADD.FTZ R246, R246, R85 ;  /* 0x00000055f6f67221 */ /* 0x001fe20000010000 */
        /* <DEDUP_REMOVED lines=8> */
[----:B------:R-:W0:Y:S02]  /*26f0*/  LDC.64 R250, c[0x0][0x390] ;  /* 0x0000e400fffa7b82 */ /* 0x000e240000000a00 */
[----:B0-----:R-:W-:-:S06]  /*2700*/  IMAD.WIDE.U32 R84, R208, 0x10, R250 ;  /* 0x00000010d0547825 */ /* 0x001fcc00078e00fa */
[----:B------:R-:W5:Y:S01]  /*2710*/  LDG.E.128 R84, desc[UR18][R84.64] ;  /* 0x0000001254547981 */ /* 0x000f62000c1e1d00 */
[----:B------:R-:W-:-:S04]  /*2720*/  ISETP.NE.U32.AND P0, PT, RZ, UR24, PT ;  /* 0x00000018ff007c0c */ /* 0x000fc8000bf05070 */
[----:B------:R-:W-:-:S13]  /*2730*/  ISETP.NE.AND.EX P0, PT, RZ, UR25, PT, P0 ;  /* 0x00000019ff007c0c */ /* 0x000fda000bf05300 */
[----:B------:R-:W-:Y:S05]  /*2740*/  @P0 BRA `(.L_x_219) ;  /* 0x0000000400240947 */ /* 0x000fea0003800000 */
[--C-:B------:R-:W-:Y:S01]  /*2750*/  FFMA.FTZ R89, R89, UR4, R114.reuse ;  /* 0x0000000459597c23 */ /* 0x100fe20008010072 */
[--C-:B------:R-:W-:Y:S01]  /*2760*/  FFMA.FTZ R111, R111, UR4, R114.reuse ;  /* 0x000000046f6f7c23 */ /* 0x100fe20008010072 */
[--C-:B------:R-:W-:Y:S01]  /*2770*/  FFMA.FTZ R109, R109, UR4, R114.reuse ;  /* 0x000000046d6d7c23 */ /* 0x100fe20008010072 */
[--C-:B------:R-:W-:Y:S01]  /*2780*/  FFMA.FTZ R113, R113, UR4, R114.reuse ;  /* 0x0000000471717c23 */ /* 0x100fe20008010072 */
[----:B------:R-:W-:Y:S01]  /*2790*/  FADD.FTZ R90, R90, -R89 ;  /* 0x800000595a5a7221 */ /* 0x000fe20000010000 */
[----:B------:R-:W-:Y:S01]  /*27a0*/  FADD.FTZ R88, R88, -R111 ;  /* 0x8000006f58587221 */ /* 0x000fe20000010000 */
[----:B------:R-:W-:Y:S01]  /*27b0*/  FADD.FTZ R110, R110, -R109 ;  /* 0x8000006d6e6e7221 */ /* 0x000fe20000010000 */
[----:B------:R-:W-:Y:S01]  /*27c0*/  SHF.L.U32 R111, R59, 0x10, RZ ;  /* 0x000000103b6f7819 */ /* 0x000fe200000006ff */
[----:B------:R-:W-:Y:S01]  /*27d0*/  FMUL.FTZ R90, R90, UR8 ;  /* 0x000000085a5a7c20 */ /* 0x000fe20008410000 */
[--C-:B------:R-:W-:Y:S01]  /*27e0*/  FFMA.FTZ R89, R91, UR4, R114.reuse ;  /* 0x000000045b597c23 */ /* 0x100fe20008010072 */
[C---:B-----5:R-:W-:Y:S01]  /*27f0*/  SHF.L.U32 R109, R87.reuse, 0x10, RZ ;  /* 0x00000010576d7819 */ /* 0x060fe200000006ff */
[----:B------:R-:W-:Y:S01]  /*2800*/  FMUL.FTZ R110, R110, UR8 ;  /* 0x000000086e6e7c20 */ /* 0x000fe20008410000 */
[----:B------:R-:W-:Y:S01]  /*2810*/  FMUL.FTZ R90, R90, UR7 ;  /* 0x000000075a5a7c20 */ /* 0x000fe20008410000 */
[----:B------:R-:W-:Y:S01]  /*2820*/  PRMT R91, R87, 0x7632, R91 ;  /* 0x00007632575b7816 */ /* 0x000fe2000000005b */
[--C-:B------:R-:W-:Y:S01]  /*2830*/  FFMA.FTZ R245, R245, UR4, R114.reuse ;  /* 0x00000004f5f57c23 */ /* 0x100fe20008010072 */
[----:B------:R-:W-:Y:S01]  /*2840*/  FMUL.FTZ R110, R110, UR7 ;  /* 0x000000076e6e7c20 */ /* 0x000fe20008410000 */
[C---:B------:R-:W-:Y:S01]  /*2850*/  FMUL.FTZ R87, R90.reuse, R111 ;  /* 0x0000006f5a577220 */ /* 0x040fe20000410000 */
[----:B------:R-:W-:Y:S01]  /*2860*/  SHF.L.U32 R111, R175, 0x10, RZ ;  /* 0x00000010af6f7819 */ /* 0x000fe200000006ff */
[----:B------:R-:W-:Y:S01]  /*2870*/  FMUL.FTZ R109, R90, R109 ;  /* 0x0000006d5a6d7220 */ /* 0x000fe20000410000 */
[----:B------:R-:W-:Y:S01]  /*2880*/  SHF.L.U32 R91, R91, 0x10, RZ ;  /* 0x000000105b5b7819 */ /* 0x000fe200000006ff */
[----:B------:R-:W-:Y:S01]  /*2890*/  FMUL.FTZ R90, R88, UR8 ;  /* 0x00000008585a7c20 */ /* 0x000fe20008410000 */
[----:B------:R-:W-:Y:S01]  /*28a0*/  FADD.FTZ R89, R108, -R89 ;  /* 0x800000596c597221 */ /* 0x000fe20000010000 */
[----:B------:R-:W-:Y:S01]  /*28b0*/  FADD.FTZ R112, R112, -R113 ;  /* 0x8000007170707221 */ /* 0x000fe20000010000 */
[----:B------:R-:W-:Y:S01]  /*28c0*/  FMUL.FTZ R88, R110, R111 ;  /* 0x0000006f6e587220 */ /* 0x000fe20000410000 */
[----:B------:R-:W-:Y:S01]  /*28d0*/  FADD.FTZ R210, R210, -R245 ;  /* 0x800000f5d2d27221 */ /* 0x000fe20000010000 */
[----:B------:R-:W-:Y:S01]  /*28e0*/  FMUL.FTZ R108, R110, R91 ;  /* 0x0000005b6e6c7220 */ /* 0x000fe20000410000 */
[----:B------:R-:W-:Y:S01]  /*28f0*/  SHF.L.U32 R111, R86, 0x10, RZ ;  /* 0x00000010566f7819 */ /* 0x000fe200000006ff */
[----:B------:R-:W-:Y:S01]  /*2900*/  FMUL.FTZ R90, R90, UR7 ;  /* 0x000000075a5a7c20 */ /* 0x000fe20008410000 */
[----:B------:R-:W-:Y:S01]  /*2910*/  SHF.L.U32 R113, R58, 0x10, RZ ;  /* 0x000000103a717819 */ /* 0x000fe200000006ff */
[----:B------:R-:W-:Y:S01]  /*2920*/  FMUL.FTZ R89, R89, UR8 ;  /* 0x0000000859597c20 */ /* 0x000fe20008410000 */
[----:B------:R-:W-:Y:S01]  /*2930*/  PRMT R91, R86, 0x7632, R91 ;  /* 0x00007632565b7816 */ /* 0x000fe2000000005b */
[----:B------:R-:W-:Y:S01]  /*2940*/  FMUL.FTZ R210, R210, UR8 ;  /* 0x00000008d2d27c20 */ /* 0x000fe20008410000 */
[C---:B------:R-:W-:Y:S01]  /*2950*/  FMUL.FTZ R111, R90.reuse, R111 ;  /* 0x0000006f5a6f7220 */ /* 0x040fe20000410000 */
[----:B------:R-:W-:Y:S01]  /*2960*/  FMUL.FTZ R86, R90, R113 ;  /* 0x000000715a567220 */ /* 0x000fe20000410000 */
[----:B------:R-:W-:Y:S01]  /*2970*/  SHF.L.U32 R110, R91, 0x10, RZ ;  /* 0x000000105b6e7819 */ /* 0x000fe200000006ff */
[----:B------:R-:W-:Y:S01]  /*2980*/  FMUL.FTZ R89, R89, UR7 ;  /* 0x0000000759597c20 */ /* 0x000fe20008410000 */
[----:B------:R-:W-:Y:S01]  /*2990*/  SHF.L.U32 R90, R174, 0x10, RZ ;  /* 0x00000010ae5a7819 */ /* 0x000fe200000006ff */
[--C-:B------:R-:W-:Y:S01]  /*29a0*/  FFMA.FTZ R249, R249, UR4, R114.reuse ;  /* 0x00000004f9f97c23 */ /* 0x100fe20008010072 */
[----:B------:R-:W-:Y:S01]  /*29b0*/  FFMA.FTZ R247, R247, UR4, R114 ;  /* 0x00000004f7f77c23 */ /* 0x000fe20008010072 */
[----:B------:R-:W-:Y:S01]  /*29c0*/  SHF.L.U32 R91, R57, 0x10, RZ ;  /* 0x00000010395b7819 */ /* 0x000fe200000006ff */
[----:B------:R-:W-:Y:S01]  /*29d0*/  FMUL.FTZ R210, R210, UR7 ;  /* 0x00000007d2d27c20 */ /* 0x000fe20008410000 */
[C---:B------:R-:W-:Y:S01]  /*29e0*/  FMUL.FTZ R110, R89.reuse, R110 ;  /* 0x0000006e596e7220 */ /* 0x040fe20000410000 */
[----:B------:R-:W-:Y:S01]  /*29f0*/  FADD.FTZ R244, R244, -R249 ;  /* 0x800000f9f4f47221 */ /* 0x000fe20000010000 */
[----:B------:R-:W-:Y:S01]  /*2a00*/  FADD.FTZ R242, R242, -R247 ;  /* 0x800000f7f2f27221 */ /* 0x000fe20000010000 */
[----:B------:R-:W-:Y:S01]  /*2a10*/  FMUL.FTZ R89, R89, R90 ;  /* 0x0000005a59597220 */ /* 0x000fe20000410000 */
[C---:B------:R-:W-:Y:S01]  /*2a20*/  SHF.L.U32 R113, R85.reuse, 0x10, RZ ;  /* 0x0000001055717819 */ /* 0x040fe200000006ff */
[----:B------:R-:W-:Y:S01]  /*2a30*/  FMUL.FTZ R90, R210, R91 ;  /* 0x0000005bd25a7220 */ /* 0x000fe20000410000 */
[----:B------:R-:W-:Y:S01]  /*2a40*/  PRMT R85, R85, 0x7632, R85 ;  /* 0x0000763255557816 */ /* 0x000fe20000000055 */
[----:B------:R-:W-:Y:S01]  /*2a50*/  FMUL.FTZ R112, R112, UR8 ;  /* 0x0000000870707c20 */ /* 0x000fe20008410000 */
[----:B------:R-:W-:Y:S01]  /*2a60*/  PRMT R91, R84, 0x7632, R91 ;  /* 0x00007632545b7816 */ /* 0x000fe2000000005b */
[----:B------:R-:W-:Y:S01]  /*2a70*/  FMUL.FTZ R244, R244, UR8 ;  /* 0x00000008f4f47c20 */ /* 0x000fe20008410000 */
[----:B------:R-:W-:Y:S01]  /*2a80*/  FMUL.FTZ R242, R242, UR8 ;  /* 0x00000008f2f27c20 */ /* 0x000fe20008410000 */
[----:B------:R-:W-:Y:S01]  /*2a90*/  FMUL.FTZ R113, R210, R113 ;  /* 0x00000071d2717220 */ /* 0x000fe20000410000 */
[----:B------:R-:W-:Y:S01]  /*2aa0*/  SHF.L.U32 R210, R85, 0x10, RZ ;  /* 0x0000001055d27819 */ /* 0x000fe200000006ff */
[----:B------:R-:W-:Y:S01]  /*2ab0*/  FMUL.FTZ R85, R112, UR7 ;  /* 0x0000000770557c20 */ /* 0x000fe20008410000 */
[----:B------:R-:W-:Y:S01]  /*2ac0*/  SHF.L.U32 R245, R91, 0x10, RZ ;  /* 0x000000105bf57819 */ /* 0x000fe200000006ff */
[----:B------:R-:W-:Y:S01]  /*2ad0*/  FMUL.FTZ R244, R244, UR7 ;  /* 0x00000007f4f47c20 */ /* 0x000fe20008410000 */
[----:B------:R-:W-:Y:S01]  /*2ae0*/  SHF.L.U32 R246, R173, 0x10, RZ ;  /* 0x00000010adf67819 */ /* 0x000fe200000006ff */
[----:B------:R-:W-:Y:S01]  /*2af0*/  FMUL.FTZ R242, R242, UR7 ;  /* 0x00000007f2f27c20 */ /* 0x000fe20008410000 */
[----:B------:R-:W-:Y:S01]  /*2b00*/  SHF.L.U32 R91, R56, 0x10, RZ ;  /* 0x00000010385b7819 */ /* 0x000fe200000006ff */
[C---:B------:R-:W-:Y:S01]  /*2b10*/  FMUL.FTZ R112, R85.reuse, R210 ;  /* 0x000000d255707220 */ /* 0x040fe20000410000 */
[----:B------:R-:W-:Y:S01]  /*2b20*/  SHF.L.U32 R247, R172, 0x10, RZ ;  /* 0x00000010acf77819 */ /* 0x000fe200000006ff */
[----:B------:R-:W-:Y:S01]  /*2b30*/  FMUL.FTZ R85, R85, R246 ;  /* 0x000000f655557220 */ /* 0x000fe20000410000 */
[----:B------:R-:W-:Y:S01]  /*2b40*/  SHF.L.U32 R115, R84, 0x10, RZ ;  /* 0x0000001054737819 */ /* 0x000fe200000006ff */
[----:B------:R-:W-:Y:S01]  /*2b50*/  FMUL.FTZ R84, R244, R91 ;  /* 0x0000005bf4547220 */ /* 0x000fe20000410000 */
[C---:B------:R-:W-:Y:S01]  /*2b60*/  FMUL.FTZ R210, R242.reuse, R245 ;  /* 0x000000f5f2d27220 */ /* 0x040fe20000410000 */
[----:B------:R-:W-:Y:S01]  /*2b70*/  FMUL.FTZ R247, R242, R247 ;  /* 0x000000f7f2f77220 */ /* 0x000fe20000410000 */
[----:B------:R-:W-:Y:S01]  /*2b80*/  F2FP.BF16.F32.PACK_AB R87, R88, R87 ;  /* 0x000000575857723e */ /* 0x000fe200000010ff */
[----:B------:R-:W-:Y:S01]  /*2b90*/  FMUL.FTZ R115, R244, R115 ;  /* 0x00000073f4737220 */ /* 0x000fe20000410000 */
[----:B------:R-:W-:-:S02]  /*2ba0*/  F2FP.BF16.F32.PACK_AB R86, R89, R86 ;  /* 0x000000565956723e */ /* 0x000fc400000010ff */
[----:B------:R-:W-:Y:S02]  /*2bb0*/  F2FP.BF16.F32.PACK_AB R85, R85, R90 ;  /* 0x0000005a5555723e */ /* 0x000fe400000010ff */
[----:B------:R-:W-:Y:S01]  /*2bc0*/  F2FP.BF16.F32.PACK_AB R84, R247, R84 ;  /* 0x00000054f754723e */ /* 0x000fe200000010ff */
[----:B------:R-:W-:Y:S06]  /*2bd0*/  BRA `(.L_x_220) ;  /* 0x0000000400307947 */ /* 0x000fec0003800000 */
.L_x_219:
[--C-:B------:R-:W-:Y:S01]  /*2be0*/  FFMA.FTZ R89, R89, UR4, R114.reuse ;  /* 0x0000000459597c23 */ /* 0x100fe20008010072 */
[--C-:B------:R-:W-:Y:S01]  /*2bf0*/  FFMA.FTZ R109, R109, UR4, R114.reuse ;  /* 0x000000046d6d7c23 */ /* 0x100fe20008010072 */
[--C-:B------:R-:W-:Y:S01]  /*2c00*/  FFMA.FTZ R111, R111, UR4, R114.reuse ;  /* 0x000000046f6f7c23 */ /* 0x100fe20008010072 */
[----:B------:R-:W-:Y:S01]  /*2c10*/  FFMA.FTZ R81, R91, UR4, R114 ;  /* 0x000000045b517c23 */ /* 0x000fe20008010072 */
[----:B------:R-:W-:Y:S01]  /*2c20*/  FADD.FTZ R89, R90, -R89 ;  /* 0x800000595a597221 */ /* 0x000fe20000010000 */
[----:B------:R-:W-:Y:S01]  /*2c30*/  FADD.FTZ R109, R110, -R109 ;  /* 0x8000006d6e6d7221 */ /* 0x000fe20000010000 */
[----:B------:R-:W-:Y:S01]  /*2c40*/  FADD.FTZ R80, R88, -R111 ;  /* 0x8000006f58507221 */ /* 0x000fe20000010000 */
[----:B-----5:R-:W-:Y:S01]  /*2c50*/  PRMT R82, R87, 0x7632, R82 ;  /* 0x0000763257527816 */ /* 0x020fe20000000052 */
[----:B------:R-:W-:Y:S01]  /*2c60*/  FMUL.FTZ R83, R89, UR8 ;  /* 0x0000000859537c20 */ /* 0x000fe20008410000 */
[----:B------:R-:W-:Y:S01]  /*2c70*/  SHF.L.U32 R88, R87, 0x10, RZ ;  /* 0x0000001057587819 */ /* 0x000fe200000006ff */
[----:B------:R-:W-:Y:S01]  /*2c80*/  FADD.FTZ R81, R108, -R81 ;  /* 0x800000516c517221 */ /* 0x000fe20000010000 */
[----:B------:R-:W-:Y:S01]  /*2c90*/  FMUL.FTZ R108, R109, UR8 ;  /* 0x000000086d6c7c20 */ /* 0x000fe20008410000 */
[----:B------:R-:W-:Y:S01]  /*2ca0*/  FMUL.FTZ R87, R83, UR7 ;  /* 0x0000000753577c20 */ /* 0x000fe20008410000 */
[----:B------:R-:W-:Y:S01]  /*2cb0*/  SHF.L.U32 R89, R82, 0x10, RZ ;  /* 0x0000001052597819 */ /* 0x000fe200000006ff */
[----:B------:R-:W-:Y:S01]  /*2cc0*/  FMUL.FTZ R80, R80, UR8 ;  /* 0x0000000850507c20 */ /* 0x000fe20008410000 */
[----:B------:R-:W-:Y:S01]  /*2cd0*/  PRMT R82, R86, 0x7632, R82 ;  /* 0x0000763256527816 */ /* 0x000fe20000000052 */
[----:B------:R-:W-:Y:S01]  /*2ce0*/  FMUL.FTZ R109, R87, R88 ;  /* 0x00000058576d7220 */ /* 0x000fe20000410000 */
[C---:B------:R-:W-:Y:S01]  /*2cf0*/  FMUL.FTZ R88, R108.reuse, UR7 ;  /* 0x000000076c587c20 */ /* 0x040fe20008410000 */
[----:B------:R-:W-:Y:S01]  /*2d00*/  F2FP.BF16.F32.PACK_AB R83, R108, R83 ;  /* 0x000000536c53723e */ /* 0x000fe200000010ff */
[----:B------:R-:W-:Y:S01]  /*2d10*/  FMUL.FTZ R81, R81, UR8 ;  /* 0x0000000851517c20 */ /* 0x000fe20008410000 */
[----:B------:R-:W-:Y:S01]  /*2d20*/  SHF.L.U32 R86, R86, 0x10, RZ ;  /* 0x0000001056567819 */ /* 0x000fe200000006ff */
[----:B------:R-:W-:Y:S01]  /*2d30*/  FMUL.FTZ R108, R88, R89 ;  /* 0x00000059586c7220 */ /* 0x000fe20000410000 */
[----:B------:R-:W-:Y:S01]  /*2d40*/  FMUL.FTZ R89, R80, UR7 ;  /* 0x0000000750597c20 */ /* 0x000fe20008410000 */
[--C-:B------:R-:W-:Y:S01]  /*2d50*/  FFMA.FTZ R245, R245, UR4, R114.reuse ;  /* 0x00000004f5f57c23 */ /* 0x100fe20008010072 */
[----:B------:R-:W-:Y:S01]  /*2d60*/  SHF.L.U32 R90, R59, 0x10, RZ ;  /* 0x000000103b5a7819 */ /* 0x000fe200000006ff */
[----:B------:R-:W-:Y:S01]  /*2d70*/  FFMA.FTZ R113, R113, UR4, R114 ;  /* 0x0000000471717c23 */ /* 0x000fe20008010072 */
[----:B------:R-:W-:Y:S01]  /*2d80*/  FMUL.FTZ R111, R89, R86 ;  /* 0x00000056596f7220 */ /* 0x000fe20000410000 */
[----:B------:R-:W-:Y:S01]  /*2d90*/  SHF.L.U32 R110, R82, 0x10, RZ ;  /* 0x00000010526e7819 */ /* 0x000fe200000006ff */
[----:B------:R-:W-:Y:S01]  /*2da0*/  FADD.FTZ R210, R210, -R245 ;  /* 0x800000f5d2d27221 */ /* 0x000fe20000010000 */
[C---:B------:R-:W-:Y:S01]  /*2db0*/  F2FP.BF16.F32.PACK_AB R82, R81.reuse, R80 ;  /* 0x000000505152723e */ /* 0x040fe200000010ff */
[----:B------:R-:W-:Y:S01]  /*2dc0*/  FMUL.FTZ R81, R81, UR7 ;  /* 0x0000000751517c20 */ /* 0x000fe20008410000 */
[----:B------:R-:W-:Y:S01]  /*2dd0*/  SHF.L.U32 R86, R174, 0x10, RZ ;  /* 0x00000010ae567819 */ /* 0x000fe200000006ff */
[----:B------:R-:W-:Y:S01]  /*2de0*/  FMUL.FTZ R87, R87, R90 ;  /* 0x0000005a57577220 */ /* 0x000fe20000410000 */
[----:B------:R-:W-:Y:S01]  /*2df0*/  SHF.L.U32 R90, R58, 0x10, RZ ;  /* 0x000000103a5a7819 */ /* 0x000fe200000006ff */
[C---:B------:R-:W-:Y:S01]  /*2e00*/  FMUL.FTZ R110, R81.reuse, R110 ;  /* 0x0000006e516e7220 */ /* 0x040fe20000410000 */
[----:B------:R-:W-:Y:S01]  /*2e10*/  FADD.FTZ R112, R112, -R113 ;  /* 0x8000007170707221 */ /* 0x000fe20000010000 */
[----:B------:R-:W-:Y:S01]  /*2e20*/  FMUL.FTZ R86, R81, R86 ;  /* 0x0000005651567220 */ /* 0x000fe20000410000 */
[----:B------:R-:W-:Y:S01]  /*2e30*/  FMUL.FTZ R81, R210, UR8 ;  /* 0x00000008d2517c20 */ /* 0x000fe20008410000 */
[----:B------:R-:W-:Y:S01]  /*2e40*/  PRMT R80, R85, 0x7632, R80 ;  /* 0x0000763255507816 */ /* 0x000fe20000000050 */
[----:B------:R-:W-:Y:S01]  /*2e50*/  FMUL.FTZ R89, R89, R90 ;  /* 0x0000005a59597220 */ /* 0x000fe20000410000 */
[----:B------:R-:W-:Y:S01]  /*2e60*/  SHF.L.U32 R85, R85, 0x10, RZ ;  /* 0x0000001055557819 */ /* 0x000fe200000006ff */
[----:B------:R-:W-:Y:S01]  /*2e70*/  FMUL.FTZ R90, R81, UR7 ;  /* 0x00000007515a7c20 */ /* 0x000fe20008410000 */
[----:B------:R-:W-:Y:S01]  /*2e80*/  FMUL.FTZ R112, R112, UR8 ;  /* 0x0000000870707c20 */ /* 0x000fe20008410000 */
[--C-:B------:R-:W-:Y:S01]  /*2e90*/  FFMA.FTZ R249, R249, UR4, R114.reuse ;  /* 0x00000004f9f97c23 */ /* 0x100fe20008010072 */
[----:B------:R-:W-:Y:S01]  /*2ea0*/  SHF.L.U32 R91, R175, 0x10, RZ ;  /* 0x00000010af5b7819 */ /* 0x000fe200000006ff */
[----:B------:R-:W-:Y:S01]  /*2eb0*/  FMUL.FTZ R113, R90, R85 ;  /* 0x000000555a717220 */ /* 0x000fe20000410000 */
[----:B------:R-:W-:Y:S01]  /*2ec0*/  SHF.L.U32 R80, R80, 0x10, RZ ;  /* 0x0000001050507819 */ /* 0x000fe200000006ff */
[----:B------:R-:W-:Y:S01]  /*2ed0*/  FFMA.FTZ R247, R247, UR4, R114 ;  /* 0x00000004f7f77c23 */ /* 0x000fe20008010072 */
[----:B------:R-:W-:Y:S01]  /*2ee0*/  FMUL.FTZ R85, R112, UR7 ;  /* 0x0000000770557c20 */ /* 0x000fe20008410000 */
[----:B------:R-:W-:Y:S01]  /*2ef0*/  SHF.L.U32 R210, R173, 0x10, RZ ;  /* 0x00000010add27819 */ /* 0x000fe200000006ff */
[----:B------:R-:W-:Y:S01]  /*2f00*/  FADD.FTZ R244, R244, -R249 ;  /* 0x800000f9f4f47221 */ /* 0x000fe20000010000 */
[----:B------:R-:W-:Y:S01]  /*2f10*/  F2FP.BF16.F32.PACK_AB R81, R112, R81 ;  /* 0x000000517051723e */ /* 0x000fe200000010ff */
[----:B------:R-:W-:Y:S01]  /*2f20*/  FADD.FTZ R242, R242, -R247 ;  /* 0x800000f7f2f27221 */ /* 0x000fe20000010000 */
[----:B------:R-:W-:Y:S01]  /*2f30*/  FMUL.FTZ R88, R88, R91 ;  /* 0x0000005b58587220 */ /* 0x000fe20000410000 */
[----:B------:R-:W-:Y:S01]  /*2f40*/  FMUL.FTZ R112, R85, R80 ;  /* 0x0000005055707220 */ /* 0x000fe20000410000 */
[----:B------:R-:W-:Y:S01]  /*2f50*/  SHF.L.U32 R91, R57, 0x10, RZ ;  /* 0x00000010395b7819 */ /* 0x000fe200000006ff */
[----:B------:R-:W-:Y:S01]  /*2f60*/  FMUL.FTZ R85, R85, R210 ;  /* 0x000000d255557220 */ /* 0x000fe20000410000 */
[----:B------:R-:W-:Y:S01]  /*2f70*/  SHF.L.U32 R210, R84, 0x10, RZ ;  /* 0x0000001054d27819 */ /* 0x000fe200000006ff */
[----:B------:R-:W-:Y:S01]  /*2f80*/  FMUL.FTZ R80, R244, UR8 ;  /* 0x00000008f4507c20 */ /* 0x000fe20008410000 */
[----:B------:R-:W-:Y:S01]  /*2f90*/  PRMT R84, R84, 0x7632, R84 ;  /* 0x0000763254547816 */ /* 0x000fe20000000054 */
[----:B------:R-:W-:Y:S01]  /*2fa0*/  FMUL.FTZ R245, R242, UR8 ;  /* 0x00000008f2f57c20 */ /* 0x000fe20008410000 */
[----:B------:R-:W-:Y:S01]  /*2fb0*/  FMUL.FTZ R90, R90, R91 ;  /* 0x0000005b5a5a7220 */ /* 0x000fe20000410000 */
[----:B------:R-:W-:Y:S01]  /*2fc0*/  FMUL.FTZ R91, R80, UR7 ;  /* 0x00000007505b7c20 */ /* 0x000fe20008410000 */
[----:B------:R-:W-:Y:S01]  /*2fd0*/  SHF.L.U32 R247, R84, 0x10, RZ ;  /* 0x0000001054f77819 */ /* 0x000fe200000006ff */
[----:B------:R-:W-:Y:S01]  /*2fe0*/  FMUL.FTZ R84, R245, UR7 ;  /* 0x00000007f5547c20 */ /* 0x000fe20008410000 */
[----:B------:R-:W-:Y:S01]  /*2ff0*/  SHF.L.U32 R244, R56, 0x10, RZ ;  /* 0x0000001038f47819 */ /* 0x000fe200000006ff */
[----:B------:R-:W-:Y:S01]  /*3000*/  FMUL.FTZ R115, R91, R210 ;  /* 0x000000d25b737220 */ /* 0x000fe20000410000 */
[----:B------:R-:W-:Y:S01]  /*3010*/  SHF.L.U32 R249, R172, 0x10, RZ ;  /* 0x00000010acf97819 */ /* 0x000fe200000006ff */
[----:B------:R-:W-:Y:S01]  /*3020*/  FMUL.FTZ R210, R84, R247 ;  /* 0x000000f754d27220 */ /* 0x000fe20000410000 */
[----:B------:R-:W-:Y:S01]  /*3030*/  F2FP.BF16.F32.PACK_AB R80, R245, R80 ;  /* 0x00000050f550723e */ /* 0x000fe200000010ff */
[----:B------:R-:W-:Y:S01]  /*3040*/  FMUL.FTZ R91, R91, R244 ;  /* 0x000000f45b5b7220 */ /* 0x000fe20000410000 */
[----:B------:R-:W-:Y:S01]  /*3050*/  F2FP.BF16.F32.PACK_AB R87, R88, R87 ;  /* 0x000000575857723e */ /* 0x000fe200000010ff */
[----:B------:R-:W-:Y:S01]  /*3060*/  FMUL.FTZ R84, R84, R249 ;  /* 0x000000f954547220 */ /* 0x000fe20000410000 */
[----:B------:R-:W-:-:S02]  /*3070*/  F2FP.BF16.F32.PACK_AB R86, R86, R89 ;  /* 0x000000595656723e */ /* 0x000fc400000010ff */
[----:B------:R-:W-:Y:S02]  /*3080*/  F2FP.BF16.F32.PACK_AB R85, R85, R90 ;  /* 0x0000005a5555723e */ /* 0x000fe400000010ff */
[----:B------:R-:W-:-:S07]  /*3090*/  F2FP.BF16.F32.PACK_AB R84, R84, R91 ;  /* 0x0000005b5454723e */ /* 0x000fce00000010ff */
.L_x_220:
[----:B------:R-:W0:Y:S08]  /*30a0*/  @P0 LDC.64 R88, c[0x0][0x478] ;  /* 0x00011e00ff580b82 */ /* 0x000e300000000a00 */
[----:B------:R-:W1:Y:S01]  /*30b0*/  LDC.64 R244, c[0x0][0x468] ;  /* 0x00011a00fff47b82 */ /* 0x000e620000000a00 */
[----:B0-----:R-:W-:-:S04]  /*30c0*/  @P0 IMAD.WIDE.U32 R246, R208, 0x10, R88 ;  /* 0x00000010d0f60825 */ /* 0x001fc800078e0058 */
[----:B------:R-:W-:Y:S01]  /*30d0*/  IMAD.WIDE.U32 R88, R207, 0x10, R250 ;  /* 0x00000010cf587825 */ /* 0x000fe200078e00fa */
[----:B------:R0:W-:Y:S03]  /*30e0*/  @P0 STG.E.128 desc[UR18][R246.64], R80 ;  /* 0x00000050f6000986 */ /* 0x0001e6000c101d12 */
[----:B-1----:R-:W-:-:S05]  /*30f0*/  IMAD.WIDE.U32 R248, R208, 0x10, R244 ;  /* 0x00000010d0f87825 */ /* 0x002fca00078e00f4 */
[----:B------:R0:W-:Y:S04]  /*3100*/  STG.E.128 desc[UR18][R248.64], R84 ;  /* 0x00000054f8007986 */ /* 0x0001e8000c101d12 */
[----:B------:R-:W5:Y:S01]  /*3110*/  LDG.E.128 R88, desc[UR18][R88.64] ;  /* 0x0000001258587981 */ /* 0x000f62000c1e1d00 */
[----:B------:R-:W-:Y:S05]  /*3120*/  @!P0 BRA `(.L_x_221) ;  /* 0x0000000400348947 */ /* 0x000fea0003800000 */
[--C-:B------:R-:W-:Y:S01]  /*3130*/  FFMA.FTZ R229, R229, UR4, R114.reuse ;  /* 0x00000004e5e57c23 */ /* 0x100fe20008010072 */
[----:B------:R-:W-:Y:S01]  /*3140*/  FFMA.FTZ R231, R231, UR4, R114 ;  /* 0x00000004e7e77c23 */ /* 0x000fe20008010072 */
[----:B0----5:R-:W-:Y:S01]  /*3150*/  PRMT R80, R91, 0x7632, R80 ;  /* 0x000076325b507816 */ /* 0x021fe20000000050 */
[--C-:B------:R-:W-:Y:S01]  /*3160*/  FFMA.FTZ R235, R235, UR4, R114.reuse ;  /* 0x00000004ebeb7c23 */ /* 0x100fe20008010072 */
[----:B------:R-:W-:Y:S01]  /*3170*/  FADD.FTZ R229, R226, -R229 ;  /* 0x800000e5e2e57221 */ /* 0x000fe20000010000 */
[----:B------:R-:W-:Y:S01]  /*3180*/  FADD.FTZ R231, R228, -R231 ;  /* 0x800000e7e4e77221 */ /* 0x000fe20000010000 */
[----:B------:R-:W-:Y:S01]  /*3190*/  SHF.L.U32 R80, R80, 0x10, RZ ;  /* 0x0000001050507819 */ /* 0x000fe200000006ff */
[----:B------:R-:W-:Y:S01]  /*31a0*/  FFMA.FTZ R233, R233, UR4, R114 ;  /* 0x00000004e9e97c23 */ /* 0x000fe20008010072 */
[----:B------:R-:W-:Y:S01]  /*31b0*/  FMUL.FTZ R86, R229, UR8 ;  /* 0x00000008e5567c20 */ /* 0x000fe20008410000 */
[----:B------:R-:W-:Y:S01]  /*31c0*/  FMUL.FTZ R83, R231, UR8 ;  /* 0x00000008e7537c20 */ /* 0x000fe20008410000 */
[----:B------:R-:W-:Y:S01]  /*31d0*/  SHF.L.U32 R82, R171, 0x10, RZ ;  /* 0x00000010ab527819 */ /* 0x000fe200000006ff */
[----:B------:R-:W-:Y:S01]  /*31e0*/  FADD.FTZ R235, R232, -R235 ;  /* 0x800000ebe8eb7221 */ /* 0x000fe20000010000 */
[----:B------:R-:W-:Y:S01]  /*31f0*/  FMUL.FTZ R87, R86, UR7 ;  /* 0x0000000756577c20 */ /* 0x000fe20008410000 */
[----:B------:R-:W-:Y:S01]  /*3200*/  SHF.L.U32 R91, R91, 0x10, RZ ;  /* 0x000000105b5b7819 */ /* 0x000fe200000006ff */
[----:B------:R-:W-:Y:S01]  /*3210*/  FADD.FTZ R233, R230, -R233 ;  /* 0x800000e9e6e97221 */ /* 0x000fe20000010000 */
[----:B------:R-:W-:Y:S01]  /*3220*/  SHF.L.U32 R81, R63, 0x10, RZ ;  /* 0x000000103f517819 */ /* 0x000fe200000006ff */
[----:B------:R-:W-:Y:S01]  /*3230*/  FMUL.FTZ R84, R83, UR7 ;  /* 0x0000000753547c20 */ /* 0x000fe20008410000 */
[C---:B------:R-:W-:Y:S01]  /*3240*/  FMUL.FTZ R226, R87.reuse, R80 ;  /* 0x0000005057e27220 */ /* 0x040fe20000410000 */
[----:B------:R-:W-:Y:S01]  /*3250*/  FMUL.FTZ R87, R87, R82 ;  /* 0x0000005257577220 */ /* 0x000fe20000410000 */
[----:B------:R-:W-:Y:S01]  /*3260*/  FMUL.FTZ R82, R235, UR8 ;  /* 0x00000008eb527c20 */ /* 0x000fe20008410000 */
[----:B------:R-:W-:Y:S01]  /*3270*/  PRMT R80, R90, 0x7632, R80 ;  /* 0x000076325a507816 */ /* 0x000fe20000000050 */
[--C-:B------:R-:W-:Y:S01]  /*3280*/  FFMA.FTZ R239, R239, UR4, R114.reuse ;  /* 0x00000004efef7c23 */ /* 0x100fe20008010072 */
[----:B------:R-:W-:Y:S01]  /*3290*/  FFMA.FTZ R237, R237, UR4, R114 ;  /* 0x00000004eded7c23 */ /* 0x000fe20008010072 */
[C---:B------:R-:W-:Y:S01]  /*32a0*/  FMUL.FTZ R229, R84.reuse, R91 ;  /* 0x0000005b54e57220 */ /* 0x040fe20000410000 */
[----:B------:R-:W-:Y:S01]  /*32b0*/  FMUL.FTZ R233, R233, UR8 ;  /* 0x00000008e9e97c20 */ /* 0x000fe20008410000 */
[----:B------:R-:W-:Y:S01]  /*32c0*/  FMUL.FTZ R84, R84, R81 ;  /* 0x0000005154547220 */ /* 0x000fe20000410000 */
[----:B------:R-:W-:Y:S01]  /*32d0*/  F2FP.BF16.F32.PACK_AB R83, R86, R83 ;  /* 0x000000535653723e */ /* 0x000fe200000010ff */
[----:B------:R-:W-:Y:S01]  /*32e0*/  FMUL.FTZ R86, R82, UR7 ;  /* 0x0000000752567c20 */ /* 0x000fe20008410000 */
[----:B------:R-:W-:Y:S01]  /*32f0*/  SHF.L.U32 R231, R90, 0x10, RZ ;  /* 0x000000105ae77819 */ /* 0x000fe200000006ff */
[----:B------:R-:W-:Y:S01]  /*3300*/  FADD.FTZ R236, R236, -R239 ;  /* 0x800000efecec7221 */ /* 0x000fe20000010000 */
[----:B------:R-:W-:Y:S01]  /*3310*/  SHF.L.U32 R81, R62, 0x10, RZ ;  /* 0x000000103e517819 */ /* 0x000fe200000006ff */
[----:B------:R-:W-:Y:S01]  /*3320*/  FADD.FTZ R234, R234, -R237 ;  /* 0x800000edeaea7221 */ /* 0x000fe20000010000 */
[----:B------:R-:W-:Y:S01]  /*3330*/  SHF.L.U32 R80, R80, 0x10, RZ ;  /* 0x0000001050507819 */ /* 0x000fe200000006ff */
[----:B------:R-:W-:Y:S01]  /*3340*/  FMUL.FTZ R85, R233, UR7 ;  /* 0x00000007e9557c20 */ /* 0x000fe20008410000 */
[----:B------:R-:W-:Y:S01]  /*3350*/  SHF.L.U32 R90, R170, 0x10, RZ ;  /* 0x00000010aa5a7819 */ /* 0x000fe200000006ff */
[C---:B------:R-:W-:Y:S01]  /*3360*/  FMUL.FTZ R231, R86.reuse, R231 ;  /* 0x000000e756e77220 */ /* 0x040fe20000410000 */
[----:B------:R-:W-:Y:S01]  /*3370*/  FMUL.FTZ R86, R86, R81 ;  /* 0x0000005156567220 */ /* 0x000fe20000410000 */
[----:B------:R-:W-:Y:S01]  /*3380*/  FMUL.FTZ R228, R85, R80 ;  /* 0x0000005055e47220 */ /* 0x000fe20000410000 */
[----:B------:R-:W-:Y:S01]  /*3390*/  FMUL.FTZ R81, R236, UR8 ;  /* 0x00000008ec517c20 */ /* 0x000fe20008410000 */
[----:B------:R-:W-:Y:S01]  /*33a0*/  FMUL.FTZ R234, R234, UR8 ;  /* 0x00000008eaea7c20 */ /* 0x000fe20008410000 */
[----:B------:R-:W-:Y:S01]  /*33b0*/  PRMT R80, R89, 0x7632, R80 ;  /* 0x0000763259507816 */ /* 0x000fe20000000050 */
[----:B------:R-:W-:Y:S01]  /*33c0*/  FMUL.FTZ R85, R85, R90 ;  /* 0x0000005a55557220 */ /* 0x000fe20000410000 */
[----:B------:R-:W-:Y:S01]  /*33d0*/  SHF.L.U32 R90, R89, 0x10, RZ ;  /* 0x00000010595a7819 */ /* 0x000fe200000006ff */
[----:B------:R-:W-:Y:S01]  /*33e0*/  FMUL.FTZ R89, R81, UR7 ;  /* 0x0000000751597c20 */ /* 0x000fe20008410000 */
[----:B------:R-:W-:Y:S01]  /*33f0*/  SHF.L.U32 R91, R80, 0x10, RZ ;  /* 0x00000010505b7819 */ /* 0x000fe200000006ff */
[--C-:B------:R-:W-:Y:S01]  /*3400*/  FFMA.FTZ R241, R241, UR4, R114.reuse ;  /* 0x00000004f1f17c23 */ /* 0x100fe20008010072 */
[C---:B------:R-:W-:Y:S01]  /*3410*/  F2FP.BF16.F32.PACK_AB R81, R234.reuse, R81 ;  /* 0x00000051ea51723e */ /* 0x040fe200000010ff */
[----:B------:R-:W-:Y:S01]  /*3420*/  FMUL.FTZ R234, R234, UR7 ;  /* 0x00000007eaea7c20 */ /* 0x000fe20008410000 */
[----:B------:R-:W-:Y:S01]  /*3430*/  SHF.L.U32 R235, R169, 0x10, RZ ;  /* 0x00000010a9eb7819 */ /* 0x000fe200000006ff */
[----:B------:R-:W-:Y:S01]  /*3440*/  FFMA.FTZ R243, R243, UR4, R114 ;  /* 0x00000004f3f37c23 */ /* 0x000fe20008010072 */
[----:B------:R-:W-:Y:S01]  /*3450*/  FADD.FTZ R238, R238, -R241 ;  /* 0x800000f1eeee7221 */ /* 0x000fe20000010000 */
[----:B------:R-:W-:Y:S01]  /*3460*/  FMUL.FTZ R230, R234, R91 ;  /* 0x0000005beae67220 */ /* 0x000fe20000410000 */
[----:B------:R-:W-:Y:S01]  /*3470*/  F2FP.BF16.F32.PACK_AB R82, R233, R82 ;  /* 0x00000052e952723e */ /* 0x000fe200000010ff */
[----:B------:R-:W-:Y:S01]  /*3480*/  FADD.FTZ R240, R240, -R243 ;  /* 0x800000f3f0f07221 */ /* 0x000fe20000010000 */
[----:B------:R-:W-:Y:S01]  /*3490*/  FMUL.FTZ R234, R234, R235 ;  /* 0x000000ebeaea7220 */ /* 0x000fe20000410000 */
[----:B------:R-:W-:Y:S01]  /*34a0*/  SHF.L.U32 R235, R88, 0x10, RZ ;  /* 0x0000001058eb7819 */ /* 0x000fe200000006ff */
[----:B------:R-:W-:Y:S01]  /*34b0*/  FMUL.FTZ R237, R238, UR8 ;  /* 0x00000008eeed7c20 */ /* 0x000fe20008410000 */
[----:B------:R-:W-:Y:S01]  /*34c0*/  PRMT R88, R88, 0x7632, R88 ;  /* 0x0000763258587816 */ /* 0x000fe20000000058 */
[----:B------:R-:W-:Y:S01]  /*34d0*/  FMUL.FTZ R80, R240, UR8 ;  /* 0x00000008f0507c20 */ /* 0x000fe20008410000 */
[----:B------:R-:W-:Y:S01]  /*34e0*/  SHF.L.U32 R208, R61, 0x10, RZ ;  /* 0x000000103dd07819 */ /* 0x000fe200000006ff */
[----:B------:R-:W-:Y:S01]  /*34f0*/  FMUL.FTZ R233, R89, R90 ;  /* 0x0000005a59e97220 */ /* 0x000fe20000410000 */
[----:B------:R-:W-:Y:S01]  /*3500*/  SHF.L.U32 R239, R88, 0x10, RZ ;  /* 0x0000001058ef7819 */ /* 0x000fe200000006ff */
[----:B------:R-:W-:Y:S01]  /*3510*/  FMUL.FTZ R88, R237, UR7 ;  /* 0x00000007ed587c20 */ /* 0x000fe20008410000 */
[----:B------:R-:W-:Y:S01]  /*3520*/  SHF.L.U32 R91, R60, 0x10, RZ ;  /* 0x000000103c5b7819 */ /* 0x000fe200000006ff */
[----:B------:R-:W-:Y:S01]  /*3530*/  FMUL.FTZ R90, R80, UR7 ;  /* 0x00000007505a7c20 */ /* 0x000fe20008410000 */
[----:B------:R-:W-:Y:S01]  /*3540*/  SHF.L.U32 R241, R168, 0x10, RZ ;  /* 0x00000010a8f17819 */ /* 0x000fe200000006ff */
[----:B------:R-:W-:Y:S01]  /*3550*/  FMUL.FTZ R232, R88, R239 ;  /* 0x000000ef58e87220 */ /* 0x000fe20000410000 */
[----:B------:R-:W-:Y:S01]  /*3560*/  FMUL.FTZ R89, R89, R208 ;  /* 0x000000d059597220 */ /* 0x000fe20000410000 */
[----:B------:R-:W-:Y:S01]  /*3570*/  FMUL.FTZ R91, R90, R91 ;  /* 0x0000005b5a5b7220 */ /* 0x000fe20000410000 */
[----:B------:R-:W-:Y:S01]  /*3580*/  F2FP.BF16.F32.PACK_AB R87, R87, R84 ;  /* 0x000000545757723e */ /* 0x000fe200000010ff */
[----:B------:R-:W-:Y:S01]  /*3590*/  FMUL.FTZ R88, R88, R241 ;  /* 0x000000f158587220 */ /* 0x000fe20000410000 */
[----:B------:R-:W-:Y:S01]  /*35a0*/  F2FP.BF16.F32.PACK_AB R86, R85, R86 ;  /* 0x000000565556723e */ /* 0x000fe200000010ff */
[----:B------:R-:W-:Y:S01]  /*35b0*/  FMUL.FTZ R235, R90, R235 ;  /* 0x000000eb5aeb7220 */ /* 0x000fe20000410000 */
[----:B------:R-:W-:-:S02]  /*35c0*/  F2FP.BF16.F32.PACK_AB R80, R237, R80 ;  /* 0x00000050ed50723e */ /* 0x000fc400000010ff */
[----:B------:R-:W-:Y:S02]  /*35d0*/  F2FP.BF16.F32.PACK_AB R85, R234, R89 ;  /* 0x00000059ea55723e */ /* 0x000fe400000010ff */
[----:B------:R-:W-:Y:S01]  /*35e0*/  F2FP.BF16.F32.PACK_AB R84, R88, R91 ;  /* 0x0000005b5854723e */ /* 0x000fe200000010ff */
[----:B------:R-:W-:Y:S06]  /*35f0*/  BRA `(.L_x_222) ;  /* 0x0000000400207947 */ /* 0x000fec0003800000 */
.L_x_221:
[--C-:B------:R-:W-:Y:S01]  /*3600*/  FFMA.FTZ R231, R231, UR4, R114.reuse ;  /* 0x00000004e7e77c23 */ /* 0x100fe20008010072 */
[--C-:B------:R-:W-:Y:S01]  /*3610*/  FFMA.FTZ R229, R229, UR4, R114.reuse ;  /* 0x00000004e5e57c23 */ /* 0x100fe20008010072 */
[----:B0----5:R-:W-:Y:S01]  /*3620*/  SHF.L.U32 R84, R91, 0x10, RZ ;  /* 0x000000105b547819 */ /* 0x021fe200000006ff */
[--C-:B------:R-:W-:Y:S01]  /*3630*/  FFMA.FTZ R233, R233, UR4, R114.reuse ;  /* 0x00000004e9e97c23 */ /* 0x100fe20008010072 */
[----:B------:R-:W-:Y:S01]  /*3640*/  FADD.FTZ R231, R228, -R231 ;  /* 0x800000e7e4e77221 */ /* 0x000fe20000010000 */
[----:B------:R-:W-:Y:S01]  /*3650*/  FADD.FTZ R229, R226, -R229 ;  /* 0x800000e5e2e57221 */ /* 0x000fe20000010000 */
[----:B------:R-:W-:Y:S01]  /*3660*/  SHF.L.U32 R86, R63, 0x10, RZ ;  /* 0x000000103f567819 */ /* 0x000fe200000006ff */
[----:B------:R-:W-:Y:S01]  /*3670*/  FADD.FTZ R230, R230, -R233 ;  /* 0x800000e9e6e67221 */ /* 0x000fe20000010000 */
[----:B------:R-:W-:Y:S01]  /*3680*/  FMUL.FTZ R231, R231, UR8 ;  /* 0x00000008e7e77c20 */ /* 0x000fe20008410000 */
[----:B------:R-:W-:Y:S01]  /*3690*/  FMUL.FTZ R85, R229, UR8 ;  /* 0x00000008e5557c20 */ /* 0x000fe20008410000 */
[----:B------:R-:W-:Y:S01]  /*36a0*/  PRMT R91, R91, 0x7632, R91 ;  /* 0x000076325b5b7816 */ /* 0x000fe2000000005b */
[--C-:B------:R-:W-:Y:S01]  /*36b0*/  FFMA.FTZ R239, R239, UR4, R114.reuse ;  /* 0x00000004efef7c23 */ /* 0x100fe20008010072 */
[----:B------:R-:W-:Y:S01]  /*36c0*/  FMUL.FTZ R231, R231, UR7 ;  /* 0x00000007e7e77c20 */ /* 0x000fe20008410000 */
[----:B------:R-:W-:Y:S01]  /*36d0*/  FMUL.FTZ R85, R85, UR7 ;  /* 0x0000000755557c20 */ /* 0x000fe20008410000 */
[----:B------:R-:W-:Y:S01]  /*36e0*/  SHF.L.U32 R226, R91, 0x10, RZ ;  /* 0x000000105be27819 */ /* 0x000fe200000006ff */
[----:B------:R-:W-:Y:S01]  /*36f0*/  FMUL.FTZ R230, R230, UR8 ;  /* 0x00000008e6e67c20 */ /* 0x000fe20008410000 */
[C---:B------:R-:W-:Y:S01]  /*3700*/  FMUL.FTZ R229, R231.reuse, R84 ;  /* 0x00000054e7e57220 */ /* 0x040fe20000410000 */
[----:B------:R-:W-:Y:S01]  /*3710*/  FMUL.FTZ R84, R231, R86 ;  /* 0x00000056e7547220 */ /* 0x000fe20000410000 */
[----:B------:R-:W-:Y:S01]  /*3720*/  SHF.L.U32 R86, R171, 0x10, RZ ;  /* 0x00000010ab567819 */ /* 0x000fe200000006ff */
[--C-:B------:R-:W-:Y:S01]  /*3730*/  FFMA.FTZ R235, R235, UR4, R114.reuse ;  /* 0x00000004ebeb7c23 */ /* 0x100fe20008010072 */
[C---:B------:R-:W-:Y:S01]  /*3740*/  FMUL.FTZ R226, R85.reuse, R226 ;  /* 0x000000e255e27220 */ /* 0x040fe20000410000 */
[----:B------:R-:W-:Y:S01]  /*3750*/  FADD.FTZ R236, R236, -R239 ;  /* 0x800000efecec7221 */ /* 0x000fe20000010000 */
[----:B------:R-:W-:Y:S01]  /*3760*/  FMUL.FTZ R230, R230, UR7 ;  /* 0x00000007e6e67c20 */ /* 0x000fe20008410000 */
[----:B------:R-:W-:Y:S01]  /*3770*/  FMUL.FTZ R87, R85, R86 ;  /* 0x0000005655577220 */ /* 0x000fe20000410000 */
[C---:B------:R-:W-:Y:S01]  /*3780*/  SHF.L.U32 R86, R90.reuse, 0x10, RZ ;  /* 0x000000105a567819 */ /* 0x040fe200000006ff */
[----:B------:R-:W-:Y:S01]  /*3790*/  FFMA.FTZ R237, R237, UR4, R114 ;  /* 0x00000004eded7c23 */ /* 0x000fe20008010072 */
[----:B------:R-:W-:Y:S01]  /*37a0*/  PRMT R90, R90, 0x7632, R90 ;  /* 0x000076325a5a7816 */ /* 0x000fe2000000005a */
[----:B------:R-:W-:Y:S01]  /*37b0*/  FADD.FTZ R235, R232, -R235 ;  /* 0x800000ebe8eb7221 */ /* 0x000fe20000010000 */
[----:B------:R-:W-:Y:S01]  /*37c0*/  SHF.L.U32 R91, R170, 0x10, RZ ;  /* 0x00000010aa5b7819 */ /* 0x000fe200000006ff */
[----:B------:R-:W-:Y:S01]  /*37d0*/  FMUL.FTZ R236, R236, UR8 ;  /* 0x00000008ecec7c20 */ /* 0x000fe20008410000 */
[----:B------:R-:W-:Y:S01]  /*37e0*/  SHF.L.U32 R85, R90, 0x10, RZ ;  /* 0x000000105a557819 */ /* 0x000fe200000006ff */
[----:B------:R-:W-:Y:S01]  /*37f0*/  FADD.FTZ R234, R234, -R237 ;  /* 0x800000edeaea7221 */ /* 0x000fe20000010000 */
[----:B------:R-:W-:Y:S01]  /*3800*/  FMUL.FTZ R235, R235, UR8 ;  /* 0x00000008ebeb7c20 */ /* 0x000fe20008410000 */
[--C-:B------:R-:W-:Y:S01]  /*3810*/  FFMA.FTZ R243, R243, UR4, R114.reuse ;  /* 0x00000004f3f37c23 */ /* 0x100fe20008010072 */
[----:B------:R-:W-:Y:S01]  /*3820*/  FFMA.FTZ R241, R241, UR4, R114 ;  /* 0x00000004f1f17c23 */ /* 0x000fe20008010072 */
[C---:B------:R-:W-:Y:S01]  /*3830*/  FMUL.FTZ R228, R230.reuse, R85 ;  /* 0x00000055e6e47220 */ /* 0x040fe20000410000 */
[----:B------:R-:W-:Y:S01]  /*3840*/  FMUL.FTZ R85, R230, R91 ;  /* 0x0000005be6557220 */ /* 0x000fe20000410000 */
[----:B------:R-:W-:Y:S01]  /*3850*/  SHF.L.U32 R91, R61, 0x10, RZ ;  /* 0x000000103d5b7819 */ /* 0x000fe200000006ff */
[----:B------:R-:W-:Y:S01]  /*3860*/  FMUL.FTZ R236, R236, UR7 ;  /* 0x00000007ecec7c20 */ /* 0x000fe20008410000 */
[----:B------:R-:W-:Y:S01]  /*3870*/  PRMT R90, R89, 0x7632, R90 ;  /* 0x00007632595a7816 */ /* 0x000fe2000000005a */
[----:B------:R-:W-:Y:S01]  /*3880*/  FMUL.FTZ R234, R234, UR8 ;  /* 0x00000008eaea7c20 */ /* 0x000fe20008410000 */
[----:B------:R-:W-:Y:S01]  /*3890*/  FMUL.FTZ R235, R235, UR7 ;  /* 0x00000007ebeb7c20 */ /* 0x000fe20008410000 */
[----:B------:R-:W-:Y:S01]  /*38a0*/  SHF.L.U32 R208, R62, 0x10, RZ ;  /* 0x000000103ed07819 */ /* 0x000fe200000006ff */
[----:B------:R-:W-:Y:S01]  /*38b0*/  FADD.FTZ R240, R240, -R243 ;  /* 0x800000f3f0f07221 */ /* 0x000fe20000010000 */
[----:B------:R-:W-:Y:S01]  /*38c0*/  SHF.L.U32 R233, R89, 0x10, RZ ;  /* 0x0000001059e97819 */ /* 0x000fe200000006ff */
[----:B------:R-:W-:Y:S01]  /*38d0*/  FADD.FTZ R238, R238, -R241 ;  /* 0x800000f1eeee7221 */ /* 0x000fe20000010000 */
[----:B------:R-:W-:Y:S01]  /*38e0*/  FMUL.FTZ R89, R236, R91 ;  /* 0x0000005bec597220 */ /* 0x000fe20000410000 */
[----:B------:R-:W-:Y:S01]  /*38f0*/  SHF.L.U32 R91, R90, 0x10, RZ ;  /* 0x000000105a5b7819 */ /* 0x000fe200000006ff */
[----:B------:R-:W-:Y:S01]  /*3900*/  FMUL.FTZ R234, R234, UR7 ;  /* 0x00000007eaea7c20 */ /* 0x000fe20008410000 */
[C---:B------:R-:W-:Y:S01]  /*3910*/  FMUL.FTZ R231, R235.reuse, R86 ;  /* 0x00000056ebe77220 */ /* 0x040fe20000410000 */
[----:B------:R-:W-:Y:S01]  /*3920*/  FMUL.FTZ R86, R235, R208 ;  /* 0x000000d0eb567220 */ /* 0x000fe20000410000 */
[----:B------:R-:W-:Y:S01]  /*3930*/  FMUL.FTZ R240, R240, UR8 ;  /* 0x00000008f0f07c20 */ /* 0x000fe20008410000 */
[----:B------:R-:W-:Y:S01]  /*3940*/  FMUL.FTZ R238, R238, UR8 ;  /* 0x00000008eeee7c20 */ /* 0x000fe20008410000 */
[----:B------:R-:W-:Y:S01]  /*3950*/  SHF.L.U32 R235, R169, 0x10, RZ ;  /* 0x00000010a9eb7819 */ /* 0x000fe200000006ff */
[----:B------:R-:W-:Y:S01]  /*3960*/  FMUL.FTZ R230, R234, R91 ;  /* 0x0000005beae67220 */ /* 0x000fe20000410000 */
[----:B------:R-:W-:Y:S01]  /*3970*/  SHF.L.U32 R91, R60, 0x10, RZ ;  /* 0x000000103c5b7819 */ /* 0x000fe200000006ff */
[----:B------:R-:W-:Y:S01]  /*3980*/  FMUL.FTZ R240, R240, UR7 ;  /* 0x00000007f0f07c20 */ /* 0x000fe20008410000 */
[----:B------:R-:W-:Y:S01]  /*3990*/  SHF.L.U32 R239, R168, 0x10, RZ ;  /* 0x00000010a8ef7819 */ /* 0x000fe200000006ff */
[----:B------:R-:W-:Y:S01]  /*39a0*/  FMUL.FTZ R238, R238, UR7 ;  /* 0x00000007eeee7c20 */ /* 0x000fe20008410000 */
[----:B------:R-:W-:Y:S01]  /*39b0*/  PRMT R90, R88, 0x7632, R90 ;  /* 0x00007632585a7816 */ /* 0x000fe2000000005a */
[----:B------:R-:W-:Y:S01]  /*39c0*/  FMUL.FTZ R234, R234, R235 ;  /* 0x000000ebeaea7220 */ /* 0x000fe20000410000 */
        /* <DEDUP_REMOVED lines=8> */
[----:B------:R-:W-:Y:S01]  /*3a50*/  FMUL.FTZ R232, R238, R237 ;  /* 0x000000edeee87220 */ /* 0x000fe20000410000 */
[----:B------:R-:W-:-:S02]  /*3a60*/  F2FP.BF16.F32.PACK_AB R85, R234, R89 ;  /* 0x00000059ea55723e */ /* 0x000fc400000010ff */
[----:B------:R-:W-:-:S07]  /*3a70*/  F2FP.BF16.F32.PACK_AB R84, R88, R91 ;  /* 0x0000005b5854723e */ /* 0x000fce00000010ff */
.L_x_222:
[----:B------:R-:W0:Y:S01]  /*3a80*/  @P0 LDC.64 R88, c[0x0][0x478] ;  /* 0x00011e00ff580b82 */ /* 0x000e220000000a00 */
[----:B------:R-:W-:-:S04]  /*3a90*/  IMAD.WIDE.U32 R238, R207, 0x10, R244 ;  /* 0x00000010cfee7825 */ /* 0x000fc800078e00f4 */
[----:B0-----:R-:W-:-:S04]  /*3aa0*/  @P0 IMAD.WIDE.U32 R236, R207, 0x10, R88 ;  /* 0x00000010cfec0825 */ /* 0x001fc800078e0058 */
[----:B------:R-:W-:Y:S01]  /*3ab0*/  IMAD.WIDE.U32 R88, R209, 0x10, R250 ;  /* 0x00000010d1587825 */ /* 0x000fe200078e00fa */
[----:B------:R0:W-:Y:S04]  /*3ac0*/  @P0 STG.E.128 desc[UR18][R236.64], R80 ;  /* 0x00000050ec000986 */ /* 0x0001e8000c101d12 */
[----:B------:R0:W-:Y:S04]  /*3ad0*/  STG.E.128 desc[UR18][R238.64], R84 ;  /* 0x00000054ee007986 */ /* 0x0001e8000c101d12 */
[----:B------:R-:W5:Y:S01]  /*3ae0*/  LDG.E.128 R88, desc[UR18][R88.64] ;  /* 0x0000001258587981 */ /* 0x000f62000c1e1d00 */
[----:B------:R-:W-:-:S02]  /*3af0*/  PRMT R241, R51, 0x7632, R241 ;  /* 0x0000763233f17816 */ /* 0x000fc400000000f1 */
[----:B------:R-:W-:Y:S02]  /*3b00*/  PRMT R208, R48, 0x7632, R208 ;  /* 0x0000763230d07816 */ /* 0x000fe400000000d0 */
[----:B------:R-:W-:Y:S02]  /*3b10*/  PRMT R240, R50, 0x7632, R240 ;  /* 0x0000763232f07816 */ /* 0x000fe400000000f0 */
[----:B------:R-:W-:Y:S01]  /*3b20*/  PRMT R234, R49, 0x7632, R234 ;  /* 0x0000763231ea7816 */ /* 0x000fe200000000ea */
[----:B------:R-:W-:Y:S06]  /*3b30*/  @!P0 BRA `(.L_x_223) ;  /* 0x0000000400348947 */ /* 0x000fec0003800000 */
[--C-:B------:R-:W-:Y:S01]  /*3b40*/  FFMA.FTZ R215, R215, UR4, R114.reuse ;  /* 0x00000004d7d77c23 */ /* 0x100fe20008010072 */
[--C-:B0-----:R-:W-:Y:S01]  /*3b50*/  FFMA.FTZ R86, R213, UR4, R114.reuse ;  /* 0x00000004d5567c23 */ /* 0x101fe20008010072 */
[----:B-----5:R-:W-:Y:S01]  /*3b60*/  SHF.L.U32 R80, R91, 0x10, RZ ;  /* 0x000000105b507819 */ /* 0x020fe200000006ff */
[----:B------:R-:W-:Y:S01]  /*3b70*/  FFMA.FTZ R219, R219, UR4, R114 ;  /* 0x00000004dbdb7c23 */ /* 0x000fe20008010072 */
[----:B------:R-:W-:Y:S01]  /*3b80*/  FADD.FTZ R83, R212, -R215 ;  /* 0x800000d7d4537221 */ /* 0x000fe20000010000 */
[----:B------:R-:W-:Y:S01]  /*3b90*/  FADD.FTZ R211, R211, -R86 ;  /* 0x80000056d3d37221 */ /* 0x000fe20000010000 */
[--C-:B------:R-:W-:Y:S01]  /*3ba0*/  FFMA.FTZ R217, R217, UR4, R114.reuse ;  /* 0x00000004d9d97c23 */ /* 0x100fe20008010072 */
[----:B------:R-:W-:Y:S01]  /*3bb0*/  SHF.L.U32 R84, R51, 0x10, RZ ;  /* 0x0000001033547819 */ /* 0x000fe200000006ff */
[----:B------:R-:W-:Y:S01]  /*3bc0*/  FMUL.FTZ R83, R83, UR8 ;  /* 0x0000000853537c20 */ /* 0x000fe20008410000 */
[----:B------:R-:W-:Y:S01]  /*3bd0*/  FADD.FTZ R81, R216, -R219 ;  /* 0x800000dbd8517221 */ /* 0x000fe20000010000 */
[----:B------:R-:W-:Y:S01]  /*3be0*/  FADD.FTZ R82, R214, -R217 ;  /* 0x800000d9d6527221 */ /* 0x000fe20000010000 */
[----:B------:R-:W-:Y:S01]  /*3bf0*/  PRMT R91, R91, 0x7632, R91 ;  /* 0x000076325b5b7816 */ /* 0x000fe2000000005b */
[----:B------:R-:W-:Y:S01]  /*3c00*/  FMUL.FTZ R87, R83, UR7 ;  /* 0x0000000753577c20 */ /* 0x000fe20008410000 */
[--C-:B------:R-:W-:Y:S01]  /*3c10*/  FFMA.FTZ R223, R223, UR4, R114.reuse ;  /* 0x00000004dfdf7c23 */ /* 0x100fe20008010072 */
[----:B------:R-:W-:Y:S01]  /*3c20*/  FFMA.FTZ R221, R221, UR4, R114 ;  /* 0x00000004dddd7c23 */ /* 0x000fe20008010072 */
[----:B------:R-:W-:Y:S01]  /*3c30*/  SHF.L.U32 R216, R241, 0x10, RZ ;  /* 0x00000010f1d87819 */ /* 0x000fe200000006ff */
[----:B------:R-:W-:Y:S01]  /*3c40*/  FMUL.FTZ R207, R87, R80 ;  /* 0x0000005057cf7220 */ /* 0x000fe20000410000 */
[----:B------:R-:W-:Y:S01]  /*3c50*/  FMUL.FTZ R80, R211, UR8 ;  /* 0x00000008d3507c20 */ /* 0x000fe20008410000 */
[----:B------:R-:W-:Y:S01]  /*3c60*/  FMUL.FTZ R87, R87, R84 ;  /* 0x0000005457577220 */ /* 0x000fe20000410000 */
[----:B------:R-:W-:Y:S01]  /*3c70*/  PRMT R84, R90, 0x7632, R84 ;  /* 0x000076325a547816 */ /* 0x000fe20000000054 */
[----:B------:R-:W-:Y:S01]  /*3c80*/  FMUL.FTZ R81, R81, UR8 ;  /* 0x0000000851517c20 */ /* 0x000fe20008410000 */
[----:B------:R-:W-:Y:S01]  /*3c90*/  FMUL.FTZ R211, R80, UR7 ;  /* 0x0000000750d37c20 */ /* 0x000fe20008410000 */
[----:B------:R-:W-:Y:S01]  /*3ca0*/  SHF.L.U32 R214, R91, 0x10, RZ ;  /* 0x000000105bd67819 */ /* 0x000fe200000006ff */
[----:B------:R-:W-:Y:S01]  /*3cb0*/  FMUL.FTZ R82, R82, UR8 ;  /* 0x0000000852527c20 */ /* 0x000fe20008410000 */
[----:B------:R-:W-:Y:S01]  /*3cc0*/  FADD.FTZ R220, R220, -R223 ;  /* 0x800000dfdcdc7221 */ /* 0x000fe20000010000 */
[----:B------:R-:W-:Y:S01]  /*3cd0*/  SHF.L.U32 R90, R90, 0x10, RZ ;  /* 0x000000105a5a7819 */ /* 0x000fe200000006ff */
[----:B------:R-:W-:Y:S01]  /*3ce0*/  FADD.FTZ R218, R218, -R221 ;  /* 0x800000dddada7221 */ /* 0x000fe20000010000 */
[----:B------:R-:W-:Y:S01]  /*3cf0*/  SHF.L.U32 R86, R50, 0x10, RZ ;  /* 0x0000001032567819 */ /* 0x000fe200000006ff */
[----:B------:R-:W-:Y:S01]  /*3d00*/  FMUL.FTZ R85, R81, UR7 ;  /* 0x0000000751557c20 */ /* 0x000fe20008410000 */
[----:B------:R-:W-:Y:S01]  /*3d10*/  SHF.L.U32 R212, R84, 0x10, RZ ;  /* 0x0000001054d47819 */ /* 0x000fe200000006ff */
[----:B------:R-:W-:Y:S01]  /*3d20*/  FMUL.FTZ R84, R211, R216 ;  /* 0x000000d8d3547220 */ /* 0x000fe20000410000 */
[----:B------:R-:W-:Y:S01]  /*3d30*/  SHF.L.U32 R240, R240, 0x10, RZ ;  /* 0x00000010f0f07819 */ /* 0x000fe200000006ff */
[----:B------:R-:W-:Y:S01]  /*3d40*/  FMUL.FTZ R91, R82, UR7 ;  /* 0x00000007525b7c20 */ /* 0x000fe20008410000 */
[----:B------:R-:W-:Y:S01]  /*3d50*/  PRMT R213, R89, 0x7632, R213 ;  /* 0x0000763259d57816 */ /* 0x000fe200000000d5 */
[----:B------:R-:W-:Y:S01]  /*3d60*/  FMUL.FTZ R214, R211, R214 ;  /* 0x000000d6d3d67220 */ /* 0x000fe20000410000 */
[----:B------:R-:W-:Y:S01]  /*3d70*/  SHF.L.U32 R216, R89, 0x10, RZ ;  /* 0x0000001059d87819 */ /* 0x000fe200000006ff */
[----:B------:R-:W-:Y:S01]  /*3d80*/  FMUL.FTZ R89, R220, UR8 ;  /* 0x00000008dc597c20 */ /* 0x000fe20008410000 */
[----:B------:R-:W-:Y:S01]  /*3d90*/  SHF.L.U32 R236, R234, 0x10, RZ ;  /* 0x00000010eaec7819 */ /* 0x000fe200000006ff */
[----:B------:R-:W-:Y:S01]  /*3da0*/  FMUL.FTZ R211, R85, R90 ;  /* 0x0000005a55d37220 */ /* 0x000fe20000410000 */
[----:B------:R-:W-:Y:S01]  /*3db0*/  FMUL.FTZ R234, R218, UR8 ;  /* 0x00000008daea7c20 */ /* 0x000fe20008410000 */
[--C-:B------:R-:W-:Y:S01]  /*3dc0*/  FFMA.FTZ R225, R225, UR4, R114.reuse ;  /* 0x00000004e1e17c23 */ /* 0x100fe20008010072 */
[----:B------:R-:W-:Y:S01]  /*3dd0*/  FMUL.FTZ R85, R85, R86 ;  /* 0x0000005655557220 */ /* 0x000fe20000410000 */
[----:B------:R-:W-:Y:S01]  /*3de0*/  FFMA.FTZ R227, R227, UR4, R114 ;  /* 0x00000004e3e37c23 */ /* 0x000fe20008010072 */
[C---:B------:R-:W-:Y:S01]  /*3df0*/  FMUL.FTZ R212, R91.reuse, R212 ;  /* 0x000000d45bd47220 */ /* 0x040fe20000410000 */
[----:B------:R-:W-:Y:S01]  /*3e00*/  FMUL.FTZ R86, R91, R240 ;  /* 0x000000f05b567220 */ /* 0x000fe20000410000 */
[----:B------:R-:W-:Y:S01]  /*3e10*/  FMUL.FTZ R91, R89, UR7 ;  /* 0x00000007595b7c20 */ /* 0x000fe20008410000 */
[----:B------:R-:W-:Y:S01]  /*3e20*/  SHF.L.U32 R218, R213, 0x10, RZ ;  /* 0x00000010d5da7819 */ /* 0x000fe200000006ff */
[----:B------:R-:W-:Y:S01]  /*3e30*/  FMUL.FTZ R217, R234, UR7 ;  /* 0x00000007ead97c20 */ /* 0x000fe20008410000 */
[----:B------:R-:W-:Y:S01]  /*3e40*/  FADD.FTZ R222, R222, -R225 ;  /* 0x800000e1dede7221 */ /* 0x000fe20000010000 */
[----:B------:R-:W-:Y:S01]  /*3e50*/  FADD.FTZ R224, R224, -R227 ;  /* 0x800000e3e0e07221 */ /* 0x000fe20000010000 */
[----:B------:R-:W-:Y:S01]  /*3e60*/  SHF.L.U32 R220, R49, 0x10, RZ ;  /* 0x0000001031dc7819 */ /* 0x000fe200000006ff */
[----:B------:R-:W-:Y:S01]  /*3e70*/  FMUL.FTZ R213, R91, R216 ;  /* 0x000000d85bd57220 */ /* 0x000fe20000410000 */
[----:B------:R-:W-:Y:S01]  /*3e80*/  PRMT R90, R88, 0x7632, R90 ;  /* 0x00007632585a7816 */ /* 0x000fe2000000005a */
[C---:B------:R-:W-:Y:S01]  /*3e90*/  FMUL.FTZ R216, R217.reuse, R218 ;  /* 0x000000dad9d87220 */ /* 0x040fe20000410000 */
[----:B------:R-:W-:Y:S01]  /*3ea0*/  FMUL.FTZ R223, R217, R236 ;  /* 0x000000ecd9df7220 */ /* 0x000fe20000410000 */
        /* <DEDUP_REMOVED lines=17> */
[----:B------:R-:W-:Y:S02]  /*3fc0*/  F2FP.BF16.F32.PACK_AB R81, R234, R89 ;  /* 0x00000059ea51723e */ /* 0x000fe400000010ff */
[----:B------:R-:W-:Y:S02]  /*3fd0*/  F2FP.BF16.F32.PACK_AB R80, R217, R224 ;  /* 0x000000e0d950723e */ /* 0x000fe400000010ff */
[----:B------:R-:W-:Y:S02]  /*3fe0*/  F2FP.BF16.F32.PACK_AB R85, R223, R220 ;  /* 0x000000dcdf55723e */ /* 0x000fe400000010ff */
[----:B------:R-:W-:Y:S01]  /*3ff0*/  F2FP.BF16.F32.PACK_AB R84, R90, R91 ;  /* 0x0000005b5a54723e */ /* 0x000fe200000010ff */
[----:B------:R-:W-:Y:S06]  /*4000*/  BRA `(.L_x_224) ;  /* 0x0000000400207947 */ /* 0x000fec0003800000 */
.L_x_223:
[--C-:B0-----:R-:W-:Y:S01]  /*4010*/  FFMA.FTZ R84, R213, UR4, R114.reuse ;  /* 0x00000004d5547c23 */ /* 0x101fe20008010072 */
[--C-:B------:R-:W-:Y:S01]  /*4020*/  FFMA.FTZ R215, R215, UR4, R114.reuse ;  /* 0x00000004d7d77c23 */ /* 0x100fe20008010072 */
[--C-:B------:R-:W-:Y:S01]  /*4030*/  FFMA.FTZ R221, R221, UR4, R114.reuse ;  /* 0x00000004dddd7c23 */ /* 0x100fe20008010072 */
[----:B------:R-:W-:Y:S01]  /*4040*/  FFMA.FTZ R217, R217, UR4, R114 ;  /* 0x00000004d9d97c23 */ /* 0x000fe20008010072 */
[----:B------:R-:W-:Y:S01]  /*4050*/  FADD.FTZ R85, R211, -R84 ;  /* 0x80000054d3557221 */ /* 0x000fe20000010000 */
[----:B------:R-:W-:Y:S01]  /*4060*/  FADD.FTZ R215, R212, -R215 ;  /* 0x800000d7d4d77221 */ /* 0x000fe20000010000 */
[----:B------:R-:W-:Y:S01]  /*4070*/  FFMA.FTZ R219, R219, UR4, R114 ;  /* 0x00000004dbdb7c23 */ /* 0x000fe20008010072 */
[----:B-----5:R-:W-:Y:S01]  /*4080*/  PRMT R84, R91, 0x7632, R84 ;  /* 0x000076325b547816 */ /* 0x020fe20000000054 */
[----:B------:R-:W-:Y:S01]  /*4090*/  FMUL.FTZ R85, R85, UR8 ;  /* 0x0000000855557c20 */ /* 0x000fe20008410000 */
[----:B------:R-:W-:Y:S01]  /*40a0*/  FADD.FTZ R218, R218, -R221 ;  /* 0x800000dddada7221 */ /* 0x000fe20000010000 */
[----:B------:R-:W-:Y:S01]  /*40b0*/  FADD.FTZ R86, R214, -R217 ;  /* 0x800000d9d6567221 */ /* 0x000fe20000010000 */
[----:B------:R-:W-:Y:S01]  /*40c0*/  FMUL.FTZ R215, R215, UR8 ;  /* 0x00000008d7d77c20 */ /* 0x000fe20008410000 */
[--C-:B------:R-:W-:Y:S01]  /*40d0*/  FFMA.FTZ R225, R225, UR4, R114.reuse ;  /* 0x00000004e1e17c23 */ /* 0x100fe20008010072 */
[--C-:B------:R-:W-:Y:S01]  /*40e0*/  FFMA.FTZ R223, R223, UR4, R114.reuse ;  /* 0x00000004dfdf7c23 */ /* 0x100fe20008010072 */
[----:B------:R-:W-:Y:S01]  /*40f0*/  FADD.FTZ R216, R216, -R219 ;  /* 0x800000dbd8d87221 */ /* 0x000fe20000010000 */
[----:B------:R-:W-:Y:S01]  /*4100*/  FFMA.FTZ R227, R227, UR4, R114 ;  /* 0x00000004e3e37c23 */ /* 0x000fe20008010072 */
[----:B------:R-:W-:Y:S01]  /*4110*/  SHF.L.U32 R212, R91, 0x10, RZ ;  /* 0x000000105bd47819 */ /* 0x000fe200000006ff */
[----:B------:R-:W-:Y:S01]  /*4120*/  FMUL.FTZ R87, R85, UR7 ;  /* 0x0000000755577c20 */ /* 0x000fe20008410000 */
[----:B------:R-:W-:Y:S01]  /*4130*/  SHF.L.U32 R84, R84, 0x10, RZ ;  /* 0x0000001054547819 */ /* 0x000fe200000006ff */
[----:B------:R-:W-:Y:S01]  /*4140*/  FMUL.FTZ R215, R215, UR7 ;  /* 0x00000007d7d77c20 */ /* 0x000fe20008410000 */
[----:B------:R-:W-:Y:S01]  /*4150*/  PRMT R211, R90, 0x7632, R211 ;  /* 0x000076325ad37816 */ /* 0x000fe200000000d3 */
[----:B------:R-:W-:Y:S01]  /*4160*/  FMUL.FTZ R86, R86, UR8 ;  /* 0x0000000856567c20 */ /* 0x000fe20008410000 */
[----:B------:R-:W-:Y:S01]  /*4170*/  PRMT R91, R89, 0x7632, R91 ;  /* 0x00007632595b7816 */ /* 0x000fe2000000005b */
[----:B------:R-:W-:Y:S01]  /*4180*/  FMUL.FTZ R218, R218, UR8 ;  /* 0x00000008dada7c20 */ /* 0x000fe20008410000 */
[----:B------:R-:W-:Y:S01]  /*4190*/  SHF.L.U32 R236, R51, 0x10, RZ ;  /* 0x0000001033ec7819 */ /* 0x000fe200000006ff */
[----:B------:R-:W-:Y:S01]  /*41a0*/  FADD.FTZ R222, R222, -R225 ;  /* 0x800000e1dede7221 */ /* 0x000fe20000010000 */
[----:B------:R-:W-:Y:S01]  /*41b0*/  FADD.FTZ R220, R220, -R223 ;  /* 0x800000dfdcdc7221 */ /* 0x000fe20000010000 */
[----:B------:R-:W-:Y:S01]  /*41c0*/  FMUL.FTZ R216, R216, UR8 ;  /* 0x00000008d8d87c20 */ /* 0x000fe20008410000 */
[----:B------:R-:W-:Y:S01]  /*41d0*/  FADD.FTZ R224, R224, -R227 ;  /* 0x800000e3e0e07221 */ /* 0x000fe20000010000 */
[----:B------:R-:W-:Y:S01]  /*41e0*/  FMUL.FTZ R214, R87, R84 ;  /* 0x0000005457d67220 */ /* 0x000fe20000410000 */
[----:B------:R-:W-:Y:S01]  /*41f0*/  SHF.L.U32 R213, R234, 0x10, RZ ;  /* 0x00000010ead57819 */ /* 0x000fe200000006ff */
[C---:B------:R-:W-:Y:S01]  /*4200*/  FMUL.FTZ R207, R215.reuse, R212 ;  /* 0x000000d4d7cf7220 */ /* 0x040fe20000410000 */
[----:B------:R-:W-:Y:S01]  /*4210*/  SHF.L.U32 R217, R240, 0x10, RZ ;  /* 0x00000010f0d97819 */ /* 0x000fe200000006ff */
[----:B------:R-:W-:Y:S01]  /*4220*/  FMUL.FTZ R84, R215, R236 ;  /* 0x000000ecd7547220 */ /* 0x000fe20000410000 */
[----:B------:R-:W-:Y:S01]  /*4230*/  SHF.L.U32 R211, R211, 0x10, RZ ;  /* 0x00000010d3d37819 */ /* 0x000fe200000006ff */
[----:B------:R-:W-:Y:S01]  /*4240*/  FMUL.FTZ R86, R86, UR7 ;  /* 0x0000000756567c20 */ /* 0x000fe20008410000 */
[----:B------:R-:W-:Y:S01]  /*4250*/  SHF.L.U32 R91, R91, 0x10, RZ ;  /* 0x000000105b5b7819 */ /* 0x000fe200000006ff */
[----:B------:R-:W-:Y:S01]  /*4260*/  FMUL.FTZ R218, R218, UR7 ;  /* 0x00000007dada7c20 */ /* 0x000fe20008410000 */
[----:B------:R-:W-:Y:S01]  /*4270*/  SHF.L.U32 R90, R90, 0x10, RZ ;  /* 0x000000105a5a7819 */ /* 0x000fe200000006ff */
[----:B------:R-:W-:Y:S01]  /*4280*/  FMUL.FTZ R215, R216, UR7 ;  /* 0x00000007d8d77c20 */ /* 0x000fe20008410000 */
[----:B------:R-:W-:Y:S01]  /*4290*/  PRMT R85, R88, 0x7632, R85 ;  /* 0x0000763258557816 */ /* 0x000fe20000000055 */
[----:B------:R-:W-:Y:S01]  /*42a0*/  FMUL.FTZ R220, R220, UR8 ;  /* 0x00000008dcdc7c20 */ /* 0x000fe20008410000 */
[----:B------:R-:W-:Y:S01]  /*42b0*/  SHF.L.U32 R234, R50, 0x10, RZ ;  /* 0x0000001032ea7819 */ /* 0x000fe200000006ff */
[----:B------:R-:W-:Y:S01]  /*42c0*/  FMUL.FTZ R222, R222, UR8 ;  /* 0x00000008dede7c20 */ /* 0x000fe20008410000 */
[----:B------:R-:W-:Y:S01]  /*42d0*/  FMUL.FTZ R224, R224, UR8 ;  /* 0x00000008e0e07c20 */ /* 0x000fe20008410000 */
[----:B------:R-:W-:Y:S01]  /*42e0*/  SHF.L.U32 R89, R89, 0x10, RZ ;  /* 0x0000001059597819 */ /* 0x000fe200000006ff */
[C---:B------:R-:W-:Y:S01]  /*42f0*/  FMUL.FTZ R212, R86.reuse, R211 ;  /* 0x000000d356d47220 */ /* 0x040fe20000410000 */
[----:B------:R-:W-:Y:S01]  /*4300*/  SHF.L.U32 R238, R241, 0x10, RZ ;  /* 0x00000010f1ee7819 */ /* 0x000fe200000006ff */
[----:B------:R-:W-:Y:S01]  /*4310*/  FMUL.FTZ R219, R86, R217 ;  /* 0x000000d956db7220 */ /* 0x000fe20000410000 */
[----:B------:R-:W-:Y:S01]  /*4320*/  FMUL.FTZ R216, R218, R91 ;  /* 0x0000005bdad87220 */ /* 0x000fe20000410000 */
[----:B------:R-:W-:Y:S01]  /*4330*/  SHF.L.U32 R85, R85, 0x10, RZ ;  /* 0x0000001055557819 */ /* 0x000fe200000006ff */
[C---:B------:R-:W-:Y:S01]  /*4340*/  FMUL.FTZ R211, R215.reuse, R90 ;  /* 0x0000005ad7d37220 */ /* 0x040fe20000410000 */
[----:B------:R-:W-:Y:S01]  /*4350*/  FMUL.FTZ R234, R215, R234 ;  /* 0x000000ead7ea7220 */ /* 0x000fe20000410000 */
[----:B------:R-:W-:Y:S01]  /*4360*/  SHF.L.U32 R91, R208, 0x10, RZ ;  /* 0x00000010d05b7819 */ /* 0x000fe200000006ff */
[----:B------:R-:W-:Y:S01]  /*4370*/  FMUL.FTZ R220, R220, UR7 ;  /* 0x00000007dcdc7c20 */ /* 0x000fe20008410000 */
[----:B------:R-:W-:Y:S01]  /*4380*/  SHF.L.U32 R217, R49, 0x10, RZ ;  /* 0x0000001031d97819 */ /* 0x000fe200000006ff */
[----:B------:R-:W-:Y:S01]  /*4390*/  FMUL.FTZ R222, R222, UR7 ;  /* 0x00000007dede7c20 */ /* 0x000fe20008410000 */
[----:B------:R-:W-:Y:S01]  /*43a0*/  SHF.L.U32 R86, R48, 0x10, RZ ;  /* 0x0000001030567819 */ /* 0x000fe200000006ff */
[----:B------:R-:W-:Y:S01]  /*43b0*/  FMUL.FTZ R215, R224, UR7 ;  /* 0x00000007e0d77c20 */ /* 0x000fe20008410000 */
[----:B------:R-:W-:Y:S01]  /*43c0*/  FMUL.FTZ R90, R218, R213 ;  /* 0x000000d5da5a7220 */ /* 0x000fe20000410000 */
[----:B------:R-:W-:Y:S01]  /*43d0*/  FMUL.FTZ R87, R87, R238 ;  /* 0x000000ee57577220 */ /* 0x000fe20000410000 */
[----:B------:R-:W-:Y:S01]  /*43e0*/  FMUL.FTZ R213, R220, R89 ;  /* 0x00000059dcd57220 */ /* 0x000fe20000410000 */
[----:B------:R-:W-:Y:S01]  /*43f0*/  FMUL.FTZ R218, R222, R85 ;  /* 0x00000055deda7220 */ /* 0x000fe20000410000 */
[----:B------:R-:W-:Y:S01]  /*4400*/  SHF.L.U32 R88, R88, 0x10, RZ ;  /* 0x0000001058587819 */ /* 0x000fe200000006ff */
[----:B------:R-:W-:Y:S01]  /*4410*/  FMUL.FTZ R217, R220, R217 ;  /* 0x000000d9dcd97220 */ /* 0x000fe20000410000 */
[----:B------:R-:W-:Y:S01]  /*4420*/  FMUL.FTZ R222, R222, R91 ;  /* 0x0000005bdede7220 */ /* 0x000fe20000410000 */
[----:B------:R-:W-:Y:S01]  /*4430*/  FMUL.FTZ R89, R215, R86 ;  /* 0x00000056d7597220 */ /* 0x000fe20000410000 */
[----:B------:R-:W-:Y:S01]  /*4440*/  F2FP.BF16.F32.PACK_AB R87, R87, R84 ;  /* 0x000000545757723e */ /* 0x000fe200000010ff */
[----:B------:R-:W-:Y:S01]  /*4450*/  FMUL.FTZ R215, R215, R88 ;  /* 0x00000058d7d77220 */ /* 0x000fe20000410000 */
[----:B------:R-:W-:-:S02]  /*4460*/  F2FP.BF16.F32.PACK_AB R86, R219, R234 ;  /* 0x000000eadb56723e */ /* 0x000fc400000010ff */
[----:B------:R-:W-:Y:S02]  /*4470*/  F2FP.BF16.F32.PACK_AB R85, R90, R217 ;  /* 0x000000d95a55723e */ /* 0x000fe400000010ff */
[----:B------:R-:W-:-:S07]  /*4480*/  F2FP.BF16.F32.PACK_AB R84, R222, R89 ;  /* 0x00000059de54723e */ /* 0x000fce00000010ff */
.L_x_224:
[----:B------:R-:W0:Y:S02]  /*4490*/  @P0 LDC.64 R88, c[0x0][0x478] ;  /* 0x00011e00ff580b82 */ /* 0x000e240000000a00 */
[----:B0-----:R-:W-:-:S04]  /*44a0*/  @P0 IMAD.WIDE.U32 R220, R209, 0x10, R88 ;  /* 0x00000010d1dc0825 */ /* 0x001fc800078e0058 */
[----:B------:R-:W-:Y:S01]  /*44b0*/  IMAD.WIDE.U32 R208, R209, 0x10, R244 ;  /* 0x00000010d1d07825 */ /* 0x000fe200078e00f4 */
[----:B------:R0:W-:Y:S03]  /*44c0*/  @P0 STG.E.128 desc[UR18][R220.64], R80 ;  /* 0x00000050dc000986 */ /* 0x0001e6000c101d12 */
[----:B------:R-:W-:Y:S01]  /*44d0*/  IMAD.WIDE.U32 R88, R206, 0x10, R250 ;  /* 0x00000010ce587825 */ /* 0x000fe200078e00fa */
[----:B------:R0:W-:Y:S05]  /*44e0*/  STG.E.128 desc[UR18][R208.64], R84 ;  /* 0x00000054d0007986 */ /* 0x0001ea000c101d12 */
[----:B------:R-:W5:Y:S01]  /*44f0*/  LDG.E.128 R88, desc[UR18][R88.64] ;  /* 0x0000001258587981 */ /* 0x000f62000c1e1d00 */
[----:B------:R-:W-:-:S02]  /*4500*/  PRMT R217, R52, 0x7632, R217 ;  /* 0x0000763234d97816 */ /* 0x000fc400000000d9 */
[----:B------:R-:W-:Y:S02]  /*4510*/  PRMT R219, R53, 0x7632, R219 ;  /* 0x0000763235db7816 */ /* 0x000fe400000000db */
[----:B------:R-:W-:Y:S02]  /*4520*/  PRMT R222, R54, 0x7632, R222 ;  /* 0x0000763236de7816 */ /* 0x000fe400000000de */
[----:B------:R-:W-:Y:S01]  /*4530*/  PRMT R223, R55, 0x7632, R223 ;  /* 0x0000763237df7816 */ /* 0x000fe200000000df */
[----:B------:R-:W-:Y:S06]  /*4540*/  @!P0 BRA `(.L_x_225) ;  /* 0x0000000400348947 */ /* 0x000fec0003800000 */
[--C-:B0-----:R-:W-:Y:S01]  /*4550*/  FFMA.FTZ R83, R104, UR4, R114.reuse ;  /* 0x0000000468537c23 */ /* 0x101fe20008010072 */
[--C-:B------:R-:W-:Y:S01]  /*4560*/  FFMA.FTZ R82, R101, UR4, R114.reuse ;  /* 0x0000000465527c23 */ /* 0x100fe20008010072 */
[--C-:B------:R-:W-:Y:S01]  /*4570*/  FFMA.FTZ R101, R106, UR4, R114.reuse ;  /* 0x000000046a657c23 */ /* 0x100fe20008010072 */
[--C-:B------:R-:W-:Y:S01]  /*4580*/  FFMA.FTZ R103, R103, UR4, R114.reuse ;  /* 0x0000000467677c23 */ /* 0x100fe20008010072 */
[--C-:B------:R-:W-:Y:S01]  /*4590*/  FFMA.FTZ R87, R94, UR4, R114.reuse ;  /* 0x000000045e577c23 */ /* 0x100fe20008010072 */
[--C-:B------:R-:W-:Y:S01]  /*45a0*/  FFMA.FTZ R96, R96, UR4, R114.reuse ;  /* 0x0000000460607c23 */ /* 0x100fe20008010072 */
[--C-:B------:R-:W-:Y:S01]  /*45b0*/  FFMA.FTZ R84, R107, UR4, R114.reuse ;  /* 0x000000046b547c23 */ /* 0x100fe20008010072 */
[----:B------:R-:W-:Y:S01]  /*45c0*/  FFMA.FTZ R114, R105, UR4, R114 ;  /* 0x0000000469727c23 */ /* 0x000fe20008010072 */
[----:B------:R-:W-:Y:S01]  /*45d0*/  FADD.FTZ R102, R102, -R83 ;  /* 0x8000005366667221 */ /* 0x000fe20000010000 */
        /* <DEDUP_REMOVED lines=8> */
[C---:B------:R-:W-:Y:S01]  /*4660*/  PRMT R86, R90.reuse, 0x7632, R86 ;  /* 0x000076325a567816 */ /* 0x040fe20000000056 */
        /* <DEDUP_REMOVED lines=8> */
[----:B------:R-:W-:Y:S01]  /*46f0*/  FMUL.FTZ R91, R87, R106 ;  /* 0x0000006a575b7220 */ /* 0x000fe20000410000 */
[----:B------:R-:W-:Y:S01]  /*4700*/  FADD.FTZ R100, R100, -R103 ;  /* 0x8000006764647221 */ /* 0x000fe20000010000 */
[----:B------:R-:W-:Y:S01]  /*4710*/  FMUL.FTZ R106, R93, UR8 ;  /* 0x000000085d6a7c20 */ /* 0x000fe20008410000 */
[----:B------:R-:W-:Y:S01]  /*4720*/  FMUL.FTZ R84, R87, R90 ;  /* 0x0000005a57547220 */ /* 0x000fe20000410000 */
[----:B------:R-:W-:Y:S01]  /*4730*/  FMUL.FTZ R103, R96, UR8 ;  /* 0x0000000860677c20 */ /* 0x000fe20008410000 */
[C---:B------:R-:W-:Y:S01]  /*4740*/  FMUL.FTZ R87, R95.reuse, R98 ;  /* 0x000000625f577220 */ /* 0x040fe20000410000 */
[----:B------:R-:W-:Y:S01]  /*4750*/  FMUL.FTZ R90, R95, R104 ;  /* 0x000000685f5a7220 */ /* 0x000fe20000410000 */
[----:B------:R-:W-:Y:S01]  /*4760*/  SHF.L.U32 R101, R222, 0x10, RZ ;  /* 0x00000010de657819 */ /* 0x000fe200000006ff */
[----:B------:R-:W-:Y:S01]  /*4770*/  FMUL.FTZ R98, R92, UR8 ;  /* 0x000000085c627c20 */ /* 0x000fe20008410000 */
[----:B------:R-:W-:Y:S01]  /*4780*/  SHF.L.U32 R95, R54, 0x10, RZ ;  /* 0x00000010365f7819 */ /* 0x000fe200000006ff */
[----:B------:R-:W-:Y:S01]  /*4790*/  FMUL.FTZ R96, R106, UR7 ;  /* 0x000000076a607c20 */ /* 0x000fe20008410000 */
[----:B------:R-:W-:Y:S01]  /*47a0*/  FMUL.FTZ R92, R103, UR7 ;  /* 0x00000007675c7c20 */ /* 0x000fe20008410000 */
[----:B------:R-:W-:Y:S01]  /*47b0*/  SHF.L.U32 R99, R86, 0x10, RZ ;  /* 0x0000001056637819 */ /* 0x000fe200000006ff */
[----:B------:R-:W-:Y:S01]  /*47c0*/  FMUL.FTZ R86, R98, UR7 ;  /* 0x0000000762567c20 */ /* 0x000fe20008410000 */
[----:B------:R-:W-:Y:S01]  /*47d0*/  SHF.L.U32 R97, R53, 0x10, RZ ;  /* 0x0000001035617819 */ /* 0x000fe200000006ff */
[----:B------:R-:W-:Y:S01]  /*47e0*/  FMUL.FTZ R105, R96, R101 ;  /* 0x0000006560697220 */ /* 0x000fe20000410000 */
[C---:B------:R-:W-:Y:S01]  /*47f0*/  PRMT R81, R89.reuse, 0x7632, R81 ;  /* 0x0000763259517816 */ /* 0x040fe20000000051 */
[C---:B------:R-:W-:Y:S01]  /*4800*/  FMUL.FTZ R93, R92.reuse, R85 ;  /* 0x000000555c5d7220 */ /* 0x040fe20000410000 */
[----:B------:R-:W-:Y:S01]  /*4810*/  SHF.L.U32 R89, R89, 0x10, RZ ;  /* 0x0000001059597819 */ /* 0x000fe200000006ff */
[----:B------:R-:W-:Y:S01]  /*4820*/  FMUL.FTZ R104, R92, R95 ;  /* 0x0000005f5c687220 */ /* 0x000fe20000410000 */
[----:B------:R-:W-:Y:S01]  /*4830*/  FMUL.FTZ R101, R94, UR8 ;  /* 0x000000085e657c20 */ /* 0x000fe20008410000 */
[----:B------:R-:W-:Y:S01]  /*4840*/  PRMT R80, R88, 0x7632, R80 ;  /* 0x0000763258507816 */ /* 0x000fe20000000050 */
[----:B------:R-:W-:Y:S01]  /*4850*/  FMUL.FTZ R92, R96, R99 ;  /* 0x00000063605c7220 */ /* 0x000fe20000410000 */
[----:B------:R-:W-:Y:S01]  /*4860*/  FMUL.FTZ R102, R102, UR8 ;  /* 0x0000000866667c20 */ /* 0x000fe20008410000 */
[----:B------:R-:W-:Y:S01]  /*4870*/  FMUL.FTZ R99, R86, R97 ;  /* 0x0000006156637220 */ /* 0x000fe20000410000 */
        /* <DEDUP_REMOVED lines=11> */
[----:B------:R-:W-:Y:S01]  /*4930*/  SHF.L.U32 R89, R80, 0x10, RZ ;  /* 0x0000001050597819 */ /* 0x000fe200000006ff */
[----:B------:R-:W-:Y:S01]  /*4940*/  FMUL.FTZ R80, R85, UR7 ;  /* 0x0000000755507c20 */ /* 0x000fe20008410000 */
[----:B------:R-:W-:Y:S01]  /*4950*/  FMUL.FTZ R100, R96, R219 ;  /* 0x000000db60647220 */ /* 0x000fe20000410000 */
[----:B------:R-:W-:Y:S01]  /*4960*/  FMUL.FTZ R88, R81, R86 ;  /* 0x0000005651587220 */ /* 0x000fe20000410000 */
[----:B------:R-:W-:Y:S01]  /*4970*/  F2FP.BF16.F32.PACK_AB R83, R82, R83 ;  /* 0x000000535253723e */ /* 0x000fe200000010ff */
[C---:B------:R-:W-:Y:S01]  /*4980*/  FMUL.FTZ R217, R80.reuse, R217 ;  /* 0x000000d950d97220 */ /* 0x040fe20000410000 */
        /* <DEDUP_REMOVED lines=9> */
.L_x_225:
[--C-:B0-----:R-:W-:Y:S01]  /*4a20*/  FFMA.FTZ R87, R104, UR4, R114.reuse ;  /* 0x0000000468577c23 */ /* 0x101fe20008010072 */
        /* <DEDUP_REMOVED lines=10> */
[----:B------:R-:W-:Y:S01]  /*4ad0*/  FMUL.FTZ R220, R220, UR8 ;  /* 0x00000008dcdc7c20 */ /* 0x000fe20008410000 */
[--C-:B------:R-:W-:Y:S01]  /*4ae0*/  FFMA.FTZ R103, R103, UR4, R114.reuse ;  /* 0x0000000467677c23 */ /* 0x100fe20008010072 */
[----:B------:R-:W-:Y:S01]  /*4af0*/  FADD.FTZ R86, R92, -R209 ;  /* 0x800000d15c567221 */ /* 0x000fe20000010000 */
[----:B------:R-:W-:Y:S01]  /*4b00*/  FMUL.FTZ R208, R208, UR8 ;  /* 0x00000008d0d07c20 */ /* 0x000fe20008410000 */
[----:B------:R-:W-:Y:S01]  /*4b10*/  FFMA.FTZ R114, R105, UR4, R114 ;  /* 0x0000000469727c23 */ /* 0x000fe20008010072 */
[----:B------:R-:W-:Y:S01]  /*4b20*/  FADD.FTZ R104, R93, -R104 ;  /* 0x800000685d687221 */ /* 0x000fe20000010000 */
[----:B------:R-:W-:Y:S01]  /*4b30*/  SHF.L.U32 R92, R55, 0x10, RZ ;  /* 0x00000010375c7819 */ /* 0x000fe200000006ff */
[----:B------:R-:W-:Y:S01]  /*4b40*/  FMUL.FTZ R101, R101, UR7 ;  /* 0x0000000765657c20 */ /* 0x000fe20008410000 */
[----:B------:R-:W-:Y:S01]  /*4b50*/  SHF.L.U32 R93, R96, 0x10, RZ ;  /* 0x00000010605d7819 */ /* 0x000fe200000006ff */
[----:B------:R-:W-:Y:S01]  /*4b60*/  FMUL.FTZ R220, R220, UR7 ;  /* 0x00000007dcdc7c20 */ /* 0x000fe20008410000 */
[----:B------:R-:W-:Y:S01]  /*4b70*/  SHF.L.U32 R85, R90, 0x10, RZ ;  /* 0x000000105a557819 */ /* 0x000fe200000006ff */
[----:B------:R-:W-:Y:S01]  /*4b80*/  FMUL.FTZ R208, R208, UR7 ;  /* 0x00000007d0d07c20 */ /* 0x000fe20008410000 */
[----:B------:R-:W-:Y:S01]  /*4b90*/  SHF.L.U32 R106, R91, 0x10, RZ ;  /* 0x000000105b6a7819 */ /* 0x000fe200000006ff */
[----:B------:R-:W-:Y:S01]  /*4ba0*/  FADD.FTZ R102, R102, -R87 ;  /* 0x8000005766667221 */ /* 0x000fe20000010000 */
[----:B------:R-:W-:Y:S01]  /*4bb0*/  FADD.FTZ R100, R100, -R103 ;  /* 0x8000006764647221 */ /* 0x000fe20000010000 */
[----:B------:R-:W-:Y:S01]  /*4bc0*/  FADD.FTZ R114, R99, -R114 ;  /* 0x8000007263727221 */ /* 0x000fe20000010000 */
[----:B------:R-:W-:Y:S01]  /*4bd0*/  FMUL.FTZ R98, R101, R92 ;  /* 0x0000005c65627220 */ /* 0x000fe20000410000 */
[----:B------:R-:W-:Y:S01]  /*4be0*/  SHF.L.U32 R99, R222, 0x10, RZ ;  /* 0x00000010de637819 */ /* 0x000fe200000006ff */
[----:B------:R-:W-:Y:S01]  /*4bf0*/  FMUL.FTZ R92, R220, R93 ;  /* 0x0000005ddc5c7220 */ /* 0x000fe20000410000 */
[----:B------:R-:W-:Y:S01]  /*4c00*/  PRMT R94, R89, 0x7632, R94 ;  /* 0x00007632595e7816 */ /* 0x000fe2000000005e */
[----:B------:R-:W-:Y:S01]  /*4c10*/  FMUL.FTZ R104, R104, UR8 ;  /* 0x0000000868687c20 */ /* 0x000fe20008410000 */
[----:B------:R-:W-:Y:S01]  /*4c20*/  SHF.L.U32 R97, R54, 0x10, RZ ;  /* 0x0000001036617819 */ /* 0x000fe200000006ff */
[----:B------:R-:W-:Y:S01]  /*4c30*/  FMUL.FTZ R93, R208, R85 ;  /* 0x00000055d05d7220 */ /* 0x000fe20000410000 */
[----:B------:R-:W-:Y:S01]  /*4c40*/  PRMT R105, R91, 0x7632, R105 ;  /* 0x000076325b697816 */ /* 0x000fe20000000069 */
[----:B------:R-:W-:Y:S01]  /*4c50*/  FMUL.FTZ R114, R114, UR8 ;  /* 0x0000000872727c20 */ /* 0x000fe20008410000 */
[----:B------:R-:W-:Y:S01]  /*4c60*/  FMUL.FTZ R85, R86, UR8 ;  /* 0x0000000856557c20 */ /* 0x000fe20008410000 */
[----:B------:R-:W-:Y:S01]  /*4c70*/  FMUL.FTZ R100, R100, UR8 ;  /* 0x0000000864647c20 */ /* 0x000fe20008410000 */
[----:B------:R-:W-:Y:S01]  /*4c80*/  FMUL.FTZ R102, R102, UR8 ;  /* 0x0000000866667c20 */ /* 0x000fe20008410000 */
[----:B------:R-:W-:Y:S01]  /*4c90*/  FMUL.FTZ R91, R101, R106 ;  /* 0x0000006a655b7220 */ /* 0x000fe20000410000 */
[----:B------:R-:W-:Y:S01]  /*4ca0*/  SHF.L.U32 R95, R94, 0x10, RZ ;  /* 0x000000105e5f7819 */ /* 0x000fe200000006ff */
[----:B------:R-:W-:Y:S01]  /*4cb0*/  FMUL.FTZ R101, R220, R99 ;  /* 0x00000063dc657220 */ /* 0x000fe20000410000 */
        /* <DEDUP_REMOVED lines=20> */
[----:B------:R-:W-:Y:S01]  /*4e00*/  FMUL.FTZ R217, R100, R217 ;  /* 0x000000d964d97220 */ /* 0x000fe20000410000 */
[C---:B------:R-:W-:Y:S01]  /*4e10*/  FMUL.FTZ R84, R97.reuse, R86 ;  /* 0x0000005661547220 */ /* 0x040fe20000410000 */
[----:B------:R-:W-:Y:S01]  /*4e20*/  FMUL.FTZ R95, R96, R89 ;  /* 0x00000059605f7220 */ /* 0x000fe20000410000 */
[----:B------:R-:W-:Y:S01]  /*4e30*/  FMUL.FTZ R96, R100, R85 ;  /* 0x0000005564607220 */ /* 0x000fe20000410000 */
[----:B------:R-:W-:Y:S01]  /*4e40*/  FMUL.FTZ R90, R114, R105 ;  /* 0x00000069725a7220 */ /* 0x000fe20000410000 */
[----:B------:R-:W-:Y:S01]  /*4e50*/  FMUL.FTZ R97, R97, R88 ;  /* 0x0000005861617220 */ /* 0x000fe20000410000 */
[----:B------:R-:W-:-:S02]  /*4e60*/  F2FP.BF16.F32.PACK_AB R87, R87, R98 ;  /* 0x000000625757723e */ /* 0x000fc400000010ff */
[----:B------:R-:W-:Y:S02]  /*4e70*/  F2FP.BF16.F32.PACK_AB R86, R101, R208 ;  /* 0x000000d06556723e */ /* 0x000fe400000010ff */
[----:B------:R-:W-:Y:S02]  /*4e80*/  F2FP.BF16.F32.PACK_AB R85, R104, R99 ;  /* 0x000000636855723e */ /* 0x000fe400000010ff */
[----:B------:R-:W-:-:S07]  /*4e90*/  F2FP.BF16.F32.PACK_AB R84, R217, R84 ;  /* 0x00000054d954723e */ /* 0x000fce00000010ff */
.L_x_226:
[----:B------:R-:W0:Y:S01]  /*4ea0*/  @P0 LDC.64 R88, c[0x0][0x478] ;  /* 0x00011e00ff580b82 */ /* 0x000e220000000a00 */
[----:B------:R-:W-:-:S04]  /*4eb0*/  IMAD.WIDE.U32 R244, R206, 0x10, R244 ;  /* 0x00000010cef47825 */ /* 0x000fc800078e00f4 */
[----:B0-----:R-:W-:-:S05]  /*4ec0*/  @P0 IMAD.WIDE.U32 R88, R206, 0x10, R88 ;  /* 0x00000010ce580825 */ /* 0x001fca00078e0058 */
[----:B------:R1:W-:Y:S04]  /*4ed0*/  @P0 STG.E.128 desc[UR18][R88.64], R80 ;  /* 0x0000005058000986 */ /* 0x0003e8000c101d12 */
[----:B------:R1:W-:Y:S01]  /*4ee0*/  STG.E.128 desc[UR18][R244.64], R84 ;  /* 0x00000054f4007986 */ /* 0x0003e2000c101d12 */
[----:B------:R-:W-:Y:S05]  /*4ef0*/  BRA `(.L_x_227) ;  /* 0x0000002c00907947 */ /* 0x000fea0003800000 */
.L_x_218:
[----:B------:R-:W0:Y:S02]  /*4f00*/  LDC.64 R250, c[0x0][0x390] ;  /* 0x0000e400fffa7b82 */ /* 0x000e240000000a00 */
[----:B0-----:R-:W-:-:S06]  /*4f10*/  IMAD.WIDE.U32 R84, R208, 0x10, R250 ;  /* 0x00000010d0547825 */ /* 0x001fcc00078e00fa */
[----:B------:R-:W5:Y:S01]  /*4f20*/  LDG.E.128 R84, desc[UR18][R84.64] ;  /* 0x0000001254547981 */ /* 0x000f62000c1e1d00 */
[----:B------:R-:W-:-:S04]  /*4f30*/  UISETP.NE.U32.AND UP1, UPT, UR24, URZ, UPT ;  /* 0x000000ff1800728c */ /* 0x000fc8000bf25070 */
[----:B------:R-:W-:-:S09]  /*4f40*/  UISETP.NE.AND.EX UP1, UPT, UR25, URZ, UPT, UP1 ;  /* 0x000000ff1900728c */ /* 0x000fd2000bf25310 */
[----:B------:R-:W-:Y:S05]  /*4f50*/  BRA.U UP1, `(.L_x_228) ;  /* 0x0000000501547547 */ /* 0x000fea000b800000 */
[--C-:B------:R-:W-:Y:S01]  /*4f60*/  FFMA.FTZ R113, R113, UR4, R114.reuse ;  /* 0x0000000471717c23 */ /* 0x100fe20008010072 */
[--C-:B------:R-:W-:Y:S01]  /*4f70*/  FFMA.FTZ R111, R111, UR4, R114.reuse ;  /* 0x000000046f6f7c23 */ /* 0x100fe20008010072 */
[--C-:B------:R-:W-:Y:S01]  /*4f80*/  FFMA.FTZ R91, R91, UR4, R114.reuse ;  /* 0x000000045b5b7c23 */ /* 0x100fe20008010072 */
[--C-:B------:R-:W-:Y:S01]  /*4f90*/  FFMA.FTZ R89, R89, UR4, R114.reuse ;  /* 0x0000000459597c23 */ /* 0x100fe20008010072 */
[----:B------:R-:W-:Y:S01]  /*4fa0*/  FADD.FTZ R112, R112, -R113 ;  /* 0x8000007170707221 */ /* 0x000fe20000010000 */
[----:B------:R-:W-:Y:S01]  /*4fb0*/  FFMA.FTZ R113, R109, UR4, R114 ;  /* 0x000000046d717c23 */ /* 0x000fe20008010072 */
[----:B------:R-:W-:Y:S01]  /*4fc0*/  FADD.FTZ R109, R88, -R111 ;  /* 0x8000006f586d7221 */ /* 0x000fe20000010000 */
[----:B-----5:R-:W-:Y:S01]  /*4fd0*/  PRMT R88, R67, 0x7632, R88 ;  /* 0x0000763243587816 */ /* 0x020fe20000000058 */
[----:B------:R-:W-:Y:S01]  /*4fe0*/  FADD.FTZ R108, R108, -R91 ;  /* 0x8000005b6c6c7221 */ /* 0x000fe20000010000 */
[----:B------:R-:W-:Y:S01]  /*4ff0*/  FADD.FTZ R111, R110, -R113 ;  /* 0x800000716e6f7221 */ /* 0x000fe20000010000 */
[----:B------:R-:W-:Y:S01]  /*5000*/  PRMT R91, R66, 0x7632, R91 ;  /* 0x00007632425b7816 */ /* 0x000fe2000000005b */
[----:B------:R-:W-:Y:S01]  /*5010*/  FADD.FTZ R113, R90, -R89 ;  /* 0x800000595a717221 */ /* 0x000fe20000010000 */
[----:B------:R-:W-:Y:S01]  /*5020*/  SHF.L.U32 R88, R88, 0x10, RZ ;  /* 0x0000001058587819 */ /* 0x000fe200000006ff */
[--C-:B------:R-:W-:Y:S01]  /*5030*/  FFMA.FTZ R247, R247, UR4, R114.reuse ;  /* 0x00000004f7f77c23 */ /* 0x100fe20008010072 */
[----:B------:R-:W-:Y:S01]  /*5040*/  SHF.L.U32 R91, R91, 0x10, RZ ;  /* 0x000000105b5b7819 */ /* 0x000fe200000006ff */
[----:B------:R-:W-:Y:S01]  /*5050*/  FFMA.FTZ R245, R245, UR4, R114 ;  /* 0x00000004f5f57c23 */ /* 0x000fe20008010072 */
[----:B------:R-:W-:Y:S01]  /*5060*/  SHF.L.U32 R110, R66, 0x10, RZ ;  /* 0x00000010426e7819 */ /* 0x000fe200000006ff */
[--C-:B------:R-:W-:Y:S01]  /*5070*/  FFMA.FTZ R90, R111, UR8, R88.reuse ;  /* 0x000000086f5a7c23 */ /* 0x100fe20008010058 */
[----:B------:R-:W-:Y:S01]  /*5080*/  PRMT R88, R64, 0x7632, R88 ;  /* 0x0000763240587816 */ /* 0x000fe20000000058 */
[----:B------:R-:W-:Y:S01]  /*5090*/  FADD.FTZ R242, R242, -R247 ;  /* 0x800000f7f2f27221 */ /* 0x000fe20000010000 */
[----:B------:R-:W-:Y:S01]  /*50a0*/  FFMA.FTZ R91, R108, UR8, R91 ;  /* 0x000000086c5b7c23 */ /* 0x000fe2000801005b */
[----:B------:R-:W-:Y:S01]  /*50b0*/  SHF.L.U32 R108, R67, 0x10, RZ ;  /* 0x00000010436c7819 */ /* 0x000fe200000006ff */
[----:B------:R-:W-:Y:S01]  /*50c0*/  FFMA.FTZ R249, R249, UR4, R114 ;  /* 0x00000004f9f97c23 */ /* 0x000fe20008010072 */
[----:B------:R-:W-:Y:S01]  /*50d0*/  SHF.L.U32 R111, R88, 0x10, RZ ;  /* 0x00000010586f7819 */ /* 0x000fe200000006ff */
[----:B------:R-:W-:Y:S01]  /*50e0*/  FADD.FTZ R210, R210, -R245 ;  /* 0x800000f5d2d27221 */ /* 0x000fe20000010000 */
[----:B------:R-:W-:Y:S01]  /*50f0*/  FFMA.FTZ R110, R109, UR8, R110 ;  /* 0x000000086d6e7c23 */ /* 0x000fe2000801006e */
[----:B------:R-:W-:Y:S01]  /*5100*/  FFMA.FTZ R108, R113, UR8, R108 ;  /* 0x00000008716c7c23 */ /* 0x000fe2000801006c */
[----:B------:R-:W-:Y:S01]  /*5110*/  SHF.L.U32 R109, R64, 0x10, RZ ;  /* 0x00000010406d7819 */ /* 0x000fe200000006ff */
[----:B------:R-:W-:Y:S01]  /*5120*/  FFMA.FTZ R88, R242, UR8, R111 ;  /* 0x00000008f2587c23 */ /* 0x000fe2000801006f */
[C---:B------:R-:W-:Y:S01]  /*5130*/  SHF.L.U32 R111, R65.reuse, 0x10, RZ ;  /* 0x00000010416f7819 */ /* 0x040fe200000006ff */
[----:B------:R-:W-:Y:S01]  /*5140*/  FADD.FTZ R244, R244, -R249 ;  /* 0x800000f9f4f47221 */ /* 0x000fe20000010000 */
[----:B------:R-:W-:Y:S01]  /*5150*/  PRMT R89, R65, 0x7632, R89 ;  /* 0x0000763241597816 */ /* 0x000fe20000000059 */
[----:B------:R-:W-:Y:S01]  /*5160*/  FMUL.FTZ R108, R108, UR7 ;  /* 0x000000076c6c7c20 */ /* 0x000fe20008410000 */
[----:B------:R-:W-:Y:S01]  /*5170*/  SHF.L.U32 R113, R59, 0x10, RZ ;  /* 0x000000103b717819 */ /* 0x000fe200000006ff */
[--C-:B------:R-:W-:Y:S01]  /*5180*/  FFMA.FTZ R210, R210, UR8, R111.reuse ;  /* 0x00000008d2d27c23 */ /* 0x100fe2000801006f */
[----:B------:R-:W-:Y:S01]  /*5190*/  PRMT R111, R87, 0x7632, R111 ;  /* 0x00007632576f7816 */ /* 0x000fe2000000006f */
[----:B------:R-:W-:Y:S01]  /*51a0*/  FFMA.FTZ R244, R244, UR8, R109 ;  /* 0x00000008f4f47c23 */ /* 0x000fe2000801006d */
[----:B------:R-:W-:Y:S01]  /*51b0*/  SHF.L.U32 R89, R89, 0x10, RZ ;  /* 0x0000001059597819 */ /* 0x000fe200000006ff */
[----:B------:R-:W-:Y:S01]  /*51c0*/  FMUL.FTZ R90, R90, UR7 ;  /* 0x000000075a5a7c20 */ /* 0x000fe20008410000 */
[----:B------:R-:W-:Y:S01]  /*51d0*/  SHF.L.U32 R109, R87, 0x10, RZ ;  /* 0x00000010576d7819 */ /* 0x000fe200000006ff */
[----:B------:R-:W-:Y:S01]  /*51e0*/  FMUL.FTZ R87, R113, R108 ;  /* 0x0000006c71577220 */ /* 0x000fe20000410000 */
[----:B------:R-:W-:Y:S01]  /*51f0*/  SHF.L.U32 R111, R111, 0x10, RZ ;  /* 0x000000106f6f7819 */ /* 0x000fe200000006ff */
[----:B------:R-:W-:Y:S01]  /*5200*/  FFMA.FTZ R89, R112, UR8, R89 ;  /* 0x0000000870597c23 */ /* 0x000fe20008010059 */
[----:B------:R-:W-:Y:S01]  /*5210*/  SHF.L.U32 R113, R175, 0x10, RZ ;  /* 0x00000010af717819 */ /* 0x000fe200000006ff */
[----:B------:R-:W-:Y:S01]  /*5220*/  FMUL.FTZ R109, R108, R109 ;  /* 0x0000006d6c6d7220 */ /* 0x000fe20000410000 */
[----:B------:R-:W-:Y:S01]  /*5230*/  PRMT R112, R86, 0x7632, R112 ;  /* 0x0000763256707816 */ /* 0x000fe20000000070 */
[----:B------:R-:W-:Y:S01]  /*5240*/  FMUL.FTZ R108, R90, R111 ;  /* 0x0000006f5a6c7220 */ /* 0x000fe20000410000 */
        /* <DEDUP_REMOVED lines=10> */
[----:B------:R-:W-:Y:S01]  /*52f0*/  PRMT R112, R85, 0x7632, R112 ;  /* 0x0000763255707816 */ /* 0x000fe20000000070 */
        /* <DEDUP_REMOVED lines=9> */
[----:B------:R-:W-:Y:S01]  /*5390*/  FMUL.FTZ R244, R244, UR7 ;  /* 0x00000007f4f47c20 */ /* 0x000fe20008410000 */
[----:B------:R-:W-:Y:S01]  /*53a0*/  SHF.L.U32 R245, R172, 0x10, RZ ;  /* 0x00000010acf57819 */ /* 0x000fe200000006ff */
[----:B------:R-:W-:Y:S01]  /*53b0*/  FMUL.FTZ R88, R88, UR7 ;  /* 0x0000000758587c20 */ /* 0x000fe20008410000 */
[----:B------:R-:W-:Y:S01]  /*53c0*/  SHF.L.U32 R113, R85, 0x10, RZ ;  /* 0x0000001055717819 */ /* 0x000fe200000006ff */
[----:B------:R-:W-:Y:S01]  /*53d0*/  FMUL.FTZ R85, R115, R210 ;  /* 0x000000d273557220 */ /* 0x000fe20000410000 */
[----:B------:R-:W-:-:S02]  /*53e0*/  PRMT R89, R84, 0x7632, R89 ;  /* 0x0000763254597816 */ /* 0x000fc40000000059 */
[----:B------:R-:W-:Y:S01]  /*53f0*/  SHF.L.U32 R115, R84, 0x10, RZ ;  /* 0x0000001054737819 */ /* 0x000fe200000006ff */
[----:B------:R-:W-:Y:S01]  /*5400*/  FMUL.FTZ R84, R209, R244 ;  /* 0x000000f4d1547220 */ /* 0x000fe20000410000 */
[----:B------:R-:W-:Y:S01]  /*5410*/  SHF.L.U32 R89, R89, 0x10, RZ ;  /* 0x0000001059597819 */ /* 0x000fe200000006ff */
[----:B------:R-:W-:Y:S01]  /*5420*/  FMUL.FTZ R209, R245, R88 ;  /* 0x00000058f5d17220 */ /* 0x000fe20000410000 */
[----:B------:R-:W-:Y:S01]  /*5430*/  FMUL.FTZ R113, R210, R113 ;  /* 0x00000071d2717220 */ /* 0x000fe20000410000 */
[----:B------:R-:W-:Y:S01]  /*5440*/  FMUL.FTZ R115, R244, R115 ;  /* 0x00000073f4737220 */ /* 0x000fe20000410000 */
[----:B------:R-:W-:Y:S01]  /*5450*/  F2FP.BF16.F32.PACK_AB R87, R90, R87 ;  /* 0x000000575a57723e */ /* 0x000fe200000010ff */
[----:B------:R-:W-:Y:S01]  /*5460*/  FMUL.FTZ R210, R88, R89 ;  /* 0x0000005958d27220 */ /* 0x000fe20000410000 */
[----:B------:R-:W-:Y:S02]  /*5470*/  F2FP.BF16.F32.PACK_AB R86, R91, R86 ;  /* 0x000000565b56723e */ /* 0x000fe400000010ff */
[----:B------:R-:W-:-:S02]  /*5480*/  F2FP.BF16.F32.PACK_AB R85, R206, R85 ;  /* 0x00000055ce55723e */ /* 0x000fc400000010ff */
[----:B------:R-:W-:Y:S01]  /*5490*/  F2FP.BF16.F32.PACK_AB R84, R209, R84 ;  /* 0x00000054d154723e */ /* 0x000fe200000010ff */
[----:B------:R-:W-:Y:S06]  /*54a0*/  BRA `(.L_x_229) ;  /* 0x0000000400607947 */ /* 0x000fec0003800000 */
.L_x_228:
[----:B-----5:R-:W-:Y:S01]  /*54b0*/  PRMT R81, R67, 0x7632, R81 ;  /* 0x0000763243517816 */ /* 0x020fe20000000051 */
[--C-:B------:R-:W-:Y:S01]  /*54c0*/  FFMA.FTZ R91, R91, UR4, R114.reuse ;  /* 0x000000045b5b7c23 */ /* 0x100fe20008010072 */
[--C-:B------:R-:W-:Y:S01]  /*54d0*/  FFMA.FTZ R109, R109, UR4, R114.reuse ;  /* 0x000000046d6d7c23 */ /* 0x100fe20008010072 */
[--C-:B------:R-:W-:Y:S01]  /*54e0*/  FFMA.FTZ R89, R89, UR4, R114.reuse ;  /* 0x0000000459597c23 */ /* 0x100fe20008010072 */
[----:B------:R-:W-:Y:S01]  /*54f0*/  SHF.L.U32 R81, R81, 0x10, RZ ;  /* 0x0000001051517819 */ /* 0x000fe200000006ff */
[----:B------:R-:W-:Y:S01]  /*5500*/  FADD.FTZ R91, R108, -R91 ;  /* 0x8000005b6c5b7221 */ /* 0x000fe20000010000 */
[----:B------:R-:W-:Y:S01]  /*5510*/  FADD.FTZ R82, R110, -R109 ;  /* 0x8000006d6e527221 */ /* 0x000fe20000010000 */
[--C-:B------:R-:W-:Y:S01]  /*5520*/  FADD.FTZ R108, R90, -R89.reuse ;  /* 0x800000595a6c7221 */ /* 0x100fe20000010000 */
[----:B------:R-:W-:Y:S01]  /*5530*/  PRMT R89, R66, 0x7632, R89 ;  /* 0x0000763242597816 */ /* 0x000fe20000000059 */
[--C-:B------:R-:W-:Y:S01]  /*5540*/  FFMA.FTZ R113, R113, UR4, R114.reuse ;  /* 0x0000000471717c23 */ /* 0x100fe20008010072 */
[----:B------:R-:W-:Y:S01]  /*5550*/  PRMT R83, R65, 0x7632, R83 ;  /* 0x0000763241537816 */ /* 0x000fe20000000053 */
[--C-:B------:R-:W-:Y:S01]  /*5560*/  FFMA.FTZ R82, R82, UR8, R81.reuse ;  /* 0x0000000852527c23 */ /* 0x100fe20008010051 */
        /* <DEDUP_REMOVED lines=8> */
[----:B------:R-:W-:Y:S01]  /*55f0*/  FFMA.FTZ R111, R111, UR4, R114 ;  /* 0x000000046f6f7c23 */ /* 0x000fe20008010072 */
[----:B------:R-:W-:Y:S01]  /*5600*/  FFMA.FTZ R90, R112, UR8, R83 ;  /* 0x00000008705a7c23 */ /* 0x000fe20008010053 */
[----:B------:R-:W-:Y:S01]  /*5610*/  SHF.L.U32 R83, R67, 0x10, RZ ;  /* 0x0000001043537819 */ /* 0x000fe200000006ff */
[----:B------:R-:W-:Y:S01]  /*5620*/  FFMA.FTZ R80, R80, UR8, R81 ;  /* 0x0000000850507c23 */ /* 0x000fe20008010051 */
[----:B------:R-:W-:Y:S01]  /*5630*/  SHF.L.U32 R81, R66, 0x10, RZ ;  /* 0x0000001042517819 */ /* 0x000fe200000006ff */
[----:B------:R-:W-:Y:S01]  /*5640*/  FADD.FTZ R88, R88, -R111 ;  /* 0x8000006f58587221 */ /* 0x000fe20000010000 */
[----:B------:R-:W-:Y:S01]  /*5650*/  SHF.L.U32 R111, R59, 0x10, RZ ;  /* 0x000000103b6f7819 */ /* 0x000fe200000006ff */
[----:B------:R-:W-:Y:S01]  /*5660*/  FFMA.FTZ R83, R108, UR8, R83 ;  /* 0x000000086c537c23 */ /* 0x000fe20008010053 */
[C---:B------:R-:W-:Y:S01]  /*5670*/  PRMT R108, R87.reuse, 0x7632, R108 ;  /* 0x00007632576c7816 */ /* 0x040fe2000000006c */
[----:B------:R-:W-:Y:S01]  /*5680*/  FFMA.FTZ R110, R88, UR8, R81 ;  /* 0x00000008586e7c23 */ /* 0x000fe20008010051 */
[----:B------:R-:W-:Y:S01]  /*5690*/  SHF.L.U32 R109, R87, 0x10, RZ ;  /* 0x00000010576d7819 */ /* 0x000fe200000006ff */
[----:B------:R-:W-:Y:S01]  /*56a0*/  FMUL.FTZ R88, R83, UR7 ;  /* 0x0000000753587c20 */ /* 0x000fe20008410000 */
[C---:B------:R-:W-:Y:S01]  /*56b0*/  F2FP.BF16.F32.PACK_AB R83, R82.reuse, R83 ;  /* 0x000000535253723e */ /* 0x040fe200000010ff */
[----:B------:R-:W-:Y:S01]  /*56c0*/  FMUL.FTZ R82, R82, UR7 ;  /* 0x0000000752527c20 */ /* 0x000fe20008410000 */
[----:B------:R-:W-:Y:S01]  /*56d0*/  SHF.L.U32 R113, R175, 0x10, RZ ;  /* 0x00000010af717819 */ /* 0x000fe200000006ff */
[----:B------:R-:W-:Y:S01]  /*56e0*/  FMUL.FTZ R87, R111, R88 ;  /* 0x000000586f577220 */ /* 0x000fe20000410000 */
[----:B------:R-:W-:Y:S01]  /*56f0*/  SHF.L.U32 R111, R108, 0x10, RZ ;  /* 0x000000106c6f7819 */ /* 0x000fe200000006ff */
[----:B------:R-:W-:Y:S01]  /*5700*/  FMUL.FTZ R109, R88, R109 ;  /* 0x0000006d586d7220 */ /* 0x000fe20000410000 */
[----:B------:R-:W-:Y:S01]  /*5710*/  FFMA.FTZ R245, R245, UR4, R114 ;  /* 0x00000004f5f57c23 */ /* 0x000fe20008010072 */
[----:B------:R-:W-:Y:S01]  /*5720*/  FMUL.FTZ R88, R113, R82 ;  /* 0x0000005271587220 */ /* 0x000fe20000410000 */
[----:B------:R-:W-:Y:S01]  /*5730*/  SHF.L.U32 R113, R58, 0x10, RZ ;  /* 0x000000103a717819 */ /* 0x000fe200000006ff */
[----:B------:R-:W-:Y:S01]  /*5740*/  FMUL.FTZ R108, R82, R111 ;  /* 0x0000006f526c7220 */ /* 0x000fe20000410000 */
[----:B------:R-:W-:Y:S01]  /*5750*/  SHF.L.U32 R111, R86, 0x10, RZ ;  /* 0x00000010566f7819 */ /* 0x000fe200000006ff */
[----:B------:R-:W-:Y:S01]  /*5760*/  FMUL.FTZ R82, R110, UR7 ;  /* 0x000000076e527c20 */ /* 0x000fe20008410000 */
[----:B------:R-:W-:Y:S01]  /*5770*/  PRMT R112, R86, 0x7632, R112 ;  /* 0x0000763256707816 */ /* 0x000fe20000000070 */
[----:B------:R-:W-:Y:S01]  /*5780*/  FADD.FTZ R210, R210, -R245 ;  /* 0x800000f5d2d27221 */ /* 0x000fe20000010000 */
[----:B------:R-:W-:Y:S01]  /*5790*/  SHF.L.U32 R81, R65, 0x10, RZ ;  /* 0x0000001041517819 */ /* 0x000fe200000006ff */
[----:B------:R-:W-:Y:S01]  /*57a0*/  FMUL.FTZ R111, R82, R111 ;  /* 0x0000006f526f7220 */ /* 0x000fe20000410000 */
[----:B------:R-:W-:Y:S01]  /*57b0*/  FMUL.FTZ R86, R113, R82 ;  /* 0x0000005271567220 */ /* 0x000fe20000410000 */
[----:B------:R-:W-:Y:S01]  /*57c0*/  SHF.L.U32 R112, R112, 0x10, RZ ;  /* 0x0000001070707819 */ /* 0x000fe200000006ff */
[----:B------:R-:W-:Y:S01]  /*57d0*/  FFMA.FTZ R249, R249, UR4, R114 ;  /* 0x00000004f9f97c23 */ /* 0x000fe20008010072 */
[C---:B------:R-:W-:Y:S01]  /*57e0*/  F2FP.BF16.F32.PACK_AB R82, R91.reuse, R110 ;  /* 0x0000006e5b52723e */ /* 0x040fe200000010ff */
[----:B------:R-:W-:Y:S01]  /*57f0*/  FMUL.FTZ R91, R91, UR7 ;  /* 0x000000075b5b7c20 */ /* 0x000fe20008410000 */
[----:B------:R-:W-:Y:S01]  /*5800*/  FFMA.FTZ R81, R210, UR8, R81 ;  /* 0x00000008d2517c23 */ /* 0x000fe20008010051 */
[----:B------:R-:W-:Y:S01]  /*5810*/  PRMT R115, R85, 0x7632, R115 ;  /* 0x0000763255737816 */ /* 0x000fe20000000073 */
[----:B------:R-:W-:Y:S01]  /*5820*/  FADD.FTZ R244, R244, -R249 ;  /* 0x800000f9f4f47221 */ /* 0x000fe20000010000 */
[----:B------:R-:W-:Y:S01]  /*5830*/  FMUL.FTZ R110, R91, R112 ;  /* 0x000000705b6e7220 */ /* 0x000fe20000410000 */
[----:B------:R-:W-:Y:S01]  /*5840*/  SHF.L.U32 R113, R85, 0x10, RZ ;  /* 0x0000001055717819 */ /* 0x000fe200000006ff */
[----:B------:R-:W-:Y:S01]  /*5850*/  FMUL.FTZ R112, R81, UR7 ;  /* 0x0000000751707c20 */ /* 0x000fe20008410000 */
[----:B------:R-:W-:-:S02]  /*5860*/  SHF.L.U32 R209, R57, 0x10, RZ ;  /* 0x0000001039d17819 */ /* 0x000fc400000006ff */
[----:B------:R-:W-:Y:S01]  /*5870*/  SHF.L.U32 R115, R115, 0x10, RZ ;  /* 0x0000001073737819 */ /* 0x000fe200000006ff */
[----:B------:R-:W-:Y:S01]  /*5880*/  FMUL.FTZ R113, R112, R113 ;  /* 0x0000007170717220 */ /* 0x000fe20000410000 */
[C---:B------:R-:W-:Y:S01]  /*5890*/  F2FP.BF16.F32.PACK_AB R81, R90.reuse, R81 ;  /* 0x000000515a51723e */ /* 0x040fe200000010ff */
[----:B------:R-:W-:Y:S01]  /*58a0*/  FMUL.FTZ R90, R90, UR7 ;  /* 0x000000075a5a7c20 */ /* 0x000fe20008410000 */
[----:B------:R-:W-:Y:S01]  /*58b0*/  SHF.L.U32 R89, R64, 0x10, RZ ;  /* 0x0000001040597819 */ /* 0x000fe200000006ff */
[----:B------:R-:W-:Y:S01]  /*58c0*/  FMUL.FTZ R85, R209, R112 ;  /* 0x00000070d1557220 */ /* 0x000fe20000410000 */
[----:B------:R-:W-:Y:S01]  /*58d0*/  SHF.L.U32 R209, R173, 0x10, RZ ;  /* 0x00000010add17819 */ /* 0x000fe200000006ff */
[----:B------:R-:W-:Y:S01]  /*58e0*/  FMUL.FTZ R112, R90, R115 ;  /* 0x000000735a707220 */ /* 0x000fe20000410000 */
[----:B------:R-:W-:Y:S01]  /*58f0*/  SHF.L.U32 R115, R84, 0x10, RZ ;  /* 0x0000001054737819 */ /* 0x000fe200000006ff */
[----:B------:R-:W-:Y:S01]  /*5900*/  FFMA.FTZ R89, R244, UR8, R89 ;  /* 0x00000008f4597c23 */ /* 0x000fe20008010059 */
[----:B------:R-:W-:Y:S01]  /*5910*/  SHF.L.U32 R206, R174, 0x10, RZ ;  /* 0x00000010aece7819 */ /* 0x000fe200000006ff */
[----:B------:R-:W-:Y:S01]  /*5920*/  FMUL.FTZ R90, R209, R90 ;  /* 0x0000005ad15a7220 */ /* 0x000fe20000410000 */
[----:B------:R-:W-:-:S02]  /*5930*/  PRMT R84, R84, 0x7632, R84 ;  /* 0x0000763254547816 */ /* 0x000fc40000000054 */
[----:B------:R-:W-:Y:S01]  /*5940*/  SHF.L.U32 R209, R56, 0x10, RZ ;  /* 0x0000001038d17819 */ /* 0x000fe200000006ff */
[----:B------:R-:W-:Y:S01]  /*5950*/  FMUL.FTZ R91, R206, R91 ;  /* 0x0000005bce5b7220 */ /* 0x000fe20000410000 */
[----:B------:R-:W-:Y:S01]  /*5960*/  SHF.L.U32 R245, R84, 0x10, RZ ;  /* 0x0000001054f57819 */ /* 0x000fe200000006ff */
[----:B------:R-:W-:Y:S01]  /*5970*/  FMUL.FTZ R84, R80, UR7 ;  /* 0x0000000750547c20 */ /* 0x000fe20008410000 */
[----:B------:R-:W-:Y:S01]  /*5980*/  SHF.L.U32 R247, R172, 0x10, RZ ;  /* 0x00000010acf77819 */ /* 0x000fe200000006ff */
[----:B------:R-:W-:Y:S01]  /*5990*/  FMUL.FTZ R206, R89, UR7 ;  /* 0x0000000759ce7c20 */ /* 0x000fe20008410000 */
[----:B------:R-:W-:Y:S01]  /*59a0*/  F2FP.BF16.F32.PACK_AB R80, R80, R89 ;  /* 0x000000595050723e */ /* 0x000fe200000010ff */
[----:B------:R-:W-:Y:S01]  /*59b0*/  FMUL.FTZ R210, R84, R245 ;  /* 0x000000f554d27220 */ /* 0x000fe20000410000 */
[----:B------:R-:W-:Y:S01]  /*59c0*/  F2FP.BF16.F32.PACK_AB R87, R88, R87 ;  /* 0x000000575857723e */ /* 0x000fe200000010ff */
[----:B------:R-:W-:Y:S01]  /*59d0*/  FMUL.FTZ R209, R209, R206 ;  /* 0x000000ced1d17220 */ /* 0x000fe20000410000 */
[----:B------:R-:W-:Y:S01]  /*59e0*/  FMUL.FTZ R84, R247, R84 ;  /* 0x00000054f7547220 */ /* 0x000fe20000410000 */
[----:B------:R-:W-:Y:S01]  /*59f0*/  FMUL.FTZ R115, R206, R115 ;  /* 0x00000073ce737220 */ /* 0x000fe20000410000 */
[----:B------:R-:W-:-:S02]  /*5a00*/  F2FP.BF16.F32.PACK_AB R86, R91, R86 ;  /* 0x000000565b56723e */ /* 0x000fc400000010ff */
[----:B------:R-:W-:Y:S02]  /*5a10*/  F2FP.BF16.F32.PACK_AB R85, R90, R85 ;  /* 0x000000555a55723e */ /* 0x000fe400000010ff */
[----:B------:R-:W-:-:S07]  /*5a20*/  F2FP.BF16.F32.PACK_AB R84, R84, R209 ;  /* 0x000000d15454723e */ /* 0x000fce00000010ff */
.L_x_229:
[----:B------:R-:W-:Y:S01]  /*5a30*/  ISETP.NE.U32.AND P0, PT, RZ, UR24, PT ;  /* 0x00000018ff007c0c */ /* 0x000fe2000bf05070 */
[----:B------:R-:W0:Y:S01]  /*5a40*/  LDC.64 R244, c[0x0][0x468] ;  /* 0x00011a00fff47b82 */ /* 0x000e220000000a00 */
[----:B------:R-:W-:Y:S02]  /*5a50*/  IMAD.WIDE.U32 R88, R207, 0x10, R250 ;  /* 0x00000010cf587825 */ /* 0x000fe400078e00fa */
[----:B------:R-:W-:-:S13]  /*5a60*/  ISETP.NE.AND.EX P0, PT, RZ, UR25, PT, P0 ;  /* 0x00000019ff007c0c */ /* 0x000fda000bf05300 */
[----:B------:R-:W1:Y:S01]  /*5a70*/  @P0 LDC.64 R248, c[0x0][0x478] ;  /* 0x00011e00fff80b82 */ /* 0x000e620000000a00 */
[----:B0-----:R-:W-:-:S04]  /*5a80*/  IMAD.WIDE.U32 R246, R208, 0x10, R244 ;  /* 0x00000010d0f67825 */ /* 0x001fc800078e00f4 */
[----:B-1----:R-:W-:-:S05]  /*5a90*/  @P0 IMAD.WIDE.U32 R248, R208, 0x10, R248 ;  /* 0x00000010d0f80825 */ /* 0x002fca00078e00f8 */
[----:B------:R0:W-:Y:S04]  /*5aa0*/  @P0 STG.E.128 desc[UR18][R248.64], R80 ;  /* 0x00000050f8000986 */ /* 0x0001e8000c101d12 */
[----:B------:R0:W-:Y:S04]  /*5ab0*/  STG.E.128 desc[UR18][R246.64], R84 ;  /* 0x00000054f6007986 */ /* 0x0001e8000c101d12 */
[----:B------:R-:W5:Y:S01]  /*5ac0*/  LDG.E.128 R88, desc[UR18][R88.64] ;  /* 0x0000001258587981 */ /* 0x000f62000c1e1d00 */
[----:B------:R-:W-:Y:S05]  /*5ad0*/  @!P0 BRA `(.L_x_230) ;  /* 0x0000000400648947 */ /* 0x000fea0003800000 */
[----:B0-----:R-:W-:Y:S01]  /*5ae0*/  PRMT R82, R71, 0x7632, R82 ;  /* 0x0000763247527816 */ /* 0x001fe20000000052 */
[--C-:B------:R-:W-:Y:S01]  /*5af0*/  FFMA.FTZ R229, R229, UR4, R114.reuse ;  /* 0x00000004e5e57c23 */ /* 0x100fe20008010072 */
[--C-:B------:R-:W-:Y:S01]  /*5b00*/  FFMA.FTZ R231, R231, UR4, R114.reuse ;  /* 0x00000004e7e77c23 */ /* 0x100fe20008010072 */
[--C-:B------:R-:W-:Y:S01]  /*5b10*/  FFMA.FTZ R81, R239, UR4, R114.reuse ;  /* 0x00000004ef517c23 */ /* 0x100fe20008010072 */
        /* <DEDUP_REMOVED lines=10> */
[C---:B------:R-:W-:Y:S01]  /*5bc0*/  SHF.L.U32 R226, R69.reuse, 0x10, RZ ;  /* 0x0000001045e27819 */ /* 0x040fe200000006ff */
[----:B------:R-:W-:Y:S01]  /*5bd0*/  FADD.FTZ R81, R236, -R81 ;  /* 0x80000051ec517221 */ /* 0x000fe20000010000 */
[----:B------:R-:W-:Y:S01]  /*5be0*/  FFMA.FTZ R83, R228, UR8, R83 ;  /* 0x00000008e4537c23 */ /* 0x000fe20008010053 */
[----:B------:R-:W-:Y:S01]  /*5bf0*/  SHF.L.U32 R209, R70, 0x10, RZ ;  /* 0x0000001046d17819 */ /* 0x000fe200000006ff */
[----:B------:R-:W-:Y:S01]  /*5c00*/  FADD.FTZ R232, R232, -R235 ;  /* 0x800000ebe8e87221 */ /* 0x000fe20000010000 */
[----:B------:R-:W-:Y:S01]  /*5c10*/  PRMT R84, R69, 0x7632, R84 ;  /* 0x0000763245547816 */ /* 0x000fe20000000054 */
[----:B------:R-:W-:Y:S01]  /*5c20*/  FADD.FTZ R233, R230, -R233 ;  /* 0x800000e9e6e97221 */ /* 0x000fe20000010000 */
[----:B------:R-:W-:Y:S01]  /*5c30*/  SHF.L.U32 R228, R87, 0x10, RZ ;  /* 0x0000001057e47819 */ /* 0x000fe200000006ff */
[--C-:B------:R-:W-:Y:S01]  /*5c40*/  FFMA.FTZ R85, R243, UR4, R114.reuse ;  /* 0x00000004f3557c23 */ /* 0x100fe20008010072 */
[----:B------:R-:W-:Y:S01]  /*5c50*/  SHF.L.U32 R87, R82, 0x10, RZ ;  /* 0x0000001052577819 */ /* 0x000fe200000006ff */
[----:B------:R-:W-:Y:S01]  /*5c60*/  FADD.FTZ R80, R238, -R241 ;  /* 0x800000f1ee507221 */ /* 0x000fe20000010000 */
[----:B------:R-:W-:Y:S01]  /*5c70*/  FFMA.FTZ R237, R237, UR4, R114 ;  /* 0x00000004eded7c23 */ /* 0x000fe20008010072 */
[--C-:B------:R-:W-:Y:S01]  /*5c80*/  FFMA.FTZ R81, R81, UR8, R226.reuse ;  /* 0x0000000851517c23 */ /* 0x100fe200080100e2 */
[----:B-----5:R-:W-:Y:S01]  /*5c90*/  PRMT R226, R91, 0x7632, R226 ;  /* 0x000076325be27816 */ /* 0x020fe200000000e2 */
[----:B------:R-:W-:Y:S01]  /*5ca0*/  FFMA.FTZ R82, R232, UR8, R209 ;  /* 0x00000008e8527c23 */ /* 0x000fe200080100d1 */
[----:B------:R-:W-:Y:S01]  /*5cb0*/  SHF.L.U32 R229, R84, 0x10, RZ ;  /* 0x0000001054e57819 */ /* 0x000fe200000006ff */
[----:B------:R-:W-:Y:S01]  /*5cc0*/  FFMA.FTZ R209, R233, UR8, R228 ;  /* 0x00000008e9d17c23 */ /* 0x000fe200080100e4 */
[----:B------:R-:W-:Y:S01]  /*5cd0*/  SHF.L.U32 R84, R68, 0x10, RZ ;  /* 0x0000001044547819 */ /* 0x000fe200000006ff */
[----:B------:R-:W-:Y:S01]  /*5ce0*/  FADD.FTZ R85, R240, -R85 ;  /* 0x80000055f0557221 */ /* 0x000fe20000010000 */
[----:B------:R-:W-:Y:S01]  /*5cf0*/  FADD.FTZ R206, R234, -R237 ;  /* 0x800000edeace7221 */ /* 0x000fe20000010000 */
[----:B------:R-:W-:Y:S01]  /*5d00*/  FFMA.FTZ R80, R80, UR8, R87 ;  /* 0x0000000850507c23 */ /* 0x000fe20008010057 */
[----:B------:R-:W-:Y:S01]  /*5d10*/  SHF.L.U32 R228, R91, 0x10, RZ ;  /* 0x000000105be47819 */ /* 0x000fe200000006ff */
[----:B------:R-:W-:Y:S01]  /*5d20*/  FMUL.FTZ R87, R83, UR7 ;  /* 0x0000000753577c20 */ /* 0x000fe20008410000 */
[----:B------:R-:W-:Y:S01]  /*5d30*/  SHF.L.U32 R230, R63, 0x10, RZ ;  /* 0x000000103fe67819 */ /* 0x000fe200000006ff */
[----:B------:R-:W-:Y:S01]  /*5d40*/  FMUL.FTZ R91, R86, UR7 ;  /* 0x00000007565b7c20 */ /* 0x000fe20008410000 */
[----:B------:R-:W-:Y:S01]  /*5d50*/  SHF.L.U32 R232, R171, 0x10, RZ ;  /* 0x00000010abe87819 */ /* 0x000fe200000006ff */
[----:B------:R-:W-:Y:S01]  /*5d60*/  FFMA.FTZ R206, R206, UR8, R229 ;  /* 0x00000008cece7c23 */ /* 0x000fe200080100e5 */
[----:B------:R-:W-:Y:S01]  /*5d70*/  SHF.L.U32 R226, R226, 0x10, RZ ;  /* 0x00000010e2e27819 */ /* 0x000fe200000006ff */
[----:B------:R-:W-:Y:S01]  /*5d80*/  FFMA.FTZ R85, R85, UR8, R84 ;  /* 0x0000000855557c23 */ /* 0x000fe20008010054 */
[----:B------:R-:W-:Y:S01]  /*5d90*/  FMUL.FTZ R229, R87, R228 ;  /* 0x000000e457e57220 */ /* 0x000fe20000410000 */
[----:B------:R-:W-:Y:S01]  /*5da0*/  FMUL.FTZ R84, R230, R87 ;  /* 0x00000057e6547220 */ /* 0x000fe20000410000 */
[----:B------:R-:W-:Y:S01]  /*5db0*/  FMUL.FTZ R87, R232, R91 ;  /* 0x0000005be8577220 */ /* 0x000fe20000410000 */
[----:B------:R-:W-:Y:S01]  /*5dc0*/  FMUL.FTZ R226, R91, R226 ;  /* 0x000000e25be27220 */ /* 0x000fe20000410000 */
[----:B------:R-:W-:-:S02]  /*5dd0*/  PRMT R91, R90, 0x7632, R91 ;  /* 0x000076325a5b7816 */ /* 0x000fc4000000005b */
[----:B------:R-:W-:Y:S02]  /*5de0*/  SHF.L.U32 R90, R90, 0x10, RZ ;  /* 0x000000105a5a7819 */ /* 0x000fe400000006ff */
[----:B------:R-:W-:Y:S01]  /*5df0*/  SHF.L.U32 R233, R91, 0x10, RZ ;  /* 0x000000105be97819 */ /* 0x000fe200000006ff */
[----:B------:R-:W-:Y:S01]  /*5e00*/  FMUL.FTZ R91, R82, UR7 ;  /* 0x00000007525b7c20 */ /* 0x000fe20008410000 */
[----:B------:R-:W-:Y:S02]  /*5e10*/  SHF.L.U32 R228, R62, 0x10, RZ ;  /* 0x000000103ee47819 */ /* 0x000fe400000006ff */
[----:B------:R-:W-:Y:S01]  /*5e20*/  F2FP.BF16.F32.PACK_AB R83, R86, R83 ;  /* 0x000000535653723e */ /* 0x000fe200000010ff */
[----:B------:R-:W-:Y:S01]  /*5e30*/  FMUL.FTZ R86, R209, UR7 ;  /* 0x00000007d1567c20 */ /* 0x000fe20008410000 */
[----:B------:R-:W-:Y:S01]  /*5e40*/  SHF.L.U32 R235, R170, 0x10, RZ ;  /* 0x00000010aaeb7819 */ /* 0x000fe200000006ff */
[----:B------:R-:W-:Y:S01]  /*5e50*/  FMUL.FTZ R231, R91, R90 ;  /* 0x0000005a5be77220 */ /* 0x000fe20000410000 */
[----:B------:R-:W-:Y:S01]  /*5e60*/  FMUL.FTZ R91, R228, R91 ;  /* 0x0000005be45b7220 */ /* 0x000fe20000410000 */
[----:B------:R-:W-:Y:S01]  /*5e70*/  FMUL.FTZ R228, R86, R233 ;  /* 0x000000e956e47220 */ /* 0x000fe20000410000 */
[----:B------:R-:W-:Y:S01]  /*5e80*/  F2FP.BF16.F32.PACK_AB R82, R209, R82 ;  /* 0x00000052d152723e */ /* 0x000fe200000010ff */
[----:B------:R-:W-:Y:S01]  /*5e90*/  FMUL.FTZ R86, R235, R86 ;  /* 0x00000056eb567220 */ /* 0x000fe20000410000 */
[----:B------:R-:W-:Y:S01]  /*5ea0*/  SHF.L.U32 R235, R61, 0x10, RZ ;  /* 0x000000103deb7819 */ /* 0x000fe200000006ff */
[----:B------:R-:W-:Y:S01]  /*5eb0*/  FMUL.FTZ R90, R81, UR7 ;  /* 0x00000007515a7c20 */ /* 0x000fe20008410000 */
[----:B------:R-:W-:-:S02]  /*5ec0*/  PRMT R209, R89, 0x7632, R209 ;  /* 0x0000763259d17816 */ /* 0x000fc400000000d1 */
[----:B------:R-:W-:Y:S01]  /*5ed0*/  SHF.L.U32 R233, R89, 0x10, RZ ;  /* 0x0000001059e97819 */ /* 0x000fe200000006ff */
[----:B------:R-:W-:Y:S01]  /*5ee0*/  FMUL.FTZ R89, R235, R90 ;  /* 0x0000005aeb597220 */ /* 0x000fe20000410000 */
[----:B------:R-:W-:Y:S02]  /*5ef0*/  SHF.L.U32 R209, R209, 0x10, RZ ;  /* 0x00000010d1d17819 */ /* 0x000fe400000006ff */
[C---:B------:R-:W-:Y:S01]  /*5f00*/  F2FP.BF16.F32.PACK_AB R81, R206.reuse, R81 ;  /* 0x00000051ce51723e */ /* 0x040fe200000010ff */
[----:B------:R-:W-:Y:S01]  /*5f10*/  FMUL.FTZ R206, R206, UR7 ;  /* 0x00000007cece7c20 */ /* 0x000fe20008410000 */
[----:B------:R-:W-:Y:S01]  /*5f20*/  SHF.L.U32 R235, R169, 0x10, RZ ;  /* 0x00000010a9eb7819 */ /* 0x000fe200000006ff */
[----:B------:R-:W-:Y:S01]  /*5f30*/  FMUL.FTZ R233, R90, R233 ;  /* 0x000000e95ae97220 */ /* 0x000fe20000410000 */
[----:B------:R-:W-:Y:S01]  /*5f40*/  FMUL.FTZ R90, R85, UR7 ;  /* 0x00000007555a7c20 */ /* 0x000fe20008410000 */
[----:B------:R-:W-:Y:S01]  /*5f50*/  FMUL.FTZ R230, R206, R209 ;  /* 0x000000d1cee67220 */ /* 0x000fe20000410000 */
[----:B------:R-:W-:Y:S01]  /*5f60*/  SHF.L.U32 R209, R60, 0x10, RZ ;  /* 0x000000103cd17819 */ /* 0x000fe200000006ff */
[----:B------:R-:W-:Y:S01]  /*5f70*/  FMUL.FTZ R206, R235, R206 ;  /* 0x000000ceebce7220 */ /* 0x000fe20000410000 */
[----:B------:R-:W-:-:S02]  /*5f80*/  SHF.L.U32 R235, R88, 0x10, RZ ;  /* 0x0000001058eb7819 */ /* 0x000fc400000006ff */
[----:B------:R-:W-:Y:S02]  /*5f90*/  PRMT R88, R88, 0x7632, R88 ;  /* 0x0000763258587816 */ /* 0x000fe40000000058 */
[----:B------:R-:W-:Y:S01]  /*5fa0*/  SHF.L.U32 R237, R168, 0x10, RZ ;  /* 0x00000010a8ed7819 */ /* 0x000fe200000006ff */
[----:B------:R-:W-:Y:S01]  /*5fb0*/  FMUL.FTZ R235, R90, R235 ;  /* 0x000000eb5aeb7220 */ /* 0x000fe20000410000 */
[----:B------:R-:W-:Y:S01]  /*5fc0*/  FMUL.FTZ R90, R209, R90 ;  /* 0x0000005ad15a7220 */ /* 0x000fe20000410000 */
[----:B------:R-:W-:Y:S01]  /*5fd0*/  SHF.L.U32 R209, R88, 0x10, RZ ;  /* 0x0000001058d17819 */ /* 0x000fe200000006ff */
[C---:B------:R-:W-:Y:S01]  /*5fe0*/  FMUL.FTZ R88, R80.reuse, UR7 ;  /* 0x0000000750587c20 */ /* 0x040fe20008410000 */
[----:B------:R-:W-:Y:S02]  /*5ff0*/  F2FP.BF16.F32.PACK_AB R80, R80, R85 ;  /* 0x000000555050723e */ /* 0x000fe400000010ff */
[----:B------:R-:W-:Y:S01]  /*6000*/  F2FP.BF16.F32.PACK_AB R87, R87, R84 ;  /* 0x000000545757723e */ /* 0x000fe200000010ff */
[----:B------:R-:W-:Y:S01]  /*6010*/  FMUL.FTZ R232, R88, R209 ;  /* 0x000000d158e87220 */ /* 0x000fe20000410000 */
[----:B------:R-:W-:Y:S01]  /*6020*/  FMUL.FTZ R209, R237, R88 ;  /* 0x00000058edd17220 */ /* 0x000fe20000410000 */
[----:B------:R-:W-:-:S02]  /*6030*/  F2FP.BF16.F32.PACK_AB R86, R86, R91 ;  /* 0x0000005b5656723e */ /* 0x000fc400000010ff */
[----:B------:R-:W-:Y:S02]  /*6040*/  F2FP.BF16.F32.PACK_AB R85, R206, R89 ;  /* 0x00000059ce55723e */ /* 0x000fe400000010ff */
[----:B------:R-:W-:Y:S01]  /*6050*/  F2FP.BF16.F32.PACK_AB R84, R209, R90 ;  /* 0x0000005ad154723e */ /* 0x000fe200000010ff */
[----:B------:R-:W-:Y:S06]  /*6060*/  BRA `(.L_x_231) ;  /* 0x0000000400507947 */ /* 0x000fec0003800000 */
.L_x_230:
[----:B------:R-:W-:Y:S01]  /*6070*/  FFMA.FTZ R229, R229, UR4, R114 ;  /* 0x00000004e5e57c23 */ /* 0x000fe20008010072 */
[----:B0-----:R-:W-:Y:S01]  /*6080*/  PRMT R86, R71, 0x7632, R86 ;  /* 0x0000763247567816 */ /* 0x001fe20000000056 */
[--C-:B------:R-:W-:Y:S01]  /*6090*/  FFMA.FTZ R233, R233, UR4, R114.reuse ;  /* 0x00000004e9e97c23 */ /* 0x100fe20008010072 */
[----:B------:R-:W-:Y:S01]  /*60a0*/  PRMT R85, R70, 0x7632, R85 ;  /* 0x0000763246557816 */ /* 0x000fe20000000055 */
[----:B------:R-:W-:Y:S01]  /*60b0*/  FADD.FTZ R229, R226, -R229 ;  /* 0x800000e5e2e57221 */ /* 0x000fe20000010000 */
[----:B------:R-:W-:Y:S01]  /*60c0*/  SHF.L.U32 R226, R86, 0x10, RZ ;  /* 0x0000001056e27819 */ /* 0x000fe200000006ff */
[----:B------:R-:W-:Y:S01]  /*60d0*/  FADD.FTZ R209, R230, -R233 ;  /* 0x800000e9e6d17221 */ /* 0x000fe20000010000 */
[----:B------:R-:W-:Y:S01]  /*60e0*/  SHF.L.U32 R86, R85, 0x10, RZ ;  /* 0x0000001055567819 */ /* 0x000fe200000006ff */
[----:B------:R-:W-:Y:S01]  /*60f0*/  FFMA.FTZ R241, R241, UR4, R114 ;  /* 0x00000004f1f17c23 */ /* 0x000fe20008010072 */
[----:B------:R-:W-:Y:S01]  /*6100*/  PRMT R87, R69, 0x7632, R87 ;  /* 0x0000763245577816 */ /* 0x000fe20000000057 */
[----:B------:R-:W-:Y:S01]  /*6110*/  FFMA.FTZ R85, R229, UR8, R226 ;  /* 0x00000008e5557c23 */ /* 0x000fe200080100e2 */
[----:B------:R-:W-:Y:S01]  /*6120*/  FFMA.FTZ R235, R235, UR4, R114 ;  /* 0x00000004ebeb7c23 */ /* 0x000fe20008010072 */
[--C-:B------:R-:W-:Y:S01]  /*6130*/  FFMA.FTZ R209, R209, UR8, R86.reuse ;  /* 0x00000008d1d17c23 */ /* 0x100fe20008010056 */
[----:B------:R-:W-:Y:S01]  /*6140*/  PRMT R86, R68, 0x7632, R86 ;  /* 0x0000763244567816 */ /* 0x000fe20000000056 */
[----:B------:R-:W-:Y:S01]  /*6150*/  FADD.FTZ R84, R238, -R241 ;  /* 0x800000f1ee547221 */ /* 0x000fe20000010000 */
[----:B------:R-:W-:Y:S01]  /*6160*/  SHF.L.U32 R229, R87, 0x10, RZ ;  /* 0x0000001057e57819 */ /* 0x000fe200000006ff */
[--C-:B------:R-:W-:Y:S01]  /*6170*/  FFMA.FTZ R231, R231, UR4, R114.reuse ;  /* 0x00000004e7e77c23 */ /* 0x100fe20008010072 */
[----:B------:R-:W-:Y:S01]  /*6180*/  SHF.L.U32 R87, R86, 0x10, RZ ;  /* 0x0000001056577819 */ /* 0x000fe200000006ff */
[--C-:B------:R-:W-:Y:S01]  /*6190*/  FFMA.FTZ R237, R237, UR4, R114.reuse ;  /* 0x00000004eded7c23 */ /* 0x100fe20008010072 */
[----:B------:R-:W-:Y:S01]  /*61a0*/  FADD.FTZ R232, R232, -R235 ;  /* 0x800000ebe8e87221 */ /* 0x000fe20000010000 */
[--C-:B------:R-:W-:Y:S01]  /*61b0*/  FFMA.FTZ R243, R243, UR4, R114.reuse ;  /* 0x00000004f3f37c23 */ /* 0x100fe20008010072 */
[----:B------:R-:W-:Y:S01]  /*61c0*/  SHF.L.U32 R86, R71, 0x10, RZ ;  /* 0x0000001047567819 */ /* 0x000fe200000006ff */
[----:B------:R-:W-:Y:S01]  /*61d0*/  FFMA.FTZ R84, R84, UR8, R87 ;  /* 0x0000000854547c23 */ /* 0x000fe20008010057 */
[----:B------:R-:W-:Y:S01]  /*61e0*/  SHF.L.U32 R87, R70, 0x10, RZ ;  /* 0x0000001046577819 */ /* 0x000fe200000006ff */
[----:B------:R-:W-:Y:S01]  /*61f0*/  FADD.FTZ R231, R228, -R231 ;  /* 0x800000e7e4e77221 */ /* 0x000fe20000010000 */
[----:B------:R-:W-:Y:S01]  /*6200*/  FADD.FTZ R206, R234, -R237 ;  /* 0x800000edeace7221 */ /* 0x000fe20000010000 */
[----:B------:R-:W-:Y:S01]  /*6210*/  FADD.FTZ R240, R240, -R243 ;  /* 0x800000f3f0f07221 */ /* 0x000fe20000010000 */
[----:B------:R-:W-:Y:S01]  /*6220*/  FFMA.FTZ R239, R239, UR4, R114 ;  /* 0x00000004efef7c23 */ /* 0x000fe20008010072 */
[----:B------:R-:W-:Y:S01]  /*6230*/  FFMA.FTZ R232, R232, UR8, R87 ;  /* 0x00000008e8e87c23 */ /* 0x000fe20008010057 */
[----:B------:R-:W-:Y:S01]  /*6240*/  SHF.L.U32 R87, R68, 0x10, RZ ;  /* 0x0000001044577819 */ /* 0x000fe200000006ff */
[----:B------:R-:W-:Y:S01]  /*6250*/  FFMA.FTZ R86, R231, UR8, R86 ;  /* 0x00000008e7567c23 */ /* 0x000fe20008010056 */
[----:B------:R-:W-:Y:S01]  /*6260*/  FFMA.FTZ R206, R206, UR8, R229 ;  /* 0x00000008cece7c23 */ /* 0x000fe200080100e5 */
[----:B-----5:R-:W-:Y:S01]  /*6270*/  SHF.L.U32 R231, R90, 0x10, RZ ;  /* 0x000000105ae77819 */ /* 0x020fe200000006ff */
[----:B------:R-:W-:Y:S01]  /*6280*/  FADD.FTZ R236, R236, -R239 ;  /* 0x800000efecec7221 */ /* 0x000fe20000010000 */
[----:B------:R-:W-:Y:S01]  /*6290*/  SHF.L.U32 R229, R69, 0x10, RZ ;  /* 0x0000001045e57819 */ /* 0x000fe200000006ff */
[----:B------:R-:W-:Y:S01]  /*62a0*/  FFMA.FTZ R240, R240, UR8, R87 ;  /* 0x00000008f0f07c23 */ /* 0x000fe20008010057 */
[----:B------:R-:W-:Y:S01]  /*62b0*/  PRMT R226, R91, 0x7632, R226 ;  /* 0x000076325be27816 */ /* 0x000fe200000000e2 */
[----:B------:R-:W-:Y:S01]  /*62c0*/  FMUL.FTZ R86, R86, UR7 ;  /* 0x0000000756567c20 */ /* 0x000fe20008410000 */
[----:B------:R-:W-:Y:S01]  /*62d0*/  PRMT R90, R90, 0x7632, R90 ;  /* 0x000076325a5a7816 */ /* 0x000fe2000000005a */
[----:B------:R-:W-:Y:S01]  /*62e0*/  FMUL.FTZ R85, R85, UR7 ;  /* 0x0000000755557c20 */ /* 0x000fe20008410000 */
[----:B------:R-:W-:Y:S01]  /*62f0*/  SHF.L.U32 R91, R91, 0x10, RZ ;  /* 0x000000105b5b7819 */ /* 0x000fe200000006ff */
[----:B------:R-:W-:Y:S01]  /*6300*/  FFMA.FTZ R236, R236, UR8, R229 ;  /* 0x00000008ecec7c23 */ /* 0x000fe200080100e5 */
        /* <DEDUP_REMOVED lines=8> */
[----:B------:R-:W-:Y:S01]  /*6390*/  PRMT R91, R89, 0x7632, R91 ;  /* 0x00007632595b7816 */ /* 0x000fe2000000005b */
[----:B------:R-:W-:Y:S01]  /*63a0*/  FMUL.FTZ R228, R209, R90 ;  /* 0x0000005ad1e47220 */ /* 0x000fe20000410000 */
        /* <DEDUP_REMOVED lines=12> */
[----:B------:R-:W-:Y:S01]  /*6470*/  FMUL.FTZ R230, R206, R91 ;  /* 0x0000005bcee67220 */ /* 0x000fe20000410000 */
        /* <DEDUP_REMOVED lines=19> */
.L_x_231:
[----:B------:R-:W0:Y:S01]  /*65b0*/  @P0 LDC.64 R236, c[0x0][0x478] ;  /* 0x00011e00ffec0b82 */ /* 0x000e220000000a00 */
[----:B------:R-:W-:-:S05]  /*65c0*/  IADD3 R209, PT, PT, R208, 0x100, RZ ;  /* 0x00000100d0d17810 */ /* 0x000fca0007ffe0ff */
        /* <DEDUP_REMOVED lines=12> */
[----:B0-----:R-:W-:Y:S01]  /*6690*/  PRMT R81, R75, 0x7632, R81 ;  /* 0x000076324b517816 */ /* 0x001fe20000000051 */
        /* <DEDUP_REMOVED lines=8> */
[----:B------:R-:W-:Y:S01]  /*6720*/  FFMA.FTZ R80, R212, UR8, R83 ;  /* 0x00000008d4507c23 */ /* 0x000fe20008010053 */
[----:B------:R-:W-:Y:S01]  /*6730*/  FFMA.FTZ R217, R217, UR4, R114 ;  /* 0x00000004d9d97c23 */ /* 0x000fe20008010072 */
[--C-:B------:R-:W-:Y:S01]  /*6740*/  FFMA.FTZ R83, R206, UR8, R87.reuse ;  /* 0x00000008ce537c23 */ /* 0x100fe20008010057 */
[----:B------:R-:W-:Y:S01]  /*6750*/  PRMT R206, R73, 0x7632, R206 ;  /* 0x0000763249ce7816 */ /* 0x000fe200000000ce */
[--C-:B------:R-:W-:Y:S01]  /*6760*/  FFMA.FTZ R227, R227, UR4, R114.reuse ;  /* 0x00000004e3e37c23 */ /* 0x100fe20008010072 */
[----:B------:R-:W-:Y:S01]  /*6770*/  PRMT R87, R72, 0x7632, R87 ;  /* 0x0000763248577816 */ /* 0x000fe20000000057 */
[--C-:B------:R-:W-:Y:S01]  /*6780*/  FFMA.FTZ R225, R225, UR4, R114.reuse ;  /* 0x00000004e1e17c23 */ /* 0x100fe20008010072 */
[----:B------:R-:W-:Y:S01]  /*6790*/  FFMA.FTZ R219, R219, UR4, R114 ;  /* 0x00000004dbdb7c23 */ /* 0x000fe20008010072 */
[----:B------:R-:W-:Y:S01]  /*67a0*/  SHF.L.U32 R211, R206, 0x10, RZ ;  /* 0x00000010ced37819 */ /* 0x000fe200000006ff */
        /* <DEDUP_REMOVED lines=8> */
[----:B-----5:R-:W-:Y:S01]  /*6830*/  SHF.L.U32 R213, R91, 0x10, RZ ;  /* 0x000000105bd57819 */ /* 0x020fe200000006ff */
[----:B------:R-:W-:Y:S01]  /*6840*/  FMUL.FTZ R206, R80, UR7 ;  /* 0x0000000750ce7c20 */ /* 0x000fe20008410000 */
[----:B------:R-:W-:Y:S01]  /*6850*/  SHF.L.U32 R215, R51, 0x10, RZ ;  /* 0x0000001033d77819 */ /* 0x000fe200000006ff */
[--C-:B------:R-:W-:Y:S01]  /*6860*/  FFMA.FTZ R84, R84, UR8, R211.reuse ;  /* 0x0000000854547c23 */ /* 0x100fe200080100d3 */
[----:B------:R-:W-:Y:S01]  /*6870*/  PRMT R211, R91, 0x7632, R211 ;  /* 0x000076325bd37816 */ /* 0x000fe200000000d3 */
[----:B------:R-:W-:Y:S01]  /*6880*/  FFMA.FTZ R82, R217, UR8, R82 ;  /* 0x00000008d9527c23 */ /* 0x000fe20008010052 */
[----:B------:R-:W-:Y:S01]  /*6890*/  PRMT R91, R90, 0x7632, R91 ;  /* 0x000076325a5b7816 */ /* 0x000fe2000000005b */
[----:B------:R-:W-:Y:S01]  /*68a0*/  FFMA.FTZ R85, R216, UR8, R85 ;  /* 0x00000008d8557c23 */ /* 0x000fe20008010055 */
[----:B------:R-:W-:Y:S01]  /*68b0*/  FFMA.FTZ R86, R86, UR8, R207 ;  /* 0x0000000856567c23 */ /* 0x000fe200080100cf */
[----:B------:R-:W-:Y:S01]  /*68c0*/  FFMA.FTZ R217, R222, UR8, R87 ;  /* 0x00000008ded97c23 */ /* 0x000fe20008010057 */
[----:B------:R-:W-:Y:S01]  /*68d0*/  FFMA.FTZ R223, R223, UR4, R114 ;  /* 0x00000004dfdf7c23 */ /* 0x000fe20008010072 */
[----:B------:R-:W-:Y:S01]  /*68e0*/  FMUL.FTZ R207, R206, R213 ;  /* 0x000000d5cecf7220 */ /* 0x000fe20000410000 */
[----:B------:R-:W-:Y:S01]  /*68f0*/  FMUL.FTZ R87, R215, R206 ;  /* 0x000000ced7577220 */ /* 0x000fe20000410000 */
[----:B------:R-:W-:Y:S01]  /*6900*/  SHF.L.U32 R206, R90, 0x10, RZ ;  /* 0x000000105ace7819 */ /* 0x000fe200000006ff */
[----:B------:R-:W-:Y:S01]  /*6910*/  FMUL.FTZ R90, R83, UR7 ;  /* 0x00000007535a7c20 */ /* 0x000fe20008410000 */
[----:B------:R-:W-:Y:S01]  /*6920*/  SHF.L.U32 R211, R211, 0x10, RZ ;  /* 0x00000010d3d37819 */ /* 0x000fe200000006ff */
[----:B------:R-:W-:Y:S01]  /*6930*/  FADD.FTZ R220, R220, -R223 ;  /* 0x800000dfdcdc7221 */ /* 0x000fe20000010000 */
        /* <DEDUP_REMOVED lines=8> */
[----:B------:R-:W-:Y:S01]  /*69c0*/  FFMA.FTZ R81, R220, UR8, R81 ;  /* 0x00000008dc517c23 */ /* 0x000fe20008010051 */
[----:B------:R-:W-:Y:S01]  /*69d0*/  FMUL.FTZ R212, R213, R212 ;  /* 0x000000d4d5d47220 */ /* 0x000fe20000410000 */
[----:B------:R-:W-:Y:S01]  /*69e0*/  FMUL.FTZ R206, R218, R213 ;  /* 0x000000d5dace7220 */ /* 0x000fe20000410000 */
[C---:B------:R-:W-:Y:S01]  /*69f0*/  PRMT R213, R89.reuse, 0x7632, R213 ;  /* 0x0000763259d57816 */ /* 0x040fe200000000d5 */
[----:B------:R-:W-:Y:S01]  /*6a00*/  FMUL.FTZ R91, R216, R91 ;  /* 0x0000005bd85b7220 */ /* 0x000fe20000410000 */
[----:B------:R-:W-:Y:S01]  /*6a10*/  SHF.L.U32 R219, R89, 0x10, RZ ;  /* 0x0000001059db7819 */ /* 0x000fe200000006ff */
[----:B------:R-:W-:Y:S01]  /*6a20*/  FMUL.FTZ R216, R81, UR7 ;  /* 0x0000000751d87c20 */ /* 0x000fe20008410000 */
[----:B------:R-:W-:Y:S01]  /*6a30*/  SHF.L.U32 R223, R49, 0x10, RZ ;  /* 0x0000001031df7819 */ /* 0x000fe200000006ff */
[----:B------:R-:W-:Y:S01]  /*6a40*/  FMUL.FTZ R218, R84, UR7 ;  /* 0x0000000754da7c20 */ /* 0x000fe20008410000 */
[----:B------:R-:W-:-:S02]  /*6a50*/  SHF.L.U32 R215, R240, 0x10, RZ ;  /* 0x00000010f0d77819 */ /* 0x000fc400000006ff */
[----:B------:R-:W-:Y:S02]  /*6a60*/  SHF.L.U32 R225, R238, 0x10, RZ ;  /* 0x00000010eee17819 */ /* 0x000fe400000006ff */
[----:B------:R-:W-:Y:S01]  /*6a70*/  SHF.L.U32 R221, R213, 0x10, RZ ;  /* 0x00000010d5dd7819 */ /* 0x000fe200000006ff */
[----:B------:R-:W-:Y:S01]  /*6a80*/  FMUL.FTZ R213, R216, R219 ;  /* 0x000000dbd8d57220 */ /* 0x000fe20000410000 */
[----:B------:R-:W-:Y:S01]  /*6a90*/  PRMT R89, R88, 0x7632, R89 ;  /* 0x0000763258597816 */ /* 0x000fe20000000059 */
[----:B------:R-:W-:Y:S01]  /*6aa0*/  FMUL.FTZ R219, R223, R216 ;  /* 0x000000d8dfdb7220 */ /* 0x000fe20000410000 */
[----:B------:R-:W-:Y:S01]  /*6ab0*/  FMUL.FTZ R90, R215, R90 ;  /* 0x0000005ad75a7220 */ /* 0x000fe20000410000 */
[----:B------:R-:W-:Y:S01]  /*6ac0*/  FMUL.FTZ R216, R218, R221 ;  /* 0x000000dddad87220 */ /* 0x000fe20000410000 */
        /* <DEDUP_REMOVED lines=20> */
.L_x_232:
[--C-:B------:R-:W-:Y:S01]  /*6c10*/  FFMA.FTZ R215, R215, UR4, R114.reuse ;  /* 0x00000004d7d77c23 */ /* 0x100fe20008010072 */
[----:B0-----:R-:W-:Y:S01]  /*6c20*/  PRMT R87, R75, 0x7632, R87 ;  /* 0x000076324b577816 */ /* 0x001fe20000000057 */
[--C-:B------:R-:W-:Y:S01]  /*6c30*/  FFMA.FTZ R206, R213, UR4, R114.reuse ;  /* 0x00000004d5ce7c23 */ /* 0x100fe20008010072 */
[----:B------:R-:W-:Y:S01]  /*6c40*/  SHF.L.U32 R207, R75, 0x10, RZ ;  /* 0x000000104bcf7819 */ /* 0x000fe200000006ff */
[----:B------:R-:W-:Y:S01]  /*6c50*/  FADD.FTZ R86, R212, -R215 ;  /* 0x800000d7d4567221 */ /* 0x000fe20000010000 */
[--C-:B------:R-:W-:Y:S01]  /*6c60*/  FFMA.FTZ R219, R219, UR4, R114.reuse ;  /* 0x00000004dbdb7c23 */ /* 0x100fe20008010072 */
[----:B------:R-:W-:Y:S01]  /*6c70*/  SHF.L.U32 R212, R87, 0x10, RZ ;  /* 0x0000001057d47819 */ /* 0x000fe200000006ff */
[----:B------:R-:W-:Y:S01]  /*6c80*/  FFMA.FTZ R225, R225, UR4, R114 ;  /* 0x00000004e1e17c23 */ /* 0x000fe20008010072 */
[----:B------:R-:W-:Y:S01]  /*6c90*/  PRMT R87, R72, 0x7632, R87 ;  /* 0x0000763248577816 */ /* 0x000fe20000000057 */
[----:B------:R-:W-:Y:S01]  /*6ca0*/  FADD.FTZ R211, R211, -R206 ;  /* 0x800000ced3d37221 */ /* 0x000fe20000010000 */
[--C-:B------:R-:W-:Y:S01]  /*6cb0*/  FFMA.FTZ R217, R217, UR4, R114.reuse ;  /* 0x00000004d9d97c23 */ /* 0x100fe20008010072 */
[----:B------:R-:W-:Y:S01]  /*6cc0*/  SHF.L.U32 R206, R74, 0x10, RZ ;  /* 0x000000104ace7819 */ /* 0x000fe200000006ff */
[----:B------:R-:W-:Y:S01]  /*6cd0*/  FADD.FTZ R85, R216, -R219 ;  /* 0x800000dbd8557221 */ /* 0x000fe20000010000 */
[--C-:B------:R-:W-:Y:S01]  /*6ce0*/  FFMA.FTZ R86, R86, UR8, R207.reuse ;  /* 0x0000000856567c23 */ /* 0x100fe200080100cf */
[----:B------:R-:W-:Y:S01]  /*6cf0*/  PRMT R207, R74, 0x7632, R207 ;  /* 0x000076324acf7816 */ /* 0x000fe200000000cf */
[----:B------:R-:W-:Y:S01]  /*6d00*/  FADD.FTZ R222, R222, -R225 ;  /* 0x800000e1dede7221 */ /* 0x000fe20000010000 */
[----:B------:R-:W-:Y:S01]  /*6d10*/  SHF.L.U32 R87, R87, 0x10, RZ ;  /* 0x0000001057577819 */ /* 0x000fe200000006ff */
[----:B------:R-:W-:Y:S01]  /*6d20*/  FFMA.FTZ R227, R227, UR4, R114 ;  /* 0x00000004e3e37c23 */ /* 0x000fe20008010072 */
[----:B------:R-:W-:Y:S01]  /*6d30*/  FADD.FTZ R217, R214, -R217 ;  /* 0x800000d9d6d97221 */ /* 0x000fe20000010000 */
[----:B------:R-:W-:Y:S01]  /*6d40*/  FFMA.FTZ R214, R211, UR8, R212 ;  /* 0x00000008d3d67c23 */ /* 0x000fe200080100d4 */
[--C-:B------:R-:W-:Y:S01]  /*6d50*/  FFMA.FTZ R85, R85, UR8, R206.reuse ;  /* 0x0000000855557c23 */ /* 0x100fe200080100ce */
[----:B------:R-:W-:Y:S01]  /*6d60*/  PRMT R206, R73, 0x7632, R206 ;  /* 0x0000763249ce7816 */ /* 0x000fe200000000ce */
[--C-:B------:R-:W-:Y:S01]  /*6d70*/  FFMA.FTZ R221, R221, UR4, R114.reuse ;  /* 0x00000004dddd7c23 */ /* 0x100fe20008010072 */
[----:B------:R-:W-:Y:S01]  /*6d80*/  SHF.L.U32 R212, R207, 0x10, RZ ;  /* 0x00000010cfd47819 */ /* 0x000fe200000006ff */
[----:B------:R-:W-:Y:S01]  /*6d90*/  FFMA.FTZ R222, R222, UR8, R87 ;  /* 0x00000008dede7c23 */ /* 0x000fe20008010057 */
[----:B------:R-:W-:Y:S01]  /*6da0*/  SHF.L.U32 R207, R72, 0x10, RZ ;  /* 0x0000001048cf7819 */ /* 0x000fe200000006ff */
[----:B------:R-:W-:Y:S01]  /*6db0*/  FADD.FTZ R224, R224, -R227 ;  /* 0x800000e3e0e07221 */ /* 0x000fe20000010000 */
[----:B-----5:R-:W-:Y:S01]  /*6dc0*/  PRMT R87, R91, 0x7632, R87 ;  /* 0x000076325b577816 */ /* 0x020fe20000000057 */
[----:B------:R-:W-:Y:S01]  /*6dd0*/  FFMA.FTZ R223, R223, UR4, R114 ;  /* 0x00000004dfdf7c23 */ /* 0x000fe20008010072 */
[----:B------:R-:W-:Y:S01]  /*6de0*/  SHF.L.U32 R213, R206, 0x10, RZ ;  /* 0x00000010ced57819 */ /* 0x000fe200000006ff */
[----:B------:R-:W-:Y:S01]  /*6df0*/  FADD.FTZ R218, R218, -R221 ;  /* 0x800000dddada7221 */ /* 0x000fe20000010000 */
[----:B------:R-:W-:Y:S01]  /*6e00*/  SHF.L.U32 R211, R73, 0x10, RZ ;  /* 0x0000001049d37819 */ /* 0x000fe200000006ff */
[--C-:B------:R-:W-:Y:S01]  /*6e10*/  FFMA.FTZ R206, R217, UR8, R212.reuse ;  /* 0x00000008d9ce7c23 */ /* 0x100fe200080100d4 */
[----:B------:R-:W-:Y:S01]  /*6e20*/  FFMA.FTZ R224, R224, UR8, R207 ;  /* 0x00000008e0e07c23 */ /* 0x000fe200080100cf */
[----:B------:R-:W-:Y:S01]  /*6e30*/  SHF.L.U32 R216, R87, 0x10, RZ ;  /* 0x0000001057d87819 */ /* 0x000fe200000006ff */
[----:B------:R-:W-:Y:S01]  /*6e40*/  FADD.FTZ R84, R220, -R223 ;  /* 0x800000dfdc547221 */ /* 0x000fe20000010000 */
[----:B------:R-:W-:Y:S01]  /*6e50*/  SHF.L.U32 R207, R91, 0x10, RZ ;  /* 0x000000105bcf7819 */ /* 0x000fe200000006ff */
[----:B------:R-:W-:Y:S01]  /*6e60*/  FMUL.FTZ R87, R214, UR7 ;  /* 0x00000007d6577c20 */ /* 0x000fe20008410000 */
[----:B------:R-:W-:Y:S01]  /*6e70*/  PRMT R212, R90, 0x7632, R212 ;  /* 0x000076325ad47816 */ /* 0x000fe200000000d4 */
[----:B------:R-:W-:Y:S01]  /*6e80*/  FFMA.FTZ R218, R218, UR8, R213 ;  /* 0x00000008dada7c23 */ /* 0x000fe200080100d5 */
[----:B------:R-:W-:Y:S01]  /*6e90*/  PRMT R91, R89, 0x7632, R91 ;  /* 0x00007632595b7816 */ /* 0x000fe2000000005b */
[----:B------:R-:W-:Y:S01]  /*6ea0*/  FMUL.FTZ R86, R86, UR7 ;  /* 0x0000000756567c20 */ /* 0x000fe20008410000 */
[----:B------:R-:W-:Y:S01]  /*6eb0*/  SHF.L.U32 R213, R51, 0x10, RZ ;  /* 0x0000001033d57819 */ /* 0x000fe200000006ff */
[----:B------:R-:W-:Y:S01]  /*6ec0*/  FFMA.FTZ R84, R84, UR8, R211 ;  /* 0x0000000854547c23 */ /* 0x000fe200080100d3 */
        /* <DEDUP_REMOVED lines=13> */
[----:B------:R-:W-:Y:S01]  /*6fa0*/  FMUL.FTZ R236, R239, R216 ;  /* 0x000000d8efec7220 */ /* 0x000fe20000410000 */
[----:B------:R-:W-:Y:S01]  /*6fb0*/  SHF.L.U32 R89, R89, 0x10, RZ ;  /* 0x0000001059597819 */ /* 0x000fe200000006ff */
[----:B------:R-:W-:Y:S01]  /*6fc0*/  FMUL.FTZ R211, R206, R211 ;  /* 0x000000d3ced37220 */ /* 0x000fe20000410000 */
[----:B------:R-:W-:Y:S01]  /*6fd0*/  SHF.L.U32 R240, R240, 0x10, RZ ;  /* 0x00000010f0f07819 */ /* 0x000fe200000006ff */
[----:B------:R-:W-:Y:S01]  /*6fe0*/  FMUL.FTZ R219, R215, R206 ;  /* 0x000000ced7db7220 */ /* 0x000fe20000410000 */
[----:B------:R-:W-:Y:S01]  /*6ff0*/  FMUL.FTZ R216, R218, R91 ;  /* 0x0000005bdad87220 */ /* 0x000fe20000410000 */
        /* <DEDUP_REMOVED lines=8> */
[----:B------:R-:W-:Y:S01]  /*7080*/  FMUL.FTZ R87, R240, R87 ;  /* 0x00000057f0577220 */ /* 0x000fe20000410000 */
[----:B------:R-:W-:Y:S01]  /*7090*/  SHF.L.U32 R85, R90, 0x10, RZ ;  /* 0x000000105a557819 */ /* 0x000fe200000006ff */
        /* <DEDUP_REMOVED lines=11> */
.L_x_233:
[----:B------:R-:W0:Y:S01]  /*7150*/  @P0 LDC.64 R88, c[0x0][0x478] ;  /* 0x00011e00ff580b82 */ /* 0x000e220000000a00 */
[----:B------:R-:W-:Y:S01]  /*7160*/  IADD3 R217, PT, PT, R208, 0x180, RZ ;  /* 0x00000180d0d97810 */ /* 0x000fe20007ffe0ff */
        /* <DEDUP_REMOVED lines=13> */
[--C-:B------:R-:W-:Y:S01]  /*7240*/  FFMA.FTZ R86, R107, UR4, R114.reuse ;  /* 0x000000046b567c23 */ /* 0x100fe20008010072 */
[----:B------:R-:W-:Y:S01]  /*7250*/  FFMA.FTZ R83, R104, UR4, R114 ;  /* 0x0000000468537c23 */ /* 0x000fe20008010072 */
[----:B------:R-:W-:Y:S01]  /*7260*/  FADD.FTZ R103, R100, -R103 ;  /* 0x8000006764677221 */ /* 0x000fe20000010000 */
[----:B------:R-:W-:Y:S01]  /*7270*/  FADD.FTZ R100, R93, -R82 ;  /* 0x800000525d647221 */ /* 0x000fe20000010000 */
[--C-:B------:R-:W-:Y:S01]  /*7280*/  FFMA.FTZ R87, R94, UR4, R114.reuse ;  /* 0x000000045e577c23 */ /* 0x100fe20008010072 */
[--C-:B------:R-:W-:Y:S01]  /*7290*/  FFMA.FTZ R84, R96, UR4, R114.reuse ;  /* 0x0000000460547c23 */ /* 0x100fe20008010072 */
[----:B------:R-:W-:Y:S01]  /*72a0*/  FFMA.FTZ R107, R106, UR4, R114 ;  /* 0x000000046a6b7c23 */ /* 0x000fe20008010072 */
[----:B------:R-:W-:Y:S01]  /*72b0*/  PRMT R82, R79, 0x7632, R82 ;  /* 0x000076324f527816 */ /* 0x000fe20000000052 */
[----:B------:R-:W-:Y:S01]  /*72c0*/  FFMA.FTZ R114, R105, UR4, R114 ;  /* 0x0000000469727c23 */ /* 0x000fe20008010072 */
[----:B-----5:R-:W-:Y:S01]  /*72d0*/  PRMT R94, R90, 0x7632, R94 ;  /* 0x000076325a5e7816 */ /* 0x020fe2000000005e */
[----:B------:R-:W-:Y:S01]  /*72e0*/  FADD.FTZ R97, R97, -R86 ;  /* 0x8000005661617221 */ /* 0x000fe20000010000 */
[----:B------:R-:W-:Y:S01]  /*72f0*/  SHF.L.U32 R82, R82, 0x10, RZ ;  /* 0x0000001052527819 */ /* 0x000fe200000006ff */
[----:B------:R-:W-:Y:S01]  /*7300*/  FADD.FTZ R99, R99, -R114 ;  /* 0x8000007263637221 */ /* 0x000fe20000010000 */
[----:B------:R-:W-:Y:S01]  /*7310*/  SHF.L.U32 R85, R90, 0x10, RZ ;  /* 0x000000105a557819 */ /* 0x000fe200000006ff */
[----:B------:R-:W-:Y:S01]  /*7320*/  FADD.FTZ R101, R102, -R83 ;  /* 0x8000005366657221 */ /* 0x000fe20000010000 */
[C---:B------:R-:W-:Y:S01]  /*7330*/  PRMT R86, R77.reuse, 0x7632, R86 ;  /* 0x000076324d567816 */ /* 0x040fe20000000056 */
[----:B------:R-:W-:Y:S01]  /*7340*/  FADD.FTZ R105, R92, -R87 ;  /* 0x800000575c697221 */ /* 0x000fe20000010000 */
[----:B------:R-:W-:Y:S01]  /*7350*/  SHF.L.U32 R90, R77, 0x10, RZ ;  /* 0x000000104d5a7819 */ /* 0x000fe200000006ff */
[--C-:B------:R-:W-:Y:S01]  /*7360*/  FADD.FTZ R102, R95, -R84.reuse ;  /* 0x800000545f667221 */ /* 0x100fe20000010000 */
[----:B------:R-:W-:Y:S01]  /*7370*/  PRMT R84, R78, 0x7632, R84 ;  /* 0x000076324e547816 */ /* 0x000fe20000000054 */
[----:B------:R-:W-:Y:S01]  /*7380*/  FFMA.FTZ R82, R99, UR8, R82 ;  /* 0x0000000863527c23 */ /* 0x000fe20008010052 */
[----:B------:R-:W-:Y:S01]  /*7390*/  SHF.L.U32 R83, R79, 0x10, RZ ;  /* 0x000000104f537819 */ /* 0x000fe200000006ff */
[----:B------:R-:W-:Y:S01]  /*73a0*/  FADD.FTZ R98, R98, -R107 ;  /* 0x8000006b62627221 */ /* 0x000fe20000010000 */
[----:B------:R-:W-:Y:S01]  /*73b0*/  SHF.L.U32 R99, R86, 0x10, RZ ;  /* 0x0000001056637819 */ /* 0x000fe200000006ff */
[--C-:B------:R-:W-:Y:S01]  /*73c0*/  FFMA.FTZ R86, R105, UR8, R90.reuse ;  /* 0x0000000869567c23 */ /* 0x100fe2000801005a */
[----:B------:R-:W-:Y:S01]  /*73d0*/  SHF.L.U32 R87, R78, 0x10, RZ ;  /* 0x000000104e577819 */ /* 0x000fe200000006ff */
[----:B------:R-:W-:Y:S01]  /*73e0*/  FFMA.FTZ R83, R98, UR8, R83 ;  /* 0x0000000862537c23 */ /* 0x000fe20008010053 */
[----:B------:R-:W-:Y:S01]  /*73f0*/  SHF.L.U32 R92, R84, 0x10, RZ ;  /* 0x00000010545c7819 */ /* 0x000fe200000006ff */
[----:B------:R-:W-:Y:S01]  /*7400*/  FMUL.FTZ R93, R82, UR7 ;  /* 0x00000007525d7c20 */ /* 0x000fe20008410000 */
[----:B------:R-:W-:Y:S01]  /*7410*/  PRMT R90, R76, 0x7632, R90 ;  /* 0x000076324c5a7816 */ /* 0x000fe2000000005a */
[----:B------:R-:W-:Y:S01]  /*7420*/  FFMA.FTZ R84, R102, UR8, R87 ;  /* 0x0000000866547c23 */ /* 0x000fe20008010057 */
[----:B------:R-:W-:Y:S01]  /*7430*/  PRMT R96, R91, 0x7632, R96 ;  /* 0x000076325b607816 */ /* 0x000fe20000000060 */
[----:B------:R-:W-:Y:S01]  /*7440*/  FFMA.FTZ R87, R97, UR8, R92 ;  /* 0x0000000861577c23 */ /* 0x000fe2000801005c */
[----:B------:R-:W-:Y:S01]  /*7450*/  SHF.L.U32 R98, R76, 0x10, RZ ;  /* 0x000000104c627819 */ /* 0x000fe200000006ff */
[----:B------:R-:W-:Y:S01]  /*7460*/  FMUL.FTZ R92, R83, UR7 ;  /* 0x00000007535c7c20 */ /* 0x000fe20008410000 */
[----:B------:R-:W-:Y:S01]  /*7470*/  SHF.L.U32 R90, R90, 0x10, RZ ;  /* 0x000000105a5a7819 */ /* 0x000fe200000006ff */
[----:B------:R-:W-:Y:S01]  /*7480*/  FFMA.FTZ R99, R100, UR8, R99 ;  /* 0x0000000864637c23 */ /* 0x000fe20008010063 */
[----:B------:R-:W-:Y:S01]  /*7490*/  SHF.L.U32 R91, R91, 0x10, RZ ;  /* 0x000000105b5b7819 */ /* 0x000fe200000006ff */
[----:B------:R-:W-:Y:S01]  /*74a0*/  FFMA.FTZ R98, R101, UR8, R98 ;  /* 0x0000000865627c23 */ /* 0x000fe20008010062 */
[----:B------:R-:W-:Y:S01]  /*74b0*/  SHF.L.U32 R95, R55, 0x10, RZ ;  /* 0x00000010375f7819 */ /* 0x000fe200000006ff */
[----:B------:R-:W-:Y:S01]  /*74c0*/  FFMA.FTZ R101, R103, UR8, R90 ;  /* 0x0000000867657c23 */ /* 0x000fe2000801005a */
[----:B------:R-:W-:Y:S01]  /*74d0*/  SHF.L.U32 R96, R96, 0x10, RZ ;  /* 0x0000001060607819 */ /* 0x000fe200000006ff */
[----:B------:R-:W-:Y:S01]  /*74e0*/  FMUL.FTZ R91, R92, R91 ;  /* 0x0000005b5c5b7220 */ /* 0x000fe20000410000 */
[----:B------:R-:W-:Y:S01]  /*74f0*/  SHF.L.U32 R100, R223, 0x10, RZ ;  /* 0x00000010df647819 */ /* 0x000fe200000006ff */
[----:B------:R-:W-:Y:S01]  /*7500*/  FMUL.FTZ R104, R95, R92 ;  /* 0x0000005c5f687220 */ /* 0x000fe20000410000 */
[----:B------:R-:W-:Y:S01]  /*7510*/  SHF.L.U32 R103, R54, 0x10, RZ ;  /* 0x0000001036677819 */ /* 0x000fe200000006ff */
[----:B------:R-:W-:Y:S01]  /*7520*/  FMUL.FTZ R90, R93, R96 ;  /* 0x000000605d5a7220 */ /* 0x000fe20000410000 */
[----:B------:R-:W-:Y:S01]  /*7530*/  PRMT R81, R89, 0x7632, R81 ;  /* 0x0000763259517816 */ /* 0x000fe20000000051 */
        /* <DEDUP_REMOVED lines=9> */
[----:B------:R-:W-:Y:S01]  /*75d0*/  PRMT R80, R88, 0x7632, R80 ;  /* 0x0000763258507816 */ /* 0x000fe20000000050 */
[----:B------:R-:W-:Y:S01]  /*75e0*/  FMUL.FTZ R102, R103, R92 ;  /* 0x0000005c67667220 */ /* 0x000fe20000410000 */
[----:B------:R-:W-:Y:S01]  /*75f0*/  FMUL.FTZ R92, R95, R96 ;  /* 0x000000605f5c7220 */ /* 0x000fe20000410000 */
[----:B------:R-:W-:Y:S01]  /*7600*/  FMUL.FTZ R105, R222, R95 ;  /* 0x0000005fde697220 */ /* 0x000fe20000410000 */
[----:B------:R-:W-:Y:S01]  /*7610*/  FMUL.FTZ R95, R94, R89 ;  /* 0x000000595e5f7220 */ /* 0x000fe20000410000 */
[----:B------:R-:W-:Y:S01]  /*7620*/  FMUL.FTZ R100, R97, R94 ;  /* 0x0000005e61647220 */ /* 0x000fe20000410000 */
[----:B------:R-:W-:Y:S01]  /*7630*/  SHF.L.U32 R88, R88, 0x10, RZ ;  /* 0x0000001058587819 */ /* 0x000fe200000006ff */
[----:B------:R-:W-:Y:S01]  /*7640*/  FMUL.FTZ R89, R99, UR7 ;  /* 0x0000000763597c20 */ /* 0x000fe20008410000 */
[----:B------:R-:W-:-:S02]  /*7650*/  SHF.L.U32 R106, R219, 0x10, RZ ;  /* 0x00000010db6a7819 */ /* 0x000fc400000006ff */
        /* <DEDUP_REMOVED lines=11> */
[----:B------:R-:W-:Y:S01]  /*7710*/  FMUL.FTZ R89, R209, R80 ;  /* 0x00000050d1597220 */ /* 0x000fe20000410000 */
        /* <DEDUP_REMOVED lines=9> */
.L_x_234:
[--C-:B0-----:R-:W-:Y:S01]  /*77b0*/  FFMA.FTZ R209, R104, UR4, R114.reuse ;  /* 0x0000000468d17c23 */ /* 0x101fe20008010072 */
[--C-:B------:R-:W-:Y:S01]  /*77c0*/  FFMA.FTZ R221, R94, UR4, R114.reuse ;  /* 0x000000045edd7c23 */ /* 0x100fe20008010072 */
[--C-:B------:R-:W-:Y:S01]  /*77d0*/  FFMA.FTZ R104, R101, UR4, R114.reuse ;  /* 0x0000000465687c23 */ /* 0x100fe20008010072 */
[----:B------:R-:W-:Y:S01]  /*77e0*/  FFMA.FTZ R101, R106, UR4, R114 ;  /* 0x000000046a657c23 */ /* 0x000fe20008010072 */
[C---:B-----5:R-:W-:Y:S01]  /*77f0*/  PRMT R86, R90.reuse, 0x7632, R86 ;  /* 0x000076325a567816 */ /* 0x060fe20000000056 */
[--C-:B------:R-:W-:Y:S01]  /*7800*/  FFMA.FTZ R103, R103, UR4, R114.reuse ;  /* 0x0000000467677c23 */ /* 0x100fe20008010072 */
[----:B------:R-:W-:Y:S01]  /*7810*/  SHF.L.U32 R85, R90, 0x10, RZ ;  /* 0x000000105a557819 */ /* 0x000fe200000006ff */
[--C-:B------:R-:W-:Y:S01]  /*7820*/  FFMA.FTZ R96, R96, UR4, R114.reuse ;  /* 0x0000000460607c23 */ /* 0x100fe20008010072 */
[----:B------:R-:W-:Y:S01]  /*7830*/  FFMA.FTZ R208, R107, UR4, R114 ;  /* 0x000000046bd07c23 */ /* 0x000fe20008010072 */
[----:B------:R-:W-:Y:S01]  /*7840*/  PRMT R90, R79, 0x7632, R90 ;  /* 0x000076324f5a7816 */ /* 0x000fe2000000005a */
[----:B------:R-:W-:Y:S01]  /*7850*/  FFMA.FTZ R114, R105, UR4, R114 ;  /* 0x0000000469727c23 */ /* 0x000fe20008010072 */
[----:B------:R-:W-:Y:S01]  /*7860*/  FADD.FTZ R221, R92, -R221 ;  /* 0x800000dd5cdd7221 */ /* 0x000fe20000010000 */
[----:B------:R-:W-:Y:S01]  /*7870*/  SHF.L.U32 R92, R79, 0x10, RZ ;  /* 0x000000104f5c7819 */ /* 0x000fe200000006ff */
[----:B------:R-:W-:Y:S01]  /*7880*/  FADD.FTZ R104, R93, -R104 ;  /* 0x800000685d687221 */ /* 0x000fe20000010000 */
[----:B------:R-:W-:Y:S01]  /*7890*/  FADD.FTZ R101, R98, -R101 ;  /* 0x8000006562657221 */ /* 0x000fe20000010000 */
[----:B------:R-:W-:Y:S01]  /*78a0*/  SHF.L.U32 R93, R90, 0x10, RZ ;  /* 0x000000105a5d7819 */ /* 0x000fe200000006ff */
[----:B------:R-:W-:Y:S01]  /*78b0*/  FADD.FTZ R114, R99, -R114 ;  /* 0x8000007263727221 */ /* 0x000fe20000010000 */
        /* <DEDUP_REMOVED lines=8> */
[----:B------:R-:W-:Y:S01]  /*7940*/  PRMT R90, R76, 0x7632, R90 ;  /* 0x000076324c5a7816 */ /* 0x000fe2000000005a */
[----:B------:R-:W-:Y:S01]  /*7950*/  FFMA.FTZ R104, R104, UR8, R93 ;  /* 0x0000000868687c23 */ /* 0x000fe2000801005d */
[----:B------:R-:W-:Y:S01]  /*7960*/  PRMT R94, R91, 0x7632, R94 ;  /* 0x000076325b5e7816 */ /* 0x000fe2000000005e */
[----:B------:R-:W-:Y:S01]  /*7970*/  FADD.FTZ R100, R100, -R103 ;  /* 0x8000006764647221 */ /* 0x000fe20000010000 */
[----:B------:R-:W-:Y:S01]  /*7980*/  SHF.L.U32 R92, R76, 0x10, RZ ;  /* 0x000000104c5c7819 */ /* 0x000fe200000006ff */
[----:B------:R-:W-:Y:S01]  /*7990*/  FADD.FTZ R95, R95, -R96 ;  /* 0x800000605f5f7221 */ /* 0x000fe20000010000 */
[----:B------:R-:W-:Y:S01]  /*79a0*/  SHF.L.U32 R98, R78, 0x10, RZ ;  /* 0x000000104e627819 */ /* 0x000fe200000006ff */
[----:B------:R-:W-:Y:S01]  /*79b0*/  FFMA.FTZ R208, R208, UR8, R97 ;  /* 0x00000008d0d07c23 */ /* 0x000fe20008010061 */
[----:B------:R-:W-:Y:S01]  /*79c0*/  SHF.L.U32 R93, R90, 0x10, RZ ;  /* 0x000000105a5d7819 */ /* 0x000fe200000006ff */
[----:B------:R-:W-:Y:S01]  /*79d0*/  FFMA.FTZ R209, R209, UR8, R92 ;  /* 0x00000008d1d17c23 */ /* 0x000fe2000801005c */
[----:B------:R-:W-:Y:S01]  /*79e0*/  SHF.L.U32 R99, R94, 0x10, RZ ;  /* 0x000000105e637819 */ /* 0x000fe200000006ff */
[----:B------:R-:W-:Y:S01]  /*79f0*/  FMUL.FTZ R114, R114, UR7 ;  /* 0x0000000772727c20 */ /* 0x000fe20008410000 */
[----:B------:R-:W-:Y:S01]  /*7a00*/  SHF.L.U32 R97, R55, 0x10, RZ ;  /* 0x0000001037617819 */ /* 0x000fe200000006ff */
[----:B------:R-:W-:Y:S01]  /*7a10*/  FMUL.FTZ R92, R101, UR7 ;  /* 0x00000007655c7c20 */ /* 0x000fe20008410000 */
[----:B------:R-:W-:Y:S01]  /*7a20*/  PRMT R87, R89, 0x7632, R87 ;  /* 0x0000763259577816 */ /* 0x000fe20000000057 */
        /* <DEDUP_REMOVED lines=13> */
[----:B------:R-:W-:Y:S01]  /*7b00*/  FFMA.FTZ R95, R221, UR8, R96 ;  /* 0x00000008dd5f7c23 */ /* 0x000fe20008010060 */
[----:B------:R-:W-:Y:S01]  /*7b10*/  FMUL.FTZ R91, R92, R91 ;  /* 0x0000005b5c5b7220 */ /* 0x000fe20000410000 */
[----:B------:R-:W-:Y:S01]  /*7b20*/  FMUL.FTZ R92, R208, R93 ;  /* 0x0000005dd05c7220 */ /* 0x000fe20000410000 */
[----:B------:R-:W-:Y:S01]  /*7b30*/  FMUL.FTZ R208, R99, R208 ;  /* 0x000000d063d07220 */ /* 0x000fe20000410000 */
[----:B------:R-:W-:Y:S01]  /*7b40*/  SHF.L.U32 R89, R89, 0x10, RZ ;  /* 0x0000001059597819 */ /* 0x000fe200000006ff */
[----:B------:R-:W-:Y:S01]  /*7b50*/  FMUL.FTZ R99, R97, R98 ;  /* 0x0000006261637220 */ /* 0x000fe20000410000 */
        /* <DEDUP_REMOVED lines=25> */
.L_x_235:
[----:B------:R-:W0:Y:S01]  /*7cf0*/  @P0 LDC.64 R88, c[0x0][0x478] ;  /* 0x00011e00ff580b82 */ /* 0x000e220000000a00 */
[----:B------:R-:W-:-:S04]  /*7d00*/  IMAD.WIDE.U32 R244, R217, 0x10, R244 ;  /* 0x00000010d9f47825 */ /* 0x000fc800078e00f4 */
[----:B0-----:R-:W-:-:S05]  /*7d10*/  @P0 IMAD.WIDE.U32 R88, R217, 0x10, R88 ;  /* 0x00000010d9580825 */ /* 0x001fca00078e0058 */
[----:B------:R0:W-:Y:S04]  /*7d20*/  @P0 STG.E.128 desc[UR18][R88.64], R80 ;  /* 0x0000005058000986 */ /* 0x0001e8000c101d12 */
[----:B------:R0:W-:Y:S02]  /*7d30*/  STG.E.128 desc[UR18][R244.64], R84 ;  /* 0x00000054f4007986 */ /* 0x0001e4000c101d12 */
.L_x_227:
[----:B------:R-:W-:Y:S01]  /*7d40*/  UIADD3 UR6, UPT, UPT, UR6, UR26, URZ ;  /* 0x0000001a06067290 */ /* 0x000fe2000fffe0ff */
[----:B------:R-:W-:Y:S01]  /*7d50*/  FADD.FTZ R134, R115, R134 ;  /* 0x0000008673867221 */ /* 0x000fe20000010000 */
[----:B------:R-:W-:Y:S01]  /*7d60*/  FADD.FTZ R135, R210, R135 ;  /* 0x00000087d2877221 */ /* 0x000fe20000010000 */
[----:B------:R-:W-:Y:S01]  /*7d70*/  FADD.FTZ R136, R113, R136 ;  /* 0x0000008871887221 */ /* 0x000fe20000010000 */
[----:B------:R-:W-:Y:S01]  /*7d80*/  UISETP.GE.AND UP1, UPT, UR6, UR27, UPT ;  /* 0x0000001b0600728c */ /* 0x000fe2000bf26270 */
[----:B------:R-:W-:Y:S01]  /*7d90*/  FADD.FTZ R137, R112, R137 ;  /* 0x0000008970897221 */ /* 0x000fe20000010000 */
        /* <DEDUP_REMOVED lines=28> */
[----:B------:R-:W-:Y:S01]  /*7f60*/  UPLOP3.LUT UP2, UPT, UPT, UPT, UP2, 0x40, 0x4 ;  /* 0x000000000004789c */ /* 0x000fe20003f4e820 */
[----:B------:R-:W-:Y:S10]  /*7f70*/  BRA.U !UP1, `(.L_x_236) ;  /* 0xffffff8d09007547 */ /* 0x000ff4000b83ffff */
        /* <DEDUP_REMOVED lines=38> */
[----:B01----:R-:W-:Y:S02]  /*81e0*/  MOV R89, R159 ;  /* 0x0000009f00597202 */ /* 0x003fe40000000f00 */
        /* <DEDUP_REMOVED lines=56> */
[----:B------:R-:W-:-:S07]  /*8570*/  MOV R19, R116 ;  /* 0x0000007400137202 */ /* 0x000fce0000000f00 */
.L_x_215:
[----:B------:R-:W1:Y:S08]  /*8580*/  S2UR UR4, SR_CTAID.X ;  /* 0x00000000000479c3 */ /* 0x000e700000002500 */
[----:B------:R-:W1:Y:S08]  /*8590*/  LDC R0, c[0x0][0x388] ;  /* 0x0000e200ff007b82 */ /* 0x000e700000000800 */
[----:B------:R-:W2:Y:S08]  /*85a0*/  LDC.64 R2, c[0x0][0x440] ;  /* 0x00011000ff027b82 */ /* 0x000eb00000000a00 */
[----:B------:R-:W3:Y:S08]  /*85b0*/  LDC.64 R12, c[0x0][0x448] ;  /* 0x00011200ff0c7b82 */ /* 0x000ef00000000a00 */
[----:B------:R-:W4:Y:S01]  /*85c0*/  LDC.64 R14, c[0x0][0x460] ;  /* 0x00011800ff0e7b82 */ /* 0x000f220000000a00 */
[----:B-1----:R-:W-:-:S05]  /*85d0*/  IMAD R0, R0, UR4, RZ ;  /* 0x0000000400007c24 */ /* 0x002fca000f8e02ff */
[----:B------:R-:W-:-:S05]  /*85e0*/  LEA.HI R117, R0, R117, RZ, 0x1d ;  /* 0x0000007500757211 */ /* 0x000fca00078fe8ff */
[----:B--2---:R-:W-:-:S04]  /*85f0*/  IMAD.WIDE.U32 R2, R117, 0x20, R2 ;  /* 0x0000002075027825 */ /* 0x004fc800078e0002 */
[C---:B---3--:R-:W-:Y:S01]  /*8600*/  IMAD.WIDE.U32 R12, R117.reuse, 0x20, R12 ;  /* 0x00000020750c7825 */ /* 0x048fe200078e000c */
[----:B0-----:R-:W-:Y:S04]  /*8610*/  STG.E.128 desc[UR18][R2.64], R56 ;  /* 0x0000003802007986 */ /* 0x001fe8000c101d12 */
[----:B------:R-:W-:Y:S01]  /*8620*/  STG.E.128 desc[UR18][R2.64+0x10], R60 ;  /* 0x0000103c02007986 */ /* 0x000fe2000c101d12 */
[----:B----4-:R-:W-:-:S03]  /*8630*/  IMAD.WIDE.U32 R14, R117, 0x20, R14 ;  /* 0x00000020750e7825 */ /* 0x010fc600078e000e */
        /* <DEDUP_REMOVED lines=23> */
.L_x_237:
        /* <DEDUP_REMOVED lines=13> */
.L_x_15583:


//--------------------- .text._ZN10layer_norm13ln_bwd_kernelINS_13Kernel_traitsI13__nv_bfloat16S2_S2_S2_fjLj4096ELj1ELj1ELj4ELj16ENS_18Kernel_traits_baseILj4096ES2_S2_S2_S2_fjLj128EEEEELb0ELb1ELb1ELb0EEEvNS_9BwdParamsE --------------------------
	.section	.text._ZN10layer_norm13ln_bwd_kernelINS_13Kernel_traitsI13__nv_bfloat16S2_S2_S2_fjLj4096ELj1ELj1ELj4ELj16ENS_18Kernel_traits_baseILj4096ES2_S2_S2_S2_fjLj128EEEEELb0ELb1ELb1ELb0EEEvNS_9BwdParamsE,"ax",@progbits
	.align	128
        .global         _ZN10layer_norm13ln_bwd_kernelINS_13Kernel_traitsI13__nv_bfloat16S2_S2_S2_fjLj4096ELj1ELj1ELj4ELj16ENS_18Kernel_traits_baseILj4096ES2_S2_S2_S2_fjLj128EEEEELb0ELb1ELb1ELb0EEEvNS_9BwdParamsE
        .type           _ZN10layer_norm13ln_bwd_kernelINS_13Kernel_traitsI13__nv_bfloat16S2_S2_S2_fjLj4096ELj1ELj1ELj4ELj16ENS_18Kernel_traits_baseILj4096ES2_S2_S2_S2_fjLj128EEEEELb0ELb1ELb1ELb0EEEvNS_9BwdParamsE,@function
        .size           _ZN10layer_norm13ln_bwd_kernelINS_13Kernel_traitsI13__nv_bfloat16S2_S2_S2_fjLj4096ELj1ELj1ELj4ELj16ENS_18Kernel_traits_baseILj4096ES2_S2_S2_S2_fjLj128EEEEELb0ELb1ELb1ELb0EEEvNS_9BwdParamsE,(.L_x_15584 - _ZN10layer_norm13ln_bwd_kernelINS_13Kernel_traitsI13__nv_bfloat16S2_S2_S2_fjLj4096ELj1ELj1ELj4ELj16ENS_18Kernel_traits_baseILj4096ES2_S2_S2_S2_fjLj128EEEEELb0ELb1ELb1ELb0EEEvNS_9BwdParamsE)
        .other          _ZN10layer_norm13ln_bwd_kernelINS_13Kernel_traitsI13__nv_bfloat16S2_S2_S2_fjLj4096ELj1ELj1ELj4ELj16ENS_18Kernel_traits_baseILj4096ES2_S2_S2_S2_fjLj128EEEEELb0ELb1ELb1ELb0EEEvNS_9BwdParamsE,@"STO_CUDA_ENTRY STV_DEFAULT"
_ZN10layer_norm13ln_bwd_kernelINS_13Kernel_traitsI13__nv_bfloat16S2_S2_S2_fjLj4096ELj1ELj1ELj4ELj16ENS_18Kernel_traits_baseILj4096ES2_S2_S2_S2_fjLj128EEEEELb0ELb1ELb1ELb0EEEvNS_9BwdParamsE:
.text._ZN10layer_norm13ln_bwd_kernelINS_13Kernel_traitsI13__nv_bfloat16S2_S2_S2_fjLj4096ELj1ELj1ELj4ELj16ENS_18Kernel_traits_baseILj4096ES2_S2_S2_S2_fjLj128EEEEELb0ELb1ELb1ELb0EEEvNS_9BwdParamsE:
[----:B------:R-:W0:Y:S01]  /*0000*/  LDC R1, c[0x0][0x37c] ;  /* 0x0000df00ff017b82 */ /* 0x000e220000000800 */
[----:B------:R-:W1:Y:S01]  /*0010*/  S2R R10, SR_TID.X ;  /* 0x00000000000a7919 */ /* 0x000e620000002100 */
[----:B------:R-:W2:Y:S01]  /*0020*/  LDCU UR10, c[0x0][0x388] ;  /* 0x00007100ff0a77ac */ /* 0x000ea20008000800 */
[----:B0-----:R-:W-:Y:S01]  /*0030*/  IADD3 R1, PT, PT, R1, -0x10, RZ ;  /* 0xfffffff001017810 */ /* 0x001fe20007ffe0ff */
[----:B------:R-:W0:Y:S01]  /*0040*/  LDCU.64 UR16, c[0x0][0x358] ;  /* 0x00006b00ff1077ac */ /* 0x000e220008000a00 */
[----:B--2---:R-:W-:-:S04]  /*0050*/  USHF.R.S32.HI UR4, URZ, 0x1f, UR10 ;  /* 0x0000001fff047899 */ /* 0x004fc8000801140a */
[----:B------:R-:W-:-:S06]  /*0060*/  ULEA.HI UR4, UR4, UR10, URZ, 0x3 ;  /* 0x0000000a04047291 */ /* 0x000fcc000f8f18ff */
[----:B------:R-:W-:Y:S02]  /*0070*/  MOV R0, UR4 ;  /* 0x0000000400007c02 */ /* 0x000fe40008000f00 */
[----:B-1----:R-:W-:Y:S02]  /*0080*/  LOP3.LUT R11, R10, 0x7f, RZ, 0x3c, !PT ;  /* 0x0000007f0a0b7812 */ /* 0x002fe400078e3cff */
[----:B------:R-:W-:Y:S01]  /*0090*/  MOV R25, R10 ;  /* 0x0000000a00197202 */ /* 0x000fe20000000f00 */
[----:B------:R-:W1:Y:S01]  /*00a0*/  S2UR UR26, SR_CTAID.X ;  /* 0x00000000001a79c3 */ /* 0x000e620000002500 */
[----:B------:R-:W-:Y:S01]  /*00b0*/  LEA.HI.SX32 R11, R0, R11, 0x1d ;  /* 0x0000000b000b7211 */ /* 0x000fe200078feaff */
[----:B------:R-:W1:Y:S03]  /*00c0*/  LDCU UR4, c[0x0][0x384] ;  /* 0x00007080ff0477ac */ /* 0x000e660008000800 */
[----:B------:R-:W-:-:S02]  /*00d0*/  ISETP.GE.U32.AND P1, PT, R11, 0x80, PT ;  /* 0x000000800b00780c */ /* 0x000fc40003f26070 */
[C---:B------:R-:W-:Y:S02]  /*00e0*/  ISETP.GE.U32.AND P3, PT, R11.reuse, 0x100, PT ;  /* 0x000001000b00780c */ /* 0x040fe40003f66070 */
[C---:B------:R-:W-:Y:S02]  /*00f0*/  ISETP.GE.U32.AND P4, PT, R11.reuse, 0x180, PT ;  /* 0x000001800b00780c */ /* 0x040fe40003f86070 */
[----:B------:R-:W-:-:S07]  /*0100*/  ISETP.GE.U32.AND P5, PT, R11, 0x200, PT ;  /* 0x000002000b00780c */ /* 0x000fce0003fa6070 */
[----:B------:R-:W2:Y:S08]  /*0110*/  @P1 LDC.64 R2, c[0x0][0x3d0] ;  /* 0x0000f400ff021b82 */ /* 0x000eb00000000a00 */
[----:B------:R-:W3:Y:S08]  /*0120*/  @P1 LDC.64 R4, c[0x0][0x3e8] ;  /* 0x0000fa00ff041b82 */ /* 0x000ef00000000a00 */
[----:B------:R-:W4:Y:S08]  /*0130*/  @P3 LDC.64 R6, c[0x0][0x3d0] ;  /* 0x0000f400ff063b82 */ /* 0x000f300000000a00 */
[----:B------:R-:W1:Y:S01]  /*0140*/  @P3 LDC.64 R8, c[0x0][0x3e8] ;  /* 0x0000fa00ff083b82 */ /* 0x000e620000000a00 */
[----:B--2---:R-:W-:-:S05]  /*0150*/  @P1 IMAD.WIDE.U32 R2, R25, 0x10, R2 ;  /* 0x0000001019021825 */ /* 0x004fca00078e0002 */
[----:B0-----:R0:W5:Y:S02]  /*0160*/  @P1 LDG.E.128 R228, desc[UR16][R2.64] ;  /* 0x0000001002e41981 */ /* 0x001164000c1e1d00 */
        /* <DEDUP_REMOVED lines=8> */
[C---:B-1----:R-:W-:Y:S01]  /*01f0*/  @P3 IMAD.WIDE.U32 R14, R25.reuse, 0x10, R8 ;  /* 0x00000010190e3825 */ /* 0x042fe200078e0008 */
[----:B------:R-:W-:-:S04]  /*0200*/  @P3 IADD3 R25, PT, PT, R25, 0x80, RZ ;  /* 0x0000008019193810 */ /* 0x000fc80007ffe0ff */
[----:B------:R0:W5:Y:S02]  /*0210*/  @P3 LDG.E.128 R36, desc[UR16][R14.64] ;  /* 0x000000100e243981 */ /* 0x000164000c1e1d00 */
[----:B------:R-:W1:Y:S01]  /*0220*/  @P5 LDC.64 R22, c[0x0][0x3e8] ;  /* 0x0000fa00ff165b82 */ /* 0x000e620000000a00 */
[----:B--2---:R-:W-:-:S05]  /*0230*/  @P4 IMAD.WIDE.U32 R16, R25, 0x10, R16 ;  /* 0x0000001019104825 */ /* 0x004fca00078e0010 */
[----:B------:R0:W5:Y:S01]  /*0240*/  @P4 LDG.E.128 R40, desc[UR16][R16.64] ;  /* 0x0000001010284981 */ /* 0x000162000c1e1d00 */
[C---:B---3--:R-:W-:Y:S01]  /*0250*/  @P4 IMAD.WIDE.U32 R18, R25.reuse, 0x10, R18 ;  /* 0x0000001019124825 */ /* 0x048fe200078e0012 */
[----:B------:R-:W-:-:S04]  /*0260*/  @P4 IADD3 R25, PT, PT, R25, 0x80, RZ ;  /* 0x0000008019194810 */ /* 0x000fc80007ffe0ff */
[----:B------:R0:W5:Y:S01]  /*0270*/  @P4 LDG.E.128 R44, desc[UR16][R18.64] ;  /* 0x00000010122c4981 */ /* 0x000162000c1e1d00 */
[----:B----4-:R-:W-:-:S05]  /*0280*/  @P5 IMAD.WIDE.U32 R6, R25, 0x10, R20 ;  /* 0x0000001019065825 */ /* 0x010fca00078e0014 */
[----:B------:R0:W5:Y:S01]  /*0290*/  @P5 LDG.E.128 R48, desc[UR16][R6.64] ;  /* 0x0000001006305981 */ /* 0x000162000c1e1d00 */
[----:B-1----:R-:W-:-:S05]  /*02a0*/  @P5 IMAD.WIDE.U32 R8, R25, 0x10, R22 ;  /* 0x0000001019085825 */ /* 0x002fca00078e0016 */
        /* <DEDUP_REMOVED lines=50> */
[----:B0-----:R-:W-:Y:S06]  /*05d0*/  BRA.U UP0, `(.L_x_238) ;  /* 0x0000009900cc7547 */ /* 0x001fec000b800000 */
[----:B-----5:R-:W-:Y:S02]  /*05e0*/  PRMT R3, R231, 0x7632, R3 ;  /* 0x00007632e7037816 */ /* 0x020fe40000000003 */
[----:B------:R-:W-:Y:S02]  /*05f0*/  CS2R R56, SRZ ;  /* 0x0000000000387805 */ /* 0x000fe4000001ff00 */
[----:B------:R-:W-:Y:S02]  /*0600*/  PRMT R2, R230, 0x7632, R2 ;  /* 0x00007632e6027816 */ /* 0x000fe40000000002 */
[----:B------:R-:W-:Y:S02]  /*0610*/  CS2R R58, SRZ ;  /* 0x00000000003a7805 */ /* 0x000fe4000001ff00 */
[----:B------:R-:W-:Y:S01]  /*0620*/  PRMT R0, R229, 0x7632, R0 ;  /* 0x00007632e5007816 */ /* 0x000fe20000000000 */
[----:B------:R0:W-:Y:S01]  /*0630*/  STL.S16 [R1+0x8], R3 ;  /* 0x0000080301007387 */ /* 0x0001e20000100600 */
[----:B------:R-:W-:-:S02]  /*0640*/  PRMT R251, R31, 0x7632, R251 ;  /* 0x000076321ffb7816 */ /* 0x000fc400000000fb */
[----:B------:R-:W-:Y:S02]  /*0650*/  CS2R R60, SRZ ;  /* 0x00000000003c7805 */ /* 0x000fe4000001ff00 */
[----:B------:R-:W-:Y:S01]  /*0660*/  PRMT R250, R30, 0x7632, R250 ;  /* 0x000076321efa7816 */ /* 0x000fe200000000fa */
[----:B------:R0:W-:Y:S01]  /*0670*/  STL.S16 [R1+0x4], R2 ;  /* 0x0000040201007387 */ /* 0x0001e20000100600 */
[----:B------:R-:W-:Y:S02]  /*0680*/  PRMT R249, R29, 0x7632, R249 ;  /* 0x000076321df97816 */ /* 0x000fe400000000f9 */
[----:B------:R-:W-:Y:S02]  /*0690*/  CS2R R62, SRZ ;  /* 0x00000000003e7805 */ /* 0x000fe4000001ff00 */
[----:B------:R-:W-:Y:S01]  /*06a0*/  PRMT R248, R28, 0x7632, R248 ;  /* 0x000076321cf87816 */ /* 0x000fe200000000f8 */
[----:B------:R0:W-:Y:S01]  /*06b0*/  STL.S16 [R1], R0 ;  /* 0x0000000001007387 */ /* 0x0001e20000100600 */
        /* <DEDUP_REMOVED lines=57> */
[----:B------:R-:W-:Y:S01]  /*0a50*/  UPLOP3.LUT UP1, UPT, UPT, UPT, UPT, 0x40, 0x4 ;  /* 0x000000000004789c */ /* 0x000fe20003f2e870 */
[----:B------:R-:W1:Y:S01]  /*0a60*/  LDCU UR29, c[0x0][0x40c] ;  /* 0x00008180ff1d77ac */ /* 0x000e620008000800 */
[----:B------:R-:W2:Y:S01]  /*0a70*/  LDCU UR10, c[0x0][0x388] ;  /* 0x00007100ff0a77ac */ /* 0x000ea20008000800 */
[----:B------:R-:W3:Y:S01]  /*0a80*/  LDCU.U8 UR27, c[0x0][0x410] ;  /* 0x00008200ff1b77ac */ /* 0x000ee20008000000 */
[----:B------:R-:W4:Y:S01]  /*0a90*/  LDCU.64 UR18, c[0x0][0x3c8] ;  /* 0x00007900ff1277ac */ /* 0x000f220008000a00 */
[----:B------:R-:W0:Y:S01]  /*0aa0*/  LDCU.64 UR20, c[0x0][0x3c0] ;  /* 0x00007800ff1477ac */ /* 0x000e220008000a00 */
[----:B------:R-:W0:Y:S01]  /*0ab0*/  LDCU UR28, c[0x0][0x400] ;  /* 0x00008000ff1c77ac */ /* 0x000e220008000800 */
[----:B------:R-:W0:Y:S01]  /*0ac0*/  LDCU.64 UR22, c[0x0][0x438] ;  /* 0x00008700ff1677ac */ /* 0x000e220008000a00 */
[----:B------:R-:W0:Y:S01]  /*0ad0*/  LDCU.64 UR4, c[0x0][0x478] ;  /* 0x00008f00ff0477ac */ /* 0x000e220008000a00 */
[----:B------:R-:W0:Y:S01]  /*0ae0*/  LDCU.128 UR12, c[0x0][0x3f0] ;  /* 0x00007e00ff0c77ac */ /* 0x000e220008000c00 */
[----:B------:R-:W0:Y:S02]  /*0af0*/  LDCU.64 UR24, c[0x0][0x380] ;  /* 0x00007000ff1877ac */ /* 0x000e240008000a00 */
.L_x_390:
[----:B0-----:R-:W-:Y:S02]  /*0b00*/  UIMAD.WIDE UR8, UR26, 0x4, UR14 ;  /* 0x000000041a0878a5 */ /* 0x001fe4000f8e020e */
[----:B----4-:R-:W-:-:S04]  /*0b10*/  UIMAD.WIDE UR6, UR26, 0x4, UR18 ;  /* 0x000000041a0678a5 */ /* 0x010fc8000f8e0212 */
[----:B-123--:R-:W-:Y:S02]  /*0b20*/  MOV R176, UR8 ;  /* 0x0000000800b07c02 */ /* 0x00efe40008000f00 */
[----:B------:R-:W-:Y:S01]  /*0b30*/  MOV R177, UR9 ;  /* 0x0000000900b17c02 */ /* 0x000fe20008000f00 */
[----:B------:R-:W-:-:S04]  /*0b40*/  UIMAD.WIDE UR8, UR26, 0x4, UR12 ;  /* 0x000000041a0878a5 */ /* 0x000fc8000f8e020c */
[----:B------:R0:W4:Y:S02]  /*0b50*/  LDG.E R179, desc[UR16][R176.64] ;  /* 0x00000010b0b37981 */ /* 0x000124000c1e1900 */
[----:B0-----:R-:W-:Y:S01]  /*0b60*/  IMAD.U32 R176, RZ, RZ, UR6 ;  /* 0x00000006ffb07e24 */ /* 0x001fe2000f8e00ff */
[----:B------:R-:W-:-:S05]  /*0b70*/  MOV R177, UR7 ;  /* 0x0000000700b17c02 */ /* 0x000fca0008000f00 */
[----:B-----5:R0:W5:Y:S02]  /*0b80*/  LDG.E R178, desc[UR16][R176.64] ;  /* 0x00000010b0b27981 */ /* 0x020164000c1e1900 */
[----:B0-----:R-:W-:Y:S02]  /*0b90*/  MOV R176, UR8 ;  /* 0x0000000800b07c02 */ /* 0x001fe40008000f00 */
[----:B------:R-:W-:-:S05]  /*0ba0*/  MOV R177, UR9 ;  /* 0x0000000900b17c02 */ /* 0x000fca0008000f00 */
[----:B------:R-:W2:Y:S01]  /*0bb0*/  LDG.E R180, desc[UR16][R176.64] ;  /* 0x00000010b0b47981 */ /* 0x000ea2000c1e1900 */
[----:B------:R-:W-:Y:S01]  /*0bc0*/  BSSY.RECONVERGENT B0, `(.L_x_239) ;  /* 0x00001e8000007945 */ /* 0x000fe20003800200 */
[----:B------:R-:W-:Y:S02]  /*0bd0*/  CS2R R234, SRZ ;  /* 0x0000000000ea7805 */ /* 0x000fe4000001ff00 */
[----:B----4-:R-:W-:-:S13]  /*0be0*/  R2UR UR31, R179 ;  /* 0x00000000b31f72ca */ /* 0x010fda00000e0000 */
[----:B------:R-:W-:Y:S01]  /*0bf0*/  UISETP.GE.AND UP2, UPT, UR31, 0x1, UPT ;  /* 0x000000011f00788c */ /* 0x000fe2000bf46270 */
[----:B-----5:R-:W-:Y:S02]  /*0c00*/  R2UR UR30, R178 ;  /* 0x00000000b21e72ca */ /* 0x020fe400000e0000 */
[----:B--2---:R-:W-:-:S06]  /*0c10*/  R2UR UR11, R180 ;  /* 0x00000000b40b72ca */ /* 0x004fcc00000e0000 */
[----:B------:R-:W-:Y:S09]  /*0c20*/  BRA.U !UP2, `(.L_x_240) ;  /* 0x0000001d0a107547 */ /* 0x000ff2000b800000 */
[----:B------:R-:W-:-:S06]  /*0c30*/  UIMAD.WIDE UR6, UR26, 0x4, UR20 ;  /* 0x000000041a0678a5 */ /* 0x000fcc000f8e0214 */
[----:B------:R-:W-:Y:S02]  /*0c40*/  MOV R176, UR6 ;  /* 0x0000000600b07c02 */ /* 0x000fe40008000f00 */
[----:B------:R-:W-:-:S05]  /*0c50*/  MOV R177, UR7 ;  /* 0x0000000700b17c02 */ /* 0x000fca0008000f00 */
[----:B------:R-:W2:Y:S01]  /*0c60*/  LDG.E R176, desc[UR16][R176.64] ;  /* 0x00000010b0b07981 */ /* 0x000ea2000c1e1900 */
[----:B------:R-:W-:Y:S01]  /*0c70*/  UIADD3 UR7, UPT, UPT, UR31, -0x1, URZ ;  /* 0xffffffff1f077890 */ /* 0x000fe2000fffe0ff */
[C---:B------:R-:W-:Y:S01]  /*0c80*/  ISETP.GE.U32.AND P3, PT, R11.reuse, 0x80, PT ;  /* 0x000000800b00780c */ /* 0x040fe20003f66070 */
[----:B------:R-:W-:Y:S01]  /*0c90*/  UIMAD UR6, UR26, UR10, URZ ;  /* 0x0000000a1a0672a4 */ /* 0x000fe2000f8e02ff */
[----:B------:R-:W0:Y:S01]  /*0ca0*/  S2R R178, SR_TID.X ;  /* 0x0000000000b27919 */ /* 0x000e220000002100 */
[----:B------:R-:W-:Y:S01]  /*0cb0*/  UIMAD UR8, UR7, UR10, URZ ;  /* 0x0000000a070872a4 */ /* 0x000fe2000f8e02ff */
[----:B---3--:R-:W-:Y:S01]  /*0cc0*/  ISETP.NE.AND P0, PT, RZ, UR27, PT ;  /* 0x0000001bff007c0c */ /* 0x008fe2000bf05270 */
[----:B------:R-:W-:Y:S01]  /*0cd0*/  USHF.R.S32.HI UR7, URZ, 0x1f, UR6 ;  /* 0x0000001fff077899 */ /* 0x000fe20008011406 */
[----:B------:R-:W-:Y:S01]  /*0ce0*/  BSSY.RECONVERGENT B1, `(.L_x_241) ;  /* 0x0000077000017945 */ /* 0x000fe20003800200 */
[----:B------:R-:W-:Y:S01]  /*0cf0*/  USHF.R.S32.HI UR9, URZ, 0x1f, UR8 ;  /* 0x0000001fff097899 */ /* 0x000fe20008011408 */
[C---:B------:R-:W-:Y:S01]  /*0d00*/  ISETP.GE.U32.AND P4, PT, R11.reuse, 0x100, PT ;  /* 0x000001000b00780c */ /* 0x040fe20003f86070 */
[----:B------:R-:W-:Y:S01]  /*0d10*/  ULEA.HI UR7, UR7, UR6, URZ, 0x3 ;  /* 0x0000000607077291 */ /* 0x000fe2000f8f18ff */
[C---:B------:R-:W-:Y:S01]  /*0d20*/  ISETP.GE.U32.AND P2, PT, R11.reuse, 0x180, PT ;  /* 0x000001800b00780c */ /* 0x040fe20003f46070 */
[----:B------:R-:W-:Y:S01]  /*0d30*/  ULEA.HI UR9, UR9, UR8, URZ, 0x3 ;  /* 0x0000000809097291 */ /* 0x000fe2000f8f18ff */
[----:B------:R-:W-:-:S02]  /*0d40*/  ISETP.GE.U32.AND P1, PT, R11, 0x200, PT ;  /* 0x000002000b00780c */ /* 0x000fc40003f26070 */
[----:B------:R-:W-:Y:S02]  /*0d50*/  CS2R R234, SRZ ;  /* 0x0000000000ea7805 */ /* 0x000fe4000001ff00 */
[----:B------:R-:W-:Y:S02]  /*0d60*/  MOV R233, UR7 ;  /* 0x0000000700e97c02 */ /* 0x000fe40008000f00 */
[----:B------:R-:W-:Y:S02]  /*0d70*/  MOV R232, UR9 ;  /* 0x0000000900e87c02 */ /* 0x000fe40008000f00 */
[-C--:B0-----:R-:W-:Y:S02]  /*0d80*/  LEA.HI.SX32 R233, R233, R178.reuse, 0x1d ;  /* 0x000000b2e9e97211 */ /* 0x081fe400078feaff */
[----:B------:R-:W-:-:S03]  /*0d90*/  LEA.HI.SX32 R232, R232, R178, 0x1d ;  /* 0x000000b2e8e87211 */ /* 0x000fc600078feaff */
[----:B------:R-:W-:Y:S01]  /*0da0*/  IMAD.MOV.U32 R227, RZ, RZ, R233 ;  /* 0x000000ffffe37224 */ /* 0x000fe200078e00e9 */
[----:B--2---:R-:W-:Y:S01]  /*0db0*/  FSEL R226, R176, RZ, !P0 ;  /* 0x000000ffb0e27208 */ /* 0x004fe20004000000 */
[----:B------:R-:W-:Y:S06]  /*0dc0*/  @!P3 BRA `(.L_x_242) ;  /* 0x0000000400a0b947 */ /* 0x000fec0003800000 */
[----:B------:R-:W0:Y:S01]  /*0dd0*/  LDC.64 R176, c[0x0][0x3a8] ;  /* 0x0000ea00ffb07b82 */ /* 0x000e220000000a00 */
[----:B------:R-:W2:Y:S04]  /*0de0*/  LDL R210, [R1] ;  /* 0x0000000001d27983 */ /* 0x000ea80000100800 */
[----:B------:R-:W3:Y:S03]  /*0df0*/  LDL R216, [R1+0x4] ;  /* 0x0000040001d87983 */ /* 0x000ee60000100800 */
[----:B------:R-:W4:Y:S01]  /*0e00*/  LDC.64 R180, c[0x0][0x428] ;  /* 0x00010a00ffb47b82 */ /* 0x000f220000000a00 */
[----:B------:R-:W3:Y:S01]  /*0e10*/  LDL R217, [R1+0x8] ;  /* 0x0000080001d97983 */ /* 0x000ee20000100800 */
[----:B0-----:R-:W-:-:S06]  /*0e20*/  IMAD.WIDE.U32 R176, R227, 0x10, R176 ;  /* 0x00000010e3b07825 */ /* 0x001fcc00078e00b0 */
[----:B------:R-:W3:Y:S01]  /*0e30*/  LDG.E.128 R176, desc[UR16][R176.64] ;  /* 0x00000010b0b07981 */ /* 0x000ee2000c1e1d00 */
[----:B----4-:R-:W-:-:S06]  /*0e40*/  IMAD.WIDE.U32 R180, R232, 0x10, R180 ;  /* 0x00000010e8b47825 */ /* 0x010fcc00078e00b4 */
[----:B------:R-:W4:Y:S01]  /*0e50*/  LDG.E.128 R180, desc[UR16][R180.64] ;  /* 0x00000010b4b47981 */ /* 0x000f22000c1e1d00 */
[----:B------:R-:W-:-:S04]  /*0e60*/  ISETP.NE.U32.AND P0, PT, RZ, UR22, PT ;  /* 0x00000016ff007c0c */ /* 0x000fc8000bf05070 */
[----:B------:R-:W-:-:S13]  /*0e70*/  ISETP.NE.AND.EX P0, PT, RZ, UR23, PT, P0 ;  /* 0x00000017ff007c0c */ /* 0x000fda000bf05300 */
[----:B------:R-:W0:Y:S01]  /*0e80*/  @P0 LDC.64 R6, c[0x0][0x438] ;  /* 0x00010e00ff060b82 */ /* 0x000e220000000a00 */
[----:B------:R-:W-:Y:S02]  /*0e90*/  SHF.L.U32 R10, R228, 0x10, RZ ;  /* 0x00000010e40a7819 */ /* 0x000fe400000006ff */
[----:B------:R-:W-:Y:S01]  /*0ea0*/  SHF.L.U32 R8, R229, 0x10, RZ ;  /* 0x00000010e5087819 */ /* 0x000fe200000006ff */
[----:B0-----:R-:W-:-:S05]  /*0eb0*/  @P0 IMAD.WIDE.U32 R6, R227, 0x10, R6 ;  /* 0x00000010e3060825 */ /* 0x001fca00078e0006 */
[----:B------:R0:W5:Y:S01]  /*0ec0*/  @P0 LDG.E.128 R144, desc[UR16][R6.64] ;  /* 0x0000001006900981 */ /* 0x000162000c1e1d00 */
[----:B------:R-:W-:Y:S02]  /*0ed0*/  SHF.L.U32 R20, R231, 0x10, RZ ;  /* 0x00000010e7147819 */ /* 0x000fe400000006ff */
[----:B------:R-:W-:Y:S02]  /*0ee0*/  SHF.L.U32 R186, R252, 0x10, RZ ;  /* 0x00000010fcba7819 */ /* 0x000fe400000006ff */
[----:B------:R-:W-:Y:S02]  /*0ef0*/  IADD3 R232, PT, PT, R232, 0x80, RZ ;  /* 0x00000080e8e87810 */ /* 0x000fe40007ffe0ff */
[----:B------:R-:W-:Y:S02]  /*0f00*/  IADD3 R227, PT, PT, R227, 0x80, RZ ;  /* 0x00000080e3e37810 */ /* 0x000fe40007ffe0ff */
[----:B0-----:R-:W-:Y:S02]  /*0f10*/  SHF.L.U32 R6, R230, 0x10, RZ ;  /* 0x00000010e6067819 */ /* 0x001fe400000006ff */
[----:B--2---:R-:W-:Y:S01]  /*0f20*/  SHF.L.U32 R211, R210, 0x10, RZ ;  /* 0x00000010d2d37819 */ /* 0x004fe200000006ff */
[----:B---3--:R-:W-:Y:S01]  /*0f30*/  IMAD.U32 R217, R217, 0x10000, RZ ;  /* 0x00010000d9d97824 */ /* 0x008fe200078e00ff */
[----:B------:R-:W-:Y:S01]  /*0f40*/  SHF.L.U32 R9, R176, 0x10, RZ ;  /* 0x00000010b0097819 */ /* 0x000fe200000006ff */
[----:B------:R-:W-:Y:S01]  /*0f50*/  IMAD.U32 R187, R179, 0x10000, RZ ;  /* 0x00010000b3bb7824 */ /* 0x000fe200078e00ff */
[----:B------:R-:W-:-:S02]  /*0f60*/  SHF.L.U32 R21, R177, 0x10, RZ ;  /* 0x00000010b1157819 */ /* 0x000fc400000006ff */
[----:B------:R-:W-:Y:S01]  /*0f70*/  PRMT R177, R177, 0x7632, R177 ;  /* 0x00007632b1b17816 */ /* 0x000fe200000000b1 */
[C---:B------:R-:W-:Y:S01]  /*0f80*/  FADD.FTZ R0, -R226.reuse, R9 ;  /* 0x00000009e2007221 */ /* 0x040fe20000010100 */
[C---:B------:R-:W-:Y:S01]  /*0f90*/  FADD.FTZ R187, -R226.reuse, R187 ;  /* 0x000000bbe2bb7221 */ /* 0x040fe20000010100 */
[----:B------:R-:W-:Y:S01]  /*0fa0*/  FADD.FTZ R21, -R226, R21 ;  /* 0x00000015e2157221 */ /* 0x000fe20000010100 */
[----:B----4-:R-:W-:Y:S01]  /*0fb0*/  SHF.L.U32 R9, R180, 0x10, RZ ;  /* 0x00000010b4097819 */ /* 0x010fe200000006ff */
[----:B------:R-:W-:Y:S01]  /*0fc0*/  FMUL.FTZ R0, R0, UR30 ;  /* 0x0000001e00007c20 */ /* 0x000fe20008410000 */
[----:B------:R-:W-:Y:S01]  /*0fd0*/  SHF.L.U32 R7, R181, 0x10, RZ ;  /* 0x00000010b5077819 */ /* 0x000fe200000006ff */
[----:B------:R-:W-:Y:S01]  /*0fe0*/  IMAD.U32 R177, R177, 0x10000, RZ ;  /* 0x00010000b1b17824 */ /* 0x000fe200078e00ff */
[----:B------:R-:W-:Y:S01]  /*0ff0*/  PRMT R176, R176, 0x7632, R176 ;  /* 0x00007632b0b07816 */ /* 0x000fe200000000b0 */
[----:B------:R-:W-:Y:S01]  /*1000*/  FADD.FTZ R80, R80, R9 ;  /* 0x0000000950507221 */ /* 0x000fe20000010000 */
[-C--:B------:R-:W-:Y:S01]  /*1010*/  FFMA.FTZ R56, R0, R9.reuse, R56 ;  /* 0x0000000900387223 */ /* 0x080fe20000010038 */
[----:B------:R-:W-:Y:S01]  /*1020*/  FMUL.FTZ R10, R10, R9 ;  /* 0x000000090a0a7220 */ /* 0x000fe20000410000 */
[----:B------:R-:W-:Y:S01]  /*1030*/  FMUL.FTZ R9, R21, UR30 ;  /* 0x0000001e15097c20 */ /* 0x000fe20008410000 */
[----:B------:R-:W-:Y:S01]  /*1040*/  SHF.L.U32 R21, R178, 0x10, RZ ;  /* 0x00000010b2157819 */ /* 0x000fe200000006ff */
[----:B------:R-:W-:Y:S01]  /*1050*/  FADD.FTZ R82, R82, R7 ;  /* 0x0000000752527221 */ /* 0x000fe20000010000 */
[-C--:B------:R-:W-:Y:S01]  /*1060*/  FMUL.FTZ R8, R8, R7.reuse ;  /* 0x0000000708087220 */ /* 0x080fe20000410000 */
[----:B------:R-:W-:Y:S01]  /*1070*/  FFMA.FTZ R58, R9, R7, R58 ;  /* 0x00000007093a7223 */ /* 0x000fe2000001003a */
[----:B------:R-:W-:Y:S01]  /*1080*/  PRMT R180, R180, 0x7632, R180 ;  /* 0x00007632b4b47816 */ /* 0x000fe200000000b4 */
[C---:B------:R-:W-:Y:S01]  /*1090*/  FADD.FTZ R21, -R226.reuse, R21 ;  /* 0x00000015e2157221 */ /* 0x040fe20000010100 */
[----:B------:R-:W-:Y:S01]  /*10a0*/  PRMT R181, R181, 0x7632, R181 ;  /* 0x00007632b5b57816 */ /* 0x000fe200000000b5 */
[----:B------:R-:W-:Y:S01]  /*10b0*/  FADD.FTZ R177, -R226, R177 ;  /* 0x000000b1e2b17221 */ /* 0x000fe20000010100 */
[----:B------:R-:W-:Y:S01]  /*10c0*/  SHF.L.U32 R209, R183, 0x10, RZ ;  /* 0x00000010b7d17819 */ /* 0x000fe200000006ff */
[----:B------:R-:W-:Y:S01]  /*10d0*/  FMUL.FTZ R7, R21, UR30 ;  /* 0x0000001e15077c20 */ /* 0x000fe20008410000 */
[----:B------:R-:W-:Y:S01]  /*10e0*/  SHF.L.U32 R21, R182, 0x10, RZ ;  /* 0x00000010b6157819 */ /* 0x000fe200000006ff */
[----:B------:R-:W-:Y:S01]  /*10f0*/  FMUL.FTZ R212, R177, UR30 ;  /* 0x0000001eb1d47c20 */ /* 0x000fe20008410000 */
[----:B------:R-:W-:Y:S01]  /*1100*/  SHF.L.U32 R180, R180, 0x10, RZ ;  /* 0x00000010b4b47819 */ /* 0x000fe200000006ff */
[----:B------:R-:W-:Y:S01]  /*1110*/  FADD.FTZ R86, R86, R209 ;  /* 0x000000d156567221 */ /* 0x000fe20000010000 */
[----:B------:R-:W-:Y:S01]  /*1120*/  PRMT R178, R178, 0x7632, R178 ;  /* 0x00007632b2b27816 */ /* 0x000fe200000000b2 */
[----:B------:R-:W-:Y:S01]  /*1130*/  FADD.FTZ R84, R84, R21 ;  /* 0x0000001554547221 */ /* 0x000fe20000010000 */
[-C--:B------:R-:W-:Y:S01]  /*1140*/  FFMA.FTZ R60, R7, R21.reuse, R60 ;  /* 0x00000015073c7223 */ /* 0x080fe2000001003c */
[----:B------:R-:W-:Y:S01]  /*1150*/  FMUL.FTZ R6, R6, R21 ;  /* 0x0000001506067220 */ /* 0x000fe20000410000 */
[----:B------:R-:W-:Y:S01]  /*1160*/  FMUL.FTZ R21, R187, UR30 ;  /* 0x0000001ebb157c20 */ /* 0x000fe20008410000 */
[----:B------:R-:W-:Y:S01]  /*1170*/  SHF.L.U32 R187, R176, 0x10, RZ ;  /* 0x00000010b0bb7819 */ /* 0x000fe200000006ff */
[-C--:B------:R-:W-:Y:S01]  /*1180*/  FMUL.FTZ R20, R20, R209.reuse ;  /* 0x000000d114147220 */ /* 0x080fe20000410000 */
[----:B------:R-:W-:Y:S01]  /*1190*/  SHF.L.U32 R176, R181, 0x10, RZ ;  /* 0x00000010b5b07819 */ /* 0x000fe200000006ff */
[----:B------:R-:W-:Y:S01]  /*11a0*/  FFMA.FTZ R62, R21, R209, R62 ;  /* 0x000000d1153e7223 */ /* 0x000fe2000001003e */
[----:B------:R-:W-:Y:S01]  /*11b0*/  FMUL.FTZ R186, R186, R180 ;  /* 0x000000b4baba7220 */ /* 0x000fe20000410000 */
[----:B------:R-:W-:Y:S01]  /*11c0*/  FADD.FTZ R187, -R226, R187 ;  /* 0x000000bbe2bb7221 */ /* 0x000fe20000010100 */
[----:B------:R-:W-:Y:S01]  /*11d0*/  FADD.FTZ R177, RZ, R10 ;  /* 0x0000000affb17221 */ /* 0x000fe20000010000 */
[----:B------:R-:W-:Y:S01]  /*11e0*/  FADD.FTZ R83, R83, R176 ;  /* 0x000000b053537221 */ /* 0x000fe20000010000 */
[-C--:B------:R-:W-:Y:S01]  /*11f0*/  FFMA.FTZ R59, R212, R176.reuse, R59 ;  /* 0x000000b0d43b7223 */ /* 0x080fe2000001003b */
[----:B------:R-:W-:Y:S01]  /*1200*/  FMUL.FTZ R211, R211, R176 ;  /* 0x000000b0d3d37220 */ /* 0x000fe20000410000 */
[----:B------:R-:W-:Y:S01]  /*1210*/  FMUL.FTZ R187, R187, UR30 ;  /* 0x0000001ebbbb7c20 */ /* 0x000fe20008410000 */
[----:B------:R-:W-:Y:S01]  /*1220*/  SHF.L.U32 R209, R178, 0x10, RZ ;  /* 0x00000010b2d17819 */ /* 0x000fe200000006ff */
[----:B------:R-:W-:Y:S01]  /*1230*/  FFMA.FTZ R176, R0, R10, RZ ;  /* 0x0000000a00b07223 */ /* 0x000fe200000100ff */
[----:B------:R-:W-:Y:S01]  /*1240*/  PRMT R179, R179, 0x7632, R179 ;  /* 0x00007632b3b37816 */ /* 0x000fe200000000b3 */
[----:B------:R-:W-:Y:S01]  /*1250*/  FADD.FTZ R177, R177, R186 ;  /* 0x000000bab1b17221 */ /* 0x000fe20000010000 */
[----:B------:R-:W-:Y:S01]  /*1260*/  FADD.FTZ R81, R81, R180 ;  /* 0x000000b451517221 */ /* 0x000fe20000010000 */
[C---:B------:R-:W-:Y:S01]  /*1270*/  FFMA.FTZ R178, R187.reuse, R186, R176 ;  /* 0x000000babbb27223 */ /* 0x040fe200000100b0 */
[----:B------:R-:W-:Y:S01]  /*1280*/  FADD.FTZ R209, -R226, R209 ;  /* 0x000000d1e2d17221 */ /* 0x000fe20000010100 */
[----:B------:R-:W-:Y:S01]  /*1290*/  FFMA.FTZ R57, R187, R180, R57 ;  /* 0x000000b4bb397223 */ /* 0x000fe20000010039 */
[----:B------:R-:W-:Y:S01]  /*12a0*/  SHF.L.U32 R179, R179, 0x10, RZ ;  /* 0x00000010b3b37819 */ /* 0x000fe200000006ff */
[----:B------:R-:W-:Y:S01]  /*12b0*/  FADD.FTZ R180, R177, R8 ;  /* 0x00000008b1b47221 */ /* 0x000fe20000010000 */
[----:B------:R-:W-:Y:S01]  /*12c0*/  PRMT R182, R182, 0x7632, R182 ;  /* 0x00007632b6b67816 */ /* 0x000fe200000000b6 */
[----:B------:R-:W-:Y:S01]  /*12d0*/  FFMA.FTZ R177, R9, R8, R178 ;  /* 0x0000000809b17223 */ /* 0x000fe200000100b2 */
[----:B------:R-:W-:Y:S01]  /*12e0*/  FMUL.FTZ R210, R209, UR30 ;  /* 0x0000001ed1d27c20 */ /* 0x000fe20008410000 */
[----:B------:R-:W-:Y:S01]  /*12f0*/  SHF.L.U32 R209, R216, 0x10, RZ ;  /* 0x00000010d8d17819 */ /* 0x000fe200000006ff */
[----:B------:R-:W-:Y:S01]  /*1300*/  FADD.FTZ R216, -R226, R179 ;  /* 0x000000b3e2d87221 */ /* 0x000fe20000010100 */
[----:B------:R-:W-:Y:S01]  /*1310*/  SHF.L.U32 R182, R182, 0x10, RZ ;  /* 0x00000010b6b67819 */ /* 0x000fe200000006ff */
[----:B------:R-:W-:Y:S01]  /*1320*/  FADD.FTZ R179, R180, R211 ;  /* 0x000000d3b4b37221 */ /* 0x000fe20000010000 */
[----:B------:R-:W-:Y:S01]  /*1330*/  FFMA.FTZ R178, R212, R211, R177 ;  /* 0x000000d3d4b27223 */ /* 0x000fe200000100b1 */
[----:B------:R-:W-:Y:S01]  /*1340*/  PRMT R183, R183, 0x7632, R183 ;  /* 0x00007632b7b77816 */ /* 0x000fe200000000b7 */
[----:B------:R-:W-:Y:S01]  /*1350*/  FMUL.FTZ R216, R216, UR30 ;  /* 0x0000001ed8d87c20 */ /* 0x000fe20008410000 */
[----:B------:R-:W-:Y:S01]  /*1360*/  FMUL.FTZ R209, R209, R182 ;  /* 0x000000b6d1d17220 */ /* 0x000fe20000410000 */
[----:B------:R-:W-:Y:S01]  /*1370*/  FADD.FTZ R180, R179, R6 ;  /* 0x00000006b3b47221 */ /* 0x000fe20000010000 */
[----:B------:R-:W-:Y:S01]  /*1380*/  FFMA.FTZ R177, R7, R6, R178 ;  /* 0x0000000607b17223 */ /* 0x000fe200000100b2 */
[----:B------:R-:W-:Y:S01]  /*1390*/  SHF.L.U32 R176, R183, 0x10, RZ ;  /* 0x00000010b7b07819 */ /* 0x000fe200000006ff */
[----:B------:R-:W-:Y:S01]  /*13a0*/  FADD.FTZ R85, R85, R182 ;  /* 0x000000b655557221 */ /* 0x000fe20000010000 */
[----:B------:R-:W-:Y:S01]  /*13b0*/  FADD.FTZ R179, R180, R209 ;  /* 0x000000d1b4b37221 */ /* 0x000fe20000010000 */
[C---:B------:R-:W-:Y:S01]  /*13c0*/  FFMA.FTZ R178, R210.reuse, R209, R177 ;  /* 0x000000d1d2b27223 */ /* 0x040fe200000100b1 */
[----:B------:R-:W-:Y:S01]  /*13d0*/  FFMA.FTZ R61, R210, R182, R61 ;  /* 0x000000b6d23d7223 */ /* 0x000fe2000001003d */
[----:B------:R-:W-:Y:S01]  /*13e0*/  FMUL.FTZ R217, R217, R176 ;  /* 0x000000b0d9d97220 */ /* 0x000fe20000410000 */
[----:B------:R-:W-:Y:S01]  /*13f0*/  FADD.FTZ R234, R179, R20 ;  /* 0x00000014b3ea7221 */ /* 0x000fe20000010000 */
[----:B------:R-:W-:Y:S01]  /*1400*/  FFMA.FTZ R235, R21, R20, R178 ;  /* 0x0000001415eb7223 */ /* 0x000fe200000100b2 */
[----:B------:R-:W-:Y:S01]  /*1410*/  FADD.FTZ R87, R87, R176 ;  /* 0x000000b057577221 */ /* 0x000fe20000010000 */
[----:B------:R-:W-:Y:S01]  /*1420*/  FFMA.FTZ R63, R216, R176, R63 ;  /* 0x000000b0d83f7223 */ /* 0x000fe2000001003f */
[----:B------:R-:W-:Y:S01]  /*1430*/  FADD.FTZ R234, R234, R217 ;  /* 0x000000d9eaea7221 */ /* 0x000fe20000010000 */
[----:B------:R-:W-:-:S07]  /*1440*/  FFMA.FTZ R235, R216, R217, R235 ;  /* 0x000000d9d8eb7223 */ /* 0x000fce00000100eb */
.L_x_242:
[----:B-1----:R-:W-:Y:S05]  /*1450*/  BSYNC.RECONVERGENT B1 ;  /* 0x0000000000017941 */ /* 0x002fea0003800200 */
.L_x_241:
        /* <DEDUP_REMOVED lines=11> */
[----:B------:R-:W-:-:S04]  /*1510*/  PRMT R18, R32, 0x7632, R18 ;  /* 0x0000763220127816 */ /* 0x000fc80000000012 */
[----:B------:R-:W-:Y:S01]  /*1520*/  SHF.L.U32 R18, R18, 0x10, RZ ;  /* 0x0000001012127819 */ /* 0x000fe200000006ff */
[----:B0-----:R-:W-:-:S05]  /*1530*/  @P0 IMAD.WIDE.U32 R2, R227, 0x10, R2 ;  /* 0x00000010e3020825 */ /* 0x001fca00078e0002 */
[----:B------:R0:W5:Y:S01]  /*1540*/  @P0 LDG.E.128 R24, desc[UR16][R2.64] ;  /* 0x0000001002180981 */ /* 0x000162000c1e1d00 */
[----:B------:R-:W-:Y:S02]  /*1550*/  SHF.L.U32 R207, R34, 0x10, RZ ;  /* 0x0000001022cf7819 */ /* 0x000fe400000006ff */
[C---:B------:R-:W-:Y:S02]  /*1560*/  PRMT R219, R35.reuse, 0x7632, R219 ;  /* 0x0000763223db7816 */ /* 0x040fe400000000db */
[----:B------:R-:W-:Y:S02]  /*1570*/  SHF.L.U32 R213, R35, 0x10, RZ ;  /* 0x0000001023d57819 */ /* 0x000fe400000006ff */
[----:B------:R-:W-:Y:S02]  /*1580*/  SHF.L.U32 R219, R219, 0x10, RZ ;  /* 0x00000010dbdb7819 */ /* 0x000fe400000006ff */
[----:B------:R-:W-:Y:S02]  /*1590*/  IADD3 R232, PT, PT, R232, 0x80, RZ ;  /* 0x00000080e8e87810 */ /* 0x000fe40007ffe0ff */
[----:B------:R-:W-:-:S02]  /*15a0*/  IADD3 R227, PT, PT, R227, 0x80, RZ ;  /* 0x00000080e3e37810 */ /* 0x000fc40007ffe0ff */
[----:B--2---:R-:W-:-:S04]  /*15b0*/  PRMT R4, R176, 0x7632, R4 ;  /* 0x00007632b0047816 */ /* 0x004fc80000000004 */
[----:B------:R-:W-:Y:S02]  /*15c0*/  SHF.L.U32 R5, R4, 0x10, RZ ;  /* 0x0000001004057819 */ /* 0x000fe400000006ff */
[----:B---3--:R-:W-:-:S03]  /*15d0*/  PRMT R4, R180, 0x7632, R4 ;  /* 0x00007632b4047816 */ /* 0x008fc60000000004 */
[----:B------:R-:W-:Y:S01]  /*15e0*/  FADD.FTZ R5, -R226, R5 ;  /* 0x00000005e2057221 */ /* 0x000fe20000010100 */
[----:B0-----:R-:W-:Y:S02]  /*15f0*/  PRMT R2, R177, 0x7632, R2 ;  /* 0x00007632b1027816 */ /* 0x001fe40000000002 */
[----:B------:R-:W-:Y:S01]  /*1600*/  SHF.L.U32 R184, R4, 0x10, RZ ;  /* 0x0000001004b87819 */ /* 0x000fe200000006ff */
[----:B------:R-:W-:Y:S01]  /*1610*/  FMUL.FTZ R5, R5, UR30 ;  /* 0x0000001e05057c20 */ /* 0x000fe20008410000 */
[----:B------:R-:W-:Y:S02]  /*1620*/  SHF.L.U32 R3, R2, 0x10, RZ ;  /* 0x0000001002037819 */ /* 0x000fe400000006ff */
[----:B------:R-:W-:Y:S01]  /*1630*/  PRMT R2, R181, 0x7632, R2 ;  /* 0x00007632b5027816 */ /* 0x000fe20000000002 */
[-C--:B------:R-:W-:Y:S01]  /*1640*/  FMUL.FTZ R4, R18, R184.reuse ;  /* 0x000000b812047220 */ /* 0x080fe20000410000 */
[----:B------:R-:W-:Y:S01]  /*1650*/  PRMT R18, R33, 0x7632, R18 ;  /* 0x0000763221127816 */ /* 0x000fe20000000012 */
[----:B------:R-:W-:Y:S01]  /*1660*/  FADD.FTZ R153, R153, R184 ;  /* 0x000000b899997221 */ /* 0x000fe20000010000 */
[----:B------:R-:W-:Y:S01]  /*1670*/  FFMA.FTZ R89, R5, R184, R89 ;  /* 0x000000b805597223 */ /* 0x000fe20000010059 */
[----:B------:R-:W-:Y:S01]  /*1680*/  IMAD.U32 R184, R2, 0x10000, RZ ;  /* 0x0001000002b87824 */ /* 0x000fe200078e00ff */
[----:B------:R-:W-:Y:S01]  /*1690*/  SHF.L.U32 R18, R18, 0x10, RZ ;  /* 0x0000001012127819 */ /* 0x000fe200000006ff */
[----:B------:R-:W-:-:S04]  /*16a0*/  FADD.FTZ R3, -R226, R3 ;  /* 0x00000003e2037221 */ /* 0x000fc80000010100 */
[-C--:B------:R-:W-:Y:S01]  /*16b0*/  FMUL.FTZ R2, R18, R184.reuse ;  /* 0x000000b812027220 */ /* 0x080fe20000410000 */
[----:B------:R-:W-:Y:S01]  /*16c0*/  FMUL.FTZ R3, R3, UR30 ;  /* 0x0000001e03037c20 */ /* 0x000fe20008410000 */
[----:B------:R-:W-:Y:S01]  /*16d0*/  PRMT R18, R178, 0x7632, R18 ;  /* 0x00007632b2127816 */ /* 0x000fe20000000012 */
[--C-:B------:R-:W-:Y:S02]  /*16e0*/  FADD.FTZ R155, R155, R184.reuse ;  /* 0x000000b89b9b7221 */ /* 0x100fe40000010000 */
[----:B------:R-:W-:Y:S01]  /*16f0*/  FFMA.FTZ R91, R3, R184, R91 ;  /* 0x000000b8035b7223 */ /* 0x000fe2000001005b */
[----:B------:R-:W-:Y:S02]  /*1700*/  SHF.L.U32 R19, R18, 0x10, RZ ;  /* 0x0000001012137819 */ /* 0x000fe400000006ff */
[----:B------:R-:W-:Y:S02]  /*1710*/  PRMT R184, R34, 0x7632, R184 ;  /* 0x0000763222b87816 */ /* 0x000fe400000000b8 */
[----:B------:R-:W-:-:S02]  /*1720*/  PRMT R18, R182, 0x7632, R18 ;  /* 0x00007632b6127816 */ /* 0x000fc40000000012 */
[----:B------:R-:W-:Y:S02]  /*1730*/  SHF.L.U32 R185, R176, 0x10, RZ ;  /* 0x00000010b0b97819 */ /* 0x000fe400000006ff */
[----:B------:R-:W-:Y:S02]  /*1740*/  SHF.L.U32 R184, R184, 0x10, RZ ;  /* 0x00000010b8b87819 */ /* 0x000fe400000006ff */
[----:B------:R-:W-:Y:S01]  /*1750*/  SHF.L.U32 R200, R18, 0x10, RZ ;  /* 0x0000001012c87819 */ /* 0x000fe200000006ff */
[C---:B------:R-:W-:Y:S01]  /*1760*/  FADD.FTZ R19, -R226.reuse, R19 ;  /* 0x00000013e2137221 */ /* 0x040fe20000010100 */
[----:B------:R-:W-:Y:S01]  /*1770*/  FADD.FTZ R185, -R226, R185 ;  /* 0x000000b9e2b97221 */ /* 0x000fe20000010100 */
[----:B------:R-:W-:Y:S02]  /*1780*/  SHF.L.U32 R201, R177, 0x10, RZ ;  /* 0x00000010b1c97819 */ /* 0x000fe400000006ff */
[-C--:B------:R-:W-:Y:S01]  /*1790*/  FMUL.FTZ R18, R184, R200.reuse ;  /* 0x000000c8b8127220 */ /* 0x080fe20000410000 */
[----:B------:R-:W-:Y:S01]  /*17a0*/  FMUL.FTZ R19, R19, UR30 ;  /* 0x0000001e13137c20 */ /* 0x000fe20008410000 */
[----:B------:R-:W-:Y:S01]  /*17b0*/  SHF.L.U32 R177, R180, 0x10, RZ ;  /* 0x00000010b4b17819 */ /* 0x000fe200000006ff */
[----:B------:R-:W-:Y:S01]  /*17c0*/  FMUL.FTZ R185, R185, UR30 ;  /* 0x0000001eb9b97c20 */ /* 0x000fe20008410000 */
[----:B------:R-:W-:Y:S01]  /*17d0*/  SHF.L.U32 R184, R32, 0x10, RZ ;  /* 0x0000001020b87819 */ /* 0x000fe200000006ff */
[----:B------:R-:W-:Y:S01]  /*17e0*/  FADD.FTZ R201, -R226, R201 ;  /* 0x000000c9e2c97221 */ /* 0x000fe20000010100 */
[----:B------:R-:W-:Y:S01]  /*17f0*/  FADD.FTZ R157, R157, R200 ;  /* 0x000000c89d9d7221 */ /* 0x000fe20000010000 */
[----:B------:R-:W-:Y:S01]  /*1800*/  FFMA.FTZ R93, R19, R200, R93 ;  /* 0x000000c8135d7223 */ /* 0x000fe2000001005d */
[----:B------:R-:W-:Y:S01]  /*1810*/  FADD.FTZ R152, R152, R177 ;  /* 0x000000b198987221 */ /* 0x000fe20000010000 */
[-C--:B------:R-:W-:Y:S01]  /*1820*/  FFMA.FTZ R88, R185, R177.reuse, R88 ;  /* 0x000000b1b9587223 */ /* 0x080fe20000010058 */
[----:B------:R-:W-:Y:S01]  /*1830*/  FMUL.FTZ R184, R184, R177 ;  /* 0x000000b1b8b87220 */ /* 0x000fe20000410000 */
[----:B------:R-:W-:Y:S01]  /*1840*/  SHF.L.U32 R181, R181, 0x10, RZ ;  /* 0x00000010b5b57819 */ /* 0x000fe200000006ff */
[----:B------:R-:W-:Y:S01]  /*1850*/  IMAD.U32 R177, R178, 0x10000, RZ ;  /* 0x00010000b2b17824 */ /* 0x000fe200078e00ff */
[----:B------:R-:W-:Y:S01]  /*1860*/  SHF.L.U32 R200, R33, 0x10, RZ ;  /* 0x0000001021c87819 */ /* 0x000fe200000006ff */
[----:B------:R-:W-:-:S02]  /*1870*/  FMUL.FTZ R201, R201, UR30 ;  /* 0x0000001ec9c97c20 */ /* 0x000fc40008410000 */
[----:B------:R-:W-:Y:S01]  /*1880*/  FADD.FTZ R154, R154, R181 ;  /* 0x000000b59a9a7221 */ /* 0x000fe20000010000 */
[----:B------:R-:W-:Y:S01]  /*1890*/  FADD.FTZ R208, -R226, R177 ;  /* 0x000000b1e2d07221 */ /* 0x000fe20000010100 */
[-C--:B------:R-:W-:Y:S01]  /*18a0*/  FFMA.FTZ R90, R201, R181.reuse, R90 ;  /* 0x000000b5c95a7223 */ /* 0x080fe2000001005a */
[----:B------:R-:W-:Y:S01]  /*18b0*/  FMUL.FTZ R200, R200, R181 ;  /* 0x000000b5c8c87220 */ /* 0x000fe20000410000 */
[C---:B------:R-:W-:Y:S02]  /*18c0*/  SHF.L.U32 R181, R179.reuse, 0x10, RZ ;  /* 0x00000010b3b57819 */ /* 0x040fe400000006ff */
[----:B------:R-:W-:Y:S01]  /*18d0*/  PRMT R179, R179, 0x7632, R179 ;  /* 0x00007632b3b37816 */ /* 0x000fe200000000b3 */
[----:B------:R-:W-:Y:S01]  /*18e0*/  FMUL.FTZ R208, R208, UR30 ;  /* 0x0000001ed0d07c20 */ /* 0x000fe20008410000 */
[----:B------:R-:W-:-:S03]  /*18f0*/  SHF.L.U32 R177, R182, 0x10, RZ ;  /* 0x00000010b6b17819 */ /* 0x000fc600000006ff */
[----:B------:R-:W-:Y:S02]  /*1900*/  IMAD.U32 R179, R179, 0x10000, RZ ;  /* 0x00010000b3b37824 */ /* 0x000fe400078e00ff */
[----:B------:R-:W-:Y:S01]  /*1910*/  FADD.FTZ R156, R156, R177 ;  /* 0x000000b19c9c7221 */ /* 0x000fe20000010000 */
[-C--:B------:R-:W-:Y:S01]  /*1920*/  FFMA.FTZ R92, R208, R177.reuse, R92 ;  /* 0x000000b1d05c7223 */ /* 0x080fe2000001005c */
[----:B------:R-:W-:Y:S01]  /*1930*/  FMUL.FTZ R207, R207, R177 ;  /* 0x000000b1cfcf7220 */ /* 0x000fe20000410000 */
[C---:B------:R-:W-:Y:S01]  /*1940*/  SHF.L.U32 R177, R183.reuse, 0x10, RZ ;  /* 0x00000010b7b17819 */ /* 0x040fe200000006ff */
[C---:B------:R-:W-:Y:S01]  /*1950*/  FADD.FTZ R181, -R226.reuse, R181 ;  /* 0x000000b5e2b57221 */ /* 0x040fe20000010100 */
[----:B------:R-:W-:Y:S01]  /*1960*/  PRMT R183, R183, 0x7632, R183 ;  /* 0x00007632b7b77816 */ /* 0x000fe200000000b7 */
[----:B------:R-:W-:Y:S02]  /*1970*/  FADD.FTZ R179, -R226, R179 ;  /* 0x000000b3e2b37221 */ /* 0x000fe40000010100 */
[----:B------:R-:W-:Y:S01]  /*1980*/  FMUL.FTZ R206, R181, UR30 ;  /* 0x0000001eb5ce7c20 */ /* 0x000fe20008410000 */
[----:B------:R-:W-:Y:S01]  /*1990*/  SHF.L.U32 R176, R183, 0x10, RZ ;  /* 0x00000010b7b07819 */ /* 0x000fe200000006ff */
[----:B------:R-:W-:Y:S01]  /*19a0*/  FMUL.FTZ R218, R179, UR30 ;  /* 0x0000001eb3da7c20 */ /* 0x000fe20008410000 */
[----:B------:R-:W-:Y:S01]  /*19b0*/  FADD.FTZ R158, R158, R177 ;  /* 0x000000b19e9e7221 */ /* 0x000fe20000010000 */
[-C--:B------:R-:W-:Y:S01]  /*19c0*/  FFMA.FTZ R94, R206, R177.reuse, R94 ;  /* 0x000000b1ce5e7223 */ /* 0x080fe2000001005e */
[----:B------:R-:W-:Y:S01]  /*19d0*/  FMUL.FTZ R213, R213, R177 ;  /* 0x000000b1d5d57220 */ /* 0x000fe20000410000 */
[-C--:B------:R-:W-:Y:S01]  /*19e0*/  FMUL.FTZ R219, R219, R176.reuse ;  /* 0x000000b0dbdb7220 */ /* 0x080fe20000410000 */
[----:B------:R-:W-:Y:S01]  /*19f0*/  FADD.FTZ R159, R159, R176 ;  /* 0x000000b09f9f7221 */ /* 0x000fe20000010000 */
[----:B------:R-:W-:Y:S01]  /*1a00*/  FFMA.FTZ R95, R218, R176, R95 ;  /* 0x000000b0da5f7223 */ /* 0x000fe2000001005f */
[----:B------:R-:W-:Y:S01]  /*1a10*/  FADD.FTZ R177, R234, R184 ;  /* 0x000000b8eab17221 */ /* 0x000fe20000010000 */
[----:B------:R-:W-:-:S03]  /*1a20*/  FFMA.FTZ R176, R185, R184, R235 ;  /* 0x000000b8b9b07223 */ /* 0x000fc600000100eb */
        /* <DEDUP_REMOVED lines=13> */
[----:B------:R-:W-:-:S07]  /*1b00*/  FFMA.FTZ R235, R218, R219, R177 ;  /* 0x000000dbdaeb7223 */ /* 0x000fce00000100b1 */
.L_x_244:
[----:B------:R-:W-:Y:S05]  /*1b10*/  BSYNC.RECONVERGENT B1 ;  /* 0x0000000000017941 */ /* 0x000fea0003800200 */
.L_x_243:
        /* <DEDUP_REMOVED lines=15> */
[----:B------:R-:W-:-:S04]  /*1c10*/  PRMT R22, R42, 0x7632, R22 ;  /* 0x000076322a167816 */ /* 0x000fc80000000016 */
[----:B------:R-:W-:Y:S02]  /*1c20*/  SHF.L.U32 R22, R22, 0x10, RZ ;  /* 0x0000001016167819 */ /* 0x000fe400000006ff */
[----:B------:R-:W-:Y:S02]  /*1c30*/  SHF.L.U32 R204, R42, 0x10, RZ ;  /* 0x000000102acc7819 */ /* 0x000fe400000006ff */
[C---:B------:R-:W-:Y:S02]  /*1c40*/  PRMT R221, R43.reuse, 0x7632, R221 ;  /* 0x000076322bdd7816 */ /* 0x040fe400000000dd */
[----:B------:R-:W-:Y:S02]  /*1c50*/  SHF.L.U32 R214, R43, 0x10, RZ ;  /* 0x000000102bd67819 */ /* 0x000fe400000006ff */
[----:B------:R-:W-:Y:S02]  /*1c60*/  SHF.L.U32 R221, R221, 0x10, RZ ;  /* 0x00000010dddd7819 */ /* 0x000fe400000006ff */
[----:B------:R-:W-:-:S02]  /*1c70*/  IADD3 R232, PT, PT, R232, 0x80, RZ ;  /* 0x00000080e8e87810 */ /* 0x000fc40007ffe0ff */
[----:B------:R-:W-:Y:S02]  /*1c80*/  IADD3 R227, PT, PT, R227, 0x80, RZ ;  /* 0x00000080e3e37810 */ /* 0x000fe40007ffe0ff */
[----:B--2---:R-:W-:-:S04]  /*1c90*/  PRMT R14, R176, 0x7632, R14 ;  /* 0x00007632b00e7816 */ /* 0x004fc8000000000e */
[----:B------:R-:W-:Y:S02]  /*1ca0*/  SHF.L.U32 R17, R14, 0x10, RZ ;  /* 0x000000100e117819 */ /* 0x000fe400000006ff */
[----:B---3--:R-:W-:-:S03]  /*1cb0*/  PRMT R14, R180, 0x7632, R14 ;  /* 0x00007632b40e7816 */ /* 0x008fc6000000000e */
[----:B------:R-:W-:Y:S01]  /*1cc0*/  FADD.FTZ R17, -R226, R17 ;  /* 0x00000011e2117221 */ /* 0x000fe20000010100 */
[----:B------:R-:W-:-:S03]  /*1cd0*/  SHF.L.U32 R14, R14, 0x10, RZ ;  /* 0x000000100e0e7819 */ /* 0x000fc600000006ff */
[----:B0-----:R-:W-:Y:S02]  /*1ce0*/  FMUL.FTZ R12, R17, UR30 ;  /* 0x0000001e110c7c20 */ /* 0x001fe40008410000 */
[-C--:B------:R-:W-:Y:S01]  /*1cf0*/  FMUL.FTZ R13, R15, R14.reuse ;  /* 0x0000000e0f0d7220 */ /* 0x080fe20000410000 */
[--C-:B------:R-:W-:Y:S01]  /*1d00*/  FADD.FTZ R97, R97, R14.reuse ;  /* 0x0000000e61617221 */ /* 0x100fe20000010000 */
[----:B------:R-:W-:Y:S01]  /*1d10*/  FFMA.FTZ R65, R12, R14, R65 ;  /* 0x0000000e0c417223 */ /* 0x000fe20000010041 */
[----:B------:R-:W-:Y:S02]  /*1d20*/  PRMT R14, R177, 0x7632, R14 ;  /* 0x00007632b10e7816 */ /* 0x000fe4000000000e */
[----:B------:R-:W-:-:S03]  /*1d30*/  PRMT R15, R41, 0x7632, R15 ;  /* 0x00007632290f7816 */ /* 0x000fc6000000000f */
[----:B------:R-:W-:Y:S01]  /*1d40*/  IMAD.U32 R17, R14, 0x10000, RZ ;  /* 0x000100000e117824 */ /* 0x000fe200078e00ff */
[----:B------:R-:W-:-:S03]  /*1d50*/  PRMT R14, R181, 0x7632, R14 ;  /* 0x00007632b50e7816 */ /* 0x000fc6000000000e */
[----:B------:R-:W-:Y:S01]  /*1d60*/  FADD.FTZ R17, -R226, R17 ;  /* 0x00000011e2117221 */ /* 0x000fe20000010100 */
[----:B------:R-:W-:Y:S02]  /*1d70*/  SHF.L.U32 R15, R15, 0x10, RZ ;  /* 0x000000100f0f7819 */ /* 0x000fe400000006ff */
[----:B------:R-:W-:Y:S01]  /*1d80*/  SHF.L.U32 R16, R14, 0x10, RZ ;  /* 0x000000100e107819 */ /* 0x000fe200000006ff */
[----:B------:R-:W-:-:S04]  /*1d90*/  FMUL.FTZ R14, R17, UR30 ;  /* 0x0000001e110e7c20 */ /* 0x000fc80008410000 */
[-C--:B------:R-:W-:Y:S01]  /*1da0*/  FMUL.FTZ R15, R15, R16.reuse ;  /* 0x000000100f0f7220 */ /* 0x080fe20000410000 */
[--C-:B------:R-:W-:Y:S01]  /*1db0*/  FADD.FTZ R99, R99, R16.reuse ;  /* 0x0000001063637221 */ /* 0x100fe20000010000 */
[----:B------:R-:W-:Y:S01]  /*1dc0*/  FFMA.FTZ R67, R14, R16, R67 ;  /* 0x000000100e437223 */ /* 0x000fe20000010043 */
[----:B------:R-:W-:-:S04]  /*1dd0*/  PRMT R16, R178, 0x7632, R16 ;  /* 0x00007632b2107816 */ /* 0x000fc80000000010 */
[----:B------:R-:W-:Y:S02]  /*1de0*/  SHF.L.U32 R17, R16, 0x10, RZ ;  /* 0x0000001010117819 */ /* 0x000fe400000006ff */
[----:B------:R-:W-:Y:S02]  /*1df0*/  PRMT R16, R182, 0x7632, R16 ;  /* 0x00007632b6107816 */ /* 0x000fe40000000010 */
[----:B------:R-:W-:Y:S02]  /*1e00*/  SHF.L.U32 R23, R176, 0x10, RZ ;  /* 0x00000010b0177819 */ /* 0x000fe400000006ff */
[----:B------:R-:W-:Y:S01]  /*1e10*/  SHF.L.U32 R198, R16, 0x10, RZ ;  /* 0x0000001010c67819 */ /* 0x000fe200000006ff */
[C---:B------:R-:W-:Y:S01]  /*1e20*/  FADD.FTZ R17, -R226.reuse, R17 ;  /* 0x00000011e2117221 */ /* 0x040fe20000010100 */
[----:B------:R-:W-:Y:S01]  /*1e30*/  SHF.L.U32 R199, R177, 0x10, RZ ;  /* 0x00000010b1c77819 */ /* 0x000fe200000006ff */
[----:B------:R-:W-:Y:S02]  /*1e40*/  FADD.FTZ R23, -R226, R23 ;  /* 0x00000017e2177221 */ /* 0x000fe40000010100 */
[----:B------:R-:W-:Y:S01]  /*1e50*/  FMUL.FTZ R16, R22, R198 ;  /* 0x000000c616107220 */ /* 0x000fe20000410000 */
[----:B------:R-:W-:Y:S01]  /*1e60*/  SHF.L.U32 R22, R40, 0x10, RZ ;  /* 0x0000001028167819 */ /* 0x000fe200000006ff */
[----:B------:R-:W-:Y:S01]  /*1e70*/  FMUL.FTZ R17, R17, UR30 ;  /* 0x0000001e11117c20 */ /* 0x000fe20008410000 */
[----:B------:R-:W-:-:S02]  /*1e80*/  IMAD.U32 R177, R180, 0x10000, RZ ;  /* 0x00010000b4b17824 */ /* 0x000fc400078e00ff */
[----:B------:R-:W-:Y:S01]  /*1e90*/  FMUL.FTZ R23, R23, UR30 ;  /* 0x0000001e17177c20 */ /* 0x000fe20008410000 */
[----:B------:R-:W-:Y:S01]  /*1ea0*/  FADD.FTZ R199, -R226, R199 ;  /* 0x000000c7e2c77221 */ /* 0x000fe20000010100 */
[----:B------:R-:W-:Y:S01]  /*1eb0*/  FADD.FTZ R101, R101, R198 ;  /* 0x000000c665657221 */ /* 0x000fe20000010000 */
[----:B------:R-:W-:Y:S01]  /*1ec0*/  FFMA.FTZ R69, R17, R198, R69 ;  /* 0x000000c611457223 */ /* 0x000fe20000010045 */
[----:B------:R-:W-:Y:S01]  /*1ed0*/  FADD.FTZ R96, R96, R177 ;  /* 0x000000b160607221 */ /* 0x000fe20000010000 */
[-C--:B------:R-:W-:Y:S01]  /*1ee0*/  FFMA.FTZ R64, R23, R177.reuse, R64 ;  /* 0x000000b117407223 */ /* 0x080fe20000010040 */
[----:B------:R-:W-:Y:S01]  /*1ef0*/  FMUL.FTZ R22, R22, R177 ;  /* 0x000000b116167220 */ /* 0x000fe20000410000 */
[----:B------:R-:W-:Y:S01]  /*1f00*/  SHF.L.U32 R177, R178, 0x10, RZ ;  /* 0x00000010b2b17819 */ /* 0x000fe200000006ff */
[----:B------:R-:W-:Y:S01]  /*1f10*/  FMUL.FTZ R199, R199, UR30 ;  /* 0x0000001ec7c77c20 */ /* 0x000fe20008410000 */
[----:B------:R-:W-:Y:S02]  /*1f20*/  SHF.L.U32 R181, R181, 0x10, RZ ;  /* 0x00000010b5b57819 */ /* 0x000fe400000006ff */
[----:B------:R-:W-:Y:S01]  /*1f30*/  SHF.L.U32 R198, R41, 0x10, RZ ;  /* 0x0000001029c67819 */ /* 0x000fe200000006ff */
[----:B------:R-:W-:-:S02]  /*1f40*/  FADD.FTZ R205, -R226, R177 ;  /* 0x000000b1e2cd7221 */ /* 0x000fc40000010100 */
[----:B------:R-:W-:Y:S01]  /*1f50*/  FADD.FTZ R98, R98, R181 ;  /* 0x000000b562627221 */ /* 0x000fe20000010000 */
[-C--:B------:R-:W-:Y:S01]  /*1f60*/  FFMA.FTZ R66, R199, R181.reuse, R66 ;  /* 0x000000b5c7427223 */ /* 0x080fe20000010042 */
[----:B------:R-:W-:Y:S01]  /*1f70*/  FMUL.FTZ R198, R198, R181 ;  /* 0x000000b5c6c67220 */ /* 0x000fe20000410000 */
[C---:B------:R-:W-:Y:S02]  /*1f80*/  SHF.L.U32 R181, R179.reuse, 0x10, RZ ;  /* 0x00000010b3b57819 */ /* 0x040fe400000006ff */
[----:B------:R-:W-:Y:S01]  /*1f90*/  PRMT R179, R179, 0x7632, R179 ;  /* 0x00007632b3b37816 */ /* 0x000fe200000000b3 */
[----:B------:R-:W-:Y:S01]  /*1fa0*/  FMUL.FTZ R205, R205, UR30 ;  /* 0x0000001ecdcd7c20 */ /* 0x000fe20008410000 */
[----:B------:R-:W-:Y:S02]  /*1fb0*/  SHF.L.U32 R177, R182, 0x10, RZ ;  /* 0x00000010b6b17819 */ /* 0x000fe400000006ff */
[----:B------:R-:W-:Y:S01]  /*1fc0*/  SHF.L.U32 R179, R179, 0x10, RZ ;  /* 0x00000010b3b37819 */ /* 0x000fe200000006ff */
[----:B------:R-:W-:-:S02]  /*1fd0*/  FADD.FTZ R181, -R226, R181 ;  /* 0x000000b5e2b57221 */ /* 0x000fc40000010100 */
[----:B------:R-:W-:Y:S01]  /*1fe0*/  FADD.FTZ R100, R100, R177 ;  /* 0x000000b164647221 */ /* 0x000fe20000010000 */
[-C--:B------:R-:W-:Y:S01]  /*1ff0*/  FFMA.FTZ R68, R205, R177.reuse, R68 ;  /* 0x000000b1cd447223 */ /* 0x080fe20000010044 */
[----:B------:R-:W-:Y:S01]  /*2000*/  FMUL.FTZ R204, R204, R177 ;  /* 0x000000b1cccc7220 */ /* 0x000fe20000410000 */
[C---:B------:R-:W-:Y:S01]  /*2010*/  IMAD.U32 R177, R183.reuse, 0x10000, RZ ;  /* 0x00010000b7b17824 */ /* 0x040fe200078e00ff */
[----:B------:R-:W-:Y:S01]  /*2020*/  PRMT R183, R183, 0x7632, R183 ;  /* 0x00007632b7b77816 */ /* 0x000fe200000000b7 */
[----:B------:R-:W-:Y:S01]  /*2030*/  FADD.FTZ R179, -R226, R179 ;  /* 0x000000b3e2b37221 */ /* 0x000fe20000010100 */
[----:B------:R-:W-:Y:S01]  /*2040*/  FMUL.FTZ R203, R181, UR30 ;  /* 0x0000001eb5cb7c20 */ /* 0x000fe20008410000 */
[----:B------:R-:W-:Y:S01]  /*2050*/  FADD.FTZ R234, R234, R22 ;  /* 0x00000016eaea7221 */ /* 0x000fe20000010000 */
[----:B------:R-:W-:Y:S01]  /*2060*/  SHF.L.U32 R176, R183, 0x10, RZ ;  /* 0x00000010b7b07819 */ /* 0x000fe200000006ff */
[----:B------:R-:W-:Y:S01]  /*2070*/  FMUL.FTZ R220, R179, UR30 ;  /* 0x0000001eb3dc7c20 */ /* 0x000fe20008410000 */
[----:B------:R-:W-:Y:S01]  /*2080*/  FFMA.FTZ R235, R23, R22, R235 ;  /* 0x0000001617eb7223 */ /* 0x000fe200000100eb */
        /* <DEDUP_REMOVED lines=20> */
.L_x_246:
[----:B------:R-:W-:Y:S05]  /*21d0*/  BSYNC.RECONVERGENT B1 ;  /* 0x0000000000017941 */ /* 0x000fea0003800200 */
.L_x_245:
        /* <DEDUP_REMOVED lines=8> */
[----:B------:R-:W-:Y:S02]  /*2260*/  ISETP.NE.AND.EX P0, PT, RZ, UR23, PT, P0 ;  /* 0x00000017ff007c0c */ /* 0x000fe4000bf05300 */
[----:B------:R-:W-:-:S11]  /*2270*/  PRMT R194, R48, 0x7632, R194 ;  /* 0x0000763230c27816 */ /* 0x000fd600000000c2 */
[----:B------:R-:W0:Y:S01]  /*2280*/  @P0 LDC.64 R188, c[0x0][0x438] ;  /* 0x00010e00ffbc0b82 */ /* 0x000e220000000a00 */
[----:B------:R-:W-:Y:S02]  /*2290*/  SHF.L.U32 R194, R194, 0x10, RZ ;  /* 0x00000010c2c27819 */ /* 0x000fe400000006ff */
[----:B------:R-:W-:-:S04]  /*22a0*/  PRMT R192, R49, 0x7632, R192 ;  /* 0x0000763231c07816 */ /* 0x000fc800000000c0 */
[----:B------:R-:W-:Y:S01]  /*22b0*/  SHF.L.U32 R192, R192, 0x10, RZ ;  /* 0x00000010c0c07819 */ /* 0x000fe200000006ff */
[----:B------:R-:W-:Y:S02]  /*22c0*/  IMAD.U32 R196, R48, 0x10000, RZ ;  /* 0x0001000030c47824 */ /* 0x000fe400078e00ff */
[----:B0-----:R-:W-:-:S05]  /*22d0*/  @P0 IMAD.WIDE.U32 R188, R227, 0x10, R188 ;  /* 0x00000010e3bc0825 */ /* 0x001fca00078e00bc */
[----:B------:R0:W5:Y:S02]  /*22e0*/  @P0 LDG.E.128 R172, desc[UR16][R188.64] ;  /* 0x00000010bcac0981 */ /* 0x000164000c1e1d00 */
[----:B0-----:R-:W-:-:S04]  /*22f0*/  PRMT R188, R51, 0x7632, R188 ;  /* 0x0000763233bc7816 */ /* 0x001fc800000000bc */
[----:B------:R-:W-:Y:S02]  /*2300*/  SHF.L.U32 R188, R188, 0x10, RZ ;  /* 0x00000010bcbc7819 */ /* 0x000fe400000006ff */
[C---:B--2---:R-:W-:Y:S01]  /*2310*/  PRMT R190, R176.reuse, 0x7632, R190 ;  /* 0x00007632b0be7816 */ /* 0x044fe200000000be */
[C---:B------:R-:W-:Y:S01]  /*2320*/  IMAD.U32 R193, R177.reuse, 0x10000, RZ ;  /* 0x00010000b1c17824 */ /* 0x040fe200078e00ff */
[----:B------:R-:W-:Y:S02]  /*2330*/  SHF.L.U32 R197, R176, 0x10, RZ ;  /* 0x00000010b0c57819 */ /* 0x000fe400000006ff */
[----:B------:R-:W-:Y:S01]  /*2340*/  PRMT R191, R177, 0x7632, R191 ;  /* 0x00007632b1bf7816 */ /* 0x000fe200000000bf */
[----:B------:R-:W-:Y:S01]  /*2350*/  FADD.FTZ R202, -R226, R193 ;  /* 0x000000c1e2ca7221 */ /* 0x000fe20000010100 */
[----:B------:R-:W-:Y:S01]  /*2360*/  PRMT R176, R178, 0x7632, R176 ;  /* 0x00007632b2b07816 */ /* 0x000fe200000000b0 */
[----:B------:R-:W-:Y:S01]  /*2370*/  FADD.FTZ R197, -R226, R197 ;  /* 0x000000c5e2c57221 */ /* 0x000fe20000010100 */
[----:B------:R-:W-:Y:S01]  /*2380*/  SHF.L.U32 R177, R190, 0x10, RZ ;  /* 0x00000010beb17819 */ /* 0x000fe200000006ff */
[----:B------:R-:W-:Y:S01]  /*2390*/  FMUL.FTZ R202, R202, UR30 ;  /* 0x0000001ecaca7c20 */ /* 0x000fe20008410000 */
[----:B------:R-:W-:Y:S01]  /*23a0*/  SHF.L.U32 R195, R178, 0x10, RZ ;  /* 0x00000010b2c37819 */ /* 0x000fe200000006ff */
[----:B------:R-:W-:Y:S01]  /*23b0*/  FMUL.FTZ R197, R197, UR30 ;  /* 0x0000001ec5c57c20 */ /* 0x000fe20008410000 */
[C---:B------:R-:W-:Y:S01]  /*23c0*/  PRMT R178, R179.reuse, 0x7632, R178 ;  /* 0x00007632b3b27816 */ /* 0x040fe200000000b2 */
[C---:B------:R-:W-:Y:S01]  /*23d0*/  FADD.FTZ R177, -R226.reuse, R177 ;  /* 0x000000b1e2b17221 */ /* 0x040fe20000010100 */
[----:B------:R-:W-:Y:S01]  /*23e0*/  SHF.L.U32 R215, R179, 0x10, RZ ;  /* 0x00000010b3d77819 */ /* 0x000fe200000006ff */
[----:B------:R-:W-:Y:S01]  /*23f0*/  FADD.FTZ R222, -R226, R195 ;  /* 0x000000c3e2de7221 */ /* 0x000fe20000010100 */
[----:B------:R-:W-:Y:S01]  /*2400*/  SHF.L.U32 R179, R176, 0x10, RZ ;  /* 0x00000010b0b37819 */ /* 0x000fe200000006ff */
[----:B------:R-:W-:Y:S01]  /*2410*/  FMUL.FTZ R195, R177, UR30 ;  /* 0x0000001eb1c37c20 */ /* 0x000fe20008410000 */
[----:B---3--:R-:W-:Y:S01]  /*2420*/  PRMT R176, R180, 0x7632, R176 ;  /* 0x00007632b4b07816 */ /* 0x008fe200000000b0 */
[----:B------:R-:W-:Y:S01]  /*2430*/  FADD.FTZ R224, -R226, R215 ;  /* 0x000000d7e2e07221 */ /* 0x000fe20000010100 */
[----:B------:R-:W-:Y:S01]  /*2440*/  SHF.L.U32 R191, R191, 0x10, RZ ;  /* 0x00000010bfbf7819 */ /* 0x000fe200000006ff */
[----:B------:R-:W-:Y:S01]  /*2450*/  FMUL.FTZ R222, R222, UR30 ;  /* 0x0000001edede7c20 */ /* 0x000fe20008410000 */
[----:B------:R-:W-:Y:S01]  /*2460*/  PRMT R190, R50, 0x7632, R190 ;  /* 0x0000763232be7816 */ /* 0x000fe200000000be */
[----:B------:R-:W-:Y:S01]  /*2470*/  IMAD.U32 R176, R176, 0x10000, RZ ;  /* 0x00010000b0b07824 */ /* 0x000fe200078e00ff */
[----:B------:R-:W-:Y:S01]  /*2480*/  SHF.L.U32 R189, R178, 0x10, RZ ;  /* 0x00000010b2bd7819 */ /* 0x000fe200000006ff */
[C---:B------:R-:W-:Y:S01]  /*2490*/  FADD.FTZ R193, -R226.reuse, R191 ;  /* 0x000000bfe2c17221 */ /* 0x040fe20000010100 */
[----:B------:R-:W-:Y:S01]  /*24a0*/  FADD.FTZ R191, -R226, R179 ;  /* 0x000000b3e2bf7221 */ /* 0x000fe20000010100 */
[-C--:B------:R-:W-:Y:S01]  /*24b0*/  FMUL.FTZ R194, R194, R176.reuse ;  /* 0x000000b0c2c27220 */ /* 0x080fe20000410000 */
[--C-:B------:R-:W-:Y:S01]  /*24c0*/  FADD.FTZ R105, R105, R176.reuse ;  /* 0x000000b069697221 */ /* 0x100fe20000010000 */
[----:B------:R-:W-:Y:S01]  /*24d0*/  FFMA.FTZ R73, R195, R176, R73 ;  /* 0x000000b0c3497223 */ /* 0x000fe20000010049 */
[----:B------:R-:W-:Y:S01]  /*24e0*/  PRMT R176, R181, 0x7632, R176 ;  /* 0x00007632b5b07816 */ /* 0x000fe200000000b0 */
[----:B------:R-:W-:Y:S01]  /*24f0*/  FMUL.FTZ R193, R193, UR30 ;  /* 0x0000001ec1c17c20 */ /* 0x000fe20008410000 */
[----:B------:R-:W-:Y:S01]  /*2500*/  SHF.L.U32 R190, R190, 0x10, RZ ;  /* 0x00000010bebe7819 */ /* 0x000fe200000006ff */
[----:B------:R-:W-:Y:S01]  /*2510*/  FMUL.FTZ R191, R191, UR30 ;  /* 0x0000001ebfbf7c20 */ /* 0x000fe20008410000 */
[----:B------:R-:W-:Y:S01]  /*2520*/  SHF.L.U32 R176, R176, 0x10, RZ ;  /* 0x00000010b0b07819 */ /* 0x000fe200000006ff */
[----:B------:R-:W-:Y:S01]  /*2530*/  FADD.FTZ R189, -R226, R189 ;  /* 0x000000bde2bd7221 */ /* 0x000fe20000010100 */
[----:B------:R-:W-:Y:S01]  /*2540*/  SHF.L.U32 R177, R180, 0x10, RZ ;  /* 0x00000010b4b17819 */ /* 0x000fe200000006ff */
[----:B------:R-:W-:Y:S01]  /*2550*/  FMUL.FTZ R224, R224, UR30 ;  /* 0x0000001ee0e07c20 */ /* 0x000fe20008410000 */
[----:B------:R-:W-:Y:S01]  /*2560*/  SHF.L.U32 R181, R181, 0x10, RZ ;  /* 0x00000010b5b57819 */ /* 0x000fe200000006ff */
[-C--:B------:R-:W-:Y:S01]  /*2570*/  FMUL.FTZ R192, R192, R176.reuse ;  /* 0x000000b0c0c07220 */ /* 0x080fe20000410000 */
[--C-:B------:R-:W-:Y:S01]  /*2580*/  FADD.FTZ R107, R107, R176.reuse ;  /* 0x000000b06b6b7221 */ /* 0x100fe20000010000 */
[----:B------:R-:W-:Y:S01]  /*2590*/  FFMA.FTZ R75, R193, R176, R75 ;  /* 0x000000b0c14b7223 */ /* 0x000fe2000001004b */
[----:B------:R-:W-:Y:S01]  /*25a0*/  PRMT R176, R182, 0x7632, R176 ;  /* 0x00007632b6b07816 */ /* 0x000fe200000000b0 */
[----:B------:R-:W-:Y:S01]  /*25b0*/  FMUL.FTZ R189, R189, UR30 ;  /* 0x0000001ebdbd7c20 */ /* 0x000fe20008410000 */
[-C--:B------:R-:W-:Y:S01]  /*25c0*/  FMUL.FTZ R196, R196, R177.reuse ;  /* 0x000000b1c4c47220 */ /* 0x080fe20000410000 */
[----:B------:R-:W-:Y:S01]  /*25d0*/  FADD.FTZ R104, R104, R177 ;  /* 0x000000b168687221 */ /* 0x000fe20000010000 */
[----:B------:R-:W-:Y:S01]  /*25e0*/  SHF.L.U32 R176, R176, 0x10, RZ ;  /* 0x00000010b0b07819 */ /* 0x000fe200000006ff */
[----:B------:R-:W-:Y:S01]  /*25f0*/  FFMA.FTZ R72, R197, R177, R72 ;  /* 0x000000b1c5487223 */ /* 0x000fe20000010048 */
[----:B------:R-:W-:Y:S01]  /*2600*/  SHF.L.U32 R215, R49, 0x10, RZ ;  /* 0x0000001031d77819 */ /* 0x000fe200000006ff */
[----:B------:R-:W-:Y:S01]  /*2610*/  FADD.FTZ R177, R234, R196 ;  /* 0x000000c4eab17221 */ /* 0x000fe20000010000 */
[----:B------:R-:W-:Y:S01]  /*2620*/  SHF.L.U32 R223, R182, 0x10, RZ ;  /* 0x00000010b6df7819 */ /* 0x000fe200000006ff */
[-C--:B------:R-:W-:Y:S01]  /*2630*/  FMUL.FTZ R190, R190, R176.reuse ;  /* 0x000000b0bebe7220 */ /* 0x080fe20000410000 */
[--C-:B------:R-:W-:Y:S01]  /*2640*/  FADD.FTZ R109, R109, R176.reuse ;  /* 0x000000b06d6d7221 */ /* 0x100fe20000010000 */
[----:B------:R-:W-:Y:S01]  /*2650*/  FFMA.FTZ R77, R191, R176, R77 ;  /* 0x000000b0bf4d7223 */ /* 0x000fe2000001004d */
[----:B------:R-:W-:Y:S01]  /*2660*/  PRMT R176, R183, 0x7632, R176 ;  /* 0x00007632b7b07816 */ /* 0x000fe200000000b0 */
[----:B------:R-:W-:Y:S01]  /*2670*/  FADD.FTZ R178, R177, R194 ;  /* 0x000000c2b1b27221 */ /* 0x000fe20000010000 */
[----:B------:R-:W-:Y:S01]  /*2680*/  FMUL.FTZ R215, R215, R181 ;  /* 0x000000b5d7d77220 */ /* 0x000fe20000410000 */
[----:B------:R-:W-:Y:S01]  /*2690*/  SHF.L.U32 R180, R50, 0x10, RZ ;  /* 0x0000001032b47819 */ /* 0x000fe200000006ff */
[----:B------:R-:W-:Y:S01]  /*26a0*/  FADD.FTZ R108, R108, R223 ;  /* 0x000000df6c6c7221 */ /* 0x000fe20000010000 */
[----:B------:R-:W-:Y:S01]  /*26b0*/  SHF.L.U32 R176, R176, 0x10, RZ ;  /* 0x00000010b0b07819 */ /* 0x000fe200000006ff */
[----:B------:R-:W-:Y:S01]  /*26c0*/  FADD.FTZ R179, R178, R215 ;  /* 0x000000d7b2b37221 */ /* 0x000fe20000010000 */
[-C--:B------:R-:W-:Y:S01]  /*26d0*/  FFMA.FTZ R76, R222, R223.reuse, R76 ;  /* 0x000000dfde4c7223 */ /* 0x080fe2000001004c */
[----:B------:R-:W-:Y:S01]  /*26e0*/  FMUL.FTZ R223, R180, R223 ;  /* 0x000000dfb4df7220 */ /* 0x000fe20000410000 */
[----:B------:R-:W-:Y:S01]  /*26f0*/  SHF.L.U32 R183, R183, 0x10, RZ ;  /* 0x00000010b7b77819 */ /* 0x000fe200000006ff */
[-C--:B------:R-:W-:Y:S01]  /*2700*/  FMUL.FTZ R188, R188, R176.reuse ;  /* 0x000000b0bcbc7220 */ /* 0x080fe20000410000 */
[----:B------:R-:W-:Y:S01]  /*2710*/  FADD.FTZ R111, R111, R176 ;  /* 0x000000b06f6f7221 */ /* 0x000fe20000010000 */
[----:B------:R-:W-:Y:S01]  /*2720*/  FFMA.FTZ R79, R189, R176, R79 ;  /* 0x000000b0bd4f7223 */ /* 0x000fe2000001004f */
[----:B------:R-:W-:Y:S01]  /*2730*/  FFMA.FTZ R176, R197, R196, R235 ;  /* 0x000000c4c5b07223 */ /* 0x000fe200000100eb */
[----:B------:R-:W-:Y:S01]  /*2740*/  FADD.FTZ R178, R179, R192 ;  /* 0x000000c0b3b27221 */ /* 0x000fe20000010000 */
[----:B------:R-:W-:Y:S01]  /*2750*/  SHF.L.U32 R180, R51, 0x10, RZ ;  /* 0x0000001033b47819 */ /* 0x000fe200000006ff */
[----:B------:R-:W-:Y:S01]  /*2760*/  FADD.FTZ R106, R106, R181 ;  /* 0x000000b56a6a7221 */ /* 0x000fe20000010000 */
[----:B------:R-:W-:Y:S01]  /*2770*/  FFMA.FTZ R177, R195, R194, R176 ;  /* 0x000000c2c3b17223 */ /* 0x000fe200000100b0 */
[----:B------:R-:W-:Y:S01]  /*2780*/  FADD.FTZ R179, R178, R223 ;  /* 0x000000dfb2b37221 */ /* 0x000fe20000010000 */
[----:B------:R-:W-:Y:S01]  /*2790*/  FFMA.FTZ R74, R202, R181, R74 ;  /* 0x000000b5ca4a7223 */ /* 0x000fe2000001004a */
[----:B------:R-:W-:Y:S01]  /*27a0*/  FMUL.FTZ R225, R180, R183 ;  /* 0x000000b7b4e17220 */ /* 0x000fe20000410000 */
[----:B------:R-:W-:Y:S01]  /*27b0*/  FFMA.FTZ R176, R202, R215, R177 ;  /* 0x000000d7cab07223 */ /* 0x000fe200000100b1 */
[----:B------:R-:W-:Y:S01]  /*27c0*/  FADD.FTZ R178, R179, R190 ;  /* 0x000000beb3b27221 */ /* 0x000fe20000010000 */
[----:B------:R-:W-:Y:S01]  /*27d0*/  FADD.FTZ R110, R110, R183 ;  /* 0x000000b76e6e7221 */ /* 0x000fe20000010000 */
[----:B------:R-:W-:Y:S01]  /*27e0*/  FFMA.FTZ R78, R224, R183, R78 ;  /* 0x000000b7e04e7223 */ /* 0x000fe2000001004e */
[----:B------:R-:W-:Y:S01]  /*27f0*/  FFMA.FTZ R177, R193, R192, R176 ;  /* 0x000000c0c1b17223 */ /* 0x000fe200000100b0 */
[----:B------:R-:W-:-:S03]  /*2800*/  FADD.FTZ R179, R178, R225 ;  /* 0x000000e1b2b37221 */ /* 0x000fc60000010000 */
[----:B------:R-:W-:Y:S01]  /*2810*/  FFMA.FTZ R176, R222, R223, R177 ;  /* 0x000000dfdeb07223 */ /* 0x000fe200000100b1 */
[----:B------:R-:W-:-:S03]  /*2820*/  FADD.FTZ R234, R179, R188 ;  /* 0x000000bcb3ea7221 */ /* 0x000fc60000010000 */
[----:B------:R-:W-:-:S04]  /*2830*/  FFMA.FTZ R177, R191, R190, R176 ;  /* 0x000000bebfb17223 */ /* 0x000fc800000100b0 */
[----:B------:R-:W-:-:S04]  /*2840*/  FFMA.FTZ R176, R224, R225, R177 ;  /* 0x000000e1e0b07223 */ /* 0x000fc800000100b1 */
[----:B------:R-:W-:Y:S01]  /*2850*/  FFMA.FTZ R235, R189, R188, R176 ;  /* 0x000000bcbdeb7223 */ /* 0x000fe200000100b0 */
[----:B------:R-:W-:Y:S06]  /*2860*/  BRA `(.L_x_247) ;  /* 0x0000000000747947 */ /* 0x000fec0003800000 */
.L_x_240:
[----:B------:R-:W0:Y:S01]  /*2870*/  S2R R176, SR_TID.X ;  /* 0x0000000000b07919 */ /* 0x000e220000002100 */
[----:B------:R-:W-:Y:S02]  /*2880*/  UIMAD UR6, UR26, UR10, URZ ;  /* 0x0000000a1a0672a4 */ /* 0x000fe4000f8e02ff */
[----:B------:R-:W-:Y:S02]  /*2890*/  UISETP.NE.U32.AND UP0, UPT, UR22, URZ, UPT ;  /* 0x000000ff1600728c */ /* 0x000fe4000bf05070 */
[----:B------:R-:W-:Y:S02]  /*28a0*/  USHF.R.S32.HI UR7, URZ, 0x1f, UR6 ;  /* 0x0000001fff077899 */ /* 0x000fe40008011406 */
[----:B------:R-:W-:Y:S02]  /*28b0*/  UISETP.NE.AND.EX UP0, UPT, UR23, URZ, UPT, UP0 ;  /* 0x000000ff1700728c */ /* 0x000fe4000bf05300 */
[----:B------:R-:W-:-:S06]  /*28c0*/  ULEA.HI UR7, UR7, UR6, URZ, 0x3 ;  /* 0x0000000607077291 */ /* 0x000fcc000f8f18ff */
[----:B------:R-:W-:-:S04]  /*28d0*/  MOV R233, UR7 ;  /* 0x0000000700e97c02 */ /* 0x000fc80008000f00 */
[----:B0-----:R-:W-:Y:S01]  /*28e0*/  LEA.HI.SX32 R233, R233, R176, 0x1d ;  /* 0x000000b0e9e97211 */ /* 0x001fe200078feaff */
[----:B------:R-:W-:Y:S06]  /*28f0*/  BRA.U !UP0, `(.L_x_247) ;  /* 0x0000000108507547 */ /* 0x000fec000b800000 */
[C---:B------:R-:W-:Y:S01]  /*2900*/  ISETP.GE.U32.AND P0, PT, R11.reuse, 0x80, PT ;  /* 0x000000800b00780c */ /* 0x040fe20003f06070 */
[----:B------:R-:W-:Y:S01]  /*2910*/  IMAD.MOV.U32 R178, RZ, RZ, R233 ;  /* 0x000000ffffb27224 */ /* 0x000fe200078e00e9 */
[----:B------:R-:W-:-:S11]  /*2920*/  ISETP.GE.U32.AND P1, PT, R11, 0x100, PT ;  /* 0x000001000b00780c */ /* 0x000fd60003f26070 */
[----:B------:R-:W0:Y:S01]  /*2930*/  @P0 LDC.64 R176, c[0x0][0x438] ;  /* 0x00010e00ffb00b82 */ /* 0x000e220000000a00 */
[----:B------:R-:W-:Y:S01]  /*2940*/  ISETP.GE.U32.AND P2, PT, R11, 0x180, PT ;  /* 0x000001800b00780c */ /* 0x000fe20003f46070 */
[----:B0-----:R-:W-:-:S05]  /*2950*/  @P0 IMAD.WIDE.U32 R176, R178, 0x10, R176 ;  /* 0x00000010b2b00825 */ /* 0x001fca00078e00b0 */
[----:B------:R0:W5:Y:S01]  /*2960*/  @P0 LDG.E.128 R144, desc[UR16][R176.64] ;  /* 0x00000010b0900981 */ /* 0x000162000c1e1d00 */
[----:B------:R-:W-:Y:S01]  /*2970*/  @P0 IADD3 R178, PT, PT, R178, 0x80, RZ ;  /* 0x00000080b2b20810 */ /* 0x000fe20007ffe0ff */
[----:B0-----:R-:W0:Y:S01]  /*2980*/  @P1 LDC.64 R176, c[0x0][0x438] ;  /* 0x00010e00ffb01b82 */ /* 0x001e220000000a00 */
[----:B------:R-:W-:-:S03]  /*2990*/  ISETP.GE.U32.AND P0, PT, R11, 0x200, PT ;  /* 0x000002000b00780c */ /* 0x000fc60003f06070 */
[----:B0-----:R-:W-:-:S05]  /*29a0*/  @P1 IMAD.WIDE.U32 R176, R178, 0x10, R176 ;  /* 0x00000010b2b01825 */ /* 0x001fca00078e00b0 */
[----:B------:R0:W5:Y:S01]  /*29b0*/  @P1 LDG.E.128 R24, desc[UR16][R176.64] ;  /* 0x00000010b0181981 */ /* 0x000162000c1e1d00 */
[----:B------:R-:W-:Y:S01]  /*29c0*/  @P1 IADD3 R178, PT, PT, R178, 0x80, RZ ;  /* 0x00000080b2b21810 */ /* 0x000fe20007ffe0ff */
[----:B0-----:R-:W0:Y:S04]  /*29d0*/  @P2 LDC.64 R176, c[0x0][0x438] ;  /* 0x00010e00ffb02b82 */ /* 0x001e280000000a00 */
[----:B0-----:R-:W-:-:S05]  /*29e0*/  @P2 IMAD.WIDE.U32 R176, R178, 0x10, R176 ;  /* 0x00000010b2b02825 */ /* 0x001fca00078e00b0 */
[----:B------:R0:W5:Y:S01]  /*29f0*/  @P2 LDG.E.128 R168, desc[UR16][R176.64] ;  /* 0x00000010b0a82981 */ /* 0x000162000c1e1d00 */
[----:B------:R-:W-:Y:S01]  /*2a00*/  @P2 IADD3 R178, PT, PT, R178, 0x80, RZ ;  /* 0x00000080b2b22810 */ /* 0x000fe20007ffe0ff */
[----:B0-----:R-:W0:Y:S04]  /*2a10*/  @P0 LDC.64 R176, c[0x0][0x438] ;  /* 0x00010e00ffb00b82 */ /* 0x001e280000000a00 */
[----:B0-----:R-:W-:-:S05]  /*2a20*/  @P0 IMAD.WIDE.U32 R176, R178, 0x10, R176 ;  /* 0x00000010b2b00825 */ /* 0x001fca00078e00b0 */
[----:B------:R0:W5:Y:S02]  /*2a30*/  @P0 LDG.E.128 R172, desc[UR16][R176.64] ;  /* 0x00000010b0ac0981 */ /* 0x000164000c1e1d00 */
.L_x_247:
[----:B-1-3--:R-:W-:Y:S05]  /*2a40*/  BSYNC.RECONVERGENT B0 ;  /* 0x0000000000007941 */ /* 0x00afea0003800200 */
.L_x_239:
        /* <DEDUP_REMOVED lines=32> */
.L_x_249:
[----:B------:R-:W-:Y:S05]  /*2c50*/  BSYNC.RECONVERGENT B0 ;  /* 0x0000000000007941 */ /* 0x000fea0003800200 */
.L_x_248:
[----:B------:R-:W1:Y:S08]  /*2c60*/  S2UR UR7, SR_CgaCtaId ;  /* 0x00000000000779c3 */ /* 0x000e700000008800 */
[----:B------:R-:W-:Y:S01]  /*2c70*/  BAR.SYNC.DEFER_BLOCKING 0x0 ;  /* 0x0000000000007b1d */ /* 0x000fe20000010000 */
[----:B------:R-:W-:Y:S01]  /*2c80*/  UISETP.GE.AND UP3, UPT, UR11, 0x1, UPT ;  /* 0x000000010b00788c */ /* 0x000fe2000bf66270 */
[----:B------:R-:W-:-:S02]  /*2c90*/  ISETP.GE.U32.AND P1, PT, R11, 0x80, PT ;  /* 0x000000800b00780c */ /* 0x000fc40003f26070 */
[----:B------:R-:W-:Y:S02]  /*2ca0*/  ISETP.NE.AND P0, PT, RZ, UR27, PT ;  /* 0x0000001bff007c0c */ /* 0x000fe4000bf05270 */
[----:B------:R-:W-:Y:S01]  /*2cb0*/  UMOV UR6, 0x400 ;  /* 0x0000040000067882 */ /* 0x000fe20000000000 */
[----:B------:R-:W-:Y:S01]  /*2cc0*/  PLOP3.LUT P2, PT, PT, PT, UP3, 0x80, 0x8 ;  /* 0x000000000008781c */ /* 0x000fe20003f4f038 */
[----:B------:R-:W-:Y:S01]  /*2cd0*/  BSSY.RECONVERGENT B0, `(.L_x_250) ;  /* 0x00001e3000007945 */ /* 0x000fe20003800200 */
[----:B-1----:R-:W-:-:S04]  /*2ce0*/  ULEA UR6, UR7, UR6, 0x18 ;  /* 0x0000000607067291 */ /* 0x002fc8000f8ec0ff */
[----:B------:R-:W-:Y:S02]  /*2cf0*/  UIADD3 UR7, UPT, UPT, UR6, 0x4020, URZ ;  /* 0x0000402006077890 */ /* 0x000fe4000fffe0ff */
[----:B------:R-:W-:-:S09]  /*2d00*/  @!UP1 UIADD3 UR7, UPT, UPT, UR6, 0x4000, URZ ;  /* 0x0000400006079890 */ /* 0x000fd2000fffe0ff */
[----:B0-----:R-:W0:Y:S01]  /*2d10*/  LDS.128 R176, [UR7] ;  /* 0x00000007ffb07984 */ /* 0x001e220008000c00 */
[----:B------:R-:W-:Y:S02]  /*2d20*/  UIADD3 UR7, UPT, UPT, UR6, 0x4030, URZ ;  /* 0x0000403006077890 */ /* 0x000fe4000fffe0ff */
[----:B------:R-:W-:Y:S02]  /*2d30*/  @!UP1 UIADD3 UR7, UPT, UPT, UR6, 0x4010, URZ ;  /* 0x0000401006079890 */ /* 0x000fe4000fffe0ff */
[----:B------:R-:W-:-:S04]  /*2d40*/  @UP3 UIADD3 UR6, UPT, UPT, UR11, -0x1, URZ ;  /* 0xffffffff0b063890 */ /* 0x000fc8000fffe0ff */
[----:B------:R-:W-:Y:S01]  /*2d50*/  @UP3 UIMAD UR6, UR6, UR10, URZ ;  /* 0x0000000a060632a4 */ /* 0x000fe2000f8e02ff */
[----:B0-----:R-:W-:Y:S01]  /*2d60*/  FADD.FTZ R181, RZ, R176 ;  /* 0x000000b0ffb57221 */ /* 0x001fe20000010000 */
[----:B------:R-:W-:-:S03]  /*2d70*/  FADD.FTZ R176, RZ, R177 ;  /* 0x000000b1ffb07221 */ /* 0x000fc60000010000 */
[----:B------:R-:W-:Y:S01]  /*2d80*/  FADD.FTZ R181, R178, R181 ;  /* 0x000000b5b2b57221 */ /* 0x000fe20000010000 */
[----:B------:R-:W-:Y:S02]  /*2d90*/  FADD.FTZ R180, R179, R176 ;  /* 0x000000b0b3b47221 */ /* 0x000fe40000010000 */
[----:B------:R-:W0:Y:S01]  /*2da0*/  LDS.128 R176, [UR7] ;  /* 0x00000007ffb07984 */ /* 0x000e220008000c00 */
[----:B------:R-:W-:-:S04]  /*2db0*/  @UP3 USHF.R.S32.HI UR7, URZ, 0x1f, UR6 ;  /* 0x0000001fff073899 */ /* 0x000fc80008011406 */
[----:B------:R-:W-:Y:S01]  /*2dc0*/  @UP3 ULEA.HI UR7, UR7, UR6, URZ, 0x3 ;  /* 0x0000000607073291 */ /* 0x000fe2000f8f18ff */
[----:B0-----:R-:W-:Y:S01]  /*2dd0*/  FADD.FTZ R180, R180, R177 ;  /* 0x000000b1b4b47221 */ /* 0x001fe20000010000 */
[----:B------:R-:W-:-:S04]  /*2de0*/  FADD.FTZ R181, R181, R176 ;  /* 0x000000b0b5b57221 */ /* 0x000fc80000010000 */
[----:B------:R-:W-:Y:S01]  /*2df0*/  MOV R176, UR7 ;  /* 0x0000000700b07c02 */ /* 0x000fe20008000f00 */
[----:B------:R-:W-:Y:S01]  /*2e00*/  FADD.FTZ R179, R179, R180 ;  /* 0x000000b4b3b37221 */ /* 0x000fe20000010000 */
[----:B------:R-:W-:-:S03]  /*2e10*/  FADD.FTZ R178, R178, R181 ;  /* 0x000000b5b2b27221 */ /* 0x000fc60000010000 */
[----:B------:R-:W-:Y:S01]  /*2e20*/  FMUL.FTZ R179, R179, UR28 ;  /* 0x0000001cb3b37c20 */ /* 0x000fe20008410000 */
[----:B------:R-:W-:Y:S01]  /*2e30*/  FMUL.FTZ R180, R178, UR28 ;  /* 0x0000001cb2b47c20 */ /* 0x000fe20008410000 */
[----:B------:R-:W-:-:S03]  /*2e40*/  HFMA2 R178, -RZ, RZ, 0, 0 ;  /* 0x00000000ffb27431 */ /* 0x000fc600000001ff */
[----:B------:R-:W-:Y:S02]  /*2e50*/  R2UR UR8, R179 ;  /* 0x00000000b30872ca */ /* 0x000fe400000e0000 */
[----:B------:R-:W-:Y:S02]  /*2e60*/  FSEL R180, R180, RZ, !P0 ;  /* 0x000000ffb4b47208 */ /* 0x000fe40004000000 */
[----:B------:R-:W-:Y:S01]  /*2e70*/  @P2 LEA.HI.SX32 R178, R176, R227, 0x1d ;  /* 0x000000e3b0b22211 */ /* 0x000fe200078feaff */
[----:B------:R-:W-:Y:S10]  /*2e80*/  @!P1 BRA `(.L_x_251) ;  /* 0x0000001c001c9947 */ /* 0x000ff40003800000 */
[----:B------:R-:W-:-:S04]  /*2e90*/  UISETP.NE.U32.AND UP0, UPT, UR22, URZ, UPT ;  /* 0x000000ff1600728c */ /* 0x000fc8000bf05070 */
[----:B------:R-:W-:Y:S01]  /*2ea0*/  UISETP.NE.AND.EX UP0, UPT, UR23, URZ, UPT, UP0 ;  /* 0x000000ff1700728c */ /* 0x000fe2000bf05300 */
[----:B------:R-:W-:Y:S10]  /*2eb0*/  BRA.U !UP3, `(.L_x_252) ;  /* 0x000000010b0c7547 */ /* 0x000ff4000b800000 */
[----:B------:R-:W0:Y:S02]  /*2ec0*/  LDC.64 R164, c[0x0][0x390] ;  /* 0x0000e400ffa47b82 */ /* 0x000e240000000a00 */
[----:B0-----:R-:W-:-:S06]  /*2ed0*/  IMAD.WIDE.U32 R164, R178, 0x10, R164 ;  /* 0x00000010b2a47825 */ /* 0x001fcc00078e00a4 */
[----:B------:R-:W5:Y:S02]  /*2ee0*/  LDG.E.128 R164, desc[UR16][R164.64] ;  /* 0x00000010a4a47981 */ /* 0x000f64000c1e1d00 */
.L_x_252:
[----:B------:R-:W-:Y:S05]  /*2ef0*/  BRA.U UP0, `(.L_x_253) ;  /* 0x0000000d00687547 */ /* 0x000fea000b800000 */
[----:B------:R-:W-:-:S04]  /*2f00*/  UISETP.NE.U32.AND UP0, UPT, UR4, URZ, UPT ;  /* 0x000000ff0400728c */ /* 0x000fc8000bf05070 */
[----:B------:R-:W-:-:S09]  /*2f10*/  UISETP.NE.AND.EX UP0, UPT, UR5, URZ, UPT, UP0 ;  /* 0x000000ff0500728c */ /* 0x000fd2000bf05300 */
[----:B------:R-:W-:Y:S05]  /*2f20*/  BRA.U UP0, `(.L_x_254) ;  /* 0x0000000500b47547 */ /* 0x000fea000b800000 */
[----:B------:R-:W-:Y:S05]  /*2f30*/  BRA.U !UP3, `(.L_x_255) ;  /* 0x000000010b307547 */ /* 0x000fea000b800000 */
[----:B------:R-:W-:Y:S01]  /*2f40*/  FFMA.FTZ R177, R0, UR8, R180 ;  /* 0x0000000800b17c23 */ /* 0x000fe200080100b4 */
[----:B------:R-:W-:Y:S02]  /*2f50*/  ISETP.LT.AND P0, PT, RZ, UR31, PT ;  /* 0x0000001fff007c0c */ /* 0x000fe4000bf01270 */
[----:B------:R-:W-:Y:S01]  /*2f60*/  SHF.L.U32 R176, R28, 0x10, RZ ;  /* 0x000000101cb07819 */ /* 0x000fe200000006ff */
[----:B------:R-:W-:-:S04]  /*2f70*/  FADD.FTZ R177, R10, -R177 ;  /* 0x800000b10ab17221 */ /* 0x000fc80000010000 */
[----:B------:R-:W-:-:S05]  /*2f80*/  FMUL.FTZ R177, R177, UR30 ;  /* 0x0000001eb1b17c20 */ /* 0x000fca0008410000 */
[----:B------:R-:W-:-:S05]  /*2f90*/  FSEL R177, R177, RZ, P0 ;  /* 0x000000ffb1b17208 */ /* 0x000fca0000000000 */
[----:B------:R-:W-:-:S04]  /*2fa0*/  FMUL.FTZ R177, R177, UR29 ;  /* 0x0000001db1b17c20 */ /* 0x000fc80008410000 */
[----:B------:R-:W-:Y:S01]  /*2fb0*/  FMUL.FTZ R179, R177, R176 ;  /* 0x000000b0b1b37220 */ /* 0x000fe20000410000 */
[----:B-----5:R-:W-:-:S04]  /*2fc0*/  SHF.L.U32 R176, R164, 0x10, RZ ;  /* 0x00000010a4b07819 */ /* 0x020fc800000006ff */
[----:B------:R-:W-:Y:S01]  /*2fd0*/  F2FP.BF16.F32.PACK_AB R179, RZ, R179 ;  /* 0x000000b3ffb3723e */ /* 0x000fe200000010ff */
[----:B------:R-:W-:-:S03]  /*2fe0*/  FFMA.FTZ R112, R177, R176, R112 ;  /* 0x000000b0b1707223 */ /* 0x000fc60000010070 */
[----:B------:R-:W-:-:S07]  /*2ff0*/  PRMT R148, R179, 0x7610, R148 ;  /* 0x00007610b3947816 */ /* 0x000fce0000000094 */
.L_x_255:
[----:B------:R-:W-:Y:S05]  /*3000*/  BRA.U !UP3, `(.L_x_256) ;  /* 0x000000010b347547 */ /* 0x000fea000b800000 */
[----:B------:R-:W-:Y:S01]  /*3010*/  FFMA.FTZ R177, R187, UR8, R180 ;  /* 0x00000008bbb17c23 */ /* 0x000fe200080100b4 */
[----:B------:R-:W-:Y:S01]  /*3020*/  ISETP.LT.AND P0, PT, RZ, UR31, PT ;  /* 0x0000001fff007c0c */ /* 0x000fe2000bf01270 */
[----:B------:R-:W-:Y:S02]  /*3030*/  IMAD.U32 R179, R248, 0x10000, RZ ;  /* 0x00010000f8b37824 */ /* 0x000fe400078e00ff */
[----:B------:R-:W-:-:S04]  /*3040*/  FADD.FTZ R177, R186, -R177 ;  /* 0x800000b1bab17221 */ /* 0x000fc80000010000 */
[----:B------:R-:W-:-:S05]  /*3050*/  FMUL.FTZ R177, R177, UR30 ;  /* 0x0000001eb1b17c20 */ /* 0x000fca0008410000 */
[----:B------:R-:W-:-:S05]  /*3060*/  FSEL R177, R177, RZ, P0 ;  /* 0x000000ffb1b17208 */ /* 0x000fca0000000000 */
[----:B------:R-:W-:Y:S01]  /*3070*/  FMUL.FTZ R176, R177, UR29 ;  /* 0x0000001db1b07c20 */ /* 0x000fe20008410000 */
[----:B-----5:R-:W-:-:S03]  /*3080*/  PRMT R177, R164, 0x7632, R177 ;  /* 0x00007632a4b17816 */ /* 0x020fc600000000b1 */
[----:B------:R-:W-:Y:S01]  /*3090*/  FMUL.FTZ R179, R176, R179 ;  /* 0x000000b3b0b37220 */ /* 0x000fe20000410000 */
[----:B------:R-:W-:-:S04]  /*30a0*/  SHF.L.U32 R177, R177, 0x10, RZ ;  /* 0x00000010b1b17819 */ /* 0x000fc800000006ff */
[----:B------:R-:W-:Y:S01]  /*30b0*/  F2FP.BF16.F32.PACK_AB R179, RZ, R179 ;  /* 0x000000b3ffb3723e */ /* 0x000fe200000010ff */
[----:B------:R-:W-:-:S03]  /*30c0*/  FFMA.FTZ R113, R176, R177, R113 ;  /* 0x000000b1b0717223 */ /* 0x000fc60000010071 */
[----:B------:R-:W-:-:S07]  /*30d0*/  PRMT R148, R148, 0x5410, R179 ;  /* 0x0000541094947816 */ /* 0x000fce00000000b3 */
.L_x_256:
        /* <DEDUP_REMOVED lines=13> */
.L_x_257:
[----:B------:R-:W-:Y:S05]  /*31b0*/  BRA.U !UP3, `(.L_x_258) ;  /* 0x000000010b347547 */ /* 0x000fea000b800000 */
[----:B------:R-:W-:Y:S01]  /*31c0*/  FFMA.FTZ R176, R212, UR8, R180 ;  /* 0x00000008d4b07c23 */ /* 0x000fe200080100b4 */
[----:B------:R-:W-:Y:S02]  /*31d0*/  ISETP.LT.AND P0, PT, RZ, UR31, PT ;  /* 0x0000001fff007c0c */ /* 0x000fe4000bf01270 */
[----:B------:R-:W-:Y:S01]  /*31e0*/  SHF.L.U32 R179, R249, 0x10, RZ ;  /* 0x00000010f9b37819 */ /* 0x000fe200000006ff */
[----:B------:R-:W-:Y:S01]  /*31f0*/  FADD.FTZ R176, R211, -R176 ;  /* 0x800000b0d3b07221 */ /* 0x000fe20000010000 */
[----:B-----5:R-:W-:-:S03]  /*3200*/  PRMT R177, R165, 0x7632, R177 ;  /* 0x00007632a5b17816 */ /* 0x020fc600000000b1 */
[----:B------:R-:W-:Y:S01]  /*3210*/  FMUL.FTZ R176, R176, UR30 ;  /* 0x0000001eb0b07c20 */ /* 0x000fe20008410000 */
[----:B------:R-:W-:-:S04]  /*3220*/  SHF.L.U32 R177, R177, 0x10, RZ ;  /* 0x00000010b1b17819 */ /* 0x000fc800000006ff */
[----:B------:R-:W-:-:S05]  /*3230*/  FSEL R176, R176, RZ, P0 ;  /* 0x000000ffb0b07208 */ /* 0x000fca0000000000 */
[----:B------:R-:W-:-:S04]  /*3240*/  FMUL.FTZ R176, R176, UR29 ;  /* 0x0000001db0b07c20 */ /* 0x000fc80008410000 */
[C---:B------:R-:W-:Y:S01]  /*3250*/  FMUL.FTZ R179, R176.reuse, R179 ;  /* 0x000000b3b0b37220 */ /* 0x040fe20000410000 */
[----:B------:R-:W-:-:S04]  /*3260*/  FFMA.FTZ R115, R176, R177, R115 ;  /* 0x000000b1b0737223 */ /* 0x000fc80000010073 */
[----:B------:R-:W-:-:S04]  /*3270*/  F2FP.BF16.F32.PACK_AB R179, RZ, R179 ;  /* 0x000000b3ffb3723e */ /* 0x000fc800000010ff */
[----:B------:R-:W-:-:S07]  /*3280*/  PRMT R149, R149, 0x5410, R179 ;  /* 0x0000541095957816 */ /* 0x000fce00000000b3 */
.L_x_258:
        /* <DEDUP_REMOVED lines=13> */
.L_x_259:
[----:B------:R-:W-:Y:S05]  /*3360*/  BRA.U !UP3, `(.L_x_260) ;  /* 0x000000010b347547 */ /* 0x000fea000b800000 */
[----:B------:R-:W-:Y:S01]  /*3370*/  FFMA.FTZ R176, R210, UR8, R180 ;  /* 0x00000008d2b07c23 */ /* 0x000fe200080100b4 */
[----:B------:R-:W-:Y:S01]  /*3380*/  ISETP.LT.AND P0, PT, RZ, UR31, PT ;  /* 0x0000001fff007c0c */ /* 0x000fe2000bf01270 */
[----:B------:R-:W-:Y:S01]  /*3390*/  IMAD.U32 R179, R250, 0x10000, RZ ;  /* 0x00010000fab37824 */ /* 0x000fe200078e00ff */
[----:B-----5:R-:W-:Y:S01]  /*33a0*/  PRMT R177, R166, 0x7632, R177 ;  /* 0x00007632a6b17816 */ /* 0x020fe200000000b1 */
[----:B------:R-:W-:-:S03]  /*33b0*/  FADD.FTZ R176, R209, -R176 ;  /* 0x800000b0d1b07221 */ /* 0x000fc60000010000 */
[----:B------:R-:W-:Y:S01]  /*33c0*/  SHF.L.U32 R177, R177, 0x10, RZ ;  /* 0x00000010b1b17819 */ /* 0x000fe200000006ff */
[----:B------:R-:W-:-:S05]  /*33d0*/  FMUL.FTZ R176, R176, UR30 ;  /* 0x0000001eb0b07c20 */ /* 0x000fca0008410000 */
[----:B------:R-:W-:-:S05]  /*33e0*/  FSEL R176, R176, RZ, P0 ;  /* 0x000000ffb0b07208 */ /* 0x000fca0000000000 */
[----:B------:R-:W-:-:S04]  /*33f0*/  FMUL.FTZ R176, R176, UR29 ;  /* 0x0000001db0b07c20 */ /* 0x000fc80008410000 */
[C---:B------:R-:W-:Y:S01]  /*3400*/  FMUL.FTZ R179, R176.reuse, R179 ;  /* 0x000000b3b0b37220 */ /* 0x040fe20000410000 */
[----:B------:R-:W-:-:S04]  /*3410*/  FFMA.FTZ R117, R176, R177, R117 ;  /* 0x000000b1b0757223 */ /* 0x000fc80000010075 */
[----:B------:R-:W-:-:S04]  /*3420*/  F2FP.BF16.F32.PACK_AB R179, RZ, R179 ;  /* 0x000000b3ffb3723e */ /* 0x000fc800000010ff */
[----:B------:R-:W-:-:S07]  /*3430*/  PRMT R150, R150, 0x5410, R179 ;  /* 0x0000541096967816 */ /* 0x000fce00000000b3 */
.L_x_260:
        /* <DEDUP_REMOVED lines=13> */
.L_x_261:
        /* <DEDUP_REMOVED lines=13> */
[----:B------:R-:W-:Y:S01]  /*35e0*/  PRMT R151, R151, 0x5410, R179 ;  /* 0x0000541097977816 */ /* 0x000fe200000000b3 */
[----:B------:R-:W-:Y:S06]  /*35f0*/  BRA `(.L_x_262) ;  /* 0x0000001400147947 */ /* 0x000fec0003800000 */
.L_x_254:
[--C-:B------:R-:W-:Y:S01]  /*3600*/  FFMA.FTZ R163, R187, UR8, R180.reuse ;  /* 0x00000008bba37c23 */ /* 0x100fe200080100b4 */
[--C-:B------:R-:W-:Y:S01]  /*3610*/  FFMA.FTZ R161, R0, UR8, R180.reuse ;  /* 0x0000000800a17c23 */ /* 0x100fe200080100b4 */
[--C-:B------:R-:W-:Y:S01]  /*3620*/  FFMA.FTZ R177, R9, UR8, R180.reuse ;  /* 0x0000000809b17c23 */ /* 0x100fe200080100b4 */
[--C-:B------:R-:W-:Y:S01]  /*3630*/  FFMA.FTZ R162, R212, UR8, R180.reuse ;  /* 0x00000008d4a27c23 */ /* 0x100fe200080100b4 */
[----:B------:R-:W-:Y:S01]  /*3640*/  FADD.FTZ R160, R186, -R163 ;  /* 0x800000a3baa07221 */ /* 0x000fe20000010000 */
[--C-:B------:R-:W-:Y:S01]  /*3650*/  FFMA.FTZ R163, R7, UR8, R180.reuse ;  /* 0x0000000807a37c23 */ /* 0x100fe200080100b4 */
[----:B------:R-:W-:Y:S01]  /*3660*/  FADD.FTZ R161, R10, -R161 ;  /* 0x800000a10aa17221 */ /* 0x000fe20000010000 */
[----:B------:R-:W-:Y:S01]  /*3670*/  FFMA.FTZ R182, R210, UR8, R180 ;  /* 0x00000008d2b67c23 */ /* 0x000fe200080100b4 */
[----:B------:R-:W-:Y:S01]  /*3680*/  FADD.FTZ R177, R8, -R177 ;  /* 0x800000b108b17221 */ /* 0x000fe20000010000 */
[----:B------:R-:W-:Y:S01]  /*3690*/  FADD.FTZ R162, R211, -R162 ;  /* 0x800000a2d3a27221 */ /* 0x000fe20000010000 */
[----:B------:R-:W-:Y:S01]  /*36a0*/  FADD.FTZ R176, R6, -R163 ;  /* 0x800000a306b07221 */ /* 0x000fe20000010000 */
[----:B------:R-:W-:Y:S01]  /*36b0*/  FADD.FTZ R179, R209, -R182 ;  /* 0x800000b6d1b37221 */ /* 0x000fe20000010000 */
[----:B------:R-:W-:Y:S01]  /*36c0*/  FMUL.FTZ R163, R161, UR30 ;  /* 0x0000001ea1a37c20 */ /* 0x000fe20008410000 */
[----:B------:R-:W-:Y:S01]  /*36d0*/  FMUL.FTZ R160, R160, UR30 ;  /* 0x0000001ea0a07c20 */ /* 0x000fe20008410000 */
[----:B------:R-:W-:Y:S01]  /*36e0*/  FMUL.FTZ R161, R177, UR30 ;  /* 0x0000001eb1a17c20 */ /* 0x000fe20008410000 */
[----:B------:R-:W-:Y:S01]  /*36f0*/  FMUL.FTZ R182, R162, UR30 ;  /* 0x0000001ea2b67c20 */ /* 0x000fe20008410000 */
[----:B------:R-:W-:Y:S01]  /*3700*/  ISETP.LT.AND P0, PT, RZ, UR31, PT ;  /* 0x0000001fff007c0c */ /* 0x000fe2000bf01270 */
[----:B------:R-:W-:Y:S01]  /*3710*/  FMUL.FTZ R162, R176, UR30 ;  /* 0x0000001eb0a27c20 */ /* 0x000fe20008410000 */
[----:B------:R-:W-:-:S02]  /*3720*/  FMUL.FTZ R176, R179, UR30 ;  /* 0x0000001eb3b07c20 */ /* 0x000fc40008410000 */
[----:B------:R-:W-:Y:S02]  /*3730*/  FSEL R160, R160, RZ, P0 ;  /* 0x000000ffa0a07208 */ /* 0x000fe40000000000 */
[----:B------:R-:W-:Y:S02]  /*3740*/  FSEL R161, R161, RZ, P0 ;  /* 0x000000ffa1a17208 */ /* 0x000fe40000000000 */
[----:B------:R-:W-:Y:S02]  /*3750*/  FSEL R182, R182, RZ, P0 ;  /* 0x000000ffb6b67208 */ /* 0x000fe40000000000 */
[----:B------:R-:W-:Y:S01]  /*3760*/  FSEL R163, R163, RZ, P0 ;  /* 0x000000ffa3a37208 */ /* 0x000fe20000000000 */
[----:B------:R-:W-:Y:S06]  /*3770*/  BRA.U !UP3, `(.L_x_263) ;  /* 0x000000010b1c7547 */ /* 0x000fec000b800000 */
[----:B-----5:R-:W-:Y:S01]  /*3780*/  SHF.L.U32 R179, R164, 0x10, RZ ;  /* 0x00000010a4b37819 */ /* 0x020fe200000006ff */
[----:B------:R-:W-:Y:S01]  /*3790*/  FMUL.FTZ R177, R163, UR29 ;  /* 0x0000001da3b17c20 */ /* 0x000fe20008410000 */
[----:B------:R-:W-:-:S03]  /*37a0*/  SHF.L.U32 R226, R28, 0x10, RZ ;  /* 0x000000101ce27819 */ /* 0x000fc600000006ff */
[-C--:B------:R-:W-:Y:S02]  /*37b0*/  FFMA.FTZ R112, R179, R177.reuse, R112 ;  /* 0x000000b1b3707223 */ /* 0x080fe40000010070 */
[----:B------:R-:W-:-:S05]  /*37c0*/  FMUL.FTZ R177, R226, R177 ;  /* 0x000000b1e2b17220 */ /* 0x000fca0000410000 */
[----:B------:R-:W-:-:S04]  /*37d0*/  F2FP.BF16.F32.PACK_AB R177, RZ, R177 ;  /* 0x000000b1ffb1723e */ /* 0x000fc800000010ff */
[----:B------:R-:W-:-:S07]  /*37e0*/  PRMT R148, R177, 0x7610, R148 ;  /* 0x00007610b1947816 */ /* 0x000fce0000000094 */
.L_x_263:
[----:B------:R-:W-:Y:S05]  /*37f0*/  BRA.U !UP3, `(.L_x_264) ;  /* 0x000000010b207547 */ /* 0x000fea000b800000 */
[----:B-----5:R-:W-:Y:S01]  /*3800*/  PRMT R177, R164, 0x7632, R177 ;  /* 0x00007632a4b17816 */ /* 0x020fe200000000b1 */
[----:B------:R-:W-:-:S04]  /*3810*/  FMUL.FTZ R226, R160, UR29 ;  /* 0x0000001da0e27c20 */ /* 0x000fc80008410000 */
[----:B------:R-:W-:-:S04]  /*3820*/  IMAD.U32 R177, R177, 0x10000, RZ ;  /* 0x00010000b1b17824 */ /* 0x000fc800078e00ff */
[----:B------:R-:W-:Y:S01]  /*3830*/  FFMA.FTZ R113, R226, R177, R113 ;  /* 0x000000b1e2717223 */ /* 0x000fe20000010071 */
[----:B------:R-:W-:-:S05]  /*3840*/  SHF.L.U32 R177, R248, 0x10, RZ ;  /* 0x00000010f8b17819 */ /* 0x000fca00000006ff */
[----:B------:R-:W-:-:S05]  /*3850*/  FMUL.FTZ R226, R177, R226 ;  /* 0x000000e2b1e27220 */ /* 0x000fca0000410000 */
[----:B------:R-:W-:-:S04]  /*3860*/  F2FP.BF16.F32.PACK_AB R226, RZ, R226 ;  /* 0x000000e2ffe2723e */ /* 0x000fc800000010ff */
[----:B------:R-:W-:-:S07]  /*3870*/  PRMT R148, R148, 0x5410, R226 ;  /* 0x0000541094947816 */ /* 0x000fce00000000e2 */
.L_x_264:
[----:B------:R-:W-:Y:S05]  /*3880*/  BRA.U !UP3, `(.L_x_265) ;  /* 0x000000010b1c7547 */ /* 0x000fea000b800000 */
[----:B-----5:R-:W-:Y:S01]  /*3890*/  SHF.L.U32 R179, R165, 0x10, RZ ;  /* 0x00000010a5b37819 */ /* 0x020fe200000006ff */
[----:B------:R-:W-:Y:S01]  /*38a0*/  FMUL.FTZ R177, R161, UR29 ;  /* 0x0000001da1b17c20 */ /* 0x000fe20008410000 */
[----:B------:R-:W-:-:S03]  /*38b0*/  SHF.L.U32 R226, R29, 0x10, RZ ;  /* 0x000000101de27819 */ /* 0x000fc600000006ff */
[-C--:B------:R-:W-:Y:S02]  /*38c0*/  FFMA.FTZ R114, R179, R177.reuse, R114 ;  /* 0x000000b1b3727223 */ /* 0x080fe40000010072 */
[----:B------:R-:W-:-:S05]  /*38d0*/  FMUL.FTZ R177, R226, R177 ;  /* 0x000000b1e2b17220 */ /* 0x000fca0000410000 */
[----:B------:R-:W-:-:S04]  /*38e0*/  F2FP.BF16.F32.PACK_AB R177, RZ, R177 ;  /* 0x000000b1ffb1723e */ /* 0x000fc800000010ff */
[----:B------:R-:W-:-:S07]  /*38f0*/  PRMT R149, R177, 0x7610, R149 ;  /* 0x00007610b1957816 */ /* 0x000fce0000000095 */
.L_x_265:
[----:B------:R-:W-:Y:S05]  /*3900*/  BRA.U !UP3, `(.L_x_266) ;  /* 0x000000010b207547 */ /* 0x000fea000b800000 */
[----:B-----5:R-:W-:Y:S01]  /*3910*/  PRMT R177, R165, 0x7632, R177 ;  /* 0x00007632a5b17816 */ /* 0x020fe200000000b1 */
[----:B------:R-:W-:-:S03]  /*3920*/  FMUL.FTZ R226, R182, UR29 ;  /* 0x0000001db6e27c20 */ /* 0x000fc60008410000 */
[----:B------:R-:W-:-:S05]  /*3930*/  SHF.L.U32 R177, R177, 0x10, RZ ;  /* 0x00000010b1b17819 */ /* 0x000fca00000006ff */
[----:B------:R-:W-:Y:S01]  /*3940*/  FFMA.FTZ R115, R226, R177, R115 ;  /* 0x000000b1e2737223 */ /* 0x000fe20000010073 */
[----:B------:R-:W-:-:S05]  /*3950*/  SHF.L.U32 R177, R249, 0x10, RZ ;  /* 0x00000010f9b17819 */ /* 0x000fca00000006ff */
[----:B------:R-:W-:-:S05]  /*3960*/  FMUL.FTZ R226, R177, R226 ;  /* 0x000000e2b1e27220 */ /* 0x000fca0000410000 */
[----:B------:R-:W-:-:S04]  /*3970*/  F2FP.BF16.F32.PACK_AB R226, RZ, R226 ;  /* 0x000000e2ffe2723e */ /* 0x000fc800000010ff */
[----:B------:R-:W-:-:S07]  /*3980*/  PRMT R149, R149, 0x5410, R226 ;  /* 0x0000541095957816 */ /* 0x000fce00000000e2 */
.L_x_266:
[----:B------:R-:W-:Y:S02]  /*3990*/  F2FP.BF16.F32.PACK_AB R161, R182, R161 ;  /* 0x000000a1b6a1723e */ /* 0x000fe400000010ff */
[----:B------:R-:W-:Y:S02]  /*39a0*/  FSEL R176, R176, RZ, P0 ;  /* 0x000000ffb0b07208 */ /* 0x000fe40000000000 */
[----:B------:R-:W-:Y:S01]  /*39b0*/  FSEL R179, R162, RZ, P0 ;  /* 0x000000ffa2b37208 */ /* 0x000fe20000000000 */
[----:B------:R-:W-:Y:S06]  /*39c0*/  BRA.U !UP3, `(.L_x_267) ;  /* 0x000000010b1c7547 */ /* 0x000fec000b800000 */
[----:B------:R-:W-:Y:S01]  /*39d0*/  SHF.L.U32 R162, R30, 0x10, RZ ;  /* 0x000000101ea27819 */ /* 0x000fe200000006ff */
[----:B------:R-:W-:Y:S01]  /*39e0*/  FMUL.FTZ R177, R179, UR29 ;  /* 0x0000001db3b17c20 */ /* 0x000fe20008410000 */
[----:B-----5:R-:W-:-:S03]  /*39f0*/  SHF.L.U32 R181, R166, 0x10, RZ ;  /* 0x00000010a6b57819 */ /* 0x020fc600000006ff */
[-C--:B------:R-:W-:Y:S02]  /*3a00*/  FMUL.FTZ R162, R162, R177.reuse ;  /* 0x000000b1a2a27220 */ /* 0x080fe40000410000 */
[----:B------:R-:W-:-:S03]  /*3a10*/  FFMA.FTZ R116, R181, R177, R116 ;  /* 0x000000b1b5747223 */ /* 0x000fc60000010074 */
[----:B------:R-:W-:-:S04]  /*3a20*/  F2FP.BF16.F32.PACK_AB R162, RZ, R162 ;  /* 0x000000a2ffa2723e */ /* 0x000fc800000010ff */
[----:B------:R-:W-:-:S07]  /*3a30*/  PRMT R150, R162, 0x7610, R150 ;  /* 0x00007610a2967816 */ /* 0x000fce0000000096 */
.L_x_267:
[----:B------:R-:W-:Y:S01]  /*3a40*/  F2FP.BF16.F32.PACK_AB R162, R176, R179 ;  /* 0x000000b3b0a2723e */ /* 0x000fe200000010ff */
[----:B------:R-:W-:Y:S06]  /*3a50*/  BRA.U !UP3, `(.L_x_268) ;  /* 0x000000010b207547 */ /* 0x000fec000b800000 */
[----:B------:R-:W-:Y:S01]  /*3a60*/  FMUL.FTZ R176, R176, UR29 ;  /* 0x0000001db0b07c20 */ /* 0x000fe20008410000 */
[----:B------:R-:W-:Y:S01]  /*3a70*/  IMAD.U32 R179, R250, 0x10000, RZ ;  /* 0x00010000fab37824 */ /* 0x000fe200078e00ff */
[----:B-----5:R-:W-:-:S03]  /*3a80*/  PRMT R177, R166, 0x7632, R177 ;  /* 0x00007632a6b17816 */ /* 0x020fc600000000b1 */
[----:B------:R-:W-:Y:S01]  /*3a90*/  FMUL.FTZ R179, R179, R176 ;  /* 0x000000b0b3b37220 */ /* 0x000fe20000410000 */
[----:B------:R-:W-:-:S04]  /*3aa0*/  SHF.L.U32 R177, R177, 0x10, RZ ;  /* 0x00000010b1b17819 */ /* 0x000fc800000006ff */
[----:B------:R-:W-:Y:S01]  /*3ab0*/  F2FP.BF16.F32.PACK_AB R179, RZ, R179 ;  /* 0x000000b3ffb3723e */ /* 0x000fe200000010ff */
[----:B------:R-:W-:-:S03]  /*3ac0*/  FFMA.FTZ R117, R176, R177, R117 ;  /* 0x000000b1b0757223 */ /* 0x000fc60000010075 */
[----:B------:R-:W-:-:S07]  /*3ad0*/  PRMT R150, R150, 0x5410, R179 ;  /* 0x0000541096967816 */ /* 0x000fce00000000b3 */
.L_x_268:
[--C-:B------:R-:W-:Y:S01]  /*3ae0*/  FFMA.FTZ R176, R216, UR8, R180.reuse ;  /* 0x00000008d8b07c23 */ /* 0x100fe200080100b4 */
[----:B------:R-:W-:Y:S01]  /*3af0*/  FFMA.FTZ R177, R21, UR8, R180 ;  /* 0x0000000815b17c23 */ /* 0x000fe200080100b4 */
[----:B------:R-:W-:Y:S02]  /*3b00*/  F2FP.BF16.F32.PACK_AB R160, R160, R163 ;  /* 0x000000a3a0a0723e */ /* 0x000fe400000010ff */
[----:B------:R-:W-:Y:S01]  /*3b10*/  FADD.FTZ R176, R217, -R176 ;  /* 0x800000b0d9b07221 */ /* 0x000fe20000010000 */
[----:B------:R-:W-:-:S03]  /*3b20*/  FADD.FTZ R177, R20, -R177 ;  /* 0x800000b114b17221 */ /* 0x000fc60000010000 */
[----:B------:R-:W-:Y:S01]  /*3b30*/  FMUL.FTZ R176, R176, UR30 ;  /* 0x0000001eb0b07c20 */ /* 0x000fe20008410000 */
[----:B------:R-:W-:-:S04]  /*3b40*/  FMUL.FTZ R177, R177, UR30 ;  /* 0x0000001eb1b17c20 */ /* 0x000fc80008410000 */
        /* <DEDUP_REMOVED lines=10> */
.L_x_269:
[----:B------:R-:W-:Y:S01]  /*3bf0*/  F2FP.BF16.F32.PACK_AB R163, R176, R179 ;  /* 0x000000b3b0a3723e */ /* 0x000fe200000010ff */
[----:B------:R-:W-:Y:S06]  /*3c00*/  BRA.U !UP3, `(.L_x_262) ;  /* 0x0000000d0b907547 */ /* 0x000fec000b800000 */
[----:B------:R-:W-:Y:S01]  /*3c10*/  SHF.L.U32 R179, R251, 0x10, RZ ;  /* 0x00000010fbb37819 */ /* 0x000fe200000006ff */
[----:B------:R-:W-:Y:S01]  /*3c20*/  FMUL.FTZ R176, R176, UR29 ;  /* 0x0000001db0b07c20 */ /* 0x000fe20008410000 */
[----:B-----5:R-:W-:-:S03]  /*3c30*/  PRMT R177, R167, 0x7632, R177 ;  /* 0x00007632a7b17816 */ /* 0x020fc600000000b1 */
[----:B------:R-:W-:Y:S01]  /*3c40*/  FMUL.FTZ R179, R179, R176 ;  /* 0x000000b0b3b37220 */ /* 0x000fe20000410000 */
[----:B------:R-:W-:-:S04]  /*3c50*/  SHF.L.U32 R177, R177, 0x10, RZ ;  /* 0x00000010b1b17819 */ /* 0x000fc800000006ff */
[----:B------:R-:W-:Y:S01]  /*3c60*/  F2FP.BF16.F32.PACK_AB R179, RZ, R179 ;  /* 0x000000b3ffb3723e */ /* 0x000fe200000010ff */
[----:B------:R-:W-:-:S03]  /*3c70*/  FFMA.FTZ R119, R176, R177, R119 ;  /* 0x000000b1b0777223 */ /* 0x000fc60000010077 */
[----:B------:R-:W-:Y:S01]  /*3c80*/  PRMT R151, R151, 0x5410, R179 ;  /* 0x0000541097977816 */ /* 0x000fe200000000b3 */
[----:B------:R-:W-:Y:S06]  /*3c90*/  BRA `(.L_x_262) ;  /* 0x0000000c006c7947 */ /* 0x000fec0003800000 */
.L_x_253:
[----:B------:R-:W-:-:S04]  /*3ca0*/  UISETP.NE.U32.AND UP0, UPT, UR4, URZ, UPT ;  /* 0x000000ff0400728c */ /* 0x000fc8000bf05070 */
[----:B------:R-:W-:-:S09]  /*3cb0*/  UISETP.NE.AND.EX UP0, UPT, UR5, URZ, UPT, UP0 ;  /* 0x000000ff0500728c */ /* 0x000fd2000bf05300 */
[----:B------:R-:W-:Y:S05]  /*3cc0*/  BRA.U UP0, `(.L_x_270) ;  /* 0x0000000500a87547 */ /* 0x000fea000b800000 */
[----:B------:R-:W-:Y:S01]  /*3cd0*/  ISETP.LT.AND P0, PT, RZ, UR31, PT ;  /* 0x0000001fff007c0c */ /* 0x000fe2000bf01270 */
[----:B------:R-:W-:-:S12]  /*3ce0*/  BRA.U !UP3, `(.L_x_271) ;  /* 0x000000010b2c7547 */ /* 0x000fd8000b800000 */
[----:B------:R-:W-:Y:S01]  /*3cf0*/  @P0 FFMA.FTZ R177, R0, UR8, R180 ;  /* 0x0000000800b10c23 */ /* 0x000fe200080100b4 */
[----:B-----5:R-:W-:Y:S01]  /*3d00*/  SHF.L.U32 R176, R144, 0x10, RZ ;  /* 0x0000001090b07819 */ /* 0x020fe200000006ff */
[----:B------:R-:W-:Y:S02]  /*3d10*/  IMAD.U32 R179, R164, 0x10000, RZ ;  /* 0x00010000a4b37824 */ /* 0x000fe400078e00ff */
[----:B------:R-:W-:-:S04]  /*3d20*/  @P0 FADD.FTZ R177, R10, -R177 ;  /* 0x800000b10ab10221 */ /* 0x000fc80000010000 */
[----:B------:R-:W-:-:S04]  /*3d30*/  @P0 FFMA.FTZ R176, R177, UR30, R176 ;  /* 0x0000001eb1b00c23 */ /* 0x000fc800080100b0 */
[----:B------:R-:W-:Y:S01]  /*3d40*/  FMUL.FTZ R177, R176, UR29 ;  /* 0x0000001db0b17c20 */ /* 0x000fe20008410000 */
[----:B------:R-:W-:-:S03]  /*3d50*/  SHF.L.U32 R176, R28, 0x10, RZ ;  /* 0x000000101cb07819 */ /* 0x000fc600000006ff */
[-C--:B------:R-:W-:Y:S02]  /*3d60*/  FFMA.FTZ R112, R179, R177.reuse, R112 ;  /* 0x000000b1b3707223 */ /* 0x080fe40000010070 */
[----:B------:R-:W-:-:S05]  /*3d70*/  FMUL.FTZ R176, R176, R177 ;  /* 0x000000b1b0b07220 */ /* 0x000fca0000410000 */
[----:B------:R-:W-:-:S04]  /*3d80*/  F2FP.BF16.F32.PACK_AB R176, RZ, R176 ;  /* 0x000000b0ffb0723e */ /* 0x000fc800000010ff */
[----:B------:R-:W-:-:S07]  /*3d90*/  PRMT R148, R176, 0x7610, R148 ;  /* 0x00007610b0947816 */ /* 0x000fce0000000094 */
.L_x_271:
[----:B------:R-:W-:Y:S05]  /*3da0*/  BRA.U !UP3, `(.L_x_272) ;  /* 0x000000010b347547 */ /* 0x000fea000b800000 */
[----:B-----5:R-:W-:Y:S01]  /*3db0*/  PRMT R176, R144, 0x7632, R176 ;  /* 0x0000763290b07816 */ /* 0x020fe200000000b0 */
[----:B------:R-:W-:Y:S01]  /*3dc0*/  @P0 FFMA.FTZ R177, R187, UR8, R180 ;  /* 0x00000008bbb10c23 */ /* 0x000fe200080100b4 */
[----:B------:R-:W-:Y:S02]  /*3dd0*/  SHF.L.U32 R179, R248, 0x10, RZ ;  /* 0x00000010f8b37819 */ /* 0x000fe400000006ff */
[----:B------:R-:W-:Y:S01]  /*3de0*/  SHF.L.U32 R176, R176, 0x10, RZ ;  /* 0x00000010b0b07819 */ /* 0x000fe200000006ff */
[----:B------:R-:W-:-:S04]  /*3df0*/  @P0 FADD.FTZ R177, R186, -R177 ;  /* 0x800000b1bab10221 */ /* 0x000fc80000010000 */
[----:B------:R-:W-:Y:S01]  /*3e00*/  @P0 FFMA.FTZ R176, R177, UR30, R176 ;  /* 0x0000001eb1b00c23 */ /* 0x000fe200080100b0 */
[----:B------:R-:W-:-:S03]  /*3e10*/  PRMT R177, R164, 0x7632, R177 ;  /* 0x00007632a4b17816 */ /* 0x000fc600000000b1 */
[----:B------:R-:W-:Y:S01]  /*3e20*/  FMUL.FTZ R176, R176, UR29 ;  /* 0x0000001db0b07c20 */ /* 0x000fe20008410000 */
[----:B------:R-:W-:-:S03]  /*3e30*/  SHF.L.U32 R177, R177, 0x10, RZ ;  /* 0x00000010b1b17819 */ /* 0x000fc600000006ff */
[----:B------:R-:W-:Y:S02]  /*3e40*/  FMUL.FTZ R179, R179, R176 ;  /* 0x000000b0b3b37220 */ /* 0x000fe40000410000 */
[----:B------:R-:W-:-:S03]  /*3e50*/  FFMA.FTZ R113, R176, R177, R113 ;  /* 0x000000b1b0717223 */ /* 0x000fc60000010071 */
[----:B------:R-:W-:-:S04]  /*3e60*/  F2FP.BF16.F32.PACK_AB R179, RZ, R179 ;  /* 0x000000b3ffb3723e */ /* 0x000fc800000010ff */
[----:B------:R-:W-:-:S07]  /*3e70*/  PRMT R148, R148, 0x5410, R179 ;  /* 0x0000541094947816 */ /* 0x000fce00000000b3 */
.L_x_272:
[----:B------:R-:W-:Y:S05]  /*3e80*/  BRA.U !UP3, `(.L_x_273) ;  /* 0x000000010b2c7547 */ /* 0x000fea000b800000 */
[----:B------:R-:W-:Y:S01]  /*3e90*/  @P0 FFMA.FTZ R177, R9, UR8, R180 ;  /* 0x0000000809b10c23 */ /* 0x000fe200080100b4 */
[----:B-----5:R-:W-:Y:S02]  /*3ea0*/  SHF.L.U32 R176, R145, 0x10, RZ ;  /* 0x0000001091b07819 */ /* 0x020fe400000006ff */
[----:B------:R-:W-:Y:S01]  /*3eb0*/  SHF.L.U32 R179, R165, 0x10, RZ ;  /* 0x00000010a5b37819 */ /* 0x000fe200000006ff */
        /* <DEDUP_REMOVED lines=8> */
.L_x_273:
[----:B------:R-:W-:Y:S05]  /*3f40*/  BRA.U !UP3, `(.L_x_274) ;  /* 0x000000010b347547 */ /* 0x000fea000b800000 */
[----:B-----5:R-:W-:Y:S01]  /*3f50*/  PRMT R176, R145, 0x7632, R176 ;  /* 0x0000763291b07816 */ /* 0x020fe200000000b0 */
[----:B------:R-:W-:Y:S01]  /*3f60*/  @P0 FFMA.FTZ R182, R212, UR8, R180 ;  /* 0x00000008d4b60c23 */ /* 0x000fe200080100b4 */
[----:B------:R-:W-:Y:S02]  /*3f70*/  IMAD.U32 R179, R249, 0x10000, RZ ;  /* 0x00010000f9b37824 */ /* 0x000fe400078e00ff */
        /* <DEDUP_REMOVED lines=10> */
.L_x_274:
        /* <DEDUP_REMOVED lines=12> */
.L_x_275:
        /* <DEDUP_REMOVED lines=14> */
.L_x_276:
[----:B------:R-:W-:Y:S05]  /*41c0*/  BRA.U !UP3, `(.L_x_277) ;  /* 0x000000010b2c7547 */ /* 0x000fea000b800000 */
[----:B------:R-:W-:Y:S01]  /*41d0*/  @P0 FFMA.FTZ R177, R21, UR8, R180 ;  /* 0x0000000815b10c23 */ /* 0x000fe200080100b4 */
[----:B-----5:R-:W-:Y:S01]  /*41e0*/  IMAD.U32 R176, R147, 0x10000, RZ ;  /* 0x0001000093b07824 */ /* 0x020fe200078e00ff */
[----:B------:R-:W-:Y:S02]  /*41f0*/  SHF.L.U32 R179, R167, 0x10, RZ ;  /* 0x00000010a7b37819 */ /* 0x000fe400000006ff */
        /* <DEDUP_REMOVED lines=8> */
.L_x_277:
        /* <DEDUP_REMOVED lines=13> */
[----:B------:R-:W-:Y:S01]  /*4350*/  PRMT R151, R151, 0x5410, R179 ;  /* 0x0000541097977816 */ /* 0x000fe200000000b3 */
[----:B------:R-:W-:Y:S06]  /*4360*/  BRA `(.L_x_262) ;  /* 0x0000000400b87947 */ /* 0x000fec0003800000 */
.L_x_270:
[----:B------:R-:W-:Y:S01]  /*4370*/  ISETP.LT.AND P0, PT, RZ, UR31, PT ;  /* 0x0000001fff007c0c */ /* 0x000fe2000bf01270 */
[----:B-----5:R-:W-:Y:S01]  /*4380*/  IMAD.U32 R176, R145, 0x10000, RZ ;  /* 0x0001000091b07824 */ /* 0x020fe200078e00ff */
[----:B------:R-:W-:Y:S02]  /*4390*/  PRMT R163, R144, 0x7632, R163 ;  /* 0x0000763290a37816 */ /* 0x000fe400000000a3 */
[----:B------:R-:W-:Y:S02]  /*43a0*/  PLOP3.LUT P3, PT, PT, PT, UP2, 0x80, 0x8 ;  /* 0x000000000008781c */ /* 0x000fe40003f6f028 */
[----:B------:R-:W-:Y:S02]  /*43b0*/  SHF.L.U32 R163, R163, 0x10, RZ ;  /* 0x00000010a3a37819 */ /* 0x000fe400000006ff */
[----:B------:R-:W-:-:S05]  /*43c0*/  SHF.L.U32 R162, R146, 0x10, RZ ;  /* 0x0000001092a27819 */ /* 0x000fca00000006ff */
[--C-:B------:R-:W-:Y:S01]  /*43d0*/  @P0 FFMA.FTZ R161, R187, UR8, R180.reuse ;  /* 0x00000008bba10c23 */ /* 0x100fe200080100b4 */
[--C-:B------:R-:W-:Y:S01]  /*43e0*/  @P0 FFMA.FTZ R177, R9, UR8, R180.reuse ;  /* 0x0000000809b10c23 */ /* 0x100fe200080100b4 */
[--C-:B------:R-:W-:Y:S02]  /*43f0*/  @P0 FFMA.FTZ R179, R7, UR8, R180.reuse ;  /* 0x0000000807b30c23 */ /* 0x100fe400080100b4 */
[--C-:B------:R-:W-:Y:S01]  /*4400*/  @P0 FADD.FTZ R160, R186, -R161.reuse ;  /* 0x800000a1baa00221 */ /* 0x100fe20000010000 */
[----:B------:R-:W-:Y:S01]  /*4410*/  PRMT R161, R145, 0x7632, R161 ;  /* 0x0000763291a17816 */ /* 0x000fe200000000a1 */
[----:B------:R-:W-:Y:S01]  /*4420*/  @P0 FADD.FTZ R177, R8, -R177 ;  /* 0x800000b108b10221 */ /* 0x000fe20000010000 */
[----:B------:R-:W-:Y:S01]  /*4430*/  @P0 FADD.FTZ R179, R6, -R179 ;  /* 0x800000b306b30221 */ /* 0x000fe20000010000 */
[----:B------:R-:W-:Y:S01]  /*4440*/  @P0 FFMA.FTZ R163, R160, UR30, R163 ;  /* 0x0000001ea0a30c23 */ /* 0x000fe200080100a3 */
[----:B------:R-:W-:Y:S01]  /*4450*/  @P0 FFMA.FTZ R160, R212, UR8, R180 ;  /* 0x00000008d4a00c23 */ /* 0x000fe200080100b4 */
[----:B------:R-:W-:Y:S01]  /*4460*/  SHF.L.U32 R161, R161, 0x10, RZ ;  /* 0x00000010a1a17819 */ /* 0x000fe200000006ff */
[----:B------:R-:W-:Y:S01]  /*4470*/  @P0 FFMA.FTZ R176, R177, UR30, R176 ;  /* 0x0000001eb1b00c23 */ /* 0x000fe200080100b0 */
[----:B------:R-:W-:Y:S01]  /*4480*/  PRMT R177, R146, 0x7632, R177 ;  /* 0x0000763292b17816 */ /* 0x000fe200000000b1 */
[----:B------:R-:W-:Y:S01]  /*4490*/  @P0 FADD.FTZ R160, R211, -R160 ;  /* 0x800000a0d3a00221 */ /* 0x000fe20000010000 */
[----:B------:R-:W-:Y:S01]  /*44a0*/  @P0 FFMA.FTZ R162, R179, UR30, R162 ;  /* 0x0000001eb3a20c23 */ /* 0x000fe200080100a2 */
[--C-:B------:R-:W-:Y:S01]  /*44b0*/  @P3 FFMA.FTZ R179, R0, UR8, R180.reuse ;  /* 0x0000000800b33c23 */ /* 0x100fe200080100b4 */
[----:B------:R-:W-:Y:S01]  /*44c0*/  SHF.L.U32 R177, R177, 0x10, RZ ;  /* 0x00000010b1b17819 */ /* 0x000fe200000006ff */
[----:B------:R-:W-:Y:S01]  /*44d0*/  @P0 FFMA.FTZ R161, R160, UR30, R161 ;  /* 0x0000001ea0a10c23 */ /* 0x000fe200080100a1 */
[----:B------:R-:W-:Y:S01]  /*44e0*/  @P0 FFMA.FTZ R160, R210, UR8, R180 ;  /* 0x00000008d2a00c23 */ /* 0x000fe200080100b4 */
[----:B------:R-:W-:-:S03]  /*44f0*/  @P3 FADD.FTZ R179, R10, -R179 ;  /* 0x800000b30ab33221 */ /* 0x000fc60000010000 */
[----:B------:R-:W-:-:S04]  /*4500*/  @P0 FADD.FTZ R160, R209, -R160 ;  /* 0x800000a0d1a00221 */ /* 0x000fc80000010000 */
[----:B------:R-:W-:Y:S01]  /*4510*/  @P0 FFMA.FTZ R177, R160, UR30, R177 ;  /* 0x0000001ea0b10c23 */ /* 0x000fe200080100b1 */
[----:B------:R-:W-:-:S05]  /*4520*/  SHF.L.U32 R160, R144, 0x10, RZ ;  /* 0x0000001090a07819 */ /* 0x000fca00000006ff */
[----:B------:R-:W-:Y:S01]  /*4530*/  @P3 FFMA.FTZ R160, R179, UR30, R160 ;  /* 0x0000001eb3a03c23 */ /* 0x000fe200080100a0 */
[----:B------:R-:W-:Y:S06]  /*4540*/  BRA.U !UP3, `(.L_x_278) ;  /* 0x000000010b1c7547 */ /* 0x000fec000b800000 */
[----:B------:R-:W-:Y:S01]  /*4550*/  SHF.L.U32 R181, R164, 0x10, RZ ;  /* 0x00000010a4b57819 */ /* 0x000fe200000006ff */
[----:B------:R-:W-:Y:S01]  /*4560*/  FMUL.FTZ R179, R160, UR29 ;  /* 0x0000001da0b37c20 */ /* 0x000fe20008410000 */
[----:B------:R-:W-:-:S03]  /*4570*/  SHF.L.U32 R182, R28, 0x10, RZ ;  /* 0x000000101cb67819 */ /* 0x000fc600000006ff */
[-C--:B------:R-:W-:Y:S02]  /*4580*/  FFMA.FTZ R112, R181, R179.reuse, R112 ;  /* 0x000000b3b5707223 */ /* 0x080fe40000010070 */
[----:B------:R-:W-:-:S05]  /*4590*/  FMUL.FTZ R179, R182, R179 ;  /* 0x000000b3b6b37220 */ /* 0x000fca0000410000 */
[----:B------:R-:W-:-:S04]  /*45a0*/  F2FP.BF16.F32.PACK_AB R179, RZ, R179 ;  /* 0x000000b3ffb3723e */ /* 0x000fc800000010ff */
[----:B------:R-:W-:-:S07]  /*45b0*/  PRMT R148, R179, 0x7610, R148 ;  /* 0x00007610b3947816 */ /* 0x000fce0000000094 */
.L_x_278:
[----:B------:R-:W-:Y:S05]  /*45c0*/  BRA.U !UP3, `(.L_x_279) ;  /* 0x000000010b207547 */ /* 0x000fea000b800000 */
[----:B------:R-:W-:Y:S01]  /*45d0*/  PRMT R179, R164, 0x7632, R179 ;  /* 0x00007632a4b37816 */ /* 0x000fe200000000b3 */
[----:B------:R-:W-:-:S03]  /*45e0*/  FMUL.FTZ R182, R163, UR29 ;  /* 0x0000001da3b67c20 */ /* 0x000fc60008410000 */
[----:B------:R-:W-:-:S05]  /*45f0*/  SHF.L.U32 R179, R179, 0x10, RZ ;  /* 0x00000010b3b37819 */ /* 0x000fca00000006ff */
[----:B------:R-:W-:Y:S01]  /*4600*/  FFMA.FTZ R113, R182, R179, R113 ;  /* 0x000000b3b6717223 */ /* 0x000fe20000010071 */
[----:B------:R-:W-:-:S05]  /*4610*/  SHF.L.U32 R179, R248, 0x10, RZ ;  /* 0x00000010f8b37819 */ /* 0x000fca00000006ff */
[----:B------:R-:W-:-:S05]  /*4620*/  FMUL.FTZ R182, R179, R182 ;  /* 0x000000b6b3b67220 */ /* 0x000fca0000410000 */
[----:B------:R-:W-:-:S04]  /*4630*/  F2FP.BF16.F32.PACK_AB R182, RZ, R182 ;  /* 0x000000b6ffb6723e */ /* 0x000fc800000010ff */
[----:B------:R-:W-:-:S07]  /*4640*/  PRMT R148, R148, 0x5410, R182 ;  /* 0x0000541094947816 */ /* 0x000fce00000000b6 */
.L_x_279:
[----:B------:R-:W-:Y:S05]  /*4650*/  BRA.U !UP3, `(.L_x_280) ;  /* 0x000000010b1c7547 */ /* 0x000fea000b800000 */
[----:B------:R-:W-:Y:S02]  /*4660*/  IMAD.U32 R181, R165, 0x10000, RZ ;  /* 0x00010000a5b57824 */ /* 0x000fe400078e00ff */
[----:B------:R-:W-:Y:S01]  /*4670*/  FMUL.FTZ R179, R176, UR29 ;  /* 0x0000001db0b37c20 */ /* 0x000fe20008410000 */
[----:B------:R-:W-:-:S03]  /*4680*/  SHF.L.U32 R182, R29, 0x10, RZ ;  /* 0x000000101db67819 */ /* 0x000fc600000006ff */
[-C--:B------:R-:W-:Y:S02]  /*4690*/  FFMA.FTZ R114, R181, R179.reuse, R114 ;  /* 0x000000b3b5727223 */ /* 0x080fe40000010072 */
[----:B------:R-:W-:-:S05]  /*46a0*/  FMUL.FTZ R179, R182, R179 ;  /* 0x000000b3b6b37220 */ /* 0x000fca0000410000 */
[----:B------:R-:W-:-:S04]  /*46b0*/  F2FP.BF16.F32.PACK_AB R179, RZ, R179 ;  /* 0x000000b3ffb3723e */ /* 0x000fc800000010ff */
[----:B------:R-:W-:-:S07]  /*46c0*/  PRMT R149, R179, 0x7610, R149 ;  /* 0x00007610b3957816 */ /* 0x000fce0000000095 */
.L_x_280:
        /* <DEDUP_REMOVED lines=9> */
.L_x_281:
[----:B------:R-:W-:Y:S05]  /*4760*/  BRA.U !UP3, `(.L_x_282) ;  /* 0x000000010b1c7547 */ /* 0x000fea000b800000 */
[----:B------:R-:W-:Y:S01]  /*4770*/  SHF.L.U32 R181, R166, 0x10, RZ ;  /* 0x00000010a6b57819 */ /* 0x000fe200000006ff */
[----:B------:R-:W-:Y:S01]  /*4780*/  FMUL.FTZ R179, R162, UR29 ;  /* 0x0000001da2b37c20 */ /* 0x000fe20008410000 */
[----:B------:R-:W-:-:S03]  /*4790*/  SHF.L.U32 R182, R30, 0x10, RZ ;  /* 0x000000101eb67819 */ /* 0x000fc600000006ff */
[-C--:B------:R-:W-:Y:S02]  /*47a0*/  FFMA.FTZ R116, R181, R179.reuse, R116 ;  /* 0x000000b3b5747223 */ /* 0x080fe40000010074 */
[----:B------:R-:W-:-:S05]  /*47b0*/  FMUL.FTZ R179, R182, R179 ;  /* 0x000000b3b6b37220 */ /* 0x000fca0000410000 */
[----:B------:R-:W-:-:S04]  /*47c0*/  F2FP.BF16.F32.PACK_AB R179, RZ, R179 ;  /* 0x000000b3ffb3723e */ /* 0x000fc800000010ff */
[----:B------:R-:W-:-:S07]  /*47d0*/  PRMT R150, R179, 0x7610, R150 ;  /* 0x00007610b3967816 */ /* 0x000fce0000000096 */
.L_x_282:
[----:B------:R-:W-:Y:S01]  /*47e0*/  PRMT R179, R147, 0x7632, R179 ;  /* 0x0000763293b37816 */ /* 0x000fe200000000b3 */
[----:B------:R-:W-:Y:S01]  /*47f0*/  @P0 FFMA.FTZ R182, R216, UR8, R180 ;  /* 0x00000008d8b60c23 */ /* 0x000fe200080100b4 */
[----:B------:R-:W-:Y:S02]  /*4800*/  F2FP.BF16.F32.PACK_AB R162, R177, R162 ;  /* 0x000000a2b1a2723e */ /* 0x000fe400000010ff */
[----:B------:R-:W-:Y:S01]  /*4810*/  SHF.L.U32 R179, R179, 0x10, RZ ;  /* 0x00000010b3b37819 */ /* 0x000fe200000006ff */
[----:B------:R-:W-:-:S04]  /*4820*/  @P0 FADD.FTZ R182, R217, -R182 ;  /* 0x800000b6d9b60221 */ /* 0x000fc80000010000 */
[----:B------:R-:W-:Y:S01]  /*4830*/  @P0 FFMA.FTZ R179, R182, UR30, R179 ;  /* 0x0000001eb6b30c23 */ /* 0x000fe200080100b3 */
[----:B------:R-:W-:Y:S06]  /*4840*/  BRA.U !UP3, `(.L_x_283) ;  /* 0x000000010b207547 */ /* 0x000fec000b800000 */
[----:B------:R-:W-:Y:S01]  /*4850*/  PRMT R181, R166, 0x7632, R181 ;  /* 0x00007632a6b57816 */ /* 0x000fe200000000b5 */
[----:B------:R-:W-:Y:S01]  /*4860*/  FMUL.FTZ R182, R177, UR29 ;  /* 0x0000001db1b67c20 */ /* 0x000fe20008410000 */
[----:B------:R-:W-:Y:S02]  /*4870*/  IMAD.U32 R177, R250, 0x10000, RZ ;  /* 0x00010000fab17824 */ /* 0x000fe400078e00ff */
[----:B------:R-:W-:-:S05]  /*4880*/  SHF.L.U32 R181, R181, 0x10, RZ ;  /* 0x00000010b5b57819 */ /* 0x000fca00000006ff */
[----:B------:R-:W-:Y:S01]  /*4890*/  FFMA.FTZ R117, R182, R181, R117 ;  /* 0x000000b5b6757223 */ /* 0x000fe20000010075 */
[----:B------:R-:W-:-:S05]  /*48a0*/  FMUL.FTZ R182, R177, R182 ;  /* 0x000000b6b1b67220 */ /* 0x000fca0000410000 */
[----:B------:R-:W-:-:S04]  /*48b0*/  F2FP.BF16.F32.PACK_AB R182, RZ, R182 ;  /* 0x000000b6ffb6723e */ /* 0x000fc800000010ff */
[----:B------:R-:W-:-:S07]  /*48c0*/  PRMT R150, R150, 0x5410, R182 ;  /* 0x0000541096967816 */ /* 0x000fce00000000b6 */
.L_x_283:
[----:B------:R-:W-:Y:S01]  /*48d0*/  F2FP.BF16.F32.PACK_AB R160, R163, R160 ;  /* 0x000000a0a3a0723e */ /* 0x000fe200000010ff */
[----:B------:R-:W-:Y:S01]  /*48e0*/  @P0 FFMA.FTZ R163, R21, UR8, R180 ;  /* 0x0000000815a30c23 */ /* 0x000fe200080100b4 */
[----:B------:R-:W-:Y:S02]  /*48f0*/  F2FP.BF16.F32.PACK_AB R161, R161, R176 ;  /* 0x000000b0a1a1723e */ /* 0x000fe400000010ff */
[----:B------:R-:W-:Y:S01]  /*4900*/  SHF.L.U32 R176, R147, 0x10, RZ ;  /* 0x0000001093b07819 */ /* 0x000fe200000006ff */
[----:B------:R-:W-:-:S04]  /*4910*/  @P0 FADD.FTZ R163, R20, -R163 ;  /* 0x800000a314a30221 */ /* 0x000fc80000010000 */
[----:B------:R-:W-:Y:S01]  /*4920*/  @P0 FFMA.FTZ R176, R163, UR30, R176 ;  /* 0x0000001ea3b00c23 */ /* 0x000fe200080100b0 */
[----:B------:R-:W-:Y:S06]  /*4930*/  BRA.U !UP3, `(.L_x_284) ;  /* 0x000000010b1c7547 */ /* 0x000fec000b800000 */
[----:B------:R-:W-:Y:S01]  /*4940*/  SHF.L.U32 R182, R31, 0x10, RZ ;  /* 0x000000101fb67819 */ /* 0x000fe200000006ff */
[----:B------:R-:W-:Y:S01]  /*4950*/  FMUL.FTZ R163, R176, UR29 ;  /* 0x0000001db0a37c20 */ /* 0x000fe20008410000 */
[----:B------:R-:W-:-:S03]  /*4960*/  SHF.L.U32 R181, R167, 0x10, RZ ;  /* 0x00000010a7b57819 */ /* 0x000fc600000006ff */
[-C--:B------:R-:W-:Y:S02]  /*4970*/  FMUL.FTZ R177, R182, R163.reuse ;  /* 0x000000a3b6b17220 */ /* 0x080fe40000410000 */
[----:B------:R-:W-:-:S03]  /*4980*/  FFMA.FTZ R118, R181, R163, R118 ;  /* 0x000000a3b5767223 */ /* 0x000fc60000010076 */
[----:B------:R-:W-:-:S04]  /*4990*/  F2FP.BF16.F32.PACK_AB R177, RZ, R177 ;  /* 0x000000b1ffb1723e */ /* 0x000fc800000010ff */
[----:B------:R-:W-:-:S07]  /*49a0*/  PRMT R151, R177, 0x7610, R151 ;  /* 0x00007610b1977816 */ /* 0x000fce0000000097 */
.L_x_284:
[----:B------:R-:W-:Y:S01]  /*49b0*/  F2FP.BF16.F32.PACK_AB R163, R179, R176 ;  /* 0x000000b0b3a3723e */ /* 0x000fe200000010ff */
[----:B------:R-:W-:Y:S06]  /*49c0*/  BRA.U !UP3, `(.L_x_262) ;  /* 0x000000010b207547 */ /* 0x000fec000b800000 */
[----:B------:R-:W-:Y:S01]  /*49d0*/  FMUL.FTZ R176, R179, UR29 ;  /* 0x0000001db3b07c20 */ /* 0x000fe20008410000 */
[----:B------:R-:W-:Y:S02]  /*49e0*/  SHF.L.U32 R179, R251, 0x10, RZ ;  /* 0x00000010fbb37819 */ /* 0x000fe400000006ff */
[----:B------:R-:W-:-:S03]  /*49f0*/  PRMT R177, R167, 0x7632, R177 ;  /* 0x00007632a7b17816 */ /* 0x000fc600000000b1 */
[----:B------:R-:W-:Y:S01]  /*4a00*/  FMUL.FTZ R179, R179, R176 ;  /* 0x000000b0b3b37220 */ /* 0x000fe20000410000 */
[----:B------:R-:W-:-:S04]  /*4a10*/  SHF.L.U32 R177, R177, 0x10, RZ ;  /* 0x00000010b1b17819 */ /* 0x000fc800000006ff */
[----:B------:R-:W-:Y:S01]  /*4a20*/  F2FP.BF16.F32.PACK_AB R179, RZ, R179 ;  /* 0x000000b3ffb3723e */ /* 0x000fe200000010ff */
[----:B------:R-:W-:-:S03]  /*4a30*/  FFMA.FTZ R119, R176, R177, R119 ;  /* 0x000000b1b0777223 */ /* 0x000fc60000010077 */
[----:B------:R-:W-:-:S07]  /*4a40*/  PRMT R151, R151, 0x5410, R179 ;  /* 0x0000541097977816 */ /* 0x000fce00000000b3 */
.L_x_262:
[----:B------:R-:W-:Y:S01]  /*4a50*/  ISETP.NE.U32.AND P0, PT, RZ, UR4, PT ;  /* 0x00000004ff007c0c */ /* 0x000fe2000bf05070 */
[----:B------:R-:W0:Y:S01]  /*4a60*/  @UP3 LDCU.64 UR6, c[0x0][0x468] ;  /* 0x00008d00ff0637ac */ /* 0x000e220008000a00 */
[----:B------:R-:W-:Y:S02]  /*4a70*/  MOV R179, 0x10 ;  /* 0x0000001000b37802 */ /* 0x000fe40000000f00 */
[----:B------:R-:W-:-:S13]  /*4a80*/  ISETP.NE.AND.EX P0, PT, RZ, UR5, PT, P0 ;  /* 0x00000005ff007c0c */ /* 0x000fda000bf05300 */
[----:B------:R-:W1:Y:S02]  /*4a90*/  @P0 LDC.64 R176, c[0x0][0x478] ;  /* 0x00011e00ffb00b82 */ /* 0x000e640000000a00 */
[----:B-1----:R-:W-:-:S04]  /*4aa0*/  @P0 IMAD.WIDE.U32 R176, R233, 0x10, R176 ;  /* 0x00000010e9b00825 */ /* 0x002fc800078e00b0 */
[----:B------:R-:W-:Y:S01]  /*4ab0*/  VIADD R233, R233, 0x80 ;  /* 0x00000080e9e97836 */ /* 0x000fe20000000000 */
[----:B------:R0:W-:Y:S02]  /*4ac0*/  @P0 STG.E.128 desc[UR16][R176.64], R160 ;  /* 0x000000a0b0000986 */ /* 0x0001e4000c101d10 */
[C---:B0-----:R-:W-:Y:S01]  /*4ad0*/  @P2 IMAD.WIDE.U32 R176, R178.reuse, R179, UR6 ;  /* 0x00000006b2b02e25 */ /* 0x041fe2000f8e00b3 */
[----:B------:R-:W-:-:S04]  /*4ae0*/  IADD3 R178, PT, PT, R178, 0x80, RZ ;  /* 0x00000080b2b27810 */ /* 0x000fc80007ffe0ff */
[----:B------:R0:W-:Y:S03]  /*4af0*/  @P2 STG.E.128 desc[UR16][R176.64], R148 ;  /* 0x00000094b0002986 */ /* 0x0001e6000c101d10 */
.L_x_251:
[----:B------:R-:W-:Y:S05]  /*4b00*/  BSYNC.RECONVERGENT B0 ;  /* 0x0000000000007941 */ /* 0x000fea0003800200 */
.L_x_250:
[----:B------:R-:W-:Y:S01]  /*4b10*/  ISETP.GE.U32.AND P3, PT, R11, 0x100, PT ;  /* 0x000001000b00780c */ /* 0x000fe20003f66070 */
[----:B------:R-:W-:-:S12]  /*4b20*/  BSSY.RECONVERGENT B0, `(.L_x_285) ;  /* 0x00001c8000007945 */ /* 0x000fd80003800200 */
[----:B------:R-:W-:Y:S05]  /*4b30*/  @!P3 BRA `(.L_x_286) ;  /* 0x0000001c0018b947 */ /* 0x000fea0003800000 */
[----:B------:R-:W-:-:S04]  /*4b40*/  UISETP.NE.U32.AND UP0, UPT, UR22, URZ, UPT ;  /* 0x000000ff1600728c */ /* 0x000fc8000bf05070 */
[----:B------:R-:W-:Y:S01]  /*4b50*/  UISETP.NE.AND.EX UP0, UPT, UR23, URZ, UPT, UP0 ;  /* 0x000000ff1700728c */ /* 0x000fe2000bf05300 */
[----:B------:R-:W-:Y:S10]  /*4b60*/  BRA.U !UP3, `(.L_x_287) ;  /* 0x000000010b0c7547 */ /* 0x000ff4000b800000 */
[----:B-----5:R-:W1:Y:S02]  /*4b70*/  LDC.64 R164, c[0x0][0x390] ;  /* 0x0000e400ffa47b82 */ /* 0x020e640000000a00 */
[----:B-1----:R-:W-:-:S06]  /*4b80*/  IMAD.WIDE.U32 R164, R178, 0x10, R164 ;  /* 0x00000010b2a47825 */ /* 0x002fcc00078e00a4 */
[----:B------:R-:W5:Y:S02]  /*4b90*/  LDG.E.128 R164, desc[UR16][R164.64] ;  /* 0x00000010a4a47981 */ /* 0x000f64000c1e1d00 */
.L_x_287:
[----:B------:R-:W-:Y:S05]  /*4ba0*/  BRA.U !UP0, `(.L_x_288) ;  /* 0x0000000d08707547 */ /* 0x000fea000b800000 */
[----:B------:R-:W-:-:S04]  /*4bb0*/  UISETP.NE.U32.AND UP0, UPT, UR4, URZ, UPT ;  /* 0x000000ff0400728c */ /* 0x000fc8000bf05070 */
[----:B------:R-:W-:-:S06]  /*4bc0*/  UISETP.NE.AND.EX UP0, UPT, UR5, URZ, UPT, UP0 ;  /* 0x000000ff0500728c */ /* 0x000fcc000bf05300 */
[----:B------:R-:W-:-:S13]  /*4bd0*/  PLOP3.LUT P0, PT, PT, PT, UP0, 0x80, 0x8 ;  /* 0x000000000008781c */ /* 0x000fda0003f0f008 */
[----:B------:R-:W-:Y:S05]  /*4be0*/  @!P0 BRA `(.L_x_289) ;  /* 0x0000000400b88947 */ /* 0x000fea0003800000 */
[----:B------:R-:W-:Y:S02]  /*4bf0*/  ISETP.LT.AND P4, PT, RZ, UR31, PT ;  /* 0x0000001fff007c0c */ /* 0x000fe4000bf81270 */
[----:B-----5:R-:W-:Y:S02]  /*4c00*/  PRMT R160, R24, 0x7632, R160 ;  /* 0x0000763218a07816 */ /* 0x020fe400000000a0 */
[----:B0-----:R-:W-:Y:S02]  /*4c10*/  SHF.L.U32 R176, R25, 0x10, RZ ;  /* 0x0000001019b07819 */ /* 0x001fe400000006ff */
[----:B------:R-:W-:-:S07]  /*4c20*/  SHF.L.U32 R160, R160, 0x10, RZ ;  /* 0x00000010a0a07819 */ /* 0x000fce00000006ff */
[--C-:B------:R-:W-:Y:S01]  /*4c30*/  @P4 FFMA.FTZ R161, R5, UR8, R180.reuse ;  /* 0x0000000805a14c23 */ /* 0x100fe200080100b4 */
[--C-:B------:R-:W-:Y:S01]  /*4c40*/  @P4 FFMA.FTZ R177, R3, UR8, R180.reuse ;  /* 0x0000000803b14c23 */ /* 0x100fe200080100b4 */
[--C-:B------:R-:W-:Y:S01]  /*4c50*/  @P4 FFMA.FTZ R163, R201, UR8, R180.reuse ;  /* 0x00000008c9a34c23 */ /* 0x100fe200080100b4 */
[----:B------:R-:W-:Y:S01]  /*4c60*/  @P4 FFMA.FTZ R179, R19, UR8, R180 ;  /* 0x0000000813b34c23 */ /* 0x000fe200080100b4 */
[----:B------:R-:W-:Y:S01]  /*4c70*/  @P4 FADD.FTZ R161, R4, -R161 ;  /* 0x800000a104a14221 */ /* 0x000fe20000010000 */
[----:B------:R-:W-:Y:S01]  /*4c80*/  @P4 FADD.FTZ R162, R2, -R177 ;  /* 0x800000b102a24221 */ /* 0x000fe20000010000 */
[----:B------:R-:W-:Y:S01]  /*4c90*/  @P4 FADD.FTZ R163, R200, -R163 ;  /* 0x800000a3c8a34221 */ /* 0x000fe20000010000 */
[----:B------:R-:W-:Y:S01]  /*4ca0*/  PRMT R177, R26, 0x7632, R177 ;  /* 0x000076321ab17816 */ /* 0x000fe200000000b1 */
[----:B------:R-:W-:Y:S01]  /*4cb0*/  @P4 FFMA.FTZ R160, R161, UR30, R160 ;  /* 0x0000001ea1a04c23 */ /* 0x000fe200080100a0 */
[----:B------:R-:W-:Y:S01]  /*4cc0*/  PRMT R161, R25, 0x7632, R161 ;  /* 0x0000763219a17816 */ /* 0x000fe200000000a1 */
[----:B------:R-:W-:Y:S01]  /*4cd0*/  @P4 FFMA.FTZ R176, R163, UR30, R176 ;  /* 0x0000001ea3b04c23 */ /* 0x000fe200080100b0 */
[----:B------:R-:W-:Y:S01]  /*4ce0*/  SHF.L.U32 R177, R177, 0x10, RZ ;  /* 0x00000010b1b17819 */ /* 0x000fe200000006ff */
[----:B------:R-:W-:Y:S01]  /*4cf0*/  @P4 FADD.FTZ R182, R18, -R179 ;  /* 0x800000b312b64221 */ /* 0x000fe20000010000 */
[----:B------:R-:W-:-:S03]  /*4d00*/  SHF.L.U32 R161, R161, 0x10, RZ ;  /* 0x00000010a1a17819 */ /* 0x000fc600000006ff */
[----:B------:R-:W-:Y:S02]  /*4d10*/  @P4 FFMA.FTZ R177, R182, UR30, R177 ;  /* 0x0000001eb6b14c23 */ /* 0x000fe400080100b1 */
[----:B------:R-:W-:Y:S01]  /*4d20*/  @P4 FFMA.FTZ R161, R162, UR30, R161 ;  /* 0x0000001ea2a14c23 */ /* 0x000fe200080100a1 */
[----:B------:R-:W-:-:S04]  /*4d30*/  @P4 FFMA.FTZ R162, R208, UR8, R180 ;  /* 0x00000008d0a24c23 */ /* 0x000fc800080100b4 */
[----:B------:R-:W-:Y:S01]  /*4d40*/  @P4 FADD.FTZ R163, R207, -R162 ;  /* 0x800000a2cfa34221 */ /* 0x000fe20000010000 */
[----:B------:R-:W-:-:S05]  /*4d50*/  SHF.L.U32 R162, R26, 0x10, RZ ;  /* 0x000000101aa27819 */ /* 0x000fca00000006ff */
[----:B------:R-:W-:Y:S01]  /*4d60*/  @P4 FFMA.FTZ R162, R163, UR30, R162 ;  /* 0x0000001ea3a24c23 */ /* 0x000fe200080100a2 */
[----:B------:R-:W-:-:S04]  /*4d70*/  @P4 FFMA.FTZ R163, R185, UR8, R180 ;  /* 0x00000008b9a34c23 */ /* 0x000fc800080100b4 */
[----:B------:R-:W-:Y:S01]  /*4d80*/  @P4 FADD.FTZ R182, R184, -R163 ;  /* 0x800000a3b8b64221 */ /* 0x000fe20000010000 */
[----:B------:R-:W-:-:S05]  /*4d90*/  SHF.L.U32 R163, R24, 0x10, RZ ;  /* 0x0000001018a37819 */ /* 0x000fca00000006ff */
[----:B------:R-:W-:Y:S01]  /*4da0*/  @P4 FFMA.FTZ R163, R182, UR30, R163 ;  /* 0x0000001eb6a34c23 */ /* 0x000fe200080100a3 */
[----:B------:R-:W-:Y:S06]  /*4db0*/  BRA.U !UP3, `(.L_x_290) ;  /* 0x000000010b1c7547 */ /* 0x000fec000b800000 */
[----:B------:R-:W-:Y:S01]  /*4dc0*/  FMUL.FTZ R179, R163, UR29 ;  /* 0x0000001da3b37c20 */ /* 0x000fe20008410000 */
[----:B------:R-:W-:Y:S01]  /*4dd0*/  IMAD.U32 R182, R36, 0x10000, RZ ;  /* 0x0001000024b67824 */ /* 0x000fe200078e00ff */
[----:B------:R-:W-:-:S03]  /*4de0*/  SHF.L.U32 R181, R164, 0x10, RZ ;  /* 0x00000010a4b57819 */ /* 0x000fc600000006ff */
[----:B------:R-:W-:Y:S02]  /*4df0*/  FMUL.FTZ R182, R179, R182 ;  /* 0x000000b6b3b67220 */ /* 0x000fe40000410000 */
[----:B------:R-:W-:-:S03]  /*4e00*/  FFMA.FTZ R120, R181, R179, R120 ;  /* 0x000000b3b5787223 */ /* 0x000fc60000010078 */
[----:B------:R-:W-:-:S04]  /*4e10*/  F2FP.BF16.F32.PACK_AB R182, RZ, R182 ;  /* 0x000000b6ffb6723e */ /* 0x000fc800000010ff */
[----:B------:R-:W-:-:S07]  /*4e20*/  PRMT R148, R182, 0x7610, R148 ;  /* 0x00007610b6947816 */ /* 0x000fce0000000094 */
.L_x_290:
        /* <DEDUP_REMOVED lines=9> */
.L_x_291:
[----:B------:R-:W-:Y:S05]  /*4ec0*/  BRA.U !UP3, `(.L_x_292) ;  /* 0x000000010b1c7547 */ /* 0x000fea000b800000 */
[----:B------:R-:W-:Y:S01]  /*4ed0*/  SHF.L.U32 R182, R37, 0x10, RZ ;  /* 0x0000001025b67819 */ /* 0x000fe200000006ff */
[----:B------:R-:W-:Y:S01]  /*4ee0*/  FMUL.FTZ R179, R176, UR29 ;  /* 0x0000001db0b37c20 */ /* 0x000fe20008410000 */
[----:B------:R-:W-:-:S03]  /*4ef0*/  SHF.L.U32 R181, R165, 0x10, RZ ;  /* 0x00000010a5b57819 */ /* 0x000fc600000006ff */
[----:B------:R-:W-:Y:S02]  /*4f00*/  FMUL.FTZ R182, R179, R182 ;  /* 0x000000b6b3b67220 */ /* 0x000fe40000410000 */
[----:B------:R-:W-:-:S03]  /*4f10*/  FFMA.FTZ R122, R181, R179, R122 ;  /* 0x000000b3b57a7223 */ /* 0x000fc6000001007a */
[----:B------:R-:W-:-:S04]  /*4f20*/  F2FP.BF16.F32.PACK_AB R182, RZ, R182 ;  /* 0x000000b6ffb6723e */ /* 0x000fc800000010ff */
[----:B------:R-:W-:-:S07]  /*4f30*/  PRMT R149, R182, 0x7610, R149 ;  /* 0x00007610b6957816 */ /* 0x000fce0000000095 */
.L_x_292:
        /* <DEDUP_REMOVED lines=9> */
.L_x_293:
[----:B------:R-:W-:Y:S05]  /*4fd0*/  BRA.U !UP3, `(.L_x_294) ;  /* 0x000000010b1c7547 */ /* 0x000fea000b800000 */
[----:B------:R-:W-:Y:S01]  /*4fe0*/  FMUL.FTZ R179, R162, UR29 ;  /* 0x0000001da2b37c20 */ /* 0x000fe20008410000 */
[----:B------:R-:W-:Y:S01]  /*4ff0*/  IMAD.U32 R182, R38, 0x10000, RZ ;  /* 0x0001000026b67824 */ /* 0x000fe200078e00ff */
[----:B------:R-:W-:-:S03]  /*5000*/  SHF.L.U32 R181, R166, 0x10, RZ ;  /* 0x00000010a6b57819 */ /* 0x000fc600000006ff */
[----:B------:R-:W-:Y:S02]  /*5010*/  FMUL.FTZ R182, R179, R182 ;  /* 0x000000b6b3b67220 */ /* 0x000fe40000410000 */
[----:B------:R-:W-:-:S03]  /*5020*/  FFMA.FTZ R124, R181, R179, R124 ;  /* 0x000000b3b57c7223 */ /* 0x000fc6000001007c */
[----:B------:R-:W-:-:S04]  /*5030*/  F2FP.BF16.F32.PACK_AB R182, RZ, R182 ;  /* 0x000000b6ffb6723e */ /* 0x000fc800000010ff */
[----:B------:R-:W-:-:S07]  /*5040*/  PRMT R150, R182, 0x7610, R150 ;  /* 0x00007610b6967816 */ /* 0x000fce0000000096 */
.L_x_294:
[----:B------:R-:W-:Y:S01]  /*5050*/  PRMT R179, R27, 0x7632, R179 ;  /* 0x000076321bb37816 */ /* 0x000fe200000000b3 */
[----:B------:R-:W-:Y:S01]  /*5060*/  @P4 FFMA.FTZ R182, R218, UR8, R180 ;  /* 0x00000008dab64c23 */ /* 0x000fe200080100b4 */
[----:B------:R-:W-:Y:S02]  /*5070*/  F2FP.BF16.F32.PACK_AB R162, R177, R162 ;  /* 0x000000a2b1a2723e */ /* 0x000fe400000010ff */
[----:B------:R-:W-:Y:S01]  /*5080*/  SHF.L.U32 R179, R179, 0x10, RZ ;  /* 0x00000010b3b37819 */ /* 0x000fe200000006ff */
[----:B------:R-:W-:-:S04]  /*5090*/  @P4 FADD.FTZ R182, R219, -R182 ;  /* 0x800000b6dbb64221 */ /* 0x000fc80000010000 */
[----:B------:R-:W-:Y:S01]  /*50a0*/  @P4 FFMA.FTZ R179, R182, UR30, R179 ;  /* 0x0000001eb6b34c23 */ /* 0x000fe200080100b3 */
        /* <DEDUP_REMOVED lines=9> */
.L_x_295:
[----:B------:R-:W-:Y:S01]  /*5140*/  F2FP.BF16.F32.PACK_AB R161, R161, R176 ;  /* 0x000000b0a1a1723e */ /* 0x000fe200000010ff */
[----:B------:R-:W-:Y:S01]  /*5150*/  @P4 FFMA.FTZ R176, R206, UR8, R180 ;  /* 0x00000008ceb04c23 */ /* 0x000fe200080100b4 */
[----:B------:R-:W-:-:S03]  /*5160*/  F2FP.BF16.F32.PACK_AB R160, R160, R163 ;  /* 0x000000a3a0a0723e */ /* 0x000fc600000010ff */
[----:B------:R-:W-:Y:S01]  /*5170*/  @P4 FADD.FTZ R163, R213, -R176 ;  /* 0x800000b0d5a34221 */ /* 0x000fe20000010000 */
[----:B------:R-:W-:-:S05]  /*5180*/  SHF.L.U32 R176, R27, 0x10, RZ ;  /* 0x000000101bb07819 */ /* 0x000fca00000006ff */
[----:B------:R-:W-:Y:S01]  /*5190*/  @P4 FFMA.FTZ R176, R163, UR30, R176 ;  /* 0x0000001ea3b04c23 */ /* 0x000fe200080100b0 */
[----:B------:R-:W-:Y:S06]  /*51a0*/  BRA.U !UP3, `(.L_x_296) ;  /* 0x000000010b1c7547 */ /* 0x000fec000b800000 */
[----:B------:R-:W-:Y:S01]  /*51b0*/  SHF.L.U32 R182, R39, 0x10, RZ ;  /* 0x0000001027b67819 */ /* 0x000fe200000006ff */
[----:B------:R-:W-:Y:S01]  /*51c0*/  FMUL.FTZ R163, R176, UR29 ;  /* 0x0000001db0a37c20 */ /* 0x000fe20008410000 */
[----:B------:R-:W-:-:S03]  /*51d0*/  SHF.L.U32 R177, R167, 0x10, RZ ;  /* 0x00000010a7b17819 */ /* 0x000fc600000006ff */
[----:B------:R-:W-:Y:S02]  /*51e0*/  FMUL.FTZ R182, R163, R182 ;  /* 0x000000b6a3b67220 */ /* 0x000fe40000410000 */
[----:B------:R-:W-:-:S03]  /*51f0*/  FFMA.FTZ R126, R177, R163, R126 ;  /* 0x000000a3b17e7223 */ /* 0x000fc6000001007e */
[----:B------:R-:W-:-:S04]  /*5200*/  F2FP.BF16.F32.PACK_AB R182, RZ, R182 ;  /* 0x000000b6ffb6723e */ /* 0x000fc800000010ff */
[----:B------:R-:W-:-:S07]  /*5210*/  PRMT R151, R182, 0x7610, R151 ;  /* 0x00007610b6977816 */ /* 0x000fce0000000097 */
.L_x_296:
[----:B------:R-:W-:Y:S01]  /*5220*/  F2FP.BF16.F32.PACK_AB R163, R179, R176 ;  /* 0x000000b0b3a3723e */ /* 0x000fe200000010ff */
[----:B------:R-:W-:Y:S06]  /*5230*/  BRA.U !UP3, `(.L_x_297) ;  /* 0x000000150b347547 */ /* 0x000fec000b800000 */
[----:B------:R-:W-:Y:S01]  /*5240*/  FMUL.FTZ R176, R179, UR29 ;  /* 0x0000001db3b07c20 */ /* 0x000fe20008410000 */
[----:B------:R-:W-:Y:S02]  /*5250*/  SHF.L.U32 R179, R247, 0x10, RZ ;  /* 0x00000010f7b37819 */ /* 0x000fe400000006ff */
[----:B------:R-:W-:-:S03]  /*5260*/  PRMT R177, R167, 0x7632, R177 ;  /* 0x00007632a7b17816 */ /* 0x000fc600000000b1 */
[----:B------:R-:W-:Y:S02]  /*5270*/  FMUL.FTZ R179, R176, R179 ;  /* 0x000000b3b0b37220 */ /* 0x000fe40000410000 */
[----:B------:R-:W-:-:S03]  /*5280*/  IMAD.U32 R177, R177, 0x10000, RZ ;  /* 0x00010000b1b17824 */ /* 0x000fc600078e00ff */
[----:B------:R-:W-:Y:S01]  /*5290*/  F2FP.BF16.F32.PACK_AB R179, RZ, R179 ;  /* 0x000000b3ffb3723e */ /* 0x000fe200000010ff */
[----:B------:R-:W-:-:S03]  /*52a0*/  FFMA.FTZ R127, R176, R177, R127 ;  /* 0x000000b1b07f7223 */ /* 0x000fc6000001007f */
[----:B------:R-:W-:Y:S01]  /*52b0*/  PRMT R151, R151, 0x5410, R179 ;  /* 0x0000541097977816 */ /* 0x000fe200000000b3 */
[----:B------:R-:W-:Y:S06]  /*52c0*/  BRA `(.L_x_297) ;  /* 0x0000001400107947 */ /* 0x000fec0003800000 */
.L_x_289:
[----:B------:R-:W-:Y:S01]  /*52d0*/  ISETP.LT.AND P4, PT, RZ, UR31, PT ;  /* 0x0000001fff007c0c */ /* 0x000fe2000bf81270 */
[----:B------:R-:W-:-:S12]  /*52e0*/  BRA.U !UP3, `(.L_x_298) ;  /* 0x000000010b2c7547 */ /* 0x000fd8000b800000 */
[----:B0-----:R-:W-:Y:S01]  /*52f0*/  @P4 FFMA.FTZ R177, R185, UR8, R180 ;  /* 0x00000008b9b14c23 */ /* 0x001fe200080100b4 */
        /* <DEDUP_REMOVED lines=10> */
.L_x_298:
[----:B------:R-:W-:Y:S05]  /*53a0*/  BRA.U !UP3, `(.L_x_299) ;  /* 0x000000010b347547 */ /* 0x000fea000b800000 */
[----:B0----5:R-:W-:Y:S01]  /*53b0*/  PRMT R176, R24, 0x7632, R176 ;  /* 0x0000763218b07816 */ /* 0x021fe200000000b0 */
        /* <DEDUP_REMOVED lines=12> */
.L_x_299:
[----:B------:R-:W-:Y:S05]  /*5480*/  BRA.U !UP3, `(.L_x_300) ;  /* 0x000000010b2c7547 */ /* 0x000fea000b800000 */
[----:B0-----:R-:W-:Y:S01]  /*5490*/  @P4 FFMA.FTZ R177, R201, UR8, R180 ;  /* 0x00000008c9b14c23 */ /* 0x001fe200080100b4 */
[----:B-----5:R-:W-:Y:S02]  /*54a0*/  SHF.L.U32 R176, R25, 0x10, RZ ;  /* 0x0000001019b07819 */ /* 0x020fe400000006ff */
[----:B------:R-:W-:Y:S01]  /*54b0*/  SHF.L.U32 R179, R165, 0x10, RZ ;  /* 0x00000010a5b37819 */ /* 0x000fe200000006ff */
[----:B------:R-:W-:-:S04]  /*54c0*/  @P4 FADD.FTZ R177, R200, -R177 ;  /* 0x800000b1c8b14221 */ /* 0x000fc80000010000 */
[----:B------:R-:W-:-:S04]  /*54d0*/  @P4 FFMA.FTZ R176, R177, UR30, R176 ;  /* 0x0000001eb1b04c23 */ /* 0x000fc800080100b0 */
[----:B------:R-:W-:Y:S01]  /*54e0*/  FMUL.FTZ R177, R176, UR29 ;  /* 0x0000001db0b17c20 */ /* 0x000fe20008410000 */
[----:B------:R-:W-:-:S03]  /*54f0*/  IMAD.U32 R176, R37, 0x10000, RZ ;  /* 0x0001000025b07824 */ /* 0x000fc600078e00ff */
[-C--:B------:R-:W-:Y:S01]  /*5500*/  FFMA.FTZ R122, R179, R177.reuse, R122 ;  /* 0x000000b1b37a7223 */ /* 0x080fe2000001007a */
[----:B------:R-:W-:-:S05]  /*5510*/  FMUL.FTZ R176, R176, R177 ;  /* 0x000000b1b0b07220 */ /* 0x000fca0000410000 */
[----:B------:R-:W-:-:S04]  /*5520*/  F2FP.BF16.F32.PACK_AB R176, RZ, R176 ;  /* 0x000000b0ffb0723e */ /* 0x000fc800000010ff */
[----:B------:R-:W-:-:S07]  /*5530*/  PRMT R149, R176, 0x7610, R149 ;  /* 0x00007610b0957816 */ /* 0x000fce0000000095 */
.L_x_300:
        /* <DEDUP_REMOVED lines=14> */
.L_x_301:
[----:B------:R-:W-:Y:S05]  /*5620*/  BRA.U !UP3, `(.L_x_302) ;  /* 0x000000010b2c7547 */ /* 0x000fea000b800000 */
[----:B0-----:R-:W-:Y:S01]  /*5630*/  @P4 FFMA.FTZ R176, R208, UR8, R180 ;  /* 0x00000008d0b04c23 */ /* 0x001fe200080100b4 */
[----:B-----5:R-:W-:-:S03]  /*5640*/  SHF.L.U32 R179, R166, 0x10, RZ ;  /* 0x00000010a6b37819 */ /* 0x020fc600000006ff */
[----:B------:R-:W-:Y:S01]  /*5650*/  @P4 FADD.FTZ R177, R207, -R176 ;  /* 0x800000b0cfb14221 */ /* 0x000fe20000010000 */
[----:B------:R-:W-:-:S05]  /*5660*/  SHF.L.U32 R176, R26, 0x10, RZ ;  /* 0x000000101ab07819 */ /* 0x000fca00000006ff */
[----:B------:R-:W-:-:S04]  /*5670*/  @P4 FFMA.FTZ R176, R177, UR30, R176 ;  /* 0x0000001eb1b04c23 */ /* 0x000fc800080100b0 */
[----:B------:R-:W-:Y:S01]  /*5680*/  FMUL.FTZ R177, R176, UR29 ;  /* 0x0000001db0b17c20 */ /* 0x000fe20008410000 */
[----:B------:R-:W-:-:S03]  /*5690*/  SHF.L.U32 R176, R38, 0x10, RZ ;  /* 0x0000001026b07819 */ /* 0x000fc600000006ff */
[-C--:B------:R-:W-:Y:S02]  /*56a0*/  FFMA.FTZ R124, R179, R177.reuse, R124 ;  /* 0x000000b1b37c7223 */ /* 0x080fe4000001007c */
[----:B------:R-:W-:-:S05]  /*56b0*/  FMUL.FTZ R176, R176, R177 ;  /* 0x000000b1b0b07220 */ /* 0x000fca0000410000 */
[----:B------:R-:W-:-:S04]  /*56c0*/  F2FP.BF16.F32.PACK_AB R176, RZ, R176 ;  /* 0x000000b0ffb0723e */ /* 0x000fc800000010ff */
[----:B------:R-:W-:-:S07]  /*56d0*/  PRMT R150, R176, 0x7610, R150 ;  /* 0x00007610b0967816 */ /* 0x000fce0000000096 */
.L_x_302:
[----:B------:R-:W-:Y:S05]  /*56e0*/  BRA.U !UP3, `(.L_x_303) ;  /* 0x000000010b347547 */ /* 0x000fea000b800000 */
[----:B0----5:R-:W-:Y:S01]  /*56f0*/  PRMT R176, R26, 0x7632, R176 ;  /* 0x000076321ab07816 */ /* 0x021fe200000000b0 */
[----:B------:R-:W-:Y:S01]  /*5700*/  @P4 FFMA.FTZ R177, R19, UR8, R180 ;  /* 0x0000000813b14c23 */ /* 0x000fe200080100b4 */
[----:B------:R-:W-:-:S03]  /*5710*/  SHF.L.U32 R179, R246, 0x10, RZ ;  /* 0x00000010f6b37819 */ /* 0x000fc600000006ff */
[----:B------:R-:W-:Y:S02]  /*5720*/  IMAD.U32 R176, R176, 0x10000, RZ ;  /* 0x00010000b0b07824 */ /* 0x000fe400078e00ff */
        /* <DEDUP_REMOVED lines=9> */
.L_x_303:
        /* <DEDUP_REMOVED lines=12> */
.L_x_304:
        /* <DEDUP_REMOVED lines=8> */
[----:B------:R-:W-:Y:S02]  /*5900*/  FMUL.FTZ R176, R176, UR29 ;  /* 0x0000001db0b07c20 */ /* 0x000fe40008410000 */
[----:B------:R-:W-:Y:S02]  /*5910*/  IMAD.U32 R177, R177, 0x10000, RZ ;  /* 0x00010000b1b17824 */ /* 0x000fe400078e00ff */
[----:B------:R-:W-:Y:S02]  /*5920*/  FMUL.FTZ R179, R179, R176 ;  /* 0x000000b0b3b37220 */ /* 0x000fe40000410000 */
[----:B------:R-:W-:-:S03]  /*5930*/  FFMA.FTZ R127, R176, R177, R127 ;  /* 0x000000b1b07f7223 */ /* 0x000fc6000001007f */
[----:B------:R-:W-:-:S04]  /*5940*/  F2FP.BF16.F32.PACK_AB R179, RZ, R179 ;  /* 0x000000b3ffb3723e */ /* 0x000fc800000010ff */
[----:B------:R-:W-:Y:S01]  /*5950*/  PRMT R151, R151, 0x5410, R179 ;  /* 0x0000541097977816 */ /* 0x000fe200000000b3 */
[----:B------:R-:W-:Y:S06]  /*5960*/  BRA `(.L_x_297) ;  /* 0x0000000c00687947 */ /* 0x000fec0003800000 */
.L_x_288:
[----:B0-----:R-:W0:Y:S02]  /*5970*/  LDC.64 R176, c[0x0][0x478] ;  /* 0x00011e00ffb07b82 */ /* 0x001e240000000a00 */
[----:B0-----:R-:W-:-:S04]  /*5980*/  ISETP.NE.U32.AND P0, PT, R176, RZ, PT ;  /* 0x000000ffb000720c */ /* 0x001fc80003f05070 */
[----:B------:R-:W-:-:S13]  /*5990*/  ISETP.NE.AND.EX P0, PT, R177, RZ, PT, P0 ;  /* 0x000000ffb100720c */ /* 0x000fda0003f05300 */
[----:B------:R-:W-:Y:S05]  /*59a0*/  @!P0 BRA `(.L_x_305) ;  /* 0x0000000400a88947 */ /* 0x000fea0003800000 */
[--C-:B------:R-:W-:Y:S01]  /*59b0*/  FFMA.FTZ R163, R5, UR8, R180.reuse ;  /* 0x0000000805a37c23 */ /* 0x100fe200080100b4 */
[--C-:B------:R-:W-:Y:S01]  /*59c0*/  FFMA.FTZ R161, R185, UR8, R180.reuse ;  /* 0x00000008b9a17c23 */ /* 0x100fe200080100b4 */
[--C-:B------:R-:W-:Y:S01]  /*59d0*/  FFMA.FTZ R177, R201, UR8, R180.reuse ;  /* 0x00000008c9b17c23 */ /* 0x100fe200080100b4 */
[--C-:B------:R-:W-:Y:S01]  /*59e0*/  FFMA.FTZ R162, R208, UR8, R180.reuse ;  /* 0x00000008d0a27c23 */ /* 0x100fe200080100b4 */
[----:B------:R-:W-:Y:S01]  /*59f0*/  FADD.FTZ R160, R4, -R163 ;  /* 0x800000a304a07221 */ /* 0x000fe20000010000 */
[--C-:B------:R-:W-:Y:S01]  /*5a00*/  FFMA.FTZ R163, R3, UR8, R180.reuse ;  /* 0x0000000803a37c23 */ /* 0x100fe200080100b4 */
[----:B------:R-:W-:Y:S01]  /*5a10*/  FADD.FTZ R161, R184, -R161 ;  /* 0x800000a1b8a17221 */ /* 0x000fe20000010000 */
[----:B------:R-:W-:Y:S01]  /*5a20*/  FADD.FTZ R177, R200, -R177 ;  /* 0x800000b1c8b17221 */ /* 0x000fe20000010000 */
[----:B------:R-:W-:Y:S01]  /*5a30*/  FFMA.FTZ R179, R19, UR8, R180 ;  /* 0x0000000813b37c23 */ /* 0x000fe200080100b4 */
[----:B------:R-:W-:Y:S01]  /*5a40*/  FADD.FTZ R182, R2, -R163 ;  /* 0x800000a302b67221 */ /* 0x000fe20000010000 */
[----:B------:R-:W-:Y:S01]  /*5a50*/  FMUL.FTZ R163, R161, UR30 ;  /* 0x0000001ea1a37c20 */ /* 0x000fe20008410000 */
[----:B------:R-:W-:Y:S01]  /*5a60*/  FMUL.FTZ R160, R160, UR30 ;  /* 0x0000001ea0a07c20 */ /* 0x000fe20008410000 */
[----:B------:R-:W-:Y:S01]  /*5a70*/  FMUL.FTZ R161, R177, UR30 ;  /* 0x0000001eb1a17c20 */ /* 0x000fe20008410000 */
[----:B------:R-:W-:Y:S01]  /*5a80*/  FMUL.FTZ R182, R182, UR30 ;  /* 0x0000001eb6b67c20 */ /* 0x000fe20008410000 */
[----:B------:R-:W-:Y:S01]  /*5a90*/  ISETP.LT.AND P4, PT, RZ, UR31, PT ;  /* 0x0000001fff007c0c */ /* 0x000fe2000bf81270 */
[----:B------:R-:W-:Y:S01]  /*5aa0*/  FADD.FTZ R162, R207, -R162 ;  /* 0x800000a2cfa27221 */ /* 0x000fe20000010000 */
[----:B------:R-:W-:-:S02]  /*5ab0*/  FADD.FTZ R176, R18, -R179 ;  /* 0x800000b312b07221 */ /* 0x000fc40000010000 */
[----:B------:R-:W-:Y:S01]  /*5ac0*/  FSEL R160, R160, RZ, P4 ;  /* 0x000000ffa0a07208 */ /* 0x000fe20002000000 */
[----:B------:R-:W-:Y:S01]  /*5ad0*/  FMUL.FTZ R162, R162, UR30 ;  /* 0x0000001ea2a27c20 */ /* 0x000fe20008410000 */
[----:B------:R-:W-:Y:S01]  /*5ae0*/  FMUL.FTZ R176, R176, UR30 ;  /* 0x0000001eb0b07c20 */ /* 0x000fe20008410000 */
        /* <DEDUP_REMOVED lines=11> */
.L_x_306:
        /* <DEDUP_REMOVED lines=9> */
.L_x_307:
        /* <DEDUP_REMOVED lines=8> */
.L_x_308:
[----:B------:R-:W-:Y:S05]  /*5cb0*/  BRA.U !UP3, `(.L_x_309) ;  /* 0x000000010b207547 */ /* 0x000fea000b800000 */
[----:B-----5:R-:W-:Y:S01]  /*5cc0*/  PRMT R177, R165, 0x7632, R177 ;  /* 0x00007632a5b17816 */ /* 0x020fe200000000b1 */
[----:B------:R-:W-:-:S03]  /*5cd0*/  FMUL.FTZ R226, R182, UR29 ;  /* 0x0000001db6e27c20 */ /* 0x000fc60008410000 */
[----:B------:R-:W-:-:S05]  /*5ce0*/  SHF.L.U32 R177, R177, 0x10, RZ ;  /* 0x00000010b1b17819 */ /* 0x000fca00000006ff */
[----:B------:R-:W-:Y:S01]  /*5cf0*/  FFMA.FTZ R123, R226, R177, R123 ;  /* 0x000000b1e27b7223 */ /* 0x000fe2000001007b */
[----:B------:R-:W-:-:S04]  /*5d00*/  IMAD.U32 R177, R245, 0x10000, RZ ;  /* 0x00010000f5b17824 */ /* 0x000fc800078e00ff */
[----:B------:R-:W-:-:S05]  /*5d10*/  FMUL.FTZ R226, R177, R226 ;  /* 0x000000e2b1e27220 */ /* 0x000fca0000410000 */
[----:B------:R-:W-:-:S04]  /*5d20*/  F2FP.BF16.F32.PACK_AB R226, RZ, R226 ;  /* 0x000000e2ffe2723e */ /* 0x000fc800000010ff */
[----:B------:R-:W-:-:S07]  /*5d30*/  PRMT R149, R149, 0x5410, R226 ;  /* 0x0000541095957816 */ /* 0x000fce00000000e2 */
.L_x_309:
        /* <DEDUP_REMOVED lines=11> */
.L_x_310:
        /* <DEDUP_REMOVED lines=9> */
[----:B------:R-:W-:-:S07]  /*5e80*/  PRMT R150, R150, 0x5410, R179 ;  /* 0x0000541096967816 */ /* 0x000fce00000000b3 */
.L_x_311:
        /* <DEDUP_REMOVED lines=17> */
.L_x_312:
[----:B------:R-:W-:Y:S01]  /*5fa0*/  F2FP.BF16.F32.PACK_AB R163, R176, R179 ;  /* 0x000000b3b0a3723e */ /* 0x000fe200000010ff */
[----:B------:R-:W-:Y:S06]  /*5fb0*/  BRA.U !UP3, `(.L_x_297) ;  /* 0x000000050bd47547 */ /* 0x000fec000b800000 */
[----:B------:R-:W-:Y:S01]  /*5fc0*/  SHF.L.U32 R179, R247, 0x10, RZ ;  /* 0x00000010f7b37819 */ /* 0x000fe200000006ff */
[----:B------:R-:W-:Y:S01]  /*5fd0*/  FMUL.FTZ R176, R176, UR29 ;  /* 0x0000001db0b07c20 */ /* 0x000fe20008410000 */
[----:B-----5:R-:W-:-:S03]  /*5fe0*/  PRMT R177, R167, 0x7632, R177 ;  /* 0x00007632a7b17816 */ /* 0x020fc600000000b1 */
[----:B------:R-:W-:Y:S02]  /*5ff0*/  FMUL.FTZ R179, R179, R176 ;  /* 0x000000b0b3b37220 */ /* 0x000fe40000410000 */
[----:B------:R-:W-:-:S03]  /*6000*/  IMAD.U32 R177, R177, 0x10000, RZ ;  /* 0x00010000b1b17824 */ /* 0x000fc600078e00ff */
[----:B------:R-:W-:Y:S01]  /*6010*/  F2FP.BF16.F32.PACK_AB R179, RZ, R179 ;  /* 0x000000b3ffb3723e */ /* 0x000fe200000010ff */
[----:B------:R-:W-:-:S03]  /*6020*/  FFMA.FTZ R127, R176, R177, R127 ;  /* 0x000000b1b07f7223 */ /* 0x000fc6000001007f */
[----:B------:R-:W-:Y:S01]  /*6030*/  PRMT R151, R151, 0x5410, R179 ;  /* 0x0000541097977816 */ /* 0x000fe200000000b3 */
[----:B------:R-:W-:Y:S06]  /*6040*/  BRA `(.L_x_297) ;  /* 0x0000000400b07947 */ /* 0x000fec0003800000 */
.L_x_305:
[----:B------:R-:W-:Y:S05]  /*6050*/  BRA.U !UP3, `(.L_x_313) ;  /* 0x000000010b307547 */ /* 0x000fea000b800000 */
[----:B------:R-:W-:Y:S01]  /*6060*/  FFMA.FTZ R177, R185, UR8, R180 ;  /* 0x00000008b9b17c23 */ /* 0x000fe200080100b4 */
[----:B------:R-:W-:Y:S02]  /*6070*/  ISETP.LT.AND P4, PT, RZ, UR31, PT ;  /* 0x0000001fff007c0c */ /* 0x000fe4000bf81270 */
[----:B-----5:R-:W-:Y:S01]  /*6080*/  SHF.L.U32 R179, R164, 0x10, RZ ;  /* 0x00000010a4b37819 */ /* 0x020fe200000006ff */
[----:B------:R-:W-:-:S04]  /*6090*/  FADD.FTZ R177, R184, -R177 ;  /* 0x800000b1b8b17221 */ /* 0x000fc80000010000 */
[----:B------:R-:W-:-:S05]  /*60a0*/  FMUL.FTZ R176, R177, UR30 ;  /* 0x0000001eb1b07c20 */ /* 0x000fca0008410000 */
[----:B------:R-:W-:-:S05]  /*60b0*/  FSEL R176, R176, RZ, P4 ;  /* 0x000000ffb0b07208 */ /* 0x000fca0002000000 */
[----:B------:R-:W-:Y:S01]  /*60c0*/  FMUL.FTZ R177, R176, UR29 ;  /* 0x0000001db0b17c20 */ /* 0x000fe20008410000 */
[----:B------:R-:W-:-:S03]  /*60d0*/  SHF.L.U32 R176, R36, 0x10, RZ ;  /* 0x0000001024b07819 */ /* 0x000fc600000006ff */
[-C--:B------:R-:W-:Y:S02]  /*60e0*/  FFMA.FTZ R120, R179, R177.reuse, R120 ;  /* 0x000000b1b3787223 */ /* 0x080fe40000010078 */
[----:B------:R-:W-:-:S05]  /*60f0*/  FMUL.FTZ R176, R176, R177 ;  /* 0x000000b1b0b07220 */ /* 0x000fca0000410000 */
[----:B------:R-:W-:-:S04]  /*6100*/  F2FP.BF16.F32.PACK_AB R176, RZ, R176 ;  /* 0x000000b0ffb0723e */ /* 0x000fc800000010ff */
[----:B------:R-:W-:-:S07]  /*6110*/  PRMT R148, R176, 0x7610, R148 ;  /* 0x00007610b0947816 */ /* 0x000fce0000000094 */
.L_x_313:
[----:B------:R-:W-:Y:S05]  /*6120*/  BRA.U !UP3, `(.L_x_314) ;  /* 0x000000010b347547 */ /* 0x000fea000b800000 */
[----:B------:R-:W-:Y:S01]  /*6130*/  FFMA.FTZ R177, R5, UR8, R180 ;  /* 0x0000000805b17c23 */ /* 0x000fe200080100b4 */
[----:B------:R-:W-:Y:S02]  /*6140*/  ISETP.LT.AND P4, PT, RZ, UR31, PT ;  /* 0x0000001fff007c0c */ /* 0x000fe4000bf81270 */
[----:B------:R-:W-:Y:S01]  /*6150*/  SHF.L.U32 R179, R244, 0x10, RZ ;  /* 0x00000010f4b37819 */ /* 0x000fe200000006ff */
[----:B------:R-:W-:-:S04]  /*6160*/  FADD.FTZ R177, R4, -R177 ;  /* 0x800000b104b17221 */ /* 0x000fc80000010000 */
[----:B------:R-:W-:Y:S01]  /*6170*/  FMUL.FTZ R176, R177, UR30 ;  /* 0x0000001eb1b07c20 */ /* 0x000fe20008410000 */
[----:B-----5:R-:W-:-:S04]  /*6180*/  PRMT R177, R164, 0x7632, R177 ;  /* 0x00007632a4b17816 */ /* 0x020fc800000000b1 */
[----:B------:R-:W-:Y:S02]  /*6190*/  FSEL R176, R176, RZ, P4 ;  /* 0x000000ffb0b07208 */ /* 0x000fe40002000000 */
[----:B------:R-:W-:-:S03]  /*61a0*/  SHF.L.U32 R177, R177, 0x10, RZ ;  /* 0x00000010b1b17819 */ /* 0x000fc600000006ff */
[----:B------:R-:W-:-:S04]  /*61b0*/  FMUL.FTZ R176, R176, UR29 ;  /* 0x0000001db0b07c20 */ /* 0x000fc80008410000 */
[----:B------:R-:W-:Y:S01]  /*61c0*/  FMUL.FTZ R179, R179, R176 ;  /* 0x000000b0b3b37220 */ /* 0x000fe20000410000 */
[----:B------:R-:W-:-:S04]  /*61d0*/  FFMA.FTZ R121, R176, R177, R121 ;  /* 0x000000b1b0797223 */ /* 0x000fc80000010079 */
[----:B------:R-:W-:-:S04]  /*61e0*/  F2FP.BF16.F32.PACK_AB R179, RZ, R179 ;  /* 0x000000b3ffb3723e */ /* 0x000fc800000010ff */
[----:B------:R-:W-:-:S07]  /*61f0*/  PRMT R148, R148, 0x5410, R179 ;  /* 0x0000541094947816 */ /* 0x000fce00000000b3 */
.L_x_314:
        /* <DEDUP_REMOVED lines=13> */
.L_x_315:
[----:B------:R-:W-:Y:S05]  /*62d0*/  BRA.U !UP3, `(.L_x_316) ;  /* 0x000000010b347547 */ /* 0x000fea000b800000 */
[----:B------:R-:W-:Y:S01]  /*62e0*/  FFMA.FTZ R177, R3, UR8, R180 ;  /* 0x0000000803b17c23 */ /* 0x000fe200080100b4 */
[----:B------:R-:W-:Y:S02]  /*62f0*/  ISETP.LT.AND P4, PT, RZ, UR31, PT ;  /* 0x0000001fff007c0c */ /* 0x000fe4000bf81270 */
[----:B------:R-:W-:Y:S01]  /*6300*/  SHF.L.U32 R179, R245, 0x10, RZ ;  /* 0x00000010f5b37819 */ /* 0x000fe200000006ff */
[----:B------:R-:W-:-:S04]  /*6310*/  FADD.FTZ R177, R2, -R177 ;  /* 0x800000b102b17221 */ /* 0x000fc80000010000 */
[----:B------:R-:W-:Y:S01]  /*6320*/  FMUL.FTZ R176, R177, UR30 ;  /* 0x0000001eb1b07c20 */ /* 0x000fe20008410000 */
[----:B-----5:R-:W-:-:S04]  /*6330*/  PRMT R177, R165, 0x7632, R177 ;  /* 0x00007632a5b17816 */ /* 0x020fc800000000b1 */
[----:B------:R-:W-:Y:S01]  /*6340*/  FSEL R176, R176, RZ, P4 ;  /* 0x000000ffb0b07208 */ /* 0x000fe20002000000 */
[----:B------:R-:W-:-:S04]  /*6350*/  IMAD.U32 R177, R177, 0x10000, RZ ;  /* 0x00010000b1b17824 */ /* 0x000fc800078e00ff */
[----:B------:R-:W-:-:S04]  /*6360*/  FMUL.FTZ R176, R176, UR29 ;  /* 0x0000001db0b07c20 */ /* 0x000fc80008410000 */
[----:B------:R-:W-:Y:S01]  /*6370*/  FMUL.FTZ R179, R179, R176 ;  /* 0x000000b0b3b37220 */ /* 0x000fe20000410000 */
[----:B------:R-:W-:-:S04]  /*6380*/  FFMA.FTZ R123, R176, R177, R123 ;  /* 0x000000b1b07b7223 */ /* 0x000fc8000001007b */
[----:B------:R-:W-:-:S04]  /*6390*/  F2FP.BF16.F32.PACK_AB R179, RZ, R179 ;  /* 0x000000b3ffb3723e */ /* 0x000fc800000010ff */
[----:B------:R-:W-:-:S07]  /*63a0*/  PRMT R149, R149, 0x5410, R179 ;  /* 0x0000541095957816 */ /* 0x000fce00000000b3 */
.L_x_316:
        /* <DEDUP_REMOVED lines=13> */
.L_x_317:
        /* <DEDUP_REMOVED lines=14> */
.L_x_318:
        /* <DEDUP_REMOVED lines=13> */
.L_x_319:
        /* <DEDUP_REMOVED lines=10> */
[----:B------:R-:W-:Y:S01]  /*66d0*/  FMUL.FTZ R179, R179, R176 ;  /* 0x000000b0b3b37220 */ /* 0x000fe20000410000 */
[----:B------:R-:W-:-:S04]  /*66e0*/  FFMA.FTZ R127, R176, R177, R127 ;  /* 0x000000b1b07f7223 */ /* 0x000fc8000001007f */
[----:B------:R-:W-:-:S04]  /*66f0*/  F2FP.BF16.F32.PACK_AB R179, RZ, R179 ;  /* 0x000000b3ffb3723e */ /* 0x000fc800000010ff */
[----:B------:R-:W-:-:S07]  /*6700*/  PRMT R151, R151, 0x5410, R179 ;  /* 0x0000541097977816 */ /* 0x000fce00000000b3 */
.L_x_297:
[----:B0-----:R-:W0:Y:S01]  /*6710*/  @P0 LDC.64 R176, c[0x0][0x478] ;  /* 0x00011e00ffb00b82 */ /* 0x001e220000000a00 */
[----:B------:R-:W1:Y:S01]  /*6720*/  @UP3 LDCU.64 UR6, c[0x0][0x468] ;  /* 0x00008d00ff0637ac */ /* 0x000e620008000a00 */
[----:B------:R-:W-:Y:S02]  /*6730*/  IMAD.MOV.U32 R179, RZ, RZ, 0x10 ;  /* 0x00000010ffb37424 */ /* 0x000fe400078e00ff */
[C---:B0-----:R-:W-:Y:S01]  /*6740*/  @P0 IMAD.WIDE.U32 R176, R233.reuse, 0x10, R176 ;  /* 0x00000010e9b00825 */ /* 0x041fe200078e00b0 */
[----:B------:R-:W-:-:S04]  /*6750*/  IADD3 R233, PT, PT, R233, 0x80, RZ ;  /* 0x00000080e9e97810 */ /* 0x000fc80007ffe0ff */
[----:B------:R1:W-:Y:S02]  /*6760*/  @P0 STG.E.128 desc[UR16][R176.64], R160 ;  /* 0x000000a0b0000986 */ /* 0x0003e4000c101d10 */
[C---:B-1----:R-:W-:Y:S01]  /*6770*/  @P2 IMAD.WIDE.U32 R176, R178.reuse, R179, UR6 ;  /* 0x00000006b2b02e25 */ /* 0x042fe2000f8e00b3 */
[----:B------:R-:W-:-:S04]  /*6780*/  IADD3 R178, PT, PT, R178, 0x80, RZ ;  /* 0x00000080b2b27810 */ /* 0x000fc80007ffe0ff */
[----:B------:R1:W-:Y:S03]  /*6790*/  @P2 STG.E.128 desc[UR16][R176.64], R148 ;  /* 0x00000094b0002986 */ /* 0x0003e6000c101d10 */
.L_x_286:
[----:B------:R-:W-:Y:S05]  /*67a0*/  BSYNC.RECONVERGENT B0 ;  /* 0x0000000000007941 */ /* 0x000fea0003800200 */
.L_x_285:
[----:B------:R-:W-:Y:S01]  /*67b0*/  ISETP.GE.U32.AND P4, PT, R11, 0x180, PT ;  /* 0x000001800b00780c */ /* 0x000fe20003f86070 */
[----:B------:R-:W-:-:S12]  /*67c0*/  BSSY.RECONVERGENT B0, `(.L_x_320) ;  /* 0x00001c8000007945 */ /* 0x000fd80003800200 */
[----:B------:R-:W-:Y:S05]  /*67d0*/  @!P4 BRA `(.L_x_321) ;  /* 0x0000001c0018c947 */ /* 0x000fea0003800000 */
[----:B------:R-:W-:-:S04]  /*67e0*/  UISETP.NE.U32.AND UP0, UPT, UR22, URZ, UPT ;  /* 0x000000ff1600728c */ /* 0x000fc8000bf05070 */
[----:B------:R-:W-:Y:S01]  /*67f0*/  UISETP.NE.AND.EX UP0, UPT, UR23, URZ, UPT, UP0 ;  /* 0x000000ff1700728c */ /* 0x000fe2000bf05300 */
[----:B------:R-:W-:Y:S10]  /*6800*/  BRA.U !UP3, `(.L_x_322) ;  /* 0x000000010b0c7547 */ /* 0x000ff4000b800000 */
[----:B-----5:R-:W2:Y:S02]  /*6810*/  LDC.64 R164, c[0x0][0x390] ;  /* 0x0000e400ffa47b82 */ /* 0x020ea40000000a00 */
[----:B--2---:R-:W-:-:S06]  /*6820*/  IMAD.WIDE.U32 R164, R178, 0x10, R164 ;  /* 0x00000010b2a47825 */ /* 0x004fcc00078e00a4 */
[----:B------:R-:W5:Y:S02]  /*6830*/  LDG.E.128 R164, desc[UR16][R164.64] ;  /* 0x00000010a4a47981 */ /* 0x000f64000c1e1d00 */
.L_x_322:
[----:B------:R-:W-:Y:S05]  /*6840*/  BRA.U !UP0, `(.L_x_323) ;  /* 0x0000000d08707547 */ /* 0x000fea000b800000 */
[----:B------:R-:W-:-:S04]  /*6850*/  UISETP.NE.U32.AND UP0, UPT, UR4, URZ, UPT ;  /* 0x000000ff0400728c */ /* 0x000fc8000bf05070 */
[----:B------:R-:W-:-:S06]  /*6860*/  UISETP.NE.AND.EX UP0, UPT, UR5, URZ, UPT, UP0 ;  /* 0x000000ff0500728c */ /* 0x000fcc000bf05300 */
[----:B------:R-:W-:-:S13]  /*6870*/  PLOP3.LUT P0, PT, PT, PT, UP0, 0x80, 0x8 ;  /* 0x000000000008781c */ /* 0x000fda0003f0f008 */
[----:B------:R-:W-:Y:S05]  /*6880*/  @!P0 BRA `(.L_x_324) ;  /* 0x0000000400b88947 */ /* 0x000fea0003800000 */
[----:B------:R-:W-:Y:S02]  /*6890*/  ISETP.LT.AND P5, PT, RZ, UR31, PT ;  /* 0x0000001fff007c0c */ /* 0x000fe4000bfa1270 */
[----:B-----5:R-:W-:Y:S02]  /*68a0*/  PRMT R160, R168, 0x7632, R160 ;  /* 0x00007632a8a07816 */ /* 0x020fe400000000a0 */
[----:B01----:R-:W-:Y:S02]  /*68b0*/  SHF.L.U32 R176, R169, 0x10, RZ ;  /* 0x00000010a9b07819 */ /* 0x003fe400000006ff */
[----:B------:R-:W-:Y:S02]  /*68c0*/  SHF.L.U32 R160, R160, 0x10, RZ ;  /* 0x00000010a0a07819 */ /* 0x000fe400000006ff */
[----:B------:R-:W-:-:S04]  /*68d0*/  PRMT R177, R170, 0x7632, R177 ;  /* 0x00007632aab17816 */ /* 0x000fc800000000b1 */
[----:B------:R-:W-:Y:S01]  /*68e0*/  SHF.L.U32 R177, R177, 0x10, RZ ;  /* 0x00000010b1b17819 */ /* 0x000fe200000006ff */
[--C-:B------:R-:W-:Y:S01]  /*68f0*/  @P5 FFMA.FTZ R162, R12, UR8, R180.reuse ;  /* 0x000000080ca25c23 */ /* 0x100fe200080100b4 */
[--C-:B------:R-:W-:Y:S01]  /*6900*/  @P5 FFMA.FTZ R163, R199, UR8, R180.reuse ;  /* 0x00000008c7a35c23 */ /* 0x100fe200080100b4 */
[----:B------:R-:W-:Y:S02]  /*6910*/  @P5 FFMA.FTZ R179, R17, UR8, R180 ;  /* 0x0000000811b35c23 */ /* 0x000fe400080100b4 */
[----:B------:R-:W-:Y:S01]  /*6920*/  @P5 FADD.FTZ R161, R13, -R162 ;  /* 0x800000a20da15221 */ /* 0x000fe20000010000 */
[----:B------:R-:W-:Y:S01]  /*6930*/  @P5 FFMA.FTZ R162, R14, UR8, R180 ;  /* 0x000000080ea25c23 */ /* 0x000fe200080100b4 */
[----:B------:R-:W-:Y:S01]  /*6940*/  @P5 FADD.FTZ R163, R198, -R163 ;  /* 0x800000a3c6a35221 */ /* 0x000fe20000010000 */
[----:B------:R-:W-:Y:S01]  /*6950*/  @P5 FADD.FTZ R182, R16, -R179 ;  /* 0x800000b310b65221 */ /* 0x000fe20000010000 */
[----:B------:R-:W-:Y:S01]  /*6960*/  @P5 FFMA.FTZ R160, R161, UR30, R160 ;  /* 0x0000001ea1a05c23 */ /* 0x000fe200080100a0 */
[----:B------:R-:W-:Y:S01]  /*6970*/  PRMT R161, R169, 0x7632, R161 ;  /* 0x00007632a9a17816 */ /* 0x000fe200000000a1 */
[----:B------:R-:W-:Y:S01]  /*6980*/  @P5 FADD.FTZ R162, R15, -R162 ;  /* 0x800000a20fa25221 */ /* 0x000fe20000010000 */
[----:B------:R-:W-:Y:S01]  /*6990*/  @P5 FFMA.FTZ R176, R163, UR30, R176 ;  /* 0x0000001ea3b05c23 */ /* 0x000fe200080100b0 */
[----:B------:R-:W-:Y:S01]  /*69a0*/  @P5 FFMA.FTZ R163, R205, UR8, R180 ;  /* 0x00000008cda35c23 */ /* 0x000fe200080100b4 */
[----:B------:R-:W-:Y:S01]  /*69b0*/  SHF.L.U32 R161, R161, 0x10, RZ ;  /* 0x00000010a1a17819 */ /* 0x000fe200000006ff */
[----:B------:R-:W-:-:S02]  /*69c0*/  @P5 FFMA.FTZ R177, R182, UR30, R177 ;  /* 0x0000001eb6b15c23 */ /* 0x000fc400080100b1 */
[----:B------:R-:W-:Y:S02]  /*69d0*/  @P5 FADD.FTZ R163, R204, -R163 ;  /* 0x800000a3cca35221 */ /* 0x000fe40000010000 */
[----:B------:R-:W-:Y:S01]  /*69e0*/  @P5 FFMA.FTZ R161, R162, UR30, R161 ;  /* 0x0000001ea2a15c23 */ /* 0x000fe200080100a1 */
[----:B------:R-:W-:-:S05]  /*69f0*/  SHF.L.U32 R162, R170, 0x10, RZ ;  /* 0x00000010aaa27819 */ /* 0x000fca00000006ff */
[----:B------:R-:W-:Y:S01]  /*6a00*/  @P5 FFMA.FTZ R162, R163, UR30, R162 ;  /* 0x0000001ea3a25c23 */ /* 0x000fe200080100a2 */
[----:B------:R-:W-:-:S04]  /*6a10*/  @P5 FFMA.FTZ R163, R23, UR8, R180 ;  /* 0x0000000817a35c23 */ /* 0x000fc800080100b4 */
[----:B------:R-:W-:Y:S01]  /*6a20*/  @P5 FADD.FTZ R182, R22, -R163 ;  /* 0x800000a316b65221 */ /* 0x000fe20000010000 */
[----:B------:R-:W-:-:S05]  /*6a30*/  SHF.L.U32 R163, R168, 0x10, RZ ;  /* 0x00000010a8a37819 */ /* 0x000fca00000006ff */
[----:B------:R-:W-:Y:S01]  /*6a40*/  @P5 FFMA.FTZ R163, R182, UR30, R163 ;  /* 0x0000001eb6a35c23 */ /* 0x000fe200080100a3 */
[----:B------:R-:W-:Y:S06]  /*6a50*/  BRA.U !UP3, `(.L_x_325) ;  /* 0x000000010b1c7547 */ /* 0x000fec000b800000 */
[----:B------:R-:W-:Y:S01]  /*6a60*/  SHF.L.U32 R182, R44, 0x10, RZ ;  /* 0x000000102cb67819 */ /* 0x000fe200000006ff */
[----:B------:R-:W-:Y:S01]  /*6a70*/  FMUL.FTZ R179, R163, UR29 ;  /* 0x0000001da3b37c20 */ /* 0x000fe20008410000 */
[----:B------:R-:W-:-:S03]  /*6a80*/  IMAD.U32 R181, R164, 0x10000, RZ ;  /* 0x00010000a4b57824 */ /* 0x000fc600078e00ff */
[----:B------:R-:W-:Y:S01]  /*6a90*/  FMUL.FTZ R182, R179, R182 ;  /* 0x000000b6b3b67220 */ /* 0x000fe20000410000 */
[----:B------:R-:W-:-:S04]  /*6aa0*/  FFMA.FTZ R128, R181, R179, R128 ;  /* 0x000000b3b5807223 */ /* 0x000fc80000010080 */
[----:B------:R-:W-:-:S04]  /*6ab0*/  F2FP.BF16.F32.PACK_AB R182, RZ, R182 ;  /* 0x000000b6ffb6723e */ /* 0x000fc800000010ff */
[----:B------:R-:W-:-:S07]  /*6ac0*/  PRMT R148, R182, 0x7610, R148 ;  /* 0x00007610b6947816 */ /* 0x000fce0000000094 */
.L_x_325:
        /* <DEDUP_REMOVED lines=9> */
.L_x_326:
        /* <DEDUP_REMOVED lines=8> */
.L_x_327:
        /* <DEDUP_REMOVED lines=9> */
.L_x_328:
        /* <DEDUP_REMOVED lines=8> */
.L_x_329:
        /* <DEDUP_REMOVED lines=15> */
.L_x_330:
        /* <DEDUP_REMOVED lines=14> */
.L_x_331:
        /* <DEDUP_REMOVED lines=9> */
[----:B------:R-:W-:Y:S01]  /*6f50*/  PRMT R151, R151, 0x5410, R179 ;  /* 0x0000541097977816 */ /* 0x000fe200000000b3 */
[----:B------:R-:W-:Y:S06]  /*6f60*/  BRA `(.L_x_332) ;  /* 0x0000001400107947 */ /* 0x000fec0003800000 */
.L_x_324:
[----:B------:R-:W-:Y:S01]  /*6f70*/  ISETP.LT.AND P5, PT, RZ, UR31, PT ;  /* 0x0000001fff007c0c */ /* 0x000fe2000bfa1270 */
[----:B------:R-:W-:-:S12]  /*6f80*/  BRA.U !UP3, `(.L_x_333) ;  /* 0x000000010b2c7547 */ /* 0x000fd8000b800000 */
[----:B01----:R-:W-:Y:S01]  /*6f90*/  @P5 FFMA.FTZ R177, R23, UR8, R180 ;  /* 0x0000000817b15c23 */ /* 0x003fe200080100b4 */
        /* <DEDUP_REMOVED lines=10> */
.L_x_333:
[----:B------:R-:W-:Y:S05]  /*7040*/  BRA.U !UP3, `(.L_x_334) ;  /* 0x000000010b347547 */ /* 0x000fea000b800000 */
[----:B01---5:R-:W-:Y:S01]  /*7050*/  PRMT R176, R168, 0x7632, R176 ;  /* 0x00007632a8b07816 */ /* 0x023fe200000000b0 */
        /* <DEDUP_REMOVED lines=12> */
.L_x_334:
[----:B------:R-:W-:Y:S05]  /*7120*/  BRA.U !UP3, `(.L_x_335) ;  /* 0x000000010b2c7547 */ /* 0x000fea000b800000 */
[----:B01----:R-:W-:Y:S01]  /*7130*/  @P5 FFMA.FTZ R177, R199, UR8, R180 ;  /* 0x00000008c7b15c23 */ /* 0x003fe200080100b4 */
        /* <DEDUP_REMOVED lines=10> */
.L_x_335:
[----:B------:R-:W-:Y:S05]  /*71e0*/  BRA.U !UP3, `(.L_x_336) ;  /* 0x000000010b347547 */ /* 0x000fea000b800000 */
[----:B01---5:R-:W-:Y:S01]  /*71f0*/  PRMT R176, R169, 0x7632, R176 ;  /* 0x00007632a9b07816 */ /* 0x023fe200000000b0 */
        /* <DEDUP_REMOVED lines=12> */
.L_x_336:
        /* <DEDUP_REMOVED lines=12> */
.L_x_337:
        /* <DEDUP_REMOVED lines=14> */
.L_x_338:
[----:B------:R-:W-:Y:S05]  /*7460*/  BRA.U !UP3, `(.L_x_339) ;  /* 0x000000010b2c7547 */ /* 0x000fea000b800000 */
        /* <DEDUP_REMOVED lines=11> */
.L_x_339:
        /* <DEDUP_REMOVED lines=15> */
.L_x_323:
[----:B01----:R-:W0:Y:S02]  /*7610*/  LDC.64 R176, c[0x0][0x478] ;  /* 0x00011e00ffb07b82 */ /* 0x003e240000000a00 */
        /* <DEDUP_REMOVED lines=8> */
[----:B------:R-:W-:Y:S01]  /*76a0*/  FFMA.FTZ R163, R205, UR8, R180 ;  /* 0x00000008cda37c23 */ /* 0x000fe200080100b4 */
[----:B------:R-:W-:Y:S01]  /*76b0*/  FADD.FTZ R161, R22, -R161 ;  /* 0x800000a116a17221 */ /* 0x000fe20000010000 */
        /* <DEDUP_REMOVED lines=10> */
[----:B------:R-:W-:-:S02]  /*7760*/  FMUL.FTZ R162, R177, UR30 ;  /* 0x0000001eb1a27c20 */ /* 0x000fc40008410000 */
[----:B------:R-:W-:Y:S01]  /*7770*/  FSEL R160, R160, RZ, P5 ;  /* 0x000000ffa0a07208 */ /* 0x000fe20002800000 */
        /* <DEDUP_REMOVED lines=12> */
.L_x_341:
        /* <DEDUP_REMOVED lines=9> */
.L_x_342:
        /* <DEDUP_REMOVED lines=8> */
.L_x_343:
        /* <DEDUP_REMOVED lines=9> */
.L_x_344:
        /* <DEDUP_REMOVED lines=11> */
.L_x_345:
        /* <DEDUP_REMOVED lines=10> */
.L_x_346:
        /* <DEDUP_REMOVED lines=10> */
[----:B------:R-:W-:Y:S02]  /*7bd0*/  IMAD.U32 R182, R47, 0x10000, RZ ;  /* 0x000100002fb67824 */ /* 0x000fe400078e00ff */
[----:B------:R-:W-:Y:S01]  /*7be0*/  FMUL.FTZ R163, R179, UR29 ;  /* 0x0000001db3a37c20 */ /* 0x000fe20008410000 */
[----:B-----5:R-:W-:-:S03]  /*7bf0*/  SHF.L.U32 R181, R167, 0x10, RZ ;  /* 0x00000010a7b57819 */ /* 0x020fc600000006ff */
[-C--:B------:R-:W-:Y:S02]  /*7c00*/  FMUL.FTZ R177, R182, R163.reuse ;  /* 0x000000a3b6b17220 */ /* 0x080fe40000410000 */
[----:B------:R-:W-:-:S03]  /*7c10*/  FFMA.FTZ R134, R181, R163, R134 ;  /* 0x000000a3b5867223 */ /* 0x000fc60000010086 */
[----:B------:R-:W-:-:S04]  /*7c20*/  F2FP.BF16.F32.PACK_AB R177, RZ, R177 ;  /* 0x000000b1ffb1723e */ /* 0x000fc800000010ff */
[----:B------:R-:W-:-:S07]  /*7c30*/  PRMT R151, R177, 0x7610, R151 ;  /* 0x00007610b1977816 */ /* 0x000fce0000000097 */
.L_x_347:
        /* <DEDUP_REMOVED lines=11> */
.L_x_340:
        /* <DEDUP_REMOVED lines=13> */
.L_x_348:
        /* <DEDUP_REMOVED lines=14> */
.L_x_349:
[----:B------:R-:W-:Y:S05]  /*7ea0*/  BRA.U !UP3, `(.L_x_350) ;  /* 0x000000010b307547 */ /* 0x000fea000b800000 */
[----:B------:R-:W-:Y:S01]  /*7eb0*/  FFMA.FTZ R177, R199, UR8, R180 ;  /* 0x00000008c7b17c23 */ /* 0x000fe200080100b4 */
[----:B------:R-:W-:Y:S01]  /*7ec0*/  ISETP.LT.AND P5, PT, RZ, UR31, PT ;  /* 0x0000001fff007c0c */ /* 0x000fe2000bfa1270 */
[----:B-----5:R-:W-:Y:S02]  /*7ed0*/  IMAD.U32 R179, R165, 0x10000, RZ ;  /* 0x00010000a5b37824 */ /* 0x020fe400078e00ff */
        /* <DEDUP_REMOVED lines=9> */
.L_x_350:
        /* <DEDUP_REMOVED lines=14> */
.L_x_351:
        /* <DEDUP_REMOVED lines=13> */
.L_x_352:
        /* <DEDUP_REMOVED lines=14> */
.L_x_353:
        /* <DEDUP_REMOVED lines=13> */
.L_x_354:
        /* <DEDUP_REMOVED lines=10> */
[----:B------:R-:W-:Y:S01]  /*8370*/  FMUL.FTZ R179, R179, R176 ;  /* 0x000000b0b3b37220 */ /* 0x000fe20000410000 */
[----:B------:R-:W-:-:S04]  /*8380*/  FFMA.FTZ R135, R176, R177, R135 ;  /* 0x000000b1b0877223 */ /* 0x000fc80000010087 */
[----:B------:R-:W-:-:S04]  /*8390*/  F2FP.BF16.F32.PACK_AB R179, RZ, R179 ;  /* 0x000000b3ffb3723e */ /* 0x000fc800000010ff */
[----:B------:R-:W-:-:S07]  /*83a0*/  PRMT R151, R151, 0x5410, R179 ;  /* 0x0000541097977816 */ /* 0x000fce00000000b3 */
.L_x_332:
[----:B01----:R-:W0:Y:S01]  /*83b0*/  @P0 LDC.64 R176, c[0x0][0x478] ;  /* 0x00011e00ffb00b82 */ /* 0x003e220000000a00 */
[----:B------:R-:W1:Y:S01]  /*83c0*/  @UP3 LDCU.64 UR6, c[0x0][0x468] ;  /* 0x00008d00ff0637ac */ /* 0x000e620008000a00 */
[----:B------:R-:W-:Y:S02]  /*83d0*/  HFMA2 R179, -RZ, RZ, 0, 9.5367431640625e-07 ;  /* 0x00000010ffb37431 */ /* 0x000fe400000001ff */
[C---:B0-----:R-:W-:Y:S01]  /*83e0*/  @P0 IMAD.WIDE.U32 R176, R233.reuse, 0x10, R176 ;  /* 0x00000010e9b00825 */ /* 0x041fe200078e00b0 */
[----:B------:R-:W-:-:S04]  /*83f0*/  IADD3 R233, PT, PT, R233, 0x80, RZ ;  /* 0x00000080e9e97810 */ /* 0x000fc80007ffe0ff */
[----:B------:R1:W-:Y:S02]  /*8400*/  @P0 STG.E.128 desc[UR16][R176.64], R160 ;  /* 0x000000a0b0000986 */ /* 0x0003e4000c101d10 */
[C---:B-1----:R-:W-:Y:S01]  /*8410*/  @P2 IMAD.WIDE.U32 R176, R178.reuse, R179, UR6 ;  /* 0x00000006b2b02e25 */ /* 0x042fe2000f8e00b3 */
[----:B------:R-:W-:-:S04]  /*8420*/  IADD3 R178, PT, PT, R178, 0x80, RZ ;  /* 0x00000080b2b27810 */ /* 0x000fc80007ffe0ff */
[----:B------:R2:W-:Y:S03]  /*8430*/  @P2 STG.E.128 desc[UR16][R176.64], R148 ;  /* 0x00000094b0002986 */ /* 0x0005e6000c101d10 */
.L_x_321:
[----:B------:R-:W-:Y:S05]  /*8440*/  BSYNC.RECONVERGENT B0 ;  /* 0x0000000000007941 */ /* 0x000fea0003800200 */
.L_x_320:
[----:B------:R-:W-:Y:S01]  /*8450*/  ISETP.GE.U32.AND P5, PT, R11, 0x200, PT ;  /* 0x000002000b00780c */ /* 0x000fe20003fa6070 */
[----:B------:R-:W-:-:S12]  /*8460*/  BSSY.RECONVERGENT B0, `(.L_x_355) ;  /* 0x00001c6000007945 */ /* 0x000fd80003800200 */
[----:B------:R-:W-:Y:S05]  /*8470*/  @!P5 BRA `(.L_x_356) ;  /* 0x0000001c0010d947 */ /* 0x000fea0003800000 */
[----:B------:R-:W-:-:S04]  /*8480*/  UISETP.NE.U32.AND UP0, UPT, UR22, URZ, UPT ;  /* 0x000000ff1600728c */ /* 0x000fc8000bf05070 */
[----:B------:R-:W-:Y:S01]  /*8490*/  UISETP.NE.AND.EX UP0, UPT, UR23, URZ, UPT, UP0 ;  /* 0x000000ff1700728c */ /* 0x000fe2000bf05300 */
[----:B------:R-:W-:Y:S10]  /*84a0*/  BRA.U !UP3, `(.L_x_357) ;  /* 0x000000010b0c7547 */ /* 0x000ff4000b800000 */
[----:B-----5:R-:W3:Y:S02]  /*84b0*/  LDC.64 R164, c[0x0][0x390] ;  /* 0x0000e400ffa47b82 */ /* 0x020ee40000000a00 */
[----:B---3--:R-:W-:-:S06]  /*84c0*/  IMAD.WIDE.U32 R164, R178, 0x10, R164 ;  /* 0x00000010b2a47825 */ /* 0x008fcc00078e00a4 */
[----:B------:R-:W5:Y:S02]  /*84d0*/  LDG.E.128 R164, desc[UR16][R164.64] ;  /* 0x00000010a4a47981 */ /* 0x000f64000c1e1d00 */
.L_x_357:
[----:B------:R-:W-:Y:S05]  /*84e0*/  BRA.U !UP0, `(.L_x_358) ;  /* 0x0000000d08707547 */ /* 0x000fea000b800000 */
[----:B------:R-:W-:-:S04]  /*84f0*/  UISETP.NE.U32.AND UP0, UPT, UR4, URZ, UPT ;  /* 0x000000ff0400728c */ /* 0x000fc8000bf05070 */
[----:B------:R-:W-:-:S06]  /*8500*/  UISETP.NE.AND.EX UP0, UPT, UR5, URZ, UPT, UP0 ;  /* 0x000000ff0500728c */ /* 0x000fcc000bf05300 */
[----:B------:R-:W-:-:S13]  /*8510*/  PLOP3.LUT P0, PT, PT, PT, UP0, 0x80, 0x8 ;  /* 0x000000000008781c */ /* 0x000fda0003f0f008 */
[----:B------:R-:W-:Y:S05]  /*8520*/  @!P0 BRA `(.L_x_359) ;  /* 0x0000000400b88947 */ /* 0x000fea0003800000 */
[----:B------:R-:W-:Y:S02]  /*8530*/  ISETP.LT.AND P6, PT, RZ, UR31, PT ;  /* 0x0000001fff007c0c */ /* 0x000fe4000bfc1270 */
[----:B-----5:R-:W-:Y:S02]  /*8540*/  PRMT R160, R172, 0x7632, R160 ;  /* 0x00007632aca07816 */ /* 0x020fe400000000a0 */
[----:B012---:R-:W-:Y:S02]  /*8550*/  SHF.L.U32 R176, R173, 0x10, RZ ;  /* 0x00000010adb07819 */ /* 0x007fe400000006ff */
        /* <DEDUP_REMOVED lines=8> */
[----:B------:R-:W-:Y:S01]  /*85e0*/  @P6 FADD.FTZ R182, R223, -R182 ;  /* 0x800000b6dfb66221 */ /* 0x000fe20000010000 */
[----:B------:R-:W-:Y:S01]  /*85f0*/  @P6 FFMA.FTZ R160, R161, UR30, R160 ;  /* 0x0000001ea1a06c23 */ /* 0x000fe200080100a0 */
[----:B------:R-:W-:Y:S01]  /*8600*/  PRMT R161, R173, 0x7632, R161 ;  /* 0x00007632ada17816 */ /* 0x000fe200000000a1 */
[----:B------:R-:W-:Y:S01]  /*8610*/  @P6 FFMA.FTZ R176, R163, UR30, R176 ;  /* 0x0000001ea3b06c23 */ /* 0x000fe200080100b0 */
[----:B------:R-:W-:Y:S01]  /*8620*/  @P6 FFMA.FTZ R163, R191, UR8, R180 ;  /* 0x00000008bfa36c23 */ /* 0x000fe200080100b4 */
[----:B------:R-:W-:Y:S01]  /*8630*/  IMAD.U32 R177, R174, 0x10000, RZ ;  /* 0x00010000aeb17824 */ /* 0x000fe200078e00ff */
[----:B------:R-:W-:-:S02]  /*8640*/  SHF.L.U32 R161, R161, 0x10, RZ ;  /* 0x00000010a1a17819 */ /* 0x000fc400000006ff */
[----:B------:R-:W-:Y:S01]  /*8650*/  @P6 FADD.FTZ R163, R190, -R163 ;  /* 0x800000a3bea36221 */ /* 0x000fe20000010000 */
[----:B------:R-:W-:Y:S02]  /*8660*/  @P6 FFMA.FTZ R177, R182, UR30, R177 ;  /* 0x0000001eb6b16c23 */ /* 0x000fe400080100b1 */
[----:B------:R-:W-:Y:S01]  /*8670*/  @P6 FFMA.FTZ R161, R162, UR30, R161 ;  /* 0x0000001ea2a16c23 */ /* 0x000fe200080100a1 */
[----:B------:R-:W-:-:S04]  /*8680*/  PRMT R162, R174, 0x7632, R162 ;  /* 0x00007632aea27816 */ /* 0x000fc800000000a2 */
        /* <DEDUP_REMOVED lines=14> */
.L_x_360:
        /* <DEDUP_REMOVED lines=9> */
.L_x_361:
        /* <DEDUP_REMOVED lines=8> */
.L_x_362:
[----:B------:R-:W-:Y:S05]  /*8880*/  BRA.U !UP3, `(.L_x_363) ;  /* 0x000000010b207547 */ /* 0x000fea000b800000 */
[----:B------:R-:W-:Y:S01]  /*8890*/  PRMT R179, R165, 0x7632, R179 ;  /* 0x00007632a5b37816 */ /* 0x000fe200000000b3 */
[----:B------:R-:W-:-:S03]  /*88a0*/  FMUL.FTZ R182, R161, UR29 ;  /* 0x0000001da1b67c20 */ /* 0x000fc60008410000 */
[----:B------:R-:W-:-:S05]  /*88b0*/  SHF.L.U32 R179, R179, 0x10, RZ ;  /* 0x00000010b3b37819 */ /* 0x000fca00000006ff */
[----:B------:R-:W-:Y:S01]  /*88c0*/  FFMA.FTZ R139, R182, R179, R139 ;  /* 0x000000b3b68b7223 */ /* 0x000fe2000001008b */
[----:B------:R-:W-:-:S04]  /*88d0*/  IMAD.U32 R179, R237, 0x10000, RZ ;  /* 0x00010000edb37824 */ /* 0x000fc800078e00ff */
[----:B------:R-:W-:-:S05]  /*88e0*/  FMUL.FTZ R179, R182, R179 ;  /* 0x000000b3b6b37220 */ /* 0x000fca0000410000 */
[----:B------:R-:W-:-:S04]  /*88f0*/  F2FP.BF16.F32.PACK_AB R179, RZ, R179 ;  /* 0x000000b3ffb3723e */ /* 0x000fc800000010ff */
[----:B------:R-:W-:-:S07]  /*8900*/  PRMT R149, R149, 0x5410, R179 ;  /* 0x0000541095957816 */ /* 0x000fce00000000b3 */
.L_x_363:
        /* <DEDUP_REMOVED lines=8> */
.L_x_364:
        /* <DEDUP_REMOVED lines=9> */
.L_x_365:
[--C-:B------:R-:W-:Y:S01]  /*8a20*/  @P6 FFMA.FTZ R182, R224, UR8, R180.reuse ;  /* 0x00000008e0b66c23 */ /* 0x100fe200080100b4 */
[--C-:B------:R-:W-:Y:S01]  /*8a30*/  @P6 FFMA.FTZ R181, R189, UR8, R180.reuse ;  /* 0x00000008bdb56c23 */ /* 0x100fe200080100b4 */
[C---:B------:R-:W-:Y:S02]  /*8a40*/  PRMT R180, R175.reuse, 0x7632, R180 ;  /* 0x00007632afb47816 */ /* 0x040fe400000000b4 */
[----:B------:R-:W-:Y:S01]  /*8a50*/  SHF.L.U32 R179, R175, 0x10, RZ ;  /* 0x00000010afb37819 */ /* 0x000fe200000006ff */
[----:B------:R-:W-:Y:S01]  /*8a60*/  @P6 FADD.FTZ R182, R225, -R182 ;  /* 0x800000b6e1b66221 */ /* 0x000fe20000010000 */
[----:B------:R-:W-:Y:S01]  /*8a70*/  SHF.L.U32 R180, R180, 0x10, RZ ;  /* 0x00000010b4b47819 */ /* 0x000fe200000006ff */
[----:B------:R-:W-:Y:S01]  /*8a80*/  @P6 FADD.FTZ R181, R188, -R181 ;  /* 0x800000b5bcb56221 */ /* 0x000fe20000010000 */
[----:B------:R-:W-:Y:S01]  /*8a90*/  F2FP.BF16.F32.PACK_AB R162, R162, R177 ;  /* 0x000000b1a2a2723e */ /* 0x000fe200000010ff */
[----:B------:R-:W-:Y:S01]  /*8aa0*/  @P6 FFMA.FTZ R179, R182, UR30, R179 ;  /* 0x0000001eb6b36c23 */ /* 0x000fe200080100b3 */
[----:B------:R-:W-:Y:S01]  /*8ab0*/  F2FP.BF16.F32.PACK_AB R161, R161, R176 ;  /* 0x000000b0a1a1723e */ /* 0x000fe200000010ff */
[----:B------:R-:W-:Y:S01]  /*8ac0*/  @P6 FFMA.FTZ R180, R181, UR30, R180 ;  /* 0x0000001eb5b46c23 */ /* 0x000fe200080100b4 */
[----:B------:R-:W-:Y:S01]  /*8ad0*/  F2FP.BF16.F32.PACK_AB R160, R160, R163 ;  /* 0x000000a3a0a0723e */ /* 0x000fe200000010ff */
        /* <DEDUP_REMOVED lines=8> */
.L_x_366:
[----:B------:R-:W-:Y:S01]  /*8b60*/  F2FP.BF16.F32.PACK_AB R163, R180, R179 ;  /* 0x000000b3b4a3723e */ /* 0x000fe200000010ff */
[----:B------:R-:W-:Y:S06]  /*8b70*/  BRA.U !UP3, `(.L_x_367) ;  /* 0x000000150b347547 */ /* 0x000fec000b800000 */
[----:B------:R-:W-:Y:S01]  /*8b80*/  FMUL.FTZ R180, R180, UR29 ;  /* 0x0000001db4b47c20 */ /* 0x000fe20008410000 */
[----:B------:R-:W-:Y:S01]  /*8b90*/  IMAD.U32 R177, R239, 0x10000, RZ ;  /* 0x00010000efb17824 */ /* 0x000fe200078e00ff */
[----:B------:R-:W-:-:S03]  /*8ba0*/  PRMT R176, R167, 0x7632, R176 ;  /* 0x00007632a7b07816 */ /* 0x000fc600000000b0 */
[----:B------:R-:W-:Y:S01]  /*8bb0*/  FMUL.FTZ R177, R180, R177 ;  /* 0x000000b1b4b17220 */ /* 0x000fe20000410000 */
[----:B------:R-:W-:-:S04]  /*8bc0*/  SHF.L.U32 R176, R176, 0x10, RZ ;  /* 0x00000010b0b07819 */ /* 0x000fc800000006ff */
[----:B------:R-:W-:Y:S01]  /*8bd0*/  F2FP.BF16.F32.PACK_AB R177, RZ, R177 ;  /* 0x000000b1ffb1723e */ /* 0x000fe200000010ff */
[----:B------:R-:W-:-:S03]  /*8be0*/  FFMA.FTZ R143, R180, R176, R143 ;  /* 0x000000b0b48f7223 */ /* 0x000fc6000001008f */
[----:B------:R-:W-:Y:S01]  /*8bf0*/  PRMT R151, R151, 0x5410, R177 ;  /* 0x0000541097977816 */ /* 0x000fe200000000b1 */
[----:B------:R-:W-:Y:S06]  /*8c00*/  BRA `(.L_x_367) ;  /* 0x0000001400107947 */ /* 0x000fec0003800000 */
.L_x_359:
[----:B------:R-:W-:Y:S01]  /*8c10*/  ISETP.LT.AND P6, PT, RZ, UR31, PT ;  /* 0x0000001fff007c0c */ /* 0x000fe2000bfc1270 */
[----:B------:R-:W-:-:S12]  /*8c20*/  BRA.U !UP3, `(.L_x_368) ;  /* 0x000000010b2c7547 */ /* 0x000fd8000b800000 */
[----:B012---:R-:W-:Y:S01]  /*8c30*/  @P6 FFMA.FTZ R177, R197, UR8, R180 ;  /* 0x00000008c5b16c23 */ /* 0x007fe200080100b4 */
        /* <DEDUP_REMOVED lines=10> */
.L_x_368:
[----:B------:R-:W-:Y:S05]  /*8ce0*/  BRA.U !UP3, `(.L_x_369) ;  /* 0x000000010b347547 */ /* 0x000fea000b800000 */
[----:B012--5:R-:W-:Y:S01]  /*8cf0*/  PRMT R176, R172, 0x7632, R176 ;  /* 0x00007632acb07816 */ /* 0x027fe200000000b0 */
        /* <DEDUP_REMOVED lines=12> */
.L_x_369:
[----:B------:R-:W-:Y:S05]  /*8dc0*/  BRA.U !UP3, `(.L_x_370) ;  /* 0x000000010b2c7547 */ /* 0x000fea000b800000 */
[----:B012---:R-:W-:Y:S01]  /*8dd0*/  @P6 FFMA.FTZ R176, R202, UR8, R180 ;  /* 0x00000008cab06c23 */ /* 0x007fe200080100b4 */
[----:B-----5:R-:W-:-:S03]  /*8de0*/  SHF.L.U32 R179, R165, 0x10, RZ ;  /* 0x00000010a5b37819 */ /* 0x020fc600000006ff */
[----:B------:R-:W-:Y:S01]  /*8df0*/  @P6 FADD.FTZ R177, R215, -R176 ;  /* 0x800000b0d7b16221 */ /* 0x000fe20000010000 */
[----:B------:R-:W-:-:S05]  /*8e00*/  SHF.L.U32 R176, R173, 0x10, RZ ;  /* 0x00000010adb07819 */ /* 0x000fca00000006ff */
[----:B------:R-:W-:-:S04]  /*8e10*/  @P6 FFMA.FTZ R176, R177, UR30, R176 ;  /* 0x0000001eb1b06c23 */ /* 0x000fc800080100b0 */
[----:B------:R-:W-:Y:S01]  /*8e20*/  FMUL.FTZ R177, R176, UR29 ;  /* 0x0000001db0b17c20 */ /* 0x000fe20008410000 */
[----:B------:R-:W-:-:S03]  /*8e30*/  IMAD.U32 R176, R53, 0x10000, RZ ;  /* 0x0001000035b07824 */ /* 0x000fc600078e00ff */
[-C--:B------:R-:W-:Y:S01]  /*8e40*/  FFMA.FTZ R138, R179, R177.reuse, R138 ;  /* 0x000000b1b38a7223 */ /* 0x080fe2000001008a */
[----:B------:R-:W-:-:S05]  /*8e50*/  FMUL.FTZ R176, R176, R177 ;  /* 0x000000b1b0b07220 */ /* 0x000fca0000410000 */
[----:B------:R-:W-:-:S04]  /*8e60*/  F2FP.BF16.F32.PACK_AB R176, RZ, R176 ;  /* 0x000000b0ffb0723e */ /* 0x000fc800000010ff */
[----:B------:R-:W-:-:S07]  /*8e70*/  PRMT R149, R176, 0x7610, R149 ;  /* 0x00007610b0957816 */ /* 0x000fce0000000095 */
.L_x_370:
        /* <DEDUP_REMOVED lines=14> */
.L_x_371:
[----:B------:R-:W-:Y:S05]  /*8f60*/  BRA.U !UP3, `(.L_x_372) ;  /* 0x000000010b2c7547 */ /* 0x000fea000b800000 */
[----:B012---:R-:W-:Y:S01]  /*8f70*/  @P6 FFMA.FTZ R176, R222, UR8, R180 ;  /* 0x00000008deb06c23 */ /* 0x007fe200080100b4 */
        /* <DEDUP_REMOVED lines=10> */
.L_x_372:
[----:B------:R-:W-:Y:S05]  /*9020*/  BRA.U !UP3, `(.L_x_373) ;  /* 0x000000010b347547 */ /* 0x000fea000b800000 */
[----:B012--5:R-:W-:Y:S01]  /*9030*/  PRMT R176, R174, 0x7632, R176 ;  /* 0x00007632aeb07816 */ /* 0x027fe200000000b0 */
        /* <DEDUP_REMOVED lines=12> */
.L_x_373:
        /* <DEDUP_REMOVED lines=12> */
.L_x_374:
        /* <DEDUP_REMOVED lines=15> */
.L_x_358:
[----:B012---:R-:W0:Y:S02]  /*92b0*/  LDC.64 R176, c[0x0][0x478] ;  /* 0x00011e00ffb07b82 */ /* 0x007e240000000a00 */
        /* <DEDUP_REMOVED lines=11> */
[----:B------:R-:W-:Y:S01]  /*9370*/  FFMA.FTZ R177, R191, UR8, R180 ;  /* 0x00000008bfb17c23 */ /* 0x000fe200080100b4 */
[----:B------:R-:W-:Y:S01]  /*9380*/  FADD.FTZ R182, R192, -R163 ;  /* 0x800000a3c0b67221 */ /* 0x000fe20000010000 */
[----:B------:R-:W-:Y:S01]  /*9390*/  FMUL.FTZ R163, R161, UR30 ;  /* 0x0000001ea1a37c20 */ /* 0x000fe20008410000 */
[----:B------:R-:W-:Y:S01]  /*93a0*/  FADD.FTZ R176, R223, -R176 ;  /* 0x800000b0dfb07221 */ /* 0x000fe20000010000 */
        /* <DEDUP_REMOVED lines=14> */
[----:B------:R-:W-:-:S03]  /*9490*/  IMAD.U32 R226, R52, 0x10000, RZ ;  /* 0x0001000034e27824 */ /* 0x000fc600078e00ff */
[-C--:B------:R-:W-:Y:S01]  /*94a0*/  FFMA.FTZ R136, R179, R177.reuse, R136 ;  /* 0x000000b1b3887223 */ /* 0x080fe20000010088 */
[----:B------:R-:W-:-:S05]  /*94b0*/  FMUL.FTZ R177, R226, R177 ;  /* 0x000000b1e2b17220 */ /* 0x000fca0000410000 */
[----:B------:R-:W-:-:S04]  /*94c0*/  F2FP.BF16.F32.PACK_AB R177, RZ, R177 ;  /* 0x000000b1ffb1723e */ /* 0x000fc800000010ff */
[----:B------:R-:W-:-:S07]  /*94d0*/  PRMT R148, R177, 0x7610, R148 ;  /* 0x00007610b1947816 */ /* 0x000fce0000000094 */
.L_x_376:
        /* <DEDUP_REMOVED lines=9> */
.L_x_377:
        /* <DEDUP_REMOVED lines=8> */
.L_x_378:
        /* <DEDUP_REMOVED lines=9> */
.L_x_379:
        /* <DEDUP_REMOVED lines=11> */
.L_x_380:
        /* <DEDUP_REMOVED lines=10> */
.L_x_381:
        /* <DEDUP_REMOVED lines=17> */
.L_x_382:
        /* <DEDUP_REMOVED lines=11> */
.L_x_375:
        /* <DEDUP_REMOVED lines=13> */
.L_x_383:
        /* <DEDUP_REMOVED lines=14> */
.L_x_384:
        /* <DEDUP_REMOVED lines=13> */
.L_x_385:
        /* <DEDUP_REMOVED lines=14> */
.L_x_386:
        /* <DEDUP_REMOVED lines=13> */
.L_x_387:
        /* <DEDUP_REMOVED lines=14> */
.L_x_388:
        /* <DEDUP_REMOVED lines=8> */
[----:B------:R-:W-:-:S03]  /*9f20*/  IMAD.U32 R176, R55, 0x10000, RZ ;  /* 0x0001000037b07824 */ /* 0x000fc600078e00ff */
[-C--:B------:R-:W-:Y:S01]  /*9f30*/  FFMA.FTZ R142, R179, R177.reuse, R142 ;  /* 0x000000b1b38e7223 */ /* 0x080fe2000001008e */
[----:B------:R-:W-:-:S05]  /*9f40*/  FMUL.FTZ R176, R176, R177 ;  /* 0x000000b1b0b07220 */ /* 0x000fca0000410000 */
[----:B------:R-:W-:-:S04]  /*9f50*/  F2FP.BF16.F32.PACK_AB R176, RZ, R176 ;  /* 0x000000b0ffb0723e */ /* 0x000fc800000010ff */
[----:B------:R-:W-:-:S07]  /*9f60*/  PRMT R151, R176, 0x7610, R151 ;  /* 0x00007610b0977816 */ /* 0x000fce0000000097 */
.L_x_389:
        /* <DEDUP_REMOVED lines=14> */
.L_x_367:
[----:B012---:R-:W0:Y:S01]  /*a050*/  @P0 LDC.64 R176, c[0x0][0x478] ;  /* 0x00011e00ffb00b82 */ /* 0x007e220000000a00 */
[----:B------:R-:W1:Y:S01]  /*a060*/  @UP3 LDCU.64 UR6, c[0x0][0x468] ;  /* 0x00008d00ff0637ac */ /* 0x000e620008000a00 */
[----:B------:R-:W-:Y:S01]  /*a070*/  MOV R179, 0x10 ;  /* 0x0000001000b37802 */ /* 0x000fe20000000f00 */
[----:B0-----:R-:W-:-:S05]  /*a080*/  @P0 IMAD.WIDE.U32 R176, R233, 0x10, R176 ;  /* 0x00000010e9b00825 */ /* 0x001fca00078e00b0 */
[----:B------:R1:W-:Y:S02]  /*a090*/  @P0 STG.E.128 desc[UR16][R176.64], R160 ;  /* 0x000000a0b0000986 */ /* 0x0003e4000c101d10 */
[----:B-1----:R-:W-:-:S05]  /*a0a0*/  @P2 IMAD.WIDE.U32 R176, R178, R179, UR6 ;  /* 0x00000006b2b02e25 */ /* 0x002fca000f8e00b3 */
[----:B------:R3:W-:Y:S02]  /*a0b0*/  @P2 STG.E.128 desc[UR16][R176.64], R148 ;  /* 0x00000094b0002986 */ /* 0x0007e4000c101d10 */
.L_x_356:
[----:B------:R-:W-:Y:S05]  /*a0c0*/  BSYNC.RECONVERGENT B0 ;  /* 0x0000000000007941 */ /* 0x000fea0003800200 */
.L_x_355:
[----:B------:R-:W-:Y:S02]  /*a0d0*/  UIADD3 UR26, UPT, UPT, UR26, UR24, URZ ;  /* 0x000000181a1a7290 */ /* 0x000fe4000fffe0ff */
[----:B------:R-:W-:Y:S02]  /*a0e0*/  UPLOP3.LUT UP1, UPT, UPT, UPT, UP1, 0x40, 0x4 ;  /* 0x000000000004789c */ /* 0x000fe40003f2e810 */
[----:B------:R-:W-:-:S09]  /*a0f0*/  UISETP.GE.AND UP0, UPT, UR26, UR25, UPT ;  /* 0x000000191a00728c */ /* 0x000fd2000bf06270 */
[----:B------:R-:W-:Y:S05]  /*a100*/  BRA.U !UP0, `(.L_x_390) ;  /* 0xffffff69087c7547 */ /* 0x000fea000b83ffff */
.L_x_238:
[----:B------:R-:W4:Y:S01]  /*a110*/  S2UR UR4, SR_CTAID.X ;  /* 0x00000000000479c3 */ /* 0x000f220000002500 */
[----:B0123--:R-:W0:Y:S01]  /*a120*/  S2R R176, SR_TID.X ;  /* 0x0000000000b07919 */ /* 0x00fe220000002100 */
[----:B------:R-:W-:Y:S01]  /*a130*/  BSSY.RECONVERGENT B0, `(.L_x_391) ;  /* 0x0000012000007945 */ /* 0x000fe20003800200 */
[----:B----4-:R-:W-:-:S06]  /*a140*/  UIMAD UR4, UR4, UR10, URZ ;  /* 0x0000000a040472a4 */ /* 0x010fcc000f8e02ff */
[----:B------:R-:W-:-:S04]  /*a150*/  MOV R9, UR4 ;  /* 0x0000000400097c02 */ /* 0x000fc80008000f00 */
[----:B0-----:R-:W-:Y:S01]  /*a160*/  LEA.HI R9, R9, R176, RZ, 0x1d ;  /* 0x000000b009097211 */ /* 0x001fe200078fe8ff */
[----:B------:R-:W-:Y:S06]  /*a170*/  @!P1 BRA `(.L_x_392) ;  /* 0x0000000000349947 */ /* 0x000fec0003800000 */
[----:B------:R-:W0:Y:S08]  /*a180*/  LDC.64 R2, c[0x0][0x440] ;  /* 0x00011000ff027b82 */ /* 0x000e300000000a00 */
[----:B------:R-:W1:Y:S08]  /*a190*/  LDC.64 R4, c[0x0][0x448] ;  /* 0x00011200ff047b82 */ /* 0x000e700000000a00 */
[----:B------:R-:W2:Y:S01]  /*a1a0*/  LDC.64 R6, c[0x0][0x460] ;  /* 0x00011800ff067b82 */ /* 0x000ea20000000a00 */
[----:B0-----:R-:W-:-:S05]  /*a1b0*/  IMAD.WIDE.U32 R2, R9, 0x20, R2 ;  /* 0x0000002009027825 */ /* 0x001fca00078e0002 */
[----:B------:R0:W-:Y:S01]  /*a1c0*/  STG.E.128 desc[UR16][R2.64], R80 ;  /* 0x0000005002007986 */ /* 0x0001e2000c101d10 */
[----:B-1----:R-:W-:-:S03]  /*a1d0*/  IMAD.WIDE.U32 R4, R9, 0x20, R4 ;  /* 0x0000002009047825 */ /* 0x002fc600078e0004 */
[----:B------:R0:W-:Y:S04]  /*a1e0*/  STG.E.128 desc[UR16][R2.64+0x10], R84 ;  /* 0x0000105402007986 */ /* 0x0001e8000c101d10 */
[----:B------:R0:W-:Y:S01]  /*a1f0*/  STG.E.128 desc[UR16][R4.64], R56 ;  /* 0x0000003804007986 */ /* 0x0001e2000c101d10 */
[----:B--2---:R-:W-:-:S03]  /*a200*/  IMAD.WIDE.U32 R6, R9, 0x20, R6 ;  /* 0x0000002009067825 */ /* 0x004fc600078e0006 */
[----:B------:R0:W-:Y:S01]  /*a210*/  STG.E.128 desc[UR16][R4.64+0x10], R60 ;  /* 0x0000103c04007986 */ /* 0x0001e2000c101d10 */
[----:B------:R-:W-:-:S03]  /*a220*/  IADD3 R9, PT, PT, R9, 0x80, RZ ;  /* 0x0000008009097810 */ /* 0x000fc60007ffe0ff */
[----:B------:R0:W-:Y:S04]  /*a230*/  STG.E.128 desc[UR16][R6.64], R112 ;  /* 0x0000007006007986 */ /* 0x0001e8000c101d10 */
[----:B------:R0:W-:Y:S02]  /*a240*/  STG.E.128 desc[UR16][R6.64+0x10], R116 ;  /* 0x0000107406007986 */ /* 0x0001e4000c101d10 */
.L_x_392:
[----:B------:R-:W-:Y:S05]  /*a250*/  BSYNC.RECONVERGENT B0 ;  /* 0x0000000000007941 */ /* 0x000fea0003800200 */
.L_x_391:
[----:B------:R-:W-:Y:S04]  /*a260*/  BSSY.RECONVERGENT B0, `(.L_x_393) ;  /* 0x000000f000007945 */ /* 0x000fe80003800200 */
[----:B------:R-:W-:Y:S05]  /*a270*/  @!P3 BRA `(.L_x_394) ;  /* 0x000000000034b947 */ /* 0x000fea0003800000 */
[----:B0-----:R-:W0:Y:S08]  /*a280*/  LDC.64 R2, c[0x0][0x440] ;  /* 0x00011000ff027b82 */ /* 0x001e300000000a00 */
        /* <DEDUP_REMOVED lines=12> */
.L_x_394:
[----:B------:R-:W-:Y:S05]  /*a350*/  BSYNC.RECONVERGENT B0 ;  /* 0x0000000000007941 */ /* 0x000fea0003800200 */
.L_x_393:
[----:B------:R-:W-:Y:S04]  /*a360*/  BSSY.RECONVERGENT B0, `(.L_x_395) ;  /* 0x000000f000007945 */ /* 0x000fe80003800200 */
[----:B------:R-:W-:Y:S05]  /*a370*/  @!P4 BRA `(.L_x_396) ;  /* 0x000000000034c947 */ /* 0x000fea0003800000 */
[----:B0--3--:R-:W0:Y:S08]  /*a380*/  LDC.64 R2, c[0x0][0x440] ;  /* 0x00011000ff027b82 */ /* 0x009e300000000a00 */
        /* <DEDUP_REMOVED lines=12> */
.L_x_396:
[----:B------:R-:W-:Y:S05]  /*a450*/  BSYNC.RECONVERGENT B0 ;  /* 0x0000000000007941 */ /* 0x000fea0003800200 */
.L_x_395:
[----:B------:R-:W-:Y:S05]  /*a460*/  @!P5 EXIT ;  /* 0x000000000000d94d */ /* 0x000fea0003800000 */
[----:B0--34-:R-:W0:Y:S08]  /*a470*/  LDC.64 R2, c[0x0][0x440] ;  /* 0x00011000ff027b82 */ /* 0x019e300000000a00 */
[----:B------:R-:W1:Y:S08]  /*a480*/  LDC.64 R4, c[0x0][0x448] ;  /* 0x00011200ff047b82 */ /* 0x000e700000000a00 */
[----:B------:R-:W2:Y:S01]  /*a490*/  LDC.64 R6, c[0x0][0x460] ;  /* 0x00011800ff067b82 */ /* 0x000ea20000000a00 */
[----:B0-----:R-:W-:-:S05]  /*a4a0*/  IMAD.WIDE.U32 R2, R9, 0x20, R2 ;  /* 0x0000002009027825 */ /* 0x001fca00078e0002 */
[----:B------:R-:W-:Y:S01]  /*a4b0*/  STG.E.128 desc[UR16][R2.64], R104 ;  /* 0x0000006802007986 */ /* 0x000fe2000c101d10 */
[----:B-1----:R-:W-:-:S03]  /*a4c0*/  IMAD.WIDE.U32 R4, R9, 0x20, R4 ;  /* 0x0000002009047825 */ /* 0x002fc600078e0004 */
[----:B------:R-:W-:Y:S04]  /*a4d0*/  STG.E.128 desc[UR16][R2.64+0x10], R108 ;  /* 0x0000106c02007986 */ /* 0x000fe8000c101d10 */
[----:B------:R-:W-:Y:S01]  /*a4e0*/  STG.E.128 desc[UR16][R4.64], R72 ;  /* 0x0000004804007986 */ /* 0x000fe2000c101d10 */
[----:B--2---:R-:W-:-:S03]  /*a4f0*/  IMAD.WIDE.U32 R6, R9, 0x20, R6 ;  /* 0x0000002009067825 */ /* 0x004fc600078e0006 */
[----:B------:R-:W-:Y:S04]  /*a500*/  STG.E.128 desc[UR16][R4.64+0x10], R76 ;  /* 0x0000104c04007986 */ /* 0x000fe8000c101d10 */
[----:B------:R-:W-:Y:S04]  /*a510*/  STG.E.128 desc[UR16][R6.64], R136 ;  /* 0x0000008806007986 */ /* 0x000fe8000c101d10 */
[----:B------:R-:W-:Y:S01]  /*a520*/  STG.E.128 desc[UR16][R6.64+0x10], R140 ;  /* 0x0000108c06007986 */ /* 0x000fe2000c101d10 */
[----:B------:R-:W-:Y:S05]  /*a530*/  EXIT ;  /* 0x000000000000794d */ /* 0x000fea0003800000 */
.L_x_397:
        /* <DEDUP_REMOVED lines=12> */
.L_x_15584:


//--------------------- .text._ZN10layer_norm13ln_bwd_kernelINS_13Kernel_traitsI13__nv_bfloat16S2_S2_S2_fjLj4096ELj1ELj1ELj4ELj16ENS_18Kernel_traits_baseILj4096ES2_S2_S2_S2_fjLj128EEEEELb0ELb1ELb1ELb1EEEvNS_9BwdParamsE --------------------------
	.section	.text._ZN10layer_norm13ln_bwd_kernelINS_13Kernel_traitsI13__nv_bfloat16S2_S2_S2_fjLj4096ELj1ELj1ELj4ELj16ENS_18Kernel_traits_baseILj4096ES2_S2_S2_S2_fjLj128EEEEELb0ELb1ELb1ELb1EEEvNS_9BwdParamsE,"ax",@progbits
	.align	128
        .global         _ZN10layer_norm13ln_bwd_kernelINS_13Kernel_traitsI13__nv_bfloat16S2_S2_S2_fjLj4096ELj1ELj1ELj4ELj16ENS_18Kernel_traits_baseILj4096ES2_S2_S2_S2_fjLj128EEEEELb0ELb1ELb1ELb1EEEvNS_9BwdParamsE
        .type           _ZN10layer_norm13ln_bwd_kernelINS_13Kernel_traitsI13__nv_bfloat16S2_S2_S2_fjLj4096ELj1ELj1ELj4ELj16ENS_18Kernel_traits_baseILj4096ES2_S2_S2_S2_fjLj128EEEEELb0ELb1ELb1ELb1EEEvNS_9BwdParamsE,@function
        .size           _ZN10layer_norm13ln_bwd_kernelINS_13Kernel_traitsI13__nv_bfloat16S2_S2_S2_fjLj4096ELj1ELj1ELj4ELj16ENS_18Kernel_traits_baseILj4096ES2_S2_S2_S2_fjLj128EEEEELb0ELb1ELb1ELb1EEEvNS_9BwdParamsE,(.L_x_15585 - _ZN10layer_norm13ln_bwd_kernelINS_13Kernel_traitsI13__nv_bfloat16S2_S2_S2_fjLj4096ELj1ELj1ELj4ELj16ENS_18Kernel_traits_baseILj4096ES2_S2_S2_S2_fjLj128EEEEELb0ELb1ELb1ELb1EEEvNS_9BwdParamsE)
        .other          _ZN10layer_norm13ln_bwd_kernelINS_13Kernel_traitsI13__nv_bfloat16S2_S2_S2_fjLj4096ELj1ELj1ELj4ELj16ENS_18Kernel_traits_baseILj4096ES2_S2_S2_S2_fjLj128EEEEELb0ELb1ELb1ELb1EEEvNS_9BwdParamsE,@"STO_CUDA_ENTRY STV_DEFAULT"
_ZN10layer_norm13ln_bwd_kernelINS_13Kernel_traitsI13__nv_bfloat16S2_S2_S2_fjLj4096ELj1ELj1ELj4ELj16ENS_18Kernel_traits_baseILj4096ES2_S2_S2_S2_fjLj128EEEEELb0ELb1ELb1ELb1EEEvNS_9BwdParamsE:
.text._ZN10layer_norm13ln_bwd_kernelINS_13Kernel_traitsI13__nv_bfloat16S2_S2_S2_fjLj4096ELj1ELj1ELj4ELj16ENS_18Kernel_traits_baseILj4096ES2_S2_S2_S2_fjLj128EEEEELb0ELb1ELb1ELb1EEEvNS_9BwdParamsE:
        /* <DEDUP_REMOVED lines=55> */
[----:B------:R-:W1:Y:S08]  /*0370*/  LDC.64 R2, c[0x0][0x3e8] ;  /* 0x0000fa00ff027b82 */ /* 0x000e700000000a00 */
[----:B------:R-:W2:Y:S01]  /*0380*/  LDC.64 R4, c[0x0][0x3d0] ;  /* 0x0000f400ff047b82 */ /* 0x000ea20000000a00 */
[----:B------:R-:W-:Y:S01]  /*0390*/  MOV R18, UR4 ;  /* 0x0000000400127c02 */ /* 0x000fe20008000f00 */
[----:B------:R-:W-:Y:S01]  /*03a0*/  UPLOP3.LUT UP1, UPT, UPT, UPT, UPT, 0x40, 0x4 ;  /* 0x000000000004789c */ /* 0x000fe20003f2e870 */
[----:B------:R-:W3:Y:S01]  /*03b0*/  LDCU UR15, c[0x0][0x40c] ;  /* 0x00008180ff0f77ac */ /* 0x000ee20008000800 */
[----:B------:R-:W4:Y:S01]  /*03c0*/  LDCU UR13, c[0x0][0x388] ;  /* 0x00007100ff0d77ac */ /* 0x000f220008000800 */
[----:B------:R-:W0:Y:S01]  /*03d0*/  LDCU.U8 UR12, c[0x0][0x410] ;  /* 0x00008200ff0c77ac */ /* 0x000e220008000000 */
[C---:B-1----:R-:W-:Y:S01]  /*03e0*/  IMAD.WIDE.U32 R2, R246.reuse, 0x10, R2 ;  /* 0x00000010f6027825 */ /* 0x042fe200078e0002 */
[----:B------:R-:W1:Y:S04]  /*03f0*/  LDCU UR14, c[0x0][0x400] ;  /* 0x00008000ff0e77ac */ /* 0x000e680008000800 */
[----:B0-----:R-:W3:Y:S01]  /*0400*/  LDG.E.128 R116, desc[UR10][R2.64+0x1800] ;  /* 0x0018000a02747981 */ /* 0x001ee2000c1e1d00 */
[----:B------:R-:W0:Y:S01]  /*0410*/  LDCU.64 UR6, c[0x0][0x438] ;  /* 0x00008700ff0677ac */ /* 0x000e220008000a00 */
[----:B--2---:R-:W-:-:S02]  /*0420*/  IMAD.WIDE.U32 R246, R246, 0x10, R4 ;  /* 0x00000010f6f67825 */ /* 0x004fc400078e0004 */
[----:B------:R-:W2:Y:S01]  /*0430*/  LDG.E.128 R120, desc[UR10][R2.64+0x1000] ;  /* 0x0010000a02787981 */ /* 0x000ea2000c1e1d00 */
[----:B------:R-:W0:Y:S03]  /*0440*/  LDCU.64 UR8, c[0x0][0x478] ;  /* 0x00008f00ff0877ac */ /* 0x000e260008000a00 */
[----:B------:R-:W4:Y:S04]  /*0450*/  LDG.E.128 R124, desc[UR10][R2.64+0x800] ;  /* 0x0008000a027c7981 */ /* 0x000f28000c1e1d00 */
[----:B------:R-:W4:Y:S04]  /*0460*/  LDG.E.128 R128, desc[UR10][R2.64] ;  /* 0x0000000a02807981 */ /* 0x000f28000c1e1d00 */
[----:B------:R0:W5:Y:S04]  /*0470*/  LDG.E.128 R132, desc[UR10][R246.64+0x1800] ;  /* 0x0018000af6847981 */ /* 0x000168000c1e1d00 */
[----:B------:R0:W5:Y:S04]  /*0480*/  LDG.E.128 R136, desc[UR10][R246.64+0x1000] ;  /* 0x0010000af6887981 */ /* 0x000168000c1e1d00 */
[----:B------:R0:W5:Y:S04]  /*0490*/  LDG.E.128 R140, desc[UR10][R246.64+0x800] ;  /* 0x0008000af68c7981 */ /* 0x000168000c1e1d00 */
[----:B------:R0:W5:Y:S01]  /*04a0*/  LDG.E.128 R144, desc[UR10][R246.64] ;  /* 0x0000000af6907981 */ /* 0x000162000c1e1d00 */
[----:B------:R-:W-:Y:S01]  /*04b0*/  HFMA2 R172, -RZ, RZ, 0, 0 ;  /* 0x00000000ffac7431 */ /* 0x000fe200000001ff */
[----:B---3--:R-:W-:-:S02]  /*04c0*/  PRMT R17, R116, 0x7632, R17 ;  /* 0x0000763274117816 */ /* 0x008fc40000000011 */
[----:B------:R-:W-:Y:S02]  /*04d0*/  PRMT R16, R117, 0x7632, R16 ;  /* 0x0000763275107816 */ /* 0x000fe40000000010 */
[----:B------:R-:W-:Y:S02]  /*04e0*/  PRMT R15, R118, 0x7632, R15 ;  /* 0x00007632760f7816 */ /* 0x000fe4000000000f */
[----:B------:R-:W-:Y:S02]  /*04f0*/  PRMT R14, R119, 0x7632, R14 ;  /* 0x00007632770e7816 */ /* 0x000fe4000000000e */
[----:B--2---:R-:W-:Y:S02]  /*0500*/  PRMT R13, R120, 0x7632, R13 ;  /* 0x00007632780d7816 */ /* 0x004fe4000000000d */
[----:B------:R-:W-:Y:S02]  /*0510*/  PRMT R12, R121, 0x7632, R12 ;  /* 0x00007632790c7816 */ /* 0x000fe4000000000c */
[----:B------:R-:W-:-:S02]  /*0520*/  PRMT R11, R122, 0x7632, R11 ;  /* 0x000076327a0b7816 */ /* 0x000fc4000000000b */
[----:B------:R-:W-:Y:S02]  /*0530*/  PRMT R10, R123, 0x7632, R10 ;  /* 0x000076327b0a7816 */ /* 0x000fe4000000000a */
[----:B----4-:R-:W-:Y:S02]  /*0540*/  PRMT R9, R124, 0x7632, R9 ;  /* 0x000076327c097816 */ /* 0x010fe40000000009 */
[----:B------:R-:W-:Y:S02]  /*0550*/  PRMT R8, R125, 0x7632, R8 ;  /* 0x000076327d087816 */ /* 0x000fe40000000008 */
[----:B------:R-:W-:Y:S02]  /*0560*/  PRMT R7, R126, 0x7632, R7 ;  /* 0x000076327e077816 */ /* 0x000fe40000000007 */
[----:B------:R-:W-:Y:S02]  /*0570*/  PRMT R6, R127, 0x7632, R6 ;  /* 0x000076327f067816 */ /* 0x000fe40000000006 */
[----:B------:R-:W-:-:S02]  /*0580*/  PRMT R5, R128, 0x7632, R5 ;  /* 0x0000763280057816 */ /* 0x000fc40000000005 */
[----:B------:R-:W-:Y:S02]  /*0590*/  PRMT R4, R129, 0x7632, R4 ;  /* 0x0000763281047816 */ /* 0x000fe40000000004 */
[----:B------:R-:W-:Y:S02]  /*05a0*/  PRMT R2, R130, 0x7632, R2 ;  /* 0x0000763282027816 */ /* 0x000fe40000000002 */
[----:B01----:R-:W-:-:S07]  /*05b0*/  PRMT R0, R131, 0x7632, R0 ;  /* 0x0000763283007816 */ /* 0x003fce0000000000 */
.L_x_534:
[----:B------:R-:W0:Y:S08]  /*05c0*/  LDC.64 R180, c[0x0][0x3f8] ;  /* 0x0000fe00ffb47b82 */ /* 0x000e300000000a00 */
[----:B------:R-:W1:Y:S08]  /*05d0*/  LDC.64 R178, c[0x0][0x3c8] ;  /* 0x0000f200ffb27b82 */ /* 0x000e700000000a00 */
[----:B------:R-:W2:Y:S01]  /*05e0*/  LDC.64 R176, c[0x0][0x3f0] ;  /* 0x0000fc00ffb07b82 */ /* 0x000ea20000000a00 */
[----:B0-----:R-:W-:-:S05]  /*05f0*/  IMAD.WIDE R180, R18, 0x4, R180 ;  /* 0x0000000412b47825 */ /* 0x001fca00078e02b4 */
[----:B------:R-:W3:Y:S01]  /*0600*/  LDG.E R209, desc[UR10][R180.64] ;  /* 0x0000000ab4d17981 */ /* 0x000ee2000c1e1900 */
[----:B-1----:R-:W-:-:S05]  /*0610*/  IMAD.WIDE R178, R18, 0x4, R178 ;  /* 0x0000000412b27825 */ /* 0x002fca00078e02b2 */
[----:B-----5:R0:W5:Y:S01]  /*0620*/  LDG.E R208, desc[UR10][R178.64] ;  /* 0x0000000ab2d07981 */ /* 0x020162000c1e1900 */
[----:B--2---:R-:W-:-:S05]  /*0630*/  IMAD.WIDE R176, R18, 0x4, R176 ;  /* 0x0000000412b07825 */ /* 0x004fca00078e02b0 */
[----:B------:R0:W5:Y:S01]  /*0640*/  LDG.E R19, desc[UR10][R176.64] ;  /* 0x0000000ab0137981 */ /* 0x000162000c1e1900 */
[----:B------:R-:W-:Y:S02]  /*0650*/  CS2R R182, SRZ ;  /* 0x0000000000b67805 */ /* 0x000fe4000001ff00 */
[----:B---3--:R-:W-:-:S13]  /*0660*/  ISETP.GE.AND P1, PT, R209, 0x1, PT ;  /* 0x00000001d100780c */ /* 0x008fda0003f26270 */
[----:B0-----:R-:W-:Y:S05]  /*0670*/  @!P1 BRA `(.L_x_399) ;  /* 0x0000001800a49947 */ /* 0x001fea0003800000 */
[----:B------:R-:W0:Y:S01]  /*0680*/  S2R R191, SR_TID.X ;  /* 0x0000000000bf7919 */ /* 0x000e220000002100 */
[----:B------:R-:W1:Y:S01]  /*0690*/  LDC.64 R184, c[0x0][0x3c0] ;  /* 0x0000f000ffb87b82 */ /* 0x000e620000000a00 */
[----:B------:R-:W-:-:S05]  /*06a0*/  IMAD R3, R18, UR13, RZ ;  /* 0x0000000d12037c24 */ /* 0x000fca000f8e02ff */
[----:B------:R-:W-:Y:S02]  /*06b0*/  SHF.R.S32.HI R176, RZ, 0x1f, R3 ;  /* 0x0000001fffb07819 */ /* 0x000fe40000011403 */
[----:B------:R-:W2:Y:S02]  /*06c0*/  LDC.64 R204, c[0x0][0x3a8] ;  /* 0x0000ea00ffcc7b82 */ /* 0x000ea40000000a00 */
[----:B------:R-:W-:-:S06]  /*06d0*/  LEA.HI R176, R176, R3, RZ, 0x3 ;  /* 0x00000003b0b07211 */ /* 0x000fcc00078f18ff */
[----:B------:R-:W3:Y:S01]  /*06e0*/  LDC.64 R188, c[0x0][0x428] ;  /* 0x00010a00ffbc7b82 */ /* 0x000ee20000000a00 */
[----:B------:R-:W-:Y:S02]  /*06f0*/  SHF.R.S32.HI R177, RZ, 0x1f, R18 ;  /* 0x0000001fffb17819 */ /* 0x000fe40000011412 */
[----:B-1----:R-:W-:Y:S02]  /*0700*/  LEA R184, P0, R18, R184, 0x2 ;  /* 0x000000b812b87211 */ /* 0x002fe400078010ff */
[----:B0-----:R-:W-:Y:S02]  /*0710*/  LEA.HI.SX32 R216, R176, R191, 0x1d ;  /* 0x000000bfb0d87211 */ /* 0x001fe400078feaff */
[----:B------:R-:W-:Y:S02]  /*0720*/  IADD3 R176, PT, PT, R209, -0x1, RZ ;  /* 0xffffffffd1b07810 */ /* 0x000fe40007ffe0ff */
[----:B------:R-:W-:Y:S01]  /*0730*/  LEA.HI.X R185, R18, R185, R177, 0x2, P0 ;  /* 0x000000b912b97211 */ /* 0x000fe200000f14b1 */
[C---:B--2---:R-:W-:Y:S01]  /*0740*/  IMAD.WIDE.U32 R192, R216.reuse, 0x10, R204 ;  /* 0x00000010d8c07825 */ /* 0x044fe200078e00cc */
[----:B------:R-:W-:-:S02]  /*0750*/  IADD3 R210, PT, PT, R216, 0x100, RZ ;  /* 0x00000100d8d27810 */ /* 0x000fc40007ffe0ff */
[----:B------:R-:W-:Y:S01]  /*0760*/  IADD3 R214, PT, PT, R216, 0x80, RZ ;  /* 0x00000080d8d67810 */ /* 0x000fe20007ffe0ff */
[----:B------:R-:W-:Y:S01]  /*0770*/  IMAD R176, R176, UR13, RZ ;  /* 0x0000000db0b07c24 */ /* 0x000fe2000f8e02ff */
[----:B------:R-:W-:Y:S01]  /*0780*/  IADD3 R3, PT, PT, R216, 0x180, RZ ;  /* 0x00000180d8037810 */ /* 0x000fe20007ffe0ff */
[----:B------:R-:W2:Y:S01]  /*0790*/  LDG.E.128 R192, desc[UR10][R192.64] ;  /* 0x0000000ac0c07981 */ /* 0x000ea2000c1e1d00 */
[----:B------:R-:W-:Y:S02]  /*07a0*/  IMAD.WIDE.U32 R200, R210, 0x10, R204 ;  /* 0x00000010d2c87825 */ /* 0x000fe400078e00cc */
[----:B------:R-:W-:Y:S01]  /*07b0*/  SHF.R.S32.HI R177, RZ, 0x1f, R176 ;  /* 0x0000001fffb17819 */ /* 0x000fe200000114b0 */
[----:B------:R0:W4:Y:S01]  /*07c0*/  LDG.E R225, desc[UR10][R184.64] ;  /* 0x0000000ab8e17981 */ /* 0x000122000c1e1900 */
[--C-:B------:R-:W-:Y:S02]  /*07d0*/  IMAD.WIDE.U32 R196, R214, 0x10, R204.reuse ;  /* 0x00000010d6c47825 */ /* 0x100fe400078e00cc */
[----:B------:R-:W-:Y:S01]  /*07e0*/  LEA.HI R177, R177, R176, RZ, 0x3 ;  /* 0x000000b0b1b17211 */ /* 0x000fe200078f18ff */
[----:B------:R-:W4:Y:S01]  /*07f0*/  LDG.E.128 R200, desc[UR10][R200.64] ;  /* 0x0000000ac8c87981 */ /* 0x000f22000c1e1d00 */
[----:B------:R-:W-:-:S02]  /*0800*/  IMAD.WIDE.U32 R204, R3, 0x10, R204 ;  /* 0x0000001003cc7825 */ /* 0x000fc400078e00cc */
[----:B------:R-:W-:Y:S01]  /*0810*/  LEA.HI.SX32 R191, R177, R191, 0x1d ;  /* 0x000000bfb1bf7211 */ /* 0x000fe200078feaff */
[----:B------:R-:W4:Y:S04]  /*0820*/  LDG.E.128 R196, desc[UR10][R196.64] ;  /* 0x0000000ac4c47981 */ /* 0x000f28000c1e1d00 */
[C---:B---3--:R-:W-:Y:S01]  /*0830*/  IMAD.WIDE.U32 R176, R191.reuse, 0x10, R188 ;  /* 0x00000010bfb07825 */ /* 0x048fe200078e00bc */
[----:B------:R-:W3:Y:S05]  /*0840*/  LDG.E.128 R204, desc[UR10][R204.64] ;  /* 0x0000000acccc7981 */ /* 0x000eea000c1e1d00 */
[----:B------:R-:W3:Y:S01]  /*0850*/  LDG.E.128 R176, desc[UR10][R176.64] ;  /* 0x0000000ab0b07981 */ /* 0x000ee2000c1e1d00 */
[----:B------:R-:W-:-:S05]  /*0860*/  IADD3 R181, PT, PT, R191, 0x80, RZ ;  /* 0x00000080bfb57810 */ /* 0x000fca0007ffe0ff */
[----:B------:R-:W-:-:S06]  /*0870*/  IMAD.WIDE.U32 R180, R181, 0x10, R188 ;  /* 0x00000010b5b47825 */ /* 0x000fcc00078e00bc */
[----:B------:R-:W3:Y:S01]  /*0880*/  LDG.E.128 R180, desc[UR10][R180.64] ;  /* 0x0000000ab4b47981 */ /* 0x000ee2000c1e1d00 */
[----:B------:R-:W-:-:S05]  /*0890*/  IADD3 R187, PT, PT, R191, 0x100, RZ ;  /* 0x00000100bfbb7810 */ /* 0x000fca0007ffe0ff */
[----:B0-----:R-:W-:-:S06]  /*08a0*/  IMAD.WIDE.U32 R184, R187, 0x10, R188 ;  /* 0x00000010bbb87825 */ /* 0x001fcc00078e00bc */
[----:B------:R-:W3:Y:S01]  /*08b0*/  LDG.E.128 R184, desc[UR10][R184.64] ;  /* 0x0000000ab8b87981 */ /* 0x000ee2000c1e1d00 */
[----:B------:R-:W-:-:S05]  /*08c0*/  IADD3 R191, PT, PT, R191, 0x180, RZ ;  /* 0x00000180bfbf7810 */ /* 0x000fca0007ffe0ff */
[----:B------:R-:W-:-:S06]  /*08d0*/  IMAD.WIDE.U32 R188, R191, 0x10, R188 ;  /* 0x00000010bfbc7825 */ /* 0x000fcc00078e00bc */
[----:B------:R-:W3:Y:S01]  /*08e0*/  LDG.E.128 R188, desc[UR10][R188.64] ;  /* 0x0000000abcbc7981 */ /* 0x000ee2000c1e1d00 */
        /* <DEDUP_REMOVED lines=11> */
[----:B------:R0:W5:Y:S01]  /*09a0*/  @P0 LDG.E.128 R152, desc[UR10][R214.64] ;  /* 0x0000000ad6980981 */ /* 0x000162000c1e1d00 */
[----:B------:R-:W-:-:S04]  /*09b0*/  @P0 IMAD.WIDE.U32 R212, R3, 0x10, R212 ;  /* 0x0000001003d40825 */ /* 0x000fc800078e00d4 */
[----:B------:R-:W-:Y:S01]  /*09c0*/  @P0 IMAD.WIDE.U32 R216, R216, 0x10, R218 ;  /* 0x00000010d8d80825 */ /* 0x000fe200078e00da */
[----:B0-----:R-:W-:Y:S01]  /*09d0*/  PRMT R215, R140, 0x7632, R215 ;  /* 0x000076328cd77816 */ /* 0x001fe200000000d7 */
[----:B------:R-:W5:Y:S04]  /*09e0*/  @P0 LDG.E.128 R160, desc[UR10][R212.64] ;  /* 0x0000000ad4a00981 */ /* 0x000f68000c1e1d00 */
[----:B------:R0:W5:Y:S01]  /*09f0*/  @P0 LDG.E.128 R148, desc[UR10][R216.64] ;  /* 0x0000000ad8940981 */ /* 0x000162000c1e1d00 */
[----:B------:R-:W-:Y:S02]  /*0a00*/  SHF.L.U32 R215, R215, 0x10, RZ ;  /* 0x00000010d7d77819 */ /* 0x000fe400000006ff */
[----:B0-----:R-:W-:-:S04]  /*0a10*/  PRMT R217, R147, 0x7632, R217 ;  /* 0x0000763293d97816 */ /* 0x001fc800000000d9 */
[----:B------:R-:W-:Y:S02]  /*0a20*/  SHF.L.U32 R217, R217, 0x10, RZ ;  /* 0x00000010d9d97819 */ /* 0x000fe400000006ff */
[----:B------:R-:W-:-:S04]  /*0a30*/  PRMT R211, R142, 0x7632, R211 ;  /* 0x000076328ed37816 */ /* 0x000fc800000000d3 */
[----:B------:R-:W-:Y:S02]  /*0a40*/  SHF.L.U32 R211, R211, 0x10, RZ ;  /* 0x00000010d3d37819 */ /* 0x000fe400000006ff */
[----:B------:R-:W-:-:S04]  /*0a50*/  PRMT R213, R141, 0x7632, R213 ;  /* 0x000076328dd57816 */ /* 0x000fc800000000d5 */
[----:B------:R-:W-:Y:S02]  /*0a60*/  SHF.L.U32 R213, R213, 0x10, RZ ;  /* 0x00000010d5d57819 */ /* 0x000fe400000006ff */
[C---:B--2---:R-:W-:Y:S02]  /*0a70*/  SHF.L.U32 R246, R192.reuse, 0x10, RZ ;  /* 0x00000010c0f67819 */ /* 0x044fe400000006ff */
[----:B------:R-:W-:Y:S02]  /*0a80*/  PRMT R227, R192, 0x7632, R227 ;  /* 0x00007632c0e37816 */ /* 0x000fe400000000e3 */
[----:B----4-:R-:W-:Y:S02]  /*0a90*/  FSEL R225, R225, RZ, !P2 ;  /* 0x000000ffe1e17208 */ /* 0x010fe40005000000 */
[----:B------:R-:W-:Y:S02]  /*0aa0*/  SHF.L.U32 R238, R195, 0x10, RZ ;  /* 0x00000010c3ee7819 */ /* 0x000fe400000006ff */
[----:B------:R-:W-:Y:S01]  /*0ab0*/  SHF.L.U32 R226, R200, 0x10, RZ ;  /* 0x00000010c8e27819 */ /* 0x000fe200000006ff */
[----:B------:R-:W-:Y:S01]  /*0ac0*/  FADD.FTZ R3, -R225, R246 ;  /* 0x000000f6e1037221 */ /* 0x000fe20000010100 */
[----:B------:R-:W-:-:S02]  /*0ad0*/  PRMT R223, R194, 0x7632, R223 ;  /* 0x00007632c2df7816 */ /* 0x000fc400000000df */
[----:B------:R-:W-:Y:S02]  /*0ae0*/  SHF.L.U32 R250, R194, 0x10, RZ ;  /* 0x00000010c2fa7819 */ /* 0x000fe400000006ff */
[----:B------:R-:W-:Y:S02]  /*0af0*/  PRMT R194, R195, 0x7632, R194 ;  /* 0x00007632c3c27816 */ /* 0x000fe400000000c2 */
[----:B------:R-:W-:Y:S02]  /*0b00*/  SHF.L.U32 R246, R227, 0x10, RZ ;  /* 0x00000010e3f67819 */ /* 0x000fe400000006ff */
[----:B---3--:R-:W-:Y:S01]  /*0b10*/  PRMT R221, R204, 0x7632, R221 ;  /* 0x00007632ccdd7816 */ /* 0x008fe200000000dd */
[----:B------:R-:W-:Y:S01]  /*0b20*/  FADD.FTZ R233, -R225, R238 ;  /* 0x000000eee1e97221 */ /* 0x000fe20000010100 */
[----:B------:R-:W-:Y:S01]  /*0b30*/  SHF.L.U32 R248, R193, 0x10, RZ ;  /* 0x00000010c1f87819 */ /* 0x000fe200000006ff */
[----:B------:R-:W-:Y:S01]  /*0b40*/  FADD.FTZ R243, -R225, R226 ;  /* 0x000000e2e1f37221 */ /* 0x000fe20000010100 */
[----:B------:R-:W-:-:S02]  /*0b50*/  PRMT R229, R193, 0x7632, R229 ;  /* 0x00007632c1e57816 */ /* 0x000fc400000000e5 */
[C---:B------:R-:W-:Y:S02]  /*0b60*/  PRMT R219, R202.reuse, 0x7632, R219 ;  /* 0x00007632cadb7816 */ /* 0x040fe400000000db */
[----:B------:R-:W-:Y:S02]  /*0b70*/  SHF.L.U32 R228, R202, 0x10, RZ ;  /* 0x00000010cae47819 */ /* 0x000fe400000006ff */
[----:B------:R-:W-:Y:S02]  /*0b80*/  SHF.L.U32 R238, R194, 0x10, RZ ;  /* 0x00000010c2ee7819 */ /* 0x000fe400000006ff */
[----:B------:R-:W-:Y:S02]  /*0b90*/  SHF.L.U32 R226, R221, 0x10, RZ ;  /* 0x00000010dde27819 */ /* 0x000fe400000006ff */
[C---:B------:R-:W-:Y:S02]  /*0ba0*/  PRMT R202, R203.reuse, 0x7632, R202 ;  /* 0x00007632cbca7816 */ /* 0x040fe400000000ca */
[----:B------:R-:W-:Y:S01]  /*0bb0*/  SHF.L.U32 R230, R203, 0x10, RZ ;  /* 0x00000010cbe67819 */ /* 0x000fe200000006ff */
[----:B------:R-:W-:Y:S01]  /*0bc0*/  FADD.FTZ R203, -R225, R246 ;  /* 0x000000f6e1cb7221 */ /* 0x000fe20000010100 */
[----:B------:R-:W-:-:S02]  /*0bd0*/  PRMT R192, R144, 0x7632, R192 ;  /* 0x0000763290c07816 */ /* 0x000fc400000000c0 */
[----:B------:R-:W-:Y:S01]  /*0be0*/  PRMT R194, R176, 0x7632, R194 ;  /* 0x00007632b0c27816 */ /* 0x000fe200000000c2 */
[----:B------:R-:W-:Y:S01]  /*0bf0*/  FADD.FTZ R227, -R225, R248 ;  /* 0x000000f8e1e37221 */ /* 0x000fe20000010100 */
[----:B------:R-:W-:Y:S02]  /*0c00*/  SHF.L.U32 R224, R199, 0x10, RZ ;  /* 0x00000010c7e07819 */ /* 0x000fe400000006ff */
[----:B------:R-:W-:Y:S02]  /*0c10*/  SHF.L.U32 R222, R201, 0x10, RZ ;  /* 0x00000010c9de7819 */ /* 0x000fe400000006ff */
[----:B------:R-:W-:Y:S01]  /*0c20*/  SHF.L.U32 R248, R229, 0x10, RZ ;  /* 0x00000010e5f87819 */ /* 0x000fe200000006ff */
[C---:B------:R-:W-:Y:S01]  /*0c30*/  FADD.FTZ R229, -R225.reuse, R226 ;  /* 0x000000e2e1e57221 */ /* 0x040fe20000010100 */
[----:B------:R-:W-:Y:S01]  /*0c40*/  SHF.L.U32 R192, R192, 0x10, RZ ;  /* 0x00000010c0c07819 */ /* 0x000fe200000006ff */
[----:B------:R-:W-:Y:S01]  /*0c50*/  FADD.FTZ R231, -R225, R250 ;  /* 0x000000fae1e77221 */ /* 0x000fe20000010100 */
[----:B------:R-:W-:Y:S01]  /*0c60*/  SHF.L.U32 R194, R194, 0x10, RZ ;  /* 0x00000010c2c27819 */ /* 0x000fe200000006ff */
[----:B-----5:R-:W-:Y:S01]  /*0c70*/  FMUL.FTZ R226, R208, R203 ;  /* 0x000000cbd0e27220 */ /* 0x020fe20000410000 */
[----:B------:R-:W-:-:S02]  /*0c80*/  PRMT R218, R200, 0x7632, R218 ;  /* 0x00007632c8da7816 */ /* 0x000fc400000000da */
[----:B------:R-:W-:Y:S01]  /*0c90*/  SHF.L.U32 R250, R223, 0x10, RZ ;  /* 0x00000010dffa7819 */ /* 0x000fe200000006ff */
[C---:B------:R-:W-:Y:S01]  /*0ca0*/  FADD.FTZ R241, -R225.reuse, R224 ;  /* 0x000000e0e1f17221 */ /* 0x040fe20000010100 */
[C---:B------:R-:W-:Y:S01]  /*0cb0*/  PRMT R193, R196.reuse, 0x7632, R193 ;  /* 0x00007632c4c17816 */ /* 0x040fe200000000c1 */
[----:B------:R-:W-:Y:S01]  /*0cc0*/  FADD.FTZ R245, -R225, R222 ;  /* 0x000000dee1f57221 */ /* 0x000fe20000010100 */
[----:B------:R-:W-:Y:S01]  /*0cd0*/  SHF.L.U32 R236, R196, 0x10, RZ ;  /* 0x00000010c4ec7819 */ /* 0x000fe200000006ff */
[----:B------:R-:W-:Y:S01]  /*0ce0*/  IMAD.U32 R222, R219, 0x10000, RZ ;  /* 0x00010000dbde7824 */ /* 0x000fe200078e00ff */
[----:B------:R-:W-:Y:S01]  /*0cf0*/  SHF.L.U32 R242, R204, 0x10, RZ ;  /* 0x00000010ccf27819 */ /* 0x000fe200000006ff */
[-C--:B------:R-:W-:Y:S01]  /*0d00*/  FMUL.FTZ R223, R192, R194.reuse ;  /* 0x000000c2c0df7220 */ /* 0x080fe20000410000 */
[----:B------:R-:W-:Y:S01]  /*0d10*/  PRMT R220, R205, 0x7632, R220 ;  /* 0x00007632cddc7816 */ /* 0x000fe200000000dc */
[----:B------:R-:W-:Y:S01]  /*0d20*/  FADD.FTZ R173, R173, R194 ;  /* 0x000000c2adad7221 */ /* 0x000fe20000010000 */
[----:B------:R-:W-:Y:S01]  /*0d30*/  SHF.L.U32 R244, R205, 0x10, RZ ;  /* 0x00000010cdf47819 */ /* 0x000fe200000006ff */
[----:B------:R-:W-:Y:S01]  /*0d40*/  FFMA.FTZ R21, R226, R194, R21 ;  /* 0x000000c2e2157223 */ /* 0x000fe20000010015 */
[----:B------:R-:W-:-:S02]  /*0d50*/  PRMT R196, R198, 0x7632, R196 ;  /* 0x00007632c6c47816 */ /* 0x000fc400000000c4 */
[----:B------:R-:W-:Y:S02]  /*0d60*/  SHF.L.U32 R232, R198, 0x10, RZ ;  /* 0x00000010c6e87819 */ /* 0x000fe400000006ff */
[----:B------:R-:W-:Y:S02]  /*0d70*/  PRMT R204, R206, 0x7632, R204 ;  /* 0x00007632cecc7816 */ /* 0x000fe400000000cc */
[----:B------:R-:W-:Y:S02]  /*0d80*/  PRMT R205, R207, 0x7632, R205 ;  /* 0x00007632cfcd7816 */ /* 0x000fe400000000cd */
[----:B------:R-:W-:Y:S02]  /*0d90*/  SHF.L.U32 R224, R218, 0x10, RZ ;  /* 0x00000010dae07819 */ /* 0x000fe400000006ff */
[----:B------:R-:W-:Y:S01]  /*0da0*/  PRMT R198, R199, 0x7632, R198 ;  /* 0x00007632c7c67816 */ /* 0x000fe200000000c6 */
[----:B------:R-:W-:Y:S01]  /*0db0*/  FADD.FTZ R199, -R225, R250 ;  /* 0x000000fae1c77221 */ /* 0x000fe20000010100 */
[----:B------:R-:W-:Y:S01]  /*0dc0*/  PRMT R200, R201, 0x7632, R200 ;  /* 0x00007632c9c87816 */ /* 0x000fe200000000c8 */
[----:B------:R-:W-:Y:S01]  /*0dd0*/  FADD.FTZ R201, -R225, R248 ;  /* 0x000000f8e1c97221 */ /* 0x000fe20000010100 */
[----:B------:R-:W-:-:S02]  /*0de0*/  PRMT R221, R145, 0x7632, R221 ;  /* 0x0000763291dd7816 */ /* 0x000fc400000000dd */
[----:B------:R-:W-:Y:S02]  /*0df0*/  PRMT R192, R177, 0x7632, R192 ;  /* 0x00007632b1c07816 */ /* 0x000fe400000000c0 */
[----:B------:R-:W-:Y:S02]  /*0e00*/  PRMT R219, R146, 0x7632, R219 ;  /* 0x0000763292db7816 */ /* 0x000fe400000000db */
[----:B------:R-:W-:Y:S01]  /*0e10*/  PRMT R194, R178, 0x7632, R194 ;  /* 0x00007632b2c27816 */ /* 0x000fe200000000c2 */
[C---:B------:R-:W-:Y:S01]  /*0e20*/  FADD.FTZ R247, -R225.reuse, R228 ;  /* 0x000000e4e1f77221 */ /* 0x040fe20000010100 */
[C---:B------:R-:W-:Y:S01]  /*0e30*/  FADD.FTZ R249, -R225.reuse, R230 ;  /* 0x000000e6e1f97221 */ /* 0x040fe20000010100 */
[----:B------:R-:W-:Y:S01]  /*0e40*/  SHF.L.U32 R228, R204, 0x10, RZ ;  /* 0x00000010cce47819 */ /* 0x000fe200000006ff */
[----:B------:R-:W-:Y:S01]  /*0e50*/  FADD.FTZ R204, -R225, R222 ;  /* 0x000000dee1cc7221 */ /* 0x000fe20000010100 */
[----:B------:R-:W-:Y:S01]  /*0e60*/  SHF.L.U32 R230, R205, 0x10, RZ ;  /* 0x00000010cde67819 */ /* 0x000fe200000006ff */
[----:B------:R-:W-:Y:S01]  /*0e70*/  FADD.FTZ R205, -R225, R224 ;  /* 0x000000e0e1cd7221 */ /* 0x000fe20000010100 */
[----:B------:R-:W-:Y:S01]  /*0e80*/  SHF.L.U32 R221, R221, 0x10, RZ ;  /* 0x00000010dddd7819 */ /* 0x000fe200000006ff */
[----:B------:R-:W-:Y:S01]  /*0e90*/  FMUL.FTZ R224, R208, R201 ;  /* 0x000000c9d0e07220 */ /* 0x000fe20000410000 */
[----:B------:R-:W-:Y:S01]  /*0ea0*/  SHF.L.U32 R192, R192, 0x10, RZ ;  /* 0x00000010c0c07819 */ /* 0x000fe200000006ff */
[----:B------:R-:W-:Y:S01]  /*0eb0*/  FMUL.FTZ R222, R208, R199 ;  /* 0x000000c7d0de7220 */ /* 0x000fe20000410000 */
[----:B------:R-:W-:-:S02]  /*0ec0*/  SHF.L.U32 R219, R219, 0x10, RZ ;  /* 0x00000010dbdb7819 */ /* 0x000fc400000006ff */
[----:B------:R-:W-:Y:S02]  /*0ed0*/  SHF.L.U32 R194, R194, 0x10, RZ ;  /* 0x00000010c2c27819 */ /* 0x000fe400000006ff */
[----:B------:R-:W-:Y:S02]  /*0ee0*/  SHF.L.U32 R216, R193, 0x10, RZ ;  /* 0x00000010c1d87819 */ /* 0x000fe400000006ff */
[----:B------:R-:W-:Y:S01]  /*0ef0*/  SHF.L.U32 R234, R197, 0x10, RZ ;  /* 0x00000010c5ea7819 */ /* 0x000fe200000006ff */
[-C--:B------:R-:W-:Y:S01]  /*0f00*/  FMUL.FTZ R221, R221, R192.reuse ;  /* 0x000000c0dddd7220 */ /* 0x080fe20000410000 */
[----:B------:R-:W-:Y:S01]  /*0f10*/  PRMT R195, R197, 0x7632, R195 ;  /* 0x00007632c5c37816 */ /* 0x000fe200000000c3 */
[----:B------:R-:W-:Y:S01]  /*0f20*/  FADD.FTZ R175, R175, R192 ;  /* 0x000000c0afaf7221 */ /* 0x000fe20000010000 */
[----:B------:R-:W-:Y:S01]  /*0f30*/  SHF.L.U32 R220, R220, 0x10, RZ ;  /* 0x00000010dcdc7819 */ /* 0x000fe200000006ff */
[----:B------:R-:W-:Y:S01]  /*0f40*/  FFMA.FTZ R23, R224, R192, R23 ;  /* 0x000000c0e0177223 */ /* 0x000fe20000010017 */
[-C--:B------:R-:W-:Y:S01]  /*0f50*/  FMUL.FTZ R219, R219, R194.reuse ;  /* 0x000000c2dbdb7220 */ /* 0x080fe20000410000 */
[----:B------:R-:W-:Y:S01]  /*0f60*/  FADD.FTZ R81, R81, R194 ;  /* 0x000000c251517221 */ /* 0x000fe20000010000 */
[----:B------:R-:W-:Y:S01]  /*0f70*/  FFMA.FTZ R25, R222, R194, R25 ;  /* 0x000000c2de197223 */ /* 0x000fe20000010019 */
[----:B------:R-:W-:Y:S01]  /*0f80*/  PRMT R192, R179, 0x7632, R192 ;  /* 0x00007632b3c07816 */ /* 0x000fe200000000c0 */
[C---:B------:R-:W-:Y:S01]  /*0f90*/  FADD.FTZ R197, -R225.reuse, R238 ;  /* 0x000000eee1c57221 */ /* 0x040fe20000010100 */
[----:B------:R-:W-:Y:S01]  /*0fa0*/  PRMT R194, R180, 0x7632, R194 ;  /* 0x00007632b4c27816 */ /* 0x000fe200000000c2 */
[C---:B------:R-:W-:Y:S01]  /*0fb0*/  FADD.FTZ R218, -R225.reuse, R216 ;  /* 0x000000d8e1da7221 */ /* 0x040fe20000010100 */
        /* <DEDUP_REMOVED lines=8> */
[----:B------:R-:W-:Y:S01]  /*1040*/  SHF.L.U32 R198, R198, 0x10, RZ ;  /* 0x00000010c6c67819 */ /* 0x000fe200000006ff */
[-C--:B------:R-:W-:Y:S01]  /*1050*/  FMUL.FTZ R217, R217, R192.reuse ;  /* 0x000000c0d9d97220 */ /* 0x080fe20000410000 */
[----:B------:R-:W-:Y:S01]  /*1060*/  FADD.FTZ R83, R83, R192 ;  /* 0x000000c053537221 */ /* 0x000fe20000010000 */
[----:B------:R-:W-:Y:S01]  /*1070*/  FFMA.FTZ R27, R220, R192, R27 ;  /* 0x000000c0dc1b7223 */ /* 0x000fe2000001001b */
[-C--:B------:R-:W-:Y:S01]  /*1080*/  FMUL.FTZ R215, R215, R194.reuse ;  /* 0x000000c2d7d77220 */ /* 0x080fe20000410000 */
[----:B------:R-:W-:Y:S01]  /*1090*/  FADD.FTZ R41, R41, R194 ;  /* 0x000000c229297221 */ /* 0x000fe20000010000 */
[----:B------:R-:W-:Y:S01]  /*10a0*/  FFMA.FTZ R29, R218, R194, R29 ;  /* 0x000000c2da1d7223 */ /* 0x000fe2000001001d */
[----:B------:R-:W-:Y:S01]  /*10b0*/  SHF.L.U32 R240, R207, 0x10, RZ ;  /* 0x00000010cff07819 */ /* 0x000fe200000006ff */
[C---:B------:R-:W-:Y:S01]  /*10c0*/  FADD.FTZ R196, -R225.reuse, R196 ;  /* 0x000000c4e1c47221 */ /* 0x040fe20000010100 */
[----:B------:R-:W-:Y:S01]  /*10d0*/  PRMT R192, R182, 0x7632, R192 ;  /* 0x00007632b6c07816 */ /* 0x000fe200000000c0 */
[----:B------:R-:W-:Y:S01]  /*10e0*/  FADD.FTZ R207, -R225, R198 ;  /* 0x000000c6e1cf7221 */ /* 0x000fe20000010100 */
[----:B------:R-:W-:-:S02]  /*10f0*/  PRMT R197, R143, 0x7632, R197 ;  /* 0x000076328fc57816 */ /* 0x000fc400000000c5 */
[----:B------:R-:W-:Y:S01]  /*1100*/  PRMT R194, R183, 0x7632, R194 ;  /* 0x00007632b7c27816 */ /* 0x000fe200000000c2 */
[----:B------:R-:W-:Y:S01]  /*1110*/  FMUL.FTZ R214, R208, R196 ;  /* 0x000000c4d0d67220 */ /* 0x000fe20000410000 */
[----:B------:R-:W-:Y:S01]  /*1120*/  SHF.L.U32 R192, R192, 0x10, RZ ;  /* 0x00000010c0c07819 */ /* 0x000fe200000006ff */
[----:B------:R-:W-:Y:S01]  /*1130*/  FMUL.FTZ R212, R208, R207 ;  /* 0x000000cfd0d47220 */ /* 0x000fe20000410000 */
[----:B------:R-:W-:Y:S02]  /*1140*/  SHF.L.U32 R197, R197, 0x10, RZ ;  /* 0x00000010c5c57819 */ /* 0x000fe400000006ff */
[----:B------:R-:W-:Y:S01]  /*1150*/  SHF.L.U32 R194, R194, 0x10, RZ ;  /* 0x00000010c2c27819 */ /* 0x000fe200000006ff */
[-C--:B------:R-:W-:Y:S01]  /*1160*/  FMUL.FTZ R211, R211, R192.reuse ;  /* 0x000000c0d3d37220 */ /* 0x080fe20000410000 */
[--C-:B------:R-:W-:Y:S01]  /*1170*/  FADD.FTZ R45, R45, R192.reuse ;  /* 0x000000c02d2d7221 */ /* 0x100fe20000010000 */
[----:B------:R-:W-:Y:S01]  /*1180*/  FFMA.FTZ R33, R214, R192, R33 ;  /* 0x000000c0d6217223 */ /* 0x000fe20000010021 */
[----:B------:R-:W-:Y:S01]  /*1190*/  PRMT R192, R184, 0x7632, R192 ;  /* 0x00007632b8c07816 */ /* 0x000fe200000000c0 */
[-C--:B------:R-:W-:Y:S01]  /*11a0*/  FMUL.FTZ R207, R197, R194.reuse ;  /* 0x000000c2c5cf7220 */ /* 0x080fe20000410000 */
[--C-:B------:R-:W-:Y:S01]  /*11b0*/  FADD.FTZ R47, R47, R194.reuse ;  /* 0x000000c22f2f7221 */ /* 0x100fe20000010000 */
[----:B------:R-:W-:Y:S01]  /*11c0*/  FFMA.FTZ R35, R212, R194, R35 ;  /* 0x000000c2d4237223 */ /* 0x000fe20000010023 */
[----:B------:R-:W-:Y:S01]  /*11d0*/  PRMT R194, R136, 0x7632, R194 ;  /* 0x0000763288c27816 */ /* 0x000fe200000000c2 */
[----:B------:R-:W-:Y:S01]  /*11e0*/  FMUL.FTZ R210, R208, R205 ;  /* 0x000000cdd0d27220 */ /* 0x000fe20000410000 */
[----:B------:R-:W-:-:S02]  /*11f0*/  SHF.L.U32 R192, R192, 0x10, RZ ;  /* 0x00000010c0c07819 */ /* 0x000fc400000006ff */
[----:B------:R-:W-:Y:S02]  /*1200*/  SHF.L.U32 R194, R194, 0x10, RZ ;  /* 0x00000010c2c27819 */ /* 0x000fe400000006ff */
[----:B------:R-:W-:Y:S02]  /*1210*/  SHF.L.U32 R206, R206, 0x10, RZ ;  /* 0x00000010cece7819 */ /* 0x000fe400000006ff */
[----:B------:R-:W-:Y:S01]  /*1220*/  SHF.L.U32 R200, R200, 0x10, RZ ;  /* 0x00000010c8c87819 */ /* 0x000fe200000006ff */
[-C--:B------:R-:W-:Y:S01]  /*1230*/  FMUL.FTZ R205, R194, R192.reuse ;  /* 0x000000c0c2cd7220 */ /* 0x080fe20000410000 */
[----:B------:R-:W-:Y:S01]  /*1240*/  FADD.FTZ R165, R165, R192 ;  /* 0x000000c0a5a57221 */ /* 0x000fe20000010000 */
[----:B------:R-:W-:Y:S01]  /*1250*/  FFMA.FTZ R37, R210, R192, R37 ;  /* 0x000000c0d2257223 */ /* 0x000fe20000010025 */
[----:B------:R-:W-:Y:S01]  /*1260*/  FADD.FTZ R251, -R225, R206 ;  /* 0x000000cee1fb7221 */ /* 0x000fe20000010100 */
[----:B------:R-:W-:Y:S01]  /*1270*/  PRMT R203, R137, 0x7632, R203 ;  /* 0x0000763289cb7816 */ /* 0x000fe200000000cb */
[----:B------:R-:W-:Y:S01]  /*1280*/  FADD.FTZ R206, -R225, R200 ;  /* 0x000000c8e1ce7221 */ /* 0x000fe20000010100 */
[----:B------:R-:W-:-:S02]  /*1290*/  PRMT R192, R185, 0x7632, R192 ;  /* 0x00007632b9c07816 */ /* 0x000fc400000000c0 */
[----:B------:R-:W-:Y:S01]  /*12a0*/  SHF.L.U32 R203, R203, 0x10, RZ ;  /* 0x00000010cbcb7819 */ /* 0x000fe200000006ff */
[----:B------:R-:W-:Y:S01]  /*12b0*/  FMUL.FTZ R206, R208, R206 ;  /* 0x000000ced0ce7220 */ /* 0x000fe20000410000 */
[----:B------:R-:W-:Y:S02]  /*12c0*/  SHF.L.U32 R192, R192, 0x10, RZ ;  /* 0x00000010c0c07819 */ /* 0x000fe400000006ff */
[----:B------:R-:W-:-:S03]  /*12d0*/  PRMT R201, R138, 0x7632, R201 ;  /* 0x000076328ac97816 */ /* 0x000fc600000000c9 */
[-C--:B------:R-:W-:Y:S01]  /*12e0*/  FMUL.FTZ R203, R203, R192.reuse ;  /* 0x000000c0cbcb7220 */ /* 0x080fe20000410000 */
[--C-:B------:R-:W-:Y:S01]  /*12f0*/  FADD.FTZ R167, R167, R192.reuse ;  /* 0x000000c0a7a77221 */ /* 0x100fe20000010000 */
[----:B------:R-:W-:Y:S01]  /*1300*/  FFMA.FTZ R39, R206, R192, R39 ;  /* 0x000000c0ce277223 */ /* 0x000fe20000010027 */
[----:B------:R-:W-:Y:S01]  /*1310*/  PRMT R192, R186, 0x7632, R192 ;  /* 0x00007632bac07816 */ /* 0x000fe200000000c0 */
[----:B------:R-:W-:Y:S01]  /*1320*/  FMUL.FTZ R204, R208, R204 ;  /* 0x000000ccd0cc7220 */ /* 0x000fe20000410000 */
[----:B------:R-:W-:Y:S02]  /*1330*/  SHF.L.U32 R201, R201, 0x10, RZ ;  /* 0x00000010c9c97819 */ /* 0x000fe400000006ff */
[----:B------:R-:W-:Y:S02]  /*1340*/  SHF.L.U32 R192, R192, 0x10, RZ ;  /* 0x00000010c0c07819 */ /* 0x000fe400000006ff */
[----:B------:R-:W-:Y:S02]  /*1350*/  SHF.L.U32 R202, R202, 0x10, RZ ;  /* 0x00000010caca7819 */ /* 0x000fe400000006ff */
[----:B------:R-:W-:Y:S01]  /*1360*/  PRMT R199, R139, 0x7632, R199 ;  /* 0x000076328bc77816 */ /* 0x000fe200000000c7 */
[-C--:B------:R-:W-:Y:S01]  /*1370*/  FMUL.FTZ R201, R201, R192.reuse ;  /* 0x000000c0c9c97220 */ /* 0x080fe20000410000 */
[--C-:B------:R-:W-:Y:S01]  /*1380*/  FADD.FTZ R169, R169, R192.reuse ;  /* 0x000000c0a9a97221 */ /* 0x100fe20000010000 */
[----:B------:R-:W-:Y:S01]  /*1390*/  FFMA.FTZ R93, R204, R192, R93 ;  /* 0x000000c0cc5d7223 */ /* 0x000fe2000001005d */
[----:B------:R-:W-:Y:S01]  /*13a0*/  PRMT R192, R187, 0x7632, R192 ;  /* 0x00007632bbc07816 */ /* 0x000fe200000000c0 */
[----:B------:R-:W-:Y:S01]  /*13b0*/  FADD.FTZ R202, -R225, R202 ;  /* 0x000000cae1ca7221 */ /* 0x000fe20000010100 */
[----:B------:R-:W-:-:S02]  /*13c0*/  SHF.L.U32 R199, R199, 0x10, RZ ;  /* 0x00000010c7c77819 */ /* 0x000fc400000006ff */
[----:B------:R-:W-:Y:S01]  /*13d0*/  SHF.L.U32 R192, R192, 0x10, RZ ;  /* 0x00000010c0c07819 */ /* 0x000fe200000006ff */
[----:B------:R-:W-:Y:S01]  /*13e0*/  FMUL.FTZ R202, R208, R202 ;  /* 0x000000cad0ca7220 */ /* 0x000fe20000410000 */
[----:B------:R-:W-:-:S03]  /*13f0*/  PRMT R197, R132, 0x7632, R197 ;  /* 0x0000763284c57816 */ /* 0x000fc600000000c5 */
[-C--:B------:R-:W-:Y:S01]  /*1400*/  FMUL.FTZ R199, R199, R192.reuse ;  /* 0x000000c0c7c77220 */ /* 0x080fe20000410000 */
[--C-:B------:R-:W-:Y:S01]  /*1410*/  FADD.FTZ R171, R171, R192.reuse ;  /* 0x000000c0abab7221 */ /* 0x100fe20000010000 */
[----:B------:R-:W-:Y:S01]  /*1420*/  FFMA.FTZ R95, R202, R192, R95 ;  /* 0x000000c0ca5f7223 */ /* 0x000fe2000001005f */
[----:B------:R-:W-:Y:S01]  /*1430*/  PRMT R192, R188, 0x7632, R192 ;  /* 0x00007632bcc07816 */ /* 0x000fe200000000c0 */
[----:B------:R-:W-:Y:S01]  /*1440*/  FMUL.FTZ R200, R208, R229 ;  /* 0x000000e5d0c87220 */ /* 0x000fe20000410000 */
[----:B------:R-:W-:Y:S02]  /*1450*/  SHF.L.U32 R197, R197, 0x10, RZ ;  /* 0x00000010c5c57819 */ /* 0x000fe400000006ff */
[----:B------:R-:W-:Y:S01]  /*1460*/  SHF.L.U32 R192, R192, 0x10, RZ ;  /* 0x00000010c0c07819 */ /* 0x000fe200000006ff */
[----:B------:R-:W-:Y:S01]  /*1470*/  FADD.FTZ R216, -R225, R234 ;  /* 0x000000eae1d87221 */ /* 0x000fe20000010100 */
[----:B------:R-:W-:Y:S02]  /*1480*/  PRMT R198, R181, 0x7632, R198 ;  /* 0x00007632b5c67816 */ /* 0x000fe400000000c6 */
[----:B------:R-:W-:Y:S01]  /*1490*/  PRMT R194, R133, 0x7632, R194 ;  /* 0x0000763285c27816 */ /* 0x000fe200000000c2 */
[-C--:B------:R-:W-:Y:S01]  /*14a0*/  FMUL.FTZ R197, R197, R192.reuse ;  /* 0x000000c0c5c57220 */ /* 0x080fe20000410000 */
[----:B------:R-:W-:Y:S01]  /*14b0*/  SHF.L.U32 R198, R198, 0x10, RZ ;  /* 0x00000010c6c67819 */ /* 0x000fe200000006ff */
[--C-:B------:R-:W-:Y:S01]  /*14c0*/  FADD.FTZ R105, R105, R192.reuse ;  /* 0x000000c069697221 */ /* 0x100fe20000010000 */
[----:B------:R-:W-:Y:S01]  /*14d0*/  FFMA.FTZ R89, R200, R192, R89 ;  /* 0x000000c0c8597223 */ /* 0x000fe20000010059 */
[----:B------:R-:W-:Y:S01]  /*14e0*/  FMUL.FTZ R216, R208, R216 ;  /* 0x000000d8d0d87220 */ /* 0x000fe20000410000 */
[----:B------:R-:W-:Y:S01]  /*14f0*/  PRMT R192, R189, 0x7632, R192 ;  /* 0x00007632bdc07816 */ /* 0x000fe200000000c0 */
[-C--:B------:R-:W-:Y:S01]  /*1500*/  FMUL.FTZ R213, R213, R198.reuse ;  /* 0x000000c6d5d57220 */ /* 0x080fe20000410000 */
[----:B------:R-:W-:Y:S01]  /*1510*/  FADD.FTZ R43, R43, R198 ;  /* 0x000000c62b2b7221 */ /* 0x000fe20000010000 */
[----:B------:R-:W-:Y:S01]  /*1520*/  FFMA.FTZ R31, R216, R198, R31 ;  /* 0x000000c6d81f7223 */ /* 0x000fe2000001001f */
[----:B------:R-:W-:Y:S01]  /*1530*/  SHF.L.U32 R194, R194, 0x10, RZ ;  /* 0x00000010c2c27819 */ /* 0x000fe200000006ff */
[----:B------:R-:W-:-:S02]  /*1540*/  IMAD.U32 R192, R192, 0x10000, RZ ;  /* 0x00010000c0c07824 */ /* 0x000fc400078e00ff */
[----:B------:R-:W-:Y:S01]  /*1550*/  FMUL.FTZ R198, R208, R195 ;  /* 0x000000c3d0c67220 */ /* 0x000fe20000410000 */
[----:B------:R-:W-:Y:S01]  /*1560*/  FADD.FTZ R193, -R225, R228 ;  /* 0x000000e4e1c17221 */ /* 0x000fe20000010100 */
[-C--:B------:R-:W-:Y:S01]  /*1570*/  FMUL.FTZ R195, R194, R192.reuse ;  /* 0x000000c0c2c37220 */ /* 0x080fe20000410000 */
[----:B------:R-:W-:Y:S01]  /*1580*/  FADD.FTZ R107, R107, R192 ;  /* 0x000000c06b6b7221 */ /* 0x000fe20000010000 */
[----:B------:R-:W-:Y:S01]  /*1590*/  FFMA.FTZ R91, R198, R192, R91 ;  /* 0x000000c0c65b7223 */ /* 0x000fe2000001005b */
[----:B------:R-:W-:Y:S02]  /*15a0*/  PRMT R194, R134, 0x7632, R194 ;  /* 0x0000763286c27816 */ /* 0x000fe400000000c2 */
[----:B------:R-:W-:Y:S01]  /*15b0*/  PRMT R192, R190, 0x7632, R192 ;  /* 0x00007632bec07816 */ /* 0x000fe200000000c0 */
[----:B------:R-:W-:Y:S01]  /*15c0*/  FMUL.FTZ R196, R208, R193 ;  /* 0x000000c1d0c47220 */ /* 0x000fe20000410000 */
[----:B------:R-:W-:Y:S02]  /*15d0*/  SHF.L.U32 R194, R194, 0x10, RZ ;  /* 0x00000010c2c27819 */ /* 0x000fe400000006ff */
[----:B------:R-:W-:-:S02]  /*15e0*/  SHF.L.U32 R192, R192, 0x10, RZ ;  /* 0x00000010c0c07819 */ /* 0x000fc400000006ff */
[----:B------:R-:W-:-:S03]  /*15f0*/  PRMT R228, R135, 0x7632, R228 ;  /* 0x0000763287e47816 */ /* 0x000fc600000000e4 */
[-C--:B------:R-:W-:Y:S01]  /*1600*/  FMUL.FTZ R193, R194, R192.reuse ;  /* 0x000000c0c2c17220 */ /* 0x080fe20000410000 */
[--C-:B------:R-:W-:Y:S01]  /*1610*/  FADD.FTZ R113, R113, R192.reuse ;  /* 0x000000c071717221 */ /* 0x100fe20000010000 */
[----:B------:R-:W-:Y:S01]  /*1620*/  FFMA.FTZ R85, R196, R192, R85 ;  /* 0x000000c0c4557223 */ /* 0x000fe20000010055 */
[----:B------:R-:W-:Y:S01]  /*1630*/  PRMT R192, R191, 0x7632, R192 ;  /* 0x00007632bfc07816 */ /* 0x000fe200000000c0 */
[C---:B------:R-:W-:Y:S01]  /*1640*/  FADD.FTZ R235, -R225.reuse, R236 ;  /* 0x000000ece1eb7221 */ /* 0x040fe20000010100 */
[C---:B------:R-:W-:Y:S01]  /*1650*/  FADD.FTZ R239, -R225.reuse, R232 ;  /* 0x000000e8e1ef7221 */ /* 0x040fe20000010100 */
[C---:B------:R-:W-:Y:S01]  /*1660*/  FADD.FTZ R242, -R225.reuse, R242 ;  /* 0x000000f2e1f27221 */ /* 0x040fe20000010100 */
[C---:B------:R-:W-:Y:S01]  /*1670*/  FADD.FTZ R244, -R225.reuse, R244 ;  /* 0x000000f4e1f47221 */ /* 0x040fe20000010100 */
[C---:B------:R-:W-:Y:S01]  /*1680*/  FADD.FTZ R240, -R225.reuse, R240 ;  /* 0x000000f0e1f07221 */ /* 0x040fe20000010100 */
[----:B------:R-:W-:Y:S01]  /*1690*/  SHF.L.U32 R228, R228, 0x10, RZ ;  /* 0x00000010e4e47819 */ /* 0x000fe200000006ff */
[----:B------:R-:W-:Y:S01]  /*16a0*/  FADD.FTZ R225, -R225, R230 ;  /* 0x000000e6e1e17221 */ /* 0x000fe20000010100 */
[----:B------:R-:W-:Y:S01]  /*16b0*/  SHF.L.U32 R229, R192, 0x10, RZ ;  /* 0x00000010c0e57819 */ /* 0x000fe200000006ff */
[----:B------:R-:W-:-:S02]  /*16c0*/  FMUL.FTZ R3, R208, R3 ;  /* 0x00000003d0037220 */ /* 0x000fc40000410000 */
[----:B------:R-:W-:Y:S01]  /*16d0*/  FMUL.FTZ R194, R208, R225 ;  /* 0x000000e1d0c27220 */ /* 0x000fe20000410000 */
[----:B------:R-:W-:Y:S01]  /*16e0*/  SHF.L.U32 R225, R176, 0x10, RZ ;  /* 0x00000010b0e17819 */ /* 0x000fe200000006ff */
[----:B------:R-:W-:Y:S01]  /*16f0*/  FMUL.FTZ R192, R228, R229 ;  /* 0x000000e5e4c07220 */ /* 0x000fe20000410000 */
[----:B------:R-:W-:Y:S01]  /*1700*/  SHF.L.U32 R228, R144, 0x10, RZ ;  /* 0x0000001090e47819 */ /* 0x000fe200000006ff */
[----:B------:R-:W-:Y:S01]  /*1710*/  FMUL.FTZ R227, R208, R227 ;  /* 0x000000e3d0e37220 */ /* 0x000fe20000410000 */
[----:B------:R-:W-:Y:S01]  /*1720*/  SHF.L.U32 R177, R177, 0x10, RZ ;  /* 0x00000010b1b17819 */ /* 0x000fe200000006ff */
[----:B------:R-:W-:Y:S01]  /*1730*/  FADD.FTZ R172, R172, R225 ;  /* 0x000000e1acac7221 */ /* 0x000fe20000010000 */
[-C--:B------:R-:W-:Y:S01]  /*1740*/  FFMA.FTZ R20, R3, R225.reuse, R20 ;  /* 0x000000e103147223 */ /* 0x080fe20000010014 */
[----:B------:R-:W-:Y:S01]  /*1750*/  FMUL.FTZ R228, R228, R225 ;  /* 0x000000e1e4e47220 */ /* 0x000fe20000410000 */
[----:B------:R-:W-:Y:S01]  /*1760*/  SHF.L.U32 R225, R145, 0x10, RZ ;  /* 0x0000001091e17819 */ /* 0x000fe200000006ff */
[----:B------:R-:W-:Y:S01]  /*1770*/  FADD.FTZ R174, R174, R177 ;  /* 0x000000b1aeae7221 */ /* 0x000fe20000010000 */
[----:B------:R-:W-:Y:S01]  /*1780*/  FFMA.FTZ R22, R227, R177, R22 ;  /* 0x000000b1e3167223 */ /* 0x000fe20000010016 */
[----:B------:R-:W-:-:S02]  /*1790*/  SHF.L.U32 R232, R140, 0x10, RZ ;  /* 0x000000108ce87819 */ /* 0x000fc400000006ff */
[----:B------:R-:W-:Y:S01]  /*17a0*/  FMUL.FTZ R225, R225, R177 ;  /* 0x000000b1e1e17220 */ /* 0x000fe20000410000 */
[----:B------:R-:W-:Y:S01]  /*17b0*/  SHF.L.U32 R177, R180, 0x10, RZ ;  /* 0x00000010b4b17819 */ /* 0x000fe200000006ff */
[----:B------:R-:W-:Y:S01]  /*17c0*/  FMUL.FTZ R235, R208, R235 ;  /* 0x000000ebd0eb7220 */ /* 0x000fe20000410000 */
[----:B------:R-:W-:Y:S01]  /*17d0*/  SHF.L.U32 R236, R142, 0x10, RZ ;  /* 0x000000108eec7819 */ /* 0x000fe200000006ff */
[----:B------:R-:W-:Y:S02]  /*17e0*/  FMUL.FTZ R239, R208, R239 ;  /* 0x000000efd0ef7220 */ /* 0x000fe40000410000 */
[----:B------:R-:W-:Y:S01]  /*17f0*/  FADD.FTZ R40, R40, R177 ;  /* 0x000000b128287221 */ /* 0x000fe20000010000 */
[-C--:B------:R-:W-:Y:S01]  /*1800*/  FFMA.FTZ R28, R235, R177.reuse, R28 ;  /* 0x000000b1eb1c7223 */ /* 0x080fe2000001001c */
[----:B------:R-:W-:Y:S01]  /*1810*/  FMUL.FTZ R232, R232, R177 ;  /* 0x000000b1e8e87220 */ /* 0x000fe20000410000 */
[----:B------:R-:W-:Y:S01]  /*1820*/  SHF.L.U32 R177, R182, 0x10, RZ ;  /* 0x00000010b6b17819 */ /* 0x000fe200000006ff */
[----:B------:R-:W-:Y:S01]  /*1830*/  FADD.FTZ R115, R115, R229 ;  /* 0x000000e573737221 */ /* 0x000fe20000010000 */
[----:B------:R-:W-:-:S03]  /*1840*/  FFMA.FTZ R87, R194, R229, R87 ;  /* 0x000000e5c2577223 */ /* 0x000fc60000010057 */
[----:B------:R-:W-:Y:S01]  /*1850*/  FADD.FTZ R44, R44, R177 ;  /* 0x000000b12c2c7221 */ /* 0x000fe20000010000 */
[-C--:B------:R-:W-:Y:S01]  /*1860*/  FFMA.FTZ R32, R239, R177.reuse, R32 ;  /* 0x000000b1ef207223 */ /* 0x080fe20000010020 */
[----:B------:R-:W-:Y:S01]  /*1870*/  FMUL.FTZ R236, R236, R177 ;  /* 0x000000b1ecec7220 */ /* 0x000fe20000410000 */
[----:B------:R-:W-:Y:S01]  /*1880*/  SHF.L.U32 R177, R184, 0x10, RZ ;  /* 0x00000010b8b17819 */ /* 0x000fe200000006ff */
[----:B------:R-:W-:Y:S01]  /*1890*/  FMUL.FTZ R243, R208, R243 ;  /* 0x000000f3d0f37220 */ /* 0x000fe20000410000 */
[----:B------:R-:W-:Y:S01]  /*18a0*/  SHF.L.U32 R184, R136, 0x10, RZ ;  /* 0x0000001088b87819 */ /* 0x000fe200000006ff */
[----:B------:R-:W-:Y:S01]  /*18b0*/  FMUL.FTZ R231, R208, R231 ;  /* 0x000000e7d0e77220 */ /* 0x000fe20000410000 */
[----:B------:R-:W-:Y:S02]  /*18c0*/  SHF.L.U32 R178, R178, 0x10, RZ ;  /* 0x00000010b2b27819 */ /* 0x000fe400000006ff */
[----:B------:R-:W-:Y:S01]  /*18d0*/  SHF.L.U32 R229, R146, 0x10, RZ ;  /* 0x0000001092e57819 */ /* 0x000fe200000006ff */
[----:B------:R-:W-:Y:S01]  /*18e0*/  FADD.FTZ R164, R164, R177 ;  /* 0x000000b1a4a47221 */ /* 0x000fe20000010000 */
[-C--:B------:R-:W-:Y:S01]  /*18f0*/  FFMA.FTZ R36, R243, R177.reuse, R36 ;  /* 0x000000b1f3247223 */ /* 0x080fe20000010024 */
[----:B------:R-:W-:Y:S01]  /*1900*/  FMUL.FTZ R184, R184, R177 ;  /* 0x000000b1b8b87220 */ /* 0x000fe20000410000 */
[----:B------:R-:W-:Y:S01]  /*1910*/  FADD.FTZ R80, R80, R178 ;  /* 0x000000b250507221 */ /* 0x000fe20000010000 */
[-C--:B------:R-:W-:Y:S01]  /*1920*/  FFMA.FTZ R24, R231, R178.reuse, R24 ;  /* 0x000000b2e7187223 */ /* 0x080fe20000010018 */
[----:B------:R-:W-:Y:S01]  /*1930*/  FMUL.FTZ R229, R229, R178 ;  /* 0x000000b2e5e57220 */ /* 0x000fe20000410000 */
[----:B------:R-:W-:Y:S01]  /*1940*/  FFMA.FTZ R177, R3, R228, RZ ;  /* 0x000000e403b17223 */ /* 0x000fe200000100ff */
[----:B------:R-:W-:-:S03]  /*1950*/  FADD.FTZ R178, RZ, R228 ;  /* 0x000000e4ffb27221 */ /* 0x000fc60000010000 */
[----:B------:R-:W-:Y:S01]  /*1960*/  FFMA.FTZ R176, R226, R223, R177 ;  /* 0x000000dfe2b07223 */ /* 0x000fe200000100b1 */
[----:B------:R-:W-:-:S03]  /*1970*/  FADD.FTZ R180, R223, R178 ;  /* 0x000000b2dfb47221 */ /* 0x000fc60000010000 */
[----:B------:R-:W-:Y:S01]  /*1980*/  FFMA.FTZ R177, R227, R225, R176 ;  /* 0x000000e1e3b17223 */ /* 0x000fe200000100b0 */
[----:B------:R-:W-:-:S03]  /*1990*/  FADD.FTZ R180, R225, R180 ;  /* 0x000000b4e1b47221 */ /* 0x000fc60000010000 */
[----:B------:R-:W-:Y:S01]  /*19a0*/  FFMA.FTZ R176, R224, R221, R177 ;  /* 0x000000dde0b07223 */ /* 0x000fe200000100b1 */
[----:B------:R-:W-:Y:S01]  /*19b0*/  FADD.FTZ R180, R221, R180 ;  /* 0x000000b4ddb47221 */ /* 0x000fe20000010000 */
[----:B------:R-:W-:Y:S01]  /*19c0*/  SHF.L.U32 R179, R179, 0x10, RZ ;  /* 0x00000010b3b37819 */ /* 0x000fe200000006ff */
[C---:B------:R-:W-:Y:S01]  /*19d0*/  FMUL.FTZ R237, R208.reuse, R237 ;  /* 0x000000edd0ed7220 */ /* 0x040fe20000410000 */
[----:B------:R-:W-:Y:S01]  /*19e0*/  SHF.L.U32 R230, R147, 0x10, RZ ;  /* 0x0000001093e67819 */ /* 0x000fe200000006ff */
[----:B------:R-:W-:Y:S01]  /*19f0*/  FFMA.FTZ R177, R231, R229, R176 ;  /* 0x000000e5e7b17223 */ /* 0x000fe200000100b0 */
[----:B------:R-:W-:Y:S02]  /*1a00*/  SHF.L.U32 R181, R181, 0x10, RZ ;  /* 0x00000010b5b57819 */ /* 0x000fe400000006ff */
[----:B------:R-:W-:Y:S01]  /*1a10*/  SHF.L.U32 R234, R141, 0x10, RZ ;  /* 0x000000108dea7819 */ /* 0x000fe200000006ff */
[----:B------:R-:W-:Y:S01]  /*1a20*/  FADD.FTZ R180, R229, R180 ;  /* 0x000000b4e5b47221 */ /* 0x000fe20000010000 */
[----:B------:R-:W-:Y:S01]  /*1a30*/  SHF.L.U32 R178, R185, 0x10, RZ ;  /* 0x00000010b9b27819 */ /* 0x000fe200000006ff */
[----:B------:R-:W-:Y:S01]  /*1a40*/  FMUL.FTZ R233, R208, R233 ;  /* 0x000000e9d0e97220 */ /* 0x000fe20000410000 */
[----:B------:R-:W-:Y:S01]  /*1a50*/  SHF.L.U32 R185, R137, 0x10, RZ ;  /* 0x0000001089b97819 */ /* 0x000fe200000006ff */
[----:B------:R-:W-:Y:S01]  /*1a60*/  FMUL.FTZ R230, R230, R179 ;  /* 0x000000b3e6e67220 */ /* 0x000fe20000410000 */
[----:B------:R-:W-:Y:S01]  /*1a70*/  FADD.FTZ R42, R42, R181 ;  /* 0x000000b52a2a7221 */ /* 0x000fe20000010000 */
[-C--:B------:R-:W-:Y:S01]  /*1a80*/  FFMA.FTZ R30, R237, R181.reuse, R30 ;  /* 0x000000b5ed1e7223 */ /* 0x080fe2000001001e */
[----:B------:R-:W-:Y:S01]  /*1a90*/  FMUL.FTZ R234, R234, R181 ;  /* 0x000000b5eaea7220 */ /* 0x000fe20000410000 */
[----:B------:R-:W-:Y:S01]  /*1aa0*/  FMUL.FTZ R245, R208, R245 ;  /* 0x000000f5d0f57220 */ /* 0x000fe20000410000 */
[----:B------:R-:W-:Y:S01]  /*1ab0*/  FFMA.FTZ R176, R222, R219, R177 ;  /* 0x000000dbdeb07223 */ /* 0x000fe200000100b1 */
[----:B------:R-:W-:Y:S01]  /*1ac0*/  FADD.FTZ R181, R219, R180 ;  /* 0x000000b4dbb57221 */ /* 0x000fe20000010000 */
[----:B------:R-:W-:Y:S01]  /*1ad0*/  FADD.FTZ R166, R166, R178 ;  /* 0x000000b2a6a67221 */ /* 0x000fe20000010000 */
[-C--:B------:R-:W-:Y:S01]  /*1ae0*/  FFMA.FTZ R38, R245, R178.reuse, R38 ;  /* 0x000000b2f5267223 */ /* 0x080fe20000010026 */
[----:B------:R-:W-:Y:S01]  /*1af0*/  FMUL.FTZ R185, R185, R178 ;  /* 0x000000b2b9b97220 */ /* 0x000fe20000410000 */
[C---:B------:R-:W-:Y:S01]  /*1b00*/  FFMA.FTZ R177, R233.reuse, R230, R176 ;  /* 0x000000e6e9b17223 */ /* 0x040fe200000100b0 */
[----:B------:R-:W-:Y:S01]  /*1b10*/  FADD.FTZ R178, R230, R181 ;  /* 0x000000b5e6b27221 */ /* 0x000fe20000010000 */
[----:B------:R-:W-:Y:S01]  /*1b20*/  FADD.FTZ R82, R82, R179 ;  /* 0x000000b352527221 */ /* 0x000fe20000010000 */
[----:B------:R-:W-:Y:S01]  /*1b30*/  FFMA.FTZ R26, R233, R179, R26 ;  /* 0x000000b3e91a7223 */ /* 0x000fe2000001001a */
[----:B------:R-:W-:Y:S01]  /*1b40*/  FFMA.FTZ R176, R220, R217, R177 ;  /* 0x000000d9dcb07223 */ /* 0x000fe200000100b1 */
[----:B------:R-:W-:Y:S01]  /*1b50*/  FADD.FTZ R181, R217, R178 ;  /* 0x000000b2d9b57221 */ /* 0x000fe20000010000 */
[----:B------:R-:W-:Y:S01]  /*1b60*/  SHF.L.U32 R179, R186, 0x10, RZ ;  /* 0x00000010bab37819 */ /* 0x000fe200000006ff */
[----:B------:R-:W-:Y:S01]  /*1b70*/  FMUL.FTZ R247, R208, R247 ;  /* 0x000000f7d0f77220 */ /* 0x000fe20000410000 */
[----:B------:R-:W-:Y:S01]  /*1b80*/  SHF.L.U32 R186, R138, 0x10, RZ ;  /* 0x000000108aba7819 */ /* 0x000fe200000006ff */
[----:B------:R-:W-:Y:S01]  /*1b90*/  FFMA.FTZ R177, R235, R232, R176 ;  /* 0x000000e8ebb17223 */ /* 0x000fe200000100b0 */
[----:B------:R-:W-:Y:S01]  /*1ba0*/  FADD.FTZ R178, R232, R181 ;  /* 0x000000b5e8b27221 */ /* 0x000fe20000010000 */
[----:B------:R-:W-:Y:S01]  /*1bb0*/  FADD.FTZ R168, R168, R179 ;  /* 0x000000b3a8a87221 */ /* 0x000fe20000010000 */
[-C--:B------:R-:W-:Y:S01]  /*1bc0*/  FFMA.FTZ R92, R247, R179.reuse, R92 ;  /* 0x000000b3f75c7223 */ /* 0x080fe2000001005c */
[----:B------:R-:W-:Y:S01]  /*1bd0*/  FMUL.FTZ R186, R186, R179 ;  /* 0x000000b3baba7220 */ /* 0x000fe20000410000 */
[----:B------:R-:W-:Y:S01]  /*1be0*/  FFMA.FTZ R176, R218, R215, R177 ;  /* 0x000000d7dab07223 */ /* 0x000fe200000100b1 */
[----:B------:R-:W-:-:S03]  /*1bf0*/  FADD.FTZ R179, R215, R178 ;  /* 0x000000b2d7b37221 */ /* 0x000fc60000010000 */
[----:B------:R-:W-:Y:S01]  /*1c00*/  FFMA.FTZ R177, R237, R234, R176 ;  /* 0x000000eaedb17223 */ /* 0x000fe200000100b0 */
[----:B------:R-:W-:-:S03]  /*1c10*/  FADD.FTZ R180, R234, R179 ;  /* 0x000000b3eab47221 */ /* 0x000fc60000010000 */
[----:B------:R-:W-:Y:S01]  /*1c20*/  FFMA.FTZ R176, R216, R213, R177 ;  /* 0x000000d5d8b07223 */ /* 0x000fe200000100b1 */
[----:B------:R-:W-:Y:S01]  /*1c30*/  FADD.FTZ R179, R213, R180 ;  /* 0x000000b4d5b37221 */ /* 0x000fe20000010000 */
[----:B------:R-:W-:Y:S02]  /*1c40*/  SHF.L.U32 R183, R183, 0x10, RZ ;  /* 0x00000010b7b77819 */ /* 0x000fe400000006ff */
[----:B------:R-:W-:Y:S01]  /*1c50*/  SHF.L.U32 R238, R143, 0x10, RZ ;  /* 0x000000108fee7819 */ /* 0x000fe200000006ff */
[----:B------:R-:W-:Y:S01]  /*1c60*/  FFMA.FTZ R177, R239, R236, R176 ;  /* 0x000000ecefb17223 */ /* 0x000fe200000100b0 */
[----:B------:R-:W-:Y:S01]  /*1c70*/  FADD.FTZ R180, R236, R179 ;  /* 0x000000b3ecb47221 */ /* 0x000fe20000010000 */
[----:B------:R-:W-:Y:S01]  /*1c80*/  FMUL.FTZ R241, R208, R241 ;  /* 0x000000f1d0f17220 */ /* 0x000fe20000410000 */
[----:B------:R-:W-:Y:S01]  /*1c90*/  SHF.L.U32 R178, R187, 0x10, RZ ;  /* 0x00000010bbb27819 */ /* 0x000fe200000006ff */
[----:B------:R-:W-:Y:S01]  /*1ca0*/  FMUL.FTZ R238, R238, R183 ;  /* 0x000000b7eeee7220 */ /* 0x000fe20000410000 */
[----:B------:R-:W-:Y:S01]  /*1cb0*/  FFMA.FTZ R176, R214, R211, R177 ;  /* 0x000000d3d6b07223 */ /* 0x000fe200000100b1 */
[----:B------:R-:W-:Y:S01]  /*1cc0*/  FADD.FTZ R181, R211, R180 ;  /* 0x000000b4d3b57221 */ /* 0x000fe20000010000 */
[----:B------:R-:W-:Y:S01]  /*1cd0*/  SHF.L.U32 R187, R139, 0x10, RZ ;  /* 0x000000108bbb7819 */ /* 0x000fe200000006ff */
[----:B------:R-:W-:Y:S01]  /*1ce0*/  FMUL.FTZ R249, R208, R249 ;  /* 0x000000f9d0f97220 */ /* 0x000fe20000410000 */
        /* <DEDUP_REMOVED lines=8> */
[----:B------:R-:W-:Y:S01]  /*1d70*/  FADD.FTZ R178, R184, R181 ;  /* 0x000000b5b8b27221 */ /* 0x000fe20000010000 */
[----:B------:R-:W-:Y:S02]  /*1d80*/  SHF.L.U32 R179, R188, 0x10, RZ ;  /* 0x00000010bcb37819 */ /* 0x000fe400000006ff */
        /* <DEDUP_REMOVED lines=24> */
[----:B------:R-:W-:Y:S01]  /*1f10*/  FADD.FTZ R106, R106, R181 ;  /* 0x000000b56a6a7221 */ /* 0x000fe20000010000 */
[----:B------:R-:W-:Y:S01]  /*1f20*/  FMUL.FTZ R189, R189, R181 ;  /* 0x000000b5bdbd7220 */ /* 0x000fe20000410000 */
[----:B------:R-:W-:Y:S01]  /*1f30*/  FFMA.FTZ R179, R200, R197, R179 ;  /* 0x000000c5c8b37223 */ /* 0x000fe200000100b3 */
[----:B------:R-:W-:Y:S01]  /*1f40*/  FADD.FTZ R176, R176, R197 ;  /* 0x000000c5b0b07221 */ /* 0x000fe20000010000 */
[----:B------:R-:W-:Y:S01]  /*1f50*/  FFMA.FTZ R90, R244, R181, R90 ;  /* 0x000000b5f45a7223 */ /* 0x000fe2000001005a */
[----:B------:R-:W-:Y:S01]  /*1f60*/  IMAD.U32 R181, R190, 0x10000, RZ ;  /* 0x00010000beb57824 */ /* 0x000fe200078e00ff */
        /* <DEDUP_REMOVED lines=8> */
[----:B------:R-:W-:Y:S01]  /*1ff0*/  FADD.FTZ R177, R176, R195 ;  /* 0x000000c3b0b17221 */ /* 0x000fe20000010000 */
[----:B------:R-:W-:Y:S01]  /*2000*/  SHF.L.U32 R181, R191, 0x10, RZ ;  /* 0x00000010bfb57819 */ /* 0x000fe200000006ff */
[----:B------:R-:W-:Y:S01]  /*2010*/  FMUL.FTZ R191, R208, R240 ;  /* 0x000000f0d0bf7220 */ /* 0x000fe20000410000 */
[----:B------:R-:W-:Y:S01]  /*2020*/  SHF.L.U32 R240, R135, 0x10, RZ ;  /* 0x0000001087f07819 */ /* 0x000fe200000006ff */
[----:B------:R-:W-:Y:S01]  /*2030*/  FFMA.FTZ R179, R251, R190, R178 ;  /* 0x000000befbb37223 */ /* 0x000fe200000100b2 */
[----:B------:R-:W-:-:S03]  /*2040*/  FADD.FTZ R176, R177, R190 ;  /* 0x000000beb1b07221 */ /* 0x000fc60000010000 */
[----:B------:R-:W-:Y:S01]  /*2050*/  FMUL.FTZ R240, R240, R181 ;  /* 0x000000b5f0f07220 */ /* 0x000fe20000410000 */
[----:B------:R-:W-:Y:S01]  /*2060*/  FFMA.FTZ R178, R196, R193, R179 ;  /* 0x000000c1c4b27223 */ /* 0x000fe200000100b3 */
[----:B------:R-:W-:-:S03]  /*2070*/  FADD.FTZ R177, R176, R193 ;  /* 0x000000c1b0b17221 */ /* 0x000fc60000010000 */
[----:B------:R-:W-:Y:S01]  /*2080*/  FFMA.FTZ R179, R191, R240, R178 ;  /* 0x000000f0bfb37223 */ /* 0x000fe200000100b2 */
[----:B------:R-:W-:Y:S01]  /*2090*/  FADD.FTZ R177, R177, R240 ;  /* 0x000000f0b1b17221 */ /* 0x000fe20000010000 */
[----:B------:R-:W-:Y:S01]  /*20a0*/  FADD.FTZ R46, R46, R183 ;  /* 0x000000b72e2e7221 */ /* 0x000fe20000010000 */
[----:B------:R-:W-:Y:S01]  /*20b0*/  FFMA.FTZ R34, R241, R183, R34 ;  /* 0x000000b7f1227223 */ /* 0x000fe20000010022 */
[----:B------:R-:W-:Y:S01]  /*20c0*/  FADD.FTZ R114, R114, R181 ;  /* 0x000000b572727221 */ /* 0x000fe20000010000 */
[----:B------:R-:W-:Y:S01]  /*20d0*/  FFMA.FTZ R86, R191, R181, R86 ;  /* 0x000000b5bf567223 */ /* 0x000fe20000010056 */
[----:B------:R-:W-:Y:S01]  /*20e0*/  FFMA.FTZ R182, R194, R192, R179 ;  /* 0x000000c0c2b67223 */ /* 0x000fe200000100b3 */
[----:B------:R-:W-:Y:S01]  /*20f0*/  FADD.FTZ R183, R177, R192 ;  /* 0x000000c0b1b77221 */ /* 0x000fe20000010000 */
[----:B------:R-:W-:Y:S06]  /*2100*/  BRA `(.L_x_400) ;  /* 0x0000000000507947 */ /* 0x000fec0003800000 */
.L_x_399:
[----:B------:R-:W-:-:S04]  /*2110*/  ISETP.NE.U32.AND P0, PT, RZ, UR6, PT ;  /* 0x00000006ff007c0c */ /* 0x000fc8000bf05070 */
[----:B------:R-:W-:-:S13]  /*2120*/  ISETP.NE.AND.EX P0, PT, RZ, UR7, PT, P0 ;  /* 0x00000007ff007c0c */ /* 0x000fda000bf05300 */
[----:B------:R-:W-:Y:S05]  /*2130*/  @!P0 BRA `(.L_x_400) ;  /* 0x0000000000448947 */ /* 0x000fea0003800000 */
[----:B------:R-:W0:Y:S01]  /*2140*/  S2R R150, SR_TID.X ;  /* 0x0000000000967919 */ /* 0x000e220000002100 */
[----:B------:R-:W1:Y:S01]  /*2150*/  LDC.64 R160, c[0x0][0x438] ;  /* 0x00010e00ffa07b82 */ /* 0x000e620000000a00 */
[----:B------:R-:W-:-:S05]  /*2160*/  IMAD R148, R18, UR13, RZ ;  /* 0x0000000d12947c24 */ /* 0x000fca000f8e02ff */
[----:B------:R-:W-:-:S04]  /*2170*/  SHF.R.S32.HI R149, RZ, 0x1f, R148 ;  /* 0x0000001fff957819 */ /* 0x000fc80000011494 */
[----:B------:R-:W-:-:S04]  /*2180*/  LEA.HI R149, R149, R148, RZ, 0x3 ;  /* 0x0000009495957211 */ /* 0x000fc800078f18ff */
[----:B0-----:R-:W-:-:S04]  /*2190*/  LEA.HI.SX32 R149, R149, R150, 0x1d ;  /* 0x0000009695957211 */ /* 0x001fc800078feaff */
[C---:B------:R-:W-:Y:S02]  /*21a0*/  IADD3 R153, PT, PT, R149.reuse, 0x80, RZ ;  /* 0x0000008095997810 */ /* 0x040fe40007ffe0ff */
[C---:B------:R-:W-:Y:S02]  /*21b0*/  IADD3 R157, PT, PT, R149.reuse, 0x100, RZ ;  /* 0x00000100959d7810 */ /* 0x040fe40007ffe0ff */
[C---:B------:R-:W-:Y:S01]  /*21c0*/  IADD3 R151, PT, PT, R149.reuse, 0x180, RZ ;  /* 0x0000018095977810 */ /* 0x040fe20007ffe0ff */
[----:B-1----:R-:W-:-:S04]  /*21d0*/  IMAD.WIDE.U32 R148, R149, 0x10, R160 ;  /* 0x0000001095947825 */ /* 0x002fc800078e00a0 */
[----:B------:R-:W-:-:S04]  /*21e0*/  IMAD.WIDE.U32 R152, R153, 0x10, R160 ;  /* 0x0000001099987825 */ /* 0x000fc800078e00a0 */
[--C-:B------:R-:W-:Y:S02]  /*21f0*/  IMAD.WIDE.U32 R156, R157, 0x10, R160.reuse ;  /* 0x000000109d9c7825 */ /* 0x100fe400078e00a0 */
[----:B------:R-:W5:Y:S02]  /*2200*/  LDG.E.128 R152, desc[UR10][R152.64] ;  /* 0x0000000a98987981 */ /* 0x000f64000c1e1d00 */
[----:B------:R-:W-:Y:S02]  /*2210*/  IMAD.WIDE.U32 R160, R151, 0x10, R160 ;  /* 0x0000001097a07825 */ /* 0x000fe400078e00a0 */
[----:B------:R-:W5:Y:S04]  /*2220*/  LDG.E.128 R148, desc[UR10][R148.64] ;  /* 0x0000000a94947981 */ /* 0x000f68000c1e1d00 */
[----:B------:R-:W5:Y:S04]  /*2230*/  LDG.E.128 R156, desc[UR10][R156.64] ;  /* 0x0000000a9c9c7981 */ /* 0x000f68000c1e1d00 */
[----:B------:R-:W5:Y:S02]  /*2240*/  LDG.E.128 R160, desc[UR10][R160.64] ;  /* 0x0000000aa0a07981 */ /* 0x000f64000c1e1d00 */
.L_x_400:
        /* <DEDUP_REMOVED lines=32> */
.L_x_402:
[----:B------:R-:W-:Y:S05]  /*2450*/  BSYNC.RECONVERGENT B0 ;  /* 0x0000000000007941 */ /* 0x000fea0003800200 */
.L_x_401:
[----:B------:R-:W1:Y:S08]  /*2460*/  S2UR UR5, SR_CgaCtaId ;  /* 0x00000000000579c3 */ /* 0x000e700000008800 */
[----:B------:R-:W-:Y:S01]  /*2470*/  BAR.SYNC.DEFER_BLOCKING 0x0 ;  /* 0x0000000000007b1d */ /* 0x000fe20000010000 */
[----:B-----5:R-:W-:-:S05]  /*2480*/  ISETP.GE.AND P2, PT, R19, 0x1, PT ;  /* 0x000000011300780c */ /* 0x020fca0003f46270 */
[----:B------:R-:W-:-:S08]  /*2490*/  UMOV UR4, 0x400 ;  /* 0x0000040000047882 */ /* 0x000fd00000000000 */
[----:B------:R-:W-:Y:S01]  /*24a0*/  @P2 IADD3 R19, PT, PT, R19, -0x1, RZ ;  /* 0xffffffff13132810 */ /* 0x000fe20007ffe0ff */
        /* <DEDUP_REMOVED lines=10> */
[----:B------:R-:W0:Y:S01]  /*2550*/  LDS.128 R180, [UR5] ;  /* 0x00000005ffb47984 */ /* 0x000e220008000c00 */
[----:B------:R-:W1:Y:S02]  /*2560*/  LDC R178, c[0x0][0x388] ;  /* 0x0000e200ffb27b82 */ /* 0x000e640000000800 */
[----:B-1----:R-:W-:-:S05]  /*2570*/  @P2 IMAD R19, R19, R178, RZ ;  /* 0x000000b213132224 */ /* 0x002fca00078e02ff */
[----:B------:R-:W-:-:S04]  /*2580*/  @P2 SHF.R.S32.HI R250, RZ, 0x1f, R19 ;  /* 0x0000001ffffa2819 */ /* 0x000fc80000011413 */
[----:B------:R-:W-:Y:S02]  /*2590*/  @P2 LEA.HI R177, R250, R19, RZ, 0x3 ;  /* 0x00000013fab12211 */ /* 0x000fe400078f18ff */
[----:B------:R-:W-:Y:S02]  /*25a0*/  MOV R19, RZ ;  /* 0x000000ff00137202 */ /* 0x000fe40000000f00 */
[----:B------:R-:W-:Y:S01]  /*25b0*/  @P2 LEA.HI.SX32 R19, R177, R246, 0x1d ;  /* 0x000000f6b1132211 */ /* 0x000fe200078feaff */
[----:B0-----:R-:W-:Y:S02]  /*25c0*/  FADD.FTZ R179, R176, R180 ;  /* 0x000000b4b0b37221 */ /* 0x001fe40000010000 */
[----:B------:R-:W0:Y:S02]  /*25d0*/  @P2 LDC.64 R176, c[0x0][0x390] ;  /* 0x0000e400ffb02b82 */ /* 0x000e240000000a00 */
[----:B0-----:R-:W-:-:S05]  /*25e0*/  @P2 IMAD.WIDE.U32 R176, R19, 0x10, R176 ;  /* 0x0000001013b02825 */ /* 0x001fca00078e00b0 */
[----:B------:R0:W5:Y:S01]  /*25f0*/  @P2 LDG.E.128 R108, desc[UR10][R176.64] ;  /* 0x0000000ab06c2981 */ /* 0x000162000c1e1d00 */
[----:B------:R-:W-:Y:S01]  /*2600*/  UISETP.NE.U32.AND UP0, UPT, UR6, URZ, UPT ;  /* 0x000000ff0600728c */ /* 0x000fe2000bf05070 */
[----:B------:R-:W-:Y:S02]  /*2610*/  IMAD R178, R18, R178, RZ ;  /* 0x000000b212b27224 */ /* 0x000fe400078e02ff */
[----:B------:R-:W-:Y:S01]  /*2620*/  FADD.FTZ R182, R182, R179 ;  /* 0x000000b3b6b67221 */ /* 0x000fe20000010000 */
[----:B------:R-:W-:Y:S01]  /*2630*/  FADD.FTZ R248, R248, R181 ;  /* 0x000000b5f8f87221 */ /* 0x000fe20000010000 */
[----:B------:R-:W-:Y:S01]  /*2640*/  UISETP.NE.AND.EX UP0, UPT, UR7, URZ, UPT, UP0 ;  /* 0x000000ff0700728c */ /* 0x000fe2000bf05300 */
[----:B------:R-:W-:Y:S01]  /*2650*/  ISETP.NE.AND P3, PT, RZ, UR12, PT ;  /* 0x0000000cff007c0c */ /* 0x000fe2000bf65270 */
[----:B------:R-:W-:Y:S01]  /*2660*/  FMUL.FTZ R182, R182, UR14 ;  /* 0x0000000eb6b67c20 */ /* 0x000fe20008410000 */
[----:B------:R-:W-:Y:S01]  /*2670*/  SHF.R.S32.HI R179, RZ, 0x1f, R178 ;  /* 0x0000001fffb37819 */ /* 0x000fe200000114b2 */
[----:B------:R-:W-:-:S03]  /*2680*/  FADD.FTZ R181, R183, R248 ;  /* 0x000000f8b7b57221 */ /* 0x000fc60000010000 */
[----:B------:R-:W-:Y:S01]  /*2690*/  LEA.HI R179, R179, R178, RZ, 0x3 ;  /* 0x000000b2b3b37211 */ /* 0x000fe200078f18ff */
[----:B------:R-:W-:Y:S01]  /*26a0*/  FMUL.FTZ R181, R181, UR14 ;  /* 0x0000000eb5b57c20 */ /* 0x000fe20008410000 */
[----:B------:R-:W-:Y:S02]  /*26b0*/  FSEL R182, R182, RZ, !P3 ;  /* 0x000000ffb6b67208 */ /* 0x000fe40005800000 */
[----:B------:R-:W-:Y:S01]  /*26c0*/  LEA.HI.SX32 R180, R179, R246, 0x1d ;  /* 0x000000f6b3b47211 */ /* 0x000fe200078feaff */
[----:B0-----:R-:W-:Y:S06]  /*26d0*/  BRA.U UP0, `(.L_x_403) ;  /* 0x0000000d00707547 */ /* 0x001fec000b800000 */
[----:B------:R-:W-:Y:S01]  /*26e0*/  UMOV UR4, UR8 ;  /* 0x0000000800047c82 */ /* 0x000fe20008000000 */
[----:B------:R-:W-:Y:S01]  /*26f0*/  UMOV UR5, UR9 ;  /* 0x0000000900057c82 */ /* 0x000fe20008000000 */
[----:B------:R-:W-:-:S04]  /*2700*/  UISETP.NE.U32.AND UP0, UPT, UR4, URZ, UPT ;  /* 0x000000ff0400728c */ /* 0x000fc8000bf05070 */
[----:B------:R-:W-:-:S09]  /*2710*/  UISETP.NE.AND.EX UP0, UPT, UR5, URZ, UPT, UP0 ;  /* 0x000000ff0500728c */ /* 0x000fd2000bf05300 */
[----:B------:R-:W-:Y:S05]  /*2720*/  BRA.U UP0, `(.L_x_404) ;  /* 0x0000000500b47547 */ /* 0x000fea000b800000 */
[----:B------:R-:W-:Y:S05]  /*2730*/  @!P2 BRA `(.L_x_405) ;  /* 0x000000000030a947 */ /* 0x000fea0003800000 */
[----:B------:R-:W-:Y:S01]  /*2740*/  FFMA.FTZ R177, R3, R181, R182 ;  /* 0x000000b503b17223 */ /* 0x000fe200000100b6 */
[----:B------:R-:W-:Y:S02]  /*2750*/  ISETP.GT.AND P1, PT, R209, RZ, PT ;  /* 0x000000ffd100720c */ /* 0x000fe40003f24270 */
[----:B------:R-:W-:Y:S01]  /*2760*/  SHF.L.U32 R176, R128, 0x10, RZ ;  /* 0x0000001080b07819 */ /* 0x000fe200000006ff */
[----:B------:R-:W-:-:S04]  /*2770*/  FADD.FTZ R177, R228, -R177 ;  /* 0x800000b1e4b17221 */ /* 0x000fc80000010000 */
[----:B------:R-:W-:-:S05]  /*2780*/  FMUL.FTZ R177, R208, R177 ;  /* 0x000000b1d0b17220 */ /* 0x000fca0000410000 */
[----:B------:R-:W-:-:S05]  /*2790*/  FSEL R177, R177, RZ, P1 ;  /* 0x000000ffb1b17208 */ /* 0x000fca0000800000 */
[----:B------:R-:W-:-:S04]  /*27a0*/  FMUL.FTZ R177, R177, UR15 ;  /* 0x0000000fb1b17c20 */ /* 0x000fc80008410000 */
[----:B------:R-:W-:Y:S01]  /*27b0*/  FMUL.FTZ R178, R177, R176 ;  /* 0x000000b0b1b27220 */ /* 0x000fe20000410000 */
[----:B-----5:R-:W-:-:S04]  /*27c0*/  SHF.L.U32 R176, R108, 0x10, RZ ;  /* 0x000000106cb07819 */ /* 0x020fc800000006ff */
[----:B------:R-:W-:Y:S01]  /*27d0*/  F2FP.BF16.F32.PACK_AB R178, RZ, R178 ;  /* 0x000000b2ffb2723e */ /* 0x000fe200000010ff */
[----:B------:R-:W-:-:S03]  /*27e0*/  FFMA.FTZ R48, R177, R176, R48 ;  /* 0x000000b0b1307223 */ /* 0x000fc60000010030 */
[----:B------:R-:W-:-:S07]  /*27f0*/  PRMT R96, R178, 0x7610, R96 ;  /* 0x00007610b2607816 */ /* 0x000fce0000000060 */
.L_x_405:
[----:B------:R-:W-:Y:S05]  /*2800*/  @!P2 BRA `(.L_x_406) ;  /* 0x000000000034a947 */ /* 0x000fea0003800000 */
[----:B------:R-:W-:Y:S01]  /*2810*/  FFMA.FTZ R176, R226, R181, R182 ;  /* 0x000000b5e2b07223 */ /* 0x000fe200000100b6 */
[----:B------:R-:W-:Y:S02]  /*2820*/  ISETP.GT.AND P1, PT, R209, RZ, PT ;  /* 0x000000ffd100720c */ /* 0x000fe40003f24270 */
[----:B------:R-:W-:Y:S01]  /*2830*/  SHF.L.U32 R179, R5, 0x10, RZ ;  /* 0x0000001005b37819 */ /* 0x000fe200000006ff */
[----:B------:R-:W-:-:S04]  /*2840*/  FADD.FTZ R177, R223, -R176 ;  /* 0x800000b0dfb17221 */ /* 0x000fc80000010000 */
[----:B------:R-:W-:-:S05]  /*2850*/  FMUL.FTZ R177, R208, R177 ;  /* 0x000000b1d0b17220 */ /* 0x000fca0000410000 */
        /* <DEDUP_REMOVED lines=8> */
.L_x_406:
[----:B------:R-:W-:Y:S05]  /*28e0*/  @!P2 BRA `(.L_x_407) ;  /* 0x000000000030a947 */ /* 0x000fea0003800000 */
[----:B------:R-:W-:Y:S01]  /*28f0*/  FFMA.FTZ R176, R227, R181, R182 ;  /* 0x000000b5e3b07223 */ /* 0x000fe200000100b6 */
[----:B------:R-:W-:-:S03]  /*2900*/  ISETP.GT.AND P1, PT, R209, RZ, PT ;  /* 0x000000ffd100720c */ /* 0x000fc60003f24270 */
[----:B------:R-:W-:Y:S01]  /*2910*/  FADD.FTZ R177, R225, -R176 ;  /* 0x800000b0e1b17221 */ /* 0x000fe20000010000 */
[----:B------:R-:W-:-:S03]  /*2920*/  SHF.L.U32 R176, R129, 0x10, RZ ;  /* 0x0000001081b07819 */ /* 0x000fc600000006ff */
        /* <DEDUP_REMOVED lines=8> */
.L_x_407:
        /* <DEDUP_REMOVED lines=14> */
.L_x_408:
        /* <DEDUP_REMOVED lines=13> */
.L_x_409:
        /* <DEDUP_REMOVED lines=14> */
.L_x_410:
        /* <DEDUP_REMOVED lines=13> */
.L_x_411:
        /* <DEDUP_REMOVED lines=15> */
.L_x_404:
[-CC-:B------:R-:W-:Y:S01]  /*2e00*/  FFMA.FTZ R100, R226, R181.reuse, R182.reuse ;  /* 0x000000b5e2647223 */ /* 0x180fe200000100b6 */
[-CC-:B------:R-:W-:Y:S01]  /*2e10*/  FFMA.FTZ R101, R3, R181.reuse, R182.reuse ;  /* 0x000000b503657223 */ /* 0x180fe200000100b6 */
[-CC-:B------:R-:W-:Y:S01]  /*2e20*/  FFMA.FTZ R102, R227, R181.reuse, R182.reuse ;  /* 0x000000b5e3667223 */ /* 0x180fe200000100b6 */
[-C--:B------:R-:W-:Y:S01]  /*2e30*/  FFMA.FTZ R176, R222, R181.reuse, R182 ;  /* 0x000000b5deb07223 */ /* 0x080fe200000100b6 */
[----:B------:R-:W-:Y:S01]  /*2e40*/  FADD.FTZ R177, R223, -R100 ;  /* 0x80000064dfb17221 */ /* 0x000fe20000010000 */
[-C--:B------:R-:W-:Y:S01]  /*2e50*/  FFMA.FTZ R100, R224, R181.reuse, R182 ;  /* 0x000000b5e0647223 */ /* 0x080fe200000100b6 */
[----:B------:R-:W-:Y:S01]  /*2e60*/  FADD.FTZ R101, R228, -R101 ;  /* 0x80000065e4657221 */ /* 0x000fe20000010000 */
[----:B------:R-:W-:Y:S01]  /*2e70*/  FADD.FTZ R179, R225, -R102 ;  /* 0x80000066e1b37221 */ /* 0x000fe20000010000 */
[----:B------:R-:W-:Y:S01]  /*2e80*/  FFMA.FTZ R102, R231, R181, R182 ;  /* 0x000000b5e7667223 */ /* 0x000fe200000100b6 */
[----:B------:R-:W-:Y:S01]  /*2e90*/  FADD.FTZ R183, R221, -R100 ;  /* 0x80000064ddb77221 */ /* 0x000fe20000010000 */
[C---:B------:R-:W-:Y:S01]  /*2ea0*/  FMUL.FTZ R103, R208.reuse, R101 ;  /* 0x00000065d0677220 */ /* 0x040fe20000410000 */
[C---:B------:R-:W-:Y:S01]  /*2eb0*/  FMUL.FTZ R100, R208.reuse, R177 ;  /* 0x000000b1d0647220 */ /* 0x040fe20000410000 */
[C---:B------:R-:W-:Y:S01]  /*2ec0*/  FMUL.FTZ R101, R208.reuse, R179 ;  /* 0x000000b3d0657220 */ /* 0x040fe20000410000 */
[----:B------:R-:W-:Y:S01]  /*2ed0*/  FMUL.FTZ R178, R208, R183 ;  /* 0x000000b7d0b27220 */ /* 0x000fe20000410000 */
[----:B------:R-:W-:Y:S01]  /*2ee0*/  ISETP.GT.AND P1, PT, R209, RZ, PT ;  /* 0x000000ffd100720c */ /* 0x000fe20003f24270 */
[----:B------:R-:W-:Y:S01]  /*2ef0*/  FADD.FTZ R102, R229, -R102 ;  /* 0x80000066e5667221 */ /* 0x000fe20000010000 */
[----:B------:R-:W-:-:S02]  /*2f00*/  FADD.FTZ R176, R219, -R176 ;  /* 0x800000b0dbb07221 */ /* 0x000fc40000010000 */
[----:B------:R-:W-:Y:S01]  /*2f10*/  FSEL R100, R100, RZ, P1 ;  /* 0x000000ff64647208 */ /* 0x000fe20000800000 */
[C---:B------:R-:W-:Y:S01]  /*2f20*/  FMUL.FTZ R102, R208.reuse, R102 ;  /* 0x00000066d0667220 */ /* 0x040fe20000410000 */
[----:B------:R-:W-:Y:S01]  /*2f30*/  FMUL.FTZ R176, R208, R176 ;  /* 0x000000b0d0b07220 */ /* 0x000fe20000410000 */
[----:B------:R-:W-:Y:S02]  /*2f40*/  FSEL R101, R101, RZ, P1 ;  /* 0x000000ff65657208 */ /* 0x000fe40000800000 */
[----:B------:R-:W-:Y:S02]  /*2f50*/  FSEL R178, R178, RZ, P1 ;  /* 0x000000ffb2b27208 */ /* 0x000fe40000800000 */
[----:B------:R-:W-:Y:S01]  /*2f60*/  FSEL R103, R103, RZ, P1 ;  /* 0x000000ff67677208 */ /* 0x000fe20000800000 */
[----:B------:R-:W-:Y:S06]  /*2f70*/  @!P2 BRA `(.L_x_413) ;  /* 0x00000000001ca947 */ /* 0x000fec0003800000 */
[----:B------:R-:W-:Y:S01]  /*2f80*/  SHF.L.U32 R248, R128, 0x10, RZ ;  /* 0x0000001080f87819 */ /* 0x000fe200000006ff */
[----:B------:R-:W-:Y:S01]  /*2f90*/  FMUL.FTZ R177, R103, UR15 ;  /* 0x0000000f67b17c20 */ /* 0x000fe20008410000 */
[----:B-----5:R-:W-:-:S03]  /*2fa0*/  SHF.L.U32 R183, R108, 0x10, RZ ;  /* 0x000000106cb77819 */ /* 0x020fc600000006ff */
[-C--:B------:R-:W-:Y:S02]  /*2fb0*/  FMUL.FTZ R179, R248, R177.reuse ;  /* 0x000000b1f8b37220 */ /* 0x080fe40000410000 */
[----:B------:R-:W-:-:S03]  /*2fc0*/  FFMA.FTZ R48, R183, R177, R48 ;  /* 0x000000b1b7307223 */ /* 0x000fc60000010030 */
[----:B------:R-:W-:-:S04]  /*2fd0*/  F2FP.BF16.F32.PACK_AB R179, RZ, R179 ;  /* 0x000000b3ffb3723e */ /* 0x000fc800000010ff */
[----:B------:R-:W-:-:S07]  /*2fe0*/  PRMT R96, R179, 0x7610, R96 ;  /* 0x00007610b3607816 */ /* 0x000fce0000000060 */
.L_x_413:
[----:B------:R-:W-:Y:S05]  /*2ff0*/  @!P2 BRA `(.L_x_414) ;  /* 0x000000000020a947 */ /* 0x000fea0003800000 */
        /* <DEDUP_REMOVED lines=8> */
.L_x_414:
[----:B------:R-:W-:Y:S05]  /*3080*/  @!P2 BRA `(.L_x_415) ;  /* 0x00000000001ca947 */ /* 0x000fea0003800000 */
[----:B------:R-:W-:Y:S01]  /*3090*/  SHF.L.U32 R248, R129, 0x10, RZ ;  /* 0x0000001081f87819 */ /* 0x000fe200000006ff */
[----:B------:R-:W-:Y:S01]  /*30a0*/  FMUL.FTZ R177, R101, UR15 ;  /* 0x0000000f65b17c20 */ /* 0x000fe20008410000 */
[----:B-----5:R-:W-:-:S03]  /*30b0*/  SHF.L.U32 R183, R109, 0x10, RZ ;  /* 0x000000106db77819 */ /* 0x020fc600000006ff */
[-C--:B------:R-:W-:Y:S02]  /*30c0*/  FMUL.FTZ R179, R248, R177.reuse ;  /* 0x000000b1f8b37220 */ /* 0x080fe40000410000 */
[----:B------:R-:W-:-:S03]  /*30d0*/  FFMA.FTZ R50, R183, R177, R50 ;  /* 0x000000b1b7327223 */ /* 0x000fc60000010032 */
[----:B------:R-:W-:-:S04]  /*30e0*/  F2FP.BF16.F32.PACK_AB R179, RZ, R179 ;  /* 0x000000b3ffb3723e */ /* 0x000fc800000010ff */
[----:B------:R-:W-:-:S07]  /*30f0*/  PRMT R97, R179, 0x7610, R97 ;  /* 0x00007610b3617816 */ /* 0x000fce0000000061 */
.L_x_415:
        /* <DEDUP_REMOVED lines=9> */
.L_x_416:
[----:B------:R-:W-:Y:S02]  /*3190*/  FSEL R179, R176, RZ, P1 ;  /* 0x000000ffb0b37208 */ /* 0x000fe40000800000 */
[----:B------:R-:W-:Y:S02]  /*31a0*/  F2FP.BF16.F32.PACK_AB R101, R178, R101 ;  /* 0x00000065b265723e */ /* 0x000fe400000010ff */
[----:B------:R-:W-:Y:S01]  /*31b0*/  FSEL R176, R102, RZ, P1 ;  /* 0x000000ff66b07208 */ /* 0x000fe20000800000 */
[----:B------:R-:W-:Y:S06]  /*31c0*/  @!P2 BRA `(.L_x_417) ;  /* 0x00000000001ca947 */ /* 0x000fec0003800000 */
[----:B------:R-:W-:Y:S02]  /*31d0*/  IMAD.U32 R102, R130, 0x10000, RZ ;  /* 0x0001000082667824 */ /* 0x000fe400078e00ff */
[----:B------:R-:W-:Y:S01]  /*31e0*/  FMUL.FTZ R177, R176, UR15 ;  /* 0x0000000fb0b17c20 */ /* 0x000fe20008410000 */
[----:B-----5:R-:W-:-:S03]  /*31f0*/  SHF.L.U32 R183, R110, 0x10, RZ ;  /* 0x000000106eb77819 */ /* 0x020fc600000006ff */
[-C--:B------:R-:W-:Y:S02]  /*3200*/  FMUL.FTZ R102, R102, R177.reuse ;  /* 0x000000b166667220 */ /* 0x080fe40000410000 */
[----:B------:R-:W-:-:S03]  /*3210*/  FFMA.FTZ R52, R183, R177, R52 ;  /* 0x000000b1b7347223 */ /* 0x000fc60000010034 */
[----:B------:R-:W-:-:S04]  /*3220*/  F2FP.BF16.F32.PACK_AB R102, RZ, R102 ;  /* 0x00000066ff66723e */ /* 0x000fc800000010ff */
[----:B------:R-:W-:-:S07]  /*3230*/  PRMT R98, R102, 0x7610, R98 ;  /* 0x0000761066627816 */ /* 0x000fce0000000062 */
.L_x_417:
[----:B------:R-:W-:Y:S01]  /*3240*/  F2FP.BF16.F32.PACK_AB R102, R179, R176 ;  /* 0x000000b0b366723e */ /* 0x000fe200000010ff */
[----:B------:R-:W-:Y:S06]  /*3250*/  @!P2 BRA `(.L_x_418) ;  /* 0x000000000020a947 */ /* 0x000fec0003800000 */
[----:B------:R-:W-:Y:S01]  /*3260*/  FMUL.FTZ R176, R179, UR15 ;  /* 0x0000000fb3b07c20 */ /* 0x000fe20008410000 */
[----:B------:R-:W-:Y:S02]  /*3270*/  SHF.L.U32 R179, R2, 0x10, RZ ;  /* 0x0000001002b37819 */ /* 0x000fe400000006ff */
[----:B-----5:R-:W-:-:S03]  /*3280*/  PRMT R177, R110, 0x7632, R177 ;  /* 0x000076326eb17816 */ /* 0x020fc600000000b1 */
[----:B------:R-:W-:Y:S01]  /*3290*/  FMUL.FTZ R178, R179, R176 ;  /* 0x000000b0b3b27220 */ /* 0x000fe20000410000 */
[----:B------:R-:W-:-:S04]  /*32a0*/  SHF.L.U32 R177, R177, 0x10, RZ ;  /* 0x00000010b1b17819 */ /* 0x000fc800000006ff */
[----:B------:R-:W-:Y:S01]  /*32b0*/  F2FP.BF16.F32.PACK_AB R178, RZ, R178 ;  /* 0x000000b2ffb2723e */ /* 0x000fe200000010ff */
[----:B------:R-:W-:-:S03]  /*32c0*/  FFMA.FTZ R53, R176, R177, R53 ;  /* 0x000000b1b0357223 */ /* 0x000fc60000010035 */
[----:B------:R-:W-:-:S07]  /*32d0*/  PRMT R98, R98, 0x5410, R178 ;  /* 0x0000541062627816 */ /* 0x000fce00000000b2 */
.L_x_418:
[-CC-:B------:R-:W-:Y:S01]  /*32e0*/  FFMA.FTZ R176, R220, R181.reuse, R182.reuse ;  /* 0x000000b5dcb07223 */ /* 0x180fe200000100b6 */
[----:B------:R-:W-:Y:S01]  /*32f0*/  FFMA.FTZ R177, R233, R181, R182 ;  /* 0x000000b5e9b17223 */ /* 0x000fe200000100b6 */
[----:B------:R-:W-:Y:S02]  /*3300*/  F2FP.BF16.F32.PACK_AB R100, R100, R103 ;  /* 0x000000676464723e */ /* 0x000fe400000010ff */
[----:B------:R-:W-:Y:S01]  /*3310*/  FADD.FTZ R179, R217, -R176 ;  /* 0x800000b0d9b37221 */ /* 0x000fe20000010000 */
[----:B------:R-:W-:-:S03]  /*3320*/  FADD.FTZ R177, R230, -R177 ;  /* 0x800000b1e6b17221 */ /* 0x000fc60000010000 */
[C---:B------:R-:W-:Y:S01]  /*3330*/  FMUL.FTZ R179, R208.reuse, R179 ;  /* 0x000000b3d0b37220 */ /* 0x040fe20000410000 */
[----:B------:R-:W-:-:S04]  /*3340*/  FMUL.FTZ R178, R208, R177 ;  /* 0x000000b1d0b27220 */ /* 0x000fc80000410000 */
        /* <DEDUP_REMOVED lines=10> */
.L_x_419:
[----:B------:R-:W-:Y:S01]  /*33f0*/  F2FP.BF16.F32.PACK_AB R103, R177, R178 ;  /* 0x000000b2b167723e */ /* 0x000fe200000010ff */
[----:B------:R-:W-:Y:S06]  /*3400*/  @!P2 BRA `(.L_x_412) ;  /* 0x0000000c0094a947 */ /* 0x000fec0003800000 */
        /* <DEDUP_REMOVED lines=9> */
.L_x_403:
[----:B------:R-:W-:Y:S01]  /*34a0*/  UMOV UR4, UR8 ;  /* 0x0000000800047c82 */ /* 0x000fe20008000000 */
[----:B------:R-:W-:Y:S01]  /*34b0*/  UMOV UR5, UR9 ;  /* 0x0000000900057c82 */ /* 0x000fe20008000000 */
[----:B------:R-:W-:-:S04]  /*34c0*/  UISETP.NE.U32.AND UP0, UPT, UR4, URZ, UPT ;  /* 0x000000ff0400728c */ /* 0x000fc8000bf05070 */
[----:B------:R-:W-:-:S09]  /*34d0*/  UISETP.NE.AND.EX UP0, UPT, UR5, URZ, UPT, UP0 ;  /* 0x000000ff0500728c */ /* 0x000fd2000bf05300 */
[----:B------:R-:W-:Y:S05]  /*34e0*/  BRA.U UP0, `(.L_x_420) ;  /* 0x0000000500a87547 */ /* 0x000fea000b800000 */
[----:B------:R-:W-:Y:S01]  /*34f0*/  ISETP.GT.AND P1, PT, R209, RZ, PT ;  /* 0x000000ffd100720c */ /* 0x000fe20003f24270 */
[----:B------:R-:W-:-:S12]  /*3500*/  @!P2 BRA `(.L_x_421) ;  /* 0x00000000002ca947 */ /* 0x000fd80003800000 */
[----:B------:R-:W-:Y:S01]  /*3510*/  @P1 FFMA.FTZ R177, R3, R181, R182 ;  /* 0x000000b503b11223 */ /* 0x000fe200000100b6 */
[----:B-----5:R-:W-:-:S03]  /*3520*/  SHF.L.U32 R179, R108, 0x10, RZ ;  /* 0x000000106cb37819 */ /* 0x020fc600000006ff */
[----:B------:R-:W-:Y:S01]  /*3530*/  @P1 FADD.FTZ R176, R228, -R177 ;  /* 0x800000b1e4b01221 */ /* 0x000fe20000010000 */
[----:B------:R-:W-:-:S05]  /*3540*/  SHF.L.U32 R177, R148, 0x10, RZ ;  /* 0x0000001094b17819 */ /* 0x000fca00000006ff */
[----:B------:R-:W-:Y:S01]  /*3550*/  @P1 FFMA.FTZ R177, R208, R176, R177 ;  /* 0x000000b0d0b11223 */ /* 0x000fe200000100b1 */
[----:B------:R-:W-:-:S03]  /*3560*/  SHF.L.U32 R176, R128, 0x10, RZ ;  /* 0x0000001080b07819 */ /* 0x000fc600000006ff */
[----:B------:R-:W-:-:S04]  /*3570*/  FMUL.FTZ R177, R177, UR15 ;  /* 0x0000000fb1b17c20 */ /* 0x000fc80008410000 */
[-C--:B------:R-:W-:Y:S01]  /*3580*/  FMUL.FTZ R176, R176, R177.reuse ;  /* 0x000000b1b0b07220 */ /* 0x080fe20000410000 */
[----:B------:R-:W-:-:S04]  /*3590*/  FFMA.FTZ R48, R179, R177, R48 ;  /* 0x000000b1b3307223 */ /* 0x000fc80000010030 */
[----:B------:R-:W-:-:S04]  /*35a0*/  F2FP.BF16.F32.PACK_AB R176, RZ, R176 ;  /* 0x000000b0ffb0723e */ /* 0x000fc800000010ff */
[----:B------:R-:W-:-:S07]  /*35b0*/  PRMT R96, R176, 0x7610, R96 ;  /* 0x00007610b0607816 */ /* 0x000fce0000000060 */
.L_x_421:
[----:B------:R-:W-:Y:S05]  /*35c0*/  @!P2 BRA `(.L_x_422) ;  /* 0x000000000034a947 */ /* 0x000fea0003800000 */
[----:B------:R-:W-:Y:S01]  /*35d0*/  PRMT R176, R148, 0x7632, R176 ;  /* 0x0000763294b07816 */ /* 0x000fe200000000b0 */
[----:B------:R-:W-:Y:S01]  /*35e0*/  @P1 FFMA.FTZ R178, R226, R181, R182 ;  /* 0x000000b5e2b21223 */ /* 0x000fe200000100b6 */
[----:B------:R-:W-:Y:S02]  /*35f0*/  SHF.L.U32 R179, R5, 0x10, RZ ;  /* 0x0000001005b37819 */ /* 0x000fe400000006ff */
[----:B------:R-:W-:Y:S01]  /*3600*/  SHF.L.U32 R177, R176, 0x10, RZ ;  /* 0x00000010b0b17819 */ /* 0x000fe200000006ff */
[----:B------:R-:W-:-:S04]  /*3610*/  @P1 FADD.FTZ R178, R223, -R178 ;  /* 0x800000b2dfb21221 */ /* 0x000fc80000010000 */
[----:B------:R-:W-:-:S04]  /*3620*/  @P1 FFMA.FTZ R177, R208, R178, R177 ;  /* 0x000000b2d0b11223 */ /* 0x000fc800000100b1 */
[----:B------:R-:W-:Y:S01]  /*3630*/  FMUL.FTZ R176, R177, UR15 ;  /* 0x0000000fb1b07c20 */ /* 0x000fe20008410000 */
[----:B-----5:R-:W-:-:S03]  /*3640*/  PRMT R177, R108, 0x7632, R177 ;  /* 0x000076326cb17816 */ /* 0x020fc600000000b1 */
[----:B------:R-:W-:Y:S01]  /*3650*/  FMUL.FTZ R178, R179, R176 ;  /* 0x000000b0b3b27220 */ /* 0x000fe20000410000 */
[----:B------:R-:W-:-:S04]  /*3660*/  SHF.L.U32 R177, R177, 0x10, RZ ;  /* 0x00000010b1b17819 */ /* 0x000fc800000006ff */
[----:B------:R-:W-:Y:S01]  /*3670*/  F2FP.BF16.F32.PACK_AB R178, RZ, R178 ;  /* 0x000000b2ffb2723e */ /* 0x000fe200000010ff */
[----:B------:R-:W-:-:S03]  /*3680*/  FFMA.FTZ R49, R176, R177, R49 ;  /* 0x000000b1b0317223 */ /* 0x000fc60000010031 */
[----:B------:R-:W-:-:S07]  /*3690*/  PRMT R96, R96, 0x5410, R178 ;  /* 0x0000541060607816 */ /* 0x000fce00000000b2 */
.L_x_422:
[----:B------:R-:W-:Y:S05]  /*36a0*/  @!P2 BRA `(.L_x_423) ;  /* 0x00000000002ca947 */ /* 0x000fea0003800000 */
[----:B------:R-:W-:Y:S01]  /*36b0*/  @P1 FFMA.FTZ R176, R227, R181, R182 ;  /* 0x000000b5e3b01223 */ /* 0x000fe200000100b6 */
[----:B------:R-:W-:Y:S02]  /*36c0*/  SHF.L.U32 R177, R149, 0x10, RZ ;  /* 0x0000001095b17819 */ /* 0x000fe400000006ff */
[----:B-----5:R-:W-:Y:S01]  /*36d0*/  SHF.L.U32 R179, R109, 0x10, RZ ;  /* 0x000000106db37819 */ /* 0x020fe200000006ff */
[----:B------:R-:W-:-:S04]  /*36e0*/  @P1 FADD.FTZ R176, R225, -R176 ;  /* 0x800000b0e1b01221 */ /* 0x000fc80000010000 */
[----:B------:R-:W-:Y:S01]  /*36f0*/  @P1 FFMA.FTZ R177, R208, R176, R177 ;  /* 0x000000b0d0b11223 */ /* 0x000fe200000100b1 */
[----:B------:R-:W-:-:S03]  /*3700*/  SHF.L.U32 R176, R129, 0x10, RZ ;  /* 0x0000001081b07819 */ /* 0x000fc600000006ff */
[----:B------:R-:W-:-:S04]  /*3710*/  FMUL.FTZ R177, R177, UR15 ;  /* 0x0000000fb1b17c20 */ /* 0x000fc80008410000 */
[-C--:B------:R-:W-:Y:S01]  /*3720*/  FMUL.FTZ R176, R176, R177.reuse ;  /* 0x000000b1b0b07220 */ /* 0x080fe20000410000 */
[----:B------:R-:W-:-:S04]  /*3730*/  FFMA.FTZ R50, R179, R177, R50 ;  /* 0x000000b1b3327223 */ /* 0x000fc80000010032 */
[----:B------:R-:W-:-:S04]  /*3740*/  F2FP.BF16.F32.PACK_AB R176, RZ, R176 ;  /* 0x000000b0ffb0723e */ /* 0x000fc800000010ff */
[----:B------:R-:W-:-:S07]  /*3750*/  PRMT R97, R176, 0x7610, R97 ;  /* 0x00007610b0617816 */ /* 0x000fce0000000061 */
.L_x_423:
        /* <DEDUP_REMOVED lines=14> */
.L_x_424:
        /* <DEDUP_REMOVED lines=12> */
.L_x_425:
        /* <DEDUP_REMOVED lines=14> */
.L_x_426:
[----:B------:R-:W-:Y:S05]  /*39e0*/  @!P2 BRA `(.L_x_427) ;  /* 0x00000000002ca947 */ /* 0x000fea0003800000 */
        /* <DEDUP_REMOVED lines=11> */
.L_x_427:
        /* <DEDUP_REMOVED lines=15> */
.L_x_420:
[----:B------:R-:W-:Y:S02]  /*3b90*/  ISETP.GT.AND P3, PT, R209, RZ, PT ;  /* 0x000000ffd100720c */ /* 0x000fe40003f64270 */
[----:B------:R-:W-:Y:S02]  /*3ba0*/  PRMT R102, R148, 0x7632, R102 ;  /* 0x0000763294667816 */ /* 0x000fe40000000066 */
[----:B------:R-:W-:Y:S02]  /*3bb0*/  PRMT R179, R149, 0x7632, R179 ;  /* 0x0000763295b37816 */ /* 0x000fe400000000b3 */
[----:B------:R-:W-:Y:S02]  /*3bc0*/  SHF.L.U32 R102, R102, 0x10, RZ ;  /* 0x0000001066667819 */ /* 0x000fe400000006ff */
[C---:B------:R-:W-:Y:S01]  /*3bd0*/  SHF.L.U32 R183, R150.reuse, 0x10, RZ ;  /* 0x0000001096b77819 */ /* 0x040fe200000006ff */
[----:B------:R-:W-:Y:S01]  /*3be0*/  IMAD.U32 R179, R179, 0x10000, RZ ;  /* 0x00010000b3b37824 */ /* 0x000fe200078e00ff */
[----:B------:R-:W-:-:S03]  /*3bf0*/  PRMT R103, R150, 0x7632, R103 ;  /* 0x0000763296677816 */ /* 0x000fc60000000067 */
[-CC-:B------:R-:W-:Y:S01]  /*3c00*/  @P3 FFMA.FTZ R100, R226, R181.reuse, R182.reuse ;  /* 0x000000b5e2643223 */ /* 0x180fe200000100b6 */
[-CC-:B------:R-:W-:Y:S01]  /*3c10*/  @P3 FFMA.FTZ R176, R224, R181.reuse, R182.reuse ;  /* 0x000000b5e0b03223 */ /* 0x180fe200000100b6 */
[-C--:B------:R-:W-:Y:S01]  /*3c20*/  @P3 FFMA.FTZ R177, R233, R181.reuse, R182 ;  /* 0x000000b5e9b13223 */ /* 0x080fe200000100b6 */
[----:B------:R-:W-:Y:S01]  /*3c30*/  SHF.L.U32 R103, R103, 0x10, RZ ;  /* 0x0000001067677819 */ /* 0x000fe200000006ff */
[----:B------:R-:W-:Y:S01]  /*3c40*/  @P3 FADD.FTZ R101, R223, -R100 ;  /* 0x80000064df653221 */ /* 0x000fe20000010000 */
[----:B------:R-:W-:Y:S01]  /*3c50*/  @P3 FFMA.FTZ R100, R227, R181, R182 ;  /* 0x000000b5e3643223 */ /* 0x000fe200000100b6 */
[----:B------:R-:W-:Y:S02]  /*3c60*/  @P3 FADD.FTZ R176, R221, -R176 ;  /* 0x800000b0ddb03221 */ /* 0x000fe40000010000 */
[C---:B------:R-:W-:Y:S01]  /*3c70*/  @P3 FFMA.FTZ R102, R208.reuse, R101, R102 ;  /* 0x00000065d0663223 */ /* 0x040fe20000010066 */
[----:B------:R-:W-:Y:S01]  /*3c80*/  SHF.L.U32 R101, R149, 0x10, RZ ;  /* 0x0000001095657819 */ /* 0x000fe200000006ff */
[----:B------:R-:W-:Y:S01]  /*3c90*/  @P3 FADD.FTZ R100, R225, -R100 ;  /* 0x80000064e1643221 */ /* 0x000fe20000010000 */
[----:B------:R-:W-:Y:S01]  /*3ca0*/  @P3 FFMA.FTZ R179, R208, R176, R179 ;  /* 0x000000b0d0b33223 */ /* 0x000fe200000100b3 */
[----:B------:R-:W-:-:S02]  /*3cb0*/  @P3 FFMA.FTZ R176, R222, R181, R182 ;  /* 0x000000b5deb03223 */ /* 0x000fc400000100b6 */
[----:B------:R-:W-:Y:S01]  /*3cc0*/  @P3 FFMA.FTZ R101, R208, R100, R101 ;  /* 0x00000064d0653223 */ /* 0x000fe20000010065 */
[----:B------:R-:W-:Y:S01]  /*3cd0*/  @P3 FFMA.FTZ R100, R231, R181, R182 ;  /* 0x000000b5e7643223 */ /* 0x000fe200000100b6 */
[----:B------:R-:W-:-:S03]  /*3ce0*/  @P3 FADD.FTZ R176, R219, -R176 ;  /* 0x800000b0dbb03221 */ /* 0x000fc60000010000 */
[----:B------:R-:W-:Y:S01]  /*3cf0*/  @P3 FADD.FTZ R100, R229, -R100 ;  /* 0x80000064e5643221 */ /* 0x000fe20000010000 */
[----:B------:R-:W-:-:S03]  /*3d00*/  @P3 FFMA.FTZ R103, R208, R176, R103 ;  /* 0x000000b0d0673223 */ /* 0x000fc60000010067 */
[----:B------:R-:W-:Y:S01]  /*3d10*/  @P3 FFMA.FTZ R183, R208, R100, R183 ;  /* 0x00000064d0b73223 */ /* 0x000fe200000100b7 */
[----:B------:R-:W-:Y:S01]  /*3d20*/  @P3 FADD.FTZ R100, R230, -R177 ;  /* 0x800000b1e6643221 */ /* 0x000fe20000010000 */
[----:B------:R-:W-:-:S05]  /*3d30*/  SHF.L.U32 R177, R151, 0x10, RZ ;  /* 0x0000001097b17819 */ /* 0x000fca00000006ff */
[----:B------:R-:W-:Y:S01]  /*3d40*/  @P3 FFMA.FTZ R177, R208, R100, R177 ;  /* 0x00000064d0b13223 */ /* 0x000fe200000100b1 */
[----:B------:R-:W-:-:S04]  /*3d50*/  @P1 FFMA.FTZ R100, R3, R181, R182 ;  /* 0x000000b503641223 */ /* 0x000fc800000100b6 */
[----:B------:R-:W-:Y:S01]  /*3d60*/  @P1 FADD.FTZ R176, R228, -R100 ;  /* 0x80000064e4b01221 */ /* 0x000fe20000010000 */
[----:B------:R-:W-:-:S05]  /*3d70*/  SHF.L.U32 R100, R148, 0x10, RZ ;  /* 0x0000001094647819 */ /* 0x000fca00000006ff */
[----:B------:R-:W-:Y:S01]  /*3d80*/  @P1 FFMA.FTZ R100, R208, R176, R100 ;  /* 0x000000b0d0641223 */ /* 0x000fe20000010064 */
[----:B------:R-:W-:Y:S06]  /*3d90*/  @!P2 BRA `(.L_x_428) ;  /* 0x00000000001ca947 */ /* 0x000fec0003800000 */
[----:B-----5:R-:W-:Y:S01]  /*3da0*/  SHF.L.U32 R178, R108, 0x10, RZ ;  /* 0x000000106cb27819 */ /* 0x020fe200000006ff */
[----:B------:R-:W-:-:S04]  /*3db0*/  FMUL.FTZ R176, R100, UR15 ;  /* 0x0000000f64b07c20 */ /* 0x000fc80008410000 */
[----:B------:R-:W-:Y:S01]  /*3dc0*/  FFMA.FTZ R48, R178, R176, R48 ;  /* 0x000000b0b2307223 */ /* 0x000fe20000010030 */
[----:B------:R-:W-:-:S05]  /*3dd0*/  SHF.L.U32 R178, R128, 0x10, RZ ;  /* 0x0000001080b27819 */ /* 0x000fca00000006ff */
[----:B------:R-:W-:-:S05]  /*3de0*/  FMUL.FTZ R176, R178, R176 ;  /* 0x000000b0b2b07220 */ /* 0x000fca0000410000 */
[----:B------:R-:W-:-:S04]  /*3df0*/  F2FP.BF16.F32.PACK_AB R176, RZ, R176 ;  /* 0x000000b0ffb0723e */ /* 0x000fc800000010ff */
[----:B------:R-:W-:-:S07]  /*3e00*/  PRMT R96, R176, 0x7610, R96 ;  /* 0x00007610b0607816 */ /* 0x000fce0000000060 */
.L_x_428:
[----:B------:R-:W-:Y:S01]  /*3e10*/  PRMT R176, R151, 0x7632, R176 ;  /* 0x0000763297b07816 */ /* 0x000fe200000000b0 */
[----:B------:R-:W-:Y:S01]  /*3e20*/  @P3 FFMA.FTZ R178, R220, R181, R182 ;  /* 0x000000b5dcb23223 */ /* 0x000fe200000100b6 */
[----:B------:R-:W-:Y:S02]  /*3e30*/  F2FP.BF16.F32.PACK_AB R100, R102, R100 ;  /* 0x000000646664723e */ /* 0x000fe400000010ff */
[----:B------:R-:W-:Y:S01]  /*3e40*/  SHF.L.U32 R176, R176, 0x10, RZ ;  /* 0x00000010b0b07819 */ /* 0x000fe200000006ff */
[----:B------:R-:W-:-:S04]  /*3e50*/  @P3 FADD.FTZ R178, R217, -R178 ;  /* 0x800000b2d9b23221 */ /* 0x000fc80000010000 */
[----:B------:R-:W-:Y:S01]  /*3e60*/  @P3 FFMA.FTZ R176, R208, R178, R176 ;  /* 0x000000b2d0b03223 */ /* 0x000fe200000100b0 */
[----:B------:R-:W-:Y:S06]  /*3e70*/  @!P2 BRA `(.L_x_429) ;  /* 0x000000000020a947 */ /* 0x000fec0003800000 */
        /* <DEDUP_REMOVED lines=8> */
.L_x_429:
[----:B------:R-:W-:Y:S05]  /*3f00*/  @!P2 BRA `(.L_x_430) ;  /* 0x00000000001ca947 */ /* 0x000fea0003800000 */
[----:B-----5:R-:W-:Y:S01]  /*3f10*/  SHF.L.U32 R178, R109, 0x10, RZ ;  /* 0x000000106db27819 */ /* 0x020fe200000006ff */
[----:B------:R-:W-:-:S04]  /*3f20*/  FMUL.FTZ R102, R101, UR15 ;  /* 0x0000000f65667c20 */ /* 0x000fc80008410000 */
[----:B------:R-:W-:Y:S01]  /*3f30*/  FFMA.FTZ R50, R178, R102, R50 ;  /* 0x00000066b2327223 */ /* 0x000fe20000010032 */
[----:B------:R-:W-:-:S05]  /*3f40*/  SHF.L.U32 R178, R129, 0x10, RZ ;  /* 0x0000001081b27819 */ /* 0x000fca00000006ff */
[----:B------:R-:W-:-:S05]  /*3f50*/  FMUL.FTZ R102, R178, R102 ;  /* 0x00000066b2667220 */ /* 0x000fca0000410000 */
[----:B------:R-:W-:-:S04]  /*3f60*/  F2FP.BF16.F32.PACK_AB R102, RZ, R102 ;  /* 0x00000066ff66723e */ /* 0x000fc800000010ff */
[----:B------:R-:W-:-:S07]  /*3f70*/  PRMT R97, R102, 0x7610, R97 ;  /* 0x0000761066617816 */ /* 0x000fce0000000061 */
.L_x_430:
        /* <DEDUP_REMOVED lines=10> */
.L_x_431:
        /* <DEDUP_REMOVED lines=8> */
.L_x_432:
        /* <DEDUP_REMOVED lines=10> */
.L_x_433:
        /* <DEDUP_REMOVED lines=8> */
.L_x_434:
        /* <DEDUP_REMOVED lines=10> */
.L_x_412:
        /* <DEDUP_REMOVED lines=9> */
[----:B-----5:R-:W1:Y:S01]  /*42f0*/  LDC.64 R108, c[0x0][0x390] ;  /* 0x0000e400ff6c7b82 */ /* 0x020e620000000a00 */
[----:B------:R-:W-:-:S05]  /*4300*/  IADD3 R111, PT, PT, R19, 0x80, RZ ;  /* 0x00000080136f7810 */ /* 0x000fca0007ffe0ff */
[----:B-1----:R-:W-:-:S06]  /*4310*/  IMAD.WIDE.U32 R108, R111, 0x10, R108 ;  /* 0x000000106f6c7825 */ /* 0x002fcc00078e006c */
[----:B------:R-:W5:Y:S02]  /*4320*/  LDG.E.128 R108, desc[UR10][R108.64] ;  /* 0x0000000a6c6c7981 */ /* 0x000f64000c1e1d00 */
.L_x_435:
[----:B------:R-:W-:Y:S05]  /*4330*/  @!P0 BRA `(.L_x_436) ;  /* 0x0000000c00648947 */ /* 0x000fea0003800000 */
[----:B------:R-:W-:Y:S05]  /*4340*/  @!P1 BRA `(.L_x_437) ;  /* 0x0000000400b89947 */ /* 0x000fea0003800000 */
[----:B------:R-:W-:Y:S02]  /*4350*/  ISETP.GT.AND P3, PT, R209, RZ, PT ;  /* 0x000000ffd100720c */ /* 0x000fe40003f64270 */
[----:B0-----:R-:W-:Y:S02]  /*4360*/  PRMT R101, R152, 0x7632, R101 ;  /* 0x0000763298657816 */ /* 0x001fe40000000065 */
[----:B------:R-:W-:Y:S02]  /*4370*/  PRMT R179, R153, 0x7632, R179 ;  /* 0x0000763299b37816 */ /* 0x000fe400000000b3 */
[----:B------:R-:W-:Y:S02]  /*4380*/  SHF.L.U32 R101, R101, 0x10, RZ ;  /* 0x0000001065657819 */ /* 0x000fe400000006ff */
[----:B------:R-:W-:Y:S02]  /*4390*/  SHF.L.U32 R102, R153, 0x10, RZ ;  /* 0x0000001099667819 */ /* 0x000fe400000006ff */
[----:B------:R-:W-:-:S02]  /*43a0*/  SHF.L.U32 R179, R179, 0x10, RZ ;  /* 0x00000010b3b37819 */ /* 0x000fc400000006ff */
[----:B------:R-:W-:Y:S01]  /*43b0*/  SHF.L.U32 R183, R154, 0x10, RZ ;  /* 0x000000109ab77819 */ /* 0x000fe200000006ff */
[-CC-:B------:R-:W-:Y:S01]  /*43c0*/  @P3 FFMA.FTZ R100, R218, R181.reuse, R182.reuse ;  /* 0x000000b5da643223 */ /* 0x180fe200000100b6 */
[-CC-:B------:R-:W-:Y:S01]  /*43d0*/  @P3 FFMA.FTZ R103, R237, R181.reuse, R182.reuse ;  /* 0x000000b5ed673223 */ /* 0x180fe200000100b6 */
[-C--:B------:R-:W-:Y:S02]  /*43e0*/  @P3 FFMA.FTZ R177, R239, R181.reuse, R182 ;  /* 0x000000b5efb13223 */ /* 0x080fe400000100b6 */
[----:B------:R-:W-:Y:S01]  /*43f0*/  @P3 FADD.FTZ R100, R215, -R100 ;  /* 0x80000064d7643221 */ /* 0x000fe20000010000 */
[----:B------:R-:W-:Y:S01]  /*4400*/  @P3 FADD.FTZ R103, R234, -R103 ;  /* 0x80000067ea673221 */ /* 0x000fe20000010000 */
[----:B------:R-:W-:Y:S02]  /*4410*/  @P3 FADD.FTZ R177, R236, -R177 ;  /* 0x800000b1ecb13221 */ /* 0x000fe40000010000 */
[----:B------:R-:W-:Y:S01]  /*4420*/  @P3 FFMA.FTZ R101, R208, R100, R101 ;  /* 0x00000064d0653223 */ /* 0x000fe20000010065 */
[----:B------:R-:W-:Y:S01]  /*4430*/  @P3 FFMA.FTZ R100, R216, R181, R182 ;  /* 0x000000b5d8643223 */ /* 0x000fe200000100b6 */
[----:B------:R-:W-:Y:S01]  /*4440*/  @P3 FFMA.FTZ R102, R208, R103, R102 ;  /* 0x00000067d0663223 */ /* 0x000fe20000010066 */
[----:B------:R-:W-:Y:S01]  /*4450*/  PRMT R103, R154, 0x7632, R103 ;  /* 0x000076329a677816 */ /* 0x000fe20000000067 */
[----:B------:R-:W-:Y:S01]  /*4460*/  @P3 FFMA.FTZ R183, R208, R177, R183 ;  /* 0x000000b1d0b73223 */ /* 0x000fe200000100b7 */
[----:B------:R-:W-:Y:S01]  /*4470*/  @P3 FADD.FTZ R100, R213, -R100 ;  /* 0x80000064d5643221 */ /* 0x000fe20000010000 */
[----:B------:R-:W-:Y:S01]  /*4480*/  @P3 FFMA.FTZ R177, R241, R181, R182 ;  /* 0x000000b5f1b13223 */ /* 0x000fe200000100b6 */
[----:B------:R-:W-:-:S02]  /*4490*/  SHF.L.U32 R103, R103, 0x10, RZ ;  /* 0x0000001067677819 */ /* 0x000fc400000006ff */
[----:B------:R-:W-:Y:S01]  /*44a0*/  @P3 FFMA.FTZ R179, R208, R100, R179 ;  /* 0x00000064d0b33223 */ /* 0x000fe200000100b3 */
[----:B------:R-:W-:-:S04]  /*44b0*/  @P3 FFMA.FTZ R100, R214, R181, R182 ;  /* 0x000000b5d6643223 */ /* 0x000fc800000100b6 */
[----:B------:R-:W-:-:S04]  /*44c0*/  @P3 FADD.FTZ R100, R211, -R100 ;  /* 0x80000064d3643221 */ /* 0x000fc80000010000 */
        /* <DEDUP_REMOVED lines=16> */
.L_x_438:
[----:B------:R-:W-:Y:S01]  /*45d0*/  PRMT R176, R155, 0x7632, R176 ;  /* 0x000076329bb07816 */ /* 0x000fe200000000b0 */
[----:B------:R-:W-:Y:S01]  /*45e0*/  @P3 FFMA.FTZ R178, R212, R181, R182 ;  /* 0x000000b5d4b23223 */ /* 0x000fe200000100b6 */
[----:B------:R-:W-:Y:S02]  /*45f0*/  F2FP.BF16.F32.PACK_AB R100, R101, R100 ;  /* 0x000000646564723e */ /* 0x000fe400000010ff */
[----:B------:R-:W-:Y:S01]  /*4600*/  SHF.L.U32 R176, R176, 0x10, RZ ;  /* 0x00000010b0b07819 */ /* 0x000fe200000006ff */
[----:B------:R-:W-:-:S04]  /*4610*/  @P3 FADD.FTZ R178, R207, -R178 ;  /* 0x800000b2cfb23221 */ /* 0x000fc80000010000 */
[----:B------:R-:W-:Y:S01]  /*4620*/  @P3 FFMA.FTZ R176, R208, R178, R176 ;  /* 0x000000b2d0b03223 */ /* 0x000fe200000100b0 */
[----:B------:R-:W-:Y:S06]  /*4630*/  @!P2 BRA `(.L_x_439) ;  /* 0x000000000020a947 */ /* 0x000fec0003800000 */
[----:B-----5:R-:W-:-:S05]  /*4640*/  PRMT R178, R108, 0x7632, R178 ;  /* 0x000076326cb27816 */ /* 0x020fca00000000b2 */
[----:B------:R-:W-:Y:S02]  /*4650*/  IMAD.U32 R248, R178, 0x10000, RZ ;  /* 0x00010000b2f87824 */ /* 0x000fe400078e00ff */
[----:B------:R-:W-:Y:S01]  /*4660*/  FMUL.FTZ R178, R101, UR15 ;  /* 0x0000000f65b27c20 */ /* 0x000fe20008410000 */
[----:B------:R-:W-:-:S03]  /*4670*/  SHF.L.U32 R101, R9, 0x10, RZ ;  /* 0x0000001009657819 */ /* 0x000fc600000006ff */
[C---:B------:R-:W-:Y:S02]  /*4680*/  FFMA.FTZ R57, R178.reuse, R248, R57 ;  /* 0x000000f8b2397223 */ /* 0x040fe40000010039 */
[----:B------:R-:W-:-:S05]  /*4690*/  FMUL.FTZ R101, R178, R101 ;  /* 0x00000065b2657220 */ /* 0x000fca0000410000 */
[----:B------:R-:W-:-:S04]  /*46a0*/  F2FP.BF16.F32.PACK_AB R101, RZ, R101 ;  /* 0x00000065ff65723e */ /* 0x000fc800000010ff */
[----:B------:R-:W-:-:S07]  /*46b0*/  PRMT R96, R96, 0x5410, R101 ;  /* 0x0000541060607816 */ /* 0x000fce0000000065 */
.L_x_439:
        /* <DEDUP_REMOVED lines=8> */
.L_x_440:
        /* <DEDUP_REMOVED lines=10> */
.L_x_441:
[----:B------:R-:W-:Y:S05]  /*47e0*/  @!P2 BRA `(.L_x_442) ;  /* 0x00000000001ca947 */ /* 0x000fea0003800000 */
[----:B------:R-:W-:Y:S01]  /*47f0*/  SHF.L.U32 R102, R126, 0x10, RZ ;  /* 0x000000107e667819 */ /* 0x000fe200000006ff */
[----:B------:R-:W-:Y:S01]  /*4800*/  FMUL.FTZ R179, R183, UR15 ;  /* 0x0000000fb7b37c20 */ /* 0x000fe20008410000 */
[----:B-----5:R-:W-:-:S03]  /*4810*/  SHF.L.U32 R178, R110, 0x10, RZ ;  /* 0x000000106eb27819 */ /* 0x020fc600000006ff */
[----:B------:R-:W-:Y:S02]  /*4820*/  FMUL.FTZ R102, R179, R102 ;  /* 0x00000066b3667220 */ /* 0x000fe40000410000 */
[----:B------:R-:W-:-:S03]  /*4830*/  FFMA.FTZ R60, R178, R179, R60 ;  /* 0x000000b3b23c7223 */ /* 0x000fc6000001003c */
[----:B------:R-:W-:-:S04]  /*4840*/  F2FP.BF16.F32.PACK_AB R102, RZ, R102 ;  /* 0x00000066ff66723e */ /* 0x000fc800000010ff */
[----:B------:R-:W-:-:S07]  /*4850*/  PRMT R98, R102, 0x7610, R98 ;  /* 0x0000761066627816 */ /* 0x000fce0000000062 */
.L_x_442:
        /* <DEDUP_REMOVED lines=10> */
.L_x_443:
        /* <DEDUP_REMOVED lines=8> */
.L_x_444:
        /* <DEDUP_REMOVED lines=11> */
.L_x_437:
[----:B------:R-:W-:Y:S01]  /*4a30*/  ISETP.GT.AND P3, PT, R209, RZ, PT ;  /* 0x000000ffd100720c */ /* 0x000fe20003f64270 */
[----:B------:R-:W-:-:S12]  /*4a40*/  @!P2 BRA `(.L_x_446) ;  /* 0x00000000002ca947 */ /* 0x000fd80003800000 */
[----:B0-----:R-:W-:Y:S01]  /*4a50*/  @P3 FFMA.FTZ R177, R235, R181, R182 ;  /* 0x000000b5ebb13223 */ /* 0x001fe200000100b6 */
        /* <DEDUP_REMOVED lines=10> */
.L_x_446:
[----:B------:R-:W-:Y:S05]  /*4b00*/  @!P2 BRA `(.L_x_447) ;  /* 0x000000000034a947 */ /* 0x000fea0003800000 */
[----:B0-----:R-:W-:Y:S01]  /*4b10*/  PRMT R176, R152, 0x7632, R176 ;  /* 0x0000763298b07816 */ /* 0x001fe200000000b0 */
        /* <DEDUP_REMOVED lines=12> */
.L_x_447:
[----:B------:R-:W-:Y:S05]  /*4be0*/  @!P2 BRA `(.L_x_448) ;  /* 0x00000000002ca947 */ /* 0x000fea0003800000 */
        /* <DEDUP_REMOVED lines=11> */
.L_x_448:
        /* <DEDUP_REMOVED lines=14> */
.L_x_449:
        /* <DEDUP_REMOVED lines=12> */
.L_x_450:
        /* <DEDUP_REMOVED lines=14> */
.L_x_451:
[----:B------:R-:W-:Y:S05]  /*4f20*/  @!P2 BRA `(.L_x_452) ;  /* 0x00000000002ca947 */ /* 0x000fea0003800000 */
[----:B0-----:R-:W-:Y:S01]  /*4f30*/  @P3 FFMA.FTZ R177, R241, R181, R182 ;  /* 0x000000b5f1b13223 */ /* 0x001fe200000100b6 */
[----:B-----5:R-:W-:-:S03]  /*4f40*/  IMAD.U32 R179, R111, 0x10000, RZ ;  /* 0x000100006fb37824 */ /* 0x020fc600078e00ff */
        /* <DEDUP_REMOVED lines=9> */
.L_x_452:
        /* <DEDUP_REMOVED lines=15> */
.L_x_436:
[----:B------:R-:W-:Y:S05]  /*50d0*/  @!P1 BRA `(.L_x_453) ;  /* 0x0000000400a89947 */ /* 0x000fea0003800000 */
[-CC-:B0-----:R-:W-:Y:S01]  /*50e0*/  FFMA.FTZ R100, R218, R181.reuse, R182.reuse ;  /* 0x000000b5da647223 */ /* 0x181fe200000100b6 */
[-CC-:B------:R-:W-:Y:S01]  /*50f0*/  FFMA.FTZ R101, R235, R181.reuse, R182.reuse ;  /* 0x000000b5eb657223 */ /* 0x180fe200000100b6 */
[-CC-:B------:R-:W-:Y:S01]  /*5100*/  FFMA.FTZ R177, R237, R181.reuse, R182.reuse ;  /* 0x000000b5edb17223 */ /* 0x180fe200000100b6 */
[-C--:B------:R-:W-:Y:S01]  /*5110*/  FFMA.FTZ R183, R239, R181.reuse, R182 ;  /* 0x000000b5efb77223 */ /* 0x080fe200000100b6 */
[----:B------:R-:W-:Y:S01]  /*5120*/  FADD.FTZ R103, R215, -R100 ;  /* 0x80000064d7677221 */ /* 0x000fe20000010000 */
[-CC-:B------:R-:W-:Y:S01]  /*5130*/  FFMA.FTZ R100, R216, R181.reuse, R182.reuse ;  /* 0x000000b5d8647223 */ /* 0x180fe200000100b6 */
        /* <DEDUP_REMOVED lines=25> */
.L_x_454:
        /* <DEDUP_REMOVED lines=9> */
.L_x_455:
        /* <DEDUP_REMOVED lines=8> */
.L_x_456:
        /* <DEDUP_REMOVED lines=9> */
.L_x_457:
[----:B------:R-:W-:Y:S02]  /*5470*/  FSEL R179, R102, RZ, P3 ;  /* 0x000000ff66b37208 */ /* 0x000fe40001800000 */
[----:B------:R-:W-:Y:S02]  /*5480*/  F2FP.BF16.F32.PACK_AB R101, R178, R101 ;  /* 0x00000065b265723e */ /* 0x000fe400000010ff */
        /* <DEDUP_REMOVED lines=9> */
.L_x_458:
        /* <DEDUP_REMOVED lines=10> */
.L_x_459:
[-CC-:B------:R-:W-:Y:S01]  /*55c0*/  FFMA.FTZ R100, R212, R181.reuse, R182.reuse ;  /* 0x000000b5d4647223 */ /* 0x180fe200000100b6 */
[----:B------:R-:W-:-:S03]  /*55d0*/  FFMA.FTZ R177, R241, R181, R182 ;  /* 0x000000b5f1b17223 */ /* 0x000fc600000100b6 */
[----:B------:R-:W-:Y:S01]  /*55e0*/  FADD.FTZ R179, R207, -R100 ;  /* 0x80000064cfb37221 */ /* 0x000fe20000010000 */
[----:B------:R-:W-:Y:S01]  /*55f0*/  FADD.FTZ R177, R238, -R177 ;  /* 0x800000b1eeb17221 */ /* 0x000fe20000010000 */
[----:B------:R-:W-:Y:S02]  /*5600*/  F2FP.BF16.F32.PACK_AB R100, R103, R176 ;  /* 0x000000b06764723e */ /* 0x000fe400000010ff */
        /* <DEDUP_REMOVED lines=12> */
.L_x_460:
        /* <DEDUP_REMOVED lines=11> */
.L_x_453:
[----:B------:R-:W-:Y:S05]  /*5780*/  @!P2 BRA `(.L_x_461) ;  /* 0x000000000030a947 */ /* 0x000fea0003800000 */
[----:B0-----:R-:W-:Y:S01]  /*5790*/  FFMA.FTZ R177, R235, R181, R182 ;  /* 0x000000b5ebb17223 */ /* 0x001fe200000100b6 */
[----:B------:R-:W-:Y:S02]  /*57a0*/  ISETP.GT.AND P3, PT, R209, RZ, PT ;  /* 0x000000ffd100720c */ /* 0x000fe40003f64270 */
[----:B-----5:R-:W-:Y:S01]  /*57b0*/  SHF.L.U32 R179, R108, 0x10, RZ ;  /* 0x000000106cb37819 */ /* 0x020fe200000006ff */
[----:B------:R-:W-:-:S04]  /*57c0*/  FADD.FTZ R177, R232, -R177 ;  /* 0x800000b1e8b17221 */ /* 0x000fc80000010000 */
[----:B------:R-:W-:-:S05]  /*57d0*/  FMUL.FTZ R176, R208, R177 ;  /* 0x000000b1d0b07220 */ /* 0x000fca0000410000 */
[----:B------:R-:W-:-:S05]  /*57e0*/  FSEL R176, R176, RZ, P3 ;  /* 0x000000ffb0b07208 */ /* 0x000fca0001800000 */
[----:B------:R-:W-:Y:S01]  /*57f0*/  FMUL.FTZ R177, R176, UR15 ;  /* 0x0000000fb0b17c20 */ /* 0x000fe20008410000 */
[----:B------:R-:W-:-:S03]  /*5800*/  SHF.L.U32 R176, R124, 0x10, RZ ;  /* 0x000000107cb07819 */ /* 0x000fc600000006ff */
[-C--:B------:R-:W-:Y:S02]  /*5810*/  FFMA.FTZ R56, R179, R177.reuse, R56 ;  /* 0x000000b1b3387223 */ /* 0x080fe40000010038 */
[----:B------:R-:W-:-:S05]  /*5820*/  FMUL.FTZ R176, R176, R177 ;  /* 0x000000b1b0b07220 */ /* 0x000fca0000410000 */
[----:B------:R-:W-:-:S04]  /*5830*/  F2FP.BF16.F32.PACK_AB R176, RZ, R176 ;  /* 0x000000b0ffb0723e */ /* 0x000fc800000010ff */
[----:B------:R-:W-:-:S07]  /*5840*/  PRMT R96, R176, 0x7610, R96 ;  /* 0x00007610b0607816 */ /* 0x000fce0000000060 */
.L_x_461:
[----:B------:R-:W-:Y:S05]  /*5850*/  @!P2 BRA `(.L_x_462) ;  /* 0x000000000034a947 */ /* 0x000fea0003800000 */
[----:B0-----:R-:W-:Y:S01]  /*5860*/  FFMA.FTZ R176, R218, R181, R182 ;  /* 0x000000b5dab07223 */ /* 0x001fe200000100b6 */
[----:B------:R-:W-:Y:S02]  /*5870*/  ISETP.GT.AND P3, PT, R209, RZ, PT ;  /* 0x000000ffd100720c */ /* 0x000fe40003f64270 */
[----:B------:R-:W-:Y:S01]  /*5880*/  SHF.L.U32 R179, R9, 0x10, RZ ;  /* 0x0000001009b37819 */ /* 0x000fe200000006ff */
[----:B------:R-:W-:-:S04]  /*5890*/  FADD.FTZ R177, R215, -R176 ;  /* 0x800000b0d7b17221 */ /* 0x000fc80000010000 */
[----:B------:R-:W-:Y:S01]  /*58a0*/  FMUL.FTZ R176, R208, R177 ;  /* 0x000000b1d0b07220 */ /* 0x000fe20000410000 */
        /* <DEDUP_REMOVED lines=8> */
.L_x_462:
        /* <DEDUP_REMOVED lines=13> */
.L_x_463:
        /* <DEDUP_REMOVED lines=14> */
.L_x_464:
        /* <DEDUP_REMOVED lines=13> */
.L_x_465:
        /* <DEDUP_REMOVED lines=14> */
.L_x_466:
        /* <DEDUP_REMOVED lines=13> */
.L_x_467:
[----:B------:R-:W-:Y:S05]  /*5d60*/  @!P2 BRA `(.L_x_445) ;  /* 0x000000000034a947 */ /* 0x000fea0003800000 */
[----:B0-----:R-:W-:Y:S01]  /*5d70*/  FFMA.FTZ R176, R212, R181, R182 ;  /* 0x000000b5d4b07223 */ /* 0x001fe200000100b6 */
[----:B------:R-:W-:Y:S01]  /*5d80*/  ISETP.GT.AND P3, PT, R209, RZ, PT ;  /* 0x000000ffd100720c */ /* 0x000fe20003f64270 */
[----:B------:R-:W-:Y:S02]  /*5d90*/  IMAD.U32 R179, R6, 0x10000, RZ ;  /* 0x0001000006b37824 */ /* 0x000fe400078e00ff */
        /* <DEDUP_REMOVED lines=10> */
.L_x_445:
[----:B0-----:R-:W0:Y:S01]  /*5e40*/  @P1 LDC.64 R178, c[0x0][0x478] ;  /* 0x00011e00ffb21b82 */ /* 0x001e220000000a00 */
[----:B------:R-:W-:-:S07]  /*5e50*/  @P1 IADD3 R183, PT, PT, R180, 0x80, RZ ;  /* 0x00000080b4b71810 */ /* 0x000fce0007ffe0ff */
[----:B------:R-:W1:Y:S01]  /*5e60*/  @P2 LDC.64 R176, c[0x0][0x468] ;  /* 0x00011a00ffb02b82 */ /* 0x000e620000000a00 */
[----:B0-----:R-:W-:Y:S01]  /*5e70*/  @P1 IMAD.WIDE.U32 R178, R183, 0x10, R178 ;  /* 0x00000010b7b21825 */ /* 0x001fe200078e00b2 */
[----:B------:R-:W-:-:S04]  /*5e80*/  @P2 IADD3 R183, PT, PT, R19, 0x80, RZ ;  /* 0x0000008013b72810 */ /* 0x000fc80007ffe0ff */
[----:B------:R0:W-:Y:S01]  /*5e90*/  @P1 STG.E.128 desc[UR10][R178.64], R100 ;  /* 0x00000064b2001986 */ /* 0x0001e2000c101d0a */
[----:B-1----:R-:W-:-:S05]  /*5ea0*/  @P2 IMAD.WIDE.U32 R176, R183, 0x10, R176 ;  /* 0x00000010b7b02825 */ /* 0x002fca00078e00b0 */
[----:B------:R0:W-:Y:S01]  /*5eb0*/  @P2 STG.E.128 desc[UR10][R176.64], R96 ;  /* 0x00000060b0002986 */ /* 0x0001e2000c101d0a */
[----:B------:R-:W-:Y:S05]  /*5ec0*/  @!P2 BRA `(.L_x_468) ;  /* 0x000000000010a947 */ /* 0x000fea0003800000 */
[----:B-----5:R-:W1:Y:S01]  /*5ed0*/  LDC.64 R108, c[0x0][0x390] ;  /* 0x0000e400ff6c7b82 */ /* 0x020e620000000a00 */
[----:B------:R-:W-:-:S05]  /*5ee0*/  IADD3 R111, PT, PT, R19, 0x100, RZ ;  /* 0x00000100136f7810 */ /* 0x000fca0007ffe0ff */
[----:B-1----:R-:W-:-:S06]  /*5ef0*/  IMAD.WIDE.U32 R108, R111, 0x10, R108 ;  /* 0x000000106f6c7825 */ /* 0x002fcc00078e006c */
[----:B------:R-:W5:Y:S02]  /*5f00*/  LDG.E.128 R108, desc[UR10][R108.64] ;  /* 0x0000000a6c6c7981 */ /* 0x000f64000c1e1d00 */
.L_x_468:
        /* <DEDUP_REMOVED lines=10> */
[----:B------:R-:W-:-:S03]  /*5fb0*/  @P3 FFMA.FTZ R177, R247, R181, R182 ;  /* 0x000000b5f7b13223 */ /* 0x000fc600000100b6 */
[----:B------:R-:W-:Y:S01]  /*5fc0*/  @P3 FADD.FTZ R100, R205, -R100 ;  /* 0x80000064cd643221 */ /* 0x000fe20000010000 */
[----:B------:R-:W-:-:S03]  /*5fd0*/  @P3 FADD.FTZ R177, R186, -R177 ;  /* 0x800000b1bab13221 */ /* 0x000fc60000010000 */
[C---:B------:R-:W-:Y:S01]  /*5fe0*/  @P3 FFMA.FTZ R101, R208.reuse, R100, R101 ;  /* 0x00000064d0653223 */ /* 0x040fe20000010065 */
[----:B------:R-:W-:Y:S01]  /*5ff0*/  @P3 FFMA.FTZ R100, R245, R181, R182 ;  /* 0x000000b5f5643223 */ /* 0x000fe200000100b6 */
[----:B------:R-:W-:Y:S01]  /*6000*/  @P3 FFMA.FTZ R183, R208, R177, R183 ;  /* 0x000000b1d0b73223 */ /* 0x000fe200000100b7 */
[----:B------:R-:W-:Y:S02]  /*6010*/  SHF.L.U32 R177, R159, 0x10, RZ ;  /* 0x000000109fb17819 */ /* 0x000fe400000006ff */
[----:B------:R-:W-:Y:S01]  /*6020*/  @P3 FADD.FTZ R103, R185, -R100 ;  /* 0x80000064b9673221 */ /* 0x000fe20000010000 */
[----:B------:R-:W-:-:S03]  /*6030*/  @P3 FFMA.FTZ R100, R206, R181, R182 ;  /* 0x000000b5ce643223 */ /* 0x000fc600000100b6 */
[----:B------:R-:W-:Y:S01]  /*6040*/  @P3 FFMA.FTZ R102, R208, R103, R102 ;  /* 0x00000067d0663223 */ /* 0x000fe20000010066 */
[----:B------:R-:W-:Y:S01]  /*6050*/  @P3 FADD.FTZ R100, R203, -R100 ;  /* 0x80000064cb643221 */ /* 0x000fe20000010000 */
[----:B------:R-:W-:-:S03]  /*6060*/  PRMT R103, R158, 0x7632, R103 ;  /* 0x000076329e677816 */ /* 0x000fc60000000067 */
[----:B------:R-:W-:Y:S01]  /*6070*/  @P3 FFMA.FTZ R179, R208, R100, R179 ;  /* 0x00000064d0b33223 */ /* 0x000fe200000100b3 */
[----:B------:R-:W-:Y:S01]  /*6080*/  @P3 FFMA.FTZ R100, R204, R181, R182 ;  /* 0x000000b5cc643223 */ /* 0x000fe200000100b6 */
[----:B------:R-:W-:-:S03]  /*6090*/  SHF.L.U32 R103, R103, 0x10, RZ ;  /* 0x0000001067677819 */ /* 0x000fc600000006ff */
[----:B------:R-:W-:-:S04]  /*60a0*/  @P3 FADD.FTZ R100, R201, -R100 ;  /* 0x80000064c9643221 */ /* 0x000fc80000010000 */
[----:B------:R-:W-:Y:S01]  /*60b0*/  @P3 FFMA.FTZ R103, R208, R100, R103 ;  /* 0x00000064d0673223 */ /* 0x000fe20000010067 */
[----:B------:R-:W-:-:S04]  /*60c0*/  @P3 FFMA.FTZ R100, R249, R181, R182 ;  /* 0x000000b5f9643223 */ /* 0x000fc800000100b6 */
[----:B------:R-:W-:-:S04]  /*60d0*/  @P3 FADD.FTZ R100, R187, -R100 ;  /* 0x80000064bb643221 */ /* 0x000fc80000010000 */
        /* <DEDUP_REMOVED lines=13> */
.L_x_471:
[----:B------:R-:W-:Y:S01]  /*61b0*/  PRMT R176, R159, 0x7632, R176 ;  /* 0x000076329fb07816 */ /* 0x000fe200000000b0 */
[----:B------:R-:W-:Y:S01]  /*61c0*/  @P3 FFMA.FTZ R178, R202, R181, R182 ;  /* 0x000000b5cab23223 */ /* 0x000fe200000100b6 */
[----:B------:R-:W-:Y:S02]  /*61d0*/  F2FP.BF16.F32.PACK_AB R100, R101, R100 ;  /* 0x000000646564723e */ /* 0x000fe400000010ff */
[----:B------:R-:W-:Y:S01]  /*61e0*/  SHF.L.U32 R176, R176, 0x10, RZ ;  /* 0x00000010b0b07819 */ /* 0x000fe200000006ff */
[----:B------:R-:W-:-:S04]  /*61f0*/  @P3 FADD.FTZ R178, R199, -R178 ;  /* 0x800000b2c7b23221 */ /* 0x000fc80000010000 */
[----:B------:R-:W-:Y:S01]  /*6200*/  @P3 FFMA.FTZ R176, R208, R178, R176 ;  /* 0x000000b2d0b03223 */ /* 0x000fe200000100b0 */
[----:B------:R-:W-:Y:S06]  /*6210*/  @!P2 BRA `(.L_x_472) ;  /* 0x000000000020a947 */ /* 0x000fec0003800000 */
[----:B-----5:R-:W-:-:S04]  /*6220*/  PRMT R178, R108, 0x7632, R178 ;  /* 0x000076326cb27816 */ /* 0x020fc800000000b2 */
[----:B------:R-:W-:Y:S01]  /*6230*/  SHF.L.U32 R248, R178, 0x10, RZ ;  /* 0x00000010b2f87819 */ /* 0x000fe200000006ff */
[----:B------:R-:W-:Y:S01]  /*6240*/  FMUL.FTZ R178, R101, UR15 ;  /* 0x0000000f65b27c20 */ /* 0x000fe20008410000 */
[----:B------:R-:W-:-:S03]  /*6250*/  SHF.L.U32 R101, R13, 0x10, RZ ;  /* 0x000000100d657819 */ /* 0x000fc600000006ff */
[C---:B------:R-:W-:Y:S02]  /*6260*/  FFMA.FTZ R65, R178.reuse, R248, R65 ;  /* 0x000000f8b2417223 */ /* 0x040fe40000010041 */
[----:B------:R-:W-:-:S05]  /*6270*/  FMUL.FTZ R101, R178, R101 ;  /* 0x00000065b2657220 */ /* 0x000fca0000410000 */
[----:B------:R-:W-:-:S04]  /*6280*/  F2FP.BF16.F32.PACK_AB R101, RZ, R101 ;  /* 0x00000065ff65723e */ /* 0x000fc800000010ff */
[----:B------:R-:W-:-:S07]  /*6290*/  PRMT R96, R96, 0x5410, R101 ;  /* 0x0000541060607816 */ /* 0x000fce0000000065 */
.L_x_472:
        /* <DEDUP_REMOVED lines=8> */
.L_x_473:
        /* <DEDUP_REMOVED lines=10> */
.L_x_474:
        /* <DEDUP_REMOVED lines=8> */
.L_x_475:
        /* <DEDUP_REMOVED lines=10> */
.L_x_476:
        /* <DEDUP_REMOVED lines=8> */
.L_x_477:
        /* <DEDUP_REMOVED lines=11> */
.L_x_470:
        /* <DEDUP_REMOVED lines=13> */
.L_x_479:
        /* <DEDUP_REMOVED lines=9> */
[----:B------:R-:W-:Y:S02]  /*6770*/  FMUL.FTZ R178, R179, R176 ;  /* 0x000000b0b3b27220 */ /* 0x000fe40000410000 */
[----:B------:R-:W-:-:S03]  /*6780*/  IMAD.U32 R177, R177, 0x10000, RZ ;  /* 0x00010000b1b17824 */ /* 0x000fc600078e00ff */
[----:B------:R-:W-:Y:S01]  /*6790*/  F2FP.BF16.F32.PACK_AB R178, RZ, R178 ;  /* 0x000000b2ffb2723e */ /* 0x000fe200000010ff */
[----:B------:R-:W-:-:S03]  /*67a0*/  FFMA.FTZ R65, R176, R177, R65 ;  /* 0x000000b1b0417223 */ /* 0x000fc60000010041 */
[----:B------:R-:W-:-:S07]  /*67b0*/  PRMT R96, R96, 0x5410, R178 ;  /* 0x0000541060607816 */ /* 0x000fce00000000b2 */
.L_x_480:
[----:B------:R-:W-:Y:S05]  /*67c0*/  @!P2 BRA `(.L_x_481) ;  /* 0x00000000002ca947 */ /* 0x000fea0003800000 */
[----:B0-----:R-:W-:Y:S01]  /*67d0*/  @P3 FFMA.FTZ R176, R245, R181, R182 ;  /* 0x000000b5f5b03223 */ /* 0x001fe200000100b6 */
        /* <DEDUP_REMOVED lines=10> */
.L_x_481:
        /* <DEDUP_REMOVED lines=14> */
.L_x_482:
        /* <DEDUP_REMOVED lines=12> */
.L_x_483:
        /* <DEDUP_REMOVED lines=14> */
.L_x_484:
        /* <DEDUP_REMOVED lines=12> */
.L_x_485:
        /* <DEDUP_REMOVED lines=15> */
.L_x_469:
[----:B------:R-:W-:Y:S05]  /*6cb0*/  @!P1 BRA `(.L_x_486) ;  /* 0x0000000400a89947 */ /* 0x000fea0003800000 */
[-CC-:B0-----:R-:W-:Y:S01]  /*6cc0*/  FFMA.FTZ R100, R210, R181.reuse, R182.reuse ;  /* 0x000000b5d2647223 */ /* 0x181fe200000100b6 */
        /* <DEDUP_REMOVED lines=30> */
.L_x_487:
        /* <DEDUP_REMOVED lines=9> */
.L_x_488:
        /* <DEDUP_REMOVED lines=8> */
.L_x_489:
        /* <DEDUP_REMOVED lines=9> */
.L_x_490:
        /* <DEDUP_REMOVED lines=11> */
.L_x_491:
        /* <DEDUP_REMOVED lines=10> */
.L_x_492:
        /* <DEDUP_REMOVED lines=17> */
.L_x_493:
[----:B------:R-:W-:Y:S01]  /*72b0*/  F2FP.BF16.F32.PACK_AB R103, R178, R177 ;  /* 0x000000b1b267723e */ /* 0x000fe200000010ff */
[----:B------:R-:W-:Y:S06]  /*72c0*/  @!P2 BRA `(.L_x_478) ;  /* 0x0000000400d4a947 */ /* 0x000fec0003800000 */
        /* <DEDUP_REMOVED lines=9> */
.L_x_486:
        /* <DEDUP_REMOVED lines=13> */
.L_x_494:
        /* <DEDUP_REMOVED lines=14> */
.L_x_495:
        /* <DEDUP_REMOVED lines=13> */
.L_x_496:
        /* <DEDUP_REMOVED lines=14> */
.L_x_497:
        /* <DEDUP_REMOVED lines=13> */
.L_x_498:
        /* <DEDUP_REMOVED lines=14> */
.L_x_499:
        /* <DEDUP_REMOVED lines=13> */
.L_x_500:
        /* <DEDUP_REMOVED lines=14> */
.L_x_478:
[----:B0-----:R-:W0:Y:S01]  /*7a20*/  @P1 LDC.64 R178, c[0x0][0x478] ;  /* 0x00011e00ffb21b82 */ /* 0x001e220000000a00 */
[----:B------:R-:W-:-:S07]  /*7a30*/  @P1 IADD3 R183, PT, PT, R180, 0x100, RZ ;  /* 0x00000100b4b71810 */ /* 0x000fce0007ffe0ff */
[----:B------:R-:W1:Y:S01]  /*7a40*/  @P2 LDC.64 R176, c[0x0][0x468] ;  /* 0x00011a00ffb02b82 */ /* 0x000e620000000a00 */
[----:B0-----:R-:W-:Y:S01]  /*7a50*/  @P1 IMAD.WIDE.U32 R178, R183, 0x10, R178 ;  /* 0x00000010b7b21825 */ /* 0x001fe200078e00b2 */
[C---:B------:R-:W-:Y:S02]  /*7a60*/  @P2 IADD3 R183, PT, PT, R19.reuse, 0x100, RZ ;  /* 0x0000010013b72810 */ /* 0x040fe40007ffe0ff */
[----:B------:R-:W-:Y:S02]  /*7a70*/  IADD3 R19, PT, PT, R19, 0x180, RZ ;  /* 0x0000018013137810 */ /* 0x000fe40007ffe0ff */
[----:B------:R0:W-:Y:S01]  /*7a80*/  @P1 STG.E.128 desc[UR10][R178.64], R100 ;  /* 0x00000064b2001986 */ /* 0x0001e2000c101d0a */
[----:B-1----:R-:W-:-:S05]  /*7a90*/  @P2 IMAD.WIDE.U32 R176, R183, 0x10, R176 ;  /* 0x00000010b7b02825 */ /* 0x002fca00078e00b0 */
[----:B------:R0:W-:Y:S01]  /*7aa0*/  @P2 STG.E.128 desc[UR10][R176.64], R96 ;  /* 0x00000060b0002986 */ /* 0x0001e2000c101d0a */
[----:B------:R-:W-:Y:S05]  /*7ab0*/  @!P2 BRA `(.L_x_501) ;  /* 0x00000000000ca947 */ /* 0x000fea0003800000 */
[----:B-----5:R-:W1:Y:S02]  /*7ac0*/  LDC.64 R108, c[0x0][0x390] ;  /* 0x0000e400ff6c7b82 */ /* 0x020e640000000a00 */
[----:B-1----:R-:W-:-:S06]  /*7ad0*/  IMAD.WIDE.U32 R108, R19, 0x10, R108 ;  /* 0x00000010136c7825 */ /* 0x002fcc00078e006c */
[----:B------:R-:W5:Y:S02]  /*7ae0*/  LDG.E.128 R108, desc[UR10][R108.64] ;  /* 0x0000000a6c6c7981 */ /* 0x000f64000c1e1d00 */
.L_x_501:
[----:B------:R-:W-:Y:S05]  /*7af0*/  @!P0 BRA `(.L_x_502) ;  /* 0x0000000c00648947 */ /* 0x000fea0003800000 */
[----:B------:R-:W-:Y:S05]  /*7b00*/  @!P1 BRA `(.L_x_503) ;  /* 0x0000000400b89947 */ /* 0x000fea0003800000 */
[----:B------:R-:W-:Y:S02]  /*7b10*/  ISETP.GT.AND P0, PT, R209, RZ, PT ;  /* 0x000000ffd100720c */ /* 0x000fe40003f04270 */
[----:B0-----:R-:W-:Y:S02]  /*7b20*/  PRMT R101, R160, 0x7632, R101 ;  /* 0x00007632a0657816 */ /* 0x001fe40000000065 */
[----:B------:R-:W-:Y:S02]  /*7b30*/  SHF.L.U32 R183, R162, 0x10, RZ ;  /* 0x00000010a2b77819 */ /* 0x000fe400000006ff */
[----:B------:R-:W-:Y:S02]  /*7b40*/  SHF.L.U32 R101, R101, 0x10, RZ ;  /* 0x0000001065657819 */ /* 0x000fe400000006ff */
[----:B------:R-:W-:-:S04]  /*7b50*/  PRMT R177, R161, 0x7632, R177 ;  /* 0x00007632a1b17816 */ /* 0x000fc800000000b1 */
[----:B------:R-:W-:Y:S01]  /*7b60*/  SHF.L.U32 R177, R177, 0x10, RZ ;  /* 0x00000010b1b17819 */ /* 0x000fe200000006ff */
[-CC-:B------:R-:W-:Y:S01]  /*7b70*/  @P0 FFMA.FTZ R100, R200, R181.reuse, R182.reuse ;  /* 0x000000b5c8640223 */ /* 0x180fe200000100b6 */
[-CC-:B------:R-:W-:Y:S01]  /*7b80*/  @P0 FFMA.FTZ R102, R196, R181.reuse, R182.reuse ;  /* 0x000000b5c4660223 */ /* 0x180fe200000100b6 */
[-CC-:B------:R-:W-:Y:S01]  /*7b90*/  @P0 FFMA.FTZ R179, R251, R181.reuse, R182.reuse ;  /* 0x000000b5fbb30223 */ /* 0x180fe200000100b6 */
[-C--:B------:R-:W-:Y:S01]  /*7ba0*/  @P0 FFMA.FTZ R209, R191, R181.reuse, R182 ;  /* 0x000000b5bfd10223 */ /* 0x080fe200000100b6 */
[----:B------:R-:W-:Y:S01]  /*7bb0*/  @P0 FADD.FTZ R103, R197, -R100 ;  /* 0x80000064c5670221 */ /* 0x000fe20000010000 */
[----:B------:R-:W-:Y:S01]  /*7bc0*/  @P0 FADD.FTZ R102, R193, -R102 ;  /* 0x80000066c1660221 */ /* 0x000fe20000010000 */
[----:B------:R-:W-:Y:S01]  /*7bd0*/  @P0 FADD.FTZ R179, R190, -R179 ;  /* 0x800000b3beb30221 */ /* 0x000fe20000010000 */
[--C-:B------:R-:W-:Y:S01]  /*7be0*/  @P0 FFMA.FTZ R100, R242, R181, R182.reuse ;  /* 0x000000b5f2640223 */ /* 0x100fe200000100b6 */
[----:B------:R-:W-:Y:S01]  /*7bf0*/  @P0 FFMA.FTZ R101, R208, R103, R101 ;  /* 0x00000067d0650223 */ /* 0x000fe20000010065 */
[----:B------:R-:W-:Y:S01]  /*7c00*/  PRMT R103, R162, 0x7632, R103 ;  /* 0x00007632a2677816 */ /* 0x000fe20000000067 */
[----:B------:R-:W-:Y:S01]  /*7c10*/  @P0 FFMA.FTZ R183, R208, R179, R183 ;  /* 0x000000b3d0b70223 */ /* 0x000fe200000100b7 */
[-CC-:B------:R-:W-:Y:S01]  /*7c20*/  @P0 FFMA.FTZ R176, R244, R181.reuse, R182.reuse ;  /* 0x000000b5f4b00223 */ /* 0x180fe200000100b6 */
[-CC-:B------:R-:W-:Y:S01]  /*7c30*/  @P0 FFMA.FTZ R178, R198, R181.reuse, R182.reuse ;  /* 0x000000b5c6b20223 */ /* 0x180fe200000100b6 */
[----:B------:R-:W-:Y:S01]  /*7c40*/  SHF.L.U32 R103, R103, 0x10, RZ ;  /* 0x0000001067677819 */ /* 0x000fe200000006ff */
[----:B------:R-:W-:Y:S01]  /*7c50*/  @P0 FFMA.FTZ R182, R194, R181, R182 ;  /* 0x000000b5c2b60223 */ /* 0x000fe200000100b6 */
[----:B------:R-:W-:Y:S01]  /*7c60*/  PRMT R179, R163, 0x7632, R179 ;  /* 0x00007632a3b37816 */ /* 0x000fe200000000b3 */
[----:B------:R-:W-:Y:S01]  /*7c70*/  @P0 FADD.FTZ R176, R189, -R176 ;  /* 0x800000b0bdb00221 */ /* 0x000fe20000010000 */
[----:B------:R-:W-:Y:S01]  /*7c80*/  SHF.L.U32 R181, R161, 0x10, RZ ;  /* 0x00000010a1b57819 */ /* 0x000fe200000006ff */
[----:B------:R-:W-:Y:S01]  /*7c90*/  @P0 FFMA.FTZ R103, R208, R102, R103 ;  /* 0x00000066d0670223 */ /* 0x000fe20000010067 */
[----:B------:R-:W-:Y:S01]  /*7ca0*/  @P0 FADD.FTZ R102, R240, -R209 ;  /* 0x800000d1f0660221 */ /* 0x000fe20000010000 */
[----:B------:R-:W-:Y:S01]  /*7cb0*/  SHF.L.U32 R209, R163, 0x10, RZ ;  /* 0x00000010a3d17819 */ /* 0x000fe200000006ff */
[----:B------:R-:W-:Y:S01]  /*7cc0*/  @P0 FADD.FTZ R178, R195, -R178 ;  /* 0x800000b2c3b20221 */ /* 0x000fe20000010000 */
[----:B------:R-:W-:Y:S01]  /*7cd0*/  SHF.L.U32 R179, R179, 0x10, RZ ;  /* 0x00000010b3b37819 */ /* 0x000fe200000006ff */
[----:B------:R-:W-:Y:S01]  /*7ce0*/  @P0 FADD.FTZ R182, R192, -R182 ;  /* 0x800000b6c0b60221 */ /* 0x000fe20000010000 */
[C---:B------:R-:W-:Y:S01]  /*7cf0*/  @P0 FFMA.FTZ R181, R208.reuse, R176, R181 ;  /* 0x000000b0d0b50223 */ /* 0x040fe200000100b5 */
[----:B------:R-:W-:Y:S01]  /*7d00*/  @P0 FFMA.FTZ R209, R208, R102, R209 ;  /* 0x00000066d0d10223 */ /* 0x000fe200000100d1 */
[----:B------:R-:W-:Y:S01]  /*7d10*/  @P0 FADD.FTZ R102, R188, -R100 ;  /* 0x80000064bc660221 */ /* 0x000fe20000010000 */
[----:B------:R-:W-:Y:S01]  /*7d20*/  SHF.L.U32 R100, R160, 0x10, RZ ;  /* 0x00000010a0647819 */ /* 0x000fe200000006ff */
[C---:B------:R-:W-:Y:S01]  /*7d30*/  @P0 FFMA.FTZ R177, R208.reuse, R178, R177 ;  /* 0x000000b2d0b10223 */ /* 0x040fe200000100b1 */
[----:B------:R-:W-:-:S03]  /*7d40*/  @P0 FFMA.FTZ R179, R208, R182, R179 ;  /* 0x000000b6d0b30223 */ /* 0x000fc600000100b3 */
[----:B------:R-:W-:Y:S01]  /*7d50*/  @P0 FFMA.FTZ R100, R208, R102, R100 ;  /* 0x00000066d0640223 */ /* 0x000fe20000010064 */
[----:B------:R-:W-:Y:S06]  /*7d60*/  @!P2 BRA `(.L_x_504) ;  /* 0x00000000001ca947 */ /* 0x000fec0003800000 */
[----:B------:R-:W-:Y:S01]  /*7d70*/  SHF.L.U32 R176, R116, 0x10, RZ ;  /* 0x0000001074b07819 */ /* 0x000fe200000006ff */
[----:B------:R-:W-:Y:S01]  /*7d80*/  FMUL.FTZ R102, R100, UR15 ;  /* 0x0000000f64667c20 */ /* 0x000fe20008410000 */
[----:B-----5:R-:W-:-:S03]  /*7d90*/  SHF.L.U32 R178, R108, 0x10, RZ ;  /* 0x000000106cb27819 */ /* 0x020fc600000006ff */
[----:B------:R-:W-:Y:S02]  /*7da0*/  FMUL.FTZ R176, R102, R176 ;  /* 0x000000b066b07220 */ /* 0x000fe40000410000 */
[----:B------:R-:W-:-:S03]  /*7db0*/  FFMA.FTZ R72, R178, R102, R72 ;  /* 0x00000066b2487223 */ /* 0x000fc60000010048 */
[----:B------:R-:W-:-:S04]  /*7dc0*/  F2FP.BF16.F32.PACK_AB R176, RZ, R176 ;  /* 0x000000b0ffb0723e */ /* 0x000fc800000010ff */
[----:B------:R-:W-:-:S07]  /*7dd0*/  PRMT R96, R176, 0x7610, R96 ;  /* 0x00007610b0607816 */ /* 0x000fce0000000060 */
.L_x_504:
        /* <DEDUP_REMOVED lines=10> */
.L_x_505:
        /* <DEDUP_REMOVED lines=8> */
.L_x_506:
[----:B------:R-:W-:Y:S01]  /*7f00*/  F2FP.BF16.F32.PACK_AB R101, R177, R181 ;  /* 0x000000b5b165723e */ /* 0x000fe200000010ff */
[----:B------:R-:W-:Y:S06]  /*7f10*/  @!P2 BRA `(.L_x_507) ;  /* 0x000000000020a947 */ /* 0x000fec0003800000 */
        /* <DEDUP_REMOVED lines=8> */
.L_x_507:
        /* <DEDUP_REMOVED lines=8> */
.L_x_508:
        /* <DEDUP_REMOVED lines=10> */
.L_x_509:
        /* <DEDUP_REMOVED lines=8> */
.L_x_510:
        /* <DEDUP_REMOVED lines=9> */
[----:B------:R-:W-:Y:S01]  /*81d0*/  PRMT R99, R99, 0x5410, R179 ;  /* 0x0000541063637816 */ /* 0x000fe200000000b3 */
[----:B------:R-:W-:Y:S06]  /*81e0*/  BRA `(.L_x_511) ;  /* 0x0000001400047947 */ /* 0x000fec0003800000 */
.L_x_503:
        /* <DEDUP_REMOVED lines=13> */
.L_x_512:
        /* <DEDUP_REMOVED lines=14> */
.L_x_513:
        /* <DEDUP_REMOVED lines=12> */
.L_x_514:
        /* <DEDUP_REMOVED lines=14> */
.L_x_515:
        /* <DEDUP_REMOVED lines=12> */
.L_x_516:
        /* <DEDUP_REMOVED lines=14> */
.L_x_517:
        /* <DEDUP_REMOVED lines=12> */
.L_x_518:
        /* <DEDUP_REMOVED lines=15> */
.L_x_502:
[----:B------:R-:W-:Y:S05]  /*8890*/  @!P1 BRA `(.L_x_519) ;  /* 0x0000000400a89947 */ /* 0x000fea0003800000 */
[-CC-:B0-----:R-:W-:Y:S01]  /*88a0*/  FFMA.FTZ R100, R200, R181.reuse, R182.reuse ;  /* 0x000000b5c8647223 */ /* 0x181fe200000100b6 */
[-CC-:B------:R-:W-:Y:S01]  /*88b0*/  FFMA.FTZ R103, R242, R181.reuse, R182.reuse ;  /* 0x000000b5f2677223 */ /* 0x180fe200000100b6 */
[-CC-:B------:R-:W-:Y:S01]  /*88c0*/  FFMA.FTZ R102, R244, R181.reuse, R182.reuse ;  /* 0x000000b5f4667223 */ /* 0x180fe200000100b6 */
[-CC-:B------:R-:W-:Y:S01]  /*88d0*/  FFMA.FTZ R176, R198, R181.reuse, R182.reuse ;  /* 0x000000b5c6b07223 */ /* 0x180fe200000100b6 */
[-CC-:B------:R-:W-:Y:S01]  /*88e0*/  FFMA.FTZ R177, R251, R181.reuse, R182.reuse ;  /* 0x000000b5fbb17223 */ /* 0x180fe200000100b6 */
[-CC-:B------:R-:W-:Y:S01]  /*88f0*/  FFMA.FTZ R178, R196, R181.reuse, R182.reuse ;  /* 0x000000b5c4b27223 */ /* 0x180fe200000100b6 */
[----:B------:R-:W-:Y:S01]  /*8900*/  ISETP.GT.AND P0, PT, R209, RZ, PT ;  /* 0x000000ffd100720c */ /* 0x000fe20003f04270 */
        /* <DEDUP_REMOVED lines=14> */
[----:B------:R-:W-:Y:S01]  /*89f0*/  FMUL.FTZ R179, R208, R178 ;  /* 0x000000b2d0b37220 */ /* 0x000fe20000410000 */
[----:B------:R-:W-:Y:S01]  /*8a00*/  FADD.FTZ R248, R192, -R248 ;  /* 0x800000f8c0f87221 */ /* 0x000fe20000010000 */
[----:B------:R-:W-:Y:S01]  /*8a10*/  FMUL.FTZ R103, R208, R182 ;  /* 0x000000b6d0677220 */ /* 0x000fe20000410000 */
[----:B------:R-:W-:-:S02]  /*8a20*/  FSEL R100, R100, RZ, P0 ;  /* 0x000000ff64647208 */ /* 0x000fc40000000000 */
[----:B------:R-:W-:Y:S01]  /*8a30*/  FMUL.FTZ R208, R208, R248 ;  /* 0x000000f8d0d07220 */ /* 0x000fe20000410000 */
[----:B------:R-:W-:Y:S02]  /*8a40*/  FSEL R101, R101, RZ, P0 ;  /* 0x000000ff65657208 */ /* 0x000fe40000000000 */
[----:B------:R-:W-:Y:S02]  /*8a50*/  FSEL R176, R176, RZ, P0 ;  /* 0x000000ffb0b07208 */ /* 0x000fe40000000000 */
[----:B------:R-:W-:Y:S02]  /*8a60*/  FSEL R102, R102, RZ, P0 ;  /* 0x000000ff66667208 */ /* 0x000fe40000000000 */
[----:B------:R-:W-:Y:S02]  /*8a70*/  FSEL R179, R179, RZ, P0 ;  /* 0x000000ffb3b37208 */ /* 0x000fe40000000000 */
        /* <DEDUP_REMOVED lines=9> */
.L_x_520:
        /* <DEDUP_REMOVED lines=9> */
.L_x_521:
        /* <DEDUP_REMOVED lines=8> */
.L_x_522:
        /* <DEDUP_REMOVED lines=9> */
.L_x_523:
        /* <DEDUP_REMOVED lines=8> */
.L_x_524:
        /* <DEDUP_REMOVED lines=9> */
.L_x_525:
[----:B------:R-:W-:Y:S02]  /*8dc0*/  F2FP.BF16.F32.PACK_AB R100, R100, R177 ;  /* 0x000000b16464723e */ /* 0x000fe400000010ff */
[----:B------:R-:W-:Y:S02]  /*8dd0*/  F2FP.BF16.F32.PACK_AB R102, R179, R102 ;  /* 0x00000066b366723e */ /* 0x000fe400000010ff */
[----:B------:R-:W-:Y:S02]  /*8de0*/  F2FP.BF16.F32.PACK_AB R101, R176, R101 ;  /* 0x00000065b065723e */ /* 0x000fe400000010ff */
        /* <DEDUP_REMOVED lines=10> */
.L_x_526:
        /* <DEDUP_REMOVED lines=11> */
.L_x_519:
        /* <DEDUP_REMOVED lines=13> */
.L_x_527:
        /* <DEDUP_REMOVED lines=14> */
.L_x_528:
        /* <DEDUP_REMOVED lines=13> */
.L_x_529:
        /* <DEDUP_REMOVED lines=14> */
.L_x_530:
        /* <DEDUP_REMOVED lines=13> */
.L_x_531:
        /* <DEDUP_REMOVED lines=14> */
.L_x_532:
        /* <DEDUP_REMOVED lines=13> */
.L_x_533:
[----:B------:R-:W-:Y:S05]  /*9520*/  @!P2 BRA `(.L_x_511) ;  /* 0x000000000034a947 */ /* 0x000fea0003800000 */
[----:B------:R-:W-:Y:S01]  /*9530*/  FFMA.FTZ R181, R194, R181, R182 ;  /* 0x000000b5c2b57223 */ /* 0x000fe200000100b6 */
[----:B------:R-:W-:Y:S02]  /*9540*/  ISETP.GT.AND P0, PT, R209, RZ, PT ;  /* 0x000000ffd100720c */ /* 0x000fe40003f04270 */
[----:B0-----:R-:W-:Y:S01]  /*9550*/  SHF.L.U32 R179, R14, 0x10, RZ ;  /* 0x000000100eb37819 */ /* 0x001fe200000006ff */
[----:B------:R-:W-:Y:S01]  /*9560*/  FADD.FTZ R181, R192, -R181 ;  /* 0x800000b5c0b57221 */ /* 0x000fe20000010000 */
[----:B-----5:R-:W-:-:S03]  /*9570*/  PRMT R177, R111, 0x7632, R177 ;  /* 0x000076326fb17816 */ /* 0x020fc600000000b1 */
[----:B------:R-:W-:Y:S01]  /*9580*/  FMUL.FTZ R176, R208, R181 ;  /* 0x000000b5d0b07220 */ /* 0x000fe20000410000 */
[----:B------:R-:W-:-:S04]  /*9590*/  SHF.L.U32 R177, R177, 0x10, RZ ;  /* 0x00000010b1b17819 */ /* 0x000fc800000006ff */
[----:B------:R-:W-:-:S05]  /*95a0*/  FSEL R176, R176, RZ, P0 ;  /* 0x000000ffb0b07208 */ /* 0x000fca0000000000 */
[----:B------:R-:W-:-:S04]  /*95b0*/  FMUL.FTZ R176, R176, UR15 ;  /* 0x0000000fb0b07c20 */ /* 0x000fc80008410000 */
[----:B------:R-:W-:Y:S01]  /*95c0*/  FMUL.FTZ R178, R179, R176 ;  /* 0x000000b0b3b27220 */ /* 0x000fe20000410000 */
[----:B------:R-:W-:-:S04]  /*95d0*/  FFMA.FTZ R79, R176, R177, R79 ;  /* 0x000000b1b04f7223 */ /* 0x000fc8000001004f */
[----:B------:R-:W-:-:S04]  /*95e0*/  F2FP.BF16.F32.PACK_AB R178, RZ, R178 ;  /* 0x000000b2ffb2723e */ /* 0x000fc800000010ff */
[----:B------:R-:W-:-:S07]  /*95f0*/  PRMT R99, R99, 0x5410, R178 ;  /* 0x0000541063637816 */ /* 0x000fce00000000b2 */
.L_x_511:
[----:B------:R-:W1:Y:S01]  /*9600*/  @P1 LDC.64 R182, c[0x0][0x478] ;  /* 0x00011e00ffb61b82 */ /* 0x000e620000000a00 */
[----:B------:R-:W-:Y:S01]  /*9610*/  @P1 IADD3 R181, PT, PT, R180, 0x180, RZ ;  /* 0x00000180b4b51810 */ /* 0x000fe20007ffe0ff */
[----:B------:R-:W-:-:S06]  /*9620*/  UPLOP3.LUT UP1, UPT, UPT, UPT, UP1, 0x40, 0x4 ;  /* 0x000000000004789c */ /* 0x000fcc0003f2e810 */
[----:B0-----:R-:W0:Y:S08]  /*9630*/  @P2 LDC.64 R178, c[0x0][0x468] ;  /* 0x00011a00ffb22b82 */ /* 0x001e300000000a00 */
[----:B------:R-:W2:Y:S01]  /*9640*/  LDC.64 R176, c[0x0][0x380] ;  /* 0x0000e000ffb07b82 */ /* 0x000ea20000000a00 */
[----:B-1----:R-:W-:-:S05]  /*9650*/  @P1 IMAD.WIDE.U32 R182, R181, 0x10, R182 ;  /* 0x00000010b5b61825 */ /* 0x002fca00078e00b6 */
[----:B------:R1:W-:Y:S01]  /*9660*/  @P1 STG.E.128 desc[UR10][R182.64], R100 ;  /* 0x00000064b6001986 */ /* 0x0003e2000c101d0a */
[----:B0-----:R-:W-:-:S05]  /*9670*/  @P2 IMAD.WIDE.U32 R178, R19, 0x10, R178 ;  /* 0x0000001013b22825 */ /* 0x001fca00078e00b2 */
[----:B------:R1:W-:Y:S01]  /*9680*/  @P2 STG.E.128 desc[UR10][R178.64], R96 ;  /* 0x00000060b2002986 */ /* 0x0003e2000c101d0a */
[----:B--2---:R-:W-:-:S04]  /*9690*/  IADD3 R18, PT, PT, R18, R176, RZ ;  /* 0x000000b012127210 */ /* 0x004fc80007ffe0ff */
[----:B------:R-:W-:-:S13]  /*96a0*/  ISETP.GE.AND P0, PT, R18, R177, PT ;  /* 0x000000b11200720c */ /* 0x000fda0003f06270 */
[----:B-1----:R-:W-:Y:S05]  /*96b0*/  @!P0 BRA `(.L_x_534) ;  /* 0xffffff6c00c08947 */ /* 0x002fea000383ffff */
.L_x_398:
        /* <DEDUP_REMOVED lines=35> */
.L_x_535:
        /* <DEDUP_REMOVED lines=9> */
.L_x_15585:


//--------------------- .text._ZN10layer_norm13ln_bwd_kernelINS_13Kernel_traitsI13__nv_bfloat16S2_S2_S2_fjLj4096ELj1ELj1ELj4ELj16ENS_18Kernel_traits_baseILj4096ES2_S2_S2_S2_fjLj128EEEEELb1ELb0ELb0ELb0EEEvNS_9BwdParamsE --------------------------
	.section	.text._ZN10layer_norm13ln_bwd_kernelINS_13Kernel_traitsI13__nv_bfloat16S2_S2_S2_fjLj4096ELj1ELj1ELj4ELj16ENS_18Kernel_traits_baseILj4096ES2_S2_S2_S2_fjLj128EEEEELb1ELb0ELb0ELb0EEEvNS_9BwdParamsE,"ax",@progbits
	.align	128
        .global         _ZN10layer_norm13ln_bwd_kernelINS_13Kernel_traitsI13__nv_bfloat16S2_S2_S2_fjLj4096ELj1ELj1ELj4ELj16ENS_18Kernel_traits_baseILj4096ES2_S2_S2_S2_fjLj128EEEEELb1ELb0ELb0ELb0EEEvNS_9BwdParamsE
        .type           _ZN10layer_norm13ln_bwd_kernelINS_13Kernel_traitsI13__nv_bfloat16S2_S2_S2_fjLj4096ELj1ELj1ELj4ELj16ENS_18Kernel_traits_baseILj4096ES2_S2_S2_S2_fjLj128EEEEELb1ELb0ELb0ELb0EEEvNS_9BwdParamsE,@function
        .size           _ZN10layer_norm13ln_bwd_kernelINS_13Kernel_traitsI13__nv_bfloat16S2_S2_S2_fjLj4096ELj1ELj1ELj4ELj16ENS_18Kernel_traits_baseILj4096ES2_S2_S2_S2_fjLj128EEEEELb1ELb0ELb0ELb0EEEvNS_9BwdParamsE,(.L_x_15586 - _ZN10layer_norm13ln_bwd_kernelINS_13Kernel_traitsI13__nv_bfloat16S2_S2_S2_fjLj4096ELj1ELj1ELj4ELj16ENS_18Kernel_traits_baseILj4096ES2_S2_S2_S2_fjLj128EEEEELb1ELb0ELb0ELb0EEEvNS_9BwdParamsE)
        .other          _ZN10layer_norm13ln_bwd_kernelINS_13Kernel_traitsI13__nv_bfloat16S2_S2_S2_fjLj4096ELj1ELj1ELj4ELj16ENS_18Kernel_traits_baseILj4096ES2_S2_S2_S2_fjLj128EEEEELb1ELb0ELb0ELb0EEEvNS_9BwdParamsE,@"STO_CUDA_ENTRY STV_DEFAULT"
_ZN10layer_norm13ln_bwd_kernelINS_13Kernel_traitsI13__nv_bfloat16S2_S2_S2_fjLj4096ELj1ELj1ELj4ELj16ENS_18Kernel_traits_baseILj4096ES2_S2_S2_S2_fjLj128EEEEELb1ELb0ELb0ELb0EEEvNS_9BwdParamsE:
.text._ZN10layer_norm13ln_bwd_kernelINS_13Kernel_traitsI13__nv_bfloat16S2_S2_S2_fjLj4096ELj1ELj1ELj4ELj16ENS_18Kernel_traits_baseILj4096ES2_S2_S2_S2_fjLj128EEEEELb1ELb0ELb0ELb0EEEvNS_9BwdParamsE:
        /* <DEDUP_REMOVED lines=98> */
[----:B------:R-:W-:Y:S02]  /*0620*/  P2R R22, PR, RZ, 0x1 ;  /* 0x00000001ff167803 */ /* 0x000fe40000000000 */
        /* <DEDUP_REMOVED lines=21> */
[----:B------:R-:W0:Y:S01]  /*0780*/  LDCU.U8 UR7, c[0x0][0x410] ;  /* 0x00008200ff0777ac */ /* 0x000e220008000000 */
[----:B------:R-:W1:Y:S01]  /*0790*/  LDCU UR11, c[0x0][0x408] ;  /* 0x00008100ff0b77ac */ /* 0x000e620008000800 */
[----:B------:R-:W2:Y:S01]  /*07a0*/  LDCU UR10, c[0x0][0x400] ;  /* 0x00008000ff0a77ac */ /* 0x000ea20008000800 */
[----:B------:R-:W3:Y:S01]  /*07b0*/  LDCU.64 UR8, c[0x0][0x438] ;  /* 0x00008700ff0877ac */ /* 0x000ee20008000a00 */
[----:B------:R-:W4:Y:S02]  /*07c0*/  LDCU.64 UR12, c[0x0][0x478] ;  /* 0x00008f00ff0c77ac */ /* 0x000f240008000a00 */
.L_x_575:
[----:B------:R-:W0:Y:S08]  /*07d0*/  LDC.64 R136, c[0x0][0x3c0] ;  /* 0x0000f000ff887b82 */ /* 0x000e300000000a00 */
[----:B------:R-:W1:Y:S01]  /*07e0*/  LDC R20, c[0x0][0x388] ;  /* 0x0000e200ff147b82 */ /* 0x000e620000000800 */
[----:B0-----:R-:W-:-:S07]  /*07f0*/  IMAD.WIDE R138, R17, 0x4, R136 ;  /* 0x00000004118a7825 */ /* 0x001fce00078e0288 */
[----:B------:R-:W0:Y:S01]  /*0800*/  LDC.64 R136, c[0x0][0x3c8] ;  /* 0x0000f200ff887b82 */ /* 0x000e220000000a00 */
[----:B------:R-:W2:Y:S01]  /*0810*/  LDG.E R138, desc[UR4][R138.64] ;  /* 0x000000048a8a7981 */ /* 0x000ea2000c1e1900 */
[----:B------:R-:W-:Y:S01]  /*0820*/  ISETP.GE.U32.AND P3, PT, R19, 0x80, PT ;  /* 0x000000801300780c */ /* 0x000fe20003f66070 */
[----:B-1----:R-:W-:Y:S01]  /*0830*/  IMAD R140, R17, R20, RZ ;  /* 0x00000014118c7224 */ /* 0x002fe200078e02ff */
[C---:B------:R-:W-:Y:S01]  /*0840*/  ISETP.GE.U32.AND P5, PT, R19.reuse, 0x100, PT ;  /* 0x000001001300780c */ /* 0x040fe20003fa6070 */
[----:B------:R-:W1:Y:S01]  /*0850*/  S2R R199, SR_CgaCtaId ;  /* 0x0000000000c77919 */ /* 0x000e620000008800 */
[----:B------:R-:W-:Y:S02]  /*0860*/  ISETP.GE.U32.AND P4, PT, R19, 0x180, PT ;  /* 0x000001801300780c */ /* 0x000fe40003f86070 */
[----:B------:R-:W-:-:S04]  /*0870*/  SHF.R.S32.HI R141, RZ, 0x1f, R140 ;  /* 0x0000001fff8d7819 */ /* 0x000fc8000001148c */
[----:B------:R-:W-:Y:S01]  /*0880*/  LEA.HI R140, R141, R140, RZ, 0x3 ;  /* 0x0000008c8d8c7211 */ /* 0x000fe200078f18ff */
[----:B------:R-:W-:Y:S01]  /*0890*/  BSSY.RECONVERGENT B0, `(.L_x_537) ;  /* 0x0000071000007945 */ /* 0x000fe20003800200 */
[----:B------:R-:W-:Y:S02]  /*08a0*/  ISETP.NE.AND P0, PT, RZ, UR7, PT ;  /* 0x00000007ff007c0c */ /* 0x000fe4000bf05270 */
[----:B------:R-:W-:Y:S01]  /*08b0*/  LEA.HI.SX32 R196, R140, R21, 0x1d ;  /* 0x000000158cc47211 */ /* 0x000fe200078feaff */
[----:B0-----:R-:W-:Y:S01]  /*08c0*/  IMAD.WIDE R136, R17, 0x4, R136 ;  /* 0x0000000411887825 */ /* 0x001fe200078e0288 */
[----:B------:R-:W-:Y:S02]  /*08d0*/  CS2R R184, SRZ ;  /* 0x0000000000b87805 */ /* 0x000fe4000001ff00 */
[----:B------:R-:W-:Y:S02]  /*08e0*/  MOV R209, R196 ;  /* 0x000000c400d17202 */ /* 0x000fe40000000f00 */
[----:B-----5:R0:W5:Y:S02]  /*08f0*/  LDG.E R198, desc[UR4][R136.64] ;  /* 0x0000000488c67981 */ /* 0x020164000c1e1900 */
[----:B0-----:R-:W-:-:S02]  /*0900*/  P2R R136, PR, RZ, 0x1 ;  /* 0x00000001ff887803 */ /* 0x001fc40000000000 */
[----:B--2---:R-:W-:Y:S01]  /*0910*/  FSEL R208, R138, RZ, !P0 ;  /* 0x000000ff8ad07208 */ /* 0x004fe20004000000 */
[----:B-1----:R-:W-:Y:S06]  /*0920*/  @!P3 BRA `(.L_x_538) ;  /* 0x00000004009cb947 */ /* 0x002fec0003800000 */
[----:B------:R-:W0:Y:S08]  /*0930*/  LDC.64 R136, c[0x0][0x3a8] ;  /* 0x0000ea00ff887b82 */ /* 0x000e300000000a00 */
[----:B------:R-:W1:Y:S01]  /*0940*/  LDC.64 R140, c[0x0][0x428] ;  /* 0x00010a00ff8c7b82 */ /* 0x000e620000000a00 */
[----:B---3--:R-:W-:-:S07]  /*0950*/  ISETP.NE.U32.AND P0, PT, RZ, UR8, PT ;  /* 0x00000008ff007c0c */ /* 0x008fce000bf05070 */
[----:B------:R-:W2:Y:S01]  /*0960*/  LDC.64 R182, c[0x0][0x3b0] ;  /* 0x0000ec00ffb67b82 */ /* 0x000ea20000000a00 */
[----:B0-----:R-:W-:-:S06]  /*0970*/  IMAD.WIDE.U32 R136, R196, 0x10, R136 ;  /* 0x00000010c4887825 */ /* 0x001fcc00078e0088 */
[----:B------:R-:W3:Y:S01]  /*0980*/  LDG.E.128 R136, desc[UR4][R136.64] ;  /* 0x0000000488887981 */ /* 0x000ee2000c1e1d00 */
[----:B-1----:R-:W-:-:S06]  /*0990*/  IMAD.WIDE.U32 R140, R196, 0x10, R140 ;  /* 0x00000010c48c7825 */ /* 0x002fcc00078e008c */
[----:B------:R-:W4:Y:S01]  /*09a0*/  LDG.E.128 R140, desc[UR4][R140.64] ;  /* 0x000000048c8c7981 */ /* 0x000f22000c1e1d00 */
[----:B------:R-:W-:Y:S01]  /*09b0*/  ISETP.NE.AND.EX P0, PT, RZ, UR9, PT, P0 ;  /* 0x00000009ff007c0c */ /* 0x000fe2000bf05300 */
[----:B--2---:R-:W-:Y:S01]  /*09c0*/  IMAD.WIDE.U32 R182, R196, 0x8, R182 ;  /* 0x00000008c4b67825 */ /* 0x004fe200078e00b6 */
[----:B------:R-:W-:-:S04]  /*09d0*/  SHF.L.U32 R195, R52, 0x10, RZ ;  /* 0x0000001034c37819 */ /* 0x000fc800000006ff */
[----:B------:R0:W5:Y:S07]  /*09e0*/  LDG.E.64 R206, desc[UR4][R182.64] ;  /* 0x00000004b6ce7981 */ /* 0x00016e000c1e1b00 */
[----:B------:R-:W1:Y:S01]  /*09f0*/  @P0 LDC.64 R184, c[0x0][0x438] ;  /* 0x00010e00ffb80b82 */ /* 0x000e620000000a00 */
[----:B------:R-:W-:Y:S02]  /*0a00*/  SHF.L.U32 R192, R13, 0x10, RZ ;  /* 0x000000100dc07819 */ /* 0x000fe400000006ff */
[----:B------:R-:W-:-:S02]  /*0a10*/  SHF.L.U32 R188, R14, 0x10, RZ ;  /* 0x000000100ebc7819 */ /* 0x000fc400000006ff */
[----:B------:R-:W-:Y:S01]  /*0a20*/  SHF.L.U32 R191, R53, 0x10, RZ ;  /* 0x0000001035bf7819 */ /* 0x000fe200000006ff */
[----:B-1----:R-:W-:-:S05]  /*0a30*/  @P0 IMAD.WIDE.U32 R184, R196, 0x10, R184 ;  /* 0x00000010c4b80825 */ /* 0x002fca00078e00b8 */
[----:B------:R1:W5:Y:S01]  /*0a40*/  @P0 LDG.E.128 R116, desc[UR4][R184.64] ;  /* 0x00000004b8740981 */ /* 0x000362000c1e1d00 */
[C---:B---3--:R-:W-:Y:S02]  /*0a50*/  PRMT R148, R137.reuse, 0x7632, R148 ;  /* 0x0000763289947816 */ /* 0x048fe40000000094 */
[----:B------:R-:W-:Y:S02]  /*0a60*/  SHF.L.U32 R137, R137, 0x10, RZ ;  /* 0x0000001089897819 */ /* 0x000fe400000006ff */
[----:B------:R-:W-:-:S03]  /*0a70*/  PRMT R147, R136, 0x7632, R147 ;  /* 0x0000763288937816 */ /* 0x000fc60000000093 */
[----:B------:R-:W-:Y:S01]  /*0a80*/  FADD.FTZ R137, -R208, R137 ;  /* 0x00000089d0897221 */ /* 0x000fe20000010100 */
[----:B------:R-:W-:Y:S02]  /*0a90*/  SHF.L.U32 R181, R136, 0x10, RZ ;  /* 0x0000001088b57819 */ /* 0x000fe400000006ff */
[----:B------:R-:W-:Y:S01]  /*0aa0*/  SHF.L.U32 R187, R138, 0x10, RZ ;  /* 0x000000108abb7819 */ /* 0x000fe200000006ff */
[----:B-----5:R-:W-:Y:S01]  /*0ab0*/  FMUL.FTZ R193, R198, R137 ;  /* 0x00000089c6c17220 */ /* 0x020fe20000410000 */
[----:B----4-:R-:W-:Y:S02]  /*0ac0*/  PRMT R136, R140, 0x7632, R136 ;  /* 0x000076328c887816 */ /* 0x010fe40000000088 */
[----:B------:R-:W-:Y:S02]  /*0ad0*/  SHF.L.U32 R147, R147, 0x10, RZ ;  /* 0x0000001093937819 */ /* 0x000fe400000006ff */
[----:B------:R-:W-:Y:S01]  /*0ae0*/  SHF.L.U32 R137, R148, 0x10, RZ ;  /* 0x0000001094897819 */ /* 0x000fe200000006ff */
[----:B------:R-:W-:Y:S01]  /*0af0*/  FADD.FTZ R181, -R208, R181 ;  /* 0x000000b5d0b57221 */ /* 0x000fe20000010100 */
[----:B------:R-:W-:Y:S01]  /*0b00*/  SHF.L.U32 R140, R140, 0x10, RZ ;  /* 0x000000108c8c7819 */ /* 0x000fe200000006ff */
[----:B------:R-:W-:Y:S01]  /*0b10*/  FADD.FTZ R187, -R208, R187 ;  /* 0x000000bbd0bb7221 */ /* 0x000fe20000010100 */
[----:B------:R-:W-:-:S02]  /*0b20*/  PRMT R186, R138, 0x7632, R186 ;  /* 0x000076328aba7816 */ /* 0x000fc400000000ba */
[C---:B------:R-:W-:Y:S02]  /*0b30*/  PRMT R209, R139.reuse, 0x7632, R209 ;  /* 0x000076328bd17816 */ /* 0x040fe400000000d1 */
[----:B------:R-:W-:Y:S02]  /*0b40*/  SHF.L.U32 R211, R139, 0x10, RZ ;  /* 0x000000108bd37819 */ /* 0x000fe400000006ff */
[----:B0-----:R-:W-:Y:S01]  /*0b50*/  PRMT R182, R142, 0x7632, R182 ;  /* 0x000076328eb67816 */ /* 0x001fe200000000b6 */
[C---:B------:R-:W-:Y:S01]  /*0b60*/  FADD.FTZ R147, -R208.reuse, R147 ;  /* 0x00000093d0937221 */ /* 0x040fe20000010100 */
[----:B------:R-:W-:Y:S01]  /*0b70*/  PRMT R138, R141, 0x7632, R138 ;  /* 0x000076328d8a7816 */ /* 0x000fe2000000008a */
[----:B------:R-:W-:Y:S01]  /*0b80*/  FADD.FTZ R137, -R208, R137 ;  /* 0x00000089d0897221 */ /* 0x000fe20000010100 */
[----:B------:R-:W-:Y:S02]  /*0b90*/  SHF.L.U32 R142, R142, 0x10, RZ ;  /* 0x000000108e8e7819 */ /* 0x000fe400000006ff */
        /* <DEDUP_REMOVED lines=8> */
[C---:B------:R-:W-:Y:S01]  /*0c20*/  FMUL.FTZ R194, R198.reuse, R147 ;  /* 0x00000093c6c27220 */ /* 0x040fe20000410000 */
[----:B------:R-:W-:Y:S01]  /*0c30*/  FMUL.FTZ R190, R198, R137 ;  /* 0x00000089c6be7220 */ /* 0x000fe20000410000 */
[-C--:B------:R-:W-:Y:S01]  /*0c40*/  FMUL.FTZ R192, R192, R136.reuse ;  /* 0x00000088c0c07220 */ /* 0x080fe20000410000 */
[----:B------:R-:W-:Y:S01]  /*0c50*/  FADD.FTZ R137, RZ, R195 ;  /* 0x000000c3ff897221 */ /* 0x000fe20000010000 */
[----:B------:R-:W-:Y:S01]  /*0c60*/  FFMA.FTZ R139, R197, R195, RZ ;  /* 0x000000c3c58b7223 */ /* 0x000fe200000100ff */
[----:B------:R-:W-:Y:S01]  /*0c70*/  FADD.FTZ R81, R81, R136 ;  /* 0x0000008851517221 */ /* 0x000fe20000010000 */
[----:B------:R-:W-:Y:S01]  /*0c80*/  FFMA.FTZ R57, R194, R136, R57 ;  /* 0x00000088c2397223 */ /* 0x000fe20000010039 */
[-C--:B------:R-:W-:Y:S01]  /*0c90*/  FMUL.FTZ R188, R188, R138.reuse ;  /* 0x0000008abcbc7220 */ /* 0x080fe20000410000 */
[----:B------:R-:W-:Y:S01]  /*0ca0*/  FADD.FTZ R83, R83, R138 ;  /* 0x0000008a53537221 */ /* 0x000fe20000010000 */
[----:B------:R-:W-:Y:S01]  /*0cb0*/  FFMA.FTZ R59, R190, R138, R59 ;  /* 0x0000008abe3b7223 */ /* 0x000fe2000001003b */
[-C--:B------:R-:W-:Y:S01]  /*0cc0*/  FMUL.FTZ R191, R191, R141.reuse ;  /* 0x0000008dbfbf7220 */ /* 0x080fe20000410000 */
[----:B------:R-:W-:Y:S01]  /*0cd0*/  FADD.FTZ R136, R137, R192 ;  /* 0x000000c089887221 */ /* 0x000fe20000010000 */
[----:B------:R-:W-:Y:S01]  /*0ce0*/  FFMA.FTZ R138, R194, R192, R139 ;  /* 0x000000c0c28a7223 */ /* 0x000fe2000001008b */
[----:B------:R-:W-:Y:S01]  /*0cf0*/  FADD.FTZ R82, R82, R141 ;  /* 0x0000008d52527221 */ /* 0x000fe20000010000 */
[C---:B------:R-:W-:Y:S01]  /*0d00*/  FFMA.FTZ R58, R193.reuse, R141, R58 ;  /* 0x0000008dc13a7223 */ /* 0x040fe2000001003a */
        /* <DEDUP_REMOVED lines=12> */
[----:B-1----:R-:W-:-:S02]  /*0dd0*/  PRMT R184, R143, 0x7632, R184 ;  /* 0x000076328fb87816 */ /* 0x002fc400000000b8 */
[----:B------:R-:W-:Y:S01]  /*0de0*/  SHF.L.U32 R209, R209, 0x10, RZ ;  /* 0x00000010d1d17819 */ /* 0x000fe200000006ff */
[----:B------:R-:W-:Y:S01]  /*0df0*/  FADD.FTZ R183, -R208, R211 ;  /* 0x000000d3d0b77221 */ /* 0x000fe20000010100 */
[----:B------:R-:W-:Y:S01]  /*0e00*/  SHF.L.U32 R143, R143, 0x10, RZ ;  /* 0x000000108f8f7819 */ /* 0x000fe200000006ff */
[----:B------:R-:W-:Y:S01]  /*0e10*/  FMUL.FTZ R182, R140, R142 ;  /* 0x0000008e8cb67220 */ /* 0x000fe20000410000 */
[----:B------:R-:W-:Y:S01]  /*0e20*/  SHF.L.U32 R181, R55, 0x10, RZ ;  /* 0x0000001037b57819 */ /* 0x000fe200000006ff */
[----:B------:R-:W-:Y:S01]  /*0e30*/  FMUL.FTZ R186, R198, R141 ;  /* 0x0000008dc6ba7220 */ /* 0x000fe20000410000 */
[----:B------:R-:W-:Y:S01]  /*0e40*/  FADD.FTZ R137, R136, R187 ;  /* 0x000000bb88897221 */ /* 0x000fe20000010000 */
[----:B------:R-:W-:Y:S01]  /*0e50*/  FFMA.FTZ R139, R189, R187, R138 ;  /* 0x000000bbbd8b7223 */ /* 0x000fe2000001008a */
[----:B------:R-:W-:Y:S01]  /*0e60*/  SHF.L.U32 R147, R16, 0x10, RZ ;  /* 0x0000001010937819 */ /* 0x000fe200000006ff */
[----:B------:R-:W-:Y:S01]  /*0e70*/  FADD.FTZ R209, -R208, R209 ;  /* 0x000000d1d0d17221 */ /* 0x000fe20000010100 */
[----:B------:R-:W-:Y:S01]  /*0e80*/  SHF.L.U32 R184, R184, 0x10, RZ ;  /* 0x00000010b8b87819 */ /* 0x000fe200000006ff */
[----:B------:R-:W-:Y:S01]  /*0e90*/  FMUL.FTZ R183, R198, R183 ;  /* 0x000000b7c6b77220 */ /* 0x000fe20000410000 */
[----:B------:R-:W-:Y:S01]  /*0ea0*/  FMUL.FTZ R181, R181, R143 ;  /* 0x0000008fb5b57220 */ /* 0x000fe20000410000 */
        /* <DEDUP_REMOVED lines=12> */
[----:B------:R-:W-:Y:S01]  /*0f70*/  IADD3 R209, PT, PT, R196, 0x80, RZ ;  /* 0x00000080c4d17810 */ /* 0x000fe20007ffe0ff */
[----:B------:R-:W-:Y:S01]  /*0f80*/  FADD.FTZ R185, R136, R147 ;  /* 0x0000009388b97221 */ /* 0x000fe20000010000 */
[----:B------:R-:W-:-:S07]  /*0f90*/  FFMA.FTZ R184, R148, R147, R138 ;  /* 0x0000009394b87223 */ /* 0x000fce000001008a */
.L_x_538:
[----:B---34-:R-:W-:Y:S05]  /*0fa0*/  BSYNC.RECONVERGENT B0 ;  /* 0x0000000000007941 */ /* 0x018fea0003800200 */
.L_x_537:
[----:B------:R-:W-:Y:S04]  /*0fb0*/  BSSY.RECONVERGENT B0, `(.L_x_539) ;  /* 0x0000069000007945 */ /* 0x000fe80003800200 */
[----:B------:R-:W-:Y:S05]  /*0fc0*/  @!P5 BRA `(.L_x_540) ;  /* 0x00000004009cd947 */ /* 0x000fea0003800000 */
[----:B------:R-:W0:Y:S08]  /*0fd0*/  LDC.64 R24, c[0x0][0x3a8] ;  /* 0x0000ea00ff187b82 */ /* 0x000e300000000a00 */
[----:B------:R-:W1:Y:S01]  /*0fe0*/  LDC.64 R28, c[0x0][0x428] ;  /* 0x00010a00ff1c7b82 */ /* 0x000e620000000a00 */
[----:B------:R-:W-:-:S07]  /*0ff0*/  ISETP.NE.U32.AND P0, PT, RZ, UR8, PT ;  /* 0x00000008ff007c0c */ /* 0x000fce000bf05070 */
[----:B------:R-:W2:Y:S01]  /*1000*/  LDC.64 R32, c[0x0][0x3b0] ;  /* 0x0000ec00ff207b82 */ /* 0x000ea20000000a00 */
[----:B0-----:R-:W-:-:S06]  /*1010*/  IMAD.WIDE.U32 R24, R209, 0x10, R24 ;  /* 0x00000010d1187825 */ /* 0x001fcc00078e0018 */
[----:B------:R-:W3:Y:S01]  /*1020*/  LDG.E.128 R24, desc[UR4][R24.64] ;  /* 0x0000000418187981 */ /* 0x000ee2000c1e1d00 */
[----:B-1----:R-:W-:-:S06]  /*1030*/  IMAD.WIDE.U32 R28, R209, 0x10, R28 ;  /* 0x00000010d11c7825 */ /* 0x002fcc00078e001c */
[----:B------:R-:W4:Y:S01]  /*1040*/  LDG.E.128 R28, desc[UR4][R28.64] ;  /* 0x000000041c1c7981 */ /* 0x000f22000c1e1d00 */
[----:B------:R-:W-:Y:S01]  /*1050*/  ISETP.NE.AND.EX P0, PT, RZ, UR9, PT, P0 ;  /* 0x00000009ff007c0c */ /* 0x000fe2000bf05300 */
[----:B--2---:R-:W-:-:S05]  /*1060*/  IMAD.WIDE.U32 R32, R209, 0x8, R32 ;  /* 0x00000008d1207825 */ /* 0x004fca00078e0020 */
[----:B------:R0:W5:Y:S07]  /*1070*/  LDG.E.64 R204, desc[UR4][R32.64] ;  /* 0x0000000420cc7981 */ /* 0x00016e000c1e1b00 */
[----:B------:R-:W1:Y:S02]  /*1080*/  @P0 LDC.64 R34, c[0x0][0x438] ;  /* 0x00010e00ff220b82 */ /* 0x000e640000000a00 */
[----:B-1----:R-:W-:-:S05]  /*1090*/  @P0 IMAD.WIDE.U32 R34, R209, 0x10, R34 ;  /* 0x00000010d1220825 */ /* 0x002fca00078e0022 */
[----:B------:R1:W5:Y:S01]  /*10a0*/  @P0 LDG.E.128 R120, desc[UR4][R34.64] ;  /* 0x0000000422780981 */ /* 0x000362000c1e1d00 */
[----:B------:R-:W-:Y:S02]  /*10b0*/  IADD3 R209, PT, PT, R209, 0x80, RZ ;  /* 0x00000080d1d17810 */ /* 0x000fe40007ffe0ff */
[----:B---3--:R-:W-:Y:S02]  /*10c0*/  SHF.L.U32 R23, R24, 0x10, RZ ;  /* 0x0000001018177819 */ /* 0x008fe400000006ff */
[----:B------:R-:W-:-:S03]  /*10d0*/  SHF.L.U32 R139, R25, 0x10, RZ ;  /* 0x00000010198b7819 */ /* 0x000fc600000006ff */
[----:B------:R-:W-:Y:S01]  /*10e0*/  FADD.FTZ R23, -R208, R23 ;  /* 0x00000017d0177221 */ /* 0x000fe20000010100 */
[----:B------:R-:W-:Y:S02]  /*10f0*/  PRMT R136, R24, 0x7632, R136 ;  /* 0x0000763218887816 */ /* 0x000fe40000000088 */
[----:B------:R-:W-:Y:S01]  /*1100*/  PRMT R137, R25, 0x7632, R137 ;  /* 0x0000763219897816 */ /* 0x000fe20000000089 */
[----:B-----5:R-:W-:Y:S01]  /*1110*/  FMUL.FTZ R23, R198, R23 ;  /* 0x00000017c6177220 */ /* 0x020fe20000410000 */
[----:B------:R-:W-:Y:S02]  /*1120*/  SHF.L.U32 R24, R40, 0x10, RZ ;  /* 0x0000001028187819 */ /* 0x000fe400000006ff */
[----:B----4-:R-:W-:Y:S01]  /*1130*/  SHF.L.U32 R25, R28, 0x10, RZ ;  /* 0x000000101c197819 */ /* 0x010fe200000006ff */
[----:B------:R-:W-:Y:S01]  /*1140*/  FADD.FTZ R139, -R208, R139 ;  /* 0x0000008bd08b7221 */ /* 0x000fe20000010100 */
[C---:B------:R-:W-:Y:S02]  /*1150*/  PRMT R140, R26.reuse, 0x7632, R140 ;  /* 0x000076321a8c7816 */ /* 0x040fe4000000008c */
[----:B------:R-:W-:Y:S01]  /*1160*/  SHF.L.U32 R141, R26, 0x10, RZ ;  /* 0x000000101a8d7819 */ /* 0x000fe200000006ff */
[-C--:B------:R-:W-:Y:S01]  /*1170*/  FMUL.FTZ R24, R24, R25.reuse ;  /* 0x0000001918187220 */ /* 0x080fe20000410000 */
[C---:B0-----:R-:W-:Y:S01]  /*1180*/  PRMT R32, R29.reuse, 0x7632, R32 ;  /* 0x000076321d207816 */ /* 0x041fe20000000020 */
[----:B------:R-:W-:Y:S01]  /*1190*/  FADD.FTZ R88, R88, R25 ;  /* 0x0000001958587221 */ /* 0x000fe20000010000 */
[----:B------:R-:W-:Y:S01]  /*11a0*/  SHF.L.U32 R29, R29, 0x10, RZ ;  /* 0x000000101d1d7819 */ /* 0x000fe200000006ff */
[----:B------:R-:W-:Y:S01]  /*11b0*/  FFMA.FTZ R64, R23, R25, R64 ;  /* 0x0000001917407223 */ /* 0x000fe20000010040 */
[----:B------:R-:W-:Y:S01]  /*11c0*/  SHF.L.U32 R26, R41, 0x10, RZ ;  /* 0x00000010291a7819 */ /* 0x000fe200000006ff */
[----:B------:R-:W-:Y:S01]  /*11d0*/  FMUL.FTZ R25, R198, R139 ;  /* 0x0000008bc6197220 */ /* 0x000fe20000410000 */
[C---:B------:R-:W-:Y:S01]  /*11e0*/  SHF.L.U32 R145, R27.reuse, 0x10, RZ ;  /* 0x000000101b917819 */ /* 0x040fe200000006ff */
[----:B------:R-:W-:Y:S01]  /*11f0*/  FADD.FTZ R90, R90, R29 ;  /* 0x0000001d5a5a7221 */ /* 0x000fe20000010000 */
[----:B------:R-:W-:Y:S01]  /*1200*/  PRMT R143, R27, 0x7632, R143 ;  /* 0x000076321b8f7816 */ /* 0x000fe2000000008f */
[----:B------:R-:W-:Y:S01]  /*1210*/  FADD.FTZ R27, -R208, R141 ;  /* 0x0000008dd01b7221 */ /* 0x000fe20000010100 */
[C---:B------:R-:W-:Y:S01]  /*1220*/  PRMT R144, R31.reuse, 0x7632, R144 ;  /* 0x000076321f907816 */ /* 0x040fe20000000090 */
[-C--:B------:R-:W-:Y:S01]  /*1230*/  FMUL.FTZ R26, R26, R29.reuse ;  /* 0x0000001d1a1a7220 */ /* 0x080fe20000410000 */
[----:B-1----:R-:W-:Y:S01]  /*1240*/  SHF.L.U32 R35, R31, 0x10, RZ ;  /* 0x000000101f237819 */ /* 0x002fe200000006ff */
[----:B------:R-:W-:Y:S01]  /*1250*/  FFMA.FTZ R66, R25, R29, R66 ;  /* 0x0000001d19427223 */ /* 0x000fe20000010042 */
[----:B------:R-:W-:Y:S01]  /*1260*/  FADD.FTZ R29, -R208, R145 ;  /* 0x00000091d01d7221 */ /* 0x000fe20000010100 */
[----:B------:R-:W-:-:S02]  /*1270*/  SHF.L.U32 R31, R136, 0x10, RZ ;  /* 0x00000010881f7819 */ /* 0x000fc400000006ff */
[----:B------:R-:W-:Y:S01]  /*1280*/  PRMT R34, R28, 0x7632, R34 ;  /* 0x000076321c227816 */ /* 0x000fe20000000022 */
[----:B------:R-:W-:Y:S01]  /*1290*/  FMUL.FTZ R27, R198, R27 ;  /* 0x0000001bc61b7220 */ /* 0x000fe20000410000 */
[C---:B------:R-:W-:Y:S02]  /*12a0*/  PRMT R142, R30.reuse, 0x7632, R142 ;  /* 0x000076321e8e7816 */ /* 0x040fe4000000008e */
[----:B------:R-:W-:Y:S02]  /*12b0*/  SHF.L.U32 R33, R30, 0x10, RZ ;  /* 0x000000101e217819 */ /* 0x000fe400000006ff */
[----:B------:R-:W-:Y:S01]  /*12c0*/  SHF.L.U32 R28, R42, 0x10, RZ ;  /* 0x000000102a1c7819 */ /* 0x000fe200000006ff */
[----:B------:R-:W-:Y:S01]  /*12d0*/  FMUL.FTZ R29, R198, R29 ;  /* 0x0000001dc61d7220 */ /* 0x000fe20000410000 */
[----:B------:R-:W-:Y:S01]  /*12e0*/  SHF.L.U32 R30, R43, 0x10, RZ ;  /* 0x000000102b1e7819 */ /* 0x000fe200000006ff */
[----:B------:R-:W-:Y:S01]  /*12f0*/  FADD.FTZ R31, -R208, R31 ;  /* 0x0000001fd01f7221 */ /* 0x000fe20000010100 */
[----:B------:R-:W-:Y:S01]  /*1300*/  FADD.FTZ R92, R92, R33 ;  /* 0x000000215c5c7221 */ /* 0x000fe20000010000 */
[-C--:B------:R-:W-:Y:S01]  /*1310*/  FMUL.FTZ R28, R28, R33.reuse ;  /* 0x000000211c1c7220 */ /* 0x080fe20000410000 */
[----:B------:R-:W-:Y:S01]  /*1320*/  FFMA.FTZ R68, R27, R33, R68 ;  /* 0x000000211b447223 */ /* 0x000fe20000010044 */
[-C--:B------:R-:W-:Y:S01]  /*1330*/  FMUL.FTZ R30, R30, R35.reuse ;  /* 0x000000231e1e7220 */ /* 0x080fe20000410000 */
[----:B------:R-:W-:Y:S01]  /*1340*/  FADD.FTZ R94, R94, R35 ;  /* 0x000000235e5e7221 */ /* 0x000fe20000010000 */
[----:B------:R-:W-:Y:S01]  /*1350*/  FFMA.FTZ R70, R29, R35, R70 ;  /* 0x000000231d467223 */ /* 0x000fe20000010046 */
[----:B------:R-:W-:-:S02]  /*1360*/  SHF.L.U32 R33, R9, 0x10, RZ ;  /* 0x0000001009217819 */ /* 0x000fc400000006ff */
[----:B------:R-:W-:Y:S02]  /*1370*/  SHF.L.U32 R137, R137, 0x10, RZ ;  /* 0x0000001089897819 */ /* 0x000fe400000006ff */
[----:B------:R-:W-:Y:S02]  /*1380*/  SHF.L.U32 R136, R34, 0x10, RZ ;  /* 0x0000001022887819 */ /* 0x000fe400000006ff */
[----:B------:R-:W-:Y:S01]  /*1390*/  SHF.L.U32 R138, R32, 0x10, RZ ;  /* 0x00000010208a7819 */ /* 0x000fe200000006ff */
[----:B------:R-:W-:Y:S01]  /*13a0*/  FMUL.FTZ R32, R198, R31 ;  /* 0x0000001fc6207220 */ /* 0x000fe20000410000 */
[----:B------:R-:W-:Y:S01]  /*13b0*/  SHF.L.U32 R35, R10, 0x10, RZ ;  /* 0x000000100a237819 */ /* 0x000fe200000006ff */
[----:B------:R-:W-:Y:S01]  /*13c0*/  FADD.FTZ R137, -R208, R137 ;  /* 0x00000089d0897221 */ /* 0x000fe20000010100 */
[-C--:B------:R-:W-:Y:S01]  /*13d0*/  FMUL.FTZ R31, R33, R136.reuse ;  /* 0x00000088211f7220 */ /* 0x080fe20000410000 */
[----:B------:R-:W-:Y:S01]  /*13e0*/  FADD.FTZ R89, R89, R136 ;  /* 0x0000008859597221 */ /* 0x000fe20000010000 */
[----:B------:R-:W-:Y:S01]  /*13f0*/  FFMA.FTZ R65, R32, R136, R65 ;  /* 0x0000008820417223 */ /* 0x000fe20000010041 */
[----:B------:R-:W-:Y:S01]  /*1400*/  FMUL.FTZ R33, R35, R138 ;  /* 0x0000008a23217220 */ /* 0x000fe20000410000 */
[----:B------:R-:W-:Y:S01]  /*1410*/  FADD.FTZ R136, R185, R24 ;  /* 0x00000018b9887221 */ /* 0x000fe20000010000 */
[----:B------:R-:W-:Y:S01]  /*1420*/  FFMA.FTZ R35, R23, R24, R184 ;  /* 0x0000001817237223 */ /* 0x000fe200000100b8 */
[----:B------:R-:W-:Y:S01]  /*1430*/  FMUL.FTZ R34, R198, R137 ;  /* 0x00000089c6227220 */ /* 0x000fe20000410000 */
[----:B------:R-:W-:Y:S01]  /*1440*/  SHF.L.U32 R139, R140, 0x10, RZ ;  /* 0x000000108c8b7819 */ /* 0x000fe200000006ff */
[----:B------:R-:W-:Y:S01]  /*1450*/  FADD.FTZ R137, R136, R31 ;  /* 0x0000001f88897221 */ /* 0x000fe20000010000 */
[----:B------:R-:W-:Y:S01]  /*1460*/  FFMA.FTZ R136, R32, R31, R35 ;  /* 0x0000001f20887223 */ /* 0x000fe20000010023 */
[----:B------:R-:W-:Y:S01]  /*1470*/  FADD.FTZ R91, R91, R138 ;  /* 0x0000008a5b5b7221 */ /* 0x000fe20000010000 */
[----:B------:R-:W-:Y:S01]  /*1480*/  FFMA.FTZ R67, R34, R138, R67 ;  /* 0x0000008a22437223 */ /* 0x000fe20000010043 */
[----:B------:R-:W-:Y:S01]  /*1490*/  FADD.FTZ R139, -R208, R139 ;  /* 0x0000008bd08b7221 */ /* 0x000fe20000010100 */
[----:B------:R-:W-:Y:S01]  /*14a0*/  FADD.FTZ R138, R137, R26 ;  /* 0x0000001a898a7221 */ /* 0x000fe20000010000 */
[----:B------:R-:W-:Y:S01]  /*14b0*/  FFMA.FTZ R137, R25, R26, R136 ;  /* 0x0000001a19897223 */ /* 0x000fe20000010088 */
[----:B------:R-:W-:Y:S01]  /*14c0*/  SHF.L.U32 R140, R144, 0x10, RZ ;  /* 0x00000010908c7819 */ /* 0x000fe200000006ff */
[----:B------:R-:W-:Y:S01]  /*14d0*/  FMUL.FTZ R144, R198, R139 ;  /* 0x0000008bc6907220 */ /* 0x000fe20000410000 */
[----:B------:R-:W-:Y:S01]  /*14e0*/  SHF.L.U32 R141, R11, 0x10, RZ ;  /* 0x000000100b8d7819 */ /* 0x000fe200000006ff */
[----:B------:R-:W-:Y:S01]  /*14f0*/  FADD.FTZ R139, R138, R33 ;  /* 0x000000218a8b7221 */ /* 0x000fe20000010000 */
[----:B------:R-:W-:Y:S01]  /*1500*/  SHF.L.U32 R142, R142, 0x10, RZ ;  /* 0x000000108e8e7819 */ /* 0x000fe200000006ff */
[----:B------:R-:W-:Y:S01]  /*1510*/  FFMA.FTZ R136, R34, R33, R137 ;  /* 0x0000002122887223 */ /* 0x000fe20000010089 */
[----:B------:R-:W-:Y:S01]  /*1520*/  SHF.L.U32 R143, R143, 0x10, RZ ;  /* 0x000000108f8f7819 */ /* 0x000fe200000006ff */
[----:B------:R-:W-:-:S02]  /*1530*/  FADD.FTZ R138, R139, R28 ;  /* 0x0000001c8b8a7221 */ /* 0x000fc40000010000 */
[----:B------:R-:W-:Y:S01]  /*1540*/  FMUL.FTZ R35, R141, R142 ;  /* 0x0000008e8d237220 */ /* 0x000fe20000410000 */
[----:B------:R-:W-:Y:S01]  /*1550*/  FFMA.FTZ R137, R27, R28, R136 ;  /* 0x0000001c1b897223 */ /* 0x000fe20000010088 */
[----:B------:R-:W-:Y:S01]  /*1560*/  SHF.L.U32 R145, R12, 0x10, RZ ;  /* 0x000000100c917819 */ /* 0x000fe200000006ff */
[----:B------:R-:W-:Y:S01]  /*1570*/  FADD.FTZ R143, -R208, R143 ;  /* 0x0000008fd08f7221 */ /* 0x000fe20000010100 */
[----:B------:R-:W-:Y:S01]  /*1580*/  FADD.FTZ R139, R138, R35 ;  /* 0x000000238a8b7221 */ /* 0x000fe20000010000 */
[----:B------:R-:W-:Y:S02]  /*1590*/  FFMA.FTZ R136, R144, R35, R137 ;  /* 0x0000002390887223 */ /* 0x000fe40000010089 */
        /* <DEDUP_REMOVED lines=10> */
.L_x_540:
[----:B------:R-:W-:Y:S05]  /*1640*/  BSYNC.RECONVERGENT B0 ;  /* 0x0000000000007941 */ /* 0x000fea0003800200 */
.L_x_539:
[----:B------:R-:W-:Y:S04]  /*1650*/  BSSY.RECONVERGENT B0, `(.L_x_541) ;  /* 0x0000069000007945 */ /* 0x000fe80003800200 */
[----:B------:R-:W-:Y:S05]  /*1660*/  @!P4 BRA `(.L_x_542) ;  /* 0x00000004009cc947 */ /* 0x000fea0003800000 */
[----:B------:R-:W0:Y:S08]  /*1670*/  LDC.64 R136, c[0x0][0x3a8] ;  /* 0x0000ea00ff887b82 */ /* 0x000e300000000a00 */
[----:B------:R-:W1:Y:S08]  /*1680*/  LDC.64 R140, c[0x0][0x428] ;  /* 0x00010a00ff8c7b82 */ /* 0x000e700000000a00 */
[----:B------:R-:W2:Y:S01]  /*1690*/  LDC.64 R200, c[0x0][0x3b0] ;  /* 0x0000ec00ffc87b82 */ /* 0x000ea20000000a00 */
[----:B0-----:R-:W-:-:S06]  /*16a0*/  IMAD.WIDE.U32 R136, R209, 0x10, R136 ;  /* 0x00000010d1887825 */ /* 0x001fcc00078e0088 */
[----:B------:R-:W3:Y:S01]  /*16b0*/  LDG.E.128 R136, desc[UR4][R136.64] ;  /* 0x0000000488887981 */ /* 0x000ee2000c1e1d00 */
[----:B-1----:R-:W-:-:S06]  /*16c0*/  IMAD.WIDE.U32 R140, R209, 0x10, R140 ;  /* 0x00000010d18c7825 */ /* 0x002fcc00078e008c */
[----:B------:R-:W4:Y:S01]  /*16d0*/  LDG.E.128 R140, desc[UR4][R140.64] ;  /* 0x000000048c8c7981 */ /* 0x000f22000c1e1d00 */
[----:B------:R-:W-:Y:S01]  /*16e0*/  ISETP.NE.U32.AND P0, PT, RZ, UR8, PT ;  /* 0x00000008ff007c0c */ /* 0x000fe2000bf05070 */
[----:B--2---:R-:W-:-:S03]  /*16f0*/  IMAD.WIDE.U32 R200, R209, 0x8, R200 ;  /* 0x00000008d1c87825 */ /* 0x004fc600078e00c8 */
[----:B------:R-:W-:-:S03]  /*1700*/  ISETP.NE.AND.EX P0, PT, RZ, UR9, PT, P0 ;  /* 0x00000009ff007c0c */ /* 0x000fc6000bf05300 */
[----:B------:R-:W5:Y:S10]  /*1710*/  LDG.E.64 R200, desc[UR4][R200.64] ;  /* 0x00000004c8c87981 */ /* 0x000f74000c1e1b00 */
[----:B------:R-:W0:Y:S01]  /*1720*/  @P0 LDC.64 R150, c[0x0][0x438] ;  /* 0x00010e00ff960b82 */ /* 0x000e220000000a00 */
[----:B------:R-:W-:Y:S01]  /*1730*/  SHF.L.U32 R152, R45, 0x10, RZ ;  /* 0x000000102d987819 */ /* 0x000fe200000006ff */
[----:B0-----:R-:W-:-:S05]  /*1740*/  @P0 IMAD.WIDE.U32 R150, R209, 0x10, R150 ;  /* 0x00000010d1960825 */ /* 0x001fca00078e0096 */
[----:B------:R0:W5:Y:S01]  /*1750*/  @P0 LDG.E.128 R36, desc[UR4][R150.64] ;  /* 0x0000000496240981 */ /* 0x000162000c1e1d00 */
[----:B------:R-:W-:Y:S02]  /*1760*/  SHF.L.U32 R154, R46, 0x10, RZ ;  /* 0x000000102e9a7819 */ /* 0x000fe400000006ff */
[----:B------:R-:W-:Y:S02]  /*1770*/  SHF.L.U32 R156, R47, 0x10, RZ ;  /* 0x000000102f9c7819 */ /* 0x000fe400000006ff */
[----:B------:R-:W-:Y:S02]  /*1780*/  SHF.L.U32 R163, R8, 0x10, RZ ;  /* 0x0000001008a37819 */ /* 0x000fe400000006ff */
[----:B------:R-:W-:Y:S02]  /*1790*/  IADD3 R209, PT, PT, R209, 0x80, RZ ;  /* 0x00000080d1d17810 */ /* 0x000fe40007ffe0ff */
[C---:B---3--:R-:W-:Y:S02]  /*17a0*/  SHF.L.U32 R149, R136.reuse, 0x10, RZ ;  /* 0x0000001088957819 */ /* 0x048fe400000006ff */
[----:B------:R-:W-:-:S03]  /*17b0*/  PRMT R157, R136, 0x7632, R157 ;  /* 0x00007632889d7816 */ /* 0x000fc6000000009d */
[----:B------:R-:W-:Y:S01]  /*17c0*/  FADD.FTZ R149, -R208, R149 ;  /* 0x00000095d0957221 */ /* 0x000fe20000010100 */
[C---:B------:R-:W-:Y:S02]  /*17d0*/  PRMT R164, R139.reuse, 0x7632, R164 ;  /* 0x000076328ba47816 */ /* 0x040fe400000000a4 */
[----:B------:R-:W-:Y:S01]  /*17e0*/  SHF.L.U32 R161, R139, 0x10, RZ ;  /* 0x000000108ba17819 */ /* 0x000fe200000006ff */
[----:B-----5:R-:W-:Y:S01]  /*17f0*/  FMUL.FTZ R149, R198, R149 ;  /* 0x00000095c6957220 */ /* 0x020fe20000410000 */
[----:B------:R-:W-:Y:S02]  /*1800*/  SHF.L.U32 R153, R137, 0x10, RZ ;  /* 0x0000001089997819 */ /* 0x000fe400000006ff */
[----:B------:R-:W-:Y:S02]  /*1810*/  SHF.L.U32 R136, R44, 0x10, RZ ;  /* 0x000000102c887819 */ /* 0x000fe400000006ff */
[----:B----4-:R-:W-:Y:S01]  /*1820*/  SHF.L.U32 R139, R140, 0x10, RZ ;  /* 0x000000108c8b7819 */ /* 0x010fe200000006ff */
[----:B0-----:R-:W-:Y:S01]  /*1830*/  FADD.FTZ R151, -R208, R153 ;  /* 0x00000099d0977221 */ /* 0x001fe20000010100 */
[----:B------:R-:W-:-:S02]  /*1840*/  PRMT R162, R138, 0x7632, R162 ;  /* 0x000076328aa27816 */ /* 0x000fc400000000a2 */
[----:B------:R-:W-:Y:S01]  /*1850*/  SHF.L.U32 R159, R138, 0x10, RZ ;  /* 0x000000108a9f7819 */ /* 0x000fe200000006ff */
[-C--:B------:R-:W-:Y:S01]  /*1860*/  FMUL.FTZ R150, R136, R139.reuse ;  /* 0x0000008b88967220 */ /* 0x080fe20000410000 */
[----:B------:R-:W-:Y:S01]  /*1870*/  FADD.FTZ R124, R124, R139 ;  /* 0x0000008b7c7c7221 */ /* 0x000fe20000010000 */
[----:B------:R-:W-:Y:S01]  /*1880*/  FFMA.FTZ R96, R149, R139, R96 ;  /* 0x0000008b95607223 */ /* 0x000fe20000010060 */
[----:B------:R-:W-:Y:S02]  /*1890*/  SHF.L.U32 R139, R157, 0x10, RZ ;  /* 0x000000109d8b7819 */ /* 0x000fe400000006ff */
[C---:B------:R-:W-:Y:S01]  /*18a0*/  PRMT R138, R141.reuse, 0x7632, R138 ;  /* 0x000076328d8a7816 */ /* 0x040fe2000000008a */
[----:B------:R-:W-:Y:S01]  /*18b0*/  FMUL.FTZ R151, R198, R151 ;  /* 0x00000097c6977220 */ /* 0x000fe20000410000 */
[----:B------:R-:W-:Y:S02]  /*18c0*/  SHF.L.U32 R141, R141, 0x10, RZ ;  /* 0x000000108d8d7819 */ /* 0x000fe400000006ff */
[----:B------:R-:W-:Y:S01]  /*18d0*/  PRMT R158, R137, 0x7632, R158 ;  /* 0x00007632899e7816 */ /* 0x000fe2000000009e */
[----:B------:R-:W-:Y:S01]  /*18e0*/  FADD.FTZ R139, -R208, R139 ;  /* 0x0000008bd08b7221 */ /* 0x000fe20000010100 */
[----:B------:R-:W-:Y:S01]  /*18f0*/  PRMT R137, R140, 0x7632, R137 ;  /* 0x000076328c897816 */ /* 0x000fe20000000089 */
[-C--:B------:R-:W-:Y:S01]  /*1900*/  FMUL.FTZ R152, R152, R141.reuse ;  /* 0x0000008d98987220 */ /* 0x080fe20000410000 */
[----:B------:R-:W-:Y:S01]  /*1910*/  FADD.FTZ R126, R126, R141 ;  /* 0x0000008d7e7e7221 */ /* 0x000fe20000010000 */
[----:B------:R-:W-:Y:S01]  /*1920*/  FFMA.FTZ R98, R151, R141, R98 ;  /* 0x0000008d97627223 */ /* 0x000fe20000010062 */
[----:B------:R-:W-:-:S02]  /*1930*/  SHF.L.U32 R157, R5, 0x10, RZ ;  /* 0x00000010059d7819 */ /* 0x000fc400000006ff */
[----:B------:R-:W-:Y:S01]  /*1940*/  SHF.L.U32 R141, R158, 0x10, RZ ;  /* 0x000000109e8d7819 */ /* 0x000fe200000006ff */
[----:B------:R-:W-:Y:S01]  /*1950*/  FMUL.FTZ R158, R198, R139 ;  /* 0x0000008bc69e7220 */ /* 0x000fe20000410000 */
[----:B------:R-:W-:Y:S01]  /*1960*/  SHF.L.U32 R136, R137, 0x10, RZ ;  /* 0x0000001089887819 */ /* 0x000fe200000006ff */
[----:B------:R-:W-:Y:S02]  /*1970*/  FFMA.FTZ R137, R149, R150, R184 ;  /* 0x0000009695897223 */ /* 0x000fe400000100b8 */
[----:B------:R-:W-:Y:S02]  /*1980*/  FADD.FTZ R141, -R208, R141 ;  /* 0x0000008dd08d7221 */ /* 0x000fe40000010100 */
[-C--:B------:R-:W-:Y:S01]  /*1990*/  FMUL.FTZ R157, R157, R136.reuse ;  /* 0x000000889d9d7220 */ /* 0x080fe20000410000 */
[----:B------:R-:W-:Y:S01]  /*19a0*/  FADD.FTZ R125, R125, R136 ;  /* 0x000000887d7d7221 */ /* 0x000fe20000010000 */
[----:B------:R-:W-:Y:S01]  /*19b0*/  FFMA.FTZ R97, R158, R136, R97 ;  /* 0x000000889e617223 */ /* 0x000fe20000010061 */
[----:B------:R-:W-:Y:S01]  /*19c0*/  FADD.FTZ R136, R185, R150 ;  /* 0x00000096b9887221 */ /* 0x000fe20000010000 */
[----:B------:R-:W-:Y:S01]  /*19d0*/  FADD.FTZ R153, -R208, R159 ;  /* 0x0000009fd0997221 */ /* 0x000fe20000010100 */
[----:B------:R-:W-:Y:S01]  /*19e0*/  SHF.L.U32 R159, R6, 0x10, RZ ;  /* 0x00000010069f7819 */ /* 0x000fe200000006ff */
[----:B------:R-:W-:Y:S01]  /*19f0*/  FMUL.FTZ R160, R198, R141 ;  /* 0x0000008dc6a07220 */ /* 0x000fe20000410000 */
[----:B------:R-:W-:Y:S01]  /*1a00*/  SHF.L.U32 R138, R138, 0x10, RZ ;  /* 0x000000108a8a7819 */ /* 0x000fe200000006ff */
[----:B------:R-:W-:Y:S01]  /*1a10*/  FADD.FTZ R139, R136, R157 ;  /* 0x0000009d888b7221 */ /* 0x000fe20000010000 */
[----:B------:R-:W-:Y:S01]  /*1a20*/  SHF.L.U32 R155, R142, 0x10, RZ ;  /* 0x000000108e9b7819 */ /* 0x000fe200000006ff */
[----:B------:R-:W-:Y:S01]  /*1a30*/  FFMA.FTZ R136, R158, R157, R137 ;  /* 0x0000009d9e887223 */ /* 0x000fe20000010089 */
[----:B------:R-:W-:Y:S01]  /*1a40*/  FMUL.FTZ R153, R198, R153 ;  /* 0x00000099c6997220 */ /* 0x000fe20000410000 */
[----:B------:R-:W-:Y:S01]  /*1a50*/  FADD.FTZ R161, -R208, R161 ;  /* 0x000000a1d0a17221 */ /* 0x000fe20000010100 */
[----:B------:R-:W-:Y:S01]  /*1a60*/  PRMT R140, R142, 0x7632, R140 ;  /* 0x000076328e8c7816 */ /* 0x000fe2000000008c */
[-C--:B------:R-:W-:Y:S01]  /*1a70*/  FMUL.FTZ R159, R159, R138.reuse ;  /* 0x0000008a9f9f7220 */ /* 0x080fe20000410000 */
[----:B------:R-:W-:Y:S01]  /*1a80*/  FADD.FTZ R127, R127, R138 ;  /* 0x0000008a7f7f7221 */ /* 0x000fe20000010000 */
[----:B------:R-:W-:Y:S01]  /*1a90*/  FFMA.FTZ R99, R160, R138, R99 ;  /* 0x0000008aa0637223 */ /* 0x000fe20000010063 */
[----:B------:R-:W-:Y:S01]  /*1aa0*/  SHF.L.U32 R141, R162, 0x10, RZ ;  /* 0x00000010a28d7819 */ /* 0x000fe200000006ff */
[----:B------:R-:W-:Y:S01]  /*1ab0*/  FADD.FTZ R138, R139, R152 ;  /* 0x000000988b8a7221 */ /* 0x000fe20000010000 */
[----:B------:R-:W-:Y:S01]  /*1ac0*/  PRMT R142, R143, 0x7632, R142 ;  /* 0x000076328f8e7816 */ /* 0x000fe2000000008e */
[----:B------:R-:W-:Y:S01]  /*1ad0*/  FFMA.FTZ R137, R151, R152, R136 ;  /* 0x0000009897897223 */ /* 0x000fe20000010088 */
[----:B------:R-:W-:Y:S01]  /*1ae0*/  SHF.L.U32 R143, R143, 0x10, RZ ;  /* 0x000000108f8f7819 */ /* 0x000fe200000006ff */
[-C--:B------:R-:W-:Y:S01]  /*1af0*/  FMUL.FTZ R154, R154, R155.reuse ;  /* 0x0000009b9a9a7220 */ /* 0x080fe20000410000 */
[----:B------:R-:W-:Y:S01]  /*1b00*/  FADD.FTZ R128, R128, R155 ;  /* 0x0000009b80807221 */ /* 0x000fe20000010000 */
[----:B------:R-:W-:Y:S01]  /*1b10*/  FFMA.FTZ R100, R153, R155, R100 ;  /* 0x0000009b99647223 */ /* 0x000fe20000010064 */
[----:B------:R-:W-:Y:S01]  /*1b20*/  FMUL.FTZ R155, R198, R161 ;  /* 0x000000a1c69b7220 */ /* 0x000fe20000410000 */
[----:B------:R-:W-:Y:S01]  /*1b30*/  SHF.L.U32 R161, R7, 0x10, RZ ;  /* 0x0000001007a17819 */ /* 0x000fe200000006ff */
[----:B------:R-:W-:Y:S01]  /*1b40*/  FADD.FTZ R141, -R208, R141 ;  /* 0x0000008dd08d7221 */ /* 0x000fe20000010100 */
[----:B------:R-:W-:Y:S01]  /*1b50*/  SHF.L.U32 R140, R140, 0x10, RZ ;  /* 0x000000108c8c7819 */ /* 0x000fe200000006ff */
[----:B------:R-:W-:Y:S01]  /*1b60*/  FADD.FTZ R139, R138, R159 ;  /* 0x0000009f8a8b7221 */ /* 0x000fe20000010000 */
[----:B------:R-:W-:Y:S01]  /*1b70*/  FFMA.FTZ R136, R160, R159, R137 ;  /* 0x0000009fa0887223 */ /* 0x000fe20000010089 */
[-C--:B------:R-:W-:Y:S01]  /*1b80*/  FMUL.FTZ R156, R156, R143.reuse ;  /* 0x0000008f9c9c7220 */ /* 0x080fe20000410000 */
[----:B------:R-:W-:Y:S01]  /*1b90*/  FADD.FTZ R130, R130, R143 ;  /* 0x0000008f82827221 */ /* 0x000fe20000010000 */
[----:B------:R-:W-:Y:S01]  /*1ba0*/  FFMA.FTZ R102, R155, R143, R102 ;  /* 0x0000008f9b667223 */ /* 0x000fe20000010066 */
        /* <DEDUP_REMOVED lines=8> */
[----:B------:R-:W-:-:S02]  /*1c30*/  FFMA.FTZ R136, R162, R161, R137 ;  /* 0x000000a1a2887223 */ /* 0x000fc40000010089 */
        /* <DEDUP_REMOVED lines=10> */
.L_x_542:
[----:B------:R-:W-:Y:S05]  /*1ce0*/  BSYNC.RECONVERGENT B0 ;  /* 0x0000000000007941 */ /* 0x000fea0003800200 */
.L_x_541:
[----:B------:R-:W-:Y:S01]  /*1cf0*/  ISETP.GE.U32.AND P2, PT, R19, 0x200, PT ;  /* 0x000002001300780c */ /* 0x000fe20003f46070 */
[----:B------:R-:W-:Y:S01]  /*1d00*/  BSSY.RECONVERGENT B0, `(.L_x_543) ;  /* 0x0000069000007945 */ /* 0x000fe20003800200 */
[----:B------:R-:W-:-:S11]  /*1d10*/  MOV R210, 0x400 ;  /* 0x0000040000d27802 */ /* 0x000fd60000000f00 */
[----:B------:R-:W-:Y:S05]  /*1d20*/  @!P2 BRA `(.L_x_544) ;  /* 0x000000040098a947 */ /* 0x000fea0003800000 */
[----:B------:R-:W-:Y:S01]  /*1d30*/  ISETP.NE.U32.AND P0, PT, RZ, UR8, PT ;  /* 0x00000008ff007c0c */ /* 0x000fe2000bf05070 */
[----:B------:R-:W0:Y:S03]  /*1d40*/  LDC.64 R140, c[0x0][0x428] ;  /* 0x00010a00ff8c7b82 */ /* 0x000e260000000a00 */
[----:B------:R-:W-:-:S05]  /*1d50*/  ISETP.NE.AND.EX P0, PT, RZ, UR9, PT, P0 ;  /* 0x00000009ff007c0c */ /* 0x000fca000bf05300 */
[----:B------:R-:W1:Y:S08]  /*1d60*/  LDC.64 R166, c[0x0][0x3b0] ;  /* 0x0000ec00ffa67b82 */ /* 0x000e700000000a00 */
[----:B------:R-:W2:Y:S02]  /*1d70*/  @P0 LDC.64 R136, c[0x0][0x438] ;  /* 0x00010e00ff880b82 */ /* 0x000ea40000000a00 */
[----:B--2---:R-:W-:-:S06]  /*1d80*/  @P0 IMAD.WIDE.U32 R168, R209, 0x10, R136 ;  /* 0x00000010d1a80825 */ /* 0x004fcc00078e0088 */
[----:B------:R-:W2:Y:S01]  /*1d90*/  LDC.64 R136, c[0x0][0x3a8] ;  /* 0x0000ea00ff887b82 */ /* 0x000ea20000000a00 */
[C---:B0-----:R-:W-:Y:S01]  /*1da0*/  IMAD.WIDE.U32 R140, R209.reuse, 0x10, R140 ;  /* 0x00000010d18c7825 */ /* 0x041fe200078e008c */
[----:B------:R-:W5:Y:S05]  /*1db0*/  @P0 LDG.E.128 R132, desc[UR4][R168.64] ;  /* 0x00000004a8840981 */ /* 0x000f6a000c1e1d00 */
[----:B------:R-:W3:Y:S01]  /*1dc0*/  LDG.E.128 R140, desc[UR4][R140.64] ;  /* 0x000000048c8c7981 */ /* 0x000ee2000c1e1d00 */
[----:B--2---:R-:W-:-:S06]  /*1dd0*/  IMAD.WIDE.U32 R136, R209, 0x10, R136 ;  /* 0x00000010d1887825 */ /* 0x004fcc00078e0088 */
[----:B------:R-:W2:Y:S01]  /*1de0*/  LDG.E.128 R136, desc[UR4][R136.64] ;  /* 0x0000000488887981 */ /* 0x000ea2000c1e1d00 */
[----:B-1----:R-:W-:-:S05]  /*1df0*/  IMAD.WIDE.U32 R166, R209, 0x8, R166 ;  /* 0x00000008d1a67825 */ /* 0x002fca00078e00a6 */
[----:B------:R0:W5:Y:S02]  /*1e00*/  LDG.E.64 R202, desc[UR4][R166.64] ;  /* 0x00000004a6ca7981 */ /* 0x000164000c1e1b00 */
[----:B0-----:R-:W-:Y:S02]  /*1e10*/  SHF.L.U32 R166, R48, 0x10, RZ ;  /* 0x0000001030a67819 */ /* 0x001fe400000006ff */
[----:B------:R-:W-:Y:S02]  /*1e20*/  SHF.L.U32 R172, R51, 0x10, RZ ;  /* 0x0000001033ac7819 */ /* 0x000fe400000006ff */
[----:B--2---:R-:W-:Y:S02]  /*1e30*/  PRMT R168, R137, 0x7632, R168 ;  /* 0x0000763289a87816 */ /* 0x004fe400000000a8 */
[C---:B------:R-:W-:Y:S02]  /*1e40*/  PRMT R165, R136.reuse, 0x7632, R165 ;  /* 0x0000763288a57816 */ /* 0x040fe400000000a5 */
[----:B------:R-:W-:-:S02]  /*1e50*/  SHF.L.U32 R169, R136, 0x10, RZ ;  /* 0x0000001088a97819 */ /* 0x000fc400000006ff */
[----:B------:R-:W-:Y:S02]  /*1e60*/  SHF.L.U32 R171, R137, 0x10, RZ ;  /* 0x0000001089ab7819 */ /* 0x000fe400000006ff */
[C---:B------:R-:W-:Y:S02]  /*1e70*/  PRMT R136, R139.reuse, 0x7632, R136 ;  /* 0x000076328b887816 */ /* 0x040fe40000000088 */
[----:B------:R-:W-:Y:S02]  /*1e80*/  SHF.L.U32 R139, R139, 0x10, RZ ;  /* 0x000000108b8b7819 */ /* 0x000fe400000006ff */
[----:B------:R-:W-:Y:S02]  /*1e90*/  SHF.L.U32 R137, R168, 0x10, RZ ;  /* 0x00000010a8897819 */ /* 0x000fe400000006ff */
[----:B------:R-:W-:Y:S02]  /*1ea0*/  SHF.L.U32 R173, R138, 0x10, RZ ;  /* 0x000000108aad7819 */ /* 0x000fe400000006ff */
[----:B------:R-:W-:Y:S01]  /*1eb0*/  SHF.L.U32 R165, R165, 0x10, RZ ;  /* 0x00000010a5a57819 */ /* 0x000fe200000006ff */
[C---:B------:R-:W-:Y:S01]  /*1ec0*/  FADD.FTZ R169, -R208.reuse, R169 ;  /* 0x000000a9d0a97221 */ /* 0x040fe20000010100 */
[C---:B------:R-:W-:Y:S01]  /*1ed0*/  FADD.FTZ R177, -R208.reuse, R139 ;  /* 0x0000008bd0b17221 */ /* 0x040fe20000010100 */
[C---:B------:R-:W-:Y:S01]  /*1ee0*/  FADD.FTZ R175, -R208.reuse, R137 ;  /* 0x00000089d0af7221 */ /* 0x040fe20000010100 */
[----:B------:R-:W-:Y:S01]  /*1ef0*/  FADD.FTZ R173, -R208, R173 ;  /* 0x000000add0ad7221 */ /* 0x000fe20000010100 */
[----:B------:R-:W-:Y:S01]  /*1f00*/  SHF.L.U32 R209, R136, 0x10, RZ ;  /* 0x0000001088d17819 */ /* 0x000fe200000006ff */
[----:B------:R-:W-:Y:S01]  /*1f10*/  FADD.FTZ R139, -R208, R165 ;  /* 0x000000a5d08b7221 */ /* 0x000fe20000010100 */
[----:B---3--:R-:W-:Y:S01]  /*1f20*/  SHF.L.U32 R137, R140, 0x10, RZ ;  /* 0x000000108c897819 */ /* 0x008fe200000006ff */
[----:B-----5:R-:W-:Y:S01]  /*1f30*/  FMUL.FTZ R165, R198, R169 ;  /* 0x000000a9c6a57220 */ /* 0x020fe20000410000 */
[----:B------:R-:W-:-:S02]  /*1f40*/  PRMT R170, R138, 0x7632, R170 ;  /* 0x000076328aaa7816 */ /* 0x000fc400000000aa */
[----:B------:R-:W-:Y:S02]  /*1f50*/  PRMT R136, R140, 0x7632, R136 ;  /* 0x000076328c887816 */ /* 0x000fe40000000088 */
[----:B------:R-:W-:Y:S01]  /*1f60*/  PRMT R138, R141, 0x7632, R138 ;  /* 0x000076328d8a7816 */ /* 0x000fe2000000008a */
[----:B------:R-:W-:Y:S01]  /*1f70*/  FMUL.FTZ R169, R198, R173 ;  /* 0x000000adc6a97220 */ /* 0x000fe20000410000 */
[-C--:B------:R-:W-:Y:S01]  /*1f80*/  FMUL.FTZ R166, R166, R137.reuse ;  /* 0x00000089a6a67220 */ /* 0x080fe20000410000 */
[----:B------:R-:W-:Y:S01]  /*1f90*/  FADD.FTZ R104, R104, R137 ;  /* 0x0000008968687221 */ /* 0x000fe20000010000 */
[----:B------:R-:W-:Y:S01]  /*1fa0*/  FFMA.FTZ R72, R165, R137, R72 ;  /* 0x00000089a5487223 */ /* 0x000fe20000010048 */
[----:B------:R-:W-:Y:S01]  /*1fb0*/  SHF.L.U32 R173, R0, 0x10, RZ ;  /* 0x0000001000ad7819 */ /* 0x000fe200000006ff */
[----:B------:R-:W-:Y:S01]  /*1fc0*/  FMUL.FTZ R174, R198, R139 ;  /* 0x0000008bc6ae7220 */ /* 0x000fe20000410000 */
[----:B------:R-:W-:Y:S02]  /*1fd0*/  SHF.L.U32 R136, R136, 0x10, RZ ;  /* 0x0000001088887819 */ /* 0x000fe400000006ff */
[----:B------:R-:W-:-:S02]  /*1fe0*/  SHF.L.U32 R137, R2, 0x10, RZ ;  /* 0x0000001002897819 */ /* 0x000fc400000006ff */
[----:B------:R-:W-:Y:S01]  /*1ff0*/  SHF.L.U32 R138, R138, 0x10, RZ ;  /* 0x000000108a8a7819 */ /* 0x000fe200000006ff */
[----:B------:R-:W-:Y:S01]  /*2000*/  FADD.FTZ R167, -R208, R171 ;  /* 0x000000abd0a77221 */ /* 0x000fe20000010100 */
[----:B------:R-:W-:Y:S01]  /*2010*/  SHF.L.U32 R171, R170, 0x10, RZ ;  /* 0x00000010aaab7819 */ /* 0x000fe200000006ff */
[-C--:B------:R-:W-:Y:S01]  /*2020*/  FMUL.FTZ R173, R173, R136.reuse ;  /* 0x00000088adad7220 */ /* 0x080fe20000410000 */
[----:B------:R-:W-:Y:S01]  /*2030*/  FADD.FTZ R105, R105, R136 ;  /* 0x0000008869697221 */ /* 0x000fe20000010000 */
[----:B------:R-:W-:Y:S01]  /*2040*/  FFMA.FTZ R73, R174, R136, R73 ;  /* 0x00000088ae497223 */ /* 0x000fe20000010049 */
[----:B------:R-:W-:Y:S01]  /*2050*/  FMUL.FTZ R176, R198, R175 ;  /* 0x000000afc6b07220 */ /* 0x000fe20000410000 */
[----:B------:R-:W-:Y:S01]  /*2060*/  SHF.L.U32 R141, R141, 0x10, RZ ;  /* 0x000000108d8d7819 */ /* 0x000fe200000006ff */
[----:B------:R-:W-:Y:S01]  /*2070*/  FADD.FTZ R136, R185, R166 ;  /* 0x000000a6b9887221 */ /* 0x000fe20000010000 */
[----:B------:R-:W-:Y:S01]  /*2080*/  SHF.L.U32 R168, R49, 0x10, RZ ;  /* 0x0000001031a87819 */ /* 0x000fe200000006ff */
[----:B------:R-:W-:Y:S01]  /*2090*/  FMUL.FTZ R175, R137, R138 ;  /* 0x0000008a89af7220 */ /* 0x000fe20000410000 */
[----:B------:R-:W-:Y:S01]  /*20a0*/  FFMA.FTZ R137, R165, R166, R184 ;  /* 0x000000a6a5897223 */ /* 0x000fe200000100b8 */
[----:B------:R-:W-:Y:S01]  /*20b0*/  FADD.FTZ R179, -R208, R171 ;  /* 0x000000abd0b37221 */ /* 0x000fe20000010100 */
[----:B------:R-:W-:Y:S01]  /*20c0*/  FADD.FTZ R139, R136, R173 ;  /* 0x000000ad888b7221 */ /* 0x000fe20000010000 */
[----:B------:R-:W-:Y:S01]  /*20d0*/  SHF.L.U32 R171, R142, 0x10, RZ ;  /* 0x000000108eab7819 */ /* 0x000fe200000006ff */
[----:B------:R-:W-:Y:S01]  /*20e0*/  FMUL.FTZ R167, R198, R167 ;  /* 0x000000a7c6a77220 */ /* 0x000fe20000410000 */
[----:B------:R-:W-:Y:S01]  /*20f0*/  SHF.L.U32 R170, R50, 0x10, RZ ;  /* 0x0000001032aa7819 */ /* 0x000fe200000006ff */
[----:B------:R-:W-:Y:S01]  /*2100*/  FMUL.FTZ R168, R168, R141 ;  /* 0x0000008da8a87220 */ /* 0x000fe20000410000 */
[----:B------:R-:W-:Y:S01]  /*2110*/  FFMA.FTZ R136, R174, R173, R137 ;  /* 0x000000adae887223 */ /* 0x000fe20000010089 */
[----:B------:R-:W-:Y:S01]  /*2120*/  PRMT R140, R142, 0x7632, R140 ;  /* 0x000076328e8c7816 */ /* 0x000fe2000000008c */
[----:B------:R-:W-:Y:S01]  /*2130*/  FADD.FTZ R107, R107, R138 ;  /* 0x0000008a6b6b7221 */ /* 0x000fe20000010000 */
[----:B------:R-:W-:Y:S01]  /*2140*/  FFMA.FTZ R75, R176, R138, R75 ;  /* 0x0000008ab04b7223 */ /* 0x000fe2000001004b */
[----:B------:R-:W-:Y:S01]  /*2150*/  FADD.FTZ R138, R139, R168 ;  /* 0x000000a88b8a7221 */ /* 0x000fe20000010000 */
[----:B------:R-:W-:Y:S01]  /*2160*/  FFMA.FTZ R137, R167, R168, R136 ;  /* 0x000000a8a7897223 */ /* 0x000fe20000010088 */
[-C--:B------:R-:W-:Y:S01]  /*2170*/  FMUL.FTZ R170, R170, R171.reuse ;  /* 0x000000abaaaa7220 */ /* 0x080fe20000410000 */
[----:B------:R-:W-:Y:S01]  /*2180*/  FADD.FTZ R108, R108, R171 ;  /* 0x000000ab6c6c7221 */ /* 0x000fe20000010000 */
[----:B------:R-:W-:Y:S01]  /*2190*/  FFMA.FTZ R76, R169, R171, R76 ;  /* 0x000000aba94c7223 */ /* 0x000fe2000001004c */
[----:B------:R-:W-:Y:S01]  /*21a0*/  FMUL.FTZ R171, R198, R177 ;  /* 0x000000b1c6ab7220 */ /* 0x000fe20000410000 */
[----:B------:R-:W-:Y:S01]  /*21b0*/  SHF.L.U32 R177, R3, 0x10, RZ ;  /* 0x0000001003b17819 */ /* 0x000fe200000006ff */
[----:B------:R-:W-:Y:S01]  /*21c0*/  FADD.FTZ R139, R138, R175 ;  /* 0x000000af8a8b7221 */ /* 0x000fe20000010000 */
[----:B------:R-:W-:Y:S01]  /*21d0*/  SHF.L.U32 R140, R140, 0x10, RZ ;  /* 0x000000108c8c7819 */ /* 0x000fe200000006ff */
[----:B------:R-:W-:Y:S01]  /*21e0*/  FFMA.FTZ R136, R176, R175, R137 ;  /* 0x000000afb0887223 */ /* 0x000fe20000010089 */
[C---:B------:R-:W-:Y:S01]  /*21f0*/  PRMT R142, R143.reuse, 0x7632, R142 ;  /* 0x000076328f8e7816 */ /* 0x040fe2000000008e */
[----:B------:R-:W-:Y:S01]  /*2200*/  FMUL.FTZ R178, R198, R179 ;  /* 0x000000b3c6b27220 */ /* 0x000fe20000410000 */
[----:B------:R-:W-:Y:S01]  /*2210*/  SHF.L.U32 R143, R143, 0x10, RZ ;  /* 0x000000108f8f7819 */ /* 0x000fe200000006ff */
[----:B------:R-:W-:Y:S01]  /*2220*/  FMUL.FTZ R177, R177, R140 ;  /* 0x0000008cb1b17220 */ /* 0x000fe20000410000 */
[----:B------:R-:W-:Y:S01]  /*2230*/  FADD.FTZ R138, R139, R170 ;  /* 0x000000aa8b8a7221 */ /* 0x000fe20000010000 */
[----:B------:R-:W-:Y:S01]  /*2240*/  FFMA.FTZ R136, R169, R170, R136 ;  /* 0x000000aaa9887223 */ /* 0x000fe20000010088 */
[----:B------:R-:W-:Y:S01]  /*2250*/  FADD.FTZ R106, R106, R141 ;  /* 0x0000008d6a6a7221 */ /* 0x000fe20000010000 */
[----:B------:R-:W-:Y:S01]  /*2260*/  FFMA.FTZ R74, R167, R141, R74 ;  /* 0x0000008da74a7223 */ /* 0x000fe2000001004a */
[----:B------:R-:W-:Y:S01]  /*2270*/  SHF.L.U32 R141, R4, 0x10, RZ ;  /* 0x00000010048d7819 */ /* 0x000fe200000006ff */
[----:B------:R-:W-:Y:S01]  /*2280*/  FADD.FTZ R209, -R208, R209 ;  /* 0x000000d1d0d17221 */ /* 0x000fe20000010100 */
        /* <DEDUP_REMOVED lines=16> */
.L_x_544:
[----:B------:R-:W-:Y:S05]  /*2390*/  BSYNC.RECONVERGENT B0 ;  /* 0x0000000000007941 */ /* 0x000fea0003800200 */
.L_x_543:
[----:B------:R-:W0:Y:S01]  /*23a0*/  SHFL.DOWN PT, R136, R185, 0x10, 0x1f ;  /* 0x0a001f00b9887f89 */ /* 0x000e2200000e0000 */
[----:B------:R-:W-:Y:S02]  /*23b0*/  LOP3.LUT P6, RZ, R21, 0x1f, RZ, 0xc0, !PT ;  /* 0x0000001f15ff7812 */ /* 0x000fe400078cc0ff */
[----:B------:R-:W-:Y:S01]  /*23c0*/  PLOP3.LUT P0, PT, PT, PT, PT, 0x80, 0x8 ;  /* 0x000000000008781c */ /* 0x000fe20003f0f070 */
[----:B------:R-:W1:Y:S01]  /*23d0*/  SHFL.DOWN PT, R137, R184, 0x10, 0x1f ;  /* 0x0a001f00b8897f89 */ /* 0x000e6200000e0000 */
[----:B------:R-:W-:-:S04]  /*23e0*/  LEA R199, R199, R210, 0x18 ;  /* 0x000000d2c7c77211 */ /* 0x000fc800078ec0ff */
[----:B------:R-:W-:-:S05]  /*23f0*/  IADD3 R211, PT, PT, R199, 0x4020, RZ ;  /* 0x00004020c7d37810 */ /* 0x000fca0007ffe0ff */
[----:B------:R-:W-:Y:S02]  /*2400*/  @!P6 PLOP3.LUT P0, PT, P1, PT, PT, 0x80, 0x8 ;  /* 0x000000000008e81c */ /* 0x000fe40000f0f070 */
[----:B------:R-:W-:Y:S01]  /*2410*/  @!P6 MOV R208, R211 ;  /* 0x000000d300d0e202 */ /* 0x000fe20000000f00 */
[----:B0-----:R-:W-:-:S10]  /*2420*/  FADD.FTZ R136, R136, R185 ;  /* 0x000000b988887221 */ /* 0x001fd40000010000 */
[----:B------:R-:W-:Y:S01]  /*2430*/  @!P0 IADD3 R208, PT, PT, R199, 0x4000, RZ ;  /* 0x00004000c7d08810 */ /* 0x000fe20007ffe0ff */
[----:B-1----:R-:W-:Y:S01]  /*2440*/  FADD.FTZ R137, R137, R184 ;  /* 0x000000b889897221 */ /* 0x002fe20000010000 */
[----:B------:R-:W0:Y:S01]  /*2450*/  SHFL.DOWN PT, R139, R136, 0x8, 0x1f ;  /* 0x09001f00888b7f89 */ /* 0x000e2200000e0000 */
[----:B------:R-:W-:Y:S02]  /*2460*/  ISETP.NE.AND P0, PT, R22, RZ, PT ;  /* 0x000000ff1600720c */ /* 0x000fe40003f05270 */
[----:B------:R-:W-:Y:S01]  /*2470*/  @!P6 LEA R210, R18, R208, 0x3 ;  /* 0x000000d012d2e211 */ /* 0x000fe200078e18ff */
[----:B------:R-:W1:Y:S01]  /*2480*/  SHFL.DOWN PT, R138, R137, 0x8, 0x1f ;  /* 0x09001f00898a7f89 */ /* 0x000e6200000e0000 */
[----:B0-----:R-:W-:Y:S01]  /*2490*/  FADD.FTZ R139, R136, R139 ;  /* 0x0000008b888b7221 */ /* 0x001fe20000010000 */
[----:B-1----:R-:W-:-:S04]  /*24a0*/  FADD.FTZ R138, R137, R138 ;  /* 0x0000008a898a7221 */ /* 0x002fc80000010000 */
[----:B------:R-:W0:Y:S04]  /*24b0*/  SHFL.DOWN PT, R140, R139, 0x4, 0x1f ;  /* 0x08801f008b8c7f89 */ /* 0x000e2800000e0000 */
[----:B------:R-:W1:Y:S01]  /*24c0*/  @P0 LDC.64 R136, c[0x0][0x3e0] ;  /* 0x0000f800ff880b82 */ /* 0x000e620000000a00 */
[----:B------:R-:W2:Y:S01]  /*24d0*/  SHFL.DOWN PT, R141, R138, 0x4, 0x1f ;  /* 0x08801f008a8d7f89 */ /* 0x000ea200000e0000 */
[----:B0-----:R-:W-:Y:S01]  /*24e0*/  FADD.FTZ R140, R139, R140 ;  /* 0x0000008c8b8c7221 */ /* 0x001fe20000010000 */
[----:B-1----:R-:W-:-:S04]  /*24f0*/  @P0 IMAD.WIDE R208, R17, 0x2, R136 ;  /* 0x0000000211d00825 */ /* 0x002fc800078e0288 */
[----:B--2---:R-:W-:Y:S01]  /*2500*/  FADD.FTZ R141, R138, R141 ;  /* 0x0000008d8a8d7221 */ /* 0x004fe20000010000 */
[----:B------:R-:W0:Y:S04]  /*2510*/  SHFL.DOWN PT, R143, R140, 0x2, 0x1f ;  /* 0x08401f008c8f7f89 */ /* 0x000e2800000e0000 */
        /* <DEDUP_REMOVED lines=13> */
[----:B------:R3:W4:Y:S04]  /*25f0*/  LDS.128 R136, [R211] ;  /* 0x00000000d3887984 */ /* 0x0007280000000c00 */
[----:B------:R-:W4:Y:S01]  /*2600*/  LDS.128 R140, [R140] ;  /* 0x000000008c8c7984 */ /* 0x000f220000000c00 */
[----:B------:R-:W-:Y:S01]  /*2610*/  UISETP.NE.U32.AND UP0, UPT, UR8, URZ, UPT ;  /* 0x000000ff0800728c */ /* 0x000fe2000bf05070 */
[----:B0-----:R-:W-:-:S03]  /*2620*/  HFMA2 R184, -RZ, RZ, 1.875, 0 ;  /* 0x3f800000ffb87431 */ /* 0x001fc600000001ff */
[----:B------:R-:W-:Y:S01]  /*2630*/  UISETP.NE.AND.EX UP0, UPT, UR9, URZ, UPT, UP0 ;  /* 0x000000ff0900728c */ /* 0x000fe2000bf05300 */
[----:B------:R-:W-:Y:S01]  /*2640*/  BSSY.RECONVERGENT B0, `(.L_x_545) ;  /* 0x00004d4000007945 */ /* 0x000fe20003800200 */
[----:B-1----:R-:W-:Y:S02]  /*2650*/  PRMT R209, R134, 0x7632, R209 ;  /* 0x0000763286d17816 */ /* 0x002fe400000000d1 */
[----:B------:R-:W-:Y:S02]  /*2660*/  PRMT R210, R133, 0x7632, R210 ;  /* 0x0000763285d27816 */ /* 0x000fe400000000d2 */
[----:B---3--:R-:W-:Y:S01]  /*2670*/  PRMT R211, R132, 0x7632, R211 ;  /* 0x0000763284d37816 */ /* 0x008fe200000000d3 */
[----:B----4-:R-:W-:Y:S01]  /*2680*/  FADD.FTZ R199, RZ, R136 ;  /* 0x00000088ffc77221 */ /* 0x010fe20000010000 */
[----:B------:R-:W-:-:S03]  /*2690*/  FADD.FTZ R136, RZ, R137 ;  /* 0x00000089ff887221 */ /* 0x000fc60000010000 */
[----:B------:R-:W-:Y:S01]  /*26a0*/  FADD.FTZ R199, R138, R199 ;  /* 0x000000c78ac77221 */ /* 0x000fe20000010000 */
[----:B------:R-:W-:-:S03]  /*26b0*/  FADD.FTZ R136, R139, R136 ;  /* 0x000000888b887221 */ /* 0x000fc60000010000 */
[----:B------:R-:W-:Y:S01]  /*26c0*/  FADD.FTZ R199, R199, R140 ;  /* 0x0000008cc7c77221 */ /* 0x000fe20000010000 */
[----:B------:R-:W-:-:S03]  /*26d0*/  FADD.FTZ R136, R136, R141 ;  /* 0x0000008d88887221 */ /* 0x000fc60000010000 */
[----:B------:R-:W-:Y:S01]  /*26e0*/  FADD.FTZ R142, R142, R199 ;  /* 0x000000c78e8e7221 */ /* 0x000fe20000010000 */
[----:B------:R-:W-:-:S03]  /*26f0*/  FADD.FTZ R136, R143, R136 ;  /* 0x000000888f887221 */ /* 0x000fc60000010000 */
[----:B------:R-:W-:Y:S01]  /*2700*/  FMUL.FTZ R142, R142, UR10 ;  /* 0x0000000a8e8e7c20 */ /* 0x000fe20008410000 */
[----:B------:R-:W-:Y:S01]  /*2710*/  PRMT R199, R135, 0x7632, R199 ;  /* 0x0000763287c77816 */ /* 0x000fe200000000c7 */
[----:B------:R-:W-:Y:S01]  /*2720*/  FMUL.FTZ R185, R136, UR10 ;  /* 0x0000000a88b97c20 */ /* 0x000fe20008410000 */
[----:B--2---:R-:W-:Y:S02]  /*2730*/  @P0 SHF.L.U32 R184, R208, 0x10, RZ ;  /* 0x00000010d0b80819 */ /* 0x004fe400000006ff */
[----:B------:R-:W-:-:S04]  /*2740*/  ISETP.NE.AND P0, PT, RZ, UR7, PT ;  /* 0x00000007ff007c0c */ /* 0x000fc8000bf05270 */
[----:B------:R-:W-:Y:S01]  /*2750*/  FSEL R208, R142, RZ, !P0 ;  /* 0x000000ff8ed07208 */ /* 0x000fe20004000000 */
[----:B------:R-:W-:Y:S08]  /*2760*/  BRA.U UP0, `(.L_x_546) ;  /* 0x0000002100b87547 */ /* 0x000ff0000b800000 */
[----:B------:R-:W-:Y:S04]  /*2770*/  BSSY.RECONVERGENT B1, `(.L_x_547) ;  /* 0x000008b000017945 */ /* 0x000fe80003800200 */
[----:B------:R-:W-:Y:S05]  /*2780*/  @!P3 BRA `(.L_x_548) ;  /* 0x000000080024b947 */ /* 0x000fea0003800000 */
[----:B------:R-:W-:-:S04]  /*2790*/  ISETP.NE.U32.AND P6, PT, RZ, UR12, PT ;  /* 0x0000000cff007c0c */ /* 0x000fc8000bfc5070 */
[----:B------:R-:W-:-:S13]  /*27a0*/  ISETP.NE.AND.EX P6, PT, RZ, UR13, PT, P6 ;  /* 0x0000000dff007c0c */ /* 0x000fda000bfc5360 */
[----:B------:R-:W-:Y:S05]  /*27b0*/  @P6 BRA `(.L_x_549) ;  /* 0x0000000000f86947 */ /* 0x000fea0003800000 */
[----:B------:R-:W-:Y:S01]  /*27c0*/  FFMA.FTZ R136, R183, R185, R208 ;  /* 0x000000b9b7887223 */ /* 0x000fe200000100d0 */
[----:B------:R-:W-:-:S03]  /*27d0*/  LOP3.LUT P0, RZ, R207, 0xff0000, RZ, 0xc0, !PT ;  /* 0x00ff0000cfff7812 */ /* 0x000fc6000780c0ff */
[----:B------:R-:W-:Y:S01]  /*27e0*/  FADD.FTZ R137, R181, -R136 ;  /* 0x80000088b5897221 */ /* 0x000fe20000010000 */
[----:B------:R-:W-:-:S03]  /*27f0*/  FFMA.FTZ R136, R148, R185, R208 ;  /* 0x000000b994887223 */ /* 0x000fc600000100d0 */
[----:B-----5:R-:W-:-:S04]  /*2800*/  FMUL.FTZ R137, R198, R137 ;  /* 0x00000089c6897220 */ /* 0x020fc80000410000 */
[----:B------:R-:W-:-:S04]  /*2810*/  FMUL.FTZ R137, R137, R184 ;  /* 0x000000b889897220 */ /* 0x000fc80000410000 */
[----:B------:R-:W-:-:S05]  /*2820*/  FMUL.FTZ R137, R137, UR11 ;  /* 0x0000000b89897c20 */ /* 0x000fca0008410000 */
[----:B------:R-:W-:Y:S01]  /*2830*/  FSEL R139, R137, RZ, P0 ;  /* 0x000000ff898b7208 */ /* 0x000fe20000000000 */
[----:B------:R-:W-:Y:S01]  /*2840*/  FADD.FTZ R137, R147, -R136 ;  /* 0x8000008893897221 */ /* 0x000fe20000010000 */
[----:B------:R-:W-:Y:S01]  /*2850*/  ISETP.GE.U32.AND P0, PT, R206, RZ, PT ;  /* 0x000000ffce00720c */ /* 0x000fe20003f06070 */
[----:B------:R-:W-:Y:S02]  /*2860*/  FFMA.FTZ R136, R189, R185, R208 ;  /* 0x000000b9bd887223 */ /* 0x000fe400000100d0 */
[----:B------:R-:W-:Y:S01]  /*2870*/  FMUL.FTZ R137, R198, R137 ;  /* 0x00000089c6897220 */ /* 0x000fe20000410000 */
[----:B------:R-:W-:-:S03]  /*2880*/  ISETP.GE.U32.AND.EX P0, PT, R207, 0x1000000, PT, P0 ;  /* 0x01000000cf00780c */ /* 0x000fc60003f06100 */
[----:B------:R-:W-:-:S04]  /*2890*/  FMUL.FTZ R137, R137, R184 ;  /* 0x000000b889897220 */ /* 0x000fc80000410000 */
[----:B------:R-:W-:-:S05]  /*28a0*/  FMUL.FTZ R137, R137, UR11 ;  /* 0x0000000b89897c20 */ /* 0x000fca0008410000 */
[----:B------:R-:W-:Y:S01]  /*28b0*/  FSEL R142, R137, RZ, P0 ;  /* 0x000000ff898e7208 */ /* 0x000fe20000000000 */
[----:B------:R-:W-:Y:S01]  /*28c0*/  FADD.FTZ R137, R187, -R136 ;  /* 0x80000088bb897221 */ /* 0x000fe20000010000 */
[----:B------:R-:W-:Y:S01]  /*28d0*/  LOP3.LUT P0, RZ, R207, 0xff, RZ, 0xc0, !PT ;  /* 0x000000ffcfff7812 */ /* 0x000fe2000780c0ff */
[----:B------:R-:W-:Y:S01]  /*28e0*/  FFMA.FTZ R136, R193, R185, R208 ;  /* 0x000000b9c1887223 */ /* 0x000fe200000100d0 */
[----:B------:R-:W-:Y:S01]  /*28f0*/  F2FP.BF16.F32.PACK_AB R139, R142, R139 ;  /* 0x0000008b8e8b723e */ /* 0x000fe200000010ff */
[----:B------:R-:W-:-:S04]  /*2900*/  FMUL.FTZ R137, R198, R137 ;  /* 0x00000089c6897220 */ /* 0x000fc80000410000 */
[----:B------:R-:W-:-:S04]  /*2910*/  FMUL.FTZ R137, R137, R184 ;  /* 0x000000b889897220 */ /* 0x000fc80000410000 */
[----:B------:R-:W-:-:S05]  /*2920*/  FMUL.FTZ R137, R137, UR11 ;  /* 0x0000000b89897c20 */ /* 0x000fca0008410000 */
[----:B------:R-:W-:Y:S01]  /*2930*/  FSEL R138, R137, RZ, P0 ;  /* 0x000000ff898a7208 */ /* 0x000fe20000000000 */
[----:B------:R-:W-:Y:S01]  /*2940*/  FFMA.FTZ R137, R186, R185, R208 ;  /* 0x000000b9ba897223 */ /* 0x000fe200000100d0 */
[----:B------:R-:W-:-:S03]  /*2950*/  LOP3.LUT P0, RZ, R207, 0xff00, RZ, 0xc0, !PT ;  /* 0x0000ff00cfff7812 */ /* 0x000fc6000780c0ff */
[----:B------:R-:W-:-:S04]  /*2960*/  FADD.FTZ R137, R182, -R137 ;  /* 0x80000089b6897221 */ /* 0x000fc80000010000 */
[----:B------:R-:W-:-:S04]  /*2970*/  FMUL.FTZ R137, R198, R137 ;  /* 0x00000089c6897220 */ /* 0x000fc80000410000 */
        /* <DEDUP_REMOVED lines=26> */
[----:B------:R-:W-:-:S03]  /*2b20*/  LOP3.LUT P0, RZ, R206, 0xff, RZ, 0xc0, !PT ;  /* 0x000000ffceff7812 */ /* 0x000fc6000780c0ff */
[----:B------:R-:W-:-:S04]  /*2b30*/  FMUL.FTZ R137, R198, R137 ;  /* 0x00000089c6897220 */ /* 0x000fc80000410000 */
[----:B------:R-:W-:-:S04]  /*2b40*/  FMUL.FTZ R137, R137, R184 ;  /* 0x000000b889897220 */ /* 0x000fc80000410000 */
[----:B------:R-:W-:-:S05]  /*2b50*/  FMUL.FTZ R137, R137, UR11 ;  /* 0x0000000b89897c20 */ /* 0x000fca0008410000 */
[----:B------:R-:W-:Y:S02]  /*2b60*/  FSEL R136, R137, RZ, P0 ;  /* 0x000000ff89887208 */ /* 0x000fe40000000000 */
[----:B------:R-:W-:Y:S02]  /*2b70*/  F2FP.BF16.F32.PACK_AB R137, R143, R140 ;  /* 0x0000008c8f89723e */ /* 0x000fe400000010ff */
[----:B------:R-:W-:Y:S01]  /*2b80*/  F2FP.BF16.F32.PACK_AB R136, R141, R136 ;  /* 0x000000888d88723e */ /* 0x000fe200000010ff */
[----:B------:R-:W-:Y:S06]  /*2b90*/  BRA `(.L_x_550) ;  /* 0x0000000400047947 */ /* 0x000fec0003800000 */
.L_x_549:
[----:B------:R-:W-:Y:S01]  /*2ba0*/  FFMA.FTZ R112, R183, R185, R208 ;  /* 0x000000b9b7707223 */ /* 0x000fe200000100d0 */
[----:B------:R-:W-:-:S03]  /*2bb0*/  LOP3.LUT P0, RZ, R207, 0xff0000, RZ, 0xc0, !PT ;  /* 0x00ff0000cfff7812 */ /* 0x000fc6000780c0ff */
[----:B------:R-:W-:-:S04]  /*2bc0*/  FADD.FTZ R113, R181, -R112 ;  /* 0x80000070b5717221 */ /* 0x000fc80000010000 */
[----:B-----5:R-:W-:-:S04]  /*2bd0*/  FMUL.FTZ R115, R198, R113 ;  /* 0x00000071c6737220 */ /* 0x020fc80000410000 */
[----:B------:R-:W-:-:S04]  /*2be0*/  FMUL.FTZ R112, R115, R184 ;  /* 0x000000b873707220 */ /* 0x000fc80000410000 */
[----:B------:R-:W-:-:S05]  /*2bf0*/  FMUL.FTZ R112, R112, UR11 ;  /* 0x0000000b70707c20 */ /* 0x000fca0008410000 */
[----:B------:R-:W-:Y:S01]  /*2c00*/  FSEL R211, R112, RZ, P0 ;  /* 0x000000ff70d37208 */ /* 0x000fe20000000000 */
[----:B------:R-:W-:Y:S01]  /*2c10*/  FFMA.FTZ R112, R148, R185, R208 ;  /* 0x000000b994707223 */ /* 0x000fe200000100d0 */
[----:B------:R-:W-:-:S03]  /*2c20*/  ISETP.GE.U32.AND P0, PT, R206, RZ, PT ;  /* 0x000000ffce00720c */ /* 0x000fc60003f06070 */
[----:B------:R-:W-:Y:S01]  /*2c30*/  FADD.FTZ R113, R147, -R112 ;  /* 0x8000007093717221 */ /* 0x000fe20000010000 */
[----:B------:R-:W-:-:S03]  /*2c40*/  ISETP.GE.U32.AND.EX P0, PT, R207, 0x1000000, PT, P0 ;  /* 0x01000000cf00780c */ /* 0x000fc60003f06100 */
[----:B------:R-:W-:-:S04]  /*2c50*/  FMUL.FTZ R212, R198, R113 ;  /* 0x00000071c6d47220 */ /* 0x000fc80000410000 */
[C---:B------:R-:W-:Y:S01]  /*2c60*/  FMUL.FTZ R112, R212.reuse, R184 ;  /* 0x000000b8d4707220 */ /* 0x040fe20000410000 */
[----:B------:R-:W-:-:S03]  /*2c70*/  F2FP.BF16.F32.PACK_AB R115, R212, R115 ;  /* 0x00000073d473723e */ /* 0x000fc600000010ff */
[----:B------:R-:W-:-:S05]  /*2c80*/  FMUL.FTZ R112, R112, UR11 ;  /* 0x0000000b70707c20 */ /* 0x000fca0008410000 */
[----:B------:R-:W-:Y:S01]  /*2c90*/  FSEL R214, R112, RZ, P0 ;  /* 0x000000ff70d67208 */ /* 0x000fe20000000000 */
[----:B------:R-:W-:Y:S01]  /*2ca0*/  FFMA.FTZ R112, R189, R185, R208 ;  /* 0x000000b9bd707223 */ /* 0x000fe200000100d0 */
[----:B------:R-:W-:-:S03]  /*2cb0*/  LOP3.LUT P0, RZ, R207, 0xff, RZ, 0xc0, !PT ;  /* 0x000000ffcfff7812 */ /* 0x000fc6000780c0ff */
[----:B------:R-:W-:-:S04]  /*2cc0*/  FADD.FTZ R113, R187, -R112 ;  /* 0x80000070bb717221 */ /* 0x000fc80000010000 */
[----:B------:R-:W-:Y:S01]  /*2cd0*/  FMUL.FTZ R199, R198, R113 ;  /* 0x00000071c6c77220 */ /* 0x000fe20000410000 */
[----:B------:R-:W-:-:S03]  /*2ce0*/  FFMA.FTZ R113, R186, R185, R208 ;  /* 0x000000b9ba717223 */ /* 0x000fc600000100d0 */
[----:B------:R-:W-:Y:S01]  /*2cf0*/  FMUL.FTZ R112, R199, R184 ;  /* 0x000000b8c7707220 */ /* 0x000fe20000410000 */
[----:B------:R-:W-:-:S03]  /*2d00*/  FADD.FTZ R113, R182, -R113 ;  /* 0x80000071b6717221 */ /* 0x000fc60000010000 */
[----:B------:R-:W-:Y:S01]  /*2d10*/  FMUL.FTZ R112, R112, UR11 ;  /* 0x0000000b70707c20 */ /* 0x000fe20008410000 */
[----:B------:R-:W-:-:S04]  /*2d20*/  FMUL.FTZ R114, R198, R113 ;  /* 0x00000071c6727220 */ /* 0x000fc80000410000 */
[----:B------:R-:W-:Y:S01]  /*2d30*/  FSEL R209, R112, RZ, P0 ;  /* 0x000000ff70d17208 */ /* 0x000fe20000000000 */
[C---:B------:R-:W-:Y:S01]  /*2d40*/  FMUL.FTZ R112, R114.reuse, R184 ;  /* 0x000000b872707220 */ /* 0x040fe20000410000 */
[----:B------:R-:W-:Y:S02]  /*2d50*/  LOP3.LUT P0, RZ, R207, 0xff00, RZ, 0xc0, !PT ;  /* 0x0000ff00cfff7812 */ /* 0x000fe4000780c0ff */
[----:B------:R-:W-:Y:S01]  /*2d60*/  F2FP.BF16.F32.PACK_AB R114, R114, R199 ;  /* 0x000000c77272723e */ /* 0x000fe200000010ff */
        /* <DEDUP_REMOVED lines=10> */
[----:B------:R-:W-:Y:S01]  /*2e10*/  FMUL.FTZ R142, R198, R113 ;  /* 0x00000071c68e7220 */ /* 0x000fe20000410000 */
[----:B------:R-:W-:-:S03]  /*2e20*/  FFMA.FTZ R113, R194, R185, R208 ;  /* 0x000000b9c2717223 */ /* 0x000fc600000100d0 */
[----:B------:R-:W-:Y:S01]  /*2e30*/  FSEL R140, R112, RZ, P0 ;  /* 0x000000ff708c7208 */ /* 0x000fe20000000000 */
[----:B------:R-:W-:Y:S01]  /*2e40*/  FMUL.FTZ R112, R142, R184 ;  /* 0x000000b88e707220 */ /* 0x000fe20000410000 */
[----:B------:R-:W-:Y:S01]  /*2e50*/  FADD.FTZ R113, R192, -R113 ;  /* 0x80000071c0717221 */ /* 0x000fe20000010000 */
[----:B------:R-:W-:Y:S02]  /*2e60*/  LOP3.LUT P0, RZ, R206, 0xff000000, RZ, 0xc0, !PT ;  /* 0xff000000ceff7812 */ /* 0x000fe4000780c0ff */
[----:B------:R-:W-:Y:S01]  /*2e70*/  FMUL.FTZ R112, R112, UR11 ;  /* 0x0000000b70707c20 */ /* 0x000fe20008410000 */
[----:B------:R-:W-:-:S04]  /*2e80*/  FMUL.FTZ R138, R198, R113 ;  /* 0x00000071c68a7220 */ /* 0x000fc80000410000 */
[----:B------:R-:W-:Y:S01]  /*2e90*/  FSEL R143, R112, RZ, P0 ;  /* 0x000000ff708f7208 */ /* 0x000fe20000000000 */
[----:B------:R-:W-:Y:S01]  /*2ea0*/  FMUL.FTZ R112, R138, R184 ;  /* 0x000000b88a707220 */ /* 0x000fe20000410000 */
[----:B------:R-:W-:-:S03]  /*2eb0*/  LOP3.LUT P0, RZ, R206, 0xff00, RZ, 0xc0, !PT ;  /* 0x0000ff00ceff7812 */ /* 0x000fc6000780c0ff */
[----:B------:R-:W-:-:S05]  /*2ec0*/  FMUL.FTZ R112, R112, UR11 ;  /* 0x0000000b70707c20 */ /* 0x000fca0008410000 */
[----:B------:R-:W-:Y:S01]  /*2ed0*/  FSEL R141, R112, RZ, P0 ;  /* 0x000000ff708d7208 */ /* 0x000fe20000000000 */
[----:B------:R-:W-:Y:S01]  /*2ee0*/  FFMA.FTZ R112, R197, R185, R208 ;  /* 0x000000b9c5707223 */ /* 0x000fe200000100d0 */
[----:B------:R-:W-:-:S03]  /*2ef0*/  LOP3.LUT P0, RZ, R206, 0xff, RZ, 0xc0, !PT ;  /* 0x000000ffceff7812 */ /* 0x000fc6000780c0ff */
[----:B------:R-:W-:-:S04]  /*2f00*/  FADD.FTZ R113, R195, -R112 ;  /* 0x80000070c3717221 */ /* 0x000fc80000010000 */
[----:B------:R-:W-:Y:S01]  /*2f10*/  FMUL.FTZ R137, R198, R113 ;  /* 0x00000071c6897220 */ /* 0x000fe20000410000 */
[----:B------:R-:W-:Y:S02]  /*2f20*/  F2FP.BF16.F32.PACK_AB R113, R142, R139 ;  /* 0x0000008b8e71723e */ /* 0x000fe400000010ff */
[----:B------:R-:W-:Y:S01]  /*2f30*/  F2FP.BF16.F32.PACK_AB R139, R214, R211 ;  /* 0x000000d3d68b723e */ /* 0x000fe200000010ff */
[----:B------:R-:W-:-:S04]  /*2f40*/  FMUL.FTZ R112, R137, R184 ;  /* 0x000000b889707220 */ /* 0x000fc80000410000 */
[----:B------:R-:W-:-:S05]  /*2f50*/  FMUL.FTZ R112, R112, UR11 ;  /* 0x0000000b70707c20 */ /* 0x000fca0008410000 */
[----:B------:R-:W-:Y:S02]  /*2f60*/  FSEL R136, R112, RZ, P0 ;  /* 0x000000ff70887208 */ /* 0x000fe40000000000 */
[----:B------:R-:W-:Y:S02]  /*2f70*/  F2FP.BF16.F32.PACK_AB R112, R138, R137 ;  /* 0x000000898a70723e */ /* 0x000fe400000010ff */
[----:B------:R-:W-:Y:S02]  /*2f80*/  F2FP.BF16.F32.PACK_AB R138, R210, R209 ;  /* 0x000000d1d28a723e */ /* 0x000fe400000010ff */
[----:B------:R-:W-:Y:S02]  /*2f90*/  F2FP.BF16.F32.PACK_AB R137, R143, R140 ;  /* 0x0000008c8f89723e */ /* 0x000fe400000010ff */
[----:B------:R-:W-:-:S07]  /*2fa0*/  F2FP.BF16.F32.PACK_AB R136, R141, R136 ;  /* 0x000000888d88723e */ /* 0x000fce00000010ff */
.L_x_550:
[----:B------:R-:W0:Y:S08]  /*2fb0*/  @P6 LDC.64 R142, c[0x0][0x478] ;  /* 0x00011e00ff8e6b82 */ /* 0x000e300000000a00 */
[----:B------:R-:W1:Y:S01]  /*2fc0*/  LDC.64 R140, c[0x0][0x468] ;  /* 0x00011a00ff8c7b82 */ /* 0x000e620000000a00 */
[----:B0-----:R-:W-:-:S05]  /*2fd0*/  @P6 IMAD.WIDE.U32 R142, R196, 0x10, R142 ;  /* 0x00000010c48e6825 */ /* 0x001fca00078e008e */
[----:B------:R0:W-:Y:S01]  /*2fe0*/  @P6 STG.E.128 desc[UR4][R142.64], R112 ;  /* 0x000000708e006986 */ /* 0x0001e2000c101d04 */
[C---:B-1----:R-:W-:Y:S01]  /*2ff0*/  IMAD.WIDE.U32 R140, R196.reuse, 0x10, R140 ;  /* 0x00000010c48c7825 */ /* 0x042fe200078e008c */
[----:B------:R-:W-:-:S04]  /*3000*/  IADD3 R196, PT, PT, R196, 0x80, RZ ;  /* 0x00000080c4c47810 */ /* 0x000fc80007ffe0ff */
[----:B------:R0:W-:Y:S03]  /*3010*/  STG.E.128 desc[UR4][R140.64], R136 ;  /* 0x000000888c007986 */ /* 0x0001e6000c101d04 */
.L_x_548:
[----:B------:R-:W-:Y:S05]  /*3020*/  BSYNC.RECONVERGENT B1 ;  /* 0x0000000000017941 */ /* 0x000fea0003800200 */
.L_x_547:
[----:B------:R-:W-:Y:S04]  /*3030*/  BSSY.RECONVERGENT B1, `(.L_x_551) ;  /* 0x000008b000017945 */ /* 0x000fe80003800200 */
[----:B------:R-:W-:Y:S05]  /*3040*/  @!P5 BRA `(.L_x_552) ;  /* 0x000000080024d947 */ /* 0x000fea0003800000 */
[----:B------:R-:W-:-:S04]  /*3050*/  ISETP.NE.U32.AND P6, PT, RZ, UR12, PT ;  /* 0x0000000cff007c0c */ /* 0x000fc8000bfc5070 */
[----:B------:R-:W-:-:S13]  /*3060*/  ISETP.NE.AND.EX P6, PT, RZ, UR13, PT, P6 ;  /* 0x0000000dff007c0c */ /* 0x000fda000bfc5360 */
[----:B------:R-:W-:Y:S05]  /*3070*/  @!P6 BRA `(.L_x_553) ;  /* 0x000000040008e947 */ /* 0x000fea0003800000 */
[----:B0-----:R-:W-:Y:S01]  /*3080*/  FFMA.FTZ R113, R29, R185, R208 ;  /* 0x000000b91d717223 */ /* 0x001fe200000100d0 */
        /* <DEDUP_REMOVED lines=10> */
[----:B------:R-:W-:Y:S01]  /*3130*/  FMUL.FTZ R212, R198, R113 ;  /* 0x00000071c6d47220 */ /* 0x000fe20000410000 */
[----:B------:R-:W-:-:S03]  /*3140*/  FFMA.FTZ R113, R27, R185, R208 ;  /* 0x000000b91b717223 */ /* 0x000fc600000100d0 */
[----:B------:R-:W-:Y:S01]  /*3150*/  FMUL.FTZ R112, R212, R184 ;  /* 0x000000b8d4707220 */ /* 0x000fe20000410000 */
[----:B------:R-:W-:Y:S01]  /*3160*/  FADD.FTZ R113, R28, -R113 ;  /* 0x800000711c717221 */ /* 0x000fe20000010000 */
[----:B------:R-:W-:Y:S02]  /*3170*/  F2FP.BF16.F32.PACK_AB R115, R212, R115 ;  /* 0x00000073d473723e */ /* 0x000fe400000010ff */
        /* <DEDUP_REMOVED lines=38> */
[----:B------:R-:W-:Y:S02]  /*33e0*/  F2FP.BF16.F32.PACK_AB R113, R142, R139 ;  /* 0x0000008b8e71723e */ /* 0x000fe400000010ff */
[----:B------:R-:W-:Y:S02]  /*33f0*/  F2FP.BF16.F32.PACK_AB R139, R214, R211 ;  /* 0x000000d3d68b723e */ /* 0x000fe400000010ff */
[----:B------:R-:W-:Y:S01]  /*3400*/  FSEL R141, R112, RZ, P0 ;  /* 0x000000ff708d7208 */ /* 0x000fe20000000000 */
[----:B------:R-:W-:Y:S01]  /*3410*/  FMUL.FTZ R112, R137, R184 ;  /* 0x000000b889707220 */ /* 0x000fe20000410000 */
[----:B------:R-:W-:-:S03]  /*3420*/  LOP3.LUT P0, RZ, R204, 0xff, RZ, 0xc0, !PT ;  /* 0x000000ffccff7812 */ /* 0x000fc6000780c0ff */
[----:B------:R-:W-:-:S05]  /*3430*/  FMUL.FTZ R112, R112, UR11 ;  /* 0x0000000b70707c20 */ /* 0x000fca0008410000 */
[----:B------:R-:W-:Y:S02]  /*3440*/  FSEL R136, R112, RZ, P0 ;  /* 0x000000ff70887208 */ /* 0x000fe40000000000 */
[----:B------:R-:W-:Y:S02]  /*3450*/  F2FP.BF16.F32.PACK_AB R112, R138, R137 ;  /* 0x000000898a70723e */ /* 0x000fe400000010ff */
[----:B------:R-:W-:Y:S02]  /*3460*/  F2FP.BF16.F32.PACK_AB R138, R210, R209 ;  /* 0x000000d1d28a723e */ /* 0x000fe400000010ff */
[----:B------:R-:W-:Y:S02]  /*3470*/  F2FP.BF16.F32.PACK_AB R137, R143, R140 ;  /* 0x0000008c8f89723e */ /* 0x000fe400000010ff */
[----:B------:R-:W-:Y:S01]  /*3480*/  F2FP.BF16.F32.PACK_AB R136, R141, R136 ;  /* 0x000000888d88723e */ /* 0x000fe200000010ff */
[----:B------:R-:W-:Y:S06]  /*3490*/  BRA `(.L_x_554) ;  /* 0x0000000000f47947 */ /* 0x000fec0003800000 */
.L_x_553:
[-CC-:B0-----:R-:W-:Y:S01]  /*34a0*/  FFMA.FTZ R137, R29, R185.reuse, R208.reuse ;  /* 0x000000b91d897223 */ /* 0x181fe200000100d0 */
[----:B------:R-:W-:Y:S01]  /*34b0*/  LOP3.LUT P0, RZ, R205, 0xff0000, RZ, 0xc0, !PT ;  /* 0x00ff0000cdff7812 */ /* 0x000fe2000780c0ff */
[----:B------:R-:W-:Y:S02]  /*34c0*/  FFMA.FTZ R136, R146, R185, R208 ;  /* 0x000000b992887223 */ /* 0x000fe400000100d0 */
[----:B------:R-:W-:-:S04]  /*34d0*/  FADD.FTZ R137, R30, -R137 ;  /* 0x800000891e897221 */ /* 0x000fc80000010000 */
        /* <DEDUP_REMOVED lines=12> */
[----:B------:R-:W-:Y:S01]  /*35a0*/  FFMA.FTZ R137, R27, R185, R208 ;  /* 0x000000b91b897223 */ /* 0x000fe200000100d0 */
[----:B------:R-:W-:Y:S02]  /*35b0*/  LOP3.LUT P0, RZ, R205, 0xff, RZ, 0xc0, !PT ;  /* 0x000000ffcdff7812 */ /* 0x000fe4000780c0ff */
[----:B------:R-:W-:Y:S01]  /*35c0*/  F2FP.BF16.F32.PACK_AB R139, R142, R139 ;  /* 0x0000008b8e8b723e */ /* 0x000fe200000010ff */
[----:B------:R-:W-:-:S04]  /*35d0*/  FADD.FTZ R137, R28, -R137 ;  /* 0x800000891c897221 */ /* 0x000fc80000010000 */
[----:B------:R-:W-:-:S04]  /*35e0*/  FMUL.FTZ R137, R198, R137 ;  /* 0x00000089c6897220 */ /* 0x000fc80000410000 */
[----:B------:R-:W-:-:S04]  /*35f0*/  FMUL.FTZ R137, R137, R184 ;  /* 0x000000b889897220 */ /* 0x000fc80000410000 */
[----:B------:R-:W-:-:S05]  /*3600*/  FMUL.FTZ R137, R137, UR11 ;  /* 0x0000000b89897c20 */ /* 0x000fca0008410000 */
[----:B------:R-:W-:Y:S01]  /*3610*/  FSEL R138, R137, RZ, P0 ;  /* 0x000000ff898a7208 */ /* 0x000fe20000000000 */
[----:B------:R-:W-:Y:S01]  /*3620*/  FADD.FTZ R137, R35, -R136 ;  /* 0x8000008823897221 */ /* 0x000fe20000010000 */
[----:B------:R-:W-:Y:S01]  /*3630*/  LOP3.LUT P0, RZ, R205, 0xff00, RZ, 0xc0, !PT ;  /* 0x0000ff00cdff7812 */ /* 0x000fe2000780c0ff */
[----:B------:R-:W-:Y:S02]  /*3640*/  FFMA.FTZ R136, R34, R185, R208 ;  /* 0x000000b922887223 */ /* 0x000fe400000100d0 */
[----:B------:R-:W-:-:S04]  /*3650*/  FMUL.FTZ R137, R198, R137 ;  /* 0x00000089c6897220 */ /* 0x000fc80000410000 */
        /* <DEDUP_REMOVED lines=30> */
[----:B------:R-:W-:Y:S02]  /*3840*/  FSEL R136, R137, RZ, P0 ;  /* 0x000000ff89887208 */ /* 0x000fe40000000000 */
[----:B------:R-:W-:Y:S02]  /*3850*/  F2FP.BF16.F32.PACK_AB R137, R143, R140 ;  /* 0x0000008c8f89723e */ /* 0x000fe400000010ff */
[----:B------:R-:W-:-:S07]  /*3860*/  F2FP.BF16.F32.PACK_AB R136, R141, R136 ;  /* 0x000000888d88723e */ /* 0x000fce00000010ff */
.L_x_554:
[----:B------:R-:W0:Y:S08]  /*3870*/  @P6 LDC.64 R142, c[0x0][0x478] ;  /* 0x00011e00ff8e6b82 */ /* 0x000e300000000a00 */
[----:B------:R-:W1:Y:S01]  /*3880*/  LDC.64 R140, c[0x0][0x468] ;  /* 0x00011a00ff8c7b82 */ /* 0x000e620000000a00 */
[----:B0-----:R-:W-:-:S05]  /*3890*/  @P6 IMAD.WIDE.U32 R142, R196, 0x10, R142 ;  /* 0x00000010c48e6825 */ /* 0x001fca00078e008e */
[----:B------:R2:W-:Y:S01]  /*38a0*/  @P6 STG.E.128 desc[UR4][R142.64], R112 ;  /* 0x000000708e006986 */ /* 0x0005e2000c101d04 */
[C---:B-1----:R-:W-:Y:S01]  /*38b0*/  IMAD.WIDE.U32 R140, R196.reuse, 0x10, R140 ;  /* 0x00000010c48c7825 */ /* 0x042fe200078e008c */
[----:B------:R-:W-:-:S04]  /*38c0*/  IADD3 R196, PT, PT, R196, 0x80, RZ ;  /* 0x00000080c4c47810 */ /* 0x000fc80007ffe0ff */
[----:B------:R2:W-:Y:S03]  /*38d0*/  STG.E.128 desc[UR4][R140.64], R136 ;  /* 0x000000888c007986 */ /* 0x0005e6000c101d04 */
.L_x_552:
[----:B------:R-:W-:Y:S05]  /*38e0*/  BSYNC.RECONVERGENT B1 ;  /* 0x0000000000017941 */ /* 0x000fea0003800200 */
.L_x_551:
[----:B------:R-:W-:Y:S04]  /*38f0*/  BSSY.RECONVERGENT B1, `(.L_x_555) ;  /* 0x000008b000017945 */ /* 0x000fe80003800200 */
[----:B------:R-:W-:Y:S05]  /*3900*/  @!P4 BRA `(.L_x_556) ;  /* 0x000000080024c947 */ /* 0x000fea0003800000 */
[----:B------:R-:W-:-:S04]  /*3910*/  ISETP.NE.U32.AND P6, PT, RZ, UR12, PT ;  /* 0x0000000cff007c0c */ /* 0x000fc8000bfc5070 */
[----:B------:R-:W-:-:S13]  /*3920*/  ISETP.NE.AND.EX P6, PT, RZ, UR13, PT, P6 ;  /* 0x0000000dff007c0c */ /* 0x000fda000bfc5360 */
[----:B------:R-:W-:Y:S05]  /*3930*/  @!P6 BRA `(.L_x_557) ;  /* 0x000000040008e947 */ /* 0x000fea0003800000 */
[----:B0-2---:R-:W-:Y:S01]  /*3940*/  FFMA.FTZ R113, R155, R185, R208 ;  /* 0x000000b99b717223 */ /* 0x005fe200000100d0 */
        /* <DEDUP_REMOVED lines=65> */
.L_x_557:
[-CC-:B0-2---:R-:W-:Y:S01]  /*3d60*/  FFMA.FTZ R137, R155, R185.reuse, R208.reuse ;  /* 0x000000b99b897223 */ /* 0x185fe200000100d0 */
        /* <DEDUP_REMOVED lines=60> */
.L_x_558:
[----:B------:R-:W0:Y:S08]  /*4130*/  @P6 LDC.64 R142, c[0x0][0x478] ;  /* 0x00011e00ff8e6b82 */ /* 0x000e300000000a00 */
[----:B------:R-:W1:Y:S01]  /*4140*/  LDC.64 R140, c[0x0][0x468] ;  /* 0x00011a00ff8c7b82 */ /* 0x000e620000000a00 */
[----:B0-----:R-:W-:-:S05]  /*4150*/  @P6 IMAD.WIDE.U32 R142, R196, 0x10, R142 ;  /* 0x00000010c48e6825 */ /* 0x001fca00078e008e */
[----:B------:R3:W-:Y:S01]  /*4160*/  @P6 STG.E.128 desc[UR4][R142.64], R112 ;  /* 0x000000708e006986 */ /* 0x0007e2000c101d04 */
[C---:B-1----:R-:W-:Y:S01]  /*4170*/  IMAD.WIDE.U32 R140, R196.reuse, 0x10, R140 ;  /* 0x00000010c48c7825 */ /* 0x042fe200078e008c */
[----:B------:R-:W-:-:S04]  /*4180*/  IADD3 R196, PT, PT, R196, 0x80, RZ ;  /* 0x00000080c4c47810 */ /* 0x000fc80007ffe0ff */
[----:B------:R3:W-:Y:S03]  /*4190*/  STG.E.128 desc[UR4][R140.64], R136 ;  /* 0x000000888c007986 */ /* 0x0007e6000c101d04 */
.L_x_556:
[----:B------:R-:W-:Y:S05]  /*41a0*/  BSYNC.RECONVERGENT B1 ;  /* 0x0000000000017941 */ /* 0x000fea0003800200 */
.L_x_555:
[----:B------:R-:W-:Y:S05]  /*41b0*/  @!P2 BRA `(.L_x_559) ;  /* 0x000000300070a947 */ /* 0x000fea0003800000 */
[----:B------:R-:W-:-:S04]  /*41c0*/  ISETP.NE.U32.AND P6, PT, RZ, UR12, PT ;  /* 0x0000000cff007c0c */ /* 0x000fc8000bfc5070 */
[----:B------:R-:W-:-:S13]  /*41d0*/  ISETP.NE.AND.EX P6, PT, RZ, UR13, PT, P6 ;  /* 0x0000000dff007c0c */ /* 0x000fda000bfc5360 */
[----:B------:R-:W-:Y:S05]  /*41e0*/  @!P6 BRA `(.L_x_560) ;  /* 0x000000040008e947 */ /* 0x000fea0003800000 */
[----:B0-23--:R-:W-:Y:S01]  /*41f0*/  FFMA.FTZ R112, R180, R185, R208 ;  /* 0x000000b9b4707223 */ /* 0x00dfe200000100d0 */
[----:B------:R-:W-:-:S03]  /*4200*/  ISETP.GE.U32.AND P0, PT, R202, RZ, PT ;  /* 0x000000ffca00720c */ /* 0x000fc60003f06070 */
[----:B------:R-:W-:Y:S01]  /*4210*/  FADD.FTZ R113, R179, -R112 ;  /* 0x80000070b3717221 */ /* 0x000fe20000010000 */
[----:B------:R-:W-:-:S03]  /*4220*/  ISETP.GE.U32.AND.EX P0, PT, R203, 0x1000000, PT, P0 ;  /* 0x01000000cb00780c */ /* 0x000fc60003f06100 */
[----:B-----5:R-:W-:Y:S01]  /*4230*/  FMUL.FTZ R210, R198, R113 ;  /* 0x00000071c6d27220 */ /* 0x020fe20000410000 */
        /* <DEDUP_REMOVED lines=11> */
[----:B------:R-:W-:Y:S01]  /*42f0*/  FMUL.FTZ R139, R198, R113 ;  /* 0x00000071c68b7220 */ /* 0x000fe20000410000 */
[----:B------:R-:W-:-:S03]  /*4300*/  F2FP.BF16.F32.PACK_AB R115, R210, R115 ;  /* 0x00000073d273723e */ /* 0x000fc600000010ff */
        /* <DEDUP_REMOVED lines=28> */
[-CC-:B------:R-:W-:Y:S01]  /*44d0*/  FFMA.FTZ R112, R174, R185.reuse, R208.reuse ;  /* 0x000000b9ae707223 */ /* 0x180fe200000100d0 */
[----:B------:R-:W-:Y:S01]  /*44e0*/  FFMA.FTZ R185, R165, R185, R208 ;  /* 0x000000b9a5b97223 */ /* 0x000fe200000100d0 */
[----:B------:R-:W-:Y:S02]  /*44f0*/  LOP3.LUT P0, RZ, R202, 0xff00, RZ, 0xc0, !PT ;  /* 0x0000ff00caff7812 */ /* 0x000fe4000780c0ff */
[----:B------:R-:W-:Y:S01]  /*4500*/  FADD.FTZ R113, R173, -R112 ;  /* 0x80000070ad717221 */ /* 0x000fe20000010000 */
[----:B------:R-:W-:-:S03]  /*4510*/  FADD.FTZ R185, R166, -R185 ;  /* 0x800000b9a6b97221 */ /* 0x000fc60000010000 */
[C---:B------:R-:W-:Y:S01]  /*4520*/  FMUL.FTZ R112, R198.reuse, R113 ;  /* 0x00000071c6707220 */ /* 0x040fe20000410000 */
[----:B------:R-:W-:-:S03]  /*4530*/  FMUL.FTZ R185, R198, R185 ;  /* 0x000000b9c6b97220 */ /* 0x000fc60000410000 */
[CC--:B------:R-:W-:Y:S01]  /*4540*/  FMUL.FTZ R113, R112.reuse, R184.reuse ;  /* 0x000000b870717220 */ /* 0x0c0fe20000410000 */
[----:B------:R-:W-:Y:S01]  /*4550*/  FMUL.FTZ R184, R185, R184 ;  /* 0x000000b8b9b87220 */ /* 0x000fe20000410000 */
[----:B------:R-:W-:Y:S02]  /*4560*/  F2FP.BF16.F32.PACK_AB R112, R112, R185 ;  /* 0x000000b97070723e */ /* 0x000fe400000010ff */
[----:B------:R-:W-:Y:S01]  /*4570*/  FMUL.FTZ R113, R113, UR11 ;  /* 0x0000000b71717c20 */ /* 0x000fe20008410000 */
[----:B------:R-:W-:-:S04]  /*4580*/  FMUL.FTZ R184, R184, UR11 ;  /* 0x0000000bb8b87c20 */ /* 0x000fc80008410000 */
[----:B------:R-:W-:Y:S02]  /*4590*/  FSEL R141, R113, RZ, P0 ;  /* 0x000000ff718d7208 */ /* 0x000fe40000000000 */
[----:B------:R-:W-:Y:S02]  /*45a0*/  LOP3.LUT P0, RZ, R202, 0xff, RZ, 0xc0, !PT ;  /* 0x000000ffcaff7812 */ /* 0x000fe4000780c0ff */
[----:B------:R-:W-:Y:S02]  /*45b0*/  F2FP.BF16.F32.PACK_AB R113, R138, R137 ;  /* 0x000000898a71723e */ /* 0x000fe400000010ff */
[----:B------:R-:W-:Y:S02]  /*45c0*/  FSEL R136, R184, RZ, P0 ;  /* 0x000000ffb8887208 */ /* 0x000fe40000000000 */
[----:B------:R-:W-:Y:S02]  /*45d0*/  F2FP.BF16.F32.PACK_AB R138, R199, R142 ;  /* 0x0000008ec78a723e */ /* 0x000fe400000010ff */
[----:B------:R-:W-:-:S02]  /*45e0*/  F2FP.BF16.F32.PACK_AB R137, R143, R140 ;  /* 0x0000008c8f89723e */ /* 0x000fc400000010ff */
[----:B------:R-:W-:Y:S01]  /*45f0*/  F2FP.BF16.F32.PACK_AB R136, R141, R136 ;  /* 0x000000888d88723e */ /* 0x000fe200000010ff */
[----:B------:R-:W-:Y:S06]  /*4600*/  BRA `(.L_x_561) ;  /* 0x0000000000f47947 */ /* 0x000fec0003800000 */
.L_x_560:
[-CC-:B0-23--:R-:W-:Y:S01]  /*4610*/  FFMA.FTZ R137, R171, R185.reuse, R208.reuse ;  /* 0x000000b9ab897223 */ /* 0x18dfe200000100d0 */
        /* <DEDUP_REMOVED lines=40> */
[-CC-:B------:R-:W-:Y:S01]  /*48a0*/  FFMA.FTZ R136, R174, R185.reuse, R208.reuse ;  /* 0x000000b9ae887223 */ /* 0x180fe200000100d0 */
[----:B------:R-:W-:Y:S01]  /*48b0*/  FFMA.FTZ R185, R165, R185, R208 ;  /* 0x000000b9a5b97223 */ /* 0x000fe200000100d0 */
[----:B------:R-:W-:-:S03]  /*48c0*/  FMUL.FTZ R137, R198, R137 ;  /* 0x00000089c6897220 */ /* 0x000fc60000410000 */
[----:B------:R-:W-:Y:S01]  /*48d0*/  FADD.FTZ R185, R166, -R185 ;  /* 0x800000b9a6b97221 */ /* 0x000fe20000010000 */
[----:B------:R-:W-:-:S03]  /*48e0*/  FMUL.FTZ R137, R137, R184 ;  /* 0x000000b889897220 */ /* 0x000fc60000410000 */
[----:B------:R-:W-:Y:S01]  /*48f0*/  FMUL.FTZ R185, R198, R185 ;  /* 0x000000b9c6b97220 */ /* 0x000fe20000410000 */
[----:B------:R-:W-:-:S03]  /*4900*/  FMUL.FTZ R137, R137, UR11 ;  /* 0x0000000b89897c20 */ /* 0x000fc60008410000 */
[----:B------:R-:W-:Y:S02]  /*4910*/  FMUL.FTZ R185, R185, R184 ;  /* 0x000000b8b9b97220 */ /* 0x000fe40000410000 */
[----:B------:R-:W-:Y:S01]  /*4920*/  FSEL R143, R137, RZ, P0 ;  /* 0x000000ff898f7208 */ /* 0x000fe20000000000 */
[----:B------:R-:W-:Y:S01]  /*4930*/  FADD.FTZ R137, R173, -R136 ;  /* 0x80000088ad897221 */ /* 0x000fe20000010000 */
[----:B------:R-:W-:Y:S01]  /*4940*/  LOP3.LUT P0, RZ, R202, 0xff00, RZ, 0xc0, !PT ;  /* 0x0000ff00caff7812 */ /* 0x000fe2000780c0ff */
[----:B------:R-:W-:Y:S02]  /*4950*/  FMUL.FTZ R185, R185, UR11 ;  /* 0x0000000bb9b97c20 */ /* 0x000fe40008410000 */
[----:B------:R-:W-:-:S04]  /*4960*/  FMUL.FTZ R137, R198, R137 ;  /* 0x00000089c6897220 */ /* 0x000fc80000410000 */
[----:B------:R-:W-:-:S04]  /*4970*/  FMUL.FTZ R137, R137, R184 ;  /* 0x000000b889897220 */ /* 0x000fc80000410000 */
[----:B------:R-:W-:-:S05]  /*4980*/  FMUL.FTZ R137, R137, UR11 ;  /* 0x0000000b89897c20 */ /* 0x000fca0008410000 */
[----:B------:R-:W-:Y:S02]  /*4990*/  FSEL R141, R137, RZ, P0 ;  /* 0x000000ff898d7208 */ /* 0x000fe40000000000 */
[----:B------:R-:W-:Y:S02]  /*49a0*/  LOP3.LUT P0, RZ, R202, 0xff, RZ, 0xc0, !PT ;  /* 0x000000ffcaff7812 */ /* 0x000fe4000780c0ff */
[----:B------:R-:W-:Y:S02]  /*49b0*/  F2FP.BF16.F32.PACK_AB R137, R143, R140 ;  /* 0x0000008c8f89723e */ /* 0x000fe400000010ff */
[----:B------:R-:W-:-:S04]  /*49c0*/  FSEL R136, R185, RZ, P0 ;  /* 0x000000ffb9887208 */ /* 0x000fc80000000000 */
[----:B------:R-:W-:-:S07]  /*49d0*/  F2FP.BF16.F32.PACK_AB R136, R141, R136 ;  /* 0x000000888d88723e */ /* 0x000fce00000010ff */
.L_x_561:
[----:B------:R-:W0:Y:S08]  /*49e0*/  @P6 LDC.64 R142, c[0x0][0x478] ;  /* 0x00011e00ff8e6b82 */ /* 0x000e300000000a00 */
[----:B------:R-:W1:Y:S01]  /*49f0*/  LDC.64 R140, c[0x0][0x468] ;  /* 0x00011a00ff8c7b82 */ /* 0x000e620000000a00 */
[----:B0-----:R-:W-:-:S05]  /*4a00*/  @P6 IMAD.WIDE.U32 R142, R196, 0x10, R142 ;  /* 0x00000010c48e6825 */ /* 0x001fca00078e008e */
[----:B------:R0:W-:Y:S01]  /*4a10*/  @P6 STG.E.128 desc[UR4][R142.64], R112 ;  /* 0x000000708e006986 */ /* 0x0001e2000c101d04 */
[----:B-1----:R-:W-:-:S05]  /*4a20*/  IMAD.WIDE.U32 R140, R196, 0x10, R140 ;  /* 0x00000010c48c7825 */ /* 0x002fca00078e008c */
[----:B------:R0:W-:Y:S01]  /*4a30*/  STG.E.128 desc[UR4][R140.64], R136 ;  /* 0x000000888c007986 */ /* 0x0001e2000c101d04 */
[----:B------:R-:W-:Y:S05]  /*4a40*/  BRA `(.L_x_559) ;  /* 0x00000028004c7947 */ /* 0x000fea0003800000 */
.L_x_546:
        /* <DEDUP_REMOVED lines=9> */
[----:B------:R-:W-:Y:S01]  /*4ae0*/  LOP3.LUT P0, RZ, R207, 0xff0000, RZ, 0xc0, !PT ;  /* 0x00ff0000cfff7812 */ /* 0x000fe2000780c0ff */
[----:B------:R-:W-:Y:S01]  /*4af0*/  FADD.FTZ R136, R181, -R136 ;  /* 0x80000088b5887221 */ /* 0x000fe20000010000 */
[-C--:B------:R-:W-:Y:S01]  /*4b00*/  FFMA.FTZ R140, R189, R185.reuse, R208 ;  /* 0x000000b9bd8c7223 */ /* 0x080fe200000100d0 */
[----:B------:R-:W-:Y:S01]  /*4b10*/  FADD.FTZ R138, R147, -R138 ;  /* 0x8000008a938a7221 */ /* 0x000fe20000010000 */
[-C--:B------:R-:W-:Y:S01]  /*4b20*/  FFMA.FTZ R213, R186, R185.reuse, R208 ;  /* 0x000000b9bad57223 */ /* 0x080fe200000100d0 */
[----:B-----5:R-:W-:Y:S01]  /*4b30*/  FFMA.FTZ R137, R198, R136, R137 ;  /* 0x00000088c6897223 */ /* 0x020fe20000010089 */
[----:B------:R-:W-:Y:S01]  /*4b40*/  PRMT R136, R119, 0x7632, R136 ;  /* 0x0000763277887816 */ /* 0x000fe20000000088 */
[----:B------:R-:W-:Y:S01]  /*4b50*/  FADD.FTZ R140, R187, -R140 ;  /* 0x8000008cbb8c7221 */ /* 0x000fe20000010000 */
[----:B------:R-:W-:Y:S01]  /*4b60*/  FADD.FTZ R142, R182, -R213 ;  /* 0x800000d5b68e7221 */ /* 0x000fe20000010000 */
[----:B------:R-:W-:Y:S01]  /*4b70*/  FMUL.FTZ R137, R137, R184 ;  /* 0x000000b889897220 */ /* 0x000fe20000410000 */
[----:B------:R-:W-:Y:S01]  /*4b80*/  SHF.L.U32 R141, R136, 0x10, RZ ;  /* 0x00000010888d7819 */ /* 0x000fe200000006ff */
[-C--:B------:R-:W-:Y:S01]  /*4b90*/  FFMA.FTZ R217, R190, R185.reuse, R208 ;  /* 0x000000b9bed97223 */ /* 0x080fe200000100d0 */
[----:B------:R-:W-:Y:S01]  /*4ba0*/  PRMT R136, R118, 0x7632, R136 ;  /* 0x0000763276887816 */ /* 0x000fe20000000088 */
[----:B------:R-:W-:Y:S01]  /*4bb0*/  FMUL.FTZ R137, R137, UR11 ;  /* 0x0000000b89897c20 */ /* 0x000fe20008410000 */
[-CC-:B------:R-:W-:Y:S01]  /*4bc0*/  FFMA.FTZ R215, R194, R185.reuse, R208.reuse ;  /* 0x000000b9c2d77223 */ /* 0x180fe200000100d0 */
[----:B------:R-:W-:Y:S01]  /*4bd0*/  FFMA.FTZ R143, R198, R138, R141 ;  /* 0x0000008ac68f7223 */ /* 0x000fe2000001008d */
[----:B------:R-:W-:Y:S01]  /*4be0*/  SHF.L.U32 R141, R118, 0x10, RZ ;  /* 0x00000010768d7819 */ /* 0x000fe200000006ff */
[----:B------:R-:W-:Y:S01]  /*4bf0*/  FFMA.FTZ R138, R193, R185, R208 ;  /* 0x000000b9c18a7223 */ /* 0x000fe200000100d0 */
[----:B------:R-:W-:Y:S01]  /*4c00*/  FSEL R139, R137, RZ, P0 ;  /* 0x000000ff898b7208 */ /* 0x000fe20000000000 */
[----:B------:R-:W-:Y:S01]  /*4c10*/  FMUL.FTZ R143, R143, R184 ;  /* 0x000000b88f8f7220 */ /* 0x000fe20000410000 */
[----:B------:R-:W-:Y:S01]  /*4c20*/  ISETP.GE.U32.AND P0, PT, R206, RZ, PT ;  /* 0x000000ffce00720c */ /* 0x000fe20003f06070 */
[----:B------:R-:W-:Y:S01]  /*4c30*/  FADD.FTZ R138, R191, -R138 ;  /* 0x8000008abf8a7221 */ /* 0x000fe20000010000 */
[----:B------:R-:W-:Y:S01]  /*4c40*/  SHF.L.U32 R213, R136, 0x10, RZ ;  /* 0x0000001088d57819 */ /* 0x000fe200000006ff */
[----:B------:R-:W-:Y:S01]  /*4c50*/  FMUL.FTZ R136, R143, UR11 ;  /* 0x0000000b8f887c20 */ /* 0x000fe20008410000 */
[----:B------:R-:W-:Y:S01]  /*4c60*/  SHF.L.U32 R137, R117, 0x10, RZ ;  /* 0x0000001075897819 */ /* 0x000fe200000006ff */
[C---:B------:R-:W-:Y:S01]  /*4c70*/  FFMA.FTZ R143, R198.reuse, R140, R141 ;  /* 0x0000008cc68f7223 */ /* 0x040fe2000001008d */
[----:B------:R-:W-:Y:S01]  /*4c80*/  ISETP.GE.U32.AND.EX P0, PT, R207, 0x1000000, PT, P0 ;  /* 0x01000000cf00780c */ /* 0x000fe20003f06100 */
[----:B------:R-:W-:Y:S01]  /*4c90*/  FFMA.FTZ R213, R198, R142, R213 ;  /* 0x0000008ec6d57223 */ /* 0x000fe200000100d5 */
[----:B------:R-:W-:Y:S01]  /*4ca0*/  FADD.FTZ R217, R188, -R217 ;  /* 0x800000d9bcd97221 */ /* 0x000fe20000010000 */
[--C-:B------:R-:W-:Y:S01]  /*4cb0*/  FFMA.FTZ R141, R198, R138, R137.reuse ;  /* 0x0000008ac68d7223 */ /* 0x100fe20000010089 */
[-C--:B------:R-:W-:Y:S01]  /*4cc0*/  FMUL.FTZ R143, R143, R184.reuse ;  /* 0x000000b88f8f7220 */ /* 0x080fe20000410000 */
[----:B------:R-:W-:Y:S01]  /*4cd0*/  FSEL R212, R136, RZ, P0 ;  /* 0x000000ff88d47208 */ /* 0x000fe20000000000 */
[-C--:B------:R-:W-:Y:S01]  /*4ce0*/  FMUL.FTZ R213, R213, R184.reuse ;  /* 0x000000b8d5d57220 */ /* 0x080fe20000410000 */
[----:B------:R-:W-:Y:S01]  /*4cf0*/  PRMT R137, R117, 0x7632, R137 ;  /* 0x0000763275897816 */ /* 0x000fe20000000089 */
[----:B------:R-:W-:Y:S01]  /*4d00*/  FMUL.FTZ R138, R143, UR11 ;  /* 0x0000000b8f8a7c20 */ /* 0x000fe20008410000 */
[----:B------:R-:W-:Y:S01]  /*4d10*/  PRMT R136, R116, 0x7632, R136 ;  /* 0x0000763274887816 */ /* 0x000fe20000000088 */
[----:B------:R-:W-:Y:S01]  /*4d20*/  FADD.FTZ R140, R192, -R215 ;  /* 0x800000d7c08c7221 */ /* 0x000fe20000010000 */
[----:B------:R-:W-:Y:S01]  /*4d30*/  SHF.L.U32 R143, R137, 0x10, RZ ;  /* 0x00000010898f7819 */ /* 0x000fe200000006ff */
[----:B------:R-:W-:Y:S01]  /*4d40*/  FMUL.FTZ R141, R141, R184 ;  /* 0x000000b88d8d7220 */ /* 0x000fe20000410000 */
[----:B------:R-:W-:Y:S01]  /*4d50*/  SHF.L.U32 R137, R136, 0x10, RZ ;  /* 0x0000001088897819 */ /* 0x000fe200000006ff */
[----:B------:R-:W-:Y:S01]  /*4d60*/  FMUL.FTZ R136, R213, UR11 ;  /* 0x0000000bd5887c20 */ /* 0x000fe20008410000 */
[----:B------:R-:W-:Y:S01]  /*4d70*/  LOP3.LUT P0, RZ, R207, 0xff, RZ, 0xc0, !PT ;  /* 0x000000ffcfff7812 */ /* 0x000fe2000780c0ff */
[----:B------:R-:W-:Y:S01]  /*4d80*/  FFMA.FTZ R213, R198, R217, R143 ;  /* 0x000000d9c6d57223 */ /* 0x000fe2000001008f */
[----:B------:R-:W-:Y:S01]  /*4d90*/  F2FP.BF16.F32.PACK_AB R139, R212, R139 ;  /* 0x0000008bd48b723e */ /* 0x000fe200000010ff */
[----:B------:R-:W-:Y:S01]  /*4da0*/  FFMA.FTZ R143, R198, R140, R137 ;  /* 0x0000008cc68f7223 */ /* 0x000fe20000010089 */
[----:B------:R-:W-:Y:S01]  /*4db0*/  FSEL R138, R138, RZ, P0 ;  /* 0x000000ff8a8a7208 */ /* 0x000fe20000000000 */
[----:B------:R-:W-:Y:S01]  /*4dc0*/  FFMA.FTZ R140, R197, R185, R208 ;  /* 0x000000b9c58c7223 */ /* 0x000fe200000100d0 */
[----:B------:R-:W-:Y:S01]  /*4dd0*/  LOP3.LUT P0, RZ, R207, 0xff00, RZ, 0xc0, !PT ;  /* 0x0000ff00cfff7812 */ /* 0x000fe2000780c0ff */
[----:B------:R-:W-:Y:S01]  /*4de0*/  FMUL.FTZ R213, R213, R184 ;  /* 0x000000b8d5d57220 */ /* 0x000fe20000410000 */
[----:B------:R-:W-:Y:S01]  /*4df0*/  SHF.L.U32 R137, R116, 0x10, RZ ;  /* 0x0000001074897819 */ /* 0x000fe200000006ff */
[----:B------:R-:W-:Y:S01]  /*4e00*/  FADD.FTZ R142, R195, -R140 ;  /* 0x8000008cc38e7221 */ /* 0x000fe20000010000 */
[----:B------:R-:W-:Y:S01]  /*4e10*/  FSEL R215, R136, RZ, P0 ;  /* 0x000000ff88d77208 */ /* 0x000fe20000000000 */
[----:B------:R-:W-:Y:S01]  /*4e20*/  FMUL.FTZ R136, R141, UR11 ;  /* 0x0000000b8d887c20 */ /* 0x000fe20008410000 */
[----:B------:R-:W-:Y:S01]  /*4e30*/  LOP3.LUT P0, RZ, R206, 0xff0000, RZ, 0xc0, !PT ;  /* 0x00ff0000ceff7812 */ /* 0x000fe2000780c0ff */
[----:B------:R-:W0:Y:S01]  /*4e40*/  LDC.64 R140, c[0x0][0x468] ;  /* 0x00011a00ff8c7b82 */ /* 0x000e220000000a00 */
[----:B------:R-:W-:Y:S01]  /*4e50*/  FFMA.FTZ R137, R198, R142, R137 ;  /* 0x0000008ec6897223 */ /* 0x000fe20000010089 */
[----:B------:R-:W-:Y:S01]  /*4e60*/  FMUL.FTZ R213, R213, UR11 ;  /* 0x0000000bd5d57c20 */ /* 0x000fe20008410000 */
[----:B------:R-:W-:Y:S01]  /*4e70*/  FSEL R142, R136, RZ, P0 ;  /* 0x000000ff888e7208 */ /* 0x000fe20000000000 */
[-C--:B------:R-:W-:Y:S01]  /*4e80*/  FMUL.FTZ R143, R143, R184.reuse ;  /* 0x000000b88f8f7220 */ /* 0x080fe20000410000 */
[C---:B------:R-:W-:Y:S01]  /*4e90*/  LOP3.LUT P0, RZ, R206.reuse, 0xff000000, RZ, 0xc0, !PT ;  /* 0xff000000ceff7812 */ /* 0x040fe2000780c0ff */
[----:B------:R-:W-:Y:S01]  /*4ea0*/  FMUL.FTZ R137, R137, R184 ;  /* 0x000000b889897220 */ /* 0x000fe20000410000 */
[----:B------:R-:W-:Y:S01]  /*4eb0*/  F2FP.BF16.F32.PACK_AB R138, R215, R138 ;  /* 0x0000008ad78a723e */ /* 0x000fe200000010ff */
[----:B------:R-:W-:Y:S01]  /*4ec0*/  FMUL.FTZ R143, R143, UR11 ;  /* 0x0000000b8f8f7c20 */ /* 0x000fe20008410000 */
[----:B------:R-:W-:Y:S01]  /*4ed0*/  FSEL R213, R213, RZ, P0 ;  /* 0x000000ffd5d57208 */ /* 0x000fe20000000000 */
[----:B------:R-:W-:Y:S01]  /*4ee0*/  FMUL.FTZ R137, R137, UR11 ;  /* 0x0000000b89897c20 */ /* 0x000fe20008410000 */
[----:B------:R-:W-:-:S04]  /*4ef0*/  LOP3.LUT P0, RZ, R206, 0xff00, RZ, 0xc0, !PT ;  /* 0x0000ff00ceff7812 */ /* 0x000fc8000780c0ff */
[----:B------:R-:W-:Y:S02]  /*4f00*/  FSEL R143, R143, RZ, P0 ;  /* 0x000000ff8f8f7208 */ /* 0x000fe40000000000 */
[----:B------:R-:W-:-:S04]  /*4f10*/  LOP3.LUT P0, RZ, R206, 0xff, RZ, 0xc0, !PT ;  /* 0x000000ffceff7812 */ /* 0x000fc8000780c0ff */
[----:B------:R-:W-:Y:S02]  /*4f20*/  FSEL R136, R137, RZ, P0 ;  /* 0x000000ff89887208 */ /* 0x000fe40000000000 */
[----:B------:R-:W-:Y:S01]  /*4f30*/  F2FP.BF16.F32.PACK_AB R137, R213, R142 ;  /* 0x0000008ed589723e */ /* 0x000fe200000010ff */
[C---:B0-----:R-:W-:Y:S01]  /*4f40*/  IMAD.WIDE.U32 R140, R196.reuse, 0x10, R140 ;  /* 0x00000010c48c7825 */ /* 0x041fe200078e008c */
[----:B------:R-:W-:Y:S02]  /*4f50*/  F2FP.BF16.F32.PACK_AB R136, R143, R136 ;  /* 0x000000888f88723e */ /* 0x000fe400000010ff */
[----:B------:R-:W-:-:S03]  /*4f60*/  IADD3 R196, PT, PT, R196, 0x80, RZ ;  /* 0x00000080c4c47810 */ /* 0x000fc60007ffe0ff */
[----:B------:R0:W-:Y:S04]  /*4f70*/  STG.E.128 desc[UR4][R140.64], R136 ;  /* 0x000000888c007986 */ /* 0x0001e8000c101d04 */
.L_x_564:
[----:B------:R-:W-:Y:S05]  /*4f80*/  BSYNC.RECONVERGENT B1 ;  /* 0x0000000000017941 */ /* 0x000fea0003800200 */
.L_x_563:
[----:B------:R-:W-:Y:S04]  /*4f90*/  BSSY.RECONVERGENT B1, `(.L_x_565) ;  /* 0x000004f000017945 */ /* 0x000fe80003800200 */
[----:B------:R-:W-:Y:S05]  /*4fa0*/  @!P5 BRA `(.L_x_566) ;  /* 0x000000040034d947 */ /* 0x000fea0003800000 */
[-CC-:B0-----:R-:W-:Y:S01]  /*4fb0*/  FFMA.FTZ R139, R29, R185.reuse, R208.reuse ;  /* 0x000000b91d8b7223 */ /* 0x181fe200000100d0 */
[C---:B------:R-:W-:Y:S01]  /*4fc0*/  SHF.L.U32 R137, R123.reuse, 0x10, RZ ;  /* 0x000000107b897819 */ /* 0x040fe200000006ff */
[----:B------:R-:W-:Y:S01]  /*4fd0*/  FFMA.FTZ R138, R146, R185, R208 ;  /* 0x000000b9928a7223 */ /* 0x000fe200000100d0 */
[----:B------:R-:W-:Y:S01]  /*4fe0*/  PRMT R136, R123, 0x7632, R136 ;  /* 0x000076327b887816 */ /* 0x000fe20000000088 */
[----:B------:R-:W-:Y:S01]  /*4ff0*/  FADD.FTZ R139, R30, -R139 ;  /* 0x8000008b1e8b7221 */ /* 0x000fe20000010000 */
[----:B------:R-:W-:Y:S01]  /*5000*/  LOP3.LUT P0, RZ, R205, 0xff0000, RZ, 0xc0, !PT ;  /* 0x00ff0000cdff7812 */ /* 0x000fe2000780c0ff */
[----:B------:R-:W-:Y:S01]  /*5010*/  FADD.FTZ R138, R145, -R138 ;  /* 0x8000008a918a7221 */ /* 0x000fe20000010000 */
[----:B------:R-:W-:Y:S01]  /*5020*/  SHF.L.U32 R141, R136, 0x10, RZ ;  /* 0x00000010888d7819 */ /* 0x000fe200000006ff */
[----:B-----5:R-:W-:Y:S01]  /*5030*/  FFMA.FTZ R137, R198, R139, R137 ;  /* 0x0000008bc6897223 */ /* 0x020fe20000010089 */
[-C--:B------:R-:W-:Y:S01]  /*5040*/  FFMA.FTZ R213, R27, R185.reuse, R208 ;  /* 0x000000b91bd57223 */ /* 0x080fe200000100d0 */
[----:B------:R-:W-:Y:S01]  /*5050*/  PRMT R136, R122, 0x7632, R136 ;  /* 0x000076327a887816 */ /* 0x000fe20000000088 */
[-CC-:B------:R-:W-:Y:S01]  /*5060*/  FFMA.FTZ R215, R25, R185.reuse, R208.reuse ;  /* 0x000000b919d77223 */ /* 0x180fe200000100d0 */
[----:B------:R-:W-:Y:S01]  /*5070*/  FMUL.FTZ R137, R137, R184 ;  /* 0x000000b889897220 */ /* 0x000fe20000410000 */
[----:B------:R-:W-:Y:S01]  /*5080*/  FFMA.FTZ R143, R198, R138, R141 ;  /* 0x0000008ac68f7223 */ /* 0x000fe2000001008d */
[-C--:B------:R-:W-:Y:S01]  /*5090*/  FFMA.FTZ R138, R144, R185.reuse, R208 ;  /* 0x000000b9908a7223 */ /* 0x080fe200000100d0 */
[----:B------:R-:W-:Y:S01]  /*50a0*/  SHF.L.U32 R141, R122, 0x10, RZ ;  /* 0x000000107a8d7819 */ /* 0x000fe200000006ff */
[----:B------:R-:W-:Y:S01]  /*50b0*/  FMUL.FTZ R137, R137, UR11 ;  /* 0x0000000b89897c20 */ /* 0x000fe20008410000 */
[----:B------:R-:W-:Y:S01]  /*50c0*/  FMUL.FTZ R143, R143, R184 ;  /* 0x000000b88f8f7220 */ /* 0x000fe20000410000 */
[----:B------:R-:W-:Y:S01]  /*50d0*/  FADD.FTZ R140, R28, -R213 ;  /* 0x800000d51c8c7221 */ /* 0x000fe20000010000 */
[----:B------:R-:W-:Y:S01]  /*50e0*/  FADD.FTZ R142, R35, -R138 ;  /* 0x8000008a238e7221 */ /* 0x000fe20000010000 */
[----:B------:R-:W-:Y:S01]  /*50f0*/  SHF.L.U32 R213, R136, 0x10, RZ ;  /* 0x0000001088d57819 */ /* 0x000fe200000006ff */
[----:B------:R-:W-:Y:S01]  /*5100*/  FADD.FTZ R138, R26, -R215 ;  /* 0x800000d71a8a7221 */ /* 0x000fe20000010000 */
[----:B------:R-:W-:Y:S01]  /*5110*/  FSEL R139, R137, RZ, P0 ;  /* 0x000000ff898b7208 */ /* 0x000fe20000000000 */
[----:B------:R-:W-:Y:S01]  /*5120*/  FMUL.FTZ R136, R143, UR11 ;  /* 0x0000000b8f887c20 */ /* 0x000fe20008410000 */
[----:B------:R-:W-:Y:S01]  /*5130*/  SHF.L.U32 R137, R121, 0x10, RZ ;  /* 0x0000001079897819 */ /* 0x000fe200000006ff */
[----:B------:R-:W-:Y:S01]  /*5140*/  FFMA.FTZ R143, R198, R140, R141 ;  /* 0x0000008cc68f7223 */ /* 0x000fe2000001008d */
[----:B------:R-:W-:Y:S01]  /*5150*/  ISETP.GE.U32.AND P0, PT, R204, RZ, PT ;  /* 0x000000ffcc00720c */ /* 0x000fe20003f06070 */
[----:B------:R-:W-:Y:S01]  /*5160*/  FFMA.FTZ R213, R198, R142, R213 ;  /* 0x0000008ec6d57223 */ /* 0x000fe200000100d5 */
[-CC-:B------:R-:W-:Y:S01]  /*5170*/  FFMA.FTZ R140, R32, R185.reuse, R208.reuse ;  /* 0x000000b9208c7223 */ /* 0x180fe200000100d0 */
[--C-:B------:R-:W-:Y:S01]  /*5180*/  FFMA.FTZ R141, R198, R138, R137.reuse ;  /* 0x0000008ac68d7223 */ /* 0x100fe20000010089 */
[----:B------:R-:W-:Y:S01]  /*5190*/  ISETP.GE.U32.AND.EX P0, PT, R205, 0x1000000, PT, P0 ;  /* 0x01000000cd00780c */ /* 0x000fe20003f06100 */
[-C--:B------:R-:W-:Y:S01]  /*51a0*/  FFMA.FTZ R138, R34, R185.reuse, R208 ;  /* 0x000000b9228a7223 */ /* 0x080fe200000100d0 */
[-C--:B------:R-:W-:Y:S01]  /*51b0*/  FMUL.FTZ R143, R143, R184.reuse ;  /* 0x000000b88f8f7220 */ /* 0x080fe20000410000 */
[----:B------:R-:W-:Y:S01]  /*51c0*/  PRMT R137, R121, 0x7632, R137 ;  /* 0x0000763279897816 */ /* 0x000fe20000000089 */
[-C--:B------:R-:W-:Y:S01]  /*51d0*/  FMUL.FTZ R213, R213, R184.reuse ;  /* 0x000000b8d5d57220 */ /* 0x080fe20000410000 */
[----:B------:R-:W-:Y:S01]  /*51e0*/  FSEL R212, R136, RZ, P0 ;  /* 0x000000ff88d47208 */ /* 0x000fe20000000000 */
[----:B------:R-:W-:Y:S01]  /*51f0*/  FADD.FTZ R142, R33, -R138 ;  /* 0x8000008a218e7221 */ /* 0x000fe20000010000 */
[----:B------:R-:W-:Y:S01]  /*5200*/  PRMT R136, R120, 0x7632, R136 ;  /* 0x0000763278887816 */ /* 0x000fe20000000088 */
[----:B------:R-:W-:Y:S01]  /*5210*/  FMUL.FTZ R138, R143, UR11 ;  /* 0x0000000b8f8a7c20 */ /* 0x000fe20008410000 */
[----:B------:R-:W-:Y:S01]  /*5220*/  LOP3.LUT P0, RZ, R205, 0xff, RZ, 0xc0, !PT ;  /* 0x000000ffcdff7812 */ /* 0x000fe2000780c0ff */
[----:B------:R-:W-:Y:S01]  /*5230*/  FADD.FTZ R140, R31, -R140 ;  /* 0x8000008c1f8c7221 */ /* 0x000fe20000010000 */
[----:B------:R-:W-:Y:S01]  /*5240*/  SHF.L.U32 R143, R137, 0x10, RZ ;  /* 0x00000010898f7819 */ /* 0x000fe200000006ff */
[----:B------:R-:W-:Y:S01]  /*5250*/  FMUL.FTZ R141, R141, R184 ;  /* 0x000000b88d8d7220 */ /* 0x000fe20000410000 */
[----:B------:R-:W-:Y:S01]  /*5260*/  SHF.L.U32 R137, R136, 0x10, RZ ;  /* 0x0000001088897819 */ /* 0x000fe200000006ff */
[----:B------:R-:W-:Y:S01]  /*5270*/  FMUL.FTZ R136, R213, UR11 ;  /* 0x0000000bd5887c20 */ /* 0x000fe20008410000 */
[----:B------:R-:W-:Y:S01]  /*5280*/  FSEL R138, R138, RZ, P0 ;  /* 0x000000ff8a8a7208 */ /* 0x000fe20000000000 */
[C---:B------:R-:W-:Y:S01]  /*5290*/  FFMA.FTZ R213, R198.reuse, R142, R143 ;  /* 0x0000008ec6d57223 */ /* 0x040fe2000001008f */
[----:B------:R-:W-:Y:S01]  /*52a0*/  LOP3.LUT P0, RZ, R205, 0xff00, RZ, 0xc0, !PT ;  /* 0x0000ff00cdff7812 */ /* 0x000fe2000780c0ff */
[----:B------:R-:W-:Y:S01]  /*52b0*/  FFMA.FTZ R143, R198, R140, R137 ;  /* 0x0000008cc68f7223 */ /* 0x000fe20000010089 */
[----:B------:R-:W-:Y:S01]  /*52c0*/  FFMA.FTZ R217, R23, R185, R208 ;  /* 0x000000b917d97223 */ /* 0x000fe200000100d0 */
[-C--:B------:R-:W-:Y:S01]  /*52d0*/  FMUL.FTZ R213, R213, R184.reuse ;  /* 0x000000b8d5d57220 */ /* 0x080fe20000410000 */
[----:B------:R-:W-:Y:S01]  /*52e0*/  FSEL R215, R136, RZ, P0 ;  /* 0x000000ff88d77208 */ /* 0x000fe20000000000 */
[----:B------:R-:W-:Y:S01]  /*52f0*/  FMUL.FTZ R136, R141, UR11 ;  /* 0x0000000b8d887c20 */ /* 0x000fe20008410000 */
[----:B------:R-:W-:Y:S01]  /*5300*/  LOP3.LUT P0, RZ, R204, 0xff0000, RZ, 0xc0, !PT ;  /* 0x00ff0000ccff7812 */ /* 0x000fe2000780c0ff */
[----:B------:R-:W0:Y:S01]  /*5310*/  LDC.64 R140, c[0x0][0x468] ;  /* 0x00011a00ff8c7b82 */ /* 0x000e220000000a00 */
[----:B------:R-:W-:Y:S01]  /*5320*/  SHF.L.U32 R137, R120, 0x10, RZ ;  /* 0x0000001078897819 */ /* 0x000fe200000006ff */
[----:B------:R-:W-:Y:S01]  /*5330*/  FADD.FTZ R217, R24, -R217 ;  /* 0x800000d918d97221 */ /* 0x000fe20000010000 */
[----:B------:R-:W-:Y:S01]  /*5340*/  FMUL.FTZ R213, R213, UR11 ;  /* 0x0000000bd5d57c20 */ /* 0x000fe20008410000 */
[----:B------:R-:W-:Y:S01]  /*5350*/  FSEL R142, R136, RZ, P0 ;  /* 0x000000ff888e7208 */ /* 0x000fe20000000000 */
[-C--:B------:R-:W-:Y:S01]  /*5360*/  FMUL.FTZ R143, R143, R184.reuse ;  /* 0x000000b88f8f7220 */ /* 0x080fe20000410000 */
[----:B------:R-:W-:Y:S01]  /*5370*/  LOP3.LUT P0, RZ, R204, 0xff000000, RZ, 0xc0, !PT ;  /* 0xff000000ccff7812 */ /* 0x000fe2000780c0ff */
[----:B------:R-:W-:Y:S01]  /*5380*/  FFMA.FTZ R137, R198, R217, R137 ;  /* 0x000000d9c6897223 */ /* 0x000fe20000010089 */
[----:B------:R-:W-:Y:S01]  /*5390*/  F2FP.BF16.F32.PACK_AB R139, R212, R139 ;  /* 0x0000008bd48b723e */ /* 0x000fe200000010ff */
[----:B------:R-:W-:Y:S01]  /*53a0*/  FMUL.FTZ R143, R143, UR11 ;  /* 0x0000000b8f8f7c20 */ /* 0x000fe20008410000 */
[----:B------:R-:W-:Y:S01]  /*53b0*/  FSEL R213, R213, RZ, P0 ;  /* 0x000000ffd5d57208 */ /* 0x000fe20000000000 */
[----:B------:R-:W-:Y:S01]  /*53c0*/  FMUL.FTZ R137, R137, R184 ;  /* 0x000000b889897220 */ /* 0x000fe20000410000 */
[----:B------:R-:W-:-:S02]  /*53d0*/  LOP3.LUT P0, RZ, R204, 0xff00, RZ, 0xc0, !PT ;  /* 0x0000ff00ccff7812 */ /* 0x000fc4000780c0ff */
[----:B------:R-:W-:Y:S01]  /*53e0*/  F2FP.BF16.F32.PACK_AB R138, R215, R138 ;  /* 0x0000008ad78a723e */ /* 0x000fe200000010ff */
[----:B------:R-:W-:Y:S01]  /*53f0*/  FMUL.FTZ R137, R137, UR11 ;  /* 0x0000000b89897c20 */ /* 0x000fe20008410000 */
        /* <DEDUP_REMOVED lines=8> */
.L_x_566:
[----:B------:R-:W-:Y:S05]  /*5480*/  BSYNC.RECONVERGENT B1 ;  /* 0x0000000000017941 */ /* 0x000fea0003800200 */
.L_x_565:
[----:B------:R-:W-:Y:S04]  /*5490*/  BSSY.RECONVERGENT B1, `(.L_x_567) ;  /* 0x000004f000017945 */ /* 0x000fe80003800200 */
[----:B------:R-:W-:Y:S05]  /*54a0*/  @!P4 BRA `(.L_x_568) ;  /* 0x000000040034c947 */ /* 0x000fea0003800000 */
[-CC-:B01----:R-:W-:Y:S01]  /*54b0*/  FFMA.FTZ R139, R155, R185.reuse, R208.reuse ;  /* 0x000000b99b8b7223 */ /* 0x183fe200000100d0 */
        /* <DEDUP_REMOVED lines=76> */
.L_x_568:
[----:B------:R-:W-:Y:S05]  /*5980*/  BSYNC.RECONVERGENT B1 ;  /* 0x0000000000017941 */ /* 0x000fea0003800200 */
.L_x_567:
[----:B------:R-:W-:Y:S05]  /*5990*/  @!P2 BRA `(.L_x_559) ;  /* 0x000000180078a947 */ /* 0x000fea0003800000 */
[-CC-:B------:R-:W-:Y:S01]  /*59a0*/  FFMA.FTZ R215, R171, R185.reuse, R208.reuse ;  /* 0x000000b9abd77223 */ /* 0x180fe200000100d0 */
[-CC-:B012---:R-:W-:Y:S01]  /*59b0*/  FFMA.FTZ R136, R180, R185.reuse, R208.reuse ;  /* 0x000000b9b4887223 */ /* 0x187fe200000100d0 */
[-C--:B------:R-:W-:Y:S01]  /*59c0*/  FFMA.FTZ R141, R169, R185.reuse, R208 ;  /* 0x000000b9a98d7223 */ /* 0x080fe200000100d0 */
[----:B------:R-:W-:Y:S01]  /*59d0*/  SHF.L.U32 R139, R135, 0x10, RZ ;  /* 0x00000010878b7819 */ /* 0x000fe200000006ff */
[----:B------:R-:W-:Y:S01]  /*59e0*/  FADD.FTZ R142, R172, -R215 ;  /* 0x800000d7ac8e7221 */ /* 0x000fe20000010000 */
[----:B------:R-:W-:Y:S01]  /*59f0*/  SHF.L.U32 R137, R134, 0x10, RZ ;  /* 0x0000001086897819 */ /* 0x000fe200000006ff */
[----:B------:R-:W-:Y:S01]  /*5a00*/  FADD.FTZ R212, R179, -R136 ;  /* 0x80000088b3d47221 */ /* 0x000fe20000010000 */
[----:B------:R-:W-:Y:S01]  /*5a10*/  FADD.FTZ R136, R170, -R141 ;  /* 0x8000008daa887221 */ /* 0x000fe20000010000 */
[-CC-:B------:R-:W-:Y:S01]  /*5a20*/  FFMA.FTZ R138, R178, R185.reuse, R208.reuse ;  /* 0x000000b9b28a7223 */ /* 0x180fe200000100d0 */
[C---:B-----5:R-:W-:Y:S01]  /*5a30*/  FFMA.FTZ R139, R198.reuse, R142, R139 ;  /* 0x0000008ec68b7223 */ /* 0x060fe2000001008b */
[----:B------:R-:W-:Y:S01]  /*5a40*/  SHF.L.U32 R209, R209, 0x10, RZ ;  /* 0x00000010d1d17819 */ /* 0x000fe200000006ff */
[----:B------:R-:W-:Y:S01]  /*5a50*/  FFMA.FTZ R141, R198, R136, R137 ;  /* 0x00000088c68d7223 */ /* 0x000fe20000010089 */
[----:B------:R-:W-:Y:S01]  /*5a60*/  SHF.L.U32 R199, R199, 0x10, RZ ;  /* 0x00000010c7c77819 */ /* 0x000fe200000006ff */
[-C--:B------:R-:W-:Y:S01]  /*5a70*/  FFMA.FTZ R213, R167, R185.reuse, R208 ;  /* 0x000000b9a7d57223 */ /* 0x080fe200000100d0 */
[----:B------:R-:W-:Y:S01]  /*5a80*/  FADD.FTZ R136, R177, -R138 ;  /* 0x8000008ab1887221 */ /* 0x000fe20000010000 */
[----:B------:R-:W-:Y:S01]  /*5a90*/  FMUL.FTZ R139, R139, R184 ;  /* 0x000000b88b8b7220 */ /* 0x000fe20000410000 */
[----:B------:R-:W-:Y:S01]  /*5aa0*/  SHF.L.U32 R137, R133, 0x10, RZ ;  /* 0x0000001085897819 */ /* 0x000fe200000006ff */
[----:B------:R-:W-:Y:S01]  /*5ab0*/  FADD.FTZ R138, R168, -R213 ;  /* 0x800000d5a88a7221 */ /* 0x000fe20000010000 */
[C---:B------:R-:W-:Y:S01]  /*5ac0*/  FFMA.FTZ R209, R198.reuse, R136, R209 ;  /* 0x00000088c6d17223 */ /* 0x040fe200000100d1 */
[C---:B------:R-:W-:Y:S01]  /*5ad0*/  FFMA.FTZ R199, R198.reuse, R212, R199 ;  /* 0x000000d4c6c77223 */ /* 0x040fe200000100c7 */
[----:B------:R-:W-:Y:S01]  /*5ae0*/  FMUL.FTZ R136, R139, UR11 ;  /* 0x0000000b8b887c20 */ /* 0x000fe20008410000 */
[----:B------:R-:W-:Y:S01]  /*5af0*/  LOP3.LUT P0, RZ, R203, 0xff0000, RZ, 0xc0, !PT ;  /* 0x00ff0000cbff7812 */ /* 0x000fe2000780c0ff */
[----:B------:R-:W-:Y:S01]  /*5b00*/  FFMA.FTZ R139, R198, R138, R137 ;  /* 0x0000008ac68b7223 */ /* 0x000fe20000010089 */
[-C--:B------:R-:W-:Y:S01]  /*5b10*/  FMUL.FTZ R138, R199, R184.reuse ;  /* 0x000000b8c78a7220 */ /* 0x080fe20000410000 */
[-C--:B------:R-:W-:Y:S01]  /*5b20*/  FMUL.FTZ R141, R141, R184.reuse ;  /* 0x000000b88d8d7220 */ /* 0x080fe20000410000 */
[----:B------:R-:W-:Y:S01]  /*5b30*/  FSEL R199, R136, RZ, P0 ;  /* 0x000000ff88c77208 */ /* 0x000fe20000000000 */
[-CC-:B------:R-:W-:Y:S01]  /*5b40*/  FFMA.FTZ R140, R176, R185.reuse, R208.reuse ;  /* 0x000000b9b08c7223 */ /* 0x180fe200000100d0 */
[----:B------:R-:W-:Y:S01]  /*5b50*/  ISETP.GE.U32.AND P0, PT, R202, RZ, PT ;  /* 0x000000ffca00720c */ /* 0x000fe20003f06070 */
[----:B------:R-:W-:Y:S01]  /*5b60*/  FMUL.FTZ R138, R138, UR11 ;  /* 0x0000000b8a8a7c20 */ /* 0x000fe20008410000 */
[----:B------:R-:W-:Y:S01]  /*5b70*/  SHF.L.U32 R137, R210, 0x10, RZ ;  /* 0x00000010d2897819 */ /* 0x000fe200000006ff */
[----:B------:R-:W-:Y:S01]  /*5b80*/  FMUL.FTZ R136, R141, UR11 ;  /* 0x0000000b8d887c20 */ /* 0x000fe20008410000 */
[----:B------:R-:W-:Y:S01]  /*5b90*/  ISETP.GE.U32.AND.EX P0, PT, R203, 0x1000000, PT, P0 ;  /* 0x01000000cb00780c */ /* 0x000fe20003f06100 */
[-C--:B------:R-:W-:Y:S01]  /*5ba0*/  FFMA.FTZ R143, R165, R185.reuse, R208 ;  /* 0x000000b9a58f7223 */ /* 0x080fe200000100d0 */
[----:B------:R-:W-:Y:S01]  /*5bb0*/  FADD.FTZ R140, R175, -R140 ;  /* 0x8000008caf8c7221 */ /* 0x000fe20000010000 */
[----:B------:R-:W-:Y:S01]  /*5bc0*/  FFMA.FTZ R208, R174, R185, R208 ;  /* 0x000000b9aed07223 */ /* 0x000fe200000100d0 */
[----:B------:R-:W-:Y:S01]  /*5bd0*/  FSEL R210, R138, RZ, P0 ;  /* 0x000000ff8ad27208 */ /* 0x000fe20000000000 */
[----:B------:R-:W-:Y:S01]  /*5be0*/  FMUL.FTZ R209, R209, R184 ;  /* 0x000000b8d1d17220 */ /* 0x000fe20000410000 */
[----:B------:R-:W-:Y:S01]  /*5bf0*/  LOP3.LUT P0, RZ, R203, 0xff, RZ, 0xc0, !PT ;  /* 0x000000ffcbff7812 */ /* 0x000fe2000780c0ff */
[----:B------:R-:W-:Y:S01]  /*5c00*/  FFMA.FTZ R141, R198, R140, R137 ;  /* 0x0000008cc68d7223 */ /* 0x000fe20000010089 */
[----:B------:R-:W-:Y:S01]  /*5c10*/  SHF.L.U32 R211, R211, 0x10, RZ ;  /* 0x00000010d3d37819 */ /* 0x000fe200000006ff */
[----:B------:R-:W-:Y:S01]  /*5c20*/  FADD.FTZ R208, R173, -R208 ;  /* 0x800000d0add07221 */ /* 0x000fe20000010000 */
[----:B------:R-:W-:Y:S01]  /*5c30*/  FSEL R185, R136, RZ, P0 ;  /* 0x000000ff88b97208 */ /* 0x000fe20000000000 */
[----:B------:R-:W-:Y:S01]  /*5c40*/  FMUL.FTZ R209, R209, UR11 ;  /* 0x0000000bd1d17c20 */ /* 0x000fe20008410000 */
[----:B------:R-:W0:Y:S01]  /*5c50*/  LDC.64 R136, c[0x0][0x468] ;  /* 0x00011a00ff887b82 */ /* 0x000e220000000a00 */
[----:B------:R-:W-:Y:S01]  /*5c60*/  LOP3.LUT P0, RZ, R203, 0xff00, RZ, 0xc0, !PT ;  /* 0x0000ff00cbff7812 */ /* 0x000fe2000780c0ff */
[----:B------:R-:W-:Y:S01]  /*5c70*/  FMUL.FTZ R138, R139, R184 ;  /* 0x000000b88b8a7220 */ /* 0x000fe20000410000 */
[----:B------:R-:W-:Y:S01]  /*5c80*/  FFMA.FTZ R211, R198, R208, R211 ;  /* 0x000000d0c6d37223 */ /* 0x000fe200000100d3 */
[-C--:B------:R-:W-:Y:S01]  /*5c90*/  FMUL.FTZ R141, R141, R184.reuse ;  /* 0x000000b88d8d7220 */ /* 0x080fe20000410000 */
[----:B------:R-:W-:Y:S01]  /*5ca0*/  FSEL R208, R209, RZ, P0 ;  /* 0x000000ffd1d07208 */ /* 0x000fe20000000000 */
[----:B------:R-:W-:Y:S01]  /*5cb0*/  FMUL.FTZ R138, R138, UR11 ;  /* 0x0000000b8a8a7c20 */ /* 0x000fe20008410000 */
[----:B------:R-:W-:Y:S01]  /*5cc0*/  LOP3.LUT P0, RZ, R202, 0xff0000, RZ, 0xc0, !PT ;  /* 0x00ff0000caff7812 */ /* 0x000fe2000780c0ff */
[----:B------:R-:W-:Y:S01]  /*5cd0*/  FADD.FTZ R143, R166, -R143 ;  /* 0x8000008fa68f7221 */ /* 0x000fe20000010000 */
[----:B------:R-:W-:Y:S01]  /*5ce0*/  SHF.L.U32 R139, R132, 0x10, RZ ;  /* 0x00000010848b7819 */ /* 0x000fe200000006ff */
        /* <DEDUP_REMOVED lines=9> */
[----:B------:R-:W-:-:S03]  /*5d80*/  LOP3.LUT P0, RZ, R202, 0xff00, RZ, 0xc0, !PT ;  /* 0x0000ff00caff7812 */ /* 0x000fc6000780c0ff */
[----:B------:R-:W-:Y:S01]  /*5d90*/  FMUL.FTZ R139, R139, UR11 ;  /* 0x0000000b8b8b7c20 */ /* 0x000fe20008410000 */
[----:B------:R-:W-:Y:S01]  /*5da0*/  FSEL R211, R211, RZ, P0 ;  /* 0x000000ffd3d37208 */ /* 0x000fe20000000000 */
[----:B0-----:R-:W-:Y:S01]  /*5db0*/  IMAD.WIDE.U32 R140, R196, 0x10, R136 ;  /* 0x00000010c48c7825 */ /* 0x001fe200078e0088 */
[----:B------:R-:W-:Y:S02]  /*5dc0*/  LOP3.LUT P0, RZ, R202, 0xff, RZ, 0xc0, !PT ;  /* 0x000000ffcaff7812 */ /* 0x000fe4000780c0ff */
[----:B------:R-:W-:Y:S02]  /*5dd0*/  F2FP.BF16.F32.PACK_AB R137, R143, R142 ;  /* 0x0000008e8f89723e */ /* 0x000fe400000010ff */
[----:B------:R-:W-:Y:S02]  /*5de0*/  FSEL R136, R139, RZ, P0 ;  /* 0x000000ff8b887208 */ /* 0x000fe40000000000 */
[----:B------:R-:W-:Y:S02]  /*5df0*/  F2FP.BF16.F32.PACK_AB R139, R210, R199 ;  /* 0x000000c7d28b723e */ /* 0x000fe400000010ff */
[----:B------:R-:W-:-:S05]  /*5e00*/  F2FP.BF16.F32.PACK_AB R136, R211, R136 ;  /* 0x00000088d388723e */ /* 0x000fca00000010ff */
[----:B------:R4:W-:Y:S01]  /*5e10*/  STG.E.128 desc[UR4][R140.64], R136 ;  /* 0x000000888c007986 */ /* 0x0009e2000c101d04 */
[----:B------:R-:W-:Y:S05]  /*5e20*/  BRA `(.L_x_559) ;  /* 0x0000001400547947 */ /* 0x000fea0003800000 */
.L_x_562:
[----:B------:R-:W-:Y:S04]  /*5e30*/  BSSY.RECONVERGENT B1, `(.L_x_569) ;  /* 0x0000056000017945 */ /* 0x000fe80003800200 */
[----:B------:R-:W-:Y:S05]  /*5e40*/  @!P3 BRA `(.L_x_570) ;  /* 0x000000040050b947 */ /* 0x000fea0003800000 */
[-CC-:B------:R-:W-:Y:S01]  /*5e50*/  FFMA.FTZ R112, R183, R185.reuse, R208.reuse ;  /* 0x000000b9b7707223 */ /* 0x180fe200000100d0 */
[----:B------:R-:W-:Y:S01]  /*5e60*/  SHF.L.U32 R113, R119, 0x10, RZ ;  /* 0x0000001077717819 */ /* 0x000fe200000006ff */
[-C--:B------:R-:W-:Y:S01]  /*5e70*/  FFMA.FTZ R138, R148, R185.reuse, R208 ;  /* 0x000000b9948a7223 */ /* 0x080fe200000100d0 */
[----:B------:R-:W-:Y:S01]  /*5e80*/  SHF.L.U32 R114, R118, 0x10, RZ ;  /* 0x0000001076727819 */ /* 0x000fe200000006ff */
[----:B------:R-:W-:Y:S01]  /*5e90*/  FADD.FTZ R115, R181, -R112 ;  /* 0x80000070b5737221 */ /* 0x000fe20000010000 */
[----:B------:R-:W-:Y:S01]  /*5ea0*/  FFMA.FTZ R112, R189, R185, R208 ;  /* 0x000000b9bd707223 */ /* 0x000fe200000100d0 */
[----:B------:R-:W-:Y:S01]  /*5eb0*/  FADD.FTZ R137, R147, -R138 ;  /* 0x8000008a93897221 */ /* 0x000fe20000010000 */
[----:B------:R-:W-:Y:S01]  /*5ec0*/  LOP3.LUT P0, RZ, R207, 0xff0000, RZ, 0xc0, !PT ;  /* 0x00ff0000cfff7812 */ /* 0x000fe2000780c0ff */
[--C-:B-----5:R-:W-:Y:S01]  /*5ed0*/  FFMA.FTZ R115, R198, R115, R113.reuse ;  /* 0x00000073c6737223 */ /* 0x120fe20000010071 */
[----:B------:R-:W-:Y:S01]  /*5ee0*/  PRMT R113, R119, 0x7632, R113 ;  /* 0x0000763277717816 */ /* 0x000fe20000000071 */
[----:B------:R-:W-:-:S02]  /*5ef0*/  FFMA.FTZ R141, R186, R185, R208 ;  /* 0x000000b9ba8d7223 */ /* 0x000fc400000100d0 */
[-C--:B------:R-:W-:Y:S01]  /*5f00*/  FMUL.FTZ R136, R115, R184.reuse ;  /* 0x000000b873887220 */ /* 0x080fe20000410000 */
[----:B------:R-:W-:Y:S01]  /*5f10*/  SHF.L.U32 R139, R113, 0x10, RZ ;  /* 0x00000010718b7819 */ /* 0x000fe200000006ff */
[----:B------:R-:W-:Y:S01]  /*5f20*/  FADD.FTZ R113, R187, -R112 ;  /* 0x80000070bb717221 */ /* 0x000fe20000010000 */
[----:B------:R-:W-:Y:S01]  /*5f30*/  FFMA.FTZ R112, R193, R185, R208 ;  /* 0x000000b9c1707223 */ /* 0x000fe200000100d0 */
[----:B------:R-:W-:Y:S01]  /*5f40*/  FMUL.FTZ R136, R136, UR11 ;  /* 0x0000000b88887c20 */ /* 0x000fe20008410000 */
[----:B------:R-:W-:Y:S01]  /*5f50*/  FADD.FTZ R141, R182, -R141 ;  /* 0x8000008db68d7221 */ /* 0x000fe20000010000 */
[----:B------:R-:W-:Y:S01]  /*5f60*/  FFMA.FTZ R219, R198, R113, R114 ;  /* 0x00000071c6db7223 */ /* 0x000fe20000010072 */
[----:B------:R-:W-:Y:S01]  /*5f70*/  PRMT R113, R118, 0x7632, R113 ;  /* 0x0000763276717816 */ /* 0x000fe20000000071 */
[----:B------:R-:W-:Y:S01]  /*5f80*/  FFMA.FTZ R212, R198, R137, R139 ;  /* 0x00000089c6d47223 */ /* 0x000fe2000001008b */
[----:B------:R-:W-:Y:S01]  /*5f90*/  FSEL R139, R136, RZ, P0 ;  /* 0x000000ff888b7208 */ /* 0x000fe20000000000 */
[----:B------:R-:W-:Y:S01]  /*5fa0*/  FFMA.FTZ R137, R190, R185, R208 ;  /* 0x000000b9be897223 */ /* 0x000fe200000100d0 */
[----:B------:R-:W-:Y:S01]  /*5fb0*/  SHF.L.U32 R136, R117, 0x10, RZ ;  /* 0x0000001075887819 */ /* 0x000fe200000006ff */
[-C--:B------:R-:W-:Y:S01]  /*5fc0*/  FMUL.FTZ R138, R212, R184.reuse ;  /* 0x000000b8d48a7220 */ /* 0x080fe20000410000 */
[----:B------:R-:W-:Y:S01]  /*5fd0*/  SHF.L.U32 R143, R113, 0x10, RZ ;  /* 0x00000010718f7819 */ /* 0x000fe200000006ff */
[----:B------:R-:W-:Y:S01]  /*5fe0*/  FADD.FTZ R113, R191, -R112 ;  /* 0x80000070bf717221 */ /* 0x000fe20000010000 */
[----:B------:R-:W-:Y:S01]  /*5ff0*/  PRMT R114, R117, 0x7632, R114 ;  /* 0x0000763275727816 */ /* 0x000fe20000000072 */
[----:B------:R-:W-:Y:S01]  /*6000*/  FMUL.FTZ R138, R138, UR11 ;  /* 0x0000000b8a8a7c20 */ /* 0x000fe20008410000 */
[----:B------:R-:W-:Y:S01]  /*6010*/  ISETP.GE.U32.AND P0, PT, R206, RZ, PT ;  /* 0x000000ffce00720c */ /* 0x000fe20003f06070 */
[----:B------:R-:W-:Y:S01]  /*6020*/  FFMA.FTZ R213, R198, R113, R136 ;  /* 0x00000071c6d57223 */ /* 0x000fe20000010088 */
[----:B------:R-:W-:Y:S01]  /*6030*/  SHF.L.U32 R114, R114, 0x10, RZ ;  /* 0x0000001072727819 */ /* 0x000fe200000006ff */
[----:B------:R-:W-:Y:S01]  /*6040*/  FADD.FTZ R137, R188, -R137 ;  /* 0x80000089bc897221 */ /* 0x000fe20000010000 */
[----:B------:R-:W-:Y:S01]  /*6050*/  ISETP.GE.U32.AND.EX P0, PT, R207, 0x1000000, PT, P0 ;  /* 0x01000000cf00780c */ /* 0x000fe20003f06100 */
[-C--:B------:R-:W-:Y:S01]  /*6060*/  FMUL.FTZ R113, R219, R184.reuse ;  /* 0x000000b8db717220 */ /* 0x080fe20000410000 */
[C---:B------:R-:W-:Y:S01]  /*6070*/  FFMA.FTZ R218, R198.reuse, R141, R143 ;  /* 0x0000008dc6da7223 */ /* 0x040fe2000001008f */
[----:B------:R-:W-:Y:S01]  /*6080*/  FFMA.FTZ R215, R198, R137, R114 ;  /* 0x00000089c6d77223 */ /* 0x000fe20000010072 */
[----:B------:R-:W-:Y:S01]  /*6090*/  FSEL R220, R138, RZ, P0 ;  /* 0x000000ff8adc7208 */ /* 0x000fe20000000000 */
[----:B------:R-:W-:Y:S01]  /*60a0*/  FMUL.FTZ R136, R113, UR11 ;  /* 0x0000000b71887c20 */ /* 0x000fe20008410000 */
[----:B------:R-:W-:Y:S01]  /*60b0*/  LOP3.LUT P0, RZ, R207, 0xff, RZ, 0xc0, !PT ;  /* 0x000000ffcfff7812 */ /* 0x000fe2000780c0ff */
[-C--:B------:R-:W-:Y:S01]  /*60c0*/  FFMA.FTZ R141, R194, R185.reuse, R208 ;  /* 0x000000b9c28d7223 */ /* 0x080fe200000100d0 */
[----:B------:R-:W-:Y:S01]  /*60d0*/  PRMT R114, R116, 0x7632, R114 ;  /* 0x0000763274727816 */ /* 0x000fe20000000072 */
[-C--:B------:R-:W-:Y:S01]  /*60e0*/  FMUL.FTZ R138, R218, R184.reuse ;  /* 0x000000b8da8a7220 */ /* 0x080fe20000410000 */
[----:B------:R-:W-:Y:S01]  /*60f0*/  FFMA.FTZ R112, R197, R185, R208 ;  /* 0x000000b9c5707223 */ /* 0x000fe200000100d0 */
[----:B------:R-:W-:Y:S01]  /*6100*/  SHF.L.U32 R137, R116, 0x10, RZ ;  /* 0x0000001074897819 */ /* 0x000fe200000006ff */
[----:B------:R-:W-:Y:S01]  /*6110*/  FADD.FTZ R141, R192, -R141 ;  /* 0x8000008dc08d7221 */ /* 0x000fe20000010000 */
[----:B------:R-:W-:Y:S01]  /*6120*/  SHF.L.U32 R114, R114, 0x10, RZ ;  /* 0x0000001072727819 */ /* 0x000fe200000006ff */
[----:B------:R-:W-:Y:S01]  /*6130*/  FMUL.FTZ R140, R138, UR11 ;  /* 0x0000000b8a8c7c20 */ /* 0x000fe20008410000 */
[----:B------:R-:W-:Y:S01]  /*6140*/  FSEL R216, R136, RZ, P0 ;  /* 0x000000ff88d87208 */ /* 0x000fe20000000000 */
[----:B------:R-:W-:Y:S01]  /*6150*/  FADD.FTZ R113, R195, -R112 ;  /* 0x80000070c3717221 */ /* 0x000fe20000010000 */
[----:B------:R-:W-:Y:S01]  /*6160*/  LOP3.LUT P0, RZ, R207, 0xff00, RZ, 0xc0, !PT ;  /* 0x0000ff00cfff7812 */ /* 0x000fe2000780c0ff */
[-C--:B------:R-:W-:Y:S01]  /*6170*/  FMUL.FTZ R112, R213, R184.reuse ;  /* 0x000000b8d5707220 */ /* 0x080fe20000410000 */
[C---:B------:R-:W-:Y:S01]  /*6180*/  FFMA.FTZ R138, R198.reuse, R141, R114 ;  /* 0x0000008dc68a7223 */ /* 0x040fe20000010072 */
[----:B------:R-:W-:Y:S01]  /*6190*/  FFMA.FTZ R137, R198, R113, R137 ;  /* 0x00000071c6897223 */ /* 0x000fe20000010089 */
[----:B------:R-:W-:Y:S01]  /*61a0*/  FSEL R221, R140, RZ, P0 ;  /* 0x000000ff8cdd7208 */ /* 0x000fe20000000000 */
[----:B------:R-:W0:Y:S01]  /*61b0*/  LDC.64 R142, c[0x0][0x478] ;  /* 0x00011e00ff8e7b82 */ /* 0x000e220000000a00 */
[----:B------:R-:W-:Y:S01]  /*61c0*/  FMUL.FTZ R113, R112, UR11 ;  /* 0x0000000b70717c20 */ /* 0x000fe20008410000 */
[----:B------:R-:W-:Y:S01]  /*61d0*/  LOP3.LUT P0, RZ, R206, 0xff0000, RZ, 0xc0, !PT ;  /* 0x00ff0000ceff7812 */ /* 0x000fe2000780c0ff */
[-C--:B------:R-:W-:Y:S01]  /*61e0*/  FMUL.FTZ R114, R215, R184.reuse ;  /* 0x000000b8d7727220 */ /* 0x080fe20000410000 */
[----:B------:R-:W-:Y:S01]  /*61f0*/  FMUL.FTZ R112, R137, R184 ;  /* 0x000000b889707220 */ /* 0x000fe20000410000 */
[----:B------:R-:W-:-:S02]  /*6200*/  F2FP.BF16.F32.PACK_AB R115, R212, R115 ;  /* 0x00000073d473723e */ /* 0x000fc400000010ff */
[----:B------:R-:W-:Y:S01]  /*6210*/  FMUL.FTZ R114, R114, UR11 ;  /* 0x0000000b72727c20 */ /* 0x000fe20008410000 */
[----:B------:R-:W1:Y:S01]  /*6220*/  LDC.64 R140, c[0x0][0x468] ;  /* 0x00011a00ff8c7b82 */ /* 0x000e620000000a00 */
[----:B------:R-:W-:Y:S01]  /*6230*/  FSEL R214, R113, RZ, P0 ;  /* 0x000000ff71d67208 */ /* 0x000fe20000000000 */
[----:B------:R-:W-:Y:S01]  /*6240*/  FMUL.FTZ R112, R112, UR11 ;  /* 0x0000000b70707c20 */ /* 0x000fe20008410000 */
[----:B------:R-:W-:Y:S01]  /*6250*/  LOP3.LUT P0, RZ, R206, 0xff000000, RZ, 0xc0, !PT ;  /* 0xff000000ceff7812 */ /* 0x000fe2000780c0ff */
[----:B------:R-:W-:Y:S01]  /*6260*/  FMUL.FTZ R113, R138, R184 ;  /* 0x000000b88a717220 */ /* 0x000fe20000410000 */
[----:B------:R-:W-:Y:S02]  /*6270*/  F2FP.BF16.F32.PACK_AB R139, R220, R139 ;  /* 0x0000008bdc8b723e */ /* 0x000fe400000010ff */
[----:B------:R-:W-:Y:S01]  /*6280*/  FSEL R217, R114, RZ, P0 ;  /* 0x000000ff72d97208 */ /* 0x000fe20000000000 */
[----:B------:R-:W-:Y:S01]  /*6290*/  FMUL.FTZ R212, R113, UR11 ;  /* 0x0000000b71d47c20 */ /* 0x000fe20008410000 */
[----:B------:R-:W-:-:S02]  /*62a0*/  LOP3.LUT P0, RZ, R206, 0xff, RZ, 0xc0, !PT ;  /* 0x000000ffceff7812 */ /* 0x000fc4000780c0ff */
[----:B------:R-:W-:Y:S02]  /*62b0*/  F2FP.BF16.F32.PACK_AB R113, R215, R213 ;  /* 0x000000d5d771723e */ /* 0x000fe400000010ff */
[----:B------:R-:W-:Y:S02]  /*62c0*/  FSEL R136, R112, RZ, P0 ;  /* 0x000000ff70887208 */ /* 0x000fe40000000000 */
[----:B------:R-:W-:Y:S01]  /*62d0*/  LOP3.LUT P0, RZ, R206, 0xff00, RZ, 0xc0, !PT ;  /* 0x0000ff00ceff7812 */ /* 0x000fe2000780c0ff */
[----:B0-----:R-:W-:Y:S01]  /*62e0*/  IMAD.WIDE.U32 R142, R196, 0x10, R142 ;  /* 0x00000010c48e7825 */ /* 0x001fe200078e008e */
[----:B------:R-:W-:Y:S02]  /*62f0*/  F2FP.BF16.F32.PACK_AB R114, R218, R219 ;  /* 0x000000dbda72723e */ /* 0x000fe400000010ff */
[----:B------:R-:W-:Y:S02]  /*6300*/  FSEL R213, R212, RZ, P0 ;  /* 0x000000ffd4d57208 */ /* 0x000fe40000000000 */
[----:B------:R-:W-:-:S02]  /*6310*/  F2FP.BF16.F32.PACK_AB R112, R138, R137 ;  /* 0x000000898a70723e */ /* 0x000fc400000010ff */
[----:B------:R-:W-:Y:S01]  /*6320*/  F2FP.BF16.F32.PACK_AB R138, R221, R216 ;  /* 0x000000d8dd8a723e */ /* 0x000fe200000010ff */
[C---:B-1----:R-:W-:Y:S01]  /*6330*/  IMAD.WIDE.U32 R140, R196.reuse, 0x10, R140 ;  /* 0x00000010c48c7825 */ /* 0x042fe200078e008c */
[----:B------:R-:W-:Y:S01]  /*6340*/  F2FP.BF16.F32.PACK_AB R137, R217, R214 ;  /* 0x000000d6d989723e */ /* 0x000fe200000010ff */
[----:B------:R0:W-:Y:S01]  /*6350*/  STG.E.128 desc[UR4][R142.64], R112 ;  /* 0x000000708e007986 */ /* 0x0001e2000c101d04 */
[----:B------:R-:W-:Y:S02]  /*6360*/  F2FP.BF16.F32.PACK_AB R136, R213, R136 ;  /* 0x00000088d588723e */ /* 0x000fe400000010ff */
[----:B------:R-:W-:-:S03]  /*6370*/  IADD3 R196, PT, PT, R196, 0x80, RZ ;  /* 0x00000080c4c47810 */ /* 0x000fc60007ffe0ff */
[----:B------:R0:W-:Y:S04]  /*6380*/  STG.E.128 desc[UR4][R140.64], R136 ;  /* 0x000000888c007986 */ /* 0x0001e8000c101d04 */
.L_x_570:
[----:B------:R-:W-:Y:S05]  /*6390*/  BSYNC.RECONVERGENT B1 ;  /* 0x0000000000017941 */ /* 0x000fea0003800200 */
.L_x_569:
[----:B------:R-:W-:Y:S04]  /*63a0*/  BSSY.RECONVERGENT B1, `(.L_x_571) ;  /* 0x0000056000017945 */ /* 0x000fe80003800200 */
[----:B------:R-:W-:Y:S05]  /*63b0*/  @!P5 BRA `(.L_x_572) ;  /* 0x000000040050d947 */ /* 0x000fea0003800000 */
[-CC-:B0-----:R-:W-:Y:S01]  /*63c0*/  FFMA.FTZ R113, R29, R185.reuse, R208.reuse ;  /* 0x000000b91d717223 */ /* 0x181fe200000100d0 */
[C---:B------:R-:W-:Y:S01]  /*63d0*/  SHF.L.U32 R115, R123.reuse, 0x10, RZ ;  /* 0x000000107b737819 */ /* 0x040fe200000006ff */
[----:B------:R-:W-:Y:S01]  /*63e0*/  FFMA.FTZ R138, R146, R185, R208 ;  /* 0x000000b9928a7223 */ /* 0x000fe200000100d0 */
[----:B------:R-:W-:Y:S01]  /*63f0*/  PRMT R114, R123, 0x7632, R114 ;  /* 0x000076327b727816 */ /* 0x000fe20000000072 */
[----:B------:R-:W-:Y:S01]  /*6400*/  FADD.FTZ R113, R30, -R113 ;  /* 0x800000711e717221 */ /* 0x000fe20000010000 */
[----:B------:R-:W-:Y:S01]  /*6410*/  SHF.L.U32 R112, R122, 0x10, RZ ;  /* 0x000000107a707819 */ /* 0x000fe200000006ff */
[----:B------:R-:W-:Y:S01]  /*6420*/  FADD.FTZ R137, R145, -R138 ;  /* 0x8000008a91897221 */ /* 0x000fe20000010000 */
[----:B------:R-:W-:Y:S01]  /*6430*/  SHF.L.U32 R139, R114, 0x10, RZ ;  /* 0x00000010728b7819 */ /* 0x000fe200000006ff */
[----:B-----5:R-:W-:Y:S01]  /*6440*/  FFMA.FTZ R115, R198, R113, R115 ;  /* 0x00000071c6737223 */ /* 0x020fe20000010073 */
[-CC-:B------:R-:W-:Y:S01]  /*6450*/  FFMA.FTZ R113, R27, R185.reuse, R208.reuse ;  /* 0x000000b91b717223 */ /* 0x180fe200000100d0 */
[----:B------:R-:W-:Y:S01]  /*6460*/  LOP3.LUT P0, RZ, R205, 0xff0000, RZ, 0xc0, !PT ;  /* 0x00ff0000cdff7812 */ /* 0x000fe2000780c0ff */
[----:B------:R-:W-:Y:S01]  /*6470*/  FFMA.FTZ R138, R144, R185, R208 ;  /* 0x000000b9908a7223 */ /* 0x000fe200000100d0 */
[-C--:B------:R-:W-:Y:S01]  /*6480*/  FMUL.FTZ R136, R115, R184.reuse ;  /* 0x000000b873887220 */ /* 0x080fe20000410000 */
[----:B------:R-:W-:Y:S01]  /*6490*/  FADD.FTZ R113, R28, -R113 ;  /* 0x800000711c717221 */ /* 0x000fe20000010000 */
[----:B------:R-:W-:Y:S01]  /*64a0*/  FFMA.FTZ R212, R198, R137, R139 ;  /* 0x00000089c6d47223 */ /* 0x000fe2000001008b */
[----:B------:R-:W-:Y:S01]  /*64b0*/  PRMT R137, R122, 0x7632, R137 ;  /* 0x000076327a897816 */ /* 0x000fe20000000089 */
[----:B------:R-:W-:Y:S01]  /*64c0*/  FMUL.FTZ R136, R136, UR11 ;  /* 0x0000000b88887c20 */ /* 0x000fe20008410000 */
[--C-:B------:R-:W-:Y:S01]  /*64d0*/  FFMA.FTZ R219, R198, R113, R112.reuse ;  /* 0x00000071c6db7223 */ /* 0x100fe20000010070 */
[----:B------:R-:W-:Y:S01]  /*64e0*/  PRMT R112, R121, 0x7632, R112 ;  /* 0x0000763279707816 */ /* 0x000fe20000000070 */
[-C--:B------:R-:W-:Y:S01]  /*64f0*/  FFMA.FTZ R113, R25, R185.reuse, R208 ;  /* 0x000000b919717223 */ /* 0x080fe200000100d0 */
[----:B------:R-:W-:Y:S01]  /*6500*/  FADD.FTZ R141, R35, -R138 ;  /* 0x8000008a238d7221 */ /* 0x000fe20000010000 */
[----:B------:R-:W-:Y:S01]  /*6510*/  FSEL R139, R136, RZ, P0 ;  /* 0x000000ff888b7208 */ /* 0x000fe20000000000 */
[----:B------:R-:W-:Y:S01]  /*6520*/  FFMA.FTZ R136, R34, R185, R208 ;  /* 0x000000b922887223 */ /* 0x000fe200000100d0 */
[----:B------:R-:W-:Y:S01]  /*6530*/  SHF.L.U32 R143, R137, 0x10, RZ ;  /* 0x00000010898f7819 */ /* 0x000fe200000006ff */
[-C--:B------:R-:W-:Y:S01]  /*6540*/  FMUL.FTZ R138, R212, R184.reuse ;  /* 0x000000b8d48a7220 */ /* 0x080fe20000410000 */
[----:B------:R-:W-:Y:S01]  /*6550*/  SHF.L.U32 R112, R112, 0x10, RZ ;  /* 0x0000001070707819 */ /* 0x000fe200000006ff */
[----:B------:R-:W-:Y:S01]  /*6560*/  FADD.FTZ R137, R33, -R136 ;  /* 0x8000008821897221 */ /* 0x000fe20000010000 */
[----:B------:R-:W-:Y:S01]  /*6570*/  ISETP.GE.U32.AND P0, PT, R204, RZ, PT ;  /* 0x000000ffcc00720c */ /* 0x000fe20003f06070 */
[----:B------:R-:W-:Y:S01]  /*6580*/  FADD.FTZ R113, R26, -R113 ;  /* 0x800000711a717221 */ /* 0x000fe20000010000 */
[----:B------:R-:W-:Y:S01]  /*6590*/  SHF.L.U32 R114, R121, 0x10, RZ ;  /* 0x0000001079727819 */ /* 0x000fe200000006ff */
[----:B------:R-:W-:Y:S01]  /*65a0*/  FMUL.FTZ R138, R138, UR11 ;  /* 0x0000000b8a8a7c20 */ /* 0x000fe20008410000 */
[----:B------:R-:W-:Y:S01]  /*65b0*/  ISETP.GE.U32.AND.EX P0, PT, R205, 0x1000000, PT, P0 ;  /* 0x01000000cd00780c */ /* 0x000fe20003f06100 */
[C---:B------:R-:W-:Y:S01]  /*65c0*/  FFMA.FTZ R215, R198.reuse, R137, R112 ;  /* 0x00000089c6d77223 */ /* 0x040fe20000010070 */
[C---:B------:R-:W-:Y:S01]  /*65d0*/  FFMA.FTZ R218, R198.reuse, R141, R143 ;  /* 0x0000008dc6da7223 */ /* 0x040fe2000001008f */
[----:B------:R-:W-:Y:S01]  /*65e0*/  FFMA.FTZ R213, R198, R113, R114 ;  /* 0x00000071c6d57223 */ /* 0x000fe20000010072 */
[-C--:B------:R-:W-:Y:S01]  /*65f0*/  FMUL.FTZ R136, R219, R184.reuse ;  /* 0x000000b8db887220 */ /* 0x080fe20000410000 */
[----:B------:R-:W-:Y:S01]  /*6600*/  PRMT R112, R120, 0x7632, R112 ;  /* 0x0000763278707816 */ /* 0x000fe20000000070 */
[-CC-:B------:R-:W-:Y:S01]  /*6610*/  FFMA.FTZ R114, R32, R185.reuse, R208.reuse ;  /* 0x000000b920727223 */ /* 0x180fe200000100d0 */
[----:B------:R-:W-:Y:S01]  /*6620*/  FSEL R220, R138, RZ, P0 ;  /* 0x000000ff8adc7208 */ /* 0x000fe20000000000 */
[-C--:B------:R-:W-:Y:S01]  /*6630*/  FMUL.FTZ R138, R218, R184.reuse ;  /* 0x000000b8da8a7220 */ /* 0x080fe20000410000 */
[----:B------:R-:W-:Y:S01]  /*6640*/  FMUL.FTZ R136, R136, UR11 ;  /* 0x0000000b88887c20 */ /* 0x000fe20008410000 */
[----:B------:R-:W-:Y:S01]  /*6650*/  SHF.L.U32 R112, R112, 0x10, RZ ;  /* 0x0000001070707819 */ /* 0x000fe200000006ff */
[----:B------:R-:W-:Y:S01]  /*6660*/  FFMA.FTZ R113, R23, R185, R208 ;  /* 0x000000b917717223 */ /* 0x000fe200000100d0 */
[----:B------:R-:W-:Y:S01]  /*6670*/  LOP3.LUT P0, RZ, R205, 0xff, RZ, 0xc0, !PT ;  /* 0x000000ffcdff7812 */ /* 0x000fe2000780c0ff */
[----:B------:R-:W-:Y:S01]  /*6680*/  FADD.FTZ R141, R31, -R114 ;  /* 0x800000721f8d7221 */ /* 0x000fe20000010000 */
[----:B------:R-:W-:Y:S01]  /*6690*/  SHF.L.U32 R137, R120, 0x10, RZ ;  /* 0x0000001078897819 */ /* 0x000fe200000006ff */
[----:B------:R-:W-:Y:S01]  /*66a0*/  FMUL.FTZ R114, R138, UR11 ;  /* 0x0000000b8a727c20 */ /* 0x000fe20008410000 */
[----:B------:R-:W-:Y:S01]  /*66b0*/  FADD.FTZ R113, R24, -R113 ;  /* 0x8000007118717221 */ /* 0x000fe20000010000 */
[----:B------:R-:W-:Y:S01]  /*66c0*/  FSEL R216, R136, RZ, P0 ;  /* 0x000000ff88d87208 */ /* 0x000fe20000000000 */
[C---:B------:R-:W-:Y:S01]  /*66d0*/  FFMA.FTZ R138, R198.reuse, R141, R112 ;  /* 0x0000008dc68a7223 */ /* 0x040fe20000010070 */
[----:B------:R-:W-:Y:S01]  /*66e0*/  LOP3.LUT P0, RZ, R205, 0xff00, RZ, 0xc0, !PT ;  /* 0x0000ff00cdff7812 */ /* 0x000fe2000780c0ff */
[-C--:B------:R-:W-:Y:S01]  /*66f0*/  FMUL.FTZ R112, R213, R184.reuse ;  /* 0x000000b8d5707220 */ /* 0x080fe20000410000 */
[----:B------:R-:W-:Y:S01]  /*6700*/  FFMA.FTZ R137, R198, R113, R137 ;  /* 0x00000071c6897223 */ /* 0x000fe20000010089 */
[----:B------:R-:W0:Y:S01]  /*6710*/  LDC.64 R142, c[0x0][0x478] ;  /* 0x00011e00ff8e7b82 */ /* 0x000e220000000a00 */
[----:B------:R-:W-:Y:S01]  /*6720*/  FSEL R221, R114, RZ, P0 ;  /* 0x000000ff72dd7208 */ /* 0x000fe20000000000 */
[----:B------:R-:W-:Y:S01]  /*6730*/  FMUL.FTZ R113, R112, UR11 ;  /* 0x0000000b70717c20 */ /* 0x000fe20008410000 */
[----:B------:R-:W-:Y:S01]  /*6740*/  LOP3.LUT P0, RZ, R204, 0xff0000, RZ, 0xc0, !PT ;  /* 0x00ff0000ccff7812 */ /* 0x000fe2000780c0ff */
[-C--:B------:R-:W-:Y:S01]  /*6750*/  FMUL.FTZ R114, R215, R184.reuse ;  /* 0x000000b8d7727220 */ /* 0x080fe20000410000 */
[----:B------:R-:W-:Y:S01]  /*6760*/  FMUL.FTZ R112, R137, R184 ;  /* 0x000000b889707220 */ /* 0x000fe20000410000 */
[----:B------:R-:W-:-:S02]  /*6770*/  F2FP.BF16.F32.PACK_AB R115, R212, R115 ;  /* 0x00000073d473723e */ /* 0x000fc400000010ff */
[----:B------:R-:W1:Y:S01]  /*6780*/  LDC.64 R140, c[0x0][0x468] ;  /* 0x00011a00ff8c7b82 */ /* 0x000e620000000a00 */
[----:B------:R-:W-:Y:S01]  /*6790*/  FMUL.FTZ R114, R114, UR11 ;  /* 0x0000000b72727c20 */ /* 0x000fe20008410000 */
        /* <DEDUP_REMOVED lines=22> */
.L_x_572:
[----:B------:R-:W-:Y:S05]  /*6900*/  BSYNC.RECONVERGENT B1 ;  /* 0x0000000000017941 */ /* 0x000fea0003800200 */
.L_x_571:
[----:B------:R-:W-:Y:S04]  /*6910*/  BSSY.RECONVERGENT B1, `(.L_x_573) ;  /* 0x0000056000017945 */ /* 0x000fe80003800200 */
[----:B------:R-:W-:Y:S05]  /*6920*/  @!P4 BRA `(.L_x_574) ;  /* 0x000000040050c947 */ /* 0x000fea0003800000 */
[-CC-:B01----:R-:W-:Y:S01]  /*6930*/  FFMA.FTZ R113, R155, R185.reuse, R208.reuse ;  /* 0x000000b99b717223 */ /* 0x183fe200000100d0 */
        /* <DEDUP_REMOVED lines=16> */
[----:B------:R-:W-:Y:S01]  /*6a40*/  FFMA.FTZ R219, R198, R113, R112 ;  /* 0x00000071c6db7223 */ /* 0x000fe20000010070 */
        /* <DEDUP_REMOVED lines=9> */
[----:B------:R-:W-:Y:S01]  /*6ae0*/  SHF.L.U32 R136, R136, 0x10, RZ ;  /* 0x0000001088887819 */ /* 0x000fe200000006ff */
[----:B------:R-:W-:Y:S01]  /*6af0*/  FADD.FTZ R137, R159, -R114 ;  /* 0x800000729f897221 */ /* 0x000fe20000010000 */
[----:B------:R-:W-:Y:S01]  /*6b00*/  ISETP.GE.U32.AND P0, PT, R200, RZ, PT ;  /* 0x000000ffc800720c */ /* 0x000fe20003f06070 */
[----:B------:R-:W-:Y:S01]  /*6b10*/  FMUL.FTZ R138, R138, UR11 ;  /* 0x0000000b8a8a7c20 */ /* 0x000fe20008410000 */
[C---:B------:R-:W-:Y:S01]  /*6b20*/  FFMA.FTZ R213, R198.reuse, R113, R112 ;  /* 0x00000071c6d57223 */ /* 0x040fe20000010070 */
[C---:B------:R-:W-:Y:S01]  /*6b30*/  FFMA.FTZ R215, R198.reuse, R137, R136 ;  /* 0x00000089c6d77223 */ /* 0x040fe20000010088 */
[----:B------:R-:W-:Y:S01]  /*6b40*/  ISETP.GE.U32.AND.EX P0, PT, R201, 0x1000000, PT, P0 ;  /* 0x01000000c900780c */ /* 0x000fe20003f06100 */
        /* <DEDUP_REMOVED lines=50> */
.L_x_574:
[----:B------:R-:W-:Y:S05]  /*6e70*/  BSYNC.RECONVERGENT B1 ;  /* 0x0000000000017941 */ /* 0x000fea0003800200 */
.L_x_573:
[----:B------:R-:W-:Y:S05]  /*6e80*/  @!P2 BRA `(.L_x_559) ;  /* 0x00000004003ca947 */ /* 0x000fea0003800000 */
[-CC-:B012---:R-:W-:Y:S01]  /*6e90*/  FFMA.FTZ R113, R171, R185.reuse, R208.reuse ;  /* 0x000000b9ab717223 */ /* 0x187fe200000100d0 */
[----:B------:R-:W-:Y:S01]  /*6ea0*/  SHF.L.U32 R115, R135, 0x10, RZ ;  /* 0x0000001087737819 */ /* 0x000fe200000006ff */
[-CC-:B------:R-:W-:Y:S01]  /*6eb0*/  FFMA.FTZ R112, R180, R185.reuse, R208.reuse ;  /* 0x000000b9b4707223 */ /* 0x180fe200000100d0 */
[----:B------:R-:W-:Y:S01]  /*6ec0*/  FFMA.FTZ R139, R169, R185, R208 ;  /* 0x000000b9a98b7223 */ /* 0x000fe200000100d0 */
[----:B------:R-:W-:Y:S01]  /*6ed0*/  FADD.FTZ R113, R172, -R113 ;  /* 0x80000071ac717221 */ /* 0x000fe20000010000 */
[----:B------:R-:W-:Y:S01]  /*6ee0*/  SHF.L.U32 R199, R199, 0x10, RZ ;  /* 0x00000010c7c77819 */ /* 0x000fe200000006ff */
[----:B------:R-:W-:Y:S01]  /*6ef0*/  FADD.FTZ R141, R179, -R112 ;  /* 0x80000070b38d7221 */ /* 0x000fe20000010000 */
[----:B------:R-:W-:Y:S01]  /*6f00*/  SHF.L.U32 R112, R134, 0x10, RZ ;  /* 0x0000001086707819 */ /* 0x000fe200000006ff */
[----:B-----5:R-:W-:Y:S01]  /*6f10*/  FFMA.FTZ R115, R198, R113, R115 ;  /* 0x00000071c6737223 */ /* 0x020fe20000010073 */
[----:B------:R-:W-:Y:S01]  /*6f20*/  FADD.FTZ R139, R170, -R139 ;  /* 0x8000008baa8b7221 */ /* 0x000fe20000010000 */
[----:B------:R-:W-:Y:S01]  /*6f30*/  LOP3.LUT P0, RZ, R203, 0xff0000, RZ, 0xc0, !PT ;  /* 0x00ff0000cbff7812 */ /* 0x000fe2000780c0ff */
[----:B------:R-:W-:Y:S01]  /*6f40*/  FFMA.FTZ R214, R198, R141, R199 ;  /* 0x0000008dc6d67223 */ /* 0x000fe200000100c7 */
[-C--:B------:R-:W-:Y:S01]  /*6f50*/  FMUL.FTZ R138, R115, R184.reuse ;  /* 0x000000b8738a7220 */ /* 0x080fe20000410000 */
[-CC-:B------:R-:W-:Y:S01]  /*6f60*/  FFMA.FTZ R113, R167, R185.reuse, R208.reuse ;  /* 0x000000b9a7717223 */ /* 0x180fe200000100d0 */
[----:B------:R-:W-:Y:S01]  /*6f70*/  FFMA.FTZ R136, R178, R185, R208 ;  /* 0x000000b9b2887223 */ /* 0x000fe200000100d0 */
[----:B------:R-:W-:Y:S01]  /*6f80*/  FFMA.FTZ R213, R198, R139, R112 ;  /* 0x0000008bc6d57223 */ /* 0x000fe20000010070 */
[----:B------:R-:W-:Y:S01]  /*6f90*/  FMUL.FTZ R138, R138, UR11 ;  /* 0x0000000b8a8a7c20 */ /* 0x000fe20008410000 */
[----:B------:R-:W-:Y:S01]  /*6fa0*/  SHF.L.U32 R112, R133, 0x10, RZ ;  /* 0x0000001085707819 */ /* 0x000fe200000006ff */
[----:B------:R-:W-:Y:S01]  /*6fb0*/  FADD.FTZ R113, R168, -R113 ;  /* 0x80000071a8717221 */ /* 0x000fe20000010000 */
[----:B------:R-:W-:Y:S01]  /*6fc0*/  SHF.L.U32 R209, R209, 0x10, RZ ;  /* 0x00000010d1d17819 */ /* 0x000fe200000006ff */
[----:B------:R-:W-:Y:S01]  /*6fd0*/  FADD.FTZ R141, R177, -R136 ;  /* 0x80000088b18d7221 */ /* 0x000fe20000010000 */
[----:B------:R-:W-:Y:S01]  /*6fe0*/  FSEL R212, R138, RZ, P0 ;  /* 0x000000ff8ad47208 */ /* 0x000fe20000000000 */
[-C--:B------:R-:W-:Y:S01]  /*6ff0*/  FMUL.FTZ R138, R214, R184.reuse ;  /* 0x000000b8d68a7220 */ /* 0x080fe20000410000 */
[----:B------:R-:W-:Y:S01]  /*7000*/  ISETP.GE.U32.AND P0, PT, R202, RZ, PT ;  /* 0x000000ffca00720c */ /* 0x000fe20003f06070 */
[-CC-:B------:R-:W-:Y:S01]  /*7010*/  FFMA.FTZ R114, R176, R185.reuse, R208.reuse ;  /* 0x000000b9b0727223 */ /* 0x180fe200000100d0 */
[-CC-:B------:R-:W-:Y:S01]  /*7020*/  FFMA.FTZ R137, R165, R185.reuse, R208.reuse ;  /* 0x000000b9a5897223 */ /* 0x180fe200000100d0 */
[----:B------:R-:W-:Y:S01]  /*7030*/  FFMA.FTZ R208, R174, R185, R208 ;  /* 0x000000b9aed07223 */ /* 0x000fe200000100d0 */
[----:B------:R-:W-:Y:S01]  /*7040*/  FMUL.FTZ R138, R138, UR11 ;  /* 0x0000000b8a8a7c20 */ /* 0x000fe20008410000 */
[----:B------:R-:W-:Y:S01]  /*7050*/  ISETP.GE.U32.AND.EX P0, PT, R203, 0x1000000, PT, P0 ;  /* 0x01000000cb00780c */ /* 0x000fe20003f06100 */
[C---:B------:R-:W-:Y:S01]  /*7060*/  FFMA.FTZ R185, R198.reuse, R113, R112 ;  /* 0x00000071c6b97223 */ /* 0x040fe20000010070 */
[----:B------:R-:W-:Y:S01]  /*7070*/  FFMA.FTZ R209, R198, R141, R209 ;  /* 0x0000008dc6d17223 */ /* 0x000fe200000100d1 */
[-C--:B------:R-:W-:Y:S01]  /*7080*/  FMUL.FTZ R112, R213, R184.reuse ;  /* 0x000000b8d5707220 */ /* 0x080fe20000410000 */
[----:B------:R-:W-:Y:S01]  /*7090*/  FSEL R217, R138, RZ, P0 ;  /* 0x000000ff8ad97208 */ /* 0x000fe20000000000 */
[----:B------:R-:W-:Y:S01]  /*70a0*/  FADD.FTZ R139, R175, -R114 ;  /* 0x80000072af8b7221 */ /* 0x000fe20000010000 */
[-C--:B------:R-:W-:Y:S01]  /*70b0*/  FMUL.FTZ R138, R209, R184.reuse ;  /* 0x000000b8d18a7220 */ /* 0x080fe20000410000 */
[----:B------:R-:W-:Y:S01]  /*70c0*/  FMUL.FTZ R136, R112, UR11 ;  /* 0x0000000b70887c20 */ /* 0x000fe20008410000 */
[----:B------:R-:W-:Y:S01]  /*70d0*/  SHF.L.U32 R210, R210, 0x10, RZ ;  /* 0x00000010d2d27819 */ /* 0x000fe200000006ff */
[----:B------:R-:W0:Y:S01]  /*70e0*/  LDC.64 R112, c[0x0][0x468] ;  /* 0x00011a00ff707b82 */ /* 0x000e220000000a00 */
[----:B------:R-:W-:Y:S01]  /*70f0*/  LOP3.LUT P0, RZ, R203, 0xff, RZ, 0xc0, !PT ;  /* 0x000000ffcbff7812 */ /* 0x000fe2000780c0ff */
[----:B------:R-:W-:Y:S01]  /*7100*/  FMUL.FTZ R142, R138, UR11 ;  /* 0x0000000b8a8e7c20 */ /* 0x000fe20008410000 */
[-C--:B------:R-:W-:Y:S01]  /*7110*/  FMUL.FTZ R114, R185, R184.reuse ;  /* 0x000000b8b9727220 */ /* 0x080fe20000410000 */
[----:B------:R-:W-:Y:S01]  /*7120*/  FFMA.FTZ R210, R198, R139, R210 ;  /* 0x0000008bc6d27223 */ /* 0x000fe200000100d2 */
[----:B------:R-:W-:Y:S01]  /*7130*/  FSEL R138, R136, RZ, P0 ;  /* 0x000000ff888a7208 */ /* 0x000fe20000000000 */
[----:B------:R-:W-:Y:S01]  /*7140*/  FADD.FTZ R137, R166, -R137 ;  /* 0x80000089a6897221 */ /* 0x000fe20000010000 */
[----:B------:R-:W-:Y:S01]  /*7150*/  LOP3.LUT P0, RZ, R203, 0xff00, RZ, 0xc0, !PT ;  /* 0x0000ff00cbff7812 */ /* 0x000fe2000780c0ff */
[----:B------:R-:W1:Y:S01]  /*7160*/  LDC.64 R140, c[0x0][0x478] ;  /* 0x00011e00ff8c7b82 */ /* 0x000e620000000a00 */
[----:B------:R-:W-:Y:S01]  /*7170*/  SHF.L.U32 R139, R132, 0x10, RZ ;  /* 0x00000010848b7819 */ /* 0x000fe200000006ff */
[----:B------:R-:W-:Y:S01]  /*7180*/  FMUL.FTZ R114, R114, UR11 ;  /* 0x0000000b72727c20 */ /* 0x000fe20008410000 */
[----:B------:R-:W-:Y:S01]  /*7190*/  FSEL R215, R142, RZ, P0 ;  /* 0x000000ff8ed77208 */ /* 0x000fe20000000000 */
[-C--:B------:R-:W-:Y:S01]  /*71a0*/  FMUL.FTZ R136, R210, R184.reuse ;  /* 0x000000b8d2887220 */ /* 0x080fe20000410000 */
[----:B------:R-:W-:Y:S01]  /*71b0*/  LOP3.LUT P0, RZ, R202, 0xff0000, RZ, 0xc0, !PT ;  /* 0x00ff0000caff7812 */ /* 0x000fe2000780c0ff */
[----:B------:R-:W-:Y:S01]  /*71c0*/  FFMA.FTZ R137, R198, R137, R139 ;  /* 0x00000089c6897223 */ /* 0x000fe2000001008b */
        /* <DEDUP_REMOVED lines=11> */
[----:B------:R-:W-:Y:S01]  /*7280*/  LOP3.LUT P0, RZ, R202, 0xff, RZ, 0xc0, !PT ;  /* 0x000000ffcaff7812 */ /* 0x000fe2000780c0ff */
[----:B0-----:R-:W-:Y:S01]  /*7290*/  IMAD.WIDE.U32 R142, R196, 0x10, R112 ;  /* 0x00000010c48e7825 */ /* 0x001fe200078e0070 */
[----:B------:R-:W-:-:S03]  /*72a0*/  F2FP.BF16.F32.PACK_AB R113, R210, R185 ;  /* 0x000000b9d271723e */ /* 0x000fc600000010ff */
[----:B------:R-:W-:Y:S01]  /*72b0*/  FMUL.FTZ R184, R184, UR11 ;  /* 0x0000000bb8b87c20 */ /* 0x000fe20008410000 */
[----:B------:R-:W-:Y:S02]  /*72c0*/  FSEL R136, R114, RZ, P0 ;  /* 0x000000ff72887208 */ /* 0x000fe40000000000 */
[----:B------:R-:W-:Y:S01]  /*72d0*/  LOP3.LUT P0, RZ, R202, 0xff00, RZ, 0xc0, !PT ;  /* 0x0000ff00caff7812 */ /* 0x000fe2000780c0ff */
[----:B-1----:R-:W-:Y:S01]  /*72e0*/  IMAD.WIDE.U32 R140, R196, 0x10, R140 ;  /* 0x00000010c48c7825 */ /* 0x002fe200078e008c */
[----:B------:R-:W-:Y:S02]  /*72f0*/  F2FP.BF16.F32.PACK_AB R114, R209, R213 ;  /* 0x000000d5d172723e */ /* 0x000fe400000010ff */
[----:B------:R-:W-:Y:S02]  /*7300*/  FSEL R185, R184, RZ, P0 ;  /* 0x000000ffb8b97208 */ /* 0x000fe40000000000 */
[----:B------:R-:W-:Y:S02]  /*7310*/  F2FP.BF16.F32.PACK_AB R112, R139, R137 ;  /* 0x000000898b70723e */ /* 0x000fe400000010ff */
[----:B------:R-:W-:-:S02]  /*7320*/  F2FP.BF16.F32.PACK_AB R139, R217, R212 ;  /* 0x000000d4d98b723e */ /* 0x000fc400000010ff */
[----:B------:R-:W-:Y:S01]  /*7330*/  F2FP.BF16.F32.PACK_AB R138, R215, R138 ;  /* 0x0000008ad78a723e */ /* 0x000fe200000010ff */
[----:B------:R3:W-:Y:S01]  /*7340*/  STG.E.128 desc[UR4][R140.64], R112 ;  /* 0x000000708c007986 */ /* 0x0007e2000c101d04 */
[----:B------:R-:W-:Y:S02]  /*7350*/  F2FP.BF16.F32.PACK_AB R137, R198, R199 ;  /* 0x000000c7c689723e */ /* 0x000fe400000010ff */
[----:B------:R-:W-:-:S05]  /*7360*/  F2FP.BF16.F32.PACK_AB R136, R185, R136 ;  /* 0x00000088b988723e */ /* 0x000fca00000010ff */
[----:B------:R3:W-:Y:S02]  /*7370*/  STG.E.128 desc[UR4][R142.64], R136 ;  /* 0x000000888e007986 */ /* 0x0007e4000c101d04 */
.L_x_559:
[----:B------:R-:W-:Y:S05]  /*7380*/  BSYNC.RECONVERGENT B0 ;  /* 0x0000000000007941 */ /* 0x000fea0003800200 */
.L_x_545:
[----:B01234-:R-:W0:Y:S01]  /*7390*/  LDC.64 R136, c[0x0][0x380] ;  /* 0x0000e000ff887b82 */ /* 0x01fe220000000a00 */
[----:B------:R-:W-:Y:S02]  /*73a0*/  PLOP3.LUT P1, PT, P1, PT, PT, 0x8, 0x80 ;  /* 0x000000000080781c */ /* 0x000fe40000f2e170 */
[----:B0-----:R-:W-:-:S04]  /*73b0*/  IADD3 R17, PT, PT, R17, R136, RZ ;  /* 0x0000008811117210 */ /* 0x001fc80007ffe0ff */
[----:B------:R-:W-:-:S13]  /*73c0*/  ISETP.GE.AND P0, PT, R17, R137, PT ;  /* 0x000000891100720c */ /* 0x000fda0003f06270 */
[----:B------:R-:W-:Y:S05]  /*73d0*/  @!P0 BRA `(.L_x_575) ;  /* 0xffffff9000fc8947 */ /* 0x000fea000383ffff */
.L_x_536:
        /* <DEDUP_REMOVED lines=39> */
.L_x_576:
        /* <DEDUP_REMOVED lines=11> */
.L_x_15586:


//--------------------- .text._ZN10layer_norm13ln_bwd_kernelINS_13Kernel_traitsI13__nv_bfloat16S2_S2_S2_fjLj4096ELj1ELj1ELj4ELj16ENS_18Kernel_traits_baseILj4096ES2_S2_S2_S2_fjLj128EEEEELb1ELb0ELb0ELb1EEEvNS_9BwdParamsE --------------------------
	.section	.text._ZN10layer_norm13ln_bwd_kernelINS_13Kernel_traitsI13__nv_bfloat16S2_S2_S2_fjLj4096ELj1ELj1ELj4ELj16ENS_18Kernel_traits_baseILj4096ES2_S2_S2_S2_fjLj128EEEEELb1ELb0ELb0ELb1EEEvNS_9BwdParamsE,"ax",@progbits
	.align	128
        .global         _ZN10layer_norm13ln_bwd_kernelINS_13Kernel_traitsI13__nv_bfloat16S2_S2_S2_fjLj4096ELj1ELj1ELj4ELj16ENS_18Kernel_traits_baseILj4096ES2_S2_S2_S2_fjLj128EEEEELb1ELb0ELb0ELb1EEEvNS_9BwdParamsE
        .type           _ZN10layer_norm13ln_bwd_kernelINS_13Kernel_traitsI13__nv_bfloat16S2_S2_S2_fjLj4096ELj1ELj1ELj4ELj16ENS_18Kernel_traits_baseILj4096ES2_S2_S2_S2_fjLj128EEEEELb1ELb0ELb0ELb1EEEvNS_9BwdParamsE,@function
        .size           _ZN10layer_norm13ln_bwd_kernelINS_13Kernel_traitsI13__nv_bfloat16S2_S2_S2_fjLj4096ELj1ELj1ELj4ELj16ENS_18Kernel_traits_baseILj4096ES2_S2_S2_S2_fjLj128EEEEELb1ELb0ELb0ELb1EEEvNS_9BwdParamsE,(.L_x_15587 - _ZN10layer_norm13ln_bwd_kernelINS_13Kernel_traitsI13__nv_bfloat16S2_S2_S2_fjLj4096ELj1ELj1ELj4ELj16ENS_18Kernel_traits_baseILj4096ES2_S2_S2_S2_fjLj128EEEEELb1ELb0ELb0ELb1EEEvNS_9BwdParamsE)
        .other          _ZN10layer_norm13ln_bwd_kernelINS_13Kernel_traitsI13__nv_bfloat16S2_S2_S2_fjLj4096ELj1ELj1ELj4ELj16ENS_18Kernel_traits_baseILj4096ES2_S2_S2_S2_fjLj128EEEEELb1ELb0ELb0ELb1EEEvNS_9BwdParamsE,@"STO_CUDA_ENTRY STV_DEFAULT"
_ZN10layer_norm13ln_bwd_kernelINS_13Kernel_traitsI13__nv_bfloat16S2_S2_S2_fjLj4096ELj1ELj1ELj4ELj16ENS_18Kernel_traits_baseILj4096ES2_S2_S2_S2_fjLj128EEEEELb1ELb0ELb0ELb1EEEvNS_9BwdParamsE:
.text._ZN10layer_norm13ln_bwd_kernelINS_13Kernel_traitsI13__nv_bfloat16S2_S2_S2_fjLj4096ELj1ELj1ELj4ELj16ENS_18Kernel_traits_baseILj4096ES2_S2_S2_S2_fjLj128EEEEELb1ELb0ELb0ELb1EEEvNS_9BwdParamsE:
        /* <DEDUP_REMOVED lines=42> */
[----:B------:R-:W-:-:S02]  /*02a0*/  PLOP3.LUT P2, PT, PT, PT, PT, 0x8, 0x80 ;  /* 0x000000000080781c */ /* 0x000fc40003f4e170 */
[----:B------:R-:W-:Y:S02]  /*02b0*/  CS2R R112, SRZ ;  /* 0x0000000000707805 */ /* 0x000fe4000001ff00 */
[----:B------:R-:W-:Y:S02]  /*02c0*/  SHF.R.U32.HI R136, RZ, 0x5, R56 ;  /* 0x00000005ff887819 */ /* 0x000fe40000011638 */
        /* <DEDUP_REMOVED lines=11> */
[----:B-1----:R-:W-:Y:S01]  /*0380*/  IMAD.WIDE.U32 R2, R56, 0x10, R2 ;  /* 0x0000001038027825 */ /* 0x002fe200078e0002 */
[----:B------:R-:W-:Y:S02]  /*0390*/  CS2R R104, SRZ ;  /* 0x0000000000687805 */ /* 0x000fe4000001ff00 */
[----:B------:R-:W-:Y:S02]  /*03a0*/  CS2R R106, SRZ ;  /* 0x00000000006a7805 */ /* 0x000fe4000001ff00 */
[----:B------:R-:W-:Y:S02]  /*03b0*/  CS2R R108, SRZ ;  /* 0x00000000006c7805 */ /* 0x000fe4000001ff00 */
[----:B------:R-:W-:Y:S01]  /*03c0*/  CS2R R114, SRZ ;  /* 0x0000000000727805 */ /* 0x000fe2000001ff00 */
[----:B0-----:R-:W3:Y:S01]  /*03d0*/  LDG.E.128 R148, desc[UR6][R2.64] ;  /* 0x0000000602947981 */ /* 0x001ee2000c1e1d00 */
[----:B------:R-:W-:-:S02]  /*03e0*/  CS2R R116, SRZ ;  /* 0x0000000000747805 */ /* 0x000fc4000001ff00 */
[----:B------:R-:W-:Y:S02]  /*03f0*/  CS2R R118, SRZ ;  /* 0x0000000000767805 */ /* 0x000fe4000001ff00 */
[----:B------:R-:W-:Y:S01]  /*0400*/  CS2R R58, SRZ ;  /* 0x00000000003a7805 */ /* 0x000fe2000001ff00 */
[----:B------:R-:W4:Y:S01]  /*0410*/  LDG.E.128 R144, desc[UR6][R2.64+0x800] ;  /* 0x0008000602907981 */ /* 0x000f22000c1e1d00 */
[----:B------:R-:W-:Y:S02]  /*0420*/  CS2R R60, SRZ ;  /* 0x00000000003c7805 */ /* 0x000fe4000001ff00 */
[----:B------:R-:W-:Y:S02]  /*0430*/  CS2R R62, SRZ ;  /* 0x00000000003e7805 */ /* 0x000fe4000001ff00 */
[----:B------:R-:W-:Y:S01]  /*0440*/  CS2R R64, SRZ ;  /* 0x0000000000407805 */ /* 0x000fe2000001ff00 */
[----:B------:R-:W5:Y:S01]  /*0450*/  LDG.E.128 R140, desc[UR6][R2.64+0x1000] ;  /* 0x00100006028c7981 */ /* 0x000f62000c1e1d00 */
[----:B------:R-:W-:-:S02]  /*0460*/  CS2R R66, SRZ ;  /* 0x0000000000427805 */ /* 0x000fc4000001ff00 */
[----:B------:R-:W-:Y:S02]  /*0470*/  CS2R R68, SRZ ;  /* 0x0000000000447805 */ /* 0x000fe4000001ff00 */
[----:B------:R-:W-:Y:S01]  /*0480*/  CS2R R70, SRZ ;  /* 0x0000000000467805 */ /* 0x000fe2000001ff00 */
[----:B------:R-:W5:Y:S01]  /*0490*/  LDG.E.128 R4, desc[UR6][R2.64+0x1800] ;  /* 0x0018000602047981 */ /* 0x000f62000c1e1d00 */
[----:B--2---:R-:W-:Y:S02]  /*04a0*/  ISETP.NE.U32.AND P1, PT, R8, RZ, PT ;  /* 0x000000ff0800720c */ /* 0x004fe40003f25070 */
[----:B------:R-:W-:Y:S02]  /*04b0*/  CS2R R72, SRZ ;  /* 0x0000000000487805 */ /* 0x000fe4000001ff00 */
[----:B------:R-:W-:Y:S02]  /*04c0*/  CS2R R74, SRZ ;  /* 0x00000000004a7805 */ /* 0x000fe4000001ff00 */
[----:B------:R-:W-:-:S02]  /*04d0*/  CS2R R76, SRZ ;  /* 0x00000000004c7805 */ /* 0x000fc4000001ff00 */
[----:B------:R-:W-:Y:S02]  /*04e0*/  ISETP.NE.AND.EX P1, PT, R9, RZ, PT, P1 ;  /* 0x000000ff0900720c */ /* 0x000fe40003f25310 */
[----:B------:R-:W-:Y:S02]  /*04f0*/  CS2R R78, SRZ ;  /* 0x00000000004e7805 */ /* 0x000fe4000001ff00 */
[----:B------:R-:W-:Y:S02]  /*0500*/  CS2R R80, SRZ ;  /* 0x0000000000507805 */ /* 0x000fe4000001ff00 */
[----:B------:R-:W-:Y:S02]  /*0510*/  CS2R R82, SRZ ;  /* 0x0000000000527805 */ /* 0x000fe4000001ff00 */
[----:B------:R-:W-:Y:S01]  /*0520*/  MOV R139, RZ ;  /* 0x000000ff008b7202 */ /* 0x000fe20000000f00 */
[----:B------:R-:W0:Y:S01]  /*0530*/  LDCU.U8 UR8, c[0x0][0x410] ;  /* 0x00008200ff0877ac */ /* 0x000e220008000000 */
[----:B------:R-:W-:Y:S01]  /*0540*/  MOV R137, UR5 ;  /* 0x0000000500897c02 */ /* 0x000fe20008000f00 */
[----:B------:R-:W1:Y:S01]  /*0550*/  LDCU UR4, c[0x0][0x408] ;  /* 0x00008100ff0477ac */ /* 0x000e620008000800 */
[----:B------:R-:W2:Y:S01]  /*0560*/  LDCU UR9, c[0x0][0x388] ;  /* 0x00007100ff0977ac */ /* 0x000ea20008000800 */
[----:B------:R-:W0:Y:S01]  /*0570*/  LDCU UR12, c[0x0][0x400] ;  /* 0x00008000ff0c77ac */ /* 0x000e220008000800 */
[----:B------:R-:W0:Y:S01]  /*0580*/  LDCU.64 UR14, c[0x0][0x478] ;  /* 0x00008f00ff0e77ac */ /* 0x000e220008000a00 */
[----:B------:R-:W0:Y:S01]  /*0590*/  LDCU.64 UR10, c[0x0][0x438] ;  /* 0x00008700ff0a77ac */ /* 0x000e220008000a00 */
[----:B---3--:R-:W-:-:S02]  /*05a0*/  PRMT R135, R148, 0x7632, R135 ;  /* 0x0000763294877816 */ /* 0x008fc40000000087 */
[----:B------:R-:W-:Y:S02]  /*05b0*/  PRMT R134, R149, 0x7632, R134 ;  /* 0x0000763295867816 */ /* 0x000fe40000000086 */
[----:B------:R-:W-:Y:S02]  /*05c0*/  PRMT R133, R150, 0x7632, R133 ;  /* 0x0000763296857816 */ /* 0x000fe40000000085 */
[----:B------:R-:W-:Y:S02]  /*05d0*/  PRMT R132, R151, 0x7632, R132 ;  /* 0x0000763297847816 */ /* 0x000fe40000000084 */
[----:B----4-:R-:W-:Y:S02]  /*05e0*/  PRMT R131, R144, 0x7632, R131 ;  /* 0x0000763290837816 */ /* 0x010fe40000000083 */
[----:B------:R-:W-:Y:S02]  /*05f0*/  PRMT R130, R145, 0x7632, R130 ;  /* 0x0000763291827816 */ /* 0x000fe40000000082 */
[----:B------:R-:W-:-:S02]  /*0600*/  PRMT R129, R146, 0x7632, R129 ;  /* 0x0000763292817816 */ /* 0x000fc40000000081 */
[----:B------:R-:W-:Y:S02]  /*0610*/  PRMT R128, R147, 0x7632, R128 ;  /* 0x0000763293807816 */ /* 0x000fe40000000080 */
[----:B-----5:R-:W-:Y:S02]  /*0620*/  PRMT R127, R140, 0x7632, R127 ;  /* 0x000076328c7f7816 */ /* 0x020fe4000000007f */
[----:B------:R-:W-:Y:S02]  /*0630*/  PRMT R126, R141, 0x7632, R126 ;  /* 0x000076328d7e7816 */ /* 0x000fe4000000007e */
[----:B------:R-:W-:Y:S02]  /*0640*/  PRMT R125, R142, 0x7632, R125 ;  /* 0x000076328e7d7816 */ /* 0x000fe4000000007d */
[----:B------:R-:W-:Y:S02]  /*0650*/  PRMT R124, R143, 0x7632, R124 ;  /* 0x000076328f7c7816 */ /* 0x000fe4000000007c */
[----:B------:R-:W-:-:S02]  /*0660*/  PRMT R123, R4, 0x7632, R123 ;  /* 0x00007632047b7816 */ /* 0x000fc4000000007b */
[----:B------:R-:W-:Y:S02]  /*0670*/  PRMT R122, R5, 0x7632, R122 ;  /* 0x00007632057a7816 */ /* 0x000fe4000000007a */
[----:B------:R-:W-:Y:S02]  /*0680*/  PRMT R121, R6, 0x7632, R121 ;  /* 0x0000763206797816 */ /* 0x000fe40000000079 */
[----:B------:R-:W-:Y:S02]  /*0690*/  PRMT R120, R7, 0x7632, R120 ;  /* 0x0000763207787816 */ /* 0x000fe40000000078 */
        /* <DEDUP_REMOVED lines=32> */
.L_x_589:
[----:B------:R-:W0:Y:S01]  /*08a0*/  LDC.64 R2, c[0x0][0x428] ;  /* 0x00010a00ff027b82 */ /* 0x000e220000000a00 */
[----:B------:R-:W-:-:S05]  /*08b0*/  IMAD R0, R137, UR9, RZ ;  /* 0x0000000989007c24 */ /* 0x000fca000f8e02ff */
[----:B------:R-:W-:Y:S02]  /*08c0*/  SHF.R.S32.HI R25, RZ, 0x1f, R0 ;  /* 0x0000001fff197819 */ /* 0x000fe40000011400 */
[----:B------:R-:W1:Y:S02]  /*08d0*/  LDC.64 R48, c[0x0][0x3a8] ;  /* 0x0000ea00ff307b82 */ /* 0x000e640000000a00 */
[----:B------:R-:W-:-:S04]  /*08e0*/  LEA.HI R25, R25, R0, RZ, 0x3 ;  /* 0x0000000019197211 */ /* 0x000fc800078f18ff */
[----:B------:R-:W-:Y:S02]  /*08f0*/  LEA.HI.SX32 R163, R25, R56, 0x1d ;  /* 0x0000003819a37211 */ /* 0x000fe400078feaff */
[----:B------:R-:W2:Y:S02]  /*0900*/  LDC.64 R52, c[0x0][0x3c0] ;  /* 0x0000f000ff347b82 */ /* 0x000ea40000000a00 */
[C---:B------:R-:W-:Y:S02]  /*0910*/  IADD3 R161, PT, PT, R163.reuse, 0x80, RZ ;  /* 0x00000080a3a17810 */ /* 0x040fe40007ffe0ff */
[C---:B------:R-:W-:Y:S01]  /*0920*/  IADD3 R159, PT, PT, R163.reuse, 0x100, RZ ;  /* 0x00000100a39f7810 */ /* 0x040fe20007ffe0ff */
[C---:B0-----:R-:W-:Y:S01]  /*0930*/  IMAD.WIDE.U32 R28, R163.reuse, 0x10, R2 ;  /* 0x00000010a31c7825 */ /* 0x041fe200078e0002 */
[----:B------:R-:W-:-:S05]  /*0940*/  IADD3 R155, PT, PT, R163, 0x180, RZ ;  /* 0x00000180a39b7810 */ /* 0x000fca0007ffe0ff */
[----:B------:R-:W3:Y:S01]  /*0950*/  LDG.E.128 R28, desc[UR6][R28.64] ;  /* 0x000000061c1c7981 */ /* 0x000ee2000c1e1d00 */
[----:B-1----:R-:W-:-:S04]  /*0960*/  IMAD.WIDE.U32 R24, R163, 0x10, R48 ;  /* 0x00000010a3187825 */ /* 0x002fc800078e0030 */
[----:B------:R-:W-:Y:S02]  /*0970*/  IMAD.WIDE.U32 R32, R161, 0x10, R48 ;  /* 0x00000010a1207825 */ /* 0x000fe400078e0030 */
[----:B------:R-:W4:Y:S02]  /*0980*/  LDG.E.128 R24, desc[UR6][R24.64] ;  /* 0x0000000618187981 */ /* 0x000f24000c1e1d00 */
[----:B--2---:R-:W-:Y:S02]  /*0990*/  IMAD.WIDE R156, R137, 0x4, R52 ;  /* 0x00000004899c7825 */ /* 0x004fe400078e0234 */
[----:B------:R-:W2:Y:S02]  /*09a0*/  LDG.E.128 R32, desc[UR6][R32.64] ;  /* 0x0000000620207981 */ /* 0x000ea4000c1e1d00 */
[--C-:B------:R-:W-:Y:S02]  /*09b0*/  IMAD.WIDE.U32 R36, R161, 0x10, R2.reuse ;  /* 0x00000010a1247825 */ /* 0x100fe400078e0002 */
[----:B------:R-:W2:Y:S02]  /*09c0*/  LDG.E R180, desc[UR6][R156.64] ;  /* 0x000000069cb47981 */ /* 0x000ea4000c1e1900 */
[----:B------:R-:W-:-:S02]  /*09d0*/  IMAD.WIDE.U32 R44, R159, 0x10, R2 ;  /* 0x000000109f2c7825 */ /* 0x000fc400078e0002 */
[----:B------:R-:W2:Y:S02]  /*09e0*/  LDG.E.128 R36, desc[UR6][R36.64] ;  /* 0x0000000624247981 */ /* 0x000ea4000c1e1d00 */
[----:B------:R-:W-:Y:S02]  /*09f0*/  IMAD.WIDE.U32 R52, R155, 0x10, R2 ;  /* 0x000000109b347825 */ /* 0x000fe400078e0002 */
[----:B------:R-:W0:Y:S01]  /*0a00*/  LDC.64 R2, c[0x0][0x3c8] ;  /* 0x0000f200ff027b82 */ /* 0x000e220000000a00 */
[----:B------:R-:W2:Y:S01]  /*0a10*/  LDG.E.128 R44, desc[UR6][R44.64] ;  /* 0x000000062c2c7981 */ /* 0x000ea2000c1e1d00 */
[----:B------:R-:W-:-:S03]  /*0a20*/  IMAD.WIDE.U32 R40, R159, 0x10, R48 ;  /* 0x000000109f287825 */ /* 0x000fc600078e0030 */
[----:B------:R-:W2:Y:S04]  /*0a30*/  LDG.E.128 R52, desc[UR6][R52.64] ;  /* 0x0000000634347981 */ /* 0x000ea8000c1e1d00 */
[----:B------:R-:W2:Y:S01]  /*0a40*/  LDG.E.128 R40, desc[UR6][R40.64] ;  /* 0x0000000628287981 */ /* 0x000ea2000c1e1d00 */
[----:B0-----:R-:W-:-:S05]  /*0a50*/  IMAD.WIDE R2, R137, 0x4, R2 ;  /* 0x0000000489027825 */ /* 0x001fca00078e0202 */
[----:B------:R0:W2:Y:S01]  /*0a60*/  LDG.E R158, desc[UR6][R2.64] ;  /* 0x00000006029e7981 */ /* 0x0000a2000c1e1900 */
[----:B------:R-:W-:-:S06]  /*0a70*/  IMAD.WIDE.U32 R48, R155, 0x10, R48 ;  /* 0x000000109b307825 */ /* 0x000fcc00078e0030 */
[----:B------:R-:W2:Y:S01]  /*0a80*/  LDG.E.128 R48, desc[UR6][R48.64] ;  /* 0x0000000630307981 */ /* 0x000ea2000c1e1d00 */
[----:B------:R-:W-:Y:S01]  /*0a90*/  ISETP.NE.U32.AND P3, PT, RZ, UR10, PT ;  /* 0x0000000aff007c0c */ /* 0x000fe2000bf65070 */
[----:B0-----:R-:W0:Y:S03]  /*0aa0*/  LDC.64 R2, c[0x0][0x3b0] ;  /* 0x0000ec00ff027b82 */ /* 0x001e260000000a00 */
[----:B------:R-:W-:Y:S02]  /*0ab0*/  ISETP.NE.AND.EX P3, PT, RZ, UR11, PT, P3 ;  /* 0x0000000bff007c0c */ /* 0x000fe4000bf65330 */
[----:B------:R-:W-:Y:S02]  /*0ac0*/  ISETP.NE.AND P5, PT, RZ, UR8, PT ;  /* 0x00000008ff007c0c */ /* 0x000fe4000bfa5270 */
[C---:B---3--:R-:W-:Y:S02]  /*0ad0*/  PRMT R171, R28.reuse, 0x7632, R171 ;  /* 0x000076321cab7816 */ /* 0x048fe400000000ab */
[----:B------:R-:W-:-:S02]  /*0ae0*/  SHF.L.U32 R157, R28, 0x10, RZ ;  /* 0x000000101c9d7819 */ /* 0x000fc400000006ff */
[C---:B------:R-:W-:Y:S02]  /*0af0*/  PRMT R174, R29.reuse, 0x7632, R174 ;  /* 0x000076321dae7816 */ /* 0x040fe400000000ae */
[----:B------:R-:W-:Y:S02]  /*0b00*/  SHF.L.U32 R156, R29, 0x10, RZ ;  /* 0x000000101d9c7819 */ /* 0x000fe400000006ff */
[C---:B----4-:R-:W-:Y:S01]  /*0b10*/  PRMT R170, R26.reuse, 0x7632, R170 ;  /* 0x000076321aaa7816 */ /* 0x050fe200000000aa */
[----:B------:R-:W1:Y:S01]  /*0b20*/  @P1 LDC.64 R28, c[0x0][0x3e0] ;  /* 0x0000f800ff1c1b82 */ /* 0x000e620000000a00 */
[----:B------:R-:W-:Y:S02]  /*0b30*/  SHF.L.U32 R211, R26, 0x10, RZ ;  /* 0x000000101ad37819 */ /* 0x000fe400000006ff */
[C---:B------:R-:W-:Y:S02]  /*0b40*/  PRMT R173, R27.reuse, 0x7632, R173 ;  /* 0x000076321bad7816 */ /* 0x040fe400000000ad */
[----:B------:R-:W-:-:S03]  /*0b50*/  SHF.L.U32 R221, R27, 0x10, RZ ;  /* 0x000000101bdd7819 */ /* 0x000fc600000006ff */
[----:B------:R-:W3:Y:S01]  /*0b60*/  @P3 LDC.64 R26, c[0x0][0x438] ;  /* 0x00010e00ff1a3b82 */ /* 0x000ee20000000a00 */
[C---:B------:R-:W-:Y:S02]  /*0b70*/  PRMT R167, R24.reuse, 0x7632, R167 ;  /* 0x0000763218a77816 */ /* 0x040fe400000000a7 */
[----:B------:R-:W-:Y:S02]  /*0b80*/  SHF.L.U32 R209, R24, 0x10, RZ ;  /* 0x0000001018d17819 */ /* 0x000fe400000006ff */
[C---:B------:R-:W-:Y:S02]  /*0b90*/  PRMT R169, R25.reuse, 0x7632, R169 ;  /* 0x0000763219a97816 */ /* 0x040fe400000000a9 */
[----:B------:R-:W-:Y:S02]  /*0ba0*/  SHF.L.U32 R223, R25, 0x10, RZ ;  /* 0x0000001019df7819 */ /* 0x000fe400000006ff */
[C---:B--2---:R-:W-:Y:S01]  /*0bb0*/  PRMT R175, R32.reuse, 0x7632, R175 ;  /* 0x0000763220af7816 */ /* 0x044fe200000000af */
[----:B------:R-:W2:Y:S01]  /*0bc0*/  @P3 LDC.64 R24, c[0x0][0x438] ;  /* 0x00010e00ff183b82 */ /* 0x000ea20000000a00 */
[----:B------:R-:W-:-:S02]  /*0bd0*/  SHF.L.U32 R243, R32, 0x10, RZ ;  /* 0x0000001020f37819 */ /* 0x000fc400000006ff */
[C---:B------:R-:W-:Y:S02]  /*0be0*/  PRMT R176, R33.reuse, 0x7632, R176 ;  /* 0x0000763221b07816 */ /* 0x040fe400000000b0 */
[----:B------:R-:W-:-:S03]  /*0bf0*/  SHF.L.U32 R177, R33, 0x10, RZ ;  /* 0x0000001021b17819 */ /* 0x000fc600000006ff */
[----:B------:R-:W4:Y:S01]  /*0c00*/  @P3 LDC.64 R32, c[0x0][0x438] ;  /* 0x00010e00ff203b82 */ /* 0x000f220000000a00 */
[C---:B------:R-:W-:Y:S02]  /*0c10*/  PRMT R0, R30.reuse, 0x7632, R0 ;  /* 0x000076321e007816 */ /* 0x040fe40000000000 */
[----:B------:R-:W-:Y:S02]  /*0c20*/  SHF.L.U32 R162, R30, 0x10, RZ ;  /* 0x000000101ea27819 */ /* 0x000fe400000006ff */
[C---:B------:R-:W-:Y:S02]  /*0c30*/  PRMT R172, R31.reuse, 0x7632, R172 ;  /* 0x000076321fac7816 */ /* 0x040fe400000000ac */
[----:B------:R-:W-:Y:S02]  /*0c40*/  SHF.L.U32 R164, R31, 0x10, RZ ;  /* 0x000000101fa47819 */ /* 0x000fe400000006ff */
[----:B------:R-:W0:Y:S01]  /*0c50*/  @P3 LDC.64 R30, c[0x0][0x438] ;  /* 0x00010e00ff1e3b82 */ /* 0x000e220000000a00 */
[----:B------:R-:W-:-:S02]  /*0c60*/  PRMT R235, R39, 0x7632, R235 ;  /* 0x0000763227eb7816 */ /* 0x000fc400000000eb */
[----:B------:R-:W-:Y:S02]  /*0c70*/  SHF.L.U32 R160, R39, 0x10, RZ ;  /* 0x0000001027a07819 */ /* 0x000fe400000006ff */
[----:B------:R-:W-:Y:S02]  /*0c80*/  PRMT R39, R42, 0x7632, R39 ;  /* 0x000076322a277816 */ /* 0x000fe40000000027 */
[----:B------:R-:W-:Y:S02]  /*0c90*/  FSEL R180, R180, RZ, !P5 ;  /* 0x000000ffb4b47208 */ /* 0x000fe40006800000 */
[----:B------:R-:W-:Y:S02]  /*0ca0*/  SHF.L.U32 R173, R173, 0x10, RZ ;  /* 0x00000010adad7819 */ /* 0x000fe400000006ff */
[C---:B------:R-:W-:Y:S02]  /*0cb0*/  PRMT R228, R38.reuse, 0x7632, R228 ;  /* 0x0000763226e47816 */ /* 0x040fe400000000e4 */
[----:B------:R-:W-:-:S02]  /*0cc0*/  SHF.L.U32 R168, R38, 0x10, RZ ;  /* 0x0000001026a87819 */ /* 0x000fc400000006ff */
[----:B------:R-:W-:Y:S02]  /*0cd0*/  SHF.L.U32 R38, R41, 0x10, RZ ;  /* 0x0000001029267819 */ /* 0x000fe400000006ff */
[----:B------:R-:W-:Y:S01]  /*0ce0*/  SHF.L.U32 R39, R39, 0x10, RZ ;  /* 0x0000001027277819 */ /* 0x000fe200000006ff */
[----:B-1----:R-:W-:-:S04]  /*0cf0*/  @P1 IMAD.WIDE R28, R137, 0x2, R28 ;  /* 0x00000002891c1825 */ /* 0x002fc800078e021c */
[C---:B------:R-:W-:Y:S01]  /*0d00*/  FADD.FTZ R215, -R180.reuse, R173 ;  /* 0x000000adb4d77221 */ /* 0x040fe20000010100 */
[----:B------:R-:W-:Y:S01]  /*0d10*/  FADD.FTZ R173, -R180, R177 ;  /* 0x000000b1b4ad7221 */ /* 0x000fe20000010100 */
[----:B---3--:R-:W-:Y:S01]  /*0d20*/  @P3 IMAD.WIDE.U32 R26, R159, 0x10, R26 ;  /* 0x000000109f1a3825 */ /* 0x008fe200078e001a */
[----:B------:R-:W-:-:S03]  /*0d30*/  SHF.L.U32 R167, R167, 0x10, RZ ;  /* 0x00000010a7a77819 */ /* 0x000fc600000006ff */
[C---:B------:R-:W-:Y:S01]  /*0d40*/  FADD.FTZ R177, -R180.reuse, R38 ;  /* 0x00000026b4b17221 */ /* 0x040fe20000010100 */
[C---:B------:R-:W-:Y:S01]  /*0d50*/  FADD.FTZ R213, -R180.reuse, R39 ;  /* 0x00000027b4d57221 */ /* 0x040fe20000010100 */
[C---:B------:R-:W-:Y:S01]  /*0d60*/  FADD.FTZ R209, -R180.reuse, R209 ;  /* 0x000000d1b4d17221 */ /* 0x040fe20000010100 */
[----:B----4-:R-:W-:Y:S01]  /*0d70*/  @P3 IMAD.WIDE.U32 R32, R163, 0x10, R32 ;  /* 0x00000010a3203825 */ /* 0x010fe200078e0020 */
[----:B------:R1:W3:Y:S03]  /*0d80*/  @P1 LDG.E.U16 R190, desc[UR6][R28.64] ;  /* 0x000000061cbe1981 */ /* 0x0002e6000c1e1500 */
[----:B------:R-:W-:Y:S01]  /*0d90*/  FADD.FTZ R221, -R180, R221 ;  /* 0x000000ddb4dd7221 */ /* 0x000fe20000010100 */
[----:B--2---:R-:W-:Y:S01]  /*0da0*/  @P3 IMAD.WIDE.U32 R38, R155, 0x10, R24 ;  /* 0x000000109b263825 */ /* 0x004fe200078e0018 */
[----:B------:R2:W5:Y:S03]  /*0db0*/  @P3 LDG.E.128 R12, desc[UR6][R26.64] ;  /* 0x000000061a0c3981 */ /* 0x000566000c1e1d00 */
[----:B------:R-:W-:Y:S01]  /*0dc0*/  FMUL.FTZ R229, R154, R157 ;  /* 0x0000009d9ae57220 */ /* 0x000fe20000410000 */
[----:B0-----:R-:W-:-:S04]  /*0dd0*/  IMAD.WIDE.U32 R24, R159, 0x8, R2 ;  /* 0x000000089f187825 */ /* 0x001fc800078e0002 */
[----:B------:R-:W-:Y:S01]  /*0de0*/  FADD.FTZ R207, -R180, R167 ;  /* 0x000000a7b4cf7221 */ /* 0x000fe20000010100 */
[----:B------:R-:W5:Y:S01]  /*0df0*/  @P3 LDG.E.128 R4, desc[UR6][R32.64] ;  /* 0x0000000620043981 */ /* 0x000f62000c1e1d00 */
[----:B-1----:R-:W-:Y:S01]  /*0e00*/  SHF.L.U32 R28, R171, 0x10, RZ ;  /* 0x00000010ab1c7819 */ /* 0x002fe200000006ff */
[----:B------:R-:W-:-:S04]  /*0e10*/  @P3 IMAD.WIDE.U32 R30, R161, 0x10, R30 ;  /* 0x00000010a11e3825 */ /* 0x000fc800078e001e */
[----:B------:R-:W-:Y:S01]  /*0e20*/  FMUL.FTZ R220, R158, R221 ;  /* 0x000000dd9edc7220 */ /* 0x000fe20000410000 */
[----:B------:R-:W-:Y:S01]  /*0e30*/  SHF.L.U32 R169, R169, 0x10, RZ ;  /* 0x00000010a9a97819 */ /* 0x000fe200000006ff */
[----:B------:R-:W-:Y:S01]  /*0e40*/  FADD.FTZ R223, -R180, R223 ;  /* 0x000000dfb4df7221 */ /* 0x000fe20000010100 */
[----:B--2---:R-:W-:Y:S01]  /*0e50*/  SHF.L.U32 R26, R0, 0x10, RZ ;  /* 0x00000010001a7819 */ /* 0x004fe200000006ff */
[C---:B------:R-:W-:Y:S01]  /*0e60*/  FMUL.FTZ R0, R158.reuse, R209 ;  /* 0x000000d19e007220 */ /* 0x040fe20000410000 */
[----:B------:R-:W-:Y:S01]  /*0e70*/  FMUL.FTZ R221, R135, R28 ;  /* 0x0000001c87dd7220 */ /* 0x000fe20000410000 */
[----:B------:R-:W-:Y:S01]  /*0e80*/  FMUL.FTZ R212, R158, R207 ;  /* 0x000000cf9ed47220 */ /* 0x000fe20000410000 */
[----:B------:R0:W5:Y:S01]  /*0e90*/  LDG.E.64 R32, desc[UR6][R24.64] ;  /* 0x0000000618207981 */ /* 0x000162000c1e1b00 */
[----:B------:R-:W-:Y:S01]  /*0ea0*/  SHF.L.U32 R29, R174, 0x10, RZ ;  /* 0x00000010ae1d7819 */ /* 0x000fe200000006ff */
[----:B------:R-:W-:Y:S02]  /*0eb0*/  FMUL.FTZ R224, R153, R156 ;  /* 0x0000009c99e07220 */ /* 0x000fe40000410000 */
[----:B------:R1:W5:Y:S01]  /*0ec0*/  @P3 LDG.E.128 R8, desc[UR6][R30.64] ;  /* 0x000000061e083981 */ /* 0x000362000c1e1d00 */
[----:B------:R-:W-:Y:S01]  /*0ed0*/  FADD.FTZ R219, -R180, R169 ;  /* 0x000000a9b4db7221 */ /* 0x000fe20000010100 */
[----:B------:R-:W-:Y:S01]  /*0ee0*/  SHF.L.U32 R170, R170, 0x10, RZ ;  /* 0x00000010aaaa7819 */ /* 0x000fe200000006ff */
[----:B------:R-:W-:Y:S01]  /*0ef0*/  FADD.FTZ R211, -R180, R211 ;  /* 0x000000d3b4d37221 */ /* 0x000fe20000010100 */
[----:B------:R-:W-:Y:S01]  /*0f00*/  FMUL.FTZ R227, R152, R162 ;  /* 0x000000a298e37220 */ /* 0x000fe20000410000 */
[----:B------:R-:W-:Y:S01]  /*0f10*/  FMUL.FTZ R225, R151, R164 ;  /* 0x000000a497e17220 */ /* 0x000fe20000410000 */
[----:B0-----:R-:W-:Y:S01]  /*0f20*/  FADD.FTZ R24, RZ, R229 ;  /* 0x000000e5ff187221 */ /* 0x001fe20000010000 */
[----:B------:R-:W-:Y:S01]  /*0f30*/  FFMA.FTZ R25, R0, R229, RZ ;  /* 0x000000e500197223 */ /* 0x000fe200000100ff */
[----:B------:R-:W-:Y:S01]  /*0f40*/  FMUL.FTZ R223, R158, R223 ;  /* 0x000000df9edf7220 */ /* 0x000fe20000410000 */
[----:B------:R-:W-:Y:S01]  /*0f50*/  PRMT R226, R36, 0x7632, R226 ;  /* 0x0000763224e27816 */ /* 0x000fe200000000e2 */
[----:B-1----:R-:W-:Y:S01]  /*0f60*/  FADD.FTZ R31, R24, R221 ;  /* 0x000000dd181f7221 */ /* 0x002fe20000010000 */
[----:B------:R-:W-:Y:S01]  /*0f70*/  FFMA.FTZ R24, R212, R221, R25 ;  /* 0x000000ddd4187223 */ /* 0x000fe20000010019 */
[----:B------:R-:W-:Y:S01]  /*0f80*/  FMUL.FTZ R218, R134, R29 ;  /* 0x0000001d86da7220 */ /* 0x000fe20000410000 */
[----:B------:R-:W-:Y:S01]  /*0f90*/  FMUL.FTZ R219, R158, R219 ;  /* 0x000000db9edb7220 */ /* 0x000fe20000410000 */
[----:B------:R-:W-:Y:S01]  /*0fa0*/  FADD.FTZ R31, R31, R224 ;  /* 0x000000e01f1f7221 */ /* 0x000fe20000010000 */
[----:B------:R-:W-:Y:S01]  /*0fb0*/  FFMA.FTZ R24, R223, R224, R24 ;  /* 0x000000e0df187223 */ /* 0x000fe20000010018 */
[----:B------:R-:W-:Y:S01]  /*0fc0*/  FADD.FTZ R217, -R180, R170 ;  /* 0x000000aab4d97221 */ /* 0x000fe20000010100 */
[C---:B------:R-:W-:Y:S01]  /*0fd0*/  FMUL.FTZ R222, R158.reuse, R211 ;  /* 0x000000d39ede7220 */ /* 0x040fe20000410000 */
[----:B------:R-:W-:Y:S01]  /*0fe0*/  FADD.FTZ R30, R31, R218 ;  /* 0x000000da1f1e7221 */ /* 0x000fe20000010000 */
[----:B------:R-:W-:Y:S01]  /*0ff0*/  FFMA.FTZ R25, R219, R218, R24 ;  /* 0x000000dadb197223 */ /* 0x000fe20000010018 */
[----:B------:R-:W-:Y:S01]  /*1000*/  FMUL.FTZ R216, R133, R26 ;  /* 0x0000001a85d87220 */ /* 0x000fe20000410000 */
[----:B------:R-:W-:Y:S01]  /*1010*/  FMUL.FTZ R217, R158, R217 ;  /* 0x000000d99ed97220 */ /* 0x000fe20000410000 */
[----:B------:R-:W-:Y:S01]  /*1020*/  FADD.FTZ R31, R30, R227 ;  /* 0x000000e31e1f7221 */ /* 0x000fe20000010000 */
[----:B------:R-:W-:Y:S01]  /*1030*/  FFMA.FTZ R24, R222, R227, R25 ;  /* 0x000000e3de187223 */ /* 0x000fe20000010019 */
[----:B------:R-:W-:-:S02]  /*1040*/  SHF.L.U32 R27, R172, 0x10, RZ ;  /* 0x00000010ac1b7819 */ /* 0x000fc400000006ff */
[----:B------:R-:W-:Y:S01]  /*1050*/  SHF.L.U32 R165, R36, 0x10, RZ ;  /* 0x0000001024a57819 */ /* 0x000fe200000006ff */
[----:B------:R-:W-:Y:S01]  /*1060*/  FADD.FTZ R30, R31, R216 ;  /* 0x000000d81f1e7221 */ /* 0x000fe20000010000 */
[----:B------:R-:W-:Y:S01]  /*1070*/  FFMA.FTZ R25, R217, R216, R24 ;  /* 0x000000d8d9197223 */ /* 0x000fe20000010018 */
[----:B------:R-:W-:Y:S01]  /*1080*/  SHF.L.U32 R205, R175, 0x10, RZ ;  /* 0x00000010afcd7819 */ /* 0x000fe200000006ff */
[----:B------:R-:W-:Y:S01]  /*1090*/  FMUL.FTZ R214, R132, R27 ;  /* 0x0000001b84d67220 */ /* 0x000fe20000410000 */
[----:B------:R-:W-:Y:S01]  /*10a0*/  FADD.FTZ R31, R30, R225 ;  /* 0x000000e11e1f7221 */ /* 0x000fe20000010000 */
[----:B------:R-:W-:Y:S01]  /*10b0*/  FADD.FTZ R243, -R180, R243 ;  /* 0x000000f3b4f37221 */ /* 0x000fe20000010100 */
[----:B------:R-:W-:Y:S01]  /*10c0*/  FMUL.FTZ R215, R158, R215 ;  /* 0x000000d79ed77220 */ /* 0x000fe20000410000 */
[----:B------:R-:W-:Y:S01]  /*10d0*/  FFMA.FTZ R24, R220, R225, R25 ;  /* 0x000000e1dc187223 */ /* 0x000fe20000010019 */
[----:B------:R-:W-:Y:S01]  /*10e0*/  SHF.L.U32 R226, R226, 0x10, RZ ;  /* 0x00000010e2e27819 */ /* 0x000fe200000006ff */
[----:B------:R-:W-:Y:S01]  /*10f0*/  FMUL.FTZ R211, R150, R165 ;  /* 0x000000a596d37220 */ /* 0x000fe20000410000 */
[----:B------:R-:W-:Y:S01]  /*1100*/  FADD.FTZ R30, R31, R214 ;  /* 0x000000d61f1e7221 */ /* 0x000fe20000010000 */
[----:B------:R-:W-:Y:S01]  /*1110*/  FADD.FTZ R205, -R180, R205 ;  /* 0x000000cdb4cd7221 */ /* 0x000fe20000010100 */
[----:B------:R-:W-:Y:S01]  /*1120*/  FMUL.FTZ R208, R158, R243 ;  /* 0x000000f39ed07220 */ /* 0x000fe20000410000 */
[----:B------:R-:W-:Y:S01]  /*1130*/  FFMA.FTZ R31, R215, R214, R24 ;  /* 0x000000d6d71f7223 */ /* 0x000fe20000010018 */
[----:B------:R-:W-:Y:S01]  /*1140*/  PRMT R233, R37, 0x7632, R233 ;  /* 0x0000763225e97816 */ /* 0x000fe200000000e9 */
[----:B------:R-:W-:Y:S01]  /*1150*/  FMUL.FTZ R206, R131, R226 ;  /* 0x000000e283ce7220 */ /* 0x000fe20000410000 */
[----:B------:R-:W-:Y:S01]  /*1160*/  SHF.L.U32 R166, R37, 0x10, RZ ;  /* 0x0000001025a67819 */ /* 0x000fe200000006ff */
[----:B------:R-:W-:Y:S01]  /*1170*/  FADD.FTZ R25, R30, R211 ;  /* 0x000000d31e197221 */ /* 0x000fe20000010000 */
[----:B------:R-:W-:Y:S01]  /*1180*/  SHF.L.U32 R176, R176, 0x10, RZ ;  /* 0x00000010b0b07819 */ /* 0x000fe200000006ff */
[----:B------:R-:W-:Y:S01]  /*1190*/  FMUL.FTZ R205, R158, R205 ;  /* 0x000000cd9ecd7220 */ /* 0x000fe20000410000 */
[----:B------:R-:W-:Y:S01]  /*11a0*/  FFMA.FTZ R24, R208, R211, R31 ;  /* 0x000000d3d0187223 */ /* 0x000fe2000001001f */
[----:B------:R-:W-:Y:S01]  /*11b0*/  SHF.L.U32 R233, R233, 0x10, RZ ;  /* 0x00000010e9e97819 */ /* 0x000fe200000006ff */
[----:B------:R-:W-:Y:S01]  /*11c0*/  FMUL.FTZ R209, R149, R166 ;  /* 0x000000a695d17220 */ /* 0x000fe20000410000 */
[C---:B------:R-:W-:Y:S01]  /*11d0*/  PRMT R178, R34.reuse, 0x7632, R178 ;  /* 0x0000763222b27816 */ /* 0x040fe200000000b2 */
[----:B------:R-:W-:Y:S01]  /*11e0*/  FADD.FTZ R30, R25, R206 ;  /* 0x000000ce191e7221 */ /* 0x000fe20000010000 */
[----:B------:R-:W-:Y:S01]  /*11f0*/  SHF.L.U32 R197, R34, 0x10, RZ ;  /* 0x0000001022c57819 */ /* 0x000fe200000006ff */
        /* <DEDUP_REMOVED lines=11> */
[----:B------:R-:W-:Y:S01]  /*12b0*/  PRMT R34, R35, 0x7632, R34 ;  /* 0x0000763223227816 */ /* 0x000fe20000000022 */
        /* <DEDUP_REMOVED lines=19> */
[----:B------:R-:W-:Y:S01]  /*13f0*/  PRMT R37, R41, 0x7632, R37 ;  /* 0x0000763229257816 */ /* 0x000fe20000000025 */
[----:B------:R-:W-:Y:S01]  /*1400*/  FMUL.FTZ R197, R128, R235 ;  /* 0x000000eb80c57220 */ /* 0x000fe20000410000 */
[C---:B------:R-:W-:Y:S01]  /*1410*/  PRMT R230, R44.reuse, 0x7632, R230 ;  /* 0x000076322ce67816 */ /* 0x040fe200000000e6 */
[----:B------:R-:W-:Y:S01]  /*1420*/  FADD.FTZ R30, R31, R210 ;  /* 0x000000d21f1e7221 */ /* 0x000fe20000010000 */
[----:B------:R-:W-:Y:S01]  /*1430*/  SHF.L.U32 R41, R44, 0x10, RZ ;  /* 0x000000102c297819 */ /* 0x000fe200000006ff */
[----:B------:R-:W-:Y:S01]  /*1440*/  FADD.FTZ R175, -R180, R36 ;  /* 0x00000024b4af7221 */ /* 0x000fe20000010100 */
[----:B------:R-:W-:Y:S01]  /*1450*/  PRMT R179, R43, 0x7632, R179 ;  /* 0x000076322bb37816 */ /* 0x000fe200000000b3 */
[----:B------:R-:W-:Y:S01]  /*1460*/  FMUL.FTZ R196, R158, R241 ;  /* 0x000000f19ec47220 */ /* 0x000fe20000410000 */
[----:B------:R-:W-:Y:S01]  /*1470*/  SHF.L.U32 R35, R35, 0x10, RZ ;  /* 0x0000001023237819 */ /* 0x000fe200000006ff */
[----:B------:R-:W-:Y:S01]  /*1480*/  FFMA.FTZ R25, R199, R210, R24 ;  /* 0x000000d2c7197223 */ /* 0x000fe20000010018 */
[----:B------:R-:W-:Y:S01]  /*1490*/  SHF.L.U32 R185, R42, 0x10, RZ ;  /* 0x000000102ab97819 */ /* 0x000fe200000006ff */
[----:B------:R-:W-:Y:S01]  /*14a0*/  FMUL.FTZ R171, R146, R41 ;  /* 0x0000002992ab7220 */ /* 0x000fe20000410000 */
[C---:B------:R-:W-:Y:S01]  /*14b0*/  PRMT R237, R45.reuse, 0x7632, R237 ;  /* 0x000076322ded7816 */ /* 0x040fe200000000ed */
[----:B------:R-:W-:Y:S01]  /*14c0*/  FADD.FTZ R30, R30, R197 ;  /* 0x000000c51e1e7221 */ /* 0x000fe20000010000 */
[----:B------:R-:W-:-:S02]  /*14d0*/  SHF.L.U32 R40, R45, 0x10, RZ ;  /* 0x000000102d287819 */ /* 0x000fc400000006ff */
[----:B------:R-:W-:Y:S02]  /*14e0*/  PRMT R239, R47, 0x7632, R239 ;  /* 0x000076322fef7816 */ /* 0x000fe400000000ef */
[----:B------:R-:W-:Y:S02]  /*14f0*/  SHF.L.U32 R191, R43, 0x10, RZ ;  /* 0x000000102bbf7819 */ /* 0x000fe400000006ff */
[----:B------:R-:W-:Y:S02]  /*1500*/  PRMT R232, R46, 0x7632, R232 ;  /* 0x000076322ee87816 */ /* 0x000fe400000000e8 */
[----:B------:R-:W-:Y:S02]  /*1510*/  SHF.L.U32 R193, R50, 0x10, RZ ;  /* 0x0000001032c17819 */ /* 0x000fe400000006ff */
[----:B------:R-:W-:Y:S01]  /*1520*/  SHF.L.U32 R187, R51, 0x10, RZ ;  /* 0x0000001033bb7819 */ /* 0x000fe200000006ff */
[----:B------:R-:W-:Y:S01]  /*1530*/  FMUL.FTZ R177, R158, R177 ;  /* 0x000000b19eb17220 */ /* 0x000fe20000410000 */
[----:B------:R-:W-:Y:S01]  /*1540*/  SHF.L.U32 R230, R230, 0x10, RZ ;  /* 0x00000010e6e67819 */ /* 0x000fe200000006ff */
[----:B------:R-:W-:Y:S01]  /*1550*/  FMUL.FTZ R175, R158, R175 ;  /* 0x000000af9eaf7220 */ /* 0x000fe20000410000 */
[----:B------:R-:W-:Y:S01]  /*1560*/  SHF.L.U32 R42, R47, 0x10, RZ ;  /* 0x000000102f2a7819 */ /* 0x000fe200000006ff */
[----:B------:R-:W-:Y:S01]  /*1570*/  FFMA.FTZ R24, R196, R197, R25 ;  /* 0x000000c5c4187223 */ /* 0x000fe20000010019 */
[----:B------:R-:W-:Y:S01]  /*1580*/  SHF.L.U32 R45, R179, 0x10, RZ ;  /* 0x00000010b32d7819 */ /* 0x000fe200000006ff */
[----:B------:R-:W-:Y:S01]  /*1590*/  FADD.FTZ R179, -R180, R35 ;  /* 0x00000023b4b37221 */ /* 0x000fe20000010100 */
[----:B------:R-:W-:Y:S01]  /*15a0*/  PRMT R44, R48, 0x7632, R44 ;  /* 0x00007632302c7816 */ /* 0x000fe2000000002c */
[----:B------:R-:W-:Y:S01]  /*15b0*/  FMUL.FTZ R186, R158, R213 ;  /* 0x000000d59eba7220 */ /* 0x000fe20000410000 */
[----:B------:R-:W-:Y:S01]  /*15c0*/  SHF.L.U32 R47, R48, 0x10, RZ ;  /* 0x00000010302f7819 */ /* 0x000fe200000006ff */
[----:B------:R0:W5:Y:S01]  /*15d0*/  @P3 LDG.E.128 R16, desc[UR6][R38.64] ;  /* 0x0000000626103981 */ /* 0x000162000c1e1d00 */
[----:B------:R-:W-:-:S02]  /*15e0*/  SHF.L.U32 R43, R46, 0x10, RZ ;  /* 0x000000102e2b7819 */ /* 0x000fc400000006ff */
[----:B------:R-:W-:Y:S01]  /*15f0*/  PRMT R48, R50, 0x7632, R48 ;  /* 0x0000763232307816 */ /* 0x000fe20000000030 */
[----:B------:R-:W-:Y:S01]  /*1600*/  FMUL.FTZ R176, R127, R230 ;  /* 0x000000e67fb07220 */ /* 0x000fe20000410000 */
[----:B------:R-:W-:Y:S01]  /*1610*/  PRMT R46, R49, 0x7632, R46 ;  /* 0x00007632312e7816 */ /* 0x000fe2000000002e */
[----:B------:R-:W-:Y:S01]  /*1620*/  FADD.FTZ R25, R30, R171 ;  /* 0x000000ab1e197221 */ /* 0x000fe20000010000 */
[----:B------:R-:W-:Y:S01]  /*1630*/  PRMT R50, R51, 0x7632, R50 ;  /* 0x0000763233327816 */ /* 0x000fe20000000032 */
[----:B------:R-:W-:Y:S01]  /*1640*/  FMUL.FTZ R178, R158, R179 ;  /* 0x000000b39eb27220 */ /* 0x000fe20000410000 */
[----:B------:R-:W-:Y:S01]  /*1650*/  SHF.L.U32 R37, R37, 0x10, RZ ;  /* 0x0000001025257819 */ /* 0x000fe200000006ff */
[----:B------:R-:W-:Y:S01]  /*1660*/  FFMA.FTZ R31, R175, R171, R24 ;  /* 0x000000abaf1f7223 */ /* 0x000fe20000010018 */
[----:B------:R-:W-:Y:S01]  /*1670*/  SHF.L.U32 R49, R49, 0x10, RZ ;  /* 0x0000001031317819 */ /* 0x000fe200000006ff */
[----:B------:R-:W-:Y:S01]  /*1680*/  FMUL.FTZ R172, R145, R40 ;  /* 0x0000002891ac7220 */ /* 0x000fe20000410000 */
[----:B------:R-:W-:Y:S01]  /*1690*/  SHF.L.U32 R44, R44, 0x10, RZ ;  /* 0x000000102c2c7819 */ /* 0x000fe200000006ff */
[----:B------:R-:W-:Y:S01]  /*16a0*/  FADD.FTZ R25, R25, R176 ;  /* 0x000000b019197221 */ /* 0x000fe20000010000 */
[----:B------:R-:W-:-:S02]  /*16b0*/  SHF.L.U32 R46, R46, 0x10, RZ ;  /* 0x000000102e2e7819 */ /* 0x000fc400000006ff */
[----:B------:R-:W-:Y:S02]  /*16c0*/  SHF.L.U32 R48, R48, 0x10, RZ ;  /* 0x0000001030307819 */ /* 0x000fe400000006ff */
[----:B------:R-:W-:Y:S02]  /*16d0*/  SHF.L.U32 R50, R50, 0x10, RZ ;  /* 0x0000001032327819 */ /* 0x000fe400000006ff */
[----:B------:R-:W-:Y:S01]  /*16e0*/  SHF.L.U32 R237, R237, 0x10, RZ ;  /* 0x00000010eded7819 */ /* 0x000fe200000006ff */
[----:B------:R-:W-:Y:S01]  /*16f0*/  FADD.FTZ R231, -R180, R37 ;  /* 0x00000025b4e77221 */ /* 0x000fe20000010100 */
[----:B------:R-:W-:Y:S01]  /*1700*/  FFMA.FTZ R24, R178, R176, R31 ;  /* 0x000000b0b2187223 */ /* 0x000fe2000001001f */
        /* <DEDUP_REMOVED lines=21> */
[----:B------:R-:W-:-:S02]  /*1860*/  FADD.FTZ R25, R30, R173 ;  /* 0x000000ad1e197221 */ /* 0x000fc40000010000 */
[----:B------:R-:W-:Y:S01]  /*1870*/  FFMA.FTZ R31, R185, R173, R24 ;  /* 0x000000adb91f7223 */ /* 0x000fe20000010018 */
[----:B------:R-:W-:Y:S01]  /*1880*/  SHF.L.U32 R239, R239, 0x10, RZ ;  /* 0x00000010efef7819 */ /* 0x000fe200000006ff */
[----:B------:R-:W-:Y:S01]  /*1890*/  FMUL.FTZ R174, R143, R42 ;  /* 0x0000002a8fae7220 */ /* 0x000fe20000410000 */
[----:B------:R-:W-:Y:S01]  /*18a0*/  FADD.FTZ R25, R25, R184 ;  /* 0x000000b819197221 */ /* 0x000fe20000010000 */
[----:B------:R-:W-:Y:S01]  /*18b0*/  FMUL.FTZ R191, R158, R191 ;  /* 0x000000bf9ebf7220 */ /* 0x000fe20000410000 */
[----:B------:R-:W-:Y:S01]  /*18c0*/  FFMA.FTZ R24, R186, R184, R31 ;  /* 0x000000b8ba187223 */ /* 0x000fe2000001001f */
[----:B------:R-:W-:Y:S01]  /*18d0*/  PRMT R234, R52, 0x7632, R234 ;  /* 0x0000763234ea7816 */ /* 0x000fe200000000ea */
[----:B------:R-:W-:Y:S01]  /*18e0*/  FMUL.FTZ R192, R124, R239 ;  /* 0x000000ef7cc07220 */ /* 0x000fe20000410000 */
[----:B------:R-:W-:Y:S01]  /*18f0*/  SHF.L.U32 R167, R52, 0x10, RZ ;  /* 0x0000001034a77819 */ /* 0x000fe200000006ff */
        /* <DEDUP_REMOVED lines=9> */
[C---:B------:R-:W-:Y:S01]  /*1990*/  PRMT R236, R53.reuse, 0x7632, R236 ;  /* 0x0000763235ec7816 */ /* 0x040fe200000000ec */
[----:B------:R-:W-:Y:S01]  /*19a0*/  FADD.FTZ R25, R24, R45 ;  /* 0x0000002d18197221 */ /* 0x000fe20000010000 */
[----:B------:R-:W-:-:S02]  /*19b0*/  SHF.L.U32 R170, R53, 0x10, RZ ;  /* 0x0000001035aa7819 */ /* 0x000fc400000006ff */
[----:B------:R-:W-:Y:S01]  /*19c0*/  SHF.L.U32 R213, R44, 0x10, RZ ;  /* 0x000000102cd57819 */ /* 0x000fe200000006ff */
[----:B------:R-:W-:Y:S01]  /*19d0*/  FMUL.FTZ R44, R123, R234 ;  /* 0x000000ea7b2c7220 */ /* 0x000fe20000410000 */
        /* <DEDUP_REMOVED lines=8> */
[----:B------:R-:W-:Y:S01]  /*1a60*/  SHF.L.U32 R183, R54, 0x10, RZ ;  /* 0x0000001036b77819 */ /* 0x000fe200000006ff */
[----:B------:R-:W-:Y:S01]  /*1a70*/  FADD.FTZ R25, R24, R49 ;  /* 0x0000003118197221 */ /* 0x000fe20000010000 */
[----:B------:R-:W-:Y:S01]  /*1a80*/  SHF.L.U32 R231, R46, 0x10, RZ ;  /* 0x000000102ee77819 */ /* 0x000fe200000006ff */
[----:B------:R-:W-:Y:S01]  /*1a90*/  FMUL.FTZ R46, R122, R236 ;  /* 0x000000ec7a2e7220 */ /* 0x000fe20000410000 */
        /* <DEDUP_REMOVED lines=18> */
[----:B------:R-:W-:-:S02]  /*1bc0*/  FFMA.FTZ R25, R187, R54, R24 ;  /* 0x00000036bb197223 */ /* 0x000fc40000010018 */
[----:B------:R-:W-:Y:S02]  /*1bd0*/  FADD.FTZ R30, R30, R169 ;  /* 0x000000a91e1e7221 */ /* 0x000fe40000010000 */
[----:B------:R-:W-:-:S03]  /*1be0*/  FFMA.FTZ R25, R188, R169, R25 ;  /* 0x000000a9bc197223 */ /* 0x000fc60000010019 */
[----:B------:R-:W1:Y:S04]  /*1bf0*/  SHFL.DOWN PT, R31, R30, 0x10, 0x1f ;  /* 0x0a001f001e1f7f89 */ /* 0x000e6800000e0000 */
[----:B------:R-:W2:Y:S01]  /*1c00*/  SHFL.DOWN PT, R24, R25, 0x10, 0x1f ;  /* 0x0a001f0019187f89 */ /* 0x000ea200000e0000 */
[----:B-1----:R-:W-:Y:S01]  /*1c10*/  FADD.FTZ R31, R30, R31 ;  /* 0x0000001f1e1f7221 */ /* 0x002fe20000010000 */
[----:B--2---:R-:W-:-:S04]  /*1c20*/  FADD.FTZ R24, R25, R24 ;  /* 0x0000001819187221 */ /* 0x004fc80000010000 */
[----:B0-----:R-:W0:Y:S04]  /*1c30*/  SHFL.DOWN PT, R38, R31, 0x8, 0x1f ;  /* 0x09001f001f267f89 */ /* 0x001e2800000e0000 */
[----:B------:R-:W1:Y:S01]  /*1c40*/  SHFL.DOWN PT, R39, R24, 0x8, 0x1f ;  /* 0x09001f0018277f89 */ /* 0x000e6200000e0000 */
[----:B0-----:R-:W-:Y:S01]  /*1c50*/  FADD.FTZ R38, R31, R38 ;  /* 0x000000261f267221 */ /* 0x001fe20000010000 */
[----:B-1----:R-:W-:-:S04]  /*1c60*/  FADD.FTZ R39, R24, R39 ;  /* 0x0000002718277221 */ /* 0x002fc80000010000 */
[----:B------:R-:W0:Y:S04]  /*1c70*/  SHFL.DOWN PT, R181, R38, 0x4, 0x1f ;  /* 0x08801f0026b57f89 */ /* 0x000e2800000e0000 */
[----:B------:R-:W1:Y:S01]  /*1c80*/  SHFL.DOWN PT, R238, R39, 0x4, 0x1f ;  /* 0x08801f0027ee7f89 */ /* 0x000e6200000e0000 */
[----:B------:R-:W2:Y:S01]  /*1c90*/  S2R R193, SR_CgaCtaId ;  /* 0x0000000000c17919 */ /* 0x000ea20000008800 */
[----:B0-----:R-:W-:Y:S01]  /*1ca0*/  FADD.FTZ R181, R38, R181 ;  /* 0x000000b526b57221 */ /* 0x001fe20000010000 */
[----:B-1----:R-:W-:-:S04]  /*1cb0*/  FADD.FTZ R238, R39, R238 ;  /* 0x000000ee27ee7221 */ /* 0x002fc80000010000 */
[----:B------:R-:W0:Y:S04]  /*1cc0*/  SHFL.DOWN PT, R30, R181, 0x2, 0x1f ;  /* 0x08401f00b51e7f89 */ /* 0x000e2800000e0000 */
[----:B------:R-:W1:Y:S01]  /*1cd0*/  SHFL.DOWN PT, R25, R238, 0x2, 0x1f ;  /* 0x08401f00ee197f89 */ /* 0x000e6200000e0000 */
[----:B------:R-:W-:Y:S02]  /*1ce0*/  LOP3.LUT P4, RZ, R56, 0x1f, RZ, 0xc0, !PT ;  /* 0x0000001f38ff7812 */ /* 0x000fe4000788c0ff */
[----:B------:R-:W-:-:S04]  /*1cf0*/  MOV R24, 0x400 ;  /* 0x0000040000187802 */ /* 0x000fc80000000f00 */
[----:B--2---:R-:W-:Y:S02]  /*1d00*/  LEA R193, R193, R24, 0x18 ;  /* 0x00000018c1c17211 */ /* 0x004fe400078ec0ff */
[----:B------:R-:W-:Y:S01]  /*1d10*/  PLOP3.LUT P0, PT, PT, PT, PT, 0x80, 0x8 ;  /* 0x000000000008781c */ /* 0x000fe20003f0f070 */
[----:B0-----:R-:W-:Y:S01]  /*1d20*/  FADD.FTZ R30, R181, R30 ;  /* 0x0000001eb51e7221 */ /* 0x001fe20000010000 */
[----:B-1----:R-:W-:-:S04]  /*1d30*/  FADD.FTZ R25, R238, R25 ;  /* 0x00000019ee197221 */ /* 0x002fc80000010000 */
[----:B------:R-:W0:Y:S01]  /*1d40*/  SHFL.DOWN PT, R31, R30, 0x1, 0x1f ;  /* 0x08201f001e1f7f89 */ /* 0x000e2200000e0000 */
[----:B------:R-:W-:-:S03]  /*1d50*/  @!P4 PLOP3.LUT P0, PT, P2, PT, PT, 0x80, 0x8 ;  /* 0x000000000008c81c */ /* 0x000fc6000170f070 */
[----:B------:R-:W1:Y:S01]  /*1d60*/  SHFL.DOWN PT, R24, R25, 0x1, 0x1f ;  /* 0x08201f0019187f89 */ /* 0x000e6200000e0000 */
[----:B------:R-:W-:-:S04]  /*1d70*/  IADD3 R195, PT, PT, R193, 0x4020, RZ ;  /* 0x00004020c1c37810 */ /* 0x000fc80007ffe0ff */
[----:B------:R-:W-:Y:S01]  /*1d80*/  @!P4 MOV R38, R195 ;  /* 0x000000c30026c202 */ /* 0x000fe20000000f00 */
[----:B------:R-:W-:Y:S01]  /*1d90*/  FADD.FTZ R118, R157, R118 ;  /* 0x000000769d767221 */ /* 0x000fe20000010000 */
[----:B------:R-:W-:-:S03]  /*1da0*/  FFMA.FTZ R139, R0, R157, R139 ;  /* 0x0000009d008b7223 */ /* 0x000fc6000001008b */
[----:B------:R-:W-:Y:S01]  /*1db0*/  @!P0 IADD3 R38, PT, PT, R193, 0x4000, RZ ;  /* 0x00004000c1268810 */ /* 0x000fe20007ffe0ff */
[----:B------:R-:W-:-:S03]  /*1dc0*/  IMAD.WIDE.U32 R36, R163, 0x8, R2 ;  /* 0x00000008a3247825 */ /* 0x000fc600078e0002 */
[----:B------:R-:W-:Y:S01]  /*1dd0*/  @!P4 MOV R157, R38 ;  /* 0x00000026009dc202 */ /* 0x000fe20000000f00 */
[----:B------:R-:W-:-:S04]  /*1de0*/  IMAD.WIDE.U32 R34, R161, 0x8, R2 ;  /* 0x00000008a1227825 */ /* 0x000fc800078e0002 */
[----:B------:R-:W-:Y:S01]  /*1df0*/  FADD.FTZ R115, R156, R115 ;  /* 0x000000739c737221 */ /* 0x000fe20000010000 */
[----:B------:R-:W-:Y:S01]  /*1e00*/  FFMA.FTZ R116, R223, R156, R116 ;  /* 0x0000009cdf747223 */ /* 0x000fe20000010074 */
[----:B------:R-:W-:Y:S01]  /*1e10*/  @!P4 LEA R156, R136, R157, 0x3 ;  /* 0x0000009d889cc211 */ /* 0x000fe200078e18ff */
[----:B------:R-:W-:-:S04]  /*1e20*/  IMAD.WIDE.U32 R2, R155, 0x8, R2 ;  /* 0x000000089b027825 */ /* 0x000fc800078e0002 */
[----:B0-----:R-:W-:Y:S01]  /*1e30*/  FADD.FTZ R38, R30, R31 ;  /* 0x0000001f1e267221 */ /* 0x001fe20000010000 */
[----:B------:R-:W5:Y:S01]  /*1e40*/  LDG.E.64 R36, desc[UR6][R36.64] ;  /* 0x0000000624247981 */ /* 0x000f62000c1e1b00 */
[----:B-1----:R-:W-:-:S03]  /*1e50*/  FADD.FTZ R39, R25, R24 ;  /* 0x0000001819277221 */ /* 0x002fc60000010000 */
[----:B------:R-:W5:Y:S04]  /*1e60*/  LDG.E.64 R34, desc[UR6][R34.64] ;  /* 0x0000000622227981 */ /* 0x000f68000c1e1b00 */
[----:B------:R-:W5:Y:S04]  /*1e70*/  LDG.E.64 R2, desc[UR6][R2.64] ;  /* 0x0000000602027981 */ /* 0x000f68000c1e1b00 */
[----:B------:R0:W-:Y:S01]  /*1e80*/  @!P4 STS.64 [R156], R38 ;  /* 0x000000269c00c388 */ /* 0x0001e20000000a00 */
[----:B------:R-:W-:Y:S01]  /*1e90*/  @!P2 IADD3 R195, PT, PT, R193, 0x4000, RZ ;  /* 0x00004000c1c3a810 */ /* 0x000fe20007ffe0ff */
[----:B------:R-:W-:Y:S01]  /*1ea0*/  FADD.FTZ R106, R26, R106 ;  /* 0x0000006a1a6a7221 */ /* 0x000fe20000010000 */
[----:B------:R-:W-:Y:S01]  /*1eb0*/  FFMA.FTZ R82, R217, R26, R82 ;  /* 0x0000001ad9527223 */ /* 0x000fe20000010052 */
[----:B------:R-:W-:Y:S01]  /*1ec0*/  FADD.FTZ R107, R27, R107 ;  /* 0x0000006b1b6b7221 */ /* 0x000fe20000010000 */
[----:B------:R-:W-:Y:S01]  /*1ed0*/  FFMA.FTZ R80, R215, R27, R80 ;  /* 0x0000001bd7507223 */ /* 0x000fe20000010050 */
[----:B------:R-:W-:Y:S01]  /*1ee0*/  BAR.SYNC.DEFER_BLOCKING 0x0 ;  /* 0x0000000000007b1d */ /* 0x000fe20000010000 */
[----:B------:R-:W-:-:S02]  /*1ef0*/  IADD3 R181, PT, PT, R193, 0x4030, RZ ;  /* 0x00004030c1b57810 */ /* 0x000fc40007ffe0ff */
[----:B------:R-:W-:Y:S01]  /*1f00*/  @!P2 IADD3 R181, PT, PT, R193, 0x4010, RZ ;  /* 0x00004010c1b5a810 */ /* 0x000fe20007ffe0ff */
[----:B------:R-:W-:Y:S01]  /*1f10*/  FADD.FTZ R117, R28, R117 ;  /* 0x000000751c757221 */ /* 0x000fe20000010000 */
[----:B------:R-:W-:Y:S01]  /*1f20*/  FFMA.FTZ R119, R212, R28, R119 ;  /* 0x0000001cd4777223 */ /* 0x000fe20000010077 */
[----:B------:R-:W-:Y:S01]  /*1f30*/  FADD.FTZ R113, R29, R113 ;  /* 0x000000711d717221 */ /* 0x000fe20000010000 */
[----:B------:R-:W-:Y:S01]  /*1f40*/  FFMA.FTZ R114, R219, R29, R114 ;  /* 0x0000001ddb727223 */ /* 0x000fe20000010072 */
[----:B------:R-:W1:Y:S04]  /*1f50*/  LDS.128 R24, [R195] ;  /* 0x00000000c3187984 */ /* 0x000e680000000c00 */
[----:B------:R-:W2:Y:S01]  /*1f60*/  LDS.128 R28, [R181] ;  /* 0x00000000b51c7984 */ /* 0x000ea20000000c00 */
[----:B------:R-:W-:Y:S01]  /*1f70*/  FADD.FTZ R97, R40, R97 ;  /* 0x0000006128617221 */ /* 0x000fe20000010000 */
[----:B------:R-:W-:Y:S01]  /*1f80*/  FFMA.FTZ R70, R177, R40, R70 ;  /* 0x00000028b1467223 */ /* 0x000fe20000010046 */
[----:B0-----:R-:W-:Y:S01]  /*1f90*/  MOV R38, 0x3f800000 ;  /* 0x3f80000000267802 */ /* 0x001fe20000000f00 */
        /* <DEDUP_REMOVED lines=12> */
[----:B-1----:R-:W-:Y:S01]  /*2060*/  FADD.FTZ R39, RZ, R24 ;  /* 0x00000018ff277221 */ /* 0x002fe20000010000 */
[----:B------:R-:W-:-:S03]  /*2070*/  FADD.FTZ R24, RZ, R25 ;  /* 0x00000019ff187221 */ /* 0x000fc60000010000 */
[----:B------:R-:W-:Y:S01]  /*2080*/  FADD.FTZ R39, R26, R39 ;  /* 0x000000271a277221 */ /* 0x000fe20000010000 */
[----:B------:R-:W-:-:S03]  /*2090*/  FADD.FTZ R24, R27, R24 ;  /* 0x000000181b187221 */ /* 0x000fc60000010000 */
[----:B--2---:R-:W-:Y:S01]  /*20a0*/  FADD.FTZ R39, R39, R28 ;  /* 0x0000001c27277221 */ /* 0x004fe20000010000 */
        /* <DEDUP_REMOVED lines=42> */
[----:B---3--:R-:W-:Y:S01]  /*2350*/  @P1 SHF.L.U32 R38, R190, 0x10, RZ ;  /* 0x00000010be261819 */ /* 0x008fe200000006ff */
[----:B------:R-:W-:Y:S01]  /*2360*/  FMUL.FTZ R39, R24, UR12 ;  /* 0x0000000c18277c20 */ /* 0x000fe20008410000 */
[----:B------:R-:W-:Y:S01]  /*2370*/  FSEL R40, R30, RZ, !P5 ;  /* 0x000000ff1e287208 */ /* 0x000fe20006800000 */
[----:B------:R-:W-:Y:S06]  /*2380*/  @!P3 BRA `(.L_x_578) ;  /* 0x0000002400d0b947 */ /* 0x000fec0003800000 */
[----:B------:R-:W-:Y:S01]  /*2390*/  UISETP.NE.U32.AND UP0, UPT, UR14, URZ, UPT ;  /* 0x000000ff0e00728c */ /* 0x000fe2000bf05070 */
[----:B-----5:R-:W-:Y:S02]  /*23a0*/  PRMT R24, R14, 0x7632, R24 ;  /* 0x000076320e187816 */ /* 0x020fe40000000018 */
[----:B------:R-:W-:Y:S01]  /*23b0*/  PRMT R26, R19, 0x7632, R26 ;  /* 0x00007632131a7816 */ /* 0x000fe2000000001a */
[----:B------:R-:W-:Y:S01]  /*23c0*/  UISETP.NE.AND.EX UP0, UPT, UR15, URZ, UPT, UP0 ;  /* 0x000000ff0f00728c */ /* 0x000fe2000bf05300 */
[----:B------:R-:W-:Y:S02]  /*23d0*/  PRMT R28, R18, 0x7632, R28 ;  /* 0x00007632121c7816 */ /* 0x000fe4000000001c */
[----:B------:R-:W-:Y:S02]  /*23e0*/  PRMT R27, R17, 0x7632, R27 ;  /* 0x00007632111b7816 */ /* 0x000fe4000000001b */
[----:B------:R-:W-:-:S04]  /*23f0*/  PRMT R29, R16, 0x7632, R29 ;  /* 0x00007632101d7816 */ /* 0x000fc8000000001d */
[----:B------:R-:W-:Y:S05]  /*2400*/  BRA.U UP0, `(.L_x_579) ;  /* 0x0000001100a87547 */ /* 0x000fea000b800000 */
[-CC-:B------:R-:W-:Y:S01]  /*2410*/  FFMA.FTZ R0, R0, R39.reuse, R40.reuse ;  /* 0x0000002700007223 */ /* 0x180fe20000010028 */
[-CC-:B------:R-:W-:Y:S01]  /*2420*/  FFMA.FTZ R31, R48, R39.reuse, R40.reuse ;  /* 0x00000027301f7223 */ /* 0x180fe20000010028 */
[-CC-:B------:R-:W-:Y:S01]  /*2430*/  FFMA.FTZ R42, R51, R39.reuse, R40.reuse ;  /* 0x00000027332a7223 */ /* 0x180fe20000010028 */
[-CC-:B------:R-:W-:Y:S01]  /*2440*/  FFMA.FTZ R48, R55, R39.reuse, R40.reuse ;  /* 0x0000002737307223 */ /* 0x180fe20000010028 */
[----:B------:R-:W-:Y:S01]  /*2450*/  PRMT R51, R4, 0x7632, R51 ;  /* 0x0000763204337816 */ /* 0x000fe20000000033 */
[-CC-:B------:R-:W-:Y:S01]  /*2460*/  FFMA.FTZ R212, R212, R39.reuse, R40.reuse ;  /* 0x00000027d4d47223 */ /* 0x180fe20000010028 */
[----:B------:R-:W-:Y:S01]  /*2470*/  SHF.L.U32 R55, R4, 0x10, RZ ;  /* 0x0000001004377819 */ /* 0x000fe200000006ff */
[-C--:B------:R-:W-:Y:S01]  /*2480*/  FFMA.FTZ R223, R223, R39.reuse, R40 ;  /* 0x00000027dfdf7223 */ /* 0x080fe20000010028 */
[----:B------:R-:W-:Y:S01]  /*2490*/  FADD.FTZ R229, R229, -R0 ;  /* 0x80000000e5e57221 */ /* 0x000fe20000010000 */
[----:B------:R-:W-:Y:S01]  /*24a0*/  FFMA.FTZ R43, R52, R39, R40 ;  /* 0x00000027342b7223 */ /* 0x000fe20000010028 */
[----:B------:R-:W-:Y:S01]  /*24b0*/  SHF.L.U32 R52, R51, 0x10, RZ ;  /* 0x0000001033347819 */ /* 0x000fe200000006ff */
[----:B------:R-:W-:Y:S01]  /*24c0*/  FADD.FTZ R221, R221, -R212 ;  /* 0x800000d4dddd7221 */ /* 0x000fe20000010000 */
[----:B------:R-:W-:Y:S01]  /*24d0*/  SHF.L.U32 R156, R5, 0x10, RZ ;  /* 0x00000010059c7819 */ /* 0x000fe200000006ff */
[----:B------:R-:W-:Y:S01]  /*24e0*/  FADD.FTZ R223, R224, -R223 ;  /* 0x800000dfe0df7221 */ /* 0x000fe20000010000 */
[C---:B------:R-:W-:Y:S01]  /*24f0*/  FFMA.FTZ R55, R158.reuse, R229, R55 ;  /* 0x000000e59e377223 */ /* 0x040fe20000010037 */
[C---:B------:R-:W-:Y:S01]  /*2500*/  FFMA.FTZ R221, R158.reuse, R221, R52 ;  /* 0x000000dd9edd7223 */ /* 0x040fe20000010034 */
[----:B------:R-:W-:Y:S01]  /*2510*/  FFMA.FTZ R30, R47, R39, R40 ;  /* 0x000000272f1e7223 */ /* 0x000fe20000010028 */
[----:B------:R-:W-:Y:S01]  /*2520*/  FFMA.FTZ R223, R158, R223, R156 ;  /* 0x000000df9edf7223 */ /* 0x000fe2000001009c */
[-C--:B------:R-:W-:Y:S01]  /*2530*/  FMUL.FTZ R55, R55, R38.reuse ;  /* 0x0000002637377220 */ /* 0x080fe20000410000 */
        /* <DEDUP_REMOVED lines=24> */
[-C--:B------:R-:W-:Y:S01]  /*26c0*/  FMUL.FTZ R221, R221, R38.reuse ;  /* 0x00000026dddd7220 */ /* 0x080fe20000410000 */
[-C--:B------:R-:W-:Y:S01]  /*26d0*/  FMUL.FTZ R223, R223, R38.reuse ;  /* 0x00000026dfdf7220 */ /* 0x080fe20000410000 */
[----:B------:R-:W-:Y:S01]  /*26e0*/  FMUL.FTZ R39, R55, UR4 ;  /* 0x0000000437277c20 */ /* 0x000fe20008410000 */
[C---:B------:R-:W-:Y:S01]  /*26f0*/  LOP3.LUT P4, RZ, R36.reuse, 0xff, RZ, 0xc0, !PT ;  /* 0x000000ff24ff7812 */ /* 0x040fe2000788c0ff */
[----:B------:R-:W-:Y:S01]  /*2700*/  FMUL.FTZ R221, R221, UR4 ;  /* 0x00000004dddd7c20 */ /* 0x000fe20008410000 */
[----:B------:R-:W-:Y:S01]  /*2710*/  FMUL.FTZ R51, R223, UR4 ;  /* 0x00000004df337c20 */ /* 0x000fe20008410000 */
[C---:B------:R-:W-:Y:S01]  /*2720*/  LOP3.LUT P5, RZ, R36.reuse, 0xff00, RZ, 0xc0, !PT ;  /* 0x0000ff0024ff7812 */ /* 0x040fe200078ac0ff */
[----:B------:R-:W-:Y:S01]  /*2730*/  FADD.FTZ R227, R227, -R222 ;  /* 0x800000dee3e37221 */ /* 0x000fe20000010000 */
[----:B------:R-:W-:Y:S01]  /*2740*/  LOP3.LUT P6, RZ, R36, 0xff0000, RZ, 0xc0, !PT ;  /* 0x00ff000024ff7812 */ /* 0x000fe200078cc0ff */
[----:B------:R-:W-:Y:S01]  /*2750*/  FADD.FTZ R217, R216, -R217 ;  /* 0x800000d9d8d97221 */ /* 0x000fe20000010000 */
[----:B------:R-:W-:Y:S01]  /*2760*/  FSEL R39, R39, RZ, P4 ;  /* 0x000000ff27277208 */ /* 0x000fe20002000000 */
[----:B------:R-:W-:Y:S01]  /*2770*/  FADD.FTZ R219, R218, -R219 ;  /* 0x800000dbdadb7221 */ /* 0x000fe20000010000 */
[----:B------:R-:W-:Y:S01]  /*2780*/  ISETP.GE.U32.AND P4, PT, R36, RZ, PT ;  /* 0x000000ff2400720c */ /* 0x000fe20003f86070 */
[----:B------:R-:W-:Y:S01]  /*2790*/  FADD.FTZ R215, R214, -R215 ;  /* 0x800000d7d6d77221 */ /* 0x000fe20000010000 */
[----:B------:R-:W-:Y:S01]  /*27a0*/  LOP3.LUT P0, RZ, R36, 0xff000000, RZ, 0xc0, !PT ;  /* 0xff00000024ff7812 */ /* 0x000fe2000780c0ff */
[----:B------:R-:W-:Y:S01]  /*27b0*/  FADD.FTZ R211, R211, -R208 ;  /* 0x800000d0d3d37221 */ /* 0x000fe20000010000 */
[----:B------:R-:W-:Y:S01]  /*27c0*/  FSEL R36, R221, RZ, P5 ;  /* 0x000000ffdd247208 */ /* 0x000fe20002800000 */
[----:B------:R-:W-:Y:S01]  /*27d0*/  FADD.FTZ R225, R225, -R220 ;  /* 0x800000dce1e17221 */ /* 0x000fe20000010000 */
[----:B------:R-:W-:Y:S01]  /*27e0*/  FSEL R51, R51, RZ, P6 ;  /* 0x000000ff33337208 */ /* 0x000fe20003000000 */
[----:B------:R-:W-:Y:S01]  /*27f0*/  FADD.FTZ R205, R206, -R205 ;  /* 0x800000cdcecd7221 */ /* 0x000fe20000010000 */
[----:B------:R-:W-:Y:S01]  /*2800*/  LOP3.LUT P3, RZ, R37, 0xff, RZ, 0xc0, !PT ;  /* 0x000000ff25ff7812 */ /* 0x000fe2000786c0ff */
[----:B------:R-:W-:Y:S01]  /*2810*/  FADD.FTZ R209, R209, -R204 ;  /* 0x800000ccd1d17221 */ /* 0x000fe20000010000 */
[----:B------:R-:W-:Y:S01]  /*2820*/  LOP3.LUT P5, RZ, R37, 0xff00, RZ, 0xc0, !PT ;  /* 0x0000ff0025ff7812 */ /* 0x000fe200078ac0ff */
[----:B------:R-:W-:Y:S01]  /*2830*/  FADD.FTZ R171, R171, -R24 ;  /* 0x80000018abab7221 */ /* 0x000fe20000010000 */
[----:B------:R-:W-:Y:S01]  /*2840*/  LOP3.LUT P6, RZ, R37, 0xff0000, RZ, 0xc0, !PT ;  /* 0x00ff000025ff7812 */ /* 0x000fe200078cc0ff */
[----:B------:R-:W-:Y:S01]  /*2850*/  FADD.FTZ R207, R207, -R200 ;  /* 0x800000c8cfcf7221 */ /* 0x000fe20000010000 */
[----:B------:R-:W-:Y:S01]  /*2860*/  ISETP.GE.U32.AND.EX P4, PT, R37, 0x1000000, PT, P4 ;  /* 0x010000002500780c */ /* 0x000fe20003f86140 */
[----:B------:R-:W-:Y:S01]  /*2870*/  FADD.FTZ R167, R176, -R157 ;  /* 0x8000009db0a77221 */ /* 0x000fe20000010000 */
[----:B------:R-:W-:Y:S01]  /*2880*/  PRMT R52, R6, 0x7632, R52 ;  /* 0x0000763206347816 */ /* 0x000fe20000000034 */
[----:B------:R-:W-:Y:S01]  /*2890*/  FADD.FTZ R201, R198, -R201 ;  /* 0x800000c9c6c97221 */ /* 0x000fe20000010000 */
[----:B------:R-:W-:Y:S01]  /*28a0*/  PRMT R37, R5, 0x7632, R37 ;  /* 0x0000763205257816 */ /* 0x000fe20000000025 */
[----:B------:R-:W-:Y:S01]  /*28b0*/  FADD.FTZ R203, R202, -R203 ;  /* 0x800000cbcacb7221 */ /* 0x000fe20000010000 */
[----:B------:R-:W-:Y:S01]  /*28c0*/  SHF.L.U32 R156, R6, 0x10, RZ ;  /* 0x00000010069c7819 */ /* 0x000fe200000006ff */
[----:B------:R-:W-:Y:S01]  /*28d0*/  FADD.FTZ R197, R197, -R196 ;  /* 0x800000c4c5c57221 */ /* 0x000fe20000010000 */
[----:B------:R-:W-:Y:S01]  /*28e0*/  PRMT R55, R7, 0x7632, R55 ;  /* 0x0000763207377816 */ /* 0x000fe20000000037 */
[----:B------:R-:W-:Y:S01]  /*28f0*/  FADD.FTZ R199, R210, -R199 ;  /* 0x800000c7d2c77221 */ /* 0x000fe20000010000 */
[----:B------:R-:W-:Y:S01]  /*2900*/  SHF.L.U32 R52, R52, 0x10, RZ ;  /* 0x0000001034347819 */ /* 0x000fe200000006ff */
[----:B------:R-:W-:Y:S01]  /*2910*/  FFMA.FTZ R227, R158, R227, R156 ;  /* 0x000000e39ee37223 */ /* 0x000fe2000001009c */
[----:B------:R-:W-:Y:S01]  /*2920*/  SHF.L.U32 R37, R37, 0x10, RZ ;  /* 0x0000001025257819 */ /* 0x000fe200000006ff */
[----:B------:R-:W-:Y:S01]  /*2930*/  FADD.FTZ R177, R172, -R177 ;  /* 0x800000b1acb17221 */ /* 0x000fe20000010000 */
[----:B------:R-:W-:Y:S01]  /*2940*/  SHF.L.U32 R156, R55, 0x10, RZ ;  /* 0x00000010379c7819 */ /* 0x000fe200000006ff */
[--C-:B------:R-:W-:Y:S01]  /*2950*/  FFMA.FTZ R217, R158, R217, R52.reuse ;  /* 0x000000d99ed97223 */ /* 0x100fe20000010034 */
[----:B------:R-:W-:Y:S01]  /*2960*/  PRMT R52, R8, 0x7632, R52 ;  /* 0x0000763208347816 */ /* 0x000fe20000000034 */
[----:B------:R-:W-:Y:S01]  /*2970*/  FFMA.FTZ R37, R158, R219, R37 ;  /* 0x000000db9e257223 */ /* 0x000fe20000010025 */
[----:B------:R-:W-:Y:S01]  /*2980*/  SHF.L.U32 R55, R8, 0x10, RZ ;  /* 0x0000001008377819 */ /* 0x000fe200000006ff */
[----:B------:R-:W-:Y:S01]  /*2990*/  FFMA.FTZ R215, R158, R215, R156 ;  /* 0x000000d79ed77223 */ /* 0x000fe2000001009c */
[----:B------:R-:W-:Y:S01]  /*29a0*/  SHF.L.U32 R160, R7, 0x10, RZ ;  /* 0x0000001007a07819 */ /* 0x000fe200000006ff */
[-C--:B------:R-:W-:Y:S01]  /*29b0*/  FMUL.FTZ R37, R37, R38.reuse ;  /* 0x0000002625257220 */ /* 0x080fe20000410000 */
[----:B------:R-:W-:Y:S01]  /*29c0*/  SHF.L.U32 R52, R52, 0x10, RZ ;  /* 0x0000001034347819 */ /* 0x000fe200000006ff */
[C---:B------:R-:W-:Y:S01]  /*29d0*/  FFMA.FTZ R55, R158.reuse, R211, R55 ;  /* 0x000000d39e377223 */ /* 0x040fe20000010037 */
[----:B------:R-:W-:Y:S01]  /*29e0*/  SHF.L.U32 R156, R9, 0x10, RZ ;  /* 0x00000010099c7819 */ /* 0x000fe200000006ff */
[C---:B------:R-:W-:Y:S01]  /*29f0*/  FFMA.FTZ R225, R158.reuse, R225, R160 ;  /* 0x000000e19ee17223 */ /* 0x040fe200000100a0 */
[-C--:B------:R-:W-:Y:S01]  /*2a00*/  FMUL.FTZ R227, R227, R38.reuse ;  /* 0x00000026e3e37220 */ /* 0x080fe20000410000 */
[----:B------:R-:W-:Y:S01]  /*2a10*/  FMUL.FTZ R37, R37, UR4 ;  /* 0x0000000425257c20 */ /* 0x000fe20008410000 */
[-C--:B------:R-:W-:Y:S01]  /*2a20*/  FMUL.FTZ R217, R217, R38.reuse ;  /* 0x00000026d9d97220 */ /* 0x080fe20000410000 */
[C---:B------:R-:W-:Y:S01]  /*2a30*/  FFMA.FTZ R205, R158.reuse, R205, R52 ;  /* 0x000000cd9ecd7223 */ /* 0x040fe20000010034 */
[----:B------:R-:W-:Y:S01]  /*2a40*/  FFMA.FTZ R209, R158, R209, R156 ;  /* 0x000000d19ed17223 */ /* 0x000fe2000001009c */
[-C--:B------:R-:W-:Y:S01]  /*2a50*/  FMUL.FTZ R55, R55, R38.reuse ;  /* 0x0000002637377220 */ /* 0x080fe20000410000 */
[-C--:B------:R-:W-:Y:S01]  /*2a60*/  FMUL.FTZ R225, R225, R38.reuse ;  /* 0x00000026e1e17220 */ /* 0x080fe20000410000 */
[----:B------:R-:W-:Y:S01]  /*2a70*/  FMUL.FTZ R227, R227, UR4 ;  /* 0x00000004e3e37c20 */ /* 0x000fe20008410000 */
[----:B------:R-:W-:Y:S01]  /*2a80*/  FMUL.FTZ R156, R217, UR4 ;  /* 0x00000004d99c7c20 */ /* 0x000fe20008410000 */
[----:B------:R-:W-:Y:S01]  /*2a90*/  FSEL R52, R37, RZ, P0 ;  /* 0x000000ff25347208 */ /* 0x000fe20000000000 */
[-C--:B------:R-:W-:Y:S01]  /*2aa0*/  FMUL.FTZ R215, R215, R38.reuse ;  /* 0x00000026d7d77220 */ /* 0x080fe20000410000 */
[-C--:B------:R-:W-:Y:S01]  /*2ab0*/  FMUL.FTZ R205, R205, R38.reuse ;  /* 0x00000026cdcd7220 */ /* 0x080fe20000410000 */
[----:B------:R-:W-:Y:S01]  /*2ac0*/  FMUL.FTZ R209, R209, R38 ;  /* 0x00000026d1d17220 */ /* 0x000fe20000410000 */
[----:B------:R-:W-:Y:S01]  /*2ad0*/  FMUL.FTZ R55, R55, UR4 ;  /* 0x0000000437377c20 */ /* 0x000fe20008410000 */
[----:B------:R-:W-:Y:S01]  /*2ae0*/  LOP3.LUT P0, RZ, R34, 0xff, RZ, 0xc0, !PT ;  /* 0x000000ff22ff7812 */ /* 0x000fe2000780c0ff */
[----:B------:R-:W-:Y:S01]  /*2af0*/  FMUL.FTZ R160, R225, UR4 ;  /* 0x00000004e1a07c20 */ /* 0x000fe20008410000 */
[----:B------:R-:W-:Y:S01]  /*2b00*/  FSEL R37, R227, RZ, P3 ;  /* 0x000000ffe3257208 */ /* 0x000fe20001800000 */
[----:B------:R-:W-:Y:S01]  /*2b10*/  FMUL.FTZ R165, R215, UR4 ;  /* 0x00000004d7a57c20 */ /* 0x000fe20008410000 */
[----:B------:R-:W-:Y:S01]  /*2b20*/  FSEL R156, R156, RZ, P5 ;  /* 0x000000ff9c9c7208 */ /* 0x000fe20002800000 */
        /* <DEDUP_REMOVED lines=10> */
[----:B------:R-:W-:Y:S01]  /*2bd0*/  FSEL R160, R160, RZ, P6 ;  /* 0x000000ffa0a07208 */ /* 0x000fe20003000000 */
[----:B------:R-:W-:Y:S01]  /*2be0*/  FADD.FTZ R53, R53, -R48 ;  /* 0x8000003035357221 */ /* 0x000fe20000010000 */
[----:B------:R-:W-:Y:S01]  /*2bf0*/  LOP3.LUT P6, RZ, R34, 0xff000000, RZ, 0xc0, !PT ;  /* 0xff00000022ff7812 */ /* 0x000fe200078cc0ff */
[----:B------:R-:W-:Y:S01]  /*2c00*/  FADD.FTZ R31, R44, -R31 ;  /* 0x8000001f2c1f7221 */ /* 0x000fe20000010000 */
[----:B------:R-:W-:Y:S01]  /*2c10*/  FSEL R165, R165, RZ, P4 ;  /* 0x000000ffa5a57208 */ /* 0x000fe20002000000 */
[----:B------:R-:W-:Y:S01]  /*2c20*/  FADD.FTZ R43, R46, -R43 ;  /* 0x8000002b2e2b7221 */ /* 0x000fe20000010000 */
[----:B------:R-:W-:Y:S01]  /*2c30*/  FSEL R34, R205, RZ, P3 ;  /* 0x000000ffcd227208 */ /* 0x000fe20001800000 */
[----:B------:R-:W-:Y:S01]  /*2c40*/  FADD.FTZ R47, R50, -R47 ;  /* 0x8000002f322f7221 */ /* 0x000fe20000010000 */
[----:B------:R-:W-:Y:S01]  /*2c50*/  FSEL R162, R162, RZ, P5 ;  /* 0x000000ffa2a27208 */ /* 0x000fe20002800000 */
[----:B------:R-:W-:Y:S01]  /*2c60*/  FADD.FTZ R187, R54, -R187 ;  /* 0x800000bb36bb7221 */ /* 0x000fe20000010000 */
[----:B------:R-:W-:Y:S01]  /*2c70*/  LOP3.LUT P4, RZ, R35, 0xff, RZ, 0xc0, !PT ;  /* 0x000000ff23ff7812 */ /* 0x000fe2000788c0ff */
[----:B------:R-:W-:Y:S01]  /*2c80*/  FADD.FTZ R169, R169, -R40 ;  /* 0x80000028a9a97221 */ /* 0x000fe20000010000 */
[----:B------:R-:W-:-:S02]  /*2c90*/  LOP3.LUT P3, RZ, R35, 0xff00, RZ, 0xc0, !PT ;  /* 0x0000ff0023ff7812 */ /* 0x000fc4000786c0ff */
[C---:B------:R-:W-:Y:S02]  /*2ca0*/  LOP3.LUT P5, RZ, R35.reuse, 0xff0000, RZ, 0xc0, !PT ;  /* 0x00ff000023ff7812 */ /* 0x040fe400078ac0ff */
[----:B------:R-:W-:Y:S02]  /*2cb0*/  ISETP.GE.U32.AND.EX P0, PT, R35, 0x1000000, PT, P0 ;  /* 0x010000002300780c */ /* 0x000fe40003f06100 */
[C---:B------:R-:W-:Y:S02]  /*2cc0*/  PRMT R24, R10.reuse, 0x7632, R24 ;  /* 0x000076320a187816 */ /* 0x040fe40000000018 */
[----:B------:R-:W-:Y:S02]  /*2cd0*/  PRMT R35, R9, 0x7632, R35 ;  /* 0x0000763209237816 */ /* 0x000fe40000000023 */
[----:B------:R-:W-:Y:S02]  /*2ce0*/  SHF.L.U32 R164, R10, 0x10, RZ ;  /* 0x000000100aa47819 */ /* 0x000fe400000006ff */
[----:B------:R-:W-:-:S02]  /*2cf0*/  PRMT R157, R11, 0x7632, R157 ;  /* 0x000076320b9d7816 */ /* 0x000fc4000000009d */
[----:B------:R-:W-:Y:S01]  /*2d00*/  SHF.L.U32 R24, R24, 0x10, RZ ;  /* 0x0000001018187819 */ /* 0x000fe200000006ff */
[C---:B------:R-:W-:Y:S01]  /*2d10*/  FFMA.FTZ R207, R158.reuse, R207, R164 ;  /* 0x000000cf9ecf7223 */ /* 0x040fe200000100a4 */
[----:B------:R-:W-:Y:S02]  /*2d20*/  SHF.L.U32 R35, R35, 0x10, RZ ;  /* 0x0000001023237819 */ /* 0x000fe400000006ff */
        /* <DEDUP_REMOVED lines=35> */
[----:B------:R-:W-:-:S02]  /*2f60*/  LOP3.LUT P3, RZ, R32, 0xff0000, RZ, 0xc0, !PT ;  /* 0x00ff000020ff7812 */ /* 0x000fc4000786c0ff */
[----:B------:R-:W-:Y:S02]  /*2f70*/  FSEL R166, R166, RZ, P6 ;  /* 0x000000ffa6a67208 */ /* 0x000fe40003000000 */
[C---:B------:R-:W-:Y:S02]  /*2f80*/  ISETP.GE.U32.AND P6, PT, R32.reuse, RZ, PT ;  /* 0x000000ff2000720c */ /* 0x040fe40003fc6070 */
[----:B------:R-:W-:Y:S02]  /*2f90*/  FSEL R167, R167, RZ, P5 ;  /* 0x000000ffa7a77208 */ /* 0x000fe40002800000 */
[----:B------:R-:W-:Y:S02]  /*2fa0*/  LOP3.LUT P5, RZ, R32, 0xff000000, RZ, 0xc0, !PT ;  /* 0xff00000020ff7812 */ /* 0x000fe400078ac0ff */
[----:B------:R-:W-:Y:S02]  /*2fb0*/  PRMT R0, R13, 0x7632, R0 ;  /* 0x000076320d007816 */ /* 0x000fe40000000000 */
[----:B------:R-:W-:-:S02]  /*2fc0*/  FSEL R168, R168, RZ, P0 ;  /* 0x000000ffa8a87208 */ /* 0x000fc40000000000 */
[----:B------:R-:W-:Y:S02]  /*2fd0*/  FSEL R171, R171, RZ, P4 ;  /* 0x000000ffabab7208 */ /* 0x000fe40002000000 */
[----:B------:R-:W-:Y:S01]  /*2fe0*/  FSEL R32, R177, RZ, P3 ;  /* 0x000000ffb1207208 */ /* 0x000fe20001800000 */
[--C-:B------:R-:W-:Y:S01]  /*2ff0*/  FADD.FTZ R177, R49, -R42.reuse ;  /* 0x8000002a31b17221 */ /* 0x100fe20000010000 */
[C---:B------:R-:W-:Y:S02]  /*3000*/  LOP3.LUT P0, RZ, R33.reuse, 0xff, RZ, 0xc0, !PT ;  /* 0x000000ff21ff7812 */ /* 0x040fe4000780c0ff */
[C---:B------:R-:W-:Y:S02]  /*3010*/  LOP3.LUT P4, RZ, R33.reuse, 0xff0000, RZ, 0xc0, !PT ;  /* 0x00ff000021ff7812 */ /* 0x040fe4000788c0ff */
[C---:B------:R-:W-:Y:S02]  /*3020*/  LOP3.LUT P3, RZ, R33.reuse, 0xff00, RZ, 0xc0, !PT ;  /* 0x0000ff0021ff7812 */ /* 0x040fe4000786c0ff */
[----:B------:R-:W-:Y:S01]  /*3030*/  ISETP.GE.U32.AND.EX P6, PT, R33, 0x1000000, PT, P6 ;  /* 0x010000002100780c */ /* 0x000fe20003fc6160 */
[----:B------:R-:W-:Y:S01]  /*3040*/  FADD.FTZ R33, R184, -R25 ;  /* 0x80000019b8217221 */ /* 0x000fe20000010000 */
[----:B------:R-:W-:-:S02]  /*3050*/  PRMT R42, R15, 0x7632, R42 ;  /* 0x000076320f2a7816 */ /* 0x000fc4000000002a */
[----:B------:R-:W-:Y:S02]  /*3060*/  SHF.L.U32 R25, R0, 0x10, RZ ;  /* 0x0000001000197819 */ /* 0x000fe400000006ff */
[----:B------:R-:W-:Y:S02]  /*3070*/  PRMT R0, R14, 0x7632, R0 ;  /* 0x000076320e007816 */ /* 0x000fe40000000000 */
[----:B------:R-:W-:Y:S01]  /*3080*/  SHF.L.U32 R42, R42, 0x10, RZ ;  /* 0x000000102a2a7819 */ /* 0x000fe200000006ff */
[----:B------:R-:W-:Y:S01]  /*3090*/  FFMA.FTZ R25, R158, R179, R25 ;  /* 0x000000b39e197223 */ /* 0x000fe20000010019 */
[----:B------:R-:W-:Y:S02]  /*30a0*/  SHF.L.U32 R0, R0, 0x10, RZ ;  /* 0x0000001000007819 */ /* 0x000fe400000006ff */
[----:B------:R-:W-:Y:S01]  /*30b0*/  SHF.L.U32 R30, R15, 0x10, RZ ;  /* 0x000000100f1e7819 */ /* 0x000fe200000006ff */
[----:B------:R-:W-:Y:S01]  /*30c0*/  FFMA.FTZ R45, R158, R41, R42 ;  /* 0x000000299e2d7223 */ /* 0x000fe2000001002a */
[----:B------:R-:W-:Y:S01]  /*30d0*/  SHF.L.U32 R24, R14, 0x10, RZ ;  /* 0x000000100e187819 */ /* 0x000fe200000006ff */
[C---:B------:R-:W-:Y:S01]  /*30e0*/  FFMA.FTZ R41, R158.reuse, R33, R0 ;  /* 0x000000219e297223 */ /* 0x040fe20000010000 */
[----:B------:R-:W-:Y:S01]  /*30f0*/  SHF.L.U32 R0, R17, 0x10, RZ ;  /* 0x0000001011007819 */ /* 0x000fe200000006ff */
[C---:B------:R-:W-:Y:S01]  /*3100*/  FFMA.FTZ R191, R158.reuse, R191, R30 ;  /* 0x000000bf9ebf7223 */ /* 0x040fe2000001001e */
[-C--:B------:R-:W-:Y:S01]  /*3110*/  FMUL.FTZ R25, R25, R38.reuse ;  /* 0x0000002619197220 */ /* 0x080fe20000410000 */
[----:B------:R-:W-:Y:S01]  /*3120*/  FFMA.FTZ R173, R158, R173, R24 ;  /* 0x000000ad9ead7223 */ /* 0x000fe20000010018 */
[----:B------:R-:W-:Y:S01]  /*3130*/  SHF.L.U32 R49, R16, 0x10, RZ ;  /* 0x0000001010317819 */ /* 0x000fe200000006ff */
[-C--:B------:R-:W-:Y:S01]  /*3140*/  FMUL.FTZ R191, R191, R38.reuse ;  /* 0x00000026bfbf7220 */ /* 0x080fe20000410000 */
[----:B------:R-:W-:Y:S01]  /*3150*/  SHF.L.U32 R24, R18, 0x10, RZ ;  /* 0x0000001012187819 */ /* 0x000fe200000006ff */
[C---:B------:R-:W-:Y:S01]  /*3160*/  FFMA.FTZ R177, R158.reuse, R177, R0 ;  /* 0x000000b19eb17223 */ /* 0x040fe20000010000 */
[----:B------:R-:W-:Y:S01]  /*3170*/  FMUL.FTZ R25, R25, UR4 ;  /* 0x0000000419197c20 */ /* 0x000fe20008410000 */
[----:B------:R-:W-:Y:S01]  /*3180*/  FMUL.FTZ R191, R191, UR4 ;  /* 0x00000004bfbf7c20 */ /* 0x000fe20008410000 */
[-C--:B------:R-:W-:Y:S01]  /*3190*/  FMUL.FTZ R173, R173, R38.reuse ;  /* 0x00000026adad7220 */ /* 0x080fe20000410000 */
[-C--:B------:R-:W-:Y:S01]  /*31a0*/  FMUL.FTZ R45, R45, R38.reuse ;  /* 0x000000262d2d7220 */ /* 0x080fe20000410000 */
[-C--:B------:R-:W-:Y:S01]  /*31b0*/  FMUL.FTZ R41, R41, R38.reuse ;  /* 0x0000002629297220 */ /* 0x080fe20000410000 */
[-C--:B------:R-:W-:Y:S01]  /*31c0*/  FMUL.FTZ R177, R177, R38.reuse ;  /* 0x00000026b1b17220 */ /* 0x080fe20000410000 */
[C---:B------:R-:W-:Y:S01]  /*31d0*/  FFMA.FTZ R49, R158.reuse, R175, R49 ;  /* 0x000000af9e317223 */ /* 0x040fe20000010031 */
[----:B------:R-:W-:Y:S01]  /*31e0*/  FFMA.FTZ R53, R158, R53, R24 ;  /* 0x000000359e357223 */ /* 0x000fe20000010018 */
[----:B------:R-:W-:Y:S01]  /*31f0*/  FSEL R33, R25, RZ, P5 ;  /* 0x000000ff19217208 */ /* 0x000fe20002800000 */
[----:B------:R-:W-:Y:S01]  /*3200*/  FMUL.FTZ R173, R173, UR4 ;  /* 0x00000004adad7c20 */ /* 0x000fe20008410000 */
[----:B------:R-:W0:Y:S01]  /*3210*/  LDC.64 R24, c[0x0][0x468] ;  /* 0x00011a00ff187b82 */ /* 0x000e220000000a00 */
[----:B------:R-:W-:Y:S01]  /*3220*/  FMUL.FTZ R45, R45, UR4 ;  /* 0x000000042d2d7c20 */ /* 0x000fe20008410000 */
[----:B------:R-:W-:Y:S01]  /*3230*/  FSEL R191, R191, RZ, P4 ;  /* 0x000000ffbfbf7208 */ /* 0x000fe20002000000 */
[----:B------:R-:W-:Y:S01]  /*3240*/  FMUL.FTZ R41, R41, UR4 ;  /* 0x0000000429297c20 */ /* 0x000fe20008410000 */
[----:B------:R-:W-:Y:S01]  /*3250*/  FMUL.FTZ R177, R177, UR4 ;  /* 0x00000004b1b17c20 */ /* 0x000fe20008410000 */
[----:B------:R-:W-:Y:S01]  /*3260*/  LOP3.LUT P4, RZ, R2, 0xff0000, RZ, 0xc0, !PT ;  /* 0x00ff000002ff7812 */ /* 0x000fe2000788c0ff */
[-C--:B------:R-:W-:Y:S01]  /*3270*/  FMUL.FTZ R49, R49, R38.reuse ;  /* 0x0000002631317220 */ /* 0x080fe20000410000 */
[----:B------:R-:W-:Y:S01]  /*3280*/  FMUL.FTZ R53, R53, R38 ;  /* 0x0000002635357220 */ /* 0x000fe20000410000 */
[----:B------:R-:W-:-:S02]  /*3290*/  FSEL R173, R173, RZ, P0 ;  /* 0x000000ffadad7208 */ /* 0x000fc40000000000 */
[----:B------:R-:W-:Y:S01]  /*32a0*/  FSEL R48, R45, RZ, P6 ;  /* 0x000000ff2d307208 */ /* 0x000fe20003000000 */
[----:B------:R-:W-:Y:S01]  /*32b0*/  FMUL.FTZ R49, R49, UR4 ;  /* 0x0000000431317c20 */ /* 0x000fe20008410000 */
[----:B------:R-:W-:Y:S01]  /*32c0*/  FSEL R0, R41, RZ, P3 ;  /* 0x000000ff29007208 */ /* 0x000fe20001800000 */
[----:B------:R-:W-:Y:S01]  /*32d0*/  FMUL.FTZ R53, R53, UR4 ;  /* 0x0000000435357c20 */ /* 0x000fe20008410000 */
[----:B------:R-:W-:Y:S02]  /*32e0*/  FSEL R177, R177, RZ, P4 ;  /* 0x000000ffb1b17208 */ /* 0x000fe40002000000 */
[C---:B------:R-:W-:Y:S02]  /*32f0*/  LOP3.LUT P5, RZ, R2.reuse, 0xff, RZ, 0xc0, !PT ;  /* 0x000000ff02ff7812 */ /* 0x040fe400078ac0ff */
[C---:B------:R-:W-:Y:S02]  /*3300*/  LOP3.LUT P0, RZ, R2.reuse, 0xff00, RZ, 0xc0, !PT ;  /* 0x0000ff0002ff7812 */ /* 0x040fe4000780c0ff */
[----:B------:R-:W-:-:S02]  /*3310*/  LOP3.LUT P6, RZ, R2, 0xff000000, RZ, 0xc0, !PT ;  /* 0xff00000002ff7812 */ /* 0x000fc400078cc0ff */
[----:B------:R-:W-:Y:S02]  /*3320*/  LOP3.LUT P3, RZ, R3, 0xff, RZ, 0xc0, !PT ;  /* 0x000000ff03ff7812 */ /* 0x000fe4000786c0ff */
[----:B------:R-:W-:Y:S01]  /*3330*/  ISETP.GE.U32.AND P4, PT, R2, RZ, PT ;  /* 0x000000ff0200720c */ /* 0x000fe20003f86070 */
[--C-:B0-----:R-:W-:Y:S01]  /*3340*/  IMAD.WIDE.U32 R40, R161, 0x10, R24.reuse ;  /* 0x00000010a1287825 */ /* 0x101fe200078e0018 */
[----:B------:R-:W-:Y:S02]  /*3350*/  SHF.L.U32 R30, R26, 0x10, RZ ;  /* 0x000000101a1e7819 */ /* 0x000fe400000006ff */
[----:B------:R-:W-:Y:S01]  /*3360*/  SHF.L.U32 R29, R29, 0x10, RZ ;  /* 0x000000101d1d7819 */ /* 0x000fe200000006ff */
[----:B------:R-:W-:Y:S01]  /*3370*/  IMAD.WIDE.U32 R44, R155, 0x10, R24 ;  /* 0x000000109b2c7825 */ /* 0x000fe200078e0018 */
[----:B------:R-:W-:-:S03]  /*3380*/  SHF.L.U32 R2, R27, 0x10, RZ ;  /* 0x000000101b027819 */ /* 0x000fc600000006ff */
[----:B------:R-:W-:Y:S01]  /*3390*/  FFMA.FTZ R169, R158, R169, R30 ;  /* 0x000000a99ea97223 */ /* 0x000fe2000001001e */
[----:B------:R-:W-:Y:S01]  /*33a0*/  SHF.L.U32 R28, R28, 0x10, RZ ;  /* 0x000000101c1c7819 */ /* 0x000fe200000006ff */
[C---:B------:R-:W-:Y:S01]  /*33b0*/  FFMA.FTZ R29, R158.reuse, R31, R29 ;  /* 0x0000001f9e1d7223 */ /* 0x040fe2000001001d */
[----:B------:R-:W-:Y:S01]  /*33c0*/  SHF.L.U32 R26, R19, 0x10, RZ ;  /* 0x00000010131a7819 */ /* 0x000fe200000006ff */
[C---:B------:R-:W-:Y:S01]  /*33d0*/  FFMA.FTZ R43, R158.reuse, R43, R2 ;  /* 0x0000002b9e2b7223 */ /* 0x040fe20000010002 */
[----:B------:R-:W-:Y:S01]  /*33e0*/  FSEL R49, R49, RZ, P5 ;  /* 0x000000ff31317208 */ /* 0x000fe20002800000 */
[-C--:B------:R-:W-:Y:S01]  /*33f0*/  FMUL.FTZ R46, R29, R38.reuse ;  /* 0x000000261d2e7220 */ /* 0x080fe20000410000 */
[----:B------:R-:W-:Y:S01]  /*3400*/  FSEL R53, R53, RZ, P3 ;  /* 0x000000ff35357208 */ /* 0x000fe20001800000 */
[C---:B------:R-:W-:Y:S01]  /*3410*/  FFMA.FTZ R187, R158.reuse, R187, R26 ;  /* 0x000000bb9ebb7223 */ /* 0x040fe2000001001a */
[----:B------:R-:W-:Y:S01]  /*3420*/  LOP3.LUT P5, RZ, R3, 0xff00, RZ, 0xc0, !PT ;  /* 0x0000ff0003ff7812 */ /* 0x000fe200078ac0ff */
[-C--:B------:R-:W-:Y:S01]  /*3430*/  FMUL.FTZ R169, R169, R38.reuse ;  /* 0x00000026a9a97220 */ /* 0x080fe20000410000 */
[----:B------:R-:W-:Y:S01]  /*3440*/  LOP3.LUT P3, RZ, R3, 0xff0000, RZ, 0xc0, !PT ;  /* 0x00ff000003ff7812 */ /* 0x000fe2000786c0ff */
[-C--:B------:R-:W-:Y:S01]  /*3450*/  FMUL.FTZ R187, R187, R38.reuse ;  /* 0x00000026bbbb7220 */ /* 0x080fe20000410000 */
[----:B------:R-:W-:Y:S01]  /*3460*/  ISETP.GE.U32.AND.EX P4, PT, R3, 0x1000000, PT, P4 ;  /* 0x010000000300780c */ /* 0x000fe20003f86140 */
[----:B------:R-:W-:Y:S01]  /*3470*/  FFMA.FTZ R3, R158, R47, R28 ;  /* 0x0000002f9e037223 */ /* 0x000fe2000001001c */
[-C--:B------:R-:W-:Y:S01]  /*3480*/  FMUL.FTZ R47, R43, R38.reuse ;  /* 0x000000262b2f7220 */ /* 0x080fe20000410000 */
[----:B------:R-:W-:Y:S01]  /*3490*/  FMUL.FTZ R187, R187, UR4 ;  /* 0x00000004bbbb7c20 */ /* 0x000fe20008410000 */
[----:B------:R-:W-:Y:S01]  /*34a0*/  FMUL.FTZ R169, R169, UR4 ;  /* 0x00000004a9a97c20 */ /* 0x000fe20008410000 */
[----:B------:R-:W-:Y:S01]  /*34b0*/  FMUL.FTZ R50, R3, R38 ;  /* 0x0000002603327220 */ /* 0x000fe20000410000 */
[----:B------:R-:W-:Y:S01]  /*34c0*/  FMUL.FTZ R47, R47, UR4 ;  /* 0x000000042f2f7c20 */ /* 0x000fe20008410000 */
[----:B------:R-:W-:Y:S01]  /*34d0*/  FMUL.FTZ R46, R46, UR4 ;  /* 0x000000042e2e7c20 */ /* 0x000fe20008410000 */
[----:B------:R-:W-:-:S04]  /*34e0*/  IMAD.WIDE.U32 R2, R163, 0x10, R24 ;  /* 0x00000010a3027825 */ /* 0x000fc800078e0018 */
[----:B------:R-:W-:Y:S01]  /*34f0*/  FMUL.FTZ R50, R50, UR4 ;  /* 0x0000000432327c20 */ /* 0x000fe20008410000 */
[----:B------:R-:W-:Y:S01]  /*3500*/  F2FP.BF16.F32.PACK_AB R29, R35, R162 ;  /* 0x000000a2231d723e */ /* 0x000fe200000010ff */
[----:B------:R-:W-:Y:S01]  /*3510*/  IMAD.WIDE.U32 R42, R159, 0x10, R24 ;  /* 0x000000109f2a7825 */ /* 0x000fe200078e0018 */
[----:B------:R-:W-:Y:S02]  /*3520*/  F2FP.BF16.F32.PACK_AB R28, R34, R55 ;  /* 0x00000037221c723e */ /* 0x000fe400000010ff */
[----:B------:R-:W-:Y:S02]  /*3530*/  F2FP.BF16.F32.PACK_AB R24, R36, R39 ;  /* 0x000000272418723e */ /* 0x000fe400000010ff */
[----:B------:R-:W-:Y:S02]  /*3540*/  F2FP.BF16.F32.PACK_AB R35, R48, R191 ;  /* 0x000000bf3023723e */ /* 0x000fe400000010ff */
[----:B------:R-:W-:Y:S02]  /*3550*/  F2FP.BF16.F32.PACK_AB R34, R0, R173 ;  /* 0x000000ad0022723e */ /* 0x000fe400000010ff */
[----:B------:R-:W-:-:S02]  /*3560*/  FSEL R39, R187, RZ, P3 ;  /* 0x000000ffbb277208 */ /* 0x000fc40001800000 */
[----:B------:R-:W-:Y:S02]  /*3570*/  FSEL R48, R169, RZ, P4 ;  /* 0x000000ffa9307208 */ /* 0x000fe40002000000 */
[----:B------:R-:W-:Y:S02]  /*3580*/  FSEL R38, R50, RZ, P5 ;  /* 0x000000ff32267208 */ /* 0x000fe40002800000 */
[----:B------:R-:W-:Y:S02]  /*3590*/  FSEL R0, R47, RZ, P6 ;  /* 0x000000ff2f007208 */ /* 0x000fe40003000000 */
[----:B------:R-:W-:Y:S02]  /*35a0*/  FSEL R36, R46, RZ, P0 ;  /* 0x000000ff2e247208 */ /* 0x000fe40000000000 */
[----:B------:R-:W-:Y:S02]  /*35b0*/  F2FP.BF16.F32.PACK_AB R27, R165, R160 ;  /* 0x000000a0a51b723e */ /* 0x000fe400000010ff */
        /* <DEDUP_REMOVED lines=15> */
.L_x_579:
[-C--:B------:R-:W-:Y:S01]  /*36b0*/  FFMA.FTZ R220, R220, R39.reuse, R40 ;  /* 0x00000027dcdc7223 */ /* 0x080fe20000010028 */
[----:B------:R-:W-:Y:S01]  /*36c0*/  PRMT R20, R7, 0x7632, R20 ;  /* 0x0000763207147816 */ /* 0x000fe20000000014 */
        /* <DEDUP_REMOVED lines=10> */
[----:B------:R-:W-:Y:S01]  /*3770*/  ISETP.GE.U32.AND P6, PT, R36, RZ, PT ;  /* 0x000000ff2400720c */ /* 0x000fe20003fc6070 */
[----:B------:R-:W-:Y:S01]  /*3780*/  FFMA.FTZ R21, R158, R21, R22 ;  /* 0x000000159e157223 */ /* 0x000fe20000010016 */
[-C--:B------:R-:W-:Y:S01]  /*3790*/  FMUL.FTZ R25, R20, R38.reuse ;  /* 0x0000002614197220 */ /* 0x080fe20000410000 */
[-C--:B------:R-:W-:Y:S01]  /*37a0*/  FMUL.FTZ R30, R23, R38.reuse ;  /* 0x00000026171e7220 */ /* 0x080fe20000410000 */
[----:B------:R-:W-:Y:S01]  /*37b0*/  LOP3.LUT P4, RZ, R37, 0xff0000, RZ, 0xc0, !PT ;  /* 0x00ff000025ff7812 */ /* 0x000fe2000788c0ff */
[-C--:B------:R-:W-:Y:S01]  /*37c0*/  FMUL.FTZ R22, R21, R38.reuse ;  /* 0x0000002615167220 */ /* 0x080fe20000410000 */
[----:B------:R-:W-:Y:S01]  /*37d0*/  FMUL.FTZ R25, R25, UR4 ;  /* 0x0000000419197c20 */ /* 0x000fe20008410000 */
[----:B------:R-:W-:Y:S01]  /*37e0*/  FMUL.FTZ R30, R30, UR4 ;  /* 0x000000041e1e7c20 */ /* 0x000fe20008410000 */
[C---:B------:R-:W-:Y:S01]  /*37f0*/  ISETP.GE.U32.AND.EX P6, PT, R37.reuse, 0x1000000, PT, P6 ;  /* 0x010000002500780c */ /* 0x040fe20003fc6160 */
[----:B------:R-:W-:Y:S01]  /*3800*/  FMUL.FTZ R22, R22, UR4 ;  /* 0x0000000416167c20 */ /* 0x000fe20008410000 */
[-CC-:B------:R-:W-:Y:S01]  /*3810*/  FFMA.FTZ R0, R0, R39.reuse, R40.reuse ;  /* 0x0000002700007223 */ /* 0x180fe20000010028 */
[----:B------:R-:W-:Y:S01]  /*3820*/  LOP3.LUT P3, RZ, R37, 0xff, RZ, 0xc0, !PT ;  /* 0x000000ff25ff7812 */ /* 0x000fe2000786c0ff */
[-C--:B------:R-:W-:Y:S01]  /*3830*/  FFMA.FTZ R217, R217, R39.reuse, R40 ;  /* 0x00000027d9d97223 */ /* 0x080fe20000010028 */
[----:B------:R-:W-:Y:S01]  /*3840*/  FSEL R43, R25, RZ, P4 ;  /* 0x000000ff192b7208 */ /* 0x000fe20002000000 */
[----:B------:R-:W-:Y:S01]  /*3850*/  FADD.FTZ R189, R229, -R0 ;  /* 0x80000000e5bd7221 */ /* 0x000fe20000010000 */
[----:B------:R-:W-:Y:S01]  /*3860*/  FSEL R42, R30, RZ, P6 ;  /* 0x000000ff1e2a7208 */ /* 0x000fe20003000000 */
[-CC-:B------:R-:W-:Y:S01]  /*3870*/  FFMA.FTZ R223, R223, R39.reuse, R40.reuse ;  /* 0x00000027dfdf7223 */ /* 0x180fe20000010028 */
[----:B------:R-:W-:Y:S01]  /*3880*/  LOP3.LUT P0, RZ, R36, 0xff, RZ, 0xc0, !PT ;  /* 0x000000ff24ff7812 */ /* 0x000fe2000780c0ff */
[-CC-:B------:R-:W-:Y:S01]  /*3890*/  FFMA.FTZ R212, R212, R39.reuse, R40.reuse ;  /* 0x00000027d4d47223 */ /* 0x180fe20000010028 */
[C---:B------:R-:W-:Y:S01]  /*38a0*/  LOP3.LUT P5, RZ, R36.reuse, 0xff00, RZ, 0xc0, !PT ;  /* 0x0000ff0024ff7812 */ /* 0x040fe200078ac0ff */
[-C--:B------:R-:W-:Y:S01]  /*38b0*/  FFMA.FTZ R219, R219, R39.reuse, R40 ;  /* 0x00000027dbdb7223 */ /* 0x080fe20000010028 */
[----:B------:R-:W-:Y:S01]  /*38c0*/  LOP3.LUT P4, RZ, R36, 0xff0000, RZ, 0xc0, !PT ;  /* 0x00ff000024ff7812 */ /* 0x000fe2000788c0ff */
[----:B------:R-:W-:Y:S01]  /*38d0*/  FADD.FTZ R217, R216, -R217 ;  /* 0x800000d9d8d97221 */ /* 0x000fe20000010000 */
[----:B------:R-:W-:Y:S01]  /*38e0*/  LOP3.LUT P6, RZ, R36, 0xff000000, RZ, 0xc0, !PT ;  /* 0xff00000024ff7812 */ /* 0x000fe200078cc0ff */
[----:B------:R-:W-:Y:S01]  /*38f0*/  FADD.FTZ R25, R224, -R223 ;  /* 0x800000dfe0197221 */ /* 0x000fe20000010000 */
[----:B------:R-:W-:Y:S01]  /*3900*/  FSEL R36, R22, RZ, P3 ;  /* 0x000000ff16247208 */ /* 0x000fe20001800000 */
[----:B------:R-:W-:Y:S01]  /*3910*/  FADD.FTZ R221, R221, -R212 ;  /* 0x800000d4dddd7221 */ /* 0x000fe20000010000 */
[----:B------:R-:W-:Y:S01]  /*3920*/  PRMT R0, R5, 0x7632, R0 ;  /* 0x0000763205007816 */ /* 0x000fe20000000000 */
[----:B------:R-:W-:Y:S01]  /*3930*/  FADD.FTZ R219, R218, -R219 ;  /* 0x800000dbdadb7221 */ /* 0x000fe20000010000 */
[----:B------:R-:W-:Y:S01]  /*3940*/  PRMT R22, R6, 0x7632, R22 ;  /* 0x0000763206167816 */ /* 0x000fe20000000016 */
[-CC-:B------:R-:W-:Y:S01]  /*3950*/  FFMA.FTZ R199, R199, R39.reuse, R40.reuse ;  /* 0x00000027c7c77223 */ /* 0x180fe20000010028 */
[----:B------:R-:W-:Y:S01]  /*3960*/  SHF.L.U32 R156, R0, 0x10, RZ ;  /* 0x00000010009c7819 */ /* 0x000fe200000006ff */
[-CC-:B------:R-:W-:Y:S01]  /*3970*/  FFMA.FTZ R196, R196, R39.reuse, R40.reuse ;  /* 0x00000027c4c47223 */ /* 0x180fe20000010028 */
[----:B------:R-:W-:Y:S01]  /*3980*/  SHF.L.U32 R31, R22, 0x10, RZ ;  /* 0x00000010161f7819 */ /* 0x000fe200000006ff */
[----:B------:R-:W-:Y:S01]  /*3990*/  FFMA.FTZ R200, R200, R39, R40 ;  /* 0x00000027c8c87223 */ /* 0x000fe20000010028 */
[----:B------:R-:W-:Y:S01]  /*39a0*/  PRMT R0, R4, 0x7632, R0 ;  /* 0x0000763204007816 */ /* 0x000fe20000000000 */
[----:B------:R-:W-:Y:S01]  /*39b0*/  FADD.FTZ R199, R210, -R199 ;  /* 0x800000c7d2c77221 */ /* 0x000fe20000010000 */
[----:B------:R-:W-:Y:S01]  /*39c0*/  SHF.L.U32 R30, R5, 0x10, RZ ;  /* 0x00000010051e7819 */ /* 0x000fe200000006ff */
[----:B------:R-:W-:Y:S01]  /*39d0*/  FFMA.FTZ R22, R158, R217, R31 ;  /* 0x000000d99e167223 */ /* 0x000fe2000001001f */
[----:B------:R-:W-:Y:S01]  /*39e0*/  SHF.L.U32 R0, R0, 0x10, RZ ;  /* 0x0000001000007819 */ /* 0x000fe200000006ff */
[----:B------:R-:W-:Y:S01]  /*39f0*/  FADD.FTZ R197, R197, -R196 ;  /* 0x800000c4c5c57221 */ /* 0x000fe20000010000 */
[----:B------:R-:W-:Y:S01]  /*3a00*/  SHF.L.U32 R31, R4, 0x10, RZ ;  /* 0x00000010041f7819 */ /* 0x000fe200000006ff */
[C---:B------:R-:W-:Y:S01]  /*3a10*/  FFMA.FTZ R25, R158.reuse, R25, R30 ;  /* 0x000000199e197223 */ /* 0x040fe2000001001e */
[C---:B------:R-:W-:Y:S01]  /*3a20*/  FFMA.FTZ R30, R158.reuse, R219, R156 ;  /* 0x000000db9e1e7223 */ /* 0x040fe2000001009c */
[C---:B------:R-:W-:Y:S01]  /*3a30*/  FFMA.FTZ R190, R158.reuse, R221, R0 ;  /* 0x000000dd9ebe7223 */ /* 0x040fe20000010000 */
[----:B------:R-:W-:Y:S01]  /*3a40*/  LOP3.LUT P3, RZ, R37, 0xff00, RZ, 0xc0, !PT ;  /* 0x0000ff0025ff7812 */ /* 0x000fe2000786c0ff */
[-C--:B------:R-:W-:Y:S01]  /*3a50*/  FMUL.FTZ R0, R25, R38.reuse ;  /* 0x0000002619007220 */ /* 0x080fe20000410000 */
[C---:B------:R-:W-:Y:S01]  /*3a60*/  PRMT R37, R11.reuse, 0x7632, R37 ;  /* 0x000076320b257816 */ /* 0x040fe20000000025 */
[----:B------:R-:W-:Y:S01]  /*3a70*/  FFMA.FTZ R189, R158, R189, R31 ;  /* 0x000000bd9ebd7223 */ /* 0x000fe2000001001f */
[-C--:B------:R-:W-:Y:S01]  /*3a80*/  FMUL.FTZ R41, R30, R38.reuse ;  /* 0x000000261e297220 */ /* 0x080fe20000410000 */
[----:B------:R-:W-:Y:S01]  /*3a90*/  SHF.L.U32 R160, R11, 0x10, RZ ;  /* 0x000000100ba07819 */ /* 0x000fe200000006ff */
[----:B------:R-:W-:Y:S01]  /*3aa0*/  FMUL.FTZ R170, R0, UR4 ;  /* 0x0000000400aa7c20 */ /* 0x000fe20008410000 */
[----:B------:R-:W-:Y:S01]  /*3ab0*/  SHF.L.U32 R168, R37, 0x10, RZ ;  /* 0x0000001025a87819 */ /* 0x000fe200000006ff */
[-C--:B------:R-:W-:Y:S01]  /*3ac0*/  FMUL.FTZ R0, R189, R38.reuse ;  /* 0x00000026bd007220 */ /* 0x080fe20000410000 */
[----:B------:R-:W-:Y:S01]  /*3ad0*/  SHF.L.U32 R156, R10, 0x10, RZ ;  /* 0x000000100a9c7819 */ /* 0x000fe200000006ff */
[----:B------:R-:W-:Y:S01]  /*3ae0*/  FMUL.FTZ R193, R41, UR4 ;  /* 0x0000000429c17c20 */ /* 0x000fe20008410000 */
[----:B------:R-:W-:Y:S01]  /*3af0*/  FADD.FTZ R183, R207, -R200 ;  /* 0x800000c8cfb77221 */ /* 0x000fe20000010000 */
[-C--:B------:R-:W-:Y:S01]  /*3b00*/  FMUL.FTZ R41, R190, R38.reuse ;  /* 0x00000026be297220 */ /* 0x080fe20000410000 */
[----:B------:R-:W-:Y:S01]  /*3b10*/  FFMA.FTZ R31, R158, R199, R160 ;  /* 0x000000c79e1f7223 */ /* 0x000fe200000100a0 */
[----:B------:R-:W-:Y:S01]  /*3b20*/  FMUL.FTZ R0, R0, UR4 ;  /* 0x0000000400007c20 */ /* 0x000fe20008410000 */
[C---:B------:R-:W-:Y:S01]  /*3b30*/  FFMA.FTZ R168, R158.reuse, R197, R168 ;  /* 0x000000c59ea87223 */ /* 0x040fe200000100a8 */
[----:B------:R-:W-:Y:S01]  /*3b40*/  FFMA.FTZ R183, R158, R183, R156 ;  /* 0x000000b79eb77223 */ /* 0x000fe2000001009c */
[----:B------:R-:W-:Y:S01]  /*3b50*/  FMUL.FTZ R41, R41, UR4 ;  /* 0x0000000429297c20 */ /* 0x000fe20008410000 */
[-C--:B------:R-:W-:Y:S01]  /*3b60*/  FMUL.FTZ R156, R31, R38.reuse ;  /* 0x000000261f9c7220 */ /* 0x080fe20000410000 */
[-C--:B------:R-:W-:Y:S01]  /*3b70*/  FMUL.FTZ R37, R22, R38.reuse ;  /* 0x0000002616257220 */ /* 0x080fe20000410000 */
[----:B------:R-:W-:Y:S01]  /*3b80*/  FSEL R195, R0, RZ, P0 ;  /* 0x000000ff00c37208 */ /* 0x000fe20000000000 */
[-C--:B------:R-:W-:Y:S01]  /*3b90*/  FMUL.FTZ R157, R168, R38.reuse ;  /* 0x00000026a89d7220 */ /* 0x080fe20000410000 */
[----:B------:R-:W-:Y:S01]  /*3ba0*/  ISETP.GE.U32.AND P0, PT, R34, RZ, PT ;  /* 0x000000ff2200720c */ /* 0x000fe20003f06070 */
[----:B------:R-:W-:Y:S01]  /*3bb0*/  FMUL.FTZ R156, R156, UR4 ;  /* 0x000000049c9c7c20 */ /* 0x000fe20008410000 */
[----:B------:R-:W-:Y:S01]  /*3bc0*/  FSEL R196, R41, RZ, P5 ;  /* 0x000000ff29c47208 */ /* 0x000fe20002800000 */
[----:B------:R-:W-:Y:S01]  /*3bd0*/  FMUL.FTZ R37, R37, UR4 ;  /* 0x0000000425257c20 */ /* 0x000fe20008410000 */
[----:B------:R-:W-:Y:S01]  /*3be0*/  LOP3.LUT P5, RZ, R35, 0xff0000, RZ, 0xc0, !PT ;  /* 0x00ff000023ff7812 */ /* 0x000fe200078ac0ff */
[----:B------:R-:W-:Y:S01]  /*3bf0*/  FMUL.FTZ R41, R157, UR4 ;  /* 0x000000049d297c20 */ /* 0x000fe20008410000 */
[----:B------:R-:W-:Y:S01]  /*3c00*/  ISETP.GE.U32.AND.EX P0, PT, R35, 0x1000000, PT, P0 ;  /* 0x010000002300780c */ /* 0x000fe20003f06100 */
[-C--:B------:R-:W-:Y:S01]  /*3c10*/  FMUL.FTZ R0, R183, R38.reuse ;  /* 0x00000026b7007220 */ /* 0x080fe20000410000 */
[----:B------:R-:W-:Y:S01]  /*3c20*/  FSEL R157, R156, RZ, P5 ;  /* 0x000000ff9c9d7208 */ /* 0x000fe20002800000 */
[-CC-:B------:R-:W-:Y:S01]  /*3c30*/  FFMA.FTZ R201, R201, R39.reuse, R40.reuse ;  /* 0x00000027c9c97223 */ /* 0x180fe20000010028 */
[----:B------:R-:W-:Y:S01]  /*3c40*/  FSEL R37, R37, RZ, P3 ;  /* 0x000000ff25257208 */ /* 0x000fe20001800000 */
[----:B------:R-:W-:Y:S01]  /*3c50*/  FMUL.FTZ R0, R0, UR4 ;  /* 0x0000000400007c20 */ /* 0x000fe20008410000 */
[----:B------:R-:W-:Y:S01]  /*3c60*/  FSEL R170, R170, RZ, P4 ;  /* 0x000000ffaaaa7208 */ /* 0x000fe20002000000 */
[-CC-:B------:R-:W-:Y:S01]  /*3c70*/  FFMA.FTZ R204, R204, R39.reuse, R40.reuse ;  /* 0x00000027cccc7223 */ /* 0x180fe20000010028 */
[----:B------:R-:W-:Y:S01]  /*3c80*/  FSEL R156, R41, RZ, P0 ;  /* 0x000000ff299c7208 */ /* 0x000fe20000000000 */
[-CC-:B------:R-:W-:Y:S01]  /*3c90*/  FFMA.FTZ R167, R194, R39.reuse, R40.reuse ;  /* 0x00000027c2a77223 */ /* 0x180fe20000010028 */
[----:B------:R-:W-:Y:S01]  /*3ca0*/  LOP3.LUT P3, RZ, R34, 0xff, RZ, 0xc0, !PT ;  /* 0x000000ff22ff7812 */ /* 0x000fe2000786c0ff */
[-CC-:B------:R-:W-:Y:S01]  /*3cb0*/  FFMA.FTZ R208, R208, R39.reuse, R40.reuse ;  /* 0x00000027d0d07223 */ /* 0x180fe20000010028 */
[----:B------:R-:W-:Y:S01]  /*3cc0*/  LOP3.LUT P4, RZ, R34, 0xff00, RZ, 0xc0, !PT ;  /* 0x0000ff0022ff7812 */ /* 0x000fe2000788c0ff */
[----:B------:R-:W-:Y:S01]  /*3cd0*/  FADD.FTZ R201, R198, -R201 ;  /* 0x800000c9c6c97221 */ /* 0x000fe20000010000 */
[C---:B------:R-:W-:Y:S01]  /*3ce0*/  LOP3.LUT P5, RZ, R34.reuse, 0xff0000, RZ, 0xc0, !PT ;  /* 0x00ff000022ff7812 */ /* 0x040fe200078ac0ff */
[-CC-:B------:R-:W-:Y:S01]  /*3cf0*/  FFMA.FTZ R203, R203, R39.reuse, R40.reuse ;  /* 0x00000027cbcb7223 */ /* 0x180fe20000010028 */
[----:B------:R-:W-:Y:S01]  /*3d00*/  LOP3.LUT P0, RZ, R34, 0xff000000, RZ, 0xc0, !PT ;  /* 0xff00000022ff7812 */ /* 0x000fe2000780c0ff */
[-C--:B------:R-:W-:Y:S01]  /*3d10*/  FFMA.FTZ R34, R185, R39.reuse, R40 ;  /* 0x00000027b9227223 */ /* 0x080fe20000010028 */
[----:B------:R-:W-:Y:S01]  /*3d20*/  FSEL R193, R193, RZ, P6 ;  /* 0x000000ffc1c17208 */ /* 0x000fe20003000000 */
[----:B------:R-:W-:Y:S01]  /*3d30*/  FADD.FTZ R167, R192, -R167 ;  /* 0x800000a7c0a77221 */ /* 0x000fe20000010000 */
[----:B------:R-:W-:Y:S01]  /*3d40*/  PRMT R41, R10, 0x7632, R41 ;  /* 0x000076320a297816 */ /* 0x000fe20000000029 */
[----:B------:R-:W-:Y:S01]  /*3d50*/  FADD.FTZ R185, R173, -R34 ;  /* 0x80000022adb97221 */ /* 0x000fe20000010000 */
[----:B------:R-:W-:Y:S01]  /*3d60*/  LOP3.LUT P6, RZ, R35, 0xff, RZ, 0xc0, !PT ;  /* 0x000000ff23ff7812 */ /* 0x000fe200078cc0ff */
[----:B------:R-:W-:Y:S01]  /*3d70*/  FADD.FTZ R197, R211, -R208 ;  /* 0x800000d0d3c57221 */ /* 0x000fe20000010000 */
[----:B------:R-:W-:Y:S01]  /*3d80*/  PRMT R34, R9, 0x7632, R34 ;  /* 0x0000763209227816 */ /* 0x000fe20000000022 */
[-CC-:B------:R-:W-:Y:S01]  /*3d90*/  FFMA.FTZ R191, R191, R39.reuse, R40.reuse ;  /* 0x00000027bfbf7223 */ /* 0x180fe20000010028 */
[----:B------:R-:W-:Y:S01]  /*3da0*/  SHF.L.U32 R165, R41, 0x10, RZ ;  /* 0x0000001029a57819 */ /* 0x000fe200000006ff */
[----:B------:R-:W-:Y:S01]  /*3db0*/  FADD.FTZ R203, R202, -R203 ;  /* 0x800000cbcacb7221 */ /* 0x000fe20000010000 */
[----:B------:R-:W-:Y:S01]  /*3dc0*/  FSEL R0, R0, RZ, P6 ;  /* 0x000000ff00007208 */ /* 0x000fe20003000000 */
[-C--:B------:R-:W-:Y:S01]  /*3dd0*/  FFMA.FTZ R205, R205, R39.reuse, R40 ;  /* 0x00000027cdcd7223 */ /* 0x080fe20000010028 */
[----:B------:R-:W-:Y:S01]  /*3de0*/  PRMT R41, R8, 0x7632, R41 ;  /* 0x0000763208297816 */ /* 0x000fe20000000029 */
[----:B------:R-:W-:Y:S01]  /*3df0*/  FADD.FTZ R191, R174, -R191 ;  /* 0x800000bfaebf7221 */ /* 0x000fe20000010000 */
[----:B------:R-:W-:Y:S01]  /*3e00*/  LOP3.LUT P6, RZ, R35, 0xff00, RZ, 0xc0, !PT ;  /* 0x0000ff0023ff7812 */ /* 0x000fe200078cc0ff */
[----:B------:R-:W-:Y:S01]  /*3e10*/  FADD.FTZ R35, R209, -R204 ;  /* 0x800000ccd1237221 */ /* 0x000fe20000010000 */
[----:B------:R-:W-:Y:S01]  /*3e20*/  SHF.L.U32 R162, R9, 0x10, RZ ;  /* 0x0000001009a27819 */ /* 0x000fe200000006ff */
[----:B------:R-:W-:Y:S01]  /*3e30*/  FADD.FTZ R205, R206, -R205 ;  /* 0x800000cdcecd7221 */ /* 0x000fe20000010000 */
[----:B------:R-:W-:Y:S01]  /*3e40*/  SHF.L.U32 R160, R8, 0x10, RZ ;  /* 0x0000001008a07819 */ /* 0x000fe200000006ff */
[----:B------:R-:W-:Y:S01]  /*3e50*/  FFMA.FTZ R177, R177, R39, R40 ;  /* 0x00000027b1b17223 */ /* 0x000fe20000010028 */
[----:B------:R-:W-:Y:S01]  /*3e60*/  SHF.L.U32 R192, R34, 0x10, RZ ;  /* 0x0000001022c07819 */ /* 0x000fe200000006ff */
[C---:B------:R-:W-:Y:S01]  /*3e70*/  FFMA.FTZ R34, R158.reuse, R201, R165 ;  /* 0x000000c99e227223 */ /* 0x040fe200000100a5 */
[----:B------:R-:W-:Y:S01]  /*3e80*/  SHF.L.U32 R194, R41, 0x10, RZ ;  /* 0x0000001029c27819 */ /* 0x000fe200000006ff */
[C---:B------:R-:W-:Y:S01]  /*3e90*/  FFMA.FTZ R35, R158.reuse, R35, R162 ;  /* 0x000000239e237223 */ /* 0x040fe200000100a2 */
[----:B------:R-:W-:Y:S01]  /*3ea0*/  PRMT R41, R15, 0x7632, R41 ;  /* 0x000076320f297816 */ /* 0x000fe20000000029 */
[----:B------:R-:W-:Y:S01]  /*3eb0*/  FFMA.FTZ R197, R158, R197, R160 ;  /* 0x000000c59ec57223 */ /* 0x000fe200000100a0 */
[-C--:B------:R-:W-:Y:S01]  /*3ec0*/  FMUL.FTZ R160, R34, R38.reuse ;  /* 0x0000002622a07220 */ /* 0x080fe20000410000 */
[----:B------:R-:W-:Y:S01]  /*3ed0*/  FFMA.FTZ R192, R158, R203, R192 ;  /* 0x000000cb9ec07223 */ /* 0x000fe200000100c0 */
[----:B------:R-:W-:Y:S01]  /*3ee0*/  SHF.L.U32 R174, R41, 0x10, RZ ;  /* 0x0000001029ae7819 */ /* 0x000fe200000006ff */
[-C--:B------:R-:W-:Y:S01]  /*3ef0*/  FMUL.FTZ R41, R35, R38.reuse ;  /* 0x0000002623297220 */ /* 0x080fe20000410000 */
[----:B------:R-:W-:Y:S01]  /*3f00*/  FMUL.FTZ R181, R160, UR4 ;  /* 0x00000004a0b57c20 */ /* 0x000fe20008410000 */
[-C--:B------:R-:W-:Y:S01]  /*3f10*/  FMUL.FTZ R160, R192, R38.reuse ;  /* 0x00000026c0a07220 */ /* 0x080fe20000410000 */
[----:B------:R-:W-:Y:S01]  /*3f20*/  SHF.L.U32 R165, R15, 0x10, RZ ;  /* 0x000000100fa57819 */ /* 0x000fe200000006ff */
[----:B------:R-:W-:Y:S01]  /*3f30*/  FFMA.FTZ R194, R158, R205, R194 ;  /* 0x000000cd9ec27223 */ /* 0x000fe200000100c2 */
[----:B------:R-:W-:Y:S01]  /*3f40*/  FMUL.FTZ R173, R41, UR4 ;  /* 0x0000000429ad7c20 */ /* 0x000fe20008410000 */
[-C--:B------:R-:W-:Y:S01]  /*3f50*/  FMUL.FTZ R41, R197, R38.reuse ;  /* 0x00000026c5297220 */ /* 0x080fe20000410000 */
[----:B------:R-:W-:Y:S01]  /*3f60*/  SHF.L.U32 R162, R14, 0x10, RZ ;  /* 0x000000100ea27819 */ /* 0x000fe200000006ff */
[----:B------:R-:W-:Y:S01]  /*3f70*/  FMUL.FTZ R166, R160, UR4 ;  /* 0x00000004a0a67c20 */ /* 0x000fe20008410000 */
[-C--:B------:R-:W-:Y:S01]  /*3f80*/  FMUL.FTZ R160, R194, R38.reuse ;  /* 0x00000026c2a07220 */ /* 0x080fe20000410000 */
[C---:B------:R-:W-:Y:S01]  /*3f90*/  FFMA.FTZ R191, R158.reuse, R191, R165 ;  /* 0x000000bf9ebf7223 */ /* 0x040fe200000100a5 */
[----:B------:R-:W-:Y:S01]  /*3fa0*/  FMUL.FTZ R41, R41, UR4 ;  /* 0x0000000429297c20 */ /* 0x000fe20008410000 */
[C---:B------:R-:W-:Y:S01]  /*3fb0*/  FFMA.FTZ R174, R158.reuse, R167, R174 ;  /* 0x000000a79eae7223 */ /* 0x040fe200000100ae */
[----:B------:R-:W-:Y:S01]  /*3fc0*/  FFMA.FTZ R185, R158, R185, R162 ;  /* 0x000000b99eb97223 */ /* 0x000fe200000100a2 */
[----:B------:R-:W-:Y:S01]  /*3fd0*/  FMUL.FTZ R160, R160, UR4 ;  /* 0x00000004a0a07c20 */ /* 0x000fe20008410000 */
[-C--:B------:R-:W-:Y:S01]  /*3fe0*/  FMUL.FTZ R162, R191, R38.reuse ;  /* 0x00000026bfa27220 */ /* 0x080fe20000410000 */
[----:B------:R-:W-:Y:S01]  /*3ff0*/  FSEL R167, R41, RZ, P3 ;  /* 0x000000ff29a77208 */ /* 0x000fe20001800000 */
[-C--:B------:R-:W-:Y:S01]  /*4000*/  FMUL.FTZ R165, R174, R38.reuse ;  /* 0x00000026aea57220 */ /* 0x080fe20000410000 */
[----:B------:R-:W-:Y:S01]  /*4010*/  ISETP.GE.U32.AND P3, PT, R32, RZ, PT ;  /* 0x000000ff2000720c */ /* 0x000fe20003f66070 */
[-C--:B------:R-:W-:Y:S01]  /*4020*/  FMUL.FTZ R41, R185, R38.reuse ;  /* 0x00000026b9297220 */ /* 0x080fe20000410000 */
[----:B------:R-:W-:Y:S01]  /*4030*/  FMUL.FTZ R162, R162, UR4 ;  /* 0x00000004a2a27c20 */ /* 0x000fe20008410000 */
[----:B------:R-:W-:Y:S01]  /*4040*/  FSEL R164, R160, RZ, P4 ;  /* 0x000000ffa0a47208 */ /* 0x000fe20002000000 */
[----:B------:R-:W-:Y:S01]  /*4050*/  FMUL.FTZ R160, R165, UR4 ;  /* 0x00000004a5a07c20 */ /* 0x000fe20008410000 */
[----:B------:R-:W-:Y:S01]  /*4060*/  LOP3.LUT P4, RZ, R33, 0xff0000, RZ, 0xc0, !PT ;  /* 0x00ff000021ff7812 */ /* 0x000fe2000788c0ff */
[----:B------:R-:W-:Y:S01]  /*4070*/  FMUL.FTZ R41, R41, UR4 ;  /* 0x0000000429297c20 */ /* 0x000fe20008410000 */
[----:B------:R-:W-:Y:S01]  /*4080*/  FSEL R166, R166, RZ, P0 ;  /* 0x000000ffa6a67208 */ /* 0x000fe20000000000 */
[-CC-:B------:R-:W-:Y:S01]  /*4090*/  FFMA.FTZ R203, R52, R39.reuse, R40.reuse ;  /* 0x0000002734cb7223 */ /* 0x180fe20000010028 */
[C---:B------:R-:W-:Y:S01]  /*40a0*/  ISETP.GE.U32.AND.EX P3, PT, R33.reuse, 0x1000000, PT, P3 ;  /* 0x010000002100780c */ /* 0x040fe20003f66130 */
[-CC-:B------:R-:W-:Y:S01]  /*40b0*/  FFMA.FTZ R180, R180, R39.reuse, R40.reuse ;  /* 0x00000027b4b47223 */ /* 0x180fe20000010028 */
[----:B------:R-:W-:Y:S01]  /*40c0*/  LOP3.LUT P0, RZ, R33, 0xff, RZ, 0xc0, !PT ;  /* 0x000000ff21ff7812 */ /* 0x000fe2000780c0ff */
[-CC-:B------:R-:W-:Y:S01]  /*40d0*/  FFMA.FTZ R52, R55, R39.reuse, R40.reuse ;  /* 0x0000002737347223 */ /* 0x180fe20000010028 */
[----:B------:R-:W-:Y:S01]  /*40e0*/  FSEL R165, R162, RZ, P4 ;  /* 0x000000ffa2a57208 */ /* 0x000fe20002000000 */
[-CC-:B------:R-:W-:Y:S01]  /*40f0*/  FFMA.FTZ R205, R182, R39.reuse, R40.reuse ;  /* 0x00000027b6cd7223 */ /* 0x180fe20000010028 */
[----:B------:R-:W-:Y:S01]  /*4100*/  FSEL R162, R160, RZ, P3 ;  /* 0x000000ffa0a27208 */ /* 0x000fe20001800000 */
[-CC-:B------:R-:W-:Y:S01]  /*4110*/  FFMA.FTZ R207, R187, R39.reuse, R40.reuse ;  /* 0x00000027bbcf7223 */ /* 0x180fe20000010028 */
[----:B------:R-:W-:Y:S01]  /*4120*/  FSEL R160, R41, RZ, P0 ;  /* 0x000000ff29a07208 */ /* 0x000fe20000000000 */
[-CC-:B------:R-:W-:Y:S01]  /*4130*/  FFMA.FTZ R41, R186, R39.reuse, R40.reuse ;  /* 0x00000027ba297223 */ /* 0x180fe20000010028 */
[----:B------:R-:W-:Y:S01]  /*4140*/  LOP3.LUT P0, RZ, R33, 0xff00, RZ, 0xc0, !PT ;  /* 0x0000ff0021ff7812 */ /* 0x000fe2000780c0ff */
[-CC-:B------:R-:W-:Y:S01]  /*4150*/  FFMA.FTZ R33, R178, R39.reuse, R40.reuse ;  /* 0x00000027b2217223 */ /* 0x180fe20000010028 */
[----:B------:R-:W-:Y:S01]  /*4160*/  FSEL R181, R181, RZ, P6 ;  /* 0x000000ffb5b57208 */ /* 0x000fe20003000000 */
[-CC-:B------:R-:W-:Y:S01]  /*4170*/  FFMA.FTZ R178, R47, R39.reuse, R40.reuse ;  /* 0x000000272fb27223 */ /* 0x180fe20000010028 */
[----:B------:R-:W-:Y:S01]  /*4180*/  FSEL R173, R173, RZ, P5 ;  /* 0x000000ffadad7208 */ /* 0x000fe20002800000 */
[-CC-:B------:R-:W-:Y:S01]  /*4190*/  FFMA.FTZ R47, R48, R39.reuse, R40.reuse ;  /* 0x00000027302f7223 */ /* 0x180fe20000010028 */
[C---:B------:R-:W-:Y:S01]  /*41a0*/  LOP3.LUT P6, RZ, R32.reuse, 0xff, RZ, 0xc0, !PT ;  /* 0x000000ff20ff7812 */ /* 0x040fe200078cc0ff */
[-CC-:B------:R-:W-:Y:S01]  /*41b0*/  FFMA.FTZ R48, R51, R39.reuse, R40.reuse ;  /* 0x0000002733307223 */ /* 0x180fe20000010028 */
[----:B------:R-:W-:Y:S01]  /*41c0*/  LOP3.LUT P5, RZ, R32, 0xff00, RZ, 0xc0, !PT ;  /* 0x0000ff0020ff7812 */ /* 0x000fe200078ac0ff */
[-CC-:B------:R-:W-:Y:S01]  /*41d0*/  FFMA.FTZ R188, R188, R39.reuse, R40.reuse ;  /* 0x00000027bcbc7223 */ /* 0x180fe20000010028 */
[----:B------:R-:W-:Y:S01]  /*41e0*/  LOP3.LUT P4, RZ, R32, 0xff0000, RZ, 0xc0, !PT ;  /* 0x00ff000020ff7812 */ /* 0x000fe2000788c0ff */
[----:B------:R-:W-:Y:S01]  /*41f0*/  FADD.FTZ R41, R184, -R41 ;  /* 0x80000029b8297221 */ /* 0x000fe20000010000 */
[----:B------:R-:W-:Y:S01]  /*4200*/  LOP3.LUT P3, RZ, R32, 0xff000000, RZ, 0xc0, !PT ;  /* 0xff00000020ff7812 */ /* 0x000fe2000786c0ff */
[----:B------:R-:W-:Y:S01]  /*4210*/  FFMA.FTZ R32, R175, R39, R40 ;  /* 0x00000027af207223 */ /* 0x000fe20000010028 */
[----:B------:R-:W-:Y:S01]  /*4220*/  SHF.L.U32 R39, R24, 0x10, RZ ;  /* 0x0000001018277819 */ /* 0x000fe200000006ff */
[----:B------:R-:W-:Y:S01]  /*4230*/  FADD.FTZ R33, R176, -R33 ;  /* 0x80000021b0217221 */ /* 0x000fe20000010000 */
[----:B------:R-:W-:Y:S01]  /*4240*/  PRMT R24, R12, 0x7632, R24 ;  /* 0x000076320c187816 */ /* 0x000fe20000000018 */
[--C-:B------:R-:W-:Y:S01]  /*4250*/  FADD.FTZ R171, R171, -R32.reuse ;  /* 0x80000020abab7221 */ /* 0x100fe20000010000 */
[C---:B------:R-:W-:Y:S01]  /*4260*/  SHF.L.U32 R40, R13.reuse, 0x10, RZ ;  /* 0x000000100d287819 */ /* 0x040fe200000006ff */
[----:B------:R-:W-:Y:S01]  /*4270*/  FADD.FTZ R51, R172, -R177 ;  /* 0x800000b1ac337221 */ /* 0x000fe20000010000 */
[----:B------:R-:W-:Y:S01]  /*4280*/  SHF.L.U32 R24, R24, 0x10, RZ ;  /* 0x0000001018187819 */ /* 0x000fe200000006ff */
[C---:B------:R-:W-:Y:S01]  /*4290*/  FFMA.FTZ R39, R158.reuse, R41, R39 ;  /* 0x000000299e277223 */ /* 0x040fe20000010027 */
[----:B------:R-:W-:Y:S01]  /*42a0*/  PRMT R32, R13, 0x7632, R32 ;  /* 0x000076320d207816 */ /* 0x000fe20000000020 */
[----:B------:R-:W-:Y:S01]  /*42b0*/  FADD.FTZ R187, R53, -R52 ;  /* 0x8000003435bb7221 */ /* 0x000fe20000010000 */
[C---:B------:R-:W-:Y:S01]  /*42c0*/  FFMA.FTZ R51, R158.reuse, R51, R40 ;  /* 0x000000339e337223 */ /* 0x040fe20000010028 */
[----:B------:R-:W-:Y:S01]  /*42d0*/  FFMA.FTZ R175, R158, R33, R24 ;  /* 0x000000219eaf7223 */ /* 0x000fe20000010018 */
[----:B------:R-:W-:Y:S01]  /*42e0*/  SHF.L.U32 R52, R32, 0x10, RZ ;  /* 0x0000001020347819 */ /* 0x000fe200000006ff */
[----:B------:R-:W-:Y:S01]  /*42f0*/  FADD.FTZ R179, R179, -R180 ;  /* 0x800000b4b3b37221 */ /* 0x000fe20000010000 */
[----:B------:R-:W-:Y:S01]  /*4300*/  SHF.L.U32 R40, R17, 0x10, RZ ;  /* 0x0000001011287819 */ /* 0x000fe200000006ff */
[-C--:B------:R-:W-:Y:S01]  /*4310*/  FMUL.FTZ R24, R39, R38.reuse ;  /* 0x0000002627187220 */ /* 0x080fe20000410000 */
[----:B------:R-:W-:Y:S01]  /*4320*/  FADD.FTZ R199, R49, -R48 ;  /* 0x8000003031c77221 */ /* 0x000fe20000010000 */
[----:B------:R-:W-:Y:S01]  /*4330*/  SHF.L.U32 R32, R12, 0x10, RZ ;  /* 0x000000100c207819 */ /* 0x000fe200000006ff */
[----:B------:R-:W-:Y:S01]  /*4340*/  FADD.FTZ R47, R44, -R47 ;  /* 0x8000002f2c2f7221 */ /* 0x000fe20000010000 */
[----:B------:R-:W-:Y:S01]  /*4350*/  SHF.L.U32 R29, R29, 0x10, RZ ;  /* 0x000000101d1d7819 */ /* 0x000fe200000006ff */
[----:B------:R-:W-:Y:S01]  /*4360*/  FFMA.FTZ R52, R158, R179, R52 ;  /* 0x000000b39e347223 */ /* 0x000fe20000010034 */
[----:B------:R-:W-:Y:S01]  /*4370*/  FMUL.FTZ R24, R24, UR4 ;  /* 0x0000000418187c20 */ /* 0x000fe20008410000 */
[----:B------:R-:W-:Y:S01]  /*4380*/  FFMA.FTZ R199, R158, R199, R40 ;  /* 0x000000c79ec77223 */ /* 0x000fe20000010028 */
[----:B------:R-:W-:Y:S01]  /*4390*/  FADD.FTZ R205, R50, -R205 ;  /* 0x800000cd32cd7221 */ /* 0x000fe20000010000 */
[----:B------:R-:W-:Y:S01]  /*43a0*/  FFMA.FTZ R171, R158, R171, R32 ;  /* 0x000000ab9eab7223 */ /* 0x000fe20000010020 */
[----:B------:R-:W0:Y:S01]  /*43b0*/  LDC.64 R40, c[0x0][0x478] ;  /* 0x00011e00ff287b82 */ /* 0x000e220000000a00 */
[----:B------:R-:W-:Y:S01]  /*43c0*/  FADD.FTZ R203, R46, -R203 ;  /* 0x800000cb2ecb7221 */ /* 0x000fe20000010000 */
[----:B------:R-:W-:Y:S01]  /*43d0*/  FFMA.FTZ R50, R158, R47, R29 ;  /* 0x0000002f9e327223 */ /* 0x000fe2000001001d */
[-C--:B------:R-:W-:Y:S01]  /*43e0*/  FMUL.FTZ R33, R52, R38.reuse ;  /* 0x0000002634217220 */ /* 0x080fe20000410000 */
[----:B------:R-:W-:Y:S01]  /*43f0*/  SHF.L.U32 R179, R16, 0x10, RZ ;  /* 0x0000001010b37819 */ /* 0x000fe200000006ff */
[----:B------:R-:W-:Y:S01]  /*4400*/  FADD.FTZ R45, R45, -R178 ;  /* 0x800000b22d2d7221 */ /* 0x000fe20000010000 */
[----:B------:R-:W-:Y:S01]  /*4410*/  FSEL R53, R24, RZ, P0 ;  /* 0x000000ff18357208 */ /* 0x000fe20000000000 */
[-C--:B------:R-:W-:Y:S01]  /*4420*/  FMUL.FTZ R24, R171, R38.reuse ;  /* 0x00000026ab187220 */ /* 0x080fe20000410000 */
[----:B------:R-:W1:Y:S01]  /*4430*/  LDC.64 R46, c[0x0][0x468] ;  /* 0x00011a00ff2e7b82 */ /* 0x000e620000000a00 */
[-C--:B------:R-:W-:Y:S01]  /*4440*/  FMUL.FTZ R32, R51, R38.reuse ;  /* 0x0000002633207220 */ /* 0x080fe20000410000 */
[----:B------:R-:W-:Y:S01]  /*4450*/  FMUL.FTZ R33, R33, UR4 ;  /* 0x0000000421217c20 */ /* 0x000fe20008410000 */
[----:B------:R-:W-:Y:S01]  /*4460*/  FFMA.FTZ R179, R158, R45, R179 ;  /* 0x0000002d9eb37223 */ /* 0x000fe200000100b3 */
[----:B------:R-:W-:Y:S01]  /*4470*/  FMUL.FTZ R24, R24, UR4 ;  /* 0x0000000418187c20 */ /* 0x000fe20008410000 */
[----:B------:R-:W-:Y:S01]  /*4480*/  FMUL.FTZ R32, R32, UR4 ;  /* 0x0000000420207c20 */ /* 0x000fe20008410000 */
[----:B------:R-:W-:Y:S01]  /*4490*/  LOP3.LUT P0, RZ, R2, 0xff, RZ, 0xc0, !PT ;  /* 0x000000ff02ff7812 */ /* 0x000fe2000780c0ff */
[----:B------:R-:W-:Y:S01]  /*44a0*/  FADD.FTZ R207, R54, -R207 ;  /* 0x800000cf36cf7221 */ /* 0x000fe20000010000 */
[----:B------:R-:W-:Y:S01]  /*44b0*/  FSEL R176, R33, RZ, P3 ;  /* 0x000000ff21b07208 */ /* 0x000fe20001800000 */
[-C--:B------:R-:W-:Y:S01]  /*44c0*/  FMUL.FTZ R33, R179, R38.reuse ;  /* 0x00000026b3217220 */ /* 0x080fe20000410000 */
[----:B------:R-:W-:Y:S01]  /*44d0*/  FSEL R178, R24, RZ, P6 ;  /* 0x000000ff18b27208 */ /* 0x000fe20003000000 */
[-C--:B------:R-:W-:Y:S01]  /*44e0*/  FMUL.FTZ R24, R199, R38.reuse ;  /* 0x00000026c7187220 */ /* 0x080fe20000410000 */
[----:B------:R-:W-:Y:S01]  /*44f0*/  FSEL R55, R32, RZ, P4 ;  /* 0x000000ff20377208 */ /* 0x000fe20002000000 */
[----:B------:R-:W-:Y:S01]  /*4500*/  FMUL.FTZ R32, R175, R38 ;  /* 0x00000026af207220 */ /* 0x000fe20000410000 */
[----:B------:R-:W-:Y:S01]  /*4510*/  FMUL.FTZ R33, R33, UR4 ;  /* 0x0000000421217c20 */ /* 0x000fe20008410000 */
[----:B------:R-:W-:Y:S01]  /*4520*/  FMUL.FTZ R24, R24, UR4 ;  /* 0x0000000418187c20 */ /* 0x000fe20008410000 */
[----:B------:R-:W-:Y:S01]  /*4530*/  SHF.L.U32 R48, R18, 0x10, RZ ;  /* 0x0000001012307819 */ /* 0x000fe200000006ff */
[----:B------:R-:W-:Y:S01]  /*4540*/  FMUL.FTZ R32, R32, UR4 ;  /* 0x0000000420207c20 */ /* 0x000fe20008410000 */
[----:B------:R-:W-:Y:S01]  /*4550*/  LOP3.LUT P3, RZ, R2, 0xff0000, RZ, 0xc0, !PT ;  /* 0x00ff000002ff7812 */ /* 0x000fe2000786c0ff */
[----:B------:R-:W-:Y:S01]  /*4560*/  FADD.FTZ R169, R169, -R188 ;  /* 0x800000bca9a97221 */ /* 0x000fe20000010000 */
[----:B------:R-:W-:Y:S01]  /*4570*/  SHF.L.U32 R28, R28, 0x10, RZ ;  /* 0x000000101c1c7819 */ /* 0x000fe200000006ff */
[----:B------:R-:W-:Y:S01]  /*4580*/  FFMA.FTZ R187, R158, R187, R48 ;  /* 0x000000bb9ebb7223 */ /* 0x000fe20000010030 */
[----:B------:R-:W-:-:S02]  /*4590*/  FSEL R172, R33, RZ, P0 ;  /* 0x000000ff21ac7208 */ /* 0x000fc40000000000 */
[----:B------:R-:W-:Y:S01]  /*45a0*/  SHF.L.U32 R27, R27, 0x10, RZ ;  /* 0x000000101b1b7819 */ /* 0x000fe200000006ff */
[----:B------:R-:W-:Y:S01]  /*45b0*/  FFMA.FTZ R205, R158, R205, R28 ;  /* 0x000000cd9ecd7223 */ /* 0x000fe2000001001c */
[C---:B------:R-:W-:Y:S01]  /*45c0*/  LOP3.LUT P4, RZ, R2.reuse, 0xff00, RZ, 0xc0, !PT ;  /* 0x0000ff0002ff7812 */ /* 0x040fe2000788c0ff */
[----:B-1----:R-:W-:Y:S01]  /*45d0*/  IMAD.WIDE.U32 R48, R163, 0x10, R46 ;  /* 0x00000010a3307825 */ /* 0x002fe200078e002e */
[----:B------:R-:W-:-:S03]  /*45e0*/  LOP3.LUT P6, RZ, R2, 0xff000000, RZ, 0xc0, !PT ;  /* 0xff00000002ff7812 */ /* 0x000fc600078cc0ff */
[----:B------:R-:W-:Y:S01]  /*45f0*/  FFMA.FTZ R203, R158, R203, R27 ;  /* 0x000000cb9ecb7223 */ /* 0x000fe2000001001b */
[----:B------:R-:W-:Y:S01]  /*4600*/  ISETP.GE.U32.AND P0, PT, R2, RZ, PT ;  /* 0x000000ff0200720c */ /* 0x000fe20003f06070 */
[----:B------:R-:W-:Y:S01]  /*4610*/  FMUL.FTZ R45, R187, R38 ;  /* 0x00000026bb2d7220 */ /* 0x000fe20000410000 */
[----:B------:R-:W-:Y:S02]  /*4620*/  F2FP.BF16.F32.PACK_AB R22, R22, R21 ;  /* 0x000000151616723e */ /* 0x000fe400000010ff */
[----:B------:R-:W-:Y:S01]  /*4630*/  FSEL R177, R24, RZ, P3 ;  /* 0x000000ff18b17208 */ /* 0x000fe20001800000 */
[----:B------:R-:W-:Y:S01]  /*4640*/  FMUL.FTZ R45, R45, UR4 ;  /* 0x000000042d2d7c20 */ /* 0x000fe20008410000 */
[----:B------:R-:W-:Y:S02]  /*4650*/  F2FP.BF16.F32.PACK_AB R23, R23, R20 ;  /* 0x000000141717723e */ /* 0x000fe400000010ff */
[----:B------:R-:W-:Y:S01]  /*4660*/  F2FP.BF16.F32.PACK_AB R21, R30, R25 ;  /* 0x000000191e15723e */ /* 0x000fe200000010ff */
[----:B0-----:R-:W-:Y:S01]  /*4670*/  IMAD.WIDE.U32 R24, R163, 0x10, R40 ;  /* 0x00000010a3187825 */ /* 0x001fe200078e0028 */
[----:B------:R-:W-:-:S02]  /*4680*/  SHF.L.U32 R2, R19, 0x10, RZ ;  /* 0x0000001013027819 */ /* 0x000fc400000006ff */
[----:B------:R-:W-:Y:S02]  /*4690*/  FSEL R201, R32, RZ, P5 ;  /* 0x000000ff20c97208 */ /* 0x000fe40002800000 */
[----:B------:R-:W-:Y:S01]  /*46a0*/  F2FP.BF16.F32.PACK_AB R20, R190, R189 ;  /* 0x000000bdbe14723e */ /* 0x000fe200000010ff */
[----:B------:R-:W-:Y:S01]  /*46b0*/  FFMA.FTZ R207, R158, R207, R2 ;  /* 0x000000cf9ecf7223 */ /* 0x000fe20000010002 */
[----:B------:R-:W-:Y:S02]  /*46c0*/  SHF.L.U32 R26, R26, 0x10, RZ ;  /* 0x000000101a1a7819 */ /* 0x000fe400000006ff */
[----:B------:R-:W-:Y:S01]  /*46d0*/  F2FP.BF16.F32.PACK_AB R30, R34, R183 ;  /* 0x000000b7221e723e */ /* 0x000fe200000010ff */
[----:B------:R0:W-:Y:S01]  /*46e0*/  STG.E.128 desc[UR6][R24.64], R20 ;  /* 0x0000001418007986 */ /* 0x0001e2000c101d06 */
[----:B------:R-:W-:Y:S01]  /*46f0*/  F2FP.BF16.F32.PACK_AB R29, R192, R35 ;  /* 0x00000023c01d723e */ /* 0x000fe200000010ff */
[----:B------:R-:W-:Y:S01]  /*4700*/  FFMA.FTZ R169, R158, R169, R26 ;  /* 0x000000a99ea97223 */ /* 0x000fe2000001001a */
[----:B------:R-:W-:Y:S01]  /*4710*/  F2FP.BF16.F32.PACK_AB R35, R42, R43 ;  /* 0x0000002b2a23723e */ /* 0x000fe200000010ff */
[----:B------:R-:W-:Y:S01]  /*4720*/  IMAD.WIDE.U32 R42, R161, 0x10, R46 ;  /* 0x00000010a12a7825 */ /* 0x000fe200078e002e */
[----:B------:R-:W-:-:S02]  /*4730*/  F2FP.BF16.F32.PACK_AB R34, R37, R36 ;  /* 0x000000242522723e */ /* 0x000fc400000010ff */
[----:B------:R-:W-:Y:S01]  /*4740*/  F2FP.BF16.F32.PACK_AB R33, R193, R170 ;  /* 0x000000aac121723e */ /* 0x000fe200000010ff */
[--C-:B------:R-:W-:Y:S01]  /*4750*/  IMAD.WIDE.U32 R36, R161, 0x10, R40.reuse ;  /* 0x00000010a1247825 */ /* 0x100fe200078e0028 */
[----:B------:R-:W-:Y:S02]  /*4760*/  F2FP.BF16.F32.PACK_AB R32, R196, R195 ;  /* 0x000000c3c420723e */ /* 0x000fe400000010ff */
[----:B------:R-:W-:Y:S02]  /*4770*/  F2FP.BF16.F32.PACK_AB R31, R168, R31 ;  /* 0x0000001fa81f723e */ /* 0x000fe400000010ff */
[----:B------:R-:W-:Y:S01]  /*4780*/  F2FP.BF16.F32.PACK_AB R28, R194, R197 ;  /* 0x000000c5c21c723e */ /* 0x000fe200000010ff */
[----:B------:R-:W-:Y:S01]  /*4790*/  STG.E.128 desc[UR6][R48.64], R32 ;  /* 0x0000002030007986 */ /* 0x000fe2000c101d06 */
[C---:B------:R-:W-:Y:S02]  /*47a0*/  LOP3.LUT P5, RZ, R3.reuse, 0xff, RZ, 0xc0, !PT ;  /* 0x000000ff03ff7812 */ /* 0x040fe400078ac0ff */
[----:B------:R-:W-:Y:S01]  /*47b0*/  ISETP.GE.U32.AND.EX P0, PT, R3, 0x1000000, PT, P0 ;  /* 0x010000000300780c */ /* 0x000fe20003f06100 */
[----:B------:R1:W-:Y:S01]  /*47c0*/  STG.E.128 desc[UR6][R36.64], R28 ;  /* 0x0000001c24007986 */ /* 0x0003e2000c101d06 */
[C---:B0-----:R-:W-:Y:S01]  /*47d0*/  F2FP.BF16.F32.PACK_AB R20, R50.reuse, R179 ;  /* 0x000000b33214723e */ /* 0x041fe200000010ff */
[-C--:B------:R-:W-:Y:S01]  /*47e0*/  FMUL.FTZ R50, R50, R38.reuse ;  /* 0x0000002632327220 */ /* 0x080fe20000410000 */
[C---:B------:R-:W-:Y:S01]  /*47f0*/  F2FP.BF16.F32.PACK_AB R21, R203.reuse, R199 ;  /* 0x000000c7cb15723e */ /* 0x040fe200000010ff */
[-C--:B------:R-:W-:Y:S01]  /*4800*/  FMUL.FTZ R203, R203, R38.reuse ;  /* 0x00000026cbcb7220 */ /* 0x080fe20000410000 */
[C---:B------:R-:W-:Y:S01]  /*4810*/  F2FP.BF16.F32.PACK_AB R22, R205.reuse, R187 ;  /* 0x000000bbcd16723e */ /* 0x040fe200000010ff */
[----:B------:R-:W-:Y:S01]  /*4820*/  FMUL.FTZ R205, R205, R38 ;  /* 0x00000026cdcd7220 */ /* 0x000fe20000410000 */
[----:B------:R-:W-:Y:S01]  /*4830*/  FSEL R180, R45, RZ, P5 ;  /* 0x000000ff2db47208 */ /* 0x000fe20002800000 */
[----:B------:R-:W-:Y:S01]  /*4840*/  FMUL.FTZ R203, R203, UR4 ;  /* 0x00000004cbcb7c20 */ /* 0x000fe20008410000 */
[----:B------:R-:W-:Y:S01]  /*4850*/  LOP3.LUT P5, RZ, R3, 0xff0000, RZ, 0xc0, !PT ;  /* 0x00ff000003ff7812 */ /* 0x000fe200078ac0ff */
[----:B------:R-:W-:Y:S01]  /*4860*/  FMUL.FTZ R205, R205, UR4 ;  /* 0x00000004cdcd7c20 */ /* 0x000fe20008410000 */
[----:B------:R-:W-:Y:S01]  /*4870*/  FMUL.FTZ R50, R50, UR4 ;  /* 0x0000000432327c20 */ /* 0x000fe20008410000 */
[----:B------:R-:W-:Y:S01]  /*4880*/  LOP3.LUT P3, RZ, R3, 0xff00, RZ, 0xc0, !PT ;  /* 0x0000ff0003ff7812 */ /* 0x000fe2000786c0ff */
[----:B------:R-:W-:Y:S01]  /*4890*/  IMAD.WIDE.U32 R2, R159, 0x10, R40 ;  /* 0x000000109f027825 */ /* 0x000fe200078e0028 */
[----:B------:R-:W-:-:S02]  /*48a0*/  F2FP.BF16.F32.PACK_AB R26, R39, R185 ;  /* 0x000000b9271a723e */ /* 0x000fc400000010ff */
[----:B------:R-:W-:Y:S01]  /*48b0*/  FSEL R205, R205, RZ, P3 ;  /* 0x000000ffcdcd7208 */ /* 0x000fe20001800000 */
[----:B------:R-:W-:-:S04]  /*48c0*/  IMAD.WIDE.U32 R44, R159, 0x10, R46 ;  /* 0x000000109f2c7825 */ /* 0x000fc800078e002e */
[-C--:B-1----:R-:W-:Y:S01]  /*48d0*/  FMUL.FTZ R36, R207, R38.reuse ;  /* 0x00000026cf247220 */ /* 0x082fe20000410000 */
[----:B------:R-:W-:Y:S01]  /*48e0*/  FMUL.FTZ R38, R169, R38 ;  /* 0x00000026a9267220 */ /* 0x000fe20000410000 */
[----:B------:R-:W-:Y:S01]  /*48f0*/  F2FP.BF16.F32.PACK_AB R30, R181, R0 ;  /* 0x00000000b51e723e */ /* 0x000fe200000010ff */
[----:B------:R-:W-:-:S04]  /*4900*/  IMAD.WIDE.U32 R40, R155, 0x10, R40 ;  /* 0x000000109b287825 */ /* 0x000fc800078e0028 */
[----:B------:R-:W-:Y:S01]  /*4910*/  FMUL.FTZ R36, R36, UR4 ;  /* 0x0000000424247c20 */ /* 0x000fe20008410000 */
[----:B------:R-:W-:Y:S01]  /*4920*/  FMUL.FTZ R38, R38, UR4 ;  /* 0x0000000426267c20 */ /* 0x000fe20008410000 */
[----:B------:R-:W-:Y:S01]  /*4930*/  F2FP.BF16.F32.PACK_AB R31, R156, R157 ;  /* 0x0000009d9c1f723e */ /* 0x000fe200000010ff */
[----:B------:R-:W-:Y:S01]  /*4940*/  IMAD.WIDE.U32 R46, R155, 0x10, R46 ;  /* 0x000000109b2e7825 */ /* 0x000fe200078e002e */
[----:B------:R-:W-:Y:S02]  /*4950*/  F2FP.BF16.F32.PACK_AB R29, R166, R173 ;  /* 0x000000ada61d723e */ /* 0x000fe400000010ff */
[----:B------:R-:W-:Y:S02]  /*4960*/  FSEL R36, R36, RZ, P5 ;  /* 0x000000ff24247208 */ /* 0x000fe40002800000 */
[----:B------:R-:W-:Y:S02]  /*4970*/  FSEL R39, R38, RZ, P0 ;  /* 0x000000ff26277208 */ /* 0x000fe40000000000 */
[----:B------:R-:W-:-:S02]  /*4980*/  F2FP.BF16.F32.PACK_AB R28, R164, R167 ;  /* 0x000000a7a41c723e */ /* 0x000fc400000010ff */
[----:B------:R-:W-:Y:S02]  /*4990*/  FSEL R0, R203, RZ, P6 ;  /* 0x000000ffcb007208 */ /* 0x000fe40003000000 */
[----:B------:R-:W-:Y:S01]  /*49a0*/  FSEL R49, R50, RZ, P4 ;  /* 0x000000ff32317208 */ /* 0x000fe20002000000 */
[----:B------:R1:W-:Y:S01]  /*49b0*/  STG.E.128 desc[UR6][R42.64], R28 ;  /* 0x0000001c2a007986 */ /* 0x0003e2000c101d06 */
[----:B------:R-:W-:Y:S02]  /*49c0*/  F2FP.BF16.F32.PACK_AB R27, R174, R191 ;  /* 0x000000bfae1b723e */ /* 0x000fe400000010ff */
[----:B------:R-:W-:Y:S02]  /*49d0*/  F2FP.BF16.F32.PACK_AB R25, R52, R51 ;  /* 0x000000333419723e */ /* 0x000fe400000010ff */
[----:B------:R-:W-:Y:S02]  /*49e0*/  F2FP.BF16.F32.PACK_AB R24, R175, R171 ;  /* 0x000000abaf18723e */ /* 0x000fe400000010ff */
[----:B------:R-:W-:-:S02]  /*49f0*/  F2FP.BF16.F32.PACK_AB R35, R162, R165 ;  /* 0x000000a5a223723e */ /* 0x000fc400000010ff */
[----:B------:R-:W-:Y:S01]  /*4a00*/  F2FP.BF16.F32.PACK_AB R34, R53, R160 ;  /* 0x000000a03522723e */ /* 0x000fe200000010ff */
[----:B------:R1:W-:Y:S01]  /*4a10*/  STG.E.128 desc[UR6][R2.64], R24 ;  /* 0x0000001802007986 */ /* 0x0003e2000c101d06 */
[----:B------:R-:W-:Y:S02]  /*4a20*/  F2FP.BF16.F32.PACK_AB R33, R176, R55 ;  /* 0x00000037b021723e */ /* 0x000fe400000010ff */
        /* <DEDUP_REMOVED lines=8> */
[----:B------:R1:W-:Y:S01]  /*4ab0*/  STG.E.128 desc[UR6][R46.64], R36 ;  /* 0x000000242e007986 */ /* 0x0003e2000c101d06 */
[----:B------:R-:W-:Y:S05]  /*4ac0*/  BRA `(.L_x_580) ;  /* 0x00000020005c7947 */ /* 0x000fea0003800000 */
.L_x_578:
[----:B------:R-:W-:-:S04]  /*4ad0*/  ISETP.NE.U32.AND P0, PT, RZ, UR14, PT ;  /* 0x0000000eff007c0c */ /* 0x000fc8000bf05070 */
[----:B------:R-:W-:-:S13]  /*4ae0*/  ISETP.NE.AND.EX P0, PT, RZ, UR15, PT, P0 ;  /* 0x0000000fff007c0c */ /* 0x000fda000bf05300 */
[----:B------:R-:W-:Y:S05]  /*4af0*/  @P0 BRA `(.L_x_581) ;  /* 0x0000000000f80947 */ /* 0x000fea0003800000 */
[-CC-:B------:R-:W-:Y:S01]  /*4b00*/  FFMA.FTZ R212, R212, R39.reuse, R40.reuse ;  /* 0x00000027d4d47223 */ /* 0x180fe20000010028 */
[-CC-:B------:R-:W-:Y:S01]  /*4b10*/  FFMA.FTZ R223, R223, R39.reuse, R40.reuse ;  /* 0x00000027dfdf7223 */ /* 0x180fe20000010028 */
[-C--:B------:R-:W-:Y:S01]  /*4b20*/  FFMA.FTZ R222, R222, R39.reuse, R40 ;  /* 0x00000027dede7223 */ /* 0x080fe20000010028 */
[----:B-----5:R-:W-:Y:S01]  /*4b30*/  LOP3.LUT P3, RZ, R36, 0xff00, RZ, 0xc0, !PT ;  /* 0x0000ff0024ff7812 */ /* 0x020fe2000786c0ff */
[----:B------:R-:W-:Y:S01]  /*4b40*/  FADD.FTZ R25, R221, -R212 ;  /* 0x800000d4dd197221 */ /* 0x000fe20000010000 */
[----:B------:R-:W-:Y:S01]  /*4b50*/  FADD.FTZ R27, R224, -R223 ;  /* 0x800000dfe01b7221 */ /* 0x000fe20000010000 */
[----:B------:R-:W-:Y:S01]  /*4b60*/  FADD.FTZ R29, R227, -R222 ;  /* 0x800000dee31d7221 */ /* 0x000fe20000010000 */
[--C-:B------:R-:W-:Y:S01]  /*4b70*/  FFMA.FTZ R220, R220, R39, R40.reuse ;  /* 0x00000027dcdc7223 */ /* 0x100fe20000010028 */
[C---:B------:R-:W-:Y:S01]  /*4b80*/  FMUL.FTZ R25, R158.reuse, R25 ;  /* 0x000000199e197220 */ /* 0x040fe20000410000 */
[C---:B------:R-:W-:Y:S01]  /*4b90*/  FMUL.FTZ R27, R158.reuse, R27 ;  /* 0x0000001b9e1b7220 */ /* 0x040fe20000410000 */
[----:B------:R-:W-:Y:S01]  /*4ba0*/  FMUL.FTZ R29, R158, R29 ;  /* 0x0000001d9e1d7220 */ /* 0x000fe20000410000 */
[-CC-:B------:R-:W-:Y:S01]  /*4bb0*/  FFMA.FTZ R0, R0, R39.reuse, R40.reuse ;  /* 0x0000002700007223 */ /* 0x180fe20000010028 */
[-C--:B------:R-:W-:Y:S01]  /*4bc0*/  FMUL.FTZ R25, R25, R38.reuse ;  /* 0x0000002619197220 */ /* 0x080fe20000410000 */
[-C--:B------:R-:W-:Y:S01]  /*4bd0*/  FMUL.FTZ R27, R27, R38.reuse ;  /* 0x000000261b1b7220 */ /* 0x080fe20000410000 */
[-C--:B------:R-:W-:Y:S01]  /*4be0*/  FMUL.FTZ R29, R29, R38.reuse ;  /* 0x000000261d1d7220 */ /* 0x080fe20000410000 */
[C---:B------:R-:W-:Y:S01]  /*4bf0*/  LOP3.LUT P5, RZ, R36.reuse, 0xff0000, RZ, 0xc0, !PT ;  /* 0x00ff000024ff7812 */ /* 0x040fe200078ac0ff */
[----:B------:R-:W-:Y:S01]  /*4c00*/  FMUL.FTZ R25, R25, UR4 ;  /* 0x0000000419197c20 */ /* 0x000fe20008410000 */
[----:B------:R-:W-:Y:S01]  /*4c10*/  FMUL.FTZ R27, R27, UR4 ;  /* 0x000000041b1b7c20 */ /* 0x000fe20008410000 */
[----:B------:R-:W-:Y:S01]  /*4c20*/  FMUL.FTZ R24, R29, UR4 ;  /* 0x000000041d187c20 */ /* 0x000fe20008410000 */
[----:B------:R-:W-:Y:S01]  /*4c30*/  LOP3.LUT P6, RZ, R37, 0xff, RZ, 0xc0, !PT ;  /* 0x000000ff25ff7812 */ /* 0x000fe200078cc0ff */
[-C--:B------:R-:W-:Y:S01]  /*4c40*/  FFMA.FTZ R217, R217, R39.reuse, R40 ;  /* 0x00000027d9d97223 */ /* 0x080fe20000010028 */
[----:B------:R-:W-:Y:S01]  /*4c50*/  FSEL R29, R25, RZ, P3 ;  /* 0x000000ff191d7208 */ /* 0x000fe20001800000 */
[----:B------:R-:W-:Y:S01]  /*4c60*/  FADD.FTZ R225, R225, -R220 ;  /* 0x800000dce1e17221 */ /* 0x000fe20000010000 */
[----:B------:R-:W-:Y:S01]  /*4c70*/  ISETP.GE.U32.AND P3, PT, R36, RZ, PT ;  /* 0x000000ff2400720c */ /* 0x000fe20003f66070 */
[-CC-:B------:R-:W-:Y:S01]  /*4c80*/  FFMA.FTZ R219, R219, R39.reuse, R40.reuse ;  /* 0x00000027dbdb7223 */ /* 0x180fe20000010028 */
[----:B------:R-:W-:Y:S01]  /*4c90*/  FFMA.FTZ R215, R215, R39, R40 ;  /* 0x00000027d7d77223 */ /* 0x000fe20000010028 */
[----:B------:R-:W-:Y:S01]  /*4ca0*/  FADD.FTZ R229, R229, -R0 ;  /* 0x80000000e5e57221 */ /* 0x000fe20000010000 */
[----:B------:R-:W-:Y:S01]  /*4cb0*/  FSEL R0, R27, RZ, P5 ;  /* 0x000000ff1b007208 */ /* 0x000fe20002800000 */
[----:B------:R-:W-:Y:S01]  /*4cc0*/  FADD.FTZ R31, R216, -R217 ;  /* 0x800000d9d81f7221 */ /* 0x000fe20000010000 */
[----:B------:R-:W-:Y:S01]  /*4cd0*/  FSEL R26, R24, RZ, P6 ;  /* 0x000000ff181a7208 */ /* 0x000fe20003000000 */
[----:B------:R-:W-:Y:S01]  /*4ce0*/  FADD.FTZ R219, R218, -R219 ;  /* 0x800000dbdadb7221 */ /* 0x000fe20000010000 */
[C---:B------:R-:W-:Y:S01]  /*4cf0*/  LOP3.LUT P5, RZ, R37.reuse, 0xff00, RZ, 0xc0, !PT ;  /* 0x0000ff0025ff7812 */ /* 0x040fe200078ac0ff */
[----:B------:R-:W-:Y:S01]  /*4d00*/  FADD.FTZ R41, R214, -R215 ;  /* 0x800000d7d6297221 */ /* 0x000fe20000010000 */
[C---:B------:R-:W-:Y:S01]  /*4d10*/  LOP3.LUT P6, RZ, R37.reuse, 0xff0000, RZ, 0xc0, !PT ;  /* 0x00ff000025ff7812 */ /* 0x040fe200078cc0ff */
[C---:B------:R-:W-:Y:S01]  /*4d20*/  FMUL.FTZ R31, R158.reuse, R31 ;  /* 0x0000001f9e1f7220 */ /* 0x040fe20000410000 */
[----:B------:R-:W-:Y:S01]  /*4d30*/  ISETP.GE.U32.AND.EX P3, PT, R37, 0x1000000, PT, P3 ;  /* 0x010000002500780c */ /* 0x000fe20003f66130 */
        /* <DEDUP_REMOVED lines=8> */
[----:B------:R-:W-:Y:S01]  /*4dc0*/  FMUL.FTZ R37, R37, UR4 ;  /* 0x0000000425257c20 */ /* 0x000fe20008410000 */
[----:B------:R-:W-:Y:S01]  /*4dd0*/  FMUL.FTZ R25, R25, R38 ;  /* 0x0000002619197220 */ /* 0x000fe20000410000 */
[----:B------:R-:W-:Y:S01]  /*4de0*/  FMUL.FTZ R31, R31, UR4 ;  /* 0x000000041f1f7c20 */ /* 0x000fe20008410000 */
[----:B------:R-:W-:Y:S01]  /*4df0*/  FMUL.FTZ R27, R27, UR4 ;  /* 0x000000041b1b7c20 */ /* 0x000fe20008410000 */
[----:B------:R-:W-:Y:S01]  /*4e00*/  FMUL.FTZ R41, R41, UR4 ;  /* 0x0000000429297c20 */ /* 0x000fe20008410000 */
[----:B------:R-:W-:Y:S01]  /*4e10*/  FMUL.FTZ R25, R25, UR4 ;  /* 0x0000000419197c20 */ /* 0x000fe20008410000 */
[----:B------:R-:W-:-:S02]  /*4e20*/  FSEL R28, R37, RZ, P6 ;  /* 0x000000ff251c7208 */ /* 0x000fc40003000000 */
[C---:B------:R-:W-:Y:S02]  /*4e30*/  LOP3.LUT P4, RZ, R36.reuse, 0xff000000, RZ, 0xc0, !PT ;  /* 0xff00000024ff7812 */ /* 0x040fe4000788c0ff */
[----:B------:R-:W-:Y:S02]  /*4e40*/  LOP3.LUT P6, RZ, R36, 0xff, RZ, 0xc0, !PT ;  /* 0x000000ff24ff7812 */ /* 0x000fe400078cc0ff */
[----:B------:R-:W-:Y:S02]  /*4e50*/  FSEL R37, R31, RZ, P5 ;  /* 0x000000ff1f257208 */ /* 0x000fe40002800000 */
[----:B------:R-:W-:Y:S02]  /*4e60*/  FSEL R41, R41, RZ, P3 ;  /* 0x000000ff29297208 */ /* 0x000fe40001800000 */
[----:B------:R-:W-:Y:S02]  /*4e70*/  FSEL R31, R27, RZ, P4 ;  /* 0x000000ff1b1f7208 */ /* 0x000fe40002000000 */
[----:B------:R-:W-:-:S02]  /*4e80*/  FSEL R24, R25, RZ, P6 ;  /* 0x000000ff19187208 */ /* 0x000fc40003000000 */
[----:B------:R-:W-:Y:S02]  /*4e90*/  F2FP.BF16.F32.PACK_AB R27, R41, R28 ;  /* 0x0000001c291b723e */ /* 0x000fe400000010ff */
[----:B------:R-:W-:Y:S02]  /*4ea0*/  F2FP.BF16.F32.PACK_AB R26, R37, R26 ;  /* 0x0000001a251a723e */ /* 0x000fe400000010ff */
[----:B------:R-:W-:Y:S02]  /*4eb0*/  F2FP.BF16.F32.PACK_AB R25, R31, R0 ;  /* 0x000000001f19723e */ /* 0x000fe400000010ff */
[----:B------:R-:W-:Y:S01]  /*4ec0*/  F2FP.BF16.F32.PACK_AB R24, R29, R24 ;  /* 0x000000181d18723e */ /* 0x000fe200000010ff */
[----:B------:R-:W-:Y:S06]  /*4ed0*/  BRA `(.L_x_582) ;  /* 0x0000000400047947 */ /* 0x000fec0003800000 */
.L_x_581:
        /* <DEDUP_REMOVED lines=8> */
[C---:B------:R-:W-:Y:S01]  /*4f60*/  FMUL.FTZ R23, R158.reuse, R225 ;  /* 0x000000e19e177220 */ /* 0x040fe20000410000 */
[C---:B------:R-:W-:Y:S01]  /*4f70*/  FMUL.FTZ R22, R158.reuse, R217 ;  /* 0x000000d99e167220 */ /* 0x040fe20000410000 */
[C---:B------:R-:W-:Y:S01]  /*4f80*/  FMUL.FTZ R227, R158.reuse, R227 ;  /* 0x000000e39ee37220 */ /* 0x040fe20000410000 */
[----:B-----5:R-:W-:Y:S01]  /*4f90*/  LOP3.LUT P6, RZ, R37, 0xff0000, RZ, 0xc0, !PT ;  /* 0x00ff000025ff7812 */ /* 0x020fe200078cc0ff */
[-C--:B------:R-:W-:Y:S01]  /*4fa0*/  FMUL.FTZ R21, R23, R38.reuse ;  /* 0x0000002617157220 */ /* 0x080fe20000410000 */
[----:B------:R-:W-:Y:S01]  /*4fb0*/  FMUL.FTZ R215, R158, R215 ;  /* 0x000000d79ed77220 */ /* 0x000fe20000410000 */
[-C--:B------:R-:W-:Y:S01]  /*4fc0*/  FMUL.FTZ R20, R227, R38.reuse ;  /* 0x00000026e3147220 */ /* 0x080fe20000410000 */
[-CC-:B------:R-:W-:Y:S01]  /*4fd0*/  FFMA.FTZ R223, R223, R39.reuse, R40.reuse ;  /* 0x00000027dfdf7223 */ /* 0x180fe20000010028 */
[----:B------:R-:W-:Y:S01]  /*4fe0*/  FMUL.FTZ R24, R21, UR4 ;  /* 0x0000000415187c20 */ /* 0x000fe20008410000 */
[-C--:B------:R-:W-:Y:S01]  /*4ff0*/  FMUL.FTZ R21, R22, R38.reuse ;  /* 0x0000002616157220 */ /* 0x080fe20000410000 */
[-CC-:B------:R-:W-:Y:S01]  /*5000*/  FFMA.FTZ R219, R219, R39.reuse, R40.reuse ;  /* 0x00000027dbdb7223 */ /* 0x180fe20000010028 */
[-C--:B------:R-:W-:Y:S01]  /*5010*/  FMUL.FTZ R25, R215, R38.reuse ;  /* 0x00000026d7197220 */ /* 0x080fe20000410000 */
[-CC-:B------:R-:W-:Y:S01]  /*5020*/  FFMA.FTZ R212, R212, R39.reuse, R40.reuse ;  /* 0x00000027d4d47223 */ /* 0x180fe20000010028 */
[----:B------:R-:W-:Y:S01]  /*5030*/  FSEL R27, R24, RZ, P6 ;  /* 0x000000ff181b7208 */ /* 0x000fe20003000000 */
[----:B------:R-:W-:Y:S01]  /*5040*/  FMUL.FTZ R21, R21, UR4 ;  /* 0x0000000415157c20 */ /* 0x000fe20008410000 */
[----:B------:R-:W-:Y:S01]  /*5050*/  FFMA.FTZ R0, R0, R39, R40 ;  /* 0x0000002700007223 */ /* 0x000fe20000010028 */
[----:B------:R-:W-:Y:S01]  /*5060*/  ISETP.GE.U32.AND P3, PT, R36, RZ, PT ;  /* 0x000000ff2400720c */ /* 0x000fe20003f66070 */
[----:B------:R-:W-:Y:S01]  /*5070*/  FMUL.FTZ R20, R20, UR4 ;  /* 0x0000000414147c20 */ /* 0x000fe20008410000 */
[C---:B------:R-:W-:Y:S01]  /*5080*/  LOP3.LUT P6, RZ, R37.reuse, 0xff00, RZ, 0xc0, !PT ;  /* 0x0000ff0025ff7812 */ /* 0x040fe200078cc0ff */
[----:B------:R-:W-:Y:S01]  /*5090*/  FADD.FTZ R223, R224, -R223 ;  /* 0x800000dfe0df7221 */ /* 0x000fe20000010000 */
[----:B------:R-:W-:Y:S01]  /*50a0*/  FADD.FTZ R219, R218, -R219 ;  /* 0x800000dbdadb7221 */ /* 0x000fe20000010000 */
[----:B------:R-:W-:Y:S01]  /*50b0*/  LOP3.LUT P5, RZ, R37, 0xff, RZ, 0xc0, !PT ;  /* 0x000000ff25ff7812 */ /* 0x000fe200078ac0ff */
[----:B------:R-:W-:Y:S01]  /*50c0*/  FMUL.FTZ R25, R25, UR4 ;  /* 0x0000000419197c20 */ /* 0x000fe20008410000 */
[----:B------:R-:W-:Y:S01]  /*50d0*/  FADD.FTZ R221, R221, -R212 ;  /* 0x800000d4dddd7221 */ /* 0x000fe20000010000 */
[----:B------:R-:W-:Y:S01]  /*50e0*/  FADD.FTZ R229, R229, -R0 ;  /* 0x80000000e5e57221 */ /* 0x000fe20000010000 */
[----:B------:R-:W-:Y:S01]  /*50f0*/  ISETP.GE.U32.AND.EX P3, PT, R37, 0x1000000, PT, P3 ;  /* 0x010000002500780c */ /* 0x000fe20003f66130 */
[C---:B------:R-:W-:Y:S01]  /*5100*/  FMUL.FTZ R219, R158.reuse, R219 ;  /* 0x000000db9edb7220 */ /* 0x040fe20000410000 */
[----:B------:R-:W-:Y:S01]  /*5110*/  FSEL R31, R21, RZ, P6 ;  /* 0x000000ff151f7208 */ /* 0x000fe20003000000 */
[----:B------:R-:W-:Y:S01]  /*5120*/  FMUL.FTZ R21, R158, R223 ;  /* 0x000000df9e157220 */ /* 0x000fe20000410000 */
[----:B------:R-:W-:Y:S01]  /*5130*/  FSEL R26, R20, RZ, P5 ;  /* 0x000000ff141a7208 */ /* 0x000fe20002800000 */
[C---:B------:R-:W-:Y:S01]  /*5140*/  FMUL.FTZ R20, R158.reuse, R221 ;  /* 0x000000dd9e147220 */ /* 0x040fe20000410000 */
[----:B------:R-:W-:Y:S01]  /*5150*/  FMUL.FTZ R229, R158, R229 ;  /* 0x000000e59ee57220 */ /* 0x000fe20000410000 */
[----:B------:R-:W-:Y:S01]  /*5160*/  FSEL R30, R25, RZ, P3 ;  /* 0x000000ff191e7208 */ /* 0x000fe20001800000 */
[-C--:B------:R-:W-:Y:S01]  /*5170*/  FMUL.FTZ R25, R21, R38.reuse ;  /* 0x0000002615197220 */ /* 0x080fe20000410000 */
[C---:B------:R-:W-:Y:S01]  /*5180*/  F2FP.BF16.F32.PACK_AB R21, R219.reuse, R21 ;  /* 0x00000015db15723e */ /* 0x040fe200000010ff */
[-C--:B------:R-:W-:Y:S01]  /*5190*/  FMUL.FTZ R219, R219, R38.reuse ;  /* 0x00000026dbdb7220 */ /* 0x080fe20000410000 */
[-C--:B------:R-:W-:Y:S01]  /*51a0*/  FMUL.FTZ R24, R20, R38.reuse ;  /* 0x0000002614187220 */ /* 0x080fe20000410000 */
[----:B------:R-:W-:Y:S01]  /*51b0*/  FMUL.FTZ R0, R229, R38 ;  /* 0x00000026e5007220 */ /* 0x000fe20000410000 */
[----:B------:R-:W-:Y:S01]  /*51c0*/  FMUL.FTZ R25, R25, UR4 ;  /* 0x0000000419197c20 */ /* 0x000fe20008410000 */
[----:B------:R-:W-:Y:S01]  /*51d0*/  FMUL.FTZ R219, R219, UR4 ;  /* 0x00000004dbdb7c20 */ /* 0x000fe20008410000 */
[----:B------:R-:W-:Y:S01]  /*51e0*/  FMUL.FTZ R24, R24, UR4 ;  /* 0x0000000418187c20 */ /* 0x000fe20008410000 */
[----:B------:R-:W-:Y:S01]  /*51f0*/  FMUL.FTZ R0, R0, UR4 ;  /* 0x0000000400007c20 */ /* 0x000fe20008410000 */
[----:B------:R-:W-:-:S02]  /*5200*/  LOP3.LUT P4, RZ, R36, 0xff, RZ, 0xc0, !PT ;  /* 0x000000ff24ff7812 */ /* 0x000fc4000788c0ff */
[C---:B------:R-:W-:Y:S02]  /*5210*/  LOP3.LUT P3, RZ, R36.reuse, 0xff00, RZ, 0xc0, !PT ;  /* 0x0000ff0024ff7812 */ /* 0x040fe4000786c0ff */
[C---:B------:R-:W-:Y:S02]  /*5220*/  LOP3.LUT P5, RZ, R36.reuse, 0xff0000, RZ, 0xc0, !PT ;  /* 0x00ff000024ff7812 */ /* 0x040fe400078ac0ff */
[----:B------:R-:W-:Y:S02]  /*5230*/  LOP3.LUT P6, RZ, R36, 0xff000000, RZ, 0xc0, !PT ;  /* 0xff00000024ff7812 */ /* 0x000fe400078cc0ff */
[----:B------:R-:W-:Y:S02]  /*5240*/  FSEL R25, R25, RZ, P5 ;  /* 0x000000ff19197208 */ /* 0x000fe40002800000 */
[----:B------:R-:W-:Y:S02]  /*5250*/  FSEL R28, R219, RZ, P6 ;  /* 0x000000ffdb1c7208 */ /* 0x000fe40003000000 */
[----:B------:R-:W-:-:S02]  /*5260*/  FSEL R29, R24, RZ, P3 ;  /* 0x000000ff181d7208 */ /* 0x000fc40001800000 */
[----:B------:R-:W-:Y:S02]  /*5270*/  FSEL R0, R0, RZ, P4 ;  /* 0x000000ff00007208 */ /* 0x000fe40002000000 */
[----:B------:R-:W-:Y:S02]  /*5280*/  F2FP.BF16.F32.PACK_AB R23, R215, R23 ;  /* 0x00000017d717723e */ /* 0x000fe400000010ff */
[----:B------:R-:W-:Y:S02]  /*5290*/  F2FP.BF16.F32.PACK_AB R22, R22, R227 ;  /* 0x000000e31616723e */ /* 0x000fe400000010ff */
[----:B------:R-:W-:Y:S02]  /*52a0*/  F2FP.BF16.F32.PACK_AB R20, R20, R229 ;  /* 0x000000e51414723e */ /* 0x000fe400000010ff */
[----:B------:R-:W-:Y:S02]  /*52b0*/  F2FP.BF16.F32.PACK_AB R27, R30, R27 ;  /* 0x0000001b1e1b723e */ /* 0x000fe400000010ff */
[----:B------:R-:W-:-:S02]  /*52c0*/  F2FP.BF16.F32.PACK_AB R26, R31, R26 ;  /* 0x0000001a1f1a723e */ /* 0x000fc400000010ff */
[----:B------:R-:W-:Y:S02]  /*52d0*/  F2FP.BF16.F32.PACK_AB R25, R28, R25 ;  /* 0x000000191c19723e */ /* 0x000fe400000010ff */
[----:B------:R-:W-:-:S07]  /*52e0*/  F2FP.BF16.F32.PACK_AB R24, R29, R0 ;  /* 0x000000001d18723e */ /* 0x000fce00000010ff */
.L_x_582:
[----:B------:R-:W0:Y:S08]  /*52f0*/  @P0 LDC.64 R30, c[0x0][0x478] ;  /* 0x00011e00ff1e0b82 */ /* 0x000e300000000a00 */
[----:B------:R-:W1:Y:S01]  /*5300*/  LDC.64 R28, c[0x0][0x468] ;  /* 0x00011a00ff1c7b82 */ /* 0x000e620000000a00 */
[----:B0-----:R-:W-:-:S05]  /*5310*/  @P0 IMAD.WIDE.U32 R30, R163, 0x10, R30 ;  /* 0x00000010a31e0825 */ /* 0x001fca00078e001e */
[----:B------:R0:W-:Y:S01]  /*5320*/  @P0 STG.E.128 desc[UR6][R30.64], R20 ;  /* 0x000000141e000986 */ /* 0x0001e2000c101d06 */
[----:B-1----:R-:W-:-:S05]  /*5330*/  IMAD.WIDE.U32 R36, R163, 0x10, R28 ;  /* 0x00000010a3247825 */ /* 0x002fca00078e001c */
[----:B------:R0:W-:Y:S01]  /*5340*/  STG.E.128 desc[UR6][R36.64], R24 ;  /* 0x0000001824007986 */ /* 0x0001e2000c101d06 */
[----:B------:R-:W-:Y:S05]  /*5350*/  @!P0 BRA `(.L_x_583) ;  /* 0x0000000400088947 */ /* 0x000fea0003800000 */
[-CC-:B------:R-:W-:Y:S01]  /*5360*/  FFMA.FTZ R199, R199, R39.reuse, R40.reuse ;  /* 0x00000027c7c77223 */ /* 0x180fe20000010028 */
[-CC-:B------:R-:W-:Y:S01]  /*5370*/  FFMA.FTZ R200, R200, R39.reuse, R40.reuse ;  /* 0x00000027c8c87223 */ /* 0x180fe20000010028 */
[-CC-:B------:R-:W-:Y:S01]  /*5380*/  FFMA.FTZ R201, R201, R39.reuse, R40.reuse ;  /* 0x00000027c9c97223 */ /* 0x180fe20000010028 */
[----:B------:R-:W-:Y:S01]  /*5390*/  FFMA.FTZ R196, R196, R39, R40 ;  /* 0x00000027c4c47223 */ /* 0x000fe20000010028 */
[----:B0-----:R-:W-:Y:S01]  /*53a0*/  FADD.FTZ R23, R210, -R199 ;  /* 0x800000c7d2177221 */ /* 0x001fe20000010000 */
[----:B------:R-:W-:Y:S01]  /*53b0*/  FADD.FTZ R25, R207, -R200 ;  /* 0x800000c8cf197221 */ /* 0x000fe20000010000 */
[----:B------:R-:W-:Y:S01]  /*53c0*/  FADD.FTZ R201, R198, -R201 ;  /* 0x800000c9c6c97221 */ /* 0x000fe20000010000 */
[----:B------:R-:W-:Y:S01]  /*53d0*/  FADD.FTZ R197, R197, -R196 ;  /* 0x800000c4c5c57221 */ /* 0x000fe20000010000 */
[C---:B------:R-:W-:Y:S01]  /*53e0*/  FMUL.FTZ R23, R158.reuse, R23 ;  /* 0x000000179e177220 */ /* 0x040fe20000410000 */
[C---:B------:R-:W-:Y:S01]  /*53f0*/  FMUL.FTZ R25, R158.reuse, R25 ;  /* 0x000000199e197220 */ /* 0x040fe20000410000 */
[C---:B------:R-:W-:Y:S01]  /*5400*/  FMUL.FTZ R22, R158.reuse, R201 ;  /* 0x000000c99e167220 */ /* 0x040fe20000410000 */
[----:B------:R-:W-:Y:S01]  /*5410*/  FMUL.FTZ R24, R158, R197 ;  /* 0x000000c59e187220 */ /* 0x000fe20000410000 */
[-C--:B------:R-:W-:Y:S01]  /*5420*/  FMUL.FTZ R20, R23, R38.reuse ;  /* 0x0000002617147220 */ /* 0x080fe20000410000 */
[-C--:B------:R-:W-:Y:S01]  /*5430*/  FMUL.FTZ R0, R25, R38.reuse ;  /* 0x0000002619007220 */ /* 0x080fe20000410000 */
[----:B------:R-:W-:Y:S01]  /*5440*/  LOP3.LUT P6, RZ, R35, 0xff0000, RZ, 0xc0, !PT ;  /* 0x00ff000023ff7812 */ /* 0x000fe200078cc0ff */
[-CC-:B------:R-:W-:Y:S01]  /*5450*/  FFMA.FTZ R204, R204, R39.reuse, R40.reuse ;  /* 0x00000027cccc7223 */ /* 0x180fe20000010028 */
[----:B------:R-:W-:Y:S01]  /*5460*/  FMUL.FTZ R21, R20, UR4 ;  /* 0x0000000414157c20 */ /* 0x000fe20008410000 */
[-C--:B------:R-:W-:Y:S01]  /*5470*/  FMUL.FTZ R20, R22, R38.reuse ;  /* 0x0000002616147220 */ /* 0x080fe20000410000 */
[-CC-:B------:R-:W-:Y:S01]  /*5480*/  FFMA.FTZ R203, R203, R39.reuse, R40.reuse ;  /* 0x00000027cbcb7223 */ /* 0x180fe20000010028 */
[----:B------:R-:W-:Y:S01]  /*5490*/  ISETP.GE.U32.AND P3, PT, R34, RZ, PT ;  /* 0x000000ff2200720c */ /* 0x000fe20003f66070 */
[-C--:B------:R-:W-:Y:S01]  /*54a0*/  FMUL.FTZ R26, R24, R38.reuse ;  /* 0x00000026181a7220 */ /* 0x080fe20000410000 */
[----:B------:R-:W-:Y:S01]  /*54b0*/  FMUL.FTZ R0, R0, UR4 ;  /* 0x0000000400007c20 */ /* 0x000fe20008410000 */
[-CC-:B------:R-:W-:Y:S01]  /*54c0*/  FFMA.FTZ R205, R205, R39.reuse, R40.reuse ;  /* 0x00000027cdcd7223 */ /* 0x180fe20000010028 */
[----:B------:R-:W-:Y:S01]  /*54d0*/  FFMA.FTZ R208, R208, R39, R40 ;  /* 0x00000027d0d07223 */ /* 0x000fe20000010028 */
[----:B------:R-:W-:Y:S01]  /*54e0*/  LOP3.LUT P5, RZ, R35, 0xff, RZ, 0xc0, !PT ;  /* 0x000000ff23ff7812 */ /* 0x000fe200078ac0ff */
[----:B------:R-:W-:Y:S01]  /*54f0*/  FMUL.FTZ R20, R20, UR4 ;  /* 0x0000000414147c20 */ /* 0x000fe20008410000 */
[----:B------:R-:W-:Y:S01]  /*5500*/  FSEL R37, R21, RZ, P6 ;  /* 0x000000ff15257208 */ /* 0x000fe20003000000 */
[----:B------:R-:W-:Y:S01]  /*5510*/  FADD.FTZ R21, R209, -R204 ;  /* 0x800000ccd1157221 */ /* 0x000fe20000010000 */
[----:B------:R-:W-:Y:S01]  /*5520*/  FADD.FTZ R203, R202, -R203 ;  /* 0x800000cbcacb7221 */ /* 0x000fe20000010000 */
[C---:B------:R-:W-:Y:S01]  /*5530*/  LOP3.LUT P6, RZ, R35.reuse, 0xff00, RZ, 0xc0, !PT ;  /* 0x0000ff0023ff7812 */ /* 0x040fe200078cc0ff */
[----:B------:R-:W-:Y:S01]  /*5540*/  FMUL.FTZ R26, R26, UR4 ;  /* 0x000000041a1a7c20 */ /* 0x000fe20008410000 */
[----:B------:R-:W-:Y:S01]  /*5550*/  ISETP.GE.U32.AND.EX P3, PT, R35, 0x1000000, PT, P3 ;  /* 0x010000002300780c */ /* 0x000fe20003f66130 */
[----:B------:R-:W-:Y:S01]  /*5560*/  FADD.FTZ R205, R206, -R205 ;  /* 0x800000cdcecd7221 */ /* 0x000fe20000010000 */
[----:B------:R-:W-:Y:S01]  /*5570*/  FADD.FTZ R211, R211, -R208 ;  /* 0x800000d0d3d37221 */ /* 0x000fe20000010000 */
[----:B------:R-:W-:Y:S01]  /*5580*/  FSEL R35, R0, RZ, P5 ;  /* 0x000000ff00237208 */ /* 0x000fe20002800000 */
[C---:B------:R-:W-:Y:S01]  /*5590*/  FMUL.FTZ R21, R158.reuse, R21 ;  /* 0x000000159e157220 */ /* 0x040fe20000410000 */
[----:B------:R-:W-:Y:S01]  /*55a0*/  FMUL.FTZ R0, R158, R203 ;  /* 0x000000cb9e007220 */ /* 0x000fe20000410000 */
[----:B------:R-:W-:Y:S01]  /*55b0*/  FSEL R36, R20, RZ, P6 ;  /* 0x000000ff14247208 */ /* 0x000fe20003000000 */
[----:B------:R-:W-:Y:S01]  /*55c0*/  FMUL.FTZ R20, R158, R205 ;  /* 0x000000cd9e147220 */ /* 0x000fe20000410000 */
[----:B------:R-:W-:Y:S01]  /*55d0*/  F2FP.BF16.F32.PACK_AB R22, R22, R25 ;  /* 0x000000191616723e */ /* 0x000fe200000010ff */
[----:B------:R-:W-:Y:S01]  /*55e0*/  FMUL.FTZ R25, R158, R211 ;  /* 0x000000d39e197220 */ /* 0x000fe20000410000 */
[----:B------:R-:W-:Y:S01]  /*55f0*/  FSEL R42, R26, RZ, P3 ;  /* 0x000000ff1a2a7208 */ /* 0x000fe20001800000 */
[-C--:B------:R-:W-:Y:S01]  /*5600*/  FMUL.FTZ R26, R21, R38.reuse ;  /* 0x00000026151a7220 */ /* 0x080fe20000410000 */
[----:B------:R-:W-:Y:S01]  /*5610*/  F2FP.BF16.F32.PACK_AB R23, R24, R23 ;  /* 0x000000171817723e */ /* 0x000fe200000010ff */
[CC--:B------:R-:W-:Y:S01]  /*5620*/  FMUL.FTZ R27, R0.reuse, R38.reuse ;  /* 0x00000026001b7220 */ /* 0x0c0fe20000410000 */
[----:B------:R-:W-:Y:S01]  /*5630*/  F2FP.BF16.F32.PACK_AB R21, R0, R21 ;  /* 0x000000150015723e */ /* 0x000fe200000010ff */
        /* <DEDUP_REMOVED lines=10> */
[----:B------:R-:W-:Y:S02]  /*56e0*/  F2FP.BF16.F32.PACK_AB R20, R20, R25 ;  /* 0x000000191414723e */ /* 0x000fe400000010ff */
[----:B------:R-:W-:Y:S02]  /*56f0*/  FSEL R25, R26, RZ, P5 ;  /* 0x000000ff1a197208 */ /* 0x000fe40002800000 */
[----:B------:R-:W-:-:S02]  /*5700*/  FSEL R30, R27, RZ, P6 ;  /* 0x000000ff1b1e7208 */ /* 0x000fc40003000000 */
[----:B------:R-:W-:Y:S02]  /*5710*/  FSEL R31, R24, RZ, P3 ;  /* 0x000000ff181f7208 */ /* 0x000fe40001800000 */
[----:B------:R-:W-:Y:S02]  /*5720*/  FSEL R0, R0, RZ, P4 ;  /* 0x000000ff00007208 */ /* 0x000fe40002000000 */
[----:B------:R-:W-:Y:S02]  /*5730*/  F2FP.BF16.F32.PACK_AB R27, R42, R37 ;  /* 0x000000252a1b723e */ /* 0x000fe400000010ff */
[----:B------:R-:W-:Y:S02]  /*5740*/  F2FP.BF16.F32.PACK_AB R26, R36, R35 ;  /* 0x00000023241a723e */ /* 0x000fe400000010ff */
[----:B------:R-:W-:Y:S02]  /*5750*/  F2FP.BF16.F32.PACK_AB R25, R30, R25 ;  /* 0x000000191e19723e */ /* 0x000fe400000010ff */
[----:B------:R-:W-:Y:S01]  /*5760*/  F2FP.BF16.F32.PACK_AB R24, R31, R0 ;  /* 0x000000001f18723e */ /* 0x000fe200000010ff */
[----:B------:R-:W-:Y:S06]  /*5770*/  BRA `(.L_x_584) ;  /* 0x0000000000f47947 */ /* 0x000fec0003800000 */
.L_x_583:
        /* <DEDUP_REMOVED lines=9> */
[----:B------:R-:W-:Y:S01]  /*5810*/  FMUL.FTZ R205, R158, R205 ;  /* 0x000000cd9ecd7220 */ /* 0x000fe20000410000 */
[-CC-:B------:R-:W-:Y:S01]  /*5820*/  FFMA.FTZ R203, R203, R39.reuse, R40.reuse ;  /* 0x00000027cbcb7223 */ /* 0x180fe20000010028 */
[-CC-:B------:R-:W-:Y:S01]  /*5830*/  FFMA.FTZ R201, R201, R39.reuse, R40.reuse ;  /* 0x00000027c9c97223 */ /* 0x180fe20000010028 */
[-CC-:B------:R-:W-:Y:S01]  /*5840*/  FFMA.FTZ R196, R196, R39.reuse, R40.reuse ;  /* 0x00000027c4c47223 */ /* 0x180fe20000010028 */
[----:B------:R-:W-:Y:S01]  /*5850*/  FFMA.FTZ R208, R208, R39, R40 ;  /* 0x00000027d0d07223 */ /* 0x000fe20000010028 */
[-C--:B------:R-:W-:Y:S01]  /*5860*/  FMUL.FTZ R207, R207, R38.reuse ;  /* 0x00000026cfcf7220 */ /* 0x080fe20000410000 */
[C---:B------:R-:W-:Y:S01]  /*5870*/  FMUL.FTZ R209, R158.reuse, R209 ;  /* 0x000000d19ed17220 */ /* 0x040fe20000410000 */
[-C--:B------:R-:W-:Y:S01]  /*5880*/  FMUL.FTZ R205, R205, R38.reuse ;  /* 0x00000026cdcd7220 */ /* 0x080fe20000410000 */
[----:B------:R-:W-:Y:S01]  /*5890*/  FMUL.FTZ R199, R158, R199 ;  /* 0x000000c79ec77220 */ /* 0x000fe20000410000 */
[----:B------:R-:W-:Y:S01]  /*58a0*/  FADD.FTZ R203, R202, -R203 ;  /* 0x800000cbcacb7221 */ /* 0x000fe20000010000 */
[----:B------:R-:W-:Y:S01]  /*58b0*/  FADD.FTZ R201, R198, -R201 ;  /* 0x800000c9c6c97221 */ /* 0x000fe20000010000 */
[----:B------:R-:W-:Y:S01]  /*58c0*/  FADD.FTZ R197, R197, -R196 ;  /* 0x800000c4c5c57221 */ /* 0x000fe20000010000 */
[----:B------:R-:W-:Y:S01]  /*58d0*/  FADD.FTZ R211, R211, -R208 ;  /* 0x800000d0d3d37221 */ /* 0x000fe20000010000 */
[----:B------:R-:W-:Y:S01]  /*58e0*/  FMUL.FTZ R207, R207, UR4 ;  /* 0x00000004cfcf7c20 */ /* 0x000fe20008410000 */
[-C--:B------:R-:W-:Y:S01]  /*58f0*/  FMUL.FTZ R209, R209, R38.reuse ;  /* 0x00000026d1d17220 */ /* 0x080fe20000410000 */
[----:B------:R-:W-:Y:S01]  /*5900*/  FMUL.FTZ R205, R205, UR4 ;  /* 0x00000004cdcd7c20 */ /* 0x000fe20008410000 */
[----:B------:R-:W-:Y:S01]  /*5910*/  LOP3.LUT P6, RZ, R35, 0xff, RZ, 0xc0, !PT ;  /* 0x000000ff23ff7812 */ /* 0x000fe200078cc0ff */
[-C--:B------:R-:W-:Y:S01]  /*5920*/  FMUL.FTZ R199, R199, R38.reuse ;  /* 0x00000026c7c77220 */ /* 0x080fe20000410000 */
[----:B------:R-:W-:Y:S01]  /*5930*/  LOP3.LUT P3, RZ, R34, 0xff00, RZ, 0xc0, !PT ;  /* 0x0000ff0022ff7812 */ /* 0x000fe2000786c0ff */
[C---:B------:R-:W-:Y:S01]  /*5940*/  FMUL.FTZ R203, R158.reuse, R203 ;  /* 0x000000cb9ecb7220 */ /* 0x040fe20000410000 */
[C---:B------:R-:W-:Y:S01]  /*5950*/  FMUL.FTZ R201, R158.reuse, R201 ;  /* 0x000000c99ec97220 */ /* 0x040fe20000410000 */
[C---:B------:R-:W-:Y:S01]  /*5960*/  FMUL.FTZ R197, R158.reuse, R197 ;  /* 0x000000c59ec57220 */ /* 0x040fe20000410000 */
[----:B------:R-:W-:Y:S01]  /*5970*/  FMUL.FTZ R211, R158, R211 ;  /* 0x000000d39ed37220 */ /* 0x000fe20000410000 */
[----:B------:R-:W-:Y:S01]  /*5980*/  FMUL.FTZ R209, R209, UR4 ;  /* 0x00000004d1d17c20 */ /* 0x000fe20008410000 */
[----:B0-----:R-:W-:Y:S01]  /*5990*/  FSEL R26, R207, RZ, P6 ;  /* 0x000000ffcf1a7208 */ /* 0x001fe20003000000 */
[----:B------:R-:W-:Y:S01]  /*59a0*/  FMUL.FTZ R199, R199, UR4 ;  /* 0x00000004c7c77c20 */ /* 0x000fe20008410000 */
[C---:B------:R-:W-:Y:S01]  /*59b0*/  LOP3.LUT P5, RZ, R34.reuse, 0xff0000, RZ, 0xc0, !PT ;  /* 0x00ff000022ff7812 */ /* 0x040fe200078ac0ff */
[-C--:B------:R-:W-:Y:S01]  /*59c0*/  FMUL.FTZ R203, R203, R38.reuse ;  /* 0x00000026cbcb7220 */ /* 0x080fe20000410000 */
[----:B------:R-:W-:Y:S01]  /*59d0*/  FSEL R205, R205, RZ, P3 ;  /* 0x000000ffcdcd7208 */ /* 0x000fe20001800000 */
[-C--:B------:R-:W-:Y:S01]  /*59e0*/  FMUL.FTZ R201, R201, R38.reuse ;  /* 0x00000026c9c97220 */ /* 0x080fe20000410000 */
[----:B------:R-:W-:Y:S01]  /*59f0*/  LOP3.LUT P6, RZ, R35, 0xff0000, RZ, 0xc0, !PT ;  /* 0x00ff000023ff7812 */ /* 0x000fe200078cc0ff */
[-C--:B------:R-:W-:Y:S01]  /*5a00*/  FMUL.FTZ R197, R197, R38.reuse ;  /* 0x00000026c5c57220 */ /* 0x080fe20000410000 */
[----:B------:R-:W-:Y:S01]  /*5a10*/  FMUL.FTZ R211, R211, R38 ;  /* 0x00000026d3d37220 */ /* 0x000fe20000410000 */
[----:B------:R-:W-:Y:S01]  /*5a20*/  ISETP.GE.U32.AND P3, PT, R34, RZ, PT ;  /* 0x000000ff2200720c */ /* 0x000fe20003f66070 */
[----:B------:R-:W-:Y:S01]  /*5a30*/  FMUL.FTZ R203, R203, UR4 ;  /* 0x00000004cbcb7c20 */ /* 0x000fe20008410000 */
[----:B------:R-:W-:Y:S01]  /*5a40*/  FSEL R25, R209, RZ, P5 ;  /* 0x000000ffd1197208 */ /* 0x000fe20002800000 */
[----:B------:R-:W-:Y:S01]  /*5a50*/  FMUL.FTZ R197, R197, UR4 ;  /* 0x00000004c5c57c20 */ /* 0x000fe20008410000 */
[----:B------:R-:W-:Y:S01]  /*5a60*/  FMUL.FTZ R201, R201, UR4 ;  /* 0x00000004c9c97c20 */ /* 0x000fe20008410000 */
[----:B------:R-:W-:Y:S01]  /*5a70*/  FMUL.FTZ R211, R211, UR4 ;  /* 0x00000004d3d37c20 */ /* 0x000fe20008410000 */
[----:B------:R-:W-:-:S02]  /*5a80*/  FSEL R27, R199, RZ, P6 ;  /* 0x000000ffc71b7208 */ /* 0x000fc40003000000 */
[C---:B------:R-:W-:Y:S02]  /*5a90*/  LOP3.LUT P4, RZ, R34.reuse, 0xff000000, RZ, 0xc0, !PT ;  /* 0xff00000022ff7812 */ /* 0x040fe4000788c0ff */
[C---:B------:R-:W-:Y:S02]  /*5aa0*/  LOP3.LUT P5, RZ, R35.reuse, 0xff00, RZ, 0xc0, !PT ;  /* 0x0000ff0023ff7812 */ /* 0x040fe400078ac0ff */
[----:B------:R-:W-:Y:S02]  /*5ab0*/  ISETP.GE.U32.AND.EX P3, PT, R35, 0x1000000, PT, P3 ;  /* 0x010000002300780c */ /* 0x000fe40003f66130 */
[----:B------:R-:W-:Y:S02]  /*5ac0*/  LOP3.LUT P6, RZ, R34, 0xff, RZ, 0xc0, !PT ;  /* 0x000000ff22ff7812 */ /* 0x000fe400078cc0ff */
[----:B------:R-:W-:Y:S02]  /*5ad0*/  FSEL R30, R197, RZ, P3 ;  /* 0x000000ffc51e7208 */ /* 0x000fe40001800000 */
[----:B------:R-:W-:-:S02]  /*5ae0*/  FSEL R201, R201, RZ, P5 ;  /* 0x000000ffc9c97208 */ /* 0x000fc40002800000 */
[----:B------:R-:W-:Y:S02]  /*5af0*/  FSEL R0, R203, RZ, P4 ;  /* 0x000000ffcb007208 */ /* 0x000fe40002000000 */
[----:B------:R-:W-:Y:S02]  /*5b00*/  FSEL R24, R211, RZ, P6 ;  /* 0x000000ffd3187208 */ /* 0x000fe40003000000 */
[----:B------:R-:W-:Y:S02]  /*5b10*/  F2FP.BF16.F32.PACK_AB R27, R30, R27 ;  /* 0x0000001b1e1b723e */ /* 0x000fe400000010ff */
[----:B------:R-:W-:Y:S02]  /*5b20*/  F2FP.BF16.F32.PACK_AB R26, R201, R26 ;  /* 0x0000001ac91a723e */ /* 0x000fe400000010ff */
[----:B------:R-:W-:Y:S02]  /*5b30*/  F2FP.BF16.F32.PACK_AB R25, R0, R25 ;  /* 0x000000190019723e */ /* 0x000fe400000010ff */
[----:B------:R-:W-:-:S07]  /*5b40*/  F2FP.BF16.F32.PACK_AB R24, R205, R24 ;  /* 0x00000018cd18723e */ /* 0x000fce00000010ff */
.L_x_584:
[----:B------:R-:W0:Y:S01]  /*5b50*/  @P0 LDC.64 R30, c[0x0][0x478] ;  /* 0x00011e00ff1e0b82 */ /* 0x000e220000000a00 */
[----:B------:R-:W-:-:S04]  /*5b60*/  IMAD.WIDE.U32 R34, R161, 0x10, R28 ;  /* 0x00000010a1227825 */ /* 0x000fc800078e001c */
[----:B0-----:R-:W-:-:S05]  /*5b70*/  @P0 IMAD.WIDE.U32 R30, R161, 0x10, R30 ;  /* 0x00000010a11e0825 */ /* 0x001fca00078e001e */
[----:B------:R0:W-:Y:S04]  /*5b80*/  @P0 STG.E.128 desc[UR6][R30.64], R20 ;  /* 0x000000141e000986 */ /* 0x0001e8000c101d06 */
[----:B------:R0:W-:Y:S01]  /*5b90*/  STG.E.128 desc[UR6][R34.64], R24 ;  /* 0x0000001822007986 */ /* 0x0001e2000c101d06 */
[----:B------:R-:W-:Y:S05]  /*5ba0*/  @!P0 BRA `(.L_x_585) ;  /* 0x0000000400088947 */ /* 0x000fea0003800000 */
[-CC-:B------:R-:W-:Y:S01]  /*5bb0*/  FFMA.FTZ R191, R191, R39.reuse, R40.reuse ;  /* 0x00000027bfbf7223 */ /* 0x180fe20000010028 */
[-CC-:B------:R-:W-:Y:S01]  /*5bc0*/  FFMA.FTZ R0, R185, R39.reuse, R40.reuse ;  /* 0x00000027b9007223 */ /* 0x180fe20000010028 */
[-CC-:B0-----:R-:W-:Y:S01]  /*5bd0*/  FFMA.FTZ R21, R186, R39.reuse, R40.reuse ;  /* 0x00000027ba157223 */ /* 0x181fe20000010028 */
[----:B------:R-:W-:Y:S01]  /*5be0*/  FFMA.FTZ R27, R194, R39, R40 ;  /* 0x00000027c21b7223 */ /* 0x000fe20000010028 */
[----:B------:R-:W-:Y:S01]  /*5bf0*/  FADD.FTZ R23, R174, -R191 ;  /* 0x800000bfae177221 */ /* 0x000fe20000010000 */
[----:B------:R-:W-:Y:S01]  /*5c00*/  FADD.FTZ R25, R173, -R0 ;  /* 0x80000000ad197221 */ /* 0x000fe20000010000 */
[----:B------:R-:W-:Y:S01]  /*5c10*/  FADD.FTZ R21, R184, -R21 ;  /* 0x80000015b8157221 */ /* 0x000fe20000010000 */
[----:B------:R-:W-:Y:S01]  /*5c20*/  FADD.FTZ R27, R192, -R27 ;  /* 0x8000001bc01b7221 */ /* 0x000fe20000010000 */
[C---:B------:R-:W-:Y:S01]  /*5c30*/  FMUL.FTZ R23, R158.reuse, R23 ;  /* 0x000000179e177220 */ /* 0x040fe20000410000 */
[C---:B------:R-:W-:Y:S01]  /*5c40*/  FMUL.FTZ R25, R158.reuse, R25 ;  /* 0x000000199e197220 */ /* 0x040fe20000410000 */
[----:B------:R-:W-:Y:S01]  /*5c50*/  FMUL.FTZ R22, R158, R21 ;  /* 0x000000159e167220 */ /* 0x000fe20000410000 */
[----:B------:R-:W-:Y:S01]  /*5c60*/  LOP3.LUT P6, RZ, R33, 0xff0000, RZ, 0xc0, !PT ;  /* 0x00ff000021ff7812 */ /* 0x000fe200078cc0ff */
[-C--:B------:R-:W-:Y:S01]  /*5c70*/  FMUL.FTZ R20, R23, R38.reuse ;  /* 0x0000002617147220 */ /* 0x080fe20000410000 */
[-C--:B------:R-:W-:Y:S01]  /*5c80*/  FMUL.FTZ R0, R25, R38.reuse ;  /* 0x0000002619007220 */ /* 0x080fe20000410000 */
[----:B------:R-:W-:Y:S01]  /*5c90*/  ISETP.GE.U32.AND P3, PT, R32, RZ, PT ;  /* 0x000000ff2000720c */ /* 0x000fe20003f66070 */
[----:B------:R-:W-:Y:S01]  /*5ca0*/  FMUL.FTZ R24, R158, R27 ;  /* 0x0000001b9e187220 */ /* 0x000fe20000410000 */
[----:B------:R-:W-:Y:S01]  /*5cb0*/  FMUL.FTZ R21, R20, UR4 ;  /* 0x0000000414157c20 */ /* 0x000fe20008410000 */
[----:B------:R-:W-:Y:S01]  /*5cc0*/  FMUL.FTZ R0, R0, UR4 ;  /* 0x0000000400007c20 */ /* 0x000fe20008410000 */
[C---:B------:R-:W-:Y:S01]  /*5cd0*/  LOP3.LUT P5, RZ, R33.reuse, 0xff, RZ, 0xc0, !PT ;  /* 0x000000ff21ff7812 */ /* 0x040fe200078ac0ff */
[-C--:B------:R-:W-:Y:S01]  /*5ce0*/  FMUL.FTZ R20, R22, R38.reuse ;  /* 0x0000002616147220 */ /* 0x080fe20000410000 */
[----:B------:R-:W-:Y:S01]  /*5cf0*/  ISETP.GE.U32.AND.EX P3, PT, R33, 0x1000000, PT, P3 ;  /* 0x010000002100780c */ /* 0x000fe20003f66130 */
[-CC-:B------:R-:W-:Y:S01]  /*5d00*/  FFMA.FTZ R177, R177, R39.reuse, R40.reuse ;  /* 0x00000027b1b17223 */ /* 0x180fe20000010028 */
[----:B------:R-:W-:Y:S01]  /*5d10*/  FSEL R35, R21, RZ, P6 ;  /* 0x000000ff15237208 */ /* 0x000fe20003000000 */
[-CC-:B------:R-:W-:Y:S01]  /*5d20*/  FFMA.FTZ R21, R178, R39.reuse, R40.reuse ;  /* 0x00000027b2157223 */ /* 0x180fe20000010028 */
[----:B------:R-:W-:Y:S01]  /*5d30*/  LOP3.LUT P6, RZ, R33, 0xff00, RZ, 0xc0, !PT ;  /* 0x0000ff0021ff7812 */ /* 0x000fe200078cc0ff */
[-CC-:B------:R-:W-:Y:S01]  /*5d40*/  FFMA.FTZ R180, R180, R39.reuse, R40.reuse ;  /* 0x00000027b4b47223 */ /* 0x180fe20000010028 */
[----:B------:R-:W-:Y:S01]  /*5d50*/  FSEL R33, R0, RZ, P5 ;  /* 0x000000ff00217208 */ /* 0x000fe20002800000 */
[-C--:B------:R-:W-:Y:S01]  /*5d60*/  FMUL.FTZ R26, R24, R38.reuse ;  /* 0x00000026181a7220 */ /* 0x080fe20000410000 */
[----:B------:R-:W-:Y:S01]  /*5d70*/  FFMA.FTZ R0, R175, R39, R40 ;  /* 0x00000027af007223 */ /* 0x000fe20000010028 */
[----:B------:R-:W-:Y:S01]  /*5d80*/  FADD.FTZ R27, R176, -R21 ;  /* 0x80000015b01b7221 */ /* 0x000fe20000010000 */
[----:B------:R-:W-:Y:S01]  /*5d90*/  FMUL.FTZ R20, R20, UR4 ;  /* 0x0000000414147c20 */ /* 0x000fe20008410000 */
[----:B------:R-:W-:Y:S01]  /*5da0*/  FADD.FTZ R21, R172, -R177 ;  /* 0x800000b1ac157221 */ /* 0x000fe20000010000 */
[----:B------:R-:W-:Y:S01]  /*5db0*/  FADD.FTZ R179, R179, -R180 ;  /* 0x800000b4b3b37221 */ /* 0x000fe20000010000 */
[----:B------:R-:W-:Y:S01]  /*5dc0*/  FMUL.FTZ R26, R26, UR4 ;  /* 0x000000041a1a7c20 */ /* 0x000fe20008410000 */
[----:B------:R-:W-:Y:S01]  /*5dd0*/  FADD.FTZ R171, R171, -R0 ;  /* 0x80000000abab7221 */ /* 0x000fe20000010000 */
        /* <DEDUP_REMOVED lines=31> */
.L_x_585:
[-CC-:B------:R-:W-:Y:S01]  /*5fd0*/  FFMA.FTZ R0, R185, R39.reuse, R40.reuse ;  /* 0x00000027b9007223 */ /* 0x180fe20000010028 */
[-CC-:B0-----:R-:W-:Y:S01]  /*5fe0*/  FFMA.FTZ R25, R178, R39.reuse, R40.reuse ;  /* 0x00000027b2197223 */ /* 0x181fe20000010028 */
        /* <DEDUP_REMOVED lines=31> */
[----:B------:R-:W-:Y:S01]  /*61e0*/  FSEL R26, R173, RZ, P6 ;  /* 0x000000ffad1a7208 */ /* 0x000fe20003000000 */
        /* <DEDUP_REMOVED lines=27> */
.L_x_586:
[----:B------:R-:W0:Y:S01]  /*63a0*/  @P0 LDC.64 R30, c[0x0][0x478] ;  /* 0x00011e00ff1e0b82 */ /* 0x000e220000000a00 */
[----:B------:R-:W-:-:S04]  /*63b0*/  IMAD.WIDE.U32 R32, R159, 0x10, R28 ;  /* 0x000000109f207825 */ /* 0x000fc800078e001c */
[----:B0-----:R-:W-:-:S05]  /*63c0*/  @P0 IMAD.WIDE.U32 R30, R159, 0x10, R30 ;  /* 0x000000109f1e0825 */ /* 0x001fca00078e001e */
[----:B------:R0:W-:Y:S04]  /*63d0*/  @P0 STG.E.128 desc[UR6][R30.64], R20 ;  /* 0x000000141e000986 */ /* 0x0001e8000c101d06 */
[----:B------:R0:W-:Y:S01]  /*63e0*/  STG.E.128 desc[UR6][R32.64], R24 ;  /* 0x0000001820007986 */ /* 0x0001e2000c101d06 */
[----:B------:R-:W-:Y:S05]  /*63f0*/  @!P0 BRA `(.L_x_587) ;  /* 0x0000000400088947 */ /* 0x000fea0003800000 */
[-CC-:B0-----:R-:W-:Y:S01]  /*6400*/  FFMA.FTZ R20, R55, R39.reuse, R40.reuse ;  /* 0x0000002737147223 */ /* 0x181fe20000010028 */
        /* <DEDUP_REMOVED lines=13> */
[C---:B------:R-:W-:Y:S01]  /*64e0*/  LOP3.LUT P3, RZ, R3.reuse, 0xff, RZ, 0xc0, !PT ;  /* 0x000000ff03ff7812 */ /* 0x040fe2000786c0ff */
[-C--:B------:R-:W-:Y:S01]  /*64f0*/  FMUL.FTZ R24, R22, R38.reuse ;  /* 0x0000002616187220 */ /* 0x080fe20000410000 */
[----:B------:R-:W-:Y:S01]  /*6500*/  FMUL.FTZ R20, R20, UR4 ;  /* 0x0000000414147c20 */ /* 0x000fe20008410000 */
[----:B------:R-:W-:Y:S01]  /*6510*/  FMUL.FTZ R25, R0, UR4 ;  /* 0x0000000400197c20 */ /* 0x000fe20008410000 */
[----:B------:R-:W-:Y:S01]  /*6520*/  LOP3.LUT P5, RZ, R3, 0xff0000, RZ, 0xc0, !PT ;  /* 0x00ff000003ff7812 */ /* 0x000fe200078ac0ff */
[----:B------:R-:W-:Y:S01]  /*6530*/  FMUL.FTZ R0, R21, R38 ;  /* 0x0000002615007220 */ /* 0x000fe20000410000 */
[-CC-:B------:R-:W-:Y:S01]  /*6540*/  FFMA.FTZ R35, R52, R39.reuse, R40.reuse ;  /* 0x0000002734237223 */ /* 0x180fe20000010028 */
[-CC-:B------:R-:W-:Y:S01]  /*6550*/  FFMA.FTZ R188, R188, R39.reuse, R40.reuse ;  /* 0x00000027bcbc7223 */ /* 0x180fe20000010028 */
[----:B------:R-:W-:Y:S01]  /*6560*/  FSEL R26, R20, RZ, P3 ;  /* 0x000000ff141a7208 */ /* 0x000fe20001800000 */
[-CC-:B------:R-:W-:Y:S01]  /*6570*/  FFMA.FTZ R33, R48, R39.reuse, R40.reuse ;  /* 0x0000002730217223 */ /* 0x180fe20000010028 */
[----:B------:R-:W-:Y:S01]  /*6580*/  FMUL.FTZ R24, R24, UR4 ;  /* 0x0000000418187c20 */ /* 0x000fe20008410000 */
[----:B------:R-:W-:Y:S01]  /*6590*/  FSEL R30, R25, RZ, P5 ;  /* 0x000000ff191e7208 */ /* 0x000fe20002800000 */
[----:B------:R-:W-:Y:S01]  /*65a0*/  FMUL.FTZ R0, R0, UR4 ;  /* 0x0000000400007c20 */ /* 0x000fe20008410000 */
[C---:B------:R-:W-:Y:S01]  /*65b0*/  ISETP.GE.U32.AND P3, PT, R2.reuse, RZ, PT ;  /* 0x000000ff0200720c */ /* 0x040fe20003f66070 */
[----:B------:R-:W-:Y:S01]  /*65c0*/  FFMA.FTZ R40, R47, R39, R40 ;  /* 0x000000272f287223 */ /* 0x000fe20000010028 */
[----:B------:R-:W-:Y:S01]  /*65d0*/  LOP3.LUT P6, RZ, R2, 0xff0000, RZ, 0xc0, !PT ;  /* 0x00ff000002ff7812 */ /* 0x000fe200078cc0ff */
[----:B------:R-:W-:Y:S01]  /*65e0*/  FADD.FTZ R35, R46, -R35 ;  /* 0x800000232e237221 */ /* 0x000fe20000010000 */
[----:B------:R-:W-:Y:S01]  /*65f0*/  LOP3.LUT P5, RZ, R3, 0xff00, RZ, 0xc0, !PT ;  /* 0x0000ff0003ff7812 */ /* 0x000fe200078ac0ff */
[----:B------:R-:W-:Y:S01]  /*6600*/  FADD.FTZ R169, R169, -R188 ;  /* 0x800000bca9a97221 */ /* 0x000fe20000010000 */
[----:B------:R-:W-:Y:S01]  /*6610*/  ISETP.GE.U32.AND.EX P3, PT, R3, 0x1000000, PT, P3 ;  /* 0x010000000300780c */ /* 0x000fe20003f66130 */
[----:B------:R-:W-:Y:S01]  /*6620*/  FADD.FTZ R33, R44, -R33 ;  /* 0x800000212c217221 */ /* 0x000fe20000010000 */
[----:B------:R-:W-:Y:S01]  /*6630*/  FSEL R27, R24, RZ, P5 ;  /* 0x000000ff181b7208 */ /* 0x000fe20002800000 */
[----:B------:R-:W-:Y:S01]  /*6640*/  FADD.FTZ R3, R45, -R40 ;  /* 0x800000282d037221 */ /* 0x000fe20000010000 */
[----:B------:R-:W-:Y:S01]  /*6650*/  FSEL R25, R0, RZ, P6 ;  /* 0x000000ff00197208 */ /* 0x000fe20003000000 */
[C---:B------:R-:W-:Y:S01]  /*6660*/  FMUL.FTZ R0, R158.reuse, R35 ;  /* 0x000000239e007220 */ /* 0x040fe20000410000 */
[C---:B------:R-:W-:Y:S01]  /*6670*/  FMUL.FTZ R24, R158.reuse, R169 ;  /* 0x000000a99e187220 */ /* 0x040fe20000410000 */
[C---:B------:R-:W-:Y:S01]  /*6680*/  FMUL.FTZ R20, R158.reuse, R33 ;  /* 0x000000219e147220 */ /* 0x040fe20000410000 */
[----:B------:R-:W-:Y:S01]  /*6690*/  FMUL.FTZ R3, R158, R3 ;  /* 0x000000039e037220 */ /* 0x000fe20000410000 */
[----:B------:R-:W-:-:S02]  /*66a0*/  LOP3.LUT P4, RZ, R2, 0xff, RZ, 0xc0, !PT ;  /* 0x000000ff02ff7812 */ /* 0x000fc4000788c0ff */
[C---:B------:R-:W-:Y:S02]  /*66b0*/  LOP3.LUT P5, RZ, R2.reuse, 0xff00, RZ, 0xc0, !PT ;  /* 0x0000ff0002ff7812 */ /* 0x040fe400078ac0ff */
[----:B------:R-:W-:Y:S01]  /*66c0*/  LOP3.LUT P6, RZ, R2, 0xff000000, RZ, 0xc0, !PT ;  /* 0xff00000002ff7812 */ /* 0x000fe200078cc0ff */
[-C--:B------:R-:W-:Y:S01]  /*66d0*/  FMUL.FTZ R2, R0, R38.reuse ;  /* 0x0000002600027220 */ /* 0x080fe20000410000 */
[----:B------:R-:W-:Y:S02]  /*66e0*/  F2FP.BF16.F32.PACK_AB R22, R22, R23 ;  /* 0x000000171616723e */ /* 0x000fe400000010ff */
[----:B------:R-:W-:Y:S01]  /*66f0*/  F2FP.BF16.F32.PACK_AB R21, R0, R21 ;  /* 0x000000150015723e */ /* 0x000fe200000010ff */
[-C--:B------:R-:W-:Y:S01]  /*6700*/  FMUL.FTZ R0, R20, R38.reuse ;  /* 0x0000002614007220 */ /* 0x080fe20000410000 */
[C---:B------:R-:W-:Y:S01]  /*6710*/  F2FP.BF16.F32.PACK_AB R23, R24.reuse, R31 ;  /* 0x0000001f1817723e */ /* 0x040fe200000010ff */
[-C--:B------:R-:W-:Y:S01]  /*6720*/  FMUL.FTZ R24, R24, R38.reuse ;  /* 0x0000002618187220 */ /* 0x080fe20000410000 */
[----:B------:R-:W-:Y:S01]  /*6730*/  FMUL.FTZ R38, R3, R38 ;  /* 0x0000002603267220 */ /* 0x000fe20000410000 */
[----:B------:R-:W-:Y:S01]  /*6740*/  FMUL.FTZ R2, R2, UR4 ;  /* 0x0000000402027c20 */ /* 0x000fe20008410000 */
[----:B------:R-:W-:Y:S01]  /*6750*/  FMUL.FTZ R0, R0, UR4 ;  /* 0x0000000400007c20 */ /* 0x000fe20008410000 */
[----:B------:R-:W-:Y:S01]  /*6760*/  FMUL.FTZ R24, R24, UR4 ;  /* 0x0000000418187c20 */ /* 0x000fe20008410000 */
[----:B------:R-:W-:Y:S01]  /*6770*/  FMUL.FTZ R38, R38, UR4 ;  /* 0x0000000426267c20 */ /* 0x000fe20008410000 */
[----:B------:R-:W-:-:S02]  /*6780*/  F2FP.BF16.F32.PACK_AB R20, R20, R3 ;  /* 0x000000031414723e */ /* 0x000fc400000010ff */
[----:B------:R-:W-:Y:S02]  /*6790*/  FSEL R2, R2, RZ, P6 ;  /* 0x000000ff02027208 */ /* 0x000fe40003000000 */
[----:B------:R-:W-:Y:S02]  /*67a0*/  FSEL R31, R24, RZ, P3 ;  /* 0x000000ff181f7208 */ /* 0x000fe40001800000 */
[----:B------:R-:W-:Y:S02]  /*67b0*/  FSEL R3, R0, RZ, P5 ;  /* 0x000000ff00037208 */ /* 0x000fe40002800000 */
[----:B------:R-:W-:Y:S02]  /*67c0*/  FSEL R24, R38, RZ, P4 ;  /* 0x000000ff26187208 */ /* 0x000fe40002000000 */
[----:B------:R-:W-:Y:S02]  /*67d0*/  F2FP.BF16.F32.PACK_AB R26, R27, R26 ;  /* 0x0000001a1b1a723e */ /* 0x000fe400000010ff */
[----:B------:R-:W-:-:S02]  /*67e0*/  F2FP.BF16.F32.PACK_AB R25, R2, R25 ;  /* 0x000000190219723e */ /* 0x000fc400000010ff */
[----:B------:R-:W-:Y:S02]  /*67f0*/  F2FP.BF16.F32.PACK_AB R27, R31, R30 ;  /* 0x0000001e1f1b723e */ /* 0x000fe400000010ff */
[----:B------:R-:W-:Y:S01]  /*6800*/  F2FP.BF16.F32.PACK_AB R24, R3, R24 ;  /* 0x000000180318723e */ /* 0x000fe200000010ff */
[----:B------:R-:W-:Y:S06]  /*6810*/  BRA `(.L_x_588) ;  /* 0x0000000000f47947 */ /* 0x000fec0003800000 */
.L_x_587:
[-CC-:B0-----:R-:W-:Y:S01]  /*6820*/  FFMA.FTZ R24, R55, R39.reuse, R40.reuse ;  /* 0x0000002737187223 */ /* 0x181fe20000010028 */
[-CC-:B------:R-:W-:Y:S01]  /*6830*/  FFMA.FTZ R25, R48, R39.reuse, R40.reuse ;  /* 0x0000002730197223 */ /* 0x180fe20000010028 */
[-CC-:B------:R-:W-:Y:S01]  /*6840*/  FFMA.FTZ R0, R51, R39.reuse, R40.reuse ;  /* 0x0000002733007223 */ /* 0x180fe20000010028 */
[-C--:B------:R-:W-:Y:S01]  /*6850*/  FFMA.FTZ R187, R187, R39.reuse, R40 ;  /* 0x00000027bbbb7223 */ /* 0x080fe20000010028 */
[----:B------:R-:W-:Y:S01]  /*6860*/  FADD.FTZ R53, R53, -R24 ;  /* 0x8000001835357221 */ /* 0x000fe20000010000 */
[----:B------:R-:W-:Y:S01]  /*6870*/  FADD.FTZ R25, R44, -R25 ;  /* 0x800000192c197221 */ /* 0x000fe20000010000 */
[----:B------:R-:W-:Y:S01]  /*6880*/  FADD.FTZ R49, R49, -R0 ;  /* 0x8000000031317221 */ /* 0x000fe20000010000 */
[--C-:B------:R-:W-:Y:S01]  /*6890*/  FFMA.FTZ R27, R52, R39, R40.reuse ;  /* 0x00000027341b7223 */ /* 0x100fe20000010028 */
[----:B------:R-:W-:Y:S01]  /*68a0*/  FMUL.FTZ R53, R158, R53 ;  /* 0x000000359e357220 */ /* 0x000fe20000410000 */
[-CC-:B------:R-:W-:Y:S01]  /*68b0*/  FFMA.FTZ R31, R182, R39.reuse, R40.reuse ;  /* 0x00000027b61f7223 */ /* 0x180fe20000010028 */
[--C-:B------:R-:W-:Y:S01]  /*68c0*/  FFMA.FTZ R188, R188, R39, R40.reuse ;  /* 0x00000027bcbc7223 */ /* 0x100fe20000010028 */
[----:B------:R-:W-:Y:S01]  /*68d0*/  FADD.FTZ R187, R54, -R187 ;  /* 0x800000bb36bb7221 */ /* 0x000fe20000010000 */
[C---:B------:R-:W-:Y:S01]  /*68e0*/  FMUL.FTZ R25, R158.reuse, R25 ;  /* 0x000000199e197220 */ /* 0x040fe20000410000 */
[----:B------:R-:W-:Y:S01]  /*68f0*/  FFMA.FTZ R40, R47, R39, R40 ;  /* 0x000000272f287223 */ /* 0x000fe20000010028 */
[----:B------:R-:W-:Y:S01]  /*6900*/  FMUL.FTZ R49, R158, R49 ;  /* 0x000000319e317220 */ /* 0x000fe20000410000 */
[-C--:B------:R-:W-:Y:S01]  /*6910*/  FMUL.FTZ R53, R53, R38.reuse ;  /* 0x0000002635357220 */ /* 0x080fe20000410000 */
[----:B------:R-:W-:Y:S01]  /*6920*/  FADD.FTZ R31, R50, -R31 ;  /* 0x8000001f321f7221 */ /* 0x000fe20000010000 */
[----:B------:R-:W-:Y:S01]  /*6930*/  FMUL.FTZ R187, R158, R187 ;  /* 0x000000bb9ebb7220 */ /* 0x000fe20000410000 */
[-C--:B------:R-:W-:Y:S01]  /*6940*/  FMUL.FTZ R25, R25, R38.reuse ;  /* 0x0000002619197220 */ /* 0x080fe20000410000 */
[----:B------:R-:W-:Y:S01]  /*6950*/  FADD.FTZ R27, R46, -R27 ;  /* 0x8000001b2e1b7221 */ /* 0x000fe20000010000 */
[----:B------:R-:W-:Y:S01]  /*6960*/  FADD.FTZ R169, R169, -R188 ;  /* 0x800000bca9a97221 */ /* 0x000fe20000010000 */
[----:B------:R-:W-:Y:S01]  /*6970*/  FADD.FTZ R45, R45, -R40 ;  /* 0x800000282d2d7221 */ /* 0x000fe20000010000 */
[-C--:B------:R-:W-:Y:S01]  /*6980*/  FMUL.FTZ R49, R49, R38.reuse ;  /* 0x0000002631317220 */ /* 0x080fe20000410000 */
[----:B------:R-:W-:Y:S01]  /*6990*/  FMUL.FTZ R53, R53, UR4 ;  /* 0x0000000435357c20 */ /* 0x000fe20008410000 */
[C---:B------:R-:W-:Y:S01]  /*69a0*/  FMUL.FTZ R31, R158.reuse, R31 ;  /* 0x0000001f9e1f7220 */ /* 0x040fe20000410000 */
[-C--:B------:R-:W-:Y:S01]  /*69b0*/  FMUL.FTZ R187, R187, R38.reuse ;  /* 0x00000026bbbb7220 */ /* 0x080fe20000410000 */
[----:B------:R-:W-:Y:S01]  /*69c0*/  FMUL.FTZ R25, R25, UR4 ;  /* 0x0000000419197c20 */ /* 0x000fe20008410000 */
[----:B------:R-:W-:Y:S01]  /*69d0*/  LOP3.LUT P6, RZ, R3, 0xff, RZ, 0xc0, !PT ;  /* 0x000000ff03ff7812 */ /* 0x000fe200078cc0ff */
[C---:B------:R-:W-:Y:S01]  /*69e0*/  FMUL.FTZ R27, R158.reuse, R27 ;  /* 0x0000001b9e1b7220 */ /* 0x040fe20000410000 */
[C---:B------:R-:W-:Y:S01]  /*69f0*/  FMUL.FTZ R169, R158.reuse, R169 ;  /* 0x000000a99ea97220 */ /* 0x040fe20000410000 */
[----:B------:R-:W-:Y:S01]  /*6a00*/  FMUL.FTZ R45, R158, R45 ;  /* 0x0000002d9e2d7220 */ /* 0x000fe20000410000 */
[C---:B------:R-:W-:Y:S01]  /*6a10*/  LOP3.LUT P3, RZ, R2.reuse, 0xff00, RZ, 0xc0, !PT ;  /* 0x0000ff0002ff7812 */ /* 0x040fe2000786c0ff */
[----:B------:R-:W-:Y:S01]  /*6a20*/  FMUL.FTZ R49, R49, UR4 ;  /* 0x0000000431317c20 */ /* 0x000fe20008410000 */
[-C--:B------:R-:W-:Y:S01]  /*6a30*/  FMUL.FTZ R0, R31, R38.reuse ;  /* 0x000000261f007220 */ /* 0x080fe20000410000 */
[----:B------:R-:W-:Y:S01]  /*6a40*/  LOP3.LUT P5, RZ, R2, 0xff0000, RZ, 0xc0, !PT ;  /* 0x00ff000002ff7812 */ /* 0x000fe200078ac0ff */
[----:B------:R-:W-:Y:S01]  /*6a50*/  FMUL.FTZ R187, R187, UR4 ;  /* 0x00000004bbbb7c20 */ /* 0x000fe20008410000 */
[----:B------:R-:W-:Y:S01]  /*6a60*/  FSEL R26, R53, RZ, P6 ;  /* 0x000000ff351a7208 */ /* 0x000fe20003000000 */
[-C--:B------:R-:W-:Y:S01]  /*6a70*/  FMUL.FTZ R27, R27, R38.reuse ;  /* 0x000000261b1b7220 */ /* 0x080fe20000410000 */
[-C--:B------:R-:W-:Y:S01]  /*6a80*/  FMUL.FTZ R169, R169, R38.reuse ;  /* 0x00000026a9a97220 */ /* 0x080fe20000410000 */
[----:B------:R-:W-:Y:S01]  /*6a90*/  FMUL.FTZ R45, R45, R38 ;  /* 0x000000262d2d7220 */ /* 0x000fe20000410000 */
[----:B------:R-:W-:Y:S01]  /*6aa0*/  FSEL R31, R25, RZ, P3 ;  /* 0x000000ff191f7208 */ /* 0x000fe20001800000 */
[----:B------:R-:W-:Y:S01]  /*6ab0*/  FMUL.FTZ R0, R0, UR4 ;  /* 0x0000000400007c20 */ /* 0x000fe20008410000 */
[----:B------:R-:W-:Y:S01]  /*6ac0*/  LOP3.LUT P6, RZ, R3, 0xff0000, RZ, 0xc0, !PT ;  /* 0x00ff000003ff7812 */ /* 0x000fe200078cc0ff */
[----:B------:R-:W-:Y:S01]  /*6ad0*/  FMUL.FTZ R27, R27, UR4 ;  /* 0x000000041b1b7c20 */ /* 0x000fe20008410000 */
[----:B------:R-:W-:Y:S01]  /*6ae0*/  ISETP.GE.U32.AND P3, PT, R2, RZ, PT ;  /* 0x000000ff0200720c */ /* 0x000fe20003f66070 */
[----:B------:R-:W-:Y:S01]  /*6af0*/  FMUL.FTZ R169, R169, UR4 ;  /* 0x00000004a9a97c20 */ /* 0x000fe20008410000 */
[----:B------:R-:W-:Y:S01]  /*6b00*/  FSEL R25, R49, RZ, P5 ;  /* 0x000000ff31197208 */ /* 0x000fe20002800000 */
[----:B------:R-:W-:Y:S01]  /*6b10*/  FMUL.FTZ R45, R45, UR4 ;  /* 0x000000042d2d7c20 */ /* 0x000fe20008410000 */
[----:B------:R-:W-:-:S02]  /*6b20*/  LOP3.LUT P5, RZ, R3, 0xff00, RZ, 0xc0, !PT ;  /* 0x0000ff0003ff7812 */ /* 0x000fc400078ac0ff */
[----:B------:R-:W-:Y:S02]  /*6b30*/  FSEL R187, R187, RZ, P6 ;  /* 0x000000ffbbbb7208 */ /* 0x000fe40003000000 */
        /* <DEDUP_REMOVED lines=11> */
.L_x_588:
[----:B------:R-:W0:Y:S01]  /*6bf0*/  @P0 LDC.64 R2, c[0x0][0x478] ;  /* 0x00011e00ff020b82 */ /* 0x000e220000000a00 */
[----:B------:R-:W-:-:S04]  /*6c00*/  IMAD.WIDE.U32 R28, R155, 0x10, R28 ;  /* 0x000000109b1c7825 */ /* 0x000fc800078e001c */
[----:B0-----:R-:W-:-:S05]  /*6c10*/  @P0 IMAD.WIDE.U32 R2, R155, 0x10, R2 ;  /* 0x000000109b020825 */ /* 0x001fca00078e0002 */
[----:B------:R2:W-:Y:S04]  /*6c20*/  @P0 STG.E.128 desc[UR6][R2.64], R20 ;  /* 0x0000001402000986 */ /* 0x0005e8000c101d06 */
[----:B------:R2:W-:Y:S02]  /*6c30*/  STG.E.128 desc[UR6][R28.64], R24 ;  /* 0x000000181c007986 */ /* 0x0005e4000c101d06 */
.L_x_580:
[----:B012---:R-:W0:Y:S01]  /*6c40*/  LDC.64 R2, c[0x0][0x380] ;  /* 0x0000e000ff027b82 */ /* 0x007e220000000a00 */
        /* <DEDUP_REMOVED lines=64> */
.L_x_577:
        /* <DEDUP_REMOVED lines=24> */
.L_x_590:
        /* <DEDUP_REMOVED lines=11> */
.L_x_15587:


//--------------------- .text._ZN10layer_norm22ln_bwd_finalize_kernelINS_22Kernel_traits_finalizeILj4096E13__nv_bfloat16S2_S2_S2_fjLb0ELj1024ELj4ENS_18Kernel_traits_baseILj4096ES2_S2_S2_S2_fjLj1024EEEEELb0ELb0EEEvNS_9BwdParamsE --------------------------
	.section	.text._ZN10layer_norm22ln_bwd_finalize_kernelINS_22Kernel_traits_finalizeILj4096E13__nv_bfloat16S2_S2_S2_fjLb0ELj1024ELj4ENS_18Kernel_traits_baseILj4096ES2_S2_S2_S2_fjLj1024EEEEELb0ELb0EEEvNS_9BwdParamsE,"ax",@progbits
	.align	128
        .global         _ZN10layer_norm22ln_bwd_finalize_kernelINS_22Kernel_traits_finalizeILj4096E13__nv_bfloat16S2_S2_S2_fjLb0ELj1024ELj4ENS_18Kernel_traits_baseILj4096ES2_S2_S2_S2_fjLj1024EEEEELb0ELb0EEEvNS_9BwdParamsE
        .type           _ZN10layer_norm22ln_bwd_finalize_kernelINS_22Kernel_traits_finalizeILj4096E13__nv_bfloat16S2_S2_S2_fjLb0ELj1024ELj4ENS_18Kernel_traits_baseILj4096ES2_S2_S2_S2_fjLj1024EEEEELb0ELb0EEEvNS_9BwdParamsE,@function
        .size           _ZN10layer_norm22ln_bwd_finalize_kernelINS_22Kernel_traits_finalizeILj4096E13__nv_bfloat16S2_S2_S2_fjLb0ELj1024ELj4ENS_18Kernel_traits_baseILj4096ES2_S2_S2_S2_fjLj1024EEEEELb0ELb0EEEvNS_9BwdParamsE,(.L_x_15588 - _ZN10layer_norm22ln_bwd_finalize_kernelINS_22Kernel_traits_finalizeILj4096E13__nv_bfloat16S2_S2_S2_fjLb0ELj1024ELj4ENS_18Kernel_traits_baseILj4096ES2_S2_S2_S2_fjLj1024EEEEELb0ELb0EEEvNS_9BwdParamsE)
        .other          _ZN10layer_norm22ln_bwd_finalize_kernelINS_22Kernel_traits_finalizeILj4096E13__nv_bfloat16S2_S2_S2_fjLb0ELj1024ELj4ENS_18Kernel_traits_baseILj4096ES2_S2_S2_S2_fjLj1024EEEEELb0ELb0EEEvNS_9BwdParamsE,@"STO_CUDA_ENTRY STV_DEFAULT"
_ZN10layer_norm22ln_bwd_finalize_kernelINS_22Kernel_traits_finalizeILj4096E13__nv_bfloat16S2_S2_S2_fjLb0ELj1024ELj4ENS_18Kernel_traits_baseILj4096ES2_S2_S2_S2_fjLj1024EEEEELb0ELb0EEEvNS_9BwdParamsE:
.text._ZN10layer_norm22ln_bwd_finalize_kernelINS_22Kernel_traits_finalizeILj4096E13__nv_bfloat16S2_S2_S2_fjLb0ELj1024ELj4ENS_18Kernel_traits_baseILj4096ES2_S2_S2_S2_fjLj1024EEEEELb0ELb0EEEvNS_9BwdParamsE:
[----:B------:R-:W-:Y:S01]  /*0000*/  LDC R1, c[0x0][0x37c] ;  /* 0x0000df00ff017b82 */ /* 0x000fe20000000800 */
[----:B------:R-:W0:Y:S01]  /*0010*/  S2R R58, SR_CTAID.X ;  /* 0x00000000003a7919 */ /* 0x000e220000002500 */
[----:B------:R-:W1:Y:S01]  /*0020*/  S2R R0, SR_TID.X ;  /* 0x0000000000007919 */ /* 0x000e620000002100 */
[----:B0-----:R-:W-:-:S04]  /*0030*/  SHF.L.U32 R5, R58, 0x5, RZ ;  /* 0x000000053a057819 */ /* 0x001fc800000006ff */
[----:B-1----:R-:W-:-:S04]  /*0040*/  LOP3.LUT R3, R5, 0x1f, R0, 0xf8, !PT ;  /* 0x0000001f05037812 */ /* 0x002fc800078ef800 */
[----:B------:R-:W-:-:S13]  /*0050*/  ISETP.GT.U32.AND P0, PT, R3, 0xfff, PT ;  /* 0x00000fff0300780c */ /* 0x000fda0003f04070 */
[----:B------:R-:W-:Y:S05]  /*0060*/  @P0 EXIT ;  /* 0x000000000000094d */ /* 0x000fea0003800000 */
[----:B------:R-:W0:Y:S01]  /*0070*/  LDC R54, c[0x0][0x388] ;  /* 0x0000e200ff367b82 */ /* 0x000e220000000800 */
[----:B------:R-:W1:Y:S01]  /*0080*/  LDCU UR8, c[0x0][0x380] ;  /* 0x00007000ff0877ac */ /* 0x000e620008000800 */
[----:B------:R-:W-:Y:S01]  /*0090*/  SHF.R.U32.HI R2, RZ, 0x5, R0 ;  /* 0x00000005ff027819 */ /* 0x000fe20000011600 */
[----:B------:R-:W-:Y:S01]  /*00a0*/  BSSY.RECONVERGENT B0, `(.L_x_591) ;  /* 0x0000136000007945 */ /* 0x000fe20003800200 */
[----:B------:R-:W-:Y:S01]  /*00b0*/  LOP3.LUT R57, R0, 0x1f, RZ, 0xc0, !PT ;  /* 0x0000001f00397812 */ /* 0x000fe200078ec0ff */
[----:B------:R-:W2:Y:S01]  /*00c0*/  LDCU.64 UR6, c[0x0][0x358] ;  /* 0x00006b00ff0677ac */ /* 0x000ea20008000a00 */
[----:B------:R-:W-:Y:S02]  /*00d0*/  MOV R43, RZ ;  /* 0x000000ff002b7202 */ /* 0x000fe40000000f00 */
[----:B-1----:R-:W-:-:S04]  /*00e0*/  ISETP.GE.U32.AND P0, PT, R2, UR8, PT ;  /* 0x0000000802007c0c */ /* 0x002fc8000bf06070 */
[----:B0-----:R-:W-:Y:S01]  /*00f0*/  ISETP.GE.U32.OR P0, PT, R3, R54, P0 ;  /* 0x000000360300720c */ /* 0x001fe20000706470 */
[----:B------:R-:W-:-:S12]  /*0100*/  HFMA2 R3, -RZ, RZ, 0, 0 ;  /* 0x00000000ff037431 */ /* 0x000fd800000001ff */
[----:B--2---:R-:W-:Y:S05]  /*0110*/  @P0 BRA `(.L_x_592) ;  /* 0x0000001000b80947 */ /* 0x004fea0003800000 */
[----:B------:R-:W-:Y:S01]  /*0120*/  LOP3.LUT R32, R2, 0x20, RZ, 0xfc, !PT ;  /* 0x0000002002207812 */ /* 0x000fe200078efcff */
[----:B------:R-:W-:Y:S01]  /*0130*/  BSSY.RECONVERGENT B1, `(.L_x_593) ;  /* 0x00000b1000017945 */ /* 0x000fe20003800200 */
[----:B------:R-:W-:Y:S02]  /*0140*/  LOP3.LUT R3, RZ, R2, RZ, 0x33, !PT ;  /* 0x00000002ff037212 */ /* 0x000fe400078e33ff */
[----:B------:R-:W-:Y:S02]  /*0150*/  VIMNMX.U32 R0, PT, PT, R32, UR8, !PT ;  /* 0x0000000820007c48 */ /* 0x000fe4000ffe0000 */
[----:B------:R-:W-:Y:S02]  /*0160*/  MOV R43, RZ ;  /* 0x000000ff002b7202 */ /* 0x000fe40000000f00 */
[----:B------:R-:W-:Y:S02]  /*0170*/  IADD3 R0, PT, PT, R0, R3, RZ ;  /* 0x0000000300007210 */ /* 0x000fe40007ffe0ff */
[----:B------:R-:W-:-:S02]  /*0180*/  MOV R3, RZ ;  /* 0x000000ff00037202 */ /* 0x000fc40000000f00 */
[C---:B------:R-:W-:Y:S02]  /*0190*/  ISETP.GE.U32.AND P1, PT, R0.reuse, 0x1e0, PT ;  /* 0x000001e00000780c */ /* 0x040fe40003f26070 */
[----:B------:R-:W-:-:S04]  /*01a0*/  LEA.HI R55, R0, 0x1, RZ, 0x1b ;  /* 0x0000000100377811 */ /* 0x000fc800078fd8ff */
[----:B------:R-:W-:-:S07]  /*01b0*/  LOP3.LUT P0, R56, R55, 0xf, RZ, 0xc0, !PT ;  /* 0x0000000f37387812 */ /* 0x000fce000780c0ff */
[----:B------:R-:W-:Y:S06]  /*01c0*/  @!P1 BRA `(.L_x_594) ;  /* 0x00000008009c9947 */ /* 0x000fec0003800000 */
[----:B------:R-:W-:Y:S01]  /*01d0*/  LOP3.LUT R7, R2, 0x140, RZ, 0xfc, !PT ;  /* 0x0000014002077812 */ /* 0x000fe200078efcff */
[-CC-:B------:R-:W-:Y:S01]  /*01e0*/  IMAD R32, R32, R54.reuse, R5.reuse ;  /* 0x0000003620207224 */ /* 0x180fe200078e0205 */
[C---:B------:R-:W-:Y:S01]  /*01f0*/  LOP3.LUT R9, R2.reuse, 0x160, RZ, 0xfc, !PT ;  /* 0x0000016002097812 */ /* 0x040fe200078efcff */
[----:B------:R-:W-:Y:S01]  /*0200*/  HFMA2 R43, -RZ, RZ, 0, 0 ;  /* 0x00000000ff2b7431 */ /* 0x000fe200000001ff */
[C---:B------:R-:W-:Y:S01]  /*0210*/  LOP3.LUT R11, R2.reuse, 0x180, RZ, 0xfc, !PT ;  /* 0x00000180020b7812 */ /* 0x040fe200078efcff */
[-CC-:B------:R-:W-:Y:S01]  /*0220*/  IMAD R8, R7, R54.reuse, R5.reuse ;  /* 0x0000003607087224 */ /* 0x180fe200078e0205 */
[C---:B------:R-:W-:Y:S01]  /*0230*/  LOP3.LUT R0, R2.reuse, 0x100, RZ, 0xfc, !PT ;  /* 0x0000010002007812 */ /* 0x040fe200078efcff */
[-CC-:B------:R-:W-:Y:S01]  /*0240*/  IMAD R10, R9, R54.reuse, R5.reuse ;  /* 0x00000036090a7224 */ /* 0x180fe200078e0205 */
[C---:B------:R-:W-:Y:S01]  /*0250*/  LOP3.LUT R13, R2.reuse, 0x1a0, RZ, 0xfc, !PT ;  /* 0x000001a0020d7812 */ /* 0x040fe200078efcff */
[-CC-:B------:R-:W-:Y:S01]  /*0260*/  IMAD R12, R11, R54.reuse, R5.reuse ;  /* 0x000000360b0c7224 */ /* 0x180fe200078e0205 */
[----:B------:R-:W-:Y:S01]  /*0270*/  LOP3.LUT R15, R2, 0x1c0, RZ, 0xfc, !PT ;  /* 0x000001c0020f7812 */ /* 0x000fe200078efcff */
[-CC-:B------:R-:W-:Y:S01]  /*0280*/  IMAD R4, R0, R54.reuse, R5.reuse ;  /* 0x0000003600047224 */ /* 0x180fe200078e0205 */
        /* <DEDUP_REMOVED lines=17> */
[--C-:B------:R-:W-:Y:S01]  /*03a0*/  IMAD R28, R27, R54, R5.reuse ;  /* 0x000000361b1c7224 */ /* 0x100fe200078e0205 */
[----:B------:R-:W-:Y:S01]  /*03b0*/  IADD3 R7, PT, PT, R57, R8, RZ ;  /* 0x0000000839077210 */ /* 0x000fe20007ffe0ff */
[--C-:B------:R-:W-:Y:S01]  /*03c0*/  IMAD R30, R29, R54, R5.reuse ;  /* 0x000000361d1e7224 */ /* 0x100fe200078e0205 */
[C---:B------:R-:W-:Y:S01]  /*03d0*/  IADD3 R8, PT, PT, R57.reuse, R10, RZ ;  /* 0x0000000a39087210 */ /* 0x040fe20007ffe0ff */
[----:B------:R-:W-:Y:S01]  /*03e0*/  IMAD R0, R2, R54, R5 ;  /* 0x0000003602007224 */ /* 0x000fe200078e0205 */
[----:B------:R-:W-:-:S02]  /*03f0*/  IADD3 R9, PT, PT, R57, R12, RZ ;  /* 0x0000000c39097210 */ /* 0x000fc40007ffe0ff */
[C---:B------:R-:W-:Y:S02]  /*0400*/  IADD3 R17, PT, PT, R57.reuse, R4, RZ ;  /* 0x0000000439117210 */ /* 0x040fe40007ffe0ff */
[C---:B------:R-:W-:Y:S02]  /*0410*/  IADD3 R10, PT, PT, R57.reuse, R14, RZ ;  /* 0x0000000e390a7210 */ /* 0x040fe40007ffe0ff */
[C---:B------:R-:W-:Y:S02]  /*0420*/  IADD3 R11, PT, PT, R57.reuse, R16, RZ ;  /* 0x00000010390b7210 */ /* 0x040fe40007ffe0ff */
[C---:B------:R-:W-:Y:S02]  /*0430*/  IADD3 R12, PT, PT, R57.reuse, R18, RZ ;  /* 0x00000012390c7210 */ /* 0x040fe40007ffe0ff */
[C---:B------:R-:W-:Y:S02]  /*0440*/  IADD3 R5, PT, PT, R57.reuse, R32, RZ ;  /* 0x0000002039057210 */ /* 0x040fe40007ffe0ff */
[----:B------:R-:W-:-:S02]  /*0450*/  IADD3 R0, PT, PT, R57, R0, RZ ;  /* 0x0000000039007210 */ /* 0x000fc40007ffe0ff */
[----:B------:R-:W-:Y:S02]  /*0460*/  IADD3 R19, PT, PT, -R19, RZ, RZ ;  /* 0x000000ff13137210 */ /* 0x000fe40007ffe1ff */
[C---:B------:R-:W-:Y:S02]  /*0470*/  IADD3 R6, PT, PT, R57.reuse, R6, RZ ;  /* 0x0000000639067210 */ /* 0x040fe40007ffe0ff */
[C---:B------:R-:W-:Y:S02]  /*0480*/  IADD3 R13, PT, PT, R57.reuse, R20, RZ ;  /* 0x00000014390d7210 */ /* 0x040fe40007ffe0ff */
[C---:B------:R-:W-:Y:S02]  /*0490*/  IADD3 R14, PT, PT, R57.reuse, R22, RZ ;  /* 0x00000016390e7210 */ /* 0x040fe40007ffe0ff */
[C---:B------:R-:W-:Y:S02]  /*04a0*/  IADD3 R15, PT, PT, R57.reuse, R24, RZ ;  /* 0x00000018390f7210 */ /* 0x040fe40007ffe0ff */
[----:B------:R-:W-:-:S02]  /*04b0*/  IADD3 R16, PT, PT, R57, R26, RZ ;  /* 0x0000001a39107210 */ /* 0x000fc40007ffe0ff */
[C---:B------:R-:W-:Y:S02]  /*04c0*/  IADD3 R4, PT, PT, R57.reuse, R28, RZ ;  /* 0x0000001c39047210 */ /* 0x040fe40007ffe0ff */
[----:B------:R-:W-:-:S07]  /*04d0*/  IADD3 R18, PT, PT, R57, R30, RZ ;  /* 0x0000001e39127210 */ /* 0x000fce0007ffe0ff */
.L_x_595:
[----:B------:R-:W0:Y:S08]  /*04e0*/  LDC.64 R50, c[0x0][0x440] ;  /* 0x00011000ff327b82 */ /* 0x000e300000000a00 */
[----:B------:R-:W1:Y:S01]  /*04f0*/  LDC.64 R52, c[0x0][0x448] ;  /* 0x00011200ff347b82 */ /* 0x000e620000000a00 */
[----:B0-----:R-:W-:-:S06]  /*0500*/  IMAD.WIDE.U32 R44, R0, 0x4, R50 ;  /* 0x00000004002c7825 */ /* 0x001fcc00078e0032 */
[----:B------:R-:W2:Y:S01]  /*0510*/  LDG.E R44, desc[UR6][R44.64] ;  /* 0x000000062c2c7981 */ /* 0x000ea2000c1e1900 */
[----:B------:R-:W-:-:S04]  /*0520*/  IMAD.WIDE.U32 R20, R4, 0x4, R50 ;  /* 0x0000000404147825 */ /* 0x000fc800078e0032 */
[----:B------:R-:W-:Y:S01]  /*0530*/  IMAD.WIDE.U32 R24, R15, 0x4, R50 ;  /* 0x000000040f187825 */ /* 0x000fe200078e0032 */
[----:B------:R0:W3:Y:S03]  /*0540*/  LDG.E R48, desc[UR6][R20.64] ;  /* 0x0000000614307981 */ /* 0x0000e6000c1e1900 */
[----:B-1----:R-:W-:Y:S02]  /*0550*/  IMAD.WIDE.U32 R40, R0, 0x4, R52 ;  /* 0x0000000400287825 */ /* 0x002fe400078e0034 */
[----:B------:R-:W4:Y:S02]  /*0560*/  LDG.E R25, desc[UR6][R24.64] ;  /* 0x0000000618197981 */ /* 0x000f24000c1e1900 */
[--C-:B------:R-:W-:Y:S02]  /*0570*/  IMAD.WIDE.U32 R22, R5, 0x4, R50.reuse ;  /* 0x0000000405167825 */ /* 0x100fe400078e0032 */
[----:B------:R-:W5:Y:S02]  /*0580*/  LDG.E R40, desc[UR6][R40.64] ;  /* 0x0000000628287981 */ /* 0x000f64000c1e1900 */
[----:B0-----:R-:W-:-:S02]  /*0590*/  IMAD.WIDE.U32 R20, R16, 0x4, R50 ;  /* 0x0000000410147825 */ /* 0x001fc400078e0032 */
[----:B------:R0:W3:Y:S02]  /*05a0*/  LDG.E R49, desc[UR6][R22.64] ;  /* 0x0000000616317981 */ /* 0x0000e4000c1e1900 */
[----:B------:R-:W-:Y:S02]  /*05b0*/  IMAD.WIDE.U32 R38, R5, 0x4, R52 ;  /* 0x0000000405267825 */ /* 0x000fe400078e0034 */
[----:B------:R1:W4:Y:S02]  /*05c0*/  LDG.E R24, desc[UR6][R20.64] ;  /* 0x0000000614187981 */ /* 0x000324000c1e1900 */
[--C-:B------:R-:W-:Y:S02]  /*05d0*/  IMAD.WIDE.U32 R26, R13, 0x4, R50.reuse ;  /* 0x000000040d1a7825 */ /* 0x100fe400078e0032 */
[----:B------:R-:W4:Y:S02]  /*05e0*/  LDG.E R38, desc[UR6][R38.64] ;  /* 0x0000000626267981 */ /* 0x000f24000c1e1900 */
[----:B0-----:R-:W-:-:S02]  /*05f0*/  IMAD.WIDE.U32 R22, R14, 0x4, R50 ;  /* 0x000000040e167825 */ /* 0x001fc400078e0032 */
[----:B------:R-:W4:Y:S02]  /*0600*/  LDG.E R27, desc[UR6][R26.64] ;  /* 0x000000061a1b7981 */ /* 0x000f24000c1e1900 */
[----:B-1----:R-:W-:-:S04]  /*0610*/  IMAD.WIDE.U32 R20, R7, 0x4, R50 ;  /* 0x0000000407147825 */ /* 0x002fc800078e0032 */
[--C-:B------:R-:W-:Y:S02]  /*0620*/  IMAD.WIDE.U32 R28, R8, 0x4, R50.reuse ;  /* 0x00000004081c7825 */ /* 0x100fe400078e0032 */
[----:B------:R-:W4:Y:S02]  /*0630*/  LDG.E R21, desc[UR6][R20.64] ;  /* 0x0000000614157981 */ /* 0x000f24000c1e1900 */
[----:B------:R-:W-:Y:S02]  /*0640*/  IMAD.WIDE.U32 R32, R9, 0x4, R50 ;  /* 0x0000000409207825 */ /* 0x000fe400078e0032 */
[----:B------:R0:W4:Y:S02]  /*0650*/  LDG.E R26, desc[UR6][R22.64] ;  /* 0x00000006161a7981 */ /* 0x000124000c1e1900 */
[----:B------:R-:W-:Y:S02]  /*0660*/  IMAD.WIDE.U32 R34, R4, 0x4, R52 ;  /* 0x0000000404227825 */ /* 0x000fe400078e0034 */
[----:B------:R-:W4:Y:S02]  /*0670*/  LDG.E R36, desc[UR6][R32.64] ;  /* 0x0000000620247981 */ /* 0x000f24000c1e1900 */
[----:B------:R-:W-:-:S02]  /*0680*/  IMAD.WIDE.U32 R46, R18, 0x4, R50 ;  /* 0x00000004122e7825 */ /* 0x000fc400078e0032 */
[----:B------:R1:W4:Y:S02]  /*0690*/  LDG.E R20, desc[UR6][R28.64] ;  /* 0x000000061c147981 */ /* 0x000324000c1e1900 */
[--C-:B0-----:R-:W-:Y:S02]  /*06a0*/  IMAD.WIDE.U32 R22, R17, 0x4, R50.reuse ;  /* 0x0000000411167825 */ /* 0x101fe400078e0032 */
[----:B------:R0:W4:Y:S02]  /*06b0*/  LDG.E R37, desc[UR6][R34.64] ;  /* 0x0000000622257981 */ /* 0x000124000c1e1900 */
[----:B------:R-:W-:Y:S02]  /*06c0*/  IMAD.WIDE.U32 R30, R6, 0x4, R50 ;  /* 0x00000004061e7825 */ /* 0x000fe400078e0032 */
[----:B------:R-:W4:Y:S02]  /*06d0*/  LDG.E R46, desc[UR6][R46.64] ;  /* 0x000000062e2e7981 */ /* 0x000f24000c1e1900 */
[----:B-1----:R-:W-:-:S02]  /*06e0*/  IMAD.WIDE.U32 R28, R18, 0x4, R52 ;  /* 0x00000004121c7825 */ /* 0x002fc400078e0034 */
[----:B------:R-:W4:Y:S02]  /*06f0*/  LDG.E R23, desc[UR6][R22.64] ;  /* 0x0000000616177981 */ /* 0x000f24000c1e1900 */
[--C-:B------:R-:W-:Y:S02]  /*0700*/  IMAD.WIDE.U32 R32, R13, 0x4, R52.reuse ;  /* 0x000000040d207825 */ /* 0x100fe400078e0034 */
[----:B------:R-:W4:Y:S04]  /*0710*/  LDG.E R41, desc[UR6][R28.64] ;  /* 0x000000061c297981 */ /* 0x000f28000c1e1900 */
[----:B------:R1:W4:Y:S04]  /*0720*/  LDG.E R42, desc[UR6][R32.64] ;  /* 0x00000006202a7981 */ /* 0x000328000c1e1900 */
[----:B------:R1:W4:Y:S01]  /*0730*/  LDG.E R22, desc[UR6][R30.64] ;  /* 0x000000061e167981 */ /* 0x000322000c1e1900 */
[----:B0-----:R-:W-:-:S04]  /*0740*/  IMAD.WIDE.U32 R34, R15, 0x4, R52 ;  /* 0x000000040f227825 */ /* 0x001fc800078e0034 */
[----:B-1----:R-:W-:Y:S02]  /*0750*/  IMAD.WIDE.U32 R32, R14, 0x4, R52 ;  /* 0x000000040e207825 */ /* 0x002fe400078e0034 */
[----:B------:R-:W4:Y:S02]  /*0760*/  LDG.E R34, desc[UR6][R34.64] ;  /* 0x0000000622227981 */ /* 0x000f24000c1e1900 */
[----:B------:R-:W-:-:S04]  /*0770*/  IMAD.WIDE.U32 R30, R10, 0x4, R50 ;  /* 0x000000040a1e7825 */ /* 0x000fc800078e0032 */
[--C-:B------:R-:W-:Y:S01]  /*0780*/  IMAD.WIDE.U32 R28, R12, 0x4, R50.reuse ;  /* 0x000000040c1c7825 */ /* 0x100fe200078e0032 */
[----:B------:R0:W4:Y:S04]  /*0790*/  LDG.E R39, desc[UR6][R30.64] ;  /* 0x000000061e277981 */ /* 0x000128000c1e1900 */
[----:B------:R1:W4:Y:S01]  /*07a0*/  LDG.E R47, desc[UR6][R28.64] ;  /* 0x000000061c2f7981 */ /* 0x000322000c1e1900 */
[----:B0-----:R-:W-:-:S04]  /*07b0*/  IMAD.WIDE.U32 R30, R11, 0x4, R50 ;  /* 0x000000040b1e7825 */ /* 0x001fc800078e0032 */
[--C-:B-1----:R-:W-:Y:S01]  /*07c0*/  IMAD.WIDE.U32 R28, R16, 0x4, R52.reuse ;  /* 0x00000004101c7825 */ /* 0x102fe200078e0034 */
[----:B------:R0:W4:Y:S04]  /*07d0*/  LDG.E R45, desc[UR6][R30.64] ;  /* 0x000000061e2d7981 */ /* 0x000128000c1e1900 */
[----:B------:R1:W4:Y:S01]  /*07e0*/  LDG.E R35, desc[UR6][R28.64] ;  /* 0x000000061c237981 */ /* 0x000322000c1e1900 */
[----:B0-----:R-:W-:-:S04]  /*07f0*/  IMAD.WIDE.U32 R30, R17, 0x4, R52 ;  /* 0x00000004111e7825 */ /* 0x001fc800078e0034 */
[--C-:B-1----:R-:W-:Y:S01]  /*0800*/  IMAD.WIDE.U32 R28, R7, 0x4, R52.reuse ;  /* 0x00000004071c7825 */ /* 0x102fe200078e0034 */
[----:B------:R0:W4:Y:S03]  /*0810*/  LDG.E R50, desc[UR6][R30.64] ;  /* 0x000000061e327981 */ /* 0x000126000c1e1900 */
[----:B0-----:R-:W-:-:S06]  /*0820*/  IMAD.WIDE.U32 R30, R8, 0x4, R52 ;  /* 0x00000004081e7825 */ /* 0x001fcc00078e0034 */
[----:B------:R-:W4:Y:S01]  /*0830*/  LDG.E R30, desc[UR6][R30.64] ;  /* 0x000000061e1e7981 */ /* 0x000f22000c1e1900 */
[----:B--2---:R-:W-:-:S03]  /*0840*/  FADD.FTZ R44, R44, R43 ;  /* 0x0000002b2c2c7221 */ /* 0x004fc60000010000 */
[----:B------:R0:W2:Y:S02]  /*0850*/  LDG.E R43, desc[UR6][R32.64] ;  /* 0x00000006202b7981 */ /* 0x0000a4000c1e1900 */
[----:B0-----:R-:W-:-:S06]  /*0860*/  IMAD.WIDE.U32 R32, R6, 0x4, R52 ;  /* 0x0000000406207825 */ /* 0x001fcc00078e0034 */
[----:B------:R-:W2:Y:S04]  /*0870*/  LDG.E R32, desc[UR6][R32.64] ;  /* 0x0000000620207981 */ /* 0x000ea8000c1e1900 */
[----:B------:R0:W2:Y:S02]  /*0880*/  LDG.E R33, desc[UR6][R28.64] ;  /* 0x000000061c217981 */ /* 0x0000a4000c1e1900 */
[----:B0-----:R-:W-:-:S05]  /*0890*/  IMAD.WIDE.U32 R28, R9, 0x4, R52 ;  /* 0x00000004091c7825 */ /* 0x001fca00078e0034 */
[----:B------:R0:W2:Y:S02]  /*08a0*/  LDG.E R51, desc[UR6][R28.64] ;  /* 0x000000061c337981 */ /* 0x0000a4000c1e1900 */
[----:B0-----:R-:W-:-:S05]  /*08b0*/  IMAD.WIDE.U32 R28, R10, 0x4, R52 ;  /* 0x000000040a1c7825 */ /* 0x001fca00078e0034 */
[----:B------:R0:W2:Y:S02]  /*08c0*/  LDG.E R59, desc[UR6][R28.64] ;  /* 0x000000061c3b7981 */ /* 0x0000a4000c1e1900 */
[----:B0-----:R-:W-:-:S05]  /*08d0*/  IMAD.WIDE.U32 R28, R11, 0x4, R52 ;  /* 0x000000040b1c7825 */ /* 0x001fca00078e0034 */
[----:B------:R0:W2:Y:S02]  /*08e0*/  LDG.E R60, desc[UR6][R28.64] ;  /* 0x000000061c3c7981 */ /* 0x0000a4000c1e1900 */
[----:B0-----:R-:W-:-:S05]  /*08f0*/  IMAD.WIDE.U32 R28, R12, 0x4, R52 ;  /* 0x000000040c1c7825 */ /* 0x001fca00078e0034 */
[----:B------:R-:W2:Y:S01]  /*0900*/  LDG.E R52, desc[UR6][R28.64] ;  /* 0x000000061c347981 */ /* 0x000ea2000c1e1900 */
[----:B-----5:R-:W-:Y:S01]  /*0910*/  FADD.FTZ R3, R40, R3 ;  /* 0x0000000328037221 */ /* 0x020fe20000010000 */
[----:B---3--:R-:W-:-:S03]  /*0920*/  FADD.FTZ R49, R44, R49 ;  /* 0x000000312c317221 */ /* 0x008fc60000010000 */
[----:B----4-:R-:W-:Y:S01]  /*0930*/  FADD.FTZ R38, R3, R38 ;  /* 0x0000002603267221 */ /* 0x010fe20000010000 */
[----:B------:R-:W-:-:S03]  /*0940*/  FADD.FTZ R49, R49, R48 ;  /* 0x0000003031317221 */ /* 0x000fc60000010000 */
[----:B------:R-:W-:Y:S01]  /*0950*/  FADD.FTZ R38, R38, R37 ;  /* 0x0000002526267221 */ /* 0x000fe20000010000 */
[----:B------:R-:W-:-:S03]  /*0960*/  FADD.FTZ R46, R49, R46 ;  /* 0x0000002e312e7221 */ /* 0x000fc60000010000 */
[----:B------:R-:W-:Y:S01]  /*0970*/  FADD.FTZ R41, R38, R41 ;  /* 0x0000002926297221 */ /* 0x000fe20000010000 */
[----:B------:R-:W-:-:S03]  /*0980*/  FADD.FTZ R27, R46, R27 ;  /* 0x0000001b2e1b7221 */ /* 0x000fc60000010000 */
[----:B------:R-:W-:Y:S01]  /*0990*/  FADD.FTZ R42, R41, R42 ;  /* 0x0000002a292a7221 */ /* 0x000fe20000010000 */
[----:B------:R-:W-:-:S04]  /*09a0*/  FADD.FTZ R26, R27, R26 ;  /* 0x0000001a1b1a7221 */ /* 0x000fc80000010000 */
[----:B------:R-:W-:-:S04]  /*09b0*/  FADD.FTZ R25, R26, R25 ;  /* 0x000000191a197221 */ /* 0x000fc80000010000 */
[----:B------:R-:W-:-:S04]  /*09c0*/  FADD.FTZ R24, R25, R24 ;  /* 0x0000001819187221 */ /* 0x000fc80000010000 */
[----:B------:R-:W-:-:S04]  /*09d0*/  FADD.FTZ R23, R24, R23 ;  /* 0x0000001718177221 */ /* 0x000fc80000010000 */
[----:B------:R-:W-:Y:S01]  /*09e0*/  FADD.FTZ R22, R23, R22 ;  /* 0x0000001617167221 */ /* 0x000fe20000010000 */
[----:B------:R-:W-:-:S03]  /*09f0*/  IADD3 R19, PT, PT, R19, 0x10, RZ ;  /* 0x0000001013137810 */ /* 0x000fc60007ffe0ff */
[----:B------:R-:W-:Y:S01]  /*0a00*/  FADD.FTZ R21, R22, R21 ;  /* 0x0000001516157221 */ /* 0x000fe20000010000 */
[----:B------:R-:W-:-:S03]  /*0a10*/  ISETP.NE.AND P1, PT, R19, RZ, PT ;  /* 0x000000ff1300720c */ /* 0x000fc60003f25270 */
[----:B------:R-:W-:-:S04]  /*0a20*/  FADD.FTZ R21, R21, R20 ;  /* 0x0000001415157221 */ /* 0x000fc80000010000 */
[----:B------:R-:W-:-:S04]  /*0a30*/  FADD.FTZ R36, R21, R36 ;  /* 0x0000002415247221 */ /* 0x000fc80000010000 */
[----:B------:R-:W-:-:S04]  /*0a40*/  FADD.FTZ R36, R36, R39 ;  /* 0x0000002724247221 */ /* 0x000fc80000010000 */
[----:B------:R-:W-:Y:S01]  /*0a50*/  FADD.FTZ R36, R36, R45 ;  /* 0x0000002d24247221 */ /* 0x000fe20000010000 */
[----:B------:R-:W-:Y:S02]  /*0a60*/  IADD3 R2, PT, PT, R2, 0x200, RZ ;  /* 0x0000020002027810 */ /* 0x000fe40007ffe0ff */
[C---:B------:R-:W-:Y:S02]  /*0a70*/  LEA R0, R54.reuse, R0, 0x9 ;  /* 0x0000000036007211 */ /* 0x040fe400078e48ff */
[C---:B------:R-:W-:Y:S02]  /*0a80*/  LEA R5, R54.reuse, R5, 0x9 ;  /* 0x0000000536057211 */ /* 0x040fe400078e48ff */
[C---:B------:R-:W-:Y:S02]  /*0a90*/  LEA R4, R54.reuse, R4, 0x9 ;  /* 0x0000000436047211 */ /* 0x040fe400078e48ff */
[C---:B------:R-:W-:Y:S02]  /*0aa0*/  LEA R18, R54.reuse, R18, 0x9 ;  /* 0x0000001236127211 */ /* 0x040fe400078e48ff */
[----:B------:R-:W-:-:S02]  /*0ab0*/  LEA R13, R54, R13, 0x9 ;  /* 0x0000000d360d7211 */ /* 0x000fc400078e48ff */
[C---:B------:R-:W-:Y:S02]  /*0ac0*/  LEA R14, R54.reuse, R14, 0x9 ;  /* 0x0000000e360e7211 */ /* 0x040fe400078e48ff */
        /* <DEDUP_REMOVED lines=9> */
[----:B------:R-:W-:Y:S01]  /*0b60*/  LEA R12, R54, R12, 0x9 ;  /* 0x0000000c360c7211 */ /* 0x000fe200078e48ff */
[----:B--2---:R-:W-:-:S04]  /*0b70*/  FADD.FTZ R43, R42, R43 ;  /* 0x0000002b2a2b7221 */ /* 0x004fc80000010000 */
[----:B------:R-:W-:-:S04]  /*0b80*/  FADD.FTZ R34, R43, R34 ;  /* 0x000000222b227221 */ /* 0x000fc80000010000 */
[----:B------:R-:W-:-:S04]  /*0b90*/  FADD.FTZ R35, R34, R35 ;  /* 0x0000002322237221 */ /* 0x000fc80000010000 */
[----:B------:R-:W-:-:S04]  /*0ba0*/  FADD.FTZ R35, R35, R50 ;  /* 0x0000003223237221 */ /* 0x000fc80000010000 */
[----:B------:R-:W-:-:S04]  /*0bb0*/  FADD.FTZ R32, R35, R32 ;  /* 0x0000002023207221 */ /* 0x000fc80000010000 */
[----:B------:R-:W-:-:S04]  /*0bc0*/  FADD.FTZ R33, R32, R33 ;  /* 0x0000002120217221 */ /* 0x000fc80000010000 */
[----:B------:R-:W-:-:S04]  /*0bd0*/  FADD.FTZ R30, R33, R30 ;  /* 0x0000001e211e7221 */ /* 0x000fc80000010000 */
[----:B------:R-:W-:Y:S01]  /*0be0*/  FADD.FTZ R30, R30, R51 ;  /* 0x000000331e1e7221 */ /* 0x000fe20000010000 */
[----:B------:R-:W-:-:S03]  /*0bf0*/  FADD.FTZ R43, R36, R47 ;  /* 0x0000002f242b7221 */ /* 0x000fc60000010000 */
[----:B------:R-:W-:-:S04]  /*0c00*/  FADD.FTZ R59, R30, R59 ;  /* 0x0000003b1e3b7221 */ /* 0x000fc80000010000 */
[----:B------:R-:W-:-:S04]  /*0c10*/  FADD.FTZ R59, R59, R60 ;  /* 0x0000003c3b3b7221 */ /* 0x000fc80000010000 */
[----:B------:R-:W-:Y:S01]  /*0c20*/  FADD.FTZ R3, R59, R52 ;  /* 0x000000343b037221 */ /* 0x000fe20000010000 */
[----:B------:R-:W-:Y:S06]  /*0c30*/  @P1 BRA `(.L_x_595) ;  /* 0xfffffff800281947 */ /* 0x000fec000383ffff */
.L_x_594:
[----:B------:R-:W-:Y:S05]  /*0c40*/  BSYNC.RECONVERGENT B1 ;  /* 0x0000000000017941 */ /* 0x000fea0003800200 */
.L_x_593:
[----:B------:R-:W-:Y:S05]  /*0c50*/  @!P0 BRA `(.L_x_592) ;  /* 0x0000000400e88947 */ /* 0x000fea0003800000 */
[----:B------:R-:W0:Y:S01]  /*0c60*/  S2R R0, SR_TID.X ;  /* 0x0000000000007919 */ /* 0x000e220000002100 */
[----:B------:R-:W-:Y:S01]  /*0c70*/  ISETP.GE.U32.AND P0, PT, R56, 0x8, PT ;  /* 0x000000083800780c */ /* 0x000fe20003f06070 */
[----:B------:R-:W-:Y:S01]  /*0c80*/  BSSY.RECONVERGENT B1, `(.L_x_596) ;  /* 0x0000041000017945 */ /* 0x000fe20003800200 */
[----:B------:R-:W-:Y:S02]  /*0c90*/  LOP3.LUT R34, R55, 0x7, RZ, 0xc0, !PT ;  /* 0x0000000737227812 */ /* 0x000fe400078ec0ff */
[----:B------:R-:W-:Y:S02]  /*0ca0*/  SHF.L.U32 R7, R58, 0x5, RZ ;  /* 0x000000053a077819 */ /* 0x000fe400000006ff */
[----:B------:R-:W-:Y:S02]  /*0cb0*/  ISETP.NE.AND P1, PT, R34, RZ, PT ;  /* 0x000000ff2200720c */ /* 0x000fe40003f25270 */
[----:B0-----:R-:W-:-:S05]  /*0cc0*/  LOP3.LUT R11, R7, 0x1f, R0, 0xf8, !PT ;  /* 0x0000001f070b7812 */ /* 0x001fca00078ef800 */
[----:B------:R-:W-:Y:S06]  /*0cd0*/  @!P0 BRA `(.L_x_597) ;  /* 0x0000000000ec8947 */ /* 0x000fec0003800000 */
[----:B------:R-:W0:Y:S01]  /*0ce0*/  LDC.64 R4, c[0x0][0x448] ;  /* 0x00011200ff047b82 */ /* 0x000e220000000a00 */
[----:B------:R-:W-:-:S05]  /*0cf0*/  IMAD R13, R2, R54, R11 ;  /* 0x00000036020d7224 */ /* 0x000fca00078e020b */
[CC--:B------:R-:W-:Y:S02]  /*0d00*/  LEA R21, R54.reuse, R13.reuse, 0x5 ;  /* 0x0000000d36157211 */ /* 0x0c0fe400078e28ff */
[----:B------:R-:W1:Y:S01]  /*0d10*/  LDC.64 R8, c[0x0][0x440] ;  /* 0x00011000ff087b82 */ /* 0x000e620000000a00 */
[CC--:B------:R-:W-:Y:S02]  /*0d20*/  LEA R23, R54.reuse, R13.reuse, 0x6 ;  /* 0x0000000d36177211 */ /* 0x0c0fe400078e30ff */
[C---:B------:R-:W-:Y:S02]  /*0d30*/  LEA R33, R54.reuse, R13, 0x7 ;  /* 0x0000000d36217211 */ /* 0x040fe400078e38ff */
[----:B------:R-:W-:Y:S01]  /*0d40*/  LEA R27, R54, R23, 0x5 ;  /* 0x00000017361b7211 */ /* 0x000fe200078e28ff */
[----:B0-----:R-:W-:-:S06]  /*0d50*/  IMAD.WIDE.U32 R14, R13, 0x4, R4 ;  /* 0x000000040d0e7825 */ /* 0x001fcc00078e0004 */
[----:B------:R0:W2:Y:S01]  /*0d60*/  LDG.E R14, desc[UR6][R14.64] ;  /* 0x000000060e0e7981 */ /* 0x0000a2000c1e1900 */
[----:B-1----:R-:W-:-:S04]  /*0d70*/  IMAD.WIDE.U32 R16, R13, 0x4, R8 ;  /* 0x000000040d107825 */ /* 0x002fc800078e0008 */
[C---:B------:R-:W-:Y:S01]  /*0d80*/  IMAD.WIDE.U32 R18, R21.reuse, 0x4, R8 ;  /* 0x0000000415127825 */ /* 0x040fe200078e0008 */
[----:B------:R-:W3:Y:S03]  /*0d90*/  LDG.E R0, desc[UR6][R16.64] ;  /* 0x0000000610007981 */ /* 0x000ee6000c1e1900 */
[----:B------:R-:W-:Y:S01]  /*0da0*/  IMAD.WIDE.U32 R20, R21, 0x4, R4 ;  /* 0x0000000415147825 */ /* 0x000fe200078e0004 */
[----:B------:R1:W4:Y:S03]  /*0db0*/  LDG.E R6, desc[UR6][R18.64] ;  /* 0x0000000612067981 */ /* 0x000326000c1e1900 */
[C---:B------:R-:W-:Y:S01]  /*0dc0*/  IMAD.WIDE.U32 R12, R23.reuse, 0x4, R8 ;  /* 0x00000004170c7825 */ /* 0x040fe200078e0008 */
[----:B------:R5:W4:Y:S03]  /*0dd0*/  LDG.E R35, desc[UR6][R20.64] ;  /* 0x0000000614237981 */ /* 0x000b26000c1e1900 */
[----:B------:R-:W-:-:S04]  /*0de0*/  IMAD.WIDE.U32 R22, R23, 0x4, R4 ;  /* 0x0000000417167825 */ /* 0x000fc800078e0004 */
[C---:B------:R-:W-:Y:S01]  /*0df0*/  IMAD.WIDE.U32 R24, R27.reuse, 0x4, R8 ;  /* 0x000000041b187825 */ /* 0x040fe200078e0008 */
[----:B------:R5:W4:Y:S03]  /*0e00*/  LDG.E R12, desc[UR6][R12.64] ;  /* 0x000000060c0c7981 */ /* 0x000b26000c1e1900 */
[--C-:B------:R-:W-:Y:S01]  /*0e10*/  IMAD.WIDE.U32 R26, R27, 0x4, R4.reuse ;  /* 0x000000041b1a7825 */ /* 0x100fe200078e0004 */
[----:B------:R-:W4:Y:S01]  /*0e20*/  LDG.E R23, desc[UR6][R22.64] ;  /* 0x0000000616177981 */ /* 0x000f22000c1e1900 */
[CC--:B0-----:R-:W-:Y:S02]  /*0e30*/  LEA R15, R54.reuse, R33.reuse, 0x5 ;  /* 0x00000021360f7211 */ /* 0x0c1fe400078e28ff */
[----:B------:R-:W-:Y:S01]  /*0e40*/  IMAD.WIDE.U32 R30, R33, 0x4, R4 ;  /* 0x00000004211e7825 */ /* 0x000fe200078e0004 */
[----:B------:R-:W4:Y:S01]  /*0e50*/  LDG.E R25, desc[UR6][R24.64] ;  /* 0x0000000618197981 */ /* 0x000f22000c1e1900 */
[----:B-1----:R-:W-:-:S02]  /*0e60*/  LEA R19, R54, R33, 0x6 ;  /* 0x0000002136137211 */ /* 0x002fc400078e30ff */
[--C-:B------:R-:W-:Y:S01]  /*0e70*/  IMAD.WIDE.U32 R28, R33, 0x4, R8.reuse ;  /* 0x00000004211c7825 */ /* 0x100fe200078e0008 */
[----:B------:R-:W4:Y:S03]  /*0e80*/  LDG.E R27, desc[UR6][R26.64] ;  /* 0x000000061a1b7981 */ /* 0x000f26000c1e1900 */
[C---:B------:R-:W-:Y:S01]  /*0e90*/  IMAD.WIDE.U32 R32, R15.reuse, 0x4, R8 ;  /* 0x000000040f207825 */ /* 0x040fe200078e0008 */
[----:B------:R-:W4:Y:S03]  /*0ea0*/  LDG.E R10, desc[UR6][R28.64] ;  /* 0x000000061c0a7981 */ /* 0x000f26000c1e1900 */
[----:B-----5:R-:W-:Y:S01]  /*0eb0*/  IMAD.WIDE.U32 R20, R15, 0x4, R4 ;  /* 0x000000040f147825 */ /* 0x020fe200078e0004 */
[----:B------:R-:W5:Y:S01]  /*0ec0*/  LDG.E R31, desc[UR6][R30.64] ;  /* 0x000000061e1f7981 */ /* 0x000f62000c1e1900 */
[----:B------:R-:W-:-:S02]  /*0ed0*/  LEA R13, R54, R19, 0x5 ;  /* 0x00000013360d7211 */ /* 0x000fc400078e28ff */
[C---:B------:R-:W-:Y:S01]  /*0ee0*/  IMAD.WIDE.U32 R16, R19.reuse, 0x4, R8 ;  /* 0x0000000413107825 */ /* 0x040fe200078e0008 */
[----:B------:R-:W5:Y:S03]  /*0ef0*/  LDG.E R33, desc[UR6][R32.64] ;  /* 0x0000000620217981 */ /* 0x000f66000c1e1900 */
[----:B------:R-:W-:Y:S01]  /*0f00*/  IMAD.WIDE.U32 R18, R19, 0x4, R4 ;  /* 0x0000000413127825 */ /* 0x000fe200078e0004 */
[----:B------:R-:W5:Y:S03]  /*0f10*/  LDG.E R21, desc[UR6][R20.64] ;  /* 0x0000000614157981 */ /* 0x000f66000c1e1900 */
[C---:B------:R-:W-:Y:S01]  /*0f20*/  IMAD.WIDE.U32 R8, R13.reuse, 0x4, R8 ;  /* 0x000000040d087825 */ /* 0x040fe200078e0008 */
[----:B------:R-:W5:Y:S03]  /*0f30*/  LDG.E R17, desc[UR6][R16.64] ;  /* 0x0000000610117981 */ /* 0x000f66000c1e1900 */
[----:B------:R-:W-:Y:S01]  /*0f40*/  IMAD.WIDE.U32 R4, R13, 0x4, R4 ;  /* 0x000000040d047825 */ /* 0x000fe200078e0004 */
[----:B------:R-:W5:Y:S04]  /*0f50*/  LDG.E R19, desc[UR6][R18.64] ;  /* 0x0000000612137981 */ /* 0x000f68000c1e1900 */
[----:B------:R-:W5:Y:S04]  /*0f60*/  LDG.E R9, desc[UR6][R8.64] ;  /* 0x0000000608097981 */ /* 0x000f68000c1e1900 */
[----:B------:R-:W5:Y:S01]  /*0f70*/  LDG.E R5, desc[UR6][R4.64] ;  /* 0x0000000604057981 */ /* 0x000f62000c1e1900 */
[----:B------:R-:W-:Y:S01]  /*0f80*/  IADD3 R2, PT, PT, R2, 0x100, RZ ;  /* 0x0000010002027810 */ /* 0x000fe20007ffe0ff */
[----:B--2---:R-:W-:Y:S01]  /*0f90*/  FADD.FTZ R14, R3, R14 ;  /* 0x0000000e030e7221 */ /* 0x004fe20000010000 */
[----:B---3--:R-:W-:-:S04]  /*0fa0*/  FADD.FTZ R43, R43, R0 ;  /* 0x000000002b2b7221 */ /* 0x008fc80000010000 */
[----:B----4-:R-:W-:Y:S01]  /*0fb0*/  FADD.FTZ R43, R43, R6 ;  /* 0x000000062b2b7221 */ /* 0x010fe20000010000 */
[----:B------:R-:W-:-:S03]  /*0fc0*/  FADD.FTZ R14, R14, R35 ;  /* 0x000000230e0e7221 */ /* 0x000fc60000010000 */
[----:B------:R-:W-:Y:S01]  /*0fd0*/  FADD.FTZ R12, R43, R12 ;  /* 0x0000000c2b0c7221 */ /* 0x000fe20000010000 */
[----:B------:R-:W-:-:S03]  /*0fe0*/  FADD.FTZ R14, R14, R23 ;  /* 0x000000170e0e7221 */ /* 0x000fc60000010000 */
[----:B------:R-:W-:Y:S01]  /*0ff0*/  FADD.FTZ R25, R12, R25 ;  /* 0x000000190c197221 */ /* 0x000fe20000010000 */
[----:B------:R-:W-:-:S03]  /*1000*/  FADD.FTZ R14, R14, R27 ;  /* 0x0000001b0e0e7221 */ /* 0x000fc60000010000 */
[----:B------:R-:W-:Y:S01]  /*1010*/  FADD.FTZ R10, R25, R10 ;  /* 0x0000000a190a7221 */ /* 0x000fe20000010000 */
[----:B-----5:R-:W-:-:S03]  /*1020*/  FADD.FTZ R14, R14, R31 ;  /* 0x0000001f0e0e7221 */ /* 0x020fc60000010000 */
[----:B------:R-:W-:Y:S01]  /*1030*/  FADD.FTZ R10, R10, R33 ;  /* 0x000000210a0a7221 */ /* 0x000fe20000010000 */
[----:B------:R-:W-:-:S03]  /*1040*/  FADD.FTZ R14, R14, R21 ;  /* 0x000000150e0e7221 */ /* 0x000fc60000010000 */
[----:B------:R-:W-:Y:S01]  /*1050*/  FADD.FTZ R10, R10, R17 ;  /* 0x000000110a0a7221 */ /* 0x000fe20000010000 */
[----:B------:R-:W-:-:S03]  /*1060*/  FADD.FTZ R14, R14, R19 ;  /* 0x000000130e0e7221 */ /* 0x000fc60000010000 */
[----:B------:R-:W-:Y:S01]  /*1070*/  FADD.FTZ R43, R10, R9 ;  /* 0x000000090a2b7221 */ /* 0x000fe20000010000 */
[----:B------:R-:W-:-:S07]  /*1080*/  FADD.FTZ R3, R14, R5 ;  /* 0x000000050e037221 */ /* 0x000fce0000010000 */
.L_x_597:
[----:B------:R-:W-:Y:S05]  /*1090*/  BSYNC.RECONVERGENT B1 ;  /* 0x0000000000017941 */ /* 0x000fea0003800200 */
.L_x_596:
[----:B------:R-:W-:Y:S05]  /*10a0*/  @!P1 BRA `(.L_x_592) ;  /* 0x0000000000d49947 */ /* 0x000fea0003800000 */
[----:B------:R-:W-:Y:S01]  /*10b0*/  ISETP.GE.U32.AND P0, PT, R34, 0x4, PT ;  /* 0x000000042200780c */ /* 0x000fe20003f06070 */
[----:B------:R-:W-:Y:S01]  /*10c0*/  BSSY.RECONVERGENT B1, `(.L_x_598) ;  /* 0x0000023000017945 */ /* 0x000fe20003800200 */
[----:B------:R-:W-:-:S04]  /*10d0*/  LOP3.LUT R0, R55, 0x3, RZ, 0xc0, !PT ;  /* 0x0000000337007812 */ /* 0x000fc800078ec0ff */
[----:B------:R-:W-:-:S07]  /*10e0*/  ISETP.NE.AND P1, PT, R0, RZ, PT ;  /* 0x000000ff0000720c */ /* 0x000fce0003f25270 */
[----:B------:R-:W-:Y:S06]  /*10f0*/  @!P0 BRA `(.L_x_599) ;  /* 0x00000000007c8947 */ /* 0x000fec0003800000 */
[----:B------:R-:W0:Y:S01]  /*1100*/  LDC.64 R4, c[0x0][0x440] ;  /* 0x00011000ff047b82 */ /* 0x000e220000000a00 */
[----:B------:R-:W-:-:S05]  /*1110*/  IMAD R15, R2, R54, R11 ;  /* 0x00000036020f7224 */ /* 0x000fca00078e020b */
[CC--:B------:R-:W-:Y:S02]  /*1120*/  LEA R17, R54.reuse, R15.reuse, 0x5 ;  /* 0x0000000f36117211 */ /* 0x0c0fe400078e28ff */
[----:B------:R-:W1:Y:S01]  /*1130*/  LDC.64 R12, c[0x0][0x448] ;  /* 0x00011200ff0c7b82 */ /* 0x000e620000000a00 */
[----:B------:R-:W-:-:S04]  /*1140*/  LEA R21, R54, R15, 0x6 ;  /* 0x0000000f36157211 */ /* 0x000fc800078e30ff */
[----:B------:R-:W-:Y:S01]  /*1150*/  LEA R23, R54, R21, 0x5 ;  /* 0x0000001536177211 */ /* 0x000fe200078e28ff */
[----:B0-----:R-:W-:-:S04]  /*1160*/  IMAD.WIDE.U32 R8, R15, 0x4, R4 ;  /* 0x000000040f087825 */ /* 0x001fc800078e0004 */
[----:B-1----:R-:W-:Y:S02]  /*1170*/  IMAD.WIDE.U32 R10, R15, 0x4, R12 ;  /* 0x000000040f0a7825 */ /* 0x002fe400078e000c */
[----:B------:R-:W2:Y:S02]  /*1180*/  LDG.E R8, desc[UR6][R8.64] ;  /* 0x0000000608087981 */ /* 0x000ea4000c1e1900 */
[C---:B------:R-:W-:Y:S02]  /*1190*/  IMAD.WIDE.U32 R14, R17.reuse, 0x4, R4 ;  /* 0x00000004110e7825 */ /* 0x040fe400078e0004 */
[----:B------:R-:W3:Y:S02]  /*11a0*/  LDG.E R10, desc[UR6][R10.64] ;  /* 0x000000060a0a7981 */ /* 0x000ee4000c1e1900 */
[----:B------:R-:W-:Y:S02]  /*11b0*/  IMAD.WIDE.U32 R16, R17, 0x4, R12 ;  /* 0x0000000411107825 */ /* 0x000fe400078e000c */
[----:B------:R-:W4:Y:S02]  /*11c0*/  LDG.E R15, desc[UR6][R14.64] ;  /* 0x000000060e0f7981 */ /* 0x000f24000c1e1900 */
[----:B------:R-:W-:-:S02]  /*11d0*/  IMAD.WIDE.U32 R18, R21, 0x4, R4 ;  /* 0x0000000415127825 */ /* 0x000fc400078e0004 */
[----:B------:R-:W5:Y:S02]  /*11e0*/  LDG.E R17, desc[UR6][R16.64] ;  /* 0x0000000610117981 */ /* 0x000f64000c1e1900 */
[----:B------:R-:W-:Y:S02]  /*11f0*/  IMAD.WIDE.U32 R20, R21, 0x4, R12 ;  /* 0x0000000415147825 */ /* 0x000fe400078e000c */
[----:B------:R-:W5:Y:S02]  /*1200*/  LDG.E R19, desc[UR6][R18.64] ;  /* 0x0000000612137981 */ /* 0x000f64000c1e1900 */
[C---:B------:R-:W-:Y:S02]  /*1210*/  IMAD.WIDE.U32 R4, R23.reuse, 0x4, R4 ;  /* 0x0000000417047825 */ /* 0x040fe400078e0004 */
[----:B------:R-:W5:Y:S02]  /*1220*/  LDG.E R21, desc[UR6][R20.64] ;  /* 0x0000000614157981 */ /* 0x000f64000c1e1900 */
[----:B------:R-:W-:-:S02]  /*1230*/  IMAD.WIDE.U32 R12, R23, 0x4, R12 ;  /* 0x00000004170c7825 */ /* 0x000fc400078e000c */
[----:B------:R-:W5:Y:S04]  /*1240*/  LDG.E R5, desc[UR6][R4.64] ;  /* 0x0000000604057981 */ /* 0x000f68000c1e1900 */
[----:B------:R-:W5:Y:S01]  /*1250*/  LDG.E R13, desc[UR6][R12.64] ;  /* 0x000000060c0d7981 */ /* 0x000f62000c1e1900 */
[----:B------:R-:W-:Y:S01]  /*1260*/  IADD3 R2, PT, PT, R2, 0x80, RZ ;  /* 0x0000008002027810 */ /* 0x000fe20007ffe0ff */
[----:B--2---:R-:W-:Y:S01]  /*1270*/  FADD.FTZ R8, R43, R8 ;  /* 0x000000082b087221 */ /* 0x004fe20000010000 */
[----:B---3--:R-:W-:-:S03]  /*1280*/  FADD.FTZ R10, R3, R10 ;  /* 0x0000000a030a7221 */ /* 0x008fc60000010000 */
[----:B----4-:R-:W-:Y:S01]  /*1290*/  FADD.FTZ R8, R8, R15 ;  /* 0x0000000f08087221 */ /* 0x010fe20000010000 */
[----:B-----5:R-:W-:-:S03]  /*12a0*/  FADD.FTZ R10, R10, R17 ;  /* 0x000000110a0a7221 */ /* 0x020fc60000010000 */
[----:B------:R-:W-:Y:S01]  /*12b0*/  FADD.FTZ R8, R8, R19 ;  /* 0x0000001308087221 */ /* 0x000fe20000010000 */
[----:B------:R-:W-:-:S03]  /*12c0*/  FADD.FTZ R10, R10, R21 ;  /* 0x000000150a0a7221 */ /* 0x000fc60000010000 */
[----:B------:R-:W-:Y:S01]  /*12d0*/  FADD.FTZ R43, R8, R5 ;  /* 0x00000005082b7221 */ /* 0x000fe20000010000 */
[----:B------:R-:W-:-:S07]  /*12e0*/  FADD.FTZ R3, R10, R13 ;  /* 0x0000000d0a037221 */ /* 0x000fce0000010000 */
.L_x_599:
[----:B------:R-:W-:Y:S05]  /*12f0*/  BSYNC.RECONVERGENT B1 ;  /* 0x0000000000017941 */ /* 0x000fea0003800200 */
.L_x_598:
[----:B------:R-:W-:Y:S05]  /*1300*/  @!P1 BRA `(.L_x_592) ;  /* 0x00000000003c9947 */ /* 0x000fea0003800000 */
[----:B------:R-:W0:Y:S01]  /*1310*/  LDC.64 R8, c[0x0][0x440] ;  /* 0x00011000ff087b82 */ /* 0x000e220000000a00 */
[----:B------:R-:W-:Y:S01]  /*1320*/  IMAD R2, R2, R54, R7 ;  /* 0x0000003602027224 */ /* 0x000fe200078e0207 */
[----:B------:R-:W-:-:S04]  /*1330*/  IADD3 R0, PT, PT, -R0, RZ, RZ ;  /* 0x000000ff00007210 */ /* 0x000fc80007ffe1ff */
[----:B------:R-:W-:Y:S02]  /*1340*/  IADD3 R13, PT, PT, R57, R2, RZ ;  /* 0x00000002390d7210 */ /* 0x000fe40007ffe0ff */
[----:B------:R-:W1:Y:S05]  /*1350*/  LDC.64 R10, c[0x0][0x448] ;  /* 0x00011200ff0a7b82 */ /* 0x000e6a0000000a00 */
.L_x_600:
[----:B0-----:R-:W-:-:S04]  /*1360*/  IMAD.WIDE.U32 R4, R13, 0x4, R8 ;  /* 0x000000040d047825 */ /* 0x001fc800078e0008 */
[----:B-1----:R-:W-:Y:S02]  /*1370*/  IMAD.WIDE.U32 R6, R13, 0x4, R10 ;  /* 0x000000040d067825 */ /* 0x002fe400078e000a */
[----:B------:R-:W2:Y:S04]  /*1380*/  LDG.E R4, desc[UR6][R4.64] ;  /* 0x0000000604047981 */ /* 0x000ea8000c1e1900 */
[----:B------:R-:W3:Y:S01]  /*1390*/  LDG.E R6, desc[UR6][R6.64] ;  /* 0x0000000606067981 */ /* 0x000ee2000c1e1900 */
[----:B------:R-:W-:Y:S02]  /*13a0*/  IADD3 R0, PT, PT, R0, 0x1, RZ ;  /* 0x0000000100007810 */ /* 0x000fe40007ffe0ff */
[----:B------:R-:W-:Y:S02]  /*13b0*/  LEA R13, R54, R13, 0x5 ;  /* 0x0000000d360d7211 */ /* 0x000fe400078e28ff */
[----:B------:R-:W-:Y:S01]  /*13c0*/  ISETP.NE.AND P0, PT, R0, RZ, PT ;  /* 0x000000ff0000720c */ /* 0x000fe20003f05270 */
[----:B--2---:R-:W-:Y:S01]  /*13d0*/  FADD.FTZ R43, R4, R43 ;  /* 0x0000002b042b7221 */ /* 0x004fe20000010000 */
[----:B---3--:R-:W-:-:S11]  /*13e0*/  FADD.FTZ R3, R6, R3 ;  /* 0x0000000306037221 */ /* 0x008fd60000010000 */
[----:B------:R-:W-:Y:S05]  /*13f0*/  @P0 BRA `(.L_x_600) ;  /* 0xfffffffc00d80947 */ /* 0x000fea000383ffff */
.L_x_592:
[----:B------:R-:W-:Y:S05]  /*1400*/  BSYNC.RECONVERGENT B0 ;  /* 0x0000000000007941 */ /* 0x000fea0003800200 */
.L_x_591:
[----:B------:R-:W0:Y:S01]  /*1410*/  S2R R5, SR_TID.X ;  /* 0x0000000000057919 */ /* 0x000e220000002100 */
[----:B------:R-:W1:Y:S01]  /*1420*/  S2UR UR5, SR_CgaCtaId ;  /* 0x00000000000579c3 */ /* 0x000e620000008800 */
[----:B------:R-:W-:Y:S01]  /*1430*/  UMOV UR4, 0x400 ;  /* 0x0000040000047882 */ /* 0x000fe20000000000 */
[----:B------:R-:W-:Y:S02]  /*1440*/  SHF.L.U32 R58, R58, 0x4, RZ ;  /* 0x000000043a3a7819 */ /* 0x000fe400000006ff */
[----:B------:R-:W-:Y:S02]  /*1450*/  ISETP.NE.AND P0, PT, R57, RZ, PT ;  /* 0x000000ff3900720c */ /* 0x000fe40003f05270 */
[----:B------:R-:W-:Y:S01]  /*1460*/  LOP3.LUT R58, R58, 0x7ffffff0, RZ, 0xc0, !PT ;  /* 0x7ffffff03a3a7812 */ /* 0x000fe200078ec0ff */
[----:B-1----:R-:W-:Y:S01]  /*1470*/  ULEA UR4, UR5, UR4, 0x18 ;  /* 0x0000000405047291 */ /* 0x002fe2000f8ec0ff */
[----:B0-----:R-:W-:-:S04]  /*1480*/  SHF.R.U32.HI R12, RZ, 0x5, R5 ;  /* 0x00000005ff0c7819 */ /* 0x001fc80000011605 */
[----:B------:R-:W-:-:S04]  /*1490*/  LOP3.LUT R0, R12, 0x1f, R5, 0x78, !PT ;  /* 0x0000001f0c007812 */ /* 0x000fc800078e7805 */
[----:B------:R-:W-:Y:S02]  /*14a0*/  LOP3.LUT R2, R0, 0x3e0, R5, 0xf8, !PT ;  /* 0x000003e000027812 */ /* 0x000fe400078ef805 */
[----:B------:R-:W-:Y:S02]  /*14b0*/  SHF.L.U32 R5, R57, 0x7, RZ ;  /* 0x0000000739057819 */ /* 0x000fe400000006ff */
[----:B------:R-:W-:Y:S02]  /*14c0*/  LEA R2, R2, UR4, 0x2 ;  /* 0x0000000402027c11 */ /* 0x000fe4000f8e10ff */
[----:B------:R-:W-:-:S03]  /*14d0*/  SHF.L.U32 R0, R0, 0x2, RZ ;  /* 0x0000000200007819 */ /* 0x000fc600000006ff */
[----:B------:R-:W-:Y:S01]  /*14e0*/  STS [R2], R3 ;  /* 0x0000000302007388 */ /* 0x000fe20000000800 */
[----:B------:R-:W-:-:S03]  /*14f0*/  LOP3.LUT R0, R5, R0, RZ, 0xfc, !PT ;  /* 0x0000000005007212 */ /* 0x000fc600078efcff */
[----:B------:R-:W-:Y:S01]  /*1500*/  STS [R2+0x1000], R43 ;  /* 0x0010002b02007388 */ /* 0x000fe20000000800 */
[----:B------:R-:W-:Y:S06]  /*1510*/  BAR.SYNC.DEFER_BLOCKING 0x0 ;  /* 0x0000000000007b1d */ /* 0x000fec0000010000 */
[----:B------:R-:W0:Y:S04]  /*1520*/  LDS R4, [R0+UR4] ;  /* 0x0000000400047984 */ /* 0x000e280008000800 */
[----:B------:R-:W1:Y:S04]  /*1530*/  LDS R5, [R0+UR4+0x1000] ;  /* 0x0010000400057984 */ /* 0x000e680008000800 */
[----:B0-----:R-:W0:Y:S04]  /*1540*/  SHFL.BFLY PT, R7, R4, 0x1, 0x1f ;  /* 0x0c201f0004077f89 */ /* 0x001e2800000e0000 */
[----:B-1----:R-:W1:Y:S01]  /*1550*/  SHFL.BFLY PT, R6, R5, 0x1, 0x1f ;  /* 0x0c201f0005067f89 */ /* 0x002e6200000e0000 */
[----:B0-----:R-:W-:Y:S01]  /*1560*/  FADD.FTZ R8, R4, R7 ;  /* 0x0000000704087221 */ /* 0x001fe20000010000 */
[----:B-1----:R-:W-:-:S04]  /*1570*/  FADD.FTZ R6, R5, R6 ;  /* 0x0000000605067221 */ /* 0x002fc80000010000 */
[----:B------:R-:W0:Y:S04]  /*1580*/  SHFL.BFLY PT, R9, R8, 0x2, 0x1f ;  /* 0x0c401f0008097f89 */ /* 0x000e2800000e0000 */
[----:B------:R-:W1:Y:S01]  /*1590*/  SHFL.BFLY PT, R7, R6, 0x2, 0x1f ;  /* 0x0c401f0006077f89 */ /* 0x000e6200000e0000 */
[----:B0-----:R-:W-:Y:S01]  /*15a0*/  FADD.FTZ R9, R8, R9 ;  /* 0x0000000908097221 */ /* 0x001fe20000010000 */
[----:B-1----:R-:W-:-:S04]  /*15b0*/  FADD.FTZ R7, R6, R7 ;  /* 0x0000000706077221 */ /* 0x002fc80000010000 */
[----:B------:R-:W0:Y:S04]  /*15c0*/  SHFL.BFLY PT, R10, R9, 0x4, 0x1f ;  /* 0x0c801f00090a7f89 */ /* 0x000e2800000e0000 */
[----:B------:R-:W1:Y:S01]  /*15d0*/  SHFL.BFLY PT, R2, R7, 0x4, 0x1f ;  /* 0x0c801f0007027f89 */ /* 0x000e6200000e0000 */
[----:B0-----:R-:W-:Y:S01]  /*15e0*/  FADD.FTZ R10, R9, R10 ;  /* 0x0000000a090a7221 */ /* 0x001fe20000010000 */
[----:B------:R-:W-:Y:S01]  /*15f0*/  IADD3 R9, PT, PT, R57, R58, RZ ;  /* 0x0000003a39097210 */ /* 0x000fe20007ffe0ff */
[----:B-1----:R-:W-:-:S03]  /*1600*/  FADD.FTZ R2, R7, R2 ;  /* 0x0000000207027221 */ /* 0x002fc60000010000 */
[----:B------:R-:W0:Y:S01]  /*1610*/  SHFL.BFLY PT, R5, R10, 0x8, 0x1f ;  /* 0x0d001f000a057f89 */ /* 0x000e2200000e0000 */
[----:B------:R-:W-:-:S03]  /*1620*/  SHF.L.U32 R7, R9, 0x1, RZ ;  /* 0x0000000109077819 */ /* 0x000fc600000006ff */
[----:B------:R-:W1:Y:S01]  /*1630*/  SHFL.BFLY PT, R3, R2, 0x8, 0x1f ;  /* 0x0d001f0002037f89 */ /* 0x000e6200000e0000 */
[----:B------:R-:W-:Y:S02]  /*1640*/  ISETP.GE.U32.AND P1, PT, R7, R54, PT ;  /* 0x000000360700720c */ /* 0x000fe40003f26070 */
[----:B------:R-:W-:Y:S01]  /*1650*/  @!P0 LEA R7, R12, UR4, 0x2 ;  /* 0x000000040c078c11 */ /* 0x000fe2000f8e10ff */
[----:B0-----:R-:W-:Y:S01]  /*1660*/  FADD.FTZ R5, R10, R5 ;  /* 0x000000050a057221 */ /* 0x001fe20000010000 */
[----:B-1----:R-:W-:-:S04]  /*1670*/  FADD.FTZ R3, R2, R3 ;  /* 0x0000000302037221 */ /* 0x002fc80000010000 */
[----:B------:R-:W0:Y:S04]  /*1680*/  SHFL.BFLY PT, R4, R5, 0x10, 0x1f ;  /* 0x0e001f0005047f89 */ /* 0x000e2800000e0000 */
[----:B------:R-:W1:Y:S01]  /*1690*/  SHFL.BFLY PT, R0, R3, 0x10, 0x1f ;  /* 0x0e001f0003007f89 */ /* 0x000e6200000e0000 */
[----:B0-----:R-:W-:Y:S01]  /*16a0*/  FADD.FTZ R4, R5, R4 ;  /* 0x0000000405047221 */ /* 0x001fe20000010000 */
[----:B-1----:R-:W-:-:S04]  /*16b0*/  FADD.FTZ R0, R3, R0 ;  /* 0x0000000003007221 */ /* 0x002fc80000010000 */
[----:B------:R0:W-:Y:S04]  /*16c0*/  @!P0 STS [R7+0x2000], R4 ;  /* 0x0020000407008388 */ /* 0x0001e80000000800 */
[----:B------:R0:W-:Y:S01]  /*16d0*/  @!P0 STS [R7+0x2080], R0 ;  /* 0x0020800007008388 */ /* 0x0001e20000000800 */
[----:B------:R-:W-:Y:S06]  /*16e0*/  BAR.SYNC.DEFER_BLOCKING 0x0 ;  /* 0x0000000000007b1d */ /* 0x000fec0000010000 */
[----:B------:R-:W-:Y:S05]  /*16f0*/  @P1 EXIT ;  /* 0x000000000000194d */ /* 0x000fea0003800000 */
[----:B------:R-:W-:-:S04]  /*1700*/  ISETP.GT.U32.AND P0, PT, R57, 0xf, PT ;  /* 0x0000000f3900780c */ /* 0x000fc80003f04070 */
[----:B------:R-:W-:-:S13]  /*1710*/  ISETP.NE.OR P0, PT, R12, 0x1f, P0 ;  /* 0x0000001f0c00780c */ /* 0x000fda0000705670 */
[----:B------:R-:W-:Y:S05]  /*1720*/  @P0 EXIT ;  /* 0x000000000000094d */ /* 0x000fea0003800000 */
[----:B------:R-:W-:Y:S01]  /*1730*/  LEA R57, R57, UR4, 0x3 ;  /* 0x0000000439397c11 */ /* 0x000fe2000f8e18ff */
[----:B------:R-:W1:Y:S04]  /*1740*/  LDC.64 R2, c[0x0][0x488] ;  /* 0x00012200ff027b82 */ /* 0x000e680000000a00 */
[----:B0-----:R-:W0:Y:S04]  /*1750*/  LDS.64 R6, [R57+0x2000] ;  /* 0x0020000039067984 */ /* 0x001e280000000a00 */
[----:B------:R-:W2:Y:S01]  /*1760*/  LDS.64 R10, [R57+0x2080] ;  /* 0x00208000390a7984 */ /* 0x000ea20000000a00 */
[----:B------:R-:W3:Y:S01]  /*1770*/  LDC.64 R4, c[0x0][0x480] ;  /* 0x00012000ff047b82 */ /* 0x000ee20000000a00 */
[----:B-1----:R-:W-:-:S04]  /*1780*/  IMAD.WIDE.U32 R2, R9, 0x4, R2 ;  /* 0x0000000409027825 */ /* 0x002fc800078e0002 */
[----:B---3--:R-:W-:Y:S01]  /*1790*/  IMAD.WIDE.U32 R4, R9, 0x4, R4 ;  /* 0x0000000409047825 */ /* 0x008fe200078e0004 */
[----:B0-----:R-:W-:Y:S02]  /*17a0*/  F2FP.BF16.F32.PACK_AB R7, R7, R6 ;  /* 0x000000060707723e */ /* 0x001fe400000010ff */
[----:B--2---:R-:W-:-:S03]  /*17b0*/  F2FP.BF16.F32.PACK_AB R11, R11, R10 ;  /* 0x0000000a0b0b723e */ /* 0x004fc600000010ff */
[----:B------:R-:W-:Y:S04]  /*17c0*/  STG.E desc[UR6][R2.64], R7 ;  /* 0x0000000702007986 */ /* 0x000fe8000c101906 */
[----:B------:R-:W-:Y:S01]  /*17d0*/  STG.E desc[UR6][R4.64], R11 ;  /* 0x0000000b04007986 */ /* 0x000fe2000c101906 */
[----:B------:R-:W-:Y:S05]  /*17e0*/  EXIT ;  /* 0x000000000000794d */ /* 0x000fea0003800000 */
.L_x_601:
        /* <DEDUP_REMOVED lines=9> */
.L_x_15588:


//--------------------- .text._ZN10layer_norm13ln_bwd_kernelINS_13Kernel_traitsI13__nv_bfloat16S2_S2_S2_fjLj4096ELj1ELj1ELj4ELj16ENS_18Kernel_traits_baseILj4096ES2_S2_S2_S2_fjLj128EEEEELb1ELb0ELb1ELb0EEEvNS_9BwdParamsE --------------------------
	.section	.text._ZN10layer_norm13ln_bwd_kernelINS_13Kernel_traitsI13__nv_bfloat16S2_S2_S2_fjLj4096ELj1ELj1ELj4ELj16ENS_18Kernel_traits_baseILj4096ES2_S2_S2_S2_fjLj128EEEEELb1ELb0ELb1ELb0EEEvNS_9BwdParamsE,"ax",@progbits
	.align	128
        .global         _ZN10layer_norm13ln_bwd_kernelINS_13Kernel_traitsI13__nv_bfloat16S2_S2_S2_fjLj4096ELj1ELj1ELj4ELj16ENS_18Kernel_traits_baseILj4096ES2_S2_S2_S2_fjLj128EEEEELb1ELb0ELb1ELb0EEEvNS_9BwdParamsE
        .type           _ZN10layer_norm13ln_bwd_kernelINS_13Kernel_traitsI13__nv_bfloat16S2_S2_S2_fjLj4096ELj1ELj1ELj4ELj16ENS_18Kernel_traits_baseILj4096ES2_S2_S2_S2_fjLj128EEEEELb1ELb0ELb1ELb0EEEvNS_9BwdParamsE,@function
        .size           _ZN10layer_norm13ln_bwd_kernelINS_13Kernel_traitsI13__nv_bfloat16S2_S2_S2_fjLj4096ELj1ELj1ELj4ELj16ENS_18Kernel_traits_baseILj4096ES2_S2_S2_S2_fjLj128EEEEELb1ELb0ELb1ELb0EEEvNS_9BwdParamsE,(.L_x_15589 - _ZN10layer_norm13ln_bwd_kernelINS_13Kernel_traitsI13__nv_bfloat16S2_S2_S2_fjLj4096ELj1ELj1ELj4ELj16ENS_18Kernel_traits_baseILj4096ES2_S2_S2_S2_fjLj128EEEEELb1ELb0ELb1ELb0EEEvNS_9BwdParamsE)
        .other          _ZN10layer_norm13ln_bwd_kernelINS_13Kernel_traitsI13__nv_bfloat16S2_S2_S2_fjLj4096ELj1ELj1ELj4ELj16ENS_18Kernel_traits_baseILj4096ES2_S2_S2_S2_fjLj128EEEEELb1ELb0ELb1ELb0EEEvNS_9BwdParamsE,@"STO_CUDA_ENTRY STV_DEFAULT"
_ZN10layer_norm13ln_bwd_kernelINS_13Kernel_traitsI13__nv_bfloat16S2_S2_S2_fjLj4096ELj1ELj1ELj4ELj16ENS_18Kernel_traits_baseILj4096ES2_S2_S2_S2_fjLj128EEEEELb1ELb0ELb1ELb0EEEvNS_9BwdParamsE:
.text._ZN10layer_norm13ln_bwd_kernelINS_13Kernel_traitsI13__nv_bfloat16S2_S2_S2_fjLj4096ELj1ELj1ELj4ELj16ENS_18Kernel_traits_baseILj4096ES2_S2_S2_S2_fjLj128EEEEELb1ELb0ELb1ELb0EEEvNS_9BwdParamsE:
[----:B------:R-:W-:Y:S01]  /*0000*/  LDC R1, c[0x0][0x37c] ;  /* 0x0000df00ff017b82 */ /* 0x000fe20000000800 */
[----:B------:R-:W0:Y:S01]  /*0010*/  S2R R184, SR_TID.X ;  /* 0x0000000000b87919 */ /* 0x000e220000002100 */
[----:B------:R-:W1:Y:S01]  /*0020*/  LDCU UR4, c[0x0][0x388] ;  /* 0x00007100ff0477ac */ /* 0x000e620008000800 */
[----:B------:R-:W2:Y:S01]  /*0030*/  LDCU.64 UR10, c[0x0][0x358] ;  /* 0x00006b00ff0a77ac */ /* 0x000ea20008000a00 */
[----:B------:R-:W3:Y:S01]  /*0040*/  LDCU UR5, c[0x0][0x384] ;  /* 0x00007080ff0577ac */ /* 0x000ee20008000800 */
[----:B-1----:R-:W-:-:S05]  /*0050*/  IMAD.U32 R0, RZ, RZ, UR4 ;  /* 0x00000004ff007e24 */ /* 0x002fca000f8e00ff */
[----:B------:R-:W-:-:S04]  /*0060*/  SHF.R.S32.HI R3, RZ, 0x1f, R0 ;  /* 0x0000001fff037819 */ /* 0x000fc80000011400 */
[----:B------:R-:W-:Y:S02]  /*0070*/  LEA.HI R2, R3, R0, RZ, 0x3 ;  /* 0x0000000003027211 */ /* 0x000fe400078f18ff */
[----:B0-----:R-:W-:Y:S01]  /*0080*/  LOP3.LUT R5, R184, 0x7f, RZ, 0x3c, !PT ;  /* 0x0000007fb8057812 */ /* 0x001fe200078e3cff */
[----:B------:R-:W-:-:S03]  /*0090*/  IMAD.MOV.U32 R3, RZ, RZ, R184 ;  /* 0x000000ffff037224 */ /* 0x000fc600078e00b8 */
        /* <DEDUP_REMOVED lines=15> */
[----:B----4-:R-:W-:-:S04]  /*0190*/  @P2 IMAD.WIDE.U32 R10, R3, 0x10, R10 ;  /* 0x00000010030a2825 */ /* 0x010fc800078e000a */
[----:B------:R-:W-:Y:S01]  /*01a0*/  @P2 VIADD R3, R3, 0x80 ;  /* 0x0000008003032836 */ /* 0x000fe20000000000 */
[----:B------:R1:W5:Y:S03]  /*01b0*/  @P2 LDG.E.128 R52, desc[UR10][R10.64] ;  /* 0x0000000a0a342981 */ /* 0x000366000c1e1d00 */
[----:B---3--:R-:W-:-:S05]  /*01c0*/  @P3 IMAD.WIDE.U32 R6, R3, 0x10, R12 ;  /* 0x0000001003063825 */ /* 0x008fca00078e000c */
[----:B------:R1:W5:Y:S01]  /*01d0*/  @P3 LDG.E.128 R56, desc[UR10][R6.64] ;  /* 0x0000000a06383981 */ /* 0x000362000c1e1d00 */
[----:B------:R-:W0:Y:S01]  /*01e0*/  S2UR UR4, SR_CTAID.X ;  /* 0x00000000000479c3 */ /* 0x000e220000002500 */
[----:B------:R-:W-:Y:S02]  /*01f0*/  CS2R R60, SRZ ;  /* 0x00000000003c7805 */ /* 0x000fe4000001ff00 */
[----:B------:R-:W-:Y:S02]  /*0200*/  CS2R R62, SRZ ;  /* 0x00000000003e7805 */ /* 0x000fe4000001ff00 */
[----:B------:R-:W-:Y:S02]  /*0210*/  CS2R R64, SRZ ;  /* 0x0000000000407805 */ /* 0x000fe4000001ff00 */
[----:B------:R-:W-:Y:S01]  /*0220*/  CS2R R66, SRZ ;  /* 0x0000000000427805 */ /* 0x000fe2000001ff00 */
[----:B0-----:R-:W-:-:S05]  /*0230*/  IMAD.U32 R5, RZ, RZ, UR4 ;  /* 0x00000004ff057e24 */ /* 0x001fca000f8e00ff */
        /* <DEDUP_REMOVED lines=29> */
[----:B-1----:R-:W-:Y:S06]  /*0410*/  @P4 BRA `(.L_x_602) ;  /* 0x0000009400284947 */ /* 0x002fec0003800000 */
        /* <DEDUP_REMOVED lines=33> */
[----:B------:R-:W0:Y:S01]  /*0630*/  LDCU.U8 UR9, c[0x0][0x410] ;  /* 0x00008200ff0977ac */ /* 0x000e220008000000 */
[----:B------:R-:W1:Y:S01]  /*0640*/  LDCU UR14, c[0x0][0x400] ;  /* 0x00008000ff0e77ac */ /* 0x000e620008000800 */
[----:B------:R-:W2:Y:S01]  /*0650*/  LDCU.64 UR16, c[0x0][0x408] ;  /* 0x00008100ff1077ac */ /* 0x000ea20008000a00 */
[----:B------:R-:W3:Y:S01]  /*0660*/  LDCU.64 UR12, c[0x0][0x438] ;  /* 0x00008700ff0c77ac */ /* 0x000ee20008000a00 */
[----:B------:R-:W4:Y:S06]  /*0670*/  LDCU.64 UR6, c[0x0][0x478] ;  /* 0x00008f00ff0677ac */ /* 0x000f2c0008000a00 */
.L_x_751:
[----:B0-23--:R-:W0:Y:S08]  /*0680*/  LDC.64 R144, c[0x0][0x3f8] ;  /* 0x0000fe00ff907b82 */ /* 0x00de300000000a00 */
[----:B------:R-:W1:Y:S08]  /*0690*/  LDC.64 R6, c[0x0][0x3c8] ;  /* 0x0000f200ff067b82 */ /* 0x000e700000000a00 */
[----:B------:R-:W2:Y:S01]  /*06a0*/  LDC.64 R146, c[0x0][0x3f0] ;  /* 0x0000fc00ff927b82 */ /* 0x000ea20000000a00 */
[----:B0-----:R-:W-:-:S07]  /*06b0*/  IMAD.WIDE R148, R5, 0x4, R144 ;  /* 0x0000000405947825 */ /* 0x001fce00078e0290 */
[----:B------:R-:W0:Y:S01]  /*06c0*/  LDC.64 R144, c[0x0][0x3c0] ;  /* 0x0000f000ff907b82 */ /* 0x000e220000000a00 */
[----:B------:R-:W3:Y:S01]  /*06d0*/  LDG.E R4, desc[UR10][R148.64] ;  /* 0x0000000a94047981 */ /* 0x000ee2000c1e1900 */
[----:B-1----:R-:W-:-:S06]  /*06e0*/  IMAD.WIDE R6, R5, 0x4, R6 ;  /* 0x0000000405067825 */ /* 0x002fcc00078e0206 */
[----:B-----5:R1:W5:Y:S01]  /*06f0*/  LDG.E R6, desc[UR10][R6.64] ;  /* 0x0000000a06067981 */ /* 0x020362000c1e1900 */
[----:B--2---:R-:W-:-:S05]  /*0700*/  IMAD.WIDE R146, R5, 0x4, R146 ;  /* 0x0000000405927825 */ /* 0x004fca00078e0292 */
[----:B------:R1:W5:Y:S01]  /*0710*/  LDG.E R8, desc[UR10][R146.64] ;  /* 0x0000000a92087981 */ /* 0x000362000c1e1900 */
[----:B------:R-:W-:Y:S01]  /*0720*/  BSSY.RECONVERGENT B0, `(.L_x_603) ;  /* 0x0000226000007945 */ /* 0x000fe20003800200 */
[----:B---3--:R-:W-:-:S13]  /*0730*/  ISETP.GE.AND P6, PT, R4, 0x1, PT ;  /* 0x000000010400780c */ /* 0x008fda0003fc6270 */
[----:B01----:R-:W-:Y:S05]  /*0740*/  @!P6 BRA `(.L_x_604) ;  /* 0x0000001c0060e947 */ /* 0x003fea0003800000 */
[----:B------:R-:W-:Y:S01]  /*0750*/  IMAD.WIDE R144, R5, 0x4, R144 ;  /* 0x0000000405907825 */ /* 0x000fe200078e0290 */
[----:B------:R-:W0:Y:S05]  /*0760*/  LDC R0, c[0x0][0x388] ;  /* 0x0000e200ff007b82 */ /* 0x000e2a0000000800 */
[----:B------:R-:W2:Y:S01]  /*0770*/  LDG.E R144, desc[UR10][R144.64] ;  /* 0x0000000a90907981 */ /* 0x000ea2000c1e1900 */
[----:B-----5:R-:W-:Y:S01]  /*0780*/  ISETP.GE.AND P4, PT, R8, 0x1, PT ;  /* 0x000000010800780c */ /* 0x020fe20003f86270 */
[----:B------:R-:W-:Y:S01]  /*0790*/  BSSY.RECONVERGENT B1, `(.L_x_605) ;  /* 0x0000087000017945 */ /* 0x000fe20003800200 */
[----:B------:R-:W-:Y:S01]  /*07a0*/  IADD3 R147, PT, PT, R4, -0x1, RZ ;  /* 0xffffffff04937810 */ /* 0x000fe20007ffe0ff */
[----:B------:R-:W-:Y:S01]  /*07b0*/  IMAD.MOV.U32 R185, RZ, RZ, RZ ;  /* 0x000000ffffb97224 */ /* 0x000fe200078e00ff */
[C---:B------:R-:W-:Y:S01]  /*07c0*/  ISETP.GE.U32.AND P0, PT, R2.reuse, 0x80, PT ;  /* 0x000000800200780c */ /* 0x040fe20003f06070 */
[----:B------:R-:W-:Y:S01]  /*07d0*/  HFMA2 R199, -RZ, RZ, 0, 0 ;  /* 0x00000000ffc77431 */ /* 0x000fe200000001ff */
[----:B------:R-:W-:Y:S01]  /*07e0*/  ISETP.NE.AND P5, PT, RZ, UR9, PT ;  /* 0x00000009ff007c0c */ /* 0x000fe2000bfa5270 */
[----:B------:R-:W-:Y:S01]  /*07f0*/  IMAD.MOV.U32 R202, RZ, RZ, RZ ;  /* 0x000000ffffca7224 */ /* 0x000fe200078e00ff */
[----:B------:R-:W-:-:S02]  /*0800*/  ISETP.GE.U32.AND P1, PT, R2, 0x100, PT ;  /* 0x000001000200780c */ /* 0x000fc40003f26070 */
[C---:B------:R-:W-:Y:S02]  /*0810*/  ISETP.GE.U32.AND P2, PT, R2.reuse, 0x180, PT ;  /* 0x000001800200780c */ /* 0x040fe40003f46070 */
[----:B------:R-:W-:Y:S01]  /*0820*/  ISETP.GE.U32.AND P3, PT, R2, 0x200, PT ;  /* 0x000002000200780c */ /* 0x000fe20003f66070 */
[----:B------:R-:W-:Y:S02]  /*0830*/  @P4 VIADD R149, R8, 0xffffffff ;  /* 0xffffffff08954836 */ /* 0x000fe40000000000 */
[-C--:B0-----:R-:W-:Y:S02]  /*0840*/  IMAD R7, R5, R0.reuse, RZ ;  /* 0x0000000005077224 */ /* 0x081fe400078e02ff */
[-C--:B------:R-:W-:Y:S02]  /*0850*/  IMAD R147, R147, R0.reuse, RZ ;  /* 0x0000000093937224 */ /* 0x080fe400078e02ff */
[----:B------:R-:W-:Y:S01]  /*0860*/  @P4 IMAD R149, R149, R0, RZ ;  /* 0x0000000095954224 */ /* 0x000fe200078e02ff */
[----:B------:R-:W-:-:S02]  /*0870*/  SHF.R.S32.HI R146, RZ, 0x1f, R7 ;  /* 0x0000001fff927819 */ /* 0x000fc40000011407 */
[----:B------:R-:W-:Y:S02]  /*0880*/  SHF.R.S32.HI R148, RZ, 0x1f, R147 ;  /* 0x0000001fff947819 */ /* 0x000fe40000011493 */
[----:B------:R-:W-:Y:S02]  /*0890*/  @P4 SHF.R.S32.HI R150, RZ, 0x1f, R149 ;  /* 0x0000001fff964819 */ /* 0x000fe40000011495 */
[----:B------:R-:W-:Y:S02]  /*08a0*/  LEA.HI R7, R146, R7, RZ, 0x3 ;  /* 0x0000000792077211 */ /* 0x000fe400078f18ff */
[----:B------:R-:W-:Y:S02]  /*08b0*/  LEA.HI R147, R148, R147, RZ, 0x3 ;  /* 0x0000009394937211 */ /* 0x000fe400078f18ff */
[----:B------:R-:W-:Y:S02]  /*08c0*/  @P4 LEA.HI R149, R150, R149, RZ, 0x3 ;  /* 0x0000009596954211 */ /* 0x000fe400078f18ff */
[----:B------:R-:W-:-:S02]  /*08d0*/  LEA.HI.SX32 R7, R7, R184, 0x1d ;  /* 0x000000b807077211 */ /* 0x000fc400078feaff */
[-C--:B------:R-:W-:Y:S02]  /*08e0*/  LEA.HI.SX32 R187, R147, R184.reuse, 0x1d ;  /* 0x000000b893bb7211 */ /* 0x080fe400078feaff */
[----:B------:R-:W-:Y:S01]  /*08f0*/  @P4 LEA.HI.SX32 R185, R149, R184, 0x1d ;  /* 0x000000b895b94211 */ /* 0x000fe200078feaff */
[----:B------:R-:W-:Y:S01]  /*0900*/  IMAD.MOV.U32 R186, RZ, RZ, R7 ;  /* 0x000000ffffba7224 */ /* 0x000fe200078e0007 */
[----:B--2---:R-:W-:Y:S01]  /*0910*/  FSEL R184, R144, RZ, !P5 ;  /* 0x000000ff90b87208 */ /* 0x004fe20006800000 */
[----:B------:R-:W-:Y:S06]  /*0920*/  @!P0 BRA `(.L_x_606) ;  /* 0x0000000400b48947 */ /* 0x000fec0003800000 */
        /* <DEDUP_REMOVED lines=12> */
[----:B------:R-:W-:Y:S01]  /*09f0*/  IMAD.U32 R9, R44, 0x10000, RZ ;  /* 0x000100002c097824 */ /* 0x000fe200078e00ff */
[----:B------:R-:W-:Y:S01]  /*0a00*/  PRMT R24, R45, 0x7632, R24 ;  /* 0x000076322d187816 */ /* 0x000fe20000000018 */
[----:B0-----:R-:W-:-:S05]  /*0a10*/  @P5 IMAD.WIDE.U32 R10, R186, 0x10, R10 ;  /* 0x00000010ba0a5825 */ /* 0x001fca00078e000a */
[----:B------:R0:W5:Y:S01]  /*0a20*/  @P5 LDG.E.128 R120, desc[UR10][R10.64] ;  /* 0x0000000a0a785981 */ /* 0x000162000c1e1d00 */
[----:B------:R-:W-:Y:S01]  /*0a30*/  IMAD.U32 R24, R24, 0x10000, RZ ;  /* 0x0001000018187824 */ /* 0x000fe200078e00ff */
[----:B------:R-:W-:-:S05]  /*0a40*/  PRMT R151, R47, 0x7632, R151 ;  /* 0x000076322f977816 */ /* 0x000fca0000000097 */
[----:B------:R-:W-:Y:S01]  /*0a50*/  IMAD.U32 R151, R151, 0x10000, RZ ;  /* 0x0001000097977824 */ /* 0x000fe200078e00ff */
[----:B------:R-:W-:Y:S01]  /*0a60*/  IADD3 R187, PT, PT, R187, 0x80, RZ ;  /* 0x00000080bbbb7810 */ /* 0x000fe20007ffe0ff */
[----:B------:R-:W-:Y:S02]  /*0a70*/  VIADD R185, R185, 0x80 ;  /* 0x00000080b9b97836 */ /* 0x000fe40000000000 */
[----:B------:R-:W-:Y:S01]  /*0a80*/  VIADD R186, R186, 0x80 ;  /* 0x00000080baba7836 */ /* 0x000fe20000000000 */
[C---:B---3--:R-:W-:Y:S01]  /*0a90*/  PRMT R21, R13.reuse, 0x7632, R21 ;  /* 0x000076320d157816 */ /* 0x048fe20000000015 */
[----:B------:R-:W-:Y:S01]  /*0aa0*/  IMAD.U32 R13, R13, 0x10000, RZ ;  /* 0x000100000d0d7824 */ /* 0x000fe200078e00ff */
[C---:B------:R-:W-:Y:S02]  /*0ab0*/  PRMT R148, R15.reuse, 0x7632, R148 ;  /* 0x000076320f947816 */ /* 0x040fe40000000094 */
[----:B------:R-:W-:Y:S02]  /*0ac0*/  SHF.L.U32 R149, R15, 0x10, RZ ;  /* 0x000000100f957819 */ /* 0x000fe400000006ff */
[----:B------:R-:W-:-:S02]  /*0ad0*/  SHF.L.U32 R3, R12, 0x10, RZ ;  /* 0x000000100c037819 */ /* 0x000fc400000006ff */
[C---:B----4-:R-:W-:Y:S01]  /*0ae0*/  PRMT R15, R16.reuse, 0x7632, R15 ;  /* 0x00007632100f7816 */ /* 0x050fe2000000000f */
[----:B------:R-:W-:Y:S02]  /*0af0*/  IMAD.U32 R16, R16, 0x10000, RZ ;  /* 0x0001000010107824 */ /* 0x000fe400078e00ff */
[----:B------:R-:W-:Y:S01]  /*0b00*/  FADD.FTZ R13, -R184, R13 ;  /* 0x0000000db80d7221 */ /* 0x000fe20000010100 */
[----:B------:R-:W-:Y:S01]  /*0b10*/  PRMT R20, R12, 0x7632, R20 ;  /* 0x000076320c147816 */ /* 0x000fe20000000014 */
[----:B------:R-:W-:Y:S01]  /*0b20*/  FADD.FTZ R3, -R184, R3 ;  /* 0x00000003b8037221 */ /* 0x000fe20000010100 */
[----:B------:R-:W-:Y:S01]  /*0b30*/  PRMT R22, R17, 0x7632, R22 ;  /* 0x0000763211167816 */ /* 0x000fe20000000016 */
[-C--:B0-----:R-:W-:Y:S01]  /*0b40*/  FMUL.FTZ R10, R9, R16.reuse ;  /* 0x00000010090a7220 */ /* 0x081fe20000410000 */
[----:B------:R-:W-:Y:S01]  /*0b50*/  SHF.L.U32 R17, R17, 0x10, RZ ;  /* 0x0000001011117819 */ /* 0x000fe200000006ff */
[C---:B------:R-:W-:Y:S01]  /*0b60*/  FMUL.FTZ R9, R6.reuse, R13 ;  /* 0x0000000d06097220 */ /* 0x040fe20000410000 */
[----:B------:R-:W-:Y:S01]  /*0b70*/  SHF.L.U32 R12, R45, 0x10, RZ ;  /* 0x000000102d0c7819 */ /* 0x000fe200000006ff */
[----:B------:R-:W-:Y:S01]  /*0b80*/  FMUL.FTZ R3, R6, R3 ;  /* 0x0000000306037220 */ /* 0x000fe20000410000 */
[----:B------:R-:W-:Y:S01]  /*0b90*/  FADD.FTZ R13, -R184, R149 ;  /* 0x00000095b80d7221 */ /* 0x000fe20000010100 */
[----:B------:R-:W-:Y:S01]  /*0ba0*/  FADD.FTZ R86, R86, R17 ;  /* 0x0000001156567221 */ /* 0x000fe20000010000 */
[-C--:B------:R-:W-:Y:S01]  /*0bb0*/  FFMA.FTZ R62, R9, R17.reuse, R62 ;  /* 0x00000011093e7223 */ /* 0x080fe2000001003e */
[----:B------:R-:W-:Y:S01]  /*0bc0*/  FMUL.FTZ R12, R12, R17 ;  /* 0x000000110c0c7220 */ /* 0x000fe20000410000 */
[----:B------:R-:W-:Y:S01]  /*0bd0*/  SHF.L.U32 R17, R20, 0x10, RZ ;  /* 0x0000001014117819 */ /* 0x000fe200000006ff */
[C---:B------:R-:W-:Y:S01]  /*0be0*/  IMAD.U32 R147, R18.reuse, 0x10000, RZ ;  /* 0x0001000012937824 */ /* 0x040fe200078e00ff */
[----:B------:R-:W-:Y:S01]  /*0bf0*/  PRMT R146, R18, 0x7632, R146 ;  /* 0x0000763212927816 */ /* 0x000fe20000000092 */
[----:B------:R-:W-:Y:S01]  /*0c00*/  FADD.FTZ R84, R84, R16 ;  /* 0x0000001054547221 */ /* 0x000fe20000010000 */
[----:B------:R-:W-:Y:S01]  /*0c10*/  PRMT R150, R19, 0x7632, R150 ;  /* 0x0000763213967816 */ /* 0x000fe20000000096 */
[----:B------:R-:W-:Y:S01]  /*0c20*/  FFMA.FTZ R60, R3, R16, R60 ;  /* 0x00000010033c7223 */ /* 0x000fe2000001003c */
[----:B------:R-:W-:Y:S01]  /*0c30*/  IMAD.U32 R19, R19, 0x10000, RZ ;  /* 0x0001000013137824 */ /* 0x000fe200078e00ff */
[----:B------:R-:W-:Y:S01]  /*0c40*/  PRMT R18, R44, 0x7632, R18 ;  /* 0x000076322c127816 */ /* 0x000fe20000000012 */
[----:B------:R-:W-:-:S02]  /*0c50*/  IMAD.U32 R16, R47, 0x10000, RZ ;  /* 0x000100002f107824 */ /* 0x000fc400078e00ff */
[----:B------:R-:W-:Y:S01]  /*0c60*/  FMUL.FTZ R13, R6, R13 ;  /* 0x0000000d060d7220 */ /* 0x000fe20000410000 */
[----:B------:R-:W-:Y:S01]  /*0c70*/  FADD.FTZ R17, -R184, R17 ;  /* 0x00000011b8117221 */ /* 0x000fe20000010100 */
[----:B------:R-:W-:Y:S02]  /*0c80*/  IMAD.U32 R21, R21, 0x10000, RZ ;  /* 0x0001000015157824 */ /* 0x000fe400078e00ff */
[-C--:B------:R-:W-:Y:S01]  /*0c90*/  FMUL.FTZ R16, R16, R19.reuse ;  /* 0x0000001310107220 */ /* 0x080fe20000410000 */
[----:B------:R-:W-:Y:S01]  /*0ca0*/  FADD.FTZ R90, R90, R19 ;  /* 0x000000135a5a7221 */ /* 0x000fe20000010000 */
[----:B------:R-:W-:Y:S01]  /*0cb0*/  FFMA.FTZ R66, R13, R19, R66 ;  /* 0x000000130d427223 */ /* 0x000fe20000010042 */
[----:B------:R-:W-:Y:S01]  /*0cc0*/  IMAD.U32 R19, R18, 0x10000, RZ ;  /* 0x0001000012137824 */ /* 0x000fe200078e00ff */
[----:B------:R-:W-:Y:S01]  /*0cd0*/  SHF.L.U32 R20, R15, 0x10, RZ ;  /* 0x000000100f147819 */ /* 0x000fe200000006ff */
[----:B------:R-:W-:Y:S01]  /*0ce0*/  FMUL.FTZ R18, R6, R17 ;  /* 0x0000001106127220 */ /* 0x000fe20000410000 */
[----:B------:R-:W-:Y:S01]  /*0cf0*/  FADD.FTZ R21, -R184, R21 ;  /* 0x00000015b8157221 */ /* 0x000fe20000010100 */
[C---:B------:R-:W-:Y:S01]  /*0d00*/  PRMT R144, R14.reuse, 0x7632, R144 ;  /* 0x000076320e907816 */ /* 0x040fe20000000090 */
[----:B------:R-:W-:-:S02]  /*0d10*/  IMAD.U32 R145, R14, 0x10000, RZ ;  /* 0x000100000e917824 */ /* 0x000fc400078e00ff */
[-C--:B------:R-:W-:Y:S01]  /*0d20*/  FMUL.FTZ R15, R19, R20.reuse ;  /* 0x00000014130f7220 */ /* 0x080fe20000410000 */
[----:B------:R-:W-:Y:S01]  /*0d30*/  FADD.FTZ R85, R85, R20 ;  /* 0x0000001455557221 */ /* 0x000fe20000010000 */
[----:B------:R-:W-:Y:S01]  /*0d40*/  FFMA.FTZ R61, R18, R20, R61 ;  /* 0x00000014123d7223 */ /* 0x000fe2000001003d */
[----:B------:R-:W-:Y:S02]  /*0d50*/  IMAD.U32 R22, R22, 0x10000, RZ ;  /* 0x0001000016167824 */ /* 0x000fe400078e00ff */
[----:B------:R-:W-:Y:S01]  /*0d60*/  FMUL.FTZ R20, R6, R21 ;  /* 0x0000001506147220 */ /* 0x000fe20000410000 */
[----:B------:R-:W-:Y:S01]  /*0d70*/  FADD.FTZ R11, -R184, R145 ;  /* 0x00000091b80b7221 */ /* 0x000fe20000010100 */
[----:B------:R-:W-:Y:S02]  /*0d80*/  IMAD.U32 R21, R144, 0x10000, RZ ;  /* 0x0001000090157824 */ /* 0x000fe400078e00ff */
[-C--:B------:R-:W-:Y:S01]  /*0d90*/  FMUL.FTZ R17, R24, R22.reuse ;  /* 0x0000001618117220 */ /* 0x080fe20000410000 */
[----:B------:R-:W-:Y:S01]  /*0da0*/  FADD.FTZ R87, R87, R22 ;  /* 0x0000001657577221 */ /* 0x000fe20000010000 */
[----:B------:R-:W-:Y:S01]  /*0db0*/  FFMA.FTZ R63, R20, R22, R63 ;  /* 0x00000016143f7223 */ /* 0x000fe2000001003f */
[----:B------:R-:W-:Y:S01]  /*0dc0*/  FADD.FTZ R22, RZ, R10 ;  /* 0x0000000aff167221 */ /* 0x000fe20000010000 */
[----:B------:R-:W-:Y:S01]  /*0dd0*/  FFMA.FTZ R19, R3, R10, RZ ;  /* 0x0000000a03137223 */ /* 0x000fe200000100ff */
[----:B------:R-:W-:-:S02]  /*0de0*/  IMAD.U32 R14, R46, 0x10000, RZ ;  /* 0x000100002e0e7824 */ /* 0x000fc400078e00ff */
[----:B------:R-:W-:Y:S01]  /*0df0*/  FMUL.FTZ R11, R6, R11 ;  /* 0x0000000b060b7220 */ /* 0x000fe20000410000 */
[----:B------:R-:W-:Y:S01]  /*0e00*/  FADD.FTZ R145, -R184, R21 ;  /* 0x00000015b8917221 */ /* 0x000fe20000010100 */
[----:B------:R-:W-:Y:S01]  /*0e10*/  FADD.FTZ R21, R22, R15 ;  /* 0x0000000f16157221 */ /* 0x000fe20000010000 */
[----:B------:R-:W-:Y:S01]  /*0e20*/  FFMA.FTZ R24, R18, R15, R19 ;  /* 0x0000000f12187223 */ /* 0x000fe20000010013 */
[-C--:B------:R-:W-:Y:S01]  /*0e30*/  FMUL.FTZ R14, R14, R147.reuse ;  /* 0x000000930e0e7220 */ /* 0x080fe20000410000 */
[--C-:B------:R-:W-:Y:S01]  /*0e40*/  FADD.FTZ R88, R88, R147.reuse ;  /* 0x0000009358587221 */ /* 0x100fe20000010000 */
[----:B------:R-:W-:Y:S01]  /*0e50*/  FFMA.FTZ R64, R11, R147, R64 ;  /* 0x000000930b407223 */ /* 0x000fe20000010040 */
[----:B------:R-:W-:Y:S01]  /*0e60*/  PRMT R147, R46, 0x7632, R147 ;  /* 0x000076322e937816 */ /* 0x000fe20000000093 */
[----:B------:R-:W-:Y:S01]  /*0e70*/  FADD.FTZ R144, R21, R12 ;  /* 0x0000000c15907221 */ /* 0x000fe20000010000 */
[----:B------:R-:W-:Y:S01]  /*0e80*/  FFMA.FTZ R21, R9, R12, R24 ;  /* 0x0000000c09157223 */ /* 0x000fe20000010018 */
[----:B------:R-:W-:Y:S01]  /*0e90*/  FMUL.FTZ R22, R6, R145 ;  /* 0x0000009106167220 */ /* 0x000fe20000410000 */
[----:B------:R-:W-:Y:S01]  /*0ea0*/  SHF.L.U32 R147, R147, 0x10, RZ ;  /* 0x0000001093937819 */ /* 0x000fe200000006ff */
[----:B------:R-:W-:-:S02]  /*0eb0*/  IMAD.U32 R146, R146, 0x10000, RZ ;  /* 0x0001000092927824 */ /* 0x000fc400078e00ff */
[----:B------:R-:W-:Y:S01]  /*0ec0*/  FADD.FTZ R145, R144, R17 ;  /* 0x0000001190917221 */ /* 0x000fe20000010000 */
[----:B------:R-:W-:Y:S01]  /*0ed0*/  FFMA.FTZ R24, R20, R17, R21 ;  /* 0x0000001114187223 */ /* 0x000fe20000010015 */
[----:B------:R-:W-:Y:S01]  /*0ee0*/  SHF.L.U32 R149, R148, 0x10, RZ ;  /* 0x0000001094957819 */ /* 0x000fe200000006ff */
[----:B------:R-:W-:Y:S01]  /*0ef0*/  FMUL.FTZ R19, R147, R146 ;  /* 0x0000009293137220 */ /* 0x000fe20000410000 */
[----:B------:R-:W-:Y:S01]  /*0f00*/  FADD.FTZ R144, R145, R14 ;  /* 0x0000000e91907221 */ /* 0x000fe20000010000 */
[----:B------:R-:W-:Y:S01]  /*0f10*/  FFMA.FTZ R145, R11, R14, R24 ;  /* 0x0000000e0b917223 */ /* 0x000fe20000010018 */
[----:B------:R-:W-:Y:S02]  /*0f20*/  IMAD.U32 R150, R150, 0x10000, RZ ;  /* 0x0001000096967824 */ /* 0x000fe400078e00ff */
        /* <DEDUP_REMOVED lines=12> */
[----:B------:R-:W-:-:S07]  /*0ff0*/  FFMA.FTZ R202, R24, R21, R145 ;  /* 0x0000001518ca7223 */ /* 0x000fce0000010091 */
.L_x_606:
[----:B----4-:R-:W-:Y:S05]  /*1000*/  BSYNC.RECONVERGENT B1 ;  /* 0x0000000000017941 */ /* 0x010fea0003800200 */
.L_x_605:
        /* <DEDUP_REMOVED lines=8> */
[----:B-1----:R-:W-:-:S05]  /*1090*/  IMAD.WIDE.U32 R26, R187, 0x10, R26 ;  /* 0x00000010bb1a7825 */ /* 0x002fca00078e001a */
[----:B------:R0:W4:Y:S01]  /*10a0*/  LDG.E.128 R32, desc[UR10][R26.64] ;  /* 0x0000000a1a207981 */ /* 0x000122000c1e1d00 */
[----:B------:R-:W-:Y:S01]  /*10b0*/  ISETP.NE.AND.EX P5, PT, RZ, UR13, PT, P5 ;  /* 0x0000000dff007c0c */ /* 0x000fe2000bfa5350 */
[----:B--2---:R-:W-:-:S05]  /*10c0*/  IMAD.WIDE.U32 R144, R185, 0x8, R144 ;  /* 0x00000008b9907825 */ /* 0x004fca00078e0090 */
[----:B------:R-:W5:Y:S07]  /*10d0*/  LDG.E.64 R166, desc[UR10][R144.64] ;  /* 0x0000000a90a67981 */ /* 0x000f6e000c1e1b00 */
[----:B------:R-:W1:Y:S01]  /*10e0*/  @P5 LDC.64 R36, c[0x0][0x438] ;  /* 0x00010e00ff245b82 */ /* 0x000e620000000a00 */
[----:B0-----:R-:W-:Y:S02]  /*10f0*/  IMAD.U32 R26, R48, 0x10000, RZ ;  /* 0x00010000301a7824 */ /* 0x001fe400078e00ff */
[----:B-1----:R-:W-:-:S05]  /*1100*/  @P5 IMAD.WIDE.U32 R36, R186, 0x10, R36 ;  /* 0x00000010ba245825 */ /* 0x002fca00078e0024 */
[----:B------:R0:W5:Y:S01]  /*1110*/  @P5 LDG.E.128 R124, desc[UR10][R36.64] ;  /* 0x0000000a247c5981 */ /* 0x000162000c1e1d00 */
[----:B------:R-:W-:Y:S01]  /*1120*/  IADD3 R187, PT, PT, R187, 0x80, RZ ;  /* 0x00000080bbbb7810 */ /* 0x000fe20007ffe0ff */
[----:B------:R-:W-:Y:S01]  /*1130*/  VIADD R185, R185, 0x80 ;  /* 0x00000080b9b97836 */ /* 0x000fe20000000000 */
[----:B------:R-:W-:Y:S02]  /*1140*/  IADD3 R186, PT, PT, R186, 0x80, RZ ;  /* 0x00000080baba7810 */ /* 0x000fe40007ffe0ff */
[----:B---3--:R-:W-:Y:S01]  /*1150*/  SHF.L.U32 R23, R28, 0x10, RZ ;  /* 0x000000101c177819 */ /* 0x008fe200000006ff */
[----:B------:R-:W-:-:S04]  /*1160*/  IMAD.U32 R27, R29, 0x10000, RZ ;  /* 0x000100001d1b7824 */ /* 0x000fc800078e00ff */
[C---:B------:R-:W-:Y:S01]  /*1170*/  FADD.FTZ R23, -R184.reuse, R23 ;  /* 0x00000017b8177221 */ /* 0x040fe20000010100 */
[----:B------:R-:W-:Y:S01]  /*1180*/  FADD.FTZ R27, -R184, R27 ;  /* 0x0000001bb81b7221 */ /* 0x000fe20000010100 */
[----:B----4-:R-:W-:Y:S02]  /*1190*/  IMAD.U32 R25, R32, 0x10000, RZ ;  /* 0x0001000020197824 */ /* 0x010fe400078e00ff */
[----:B------:R-:W-:Y:S01]  /*11a0*/  FMUL.FTZ R23, R6, R23 ;  /* 0x0000001706177220 */ /* 0x000fe20000410000 */
[----:B------:R-:W-:Y:S02]  /*11b0*/  IMAD.U32 R149, R30, 0x10000, RZ ;  /* 0x000100001e957824 */ /* 0x000fe400078e00ff */
[-C--:B------:R-:W-:Y:S01]  /*11c0*/  FMUL.FTZ R26, R26, R25.reuse ;  /* 0x000000191a1a7220 */ /* 0x080fe20000410000 */
[----:B------:R-:W-:Y:S01]  /*11d0*/  FADD.FTZ R92, R92, R25 ;  /* 0x000000195c5c7221 */ /* 0x000fe20000010000 */
[----:B------:R-:W-:Y:S01]  /*11e0*/  FFMA.FTZ R68, R23, R25, R68 ;  /* 0x0000001917447223 */ /* 0x000fe20000010044 */
[----:B------:R-:W-:Y:S01]  /*11f0*/  FMUL.FTZ R25, R6, R27 ;  /* 0x0000001b06197220 */ /* 0x000fe20000410000 */
[----:B------:R-:W-:Y:S01]  /*1200*/  SHF.L.U32 R151, R31, 0x10, RZ ;  /* 0x000000101f977819 */ /* 0x000fe200000006ff */
[----:B------:R-:W-:Y:S01]  /*1210*/  FADD.FTZ R27, -R184, R149 ;  /* 0x00000095b81b7221 */ /* 0x000fe20000010100 */
[----:B------:R-:W-:-:S02]  /*1220*/  PRMT R38, R28, 0x7632, R38 ;  /* 0x000076321c267816 */ /* 0x000fc40000000026 */
[----:B------:R-:W-:Y:S02]  /*1230*/  PRMT R148, R30, 0x7632, R148 ;  /* 0x000076321e947816 */ /* 0x000fe40000000094 */
[----:B0-----:R-:W-:Y:S01]  /*1240*/  PRMT R37, R33, 0x7632, R37 ;  /* 0x0000763221257816 */ /* 0x001fe20000000025 */
[----:B------:R-:W-:Y:S01]  /*1250*/  IMAD.U32 R28, R49, 0x10000, RZ ;  /* 0x00010000311c7824 */ /* 0x000fe200078e00ff */
[----:B------:R-:W-:Y:S01]  /*1260*/  PRMT R147, R29, 0x7632, R147 ;  /* 0x000076321d937816 */ /* 0x000fe20000000093 */
[----:B------:R-:W-:Y:S01]  /*1270*/  IMAD.U32 R29, R34, 0x10000, RZ ;  /* 0x00010000221d7824 */ /* 0x000fe200078e00ff */
[----:B------:R-:W-:Y:S01]  /*1280*/  SHF.L.U32 R33, R33, 0x10, RZ ;  /* 0x0000001021217819 */ /* 0x000fe200000006ff */
[----:B------:R-:W-:Y:S01]  /*1290*/  FMUL.FTZ R27, R6, R27 ;  /* 0x0000001b061b7220 */ /* 0x000fe20000410000 */
[----:B------:R-:W-:Y:S01]  /*12a0*/  SHF.L.U32 R30, R50, 0x10, RZ ;  /* 0x00000010321e7819 */ /* 0x000fe200000006ff */
[----:B------:R-:W-:Y:S01]  /*12b0*/  FADD.FTZ R151, -R184, R151 ;  /* 0x00000097b8977221 */ /* 0x000fe20000010100 */
[----:B------:R-:W-:Y:S01]  /*12c0*/  SHF.L.U32 R145, R38, 0x10, RZ ;  /* 0x0000001026917819 */ /* 0x000fe200000006ff */
[-C--:B------:R-:W-:Y:S01]  /*12d0*/  FMUL.FTZ R28, R28, R33.reuse ;  /* 0x000000211c1c7220 */ /* 0x080fe20000410000 */
[----:B------:R-:W-:Y:S01]  /*12e0*/  PRMT R150, R31, 0x7632, R150 ;  /* 0x000076321f967816 */ /* 0x000fe20000000096 */
[----:B------:R-:W-:Y:S01]  /*12f0*/  FADD.FTZ R94, R94, R33 ;  /* 0x000000215e5e7221 */ /* 0x000fe20000010000 */
[----:B------:R-:W-:Y:S01]  /*1300*/  PRMT R146, R35, 0x7632, R146 ;  /* 0x0000763223927816 */ /* 0x000fe20000000092 */
[----:B------:R-:W-:Y:S01]  /*1310*/  FFMA.FTZ R70, R25, R33, R70 ;  /* 0x0000002119467223 */ /* 0x000fe20000010046 */
[----:B------:R-:W-:Y:S01]  /*1320*/  PRMT R31, R32, 0x7632, R31 ;  /* 0x00007632201f7816 */ /* 0x000fe2000000001f */
[-C--:B------:R-:W-:Y:S01]  /*1330*/  FMUL.FTZ R30, R30, R29.reuse ;  /* 0x0000001d1e1e7220 */ /* 0x080fe20000410000 */
[----:B------:R-:W-:Y:S01]  /*1340*/  SHF.L.U32 R35, R35, 0x10, RZ ;  /* 0x0000001023237819 */ /* 0x000fe200000006ff */
[----:B------:R-:W-:Y:S01]  /*1350*/  FADD.FTZ R96, R96, R29 ;  /* 0x0000001d60607221 */ /* 0x000fe20000010000 */
[----:B------:R-:W-:Y:S01]  /*1360*/  FFMA.FTZ R72, R27, R29, R72 ;  /* 0x0000001d1b487223 */ /* 0x000fe20000010048 */
[----:B------:R-:W-:Y:S01]  /*1370*/  IMAD.U32 R32, R51, 0x10000, RZ ;  /* 0x0001000033207824 */ /* 0x000fe200078e00ff */
[----:B------:R-:W-:Y:S01]  /*1380*/  PRMT R33, R48, 0x7632, R33 ;  /* 0x0000763230217816 */ /* 0x000fe20000000021 */
[----:B------:R-:W-:Y:S01]  /*1390*/  FMUL.FTZ R29, R6, R151 ;  /* 0x00000097061d7220 */ /* 0x000fe20000410000 */
[----:B------:R-:W-:Y:S01]  /*13a0*/  SHF.L.U32 R147, R147, 0x10, RZ ;  /* 0x0000001093937819 */ /* 0x000fe200000006ff */
[----:B------:R-:W-:Y:S01]  /*13b0*/  FADD.FTZ R145, -R184, R145 ;  /* 0x00000091b8917221 */ /* 0x000fe20000010100 */
[----:B------:R-:W-:Y:S01]  /*13c0*/  PRMT R144, R34, 0x7632, R144 ;  /* 0x0000763222907816 */ /* 0x000fe20000000090 */
[-C--:B------:R-:W-:Y:S01]  /*13d0*/  FMUL.FTZ R32, R32, R35.reuse ;  /* 0x0000002320207220 */ /* 0x080fe20000410000 */
[--C-:B------:R-:W-:Y:S01]  /*13e0*/  FADD.FTZ R98, R98, R35.reuse ;  /* 0x0000002362627221 */ /* 0x100fe20000010000 */
[----:B------:R-:W-:Y:S01]  /*13f0*/  FFMA.FTZ R74, R29, R35, R74 ;  /* 0x000000231d4a7223 */ /* 0x000fe2000001004a */
[----:B------:R-:W-:Y:S01]  /*1400*/  PRMT R35, R49, 0x7632, R35 ;  /* 0x0000763231237816 */ /* 0x000fe20000000023 */
[----:B------:R-:W-:-:S02]  /*1410*/  IMAD.U32 R33, R33, 0x10000, RZ ;  /* 0x0001000021217824 */ /* 0x000fc400078e00ff */
[----:B------:R-:W-:Y:S01]  /*1420*/  FMUL.FTZ R34, R6, R145 ;  /* 0x0000009106227220 */ /* 0x000fe20000410000 */
[----:B------:R-:W-:Y:S02]  /*1430*/  IMAD.U32 R36, R31, 0x10000, RZ ;  /* 0x000100001f247824 */ /* 0x000fe400078e00ff */
[----:B------:R-:W-:Y:S01]  /*1440*/  FADD.FTZ R147, -R184, R147 ;  /* 0x00000093b8937221 */ /* 0x000fe20000010100 */
[----:B------:R-:W-:Y:S01]  /*1450*/  SHF.L.U32 R35, R35, 0x10, RZ ;  /* 0x0000001023237819 */ /* 0x000fe200000006ff */
[----:B------:R-:W-:Y:S02]  /*1460*/  IMAD.U32 R38, R37, 0x10000, RZ ;  /* 0x0001000025267824 */ /* 0x000fe400078e00ff */
[-C--:B------:R-:W-:Y:S01]  /*1470*/  FMUL.FTZ R31, R33, R36.reuse ;  /* 0x00000024211f7220 */ /* 0x080fe20000410000 */
        /* <DEDUP_REMOVED lines=9> */
[----:B------:R-:W-:Y:S01]  /*1510*/  PRMT R145, R50, 0x7632, R145 ;  /* 0x0000763232917816 */ /* 0x000fe20000000091 */
[----:B------:R-:W-:Y:S01]  /*1520*/  FADD.FTZ R149, -R184, R37 ;  /* 0x00000025b8957221 */ /* 0x000fe20000010100 */
[----:B------:R-:W-:Y:S01]  /*1530*/  SHF.L.U32 R148, R144, 0x10, RZ ;  /* 0x0000001090947819 */ /* 0x000fe200000006ff */
[----:B------:R-:W-:Y:S01]  /*1540*/  FADD.FTZ R37, R38, R31 ;  /* 0x0000001f26257221 */ /* 0x000fe20000010000 */
[----:B------:R-:W-:Y:S01]  /*1550*/  FFMA.FTZ R144, R34, R31, R35 ;  /* 0x0000001f22907223 */ /* 0x000fe20000010023 */
[----:B------:R-:W-:Y:S01]  /*1560*/  SHF.L.U32 R145, R145, 0x10, RZ ;  /* 0x0000001091917819 */ /* 0x000fe200000006ff */
[----:B------:R-:W-:-:S02]  /*1570*/  IMAD.U32 R151, R150, 0x10000, RZ ;  /* 0x0001000096977824 */ /* 0x000fc400078e00ff */
[----:B------:R-:W-:Y:S02]  /*1580*/  IMAD.U32 R150, R146, 0x10000, RZ ;  /* 0x0001000092967824 */ /* 0x000fe400078e00ff */
[----:B------:R-:W-:Y:S01]  /*1590*/  FADD.FTZ R146, R37, R28 ;  /* 0x0000001c25927221 */ /* 0x000fe20000010000 */
[----:B------:R-:W-:Y:S01]  /*15a0*/  FFMA.FTZ R37, R25, R28, R144 ;  /* 0x0000001c19257223 */ /* 0x000fe20000010090 */
[----:B------:R-:W-:Y:S01]  /*15b0*/  PRMT R147, R51, 0x7632, R147 ;  /* 0x0000763233937816 */ /* 0x000fe20000000093 */
[----:B------:R-:W-:Y:S01]  /*15c0*/  FMUL.FTZ R35, R145, R148 ;  /* 0x0000009491237220 */ /* 0x000fe20000410000 */
[----:B------:R-:W-:Y:S01]  /*15d0*/  FADD.FTZ R145, R146, R33 ;  /* 0x0000002192917221 */ /* 0x000fe20000010000 */
[----:B------:R-:W-:Y:S01]  /*15e0*/  FFMA.FTZ R144, R36, R33, R37 ;  /* 0x0000002124907223 */ /* 0x000fe20000010025 */
[----:B------:R-:W-:Y:S01]  /*15f0*/  FMUL.FTZ R38, R6, R149 ;  /* 0x0000009506267220 */ /* 0x000fe20000410000 */
[----:B------:R-:W-:Y:S02]  /*1600*/  IMAD.U32 R147, R147, 0x10000, RZ ;  /* 0x0001000093937824 */ /* 0x000fe400078e00ff */
[----:B------:R-:W-:Y:S01]  /*1610*/  FADD.FTZ R146, R145, R30 ;  /* 0x0000001e91927221 */ /* 0x000fe20000010000 */
[----:B------:R-:W-:Y:S01]  /*1620*/  FFMA.FTZ R145, R27, R30, R144 ;  /* 0x0000001e1b917223 */ /* 0x000fe20000010090 */
[----:B------:R-:W-:Y:S01]  /*1630*/  FADD.FTZ R151, -R184, R151 ;  /* 0x00000097b8977221 */ /* 0x000fe20000010100 */
[----:B------:R-:W-:Y:S01]  /*1640*/  FMUL.FTZ R37, R147, R150 ;  /* 0x0000009693257220 */ /* 0x000fe20000410000 */
[----:B------:R-:W-:Y:S01]  /*1650*/  FADD.FTZ R147, R146, R35 ;  /* 0x0000002392937221 */ /* 0x000fe20000010000 */
[----:B------:R-:W-:Y:S01]  /*1660*/  FFMA.FTZ R144, R38, R35, R145 ;  /* 0x0000002326907223 */ /* 0x000fe20000010091 */
[----:B------:R-:W-:-:S02]  /*1670*/  FMUL.FTZ R152, R6, R151 ;  /* 0x0000009706987220 */ /* 0x000fc40000410000 */
        /* <DEDUP_REMOVED lines=8> */
.L_x_608:
[----:B------:R-:W-:Y:S05]  /*1700*/  BSYNC.RECONVERGENT B1 ;  /* 0x0000000000017941 */ /* 0x000fea0003800200 */
.L_x_607:
        /* <DEDUP_REMOVED lines=13> */
[----:B------:R-:W1:Y:S01]  /*17e0*/  @P5 LDC.64 R154, c[0x0][0x438] ;  /* 0x00010e00ff9a5b82 */ /* 0x000e620000000a00 */
[----:B------:R-:W-:Y:S01]  /*17f0*/  IMAD.U32 R158, R54, 0x10000, RZ ;  /* 0x00010000369e7824 */ /* 0x000fe200078e00ff */
[----:B0-----:R-:W-:Y:S02]  /*1800*/  SHF.L.U32 R156, R53, 0x10, RZ ;  /* 0x00000010359c7819 */ /* 0x001fe400000006ff */
[----:B------:R-:W-:Y:S01]  /*1810*/  SHF.L.U32 R160, R55, 0x10, RZ ;  /* 0x0000001037a07819 */ /* 0x000fe200000006ff */
[----:B-1----:R-:W-:-:S05]  /*1820*/  @P5 IMAD.WIDE.U32 R154, R186, 0x10, R154 ;  /* 0x00000010ba9a5825 */ /* 0x002fca00078e009a */
[----:B------:R0:W5:Y:S01]  /*1830*/  @P5 LDG.E.128 R128, desc[UR10][R154.64] ;  /* 0x0000000a9a805981 */ /* 0x000162000c1e1d00 */
[----:B------:R-:W-:Y:S01]  /*1840*/  VIADD R187, R187, 0x80 ;  /* 0x00000080bbbb7836 */ /* 0x000fe20000000000 */
[----:B------:R-:W-:Y:S01]  /*1850*/  IADD3 R185, PT, PT, R185, 0x80, RZ ;  /* 0x00000080b9b97810 */ /* 0x000fe20007ffe0ff */
[----:B------:R-:W-:Y:S02]  /*1860*/  VIADD R186, R186, 0x80 ;  /* 0x00000080baba7836 */ /* 0x000fe40000000000 */
[----:B---3--:R-:W-:Y:S01]  /*1870*/  IMAD.U32 R39, R144, 0x10000, RZ ;  /* 0x0001000090277824 */ /* 0x008fe200078e00ff */
[----:B------:R-:W-:-:S03]  /*1880*/  SHF.L.U32 R153, R145, 0x10, RZ ;  /* 0x0000001091997819 */ /* 0x000fc600000006ff */
[----:B------:R-:W-:Y:S01]  /*1890*/  FADD.FTZ R39, -R184, R39 ;  /* 0x00000027b8277221 */ /* 0x000fe20000010100 */
[C---:B------:R-:W-:Y:S01]  /*18a0*/  PRMT R176, R147.reuse, 0x7632, R176 ;  /* 0x0000763293b07816 */ /* 0x040fe200000000b0 */
[----:B------:R-:W-:Y:S01]  /*18b0*/  IMAD.U32 R163, R146, 0x10000, RZ ;  /* 0x0001000092a37824 */ /* 0x000fe200078e00ff */
[----:B------:R-:W-:Y:S01]  /*18c0*/  SHF.L.U32 R173, R147, 0x10, RZ ;  /* 0x0000001093ad7819 */ /* 0x000fe200000006ff */
[----:B------:R-:W-:Y:S01]  /*18d0*/  FMUL.FTZ R39, R6, R39 ;  /* 0x0000002706277220 */ /* 0x000fe20000410000 */
[----:B------:R-:W-:Y:S01]  /*18e0*/  PRMT R159, R144, 0x7632, R159 ;  /* 0x00007632909f7816 */ /* 0x000fe2000000009f */
[----:B------:R-:W-:Y:S01]  /*18f0*/  IMAD.U32 R144, R52, 0x10000, RZ ;  /* 0x0001000034907824 */ /* 0x000fe200078e00ff */
[----:B----4-:R-:W-:Y:S01]  /*1900*/  SHF.L.U32 R147, R148, 0x10, RZ ;  /* 0x0000001094937819 */ /* 0x010fe200000006ff */
[C---:B------:R-:W-:Y:S01]  /*1910*/  FADD.FTZ R153, -R184.reuse, R153 ;  /* 0x00000099b8997221 */ /* 0x040fe20000010100 */
[----:B0-----:R-:W-:Y:S01]  /*1920*/  FADD.FTZ R155, -R184, R163 ;  /* 0x000000a3b89b7221 */ /* 0x001fe20000010100 */
[----:B------:R-:W-:-:S02]  /*1930*/  PRMT R174, R146, 0x7632, R174 ;  /* 0x0000763292ae7816 */ /* 0x000fc400000000ae */
[-C--:B------:R-:W-:Y:S01]  /*1940*/  FMUL.FTZ R154, R144, R147.reuse ;  /* 0x00000093909a7220 */ /* 0x080fe20000410000 */
[----:B------:R-:W-:Y:S01]  /*1950*/  FADD.FTZ R100, R100, R147 ;  /* 0x0000009364647221 */ /* 0x000fe20000010000 */
[----:B------:R-:W-:Y:S01]  /*1960*/  FFMA.FTZ R76, R39, R147, R76 ;  /* 0x00000093274c7223 */ /* 0x000fe2000001004c */
[----:B------:R-:W-:Y:S01]  /*1970*/  IMAD.U32 R147, R159, 0x10000, RZ ;  /* 0x000100009f937824 */ /* 0x000fe200078e00ff */
[C---:B------:R-:W-:Y:S01]  /*1980*/  PRMT R146, R149.reuse, 0x7632, R146 ;  /* 0x0000763295927816 */ /* 0x040fe20000000092 */
[----:B------:R-:W-:Y:S01]  /*1990*/  IMAD.U32 R149, R149, 0x10000, RZ ;  /* 0x0001000095957824 */ /* 0x000fe200078e00ff */
[----:B------:R-:W-:Y:S01]  /*19a0*/  SHF.L.U32 R157, R150, 0x10, RZ ;  /* 0x00000010969d7819 */ /* 0x000fe200000006ff */
[C---:B------:R-:W-:Y:S01]  /*19b0*/  FMUL.FTZ R153, R6.reuse, R153 ;  /* 0x0000009906997220 */ /* 0x040fe20000410000 */
[----:B------:R-:W-:Y:S01]  /*19c0*/  PRMT R161, R145, 0x7632, R161 ;  /* 0x0000763291a17816 */ /* 0x000fe200000000a1 */
[----:B------:R-:W-:Y:S01]  /*19d0*/  FMUL.FTZ R155, R6, R155 ;  /* 0x0000009b069b7220 */ /* 0x000fe20000410000 */
[----:B------:R-:W-:Y:S01]  /*19e0*/  PRMT R144, R52, 0x7632, R144 ;  /* 0x0000763234907816 */ /* 0x000fe20000000090 */
[----:B------:R-:W-:Y:S01]  /*19f0*/  FADD.FTZ R173, -R184, R173 ;  /* 0x000000adb8ad7221 */ /* 0x000fe20000010100 */
[----:B------:R-:W-:Y:S01]  /*1a00*/  PRMT R145, R148, 0x7632, R145 ;  /* 0x0000763294917816 */ /* 0x000fe20000000091 */
[----:B------:R-:W-:Y:S01]  /*1a10*/  FADD.FTZ R147, -R184, R147 ;  /* 0x00000093b8937221 */ /* 0x000fe20000010100 */
[----:B------:R-:W-:Y:S01]  /*1a20*/  PRMT R148, R150, 0x7632, R148 ;  /* 0x0000763296947816 */ /* 0x000fe20000000094 */
[-C--:B------:R-:W-:Y:S01]  /*1a30*/  FMUL.FTZ R156, R156, R149.reuse ;  /* 0x000000959c9c7220 */ /* 0x080fe20000410000 */
[----:B------:R-:W-:Y:S01]  /*1a40*/  PRMT R150, R151, 0x7632, R150 ;  /* 0x0000763297967816 */ /* 0x000fe20000000096 */
[----:B------:R-:W-:Y:S01]  /*1a50*/  FADD.FTZ R102, R102, R149 ;  /* 0x0000009566667221 */ /* 0x000fe20000010000 */
[----:B------:R-:W-:Y:S01]  /*1a60*/  FFMA.FTZ R78, R153, R149, R78 ;  /* 0x00000095994e7223 */ /* 0x000fe2000001004e */
[-C--:B------:R-:W-:Y:S01]  /*1a70*/  FMUL.FTZ R158, R158, R157.reuse ;  /* 0x0000009d9e9e7220 */ /* 0x080fe20000410000 */
[----:B------:R-:W-:Y:S01]  /*1a80*/  FADD.FTZ R104, R104, R157 ;  /* 0x0000009d68687221 */ /* 0x000fe20000010000 */
[----:B------:R-:W-:Y:S01]  /*1a90*/  FFMA.FTZ R80, R155, R157, R80 ;  /* 0x0000009d9b507223 */ /* 0x000fe20000010050 */
[----:B------:R-:W-:Y:S01]  /*1aa0*/  SHF.L.U32 R159, R144, 0x10, RZ ;  /* 0x00000010909f7819 */ /* 0x000fe200000006ff */
[----:B------:R-:W-:-:S02]  /*1ab0*/  IMAD.U32 R151, R151, 0x10000, RZ ;  /* 0x0001000097977824 */ /* 0x000fc400078e00ff */
[C---:B------:R-:W-:Y:S01]  /*1ac0*/  FMUL.FTZ R157, R6.reuse, R173 ;  /* 0x000000ad069d7220 */ /* 0x040fe20000410000 */
[----:B------:R-:W-:Y:S01]  /*1ad0*/  IMAD.U32 R149, R161, 0x10000, RZ ;  /* 0x00010000a1957824 */ /* 0x000fe200078e00ff */
[----:B------:R-:W-:Y:S01]  /*1ae0*/  SHF.L.U32 R144, R145, 0x10, RZ ;  /* 0x0000001091907819 */ /* 0x000fe200000006ff */
[----:B------:R-:W-:Y:S01]  /*1af0*/  FMUL.FTZ R162, R6, R147 ;  /* 0x0000009306a27220 */ /* 0x000fe20000410000 */
[-C--:B------:R-:W-:Y:S01]  /*1b00*/  FMUL.FTZ R160, R160, R151.reuse ;  /* 0x00000097a0a07220 */ /* 0x080fe20000410000 */
[----:B------:R-:W-:Y:S01]  /*1b10*/  FADD.FTZ R106, R106, R151 ;  /* 0x000000976a6a7221 */ /* 0x000fe20000010000 */
[----:B------:R-:W-:Y:S01]  /*1b20*/  FFMA.FTZ R82, R157, R151, R82 ;  /* 0x000000979d527223 */ /* 0x000fe20000010052 */
[----:B------:R-:W-:Y:S01]  /*1b30*/  FADD.FTZ R149, -R184, R149 ;  /* 0x00000095b8957221 */ /* 0x000fe20000010100 */
[----:B------:R-:W-:Y:S01]  /*1b40*/  PRMT R151, R53, 0x7632, R151 ;  /* 0x0000763235977816 */ /* 0x000fe20000000097 */
[-C--:B------:R-:W-:Y:S01]  /*1b50*/  FMUL.FTZ R159, R159, R144.reuse ;  /* 0x000000909f9f7220 */ /* 0x080fe20000410000 */
[----:B------:R-:W-:Y:S01]  /*1b60*/  FADD.FTZ R101, R101, R144 ;  /* 0x0000009065657221 */ /* 0x000fe20000010000 */
[----:B------:R-:W-:Y:S01]  /*1b70*/  FFMA.FTZ R77, R162, R144, R77 ;  /* 0x00000090a24d7223 */ /* 0x000fe2000001004d */
[----:B------:R-:W-:-:S02]  /*1b80*/  IMAD.U32 R147, R174, 0x10000, RZ ;  /* 0x00010000ae937824 */ /* 0x000fc400078e00ff */
[----:B------:R-:W-:Y:S01]  /*1b90*/  FADD.FTZ R144, R199, R154 ;  /* 0x0000009ac7907221 */ /* 0x000fe20000010000 */
[----:B------:R-:W-:Y:S01]  /*1ba0*/  FFMA.FTZ R145, R39, R154, R202 ;  /* 0x0000009a27917223 */ /* 0x000fe200000100ca */
[----:B------:R-:W-:Y:S01]  /*1bb0*/  FMUL.FTZ R172, R6, R149 ;  /* 0x0000009506ac7220 */ /* 0x000fe20000410000 */
[----:B------:R-:W-:Y:S01]  /*1bc0*/  SHF.L.U32 R146, R146, 0x10, RZ ;  /* 0x0000001092927819 */ /* 0x000fe200000006ff */
[----:B------:R-:W-:Y:S01]  /*1bd0*/  FADD.FTZ R149, -R184, R147 ;  /* 0x00000093b8957221 */ /* 0x000fe20000010100 */
[----:B------:R-:W-:Y:S02]  /*1be0*/  IMAD.U32 R161, R151, 0x10000, RZ ;  /* 0x0001000097a17824 */ /* 0x000fe400078e00ff */
[----:B------:R-:W-:Y:S01]  /*1bf0*/  FADD.FTZ R147, R144, R159 ;  /* 0x0000009f90937221 */ /* 0x000fe20000010000 */
[----:B------:R-:W-:Y:S01]  /*1c00*/  FFMA.FTZ R144, R162, R159, R145 ;  /* 0x0000009fa2907223 */ /* 0x000fe20000010091 */
[----:B------:R-:W-:Y:S01]  /*1c10*/  PRMT R163, R54, 0x7632, R163 ;  /* 0x0000763236a37816 */ /* 0x000fe200000000a3 */
[-C--:B------:R-:W-:Y:S01]  /*1c20*/  FMUL.FTZ R161, R161, R146.reuse ;  /* 0x00000092a1a17220 */ /* 0x080fe20000410000 */
[----:B------:R-:W-:Y:S01]  /*1c30*/  FADD.FTZ R103, R103, R146 ;  /* 0x0000009267677221 */ /* 0x000fe20000010000 */
[----:B------:R-:W-:Y:S01]  /*1c40*/  FFMA.FTZ R79, R172, R146, R79 ;  /* 0x00000092ac4f7223 */ /* 0x000fe2000001004f */
[----:B------:R-:W-:Y:S01]  /*1c50*/  FADD.FTZ R146, R147, R156 ;  /* 0x0000009c93927221 */ /* 0x000fe20000010000 */
[----:B------:R-:W-:Y:S01]  /*1c60*/  FFMA.FTZ R145, R153, R156, R144 ;  /* 0x0000009c99917223 */ /* 0x000fe20000010090 */
[----:B------:R-:W-:-:S02]  /*1c70*/  IMAD.U32 R163, R163, 0x10000, RZ ;  /* 0x00010000a3a37824 */ /* 0x000fc400078e00ff */
[----:B------:R-:W-:Y:S02]  /*1c80*/  IMAD.U32 R148, R148, 0x10000, RZ ;  /* 0x0001000094947824 */ /* 0x000fe400078e00ff */
[----:B------:R-:W-:Y:S01]  /*1c90*/  FADD.FTZ R147, R146, R161 ;  /* 0x000000a192937221 */ /* 0x000fe20000010000 */
[----:B------:R-:W-:Y:S01]  /*1ca0*/  FFMA.FTZ R144, R172, R161, R145 ;  /* 0x000000a1ac907223 */ /* 0x000fe20000010091 */
[----:B------:R-:W-:Y:S01]  /*1cb0*/  PRMT R173, R55, 0x7632, R173 ;  /* 0x0000763237ad7816 */ /* 0x000fe200000000ad */
        /* <DEDUP_REMOVED lines=20> */
.L_x_610:
[----:B------:R-:W-:Y:S05]  /*1e00*/  BSYNC.RECONVERGENT B1 ;  /* 0x0000000000017941 */ /* 0x000fea0003800200 */
.L_x_609:
        /* <DEDUP_REMOVED lines=15> */
[----:B------:R0:W5:Y:S02]  /*1f00*/  @P5 LDG.E.128 R40, desc[UR10][R178.64] ;  /* 0x0000000ab2285981 */ /* 0x000164000c1e1d00 */
[----:B0-----:R-:W-:Y:S02]  /*1f10*/  SHF.L.U32 R178, R56, 0x10, RZ ;  /* 0x0000001038b27819 */ /* 0x001fe400000006ff */
[----:B------:R-:W-:-:S04]  /*1f20*/  PRMT R193, R57, 0x7632, R193 ;  /* 0x0000763239c17816 */ /* 0x000fc800000000c1 */
[----:B------:R-:W-:Y:S02]  /*1f30*/  SHF.L.U32 R193, R193, 0x10, RZ ;  /* 0x00000010c1c17819 */ /* 0x000fe400000006ff */
[----:B------:R-:W-:-:S04]  /*1f40*/  PRMT R195, R58, 0x7632, R195 ;  /* 0x000076323ac37816 */ /* 0x000fc800000000c3 */
[----:B------:R-:W-:Y:S01]  /*1f50*/  SHF.L.U32 R195, R195, 0x10, RZ ;  /* 0x00000010c3c37819 */ /* 0x000fe200000006ff */
[C---:B------:R-:W-:Y:S01]  /*1f60*/  IMAD.U32 R192, R59.reuse, 0x10000, RZ ;  /* 0x000100003bc07824 */ /* 0x040fe200078e00ff */
[----:B------:R-:W-:-:S04]  /*1f70*/  PRMT R197, R59, 0x7632, R197 ;  /* 0x000076323bc57816 */ /* 0x000fc800000000c5 */
[----:B------:R-:W-:Y:S02]  /*1f80*/  SHF.L.U32 R197, R197, 0x10, RZ ;  /* 0x00000010c5c57819 */ /* 0x000fe400000006ff */
[C---:B---3--:R-:W-:Y:S02]  /*1f90*/  PRMT R175, R144.reuse, 0x7632, R175 ;  /* 0x0000763290af7816 */ /* 0x048fe400000000af */
[----:B------:R-:W-:Y:S02]  /*1fa0*/  SHF.L.U32 R177, R144, 0x10, RZ ;  /* 0x0000001090b17819 */ /* 0x000fe400000006ff */
[C---:B------:R-:W-:Y:S01]  /*1fb0*/  PRMT R144, R145.reuse, 0x7632, R144 ;  /* 0x0000763291907816 */ /* 0x040fe20000000090 */
[----:B------:R-:W-:Y:S01]  /*1fc0*/  IMAD.U32 R145, R145, 0x10000, RZ ;  /* 0x0001000091917824 */ /* 0x000fe200078e00ff */
[C---:B------:R-:W-:Y:S02]  /*1fd0*/  PRMT R180, R146.reuse, 0x7632, R180 ;  /* 0x0000763292b47816 */ /* 0x040fe400000000b4 */
[----:B------:R-:W-:Y:S01]  /*1fe0*/  SHF.L.U32 R181, R146, 0x10, RZ ;  /* 0x0000001092b57819 */ /* 0x000fe200000006ff */
[----:B------:R-:W-:Y:S01]  /*1ff0*/  FADD.FTZ R179, -R184, R145 ;  /* 0x00000091b8b37221 */ /* 0x000fe20000010100 */
[C---:B------:R-:W-:Y:S01]  /*2000*/  PRMT R146, R147.reuse, 0x7632, R146 ;  /* 0x0000763293927816 */ /* 0x040fe20000000092 */
[----:B------:R-:W-:Y:S01]  /*2010*/  IMAD.U32 R147, R147, 0x10000, RZ ;  /* 0x0001000093937824 */ /* 0x000fe200078e00ff */
[----:B------:R-:W-:Y:S01]  /*2020*/  SHF.L.U32 R175, R175, 0x10, RZ ;  /* 0x00000010afaf7819 */ /* 0x000fe200000006ff */
[----:B------:R-:W-:-:S02]  /*2030*/  IMAD.U32 R145, R144, 0x10000, RZ ;  /* 0x0001000090917824 */ /* 0x000fc400078e00ff */
[----:B------:R-:W-:Y:S01]  /*2040*/  FADD.FTZ R177, -R184, R177 ;  /* 0x000000b1b8b17221 */ /* 0x000fe20000010100 */
[----:B------:R-:W-:Y:S01]  /*2050*/  SHF.L.U32 R183, R180, 0x10, RZ ;  /* 0x00000010b4b77819 */ /* 0x000fe200000006ff */
[C---:B------:R-:W-:Y:S01]  /*2060*/  FADD.FTZ R189, -R184.reuse, R147 ;  /* 0x00000093b8bd7221 */ /* 0x040fe20000010100 */
[C---:B------:R-:W-:Y:S01]  /*2070*/  FADD.FTZ R147, -R184.reuse, R175 ;  /* 0x000000afb8937221 */ /* 0x040fe20000010100 */
[C---:B------:R-:W-:Y:S01]  /*2080*/  FADD.FTZ R185, -R184.reuse, R145 ;  /* 0x00000091b8b97221 */ /* 0x040fe20000010100 */
[----:B------:R-:W-:Y:S01]  /*2090*/  FADD.FTZ R181, -R184, R181 ;  /* 0x000000b5b8b57221 */ /* 0x000fe20000010100 */
[----:B----4-:R-:W-:Y:S02]  /*20a0*/  IMAD.U32 R145, R148, 0x10000, RZ ;  /* 0x0001000094917824 */ /* 0x010fe400078e00ff */
[----:B------:R-:W-:Y:S01]  /*20b0*/  FMUL.FTZ R175, R6, R177 ;  /* 0x000000b106af7220 */ /* 0x000fe20000410000 */
[----:B------:R-:W-:Y:S01]  /*20c0*/  FADD.FTZ R187, -R184, R183 ;  /* 0x000000b7b8bb7221 */ /* 0x000fe20000010100 */
[----:B------:R-:W-:Y:S01]  /*20d0*/  FMUL.FTZ R177, R6, R179 ;  /* 0x000000b306b17220 */ /* 0x000fe20000410000 */
[----:B------:R-:W-:-:S02]  /*20e0*/  IMAD.U32 R183, R150, 0x10000, RZ ;  /* 0x0001000096b77824 */ /* 0x000fc400078e00ff */
[-C--:B------:R-:W-:Y:S01]  /*20f0*/  FMUL.FTZ R178, R178, R145.reuse ;  /* 0x00000091b2b27220 */ /* 0x080fe20000410000 */
[--C-:B------:R-:W-:Y:S01]  /*2100*/  FADD.FTZ R136, R136, R145.reuse ;  /* 0x0000009188887221 */ /* 0x100fe20000010000 */
[----:B------:R-:W-:Y:S01]  /*2110*/  FFMA.FTZ R108, R175, R145, R108 ;  /* 0x00000091af6c7223 */ /* 0x000fe2000001006c */
[----:B------:R-:W-:Y:S01]  /*2120*/  FMUL.FTZ R179, R6, R181 ;  /* 0x000000b506b37220 */ /* 0x000fe20000410000 */
[----:B------:R-:W-:Y:S02]  /*2130*/  PRMT R144, R148, 0x7632, R144 ;  /* 0x0000763294907816 */ /* 0x000fe40000000090 */
[----:B------:R-:W-:Y:S01]  /*2140*/  PRMT R145, R56, 0x7632, R145 ;  /* 0x0000763238917816 */ /* 0x000fe20000000091 */
[-C--:B------:R-:W-:Y:S01]  /*2150*/  FMUL.FTZ R182, R182, R183.reuse ;  /* 0x000000b7b6b67220 */ /* 0x080fe20000410000 */
[----:B------:R-:W-:Y:S01]  /*2160*/  FADD.FTZ R140, R140, R183 ;  /* 0x000000b78c8c7221 */ /* 0x000fe20000010000 */
[----:B------:R-:W-:Y:S01]  /*2170*/  FFMA.FTZ R112, R179, R183, R112 ;  /* 0x000000b7b3707223 */ /* 0x000fe20000010070 */
[----:B------:R-:W-:Y:S01]  /*2180*/  SHF.L.U32 R183, R145, 0x10, RZ ;  /* 0x0000001091b77819 */ /* 0x000fe200000006ff */
[----:B------:R-:W-:-:S02]  /*2190*/  IMAD.U32 R144, R144, 0x10000, RZ ;  /* 0x0001000090907824 */ /* 0x000fc400078e00ff */
[----:B------:R-:W-:Y:S01]  /*21a0*/  FMUL.FTZ R194, R6, R147 ;  /* 0x0000009306c27220 */ /* 0x000fe20000410000 */
[----:B------:R-:W-:Y:S01]  /*21b0*/  IMAD.U32 R191, R146, 0x10000, RZ ;  /* 0x0001000092bf7824 */ /* 0x000fe200078e00ff */
[----:B------:R-:W-:Y:S01]  /*21c0*/  PRMT R146, R149, 0x7632, R146 ;  /* 0x0000763295927816 */ /* 0x000fe20000000092 */
[-C--:B------:R-:W-:Y:S01]  /*21d0*/  FMUL.FTZ R183, R183, R144.reuse ;  /* 0x00000090b7b77220 */ /* 0x080fe20000410000 */
[----:B------:R-:W-:Y:S01]  /*21e0*/  FADD.FTZ R137, R137, R144 ;  /* 0x0000009089897221 */ /* 0x000fe20000010000 */
[----:B------:R-:W-:Y:S01]  /*21f0*/  FFMA.FTZ R109, R194, R144, R109 ;  /* 0x00000090c26d7223 */ /* 0x000fe2000001006d */
[----:B------:R-:W-:Y:S01]  /*2200*/  SHF.L.U32 R149, R149, 0x10, RZ ;  /* 0x0000001095957819 */ /* 0x000fe200000006ff */
[----:B------:R-:W-:Y:S01]  /*2210*/  FADD.FTZ R144, R199, R178 ;  /* 0x000000b2c7907221 */ /* 0x000fe20000010000 */
[----:B------:R-:W-:Y:S02]  /*2220*/  IMAD.U32 R180, R57, 0x10000, RZ ;  /* 0x0001000039b47824 */ /* 0x000fe400078e00ff */
[----:B------:R-:W-:Y:S01]  /*2230*/  FFMA.FTZ R145, R175, R178, R202 ;  /* 0x000000b2af917223 */ /* 0x000fe200000100ca */
[----:B------:R-:W-:-:S02]  /*2240*/  IMAD.U32 R146, R146, 0x10000, RZ ;  /* 0x0001000092927824 */ /* 0x000fc400078e00ff */
        /* <DEDUP_REMOVED lines=19> */
[----:B------:R-:W-:Y:S01]  /*2380*/  FADD.FTZ R191, -R184, R191 ;  /* 0x000000bfb8bf7221 */ /* 0x000fe20000010100 */
[----:B------:R-:W-:Y:S01]  /*2390*/  FMUL.FTZ R181, R6, R189 ;  /* 0x000000bd06b57220 */ /* 0x000fe20000410000 */
[----:B------:R-:W-:Y:S01]  /*23a0*/  FMUL.FTZ R192, R192, R151 ;  /* 0x00000097c0c07220 */ /* 0x000fe20000410000 */
[----:B------:R-:W-:-:S02]  /*23b0*/  IMAD.U32 R150, R150, 0x10000, RZ ;  /* 0x0001000096967824 */ /* 0x000fc400078e00ff */
        /* <DEDUP_REMOVED lines=17> */
.L_x_604:
[----:B------:R-:W0:Y:S01]  /*24d0*/  LDC R0, c[0x0][0x388] ;  /* 0x0000e200ff007b82 */ /* 0x000e220000000800 */
[----:B-----5:R-:W-:Y:S01]  /*24e0*/  ISETP.GE.AND P4, PT, R8, 0x1, PT ;  /* 0x000000010800780c */ /* 0x020fe20003f86270 */
[----:B------:R-:W-:Y:S01]  /*24f0*/  UISETP.NE.U32.AND UP0, UPT, UR12, URZ, UPT ;  /* 0x000000ff0c00728c */ /* 0x000fe2000bf05070 */
[----:B------:R-:W-:-:S03]  /*2500*/  IMAD.MOV.U32 R201, RZ, RZ, RZ ;  /* 0x000000ffffc97224 */ /* 0x000fc600078e00ff */
[----:B------:R-:W-:-:S08]  /*2510*/  UISETP.NE.AND.EX UP0, UPT, UR13, URZ, UPT, UP0 ;  /* 0x000000ff0d00728c */ /* 0x000fd0000bf05300 */
[----:B------:R-:W-:Y:S01]  /*2520*/  @P4 IADD3 R145, PT, PT, R8, -0x1, RZ ;  /* 0xffffffff08914810 */ /* 0x000fe20007ffe0ff */
[----:B0-----:R-:W-:-:S04]  /*2530*/  IMAD R7, R5, R0, RZ ;  /* 0x0000000005077224 */ /* 0x001fc800078e02ff */
[----:B------:R-:W-:Y:S01]  /*2540*/  @P4 IMAD R145, R145, R0, RZ ;  /* 0x0000000091914224 */ /* 0x000fe200078e02ff */
[----:B------:R-:W-:-:S04]  /*2550*/  SHF.R.S32.HI R144, RZ, 0x1f, R7 ;  /* 0x0000001fff907819 */ /* 0x000fc80000011407 */
[----:B------:R-:W-:Y:S02]  /*2560*/  @P4 SHF.R.S32.HI R146, RZ, 0x1f, R145 ;  /* 0x0000001fff924819 */ /* 0x000fe40000011491 */
[----:B------:R-:W-:Y:S02]  /*2570*/  LEA.HI R7, R144, R7, RZ, 0x3 ;  /* 0x0000000790077211 */ /* 0x000fe400078f18ff */
[----:B------:R-:W-:Y:S02]  /*2580*/  @P4 LEA.HI R145, R146, R145, RZ, 0x3 ;  /* 0x0000009192914211 */ /* 0x000fe400078f18ff */
[-C--:B------:R-:W-:Y:S02]  /*2590*/  LEA.HI.SX32 R7, R7, R184.reuse, 0x1d ;  /* 0x000000b807077211 */ /* 0x080fe400078feaff */
[----:B------:R-:W-:Y:S02]  /*25a0*/  @P4 LEA.HI.SX32 R201, R145, R184, 0x1d ;  /* 0x000000b891c94211 */ /* 0x000fe400078feaff */
[----:B------:R-:W-:Y:S01]  /*25b0*/  MOV R199, R7 ;  /* 0x0000000700c77202 */ /* 0x000fe20000000f00 */
[----:B------:R-:W-:Y:S06]  /*25c0*/  BRA.U UP0, `(.L_x_612) ;  /* 0x00000001005c7547 */ /* 0x000fec000b800000 */
[C---:B------:R-:W-:Y:S02]  /*25d0*/  ISETP.GE.U32.AND P0, PT, R2.reuse, 0x80, PT ;  /* 0x000000800200780c */ /* 0x040fe40003f06070 */
[C---:B------:R-:W-:Y:S02]  /*25e0*/  ISETP.GE.U32.AND P1, PT, R2.reuse, 0x100, PT ;  /* 0x000001000200780c */ /* 0x040fe40003f26070 */
[----:B------:R-:W-:-:S09]  /*25f0*/  ISETP.GE.U32.AND P2, PT, R2, 0x180, PT ;  /* 0x000001800200780c */ /* 0x000fd20003f46070 */
[----:B------:R-:W0:Y:S08]  /*2600*/  @P0 LDC.64 R148, c[0x0][0x3b0] ;  /* 0x0000ec00ff940b82 */ /* 0x000e300000000a00 */
[----:B------:R-:W1:Y:S08]  /*2610*/  @P1 LDC.64 R146, c[0x0][0x3b0] ;  /* 0x0000ec00ff921b82 */ /* 0x000e700000000a00 */
[----:B------:R-:W2:Y:S01]  /*2620*/  @P2 LDC.64 R144, c[0x0][0x3b0] ;  /* 0x0000ec00ff902b82 */ /* 0x000ea20000000a00 */
[----:B0-----:R-:W-:-:S04]  /*2630*/  @P0 IMAD.WIDE.U32 R148, R201, 0x8, R148 ;  /* 0x00000008c9940825 */ /* 0x001fc800078e0094 */
[----:B------:R-:W-:Y:S01]  /*2640*/  @P0 VIADD R201, R201, 0x80 ;  /* 0x00000080c9c90836 */ /* 0x000fe20000000000 */
[----:B------:R3:W5:Y:S03]  /*2650*/  @P0 LDG.E.64 R168, desc[UR10][R148.64] ;  /* 0x0000000a94a80981 */ /* 0x000766000c1e1b00 */
[C---:B-1----:R-:W-:Y:S01]  /*2660*/  @P1 IMAD.WIDE.U32 R146, R201.reuse, 0x8, R146 ;  /* 0x00000008c9921825 */ /* 0x042fe200078e0092 */
[----:B------:R-:W-:-:S04]  /*2670*/  @P1 IADD3 R201, PT, PT, R201, 0x80, RZ ;  /* 0x00000080c9c91810 */ /* 0x000fc80007ffe0ff */
[----:B------:R3:W5:Y:S01]  /*2680*/  @P1 LDG.E.64 R166, desc[UR10][R146.64] ;  /* 0x0000000a92a61981 */ /* 0x000762000c1e1b00 */
[----:B--2---:R-:W-:-:S05]  /*2690*/  @P2 IMAD.WIDE.U32 R144, R201, 0x8, R144 ;  /* 0x00000008c9902825 */ /* 0x004fca00078e0090 */
[----:B------:R3:W5:Y:S01]  /*26a0*/  @P2 LDG.E.64 R164, desc[UR10][R144.64] ;  /* 0x0000000a90a42981 */ /* 0x000762000c1e1b00 */
[----:B------:R-:W-:Y:S01]  /*26b0*/  ISETP.GE.U32.AND P3, PT, R2, 0x200, PT ;  /* 0x000002000200780c */ /* 0x000fe20003f66070 */
[----:B------:R-:W-:Y:S02]  /*26c0*/  HFMA2 R202, -RZ, RZ, 0, 0 ;  /* 0x00000000ffca7431 */ /* 0x000fe400000001ff */
[----:B------:R-:W-:Y:S02]  /*26d0*/  IMAD.MOV.U32 R199, RZ, RZ, RZ ;  /* 0x000000ffffc77224 */ /* 0x000fe400078e00ff */
[----:B------:R-:W-:-:S08]  /*26e0*/  @P2 VIADD R201, R201, 0x80 ;  /* 0x00000080c9c92836 */ /* 0x000fd00000000000 */
[----:B---3--:R-:W-:Y:S05]  /*26f0*/  @!P3 BRA `(.L_x_611) ;  /* 0x0000000000a0b947 */ /* 0x008fea0003800000 */
[----:B------:R-:W0:Y:S02]  /*2700*/  LDC.64 R144, c[0x0][0x3b0] ;  /* 0x0000ec00ff907b82 */ /* 0x000e240000000a00 */
[----:B0-----:R-:W-:-:S05]  /*2710*/  IMAD.WIDE.U32 R144, R201, 0x8, R144 ;  /* 0x00000008c9907825 */ /* 0x001fca00078e0090 */
[----:B------:R1:W5:Y:S01]  /*2720*/  LDG.E.64 R170, desc[UR10][R144.64] ;  /* 0x0000000a90aa7981 */ /* 0x000362000c1e1b00 */
[----:B------:R-:W-:Y:S05]  /*2730*/  BRA `(.L_x_611) ;  /* 0x0000000000907947 */ /* 0x000fea0003800000 */
.L_x_612:
[C---:B------:R-:W-:Y:S02]  /*2740*/  ISETP.GE.U32.AND P0, PT, R2.reuse, 0x80, PT ;  /* 0x000000800200780c */ /* 0x040fe40003f06070 */
[C---:B------:R-:W-:Y:S02]  /*2750*/  ISETP.GE.U32.AND P1, PT, R2.reuse, 0x100, PT ;  /* 0x000001000200780c */ /* 0x040fe40003f26070 */
[C---:B------:R-:W-:Y:S02]  /*2760*/  ISETP.GE.U32.AND P2, PT, R2.reuse, 0x180, PT ;  /* 0x000001800200780c */ /* 0x040fe40003f46070 */
[----:B------:R-:W-:-:S07]  /*2770*/  ISETP.GE.U32.AND P3, PT, R2, 0x200, PT ;  /* 0x000002000200780c */ /* 0x000fce0003f66070 */
[----:B------:R-:W0:Y:S08]  /*2780*/  @P0 LDC.64 R186, c[0x0][0x3b0] ;  /* 0x0000ec00ffba0b82 */ /* 0x000e300000000a00 */
[----:B------:R-:W1:Y:S08]  /*2790*/  @P0 LDC.64 R188, c[0x0][0x438] ;  /* 0x00010e00ffbc0b82 */ /* 0x000e700000000a00 */
[----:B------:R-:W2:Y:S08]  /*27a0*/  @P1 LDC.64 R190, c[0x0][0x3b0] ;  /* 0x0000ec00ffbe1b82 */ /* 0x000eb00000000a00 */
[----:B------:R-:W3:Y:S01]  /*27b0*/  @P1 LDC.64 R144, c[0x0][0x438] ;  /* 0x00010e00ff901b82 */ /* 0x000ee20000000a00 */
[C---:B0-----:R-:W-:Y:S01]  /*27c0*/  @P0 IMAD.WIDE.U32 R186, R201.reuse, 0x8, R186 ;  /* 0x00000008c9ba0825 */ /* 0x041fe200078e00ba */
[----:B------:R-:W-:-:S04]  /*27d0*/  @P0 IADD3 R201, PT, PT, R201, 0x80, RZ ;  /* 0x00000080c9c90810 */ /* 0x000fc80007ffe0ff */
[----:B------:R0:W5:Y:S02]  /*27e0*/  @P0 LDG.E.64 R168, desc[UR10][R186.64] ;  /* 0x0000000abaa80981 */ /* 0x000164000c1e1b00 */
[----:B------:R-:W4:Y:S01]  /*27f0*/  @P2 LDC.64 R146, c[0x0][0x3b0] ;  /* 0x0000ec00ff922b82 */ /* 0x000f220000000a00 */
[----:B-1----:R-:W-:-:S04]  /*2800*/  @P0 IMAD.WIDE.U32 R188, R199, 0x10, R188 ;  /* 0x00000010c7bc0825 */ /* 0x002fc800078e00bc */
[----:B------:R-:W-:Y:S01]  /*2810*/  @P0 VIADD R199, R199, 0x80 ;  /* 0x00000080c7c70836 */ /* 0x000fe20000000000 */
[----:B------:R0:W5:Y:S02]  /*2820*/  @P0 LDG.E.128 R120, desc[UR10][R188.64] ;  /* 0x0000000abc780981 */ /* 0x000164000c1e1d00 */
[----:B------:R-:W1:Y:S01]  /*2830*/  @P2 LDC.64 R148, c[0x0][0x438] ;  /* 0x00010e00ff942b82 */ /* 0x000e620000000a00 */
[C---:B--2---:R-:W-:Y:S01]  /*2840*/  @P1 IMAD.WIDE.U32 R190, R201.reuse, 0x8, R190 ;  /* 0x00000008c9be1825 */ /* 0x044fe200078e00be */
[----:B------:R-:W-:-:S04]  /*2850*/  @P1 IADD3 R201, PT, PT, R201, 0x80, RZ ;  /* 0x00000080c9c91810 */ /* 0x000fc80007ffe0ff */
[----:B------:R0:W5:Y:S02]  /*2860*/  @P1 LDG.E.64 R166, desc[UR10][R190.64] ;  /* 0x0000000abea61981 */ /* 0x000164000c1e1b00 */
[----:B------:R-:W2:Y:S01]  /*2870*/  @P3 LDC.64 R150, c[0x0][0x3b0] ;  /* 0x0000ec00ff963b82 */ /* 0x000ea20000000a00 */
[----:B---3--:R-:W-:-:S04]  /*2880*/  @P1 IMAD.WIDE.U32 R144, R199, 0x10, R144 ;  /* 0x00000010c7901825 */ /* 0x008fc800078e0090 */
[----:B------:R-:W-:Y:S01]  /*2890*/  @P1 VIADD R199, R199, 0x80 ;  /* 0x00000080c7c71836 */ /* 0x000fe20000000000 */
[----:B------:R0:W5:Y:S02]  /*28a0*/  @P1 LDG.E.128 R124, desc[UR10][R144.64] ;  /* 0x0000000a907c1981 */ /* 0x000164000c1e1d00 */
[----:B------:R-:W3:Y:S01]  /*28b0*/  @P3 LDC.64 R184, c[0x0][0x438] ;  /* 0x00010e00ffb83b82 */ /* 0x000ee20000000a00 */
[C---:B----4-:R-:W-:Y:S01]  /*28c0*/  @P2 IMAD.WIDE.U32 R146, R201.reuse, 0x8, R146 ;  /* 0x00000008c9922825 */ /* 0x050fe200078e0092 */
[----:B------:R-:W-:-:S04]  /*28d0*/  @P2 IADD3 R201, PT, PT, R201, 0x80, RZ ;  /* 0x00000080c9c92810 */ /* 0x000fc80007ffe0ff */
[----:B------:R0:W5:Y:S01]  /*28e0*/  @P2 LDG.E.64 R164, desc[UR10][R146.64] ;  /* 0x0000000a92a42981 */ /* 0x000162000c1e1b00 */
[----:B-1----:R-:W-:-:S04]  /*28f0*/  @P2 IMAD.WIDE.U32 R148, R199, 0x10, R148 ;  /* 0x00000010c7942825 */ /* 0x002fc800078e0094 */
[----:B------:R-:W-:Y:S01]  /*2900*/  @P2 VIADD R199, R199, 0x80 ;  /* 0x00000080c7c72836 */ /* 0x000fe20000000000 */
[----:B------:R0:W5:Y:S01]  /*2910*/  @P2 LDG.E.128 R128, desc[UR10][R148.64] ;  /* 0x0000000a94802981 */ /* 0x000162000c1e1d00 */
[----:B--2---:R-:W-:-:S05]  /*2920*/  @P3 IMAD.WIDE.U32 R150, R201, 0x8, R150 ;  /* 0x00000008c9963825 */ /* 0x004fca00078e0096 */
[----:B------:R0:W5:Y:S01]  /*2930*/  @P3 LDG.E.64 R170, desc[UR10][R150.64] ;  /* 0x0000000a96aa3981 */ /* 0x000162000c1e1b00 */
[----:B---3--:R-:W-:-:S05]  /*2940*/  @P3 IMAD.WIDE.U32 R184, R199, 0x10, R184 ;  /* 0x00000010c7b83825 */ /* 0x008fca00078e00b8 */
[----:B------:R0:W5:Y:S01]  /*2950*/  @P3 LDG.E.128 R40, desc[UR10][R184.64] ;  /* 0x0000000ab8283981 */ /* 0x000162000c1e1d00 */
[----:B------:R-:W-:Y:S01]  /*2960*/  MOV R199, RZ ;  /* 0x000000ff00c77202 */ /* 0x000fe20000000f00 */
[----:B------:R-:W-:-:S07]  /*2970*/  IMAD.MOV.U32 R202, RZ, RZ, RZ ;  /* 0x000000ffffca7224 */ /* 0x000fce00078e00ff */
.L_x_611:
[----:B----4-:R-:W-:Y:S05]  /*2980*/  BSYNC.RECONVERGENT B0 ;  /* 0x0000000000007941 */ /* 0x010fea0003800200 */
.L_x_603:
[----:B01----:R-:W0:Y:S01]  /*2990*/  SHFL.DOWN PT, R144, R199, 0x10, 0x1f ;  /* 0x0a001f00c7907f89 */ /* 0x003e2200000e0000 */
        /* <DEDUP_REMOVED lines=31> */
.L_x_614:
[----:B------:R-:W-:Y:S05]  /*2b90*/  BSYNC.RECONVERGENT B0 ;  /* 0x0000000000007941 */ /* 0x000fea0003800200 */
.L_x_613:
[----:B------:R-:W1:Y:S08]  /*2ba0*/  S2UR UR5, SR_CgaCtaId ;  /* 0x00000000000579c3 */ /* 0x000e700000008800 */
[----:B------:R-:W-:Y:S01]  /*2bb0*/  BAR.SYNC.DEFER_BLOCKING 0x0 ;  /* 0x0000000000007b1d */ /* 0x000fe20000010000 */
[----:B------:R-:W-:Y:S02]  /*2bc0*/  @P4 IADD3 R187, PT, PT, R8, -0x1, RZ ;  /* 0xffffffff08bb4810 */ /* 0x000fe40007ffe0ff */
[----:B------:R-:W-:-:S03]  /*2bd0*/  ISETP.NE.AND P5, PT, RZ, UR9, PT ;  /* 0x00000009ff007c0c */ /* 0x000fc6000bfa5270 */
[----:B------:R-:W-:Y:S01]  /*2be0*/  UMOV UR4, 0x400 ;  /* 0x0000040000047882 */ /* 0x000fe20000000000 */
[----:B------:R-:W-:Y:S01]  /*2bf0*/  @P4 IMAD R187, R187, R0, RZ ;  /* 0x00000000bbbb4224 */ /* 0x000fe200078e02ff */
[----:B------:R-:W-:Y:S01]  /*2c00*/  BSSY.RECONVERGENT B0, `(.L_x_615) ;  /* 0x00001be000007945 */ /* 0x000fe20003800200 */
        /* <DEDUP_REMOVED lines=8> */
[----:B------:R-:W-:Y:S01]  /*2c90*/  FADD.FTZ R8, RZ, R145 ;  /* 0x00000091ff087221 */ /* 0x000fe20000010000 */
[----:B------:R-:W-:Y:S02]  /*2ca0*/  @P4 SHF.R.S32.HI R144, RZ, 0x1f, R187 ;  /* 0x0000001fff904819 */ /* 0x000fe400000114bb */
[----:B------:R-:W-:Y:S01]  /*2cb0*/  FADD.FTZ R185, R146, R185 ;  /* 0x000000b992b97221 */ /* 0x000fe20000010000 */
[----:B------:R-:W-:Y:S01]  /*2cc0*/  FADD.FTZ R8, R147, R8 ;  /* 0x0000000893087221 */ /* 0x000fe20000010000 */
[----:B------:R-:W-:-:S02]  /*2cd0*/  @P4 LEA.HI R187, R144, R187, RZ, 0x3 ;  /* 0x000000bb90bb4211 */ /* 0x000fc400078f18ff */
[----:B-1----:R-:W-:Y:S01]  /*2ce0*/  FADD.FTZ R185, R185, R148 ;  /* 0x00000094b9b97221 */ /* 0x002fe20000010000 */
[----:B------:R-:W-:Y:S01]  /*2cf0*/  FADD.FTZ R8, R8, R149 ;  /* 0x0000009508087221 */ /* 0x000fe20000010000 */
[----:B------:R-:W-:Y:S01]  /*2d00*/  IMAD.MOV.U32 R149, RZ, RZ, RZ ;  /* 0x000000ffff957224 */ /* 0x000fe200078e00ff */
[----:B------:R-:W-:Y:S01]  /*2d10*/  @P4 LEA.HI.SX32 R149, R187, R184, 0x1d ;  /* 0x000000b8bb954211 */ /* 0x000fe200078feaff */
[----:B------:R-:W-:Y:S01]  /*2d20*/  FADD.FTZ R144, R150, R185 ;  /* 0x000000b996907221 */ /* 0x000fe20000010000 */
[----:B------:R-:W-:Y:S01]  /*2d30*/  FADD.FTZ R8, R151, R8 ;  /* 0x0000000897087221 */ /* 0x000fe20000010000 */
[----:B------:R-:W-:Y:S02]  /*2d40*/  MOV R151, R7 ;  /* 0x0000000700977202 */ /* 0x000fe40000000f00 */
[----:B------:R-:W-:Y:S01]  /*2d50*/  FMUL.FTZ R144, R144, UR14 ;  /* 0x0000000e90907c20 */ /* 0x000fe20008410000 */
[----:B------:R-:W-:-:S04]  /*2d60*/  FMUL.FTZ R7, R8, UR14 ;  /* 0x0000000e08077c20 */ /* 0x000fc80008410000 */
        /* <DEDUP_REMOVED lines=15> */
[----:B------:R-:W-:Y:S02]  /*2e60*/  FSEL R145, R145, RZ, P5 ;  /* 0x000000ff91917208 */ /* 0x000fe40002800000 */
[----:B-----5:R-:W-:-:S03]  /*2e70*/  LOP3.LUT P5, RZ, R168, 0xff, RZ, 0xc0, !PT ;  /* 0x000000ffa8ff7812 */ /* 0x020fc600078ac0ff */
[----:B------:R-:W-:-:S04]  /*2e80*/  FMUL.FTZ R145, R145, UR17 ;  /* 0x0000001191917c20 */ /* 0x000fc80008410000 */
[----:B------:R-:W-:-:S05]  /*2e90*/  FMUL.FTZ R145, R145, UR16 ;  /* 0x0000001091917c20 */ /* 0x000fca0008410000 */
[----:B------:R-:W-:-:S04]  /*2ea0*/  FSEL R145, R145, RZ, P5 ;  /* 0x000000ff91917208 */ /* 0x000fc80002800000 */
[----:B------:R-:W-:-:S04]  /*2eb0*/  F2FP.BF16.F32.PACK_AB R145, RZ, R145 ;  /* 0x00000091ff91723e */ /* 0x000fc800000010ff */
[----:B------:R-:W-:-:S07]  /*2ec0*/  PRMT R132, R145, 0x7610, R132 ;  /* 0x0000761091847816 */ /* 0x000fce0000000084 */
.L_x_619:
        /* <DEDUP_REMOVED lines=12> */
.L_x_620:
        /* <DEDUP_REMOVED lines=12> */
.L_x_621:
        /* <DEDUP_REMOVED lines=12> */
.L_x_622:
        /* <DEDUP_REMOVED lines=12> */
.L_x_623:
        /* <DEDUP_REMOVED lines=12> */
.L_x_624:
        /* <DEDUP_REMOVED lines=12> */
.L_x_625:
[----:B------:R-:W-:Y:S05]  /*3350*/  @!P4 BRA `(.L_x_626) ;  /* 0x0000001000f8c947 */ /* 0x000fea0003800000 */
[----:B------:R-:W-:Y:S01]  /*3360*/  FFMA.FTZ R144, R24, R7, R8 ;  /* 0x0000000718907223 */ /* 0x000fe20000010008 */
[----:B------:R-:W-:-:S03]  /*3370*/  ISETP.GT.AND P5, PT, R4, RZ, PT ;  /* 0x000000ff0400720c */ /* 0x000fc60003fa4270 */
[----:B------:R-:W-:-:S04]  /*3380*/  FADD.FTZ R145, R21, -R144 ;  /* 0x8000009015917221 */ /* 0x000fc80000010000 */
[----:B------:R-:W-:-:S05]  /*3390*/  FMUL.FTZ R145, R6, R145 ;  /* 0x0000009106917220 */ /* 0x000fca0000410000 */
[----:B------:R-:W-:Y:S02]  /*33a0*/  FSEL R145, R145, RZ, P5 ;  /* 0x000000ff91917208 */ /* 0x000fe40002800000 */
[----:B-----5:R-:W-:-:S03]  /*33b0*/  ISETP.GE.U32.AND P5, PT, R168, RZ, PT ;  /* 0x000000ffa800720c */ /* 0x020fc60003fa6070 */
[----:B------:R-:W-:Y:S01]  /*33c0*/  FMUL.FTZ R145, R145, UR17 ;  /* 0x0000001191917c20 */ /* 0x000fe20008410000 */
[----:B------:R-:W-:-:S03]  /*33d0*/  ISETP.GE.U32.AND.EX P5, PT, R169, 0x1000000, PT, P5 ;  /* 0x01000000a900780c */ /* 0x000fc60003fa6150 */
[----:B------:R-:W-:-:S05]  /*33e0*/  FMUL.FTZ R145, R145, UR16 ;  /* 0x0000001091917c20 */ /* 0x000fca0008410000 */
[----:B------:R-:W-:-:S04]  /*33f0*/  FSEL R145, R145, RZ, P5 ;  /* 0x000000ff91917208 */ /* 0x000fc80002800000 */
[----:B------:R-:W-:-:S04]  /*3400*/  F2FP.BF16.F32.PACK_AB R145, RZ, R145 ;  /* 0x00000091ff91723e */ /* 0x000fc800000010ff */
[----:B------:R-:W-:Y:S01]  /*3410*/  PRMT R135, R135, 0x5410, R145 ;  /* 0x0000541087877816 */ /* 0x000fe20000000091 */
[----:B------:R-:W-:Y:S06]  /*3420*/  BRA `(.L_x_626) ;  /* 0x0000001000c47947 */ /* 0x000fec0003800000 */
.L_x_618:
[-CC-:B------:R-:W-:Y:S01]  /*3430*/  FFMA.FTZ R117, R3, R7.reuse, R8.reuse ;  /* 0x0000000703757223 */ /* 0x180fe20000010008 */
[-CC-:B------:R-:W-:Y:S01]  /*3440*/  FFMA.FTZ R116, R18, R7.reuse, R8.reuse ;  /* 0x0000000712747223 */ /* 0x180fe20000010008 */
[----:B------:R-:W-:Y:S01]  /*3450*/  FFMA.FTZ R145, R9, R7, R8 ;  /* 0x0000000709917223 */ /* 0x000fe20000010008 */
[----:B------:R-:W-:Y:S01]  /*3460*/  ISETP.GT.AND P5, PT, R4, RZ, PT ;  /* 0x000000ff0400720c */ /* 0x000fe20003fa4270 */
[----:B------:R-:W-:Y:S01]  /*3470*/  FADD.FTZ R117, R10, -R117 ;  /* 0x800000750a757221 */ /* 0x000fe20000010000 */
[----:B------:R-:W-:Y:S01]  /*3480*/  FADD.FTZ R119, R15, -R116 ;  /* 0x800000740f777221 */ /* 0x000fe20000010000 */
[----:B------:R-:W-:Y:S02]  /*3490*/  FADD.FTZ R145, R12, -R145 ;  /* 0x800000910c917221 */ /* 0x000fe40000010000 */
[C---:B------:R-:W-:Y:S01]  /*34a0*/  FMUL.FTZ R117, R6.reuse, R117 ;  /* 0x0000007506757220 */ /* 0x040fe20000410000 */
[----:B------:R-:W-:-:S04]  /*34b0*/  FMUL.FTZ R119, R6, R119 ;  /* 0x0000007706777220 */ /* 0x000fc80000410000 */
[----:B------:R-:W-:Y:S01]  /*34c0*/  FSEL R117, R117, RZ, P5 ;  /* 0x000000ff75757208 */ /* 0x000fe20002800000 */
[----:B------:R-:W-:Y:S06]  /*34d0*/  @!P4 BRA `(.L_x_627) ;  /* 0x000000000018c947 */ /* 0x000fec0003800000 */
[----:B------:R-:W-:Y:S01]  /*34e0*/  FMUL.FTZ R116, R117, UR17 ;  /* 0x0000001175747c20 */ /* 0x000fe20008410000 */
[----:B-----5:R-:W-:-:S03]  /*34f0*/  LOP3.LUT P6, RZ, R168, 0xff, RZ, 0xc0, !PT ;  /* 0x000000ffa8ff7812 */ /* 0x020fc600078cc0ff */
[----:B------:R-:W-:-:S05]  /*3500*/  FMUL.FTZ R116, R116, UR16 ;  /* 0x0000001074747c20 */ /* 0x000fca0008410000 */
[----:B------:R-:W-:-:S04]  /*3510*/  FSEL R116, R116, RZ, P6 ;  /* 0x000000ff74747208 */ /* 0x000fc80003000000 */
[----:B------:R-:W-:-:S04]  /*3520*/  F2FP.BF16.F32.PACK_AB R116, RZ, R116 ;  /* 0x00000074ff74723e */ /* 0x000fc800000010ff */
[----:B------:R-:W-:-:S07]  /*3530*/  PRMT R132, R116, 0x7610, R132 ;  /* 0x0000761074847816 */ /* 0x000fce0000000084 */
.L_x_627:
[----:B------:R-:W-:Y:S01]  /*3540*/  F2FP.BF16.F32.PACK_AB R144, RZ, R117 ;  /* 0x00000075ff90723e */ /* 0x000fe200000010ff */
[----:B------:R-:W-:Y:S01]  /*3550*/  FFMA.FTZ R118, R20, R7, R8 ;  /* 0x0000000714767223 */ /* 0x000fe20000010008 */
[----:B------:R-:W-:Y:S01]  /*3560*/  FMUL.FTZ R145, R6, R145 ;  /* 0x0000009106917220 */ /* 0x000fe20000410000 */
        /* <DEDUP_REMOVED lines=8> */
.L_x_628:
[----:B------:R-:W-:Y:S01]  /*35f0*/  F2FP.BF16.F32.PACK_AB R146, RZ, R119 ;  /* 0x00000077ff92723e */ /* 0x000fe200000010ff */
[----:B------:R-:W-:Y:S01]  /*3600*/  FFMA.FTZ R119, R11, R7, R8 ;  /* 0x000000070b777223 */ /* 0x000fe20000010008 */
[----:B------:R-:W-:Y:S01]  /*3610*/  FADD.FTZ R117, R17, -R118 ;  /* 0x8000007611757221 */ /* 0x000fe20000010000 */
        /* <DEDUP_REMOVED lines=8> */
.L_x_629:
[----:B------:R-:W-:Y:S01]  /*36a0*/  FMUL.FTZ R117, R6, R117 ;  /* 0x0000007506757220 */ /* 0x000fe20000410000 */
[--C-:B------:R-:W-:Y:S01]  /*36b0*/  FFMA.FTZ R116, R22, R7, R8.reuse ;  /* 0x0000000716747223 */ /* 0x100fe20000010008 */
[----:B------:R-:W-:Y:S01]  /*36c0*/  FADD.FTZ R119, R14, -R119 ;  /* 0x800000770e777221 */ /* 0x000fe20000010000 */
[----:B------:R-:W-:Y:S01]  /*36d0*/  F2FP.BF16.F32.PACK_AB R148, RZ, R145 ;  /* 0x00000091ff94723e */ /* 0x000fe200000010ff */
[-CC-:B------:R-:W-:Y:S01]  /*36e0*/  FFMA.FTZ R147, R13, R7.reuse, R8.reuse ;  /* 0x000000070d937223 */ /* 0x180fe20000010008 */
[----:B------:R-:W-:Y:S01]  /*36f0*/  FFMA.FTZ R118, R24, R7, R8 ;  /* 0x0000000718767223 */ /* 0x000fe20000010008 */
[----:B------:R-:W-:Y:S01]  /*3700*/  FADD.FTZ R145, R19, -R116 ;  /* 0x8000007413917221 */ /* 0x000fe20000010000 */
        /* <DEDUP_REMOVED lines=9> */
.L_x_630:
[----:B------:R-:W-:Y:S01]  /*37a0*/  F2FP.BF16.F32.PACK_AB R150, RZ, R117 ;  /* 0x00000075ff96723e */ /* 0x000fe200000010ff */
[----:B------:R-:W-:Y:S01]  /*37b0*/  FADD.FTZ R117, R16, -R147 ;  /* 0x8000009310757221 */ /* 0x000fe20000010000 */
        /* <DEDUP_REMOVED lines=10> */
.L_x_631:
[----:B------:R-:W-:Y:S01]  /*3860*/  F2FP.BF16.F32.PACK_AB R118, RZ, R119 ;  /* 0x00000077ff76723e */ /* 0x000fe200000010ff */
[C---:B------:R-:W-:Y:S01]  /*3870*/  FMUL.FTZ R117, R6.reuse, R117 ;  /* 0x0000007506757220 */ /* 0x040fe20000410000 */
        /* <DEDUP_REMOVED lines=9> */
.L_x_632:
[----:B------:R-:W-:Y:S02]  /*3910*/  F2FP.BF16.F32.PACK_AB R145, RZ, R145 ;  /* 0x00000091ff91723e */ /* 0x000fe400000010ff */
[----:B------:R-:W-:Y:S02]  /*3920*/  FSEL R186, R147, RZ, P5 ;  /* 0x000000ff93ba7208 */ /* 0x000fe40002800000 */
        /* <DEDUP_REMOVED lines=8> */
.L_x_633:
[----:B------:R-:W-:Y:S02]  /*39b0*/  F2FP.BF16.F32.PACK_AB R119, R186, R117 ;  /* 0x00000075ba77723e */ /* 0x000fe400000010ff */
[----:B------:R-:W-:Y:S02]  /*39c0*/  PRMT R118, R118, 0x5410, R145 ;  /* 0x0000541076767816 */ /* 0x000fe40000000091 */
[----:B------:R-:W-:Y:S02]  /*39d0*/  PRMT R117, R148, 0x5410, R150 ;  /* 0x0000541094757816 */ /* 0x000fe40000000096 */
[----:B------:R-:W-:Y:S01]  /*39e0*/  PRMT R116, R144, 0x5410, R146 ;  /* 0x0000541090747816 */ /* 0x000fe20000000092 */
[----:B------:R-:W-:Y:S06]  /*39f0*/  @!P4 BRA `(.L_x_626) ;  /* 0x0000000c0050c947 */ /* 0x000fec0003800000 */
[----:B------:R-:W-:Y:S01]  /*3a00*/  FMUL.FTZ R144, R186, UR17 ;  /* 0x00000011ba907c20 */ /* 0x000fe20008410000 */
[----:B-----5:R-:W-:-:S03]  /*3a10*/  ISETP.GE.U32.AND P5, PT, R168, RZ, PT ;  /* 0x000000ffa800720c */ /* 0x020fc60003fa6070 */
[----:B------:R-:W-:Y:S01]  /*3a20*/  FMUL.FTZ R144, R144, UR16 ;  /* 0x0000001090907c20 */ /* 0x000fe20008410000 */
[----:B------:R-:W-:-:S04]  /*3a30*/  ISETP.GE.U32.AND.EX P5, PT, R169, 0x1000000, PT, P5 ;  /* 0x01000000a900780c */ /* 0x000fc80003fa6150 */
[----:B------:R-:W-:-:S04]  /*3a40*/  FSEL R144, R144, RZ, P5 ;  /* 0x000000ff90907208 */ /* 0x000fc80002800000 */
[----:B------:R-:W-:-:S04]  /*3a50*/  F2FP.BF16.F32.PACK_AB R144, RZ, R144 ;  /* 0x00000090ff90723e */ /* 0x000fc800000010ff */
[----:B------:R-:W-:Y:S01]  /*3a60*/  PRMT R135, R135, 0x5410, R144 ;  /* 0x0000541087877816 */ /* 0x000fe20000000090 */
[----:B------:R-:W-:Y:S06]  /*3a70*/  BRA `(.L_x_626) ;  /* 0x0000000c00307947 */ /* 0x000fec0003800000 */
.L_x_617:
        /* <DEDUP_REMOVED lines=8> */
[----:B-----5:R-:W-:Y:S01]  /*3b00*/  IMAD.U32 R145, R120, 0x10000, RZ ;  /* 0x0001000078917824 */ /* 0x020fe200078e00ff */
[----:B------:R-:W-:Y:S02]  /*3b10*/  LOP3.LUT P6, RZ, R168, 0xff, RZ, 0xc0, !PT ;  /* 0x000000ffa8ff7812 */ /* 0x000fe400078cc0ff */
[----:B------:R-:W-:-:S04]  /*3b20*/  @P5 FADD.FTZ R147, R10, -R147 ;  /* 0x800000930a935221 */ /* 0x000fc80000010000 */
[----:B------:R-:W-:-:S04]  /*3b30*/  @P5 FFMA.FTZ R145, R6, R147, R145 ;  /* 0x0000009306915223 */ /* 0x000fc80000010091 */
[----:B------:R-:W-:-:S04]  /*3b40*/  FMUL.FTZ R145, R145, UR17 ;  /* 0x0000001191917c20 */ /* 0x000fc80008410000 */
[----:B------:R-:W-:-:S05]  /*3b50*/  FMUL.FTZ R145, R145, UR16 ;  /* 0x0000001091917c20 */ /* 0x000fca0008410000 */
[----:B------:R-:W-:-:S04]  /*3b60*/  FSEL R145, R145, RZ, P6 ;  /* 0x000000ff91917208 */ /* 0x000fc80003000000 */
[----:B------:R-:W-:-:S04]  /*3b70*/  F2FP.BF16.F32.PACK_AB R145, RZ, R145 ;  /* 0x00000091ff91723e */ /* 0x000fc800000010ff */
[----:B------:R-:W-:-:S07]  /*3b80*/  PRMT R132, R145, 0x7610, R132 ;  /* 0x0000761091847816 */ /* 0x000fce0000000084 */
.L_x_635:
[----:B------:R-:W-:Y:S05]  /*3b90*/  @!P4 BRA `(.L_x_636) ;  /* 0x00000000002cc947 */ /* 0x000fea0003800000 */
[----:B-----5:R-:W-:Y:S01]  /*3ba0*/  PRMT R144, R120, 0x7632, R144 ;  /* 0x0000763278907816 */ /* 0x020fe20000000090 */
[----:B------:R-:W-:Y:S01]  /*3bb0*/  @P5 FFMA.FTZ R146, R18, R7, R8 ;  /* 0x0000000712925223 */ /* 0x000fe20000010008 */
[----:B------:R-:W-:Y:S02]  /*3bc0*/  LOP3.LUT P6, RZ, R168, 0xff00, RZ, 0xc0, !PT ;  /* 0x0000ff00a8ff7812 */ /* 0x000fe400078cc0ff */
[----:B------:R-:W-:Y:S01]  /*3bd0*/  SHF.L.U32 R145, R144, 0x10, RZ ;  /* 0x0000001090917819 */ /* 0x000fe200000006ff */
[----:B------:R-:W-:-:S04]  /*3be0*/  @P5 FADD.FTZ R146, R15, -R146 ;  /* 0x800000920f925221 */ /* 0x000fc80000010000 */
[----:B------:R-:W-:-:S04]  /*3bf0*/  @P5 FFMA.FTZ R145, R6, R146, R145 ;  /* 0x0000009206915223 */ /* 0x000fc80000010091 */
[----:B------:R-:W-:-:S04]  /*3c00*/  FMUL.FTZ R145, R145, UR17 ;  /* 0x0000001191917c20 */ /* 0x000fc80008410000 */
[----:B------:R-:W-:-:S05]  /*3c10*/  FMUL.FTZ R145, R145, UR16 ;  /* 0x0000001091917c20 */ /* 0x000fca0008410000 */
[----:B------:R-:W-:-:S04]  /*3c20*/  FSEL R145, R145, RZ, P6 ;  /* 0x000000ff91917208 */ /* 0x000fc80003000000 */
[----:B------:R-:W-:-:S04]  /*3c30*/  F2FP.BF16.F32.PACK_AB R145, RZ, R145 ;  /* 0x00000091ff91723e */ /* 0x000fc800000010ff */
[----:B------:R-:W-:-:S07]  /*3c40*/  PRMT R132, R132, 0x5410, R145 ;  /* 0x0000541084847816 */ /* 0x000fce0000000091 */
.L_x_636:
[----:B------:R-:W-:Y:S05]  /*3c50*/  @!P4 BRA `(.L_x_637) ;  /* 0x000000000028c947 */ /* 0x000fea0003800000 */
        /* <DEDUP_REMOVED lines=10> */
.L_x_637:
        /* <DEDUP_REMOVED lines=12> */
.L_x_638:
        /* <DEDUP_REMOVED lines=11> */
.L_x_639:
        /* <DEDUP_REMOVED lines=12> */
.L_x_640:
        /* <DEDUP_REMOVED lines=11> */
.L_x_641:
[----:B------:R-:W-:Y:S05]  /*3fe0*/  @!P4 BRA `(.L_x_626) ;  /* 0x0000000400d4c947 */ /* 0x000fea0003800000 */
[----:B-----5:R-:W-:Y:S01]  /*3ff0*/  PRMT R144, R123, 0x7632, R144 ;  /* 0x000076327b907816 */ /* 0x020fe20000000090 */
[----:B------:R-:W-:-:S03]  /*4000*/  @P5 FFMA.FTZ R146, R24, R7, R8 ;  /* 0x0000000718925223 */ /* 0x000fc60000010008 */
[----:B------:R-:W-:Y:S01]  /*4010*/  SHF.L.U32 R145, R144, 0x10, RZ ;  /* 0x0000001090917819 */ /* 0x000fe200000006ff */
[----:B------:R-:W-:-:S04]  /*4020*/  @P5 FADD.FTZ R146, R21, -R146 ;  /* 0x8000009215925221 */ /* 0x000fc80000010000 */
[----:B------:R-:W-:Y:S01]  /*4030*/  @P5 FFMA.FTZ R145, R6, R146, R145 ;  /* 0x0000009206915223 */ /* 0x000fe20000010091 */
[----:B------:R-:W-:-:S03]  /*4040*/  ISETP.GE.U32.AND P5, PT, R168, RZ, PT ;  /* 0x000000ffa800720c */ /* 0x000fc60003fa6070 */
[----:B------:R-:W-:Y:S01]  /*4050*/  FMUL.FTZ R145, R145, UR17 ;  /* 0x0000001191917c20 */ /* 0x000fe20008410000 */
[----:B------:R-:W-:-:S03]  /*4060*/  ISETP.GE.U32.AND.EX P5, PT, R169, 0x1000000, PT, P5 ;  /* 0x01000000a900780c */ /* 0x000fc60003fa6150 */
[----:B------:R-:W-:-:S05]  /*4070*/  FMUL.FTZ R145, R145, UR16 ;  /* 0x0000001091917c20 */ /* 0x000fca0008410000 */
[----:B------:R-:W-:-:S04]  /*4080*/  FSEL R145, R145, RZ, P5 ;  /* 0x000000ff91917208 */ /* 0x000fc80002800000 */
[----:B------:R-:W-:-:S04]  /*4090*/  F2FP.BF16.F32.PACK_AB R145, RZ, R145 ;  /* 0x00000091ff91723e */ /* 0x000fc800000010ff */
[----:B------:R-:W-:Y:S01]  /*40a0*/  PRMT R135, R135, 0x5410, R145 ;  /* 0x0000541087877816 */ /* 0x000fe20000000091 */
[----:B------:R-:W-:Y:S06]  /*40b0*/  BRA `(.L_x_626) ;  /* 0x0000000400a07947 */ /* 0x000fec0003800000 */
.L_x_634:
[----:B------:R-:W-:Y:S01]  /*40c0*/  ISETP.GT.AND P5, PT, R4, RZ, PT ;  /* 0x000000ff0400720c */ /* 0x000fe20003fa4270 */
[----:B------:R-:W-:Y:S01]  /*40d0*/  @P6 FFMA.FTZ R119, R3, R7, R8 ;  /* 0x0000000703776223 */ /* 0x000fe20000010008 */
[C---:B-----5:R-:W-:Y:S01]  /*40e0*/  PRMT R116, R120.reuse, 0x7632, R116 ;  /* 0x0000763278747816 */ /* 0x060fe20000000074 */
[----:B------:R-:W-:Y:S01]  /*40f0*/  IMAD.U32 R117, R120, 0x10000, RZ ;  /* 0x0001000078757824 */ /* 0x000fe200078e00ff */
[C---:B------:R-:W-:Y:S01]  /*4100*/  PRMT R118, R121.reuse, 0x7632, R118 ;  /* 0x0000763279767816 */ /* 0x040fe20000000076 */
[----:B------:R-:W-:Y:S01]  /*4110*/  @P6 FADD.FTZ R144, R10, -R119 ;  /* 0x800000770a906221 */ /* 0x000fe20000010000 */
[----:B------:R-:W-:Y:S01]  /*4120*/  SHF.L.U32 R145, R121, 0x10, RZ ;  /* 0x0000001079917819 */ /* 0x000fe200000006ff */
[----:B------:R-:W-:Y:S01]  /*4130*/  IMAD.U32 R119, R116, 0x10000, RZ ;  /* 0x0001000074777824 */ /* 0x000fe200078e00ff */
[----:B------:R-:W-:Y:S01]  /*4140*/  SHF.L.U32 R147, R118, 0x10, RZ ;  /* 0x0000001076937819 */ /* 0x000fe200000006ff */
[----:B------:R-:W-:Y:S01]  /*4150*/  @P6 FFMA.FTZ R117, R6, R144, R117 ;  /* 0x0000009006756223 */ /* 0x000fe20000010075 */
        /* <DEDUP_REMOVED lines=8> */
[----:B------:R-:W-:Y:S02]  /*41e0*/  IMAD.U32 R185, R122, 0x10000, RZ ;  /* 0x000100007ab97824 */ /* 0x000fe400078e00ff */
[----:B------:R-:W-:Y:S01]  /*41f0*/  @P5 FFMA.FTZ R119, R6, R116, R119 ;  /* 0x0000007406775223 */ /* 0x000fe20000010077 */
[----:B------:R-:W-:Y:S01]  /*4200*/  PRMT R116, R122, 0x7632, R116 ;  /* 0x000076327a747816 */ /* 0x000fe20000000074 */
[C---:B------:R-:W-:Y:S01]  /*4210*/  @P5 FFMA.FTZ R145, R6.reuse, R118, R145 ;  /* 0x0000007606915223 */ /* 0x040fe20000010091 */
[----:B------:R-:W-:Y:S01]  /*4220*/  PRMT R118, R123, 0x7632, R118 ;  /* 0x000076327b767816 */ /* 0x000fe20000000076 */
[----:B------:R-:W-:Y:S01]  /*4230*/  @P5 FFMA.FTZ R147, R6, R146, R147 ;  /* 0x0000009206935223 */ /* 0x000fe20000010093 */
[----:B------:R-:W-:Y:S01]  /*4240*/  @P5 FFMA.FTZ R199, R13, R7, R8 ;  /* 0x000000070dc75223 */ /* 0x000fe20000010008 */
[----:B------:R-:W-:-:S02]  /*4250*/  IMAD.U32 R187, R116, 0x10000, RZ ;  /* 0x0001000074bb7824 */ /* 0x000fc400078e00ff */
[-CC-:B------:R-:W-:Y:S01]  /*4260*/  @P5 FFMA.FTZ R116, R22, R7.reuse, R8.reuse ;  /* 0x0000000716745223 */ /* 0x180fe20000010008 */
[----:B------:R-:W-:Y:S01]  /*4270*/  @P5 FADD.FTZ R191, R14, -R191 ;  /* 0x800000bf0ebf5221 */ /* 0x000fe20000010000 */
[----:B------:R-:W-:Y:S01]  /*4280*/  @P5 FFMA.FTZ R146, R24, R7, R8 ;  /* 0x0000000718925223 */ /* 0x000fe20000010008 */
[----:B------:R-:W-:Y:S01]  /*4290*/  SHF.L.U32 R144, R118, 0x10, RZ ;  /* 0x0000001076907819 */ /* 0x000fe200000006ff */
[----:B------:R-:W-:Y:S01]  /*42a0*/  @P5 FADD.FTZ R116, R19, -R116 ;  /* 0x8000007413745221 */ /* 0x000fe20000010000 */
[----:B------:R-:W-:Y:S01]  /*42b0*/  @P5 FADD.FTZ R118, R16, -R199 ;  /* 0x800000c710765221 */ /* 0x000fe20000010000 */
[C---:B------:R-:W-:Y:S01]  /*42c0*/  @P5 FFMA.FTZ R185, R6.reuse, R191, R185 ;  /* 0x000000bf06b95223 */ /* 0x040fe200000100b9 */
[----:B------:R-:W-:Y:S01]  /*42d0*/  @P5 FADD.FTZ R199, R21, -R146 ;  /* 0x8000009215c75221 */ /* 0x000fe20000010000 */
[C---:B------:R-:W-:Y:S01]  /*42e0*/  @P5 FFMA.FTZ R187, R6.reuse, R116, R187 ;  /* 0x0000007406bb5223 */ /* 0x040fe200000100bb */
[C---:B------:R-:W-:Y:S01]  /*42f0*/  @P5 FFMA.FTZ R189, R6.reuse, R118, R189 ;  /* 0x0000007606bd5223 */ /* 0x040fe200000100bd */
[----:B------:R-:W-:Y:S01]  /*4300*/  F2FP.BF16.F32.PACK_AB R146, RZ, R117 ;  /* 0x00000075ff92723e */ /* 0x000fe200000010ff */
[----:B------:R-:W-:Y:S01]  /*4310*/  @P5 FFMA.FTZ R144, R6, R199, R144 ;  /* 0x000000c706905223 */ /* 0x000fe20000010090 */
[----:B------:R-:W-:-:S02]  /*4320*/  F2FP.BF16.F32.PACK_AB R148, RZ, R119 ;  /* 0x00000077ff94723e */ /* 0x000fc400000010ff */
[----:B------:R-:W-:Y:S02]  /*4330*/  F2FP.BF16.F32.PACK_AB R150, RZ, R145 ;  /* 0x00000091ff96723e */ /* 0x000fe400000010ff */
[----:B------:R-:W-:Y:S02]  /*4340*/  F2FP.BF16.F32.PACK_AB R186, RZ, R147 ;  /* 0x00000093ffba723e */ /* 0x000fe400000010ff */
[----:B------:R-:W-:Y:S02]  /*4350*/  F2FP.BF16.F32.PACK_AB R118, RZ, R185 ;  /* 0x000000b9ff76723e */ /* 0x000fe400000010ff */
[----:B------:R-:W-:Y:S01]  /*4360*/  F2FP.BF16.F32.PACK_AB R188, RZ, R187 ;  /* 0x000000bbffbc723e */ /* 0x000fe200000010ff */
[----:B------:R-:W-:Y:S06]  /*4370*/  @!P4 BRA `(.L_x_642) ;  /* 0x000000000018c947 */ /* 0x000fec0003800000 */
[----:B------:R-:W-:Y:S01]  /*4380*/  FMUL.FTZ R117, R117, UR17 ;  /* 0x0000001175757c20 */ /* 0x000fe20008410000 */
[----:B------:R-:W-:-:S03]  /*4390*/  LOP3.LUT P5, RZ, R168, 0xff, RZ, 0xc0, !PT ;  /* 0x000000ffa8ff7812 */ /* 0x000fc600078ac0ff */
[----:B------:R-:W-:-:S05]  /*43a0*/  FMUL.FTZ R117, R117, UR16 ;  /* 0x0000001075757c20 */ /* 0x000fca0008410000 */
[----:B------:R-:W-:-:S04]  /*43b0*/  FSEL R117, R117, RZ, P5 ;  /* 0x000000ff75757208 */ /* 0x000fc80002800000 */
[----:B------:R-:W-:-:S04]  /*43c0*/  F2FP.BF16.F32.PACK_AB R117, RZ, R117 ;  /* 0x00000075ff75723e */ /* 0x000fc800000010ff */
[----:B------:R-:W-:-:S07]  /*43d0*/  PRMT R132, R117, 0x7610, R132 ;  /* 0x0000761075847816 */ /* 0x000fce0000000084 */
.L_x_642:
[----:B------:R-:W-:Y:S05]  /*43e0*/  @!P4 BRA `(.L_x_643) ;  /* 0x000000000018c947 */ /* 0x000fea0003800000 */
[----:B------:R-:W-:Y:S01]  /*43f0*/  FMUL.FTZ R119, R119, UR17 ;  /* 0x0000001177777c20 */ /* 0x000fe20008410000 */
[----:B------:R-:W-:-:S03]  /*4400*/  LOP3.LUT P5, RZ, R168, 0xff00, RZ, 0xc0, !PT ;  /* 0x0000ff00a8ff7812 */ /* 0x000fc600078ac0ff */
[----:B------:R-:W-:-:S05]  /*4410*/  FMUL.FTZ R119, R119, UR16 ;  /* 0x0000001077777c20 */ /* 0x000fca0008410000 */
[----:B------:R-:W-:-:S04]  /*4420*/  FSEL R119, R119, RZ, P5 ;  /* 0x000000ff77777208 */ /* 0x000fc80002800000 */
[----:B------:R-:W-:-:S04]  /*4430*/  F2FP.BF16.F32.PACK_AB R119, RZ, R119 ;  /* 0x00000077ff77723e */ /* 0x000fc800000010ff */
[----:B------:R-:W-:-:S07]  /*4440*/  PRMT R132, R132, 0x5410, R119 ;  /* 0x0000541084847816 */ /* 0x000fce0000000077 */
.L_x_643:
[----:B------:R-:W-:Y:S05]  /*4450*/  @!P4 BRA `(.L_x_644) ;  /* 0x000000000018c947 */ /* 0x000fea0003800000 */
[----:B------:R-:W-:Y:S01]  /*4460*/  FMUL.FTZ R145, R145, UR17 ;  /* 0x0000001191917c20 */ /* 0x000fe20008410000 */
[----:B------:R-:W-:-:S03]  /*4470*/  LOP3.LUT P5, RZ, R168, 0xff0000, RZ, 0xc0, !PT ;  /* 0x00ff0000a8ff7812 */ /* 0x000fc600078ac0ff */
[----:B------:R-:W-:-:S05]  /*4480*/  FMUL.FTZ R145, R145, UR16 ;  /* 0x0000001091917c20 */ /* 0x000fca0008410000 */
[----:B------:R-:W-:-:S04]  /*4490*/  FSEL R145, R145, RZ, P5 ;  /* 0x000000ff91917208 */ /* 0x000fc80002800000 */
[----:B------:R-:W-:-:S04]  /*44a0*/  F2FP.BF16.F32.PACK_AB R145, RZ, R145 ;  /* 0x00000091ff91723e */ /* 0x000fc800000010ff */
[----:B------:R-:W-:-:S07]  /*44b0*/  PRMT R133, R145, 0x7610, R133 ;  /* 0x0000761091857816 */ /* 0x000fce0000000085 */
.L_x_644:
[----:B------:R-:W-:Y:S05]  /*44c0*/  @!P4 BRA `(.L_x_645) ;  /* 0x000000000018c947 */ /* 0x000fea0003800000 */
[----:B------:R-:W-:Y:S01]  /*44d0*/  FMUL.FTZ R147, R147, UR17 ;  /* 0x0000001193937c20 */ /* 0x000fe20008410000 */
[----:B------:R-:W-:-:S03]  /*44e0*/  LOP3.LUT P5, RZ, R168, 0xff000000, RZ, 0xc0, !PT ;  /* 0xff000000a8ff7812 */ /* 0x000fc600078ac0ff */
[----:B------:R-:W-:-:S05]  /*44f0*/  FMUL.FTZ R147, R147, UR16 ;  /* 0x0000001093937c20 */ /* 0x000fca0008410000 */
[----:B------:R-:W-:-:S04]  /*4500*/  FSEL R147, R147, RZ, P5 ;  /* 0x000000ff93937208 */ /* 0x000fc80002800000 */
[----:B------:R-:W-:-:S04]  /*4510*/  F2FP.BF16.F32.PACK_AB R147, RZ, R147 ;  /* 0x00000093ff93723e */ /* 0x000fc800000010ff */
[----:B------:R-:W-:-:S07]  /*4520*/  PRMT R133, R133, 0x5410, R147 ;  /* 0x0000541085857816 */ /* 0x000fce0000000093 */
.L_x_645:
[----:B------:R-:W-:Y:S05]  /*4530*/  @!P4 BRA `(.L_x_646) ;  /* 0x000000000018c947 */ /* 0x000fea0003800000 */
[----:B------:R-:W-:Y:S01]  /*4540*/  FMUL.FTZ R185, R185, UR17 ;  /* 0x00000011b9b97c20 */ /* 0x000fe20008410000 */
[----:B------:R-:W-:-:S03]  /*4550*/  LOP3.LUT P5, RZ, R169, 0xff, RZ, 0xc0, !PT ;  /* 0x000000ffa9ff7812 */ /* 0x000fc600078ac0ff */
[----:B------:R-:W-:-:S05]  /*4560*/  FMUL.FTZ R185, R185, UR16 ;  /* 0x00000010b9b97c20 */ /* 0x000fca0008410000 */
[----:B------:R-:W-:-:S04]  /*4570*/  FSEL R185, R185, RZ, P5 ;  /* 0x000000ffb9b97208 */ /* 0x000fc80002800000 */
[----:B------:R-:W-:-:S04]  /*4580*/  F2FP.BF16.F32.PACK_AB R185, RZ, R185 ;  /* 0x000000b9ffb9723e */ /* 0x000fc800000010ff */
[----:B------:R-:W-:-:S07]  /*4590*/  PRMT R134, R185, 0x7610, R134 ;  /* 0x00007610b9867816 */ /* 0x000fce0000000086 */
.L_x_646:
[----:B------:R-:W-:Y:S05]  /*45a0*/  @!P4 BRA `(.L_x_647) ;  /* 0x000000000018c947 */ /* 0x000fea0003800000 */
[----:B------:R-:W-:Y:S01]  /*45b0*/  FMUL.FTZ R187, R187, UR17 ;  /* 0x00000011bbbb7c20 */ /* 0x000fe20008410000 */
[----:B------:R-:W-:-:S03]  /*45c0*/  LOP3.LUT P5, RZ, R169, 0xff00, RZ, 0xc0, !PT ;  /* 0x0000ff00a9ff7812 */ /* 0x000fc600078ac0ff */
[----:B------:R-:W-:-:S05]  /*45d0*/  FMUL.FTZ R187, R187, UR16 ;  /* 0x00000010bbbb7c20 */ /* 0x000fca0008410000 */
[----:B------:R-:W-:-:S04]  /*45e0*/  FSEL R187, R187, RZ, P5 ;  /* 0x000000ffbbbb7208 */ /* 0x000fc80002800000 */
[----:B------:R-:W-:-:S04]  /*45f0*/  F2FP.BF16.F32.PACK_AB R187, RZ, R187 ;  /* 0x000000bbffbb723e */ /* 0x000fc800000010ff */
[----:B------:R-:W-:-:S07]  /*4600*/  PRMT R134, R134, 0x5410, R187 ;  /* 0x0000541086867816 */ /* 0x000fce00000000bb */
.L_x_647:
[----:B------:R-:W-:Y:S05]  /*4610*/  @!P4 BRA `(.L_x_648) ;  /* 0x000000000018c947 */ /* 0x000fea0003800000 */
[----:B------:R-:W-:Y:S01]  /*4620*/  FMUL.FTZ R116, R189, UR17 ;  /* 0x00000011bd747c20 */ /* 0x000fe20008410000 */
[----:B------:R-:W-:-:S03]  /*4630*/  LOP3.LUT P5, RZ, R169, 0xff0000, RZ, 0xc0, !PT ;  /* 0x00ff0000a9ff7812 */ /* 0x000fc600078ac0ff */
[----:B------:R-:W-:-:S05]  /*4640*/  FMUL.FTZ R116, R116, UR16 ;  /* 0x0000001074747c20 */ /* 0x000fca0008410000 */
[----:B------:R-:W-:-:S04]  /*4650*/  FSEL R116, R116, RZ, P5 ;  /* 0x000000ff74747208 */ /* 0x000fc80002800000 */
[----:B------:R-:W-:-:S04]  /*4660*/  F2FP.BF16.F32.PACK_AB R116, RZ, R116 ;  /* 0x00000074ff74723e */ /* 0x000fc800000010ff */
[----:B------:R-:W-:-:S07]  /*4670*/  PRMT R135, R116, 0x7610, R135 ;  /* 0x0000761074877816 */ /* 0x000fce0000000087 */
.L_x_648:
[----:B------:R-:W-:Y:S02]  /*4680*/  F2FP.BF16.F32.PACK_AB R119, R144, R189 ;  /* 0x000000bd9077723e */ /* 0x000fe400000010ff */
[----:B------:R-:W-:Y:S02]  /*4690*/  PRMT R118, R118, 0x5410, R188 ;  /* 0x0000541076767816 */ /* 0x000fe400000000bc */
[----:B------:R-:W-:Y:S02]  /*46a0*/  PRMT R117, R150, 0x5410, R186 ;  /* 0x0000541096757816 */ /* 0x000fe400000000ba */
[----:B------:R-:W-:Y:S01]  /*46b0*/  PRMT R116, R146, 0x5410, R148 ;  /* 0x0000541092747816 */ /* 0x000fe20000000094 */
[----:B------:R-:W-:Y:S06]  /*46c0*/  @!P4 BRA `(.L_x_626) ;  /* 0x00000000001cc947 */ /* 0x000fec0003800000 */
[----:B------:R-:W-:Y:S01]  /*46d0*/  FMUL.FTZ R144, R144, UR17 ;  /* 0x0000001190907c20 */ /* 0x000fe20008410000 */
[----:B------:R-:W-:-:S03]  /*46e0*/  ISETP.GE.U32.AND P5, PT, R168, RZ, PT ;  /* 0x000000ffa800720c */ /* 0x000fc60003fa6070 */
[----:B------:R-:W-:Y:S01]  /*46f0*/  FMUL.FTZ R144, R144, UR16 ;  /* 0x0000001090907c20 */ /* 0x000fe20008410000 */
[----:B------:R-:W-:-:S04]  /*4700*/  ISETP.GE.U32.AND.EX P5, PT, R169, 0x1000000, PT, P5 ;  /* 0x01000000a900780c */ /* 0x000fc80003fa6150 */
[----:B------:R-:W-:-:S04]  /*4710*/  FSEL R144, R144, RZ, P5 ;  /* 0x000000ff90907208 */ /* 0x000fc80002800000 */
[----:B------:R-:W-:-:S04]  /*4720*/  F2FP.BF16.F32.PACK_AB R144, RZ, R144 ;  /* 0x00000090ff90723e */ /* 0x000fc800000010ff */
[----:B------:R-:W-:-:S07]  /*4730*/  PRMT R135, R135, 0x5410, R144 ;  /* 0x0000541087877816 */ /* 0x000fce0000000090 */
.L_x_626:
[----:B------:R-:W-:Y:S01]  /*4740*/  ISETP.NE.U32.AND P5, PT, RZ, UR4, PT ;  /* 0x00000004ff007c0c */ /* 0x000fe2000bfa5070 */
[----:B------:R-:W0:Y:S03]  /*4750*/  @P4 LDC.64 R144, c[0x0][0x468] ;  /* 0x00011a00ff904b82 */ /* 0x000e260000000a00 */
[----:B------:R-:W-:-:S13]  /*4760*/  ISETP.NE.AND.EX P5, PT, RZ, UR5, PT, P5 ;  /* 0x00000005ff007c0c */ /* 0x000fda000bfa5350 */
[----:B------:R-:W1:Y:S01]  /*4770*/  @P5 LDC.64 R146, c[0x0][0x478] ;  /* 0x00011e00ff925b82 */ /* 0x000e620000000a00 */
[----:B0-----:R-:W-:-:S04]  /*4780*/  @P4 IMAD.WIDE.U32 R144, R149, 0x10, R144 ;  /* 0x0000001095904825 */ /* 0x001fc800078e0090 */
[----:B------:R-:W-:Y:S02]  /*4790*/  VIADD R149, R149, 0x80 ;  /* 0x0000008095957836 */ /* 0x000fe40000000000 */
[C---:B-1----:R-:W-:Y:S01]  /*47a0*/  @P5 IMAD.WIDE.U32 R146, R151.reuse, 0x10, R146 ;  /* 0x0000001097925825 */ /* 0x042fe200078e0092 */
[----:B------:R-:W-:-:S04]  /*47b0*/  IADD3 R151, PT, PT, R151, 0x80, RZ ;  /* 0x0000008097977810 */ /* 0x000fc80007ffe0ff */
[----:B------:R0:W-:Y:S04]  /*47c0*/  @P5 STG.E.128 desc[UR10][R146.64], R116 ;  /* 0x0000007492005986 */ /* 0x0001e8000c101d0a */
[----:B------:R0:W-:Y:S02]  /*47d0*/  @P4 STG.E.128 desc[UR10][R144.64], R132 ;  /* 0x0000008490004986 */ /* 0x0001e4000c101d0a */
.L_x_616:
[----:B------:R-:W-:Y:S05]  /*47e0*/  BSYNC.RECONVERGENT B0 ;  /* 0x0000000000007941 */ /* 0x000fea0003800200 */
.L_x_615:
[----:B------:R-:W-:Y:S04]  /*47f0*/  BSSY.RECONVERGENT B0, `(.L_x_649) ;  /* 0x00001b1000007945 */ /* 0x000fe80003800200 */
        /* <DEDUP_REMOVED lines=9> */
[C---:B0----5:R-:W-:Y:S01]  /*4890*/  IMAD.U32 R117, R124.reuse, 0x10000, RZ ;  /* 0x000100007c757824 */ /* 0x061fe200078e00ff */
[----:B------:R-:W-:Y:S02]  /*48a0*/  PRMT R116, R124, 0x7632, R116 ;  /* 0x000076327c747816 */ /* 0x000fe40000000074 */
[C---:B------:R-:W-:Y:S02]  /*48b0*/  PRMT R118, R125.reuse, 0x7632, R118 ;  /* 0x000076327d767816 */ /* 0x040fe40000000076 */
[----:B------:R-:W-:Y:S01]  /*48c0*/  SHF.L.U32 R147, R125, 0x10, RZ ;  /* 0x000000107d937819 */ /* 0x000fe200000006ff */
[----:B------:R-:W-:Y:S01]  /*48d0*/  IMAD.U32 R145, R116, 0x10000, RZ ;  /* 0x0001000074917824 */ /* 0x000fe200078e00ff */
[----:B------:R-:W-:Y:S02]  /*48e0*/  SHF.L.U32 R187, R118, 0x10, RZ ;  /* 0x0000001076bb7819 */ /* 0x000fe400000006ff */
        /* <DEDUP_REMOVED lines=8> */
[----:B------:R-:W-:Y:S01]  /*4970*/  @P6 FFMA.FTZ R185, R27, R7, R8 ;  /* 0x000000071bb96223 */ /* 0x000fe20000010008 */
[----:B------:R-:W-:Y:S01]  /*4980*/  @P6 FFMA.FTZ R145, R6, R116, R145 ;  /* 0x0000007406916223 */ /* 0x000fe20000010091 */
[----:B------:R-:W-:Y:S01]  /*4990*/  PRMT R116, R126, 0x7632, R116 ;  /* 0x000076327e747816 */ /* 0x000fe20000000074 */
[----:B------:R-:W-:Y:S01]  /*49a0*/  @P6 FADD.FTZ R144, R33, -R144 ;  /* 0x8000009021906221 */ /* 0x000fe20000010000 */
[C---:B------:R-:W-:Y:S01]  /*49b0*/  @P6 FFMA.FTZ R147, R6.reuse, R118, R147 ;  /* 0x0000007606936223 */ /* 0x040fe20000010093 */
[----:B------:R-:W-:Y:S01]  /*49c0*/  @P6 FFMA.FTZ R117, R6, R119, R117 ;  /* 0x0000007706756223 */ /* 0x000fe20000010075 */
[----:B------:R-:W-:Y:S01]  /*49d0*/  PRMT R118, R127, 0x7632, R118 ;  /* 0x000076327f767816 */ /* 0x000fe20000000076 */
[----:B------:R-:W-:-:S02]  /*49e0*/  IMAD.U32 R189, R116, 0x10000, RZ ;  /* 0x0001000074bd7824 */ /* 0x000fc400078e00ff */
[-CC-:B------:R-:W-:Y:S01]  /*49f0*/  @P6 FFMA.FTZ R116, R38, R7.reuse, R8.reuse ;  /* 0x0000000726746223 */ /* 0x180fe20000010008 */
[----:B------:R-:W-:Y:S02]  /*4a00*/  IMAD.U32 R119, R126, 0x10000, RZ ;  /* 0x000100007e777824 */ /* 0x000fe400078e00ff */
[-C--:B------:R-:W-:Y:S01]  /*4a10*/  @P6 FFMA.FTZ R199, R29, R7.reuse, R8 ;  /* 0x000000071dc76223 */ /* 0x080fe20000010008 */
[----:B------:R-:W-:Y:S01]  /*4a20*/  @P6 FADD.FTZ R185, R30, -R185 ;  /* 0x800000b91eb96221 */ /* 0x000fe20000010000 */
[----:B------:R-:W-:Y:S01]  /*4a30*/  @P6 FADD.FTZ R116, R35, -R116 ;  /* 0x8000007423746221 */ /* 0x000fe20000010000 */
[----:B------:R-:W-:Y:S01]  /*4a40*/  @P6 FFMA.FTZ R146, R152, R7, R8 ;  /* 0x0000000798926223 */ /* 0x000fe20000010008 */
[----:B------:R-:W-:Y:S01]  /*4a50*/  @P6 FFMA.FTZ R187, R6, R144, R187 ;  /* 0x0000009006bb6223 */ /* 0x000fe200000100bb */
[----:B------:R-:W-:Y:S01]  /*4a60*/  SHF.L.U32 R144, R118, 0x10, RZ ;  /* 0x0000001076907819 */ /* 0x000fe200000006ff */
[----:B------:R-:W-:Y:S01]  /*4a70*/  @P6 FADD.FTZ R118, R32, -R199 ;  /* 0x800000c720766221 */ /* 0x000fe20000010000 */
[C---:B------:R-:W-:Y:S01]  /*4a80*/  @P6 FFMA.FTZ R119, R6.reuse, R185, R119 ;  /* 0x000000b906776223 */ /* 0x040fe20000010077 */
[C---:B------:R-:W-:Y:S01]  /*4a90*/  @P6 FFMA.FTZ R189, R6.reuse, R116, R189 ;  /* 0x0000007406bd6223 */ /* 0x040fe200000100bd */
[----:B------:R-:W-:Y:S01]  /*4aa0*/  @P6 FADD.FTZ R199, R37, -R146 ;  /* 0x8000009225c76221 */ /* 0x000fe20000010000 */
[----:B------:R-:W-:Y:S01]  /*4ab0*/  @P6 FFMA.FTZ R191, R6, R118, R191 ;  /* 0x0000007606bf6223 */ /* 0x000fe200000100bf */
[----:B------:R-:W-:-:S02]  /*4ac0*/  F2FP.BF16.F32.PACK_AB R146, RZ, R117 ;  /* 0x00000075ff92723e */ /* 0x000fc400000010ff */
[----:B------:R-:W-:Y:S01]  /*4ad0*/  @P6 FFMA.FTZ R144, R6, R199, R144 ;  /* 0x000000c706906223 */ /* 0x000fe20000010090 */
[----:B------:R-:W-:Y:S02]  /*4ae0*/  F2FP.BF16.F32.PACK_AB R148, RZ, R145 ;  /* 0x00000091ff94723e */ /* 0x000fe400000010ff */
        /* <DEDUP_REMOVED lines=11> */
.L_x_653:
[----:B------:R-:W-:Y:S05]  /*4ba0*/  @!P4 BRA `(.L_x_654) ;  /* 0x000000000018c947 */ /* 0x000fea0003800000 */
[----:B------:R-:W-:Y:S01]  /*4bb0*/  FMUL.FTZ R145, R145, UR17 ;  /* 0x0000001191917c20 */ /* 0x000fe20008410000 */
[----:B------:R-:W-:-:S03]  /*4bc0*/  LOP3.LUT P6, RZ, R166, 0xff00, RZ, 0xc0, !PT ;  /* 0x0000ff00a6ff7812 */ /* 0x000fc600078cc0ff */
[----:B------:R-:W-:-:S05]  /*4bd0*/  FMUL.FTZ R145, R145, UR16 ;  /* 0x0000001091917c20 */ /* 0x000fca0008410000 */
[----:B------:R-:W-:-:S04]  /*4be0*/  FSEL R145, R145, RZ, P6 ;  /* 0x000000ff91917208 */ /* 0x000fc80003000000 */
[----:B------:R-:W-:-:S04]  /*4bf0*/  F2FP.BF16.F32.PACK_AB R145, RZ, R145 ;  /* 0x00000091ff91723e */ /* 0x000fc800000010ff */
[----:B------:R-:W-:-:S07]  /*4c00*/  PRMT R132, R132, 0x5410, R145 ;  /* 0x0000541084847816 */ /* 0x000fce0000000091 */
.L_x_654:
[----:B------:R-:W-:Y:S05]  /*4c10*/  @!P4 BRA `(.L_x_655) ;  /* 0x000000000018c947 */ /* 0x000fea0003800000 */
[----:B------:R-:W-:Y:S01]  /*4c20*/  FMUL.FTZ R147, R147, UR17 ;  /* 0x0000001193937c20 */ /* 0x000fe20008410000 */
[----:B------:R-:W-:-:S03]  /*4c30*/  LOP3.LUT P6, RZ, R166, 0xff0000, RZ, 0xc0, !PT ;  /* 0x00ff0000a6ff7812 */ /* 0x000fc600078cc0ff */
[----:B------:R-:W-:-:S05]  /*4c40*/  FMUL.FTZ R147, R147, UR16 ;  /* 0x0000001093937c20 */ /* 0x000fca0008410000 */
[----:B------:R-:W-:-:S04]  /*4c50*/  FSEL R147, R147, RZ, P6 ;  /* 0x000000ff93937208 */ /* 0x000fc80003000000 */
[----:B------:R-:W-:-:S04]  /*4c60*/  F2FP.BF16.F32.PACK_AB R147, RZ, R147 ;  /* 0x00000093ff93723e */ /* 0x000fc800000010ff */
[----:B------:R-:W-:-:S07]  /*4c70*/  PRMT R133, R147, 0x7610, R133 ;  /* 0x0000761093857816 */ /* 0x000fce0000000085 */
.L_x_655:
[----:B------:R-:W-:Y:S05]  /*4c80*/  @!P4 BRA `(.L_x_656) ;  /* 0x000000000018c947 */ /* 0x000fea0003800000 */
[----:B------:R-:W-:Y:S01]  /*4c90*/  FMUL.FTZ R187, R187, UR17 ;  /* 0x00000011bbbb7c20 */ /* 0x000fe20008410000 */
[----:B------:R-:W-:-:S03]  /*4ca0*/  LOP3.LUT P6, RZ, R166, 0xff000000, RZ, 0xc0, !PT ;  /* 0xff000000a6ff7812 */ /* 0x000fc600078cc0ff */
[----:B------:R-:W-:-:S05]  /*4cb0*/  FMUL.FTZ R187, R187, UR16 ;  /* 0x00000010bbbb7c20 */ /* 0x000fca0008410000 */
[----:B------:R-:W-:-:S04]  /*4cc0*/  FSEL R187, R187, RZ, P6 ;  /* 0x000000ffbbbb7208 */ /* 0x000fc80003000000 */
[----:B------:R-:W-:-:S04]  /*4cd0*/  F2FP.BF16.F32.PACK_AB R187, RZ, R187 ;  /* 0x000000bbffbb723e */ /* 0x000fc800000010ff */
[----:B------:R-:W-:-:S07]  /*4ce0*/  PRMT R133, R133, 0x5410, R187 ;  /* 0x0000541085857816 */ /* 0x000fce00000000bb */
.L_x_656:
[----:B------:R-:W-:Y:S05]  /*4cf0*/  @!P4 BRA `(.L_x_657) ;  /* 0x000000000018c947 */ /* 0x000fea0003800000 */
[----:B------:R-:W-:Y:S01]  /*4d00*/  FMUL.FTZ R119, R119, UR17 ;  /* 0x0000001177777c20 */ /* 0x000fe20008410000 */
[----:B------:R-:W-:-:S03]  /*4d10*/  LOP3.LUT P6, RZ, R167, 0xff, RZ, 0xc0, !PT ;  /* 0x000000ffa7ff7812 */ /* 0x000fc600078cc0ff */
[----:B------:R-:W-:-:S05]  /*4d20*/  FMUL.FTZ R119, R119, UR16 ;  /* 0x0000001077777c20 */ /* 0x000fca0008410000 */
[----:B------:R-:W-:-:S04]  /*4d30*/  FSEL R119, R119, RZ, P6 ;  /* 0x000000ff77777208 */ /* 0x000fc80003000000 */
[----:B------:R-:W-:-:S04]  /*4d40*/  F2FP.BF16.F32.PACK_AB R119, RZ, R119 ;  /* 0x00000077ff77723e */ /* 0x000fc800000010ff */
[----:B------:R-:W-:-:S07]  /*4d50*/  PRMT R134, R119, 0x7610, R134 ;  /* 0x0000761077867816 */ /* 0x000fce0000000086 */
.L_x_657:
[----:B------:R-:W-:Y:S05]  /*4d60*/  @!P4 BRA `(.L_x_658) ;  /* 0x000000000018c947 */ /* 0x000fea0003800000 */
[----:B------:R-:W-:Y:S01]  /*4d70*/  FMUL.FTZ R189, R189, UR17 ;  /* 0x00000011bdbd7c20 */ /* 0x000fe20008410000 */
[----:B------:R-:W-:-:S03]  /*4d80*/  LOP3.LUT P6, RZ, R167, 0xff00, RZ, 0xc0, !PT ;  /* 0x0000ff00a7ff7812 */ /* 0x000fc600078cc0ff */
[----:B------:R-:W-:-:S05]  /*4d90*/  FMUL.FTZ R189, R189, UR16 ;  /* 0x00000010bdbd7c20 */ /* 0x000fca0008410000 */
[----:B------:R-:W-:-:S04]  /*4da0*/  FSEL R189, R189, RZ, P6 ;  /* 0x000000ffbdbd7208 */ /* 0x000fc80003000000 */
[----:B------:R-:W-:-:S04]  /*4db0*/  F2FP.BF16.F32.PACK_AB R189, RZ, R189 ;  /* 0x000000bdffbd723e */ /* 0x000fc800000010ff */
[----:B------:R-:W-:-:S07]  /*4dc0*/  PRMT R134, R134, 0x5410, R189 ;  /* 0x0000541086867816 */ /* 0x000fce00000000bd */
.L_x_658:
[----:B------:R-:W-:Y:S05]  /*4dd0*/  @!P4 BRA `(.L_x_659) ;  /* 0x000000000018c947 */ /* 0x000fea0003800000 */
[----:B------:R-:W-:Y:S01]  /*4de0*/  FMUL.FTZ R116, R191, UR17 ;  /* 0x00000011bf747c20 */ /* 0x000fe20008410000 */
[----:B------:R-:W-:-:S03]  /*4df0*/  LOP3.LUT P6, RZ, R167, 0xff0000, RZ, 0xc0, !PT ;  /* 0x00ff0000a7ff7812 */ /* 0x000fc600078cc0ff */
[----:B------:R-:W-:-:S05]  /*4e00*/  FMUL.FTZ R116, R116, UR16 ;  /* 0x0000001074747c20 */ /* 0x000fca0008410000 */
[----:B------:R-:W-:-:S04]  /*4e10*/  FSEL R116, R116, RZ, P6 ;  /* 0x000000ff74747208 */ /* 0x000fc80003000000 */
[----:B------:R-:W-:-:S04]  /*4e20*/  F2FP.BF16.F32.PACK_AB R116, RZ, R116 ;  /* 0x00000074ff74723e */ /* 0x000fc800000010ff */
[----:B------:R-:W-:-:S07]  /*4e30*/  PRMT R135, R116, 0x7610, R135 ;  /* 0x0000761074877816 */ /* 0x000fce0000000087 */
.L_x_659:
        /* <DEDUP_REMOVED lines=11> */
[----:B------:R-:W-:Y:S01]  /*4ef0*/  PRMT R135, R135, 0x5410, R144 ;  /* 0x0000541087877816 */ /* 0x000fe20000000090 */
[----:B------:R-:W-:Y:S06]  /*4f00*/  BRA `(.L_x_660) ;  /* 0x0000001000dc7947 */ /* 0x000fec0003800000 */
.L_x_652:
[----:B------:R-:W-:Y:S01]  /*4f10*/  ISETP.GT.AND P6, PT, R4, RZ, PT ;  /* 0x000000ff0400720c */ /* 0x000fe20003fc4270 */
[----:B------:R-:W-:-:S12]  /*4f20*/  @!P4 BRA `(.L_x_661) ;  /* 0x000000000030c947 */ /* 0x000fd80003800000 */
[----:B0-----:R-:W-:Y:S01]  /*4f30*/  @P6 FFMA.FTZ R147, R23, R7, R8 ;  /* 0x0000000717936223 */ /* 0x001fe20000010008 */
[----:B-----5:R-:W-:Y:S01]  /*4f40*/  IMAD.U32 R145, R124, 0x10000, RZ ;  /* 0x000100007c917824 */ /* 0x020fe200078e00ff */
[----:B------:R-:W-:Y:S02]  /*4f50*/  P2R R144, PR, RZ, 0x1 ;  /* 0x00000001ff907803 */ /* 0x000fe40000000000 */
[----:B------:R-:W-:Y:S01]  /*4f60*/  @P6 FADD.FTZ R147, R26, -R147 ;  /* 0x800000931a936221 */ /* 0x000fe20000010000 */
[----:B------:R-:W-:-:S03]  /*4f70*/  LOP3.LUT P0, RZ, R166, 0xff, RZ, 0xc0, !PT ;  /* 0x000000ffa6ff7812 */ /* 0x000fc6000780c0ff */
[----:B------:R-:W-:-:S04]  /*4f80*/  @P6 FFMA.FTZ R145, R6, R147, R145 ;  /* 0x0000009306916223 */ /* 0x000fc80000010091 */
[----:B------:R-:W-:-:S04]  /*4f90*/  FMUL.FTZ R145, R145, UR17 ;  /* 0x0000001191917c20 */ /* 0x000fc80008410000 */
[----:B------:R-:W-:-:S05]  /*4fa0*/  FMUL.FTZ R145, R145, UR16 ;  /* 0x0000001091917c20 */ /* 0x000fca0008410000 */
[----:B------:R-:W-:Y:S02]  /*4fb0*/  FSEL R145, R145, RZ, P0 ;  /* 0x000000ff91917208 */ /* 0x000fe40000000000 */
[----:B------:R-:W-:Y:S02]  /*4fc0*/  ISETP.NE.AND P0, PT, R144, RZ, PT ;  /* 0x000000ff9000720c */ /* 0x000fe40003f05270 */
[----:B------:R-:W-:-:S04]  /*4fd0*/  F2FP.BF16.F32.PACK_AB R145, RZ, R145 ;  /* 0x00000091ff91723e */ /* 0x000fc800000010ff */
[----:B------:R-:W-:-:S07]  /*4fe0*/  PRMT R132, R145, 0x7610, R132 ;  /* 0x0000761091847816 */ /* 0x000fce0000000084 */
.L_x_661:
[----:B------:R-:W-:Y:S05]  /*4ff0*/  @!P4 BRA `(.L_x_662) ;  /* 0x000000000034c947 */ /* 0x000fea0003800000 */
[----:B0----5:R-:W-:Y:S01]  /*5000*/  PRMT R144, R124, 0x7632, R144 ;  /* 0x000076327c907816 */ /* 0x021fe20000000090 */
[----:B------:R-:W-:Y:S01]  /*5010*/  @P6 FFMA.FTZ R146, R34, R7, R8 ;  /* 0x0000000722926223 */ /* 0x000fe20000010008 */
[----:B------:R-:W-:Y:S02]  /*5020*/  P2R R147, PR, RZ, 0x1 ;  /* 0x00000001ff937803 */ /* 0x000fe40000000000 */
[----:B------:R-:W-:Y:S01]  /*5030*/  SHF.L.U32 R145, R144, 0x10, RZ ;  /* 0x0000001090917819 */ /* 0x000fe200000006ff */
        /* <DEDUP_REMOVED lines=9> */
.L_x_662:
[----:B------:R-:W-:Y:S05]  /*50d0*/  @!P4 BRA `(.L_x_663) ;  /* 0x000000000030c947 */ /* 0x000fea0003800000 */
        /* <DEDUP_REMOVED lines=12> */
.L_x_663:
        /* <DEDUP_REMOVED lines=14> */
.L_x_664:
        /* <DEDUP_REMOVED lines=13> */
.L_x_665:
        /* <DEDUP_REMOVED lines=14> */
.L_x_666:
        /* <DEDUP_REMOVED lines=13> */
.L_x_667:
[----:B------:R-:W-:Y:S05]  /*5500*/  @!P4 BRA `(.L_x_660) ;  /* 0x0000000c005cc947 */ /* 0x000fea0003800000 */
[----:B0----5:R-:W-:Y:S01]  /*5510*/  PRMT R144, R127, 0x7632, R144 ;  /* 0x000076327f907816 */ /* 0x021fe20000000090 */
        /* <DEDUP_REMOVED lines=12> */
.L_x_651:
[----:B0-----:R-:W0:Y:S02]  /*55e0*/  LDC.64 R144, c[0x0][0x478] ;  /* 0x00011e00ff907b82 */ /* 0x001e240000000a00 */
[----:B0-----:R-:W-:-:S04]  /*55f0*/  ISETP.NE.U32.AND P5, PT, R144, RZ, PT ;  /* 0x000000ff9000720c */ /* 0x001fc80003fa5070 */
[----:B------:R-:W-:-:S13]  /*5600*/  ISETP.NE.AND.EX P5, PT, R145, RZ, PT, P5 ;  /* 0x000000ff9100720c */ /* 0x000fda0003fa5350 */
[----:B------:R-:W-:Y:S05]  /*5610*/  @!P5 BRA `(.L_x_668) ;  /* 0x000000040094d947 */ /* 0x000fea0003800000 */
[-CC-:B------:R-:W-:Y:S01]  /*5620*/  FFMA.FTZ R117, R23, R7.reuse, R8.reuse ;  /* 0x0000000717757223 */ /* 0x180fe20000010008 */
[-CC-:B------:R-:W-:Y:S01]  /*5630*/  FFMA.FTZ R145, R25, R7.reuse, R8.reuse ;  /* 0x0000000719917223 */ /* 0x180fe20000010008 */
[-C--:B------:R-:W-:Y:S01]  /*5640*/  FFMA.FTZ R116, R34, R7.reuse, R8 ;  /* 0x0000000722747223 */ /* 0x080fe20000010008 */
[----:B------:R-:W-:Y:S01]  /*5650*/  ISETP.GT.AND P6, PT, R4, RZ, PT ;  /* 0x000000ff0400720c */ /* 0x000fe20003fc4270 */
        /* <DEDUP_REMOVED lines=8> */
[-CC-:B------:R-:W-:Y:S01]  /*56e0*/  FFMA.FTZ R186, R152, R7.reuse, R8.reuse ;  /* 0x0000000798ba7223 */ /* 0x180fe20000010008 */
[----:B------:R-:W-:Y:S01]  /*56f0*/  FSEL R144, R116, RZ, P6 ;  /* 0x000000ff74907208 */ /* 0x000fe20003000000 */
[-CC-:B------:R-:W-:Y:S01]  /*5700*/  FFMA.FTZ R116, R36, R7.reuse, R8.reuse ;  /* 0x0000000724747223 */ /* 0x180fe20000010008 */
[----:B------:R-:W-:Y:S01]  /*5710*/  FSEL R148, R118, RZ, P6 ;  /* 0x000000ff76947208 */ /* 0x000fe20003000000 */
[----:B------:R-:W-:Y:S01]  /*5720*/  FFMA.FTZ R118, R38, R7, R8 ;  /* 0x0000000726767223 */ /* 0x000fe20000010008 */
[----:B------:R-:W-:Y:S01]  /*5730*/  FSEL R146, R117, RZ, P6 ;  /* 0x000000ff75927208 */ /* 0x000fe20003000000 */
[----:B------:R-:W-:Y:S01]  /*5740*/  FADD.FTZ R117, R33, -R116 ;  /* 0x8000007421757221 */ /* 0x000fe20000010000 */
[----:B------:R-:W-:Y:S01]  /*5750*/  FADD.FTZ R119, R30, -R119 ;  /* 0x800000771e777221 */ /* 0x000fe20000010000 */
[----:B------:R-:W-:Y:S01]  /*5760*/  FADD.FTZ R185, R35, -R118 ;  /* 0x8000007623b97221 */ /* 0x000fe20000010000 */
[----:B------:R-:W-:Y:S01]  /*5770*/  FADD.FTZ R187, R32, -R187 ;  /* 0x800000bb20bb7221 */ /* 0x000fe20000010000 */
[C---:B------:R-:W-:Y:S01]  /*5780*/  FMUL.FTZ R116, R6.reuse, R117 ;  /* 0x0000007506747220 */ /* 0x040fe20000410000 */
[C---:B------:R-:W-:Y:S01]  /*5790*/  FMUL.FTZ R117, R6.reuse, R119 ;  /* 0x0000007706757220 */ /* 0x040fe20000410000 */
[C---:B------:R-:W-:Y:S01]  /*57a0*/  FMUL.FTZ R118, R6.reuse, R185 ;  /* 0x000000b906767220 */ /* 0x040fe20000410000 */
[----:B------:R-:W-:Y:S01]  /*57b0*/  FADD.FTZ R189, R37, -R186 ;  /* 0x800000ba25bd7221 */ /* 0x000fe20000010000 */
[----:B------:R-:W-:Y:S01]  /*57c0*/  FMUL.FTZ R119, R6, R187 ;  /* 0x000000bb06777220 */ /* 0x000fe20000410000 */
[----:B------:R-:W-:-:S02]  /*57d0*/  FSEL R185, R116, RZ, P6 ;  /* 0x000000ff74b97208 */ /* 0x000fc40003000000 */
[----:B------:R-:W-:Y:S01]  /*57e0*/  FMUL.FTZ R116, R6, R189 ;  /* 0x000000bd06747220 */ /* 0x000fe20000410000 */
[----:B------:R-:W-:Y:S02]  /*57f0*/  FSEL R186, R117, RZ, P6 ;  /* 0x000000ff75ba7208 */ /* 0x000fe40003000000 */
[----:B------:R-:W-:Y:S02]  /*5800*/  FSEL R187, R118, RZ, P6 ;  /* 0x000000ff76bb7208 */ /* 0x000fe40003000000 */
[----:B------:R-:W-:Y:S02]  /*5810*/  F2FP.BF16.F32.PACK_AB R145, RZ, R144 ;  /* 0x00000090ff91723e */ /* 0x000fe400000010ff */
[----:B------:R-:W-:Y:S02]  /*5820*/  F2FP.BF16.F32.PACK_AB R147, RZ, R146 ;  /* 0x00000092ff93723e */ /* 0x000fe400000010ff */
[----:B------:R-:W-:Y:S02]  /*5830*/  F2FP.BF16.F32.PACK_AB R150, RZ, R148 ;  /* 0x00000094ff96723e */ /* 0x000fe400000010ff */
[----:B------:R-:W-:-:S02]  /*5840*/  F2FP.BF16.F32.PACK_AB R117, RZ, R185 ;  /* 0x000000b9ff75723e */ /* 0x000fc400000010ff */
[----:B------:R-:W-:Y:S02]  /*5850*/  F2FP.BF16.F32.PACK_AB R118, RZ, R186 ;  /* 0x000000baff76723e */ /* 0x000fe400000010ff */
        /* <DEDUP_REMOVED lines=10> */
.L_x_669:
[----:B------:R-:W-:Y:S05]  /*5900*/  @!P4 BRA `(.L_x_670) ;  /* 0x000000000018c947 */ /* 0x000fea0003800000 */
[----:B------:R-:W-:Y:S01]  /*5910*/  FMUL.FTZ R116, R146, UR17 ;  /* 0x0000001192747c20 */ /* 0x000fe20008410000 */
[----:B-----5:R-:W-:-:S03]  /*5920*/  LOP3.LUT P6, RZ, R166, 0xff00, RZ, 0xc0, !PT ;  /* 0x0000ff00a6ff7812 */ /* 0x020fc600078cc0ff */
[----:B------:R-:W-:-:S05]  /*5930*/  FMUL.FTZ R116, R116, UR16 ;  /* 0x0000001074747c20 */ /* 0x000fca0008410000 */
[----:B------:R-:W-:-:S04]  /*5940*/  FSEL R116, R116, RZ, P6 ;  /* 0x000000ff74747208 */ /* 0x000fc80003000000 */
[----:B------:R-:W-:-:S04]  /*5950*/  F2FP.BF16.F32.PACK_AB R116, RZ, R116 ;  /* 0x00000074ff74723e */ /* 0x000fc800000010ff */
[----:B------:R-:W-:-:S07]  /*5960*/  PRMT R132, R132, 0x5410, R116 ;  /* 0x0000541084847816 */ /* 0x000fce0000000074 */
.L_x_670:
[----:B------:R-:W-:Y:S05]  /*5970*/  @!P4 BRA `(.L_x_671) ;  /* 0x000000000018c947 */ /* 0x000fea0003800000 */
[----:B------:R-:W-:Y:S01]  /*5980*/  FMUL.FTZ R116, R148, UR17 ;  /* 0x0000001194747c20 */ /* 0x000fe20008410000 */
[----:B-----5:R-:W-:-:S03]  /*5990*/  LOP3.LUT P6, RZ, R166, 0xff0000, RZ, 0xc0, !PT ;  /* 0x00ff0000a6ff7812 */ /* 0x020fc600078cc0ff */
[----:B------:R-:W-:-:S05]  /*59a0*/  FMUL.FTZ R116, R116, UR16 ;  /* 0x0000001074747c20 */ /* 0x000fca0008410000 */
[----:B------:R-:W-:-:S04]  /*59b0*/  FSEL R116, R116, RZ, P6 ;  /* 0x000000ff74747208 */ /* 0x000fc80003000000 */
[----:B------:R-:W-:-:S04]  /*59c0*/  F2FP.BF16.F32.PACK_AB R116, RZ, R116 ;  /* 0x00000074ff74723e */ /* 0x000fc800000010ff */
[----:B------:R-:W-:-:S07]  /*59d0*/  PRMT R133, R116, 0x7610, R133 ;  /* 0x0000761074857816 */ /* 0x000fce0000000085 */
.L_x_671:
[----:B------:R-:W-:Y:S05]  /*59e0*/  @!P4 BRA `(.L_x_672) ;  /* 0x000000000018c947 */ /* 0x000fea0003800000 */
[----:B------:R-:W-:Y:S01]  /*59f0*/  FMUL.FTZ R116, R185, UR17 ;  /* 0x00000011b9747c20 */ /* 0x000fe20008410000 */
[----:B-----5:R-:W-:-:S03]  /*5a00*/  LOP3.LUT P6, RZ, R166, 0xff000000, RZ, 0xc0, !PT ;  /* 0xff000000a6ff7812 */ /* 0x020fc600078cc0ff */
[----:B------:R-:W-:-:S05]  /*5a10*/  FMUL.FTZ R116, R116, UR16 ;  /* 0x0000001074747c20 */ /* 0x000fca0008410000 */
[----:B------:R-:W-:-:S04]  /*5a20*/  FSEL R116, R116, RZ, P6 ;  /* 0x000000ff74747208 */ /* 0x000fc80003000000 */
[----:B------:R-:W-:-:S04]  /*5a30*/  F2FP.BF16.F32.PACK_AB R116, RZ, R116 ;  /* 0x00000074ff74723e */ /* 0x000fc800000010ff */
[----:B------:R-:W-:-:S07]  /*5a40*/  PRMT R133, R133, 0x5410, R116 ;  /* 0x0000541085857816 */ /* 0x000fce0000000074 */
.L_x_672:
[----:B------:R-:W-:Y:S05]  /*5a50*/  @!P4 BRA `(.L_x_673) ;  /* 0x000000000018c947 */ /* 0x000fea0003800000 */
[----:B------:R-:W-:Y:S01]  /*5a60*/  FMUL.FTZ R116, R186, UR17 ;  /* 0x00000011ba747c20 */ /* 0x000fe20008410000 */
[----:B-----5:R-:W-:-:S03]  /*5a70*/  LOP3.LUT P6, RZ, R167, 0xff, RZ, 0xc0, !PT ;  /* 0x000000ffa7ff7812 */ /* 0x020fc600078cc0ff */
[----:B------:R-:W-:-:S05]  /*5a80*/  FMUL.FTZ R116, R116, UR16 ;  /* 0x0000001074747c20 */ /* 0x000fca0008410000 */
[----:B------:R-:W-:-:S04]  /*5a90*/  FSEL R116, R116, RZ, P6 ;  /* 0x000000ff74747208 */ /* 0x000fc80003000000 */
[----:B------:R-:W-:-:S04]  /*5aa0*/  F2FP.BF16.F32.PACK_AB R116, RZ, R116 ;  /* 0x00000074ff74723e */ /* 0x000fc800000010ff */
[----:B------:R-:W-:-:S07]  /*5ab0*/  PRMT R134, R116, 0x7610, R134 ;  /* 0x0000761074867816 */ /* 0x000fce0000000086 */
.L_x_673:
[----:B------:R-:W-:Y:S05]  /*5ac0*/  @!P4 BRA `(.L_x_674) ;  /* 0x000000000018c947 */ /* 0x000fea0003800000 */
[----:B------:R-:W-:Y:S01]  /*5ad0*/  FMUL.FTZ R116, R187, UR17 ;  /* 0x00000011bb747c20 */ /* 0x000fe20008410000 */
[----:B-----5:R-:W-:-:S03]  /*5ae0*/  LOP3.LUT P6, RZ, R167, 0xff00, RZ, 0xc0, !PT ;  /* 0x0000ff00a7ff7812 */ /* 0x020fc600078cc0ff */
[----:B------:R-:W-:-:S05]  /*5af0*/  FMUL.FTZ R116, R116, UR16 ;  /* 0x0000001074747c20 */ /* 0x000fca0008410000 */
[----:B------:R-:W-:-:S04]  /*5b00*/  FSEL R116, R116, RZ, P6 ;  /* 0x000000ff74747208 */ /* 0x000fc80003000000 */
[----:B------:R-:W-:-:S04]  /*5b10*/  F2FP.BF16.F32.PACK_AB R116, RZ, R116 ;  /* 0x00000074ff74723e */ /* 0x000fc800000010ff */
[----:B------:R-:W-:-:S07]  /*5b20*/  PRMT R134, R134, 0x5410, R116 ;  /* 0x0000541086867816 */ /* 0x000fce0000000074 */
.L_x_674:
[----:B------:R-:W-:Y:S05]  /*5b30*/  @!P4 BRA `(.L_x_675) ;  /* 0x000000000018c947 */ /* 0x000fea0003800000 */
[----:B------:R-:W-:Y:S01]  /*5b40*/  FMUL.FTZ R116, R119, UR17 ;  /* 0x0000001177747c20 */ /* 0x000fe20008410000 */
[----:B-----5:R-:W-:-:S03]  /*5b50*/  LOP3.LUT P6, RZ, R167, 0xff0000, RZ, 0xc0, !PT ;  /* 0x00ff0000a7ff7812 */ /* 0x020fc600078cc0ff */
[----:B------:R-:W-:-:S05]  /*5b60*/  FMUL.FTZ R116, R116, UR16 ;  /* 0x0000001074747c20 */ /* 0x000fca0008410000 */
[----:B------:R-:W-:-:S04]  /*5b70*/  FSEL R116, R116, RZ, P6 ;  /* 0x000000ff74747208 */ /* 0x000fc80003000000 */
[----:B------:R-:W-:-:S04]  /*5b80*/  F2FP.BF16.F32.PACK_AB R116, RZ, R116 ;  /* 0x00000074ff74723e */ /* 0x000fc800000010ff */
[----:B------:R-:W-:-:S07]  /*5b90*/  PRMT R135, R116, 0x7610, R135 ;  /* 0x0000761074877816 */ /* 0x000fce0000000087 */
.L_x_675:
        /* <DEDUP_REMOVED lines=13> */
.L_x_668:
        /* <DEDUP_REMOVED lines=12> */
.L_x_676:
        /* <DEDUP_REMOVED lines=12> */
.L_x_677:
        /* <DEDUP_REMOVED lines=12> */
.L_x_678:
        /* <DEDUP_REMOVED lines=12> */
.L_x_679:
        /* <DEDUP_REMOVED lines=12> */
.L_x_680:
        /* <DEDUP_REMOVED lines=12> */
.L_x_681:
        /* <DEDUP_REMOVED lines=12> */
.L_x_682:
        /* <DEDUP_REMOVED lines=12> */
[----:B------:R-:W-:-:S07]  /*6270*/  PRMT R135, R135, 0x5410, R145 ;  /* 0x0000541087877816 */ /* 0x000fce0000000091 */
.L_x_660:
[----:B0-----:R-:W0:Y:S08]  /*6280*/  @P5 LDC.64 R146, c[0x0][0x478] ;  /* 0x00011e00ff925b82 */ /* 0x001e300000000a00 */
[----:B------:R-:W1:Y:S01]  /*6290*/  @P4 LDC.64 R144, c[0x0][0x468] ;  /* 0x00011a00ff904b82 */ /* 0x000e620000000a00 */
[----:B0-----:R-:W-:-:S04]  /*62a0*/  @P5 IMAD.WIDE.U32 R146, R151, 0x10, R146 ;  /* 0x0000001097925825 */ /* 0x001fc800078e0092 */
[----:B------:R-:W-:Y:S01]  /*62b0*/  VIADD R151, R151, 0x80 ;  /* 0x0000008097977836 */ /* 0x000fe20000000000 */
[----:B------:R2:W-:Y:S01]  /*62c0*/  @P5 STG.E.128 desc[UR10][R146.64], R116 ;  /* 0x0000007492005986 */ /* 0x0005e2000c101d0a */
[C---:B-1----:R-:W-:Y:S01]  /*62d0*/  @P4 IMAD.WIDE.U32 R144, R149.reuse, 0x10, R144 ;  /* 0x0000001095904825 */ /* 0x042fe200078e0090 */
[----:B------:R-:W-:-:S04]  /*62e0*/  IADD3 R149, PT, PT, R149, 0x80, RZ ;  /* 0x0000008095957810 */ /* 0x000fc80007ffe0ff */
[----:B------:R2:W-:Y:S03]  /*62f0*/  @P4 STG.E.128 desc[UR10][R144.64], R132 ;  /* 0x0000008490004986 */ /* 0x0005e6000c101d0a */
.L_x_650:
[----:B------:R-:W-:Y:S05]  /*6300*/  BSYNC.RECONVERGENT B0 ;  /* 0x0000000000007941 */ /* 0x000fea0003800200 */
.L_x_649:
        /* <DEDUP_REMOVED lines=10> */
[C---:B0-2--5:R-:W-:Y:S01]  /*63b0*/  IMAD.U32 R117, R128.reuse, 0x10000, RZ ;  /* 0x0001000080757824 */ /* 0x065fe200078e00ff */
        /* <DEDUP_REMOVED lines=48> */
.L_x_687:
[----:B------:R-:W-:Y:S05]  /*66c0*/  @!P4 BRA `(.L_x_688) ;  /* 0x000000000018c947 */ /* 0x000fea0003800000 */
[----:B------:R-:W-:Y:S01]  /*66d0*/  FMUL.FTZ R145, R145, UR17 ;  /* 0x0000001191917c20 */ /* 0x000fe20008410000 */
[----:B------:R-:W-:-:S03]  /*66e0*/  LOP3.LUT P6, RZ, R164, 0xff00, RZ, 0xc0, !PT ;  /* 0x0000ff00a4ff7812 */ /* 0x000fc600078cc0ff */
[----:B------:R-:W-:-:S05]  /*66f0*/  FMUL.FTZ R145, R145, UR16 ;  /* 0x0000001091917c20 */ /* 0x000fca0008410000 */
[----:B------:R-:W-:-:S04]  /*6700*/  FSEL R145, R145, RZ, P6 ;  /* 0x000000ff91917208 */ /* 0x000fc80003000000 */
[----:B------:R-:W-:-:S04]  /*6710*/  F2FP.BF16.F32.PACK_AB R145, RZ, R145 ;  /* 0x00000091ff91723e */ /* 0x000fc800000010ff */
[----:B------:R-:W-:-:S07]  /*6720*/  PRMT R132, R132, 0x5410, R145 ;  /* 0x0000541084847816 */ /* 0x000fce0000000091 */
.L_x_688:
[----:B------:R-:W-:Y:S05]  /*6730*/  @!P4 BRA `(.L_x_689) ;  /* 0x000000000018c947 */ /* 0x000fea0003800000 */
[----:B------:R-:W-:Y:S01]  /*6740*/  FMUL.FTZ R147, R147, UR17 ;  /* 0x0000001193937c20 */ /* 0x000fe20008410000 */
[----:B------:R-:W-:-:S03]  /*6750*/  LOP3.LUT P6, RZ, R164, 0xff0000, RZ, 0xc0, !PT ;  /* 0x00ff0000a4ff7812 */ /* 0x000fc600078cc0ff */
[----:B------:R-:W-:-:S05]  /*6760*/  FMUL.FTZ R147, R147, UR16 ;  /* 0x0000001093937c20 */ /* 0x000fca0008410000 */
[----:B------:R-:W-:-:S04]  /*6770*/  FSEL R147, R147, RZ, P6 ;  /* 0x000000ff93937208 */ /* 0x000fc80003000000 */
[----:B------:R-:W-:-:S04]  /*6780*/  F2FP.BF16.F32.PACK_AB R147, RZ, R147 ;  /* 0x00000093ff93723e */ /* 0x000fc800000010ff */
[----:B------:R-:W-:-:S07]  /*6790*/  PRMT R133, R147, 0x7610, R133 ;  /* 0x0000761093857816 */ /* 0x000fce0000000085 */
.L_x_689:
[----:B------:R-:W-:Y:S05]  /*67a0*/  @!P4 BRA `(.L_x_690) ;  /* 0x000000000018c947 */ /* 0x000fea0003800000 */
[----:B------:R-:W-:Y:S01]  /*67b0*/  FMUL.FTZ R187, R187, UR17 ;  /* 0x00000011bbbb7c20 */ /* 0x000fe20008410000 */
[----:B------:R-:W-:-:S03]  /*67c0*/  LOP3.LUT P6, RZ, R164, 0xff000000, RZ, 0xc0, !PT ;  /* 0xff000000a4ff7812 */ /* 0x000fc600078cc0ff */
[----:B------:R-:W-:-:S05]  /*67d0*/  FMUL.FTZ R187, R187, UR16 ;  /* 0x00000010bbbb7c20 */ /* 0x000fca0008410000 */
[----:B------:R-:W-:-:S04]  /*67e0*/  FSEL R187, R187, RZ, P6 ;  /* 0x000000ffbbbb7208 */ /* 0x000fc80003000000 */
[----:B------:R-:W-:-:S04]  /*67f0*/  F2FP.BF16.F32.PACK_AB R187, RZ, R187 ;  /* 0x000000bbffbb723e */ /* 0x000fc800000010ff */
[----:B------:R-:W-:-:S07]  /*6800*/  PRMT R133, R133, 0x5410, R187 ;  /* 0x0000541085857816 */ /* 0x000fce00000000bb */
.L_x_690:
[----:B------:R-:W-:Y:S05]  /*6810*/  @!P4 BRA `(.L_x_691) ;  /* 0x000000000018c947 */ /* 0x000fea0003800000 */
[----:B------:R-:W-:Y:S01]  /*6820*/  FMUL.FTZ R119, R119, UR17 ;  /* 0x0000001177777c20 */ /* 0x000fe20008410000 */
[----:B------:R-:W-:-:S03]  /*6830*/  LOP3.LUT P6, RZ, R165, 0xff, RZ, 0xc0, !PT ;  /* 0x000000ffa5ff7812 */ /* 0x000fc600078cc0ff */
[----:B------:R-:W-:-:S05]  /*6840*/  FMUL.FTZ R119, R119, UR16 ;  /* 0x0000001077777c20 */ /* 0x000fca0008410000 */
[----:B------:R-:W-:-:S04]  /*6850*/  FSEL R119, R119, RZ, P6 ;  /* 0x000000ff77777208 */ /* 0x000fc80003000000 */
[----:B------:R-:W-:-:S04]  /*6860*/  F2FP.BF16.F32.PACK_AB R119, RZ, R119 ;  /* 0x00000077ff77723e */ /* 0x000fc800000010ff */
[----:B------:R-:W-:-:S07]  /*6870*/  PRMT R134, R119, 0x7610, R134 ;  /* 0x0000761077867816 */ /* 0x000fce0000000086 */
.L_x_691:
[----:B------:R-:W-:Y:S05]  /*6880*/  @!P4 BRA `(.L_x_692) ;  /* 0x000000000018c947 */ /* 0x000fea0003800000 */
[----:B------:R-:W-:Y:S01]  /*6890*/  FMUL.FTZ R189, R189, UR17 ;  /* 0x00000011bdbd7c20 */ /* 0x000fe20008410000 */
[----:B------:R-:W-:-:S03]  /*68a0*/  LOP3.LUT P6, RZ, R165, 0xff00, RZ, 0xc0, !PT ;  /* 0x0000ff00a5ff7812 */ /* 0x000fc600078cc0ff */
[----:B------:R-:W-:-:S05]  /*68b0*/  FMUL.FTZ R189, R189, UR16 ;  /* 0x00000010bdbd7c20 */ /* 0x000fca0008410000 */
[----:B------:R-:W-:-:S04]  /*68c0*/  FSEL R189, R189, RZ, P6 ;  /* 0x000000ffbdbd7208 */ /* 0x000fc80003000000 */
[----:B------:R-:W-:-:S04]  /*68d0*/  F2FP.BF16.F32.PACK_AB R189, RZ, R189 ;  /* 0x000000bdffbd723e */ /* 0x000fc800000010ff */
[----:B------:R-:W-:-:S07]  /*68e0*/  PRMT R134, R134, 0x5410, R189 ;  /* 0x0000541086867816 */ /* 0x000fce00000000bd */
.L_x_692:
[----:B------:R-:W-:Y:S05]  /*68f0*/  @!P4 BRA `(.L_x_693) ;  /* 0x000000000018c947 */ /* 0x000fea0003800000 */
[----:B------:R-:W-:Y:S01]  /*6900*/  FMUL.FTZ R116, R191, UR17 ;  /* 0x00000011bf747c20 */ /* 0x000fe20008410000 */
[----:B------:R-:W-:-:S03]  /*6910*/  LOP3.LUT P6, RZ, R165, 0xff0000, RZ, 0xc0, !PT ;  /* 0x00ff0000a5ff7812 */ /* 0x000fc600078cc0ff */
[----:B------:R-:W-:-:S05]  /*6920*/  FMUL.FTZ R116, R116, UR16 ;  /* 0x0000001074747c20 */ /* 0x000fca0008410000 */
[----:B------:R-:W-:-:S04]  /*6930*/  FSEL R116, R116, RZ, P6 ;  /* 0x000000ff74747208 */ /* 0x000fc80003000000 */
[----:B------:R-:W-:-:S04]  /*6940*/  F2FP.BF16.F32.PACK_AB R116, RZ, R116 ;  /* 0x00000074ff74723e */ /* 0x000fc800000010ff */
[----:B------:R-:W-:-:S07]  /*6950*/  PRMT R135, R116, 0x7610, R135 ;  /* 0x0000761074877816 */ /* 0x000fce0000000087 */
.L_x_693:
        /* <DEDUP_REMOVED lines=13> */
.L_x_686:
[----:B------:R-:W-:Y:S01]  /*6a30*/  ISETP.GT.AND P6, PT, R4, RZ, PT ;  /* 0x000000ff0400720c */ /* 0x000fe20003fc4270 */
[----:B------:R-:W-:-:S12]  /*6a40*/  @!P4 BRA `(.L_x_695) ;  /* 0x000000000030c947 */ /* 0x000fd80003800000 */
[----:B0-2---:R-:W-:Y:S01]  /*6a50*/  @P6 FFMA.FTZ R147, R39, R7, R8 ;  /* 0x0000000727936223 */ /* 0x005fe20000010008 */
        /* <DEDUP_REMOVED lines=11> */
.L_x_695:
[----:B------:R-:W-:Y:S05]  /*6b10*/  @!P4 BRA `(.L_x_696) ;  /* 0x000000000034c947 */ /* 0x000fea0003800000 */
[----:B0-2--5:R-:W-:Y:S01]  /*6b20*/  PRMT R144, R128, 0x7632, R144 ;  /* 0x0000763280907816 */ /* 0x025fe20000000090 */
        /* <DEDUP_REMOVED lines=12> */
.L_x_696:
[----:B------:R-:W-:Y:S05]  /*6bf0*/  @!P4 BRA `(.L_x_697) ;  /* 0x000000000030c947 */ /* 0x000fea0003800000 */
        /* <DEDUP_REMOVED lines=12> */
.L_x_697:
        /* <DEDUP_REMOVED lines=14> */
.L_x_698:
        /* <DEDUP_REMOVED lines=13> */
.L_x_699:
        /* <DEDUP_REMOVED lines=14> */
.L_x_700:
        /* <DEDUP_REMOVED lines=13> */
.L_x_701:
[----:B------:R-:W-:Y:S05]  /*7020*/  @!P4 BRA `(.L_x_694) ;  /* 0x0000000c005cc947 */ /* 0x000fea0003800000 */
[----:B0-2--5:R-:W-:Y:S01]  /*7030*/  PRMT R144, R131, 0x7632, R144 ;  /* 0x0000763283907816 */ /* 0x025fe20000000090 */
        /* <DEDUP_REMOVED lines=12> */
.L_x_685:
[----:B0-2---:R-:W0:Y:S02]  /*7100*/  LDC.64 R144, c[0x0][0x478] ;  /* 0x00011e00ff907b82 */ /* 0x005e240000000a00 */
        /* <DEDUP_REMOVED lines=49> */
.L_x_703:
[----:B------:R-:W-:Y:S05]  /*7420*/  @!P4 BRA `(.L_x_704) ;  /* 0x000000000018c947 */ /* 0x000fea0003800000 */
[----:B------:R-:W-:Y:S01]  /*7430*/  FMUL.FTZ R116, R146, UR17 ;  /* 0x0000001192747c20 */ /* 0x000fe20008410000 */
[----:B-----5:R-:W-:-:S03]  /*7440*/  LOP3.LUT P6, RZ, R164, 0xff00, RZ, 0xc0, !PT ;  /* 0x0000ff00a4ff7812 */ /* 0x020fc600078cc0ff */
[----:B------:R-:W-:-:S05]  /*7450*/  FMUL.FTZ R116, R116, UR16 ;  /* 0x0000001074747c20 */ /* 0x000fca0008410000 */
[----:B------:R-:W-:-:S04]  /*7460*/  FSEL R116, R116, RZ, P6 ;  /* 0x000000ff74747208 */ /* 0x000fc80003000000 */
[----:B------:R-:W-:-:S04]  /*7470*/  F2FP.BF16.F32.PACK_AB R116, RZ, R116 ;  /* 0x00000074ff74723e */ /* 0x000fc800000010ff */
[----:B------:R-:W-:-:S07]  /*7480*/  PRMT R132, R132, 0x5410, R116 ;  /* 0x0000541084847816 */ /* 0x000fce0000000074 */
.L_x_704:
[----:B------:R-:W-:Y:S05]  /*7490*/  @!P4 BRA `(.L_x_705) ;  /* 0x000000000018c947 */ /* 0x000fea0003800000 */
[----:B------:R-:W-:Y:S01]  /*74a0*/  FMUL.FTZ R116, R148, UR17 ;  /* 0x0000001194747c20 */ /* 0x000fe20008410000 */
[----:B-----5:R-:W-:-:S03]  /*74b0*/  LOP3.LUT P6, RZ, R164, 0xff0000, RZ, 0xc0, !PT ;  /* 0x00ff0000a4ff7812 */ /* 0x020fc600078cc0ff */
[----:B------:R-:W-:-:S05]  /*74c0*/  FMUL.FTZ R116, R116, UR16 ;  /* 0x0000001074747c20 */ /* 0x000fca0008410000 */
[----:B------:R-:W-:-:S04]  /*74d0*/  FSEL R116, R116, RZ, P6 ;  /* 0x000000ff74747208 */ /* 0x000fc80003000000 */
[----:B------:R-:W-:-:S04]  /*74e0*/  F2FP.BF16.F32.PACK_AB R116, RZ, R116 ;  /* 0x00000074ff74723e */ /* 0x000fc800000010ff */
[----:B------:R-:W-:-:S07]  /*74f0*/  PRMT R133, R116, 0x7610, R133 ;  /* 0x0000761074857816 */ /* 0x000fce0000000085 */
.L_x_705:
[----:B------:R-:W-:Y:S05]  /*7500*/  @!P4 BRA `(.L_x_706) ;  /* 0x000000000018c947 */ /* 0x000fea0003800000 */
[----:B------:R-:W-:Y:S01]  /*7510*/  FMUL.FTZ R116, R185, UR17 ;  /* 0x00000011b9747c20 */ /* 0x000fe20008410000 */
[----:B-----5:R-:W-:-:S03]  /*7520*/  LOP3.LUT P6, RZ, R164, 0xff000000, RZ, 0xc0, !PT ;  /* 0xff000000a4ff7812 */ /* 0x020fc600078cc0ff */
[----:B------:R-:W-:-:S05]  /*7530*/  FMUL.FTZ R116, R116, UR16 ;  /* 0x0000001074747c20 */ /* 0x000fca0008410000 */
[----:B------:R-:W-:-:S04]  /*7540*/  FSEL R116, R116, RZ, P6 ;  /* 0x000000ff74747208 */ /* 0x000fc80003000000 */
[----:B------:R-:W-:-:S04]  /*7550*/  F2FP.BF16.F32.PACK_AB R116, RZ, R116 ;  /* 0x00000074ff74723e */ /* 0x000fc800000010ff */
[----:B------:R-:W-:-:S07]  /*7560*/  PRMT R133, R133, 0x5410, R116 ;  /* 0x0000541085857816 */ /* 0x000fce0000000074 */
.L_x_706:
[----:B------:R-:W-:Y:S05]  /*7570*/  @!P4 BRA `(.L_x_707) ;  /* 0x000000000018c947 */ /* 0x000fea0003800000 */
[----:B------:R-:W-:Y:S01]  /*7580*/  FMUL.FTZ R116, R186, UR17 ;  /* 0x00000011ba747c20 */ /* 0x000fe20008410000 */
[----:B-----5:R-:W-:-:S03]  /*7590*/  LOP3.LUT P6, RZ, R165, 0xff, RZ, 0xc0, !PT ;  /* 0x000000ffa5ff7812 */ /* 0x020fc600078cc0ff */
[----:B------:R-:W-:-:S05]  /*75a0*/  FMUL.FTZ R116, R116, UR16 ;  /* 0x0000001074747c20 */ /* 0x000fca0008410000 */
[----:B------:R-:W-:-:S04]  /*75b0*/  FSEL R116, R116, RZ, P6 ;  /* 0x000000ff74747208 */ /* 0x000fc80003000000 */
[----:B------:R-:W-:-:S04]  /*75c0*/  F2FP.BF16.F32.PACK_AB R116, RZ, R116 ;  /* 0x00000074ff74723e */ /* 0x000fc800000010ff */
[----:B------:R-:W-:-:S07]  /*75d0*/  PRMT R134, R116, 0x7610, R134 ;  /* 0x0000761074867816 */ /* 0x000fce0000000086 */
.L_x_707:
[----:B------:R-:W-:Y:S05]  /*75e0*/  @!P4 BRA `(.L_x_708) ;  /* 0x000000000018c947 */ /* 0x000fea0003800000 */
[----:B------:R-:W-:Y:S01]  /*75f0*/  FMUL.FTZ R116, R187, UR17 ;  /* 0x00000011bb747c20 */ /* 0x000fe20008410000 */
[----:B-----5:R-:W-:-:S03]  /*7600*/  LOP3.LUT P6, RZ, R165, 0xff00, RZ, 0xc0, !PT ;  /* 0x0000ff00a5ff7812 */ /* 0x020fc600078cc0ff */
[----:B------:R-:W-:-:S05]  /*7610*/  FMUL.FTZ R116, R116, UR16 ;  /* 0x0000001074747c20 */ /* 0x000fca0008410000 */
[----:B------:R-:W-:-:S04]  /*7620*/  FSEL R116, R116, RZ, P6 ;  /* 0x000000ff74747208 */ /* 0x000fc80003000000 */
[----:B------:R-:W-:-:S04]  /*7630*/  F2FP.BF16.F32.PACK_AB R116, RZ, R116 ;  /* 0x00000074ff74723e */ /* 0x000fc800000010ff */
[----:B------:R-:W-:-:S07]  /*7640*/  PRMT R134, R134, 0x5410, R116 ;  /* 0x0000541086867816 */ /* 0x000fce0000000074 */
.L_x_708:
[----:B------:R-:W-:Y:S05]  /*7650*/  @!P4 BRA `(.L_x_709) ;  /* 0x000000000018c947 */ /* 0x000fea0003800000 */
[----:B------:R-:W-:Y:S01]  /*7660*/  FMUL.FTZ R116, R119, UR17 ;  /* 0x0000001177747c20 */ /* 0x000fe20008410000 */
[----:B-----5:R-:W-:-:S03]  /*7670*/  LOP3.LUT P6, RZ, R165, 0xff0000, RZ, 0xc0, !PT ;  /* 0x00ff0000a5ff7812 */ /* 0x020fc600078cc0ff */
[----:B------:R-:W-:-:S05]  /*7680*/  FMUL.FTZ R116, R116, UR16 ;  /* 0x0000001074747c20 */ /* 0x000fca0008410000 */
[----:B------:R-:W-:-:S04]  /*7690*/  FSEL R116, R116, RZ, P6 ;  /* 0x000000ff74747208 */ /* 0x000fc80003000000 */
[----:B------:R-:W-:-:S04]  /*76a0*/  F2FP.BF16.F32.PACK_AB R116, RZ, R116 ;  /* 0x00000074ff74723e */ /* 0x000fc800000010ff */
[----:B------:R-:W-:-:S07]  /*76b0*/  PRMT R135, R116, 0x7610, R135 ;  /* 0x0000761074877816 */ /* 0x000fce0000000087 */
.L_x_709:
        /* <DEDUP_REMOVED lines=13> */
.L_x_702:
        /* <DEDUP_REMOVED lines=12> */
.L_x_710:
        /* <DEDUP_REMOVED lines=12> */
.L_x_711:
        /* <DEDUP_REMOVED lines=12> */
.L_x_712:
        /* <DEDUP_REMOVED lines=12> */
.L_x_713:
        /* <DEDUP_REMOVED lines=12> */
.L_x_714:
        /* <DEDUP_REMOVED lines=12> */
.L_x_715:
        /* <DEDUP_REMOVED lines=12> */
.L_x_716:
        /* <DEDUP_REMOVED lines=13> */
.L_x_694:
[----:B0-2---:R-:W0:Y:S08]  /*7da0*/  @P5 LDC.64 R146, c[0x0][0x478] ;  /* 0x00011e00ff925b82 */ /* 0x005e300000000a00 */
[----:B------:R-:W1:Y:S01]  /*7db0*/  @P4 LDC.64 R144, c[0x0][0x468] ;  /* 0x00011a00ff904b82 */ /* 0x000e620000000a00 */
[----:B0-----:R-:W-:-:S04]  /*7dc0*/  @P5 IMAD.WIDE.U32 R146, R151, 0x10, R146 ;  /* 0x0000001097925825 */ /* 0x001fc800078e0092 */
[----:B------:R-:W-:Y:S01]  /*7dd0*/  VIADD R151, R151, 0x80 ;  /* 0x0000008097977836 */ /* 0x000fe20000000000 */
[----:B------:R3:W-:Y:S01]  /*7de0*/  @P5 STG.E.128 desc[UR10][R146.64], R116 ;  /* 0x0000007492005986 */ /* 0x0007e2000c101d0a */
[C---:B-1----:R-:W-:Y:S01]  /*7df0*/  @P4 IMAD.WIDE.U32 R144, R149.reuse, 0x10, R144 ;  /* 0x0000001095904825 */ /* 0x042fe200078e0090 */
[----:B------:R-:W-:-:S04]  /*7e00*/  IADD3 R149, PT, PT, R149, 0x80, RZ ;  /* 0x0000008095957810 */ /* 0x000fc80007ffe0ff */
[----:B------:R3:W-:Y:S03]  /*7e10*/  @P4 STG.E.128 desc[UR10][R144.64], R132 ;  /* 0x0000008490004986 */ /* 0x0007e6000c101d0a */
.L_x_684:
[----:B------:R-:W-:Y:S05]  /*7e20*/  BSYNC.RECONVERGENT B0 ;  /* 0x0000000000007941 */ /* 0x000fea0003800200 */
.L_x_683:
        /* <DEDUP_REMOVED lines=9> */
[----:B------:R-:W-:Y:S02]  /*7ec0*/  ISETP.GT.AND P6, PT, R4, RZ, PT ;  /* 0x000000ff0400720c */ /* 0x000fe40003fc4270 */
[----:B0-23-5:R-:W-:Y:S02]  /*7ed0*/  SHF.L.U32 R145, R41, 0x10, RZ ;  /* 0x0000001029917819 */ /* 0x02dfe400000006ff */
[----:B------:R-:W-:-:S05]  /*7ee0*/  PRMT R4, R40, 0x7632, R4 ;  /* 0x0000763228047816 */ /* 0x000fca0000000004 */
[----:B------:R-:W-:-:S04]  /*7ef0*/  IMAD.U32 R4, R4, 0x10000, RZ ;  /* 0x0001000004047824 */ /* 0x000fc800078e00ff */
[-CC-:B------:R-:W-:Y:S01]  /*7f00*/  @P6 FFMA.FTZ R117, R175, R7.reuse, R8.reuse ;  /* 0x00000007af756223 */ /* 0x180fe20000010008 */
[-CC-:B------:R-:W-:Y:S01]  /*7f10*/  @P6 FFMA.FTZ R116, R194, R7.reuse, R8.reuse ;  /* 0x00000007c2746223 */ /* 0x180fe20000010008 */
[-CC-:B------:R-:W-:Y:S01]  /*7f20*/  @P6 FFMA.FTZ R147, R177, R7.reuse, R8.reuse ;  /* 0x00000007b1936223 */ /* 0x180fe20000010008 */
[-CC-:B------:R-:W-:Y:S01]  /*7f30*/  @P6 FFMA.FTZ R144, R196, R7.reuse, R8.reuse ;  /* 0x00000007c4906223 */ /* 0x180fe20000010008 */
[-CC-:B------:R-:W-:Y:S01]  /*7f40*/  @P6 FFMA.FTZ R185, R179, R7.reuse, R8.reuse ;  /* 0x00000007b3b96223 */ /* 0x180fe20000010008 */
[-CC-:B------:R-:W-:Y:S01]  /*7f50*/  @P6 FFMA.FTZ R146, R198, R7.reuse, R8.reuse ;  /* 0x00000007c6926223 */ /* 0x180fe20000010008 */
[-CC-:B------:R-:W-:Y:S01]  /*7f60*/  @P6 FFMA.FTZ R187, R181, R7.reuse, R8.reuse ;  /* 0x00000007b5bb6223 */ /* 0x180fe20000010008 */
[--C-:B------:R-:W-:Y:S01]  /*7f70*/  @P6 FFMA.FTZ R148, R200, R7, R8.reuse ;  /* 0x00000007c8946223 */ /* 0x100fe20000010008 */
[----:B------:R-:W-:Y:S01]  /*7f80*/  PRMT R8, R41, 0x7632, R8 ;  /* 0x0000763229087816 */ /* 0x000fe20000000008 */
[----:B------:R-:W-:Y:S01]  /*7f90*/  @P6 FADD.FTZ R119, R183, -R116 ;  /* 0x80000074b7776221 */ /* 0x000fe20000010000 */
[----:B------:R-:W-:-:S02]  /*7fa0*/  IMAD.U32 R7, R40, 0x10000, RZ ;  /* 0x0001000028077824 */ /* 0x000fc400078e00ff */
[----:B------:R-:W-:Y:S01]  /*7fb0*/  @P6 FADD.FTZ R117, R178, -R117 ;  /* 0x80000075b2756221 */ /* 0x000fe20000010000 */
[----:B------:R-:W-:Y:S01]  /*7fc0*/  SHF.L.U32 R118, R8, 0x10, RZ ;  /* 0x0000001008767819 */ /* 0x000fe200000006ff */
[----:B------:R-:W-:Y:S01]  /*7fd0*/  @P6 FADD.FTZ R8, R180, -R147 ;  /* 0x80000093b4086221 */ /* 0x000fe20000010000 */
[----:B------:R-:W-:Y:S01]  /*7fe0*/  @P6 FADD.FTZ R147, R193, -R144 ;  /* 0x80000090c1936221 */ /* 0x000fe20000010000 */
[C---:B------:R-:W-:Y:S01]  /*7ff0*/  PRMT R116, R43.reuse, 0x7632, R116 ;  /* 0x000076322b747816 */ /* 0x040fe20000000074 */
[C---:B------:R-:W-:Y:S01]  /*8000*/  @P6 FFMA.FTZ R7, R6.reuse, R117, R7 ;  /* 0x0000007506076223 */ /* 0x040fe20000010007 */
[----:B------:R-:W-:Y:S01]  /*8010*/  @P6 FFMA.FTZ R145, R6, R8, R145 ;  /* 0x0000000806916223 */ /* 0x000fe20000010091 */
[----:B------:R-:W-:Y:S01]  /*8020*/  PRMT R8, R42, 0x7632, R8 ;  /* 0x000076322a087816 */ /* 0x000fe20000000008 */
[C---:B------:R-:W-:Y:S01]  /*8030*/  @P6 FFMA.FTZ R118, R6.reuse, R147, R118 ;  /* 0x0000009306766223 */ /* 0x040fe20000010076 */
[----:B------:R-:W-:Y:S01]  /*8040*/  SHF.L.U32 R147, R43, 0x10, RZ ;  /* 0x000000102b937819 */ /* 0x000fe200000006ff */
[----:B------:R-:W-:Y:S01]  /*8050*/  @P6 FFMA.FTZ R4, R6, R119, R4 ;  /* 0x0000007706046223 */ /* 0x000fe20000010004 */
[----:B------:R-:W-:Y:S01]  /*8060*/  SHF.L.U32 R144, R116, 0x10, RZ ;  /* 0x0000001074907819 */ /* 0x000fe200000006ff */
[----:B------:R-:W-:-:S02]  /*8070*/  IMAD.U32 R8, R8, 0x10000, RZ ;  /* 0x0001000008087824 */ /* 0x000fc400078e00ff */
[----:B------:R-:W-:Y:S01]  /*8080*/  @P6 FADD.FTZ R117, R195, -R146 ;  /* 0x80000092c3756221 */ /* 0x000fe20000010000 */
[----:B------:R-:W-:Y:S01]  /*8090*/  @P6 FADD.FTZ R116, R192, -R187 ;  /* 0x800000bbc0746221 */ /* 0x000fe20000010000 */
[----:B------:R-:W-:Y:S02]  /*80a0*/  IMAD.U32 R119, R42, 0x10000, RZ ;  /* 0x000100002a777824 */ /* 0x000fe400078e00ff */
[----:B------:R-:W-:Y:S01]  /*80b0*/  @P6 FADD.FTZ R185, R182, -R185 ;  /* 0x800000b9b6b96221 */ /* 0x000fe20000010000 */
[----:B------:R-:W-:Y:S01]  /*80c0*/  @P6 FADD.FTZ R187, R197, -R148 ;  /* 0x80000094c5bb6221 */ /* 0x000fe20000010000 */
[C---:B------:R-:W-:Y:S01]  /*80d0*/  @P6 FFMA.FTZ R8, R6.reuse, R117, R8 ;  /* 0x0000007506086223 */ /* 0x040fe20000010008 */
[C---:B------:R-:W-:Y:S01]  /*80e0*/  @P6 FFMA.FTZ R147, R6.reuse, R116, R147 ;  /* 0x0000007406936223 */ /* 0x040fe20000010093 */
[C---:B------:R-:W-:Y:S01]  /*80f0*/  @P6 FFMA.FTZ R119, R6.reuse, R185, R119 ;  /* 0x000000b906776223 */ /* 0x040fe20000010077 */
[----:B------:R-:W-:Y:S01]  /*8100*/  @P6 FFMA.FTZ R144, R6, R187, R144 ;  /* 0x000000bb06906223 */ /* 0x000fe20000010090 */
[----:B------:R-:W-:-:S02]  /*8110*/  F2FP.BF16.F32.PACK_AB R116, R4, R7 ;  /* 0x000000070474723e */ /* 0x000fc400000010ff */
[----:B------:R-:W-:Y:S01]  /*8120*/  F2FP.BF16.F32.PACK_AB R117, R118, R145 ;  /* 0x000000917675723e */ /* 0x000fe200000010ff */
[----:B------:R-:W-:Y:S06]  /*8130*/  @!P4 BRA `(.L_x_721) ;  /* 0x000000000018c947 */ /* 0x000fec0003800000 */
[----:B------:R-:W-:Y:S01]  /*8140*/  FMUL.FTZ R7, R7, UR17 ;  /* 0x0000001107077c20 */ /* 0x000fe20008410000 */
[----:B------:R-:W-:-:S03]  /*8150*/  LOP3.LUT P6, RZ, R170, 0xff, RZ, 0xc0, !PT ;  /* 0x000000ffaaff7812 */ /* 0x000fc600078cc0ff */
[----:B------:R-:W-:-:S05]  /*8160*/  FMUL.FTZ R7, R7, UR16 ;  /* 0x0000001007077c20 */ /* 0x000fca0008410000 */
[----:B------:R-:W-:-:S04]  /*8170*/  FSEL R7, R7, RZ, P6 ;  /* 0x000000ff07077208 */ /* 0x000fc80003000000 */
[----:B------:R-:W-:-:S04]  /*8180*/  F2FP.BF16.F32.PACK_AB R7, RZ, R7 ;  /* 0x00000007ff07723e */ /* 0x000fc800000010ff */
[----:B------:R-:W-:-:S07]  /*8190*/  PRMT R132, R7, 0x7610, R132 ;  /* 0x0000761007847816 */ /* 0x000fce0000000084 */
.L_x_721:
[----:B------:R-:W-:Y:S05]  /*81a0*/  @!P4 BRA `(.L_x_722) ;  /* 0x000000000018c947 */ /* 0x000fea0003800000 */
[----:B------:R-:W-:Y:S01]  /*81b0*/  FMUL.FTZ R4, R4, UR17 ;  /* 0x0000001104047c20 */ /* 0x000fe20008410000 */
[----:B------:R-:W-:-:S03]  /*81c0*/  LOP3.LUT P6, RZ, R170, 0xff00, RZ, 0xc0, !PT ;  /* 0x0000ff00aaff7812 */ /* 0x000fc600078cc0ff */
[----:B------:R-:W-:-:S05]  /*81d0*/  FMUL.FTZ R4, R4, UR16 ;  /* 0x0000001004047c20 */ /* 0x000fca0008410000 */
[----:B------:R-:W-:-:S04]  /*81e0*/  FSEL R4, R4, RZ, P6 ;  /* 0x000000ff04047208 */ /* 0x000fc80003000000 */
[----:B------:R-:W-:-:S04]  /*81f0*/  F2FP.BF16.F32.PACK_AB R4, RZ, R4 ;  /* 0x00000004ff04723e */ /* 0x000fc800000010ff */
[----:B------:R-:W-:-:S07]  /*8200*/  PRMT R132, R132, 0x5410, R4 ;  /* 0x0000541084847816 */ /* 0x000fce0000000004 */
.L_x_722:
[----:B------:R-:W-:Y:S05]  /*8210*/  @!P4 BRA `(.L_x_723) ;  /* 0x000000000018c947 */ /* 0x000fea0003800000 */
[----:B------:R-:W-:Y:S01]  /*8220*/  FMUL.FTZ R145, R145, UR17 ;  /* 0x0000001191917c20 */ /* 0x000fe20008410000 */
[----:B------:R-:W-:-:S03]  /*8230*/  LOP3.LUT P6, RZ, R170, 0xff0000, RZ, 0xc0, !PT ;  /* 0x00ff0000aaff7812 */ /* 0x000fc600078cc0ff */
[----:B------:R-:W-:-:S05]  /*8240*/  FMUL.FTZ R145, R145, UR16 ;  /* 0x0000001091917c20 */ /* 0x000fca0008410000 */
[----:B------:R-:W-:-:S04]  /*8250*/  FSEL R145, R145, RZ, P6 ;  /* 0x000000ff91917208 */ /* 0x000fc80003000000 */
[----:B------:R-:W-:-:S04]  /*8260*/  F2FP.BF16.F32.PACK_AB R145, RZ, R145 ;  /* 0x00000091ff91723e */ /* 0x000fc800000010ff */
[----:B------:R-:W-:-:S07]  /*8270*/  PRMT R133, R145, 0x7610, R133 ;  /* 0x0000761091857816 */ /* 0x000fce0000000085 */
.L_x_723:
[----:B------:R-:W-:Y:S05]  /*8280*/  @!P4 BRA `(.L_x_724) ;  /* 0x000000000018c947 */ /* 0x000fea0003800000 */
[----:B------:R-:W-:Y:S01]  /*8290*/  FMUL.FTZ R118, R118, UR17 ;  /* 0x0000001176767c20 */ /* 0x000fe20008410000 */
[----:B------:R-:W-:-:S03]  /*82a0*/  LOP3.LUT P6, RZ, R170, 0xff000000, RZ, 0xc0, !PT ;  /* 0xff000000aaff7812 */ /* 0x000fc600078cc0ff */
[----:B------:R-:W-:-:S05]  /*82b0*/  FMUL.FTZ R118, R118, UR16 ;  /* 0x0000001076767c20 */ /* 0x000fca0008410000 */
[----:B------:R-:W-:-:S04]  /*82c0*/  FSEL R118, R118, RZ, P6 ;  /* 0x000000ff76767208 */ /* 0x000fc80003000000 */
[----:B------:R-:W-:-:S04]  /*82d0*/  F2FP.BF16.F32.PACK_AB R118, RZ, R118 ;  /* 0x00000076ff76723e */ /* 0x000fc800000010ff */
[----:B------:R-:W-:-:S07]  /*82e0*/  PRMT R133, R133, 0x5410, R118 ;  /* 0x0000541085857816 */ /* 0x000fce0000000076 */
.L_x_724:
[----:B------:R-:W-:Y:S05]  /*82f0*/  @!P4 BRA `(.L_x_725) ;  /* 0x000000000018c947 */ /* 0x000fea0003800000 */
[----:B------:R-:W-:Y:S01]  /*8300*/  FMUL.FTZ R4, R119, UR17 ;  /* 0x0000001177047c20 */ /* 0x000fe20008410000 */
[----:B------:R-:W-:-:S03]  /*8310*/  LOP3.LUT P6, RZ, R171, 0xff, RZ, 0xc0, !PT ;  /* 0x000000ffabff7812 */ /* 0x000fc600078cc0ff */
[----:B------:R-:W-:-:S05]  /*8320*/  FMUL.FTZ R4, R4, UR16 ;  /* 0x0000001004047c20 */ /* 0x000fca0008410000 */
[----:B------:R-:W-:-:S04]  /*8330*/  FSEL R4, R4, RZ, P6 ;  /* 0x000000ff04047208 */ /* 0x000fc80003000000 */
[----:B------:R-:W-:-:S04]  /*8340*/  F2FP.BF16.F32.PACK_AB R4, RZ, R4 ;  /* 0x00000004ff04723e */ /* 0x000fc800000010ff */
[----:B------:R-:W-:-:S07]  /*8350*/  PRMT R134, R4, 0x7610, R134 ;  /* 0x0000761004867816 */ /* 0x000fce0000000086 */
.L_x_725:
[----:B------:R-:W-:Y:S05]  /*8360*/  @!P4 BRA `(.L_x_726) ;  /* 0x000000000018c947 */ /* 0x000fea0003800000 */
[----:B------:R-:W-:Y:S01]  /*8370*/  FMUL.FTZ R4, R8, UR17 ;  /* 0x0000001108047c20 */ /* 0x000fe20008410000 */
[----:B------:R-:W-:-:S03]  /*8380*/  LOP3.LUT P6, RZ, R171, 0xff00, RZ, 0xc0, !PT ;  /* 0x0000ff00abff7812 */ /* 0x000fc600078cc0ff */
[----:B------:R-:W-:-:S05]  /*8390*/  FMUL.FTZ R4, R4, UR16 ;  /* 0x0000001004047c20 */ /* 0x000fca0008410000 */
[----:B------:R-:W-:-:S04]  /*83a0*/  FSEL R4, R4, RZ, P6 ;  /* 0x000000ff04047208 */ /* 0x000fc80003000000 */
[----:B------:R-:W-:-:S04]  /*83b0*/  F2FP.BF16.F32.PACK_AB R4, RZ, R4 ;  /* 0x00000004ff04723e */ /* 0x000fc800000010ff */
[----:B------:R-:W-:-:S07]  /*83c0*/  PRMT R134, R134, 0x5410, R4 ;  /* 0x0000541086867816 */ /* 0x000fce0000000004 */
.L_x_726:
[----:B------:R-:W-:Y:S05]  /*83d0*/  @!P4 BRA `(.L_x_727) ;  /* 0x000000000018c947 */ /* 0x000fea0003800000 */
[----:B------:R-:W-:Y:S01]  /*83e0*/  FMUL.FTZ R4, R147, UR17 ;  /* 0x0000001193047c20 */ /* 0x000fe20008410000 */
[----:B------:R-:W-:-:S03]  /*83f0*/  LOP3.LUT P6, RZ, R171, 0xff0000, RZ, 0xc0, !PT ;  /* 0x00ff0000abff7812 */ /* 0x000fc600078cc0ff */
[----:B------:R-:W-:-:S05]  /*8400*/  FMUL.FTZ R4, R4, UR16 ;  /* 0x0000001004047c20 */ /* 0x000fca0008410000 */
[----:B------:R-:W-:-:S04]  /*8410*/  FSEL R4, R4, RZ, P6 ;  /* 0x000000ff04047208 */ /* 0x000fc80003000000 */
[----:B------:R-:W-:-:S04]  /*8420*/  F2FP.BF16.F32.PACK_AB R4, RZ, R4 ;  /* 0x00000004ff04723e */ /* 0x000fc800000010ff */
[----:B------:R-:W-:-:S07]  /*8430*/  PRMT R135, R4, 0x7610, R135 ;  /* 0x0000761004877816 */ /* 0x000fce0000000087 */
.L_x_727:
[----:B------:R-:W-:Y:S02]  /*8440*/  F2FP.BF16.F32.PACK_AB R118, R8, R119 ;  /* 0x000000770876723e */ /* 0x000fe400000010ff */
[----:B------:R-:W-:Y:S01]  /*8450*/  F2FP.BF16.F32.PACK_AB R119, R144, R147 ;  /* 0x000000939077723e */ /* 0x000fe200000010ff */
        /* <DEDUP_REMOVED lines=9> */
.L_x_720:
[----:B------:R-:W-:Y:S01]  /*84f0*/  ISETP.GT.AND P6, PT, R4, RZ, PT ;  /* 0x000000ff0400720c */ /* 0x000fe20003fc4270 */
[----:B------:R-:W-:-:S12]  /*8500*/  @!P4 BRA `(.L_x_729) ;  /* 0x000000000030c947 */ /* 0x000fd80003800000 */
[----:B0-23--:R-:W-:Y:S01]  /*8510*/  @P6 FFMA.FTZ R147, R175, R7, R8 ;  /* 0x00000007af936223 */ /* 0x00dfe20000010008 */
        /* <DEDUP_REMOVED lines=11> */
.L_x_729:
[----:B------:R-:W-:Y:S05]  /*85d0*/  @!P4 BRA `(.L_x_730) ;  /* 0x000000000034c947 */ /* 0x000fea0003800000 */
[----:B-----5:R-:W-:Y:S01]  /*85e0*/  PRMT R4, R40, 0x7632, R4 ;  /* 0x0000763228047816 */ /* 0x020fe20000000004 */
[----:B0-23--:R-:W-:Y:S01]  /*85f0*/  @P6 FFMA.FTZ R144, R194, R7, R8 ;  /* 0x00000007c2906223 */ /* 0x00dfe20000010008 */
        /* <DEDUP_REMOVED lines=11> */
.L_x_730:
[----:B------:R-:W-:Y:S05]  /*86b0*/  @!P4 BRA `(.L_x_731) ;  /* 0x000000000030c947 */ /* 0x000fea0003800000 */
        /* <DEDUP_REMOVED lines=12> */
.L_x_731:
        /* <DEDUP_REMOVED lines=14> */
.L_x_732:
        /* <DEDUP_REMOVED lines=13> */
.L_x_733:
        /* <DEDUP_REMOVED lines=14> */
.L_x_734:
        /* <DEDUP_REMOVED lines=13> */
.L_x_735:
        /* <DEDUP_REMOVED lines=12> */
[----:B0-23--:R-:W-:Y:S01]  /*8ba0*/  PRMT R135, R135, 0x5410, R7 ;  /* 0x0000541087877816 */ /* 0x00dfe20000000007 */
[----:B------:R-:W-:Y:S06]  /*8bb0*/  BRA `(.L_x_728) ;  /* 0x0000000c00107947 */ /* 0x000fec0003800000 */
.L_x_719:
[----:B0-23--:R-:W0:Y:S02]  /*8bc0*/  LDC.64 R144, c[0x0][0x478] ;  /* 0x00011e00ff907b82 */ /* 0x00de240000000a00 */
[----:B0-----:R-:W-:-:S04]  /*8bd0*/  ISETP.NE.U32.AND P5, PT, R144, RZ, PT ;  /* 0x000000ff9000720c */ /* 0x001fc80003fa5070 */
[----:B------:R-:W-:-:S13]  /*8be0*/  ISETP.NE.AND.EX P5, PT, R145, RZ, PT, P5 ;  /* 0x000000ff9100720c */ /* 0x000fda0003fa5350 */
[----:B------:R-:W-:Y:S05]  /*8bf0*/  @!P5 BRA `(.L_x_736) ;  /* 0x00000004007cd947 */ /* 0x000fea0003800000 */
[----:B------:R-:W-:Y:S01]  /*8c00*/  ISETP.GT.AND P6, PT, R4, RZ, PT ;  /* 0x000000ff0400720c */ /* 0x000fe20003fc4270 */
        /* <DEDUP_REMOVED lines=24> */
[----:B------:R-:W-:-:S02]  /*8d90*/  FSEL R4, R4, RZ, P6 ;  /* 0x000000ff04047208 */ /* 0x000fc40003000000 */
[----:B------:R-:W-:Y:S02]  /*8da0*/  FSEL R7, R7, RZ, P6 ;  /* 0x000000ff07077208 */ /* 0x000fe40003000000 */
[----:B------:R-:W-:Y:S02]  /*8db0*/  FSEL R8, R8, RZ, P6 ;  /* 0x000000ff08087208 */ /* 0x000fe40003000000 */
[----:B------:R-:W-:Y:S02]  /*8dc0*/  FSEL R145, R116, RZ, P6 ;  /* 0x000000ff74917208 */ /* 0x000fe40003000000 */
[----:B------:R-:W-:Y:S02]  /*8dd0*/  FSEL R144, R117, RZ, P6 ;  /* 0x000000ff75907208 */ /* 0x000fe40003000000 */
[----:B------:R-:W-:Y:S02]  /*8de0*/  FSEL R147, R118, RZ, P6 ;  /* 0x000000ff76937208 */ /* 0x000fe40003000000 */
[----:B------:R-:W-:-:S02]  /*8df0*/  FSEL R119, R119, RZ, P6 ;  /* 0x000000ff77777208 */ /* 0x000fc40003000000 */
[----:B------:R-:W-:Y:S02]  /*8e00*/  FSEL R6, R6, RZ, P6 ;  /* 0x000000ff06067208 */ /* 0x000fe40003000000 */
[----:B------:R-:W-:Y:S02]  /*8e10*/  F2FP.BF16.F32.PACK_AB R116, R7, R4 ;  /* 0x000000040774723e */ /* 0x000fe400000010ff */
[----:B------:R-:W-:Y:S01]  /*8e20*/  F2FP.BF16.F32.PACK_AB R117, R145, R8 ;  /* 0x000000089175723e */ /* 0x000fe200000010ff */
[----:B------:R-:W-:Y:S06]  /*8e30*/  @!P4 BRA `(.L_x_737) ;  /* 0x000000000018c947 */ /* 0x000fec0003800000 */
[----:B------:R-:W-:Y:S01]  /*8e40*/  FMUL.FTZ R4, R4, UR17 ;  /* 0x0000001104047c20 */ /* 0x000fe20008410000 */
[----:B-----5:R-:W-:-:S03]  /*8e50*/  LOP3.LUT P6, RZ, R170, 0xff, RZ, 0xc0, !PT ;  /* 0x000000ffaaff7812 */ /* 0x020fc600078cc0ff */
[----:B------:R-:W-:-:S05]  /*8e60*/  FMUL.FTZ R4, R4, UR16 ;  /* 0x0000001004047c20 */ /* 0x000fca0008410000 */
[----:B------:R-:W-:-:S04]  /*8e70*/  FSEL R4, R4, RZ, P6 ;  /* 0x000000ff04047208 */ /* 0x000fc80003000000 */
[----:B------:R-:W-:-:S04]  /*8e80*/  F2FP.BF16.F32.PACK_AB R4, RZ, R4 ;  /* 0x00000004ff04723e */ /* 0x000fc800000010ff */
[----:B------:R-:W-:-:S07]  /*8e90*/  PRMT R132, R4, 0x7610, R132 ;  /* 0x0000761004847816 */ /* 0x000fce0000000084 */
.L_x_737:
[----:B------:R-:W-:Y:S05]  /*8ea0*/  @!P4 BRA `(.L_x_738) ;  /* 0x000000000018c947 */ /* 0x000fea0003800000 */
[----:B------:R-:W-:Y:S01]  /*8eb0*/  FMUL.FTZ R4, R7, UR17 ;  /* 0x0000001107047c20 */ /* 0x000fe20008410000 */
[----:B-----5:R-:W-:-:S03]  /*8ec0*/  LOP3.LUT P6, RZ, R170, 0xff00, RZ, 0xc0, !PT ;  /* 0x0000ff00aaff7812 */ /* 0x020fc600078cc0ff */
[----:B------:R-:W-:-:S05]  /*8ed0*/  FMUL.FTZ R4, R4, UR16 ;  /* 0x0000001004047c20 */ /* 0x000fca0008410000 */
[----:B------:R-:W-:-:S04]  /*8ee0*/  FSEL R4, R4, RZ, P6 ;  /* 0x000000ff04047208 */ /* 0x000fc80003000000 */
[----:B------:R-:W-:-:S04]  /*8ef0*/  F2FP.BF16.F32.PACK_AB R4, RZ, R4 ;  /* 0x00000004ff04723e */ /* 0x000fc800000010ff */
[----:B------:R-:W-:-:S07]  /*8f00*/  PRMT R132, R132, 0x5410, R4 ;  /* 0x0000541084847816 */ /* 0x000fce0000000004 */
.L_x_738:
[----:B------:R-:W-:Y:S05]  /*8f10*/  @!P4 BRA `(.L_x_739) ;  /* 0x000000000018c947 */ /* 0x000fea0003800000 */
[----:B------:R-:W-:Y:S01]  /*8f20*/  FMUL.FTZ R4, R8, UR17 ;  /* 0x0000001108047c20 */ /* 0x000fe20008410000 */
[----:B-----5:R-:W-:-:S03]  /*8f30*/  LOP3.LUT P6, RZ, R170, 0xff0000, RZ, 0xc0, !PT ;  /* 0x00ff0000aaff7812 */ /* 0x020fc600078cc0ff */
[----:B------:R-:W-:-:S05]  /*8f40*/  FMUL.FTZ R4, R4, UR16 ;  /* 0x0000001004047c20 */ /* 0x000fca0008410000 */
[----:B------:R-:W-:-:S04]  /*8f50*/  FSEL R4, R4, RZ, P6 ;  /* 0x000000ff04047208 */ /* 0x000fc80003000000 */
[----:B------:R-:W-:-:S04]  /*8f60*/  F2FP.BF16.F32.PACK_AB R4, RZ, R4 ;  /* 0x00000004ff04723e */ /* 0x000fc800000010ff */
[----:B------:R-:W-:-:S07]  /*8f70*/  PRMT R133, R4, 0x7610, R133 ;  /* 0x0000761004857816 */ /* 0x000fce0000000085 */
.L_x_739:
[----:B------:R-:W-:Y:S05]  /*8f80*/  @!P4 BRA `(.L_x_740) ;  /* 0x000000000018c947 */ /* 0x000fea0003800000 */
[----:B------:R-:W-:Y:S01]  /*8f90*/  FMUL.FTZ R4, R145, UR17 ;  /* 0x0000001191047c20 */ /* 0x000fe20008410000 */
[----:B-----5:R-:W-:-:S03]  /*8fa0*/  LOP3.LUT P6, RZ, R170, 0xff000000, RZ, 0xc0, !PT ;  /* 0xff000000aaff7812 */ /* 0x020fc600078cc0ff */
[----:B------:R-:W-:-:S05]  /*8fb0*/  FMUL.FTZ R4, R4, UR16 ;  /* 0x0000001004047c20 */ /* 0x000fca0008410000 */
[----:B------:R-:W-:-:S04]  /*8fc0*/  FSEL R4, R4, RZ, P6 ;  /* 0x000000ff04047208 */ /* 0x000fc80003000000 */
[----:B------:R-:W-:-:S04]  /*8fd0*/  F2FP.BF16.F32.PACK_AB R4, RZ, R4 ;  /* 0x00000004ff04723e */ /* 0x000fc800000010ff */
[----:B------:R-:W-:-:S07]  /*8fe0*/  PRMT R133, R133, 0x5410, R4 ;  /* 0x0000541085857816 */ /* 0x000fce0000000004 */
.L_x_740:
[----:B------:R-:W-:Y:S05]  /*8ff0*/  @!P4 BRA `(.L_x_741) ;  /* 0x000000000018c947 */ /* 0x000fea0003800000 */
[----:B------:R-:W-:Y:S01]  /*9000*/  FMUL.FTZ R4, R144, UR17 ;  /* 0x0000001190047c20 */ /* 0x000fe20008410000 */
[----:B-----5:R-:W-:-:S03]  /*9010*/  LOP3.LUT P6, RZ, R171, 0xff, RZ, 0xc0, !PT ;  /* 0x000000ffabff7812 */ /* 0x020fc600078cc0ff */
[----:B------:R-:W-:-:S05]  /*9020*/  FMUL.FTZ R4, R4, UR16 ;  /* 0x0000001004047c20 */ /* 0x000fca0008410000 */
[----:B------:R-:W-:-:S04]  /*9030*/  FSEL R4, R4, RZ, P6 ;  /* 0x000000ff04047208 */ /* 0x000fc80003000000 */
[----:B------:R-:W-:-:S04]  /*9040*/  F2FP.BF16.F32.PACK_AB R4, RZ, R4 ;  /* 0x00000004ff04723e */ /* 0x000fc800000010ff */
[----:B------:R-:W-:-:S07]  /*9050*/  PRMT R134, R4, 0x7610, R134 ;  /* 0x0000761004867816 */ /* 0x000fce0000000086 */
.L_x_741:
[----:B------:R-:W-:Y:S05]  /*9060*/  @!P4 BRA `(.L_x_742) ;  /* 0x000000000018c947 */ /* 0x000fea0003800000 */
[----:B------:R-:W-:Y:S01]  /*9070*/  FMUL.FTZ R4, R147, UR17 ;  /* 0x0000001193047c20 */ /* 0x000fe20008410000 */
[----:B-----5:R-:W-:-:S03]  /*9080*/  LOP3.LUT P6, RZ, R171, 0xff00, RZ, 0xc0, !PT ;  /* 0x0000ff00abff7812 */ /* 0x020fc600078cc0ff */
[----:B------:R-:W-:-:S05]  /*9090*/  FMUL.FTZ R4, R4, UR16 ;  /* 0x0000001004047c20 */ /* 0x000fca0008410000 */
[----:B------:R-:W-:-:S04]  /*90a0*/  FSEL R4, R4, RZ, P6 ;  /* 0x000000ff04047208 */ /* 0x000fc80003000000 */
[----:B------:R-:W-:-:S04]  /*90b0*/  F2FP.BF16.F32.PACK_AB R4, RZ, R4 ;  /* 0x00000004ff04723e */ /* 0x000fc800000010ff */
[----:B------:R-:W-:-:S07]  /*90c0*/  PRMT R134, R134, 0x5410, R4 ;  /* 0x0000541086867816 */ /* 0x000fce0000000004 */
.L_x_742:
[----:B------:R-:W-:Y:S05]  /*90d0*/  @!P4 BRA `(.L_x_743) ;  /* 0x000000000018c947 */ /* 0x000fea0003800000 */
[----:B------:R-:W-:Y:S01]  /*90e0*/  FMUL.FTZ R4, R119, UR17 ;  /* 0x0000001177047c20 */ /* 0x000fe20008410000 */
[----:B-----5:R-:W-:-:S03]  /*90f0*/  LOP3.LUT P6, RZ, R171, 0xff0000, RZ, 0xc0, !PT ;  /* 0x00ff0000abff7812 */ /* 0x020fc600078cc0ff */
[----:B------:R-:W-:-:S05]  /*9100*/  FMUL.FTZ R4, R4, UR16 ;  /* 0x0000001004047c20 */ /* 0x000fca0008410000 */
[----:B------:R-:W-:-:S04]  /*9110*/  FSEL R4, R4, RZ, P6 ;  /* 0x000000ff04047208 */ /* 0x000fc80003000000 */
[----:B------:R-:W-:-:S04]  /*9120*/  F2FP.BF16.F32.PACK_AB R4, RZ, R4 ;  /* 0x00000004ff04723e */ /* 0x000fc800000010ff */
[----:B------:R-:W-:-:S07]  /*9130*/  PRMT R135, R4, 0x7610, R135 ;  /* 0x0000761004877816 */ /* 0x000fce0000000087 */
.L_x_743:
[----:B------:R-:W-:Y:S02]  /*9140*/  F2FP.BF16.F32.PACK_AB R118, R147, R144 ;  /* 0x000000909376723e */ /* 0x000fe400000010ff */
[----:B------:R-:W-:Y:S01]  /*9150*/  F2FP.BF16.F32.PACK_AB R119, R6, R119 ;  /* 0x000000770677723e */ /* 0x000fe200000010ff */
        /* <DEDUP_REMOVED lines=9> */
.L_x_736:
        /* <DEDUP_REMOVED lines=12> */
.L_x_744:
        /* <DEDUP_REMOVED lines=12> */
.L_x_745:
        /* <DEDUP_REMOVED lines=12> */
.L_x_746:
        /* <DEDUP_REMOVED lines=12> */
.L_x_747:
        /* <DEDUP_REMOVED lines=12> */
.L_x_748:
        /* <DEDUP_REMOVED lines=12> */
.L_x_749:
        /* <DEDUP_REMOVED lines=12> */
.L_x_750:
        /* <DEDUP_REMOVED lines=13> */
.L_x_728:
[----:B0-23--:R-:W0:Y:S08]  /*9800*/  @P5 LDC.64 R144, c[0x0][0x478] ;  /* 0x00011e00ff905b82 */ /* 0x00de300000000a00 */
[----:B------:R-:W1:Y:S01]  /*9810*/  @P4 LDC.64 R6, c[0x0][0x468] ;  /* 0x00011a00ff064b82 */ /* 0x000e620000000a00 */
[----:B0-----:R-:W-:-:S05]  /*9820*/  @P5 IMAD.WIDE.U32 R144, R151, 0x10, R144 ;  /* 0x0000001097905825 */ /* 0x001fca00078e0090 */
[----:B------:R4:W-:Y:S01]  /*9830*/  @P5 STG.E.128 desc[UR10][R144.64], R116 ;  /* 0x0000007490005986 */ /* 0x0009e2000c101d0a */
[----:B-1----:R-:W-:-:S05]  /*9840*/  @P4 IMAD.WIDE.U32 R6, R149, 0x10, R6 ;  /* 0x0000001095064825 */ /* 0x002fca00078e0006 */
[----:B------:R4:W-:Y:S02]  /*9850*/  @P4 STG.E.128 desc[UR10][R6.64], R132 ;  /* 0x0000008406004986 */ /* 0x0009e4000c101d0a */
.L_x_718:
[----:B------:R-:W-:Y:S05]  /*9860*/  BSYNC.RECONVERGENT B0 ;  /* 0x0000000000007941 */ /* 0x000fea0003800200 */
.L_x_717:
[----:B----4-:R-:W1:Y:S01]  /*9870*/  LDC.64 R6, c[0x0][0x380] ;  /* 0x0000e000ff067b82 */ /* 0x010e620000000a00 */
[----:B------:R-:W-:Y:S01]  /*9880*/  UPLOP3.LUT UP1, UPT, UPT, UPT, UP1, 0x40, 0x4 ;  /* 0x000000000004789c */ /* 0x000fe20003f2e810 */
[----:B-1----:R-:W-:-:S05]  /*9890*/  IMAD.IADD R5, R5, 0x1, R6 ;  /* 0x0000000105057824 */ /* 0x002fca00078e0206 */
[----:B------:R-:W-:-:S13]  /*98a0*/  ISETP.GE.AND P4, PT, R5, R7, PT ;  /* 0x000000070500720c */ /* 0x000fda0003f86270 */
[----:B------:R-:W-:Y:S05]  /*98b0*/  @!P4 BRA `(.L_x_751) ;  /* 0xffffff6c0070c947 */ /* 0x000fea000383ffff */
.L_x_602:
        /* <DEDUP_REMOVED lines=17> */
[----:B-1----:R-:W-:-:S03]  /*99d0*/  @P1 IMAD.WIDE.U32 R8, R15, 0x20, R8 ;  /* 0x000000200f081825 */ /* 0x002fc600078e0008 */
[----:B------:R0:W-:Y:S01]  /*99e0*/  @P1 STG.E.128 desc[UR10][R6.64], R92 ;  /* 0x0000005c06001986 */ /* 0x0001e2000c101d0a */
[----:B------:R-:W-:-:S03]  /*99f0*/  @P1 VIADD R15, R15, 0x80 ;  /* 0x000000800f0f1836 */ /* 0x000fc60000000000 */
        /* <DEDUP_REMOVED lines=20> */
.L_x_752:
        /* <DEDUP_REMOVED lines=12> */
.L_x_15589:


//--------------------- .text._ZN10layer_norm22ln_bwd_finalize_kernelINS_22Kernel_traits_finalizeILj4096E13__nv_bfloat16S2_S2_S2_fjLb0ELj1024ELj4ENS_18Kernel_traits_baseILj4096ES2_S2_S2_S2_fjLj1024EEEEELb0ELb1EEEvNS_9BwdParamsE --------------------------
	.section	.text._ZN10layer_norm22ln_bwd_finalize_kernelINS_22Kernel_traits_finalizeILj4096E13__nv_bfloat16S2_S2_S2_fjLb0ELj1024ELj4ENS_18Kernel_traits_baseILj4096ES2_S2_S2_S2_fjLj1024EEEEELb0ELb1EEEvNS_9BwdParamsE,"ax",@progbits
	.align	128
        .global         _ZN10layer_norm22ln_bwd_finalize_kernelINS_22Kernel_traits_finalizeILj4096E13__nv_bfloat16S2_S2_S2_fjLb0ELj1024ELj4ENS_18Kernel_traits_baseILj4096ES2_S2_S2_S2_fjLj1024EEEEELb0ELb1EEEvNS_9BwdParamsE
        .type           _ZN10layer_norm22ln_bwd_finalize_kernelINS_22Kernel_traits_finalizeILj4096E13__nv_bfloat16S2_S2_S2_fjLb0ELj1024ELj4ENS_18Kernel_traits_baseILj4096ES2_S2_S2_S2_fjLj1024EEEEELb0ELb1EEEvNS_9BwdParamsE,@function
        .size           _ZN10layer_norm22ln_bwd_finalize_kernelINS_22Kernel_traits_finalizeILj4096E13__nv_bfloat16S2_S2_S2_fjLb0ELj1024ELj4ENS_18Kernel_traits_baseILj4096ES2_S2_S2_S2_fjLj1024EEEEELb0ELb1EEEvNS_9BwdParamsE,(.L_x_15590 - _ZN10layer_norm22ln_bwd_finalize_kernelINS_22Kernel_traits_finalizeILj4096E13__nv_bfloat16S2_S2_S2_fjLb0ELj1024ELj4ENS_18Kernel_traits_baseILj4096ES2_S2_S2_S2_fjLj1024EEEEELb0ELb1EEEvNS_9BwdParamsE)
        .other          _ZN10layer_norm22ln_bwd_finalize_kernelINS_22Kernel_traits_finalizeILj4096E13__nv_bfloat16S2_S2_S2_fjLb0ELj1024ELj4ENS_18Kernel_traits_baseILj4096ES2_S2_S2_S2_fjLj1024EEEEELb0ELb1EEEvNS_9BwdParamsE,@"STO_CUDA_ENTRY STV_DEFAULT"
_ZN10layer_norm22ln_bwd_finalize_kernelINS_22Kernel_traits_finalizeILj4096E13__nv_bfloat16S2_S2_S2_fjLb0ELj1024ELj4ENS_18Kernel_traits_baseILj4096ES2_S2_S2_S2_fjLj1024EEEEELb0ELb1EEEvNS_9BwdParamsE:
.text._ZN10layer_norm22ln_bwd_finalize_kernelINS_22Kernel_traits_finalizeILj4096E13__nv_bfloat16S2_S2_S2_fjLb0ELj1024ELj4ENS_18Kernel_traits_baseILj4096ES2_S2_S2_S2_fjLj1024EEEEELb0ELb1EEEvNS_9BwdParamsE:
[----:B------:R-:W-:Y:S01]  /*0000*/  LDC R1, c[0x0][0x37c] ;  /* 0x0000df00ff017b82 */ /* 0x000fe20000000800 */
[----:B------:R-:W0:Y:S01]  /*0010*/  S2R R58, SR_CTAID.X ;  /* 0x00000000003a7919 */ /* 0x000e220000002500 */
[----:B------:R-:W1:Y:S01]  /*0020*/  S2R R57, SR_TID.X ;  /* 0x0000000000397919 */ /* 0x000e620000002100 */
[----:B0-----:R-:W-:-:S04]  /*0030*/  SHF.L.U32 R0, R58, 0x5, RZ ;  /* 0x000000053a007819 */ /* 0x001fc800000006ff */
[----:B-1----:R-:W-:-:S04]  /*0040*/  LOP3.LUT R2, R0, 0x1f, R57, 0xf8, !PT ;  /* 0x0000001f00027812 */ /* 0x002fc800078ef839 */
[----:B------:R-:W-:-:S13]  /*0050*/  ISETP.GT.U32.AND P0, PT, R2, 0xfff, PT ;  /* 0x00000fff0200780c */ /* 0x000fda0003f04070 */
[----:B------:R-:W-:Y:S05]  /*0060*/  @P0 EXIT ;  /* 0x000000000000094d */ /* 0x000fea0003800000 */
[----:B------:R-:W0:Y:S01]  /*0070*/  LDCU UR8, c[0x0][0x380] ;  /* 0x00007000ff0877ac */ /* 0x000e220008000800 */
[----:B------:R-:W-:Y:S01]  /*0080*/  SHF.R.U32.HI R2, RZ, 0x5, R57 ;  /* 0x00000005ff027819 */ /* 0x000fe20000011639 */
[----:B------:R-:W-:Y:S01]  /*0090*/  BSSY.RECONVERGENT B0, `(.L_x_753) ;  /* 0x0000139000007945 */ /* 0x000fe20003800200 */
[----:B------:R-:W-:Y:S01]  /*00a0*/  HFMA2 R3, -RZ, RZ, 0, 0 ;  /* 0x00000000ff037431 */ /* 0x000fe200000001ff */
[----:B------:R-:W1:Y:S01]  /*00b0*/  LDCU.64 UR6, c[0x0][0x358] ;  /* 0x00006b00ff0677ac */ /* 0x000e620008000a00 */
[----:B------:R-:W-:Y:S02]  /*00c0*/  LOP3.LUT R57, R57, 0x1f, RZ, 0xc0, !PT ;  /* 0x0000001f39397812 */ /* 0x000fe400078ec0ff */
[----:B------:R-:W-:Y:S02]  /*00d0*/  MOV R43, RZ ;  /* 0x000000ff002b7202 */ /* 0x000fe40000000f00 */
[----:B0-----:R-:W-:-:S13]  /*00e0*/  ISETP.GE.U32.AND P0, PT, R2, UR8, PT ;  /* 0x0000000802007c0c */ /* 0x001fda000bf06070 */
[----:B-1----:R-:W-:Y:S05]  /*00f0*/  @P0 BRA `(.L_x_754) ;  /* 0x0000001000c80947 */ /* 0x002fea0003800000 */
[----:B------:R-:W-:Y:S01]  /*0100*/  LOP3.LUT R36, R2, 0x20, RZ, 0xfc, !PT ;  /* 0x0000002002247812 */ /* 0x000fe200078efcff */
[----:B------:R-:W-:Y:S01]  /*0110*/  BSSY.RECONVERGENT B1, `(.L_x_755) ;  /* 0x00000b2000017945 */ /* 0x000fe20003800200 */
[----:B------:R-:W-:Y:S02]  /*0120*/  LOP3.LUT R4, RZ, R2, RZ, 0x33, !PT ;  /* 0x00000002ff047212 */ /* 0x000fe400078e33ff */
[----:B------:R-:W-:Y:S02]  /*0130*/  VIMNMX.U32 R3, PT, PT, R36, UR8, !PT ;  /* 0x0000000824037c48 */ /* 0x000fe4000ffe0000 */
[----:B------:R-:W-:Y:S02]  /*0140*/  MOV R43, RZ ;  /* 0x000000ff002b7202 */ /* 0x000fe40000000f00 */
[----:B------:R-:W-:-:S04]  /*0150*/  IADD3 R3, PT, PT, R3, R4, RZ ;  /* 0x0000000403037210 */ /* 0x000fc80007ffe0ff */
[C---:B------:R-:W-:Y:S02]  /*0160*/  ISETP.GE.U32.AND P1, PT, R3.reuse, 0x1e0, PT ;  /* 0x000001e00300780c */ /* 0x040fe40003f26070 */
[----:B------:R-:W-:Y:S02]  /*0170*/  LEA.HI R54, R3, 0x1, RZ, 0x1b ;  /* 0x0000000103367811 */ /* 0x000fe400078fd8ff */
[----:B------:R-:W-:Y:S02]  /*0180*/  MOV R3, RZ ;  /* 0x000000ff00037202 */ /* 0x000fe40000000f00 */
[----:B------:R-:W-:-:S07]  /*0190*/  LOP3.LUT P0, R56, R54, 0xf, RZ, 0xc0, !PT ;  /* 0x0000000f36387812 */ /* 0x000fce000780c0ff */
[----:B------:R-:W-:Y:S06]  /*01a0*/  @!P1 BRA `(.L_x_756) ;  /* 0x0000000800a09947 */ /* 0x000fec0003800000 */
[----:B------:R-:W0:Y:S01]  /*01b0*/  LDC R55, c[0x0][0x388] ;  /* 0x0000e200ff377b82 */ /* 0x000e220000000800 */
[C---:B------:R-:W-:Y:S01]  /*01c0*/  LOP3.LUT R5, R2.reuse, 0x120, RZ, 0xfc, !PT ;  /* 0x0000012002057812 */ /* 0x040fe200078efcff */
[----:B------:R-:W-:Y:S01]  /*01d0*/  HFMA2 R43, -RZ, RZ, 0, 0 ;  /* 0x00000000ff2b7431 */ /* 0x000fe200000001ff */
[C---:B------:R-:W-:Y:S02]  /*01e0*/  LOP3.LUT R7, R2.reuse, 0x140, RZ, 0xfc, !PT ;  /* 0x0000014002077812 */ /* 0x040fe400078efcff */
[C---:B------:R-:W-:Y:S02]  /*01f0*/  LOP3.LUT R4, R2.reuse, 0x100, RZ, 0xfc, !PT ;  /* 0x0000010002047812 */ /* 0x040fe400078efcff */
[C---:B------:R-:W-:Y:S02]  /*0200*/  LOP3.LUT R9, R2.reuse, 0x160, RZ, 0xfc, !PT ;  /* 0x0000016002097812 */ /* 0x040fe400078efcff */
[C---:B------:R-:W-:Y:S02]  /*0210*/  LOP3.LUT R11, R2.reuse, 0x180, RZ, 0xfc, !PT ;  /* 0x00000180020b7812 */ /* 0x040fe400078efcff */
[----:B------:R-:W-:-:S02]  /*0220*/  LOP3.LUT R12, R2, 0x1a0, RZ, 0xfc, !PT ;  /* 0x000001a0020c7812 */ /* 0x000fc400078efcff */
[C---:B------:R-:W-:Y:S02]  /*0230*/  LOP3.LUT R13, R2.reuse, 0x1c0, RZ, 0xfc, !PT ;  /* 0x000001c0020d7812 */ /* 0x040fe400078efcff */
[C---:B------:R-:W-:Y:S02]  /*0240*/  LOP3.LUT R15, R2.reuse, 0x1e0, RZ, 0xfc, !PT ;  /* 0x000001e0020f7812 */ /* 0x040fe400078efcff */
[C---:B------:R-:W-:Y:S02]  /*0250*/  LOP3.LUT R16, R2.reuse, 0x80, RZ, 0xfc, !PT ;  /* 0x0000008002107812 */ /* 0x040fe400078efcff */
[C---:B------:R-:W-:Y:S02]  /*0260*/  LOP3.LUT R17, R2.reuse, 0xa0, RZ, 0xfc, !PT ;  /* 0x000000a002117812 */ /* 0x040fe400078efcff */
[C---:B------:R-:W-:Y:S02]  /*0270*/  LOP3.LUT R19, R2.reuse, 0xc0, RZ, 0xfc, !PT ;  /* 0x000000c002137812 */ /* 0x040fe400078efcff */
[C---:B------:R-:W-:Y:S01]  /*0280*/  LOP3.LUT R21, R2.reuse, 0xe0, RZ, 0xfc, !PT ;  /* 0x000000e002157812 */ /* 0x040fe200078efcff */
[-CC-:B0-----:R-:W-:Y:S01]  /*0290*/  IMAD R6, R5, R55.reuse, R0.reuse ;  /* 0x0000003705067224 */ /* 0x181fe200078e0200 */
[C---:B------:R-:W-:Y:S01]  /*02a0*/  LOP3.LUT R23, R2.reuse, 0x40, RZ, 0xfc, !PT ;  /* 0x0000004002177812 */ /* 0x040fe200078efcff */
[-CC-:B------:R-:W-:Y:S01]  /*02b0*/  IMAD R8, R7, R55.reuse, R0.reuse ;  /* 0x0000003707087224 */ /* 0x180fe200078e0200 */
[----:B------:R-:W-:Y:S01]  /*02c0*/  LOP3.LUT R25, R2, 0x60, RZ, 0xfc, !PT ;  /* 0x0000006002197812 */ /* 0x000fe200078efcff */
[-CC-:B------:R-:W-:Y:S01]  /*02d0*/  IMAD R36, R36, R55.reuse, R0.reuse ;  /* 0x0000003724247224 */ /* 0x180fe200078e0200 */
[----:B------:R-:W-:Y:S01]  /*02e0*/  LOP3.LUT R27, R54, 0xffffff0, RZ, 0xc0, !PT ;  /* 0x0ffffff0361b7812 */ /* 0x000fe200078ec0ff */
[-CC-:B------:R-:W-:Y:S01]  /*02f0*/  IMAD R4, R4, R55.reuse, R0.reuse ;  /* 0x0000003704047224 */ /* 0x180fe200078e0200 */
[----:B------:R-:W-:Y:S01]  /*0300*/  IADD3 R5, PT, PT, R57, R6, RZ ;  /* 0x0000000639057210 */ /* 0x000fe20007ffe0ff */
[-CC-:B------:R-:W-:Y:S01]  /*0310*/  IMAD R10, R9, R55.reuse, R0.reuse ;  /* 0x00000037090a7224 */ /* 0x180fe200078e0200 */
[----:B------:R-:W-:Y:S01]  /*0320*/  IADD3 R6, PT, PT, R57, R8, RZ ;  /* 0x0000000839067210 */ /* 0x000fe20007ffe0ff */
[----:B------:R-:W-:-:S02]  /*0330*/  IMAD R14, R11, R55, R0 ;  /* 0x000000370b0e7224 */ /* 0x000fc400078e0200 */
[-CC-:B------:R-:W-:Y:S01]  /*0340*/  IMAD R18, R12, R55.reuse, R0.reuse ;  /* 0x000000370c127224 */ /* 0x180fe200078e0200 */
[----:B------:R-:W-:Y:S01]  /*0350*/  IADD3 R7, PT, PT, R57, R10, RZ ;  /* 0x0000000a39077210 */ /* 0x000fe20007ffe0ff */
[-CC-:B------:R-:W-:Y:S01]  /*0360*/  IMAD R20, R13, R55.reuse, R0.reuse ;  /* 0x000000370d147224 */ /* 0x180fe200078e0200 */
[----:B------:R-:W-:Y:S01]  /*0370*/  IADD3 R8, PT, PT, R57, R14, RZ ;  /* 0x0000000e39087210 */ /* 0x000fe20007ffe0ff */
[-CC-:B------:R-:W-:Y:S01]  /*0380*/  IMAD R22, R15, R55.reuse, R0.reuse ;  /* 0x000000370f167224 */ /* 0x180fe200078e0200 */
[C---:B------:R-:W-:Y:S01]  /*0390*/  IADD3 R9, PT, PT, R57.reuse, R18, RZ ;  /* 0x0000001239097210 */ /* 0x040fe20007ffe0ff */
[-CC-:B------:R-:W-:Y:S01]  /*03a0*/  IMAD R24, R16, R55.reuse, R0.reuse ;  /* 0x0000003710187224 */ /* 0x180fe200078e0200 */
[----:B------:R-:W-:Y:S01]  /*03b0*/  IADD3 R16, PT, PT, R57, R4, RZ ;  /* 0x0000000439107210 */ /* 0x000fe20007ffe0ff */
[-CC-:B------:R-:W-:Y:S01]  /*03c0*/  IMAD R26, R17, R55.reuse, R0.reuse ;  /* 0x00000037111a7224 */ /* 0x180fe200078e0200 */
[----:B------:R-:W-:Y:S01]  /*03d0*/  IADD3 R12, PT, PT, R57, R36, RZ ;  /* 0x00000024390c7210 */ /* 0x000fe20007ffe0ff */
[-CC-:B------:R-:W-:Y:S01]  /*03e0*/  IMAD R28, R19, R55.reuse, R0.reuse ;  /* 0x00000037131c7224 */ /* 0x180fe200078e0200 */
[----:B------:R-:W-:Y:S01]  /*03f0*/  IADD3 R19, PT, PT, -R27, RZ, RZ ;  /* 0x000000ff1b137210 */ /* 0x000fe20007ffe1ff */
[-CC-:B------:R-:W-:Y:S01]  /*0400*/  IMAD R30, R21, R55.reuse, R0.reuse ;  /* 0x00000037151e7224 */ /* 0x180fe200078e0200 */
[----:B------:R-:W-:Y:S01]  /*0410*/  IADD3 R10, PT, PT, R57, R20, RZ ;  /* 0x00000014390a7210 */ /* 0x000fe20007ffe0ff */
[-CC-:B------:R-:W-:Y:S01]  /*0420*/  IMAD R32, R23, R55.reuse, R0.reuse ;  /* 0x0000003717207224 */ /* 0x180fe200078e0200 */
[----:B------:R-:W-:Y:S01]  /*0430*/  IADD3 R11, PT, PT, R57, R22, RZ ;  /* 0x00000016390b7210 */ /* 0x000fe20007ffe0ff */
[-CC-:B------:R-:W-:Y:S01]  /*0440*/  IMAD R34, R25, R55.reuse, R0.reuse ;  /* 0x0000003719227224 */ /* 0x180fe200078e0200 */
[C---:B------:R-:W-:Y:S01]  /*0450*/  IADD3 R18, PT, PT, R57.reuse, R24, RZ ;  /* 0x0000001839127210 */ /* 0x040fe20007ffe0ff */
[----:B------:R-:W-:Y:S01]  /*0460*/  IMAD R0, R2, R55, R0 ;  /* 0x0000003702007224 */ /* 0x000fe200078e0200 */
[----:B------:R-:W-:-:S02]  /*0470*/  IADD3 R13, PT, PT, R57, R26, RZ ;  /* 0x0000001a390d7210 */ /* 0x000fc40007ffe0ff */
[C---:B------:R-:W-:Y:S02]  /*0480*/  IADD3 R14, PT, PT, R57.reuse, R28, RZ ;  /* 0x0000001c390e7210 */ /* 0x040fe40007ffe0ff */
[C---:B------:R-:W-:Y:S02]  /*0490*/  IADD3 R15, PT, PT, R57.reuse, R30, RZ ;  /* 0x0000001e390f7210 */ /* 0x040fe40007ffe0ff */
[C---:B------:R-:W-:Y:S02]  /*04a0*/  IADD3 R4, PT, PT, R57.reuse, R32, RZ ;  /* 0x0000002039047210 */ /* 0x040fe40007ffe0ff */
[C---:B------:R-:W-:Y:S02]  /*04b0*/  IADD3 R17, PT, PT, R57.reuse, R34, RZ ;  /* 0x0000002239117210 */ /* 0x040fe40007ffe0ff */
[----:B------:R-:W-:-:S07]  /*04c0*/  IADD3 R0, PT, PT, R57, R0, RZ ;  /* 0x0000000039007210 */ /* 0x000fce0007ffe0ff */
.L_x_757:
        /* <DEDUP_REMOVED lines=118> */
.L_x_756:
[----:B------:R-:W-:Y:S05]  /*0c30*/  BSYNC.RECONVERGENT B1 ;  /* 0x0000000000017941 */ /* 0x000fea0003800200 */
.L_x_755:
        /* <DEDUP_REMOVED lines=9> */
[----:B------:R-:W0:Y:S08]  /*0cd0*/  LDC R32, c[0x0][0x388] ;  /* 0x0000e200ff207b82 */ /* 0x000e300000000800 */
[----:B------:R-:W1:Y:S08]  /*0ce0*/  LDC.64 R6, c[0x0][0x448] ;  /* 0x00011200ff067b82 */ /* 0x000e700000000a00 */
[----:B------:R-:W2:Y:S01]  /*0cf0*/  LDC.64 R8, c[0x0][0x440] ;  /* 0x00011000ff087b82 */ /* 0x000ea20000000a00 */
[----:B0-----:R-:W-:-:S05]  /*0d00*/  IMAD R13, R2, R32, R11 ;  /* 0x00000020020d7224 */ /* 0x001fca00078e020b */
[CC--:B------:R-:W-:Y:S02]  /*0d10*/  LEA R21, R32.reuse, R13.reuse, 0x5 ;  /* 0x0000000d20157211 */ /* 0x0c0fe400078e28ff */
[CC--:B------:R-:W-:Y:S01]  /*0d20*/  LEA R23, R32.reuse, R13.reuse, 0x6 ;  /* 0x0000000d20177211 */ /* 0x0c0fe200078e30ff */
[----:B-1----:R-:W-:Y:S01]  /*0d30*/  IMAD.WIDE.U32 R14, R13, 0x4, R6 ;  /* 0x000000040d0e7825 */ /* 0x002fe200078e0006 */
[----:B------:R-:W-:-:S03]  /*0d40*/  LEA R29, R32, R13, 0x7 ;  /* 0x0000000d201d7211 */ /* 0x000fc600078e38ff */
[--C-:B--2---:R-:W-:Y:S02]  /*0d50*/  IMAD.WIDE.U32 R16, R13, 0x4, R8.reuse ;  /* 0x000000040d107825 */ /* 0x104fe400078e0008 */
[----:B------:R0:W2:Y:S02]  /*0d60*/  LDG.E R14, desc[UR6][R14.64] ;  /* 0x000000060e0e7981 */ /* 0x0000a4000c1e1900 */
[C---:B------:R-:W-:Y:S02]  /*0d70*/  IMAD.WIDE.U32 R18, R21.reuse, 0x4, R8 ;  /* 0x0000000415127825 */ /* 0x040fe400078e0008 */
[----:B------:R1:W3:Y:S01]  /*0d80*/  LDG.E R0, desc[UR6][R16.64] ;  /* 0x0000000610007981 */ /* 0x0002e2000c1e1900 */
[----:B------:R-:W-:Y:S01]  /*0d90*/  LEA R27, R32, R23, 0x5 ;  /* 0x00000017201b7211 */ /* 0x000fe200078e28ff */
[----:B------:R-:W-:Y:S02]  /*0da0*/  IMAD.WIDE.U32 R20, R21, 0x4, R6 ;  /* 0x0000000415147825 */ /* 0x000fe400078e0006 */
[----:B------:R4:W5:Y:S02]  /*0db0*/  LDG.E R4, desc[UR6][R18.64] ;  /* 0x0000000612047981 */ /* 0x000964000c1e1900 */
[----:B------:R-:W-:-:S02]  /*0dc0*/  IMAD.WIDE.U32 R12, R23, 0x4, R8 ;  /* 0x00000004170c7825 */ /* 0x000fc400078e0008 */
[----:B------:R-:W5:Y:S02]  /*0dd0*/  LDG.E R31, desc[UR6][R20.64] ;  /* 0x00000006141f7981 */ /* 0x000f64000c1e1900 */
[----:B------:R-:W-:Y:S01]  /*0de0*/  IMAD.WIDE.U32 R22, R23, 0x4, R6 ;  /* 0x0000000417167825 */ /* 0x000fe200078e0006 */
[----:B0-----:R-:W-:Y:S01]  /*0df0*/  LEA R15, R32, R29, 0x5 ;  /* 0x0000001d200f7211 */ /* 0x001fe200078e28ff */
[----:B------:R0:W5:Y:S02]  /*0e00*/  LDG.E R12, desc[UR6][R12.64] ;  /* 0x000000060c0c7981 */ /* 0x000164000c1e1900 */
[C---:B-1----:R-:W-:Y:S02]  /*0e10*/  IMAD.WIDE.U32 R16, R27.reuse, 0x4, R8 ;  /* 0x000000041b107825 */ /* 0x042fe400078e0008 */
[----:B------:R1:W5:Y:S02]  /*0e20*/  LDG.E R33, desc[UR6][R22.64] ;  /* 0x0000000616217981 */ /* 0x000364000c1e1900 */
[----:B----4-:R-:W-:-:S02]  /*0e30*/  IMAD.WIDE.U32 R18, R27, 0x4, R6 ;  /* 0x000000041b127825 */ /* 0x010fc400078e0006 */
[----:B------:R-:W4:Y:S02]  /*0e40*/  LDG.E R17, desc[UR6][R16.64] ;  /* 0x0000000610117981 */ /* 0x000f24000c1e1900 */
[C---:B------:R-:W-:Y:S01]  /*0e50*/  IMAD.WIDE.U32 R26, R29.reuse, 0x4, R6 ;  /* 0x000000041d1a7825 */ /* 0x040fe200078e0006 */
[----:B0-----:R-:W-:Y:S01]  /*0e60*/  LEA R13, R32, R29, 0x6 ;  /* 0x0000001d200d7211 */ /* 0x001fe200078e30ff */
[----:B------:R-:W4:Y:S02]  /*0e70*/  LDG.E R19, desc[UR6][R18.64] ;  /* 0x0000000612137981 */ /* 0x000f24000c1e1900 */
[--C-:B------:R-:W-:Y:S02]  /*0e80*/  IMAD.WIDE.U32 R24, R29, 0x4, R8.reuse ;  /* 0x000000041d187825 */ /* 0x100fe400078e0008 */
[----:B------:R-:W4:Y:S02]  /*0e90*/  LDG.E R27, desc[UR6][R26.64] ;  /* 0x000000061a1b7981 */ /* 0x000f24000c1e1900 */
[----:B------:R-:W-:-:S02]  /*0ea0*/  IMAD.WIDE.U32 R28, R15, 0x4, R8 ;  /* 0x000000040f1c7825 */ /* 0x000fc400078e0008 */
[----:B------:R0:W4:Y:S02]  /*0eb0*/  LDG.E R10, desc[UR6][R24.64] ;  /* 0x00000006180a7981 */ /* 0x000124000c1e1900 */
[--C-:B------:R-:W-:Y:S01]  /*0ec0*/  IMAD.WIDE.U32 R20, R15, 0x4, R6.reuse ;  /* 0x000000040f147825 */ /* 0x100fe200078e0006 */
[----:B------:R-:W-:Y:S01]  /*0ed0*/  LEA R15, R32, R13, 0x5 ;  /* 0x0000000d200f7211 */ /* 0x000fe200078e28ff */
[----:B------:R-:W4:Y:S02]  /*0ee0*/  LDG.E R29, desc[UR6][R28.64] ;  /* 0x000000061c1d7981 */ /* 0x000f24000c1e1900 */
[C---:B-1----:R-:W-:Y:S02]  /*0ef0*/  IMAD.WIDE.U32 R22, R13.reuse, 0x4, R6 ;  /* 0x000000040d167825 */ /* 0x042fe400078e0006 */
[----:B------:R-:W4:Y:S02]  /*0f00*/  LDG.E R21, desc[UR6][R20.64] ;  /* 0x0000000614157981 */ /* 0x000f24000c1e1900 */
[----:B0-----:R-:W-:-:S02]  /*0f10*/  IMAD.WIDE.U32 R24, R13, 0x4, R8 ;  /* 0x000000040d187825 */ /* 0x001fc400078e0008 */
[----:B------:R-:W4:Y:S02]  /*0f20*/  LDG.E R23, desc[UR6][R22.64] ;  /* 0x0000000616177981 */ /* 0x000f24000c1e1900 */
[C---:B------:R-:W-:Y:S02]  /*0f30*/  IMAD.WIDE.U32 R8, R15.reuse, 0x4, R8 ;  /* 0x000000040f087825 */ /* 0x040fe400078e0008 */
[----:B------:R-:W4:Y:S02]  /*0f40*/  LDG.E R25, desc[UR6][R24.64] ;  /* 0x0000000618197981 */ /* 0x000f24000c1e1900 */
[----:B------:R-:W-:Y:S02]  /*0f50*/  IMAD.WIDE.U32 R6, R15, 0x4, R6 ;  /* 0x000000040f067825 */ /* 0x000fe400078e0006 */
[----:B------:R-:W4:Y:S04]  /*0f60*/  LDG.E R9, desc[UR6][R8.64] ;  /* 0x0000000608097981 */ /* 0x000f28000c1e1900 */
[----:B------:R-:W4:Y:S01]  /*0f70*/  LDG.E R7, desc[UR6][R6.64] ;  /* 0x0000000606077981 */ /* 0x000f22000c1e1900 */
[----:B------:R-:W-:Y:S01]  /*0f80*/  IADD3 R2, PT, PT, R2, 0x100, RZ ;  /* 0x0000010002027810 */ /* 0x000fe20007ffe0ff */
[----:B--2---:R-:W-:Y:S01]  /*0f90*/  FADD.FTZ R14, R3, R14 ;  /* 0x0000000e030e7221 */ /* 0x004fe20000010000 */
[----:B---3--:R-:W-:-:S04]  /*0fa0*/  FADD.FTZ R43, R43, R0 ;  /* 0x000000002b2b7221 */ /* 0x008fc80000010000 */
[----:B-----5:R-:W-:Y:S01]  /*0fb0*/  FADD.FTZ R43, R43, R4 ;  /* 0x000000042b2b7221 */ /* 0x020fe20000010000 */
[----:B------:R-:W-:-:S03]  /*0fc0*/  FADD.FTZ R14, R14, R31 ;  /* 0x0000001f0e0e7221 */ /* 0x000fc60000010000 */
[----:B------:R-:W-:Y:S01]  /*0fd0*/  FADD.FTZ R12, R43, R12 ;  /* 0x0000000c2b0c7221 */ /* 0x000fe20000010000 */
[----:B------:R-:W-:-:S03]  /*0fe0*/  FADD.FTZ R14, R14, R33 ;  /* 0x000000210e0e7221 */ /* 0x000fc60000010000 */
[----:B----4-:R-:W-:Y:S01]  /*0ff0*/  FADD.FTZ R17, R12, R17 ;  /* 0x000000110c117221 */ /* 0x010fe20000010000 */
[----:B------:R-:W-:-:S04]  /*1000*/  FADD.FTZ R14, R14, R19 ;  /* 0x000000130e0e7221 */ /* 0x000fc80000010000 */
[----:B------:R-:W-:Y:S01]  /*1010*/  FADD.FTZ R14, R14, R27 ;  /* 0x0000001b0e0e7221 */ /* 0x000fe20000010000 */
[----:B------:R-:W-:-:S04]  /*1020*/  FADD.FTZ R10, R17, R10 ;  /* 0x0000000a110a7221 */ /* 0x000fc80000010000 */
[----:B------:R-:W-:Y:S01]  /*1030*/  FADD.FTZ R10, R10, R29 ;  /* 0x0000001d0a0a7221 */ /* 0x000fe20000010000 */
[----:B------:R-:W-:-:S04]  /*1040*/  FADD.FTZ R14, R14, R21 ;  /* 0x000000150e0e7221 */ /* 0x000fc80000010000 */
[----:B------:R-:W-:Y:S01]  /*1050*/  FADD.FTZ R14, R14, R23 ;  /* 0x000000170e0e7221 */ /* 0x000fe20000010000 */
[----:B------:R-:W-:-:S04]  /*1060*/  FADD.FTZ R10, R10, R25 ;  /* 0x000000190a0a7221 */ /* 0x000fc80000010000 */
[----:B------:R-:W-:Y:S01]  /*1070*/  FADD.FTZ R43, R10, R9 ;  /* 0x000000090a2b7221 */ /* 0x000fe20000010000 */
[----:B------:R-:W-:-:S07]  /*1080*/  FADD.FTZ R3, R14, R7 ;  /* 0x000000070e037221 */ /* 0x000fce0000010000 */
.L_x_759:
[----:B------:R-:W-:Y:S05]  /*1090*/  BSYNC.RECONVERGENT B1 ;  /* 0x0000000000017941 */ /* 0x000fea0003800200 */
.L_x_758:
[----:B------:R-:W-:Y:S05]  /*10a0*/  @!P1 BRA `(.L_x_754) ;  /* 0x0000000000dc9947 */ /* 0x000fea0003800000 */
[----:B------:R-:W-:Y:S01]  /*10b0*/  ISETP.GE.U32.AND P0, PT, R30, 0x4, PT ;  /* 0x000000041e00780c */ /* 0x000fe20003f06070 */
[----:B------:R-:W-:Y:S01]  /*10c0*/  BSSY.RECONVERGENT B1, `(.L_x_760) ;  /* 0x0000024000017945 */ /* 0x000fe20003800200 */
[----:B------:R-:W-:-:S04]  /*10d0*/  LOP3.LUT R0, R54, 0x3, RZ, 0xc0, !PT ;  /* 0x0000000336007812 */ /* 0x000fc800078ec0ff */
[----:B------:R-:W-:-:S07]  /*10e0*/  ISETP.NE.AND P1, PT, R0, RZ, PT ;  /* 0x000000ff0000720c */ /* 0x000fce0003f25270 */
[----:B------:R-:W-:Y:S06]  /*10f0*/  @!P0 BRA `(.L_x_761) ;  /* 0x0000000000808947 */ /* 0x000fec0003800000 */
[----:B------:R-:W0:Y:S08]  /*1100*/  LDC R4, c[0x0][0x388] ;  /* 0x0000e200ff047b82 */ /* 0x000e300000000800 */
[----:B------:R-:W1:Y:S08]  /*1110*/  LDC.64 R6, c[0x0][0x440] ;  /* 0x00011000ff067b82 */ /* 0x000e700000000a00 */
[----:B------:R-:W2:Y:S01]  /*1120*/  LDC.64 R12, c[0x0][0x448] ;  /* 0x00011200ff0c7b82 */ /* 0x000ea20000000a00 */
[----:B0-----:R-:W-:-:S05]  /*1130*/  IMAD R15, R2, R4, R11 ;  /* 0x00000004020f7224 */ /* 0x001fca00078e020b */
[CC--:B------:R-:W-:Y:S01]  /*1140*/  LEA R17, R4.reuse, R15.reuse, 0x5 ;  /* 0x0000000f04117211 */ /* 0x0c0fe200078e28ff */
[----:B-1----:R-:W-:Y:S01]  /*1150*/  IMAD.WIDE.U32 R8, R15, 0x4, R6 ;  /* 0x000000040f087825 */ /* 0x002fe200078e0006 */
[----:B------:R-:W-:-:S03]  /*1160*/  LEA R21, R4, R15, 0x6 ;  /* 0x0000000f04157211 */ /* 0x000fc600078e30ff */
[----:B--2---:R-:W-:Y:S02]  /*1170*/  IMAD.WIDE.U32 R10, R15, 0x4, R12 ;  /* 0x000000040f0a7825 */ /* 0x004fe400078e000c */
[----:B------:R-:W2:Y:S02]  /*1180*/  LDG.E R8, desc[UR6][R8.64] ;  /* 0x0000000608087981 */ /* 0x000ea4000c1e1900 */
[C---:B------:R-:W-:Y:S01]  /*1190*/  IMAD.WIDE.U32 R14, R17.reuse, 0x4, R6 ;  /* 0x00000004110e7825 */ /* 0x040fe200078e0006 */
[----:B------:R-:W-:Y:S01]  /*11a0*/  LEA R23, R4, R21, 0x5 ;  /* 0x0000001504177211 */ /* 0x000fe200078e28ff */
        /* <DEDUP_REMOVED lines=21> */
.L_x_761:
[----:B------:R-:W-:Y:S05]  /*1300*/  BSYNC.RECONVERGENT B1 ;  /* 0x0000000000017941 */ /* 0x000fea0003800200 */
.L_x_760:
[----:B------:R-:W-:Y:S05]  /*1310*/  @!P1 BRA `(.L_x_754) ;  /* 0x0000000000409947 */ /* 0x000fea0003800000 */
[----:B------:R-:W0:Y:S01]  /*1320*/  LDC R12, c[0x0][0x388] ;  /* 0x0000e200ff0c7b82 */ /* 0x000e220000000800 */
[----:B------:R-:W-:-:S07]  /*1330*/  IADD3 R0, PT, PT, -R0, RZ, RZ ;  /* 0x000000ff00007210 */ /* 0x000fce0007ffe1ff */
[----:B------:R-:W1:Y:S08]  /*1340*/  LDC.64 R8, c[0x0][0x440] ;  /* 0x00011000ff087b82 */ /* 0x000e700000000a00 */
[----:B------:R-:W2:Y:S01]  /*1350*/  LDC.64 R10, c[0x0][0x448] ;  /* 0x00011200ff0a7b82 */ /* 0x000ea20000000a00 */
[----:B0-----:R-:W-:-:S05]  /*1360*/  IMAD R2, R2, R12, R5 ;  /* 0x0000000c02027224 */ /* 0x001fca00078e0205 */
[----:B------:R-:W-:-:S07]  /*1370*/  IADD3 R13, PT, PT, R57, R2, RZ ;  /* 0x00000002390d7210 */ /* 0x000fce0007ffe0ff */
.L_x_762:
[----:B-1----:R-:W-:-:S04]  /*1380*/  IMAD.WIDE.U32 R4, R13, 0x4, R8 ;  /* 0x000000040d047825 */ /* 0x002fc800078e0008 */
[----:B--2---:R-:W-:Y:S02]  /*1390*/  IMAD.WIDE.U32 R6, R13, 0x4, R10 ;  /* 0x000000040d067825 */ /* 0x004fe400078e000a */
        /* <DEDUP_REMOVED lines=8> */
.L_x_754:
[----:B------:R-:W-:Y:S05]  /*1420*/  BSYNC.RECONVERGENT B0 ;  /* 0x0000000000007941 */ /* 0x000fea0003800200 */
.L_x_753:
[----:B------:R-:W0:Y:S01]  /*1430*/  S2R R5, SR_TID.X ;  /* 0x0000000000057919 */ /* 0x000e220000002100 */
[----:B------:R-:W1:Y:S01]  /*1440*/  S2UR UR5, SR_CgaCtaId ;  /* 0x00000000000579c3 */ /* 0x000e620000008800 */
[----:B------:R-:W-:Y:S01]  /*1450*/  UMOV UR4, 0x400 ;  /* 0x0000040000047882 */ /* 0x000fe20000000000 */
[C---:B------:R-:W-:Y:S02]  /*1460*/  ISETP.NE.AND P1, PT, R57.reuse, RZ, PT ;  /* 0x000000ff3900720c */ /* 0x040fe40003f25270 */
[----:B------:R-:W-:Y:S01]  /*1470*/  ISETP.GT.U32.AND P0, PT, R57, 0xf, PT ;  /* 0x0000000f3900780c */ /* 0x000fe20003f04070 */
[----:B-1----:R-:W-:Y:S01]  /*1480*/  ULEA UR4, UR5, UR4, 0x18 ;  /* 0x0000000405047291 */ /* 0x002fe2000f8ec0ff */
[----:B0-----:R-:W-:-:S04]  /*1490*/  SHF.R.U32.HI R12, RZ, 0x5, R5 ;  /* 0x00000005ff0c7819 */ /* 0x001fc80000011605 */
[C-C-:B------:R-:W-:Y:S02]  /*14a0*/  LOP3.LUT R0, R12.reuse, 0x1f, R5.reuse, 0x78, !PT ;  /* 0x0000001f0c007812 */ /* 0x140fe400078e7805 */
[----:B------:R-:W-:Y:S02]  /*14b0*/  ISETP.NE.OR P0, PT, R12, 0x1f, P0 ;  /* 0x0000001f0c00780c */ /* 0x000fe40000705670 */
        /* <DEDUP_REMOVED lines=21> */
[----:B-1----:R-:W-:-:S04]  /*1610*/  FADD.FTZ R2, R7, R2 ;  /* 0x0000000207027221 */ /* 0x002fc80000010000 */
[----:B------:R-:W0:Y:S01]  /*1620*/  SHFL.BFLY PT, R5, R10, 0x8, 0x1f ;  /* 0x0d001f000a057f89 */ /* 0x000e2200000e0000 */
[----:B------:R-:W-:-:S03]  /*1630*/  @!P1 LEA R7, R12, UR4, 0x2 ;  /* 0x000000040c079c11 */ /* 0x000fc6000f8e10ff */
[----:B------:R-:W1:Y:S01]  /*1640*/  SHFL.BFLY PT, R3, R2, 0x8, 0x1f ;  /* 0x0d001f0002037f89 */ /* 0x000e6200000e0000 */
        /* <DEDUP_REMOVED lines=10> */
[----:B0-----:R-:W-:Y:S01]  /*16f0*/  LEA R0, R57, UR4, 0x3 ;  /* 0x0000000439007c11 */ /* 0x001fe2000f8e18ff */
[----:B------:R-:W0:Y:S01]  /*1700*/  LDC.64 R2, c[0x0][0x488] ;  /* 0x00012200ff027b82 */ /* 0x000e220000000a00 */
[----:B------:R-:W-:-:S03]  /*1710*/  SHF.L.U32 R58, R58, 0x4, RZ ;  /* 0x000000043a3a7819 */ /* 0x000fc600000006ff */
[----:B------:R-:W1:Y:S01]  /*1720*/  LDS.64 R6, [R0+0x2000] ;  /* 0x0020000000067984 */ /* 0x000e620000000a00 */
[----:B------:R-:W-:-:S03]  /*1730*/  LOP3.LUT R58, R58, 0x7ffffff0, RZ, 0xc0, !PT ;  /* 0x7ffffff03a3a7812 */ /* 0x000fc600078ec0ff */
[----:B------:R-:W2:Y:S01]  /*1740*/  LDS.64 R8, [R0+0x2080] ;  /* 0x0020800000087984 */ /* 0x000ea20000000a00 */
[----:B------:R-:W3:Y:S01]  /*1750*/  LDC.64 R4, c[0x0][0x480] ;  /* 0x00012000ff047b82 */ /* 0x000ee20000000a00 */
[----:B------:R-:W-:-:S05]  /*1760*/  IADD3 R57, PT, PT, R57, R58, RZ ;  /* 0x0000003a39397210 */ /* 0x000fca0007ffe0ff */
[----:B0-----:R-:W-:-:S04]  /*1770*/  IMAD.WIDE.U32 R2, R57, 0x4, R2 ;  /* 0x0000000439027825 */ /* 0x001fc800078e0002 */
[----:B---3--:R-:W-:Y:S01]  /*1780*/  IMAD.WIDE.U32 R4, R57, 0x4, R4 ;  /* 0x0000000439047825 */ /* 0x008fe200078e0004 */
[----:B-1----:R-:W-:Y:S02]  /*1790*/  F2FP.BF16.F32.PACK_AB R7, R7, R6 ;  /* 0x000000060707723e */ /* 0x002fe400000010ff */
[----:B--2---:R-:W-:-:S03]  /*17a0*/  F2FP.BF16.F32.PACK_AB R9, R9, R8 ;  /* 0x000000080909723e */ /* 0x004fc600000010ff */
[----:B------:R-:W-:Y:S04]  /*17b0*/  STG.E desc[UR6][R2.64], R7 ;  /* 0x0000000702007986 */ /* 0x000fe8000c101906 */
[----:B------:R-:W-:Y:S01]  /*17c0*/  STG.E desc[UR6][R4.64], R9 ;  /* 0x0000000904007986 */ /* 0x000fe2000c101906 */
[----:B------:R-:W-:Y:S05]  /*17d0*/  EXIT ;  /* 0x000000000000794d */ /* 0x000fea0003800000 */
.L_x_763:
        /* <DEDUP_REMOVED lines=10> */
.L_x_15590:


//--------------------- .text._ZN10layer_norm13ln_bwd_kernelINS_13Kernel_traitsI13__nv_bfloat16S2_S2_S2_fjLj4096ELj1ELj1ELj4ELj16ENS_18Kernel_traits_baseILj4096ES2_S2_S2_S2_fjLj128EEEEELb1ELb0ELb1ELb1EEEvNS_9BwdParamsE --------------------------
	.section	.text._ZN10layer_norm13ln_bwd_kernelINS_13Kernel_traitsI13__nv_bfloat16S2_S2_S2_fjLj4096ELj1ELj1ELj4ELj16ENS_18Kernel_traits_baseILj4096ES2_S2_S2_S2_fjLj128EEEEELb1ELb0ELb1ELb1EEEvNS_9BwdParamsE,"ax",@progbits
	.align	128
        .global         _ZN10layer_norm13ln_bwd_kernelINS_13Kernel_traitsI13__nv_bfloat16S2_S2_S2_fjLj4096ELj1ELj1ELj4ELj16ENS_18Kernel_traits_baseILj4096ES2_S2_S2_S2_fjLj128EEEEELb1ELb0ELb1ELb1EEEvNS_9BwdParamsE
        .type           _ZN10layer_norm13ln_bwd_kernelINS_13Kernel_traitsI13__nv_bfloat16S2_S2_S2_fjLj4096ELj1ELj1ELj4ELj16ENS_18Kernel_traits_baseILj4096ES2_S2_S2_S2_fjLj128EEEEELb1ELb0ELb1ELb1EEEvNS_9BwdParamsE,@function
        .size           _ZN10layer_norm13ln_bwd_kernelINS_13Kernel_traitsI13__nv_bfloat16S2_S2_S2_fjLj4096ELj1ELj1ELj4ELj16ENS_18Kernel_traits_baseILj4096ES2_S2_S2_S2_fjLj128EEEEELb1ELb0ELb1ELb1EEEvNS_9BwdParamsE,(.L_x_15591 - _ZN10layer_norm13ln_bwd_kernelINS_13Kernel_traitsI13__nv_bfloat16S2_S2_S2_fjLj4096ELj1ELj1ELj4ELj16ENS_18Kernel_traits_baseILj4096ES2_S2_S2_S2_fjLj128EEEEELb1ELb0ELb1ELb1EEEvNS_9BwdParamsE)
        .other          _ZN10layer_norm13ln_bwd_kernelINS_13Kernel_traitsI13__nv_bfloat16S2_S2_S2_fjLj4096ELj1ELj1ELj4ELj16ENS_18Kernel_traits_baseILj4096ES2_S2_S2_S2_fjLj128EEEEELb1ELb0ELb1ELb1EEEvNS_9BwdParamsE,@"STO_CUDA_ENTRY STV_DEFAULT"
_ZN10layer_norm13ln_bwd_kernelINS_13Kernel_traitsI13__nv_bfloat16S2_S2_S2_fjLj4096ELj1ELj1ELj4ELj16ENS_18Kernel_traits_baseILj4096ES2_S2_S2_S2_fjLj128EEEEELb1ELb0ELb1ELb1EEEvNS_9BwdParamsE:
.text._ZN10layer_norm13ln_bwd_kernelINS_13Kernel_traitsI13__nv_bfloat16S2_S2_S2_fjLj4096ELj1ELj1ELj4ELj16ENS_18Kernel_traits_baseILj4096ES2_S2_S2_S2_fjLj128EEEEELb1ELb0ELb1ELb1EEEvNS_9BwdParamsE:
        /* <DEDUP_REMOVED lines=40> */
[----:B------:R-:W2:Y:S01]  /*0280*/  LDCU UR15, c[0x0][0x388] ;  /* 0x00007100ff0f77ac */ /* 0x000ea20008000800 */
[----:B------:R-:W3:Y:S01]  /*0290*/  LDCU.U8 UR11, c[0x0][0x410] ;  /* 0x00008200ff0b77ac */ /* 0x000ee20008000000 */
[----:B------:R-:W4:Y:S01]  /*02a0*/  LDCU UR14, c[0x0][0x400] ;  /* 0x00008000ff0e77ac */ /* 0x000f220008000800 */
[----:B------:R-:W0:Y:S01]  /*02b0*/  LDCU.64 UR16, c[0x0][0x408] ;  /* 0x00008100ff1077ac */ /* 0x000e220008000a00 */
[----:B------:R-:W0:Y:S01]  /*02c0*/  LDCU.64 UR6, c[0x0][0x438] ;  /* 0x00008700ff0677ac */ /* 0x000e220008000a00 */
[----:B------:R-:W0:Y:S01]  /*02d0*/  LDCU.64 UR8, c[0x0][0x478] ;  /* 0x00008f00ff0877ac */ /* 0x000e220008000a00 */
[----:B-1----:R-:W-:-:S05]  /*02e0*/  IMAD.WIDE.U32 R2, R183, 0x10, R2 ;  /* 0x00000010b7027825 */ /* 0x002fca00078e0002 */
[----:B0-----:R0:W5:Y:S04]  /*02f0*/  LDG.E.128 R140, desc[UR12][R2.64+0x1800] ;  /* 0x0018000c028c7981 */ /* 0x001168000c1e1d00 */
[----:B------:R0:W5:Y:S04]  /*0300*/  LDG.E.128 R24, desc[UR12][R2.64+0x1000] ;  /* 0x0010000c02187981 */ /* 0x000168000c1e1d00 */
[----:B------:R0:W5:Y:S04]  /*0310*/  LDG.E.128 R20, desc[UR12][R2.64+0x800] ;  /* 0x0008000c02147981 */ /* 0x000168000c1e1d00 */
[----:B------:R0:W5:Y:S01]  /*0320*/  LDG.E.128 R16, desc[UR12][R2.64] ;  /* 0x0000000c02107981 */ /* 0x000162000c1e1d00 */
[----:B------:R-:W-:Y:S01]  /*0330*/  HFMA2 R88, -RZ, RZ, 0, 0 ;  /* 0x00000000ff587431 */ /* 0x000fe200000001ff */
[----:B------:R-:W-:Y:S01]  /*0340*/  MOV R121, UR4 ;  /* 0x0000000400797c02 */ /* 0x000fe20008000f00 */
[----:B--234-:R-:W-:-:S11]  /*0350*/  UPLOP3.LUT UP1, UPT, UPT, UPT, UPT, 0x40, 0x4 ;  /* 0x000000000004789c */ /* 0x01cfd60003f2e870 */
.L_x_898:
[----:B------:R-:W1:Y:S08]  /*0360*/  LDC.64 R108, c[0x0][0x3f8] ;  /* 0x0000fe00ff6c7b82 */ /* 0x000e700000000a00 */
[----:B------:R-:W2:Y:S08]  /*0370*/  LDC.64 R106, c[0x0][0x3c8] ;  /* 0x0000f200ff6a7b82 */ /* 0x000eb00000000a00 */
[----:B------:R-:W3:Y:S01]  /*0380*/  LDC.64 R110, c[0x0][0x3f0] ;  /* 0x0000fc00ff6e7b82 */ /* 0x000ee20000000a00 */
[----:B-1----:R-:W-:-:S07]  /*0390*/  IMAD.WIDE R108, R121, 0x4, R108 ;  /* 0x00000004796c7825 */ /* 0x002fce00078e026c */
[----:B------:R-:W1:Y:S01]  /*03a0*/  LDC.64 R104, c[0x0][0x3c0] ;  /* 0x0000f000ff687b82 */ /* 0x000e620000000a00 */
[----:B------:R-:W4:Y:S01]  /*03b0*/  LDG.E R0, desc[UR12][R108.64] ;  /* 0x0000000c6c007981 */ /* 0x000f22000c1e1900 */
[----:B--2---:R-:W-:-:S05]  /*03c0*/  IMAD.WIDE R106, R121, 0x4, R106 ;  /* 0x00000004796a7825 */ /* 0x004fca00078e026a */
[----:B0----5:R0:W5:Y:S01]  /*03d0*/  LDG.E R2, desc[UR12][R106.64] ;  /* 0x0000000c6a027981 */ /* 0x021162000c1e1900 */
[----:B---3--:R-:W-:-:S05]  /*03e0*/  IMAD.WIDE R110, R121, 0x4, R110 ;  /* 0x00000004796e7825 */ /* 0x008fca00078e026e */
[----:B------:R0:W5:Y:S01]  /*03f0*/  LDG.E R122, desc[UR12][R110.64] ;  /* 0x0000000c6e7a7981 */ /* 0x000162000c1e1900 */
[----:B----4-:R-:W-:-:S13]  /*0400*/  ISETP.GE.AND P1, PT, R0, 0x1, PT ;  /* 0x000000010000780c */ /* 0x010fda0003f26270 */
[----:B01----:R-:W-:Y:S05]  /*0410*/  @!P1 BRA `(.L_x_765) ;  /* 0x0000001800e49947 */ /* 0x003fea0003800000 */
[----:B------:R-:W0:Y:S01]  /*0420*/  LDC R146, c[0x0][0x388] ;  /* 0x0000e200ff927b82 */ /* 0x000e220000000800 */
[----:B------:R-:W-:-:S07]  /*0430*/  VIADD R111, R0, 0xffffffff ;  /* 0xffffffff006f7836 */ /* 0x000fce0000000000 */
[----:B------:R-:W1:Y:S08]  /*0440*/  LDC.64 R108, c[0x0][0x3a8] ;  /* 0x0000ea00ff6c7b82 */ /* 0x000e700000000a00 */
[----:B------:R-:W2:Y:S01]  /*0450*/  LDC.64 R106, c[0x0][0x428] ;  /* 0x00010a00ff6a7b82 */ /* 0x000ea20000000a00 */
[C---:B0-----:R-:W-:Y:S02]  /*0460*/  IMAD R3, R121.reuse, R146, RZ ;  /* 0x0000009279037224 */ /* 0x041fe400078e02ff */
[----:B------:R-:W-:Y:S01]  /*0470*/  IMAD.WIDE R144, R121, 0x4, R104 ;  /* 0x0000000479907825 */ /* 0x000fe200078e0268 */
[----:B------:R-:W-:-:S04]  /*0480*/  MOV R120, UR7 ;  /* 0x0000000700787c02 */ /* 0x000fc80008000f00 */
[----:B------:R-:W0:Y:S01]  /*0490*/  LDC.64 R160, c[0x0][0x3b0] ;  /* 0x0000ec00ffa07b82 */ /* 0x000e220000000a00 */
[----:B------:R-:W-:Y:S01]  /*04a0*/  SHF.R.S32.HI R110, RZ, 0x1f, R3 ;  /* 0x0000001fff6e7819 */ /* 0x000fe20000011403 */
[----:B------:R-:W-:Y:S01]  /*04b0*/  IMAD R111, R111, R146, RZ ;  /* 0x000000926f6f7224 */ /* 0x000fe200078e02ff */
[----:B------:R3:W4:Y:S02]  /*04c0*/  LDG.E R187, desc[UR12][R144.64] ;  /* 0x0000000c90bb7981 */ /* 0x000724000c1e1900 */
[----:B------:R-:W-:Y:S02]  /*04d0*/  LEA.HI R110, R110, R3, RZ, 0x3 ;  /* 0x000000036e6e7211 */ /* 0x000fe400078f18ff */
[----:B------:R-:W-:Y:S02]  /*04e0*/  SHF.R.S32.HI R112, RZ, 0x1f, R111 ;  /* 0x0000001fff707819 */ /* 0x000fe4000001146f */
[----:B------:R-:W-:Y:S02]  /*04f0*/  LEA.HI.SX32 R123, R110, R183, 0x1d ;  /* 0x000000b76e7b7211 */ /* 0x000fe400078feaff */
[----:B------:R-:W-:-:S02]  /*0500*/  LEA.HI R112, R112, R111, RZ, 0x3 ;  /* 0x0000006f70707211 */ /* 0x000fc400078f18ff */
[C---:B------:R-:W-:Y:S01]  /*0510*/  IADD3 R147, PT, PT, R123.reuse, 0x80, RZ ;  /* 0x000000807b937810 */ /* 0x040fe20007ffe0ff */
[C-C-:B-1----:R-:W-:Y:S01]  /*0520*/  IMAD.WIDE.U32 R136, R123.reuse, 0x10, R108.reuse ;  /* 0x000000107b887825 */ /* 0x142fe200078e006c */
[----:B------:R-:W-:Y:S02]  /*0530*/  LEA.HI.SX32 R3, R112, R183, 0x1d ;  /* 0x000000b770037211 */ /* 0x000fe400078feaff */
[----:B------:R-:W-:Y:S01]  /*0540*/  IADD3 R151, PT, PT, R123, 0x180, RZ ;  /* 0x000001807b977810 */ /* 0x000fe20007ffe0ff */
[----:B------:R-:W-:Y:S01]  /*0550*/  IMAD.WIDE.U32 R128, R147, 0x10, R108 ;  /* 0x0000001093807825 */ /* 0x000fe200078e006c */
[----:B------:R-:W-:Y:S01]  /*0560*/  IADD3 R125, PT, PT, R3, 0x80, RZ ;  /* 0x00000080037d7810 */ /* 0x000fe20007ffe0ff */
[----:B------:R-:W4:Y:S02]  /*0570*/  LDG.E.128 R136, desc[UR12][R136.64] ;  /* 0x0000000c88887981 */ /* 0x000f24000c1e1d00 */
[----:B------:R-:W-:Y:S02]  /*0580*/  VIADD R149, R123, 0x100 ;  /* 0x000001007b957836 */ /* 0x000fe40000000000 */
[--C-:B--2---:R-:W-:Y:S01]  /*0590*/  IMAD.WIDE.U32 R132, R3, 0x10, R106.reuse ;  /* 0x0000001003847825 */ /* 0x104fe200078e006a */
[----:B------:R-:W2:Y:S03]  /*05a0*/  LDG.E.128 R128, desc[UR12][R128.64] ;  /* 0x0000000c80807981 */ /* 0x000ea6000c1e1d00 */
[----:B------:R-:W-:-:S02]  /*05b0*/  IMAD.WIDE.U32 R124, R125, 0x10, R106 ;  /* 0x000000107d7c7825 */ /* 0x000fc400078e006a */
[----:B------:R-:W2:Y:S02]  /*05c0*/  LDG.E.128 R132, desc[UR12][R132.64] ;  /* 0x0000000c84847981 */ /* 0x000ea4000c1e1d00 */
[--C-:B------:R-:W-:Y:S02]  /*05d0*/  IMAD.WIDE.U32 R116, R149, 0x10, R108.reuse ;  /* 0x0000001095747825 */ /* 0x100fe400078e006c */
[----:B------:R-:W2:Y:S02]  /*05e0*/  LDG.E.128 R124, desc[UR12][R124.64] ;  /* 0x0000000c7c7c7981 */ /* 0x000ea4000c1e1d00 */
[----:B------:R-:W-:Y:S01]  /*05f0*/  IMAD.WIDE.U32 R108, R151, 0x10, R108 ;  /* 0x00000010976c7825 */ /* 0x000fe200078e006c */
[C---:B------:R-:W-:Y:S01]  /*0600*/  IADD3 R113, PT, PT, R3.reuse, 0x100, RZ ;  /* 0x0000010003717810 */ /* 0x040fe20007ffe0ff */
[----:B------:R-:W2:Y:S02]  /*0610*/  LDG.E.128 R116, desc[UR12][R116.64] ;  /* 0x0000000c74747981 */ /* 0x000ea4000c1e1d00 */
[----:B------:R-:W-:-:S02]  /*0620*/  VIADD R105, R3, 0x180 ;  /* 0x0000018003697836 */ /* 0x000fc40000000000 */
[----:B------:R-:W2:Y:S01]  /*0630*/  LDG.E.128 R108, desc[UR12][R108.64] ;  /* 0x0000000c6c6c7981 */ /* 0x000ea2000c1e1d00 */
[----:B------:R-:W-:-:S04]  /*0640*/  IMAD.WIDE.U32 R112, R113, 0x10, R106 ;  /* 0x0000001071707825 */ /* 0x000fc800078e006a */
[----:B------:R-:W-:Y:S02]  /*0650*/  IMAD.WIDE.U32 R104, R105, 0x10, R106 ;  /* 0x0000001069687825 */ /* 0x000fe400078e006a */
[----:B------:R-:W2:Y:S04]  /*0660*/  LDG.E.128 R112, desc[UR12][R112.64] ;  /* 0x0000000c70707981 */ /* 0x000ea8000c1e1d00 */
[----:B------:R-:W2:Y:S01]  /*0670*/  LDG.E.128 R104, desc[UR12][R104.64] ;  /* 0x0000000c68687981 */ /* 0x000ea2000c1e1d00 */
[----:B------:R-:W-:Y:S02]  /*0680*/  ISETP.NE.U32.AND P0, PT, RZ, UR6, PT ;  /* 0x00000006ff007c0c */ /* 0x000fe4000bf05070 */
[----:B-----5:R-:W-:Y:S02]  /*0690*/  ISETP.GE.AND P2, PT, R122, 0x1, PT ;  /* 0x000000017a00780c */ /* 0x020fe40003f46270 */
[----:B------:R-:W-:-:S11]  /*06a0*/  ISETP.NE.AND.EX P0, PT, R120, RZ, PT, P0 ;  /* 0x000000ff7800720c */ /* 0x000fd60003f05300 */
[----:B------:R-:W-:Y:S02]  /*06b0*/  @P2 IADD3 R3, PT, PT, R122, -0x1, RZ ;  /* 0xffffffff7a032810 */ /* 0x000fe40007ffe0ff */
[----:B------:R-:W1:Y:S03]  /*06c0*/  @P0 LDC.64 R172, c[0x0][0x438] ;  /* 0x00010e00ffac0b82 */ /* 0x000e660000000a00 */
[----:B------:R-:W-:-:S05]  /*06d0*/  @P2 IMAD R3, R3, R146, RZ ;  /* 0x0000009203032224 */ /* 0x000fca00078e02ff */
[----:B------:R-:W0:Y:S01]  /*06e0*/  @P0 LDC.64 R174, c[0x0][0x438] ;  /* 0x00010e00ffae0b82 */ /* 0x000e220000000a00 */
[----:B---3--:R-:W-:-:S07]  /*06f0*/  @P2 SHF.R.S32.HI R144, RZ, 0x1f, R3 ;  /* 0x0000001fff902819 */ /* 0x008fce0000011403 */
[----:B------:R-:W3:Y:S01]  /*0700*/  @P0 LDC.64 R176, c[0x0][0x438] ;  /* 0x00010e00ffb00b82 */ /* 0x000ee20000000a00 */
[----:B------:R-:W-:-:S07]  /*0710*/  @P2 LEA.HI R144, R144, R3, RZ, 0x3 ;  /* 0x0000000390902211 */ /* 0x000fce00078f18ff */
[----:B------:R-:W3:Y:S01]  /*0720*/  @P0 LDC.64 R178, c[0x0][0x438] ;  /* 0x00010e00ffb20b82 */ /* 0x000ee20000000a00 */
[----:B------:R-:W-:Y:S01]  /*0730*/  ISETP.NE.AND P3, PT, RZ, UR11, PT ;  /* 0x0000000bff007c0c */ /* 0x000fe2000bf65270 */
[----:B------:R-:W-:Y:S01]  /*0740*/  IMAD.MOV.U32 R181, RZ, RZ, RZ ;  /* 0x000000ffffb57224 */ /* 0x000fe200078e00ff */
[----:B------:R-:W-:Y:S01]  /*0750*/  @P2 LEA.HI.SX32 R181, R144, R183, 0x1d ;  /* 0x000000b790b52211 */ /* 0x000fe200078feaff */
[----:B-1----:R-:W-:-:S04]  /*0760*/  @P0 IMAD.WIDE.U32 R172, R123, 0x10, R172 ;  /* 0x000000107bac0825 */ /* 0x002fc800078e00ac */
[----:B------:R-:W-:Y:S01]  /*0770*/  VIADD R163, R181, 0x180 ;  /* 0x00000180b5a37836 */ /* 0x000fe20000000000 */
[----:B------:R-:W5:Y:S01]  /*0780*/  @P0 LDG.E.128 R12, desc[UR12][R172.64] ;  /* 0x0000000cac0c0981 */ /* 0x000f62000c1e1d00 */
[----:B0-----:R-:W-:-:S05]  /*0790*/  @P0 IMAD.WIDE.U32 R174, R147, 0x10, R174 ;  /* 0x0000001093ae0825 */ /* 0x001fca00078e00ae */
[----:B------:R0:W5:Y:S01]  /*07a0*/  @P0 LDG.E.128 R8, desc[UR12][R174.64] ;  /* 0x0000000cae080981 */ /* 0x000162000c1e1d00 */
[----:B---3--:R-:W-:-:S05]  /*07b0*/  @P0 IMAD.WIDE.U32 R176, R149, 0x10, R176 ;  /* 0x0000001095b00825 */ /* 0x008fca00078e00b0 */
[----:B------:R-:W5:Y:S01]  /*07c0*/  @P0 LDG.E.128 R4, desc[UR12][R176.64] ;  /* 0x0000000cb0040981 */ /* 0x000f62000c1e1d00 */
[----:B------:R-:W-:-:S05]  /*07d0*/  @P0 IMAD.WIDE.U32 R178, R151, 0x10, R178 ;  /* 0x0000001097b20825 */ /* 0x000fca00078e00b2 */
[----:B------:R1:W5:Y:S01]  /*07e0*/  @P0 LDG.E.128 R100, desc[UR12][R178.64] ;  /* 0x0000000cb2640981 */ /* 0x000362000c1e1d00 */
[----:B0-----:R-:W-:-:S04]  /*07f0*/  PRMT R174, R25, 0x7632, R174 ;  /* 0x0000763219ae7816 */ /* 0x001fc800000000ae */
[----:B------:R-:W-:Y:S02]  /*0800*/  SHF.L.U32 R174, R174, 0x10, RZ ;  /* 0x00000010aeae7819 */ /* 0x000fe400000006ff */
[----:B-1----:R-:W-:-:S04]  /*0810*/  PRMT R178, R27, 0x7632, R178 ;  /* 0x000076321bb27816 */ /* 0x002fc800000000b2 */
[----:B------:R-:W-:Y:S02]  /*0820*/  SHF.L.U32 R178, R178, 0x10, RZ ;  /* 0x00000010b2b27819 */ /* 0x000fe400000006ff */
[----:B----4-:R-:W-:Y:S02]  /*0830*/  FSEL R187, R187, RZ, !P3 ;  /* 0x000000ffbbbb7208 */ /* 0x010fe40005800000 */
[C---:B------:R-:W-:Y:S02]  /*0840*/  PRMT R3, R136.reuse, 0x7632, R3 ;  /* 0x0000763288037816 */ /* 0x040fe40000000003 */
[----:B------:R-:W-:Y:S02]  /*0850*/  SHF.L.U32 R144, R136, 0x10, RZ ;  /* 0x0000001088907819 */ /* 0x000fe400000006ff */
[----:B------:R-:W-:Y:S01]  /*0860*/  SHF.L.U32 R148, R137, 0x10, RZ ;  /* 0x0000001089947819 */ /* 0x000fe200000006ff */
[----:B--2---:R-:W-:Y:S01]  /*0870*/  IMAD.U32 R207, R131, 0x10000, RZ ;  /* 0x0001000083cf7824 */ /* 0x004fe200078e00ff */
[----:B------:R-:W-:-:S02]  /*0880*/  PRMT R156, R129, 0x7632, R156 ;  /* 0x00007632819c7816 */ /* 0x000fc4000000009c */
[----:B------:R-:W-:Y:S02]  /*0890*/  SHF.L.U32 R211, R129, 0x10, RZ ;  /* 0x0000001081d37819 */ /* 0x000fe400000006ff */
[----:B------:R-:W-:Y:S02]  /*08a0*/  PRMT R162, R131, 0x7632, R162 ;  /* 0x0000763283a27816 */ /* 0x000fe400000000a2 */
[----:B------:R-:W-:Y:S02]  /*08b0*/  IADD3 R129, PT, PT, R181, 0x100, RZ ;  /* 0x00000100b5817810 */ /* 0x000fe40007ffe0ff */
[----:B------:R-:W-:Y:S02]  /*08c0*/  PRMT R146, R137, 0x7632, R146 ;  /* 0x0000763289927816 */ /* 0x000fe40000000092 */
[----:B------:R-:W-:Y:S02]  /*08d0*/  IADD3 R131, PT, PT, R181, 0x80, RZ ;  /* 0x00000080b5837810 */ /* 0x000fe40007ffe0ff */
[----:B------:R-:W-:Y:S01]  /*08e0*/  SHF.L.U32 R3, R3, 0x10, RZ ;  /* 0x0000001003037819 */ /* 0x000fe200000006ff */
[----:B------:R-:W-:Y:S01]  /*08f0*/  IMAD.U32 R145, R133, 0x10000, RZ ;  /* 0x0001000085917824 */ /* 0x000fe200078e00ff */
[----:B------:R-:W-:Y:S01]  /*0900*/  PRMT R152, R139, 0x7632, R152 ;  /* 0x000076328b987816 */ /* 0x000fe20000000098 */
[----:B------:R-:W-:Y:S01]  /*0910*/  FADD.FTZ R219, -R187, R144 ;  /* 0x00000090bbdb7221 */ /* 0x000fe20000010100 */
[----:B------:R-:W-:Y:S01]  /*0920*/  SHF.L.U32 R154, R139, 0x10, RZ ;  /* 0x000000108b9a7819 */ /* 0x000fe200000006ff */
[----:B------:R-:W-:Y:S01]  /*0930*/  IMAD.U32 R123, R126, 0x10000, RZ ;  /* 0x000100007e7b7824 */ /* 0x000fe200078e00ff */
[----:B------:R-:W-:Y:S01]  /*0940*/  PRMT R136, R133, 0x7632, R136 ;  /* 0x0000763285887816 */ /* 0x000fe20000000088 */
[----:B------:R-:W-:Y:S01]  /*0950*/  IMAD.U32 R213, R128, 0x10000, RZ ;  /* 0x0001000080d57824 */ /* 0x000fe200078e00ff */
[C---:B------:R-:W-:Y:S01]  /*0960*/  PRMT R133, R134.reuse, 0x7632, R133 ;  /* 0x0000763286857816 */ /* 0x040fe20000000085 */
[----:B------:R-:W-:Y:S01]  /*0970*/  FADD.FTZ R223, -R187, R148 ;  /* 0x00000094bbdf7221 */ /* 0x000fe20000010100 */
[----:B------:R-:W-:-:S02]  /*0980*/  SHF.L.U32 R139, R134, 0x10, RZ ;  /* 0x00000010868b7819 */ /* 0x000fc400000006ff */
[----:B------:R-:W-:Y:S02]  /*0990*/  PRMT R155, R126, 0x7632, R155 ;  /* 0x000076327e9b7816 */ /* 0x000fe4000000009b */
[C---:B------:R-:W-:Y:S02]  /*09a0*/  PRMT R153, R127.reuse, 0x7632, R153 ;  /* 0x000076327f997816 */ /* 0x040fe40000000099 */
[----:B------:R-:W-:Y:S01]  /*09b0*/  SHF.L.U32 R157, R127, 0x10, RZ ;  /* 0x000000107f9d7819 */ /* 0x000fe200000006ff */
[----:B------:R-:W-:Y:S01]  /*09c0*/  IMAD.WIDE.U32 R126, R129, 0x8, R160 ;  /* 0x00000008817e7825 */ /* 0x000fe200078e00a0 */
[----:B------:R-:W-:-:S03]  /*09d0*/  PRMT R134, R128, 0x7632, R134 ;  /* 0x0000763280867816 */ /* 0x000fc60000000086 */
[----:B------:R-:W-:Y:S01]  /*09e0*/  FADD.FTZ R221, -R187, R3 ;  /* 0x00000003bbdd7221 */ /* 0x000fe20000010100 */
[C---:B------:R-:W-:Y:S01]  /*09f0*/  PRMT R158, R130.reuse, 0x7632, R158 ;  /* 0x00007632829e7816 */ /* 0x040fe2000000009e */
[----:B------:R-:W-:Y:S01]  /*0a00*/  IMAD.WIDE.U32 R180, R181, 0x8, R160 ;  /* 0x00000008b5b47825 */ /* 0x000fe200078e00a0 */
[----:B------:R-:W-:Y:S02]  /*0a10*/  SHF.L.U32 R209, R130, 0x10, RZ ;  /* 0x0000001082d17819 */ /* 0x000fe400000006ff */
[----:B------:R-:W-:Y:S01]  /*0a20*/  PRMT R183, R109, 0x7632, R183 ;  /* 0x000076326db77816 */ /* 0x000fe200000000b7 */
[----:B------:R-:W-:Y:S01]  /*0a30*/  IMAD.WIDE.U32 R130, R131, 0x8, R160 ;  /* 0x0000000883827825 */ /* 0x000fe200078e00a0 */
[----:B------:R-:W-:-:S03]  /*0a40*/  SHF.L.U32 R146, R146, 0x10, RZ ;  /* 0x0000001092927819 */ /* 0x000fc600000006ff */
[----:B------:R-:W-:Y:S01]  /*0a50*/  FMUL.FTZ R3, R2, R219 ;  /* 0x000000db02037220 */ /* 0x000fe20000410000 */
[----:B------:R-:W-:Y:S01]  /*0a60*/  SHF.L.U32 R147, R132, 0x10, RZ ;  /* 0x0000001084937819 */ /* 0x000fe200000006ff */
[----:B------:R-:W-:Y:S01]  /*0a70*/  IMAD.WIDE.U32 R128, R163, 0x8, R160 ;  /* 0x00000008a3807825 */ /* 0x000fe200078e00a0 */
[C---:B------:R-:W-:Y:S02]  /*0a80*/  PRMT R149, R124.reuse, 0x7632, R149 ;  /* 0x000076327c957816 */ /* 0x040fe40000000095 */
[----:B------:R-:W-:Y:S02]  /*0a90*/  SHF.L.U32 R159, R124, 0x10, RZ ;  /* 0x000000107c9f7819 */ /* 0x000fe400000006ff */
[----:B------:R-:W-:Y:S02]  /*0aa0*/  SHF.L.U32 R109, R109, 0x10, RZ ;  /* 0x000000106d6d7819 */ /* 0x000fe400000006ff */
[----:B------:R-:W-:Y:S02]  /*0ab0*/  SHF.L.U32 R148, R16, 0x10, RZ ;  /* 0x0000001010947819 */ /* 0x000fe400000006ff */
[----:B------:R-:W-:-:S02]  /*0ac0*/  PRMT R150, R138, 0x7632, R150 ;  /* 0x000076328a967816 */ /* 0x000fc40000000096 */
[----:B------:R-:W-:Y:S02]  /*0ad0*/  PRMT R124, R116, 0x7632, R124 ;  /* 0x00007632747c7816 */ /* 0x000fe4000000007c */
[----:B------:R-:W-:Y:S02]  /*0ae0*/  PRMT R160, R117, 0x7632, R160 ;  /* 0x0000763275a07816 */ /* 0x000fe400000000a0 */
[----:B------:R-:W-:Y:S02]  /*0af0*/  PRMT R168, R118, 0x7632, R168 ;  /* 0x0000763276a87816 */ /* 0x000fe400000000a8 */
[----:B------:R-:W-:Y:S02]  /*0b00*/  PRMT R170, R119, 0x7632, R170 ;  /* 0x0000763277aa7816 */ /* 0x000fe400000000aa */
[----:B------:R-:W-:Y:S02]  /*0b10*/  PRMT R182, R108, 0x7632, R182 ;  /* 0x000076326cb67816 */ /* 0x000fe400000000b6 */
[----:B------:R-:W-:-:S02]  /*0b20*/  PRMT R184, R110, 0x7632, R184 ;  /* 0x000076326eb87816 */ /* 0x000fc400000000b8 */
[C---:B------:R-:W-:Y:S01]  /*0b30*/  PRMT R185, R111.reuse, 0x7632, R185 ;  /* 0x000076326fb97816 */ /* 0x040fe200000000b9 */
[----:B------:R-:W-:Y:S01]  /*0b40*/  IMAD.U32 R138, R138, 0x10000, RZ ;  /* 0x000100008a8a7824 */ /* 0x000fe200078e00ff */
[----:B------:R-:W-:Y:S01]  /*0b50*/  SHF.L.U32 R108, R108, 0x10, RZ ;  /* 0x000000106c6c7819 */ /* 0x000fe200000006ff */
[----:B------:R-:W-:Y:S02]  /*0b60*/  IMAD.U32 R186, R111, 0x10000, RZ ;  /* 0x000100006fba7824 */ /* 0x000fe400078e00ff */
[C---:B------:R-:W-:Y:S01]  /*0b70*/  FADD.FTZ R225, -R187.reuse, R146 ;  /* 0x00000092bbe17221 */ /* 0x040fe20000010100 */
        /* <DEDUP_REMOVED lines=8> */
[----:B------:R-:W-:Y:S01]  /*0c00*/  SHF.L.U32 R150, R150, 0x10, RZ ;  /* 0x0000001096967819 */ /* 0x000fe200000006ff */
[----:B------:R-:W-:Y:S01]  /*0c10*/  IMAD.U32 R203, R117, 0x10000, RZ ;  /* 0x0001000075cb7824 */ /* 0x000fe200078e00ff */
        /* <DEDUP_REMOVED lines=9> */
[----:B------:R-:W-:Y:S01]  /*0cb0*/  FMUL.FTZ R147, R2, R223 ;  /* 0x000000df02937220 */ /* 0x000fe20000410000 */
[----:B------:R-:W-:-:S02]  /*0cc0*/  SHF.L.U32 R168, R168, 0x10, RZ ;  /* 0x00000010a8a87819 */ /* 0x000fc400000006ff */
[----:B------:R-:W-:Y:S02]  /*0cd0*/  SHF.L.U32 R182, R182, 0x10, RZ ;  /* 0x00000010b6b67819 */ /* 0x000fe400000006ff */
[----:B------:R-:W-:Y:S01]  /*0ce0*/  SHF.L.U32 R183, R183, 0x10, RZ ;  /* 0x00000010b7b77819 */ /* 0x000fe200000006ff */
[----:B------:R-:W-:Y:S01]  /*0cf0*/  FADD.FTZ R227, -R187, R138 ;  /* 0x0000008abbe37221 */ /* 0x000fe20000010100 */
[----:B------:R-:W-:Y:S01]  /*0d00*/  SHF.L.U32 R111, R184, 0x10, RZ ;  /* 0x00000010b86f7819 */ /* 0x000fe200000006ff */
[----:B------:R0:W5:Y:S01]  /*0d10*/  LDG.E.64 R118, desc[UR12][R180.64] ;  /* 0x0000000cb4767981 */ /* 0x000162000c1e1b00 */
[----:B------:R-:W-:Y:S01]  /*0d20*/  SHF.L.U32 R146, R17, 0x10, RZ ;  /* 0x0000001011927819 */ /* 0x000fe200000006ff */
[C---:B------:R-:W-:Y:S01]  /*0d30*/  FADD.FTZ R175, -R187.reuse, R108 ;  /* 0x0000006cbbaf7221 */ /* 0x040fe20000010100 */
[----:B------:R-:W-:Y:S01]  /*0d40*/  PRMT R137, R132, 0x7632, R137 ;  /* 0x0000763284897816 */ /* 0x000fe20000000089 */
        /* <DEDUP_REMOVED lines=12> */
[C---:B0-----:R-:W-:Y:S01]  /*0e10*/  FADD.FTZ R181, -R187.reuse, R186 ;  /* 0x000000babbb57221 */ /* 0x041fe20000010100 */
        /* <DEDUP_REMOVED lines=12> */
[----:B------:R-:W-:Y:S01]  /*0ee0*/  PRMT R108, R104, 0x7632, R108 ;  /* 0x00007632686c7816 */ /* 0x000fe2000000006c */
[-C--:B------:R-:W-:Y:S01]  /*0ef0*/  FMUL.FTZ R146, R146, R145.reuse ;  /* 0x0000009192927220 */ /* 0x080fe20000410000 */
[----:B------:R-:W-:Y:S01]  /*0f00*/  SHF.L.U32 R191, R104, 0x10, RZ ;  /* 0x0000001068bf7819 */ /* 0x000fe200000006ff */
[----:B------:R-:W-:Y:S01]  /*0f10*/  FADD.FTZ R74, R74, R145 ;  /* 0x000000914a4a7221 */ /* 0x000fe20000010000 */
[----:B------:R-:W-:Y:S01]  /*0f20*/  SHF.L.U32 R144, R18, 0x10, RZ ;  /* 0x0000001012907819 */ /* 0x000fe200000006ff */
[----:B------:R-:W-:Y:S01]  /*0f30*/  FFMA.FTZ R30, R147, R145, R30 ;  /* 0x00000091931e7223 */ /* 0x000fe2000001001e */
[----:B------:R-:W-:Y:S01]  /*0f40*/  PRMT R132, R135, 0x7632, R132 ;  /* 0x0000763287847816 */ /* 0x000fe20000000084 */
[C---:B------:R-:W-:Y:S01]  /*0f50*/  IMAD.U32 R167, R115.reuse, 0x10000, RZ ;  /* 0x0001000073a77824 */ /* 0x040fe200078e00ff */
[----:B------:R-:W-:Y:S01]  /*0f60*/  PRMT R169, R114, 0x7632, R169 ;  /* 0x0000763272a97816 */ /* 0x000fe200000000a9 */
[----:B------:R-:W-:Y:S01]  /*0f70*/  IMAD.U32 R187, R106, 0x10000, RZ ;  /* 0x000100006abb7824 */ /* 0x000fe200078e00ff */
[----:B------:R-:W-:Y:S01]  /*0f80*/  SHF.L.U32 R165, R114, 0x10, RZ ;  /* 0x0000001072a57819 */ /* 0x000fe200000006ff */
[----:B------:R-:W-:Y:S01]  /*0f90*/  FMUL.FTZ R145, R2, R227 ;  /* 0x000000e302917220 */ /* 0x000fe20000410000 */
[----:B------:R-:W-:Y:S01]  /*0fa0*/  PRMT R171, R115, 0x7632, R171 ;  /* 0x0000763273ab7816 */ /* 0x000fe200000000ab */
[----:B------:R-:W-:Y:S01]  /*0fb0*/  FADD.FTZ R68, R68, R139 ;  /* 0x0000008b44447221 */ /* 0x000fe20000010000 */
[----:B------:R-:W-:Y:S01]  /*0fc0*/  PRMT R104, R106, 0x7632, R104 ;  /* 0x000076326a687816 */ /* 0x000fe20000000068 */
[----:B------:R0:W5:Y:S01]  /*0fd0*/  LDG.E.64 R114, desc[UR12][R126.64] ;  /* 0x0000000c7e727981 */ /* 0x000162000c1e1b00 */
[----:B------:R-:W-:-:S02]  /*0fe0*/  SHF.L.U32 R135, R135, 0x10, RZ ;  /* 0x0000001087877819 */ /* 0x000fc400000006ff */
[----:B------:R-:W-:Y:S01]  /*0ff0*/  PRMT R106, R16, 0x7632, R106 ;  /* 0x00007632106a7816 */ /* 0x000fe2000000006a */
[-C--:B------:R-:W-:Y:S01]  /*1000*/  FMUL.FTZ R144, R144, R139.reuse ;  /* 0x0000008b90907220 */ /* 0x080fe20000410000 */
[----:B------:R-:W-:Y:S01]  /*1010*/  FFMA.FTZ R32, R145, R139, R32 ;  /* 0x0000008b91207223 */ /* 0x000fe20000010020 */
[----:B------:R-:W-:Y:S01]  /*1020*/  FMUL.FTZ R139, R2, R231 ;  /* 0x000000e7028b7220 */ /* 0x000fe20000410000 */
[----:B------:R-:W-:Y:S01]  /*1030*/  SHF.L.U32 R106, R106, 0x10, RZ ;  /* 0x000000106a6a7819 */ /* 0x000fe200000006ff */
[C---:B------:R-:W-:Y:S01]  /*1040*/  IMAD.U32 R161, R112.reuse, 0x10000, RZ ;  /* 0x0001000070a17824 */ /* 0x040fe200078e00ff */
[----:B------:R-:W-:Y:S01]  /*1050*/  PRMT R164, R112, 0x7632, R164 ;  /* 0x0000763270a47816 */ /* 0x000fe200000000a4 */
[----:B0-----:R-:W-:Y:S01]  /*1060*/  IMAD.U32 R126, R19, 0x10000, RZ ;  /* 0x00010000137e7824 */ /* 0x001fe200078e00ff */
[----:B------:R-:W-:Y:S01]  /*1070*/  SHF.L.U32 R124, R137, 0x10, RZ ;  /* 0x00000010897c7819 */ /* 0x000fe200000006ff */
[----:B------:R-:W-:Y:S01]  /*1080*/  FMUL.FTZ R138, R2, R221 ;  /* 0x000000dd028a7220 */ /* 0x000fe20000410000 */
[----:B------:R-:W-:Y:S01]  /*1090*/  PRMT R166, R113, 0x7632, R166 ;  /* 0x0000763271a67816 */ /* 0x000fe200000000a6 */
[-C--:B------:R-:W-:Y:S01]  /*10a0*/  FMUL.FTZ R137, R126, R135.reuse ;  /* 0x000000877e897220 */ /* 0x080fe20000410000 */
[----:B------:R-:W-:Y:S01]  /*10b0*/  PRMT R126, R17, 0x7632, R126 ;  /* 0x00007632117e7816 */ /* 0x000fe2000000007e */
[----:B------:R-:W-:Y:S01]  /*10c0*/  FADD.FTZ R70, R70, R135 ;  /* 0x0000008746467221 */ /* 0x000fe20000010000 */
[----:B------:R-:W-:Y:S01]  /*10d0*/  FFMA.FTZ R34, R139, R135, R34 ;  /* 0x000000878b227223 */ /* 0x000fe20000010022 */
[-C--:B------:R-:W-:Y:S01]  /*10e0*/  FMUL.FTZ R135, R106, R124.reuse ;  /* 0x0000007c6a877220 */ /* 0x080fe20000410000 */
[----:B------:R-:W-:Y:S01]  /*10f0*/  SHF.L.U32 R163, R113, 0x10, RZ ;  /* 0x0000001071a37819 */ /* 0x000fe200000006ff */
[----:B------:R-:W-:Y:S01]  /*1100*/  FADD.FTZ R73, R73, R124 ;  /* 0x0000007c49497221 */ /* 0x000fe20000010000 */
[----:B------:R-:W-:Y:S01]  /*1110*/  FFMA.FTZ R29, R138, R124, R29 ;  /* 0x0000007c8a1d7223 */ /* 0x000fe2000001001d */
[----:B------:R-:W-:Y:S01]  /*1120*/  SHF.L.U32 R106, R126, 0x10, RZ ;  /* 0x000000107e6a7819 */ /* 0x000fe200000006ff */
[----:B------:R0:W5:Y:S01]  /*1130*/  LDG.E.64 R112, desc[UR12][R130.64] ;  /* 0x0000000c82707981 */ /* 0x000162000c1e1b00 */
[----:B------:R-:W-:Y:S01]  /*1140*/  IMAD.U32 R124, R136, 0x10000, RZ ;  /* 0x00010000887c7824 */ /* 0x000fe200078e00ff */
[----:B------:R-:W-:Y:S01]  /*1150*/  SHF.L.U32 R126, R133, 0x10, RZ ;  /* 0x00000010857e7819 */ /* 0x000fe200000006ff */
[----:B------:R-:W-:Y:S01]  /*1160*/  FMUL.FTZ R134, R2, R229 ;  /* 0x000000e502867220 */ /* 0x000fe20000410000 */
[----:B------:R-:W-:Y:S01]  /*1170*/  PRMT R151, R125, 0x7632, R151 ;  /* 0x000076327d977816 */ /* 0x000fe20000000097 */
[----:B------:R-:W-:Y:S01]  /*1180*/  FMUL.FTZ R133, R106, R124 ;  /* 0x0000007c6a857220 */ /* 0x000fe20000410000 */
[----:B------:R-:W-:Y:S01]  /*1190*/  IMAD.U32 R106, R132, 0x10000, RZ ;  /* 0x00010000846a7824 */ /* 0x000fe200078e00ff */
[----:B------:R1:W5:Y:S01]  /*11a0*/  LDG.E.64 R116, desc[UR12][R128.64] ;  /* 0x0000000c80747981 */ /* 0x000362000c1e1b00 */
[----:B0-----:R-:W-:-:S02]  /*11b0*/  PRMT R131, R18, 0x7632, R131 ;  /* 0x0000763212837816 */ /* 0x001fc40000000083 */
[----:B------:R-:W-:Y:S01]  /*11c0*/  PRMT R130, R19, 0x7632, R130 ;  /* 0x0000763213827816 */ /* 0x000fe20000000082 */
[----:B------:R-:W-:Y:S01]  /*11d0*/  FMUL.FTZ R132, R2, R233 ;  /* 0x000000e902847220 */ /* 0x000fe20000410000 */
[----:B------:R-:W-:Y:S02]  /*11e0*/  SHF.L.U32 R131, R131, 0x10, RZ ;  /* 0x0000001083837819 */ /* 0x000fe400000006ff */
[----:B------:R-:W-:Y:S01]  /*11f0*/  SHF.L.U32 R130, R130, 0x10, RZ ;  /* 0x0000001082827819 */ /* 0x000fe200000006ff */
[----:B------:R-:W-:Y:S01]  /*1200*/  FADD.FTZ R69, R69, R126 ;  /* 0x0000007e45457221 */ /* 0x000fe20000010000 */
[-C--:B------:R-:W-:Y:S01]  /*1210*/  FFMA.FTZ R33, R134, R126.reuse, R33 ;  /* 0x0000007e86217223 */ /* 0x080fe20000010021 */
[----:B------:R-:W-:Y:S01]  /*1220*/  FMUL.FTZ R131, R131, R126 ;  /* 0x0000007e83837220 */ /* 0x000fe20000410000 */
[--C-:B------:R-:W-:Y:S01]  /*1230*/  FADD.FTZ R71, R71, R106.reuse ;  /* 0x0000006a47477221 */ /* 0x100fe20000010000 */
[-C--:B------:R-:W-:Y:S01]  /*1240*/  FMUL.FTZ R130, R130, R106.reuse ;  /* 0x0000006a82827220 */ /* 0x080fe20000410000 */
[----:B------:R-:W-:Y:S01]  /*1250*/  FFMA.FTZ R35, R132, R106, R35 ;  /* 0x0000006a84237223 */ /* 0x000fe20000010023 */
[----:B------:R-:W-:Y:S01]  /*1260*/  SHF.L.U32 R125, R125, 0x10, RZ ;  /* 0x000000107d7d7819 */ /* 0x000fe200000006ff */
[C---:B------:R-:W-:Y:S01]  /*1270*/  FMUL.FTZ R136, R2.reuse, R225 ;  /* 0x000000e102887220 */ /* 0x040fe20000410000 */
[----:B------:R-:W-:Y:S01]  /*1280*/  SHF.L.U32 R126, R21, 0x10, RZ ;  /* 0x00000010157e7819 */ /* 0x000fe200000006ff */
[----:B------:R-:W-:Y:S01]  /*1290*/  FMUL.FTZ R127, R2, R211 ;  /* 0x000000d3027f7220 */ /* 0x000fe20000410000 */
[----:B------:R-:W-:Y:S01]  /*12a0*/  PRMT R106, R20, 0x7632, R106 ;  /* 0x00007632146a7816 */ /* 0x000fe2000000006a */
[----:B------:R-:W-:Y:S01]  /*12b0*/  FADD.FTZ R75, R75, R124 ;  /* 0x0000007c4b4b7221 */ /* 0x000fe20000010000 */
[----:B------:R-:W-:Y:S01]  /*12c0*/  FFMA.FTZ R31, R136, R124, R31 ;  /* 0x0000007c881f7223 */ /* 0x000fe2000001001f */
[----:B------:R-:W-:Y:S01]  /*12d0*/  SHF.L.U32 R154, R149, 0x10, RZ ;  /* 0x00000010959a7819 */ /* 0x000fe200000006ff */
[-C--:B------:R-:W-:Y:S01]  /*12e0*/  FMUL.FTZ R126, R126, R125.reuse ;  /* 0x0000007d7e7e7220 */ /* 0x080fe20000410000 */
[----:B------:R-:W-:Y:S01]  /*12f0*/  SHF.L.U32 R106, R106, 0x10, RZ ;  /* 0x000000106a6a7819 */ /* 0x000fe200000006ff */
[----:B------:R-:W-:Y:S01]  /*1300*/  FADD.FTZ R66, R66, R125 ;  /* 0x0000007d42427221 */ /* 0x000fe20000010000 */
[----:B-1----:R-:W-:Y:S01]  /*1310*/  SHF.L.U32 R128, R20, 0x10, RZ ;  /* 0x0000001014807819 */ /* 0x002fe200000006ff */
[----:B------:R-:W-:Y:S01]  /*1320*/  FFMA.FTZ R38, R127, R125, R38 ;  /* 0x0000007d7f267223 */ /* 0x000fe20000010026 */
[----:B------:R-:W-:Y:S01]  /*1330*/  SHF.L.U32 R124, R22, 0x10, RZ ;  /* 0x00000010167c7819 */ /* 0x000fe200000006ff */
[C---:B------:R-:W-:Y:S01]  /*1340*/  FMUL.FTZ R129, R2.reuse, R213 ;  /* 0x000000d502817220 */ /* 0x040fe20000410000 */
[C---:B------:R-:W-:Y:S01]  /*1350*/  FMUL.FTZ R125, R2.reuse, R209 ;  /* 0x000000d1027d7220 */ /* 0x040fe20000410000 */
[----:B------:R-:W-:Y:S01]  /*1360*/  FMUL.FTZ R150, R2, R235 ;  /* 0x000000eb02967220 */ /* 0x000fe20000410000 */
[----:B------:R-:W-:Y:S01]  /*1370*/  PRMT R156, R21, 0x7632, R156 ;  /* 0x00007632159c7816 */ /* 0x000fe2000000009c */
[-C--:B------:R-:W-:Y:S01]  /*1380*/  FMUL.FTZ R149, R106, R154.reuse ;  /* 0x0000009a6a957220 */ /* 0x080fe20000410000 */
[-C--:B------:R-:W-:Y:S01]  /*1390*/  FMUL.FTZ R128, R128, R159.reuse ;  /* 0x0000009f80807220 */ /* 0x080fe20000410000 */
[----:B------:R-:W-:Y:S01]  /*13a0*/  FADD.FTZ R64, R64, R159 ;  /* 0x0000009f40407221 */ /* 0x000fe20000010000 */
[----:B------:R-:W-:Y:S01]  /*13b0*/  FFMA.FTZ R36, R129, R159, R36 ;  /* 0x0000009f81247223 */ /* 0x000fe20000010024 */
[-C--:B------:R-:W-:Y:S01]  /*13c0*/  FMUL.FTZ R124, R124, R123.reuse ;  /* 0x0000007b7c7c7220 */ /* 0x080fe20000410000 */
[----:B------:R-:W-:Y:S01]  /*13d0*/  FADD.FTZ R60, R60, R123 ;  /* 0x0000007b3c3c7221 */ /* 0x000fe20000010000 */
[----:B------:R-:W-:Y:S01]  /*13e0*/  FFMA.FTZ R40, R125, R123, R40 ;  /* 0x0000007b7d287223 */ /* 0x000fe20000010028 */
[----:B------:R-:W-:Y:S01]  /*13f0*/  FADD.FTZ R65, R65, R154 ;  /* 0x0000009a41417221 */ /* 0x000fe20000010000 */
[----:B------:R-:W-:Y:S01]  /*1400*/  FFMA.FTZ R37, R150, R154, R37 ;  /* 0x0000009a96257223 */ /* 0x000fe20000010025 */
[----:B------:R-:W-:Y:S01]  /*1410*/  SHF.L.U32 R106, R156, 0x10, RZ ;  /* 0x000000109c6a7819 */ /* 0x000fe200000006ff */
[----:B------:R-:W-:-:S02]  /*1420*/  IMAD.U32 R152, R23, 0x10000, RZ ;  /* 0x0001000017987824 */ /* 0x000fc400078e00ff */
[----:B------:R-:W-:Y:S01]  /*1430*/  FMUL.FTZ R123, R2, R207 ;  /* 0x000000cf027b7220 */ /* 0x000fe20000410000 */
[----:B------:R-:W-:Y:S01]  /*1440*/  PRMT R159, R22, 0x7632, R159 ;  /* 0x00007632169f7816 */ /* 0x000fe2000000009f */
[----:B------:R-:W-:Y:S02]  /*1450*/  IMAD.U32 R156, R151, 0x10000, RZ ;  /* 0x00010000979c7824 */ /* 0x000fe400078e00ff */
[----:B------:R-:W-:Y:S01]  /*1460*/  FMUL.FTZ R154, R2, R237 ;  /* 0x000000ed029a7220 */ /* 0x000fe20000410000 */
        /* <DEDUP_REMOVED lines=8> */
[----:B------:R-:W-:Y:S01]  /*14f0*/  PRMT R157, R23, 0x7632, R157 ;  /* 0x00007632179d7816 */ /* 0x000fe2000000009d */
[----:B------:R-:W-:Y:S01]  /*1500*/  FMUL.FTZ R156, R2, R217 ;  /* 0x000000d9029c7220 */ /* 0x000fe20000410000 */
[-C--:B------:R-:W-:Y:S01]  /*1510*/  FMUL.FTZ R159, R159, R158.reuse ;  /* 0x0000009e9f9f7220 */ /* 0x080fe20000410000 */
[----:B------:R-:W-:Y:S01]  /*1520*/  FADD.FTZ R61, R61, R158 ;  /* 0x0000009e3d3d7221 */ /* 0x000fe20000010000 */
[----:B------:R-:W-:Y:S01]  /*1530*/  SHF.L.U32 R157, R157, 0x10, RZ ;  /* 0x000000109d9d7819 */ /* 0x000fe200000006ff */
[----:B------:R-:W-:Y:S01]  /*1540*/  FFMA.FTZ R41, R156, R158, R41 ;  /* 0x0000009e9c297223 */ /* 0x000fe20000010029 */
[----:B------:R-:W-:-:S02]  /*1550*/  IMAD.U32 R106, R153, 0x10000, RZ ;  /* 0x00010000996a7824 */ /* 0x000fc400078e00ff */
[----:B------:R-:W-:Y:S01]  /*1560*/  FMUL.FTZ R158, R2, R215 ;  /* 0x000000d7029e7220 */ /* 0x000fe20000410000 */
[----:B------:R-:W-:Y:S01]  /*1570*/  SHF.L.U32 R160, R24, 0x10, RZ ;  /* 0x0000001018a07819 */ /* 0x000fe200000006ff */
[----:B------:R-:W-:Y:S01]  /*1580*/  FMUL.FTZ R155, R2, R205 ;  /* 0x000000cd029b7220 */ /* 0x000fe20000410000 */
[-C--:B------:R-:W-:Y:S01]  /*1590*/  FMUL.FTZ R157, R157, R106.reuse ;  /* 0x0000006a9d9d7220 */ /* 0x080fe20000410000 */
[----:B------:R-:W-:Y:S01]  /*15a0*/  FADD.FTZ R63, R63, R106 ;  /* 0x0000006a3f3f7221 */ /* 0x000fe20000010000 */
[----:B------:R-:W-:Y:S01]  /*15b0*/  FFMA.FTZ R43, R158, R106, R43 ;  /* 0x0000006a9e2b7223 */ /* 0x000fe2000001002b */
[----:B------:R-:W-:Y:S01]  /*15c0*/  SHF.L.U32 R106, R25, 0x10, RZ ;  /* 0x00000010196a7819 */ /* 0x000fe200000006ff */
        /* <DEDUP_REMOVED lines=8> */
[----:B------:R-:W-:Y:S01]  /*1650*/  FMUL.FTZ R163, R2, R201 ;  /* 0x000000c902a37220 */ /* 0x000fe20000410000 */
[----:B------:R-:W-:Y:S01]  /*1660*/  PRMT R106, R24, 0x7632, R106 ;  /* 0x00007632186a7816 */ /* 0x000fe2000000006a */
[-C--:B------:R-:W-:Y:S01]  /*1670*/  FMUL.FTZ R162, R162, R165.reuse ;  /* 0x000000a5a2a27220 */ /* 0x080fe20000410000 */
[----:B------:R-:W-:Y:S01]  /*1680*/  FADD.FTZ R52, R52, R165 ;  /* 0x000000a534347221 */ /* 0x000fe20000010000 */
[----:B------:R-:W-:Y:S01]  /*1690*/  FFMA.FTZ R84, R163, R165, R84 ;  /* 0x000000a5a3547223 */ /* 0x000fe20000010054 */
[----:B------:R-:W-:Y:S01]  /*16a0*/  IMAD.U32 R168, R27, 0x10000, RZ ;  /* 0x000100001ba87824 */ /* 0x000fe200078e00ff */
[----:B------:R-:W-:Y:S01]  /*16b0*/  SHF.L.U32 R106, R106, 0x10, RZ ;  /* 0x000000106a6a7819 */ /* 0x000fe200000006ff */
[----:B------:R-:W-:Y:S01]  /*16c0*/  FMUL.FTZ R165, R2, R195 ;  /* 0x000000c302a57220 */ /* 0x000fe20000410000 */
[----:B------:R-:W-:Y:S01]  /*16d0*/  SHF.L.U32 R172, R164, 0x10, RZ ;  /* 0x00000010a4ac7819 */ /* 0x000fe200000006ff */
[-C--:B------:R-:W-:Y:S01]  /*16e0*/  FMUL.FTZ R164, R168, R167.reuse ;  /* 0x000000a7a8a47220 */ /* 0x080fe20000410000 */
[----:B------:R-:W-:Y:S01]  /*16f0*/  FADD.FTZ R54, R54, R167 ;  /* 0x000000a736367221 */ /* 0x000fe20000010000 */
[----:B------:R-:W-:-:S02]  /*1700*/  FFMA.FTZ R86, R165, R167, R86 ;  /* 0x000000a7a5567223 */ /* 0x000fc40000010056 */
[----:B------:R-:W-:Y:S01]  /*1710*/  FMUL.FTZ R167, R106, R172 ;  /* 0x000000ac6aa77220 */ /* 0x000fe20000410000 */
[----:B------:R-:W-:Y:S01]  /*1720*/  FADD.FTZ R106, RZ, R148 ;  /* 0x00000094ff6a7221 */ /* 0x000fe20000010000 */
[----:B------:R-:W-:Y:S02]  /*1730*/  IMAD.U32 R176, R166, 0x10000, RZ ;  /* 0x00010000a6b07824 */ /* 0x000fe400078e00ff */
[----:B------:R-:W-:Y:S01]  /*1740*/  FFMA.FTZ R195, R3, R148, RZ ;  /* 0x0000009403c37223 */ /* 0x000fe200000100ff */
[C---:B------:R-:W-:Y:S01]  /*1750*/  FMUL.FTZ R170, R2.reuse, R199 ;  /* 0x000000c702aa7220 */ /* 0x040fe20000410000 */
[----:B------:R-:W-:Y:S01]  /*1760*/  FMUL.FTZ R168, R2, R197 ;  /* 0x000000c502a87220 */ /* 0x000fe20000410000 */
[----:B------:R-:W-:Y:S01]  /*1770*/  FADD.FTZ R197, R106, R135 ;  /* 0x000000876ac57221 */ /* 0x000fe20000010000 */
[----:B------:R-:W-:Y:S01]  /*1780*/  FMUL.FTZ R166, R174, R176 ;  /* 0x000000b0aea67220 */ /* 0x000fe20000410000 */
[----:B------:R-:W-:Y:S01]  /*1790*/  FFMA.FTZ R106, R138, R135, R195 ;  /* 0x000000878a6a7223 */ /* 0x000fe200000100c3 */
[----:B------:R-:W-:Y:S01]  /*17a0*/  PRMT R174, R26, 0x7632, R174 ;  /* 0x000076321aae7816 */ /* 0x000fe200000000ae */
[----:B------:R-:W-:Y:S01]  /*17b0*/  FADD.FTZ R57, R57, R172 ;  /* 0x000000ac39397221 */ /* 0x000fe20000010000 */
[----:B------:R-:W-:Y:S01]  /*17c0*/  FFMA.FTZ R89, R170, R172, R89 ;  /* 0x000000acaa597223 */ /* 0x000fe20000010059 */
[----:B------:R-:W-:Y:S01]  /*17d0*/  FADD.FTZ R59, R59, R176 ;  /* 0x000000b03b3b7221 */ /* 0x000fe20000010000 */
[----:B------:R-:W-:Y:S01]  /*17e0*/  FFMA.FTZ R91, R168, R176, R91 ;  /* 0x000000b0a85b7223 */ /* 0x000fe2000001005b */
[----:B------:R-:W-:Y:S01]  /*17f0*/  SHF.L.U32 R176, R169, 0x10, RZ ;  /* 0x00000010a9b07819 */ /* 0x000fe200000006ff */
[----:B------:R-:W-:Y:S01]  /*1800*/  FADD.FTZ R172, R197, R146 ;  /* 0x00000092c5ac7221 */ /* 0x000fe20000010000 */
[----:B------:R-:W-:Y:S01]  /*1810*/  FFMA.FTZ R169, R147, R146, R106 ;  /* 0x0000009293a97223 */ /* 0x000fe2000001006a */
[----:B------:R-:W-:Y:S01]  /*1820*/  SHF.L.U32 R174, R174, 0x10, RZ ;  /* 0x00000010aeae7819 */ /* 0x000fe200000006ff */
[----:B------:R-:W-:-:S02]  /*1830*/  IMAD.U32 R180, R171, 0x10000, RZ ;  /* 0x00010000abb47824 */ /* 0x000fc400078e00ff */
[----:B------:R-:W-:Y:S01]  /*1840*/  FADD.FTZ R171, R172, R133 ;  /* 0x00000085acab7221 */ /* 0x000fe20000010000 */
[----:B------:R-:W-:Y:S01]  /*1850*/  FFMA.FTZ R106, R136, R133, R169 ;  /* 0x00000085886a7223 */ /* 0x000fe200000100a9 */
[----:B------:R-:W-:Y:S02]  /*1860*/  FMUL.FTZ R169, R174, R176 ;  /* 0x000000b0aea97220 */ /* 0x000fe40000410000 */
[----:B------:R-:W-:Y:S01]  /*1870*/  FADD.FTZ R174, R171, R144 ;  /* 0x00000090abae7221 */ /* 0x000fe20000010000 */
[----:B------:R-:W-:-:S03]  /*1880*/  FFMA.FTZ R171, R145, R144, R106 ;  /* 0x0000009091ab7223 */ /* 0x000fc6000001006a */
[----:B------:R-:W-:Y:S01]  /*1890*/  FADD.FTZ R174, R174, R131 ;  /* 0x00000083aeae7221 */ /* 0x000fe20000010000 */
[----:B------:R-:W-:Y:S01]  /*18a0*/  FFMA.FTZ R106, R134, R131, R171 ;  /* 0x00000083866a7223 */ /* 0x000fe200000100ab */
[----:B------:R-:W-:Y:S02]  /*18b0*/  FMUL.FTZ R172, R2, R193 ;  /* 0x000000c102ac7220 */ /* 0x000fe40000410000 */
[----:B------:R-:W-:Y:S01]  /*18c0*/  FADD.FTZ R193, R174, R137 ;  /* 0x00000089aec17221 */ /* 0x000fe20000010000 */
[----:B------:R-:W-:Y:S01]  /*18d0*/  FFMA.FTZ R195, R139, R137, R106 ;  /* 0x000000898bc37223 */ /* 0x000fe2000001006a */
[----:B------:R-:W-:Y:S02]  /*18e0*/  FMUL.FTZ R171, R178, R180 ;  /* 0x000000b4b2ab7220 */ /* 0x000fe40000410000 */
[----:B------:R-:W-:Y:S01]  /*18f0*/  FADD.FTZ R193, R193, R130 ;  /* 0x00000082c1c17221 */ /* 0x000fe20000010000 */
[----:B------:R-:W-:Y:S01]  /*1900*/  FFMA.FTZ R178, R132, R130, R195 ;  /* 0x0000008284b27223 */ /* 0x000fe200000100c3 */
[----:B------:R-:W-:-:S02]  /*1910*/  FADD.FTZ R53, R53, R176 ;  /* 0x000000b035357221 */ /* 0x000fc40000010000 */
[----:B------:R-:W-:Y:S01]  /*1920*/  FADD.FTZ R106, R193, R128 ;  /* 0x00000080c16a7221 */ /* 0x000fe20000010000 */
[----:B------:R-:W-:Y:S01]  /*1930*/  FFMA.FTZ R193, R129, R128, R178 ;  /* 0x0000008081c17223 */ /* 0x000fe200000100b2 */
[----:B------:R-:W-:Y:S01]  /*1940*/  FFMA.FTZ R85, R172, R176, R85 ;  /* 0x000000b0ac557223 */ /* 0x000fe20000010055 */
[----:B------:R-:W-:Y:S01]  /*1950*/  SHF.L.U32 R176, R140, 0x10, RZ ;  /* 0x000000108cb07819 */ /* 0x000fe200000006ff */
        /* <DEDUP_REMOVED lines=22> */
[----:B------:R-:W-:Y:S01]  /*1ac0*/  FFMA.FTZ R106, R156, R159, R191 ;  /* 0x0000009f9c6a7223 */ /* 0x000fe200000100bf */
[----:B------:R-:W-:-:S02]  /*1ad0*/  SHF.L.U32 R182, R142, 0x10, RZ ;  /* 0x000000108eb67819 */ /* 0x000fc400000006ff */
[----:B------:R-:W-:Y:S01]  /*1ae0*/  FADD.FTZ R180, R189, R152 ;  /* 0x00000098bdb47221 */ /* 0x000fe20000010000 */
[----:B------:R-:W-:Y:S01]  /*1af0*/  FFMA.FTZ R189, R123, R152, R106 ;  /* 0x000000987bbd7223 */ /* 0x000fe2000001006a */
[----:B------:R-:W-:Y:S01]  /*1b00*/  PRMT R110, R105, 0x7632, R110 ;  /* 0x00007632696e7816 */ /* 0x000fe2000000006e */
[----:B------:R-:W-:Y:S01]  /*1b10*/  FMUL.FTZ R178, R182, R187 ;  /* 0x000000bbb6b27220 */ /* 0x000fe20000410000 */
[----:B------:R-:W-:Y:S01]  /*1b20*/  FMUL.FTZ R179, R2, R179 ;  /* 0x000000b302b37220 */ /* 0x000fe20000410000 */
[----:B------:R-:W-:Y:S01]  /*1b30*/  FADD.FTZ R106, R180, R157 ;  /* 0x0000009db46a7221 */ /* 0x000fe20000010000 */
[C---:B------:R-:W-:Y:S01]  /*1b40*/  PRMT R105, R107.reuse, 0x7632, R105 ;  /* 0x000076326b697816 */ /* 0x040fe20000000069 */
[----:B------:R-:W-:Y:S01]  /*1b50*/  FFMA.FTZ R182, R158, R157, R189 ;  /* 0x0000009d9eb67223 */ /* 0x000fe200000100bd */
[----:B------:R-:W-:Y:S01]  /*1b60*/  SHF.L.U32 R107, R107, 0x10, RZ ;  /* 0x000000106b6b7819 */ /* 0x000fe200000006ff */
[----:B------:R-:W-:Y:S02]  /*1b70*/  IMAD.U32 R184, R143, 0x10000, RZ ;  /* 0x000100008fb87824 */ /* 0x000fe400078e00ff */
[----:B------:R-:W-:Y:S01]  /*1b80*/  FMUL.FTZ R181, R2, R181 ;  /* 0x000000b502b57220 */ /* 0x000fe20000410000 */
[----:B------:R-:W-:Y:S01]  /*1b90*/  FADD.FTZ R44, R44, R187 ;  /* 0x000000bb2c2c7221 */ /* 0x000fe20000010000 */
[----:B------:R-:W-:Y:S01]  /*1ba0*/  FFMA.FTZ R76, R179, R187, R76 ;  /* 0x000000bbb34c7223 */ /* 0x000fe2000001004c */
[----:B------:R-:W-:Y:S01]  /*1bb0*/  FADD.FTZ R106, R106, R153 ;  /* 0x000000996a6a7221 */ /* 0x000fe20000010000 */
[----:B------:R-:W-:Y:S01]  /*1bc0*/  FFMA.FTZ R187, R155, R153, R182 ;  /* 0x000000999bbb7223 */ /* 0x000fe200000100b6 */
        /* <DEDUP_REMOVED lines=8> */
[----:B------:R-:W-:Y:S01]  /*1c50*/  FFMA.FTZ R106, R168, R166, R187 ;  /* 0x000000a6a86a7223 */ /* 0x000fe200000100bb */
[----:B------:R-:W-:Y:S02]  /*1c60*/  PRMT R186, R141, 0x7632, R186 ;  /* 0x000076328dba7816 */ /* 0x000fe400000000ba */
[----:B------:R-:W-:Y:S01]  /*1c70*/  SHF.L.U32 R184, R108, 0x10, RZ ;  /* 0x000000106cb87819 */ /* 0x000fe200000006ff */
[----:B------:R-:W-:Y:S01]  /*1c80*/  FADD.FTZ R108, R107, R162 ;  /* 0x000000a26b6c7221 */ /* 0x000fe20000010000 */
[----:B------:R-:W-:Y:S01]  /*1c90*/  FFMA.FTZ R107, R163, R162, R106 ;  /* 0x000000a2a36b7223 */ /* 0x000fe2000001006a */
[----:B------:R-:W-:Y:S01]  /*1ca0*/  SHF.L.U32 R187, R186, 0x10, RZ ;  /* 0x00000010babb7819 */ /* 0x000fe200000006ff */
[----:B------:R-:W-:Y:S01]  /*1cb0*/  FMUL.FTZ R186, R2, R185 ;  /* 0x000000b902ba7220 */ /* 0x000fe20000410000 */
[----:B------:R-:W-:Y:S01]  /*1cc0*/  FADD.FTZ R185, R108, R169 ;  /* 0x000000a96cb97221 */ /* 0x000fe20000010000 */
[----:B------:R-:W-:Y:S01]  /*1cd0*/  FFMA.FTZ R106, R172, R169, R107 ;  /* 0x000000a9ac6a7223 */ /* 0x000fe2000001006b */
[----:B------:R-:W-:-:S02]  /*1ce0*/  PRMT R182, R140, 0x7632, R182 ;  /* 0x000076328cb67816 */ /* 0x000fc400000000b6 */
[----:B------:R-:W-:Y:S01]  /*1cf0*/  FADD.FTZ R108, R185, R164 ;  /* 0x000000a4b96c7221 */ /* 0x000fe20000010000 */
[----:B------:R-:W-:Y:S01]  /*1d00*/  FFMA.FTZ R107, R165, R164, R106 ;  /* 0x000000a4a56b7223 */ /* 0x000fe2000001006a */
[----:B------:R-:W-:Y:S02]  /*1d10*/  SHF.L.U32 R182, R182, 0x10, RZ ;  /* 0x00000010b6b67819 */ /* 0x000fe400000006ff */
[----:B------:R-:W-:Y:S01]  /*1d20*/  FADD.FTZ R108, R108, R171 ;  /* 0x000000ab6c6c7221 */ /* 0x000fe20000010000 */
[----:B------:R-:W-:Y:S01]  /*1d30*/  FFMA.FTZ R106, R174, R171, R107 ;  /* 0x000000abae6a7223 */ /* 0x000fe2000001006b */
[----:B------:R-:W-:Y:S01]  /*1d40*/  FMUL.FTZ R188, R2, R183 ;  /* 0x000000b702bc7220 */ /* 0x000fe20000410000 */
[----:B------:R-:W-:Y:S01]  /*1d50*/  FMUL.FTZ R182, R182, R184 ;  /* 0x000000b8b6b67220 */ /* 0x000fe20000410000 */
[----:B------:R-:W-:Y:S01]  /*1d60*/  FADD.FTZ R107, R108, R173 ;  /* 0x000000ad6c6b7221 */ /* 0x000fe20000010000 */
[----:B------:R-:W-:Y:S01]  /*1d70*/  FFMA.FTZ R183, R175, R173, R106 ;  /* 0x000000adafb77223 */ /* 0x000fe2000001006a */
[----:B------:R-:W-:-:S02]  /*1d80*/  IMAD.U32 R110, R110, 0x10000, RZ ;  /* 0x000100006e6e7824 */ /* 0x000fc400078e00ff */
[----:B------:R-:W-:Y:S01]  /*1d90*/  FADD.FTZ R107, R107, R182 ;  /* 0x000000b66b6b7221 */ /* 0x000fe20000010000 */
[C---:B------:R-:W-:Y:S01]  /*1da0*/  FFMA.FTZ R106, R186.reuse, R182, R183 ;  /* 0x000000b6ba6a7223 */ /* 0x040fe200000100b7 */
[----:B------:R-:W-:Y:S01]  /*1db0*/  FADD.FTZ R49, R49, R184 ;  /* 0x000000b831317221 */ /* 0x000fe20000010000 */
[----:B------:R-:W-:Y:S01]  /*1dc0*/  FFMA.FTZ R81, R186, R184, R81 ;  /* 0x000000b8ba517223 */ /* 0x000fe20000010051 */
[----:B------:R-:W-:Y:S01]  /*1dd0*/  PRMT R185, R142, 0x7632, R185 ;  /* 0x000076328eb97816 */ /* 0x000fe200000000b9 */
[----:B------:R-:W-:Y:S01]  /*1de0*/  FMUL.FTZ R184, R187, R110 ;  /* 0x0000006ebbb87220 */ /* 0x000fe20000410000 */
[----:B------:R-:W-:Y:S01]  /*1df0*/  FADD.FTZ R107, R107, R176 ;  /* 0x000000b06b6b7221 */ /* 0x000fe20000010000 */
[----:B------:R-:W-:Y:S01]  /*1e00*/  FFMA.FTZ R183, R177, R176, R106 ;  /* 0x000000b0b1b77223 */ /* 0x000fe2000001006a */
[----:B------:R-:W-:Y:S02]  /*1e10*/  SHF.L.U32 R185, R185, 0x10, RZ ;  /* 0x00000010b9b97819 */ /* 0x000fe400000006ff */
[----:B------:R-:W-:Y:S01]  /*1e20*/  SHF.L.U32 R108, R104, 0x10, RZ ;  /* 0x00000010686c7819 */ /* 0x000fe200000006ff */
[----:B------:R-:W-:Y:S01]  /*1e30*/  FADD.FTZ R107, R107, R184 ;  /* 0x000000b86b6b7221 */ /* 0x000fe20000010000 */
[----:B------:R-:W-:Y:S01]  /*1e40*/  FFMA.FTZ R104, R188, R184, R183 ;  /* 0x000000b8bc687223 */ /* 0x000fe200000100b7 */
[----:B------:R-:W-:Y:S01]  /*1e50*/  PRMT R187, R143, 0x7632, R187 ;  /* 0x000076328fbb7816 */ /* 0x000fe200000000bb */
[----:B------:R-:W-:Y:S01]  /*1e60*/  FMUL.FTZ R190, R2, R111 ;  /* 0x0000006f02be7220 */ /* 0x000fe20000410000 */
[----:B------:R-:W-:Y:S01]  /*1e70*/  FMUL.FTZ R185, R185, R108 ;  /* 0x0000006cb9b97220 */ /* 0x000fe20000410000 */
[----:B------:R-:W-:Y:S01]  /*1e80*/  FADD.FTZ R106, R107, R178 ;  /* 0x000000b26b6a7221 */ /* 0x000fe20000010000 */
[----:B------:R-:W-:Y:S01]  /*1e90*/  FFMA.FTZ R104, R179, R178, R104 ;  /* 0x000000b2b3687223 */ /* 0x000fe20000010068 */
[----:B------:R-:W-:Y:S01]  /*1ea0*/  FADD.FTZ R51, R51, R110 ;  /* 0x0000006e33337221 */ /* 0x000fe20000010000 */
[----:B------:R-:W-:Y:S01]  /*1eb0*/  FFMA.FTZ R83, R188, R110, R83 ;  /* 0x0000006ebc537223 */ /* 0x000fe20000010053 */
[----:B------:R-:W-:Y:S01]  /*1ec0*/  SHF.L.U32 R187, R187, 0x10, RZ ;  /* 0x00000010bbbb7819 */ /* 0x000fe200000006ff */
        /* <DEDUP_REMOVED lines=14> */
.L_x_765:
[----:B-----5:R-:W-:Y:S01]  /*1fb0*/  ISETP.GE.AND P2, PT, R122, 0x1, PT ;  /* 0x000000017a00780c */ /* 0x020fe20003f46270 */
[----:B------:R-:W-:Y:S01]  /*1fc0*/  IMAD.MOV.U32 R106, RZ, RZ, RZ ;  /* 0x000000ffff6a7224 */ /* 0x000fe200078e00ff */
[----:B------:R-:W-:Y:S02]  /*1fd0*/  MOV R120, UR7 ;  /* 0x0000000700787c02 */ /* 0x000fe40008000f00 */
[----:B------:R-:W-:Y:S02]  /*1fe0*/  ISETP.NE.U32.AND P0, PT, RZ, UR6, PT ;  /* 0x00000006ff007c0c */ /* 0x000fe4000bf05070 */
[----:B------:R-:W-:Y:S02]  /*1ff0*/  MOV R119, RZ ;  /* 0x000000ff00777202 */ /* 0x000fe40000000f00 */
[----:B------:R-:W-:-:S05]  /*2000*/  ISETP.NE.AND.EX P0, PT, R120, RZ, PT, P0 ;  /* 0x000000ff7800720c */ /* 0x000fca0003f05300 */
[----:B------:R-:W0:Y:S01]  /*2010*/  @P2 LDC R105, c[0x0][0x388] ;  /* 0x0000e200ff692b82 */ /* 0x000e220000000800 */
[----:B------:R-:W-:-:S05]  /*2020*/  @P2 IADD3 R104, PT, PT, R122, -0x1, RZ ;  /* 0xffffffff7a682810 */ /* 0x000fca0007ffe0ff */
[----:B0-----:R-:W-:-:S05]  /*2030*/  @P2 IMAD R104, R104, R105, RZ ;  /* 0x0000006968682224 */ /* 0x001fca00078e02ff */
[----:B------:R-:W-:-:S04]  /*2040*/  @P2 SHF.R.S32.HI R105, RZ, 0x1f, R104 ;  /* 0x0000001fff692819 */ /* 0x000fc80000011468 */
[----:B------:R-:W-:-:S04]  /*2050*/  @P2 LEA.HI R104, R105, R104, RZ, 0x3 ;  /* 0x0000006869682211 */ /* 0x000fc800078f18ff */
[----:B------:R-:W-:Y:S01]  /*2060*/  @P2 LEA.HI.SX32 R119, R104, R183, 0x1d ;  /* 0x000000b768772211 */ /* 0x000fe200078feaff */
[----:B------:R-:W-:Y:S01]  /*2070*/  HFMA2 R104, -RZ, RZ, 0, 0 ;  /* 0x00000000ff687431 */ /* 0x000fe200000001ff */
[----:B------:R-:W-:Y:S06]  /*2080*/  @P0 BRA `(.L_x_767) ;  /* 0x0000000000340947 */ /* 0x000fec0003800000 */
[----:B------:R-:W0:Y:S01]  /*2090*/  LDC.64 R116, c[0x0][0x3b0] ;  /* 0x0000ec00ff747b82 */ /* 0x000e220000000a00 */
[C---:B------:R-:W-:Y:S01]  /*20a0*/  IADD3 R113, PT, PT, R119.reuse, 0x80, RZ ;  /* 0x0000008077717810 */ /* 0x040fe20007ffe0ff */
[C---:B------:R-:W-:Y:S01]  /*20b0*/  VIADD R105, R119.reuse, 0x180 ;  /* 0x0000018077697836 */ /* 0x040fe20000000000 */
[C---:B------:R-:W-:Y:S01]  /*20c0*/  IADD3 R115, PT, PT, R119.reuse, 0x100, RZ ;  /* 0x0000010077737810 */ /* 0x040fe20007ffe0ff */
[----:B0-----:R-:W-:-:S04]  /*20d0*/  IMAD.WIDE.U32 R118, R119, 0x8, R116 ;  /* 0x0000000877767825 */ /* 0x001fc800078e0074 */
[--C-:B------:R-:W-:Y:S02]  /*20e0*/  IMAD.WIDE.U32 R112, R113, 0x8, R116.reuse ;  /* 0x0000000871707825 */ /* 0x100fe400078e0074 */
[----:B------:R-:W5:Y:S02]  /*20f0*/  LDG.E.64 R118, desc[UR12][R118.64] ;  /* 0x0000000c76767981 */ /* 0x000f64000c1e1b00 */
[--C-:B------:R-:W-:Y:S02]  /*2100*/  IMAD.WIDE.U32 R114, R115, 0x8, R116.reuse ;  /* 0x0000000873727825 */ /* 0x100fe400078e0074 */
[----:B------:R-:W5:Y:S02]  /*2110*/  LDG.E.64 R112, desc[UR12][R112.64] ;  /* 0x0000000c70707981 */ /* 0x000f64000c1e1b00 */
[----:B------:R-:W-:Y:S02]  /*2120*/  IMAD.WIDE.U32 R116, R105, 0x8, R116 ;  /* 0x0000000869747825 */ /* 0x000fe400078e0074 */
[----:B------:R-:W5:Y:S04]  /*2130*/  LDG.E.64 R114, desc[UR12][R114.64] ;  /* 0x0000000c72727981 */ /* 0x000f68000c1e1b00 */
[----:B------:R-:W5:Y:S01]  /*2140*/  LDG.E.64 R116, desc[UR12][R116.64] ;  /* 0x0000000c74747981 */ /* 0x000f62000c1e1b00 */
[----:B------:R-:W-:Y:S05]  /*2150*/  BRA `(.L_x_766) ;  /* 0x0000000000707947 */ /* 0x000fea0003800000 */
.L_x_767:
[----:B------:R-:W0:Y:S01]  /*2160*/  LDC.64 R116, c[0x0][0x3b0] ;  /* 0x0000ec00ff747b82 */ /* 0x000e220000000a00 */
[----:B------:R-:W-:Y:S01]  /*2170*/  IMAD R4, R121, UR15, RZ ;  /* 0x0000000f79047c24 */ /* 0x000fe2000f8e02ff */
[C---:B------:R-:W-:Y:S02]  /*2180*/  IADD3 R113, PT, PT, R119.reuse, 0x80, RZ ;  /* 0x0000008077717810 */ /* 0x040fe40007ffe0ff */
[C---:B------:R-:W-:Y:S02]  /*2190*/  IADD3 R115, PT, PT, R119.reuse, 0x100, RZ ;  /* 0x0000010077737810 */ /* 0x040fe40007ffe0ff */
[----:B------:R-:W-:Y:S02]  /*21a0*/  SHF.R.S32.HI R5, RZ, 0x1f, R4 ;  /* 0x0000001fff057819 */ /* 0x000fe40000011404 */
[----:B------:R-:W1:Y:S01]  /*21b0*/  LDC.64 R100, c[0x0][0x438] ;  /* 0x00010e00ff647b82 */ /* 0x000e620000000a00 */
[----:B------:R-:W-:Y:S02]  /*21c0*/  IADD3 R11, PT, PT, R119, 0x180, RZ ;  /* 0x00000180770b7810 */ /* 0x000fe40007ffe0ff */
[----:B------:R-:W-:-:S04]  /*21d0*/  LEA.HI R4, R5, R4, RZ, 0x3 ;  /* 0x0000000405047211 */ /* 0x000fc800078f18ff */
[----:B------:R-:W-:-:S04]  /*21e0*/  LEA.HI.SX32 R13, R4, R183, 0x1d ;  /* 0x000000b7040d7211 */ /* 0x000fc800078feaff */
[C---:B------:R-:W-:Y:S01]  /*21f0*/  IADD3 R5, PT, PT, R13.reuse, 0x100, RZ ;  /* 0x000001000d057810 */ /* 0x040fe20007ffe0ff */
[C---:B------:R-:W-:Y:S01]  /*2200*/  VIADD R9, R13.reuse, 0x80 ;  /* 0x000000800d097836 */ /* 0x040fe20000000000 */
[----:B------:R-:W-:Y:S01]  /*2210*/  IADD3 R7, PT, PT, R13, 0x180, RZ ;  /* 0x000001800d077810 */ /* 0x000fe20007ffe0ff */
[----:B0-----:R-:W-:-:S04]  /*2220*/  IMAD.WIDE.U32 R118, R119, 0x8, R116 ;  /* 0x0000000877767825 */ /* 0x001fc800078e0074 */
[--C-:B------:R-:W-:Y:S02]  /*2230*/  IMAD.WIDE.U32 R112, R113, 0x8, R116.reuse ;  /* 0x0000000871707825 */ /* 0x100fe400078e0074 */
[----:B------:R-:W5:Y:S02]  /*2240*/  LDG.E.64 R118, desc[UR12][R118.64] ;  /* 0x0000000c76767981 */ /* 0x000f64000c1e1b00 */
[----:B------:R-:W-:Y:S02]  /*2250*/  IMAD.WIDE.U32 R114, R115, 0x8, R116 ;  /* 0x0000000873727825 */ /* 0x000fe400078e0074 */
[----:B------:R-:W5:Y:S02]  /*2260*/  LDG.E.64 R112, desc[UR12][R112.64] ;  /* 0x0000000c70707981 */ /* 0x000f64000c1e1b00 */
[--C-:B-1----:R-:W-:Y:S02]  /*2270*/  IMAD.WIDE.U32 R12, R13, 0x10, R100.reuse ;  /* 0x000000100d0c7825 */ /* 0x102fe400078e0064 */
[----:B------:R-:W5:Y:S02]  /*2280*/  LDG.E.64 R114, desc[UR12][R114.64] ;  /* 0x0000000c72727981 */ /* 0x000f64000c1e1b00 */
[----:B------:R-:W-:-:S02]  /*2290*/  IMAD.WIDE.U32 R8, R9, 0x10, R100 ;  /* 0x0000001009087825 */ /* 0x000fc400078e0064 */
[----:B------:R-:W5:Y:S02]  /*22a0*/  LDG.E.128 R12, desc[UR12][R12.64] ;  /* 0x0000000c0c0c7981 */ /* 0x000f64000c1e1d00 */
[----:B------:R-:W-:-:S04]  /*22b0*/  IMAD.WIDE.U32 R4, R5, 0x10, R100 ;  /* 0x0000001005047825 */ /* 0x000fc800078e0064 */
[----:B------:R-:W-:Y:S02]  /*22c0*/  IMAD.WIDE.U32 R116, R11, 0x8, R116 ;  /* 0x000000080b747825 */ /* 0x000fe400078e0074 */
[----:B------:R-:W5:Y:S02]  /*22d0*/  LDG.E.128 R8, desc[UR12][R8.64] ;  /* 0x0000000c08087981 */ /* 0x000f64000c1e1d00 */
[----:B------:R-:W-:Y:S02]  /*22e0*/  IMAD.WIDE.U32 R100, R7, 0x10, R100 ;  /* 0x0000001007647825 */ /* 0x000fe400078e0064 */
[----:B------:R-:W5:Y:S04]  /*22f0*/  LDG.E.64 R116, desc[UR12][R116.64] ;  /* 0x0000000c74747981 */ /* 0x000f68000c1e1b00 */
[----:B------:R-:W5:Y:S04]  /*2300*/  LDG.E.128 R4, desc[UR12][R4.64] ;  /* 0x0000000c04047981 */ /* 0x000f68000c1e1d00 */
[----:B------:R-:W5:Y:S02]  /*2310*/  LDG.E.128 R100, desc[UR12][R100.64] ;  /* 0x0000000c64647981 */ /* 0x000f64000c1e1d00 */
.L_x_766:
        /* <DEDUP_REMOVED lines=32> */
.L_x_769:
[----:B------:R-:W-:Y:S05]  /*2520*/  BSYNC.RECONVERGENT B0 ;  /* 0x0000000000007941 */ /* 0x000fea0003800200 */
.L_x_768:
[----:B------:R-:W1:Y:S08]  /*2530*/  S2UR UR5, SR_CgaCtaId ;  /* 0x00000000000579c3 */ /* 0x000e700000008800 */
[----:B------:R-:W-:Y:S01]  /*2540*/  BAR.SYNC.DEFER_BLOCKING 0x0 ;  /* 0x0000000000007b1d */ /* 0x000fe20000010000 */
[----:B------:R-:W-:Y:S02]  /*2550*/  @P2 IADD3 R191, PT, PT, R122, -0x1, RZ ;  /* 0xffffffff7abf2810 */ /* 0x000fe40007ffe0ff */
[----:B------:R-:W-:-:S02]  /*2560*/  ISETP.NE.U32.AND P0, PT, RZ, UR6, PT ;  /* 0x00000006ff007c0c */ /* 0x000fc4000bf05070 */
[----:B------:R-:W-:Y:S01]  /*2570*/  ISETP.NE.AND P3, PT, RZ, UR11, PT ;  /* 0x0000000bff007c0c */ /* 0x000fe2000bf65270 */
[----:B------:R-:W-:Y:S02]  /*2580*/  UMOV UR4, 0x400 ;  /* 0x0000040000047882 */ /* 0x000fe40000000000 */
[----:B------:R-:W2:Y:S01]  /*2590*/  LDC R194, c[0x0][0x388] ;  /* 0x0000e200ffc27b82 */ /* 0x000ea20000000800 */
[----:B------:R-:W-:Y:S01]  /*25a0*/  ISETP.NE.AND.EX P0, PT, R120, RZ, PT, P0 ;  /* 0x000000ff7800720c */ /* 0x000fe20003f05300 */
[----:B-1----:R-:W-:-:S04]  /*25b0*/  ULEA UR4, UR5, UR4, 0x18 ;  /* 0x0000000405047291 */ /* 0x002fc8000f8ec0ff */
[----:B------:R-:W-:Y:S02]  /*25c0*/  UIADD3 UR5, UPT, UPT, UR4, 0x4020, URZ ;  /* 0x0000402004057890 */ /* 0x000fe4000fffe0ff */
[----:B------:R-:W-:Y:S02]  /*25d0*/  @!UP1 UIADD3 UR5, UPT, UPT, UR4, 0x4000, URZ ;  /* 0x0000400004059890 */ /* 0x000fe4000fffe0ff */
[----:B------:R-:W-:Y:S01]  /*25e0*/  UIADD3 UR10, UPT, UPT, UR4, 0x4030, URZ ;  /* 0x00004030040a7890 */ /* 0x000fe2000fffe0ff */
[----:B--2---:R-:W-:Y:S01]  /*25f0*/  @P2 IMAD R191, R191, R194, RZ ;  /* 0x000000c2bfbf2224 */ /* 0x004fe200078e02ff */
[----:B------:R-:W-:-:S05]  /*2600*/  @!UP1 UIADD3 UR10, UPT, UPT, UR4, 0x4010, URZ ;  /* 0x00004010040a9890 */ /* 0x000fca000fffe0ff */
[----:B0-----:R-:W0:Y:S04]  /*2610*/  LDS.128 R104, [UR5] ;  /* 0x00000005ff687984 */ /* 0x001e280008000c00 */
[----:B------:R-:W1:Y:S01]  /*2620*/  LDS.128 R108, [UR10] ;  /* 0x0000000aff6c7984 */ /* 0x000e620008000c00 */
[----:B0-----:R-:W-:Y:S01]  /*2630*/  FADD.FTZ R189, RZ, R104 ;  /* 0x00000068ffbd7221 */ /* 0x001fe20000010000 */
[----:B------:R-:W-:Y:S01]  /*2640*/  FADD.FTZ R104, RZ, R105 ;  /* 0x00000069ff687221 */ /* 0x000fe20000010000 */
[----:B------:R-:W-:Y:S02]  /*2650*/  IMAD R105, R121, R194, RZ ;  /* 0x000000c279697224 */ /* 0x000fe400078e02ff */
[----:B------:R-:W-:Y:S01]  /*2660*/  FADD.FTZ R189, R106, R189 ;  /* 0x000000bd6abd7221 */ /* 0x000fe20000010000 */
[----:B------:R-:W-:-:S02]  /*2670*/  FADD.FTZ R104, R107, R104 ;  /* 0x000000686b687221 */ /* 0x000fc40000010000 */
[----:B------:R-:W-:Y:S01]  /*2680*/  SHF.R.S32.HI R106, RZ, 0x1f, R105 ;  /* 0x0000001fff6a7819 */ /* 0x000fe20000011469 */
[----:B-1----:R-:W-:Y:S01]  /*2690*/  FADD.FTZ R189, R189, R108 ;  /* 0x0000006cbdbd7221 */ /* 0x002fe20000010000 */
[----:B------:R-:W-:Y:S01]  /*26a0*/  @P2 SHF.R.S32.HI R108, RZ, 0x1f, R191 ;  /* 0x0000001fff6c2819 */ /* 0x000fe200000114bf */
[----:B------:R-:W-:Y:S01]  /*26b0*/  FADD.FTZ R104, R104, R109 ;  /* 0x0000006d68687221 */ /* 0x000fe20000010000 */
[----:B------:R-:W-:Y:S01]  /*26c0*/  LEA.HI R106, R106, R105, RZ, 0x3 ;  /* 0x000000696a6a7211 */ /* 0x000fe200078f18ff */
[----:B------:R-:W-:Y:S01]  /*26d0*/  FADD.FTZ R189, R110, R189 ;  /* 0x000000bd6ebd7221 */ /* 0x000fe20000010000 */
[----:B------:R-:W-:Y:S01]  /*26e0*/  @P2 LEA.HI R108, R108, R191, RZ, 0x3 ;  /* 0x000000bf6c6c2211 */ /* 0x000fe200078f18ff */
[----:B------:R-:W-:Y:S01]  /*26f0*/  FADD.FTZ R104, R111, R104 ;  /* 0x000000686f687221 */ /* 0x000fe20000010000 */
[----:B------:R-:W-:Y:S02]  /*2700*/  IMAD.MOV.U32 R109, RZ, RZ, RZ ;  /* 0x000000ffff6d7224 */ /* 0x000fe400078e00ff */
[----:B------:R-:W-:Y:S01]  /*2710*/  FMUL.FTZ R189, R189, UR14 ;  /* 0x0000000ebdbd7c20 */ /* 0x000fe20008410000 */
[-C--:B------:R-:W-:Y:S01]  /*2720*/  @P2 LEA.HI.SX32 R109, R108, R183.reuse, 0x1d ;  /* 0x000000b76c6d2211 */ /* 0x080fe200078feaff */
[----:B------:R-:W-:Y:S01]  /*2730*/  FMUL.FTZ R108, R104, UR14 ;  /* 0x0000000e686c7c20 */ /* 0x000fe20008410000 */
[----:B------:R-:W-:-:S02]  /*2740*/  LEA.HI.SX32 R111, R106, R183, 0x1d ;  /* 0x000000b76a6f7211 */ /* 0x000fc400078feaff */
[----:B------:R-:W-:Y:S01]  /*2750*/  FSEL R189, R189, RZ, !P3 ;  /* 0x000000ffbdbd7208 */ /* 0x000fe20005800000 */
[----:B------:R-:W-:Y:S06]  /*2760*/  @P0 BRA `(.L_x_770) ;  /* 0x0000000c00280947 */ /* 0x000fec0003800000 */
        /* <DEDUP_REMOVED lines=17> */
.L_x_772:
        /* <DEDUP_REMOVED lines=12> */
.L_x_773:
        /* <DEDUP_REMOVED lines=12> */
.L_x_774:
        /* <DEDUP_REMOVED lines=12> */
.L_x_775:
        /* <DEDUP_REMOVED lines=12> */
.L_x_776:
        /* <DEDUP_REMOVED lines=12> */
.L_x_777:
        /* <DEDUP_REMOVED lines=12> */
.L_x_778:
        /* <DEDUP_REMOVED lines=14> */
.L_x_771:
        /* <DEDUP_REMOVED lines=17> */
.L_x_780:
[----:B------:R-:W-:Y:S01]  /*2ef0*/  F2FP.BF16.F32.PACK_AB R104, RZ, R97 ;  /* 0x00000061ff68723e */ /* 0x000fe200000010ff */
        /* <DEDUP_REMOVED lines=9> */
.L_x_781:
[----:B------:R-:W-:Y:S02]  /*2f90*/  F2FP.BF16.F32.PACK_AB R106, RZ, R99 ;  /* 0x00000063ff6a723e */ /* 0x000fe400000010ff */
        /* <DEDUP_REMOVED lines=8> */
.L_x_782:
[-CC-:B------:R-:W-:Y:S01]  /*3020*/  FFMA.FTZ R96, R136, R108.reuse, R189.reuse ;  /* 0x0000006c88607223 */ /* 0x180fe200000100bd */
[-CC-:B------:R-:W-:Y:S01]  /*3030*/  FFMA.FTZ R99, R145, R108.reuse, R189.reuse ;  /* 0x0000006c91637223 */ /* 0x180fe200000100bd */
[-CC-:B------:R-:W-:Y:S01]  /*3040*/  FFMA.FTZ R98, R134, R108.reuse, R189.reuse ;  /* 0x0000006c86627223 */ /* 0x180fe200000100bd */
[-CC-:B------:R-:W-:Y:S01]  /*3050*/  FFMA.FTZ R122, R139, R108.reuse, R189.reuse ;  /* 0x0000006c8b7a7223 */ /* 0x180fe200000100bd */
[----:B------:R-:W-:Y:S01]  /*3060*/  FADD.FTZ R97, R133, -R96 ;  /* 0x8000006085617221 */ /* 0x000fe20000010000 */
[----:B------:R-:W-:Y:S01]  /*3070*/  FFMA.FTZ R191, R132, R108, R189 ;  /* 0x0000006c84bf7223 */ /* 0x000fe200000100bd */
[----:B------:R-:W-:Y:S01]  /*3080*/  F2FP.BF16.F32.PACK_AB R110, RZ, R105 ;  /* 0x00000069ff6e723e */ /* 0x000fe200000010ff */
[----:B------:R-:W-:Y:S01]  /*3090*/  FADD.FTZ R99, R144, -R99 ;  /* 0x8000006390637221 */ /* 0x000fe20000010000 */
[----:B------:R-:W-:Y:S01]  /*30a0*/  FMUL.FTZ R97, R2, R97 ;  /* 0x0000006102617220 */ /* 0x000fe20000410000 */
[----:B------:R-:W-:Y:S01]  /*30b0*/  FADD.FTZ R105, R131, -R98 ;  /* 0x8000006283697221 */ /* 0x000fe20000010000 */
[----:B------:R-:W-:Y:S01]  /*30c0*/  FADD.FTZ R107, R137, -R122 ;  /* 0x8000007a896b7221 */ /* 0x000fe20000010000 */
[----:B------:R-:W-:Y:S01]  /*30d0*/  FADD.FTZ R191, R130, -R191 ;  /* 0x800000bf82bf7221 */ /* 0x000fe20000010000 */
[C---:B------:R-:W-:Y:S01]  /*30e0*/  FMUL.FTZ R99, R2.reuse, R99 ;  /* 0x0000006302637220 */ /* 0x040fe20000410000 */
[C---:B------:R-:W-:Y:S01]  /*30f0*/  FMUL.FTZ R105, R2.reuse, R105 ;  /* 0x0000006902697220 */ /* 0x040fe20000410000 */
        /* <DEDUP_REMOVED lines=10> */
.L_x_783:
[----:B------:R-:W-:Y:S02]  /*31a0*/  F2FP.BF16.F32.PACK_AB R97, RZ, R97 ;  /* 0x00000061ff61723e */ /* 0x000fe400000010ff */
[----:B------:R-:W-:Y:S02]  /*31b0*/  FSEL R105, R105, RZ, P0 ;  /* 0x000000ff69697208 */ /* 0x000fe40000000000 */
[----:B------:R-:W-:Y:S02]  /*31c0*/  FSEL R107, R107, RZ, P0 ;  /* 0x000000ff6b6b7208 */ /* 0x000fe40000000000 */
        /* <DEDUP_REMOVED lines=9> */
.L_x_784:
[----:B------:R-:W-:Y:S05]  /*3260*/  @!P2 BRA `(.L_x_785) ;  /* 0x000000000018a947 */ /* 0x000fea0003800000 */
[----:B------:R-:W-:Y:S01]  /*3270*/  FMUL.FTZ R96, R105, UR17 ;  /* 0x0000001169607c20 */ /* 0x000fe20008410000 */
[----:B-----5:R-:W-:-:S03]  /*3280*/  LOP3.LUT P0, RZ, R119, 0xff00, RZ, 0xc0, !PT ;  /* 0x0000ff0077ff7812 */ /* 0x020fc6000780c0ff */
[----:B------:R-:W-:-:S05]  /*3290*/  FMUL.FTZ R96, R96, UR16 ;  /* 0x0000001060607c20 */ /* 0x000fca0008410000 */
[----:B------:R-:W-:-:S04]  /*32a0*/  FSEL R96, R96, RZ, P0 ;  /* 0x000000ff60607208 */ /* 0x000fc80000000000 */
[----:B------:R-:W-:-:S04]  /*32b0*/  F2FP.BF16.F32.PACK_AB R96, RZ, R96 ;  /* 0x00000060ff60723e */ /* 0x000fc800000010ff */
[----:B------:R-:W-:-:S07]  /*32c0*/  PRMT R94, R94, 0x5410, R96 ;  /* 0x000054105e5e7816 */ /* 0x000fce0000000060 */
.L_x_785:
[----:B------:R-:W-:Y:S05]  /*32d0*/  @!P2 BRA `(.L_x_786) ;  /* 0x000000000018a947 */ /* 0x000fea0003800000 */
[----:B------:R-:W-:Y:S01]  /*32e0*/  FMUL.FTZ R96, R107, UR17 ;  /* 0x000000116b607c20 */ /* 0x000fe20008410000 */
[----:B-----5:R-:W-:-:S03]  /*32f0*/  LOP3.LUT P0, RZ, R119, 0xff0000, RZ, 0xc0, !PT ;  /* 0x00ff000077ff7812 */ /* 0x020fc6000780c0ff */
[----:B------:R-:W-:-:S05]  /*3300*/  FMUL.FTZ R96, R96, UR16 ;  /* 0x0000001060607c20 */ /* 0x000fca0008410000 */
[----:B------:R-:W-:-:S04]  /*3310*/  FSEL R96, R96, RZ, P0 ;  /* 0x000000ff60607208 */ /* 0x000fc80000000000 */
[----:B------:R-:W-:-:S04]  /*3320*/  F2FP.BF16.F32.PACK_AB R96, RZ, R96 ;  /* 0x00000060ff60723e */ /* 0x000fc800000010ff */
[----:B------:R-:W-:-:S07]  /*3330*/  PRMT R95, R96, 0x7610, R95 ;  /* 0x00007610605f7816 */ /* 0x000fce000000005f */
.L_x_786:
[----:B------:R-:W-:Y:S02]  /*3340*/  F2FP.BF16.F32.PACK_AB R98, R105, R98 ;  /* 0x000000626962723e */ /* 0x000fe400000010ff */
[----:B------:R-:W-:Y:S02]  /*3350*/  F2FP.BF16.F32.PACK_AB R99, R122, R107 ;  /* 0x0000006b7a63723e */ /* 0x000fe400000010ff */
        /* <DEDUP_REMOVED lines=11> */
.L_x_770:
        /* <DEDUP_REMOVED lines=8> */
[----:B-----5:R-:W-:Y:S02]  /*3490*/  SHF.L.U32 R105, R12, 0x10, RZ ;  /* 0x000000100c697819 */ /* 0x020fe400000006ff */
[----:B------:R-:W-:Y:S01]  /*34a0*/  LOP3.LUT P1, RZ, R118, 0xff, RZ, 0xc0, !PT ;  /* 0x000000ff76ff7812 */ /* 0x000fe2000782c0ff */
[----:B------:R-:W-:-:S04]  /*34b0*/  @P0 FADD.FTZ R107, R148, -R107 ;  /* 0x8000006b946b0221 */ /* 0x000fc80000010000 */
[----:B------:R-:W-:-:S04]  /*34c0*/  @P0 FFMA.FTZ R105, R2, R107, R105 ;  /* 0x0000006b02690223 */ /* 0x000fc80000010069 */
[----:B------:R-:W-:-:S04]  /*34d0*/  FMUL.FTZ R105, R105, UR17 ;  /* 0x0000001169697c20 */ /* 0x000fc80008410000 */
[----:B------:R-:W-:-:S05]  /*34e0*/  FMUL.FTZ R105, R105, UR16 ;  /* 0x0000001069697c20 */ /* 0x000fca0008410000 */
[----:B------:R-:W-:-:S04]  /*34f0*/  FSEL R105, R105, RZ, P1 ;  /* 0x000000ff69697208 */ /* 0x000fc80000800000 */
[----:B------:R-:W-:-:S04]  /*3500*/  F2FP.BF16.F32.PACK_AB R105, RZ, R105 ;  /* 0x00000069ff69723e */ /* 0x000fc800000010ff */
[----:B------:R-:W-:-:S07]  /*3510*/  PRMT R92, R105, 0x7610, R92 ;  /* 0x00007610695c7816 */ /* 0x000fce000000005c */
.L_x_788:
        /* <DEDUP_REMOVED lines=12> */
.L_x_789:
[----:B------:R-:W-:Y:S05]  /*35e0*/  @!P2 BRA `(.L_x_790) ;  /* 0x000000000028a947 */ /* 0x000fea0003800000 */
        /* <DEDUP_REMOVED lines=10> */
.L_x_790:
[----:B------:R-:W-:Y:S05]  /*3690*/  @!P2 BRA `(.L_x_791) ;  /* 0x00000000002ca947 */ /* 0x000fea0003800000 */
[----:B-----5:R-:W-:Y:S01]  /*36a0*/  PRMT R104, R13, 0x7632, R104 ;  /* 0x000076320d687816 */ /* 0x020fe20000000068 */
[----:B------:R-:W-:Y:S01]  /*36b0*/  @P0 FFMA.FTZ R106, R136, R108, R189 ;  /* 0x0000006c886a0223 */ /* 0x000fe200000100bd */
[----:B------:R-:W-:-:S03]  /*36c0*/  LOP3.LUT P1, RZ, R118, 0xff000000, RZ, 0xc0, !PT ;  /* 0xff00000076ff7812 */ /* 0x000fc6000782c0ff */
[----:B------:R-:W-:Y:S02]  /*36d0*/  IMAD.U32 R105, R104, 0x10000, RZ ;  /* 0x0001000068697824 */ /* 0x000fe400078e00ff */
[----:B------:R-:W-:-:S04]  /*36e0*/  @P0 FADD.FTZ R106, R133, -R106 ;  /* 0x8000006a856a0221 */ /* 0x000fc80000010000 */
[----:B------:R-:W-:-:S04]  /*36f0*/  @P0 FFMA.FTZ R105, R2, R106, R105 ;  /* 0x0000006a02690223 */ /* 0x000fc80000010069 */
[----:B------:R-:W-:-:S04]  /*3700*/  FMUL.FTZ R105, R105, UR17 ;  /* 0x0000001169697c20 */ /* 0x000fc80008410000 */
[----:B------:R-:W-:-:S05]  /*3710*/  FMUL.FTZ R105, R105, UR16 ;  /* 0x0000001069697c20 */ /* 0x000fca0008410000 */
[----:B------:R-:W-:-:S04]  /*3720*/  FSEL R105, R105, RZ, P1 ;  /* 0x000000ff69697208 */ /* 0x000fc80000800000 */
[----:B------:R-:W-:-:S04]  /*3730*/  F2FP.BF16.F32.PACK_AB R105, RZ, R105 ;  /* 0x00000069ff69723e */ /* 0x000fc800000010ff */
[----:B------:R-:W-:-:S07]  /*3740*/  PRMT R93, R93, 0x5410, R105 ;  /* 0x000054105d5d7816 */ /* 0x000fce0000000069 */
.L_x_791:
        /* <DEDUP_REMOVED lines=11> */
.L_x_792:
        /* <DEDUP_REMOVED lines=12> */
.L_x_793:
        /* <DEDUP_REMOVED lines=11> */
.L_x_794:
[----:B------:R-:W-:Y:S05]  /*3970*/  @!P2 BRA `(.L_x_779) ;  /* 0x0000000400d4a947 */ /* 0x000fea0003800000 */
[----:B-----5:R-:W-:Y:S01]  /*3980*/  PRMT R104, R15, 0x7632, R104 ;  /* 0x000076320f687816 */ /* 0x020fe20000000068 */
[----:B------:R-:W-:-:S04]  /*3990*/  @P0 FFMA.FTZ R107, R132, R108, R189 ;  /* 0x0000006c846b0223 */ /* 0x000fc800000100bd */
[----:B------:R-:W-:Y:S02]  /*39a0*/  IMAD.U32 R105, R104, 0x10000, RZ ;  /* 0x0001000068697824 */ /* 0x000fe400078e00ff */
        /* <DEDUP_REMOVED lines=10> */
.L_x_787:
[----:B------:R-:W-:Y:S01]  /*3a50*/  ISETP.GT.AND P0, PT, R0, RZ, PT ;  /* 0x000000ff0000720c */ /* 0x000fe20003f04270 */
[----:B------:R-:W-:Y:S01]  /*3a60*/  @P1 FFMA.FTZ R197, R3, R108, R189 ;  /* 0x0000006c03c51223 */ /* 0x000fe200000100bd */
[----:B-----5:R-:W-:Y:S02]  /*3a70*/  PRMT R96, R12, 0x7632, R96 ;  /* 0x000076320c607816 */ /* 0x020fe40000000060 */
[----:B------:R-:W-:Y:S02]  /*3a80*/  PRMT R97, R14, 0x7632, R97 ;  /* 0x000076320e617816 */ /* 0x000fe40000000061 */
[----:B------:R-:W-:Y:S02]  /*3a90*/  SHF.L.U32 R99, R96, 0x10, RZ ;  /* 0x0000001060637819 */ /* 0x000fe400000006ff */
[----:B------:R-:W-:Y:S02]  /*3aa0*/  PRMT R96, R13, 0x7632, R96 ;  /* 0x000076320d607816 */ /* 0x000fe40000000060 */
[----:B------:R-:W-:-:S02]  /*3ab0*/  SHF.L.U32 R193, R97, 0x10, RZ ;  /* 0x0000001061c17819 */ /* 0x000fc400000006ff */
[----:B------:R-:W-:Y:S01]  /*3ac0*/  SHF.L.U32 R105, R13, 0x10, RZ ;  /* 0x000000100d697819 */ /* 0x000fe200000006ff */
[-CC-:B------:R-:W-:Y:S01]  /*3ad0*/  @P0 FFMA.FTZ R98, R138, R108.reuse, R189.reuse ;  /* 0x0000006c8a620223 */ /* 0x180fe200000100bd */
[----:B------:R-:W-:Y:S02]  /*3ae0*/  IMAD.U32 R107, R96, 0x10000, RZ ;  /* 0x00010000606b7824 */ /* 0x000fe400078e00ff */
[-CC-:B------:R-:W-:Y:S01]  /*3af0*/  @P0 FFMA.FTZ R97, R147, R108.reuse, R189.reuse ;  /* 0x0000006c93610223 */ /* 0x180fe200000100bd */
[-CC-:B------:R-:W-:Y:S01]  /*3b00*/  @P0 FFMA.FTZ R96, R136, R108.reuse, R189.reuse ;  /* 0x0000006c88600223 */ /* 0x180fe200000100bd */
[----:B------:R-:W-:Y:S01]  /*3b10*/  @P0 FADD.FTZ R98, R135, -R98 ;  /* 0x8000006287620221 */ /* 0x000fe20000010000 */
[-CC-:B------:R-:W-:Y:S01]  /*3b20*/  @P0 FFMA.FTZ R195, R145, R108.reuse, R189.reuse ;  /* 0x0000006c91c30223 */ /* 0x180fe200000100bd */
[----:B------:R-:W-:Y:S01]  /*3b30*/  SHF.L.U32 R191, R14, 0x10, RZ ;  /* 0x000000100ebf7819 */ /* 0x000fe200000006ff */
[----:B------:R-:W-:Y:S01]  /*3b40*/  @P0 FFMA.FTZ R104, R134, R108, R189 ;  /* 0x0000006c86680223 */ /* 0x000fe200000100bd */
[----:B------:R-:W-:Y:S01]  /*3b50*/  @P0 FFMA.FTZ R99, R2, R98, R99 ;  /* 0x0000006202630223 */ /* 0x000fe20000010063 */
[----:B------:R-:W-:Y:S01]  /*3b60*/  @P0 FADD.FTZ R97, R146, -R97 ;  /* 0x8000006192610221 */ /* 0x000fe20000010000 */
[----:B------:R-:W-:Y:S01]  /*3b70*/  @P0 FADD.FTZ R96, R133, -R96 ;  /* 0x8000006085600221 */ /* 0x000fe20000010000 */
[----:B------:R-:W-:Y:S01]  /*3b80*/  @P0 FADD.FTZ R98, R144, -R195 ;  /* 0x800000c390620221 */ /* 0x000fe20000010000 */
[----:B------:R-:W-:Y:S01]  /*3b90*/  @P0 FADD.FTZ R104, R131, -R104 ;  /* 0x8000006883680221 */ /* 0x000fe20000010000 */
[C---:B------:R-:W-:Y:S01]  /*3ba0*/  @P0 FFMA.FTZ R105, R2.reuse, R97, R105 ;  /* 0x0000006102690223 */ /* 0x040fe20000010069 */
[C---:B------:R-:W-:Y:S01]  /*3bb0*/  @P0 FFMA.FTZ R107, R2.reuse, R96, R107 ;  /* 0x00000060026b0223 */ /* 0x040fe2000001006b */
[----:B------:R-:W-:Y:S01]  /*3bc0*/  @P0 FFMA.FTZ R191, R2, R98, R191 ;  /* 0x0000006202bf0223 */ /* 0x000fe200000100bf */
[----:B------:R-:W-:Y:S01]  /*3bd0*/  PRMT R96, R15, 0x7632, R96 ;  /* 0x000076320f607816 */ /* 0x000fe20000000060 */
[-CC-:B------:R-:W-:Y:S01]  /*3be0*/  @P0 FFMA.FTZ R98, R139, R108.reuse, R189.reuse ;  /* 0x0000006c8b620223 */ /* 0x180fe200000100bd */
[----:B------:R-:W-:Y:S01]  /*3bf0*/  @P0 FFMA.FTZ R97, R132, R108, R189 ;  /* 0x0000006c84610223 */ /* 0x000fe200000100bd */
[----:B------:R-:W-:Y:S01]  /*3c00*/  @P0 FFMA.FTZ R193, R2, R104, R193 ;  /* 0x0000006802c10223 */ /* 0x000fe200000100c1 */
[----:B------:R-:W-:Y:S01]  /*3c10*/  SHF.L.U32 R195, R15, 0x10, RZ ;  /* 0x000000100fc37819 */ /* 0x000fe200000006ff */
[----:B------:R-:W-:Y:S01]  /*3c20*/  @P0 FADD.FTZ R98, R137, -R98 ;  /* 0x8000006289620221 */ /* 0x000fe20000010000 */
[----:B------:R-:W-:Y:S01]  /*3c30*/  SHF.L.U32 R104, R96, 0x10, RZ ;  /* 0x0000001060687819 */ /* 0x000fe200000006ff */
[----:B------:R-:W-:Y:S01]  /*3c40*/  @P0 FADD.FTZ R199, R130, -R97 ;  /* 0x8000006182c70221 */ /* 0x000fe20000010000 */
[----:B------:R-:W-:-:S02]  /*3c50*/  IMAD.U32 R97, R12, 0x10000, RZ ;  /* 0x000100000c617824 */ /* 0x000fc400078e00ff */
[----:B------:R-:W-:Y:S01]  /*3c60*/  @P1 FADD.FTZ R96, R148, -R197 ;  /* 0x800000c594601221 */ /* 0x000fe20000010000 */
[C---:B------:R-:W-:Y:S01]  /*3c70*/  @P0 FFMA.FTZ R195, R2.reuse, R98, R195 ;  /* 0x0000006202c30223 */ /* 0x040fe200000100c3 */
[C---:B------:R-:W-:Y:S01]  /*3c80*/  @P0 FFMA.FTZ R104, R2.reuse, R199, R104 ;  /* 0x000000c702680223 */ /* 0x040fe20000010068 */
[----:B------:R-:W-:Y:S01]  /*3c90*/  F2FP.BF16.F32.PACK_AB R98, RZ, R191 ;  /* 0x000000bfff62723e */ /* 0x000fe200000010ff */
[----:B------:R-:W-:Y:S01]  /*3ca0*/  @P1 FFMA.FTZ R97, R2, R96, R97 ;  /* 0x0000006002611223 */ /* 0x000fe20000010061 */
[----:B------:R-:W-:Y:S06]  /*3cb0*/  @!P2 BRA `(.L_x_795) ;  /* 0x000000000018a947 */ /* 0x000fec0003800000 */
[----:B------:R-:W-:Y:S01]  /*3cc0*/  FMUL.FTZ R96, R97, UR17 ;  /* 0x0000001161607c20 */ /* 0x000fe20008410000 */
[----:B------:R-:W-:-:S03]  /*3cd0*/  LOP3.LUT P0, RZ, R118, 0xff, RZ, 0xc0, !PT ;  /* 0x000000ff76ff7812 */ /* 0x000fc6000780c0ff */
[----:B------:R-:W-:-:S05]  /*3ce0*/  FMUL.FTZ R96, R96, UR16 ;  /* 0x0000001060607c20 */ /* 0x000fca0008410000 */
[----:B------:R-:W-:-:S04]  /*3cf0*/  FSEL R96, R96, RZ, P0 ;  /* 0x000000ff60607208 */ /* 0x000fc80000000000 */
[----:B------:R-:W-:-:S04]  /*3d00*/  F2FP.BF16.F32.PACK_AB R96, RZ, R96 ;  /* 0x00000060ff60723e */ /* 0x000fc800000010ff */
[----:B------:R-:W-:-:S07]  /*3d10*/  PRMT R92, R96, 0x7610, R92 ;  /* 0x00007610605c7816 */ /* 0x000fce000000005c */
.L_x_795:
[----:B------:R-:W-:Y:S05]  /*3d20*/  @!P2 BRA `(.L_x_796) ;  /* 0x000000000018a947 */ /* 0x000fea0003800000 */
[----:B------:R-:W-:Y:S01]  /*3d30*/  FMUL.FTZ R96, R99, UR17 ;  /* 0x0000001163607c20 */ /* 0x000fe20008410000 */
[----:B------:R-:W-:-:S03]  /*3d40*/  LOP3.LUT P0, RZ, R118, 0xff00, RZ, 0xc0, !PT ;  /* 0x0000ff0076ff7812 */ /* 0x000fc6000780c0ff */
[----:B------:R-:W-:-:S05]  /*3d50*/  FMUL.FTZ R96, R96, UR16 ;  /* 0x0000001060607c20 */ /* 0x000fca0008410000 */
[----:B------:R-:W-:-:S04]  /*3d60*/  FSEL R96, R96, RZ, P0 ;  /* 0x000000ff60607208 */ /* 0x000fc80000000000 */
[----:B------:R-:W-:-:S04]  /*3d70*/  F2FP.BF16.F32.PACK_AB R96, RZ, R96 ;  /* 0x00000060ff60723e */ /* 0x000fc800000010ff */
[----:B------:R-:W-:-:S07]  /*3d80*/  PRMT R92, R92, 0x5410, R96 ;  /* 0x000054105c5c7816 */ /* 0x000fce0000000060 */
.L_x_796:
[----:B------:R-:W-:Y:S05]  /*3d90*/  @!P2 BRA `(.L_x_797) ;  /* 0x000000000018a947 */ /* 0x000fea0003800000 */
[----:B------:R-:W-:Y:S01]  /*3da0*/  FMUL.FTZ R96, R105, UR17 ;  /* 0x0000001169607c20 */ /* 0x000fe20008410000 */
[----:B------:R-:W-:-:S03]  /*3db0*/  LOP3.LUT P0, RZ, R118, 0xff0000, RZ, 0xc0, !PT ;  /* 0x00ff000076ff7812 */ /* 0x000fc6000780c0ff */
[----:B------:R-:W-:-:S05]  /*3dc0*/  FMUL.FTZ R96, R96, UR16 ;  /* 0x0000001060607c20 */ /* 0x000fca0008410000 */
[----:B------:R-:W-:-:S04]  /*3dd0*/  FSEL R96, R96, RZ, P0 ;  /* 0x000000ff60607208 */ /* 0x000fc80000000000 */
[----:B------:R-:W-:-:S04]  /*3de0*/  F2FP.BF16.F32.PACK_AB R96, RZ, R96 ;  /* 0x00000060ff60723e */ /* 0x000fc800000010ff */
[----:B------:R-:W-:-:S07]  /*3df0*/  PRMT R93, R96, 0x7610, R93 ;  /* 0x00007610605d7816 */ /* 0x000fce000000005d */
.L_x_797:
[----:B------:R-:W-:Y:S05]  /*3e00*/  @!P2 BRA `(.L_x_798) ;  /* 0x000000000018a947 */ /* 0x000fea0003800000 */
[----:B------:R-:W-:Y:S01]  /*3e10*/  FMUL.FTZ R96, R107, UR17 ;  /* 0x000000116b607c20 */ /* 0x000fe20008410000 */
[----:B------:R-:W-:-:S03]  /*3e20*/  LOP3.LUT P0, RZ, R118, 0xff000000, RZ, 0xc0, !PT ;  /* 0xff00000076ff7812 */ /* 0x000fc6000780c0ff */
[----:B------:R-:W-:-:S05]  /*3e30*/  FMUL.FTZ R96, R96, UR16 ;  /* 0x0000001060607c20 */ /* 0x000fca0008410000 */
[----:B------:R-:W-:-:S04]  /*3e40*/  FSEL R96, R96, RZ, P0 ;  /* 0x000000ff60607208 */ /* 0x000fc80000000000 */
[----:B------:R-:W-:-:S04]  /*3e50*/  F2FP.BF16.F32.PACK_AB R96, RZ, R96 ;  /* 0x00000060ff60723e */ /* 0x000fc800000010ff */
[----:B------:R-:W-:-:S07]  /*3e60*/  PRMT R93, R93, 0x5410, R96 ;  /* 0x000054105d5d7816 */ /* 0x000fce0000000060 */
.L_x_798:
[----:B------:R-:W-:Y:S05]  /*3e70*/  @!P2 BRA `(.L_x_799) ;  /* 0x000000000018a947 */ /* 0x000fea0003800000 */
[----:B------:R-:W-:Y:S01]  /*3e80*/  FMUL.FTZ R191, R191, UR17 ;  /* 0x00000011bfbf7c20 */ /* 0x000fe20008410000 */
[----:B------:R-:W-:-:S03]  /*3e90*/  LOP3.LUT P0, RZ, R119, 0xff, RZ, 0xc0, !PT ;  /* 0x000000ff77ff7812 */ /* 0x000fc6000780c0ff */
[----:B------:R-:W-:-:S05]  /*3ea0*/  FMUL.FTZ R191, R191, UR16 ;  /* 0x00000010bfbf7c20 */ /* 0x000fca0008410000 */
[----:B------:R-:W-:-:S04]  /*3eb0*/  FSEL R191, R191, RZ, P0 ;  /* 0x000000ffbfbf7208 */ /* 0x000fc80000000000 */
[----:B------:R-:W-:-:S04]  /*3ec0*/  F2FP.BF16.F32.PACK_AB R191, RZ, R191 ;  /* 0x000000bfffbf723e */ /* 0x000fc800000010ff */
[----:B------:R-:W-:-:S07]  /*3ed0*/  PRMT R94, R191, 0x7610, R94 ;  /* 0x00007610bf5e7816 */ /* 0x000fce000000005e */
.L_x_799:
[----:B------:R-:W-:Y:S05]  /*3ee0*/  @!P2 BRA `(.L_x_800) ;  /* 0x000000000018a947 */ /* 0x000fea0003800000 */
[----:B------:R-:W-:Y:S01]  /*3ef0*/  FMUL.FTZ R96, R193, UR17 ;  /* 0x00000011c1607c20 */ /* 0x000fe20008410000 */
[----:B------:R-:W-:-:S03]  /*3f00*/  LOP3.LUT P0, RZ, R119, 0xff00, RZ, 0xc0, !PT ;  /* 0x0000ff0077ff7812 */ /* 0x000fc6000780c0ff */
[----:B------:R-:W-:-:S05]  /*3f10*/  FMUL.FTZ R96, R96, UR16 ;  /* 0x0000001060607c20 */ /* 0x000fca0008410000 */
[----:B------:R-:W-:-:S04]  /*3f20*/  FSEL R96, R96, RZ, P0 ;  /* 0x000000ff60607208 */ /* 0x000fc80000000000 */
[----:B------:R-:W-:-:S04]  /*3f30*/  F2FP.BF16.F32.PACK_AB R96, RZ, R96 ;  /* 0x00000060ff60723e */ /* 0x000fc800000010ff */
[----:B------:R-:W-:-:S07]  /*3f40*/  PRMT R94, R94, 0x5410, R96 ;  /* 0x000054105e5e7816 */ /* 0x000fce0000000060 */
.L_x_800:
[----:B------:R-:W-:Y:S02]  /*3f50*/  F2FP.BF16.F32.PACK_AB R193, RZ, R193 ;  /* 0x000000c1ffc1723e */ /* 0x000fe400000010ff */
[----:B------:R-:W-:Y:S02]  /*3f60*/  F2FP.BF16.F32.PACK_AB R106, RZ, R97 ;  /* 0x00000061ff6a723e */ /* 0x000fe400000010ff */
[----:B------:R-:W-:Y:S02]  /*3f70*/  F2FP.BF16.F32.PACK_AB R110, RZ, R99 ;  /* 0x00000063ff6e723e */ /* 0x000fe400000010ff */
[----:B------:R-:W-:Y:S02]  /*3f80*/  F2FP.BF16.F32.PACK_AB R97, RZ, R105 ;  /* 0x00000069ff61723e */ /* 0x000fe400000010ff */
[----:B------:R-:W-:Y:S02]  /*3f90*/  F2FP.BF16.F32.PACK_AB R107, RZ, R107 ;  /* 0x0000006bff6b723e */ /* 0x000fe400000010ff */
[----:B------:R-:W-:Y:S01]  /*3fa0*/  PRMT R98, R98, 0x5410, R193 ;  /* 0x0000541062627816 */ /* 0x000fe200000000c1 */
[----:B------:R-:W-:Y:S06]  /*3fb0*/  @!P2 BRA `(.L_x_801) ;  /* 0x000000000018a947 */ /* 0x000fec0003800000 */
[----:B------:R-:W-:Y:S01]  /*3fc0*/  FMUL.FTZ R96, R195, UR17 ;  /* 0x00000011c3607c20 */ /* 0x000fe20008410000 */
[----:B------:R-:W-:-:S03]  /*3fd0*/  LOP3.LUT P0, RZ, R119, 0xff0000, RZ, 0xc0, !PT ;  /* 0x00ff000077ff7812 */ /* 0x000fc6000780c0ff */
[----:B------:R-:W-:-:S05]  /*3fe0*/  FMUL.FTZ R96, R96, UR16 ;  /* 0x0000001060607c20 */ /* 0x000fca0008410000 */
[----:B------:R-:W-:-:S04]  /*3ff0*/  FSEL R96, R96, RZ, P0 ;  /* 0x000000ff60607208 */ /* 0x000fc80000000000 */
[----:B------:R-:W-:-:S04]  /*4000*/  F2FP.BF16.F32.PACK_AB R96, RZ, R96 ;  /* 0x00000060ff60723e */ /* 0x000fc800000010ff */
[----:B------:R-:W-:-:S07]  /*4010*/  PRMT R95, R96, 0x7610, R95 ;  /* 0x00007610605f7816 */ /* 0x000fce000000005f */
.L_x_801:
[----:B------:R-:W-:Y:S02]  /*4020*/  F2FP.BF16.F32.PACK_AB R99, R104, R195 ;  /* 0x000000c36863723e */ /* 0x000fe400000010ff */
        /* <DEDUP_REMOVED lines=10> */
.L_x_779:
[----:B------:R-:W-:Y:S01]  /*40d0*/  ISETP.NE.U32.AND P0, PT, RZ, UR4, PT ;  /* 0x00000004ff007c0c */ /* 0x000fe2000bf05070 */
[----:B------:R-:W0:Y:S01]  /*40e0*/  @P2 LDC.64 R104, c[0x0][0x468] ;  /* 0x00011a00ff682b82 */ /* 0x000e220000000a00 */
[----:B------:R-:W-:Y:S02]  /*40f0*/  ISETP.NE.U32.AND P1, PT, RZ, UR6, PT ;  /* 0x00000006ff007c0c */ /* 0x000fe4000bf25070 */
[----:B------:R-:W-:Y:S02]  /*4100*/  ISETP.NE.AND.EX P0, PT, RZ, UR5, PT, P0 ;  /* 0x00000005ff007c0c */ /* 0x000fe4000bf05300 */
[----:B------:R-:W-:-:S11]  /*4110*/  ISETP.NE.AND.EX P1, PT, R120, RZ, PT, P1 ;  /* 0x000000ff7800720c */ /* 0x000fd60003f25310 */
[----:B------:R-:W1:Y:S01]  /*4120*/  @P0 LDC.64 R106, c[0x0][0x478] ;  /* 0x00011e00ff6a0b82 */ /* 0x000e620000000a00 */
[----:B0-----:R-:W-:-:S04]  /*4130*/  @P2 IMAD.WIDE.U32 R104, R109, 0x10, R104 ;  /* 0x000000106d682825 */ /* 0x001fc800078e0068 */
[----:B-1----:R-:W-:-:S05]  /*4140*/  @P0 IMAD.WIDE.U32 R106, R111, 0x10, R106 ;  /* 0x000000106f6a0825 */ /* 0x002fca00078e006a */
[----:B------:R0:W-:Y:S04]  /*4150*/  @P0 STG.E.128 desc[UR12][R106.64], R96 ;  /* 0x000000606a000986 */ /* 0x0001e8000c101d0c */
[----:B------:R0:W-:Y:S01]  /*4160*/  @P2 STG.E.128 desc[UR12][R104.64], R92 ;  /* 0x0000005c68002986 */ /* 0x0001e2000c101d0c */
[----:B------:R-:W-:Y:S05]  /*4170*/  @!P1 BRA `(.L_x_802) ;  /* 0x0000000c001c9947 */ /* 0x000fea0003800000 */
[----:B------:R-:W-:Y:S05]  /*4180*/  @!P0 BRA `(.L_x_803) ;  /* 0x00000004009c8947 */ /* 0x000fea0003800000 */
[----:B------:R-:W-:Y:S02]  /*4190*/  ISETP.GT.AND P3, PT, R0, RZ, PT ;  /* 0x000000ff0000720c */ /* 0x000fe40003f64270 */
[----:B0----5:R-:W-:Y:S02]  /*41a0*/  PRMT R96, R8, 0x7632, R96 ;  /* 0x0000763208607816 */ /* 0x021fe40000000060 */
[C---:B------:R-:W-:Y:S02]  /*41b0*/  PRMT R98, R9.reuse, 0x7632, R98 ;  /* 0x0000763209627816 */ /* 0x040fe40000000062 */
[----:B------:R-:W-:Y:S02]  /*41c0*/  SHF.L.U32 R105, R96, 0x10, RZ ;  /* 0x0000001060697819 */ /* 0x000fe400000006ff */
[----:B------:R-:W-:Y:S01]  /*41d0*/  SHF.L.U32 R107, R9, 0x10, RZ ;  /* 0x00000010096b7819 */ /* 0x000fe200000006ff */
[----:B------:R-:W-:Y:S01]  /*41e0*/  IMAD.U32 R191, R98, 0x10000, RZ ;  /* 0x0001000062bf7824 */ /* 0x000fe200078e00ff */
[----:B------:R-:W-:-:S02]  /*41f0*/  SHF.L.U32 R97, R8, 0x10, RZ ;  /* 0x0000001008617819 */ /* 0x000fc400000006ff */
[----:B------:R-:W-:Y:S01]  /*4200*/  SHF.L.U32 R195, R11, 0x10, RZ ;  /* 0x000000100bc37819 */ /* 0x000fe200000006ff */
[-CC-:B------:R-:W-:Y:S01]  /*4210*/  @P3 FFMA.FTZ R96, R150, R108.reuse, R189.reuse ;  /* 0x0000006c96603223 */ /* 0x180fe200000100bd */
[-CC-:B------:R-:W-:Y:S01]  /*4220*/  @P3 FFMA.FTZ R119, R127, R108.reuse, R189.reuse ;  /* 0x0000006c7f773223 */ /* 0x180fe200000100bd */
[-CC-:B------:R-:W-:Y:S01]  /*4230*/  @P3 FFMA.FTZ R104, R154, R108.reuse, R189.reuse ;  /* 0x0000006c9a683223 */ /* 0x180fe200000100bd */
[----:B------:R-:W-:Y:S01]  /*4240*/  @P3 FFMA.FTZ R99, R129, R108, R189 ;  /* 0x0000006c81633223 */ /* 0x000fe200000100bd */
[----:B------:R-:W-:Y:S01]  /*4250*/  @P3 FADD.FTZ R96, R149, -R96 ;  /* 0x8000006095603221 */ /* 0x000fe20000010000 */
[----:B------:R-:W-:Y:S01]  /*4260*/  @P3 FADD.FTZ R98, R126, -R119 ;  /* 0x800000777e623221 */ /* 0x000fe20000010000 */
[----:B------:R-:W-:Y:S01]  /*4270*/  @P3 FADD.FTZ R104, R151, -R104 ;  /* 0x8000006897683221 */ /* 0x000fe20000010000 */
[----:B------:R-:W-:Y:S01]  /*4280*/  @P3 FADD.FTZ R99, R128, -R99 ;  /* 0x8000006380633221 */ /* 0x000fe20000010000 */
[----:B------:R-:W-:Y:S01]  /*4290*/  @P3 FFMA.FTZ R105, R2, R96, R105 ;  /* 0x0000006002693223 */ /* 0x000fe20000010069 */
[----:B------:R-:W-:Y:S01]  /*42a0*/  PRMT R96, R10, 0x7632, R96 ;  /* 0x000076320a607816 */ /* 0x000fe20000000060 */
[C---:B------:R-:W-:Y:S01]  /*42b0*/  @P3 FFMA.FTZ R107, R2.reuse, R98, R107 ;  /* 0x00000062026b3223 */ /* 0x040fe2000001006b */
[----:B------:R-:W-:Y:S01]  /*42c0*/  @P3 FFMA.FTZ R191, R2, R104, R191 ;  /* 0x0000006802bf3223 */ /* 0x000fe200000100bf */
[----:B------:R-:W-:Y:S01]  /*42d0*/  PRMT R104, R11, 0x7632, R104 ;  /* 0x000076320b687816 */ /* 0x000fe20000000068 */
[-CC-:B------:R-:W-:Y:S01]  /*42e0*/  @P3 FFMA.FTZ R119, R125, R108.reuse, R189.reuse ;  /* 0x0000006c7d773223 */ /* 0x180fe200000100bd */
[----:B------:R-:W-:Y:S01]  /*42f0*/  SHF.L.U32 R98, R96, 0x10, RZ ;  /* 0x0000001060627819 */ /* 0x000fe200000006ff */
[-CC-:B------:R-:W-:Y:S01]  /*4300*/  @P3 FFMA.FTZ R96, R156, R108.reuse, R189.reuse ;  /* 0x0000006c9c603223 */ /* 0x180fe200000100bd */
[-CC-:B------:R-:W-:Y:S01]  /*4310*/  @P3 FFMA.FTZ R197, R123, R108.reuse, R189.reuse ;  /* 0x0000006c7bc53223 */ /* 0x180fe200000100bd */
[----:B------:R-:W-:Y:S01]  /*4320*/  @P3 FFMA.FTZ R106, R158, R108, R189 ;  /* 0x0000006c9e6a3223 */ /* 0x000fe200000100bd */
[----:B------:R-:W-:Y:S01]  /*4330*/  @P3 FFMA.FTZ R97, R2, R99, R97 ;  /* 0x0000006302613223 */ /* 0x000fe20000010061 */
[----:B------:R-:W-:Y:S01]  /*4340*/  SHF.L.U32 R99, R10, 0x10, RZ ;  /* 0x000000100a637819 */ /* 0x000fe200000006ff */
[----:B------:R-:W-:Y:S01]  /*4350*/  @P3 FADD.FTZ R193, R159, -R96 ;  /* 0x800000609fc13221 */ /* 0x000fe20000010000 */
[----:B------:R-:W-:Y:S01]  /*4360*/  @P3 FADD.FTZ R119, R124, -R119 ;  /* 0x800000777c773221 */ /* 0x000fe20000010000 */
[----:B------:R-:W-:Y:S01]  /*4370*/  @P3 FADD.FTZ R96, R152, -R197 ;  /* 0x800000c598603221 */ /* 0x000fe20000010000 */
[----:B------:R-:W-:-:S02]  /*4380*/  IMAD.U32 R104, R104, 0x10000, RZ ;  /* 0x0001000068687824 */ /* 0x000fc400078e00ff */
[----:B------:R-:W-:Y:S01]  /*4390*/  @P3 FADD.FTZ R197, R157, -R106 ;  /* 0x8000006a9dc53221 */ /* 0x000fe20000010000 */
[C---:B------:R-:W-:Y:S01]  /*43a0*/  @P3 FFMA.FTZ R99, R2.reuse, R119, R99 ;  /* 0x0000007702633223 */ /* 0x040fe20000010063 */
[C---:B------:R-:W-:Y:S01]  /*43b0*/  @P3 FFMA.FTZ R98, R2.reuse, R193, R98 ;  /* 0x000000c102623223 */ /* 0x040fe20000010062 */
[C---:B------:R-:W-:Y:S01]  /*43c0*/  @P3 FFMA.FTZ R195, R2.reuse, R96, R195 ;  /* 0x0000006002c33223 */ /* 0x040fe200000100c3 */
[----:B------:R-:W-:Y:S01]  /*43d0*/  @P3 FFMA.FTZ R104, R2, R197, R104 ;  /* 0x000000c502683223 */ /* 0x000fe20000010068 */
        /* <DEDUP_REMOVED lines=11> */
.L_x_804:
[----:B------:R-:W-:Y:S05]  /*4490*/  @!P2 BRA `(.L_x_805) ;  /* 0x000000000018a947 */ /* 0x000fea0003800000 */
[----:B------:R-:W-:Y:S01]  /*44a0*/  FMUL.FTZ R105, R105, UR17 ;  /* 0x0000001169697c20 */ /* 0x000fe20008410000 */
[----:B------:R-:W-:-:S03]  /*44b0*/  LOP3.LUT P3, RZ, R112, 0xff00, RZ, 0xc0, !PT ;  /* 0x0000ff0070ff7812 */ /* 0x000fc6000786c0ff */
[----:B------:R-:W-:-:S05]  /*44c0*/  FMUL.FTZ R105, R105, UR16 ;  /* 0x0000001069697c20 */ /* 0x000fca0008410000 */
[----:B------:R-:W-:-:S04]  /*44d0*/  FSEL R105, R105, RZ, P3 ;  /* 0x000000ff69697208 */ /* 0x000fc80001800000 */
[----:B------:R-:W-:-:S04]  /*44e0*/  F2FP.BF16.F32.PACK_AB R105, RZ, R105 ;  /* 0x00000069ff69723e */ /* 0x000fc800000010ff */
[----:B------:R-:W-:-:S07]  /*44f0*/  PRMT R92, R92, 0x5410, R105 ;  /* 0x000054105c5c7816 */ /* 0x000fce0000000069 */
.L_x_805:
[----:B------:R-:W-:Y:S05]  /*4500*/  @!P2 BRA `(.L_x_806) ;  /* 0x000000000018a947 */ /* 0x000fea0003800000 */
[----:B------:R-:W-:Y:S01]  /*4510*/  FMUL.FTZ R107, R107, UR17 ;  /* 0x000000116b6b7c20 */ /* 0x000fe20008410000 */
[----:B------:R-:W-:-:S03]  /*4520*/  LOP3.LUT P3, RZ, R112, 0xff0000, RZ, 0xc0, !PT ;  /* 0x00ff000070ff7812 */ /* 0x000fc6000786c0ff */
[----:B------:R-:W-:-:S05]  /*4530*/  FMUL.FTZ R107, R107, UR16 ;  /* 0x000000106b6b7c20 */ /* 0x000fca0008410000 */
[----:B------:R-:W-:-:S04]  /*4540*/  FSEL R107, R107, RZ, P3 ;  /* 0x000000ff6b6b7208 */ /* 0x000fc80001800000 */
[----:B------:R-:W-:-:S04]  /*4550*/  F2FP.BF16.F32.PACK_AB R107, RZ, R107 ;  /* 0x0000006bff6b723e */ /* 0x000fc800000010ff */
[----:B------:R-:W-:-:S07]  /*4560*/  PRMT R93, R107, 0x7610, R93 ;  /* 0x000076106b5d7816 */ /* 0x000fce000000005d */
.L_x_806:
[----:B------:R-:W-:Y:S05]  /*4570*/  @!P2 BRA `(.L_x_807) ;  /* 0x000000000018a947 */ /* 0x000fea0003800000 */
[----:B------:R-:W-:Y:S01]  /*4580*/  FMUL.FTZ R191, R191, UR17 ;  /* 0x00000011bfbf7c20 */ /* 0x000fe20008410000 */
[----:B------:R-:W-:-:S03]  /*4590*/  LOP3.LUT P3, RZ, R112, 0xff000000, RZ, 0xc0, !PT ;  /* 0xff00000070ff7812 */ /* 0x000fc6000786c0ff */
[----:B------:R-:W-:-:S05]  /*45a0*/  FMUL.FTZ R191, R191, UR16 ;  /* 0x00000010bfbf7c20 */ /* 0x000fca0008410000 */
[----:B------:R-:W-:-:S04]  /*45b0*/  FSEL R191, R191, RZ, P3 ;  /* 0x000000ffbfbf7208 */ /* 0x000fc80001800000 */
[----:B------:R-:W-:-:S04]  /*45c0*/  F2FP.BF16.F32.PACK_AB R191, RZ, R191 ;  /* 0x000000bfffbf723e */ /* 0x000fc800000010ff */
[----:B------:R-:W-:-:S07]  /*45d0*/  PRMT R93, R93, 0x5410, R191 ;  /* 0x000054105d5d7816 */ /* 0x000fce00000000bf */
.L_x_807:
[----:B------:R-:W-:Y:S05]  /*45e0*/  @!P2 BRA `(.L_x_808) ;  /* 0x000000000018a947 */ /* 0x000fea0003800000 */
[----:B------:R-:W-:Y:S01]  /*45f0*/  FMUL.FTZ R96, R99, UR17 ;  /* 0x0000001163607c20 */ /* 0x000fe20008410000 */
[----:B------:R-:W-:-:S03]  /*4600*/  LOP3.LUT P3, RZ, R113, 0xff, RZ, 0xc0, !PT ;  /* 0x000000ff71ff7812 */ /* 0x000fc6000786c0ff */
[----:B------:R-:W-:-:S05]  /*4610*/  FMUL.FTZ R96, R96, UR16 ;  /* 0x0000001060607c20 */ /* 0x000fca0008410000 */
[----:B------:R-:W-:-:S04]  /*4620*/  FSEL R96, R96, RZ, P3 ;  /* 0x000000ff60607208 */ /* 0x000fc80001800000 */
[----:B------:R-:W-:-:S04]  /*4630*/  F2FP.BF16.F32.PACK_AB R96, RZ, R96 ;  /* 0x00000060ff60723e */ /* 0x000fc800000010ff */
[----:B------:R-:W-:-:S07]  /*4640*/  PRMT R94, R96, 0x7610, R94 ;  /* 0x00007610605e7816 */ /* 0x000fce000000005e */
.L_x_808:
[----:B------:R-:W-:Y:S05]  /*4650*/  @!P2 BRA `(.L_x_809) ;  /* 0x000000000018a947 */ /* 0x000fea0003800000 */
[----:B------:R-:W-:Y:S01]  /*4660*/  FMUL.FTZ R96, R98, UR17 ;  /* 0x0000001162607c20 */ /* 0x000fe20008410000 */
[----:B------:R-:W-:-:S03]  /*4670*/  LOP3.LUT P3, RZ, R113, 0xff00, RZ, 0xc0, !PT ;  /* 0x0000ff0071ff7812 */ /* 0x000fc6000786c0ff */
[----:B------:R-:W-:-:S05]  /*4680*/  FMUL.FTZ R96, R96, UR16 ;  /* 0x0000001060607c20 */ /* 0x000fca0008410000 */
[----:B------:R-:W-:-:S04]  /*4690*/  FSEL R96, R96, RZ, P3 ;  /* 0x000000ff60607208 */ /* 0x000fc80001800000 */
[----:B------:R-:W-:-:S04]  /*46a0*/  F2FP.BF16.F32.PACK_AB R96, RZ, R96 ;  /* 0x00000060ff60723e */ /* 0x000fc800000010ff */
[----:B------:R-:W-:-:S07]  /*46b0*/  PRMT R94, R94, 0x5410, R96 ;  /* 0x000054105e5e7816 */ /* 0x000fce0000000060 */
.L_x_809:
[----:B------:R-:W-:Y:S05]  /*46c0*/  @!P2 BRA `(.L_x_810) ;  /* 0x000000000018a947 */ /* 0x000fea0003800000 */
[----:B------:R-:W-:Y:S01]  /*46d0*/  FMUL.FTZ R96, R195, UR17 ;  /* 0x00000011c3607c20 */ /* 0x000fe20008410000 */
[----:B------:R-:W-:-:S03]  /*46e0*/  LOP3.LUT P3, RZ, R113, 0xff0000, RZ, 0xc0, !PT ;  /* 0x00ff000071ff7812 */ /* 0x000fc6000786c0ff */
[----:B------:R-:W-:-:S05]  /*46f0*/  FMUL.FTZ R96, R96, UR16 ;  /* 0x0000001060607c20 */ /* 0x000fca0008410000 */
[----:B------:R-:W-:-:S04]  /*4700*/  FSEL R96, R96, RZ, P3 ;  /* 0x000000ff60607208 */ /* 0x000fc80001800000 */
[----:B------:R-:W-:-:S04]  /*4710*/  F2FP.BF16.F32.PACK_AB R96, RZ, R96 ;  /* 0x00000060ff60723e */ /* 0x000fc800000010ff */
[----:B------:R-:W-:-:S07]  /*4720*/  PRMT R95, R96, 0x7610, R95 ;  /* 0x00007610605f7816 */ /* 0x000fce000000005f */
.L_x_810:
[----:B------:R-:W-:Y:S02]  /*4730*/  F2FP.BF16.F32.PACK_AB R98, R98, R99 ;  /* 0x000000636262723e */ /* 0x000fe400000010ff */
        /* <DEDUP_REMOVED lines=12> */
.L_x_803:
[----:B------:R-:W-:Y:S01]  /*4800*/  ISETP.GT.AND P3, PT, R0, RZ, PT ;  /* 0x000000ff0000720c */ /* 0x000fe20003f64270 */
[----:B------:R-:W-:-:S12]  /*4810*/  @!P2 BRA `(.L_x_812) ;  /* 0x000000000028a947 */ /* 0x000fd80003800000 */
[----:B0-----:R-:W-:Y:S01]  /*4820*/  @P3 FFMA.FTZ R107, R129, R108, R189 ;  /* 0x0000006c816b3223 */ /* 0x001fe200000100bd */
        /* <DEDUP_REMOVED lines=9> */
.L_x_812:
[----:B------:R-:W-:Y:S05]  /*48c0*/  @!P2 BRA `(.L_x_813) ;  /* 0x00000000002ca947 */ /* 0x000fea0003800000 */
[----:B0----5:R-:W-:Y:S01]  /*48d0*/  PRMT R104, R8, 0x7632, R104 ;  /* 0x0000763208687816 */ /* 0x021fe20000000068 */
        /* <DEDUP_REMOVED lines=10> */
.L_x_813:
[----:B------:R-:W-:Y:S05]  /*4980*/  @!P2 BRA `(.L_x_814) ;  /* 0x000000000028a947 */ /* 0x000fea0003800000 */
        /* <DEDUP_REMOVED lines=10> */
.L_x_814:
[----:B------:R-:W-:Y:S05]  /*4a30*/  @!P2 BRA `(.L_x_815) ;  /* 0x00000000002ca947 */ /* 0x000fea0003800000 */
[----:B0----5:R-:W-:Y:S01]  /*4a40*/  PRMT R104, R9, 0x7632, R104 ;  /* 0x0000763209687816 */ /* 0x021fe20000000068 */
        /* <DEDUP_REMOVED lines=10> */
.L_x_815:
        /* <DEDUP_REMOVED lines=11> */
.L_x_816:
        /* <DEDUP_REMOVED lines=12> */
.L_x_817:
        /* <DEDUP_REMOVED lines=11> */
.L_x_818:
[----:B------:R-:W-:Y:S05]  /*4d10*/  @!P2 BRA `(.L_x_811) ;  /* 0x0000000c0040a947 */ /* 0x000fea0003800000 */
[----:B0----5:R-:W-:Y:S01]  /*4d20*/  PRMT R104, R11, 0x7632, R104 ;  /* 0x000076320b687816 */ /* 0x021fe20000000068 */
        /* <DEDUP_REMOVED lines=12> */
.L_x_802:
[----:B------:R-:W-:Y:S05]  /*4df0*/  @!P0 BRA `(.L_x_819) ;  /* 0x0000000400848947 */ /* 0x000fea0003800000 */
[-CC-:B0-----:R-:W-:Y:S01]  /*4e00*/  FFMA.FTZ R97, R129, R108.reuse, R189.reuse ;  /* 0x0000006c81617223 */ /* 0x181fe200000100bd */
[----:B------:R-:W-:Y:S01]  /*4e10*/  FFMA.FTZ R96, R150, R108, R189 ;  /* 0x0000006c96607223 */ /* 0x000fe200000100bd */
[----:B------:R-:W-:Y:S02]  /*4e20*/  ISETP.GT.AND P3, PT, R0, RZ, PT ;  /* 0x000000ff0000720c */ /* 0x000fe40003f64270 */
[----:B------:R-:W-:Y:S01]  /*4e30*/  FADD.FTZ R97, R128, -R97 ;  /* 0x8000006180617221 */ /* 0x000fe20000010000 */
[----:B------:R-:W-:-:S03]  /*4e40*/  FADD.FTZ R99, R149, -R96 ;  /* 0x8000006095637221 */ /* 0x000fc60000010000 */
[C---:B------:R-:W-:Y:S01]  /*4e50*/  FMUL.FTZ R96, R2.reuse, R97 ;  /* 0x0000006102607220 */ /* 0x040fe20000410000 */
[----:B------:R-:W-:-:S04]  /*4e60*/  FMUL.FTZ R97, R2, R99 ;  /* 0x0000006302617220 */ /* 0x000fc80000410000 */
[----:B------:R-:W-:Y:S02]  /*4e70*/  FSEL R96, R96, RZ, P3 ;  /* 0x000000ff60607208 */ /* 0x000fe40001800000 */
[----:B------:R-:W-:Y:S02]  /*4e80*/  FSEL R98, R97, RZ, P3 ;  /* 0x000000ff61627208 */ /* 0x000fe40001800000 */
[----:B------:R-:W-:Y:S02]  /*4e90*/  F2FP.BF16.F32.PACK_AB R97, RZ, R96 ;  /* 0x00000060ff61723e */ /* 0x000fe400000010ff */
[----:B------:R-:W-:Y:S01]  /*4ea0*/  F2FP.BF16.F32.PACK_AB R99, RZ, R98 ;  /* 0x00000062ff63723e */ /* 0x000fe200000010ff */
[----:B------:R-:W-:Y:S06]  /*4eb0*/  @!P2 BRA `(.L_x_820) ;  /* 0x000000000018a947 */ /* 0x000fec0003800000 */
[----:B------:R-:W-:Y:S01]  /*4ec0*/  FMUL.FTZ R96, R96, UR17 ;  /* 0x0000001160607c20 */ /* 0x000fe20008410000 */
[----:B-----5:R-:W-:-:S03]  /*4ed0*/  LOP3.LUT P4, RZ, R112, 0xff, RZ, 0xc0, !PT ;  /* 0x000000ff70ff7812 */ /* 0x020fc6000788c0ff */
[----:B------:R-:W-:-:S05]  /*4ee0*/  FMUL.FTZ R96, R96, UR16 ;  /* 0x0000001060607c20 */ /* 0x000fca0008410000 */
[----:B------:R-:W-:-:S04]  /*4ef0*/  FSEL R96, R96, RZ, P4 ;  /* 0x000000ff60607208 */ /* 0x000fc80002000000 */
[----:B------:R-:W-:-:S04]  /*4f00*/  F2FP.BF16.F32.PACK_AB R96, RZ, R96 ;  /* 0x00000060ff60723e */ /* 0x000fc800000010ff */
[----:B------:R-:W-:-:S07]  /*4f10*/  PRMT R92, R96, 0x7610, R92 ;  /* 0x00007610605c7816 */ /* 0x000fce000000005c */
.L_x_820:
[----:B------:R-:W-:Y:S01]  /*4f20*/  FFMA.FTZ R105, R127, R108, R189 ;  /* 0x0000006c7f697223 */ /* 0x000fe200000100bd */
[----:B------:R-:W-:Y:S01]  /*4f30*/  PRMT R96, R97, 0x5410, R99 ;  /* 0x0000541061607816 */ /* 0x000fe20000000063 */
[----:B------:R-:W-:Y:S06]  /*4f40*/  @!P2 BRA `(.L_x_821) ;  /* 0x000000000018a947 */ /* 0x000fec0003800000 */
[----:B------:R-:W-:Y:S01]  /*4f50*/  FMUL.FTZ R97, R98, UR17 ;  /* 0x0000001162617c20 */ /* 0x000fe20008410000 */
[----:B-----5:R-:W-:-:S03]  /*4f60*/  LOP3.LUT P4, RZ, R112, 0xff00, RZ, 0xc0, !PT ;  /* 0x0000ff0070ff7812 */ /* 0x020fc6000788c0ff */
[----:B------:R-:W-:-:S05]  /*4f70*/  FMUL.FTZ R97, R97, UR16 ;  /* 0x0000001061617c20 */ /* 0x000fca0008410000 */
[----:B------:R-:W-:-:S04]  /*4f80*/  FSEL R97, R97, RZ, P4 ;  /* 0x000000ff61617208 */ /* 0x000fc80002000000 */
[----:B------:R-:W-:-:S04]  /*4f90*/  F2FP.BF16.F32.PACK_AB R97, RZ, R97 ;  /* 0x00000061ff61723e */ /* 0x000fc800000010ff */
[----:B------:R-:W-:-:S07]  /*4fa0*/  PRMT R92, R92, 0x5410, R97 ;  /* 0x000054105c5c7816 */ /* 0x000fce0000000061 */
.L_x_821:
[-CC-:B------:R-:W-:Y:S01]  /*4fb0*/  FFMA.FTZ R98, R154, R108.reuse, R189.reuse ;  /* 0x0000006c9a627223 */ /* 0x180fe200000100bd */
[-C--:B------:R-:W-:Y:S01]  /*4fc0*/  FFMA.FTZ R104, R156, R108.reuse, R189 ;  /* 0x0000006c9c687223 */ /* 0x080fe200000100bd */
[----:B------:R-:W-:Y:S01]  /*4fd0*/  FADD.FTZ R97, R126, -R105 ;  /* 0x800000697e617221 */ /* 0x000fe20000010000 */
[-CC-:B------:R-:W-:Y:S01]  /*4fe0*/  FFMA.FTZ R107, R125, R108.reuse, R189.reuse ;  /* 0x0000006c7d6b7223 */ /* 0x180fe200000100bd */
[----:B------:R-:W-:Y:S01]  /*4ff0*/  FADD.FTZ R99, R151, -R98 ;  /* 0x8000006297637221 */ /* 0x000fe20000010000 */
[----:B------:R-:W-:Y:S01]  /*5000*/  FADD.FTZ R105, R159, -R104 ;  /* 0x800000689f697221 */ /* 0x000fe20000010000 */
[C---:B------:R-:W-:Y:S01]  /*5010*/  FMUL.FTZ R97, R2.reuse, R97 ;  /* 0x0000006102617220 */ /* 0x040fe20000410000 */
[-CC-:B-----5:R-:W-:Y:S01]  /*5020*/  FFMA.FTZ R119, R123, R108.reuse, R189.reuse ;  /* 0x0000006c7b777223 */ /* 0x1a0fe200000100bd */
[----:B------:R-:W-:Y:S01]  /*5030*/  FMUL.FTZ R98, R2, R99 ;  /* 0x0000006302627220 */ /* 0x000fe20000410000 */
[----:B------:R-:W-:Y:S01]  /*5040*/  FFMA.FTZ R106, R158, R108, R189 ;  /* 0x0000006c9e6a7223 */ /* 0x000fe200000100bd */
[----:B------:R-:W-:Y:S01]  /*5050*/  FADD.FTZ R107, R124, -R107 ;  /* 0x8000006b7c6b7221 */ /* 0x000fe20000010000 */
[----:B------:R-:W-:Y:S01]  /*5060*/  FMUL.FTZ R104, R2, R105 ;  /* 0x0000006902687220 */ /* 0x000fe20000410000 */
[----:B------:R-:W-:Y:S01]  /*5070*/  FADD.FTZ R119, R152, -R119 ;  /* 0x8000007798777221 */ /* 0x000fe20000010000 */
[----:B------:R-:W-:Y:S01]  /*5080*/  FSEL R105, R98, RZ, P3 ;  /* 0x000000ff62697208 */ /* 0x000fe20001800000 */
[----:B------:R-:W-:Y:S01]  /*5090*/  FADD.FTZ R191, R157, -R106 ;  /* 0x8000006a9dbf7221 */ /* 0x000fe20000010000 */
[----:B------:R-:W-:Y:S01]  /*50a0*/  FMUL.FTZ R99, R2, R107 ;  /* 0x0000006b02637220 */ /* 0x000fe20000410000 */
[----:B------:R-:W-:Y:S01]  /*50b0*/  FSEL R98, R97, RZ, P3 ;  /* 0x000000ff61627208 */ /* 0x000fe20001800000 */
[----:B------:R-:W-:Y:S06]  /*50c0*/  @!P2 BRA `(.L_x_822) ;  /* 0x000000000018a947 */ /* 0x000fec0003800000 */
[----:B------:R-:W-:Y:S01]  /*50d0*/  FMUL.FTZ R97, R98, UR17 ;  /* 0x0000001162617c20 */ /* 0x000fe20008410000 */
[----:B------:R-:W-:-:S03]  /*50e0*/  LOP3.LUT P4, RZ, R112, 0xff0000, RZ, 0xc0, !PT ;  /* 0x00ff000070ff7812 */ /* 0x000fc6000788c0ff */
[----:B------:R-:W-:-:S05]  /*50f0*/  FMUL.FTZ R97, R97, UR16 ;  /* 0x0000001061617c20 */ /* 0x000fca0008410000 */
[----:B------:R-:W-:-:S04]  /*5100*/  FSEL R97, R97, RZ, P4 ;  /* 0x000000ff61617208 */ /* 0x000fc80002000000 */
[----:B------:R-:W-:-:S04]  /*5110*/  F2FP.BF16.F32.PACK_AB R97, RZ, R97 ;  /* 0x00000061ff61723e */ /* 0x000fc800000010ff */
[----:B------:R-:W-:-:S07]  /*5120*/  PRMT R93, R97, 0x7610, R93 ;  /* 0x00007610615d7816 */ /* 0x000fce000000005d */
.L_x_822:
[----:B------:R-:W-:Y:S05]  /*5130*/  @!P2 BRA `(.L_x_823) ;  /* 0x000000000018a947 */ /* 0x000fea0003800000 */
[----:B------:R-:W-:Y:S01]  /*5140*/  FMUL.FTZ R97, R105, UR17 ;  /* 0x0000001169617c20 */ /* 0x000fe20008410000 */
[----:B------:R-:W-:-:S03]  /*5150*/  LOP3.LUT P4, RZ, R112, 0xff000000, RZ, 0xc0, !PT ;  /* 0xff00000070ff7812 */ /* 0x000fc6000788c0ff */
[----:B------:R-:W-:-:S05]  /*5160*/  FMUL.FTZ R97, R97, UR16 ;  /* 0x0000001061617c20 */ /* 0x000fca0008410000 */
[----:B------:R-:W-:-:S04]  /*5170*/  FSEL R97, R97, RZ, P4 ;  /* 0x000000ff61617208 */ /* 0x000fc80002000000 */
[----:B------:R-:W-:-:S04]  /*5180*/  F2FP.BF16.F32.PACK_AB R97, RZ, R97 ;  /* 0x00000061ff61723e */ /* 0x000fc800000010ff */
[----:B------:R-:W-:-:S07]  /*5190*/  PRMT R93, R93, 0x5410, R97 ;  /* 0x000054105d5d7816 */ /* 0x000fce0000000061 */
.L_x_823:
[----:B------:R-:W-:Y:S01]  /*51a0*/  F2FP.BF16.F32.PACK_AB R97, R105, R98 ;  /* 0x000000626961723e */ /* 0x000fe200000010ff */
[C---:B------:R-:W-:Y:S01]  /*51b0*/  FMUL.FTZ R105, R2.reuse, R119 ;  /* 0x0000007702697220 */ /* 0x040fe20000410000 */
[----:B------:R-:W-:Y:S01]  /*51c0*/  FMUL.FTZ R106, R2, R191 ;  /* 0x000000bf026a7220 */ /* 0x000fe20000410000 */
[----:B------:R-:W-:Y:S02]  /*51d0*/  FSEL R104, R104, RZ, P3 ;  /* 0x000000ff68687208 */ /* 0x000fe40001800000 */
        /* <DEDUP_REMOVED lines=8> */
.L_x_824:
[----:B------:R-:W-:Y:S05]  /*5260*/  @!P2 BRA `(.L_x_825) ;  /* 0x000000000018a947 */ /* 0x000fea0003800000 */
[----:B------:R-:W-:Y:S01]  /*5270*/  FMUL.FTZ R98, R104, UR17 ;  /* 0x0000001168627c20 */ /* 0x000fe20008410000 */
[----:B------:R-:W-:-:S03]  /*5280*/  LOP3.LUT P4, RZ, R113, 0xff00, RZ, 0xc0, !PT ;  /* 0x0000ff0071ff7812 */ /* 0x000fc6000788c0ff */
[----:B------:R-:W-:-:S05]  /*5290*/  FMUL.FTZ R98, R98, UR16 ;  /* 0x0000001062627c20 */ /* 0x000fca0008410000 */
[----:B------:R-:W-:-:S04]  /*52a0*/  FSEL R98, R98, RZ, P4 ;  /* 0x000000ff62627208 */ /* 0x000fc80002000000 */
[----:B------:R-:W-:-:S04]  /*52b0*/  F2FP.BF16.F32.PACK_AB R98, RZ, R98 ;  /* 0x00000062ff62723e */ /* 0x000fc800000010ff */
[----:B------:R-:W-:-:S07]  /*52c0*/  PRMT R94, R94, 0x5410, R98 ;  /* 0x000054105e5e7816 */ /* 0x000fce0000000062 */
.L_x_825:
[----:B------:R-:W-:Y:S02]  /*52d0*/  F2FP.BF16.F32.PACK_AB R98, R104, R99 ;  /* 0x000000636862723e */ /* 0x000fe400000010ff */
        /* <DEDUP_REMOVED lines=9> */
.L_x_826:
        /* <DEDUP_REMOVED lines=10> */
.L_x_819:
[----:B------:R-:W-:Y:S05]  /*5410*/  @!P2 BRA `(.L_x_827) ;  /* 0x00000000002ca947 */ /* 0x000fea0003800000 */
[----:B0-----:R-:W-:Y:S01]  /*5420*/  FFMA.FTZ R105, R129, R108, R189 ;  /* 0x0000006c81697223 */ /* 0x001fe200000100bd */
        /* <DEDUP_REMOVED lines=10> */
.L_x_827:
        /* <DEDUP_REMOVED lines=12> */
.L_x_828:
        /* <DEDUP_REMOVED lines=12> */
.L_x_829:
        /* <DEDUP_REMOVED lines=12> */
.L_x_830:
        /* <DEDUP_REMOVED lines=12> */
.L_x_831:
        /* <DEDUP_REMOVED lines=12> */
.L_x_832:
        /* <DEDUP_REMOVED lines=12> */
.L_x_833:
[----:B------:R-:W-:Y:S05]  /*5950*/  @!P2 BRA `(.L_x_811) ;  /* 0x000000000030a947 */ /* 0x000fea0003800000 */
[----:B0-----:R-:W-:Y:S01]  /*5960*/  FFMA.FTZ R104, R158, R108, R189 ;  /* 0x0000006c9e687223 */ /* 0x001fe200000100bd */
        /* <DEDUP_REMOVED lines=11> */
.L_x_811:
[----:B0-----:R-:W0:Y:S01]  /*5a20*/  @P0 LDC.64 R106, c[0x0][0x478] ;  /* 0x00011e00ff6a0b82 */ /* 0x001e220000000a00 */
[----:B-----5:R-:W-:Y:S02]  /*5a30*/  @P0 IADD3 R113, PT, PT, R111, 0x80, RZ ;  /* 0x000000806f710810 */ /* 0x020fe40007ffe0ff */
        /* <DEDUP_REMOVED lines=9> */
[----:B0-----:R-:W-:Y:S01]  /*5ad0*/  IMAD.U32 R107, R5, 0x10000, RZ ;  /* 0x00010000056b7824 */ /* 0x001fe200078e00ff */
[----:B------:R-:W-:Y:S01]  /*5ae0*/  PRMT R96, R4, 0x7632, R96 ;  /* 0x0000763204607816 */ /* 0x000fe20000000060 */
[----:B------:R-:W-:Y:S01]  /*5af0*/  IMAD.U32 R191, R7, 0x10000, RZ ;  /* 0x0001000007bf7824 */ /* 0x000fe200078e00ff */
[----:B------:R-:W-:Y:S02]  /*5b00*/  PRMT R97, R5, 0x7632, R97 ;  /* 0x0000763205617816 */ /* 0x000fe40000000061 */
[----:B------:R-:W-:Y:S02]  /*5b10*/  SHF.L.U32 R105, R96, 0x10, RZ ;  /* 0x0000001060697819 */ /* 0x000fe400000006ff */
[----:B------:R-:W-:Y:S02]  /*5b20*/  SHF.L.U32 R99, R4, 0x10, RZ ;  /* 0x0000001004637819 */ /* 0x000fe400000006ff */
[----:B------:R-:W-:-:S03]  /*5b30*/  SHF.L.U32 R106, R97, 0x10, RZ ;  /* 0x00000010616a7819 */ /* 0x000fc600000006ff */
[-CC-:B------:R-:W-:Y:S01]  /*5b40*/  @P3 FFMA.FTZ R96, R155, R108.reuse, R189.reuse ;  /* 0x0000006c9b603223 */ /* 0x180fe200000100bd */
[-CC-:B------:R-:W-:Y:S01]  /*5b50*/  @P3 FFMA.FTZ R98, R170, R108.reuse, R189.reuse ;  /* 0x0000006caa623223 */ /* 0x180fe200000100bd */
[-CC-:B------:R-:W-:Y:S01]  /*5b60*/  @P3 FFMA.FTZ R97, R161, R108.reuse, R189.reuse ;  /* 0x0000006ca1613223 */ /* 0x180fe200000100bd */
[----:B------:R-:W-:Y:S01]  /*5b70*/  @P3 FFMA.FTZ R113, R168, R108, R189 ;  /* 0x0000006ca8713223 */ /* 0x000fe200000100bd */
[----:B------:R-:W-:Y:S01]  /*5b80*/  @P3 FADD.FTZ R96, R153, -R96 ;  /* 0x8000006099603221 */ /* 0x000fe20000010000 */
[----:B------:R-:W-:Y:S01]  /*5b90*/  @P3 FADD.FTZ R98, R167, -R98 ;  /* 0x80000062a7623221 */ /* 0x000fe20000010000 */
[--C-:B------:R-:W-:Y:S01]  /*5ba0*/  @P3 FADD.FTZ R104, R160, -R97.reuse ;  /* 0x80000061a0683221 */ /* 0x100fe20000010000 */
[----:B------:R-:W-:Y:S01]  /*5bb0*/  PRMT R97, R7, 0x7632, R97 ;  /* 0x0000763207617816 */ /* 0x000fe20000000061 */
[----:B------:R-:W-:Y:S01]  /*5bc0*/  @P3 FFMA.FTZ R99, R2, R96, R99 ;  /* 0x0000006002633223 */ /* 0x000fe20000010063 */
[----:B------:R-:W-:Y:S01]  /*5bd0*/  PRMT R96, R6, 0x7632, R96 ;  /* 0x0000763206607816 */ /* 0x000fe20000000060 */
[----:B------:R-:W-:Y:S01]  /*5be0*/  @P3 FFMA.FTZ R105, R2, R98, R105 ;  /* 0x0000006202693223 */ /* 0x000fe20000010069 */
[----:B------:R-:W-:Y:S01]  /*5bf0*/  @P3 FADD.FTZ R113, R166, -R113 ;  /* 0x80000071a6713221 */ /* 0x000fe20000010000 */
[----:B------:R-:W-:Y:S01]  /*5c00*/  @P3 FFMA.FTZ R107, R2, R104, R107 ;  /* 0x00000068026b3223 */ /* 0x000fe2000001006b */
[----:B------:R-:W-:Y:S01]  /*5c10*/  SHF.L.U32 R98, R96, 0x10, RZ ;  /* 0x0000001060627819 */ /* 0x000fe200000006ff */
        /* <DEDUP_REMOVED lines=10> */
[----:B------:R-:W-:Y:S01]  /*5cc0*/  @P3 FADD.FTZ R193, R171, -R110 ;  /* 0x8000006eabc13221 */ /* 0x000fe20000010000 */
[C---:B------:R-:W-:Y:S01]  /*5cd0*/  @P3 FFMA.FTZ R98, R2.reuse, R119, R98 ;  /* 0x0000007702623223 */ /* 0x040fe20000010062 */
[C---:B------:R-:W-:Y:S01]  /*5ce0*/  @P3 FFMA.FTZ R113, R2.reuse, R97, R113 ;  /* 0x0000006102713223 */ /* 0x040fe20000010071 */
[C---:B------:R-:W-:Y:S01]  /*5cf0*/  @P3 FFMA.FTZ R191, R2.reuse, R96, R191 ;  /* 0x0000006002bf3223 */ /* 0x040fe200000100bf */
[----:B------:R-:W-:Y:S01]  /*5d00*/  @P3 FFMA.FTZ R104, R2, R193, R104 ;  /* 0x000000c102683223 */ /* 0x000fe20000010068 */
[----:B------:R-:W-:-:S02]  /*5d10*/  F2FP.BF16.F32.PACK_AB R110, RZ, R99 ;  /* 0x00000063ff6e723e */ /* 0x000fc400000010ff */
[----:B------:R-:W-:Y:S02]  /*5d20*/  F2FP.BF16.F32.PACK_AB R112, RZ, R105 ;  /* 0x00000069ff70723e */ /* 0x000fe400000010ff */
        /* <DEDUP_REMOVED lines=8> */
.L_x_836:
[----:B------:R-:W-:Y:S05]  /*5db0*/  @!P2 BRA `(.L_x_837) ;  /* 0x000000000018a947 */ /* 0x000fea0003800000 */
[----:B------:R-:W-:Y:S01]  /*5dc0*/  FMUL.FTZ R105, R105, UR17 ;  /* 0x0000001169697c20 */ /* 0x000fe20008410000 */
[----:B------:R-:W-:-:S03]  /*5dd0*/  LOP3.LUT P3, RZ, R114, 0xff00, RZ, 0xc0, !PT ;  /* 0x0000ff0072ff7812 */ /* 0x000fc6000786c0ff */
[----:B------:R-:W-:-:S05]  /*5de0*/  FMUL.FTZ R105, R105, UR16 ;  /* 0x0000001069697c20 */ /* 0x000fca0008410000 */
[----:B------:R-:W-:-:S04]  /*5df0*/  FSEL R105, R105, RZ, P3 ;  /* 0x000000ff69697208 */ /* 0x000fc80001800000 */
[----:B------:R-:W-:-:S04]  /*5e00*/  F2FP.BF16.F32.PACK_AB R105, RZ, R105 ;  /* 0x00000069ff69723e */ /* 0x000fc800000010ff */
[----:B------:R-:W-:-:S07]  /*5e10*/  PRMT R92, R92, 0x5410, R105 ;  /* 0x000054105c5c7816 */ /* 0x000fce0000000069 */
.L_x_837:
[----:B------:R-:W-:Y:S05]  /*5e20*/  @!P2 BRA `(.L_x_838) ;  /* 0x000000000018a947 */ /* 0x000fea0003800000 */
[----:B------:R-:W-:Y:S01]  /*5e30*/  FMUL.FTZ R107, R107, UR17 ;  /* 0x000000116b6b7c20 */ /* 0x000fe20008410000 */
[----:B------:R-:W-:-:S03]  /*5e40*/  LOP3.LUT P3, RZ, R114, 0xff0000, RZ, 0xc0, !PT ;  /* 0x00ff000072ff7812 */ /* 0x000fc6000786c0ff */
[----:B------:R-:W-:-:S05]  /*5e50*/  FMUL.FTZ R107, R107, UR16 ;  /* 0x000000106b6b7c20 */ /* 0x000fca0008410000 */
[----:B------:R-:W-:-:S04]  /*5e60*/  FSEL R107, R107, RZ, P3 ;  /* 0x000000ff6b6b7208 */ /* 0x000fc80001800000 */
[----:B------:R-:W-:-:S04]  /*5e70*/  F2FP.BF16.F32.PACK_AB R107, RZ, R107 ;  /* 0x0000006bff6b723e */ /* 0x000fc800000010ff */
[----:B------:R-:W-:-:S07]  /*5e80*/  PRMT R93, R107, 0x7610, R93 ;  /* 0x000076106b5d7816 */ /* 0x000fce000000005d */
.L_x_838:
[----:B------:R-:W-:Y:S05]  /*5e90*/  @!P2 BRA `(.L_x_839) ;  /* 0x000000000018a947 */ /* 0x000fea0003800000 */
[----:B------:R-:W-:Y:S01]  /*5ea0*/  FMUL.FTZ R106, R106, UR17 ;  /* 0x000000116a6a7c20 */ /* 0x000fe20008410000 */
[----:B------:R-:W-:-:S03]  /*5eb0*/  LOP3.LUT P3, RZ, R114, 0xff000000, RZ, 0xc0, !PT ;  /* 0xff00000072ff7812 */ /* 0x000fc6000786c0ff */
[----:B------:R-:W-:-:S05]  /*5ec0*/  FMUL.FTZ R106, R106, UR16 ;  /* 0x000000106a6a7c20 */ /* 0x000fca0008410000 */
[----:B------:R-:W-:-:S04]  /*5ed0*/  FSEL R106, R106, RZ, P3 ;  /* 0x000000ff6a6a7208 */ /* 0x000fc80001800000 */
[----:B------:R-:W-:-:S04]  /*5ee0*/  F2FP.BF16.F32.PACK_AB R106, RZ, R106 ;  /* 0x0000006aff6a723e */ /* 0x000fc800000010ff */
[----:B------:R-:W-:-:S07]  /*5ef0*/  PRMT R93, R93, 0x5410, R106 ;  /* 0x000054105d5d7816 */ /* 0x000fce000000006a */
.L_x_839:
[----:B------:R-:W-:Y:S05]  /*5f00*/  @!P2 BRA `(.L_x_840) ;  /* 0x000000000018a947 */ /* 0x000fea0003800000 */
[----:B------:R-:W-:Y:S01]  /*5f10*/  FMUL.FTZ R96, R113, UR17 ;  /* 0x0000001171607c20 */ /* 0x000fe20008410000 */
[----:B------:R-:W-:-:S03]  /*5f20*/  LOP3.LUT P3, RZ, R115, 0xff, RZ, 0xc0, !PT ;  /* 0x000000ff73ff7812 */ /* 0x000fc6000786c0ff */
[----:B------:R-:W-:-:S05]  /*5f30*/  FMUL.FTZ R96, R96, UR16 ;  /* 0x0000001060607c20 */ /* 0x000fca0008410000 */
[----:B------:R-:W-:-:S04]  /*5f40*/  FSEL R96, R96, RZ, P3 ;  /* 0x000000ff60607208 */ /* 0x000fc80001800000 */
[----:B------:R-:W-:-:S04]  /*5f50*/  F2FP.BF16.F32.PACK_AB R96, RZ, R96 ;  /* 0x00000060ff60723e */ /* 0x000fc800000010ff */
[----:B------:R-:W-:-:S07]  /*5f60*/  PRMT R94, R96, 0x7610, R94 ;  /* 0x00007610605e7816 */ /* 0x000fce000000005e */
.L_x_840:
[----:B------:R-:W-:Y:S05]  /*5f70*/  @!P2 BRA `(.L_x_841) ;  /* 0x000000000018a947 */ /* 0x000fea0003800000 */
[----:B------:R-:W-:Y:S01]  /*5f80*/  FMUL.FTZ R96, R98, UR17 ;  /* 0x0000001162607c20 */ /* 0x000fe20008410000 */
[----:B------:R-:W-:-:S03]  /*5f90*/  LOP3.LUT P3, RZ, R115, 0xff00, RZ, 0xc0, !PT ;  /* 0x0000ff0073ff7812 */ /* 0x000fc6000786c0ff */
[----:B------:R-:W-:-:S05]  /*5fa0*/  FMUL.FTZ R96, R96, UR16 ;  /* 0x0000001060607c20 */ /* 0x000fca0008410000 */
[----:B------:R-:W-:-:S04]  /*5fb0*/  FSEL R96, R96, RZ, P3 ;  /* 0x000000ff60607208 */ /* 0x000fc80001800000 */
[----:B------:R-:W-:-:S04]  /*5fc0*/  F2FP.BF16.F32.PACK_AB R96, RZ, R96 ;  /* 0x00000060ff60723e */ /* 0x000fc800000010ff */
[----:B------:R-:W-:-:S07]  /*5fd0*/  PRMT R94, R94, 0x5410, R96 ;  /* 0x000054105e5e7816 */ /* 0x000fce0000000060 */
.L_x_841:
[----:B------:R-:W-:Y:S02]  /*5fe0*/  F2FP.BF16.F32.PACK_AB R98, R98, R113 ;  /* 0x000000716262723e */ /* 0x000fe400000010ff */
        /* <DEDUP_REMOVED lines=8> */
.L_x_842:
        /* <DEDUP_REMOVED lines=10> */
.L_x_835:
[----:B------:R-:W-:Y:S01]  /*6110*/  ISETP.GT.AND P3, PT, R0, RZ, PT ;  /* 0x000000ff0000720c */ /* 0x000fe20003f64270 */
[----:B------:R-:W-:-:S12]  /*6120*/  @!P2 BRA `(.L_x_844) ;  /* 0x000000000028a947 */ /* 0x000fd80003800000 */
[----:B0-----:R-:W-:Y:S01]  /*6130*/  @P3 FFMA.FTZ R104, R155, R108, R189 ;  /* 0x0000006c9b683223 */ /* 0x001fe200000100bd */
[----:B------:R-:W-:Y:S02]  /*6140*/  SHF.L.U32 R105, R4, 0x10, RZ ;  /* 0x0000001004697819 */ /* 0x000fe400000006ff */
        /* <DEDUP_REMOVED lines=8> */
.L_x_844:
[----:B------:R-:W-:Y:S05]  /*61d0*/  @!P2 BRA `(.L_x_845) ;  /* 0x00000000002ca947 */ /* 0x000fea0003800000 */
[----:B0-----:R-:W-:Y:S01]  /*61e0*/  PRMT R104, R4, 0x7632, R104 ;  /* 0x0000763204687816 */ /* 0x001fe20000000068 */
        /* <DEDUP_REMOVED lines=10> */
.L_x_845:
[----:B------:R-:W-:Y:S05]  /*6290*/  @!P2 BRA `(.L_x_846) ;  /* 0x000000000028a947 */ /* 0x000fea0003800000 */
        /* <DEDUP_REMOVED lines=10> */
.L_x_846:
[----:B------:R-:W-:Y:S05]  /*6340*/  @!P2 BRA `(.L_x_847) ;  /* 0x00000000002ca947 */ /* 0x000fea0003800000 */
[----:B0-----:R-:W-:Y:S01]  /*6350*/  PRMT R104, R5, 0x7632, R104 ;  /* 0x0000763205687816 */ /* 0x001fe20000000068 */
        /* <DEDUP_REMOVED lines=10> */
.L_x_847:
        /* <DEDUP_REMOVED lines=11> */
.L_x_848:
        /* <DEDUP_REMOVED lines=12> */
.L_x_849:
        /* <DEDUP_REMOVED lines=11> */
.L_x_850:
[----:B------:R-:W-:Y:S05]  /*6620*/  @!P2 BRA `(.L_x_843) ;  /* 0x0000000c0038a947 */ /* 0x000fea0003800000 */
[----:B0-----:R-:W-:Y:S01]  /*6630*/  PRMT R104, R7, 0x7632, R104 ;  /* 0x0000763207687816 */ /* 0x001fe20000000068 */
        /* <DEDUP_REMOVED lines=12> */
.L_x_834:
[----:B------:R-:W-:Y:S05]  /*6700*/  @!P0 BRA `(.L_x_851) ;  /* 0x00000004007c8947 */ /* 0x000fea0003800000 */
[-CC-:B0-----:R-:W-:Y:S01]  /*6710*/  FFMA.FTZ R96, R155, R108.reuse, R189.reuse ;  /* 0x0000006c9b607223 */ /* 0x181fe200000100bd */
[-CC-:B------:R-:W-:Y:S01]  /*6720*/  FFMA.FTZ R98, R170, R108.reuse, R189.reuse ;  /* 0x0000006caa627223 */ /* 0x180fe200000100bd */
[----:B------:R-:W-:Y:S01]  /*6730*/  ISETP.GT.AND P3, PT, R0, RZ, PT ;  /* 0x000000ff0000720c */ /* 0x000fe20003f64270 */
[----:B------:R-:W-:Y:S01]  /*6740*/  FFMA.FTZ R105, R161, R108, R189 ;  /* 0x0000006ca1697223 */ /* 0x000fe200000100bd */
[----:B------:R-:W-:Y:S01]  /*6750*/  FADD.FTZ R97, R153, -R96 ;  /* 0x8000006099617221 */ /* 0x000fe20000010000 */
[----:B------:R-:W-:-:S03]  /*6760*/  FADD.FTZ R99, R167, -R98 ;  /* 0x80000062a7637221 */ /* 0x000fc60000010000 */
[C---:B------:R-:W-:Y:S01]  /*6770*/  FMUL.FTZ R96, R2.reuse, R97 ;  /* 0x0000006102607220 */ /* 0x040fe20000410000 */
[----:B------:R-:W-:-:S04]  /*6780*/  FMUL.FTZ R97, R2, R99 ;  /* 0x0000006302617220 */ /* 0x000fc80000410000 */
[----:B------:R-:W-:Y:S02]  /*6790*/  FSEL R98, R96, RZ, P3 ;  /* 0x000000ff60627208 */ /* 0x000fe40001800000 */
[----:B------:R-:W-:-:S04]  /*67a0*/  FSEL R99, R97, RZ, P3 ;  /* 0x000000ff61637208 */ /* 0x000fc80001800000 */
        /* <DEDUP_REMOVED lines=8> */
.L_x_852:
[----:B------:R-:W-:Y:S05]  /*6830*/  @!P2 BRA `(.L_x_853) ;  /* 0x000000000018a947 */ /* 0x000fea0003800000 */
[----:B------:R-:W-:Y:S01]  /*6840*/  FMUL.FTZ R97, R99, UR17 ;  /* 0x0000001163617c20 */ /* 0x000fe20008410000 */
[----:B------:R-:W-:-:S03]  /*6850*/  LOP3.LUT P4, RZ, R114, 0xff00, RZ, 0xc0, !PT ;  /* 0x0000ff0072ff7812 */ /* 0x000fc6000788c0ff */
[----:B------:R-:W-:-:S05]  /*6860*/  FMUL.FTZ R97, R97, UR16 ;  /* 0x0000001061617c20 */ /* 0x000fca0008410000 */
[----:B------:R-:W-:-:S04]  /*6870*/  FSEL R97, R97, RZ, P4 ;  /* 0x000000ff61617208 */ /* 0x000fc80002000000 */
[----:B------:R-:W-:-:S04]  /*6880*/  F2FP.BF16.F32.PACK_AB R97, RZ, R97 ;  /* 0x00000061ff61723e */ /* 0x000fc800000010ff */
[----:B------:R-:W-:-:S07]  /*6890*/  PRMT R92, R92, 0x5410, R97 ;  /* 0x000054105c5c7816 */ /* 0x000fce0000000061 */
.L_x_853:
[-CC-:B------:R-:W-:Y:S01]  /*68a0*/  FFMA.FTZ R99, R168, R108.reuse, R189.reuse ;  /* 0x0000006ca8637223 */ /* 0x180fe200000100bd */
[-CC-:B------:R-:W-:Y:S01]  /*68b0*/  FFMA.FTZ R98, R172, R108.reuse, R189.reuse ;  /* 0x0000006cac627223 */ /* 0x180fe200000100bd */
[-C--:B------:R-:W-:Y:S01]  /*68c0*/  FFMA.FTZ R107, R163, R108.reuse, R189 ;  /* 0x0000006ca36b7223 */ /* 0x080fe200000100bd */
[----:B------:R-:W-:Y:S01]  /*68d0*/  FADD.FTZ R97, R160, -R105 ;  /* 0x80000069a0617221 */ /* 0x000fe20000010000 */
[----:B------:R-:W-:Y:S01]  /*68e0*/  FADD.FTZ R99, R166, -R99 ;  /* 0x80000063a6637221 */ /* 0x000fe20000010000 */
[-CC-:B------:R-:W-:Y:S01]  /*68f0*/  FFMA.FTZ R113, R165, R108.reuse, R189.reuse ;  /* 0x0000006ca5717223 */ /* 0x180fe200000100bd */
[----:B------:R-:W-:Y:S01]  /*6900*/  FFMA.FTZ R104, R174, R108, R189 ;  /* 0x0000006cae687223 */ /* 0x000fe200000100bd */
[----:B------:R-:W-:Y:S01]  /*6910*/  FADD.FTZ R105, R169, -R98 ;  /* 0x80000062a9697221 */ /* 0x000fe20000010000 */
[----:B------:R-:W-:Y:S01]  /*6920*/  FADD.FTZ R107, R162, -R107 ;  /* 0x8000006ba26b7221 */ /* 0x000fe20000010000 */
[C---:B------:R-:W-:Y:S01]  /*6930*/  FMUL.FTZ R98, R2.reuse, R99 ;  /* 0x0000006302627220 */ /* 0x040fe20000410000 */
[----:B------:R-:W-:Y:S01]  /*6940*/  FMUL.FTZ R97, R2, R97 ;  /* 0x0000006102617220 */ /* 0x000fe20000410000 */
[----:B------:R-:W-:Y:S01]  /*6950*/  FADD.FTZ R113, R164, -R113 ;  /* 0x80000071a4717221 */ /* 0x000fe20000010000 */
[----:B------:R-:W-:Y:S01]  /*6960*/  FADD.FTZ R119, R171, -R104 ;  /* 0x80000068ab777221 */ /* 0x000fe20000010000 */
[C---:B------:R-:W-:Y:S01]  /*6970*/  FMUL.FTZ R99, R2.reuse, R107 ;  /* 0x0000006b02637220 */ /* 0x040fe20000410000 */
[----:B------:R-:W-:Y:S01]  /*6980*/  FMUL.FTZ R104, R2, R105 ;  /* 0x0000006902687220 */ /* 0x000fe20000410000 */
[----:B------:R-:W-:Y:S01]  /*6990*/  FSEL R107, R98, RZ, P3 ;  /* 0x000000ff626b7208 */ /* 0x000fe20001800000 */
[C---:B------:R-:W-:Y:S01]  /*69a0*/  FMUL.FTZ R105, R2.reuse, R113 ;  /* 0x0000007102697220 */ /* 0x040fe20000410000 */
        /* <DEDUP_REMOVED lines=9> */
.L_x_854:
[----:B------:R-:W-:Y:S05]  /*6a40*/  @!P2 BRA `(.L_x_855) ;  /* 0x000000000018a947 */ /* 0x000fea0003800000 */
[----:B------:R-:W-:Y:S01]  /*6a50*/  FMUL.FTZ R97, R107, UR17 ;  /* 0x000000116b617c20 */ /* 0x000fe20008410000 */
[----:B------:R-:W-:-:S03]  /*6a60*/  LOP3.LUT P4, RZ, R114, 0xff000000, RZ, 0xc0, !PT ;  /* 0xff00000072ff7812 */ /* 0x000fc6000788c0ff */
[----:B------:R-:W-:-:S05]  /*6a70*/  FMUL.FTZ R97, R97, UR16 ;  /* 0x0000001061617c20 */ /* 0x000fca0008410000 */
[----:B------:R-:W-:-:S04]  /*6a80*/  FSEL R97, R97, RZ, P4 ;  /* 0x000000ff61617208 */ /* 0x000fc80002000000 */
[----:B------:R-:W-:-:S04]  /*6a90*/  F2FP.BF16.F32.PACK_AB R97, RZ, R97 ;  /* 0x00000061ff61723e */ /* 0x000fc800000010ff */
[----:B------:R-:W-:-:S07]  /*6aa0*/  PRMT R93, R93, 0x5410, R97 ;  /* 0x000054105d5d7816 */ /* 0x000fce0000000061 */
.L_x_855:
[----:B------:R-:W-:Y:S02]  /*6ab0*/  F2FP.BF16.F32.PACK_AB R97, R107, R98 ;  /* 0x000000626b61723e */ /* 0x000fe400000010ff */
[----:B------:R-:W-:Y:S02]  /*6ac0*/  FSEL R104, R104, RZ, P3 ;  /* 0x000000ff68687208 */ /* 0x000fe40001800000 */
[----:B------:R-:W-:Y:S02]  /*6ad0*/  FSEL R105, R105, RZ, P3 ;  /* 0x000000ff69697208 */ /* 0x000fe40001800000 */
        /* <DEDUP_REMOVED lines=9> */
.L_x_856:
[----:B------:R-:W-:Y:S05]  /*6b70*/  @!P2 BRA `(.L_x_857) ;  /* 0x000000000018a947 */ /* 0x000fea0003800000 */
[----:B------:R-:W-:Y:S01]  /*6b80*/  FMUL.FTZ R98, R104, UR17 ;  /* 0x0000001168627c20 */ /* 0x000fe20008410000 */
[----:B------:R-:W-:-:S03]  /*6b90*/  LOP3.LUT P3, RZ, R115, 0xff00, RZ, 0xc0, !PT ;  /* 0x0000ff0073ff7812 */ /* 0x000fc6000786c0ff */
[----:B------:R-:W-:-:S05]  /*6ba0*/  FMUL.FTZ R98, R98, UR16 ;  /* 0x0000001062627c20 */ /* 0x000fca0008410000 */
[----:B------:R-:W-:-:S04]  /*6bb0*/  FSEL R98, R98, RZ, P3 ;  /* 0x000000ff62627208 */ /* 0x000fc80001800000 */
[----:B------:R-:W-:-:S04]  /*6bc0*/  F2FP.BF16.F32.PACK_AB R98, RZ, R98 ;  /* 0x00000062ff62723e */ /* 0x000fc800000010ff */
[----:B------:R-:W-:-:S07]  /*6bd0*/  PRMT R94, R94, 0x5410, R98 ;  /* 0x000054105e5e7816 */ /* 0x000fce0000000062 */
.L_x_857:
[----:B------:R-:W-:Y:S05]  /*6be0*/  @!P2 BRA `(.L_x_858) ;  /* 0x000000000018a947 */ /* 0x000fea0003800000 */
[----:B------:R-:W-:Y:S01]  /*6bf0*/  FMUL.FTZ R98, R105, UR17 ;  /* 0x0000001169627c20 */ /* 0x000fe20008410000 */
[----:B------:R-:W-:-:S03]  /*6c00*/  LOP3.LUT P3, RZ, R115, 0xff0000, RZ, 0xc0, !PT ;  /* 0x00ff000073ff7812 */ /* 0x000fc6000786c0ff */
[----:B------:R-:W-:-:S05]  /*6c10*/  FMUL.FTZ R98, R98, UR16 ;  /* 0x0000001062627c20 */ /* 0x000fca0008410000 */
[----:B------:R-:W-:-:S04]  /*6c20*/  FSEL R98, R98, RZ, P3 ;  /* 0x000000ff62627208 */ /* 0x000fc80001800000 */
[----:B------:R-:W-:-:S04]  /*6c30*/  F2FP.BF16.F32.PACK_AB R98, RZ, R98 ;  /* 0x00000062ff62723e */ /* 0x000fc800000010ff */
[----:B------:R-:W-:-:S07]  /*6c40*/  PRMT R95, R98, 0x7610, R95 ;  /* 0x00007610625f7816 */ /* 0x000fce000000005f */
.L_x_858:
        /* <DEDUP_REMOVED lines=11> */
.L_x_851:
[----:B------:R-:W-:Y:S05]  /*6d00*/  @!P2 BRA `(.L_x_859) ;  /* 0x00000000002ca947 */ /* 0x000fea0003800000 */
[----:B0-----:R-:W-:Y:S01]  /*6d10*/  FFMA.FTZ R104, R155, R108, R189 ;  /* 0x0000006c9b687223 */ /* 0x001fe200000100bd */
[----:B------:R-:W-:-:S03]  /*6d20*/  ISETP.GT.AND P3, PT, R0, RZ, PT ;  /* 0x000000ff0000720c */ /* 0x000fc60003f64270 */
[----:B------:R-:W-:-:S04]  /*6d30*/  FADD.FTZ R105, R153, -R104 ;  /* 0x8000006899697221 */ /* 0x000fc80000010000 */
[----:B------:R-:W-:-:S05]  /*6d40*/  FMUL.FTZ R105, R2, R105 ;  /* 0x0000006902697220 */ /* 0x000fca0000410000 */
[----:B------:R-:W-:Y:S02]  /*6d50*/  FSEL R105, R105, RZ, P3 ;  /* 0x000000ff69697208 */ /* 0x000fe40001800000 */
[----:B------:R-:W-:-:S03]  /*6d60*/  LOP3.LUT P3, RZ, R114, 0xff, RZ, 0xc0, !PT ;  /* 0x000000ff72ff7812 */ /* 0x000fc6000786c0ff */
[----:B------:R-:W-:-:S04]  /*6d70*/  FMUL.FTZ R105, R105, UR17 ;  /* 0x0000001169697c20 */ /* 0x000fc80008410000 */
[----:B------:R-:W-:-:S05]  /*6d80*/  FMUL.FTZ R105, R105, UR16 ;  /* 0x0000001069697c20 */ /* 0x000fca0008410000 */
[----:B------:R-:W-:-:S04]  /*6d90*/  FSEL R105, R105, RZ, P3 ;  /* 0x000000ff69697208 */ /* 0x000fc80001800000 */
[----:B------:R-:W-:-:S04]  /*6da0*/  F2FP.BF16.F32.PACK_AB R105, RZ, R105 ;  /* 0x00000069ff69723e */ /* 0x000fc800000010ff */
[----:B------:R-:W-:-:S07]  /*6db0*/  PRMT R92, R105, 0x7610, R92 ;  /* 0x00007610695c7816 */ /* 0x000fce000000005c */
.L_x_859:
        /* <DEDUP_REMOVED lines=12> */
.L_x_860:
        /* <DEDUP_REMOVED lines=12> */
.L_x_861:
        /* <DEDUP_REMOVED lines=12> */
.L_x_862:
        /* <DEDUP_REMOVED lines=12> */
.L_x_863:
        /* <DEDUP_REMOVED lines=12> */
.L_x_864:
        /* <DEDUP_REMOVED lines=12> */
.L_x_865:
[----:B------:R-:W-:Y:S05]  /*7240*/  @!P2 BRA `(.L_x_843) ;  /* 0x000000000030a947 */ /* 0x000fea0003800000 */
[----:B0-----:R-:W-:Y:S01]  /*7250*/  FFMA.FTZ R104, R174, R108, R189 ;  /* 0x0000006cae687223 */ /* 0x001fe200000100bd */
[----:B------:R-:W-:-:S03]  /*7260*/  ISETP.GT.AND P3, PT, R0, RZ, PT ;  /* 0x000000ff0000720c */ /* 0x000fc60003f64270 */
[----:B------:R-:W-:-:S04]  /*7270*/  FADD.FTZ R105, R171, -R104 ;  /* 0x80000068ab697221 */ /* 0x000fc80000010000 */
[----:B------:R-:W-:-:S05]  /*7280*/  FMUL.FTZ R105, R2, R105 ;  /* 0x0000006902697220 */ /* 0x000fca0000410000 */
[----:B------:R-:W-:Y:S02]  /*7290*/  FSEL R105, R105, RZ, P3 ;  /* 0x000000ff69697208 */ /* 0x000fe40001800000 */
[----:B------:R-:W-:-:S03]  /*72a0*/  ISETP.GE.U32.AND P3, PT, R114, RZ, PT ;  /* 0x000000ff7200720c */ /* 0x000fc60003f66070 */
[----:B------:R-:W-:Y:S01]  /*72b0*/  FMUL.FTZ R105, R105, UR17 ;  /* 0x0000001169697c20 */ /* 0x000fe20008410000 */
[----:B------:R-:W-:-:S03]  /*72c0*/  ISETP.GE.U32.AND.EX P3, PT, R115, 0x1000000, PT, P3 ;  /* 0x010000007300780c */ /* 0x000fc60003f66130 */
[----:B------:R-:W-:-:S05]  /*72d0*/  FMUL.FTZ R105, R105, UR16 ;  /* 0x0000001069697c20 */ /* 0x000fca0008410000 */
[----:B------:R-:W-:-:S04]  /*72e0*/  FSEL R105, R105, RZ, P3 ;  /* 0x000000ff69697208 */ /* 0x000fc80001800000 */
[----:B------:R-:W-:-:S04]  /*72f0*/  F2FP.BF16.F32.PACK_AB R105, RZ, R105 ;  /* 0x00000069ff69723e */ /* 0x000fc800000010ff */
[----:B------:R-:W-:-:S07]  /*7300*/  PRMT R95, R95, 0x5410, R105 ;  /* 0x000054105f5f7816 */ /* 0x000fce0000000069 */
.L_x_843:
[----:B0-----:R-:W0:Y:S01]  /*7310*/  @P0 LDC.64 R106, c[0x0][0x478] ;  /* 0x00011e00ff6a0b82 */ /* 0x001e220000000a00 */
[----:B------:R-:W-:Y:S01]  /*7320*/  @P0 IADD3 R113, PT, PT, R111, 0x100, RZ ;  /* 0x000001006f710810 */ /* 0x000fe20007ffe0ff */
[----:B------:R-:W-:-:S06]  /*7330*/  @P2 VIADD R115, R109, 0x100 ;  /* 0x000001006d732836 */ /* 0x000fcc0000000000 */
[----:B------:R-:W1:Y:S01]  /*7340*/  @P2 LDC.64 R104, c[0x0][0x468] ;  /* 0x00011a00ff682b82 */ /* 0x000e620000000a00 */
[----:B0-----:R-:W-:-:S05]  /*7350*/  @P0 IMAD.WIDE.U32 R106, R113, 0x10, R106 ;  /* 0x00000010716a0825 */ /* 0x001fca00078e006a */
[----:B------:R0:W-:Y:S01]  /*7360*/  @P0 STG.E.128 desc[UR12][R106.64], R96 ;  /* 0x000000606a000986 */ /* 0x0001e2000c101d0c */
[----:B-1----:R-:W-:-:S05]  /*7370*/  @P2 IMAD.WIDE.U32 R104, R115, 0x10, R104 ;  /* 0x0000001073682825 */ /* 0x002fca00078e0068 */
[----:B------:R0:W-:Y:S01]  /*7380*/  @P2 STG.E.128 desc[UR12][R104.64], R92 ;  /* 0x0000005c68002986 */ /* 0x0001e2000c101d0c */
[----:B------:R-:W-:Y:S05]  /*7390*/  @!P1 BRA `(.L_x_866) ;  /* 0x0000000c000c9947 */ /* 0x000fea0003800000 */
[----:B------:R-:W-:Y:S05]  /*73a0*/  @!P0 BRA `(.L_x_867) ;  /* 0x00000004008c8947 */ /* 0x000fea0003800000 */
[----:B------:R-:W-:Y:S02]  /*73b0*/  ISETP.GT.AND P1, PT, R0, RZ, PT ;  /* 0x000000ff0000720c */ /* 0x000fe40003f24270 */
[C---:B0-----:R-:W-:Y:S02]  /*73c0*/  PRMT R96, R100.reuse, 0x7632, R96 ;  /* 0x0000763264607816 */ /* 0x041fe40000000060 */
[----:B------:R-:W-:Y:S02]  /*73d0*/  SHF.L.U32 R99, R100, 0x10, RZ ;  /* 0x0000001064637819 */ /* 0x000fe400000006ff */
[C---:B------:R-:W-:Y:S02]  /*73e0*/  PRMT R104, R101.reuse, 0x7632, R104 ;  /* 0x0000763265687816 */ /* 0x040fe40000000068 */
[----:B------:R-:W-:Y:S02]  /*73f0*/  SHF.L.U32 R105, R101, 0x10, RZ ;  /* 0x0000001065697819 */ /* 0x000fe400000006ff */
[----:B------:R-:W-:Y:S01]  /*7400*/  SHF.L.U32 R98, R96, 0x10, RZ ;  /* 0x0000001060627819 */ /* 0x000fe200000006ff */
[----:B------:R-:W-:-:S02]  /*7410*/  IMAD.U32 R104, R104, 0x10000, RZ ;  /* 0x0001000068687824 */ /* 0x000fc400078e00ff */
        /* <DEDUP_REMOVED lines=8> */
[C---:B------:R-:W-:Y:S01]  /*74a0*/  @P1 FFMA.FTZ R99, R2.reuse, R0, R99 ;  /* 0x0000000002631223 */ /* 0x040fe20000010063 */
[----:B------:R-:W-:Y:S01]  /*74b0*/  @P1 FFMA.FTZ R105, R2, R96, R105 ;  /* 0x0000006002691223 */ /* 0x000fe20000010069 */
[----:B------:R-:W-:Y:S01]  /*74c0*/  PRMT R0, R102, 0x7632, R0 ;  /* 0x0000763266007816 */ /* 0x000fe20000000000 */
[-CC-:B------:R-:W-:Y:S01]  /*74d0*/  @P1 FFMA.FTZ R110, R190, R108.reuse, R189.reuse ;  /* 0x0000006cbe6e1223 */ /* 0x180fe200000100bd */
[-CC-:B------:R-:W-:Y:S01]  /*74e0*/  @P1 FFMA.FTZ R119, R181, R108.reuse, R189.reuse ;  /* 0x0000006cb5771223 */ /* 0x180fe200000100bd */
[----:B------:R-:W-:Y:S01]  /*74f0*/  PRMT R96, R103, 0x7632, R96 ;  /* 0x0000763267607816 */ /* 0x000fe20000000060 */
[-CC-:B------:R-:W-:Y:S01]  /*7500*/  @P1 FFMA.FTZ R115, R179, R108.reuse, R189.reuse ;  /* 0x0000006cb3731223 */ /* 0x180fe200000100bd */
[----:B------:R-:W-:Y:S01]  /*7510*/  @P1 FFMA.FTZ R112, R192, R108, R189 ;  /* 0x0000006cc0701223 */ /* 0x000fe200000100bd */
[C---:B------:R-:W-:Y:S01]  /*7520*/  @P1 FFMA.FTZ R98, R2.reuse, R97, R98 ;  /* 0x0000006102621223 */ /* 0x040fe20000010062 */
[----:B------:R-:W-:Y:S01]  /*7530*/  @P1 FFMA.FTZ R104, R2, R113, R104 ;  /* 0x0000007102681223 */ /* 0x000fe20000010068 */
[----:B------:R-:W-:Y:S01]  /*7540*/  SHF.L.U32 R106, R0, 0x10, RZ ;  /* 0x00000010006a7819 */ /* 0x000fe200000006ff */
[----:B------:R-:W-:Y:S01]  /*7550*/  @P1 FADD.FTZ R97, R185, -R110 ;  /* 0x8000006eb9611221 */ /* 0x000fe20000010000 */
[----:B------:R-:W-:Y:S01]  /*7560*/  SHF.L.U32 R107, R102, 0x10, RZ ;  /* 0x00000010666b7819 */ /* 0x000fe200000006ff */
[----:B------:R-:W-:Y:S01]  /*7570*/  @P1 FADD.FTZ R0, R180, -R119 ;  /* 0x80000077b4001221 */ /* 0x000fe20000010000 */
[----:B------:R-:W-:Y:S01]  /*7580*/  SHF.L.U32 R113, R103, 0x10, RZ ;  /* 0x0000001067717819 */ /* 0x000fe200000006ff */
[----:B------:R-:W-:-:S02]  /*7590*/  IMAD.U32 R108, R96, 0x10000, RZ ;  /* 0x00010000606c7824 */ /* 0x000fc400078e00ff */
[----:B------:R-:W-:Y:S01]  /*75a0*/  @P1 FADD.FTZ R115, R178, -R115 ;  /* 0x80000073b2731221 */ /* 0x000fe20000010000 */
[----:B------:R-:W-:Y:S01]  /*75b0*/  @P1 FADD.FTZ R119, R187, -R112 ;  /* 0x80000070bb771221 */ /* 0x000fe20000010000 */
[C---:B------:R-:W-:Y:S01]  /*75c0*/  @P1 FFMA.FTZ R106, R2.reuse, R97, R106 ;  /* 0x00000061026a1223 */ /* 0x040fe2000001006a */
[C---:B------:R-:W-:Y:S01]  /*75d0*/  @P1 FFMA.FTZ R113, R2.reuse, R0, R113 ;  /* 0x0000000002711223 */ /* 0x040fe20000010071 */
[C---:B------:R-:W-:Y:S01]  /*75e0*/  @P1 FFMA.FTZ R107, R2.reuse, R115, R107 ;  /* 0x00000073026b1223 */ /* 0x040fe2000001006b */
[----:B------:R-:W-:Y:S01]  /*75f0*/  @P1 FFMA.FTZ R108, R2, R119, R108 ;  /* 0x00000077026c1223 */ /* 0x000fe2000001006c */
[----:B------:R-:W-:Y:S02]  /*7600*/  F2FP.BF16.F32.PACK_AB R96, R98, R99 ;  /* 0x000000636260723e */ /* 0x000fe400000010ff */
        /* <DEDUP_REMOVED lines=8> */
.L_x_868:
[----:B------:R-:W-:Y:S05]  /*7690*/  @!P2 BRA `(.L_x_869) ;  /* 0x000000000018a947 */ /* 0x000fea0003800000 */
[----:B------:R-:W-:Y:S01]  /*76a0*/  FMUL.FTZ R98, R98, UR17 ;  /* 0x0000001162627c20 */ /* 0x000fe20008410000 */
[----:B------:R-:W-:-:S03]  /*76b0*/  LOP3.LUT P1, RZ, R116, 0xff00, RZ, 0xc0, !PT ;  /* 0x0000ff0074ff7812 */ /* 0x000fc6000782c0ff */
[----:B------:R-:W-:-:S05]  /*76c0*/  FMUL.FTZ R98, R98, UR16 ;  /* 0x0000001062627c20 */ /* 0x000fca0008410000 */
[----:B------:R-:W-:-:S04]  /*76d0*/  FSEL R98, R98, RZ, P1 ;  /* 0x000000ff62627208 */ /* 0x000fc80000800000 */
[----:B------:R-:W-:-:S04]  /*76e0*/  F2FP.BF16.F32.PACK_AB R98, RZ, R98 ;  /* 0x00000062ff62723e */ /* 0x000fc800000010ff */
[----:B------:R-:W-:-:S07]  /*76f0*/  PRMT R92, R92, 0x5410, R98 ;  /* 0x000054105c5c7816 */ /* 0x000fce0000000062 */
.L_x_869:
[----:B------:R-:W-:Y:S05]  /*7700*/  @!P2 BRA `(.L_x_870) ;  /* 0x000000000018a947 */ /* 0x000fea0003800000 */
[----:B------:R-:W-:Y:S01]  /*7710*/  FMUL.FTZ R105, R105, UR17 ;  /* 0x0000001169697c20 */ /* 0x000fe20008410000 */
[----:B------:R-:W-:-:S03]  /*7720*/  LOP3.LUT P1, RZ, R116, 0xff0000, RZ, 0xc0, !PT ;  /* 0x00ff000074ff7812 */ /* 0x000fc6000782c0ff */
[----:B------:R-:W-:-:S05]  /*7730*/  FMUL.FTZ R105, R105, UR16 ;  /* 0x0000001069697c20 */ /* 0x000fca0008410000 */
[----:B------:R-:W-:-:S04]  /*7740*/  FSEL R105, R105, RZ, P1 ;  /* 0x000000ff69697208 */ /* 0x000fc80000800000 */
[----:B------:R-:W-:-:S04]  /*7750*/  F2FP.BF16.F32.PACK_AB R105, RZ, R105 ;  /* 0x00000069ff69723e */ /* 0x000fc800000010ff */
[----:B------:R-:W-:-:S07]  /*7760*/  PRMT R93, R105, 0x7610, R93 ;  /* 0x00007610695d7816 */ /* 0x000fce000000005d */
.L_x_870:
[----:B------:R-:W-:Y:S05]  /*7770*/  @!P2 BRA `(.L_x_871) ;  /* 0x000000000018a947 */ /* 0x000fea0003800000 */
[----:B------:R-:W-:Y:S01]  /*7780*/  FMUL.FTZ R104, R104, UR17 ;  /* 0x0000001168687c20 */ /* 0x000fe20008410000 */
[----:B------:R-:W-:-:S03]  /*7790*/  LOP3.LUT P1, RZ, R116, 0xff000000, RZ, 0xc0, !PT ;  /* 0xff00000074ff7812 */ /* 0x000fc6000782c0ff */
[----:B------:R-:W-:-:S05]  /*77a0*/  FMUL.FTZ R104, R104, UR16 ;  /* 0x0000001068687c20 */ /* 0x000fca0008410000 */
[----:B------:R-:W-:-:S04]  /*77b0*/  FSEL R104, R104, RZ, P1 ;  /* 0x000000ff68687208 */ /* 0x000fc80000800000 */
[----:B------:R-:W-:-:S04]  /*77c0*/  F2FP.BF16.F32.PACK_AB R104, RZ, R104 ;  /* 0x00000068ff68723e */ /* 0x000fc800000010ff */
[----:B------:R-:W-:-:S07]  /*77d0*/  PRMT R93, R93, 0x5410, R104 ;  /* 0x000054105d5d7816 */ /* 0x000fce0000000068 */
.L_x_871:
[----:B------:R-:W-:Y:S05]  /*77e0*/  @!P2 BRA `(.L_x_872) ;  /* 0x000000000018a947 */ /* 0x000fea0003800000 */
[----:B------:R-:W-:Y:S01]  /*77f0*/  FMUL.FTZ R0, R107, UR17 ;  /* 0x000000116b007c20 */ /* 0x000fe20008410000 */
[----:B------:R-:W-:-:S03]  /*7800*/  LOP3.LUT P1, RZ, R117, 0xff, RZ, 0xc0, !PT ;  /* 0x000000ff75ff7812 */ /* 0x000fc6000782c0ff */
[----:B------:R-:W-:-:S05]  /*7810*/  FMUL.FTZ R0, R0, UR16 ;  /* 0x0000001000007c20 */ /* 0x000fca0008410000 */
[----:B------:R-:W-:-:S04]  /*7820*/  FSEL R0, R0, RZ, P1 ;  /* 0x000000ff00007208 */ /* 0x000fc80000800000 */
[----:B------:R-:W-:-:S04]  /*7830*/  F2FP.BF16.F32.PACK_AB R0, RZ, R0 ;  /* 0x00000000ff00723e */ /* 0x000fc800000010ff */
[----:B------:R-:W-:-:S07]  /*7840*/  PRMT R94, R0, 0x7610, R94 ;  /* 0x00007610005e7816 */ /* 0x000fce000000005e */
.L_x_872:
[----:B------:R-:W-:Y:S05]  /*7850*/  @!P2 BRA `(.L_x_873) ;  /* 0x000000000018a947 */ /* 0x000fea0003800000 */
[----:B------:R-:W-:Y:S01]  /*7860*/  FMUL.FTZ R0, R106, UR17 ;  /* 0x000000116a007c20 */ /* 0x000fe20008410000 */
[----:B------:R-:W-:-:S03]  /*7870*/  LOP3.LUT P1, RZ, R117, 0xff00, RZ, 0xc0, !PT ;  /* 0x0000ff0075ff7812 */ /* 0x000fc6000782c0ff */
[----:B------:R-:W-:-:S05]  /*7880*/  FMUL.FTZ R0, R0, UR16 ;  /* 0x0000001000007c20 */ /* 0x000fca0008410000 */
[----:B------:R-:W-:-:S04]  /*7890*/  FSEL R0, R0, RZ, P1 ;  /* 0x000000ff00007208 */ /* 0x000fc80000800000 */
[----:B------:R-:W-:-:S04]  /*78a0*/  F2FP.BF16.F32.PACK_AB R0, RZ, R0 ;  /* 0x00000000ff00723e */ /* 0x000fc800000010ff */
[----:B------:R-:W-:-:S07]  /*78b0*/  PRMT R94, R94, 0x5410, R0 ;  /* 0x000054105e5e7816 */ /* 0x000fce0000000000 */
.L_x_873:
[----:B------:R-:W-:Y:S05]  /*78c0*/  @!P2 BRA `(.L_x_874) ;  /* 0x000000000018a947 */ /* 0x000fea0003800000 */
[----:B------:R-:W-:Y:S01]  /*78d0*/  FMUL.FTZ R0, R113, UR17 ;  /* 0x0000001171007c20 */ /* 0x000fe20008410000 */
[----:B------:R-:W-:-:S03]  /*78e0*/  LOP3.LUT P1, RZ, R117, 0xff0000, RZ, 0xc0, !PT ;  /* 0x00ff000075ff7812 */ /* 0x000fc6000782c0ff */
[----:B------:R-:W-:-:S05]  /*78f0*/  FMUL.FTZ R0, R0, UR16 ;  /* 0x0000001000007c20 */ /* 0x000fca0008410000 */
[----:B------:R-:W-:-:S04]  /*7900*/  FSEL R0, R0, RZ, P1 ;  /* 0x000000ff00007208 */ /* 0x000fc80000800000 */
[----:B------:R-:W-:-:S04]  /*7910*/  F2FP.BF16.F32.PACK_AB R0, RZ, R0 ;  /* 0x00000000ff00723e */ /* 0x000fc800000010ff */
[----:B------:R-:W-:-:S07]  /*7920*/  PRMT R95, R0, 0x7610, R95 ;  /* 0x00007610005f7816 */ /* 0x000fce000000005f */
.L_x_874:
        /* <DEDUP_REMOVED lines=11> */
.L_x_867:
[----:B------:R-:W-:Y:S01]  /*79e0*/  ISETP.GT.AND P1, PT, R0, RZ, PT ;  /* 0x000000ff0000720c */ /* 0x000fe20003f24270 */
[----:B------:R-:W-:-:S12]  /*79f0*/  @!P2 BRA `(.L_x_876) ;  /* 0x000000000028a947 */ /* 0x000fd80003800000 */
[----:B------:R-:W-:Y:S01]  /*7a00*/  @P1 FFMA.FTZ R0, R175, R108, R189 ;  /* 0x0000006caf001223 */ /* 0x000fe200000100bd */
[----:B0-----:R-:W-:Y:S02]  /*7a10*/  SHF.L.U32 R105, R100, 0x10, RZ ;  /* 0x0000001064697819 */ /* 0x001fe400000006ff */
        /* <DEDUP_REMOVED lines=8> */
.L_x_876:
[----:B------:R-:W-:Y:S05]  /*7aa0*/  @!P2 BRA `(.L_x_877) ;  /* 0x00000000002ca947 */ /* 0x000fea0003800000 */
[----:B------:R-:W-:Y:S01]  /*7ab0*/  PRMT R0, R100, 0x7632, R0 ;  /* 0x0000763264007816 */ /* 0x000fe20000000000 */
[----:B0-----:R-:W-:Y:S01]  /*7ac0*/  @P1 FFMA.FTZ R107, R186, R108, R189 ;  /* 0x0000006cba6b1223 */ /* 0x001fe200000100bd */
        /* <DEDUP_REMOVED lines=9> */
.L_x_877:
        /* <DEDUP_REMOVED lines=11> */
.L_x_878:
[----:B------:R-:W-:Y:S05]  /*7c10*/  @!P2 BRA `(.L_x_879) ;  /* 0x00000000002ca947 */ /* 0x000fea0003800000 */
[----:B------:R-:W-:Y:S01]  /*7c20*/  PRMT R0, R101, 0x7632, R0 ;  /* 0x0000763265007816 */ /* 0x000fe20000000000 */
[----:B0-----:R-:W-:Y:S01]  /*7c30*/  @P1 FFMA.FTZ R107, R188, R108, R189 ;  /* 0x0000006cbc6b1223 */ /* 0x001fe200000100bd */
        /* <DEDUP_REMOVED lines=9> */
.L_x_879:
        /* <DEDUP_REMOVED lines=11> */
.L_x_880:
        /* <DEDUP_REMOVED lines=12> */
.L_x_881:
        /* <DEDUP_REMOVED lines=11> */
.L_x_882:
[----:B------:R-:W-:Y:S05]  /*7ef0*/  @!P2 BRA `(.L_x_875) ;  /* 0x0000000c0038a947 */ /* 0x000fea0003800000 */
[----:B------:R-:W-:Y:S01]  /*7f00*/  PRMT R0, R103, 0x7632, R0 ;  /* 0x0000763267007816 */ /* 0x000fe20000000000 */
[----:B------:R-:W-:-:S04]  /*7f10*/  @P1 FFMA.FTZ R108, R192, R108, R189 ;  /* 0x0000006cc06c1223 */ /* 0x000fc800000100bd */
[----:B0-----:R-:W-:Y:S02]  /*7f20*/  IMAD.U32 R105, R0, 0x10000, RZ ;  /* 0x0001000000697824 */ /* 0x001fe400078e00ff */
        /* <DEDUP_REMOVED lines=10> */
.L_x_866:
[----:B------:R-:W-:Y:S05]  /*7fd0*/  @!P0 BRA `(.L_x_883) ;  /* 0x00000004007c8947 */ /* 0x000fea0003800000 */
[----:B------:R-:W-:Y:S01]  /*7fe0*/  ISETP.GT.AND P1, PT, R0, RZ, PT ;  /* 0x000000ff0000720c */ /* 0x000fe20003f24270 */
[-CC-:B0-----:R-:W-:Y:S01]  /*7ff0*/  FFMA.FTZ R99, R186, R108.reuse, R189.reuse ;  /* 0x0000006cba637223 */ /* 0x181fe200000100bd */
[-CC-:B------:R-:W-:Y:S01]  /*8000*/  FFMA.FTZ R0, R175, R108.reuse, R189.reuse ;  /* 0x0000006caf007223 */ /* 0x180fe200000100bd */
[-CC-:B------:R-:W-:Y:S01]  /*8010*/  FFMA.FTZ R96, R190, R108.reuse, R189.reuse ;  /* 0x0000006cbe607223 */ /* 0x180fe200000100bd */
[-CC-:B------:R-:W-:Y:S01]  /*8020*/  FFMA.FTZ R105, R177, R108.reuse, R189.reuse ;  /* 0x0000006cb1697223 */ /* 0x180fe200000100bd */
[-C--:B------:R-:W-:Y:S01]  /*8030*/  FFMA.FTZ R107, R188, R108.reuse, R189 ;  /* 0x0000006cbc6b7223 */ /* 0x080fe200000100bd */
[----:B------:R-:W-:Y:S01]  /*8040*/  FADD.FTZ R99, R182, -R99 ;  /* 0x80000063b6637221 */ /* 0x000fe20000010000 */
[-CC-:B------:R-:W-:Y:S01]  /*8050*/  FFMA.FTZ R113, R179, R108.reuse, R189.reuse ;  /* 0x0000006cb3717223 */ /* 0x180fe200000100bd */
[-CC-:B------:R-:W-:Y:S01]  /*8060*/  FFMA.FTZ R119, R181, R108.reuse, R189.reuse ;  /* 0x0000006cb5777223 */ /* 0x180fe200000100bd */
[----:B------:R-:W-:Y:S01]  /*8070*/  FADD.FTZ R97, R173, -R0 ;  /* 0x80000000ad617221 */ /* 0x000fe20000010000 */
[----:B------:R-:W-:Y:S01]  /*8080*/  FFMA.FTZ R108, R192, R108, R189 ;  /* 0x0000006cc06c7223 */ /* 0x000fe200000100bd */
[----:B------:R-:W-:Y:S01]  /*8090*/  FADD.FTZ R115, R185, -R96 ;  /* 0x80000060b9737221 */ /* 0x000fe20000010000 */
[----:B------:R-:W-:Y:S01]  /*80a0*/  FADD.FTZ R105, R176, -R105 ;  /* 0x80000069b0697221 */ /* 0x000fe20000010000 */
[----:B------:R-:W-:Y:S01]  /*80b0*/  FADD.FTZ R107, R184, -R107 ;  /* 0x8000006bb86b7221 */ /* 0x000fe20000010000 */
[----:B------:R-:W-:Y:S01]  /*80c0*/  FMUL.FTZ R96, R2, R99 ;  /* 0x0000006302607220 */ /* 0x000fe20000410000 */
[----:B------:R-:W-:Y:S01]  /*80d0*/  FADD.FTZ R113, R178, -R113 ;  /* 0x80000071b2717221 */ /* 0x000fe20000010000 */
[----:B------:R-:W-:Y:S01]  /*80e0*/  FADD.FTZ R119, R180, -R119 ;  /* 0x80000077b4777221 */ /* 0x000fe20000010000 */
[C---:B------:R-:W-:Y:S01]  /*80f0*/  FMUL.FTZ R0, R2.reuse, R97 ;  /* 0x0000006102007220 */ /* 0x040fe20000410000 */
[----:B------:R-:W-:Y:S01]  /*8100*/  FADD.FTZ R189, R187, -R108 ;  /* 0x8000006cbbbd7221 */ /* 0x000fe20000010000 */
[C---:B------:R-:W-:Y:S01]  /*8110*/  FMUL.FTZ R97, R2.reuse, R105 ;  /* 0x0000006902617220 */ /* 0x040fe20000410000 */
[C---:B------:R-:W-:Y:S01]  /*8120*/  FMUL.FTZ R98, R2.reuse, R107 ;  /* 0x0000006b02627220 */ /* 0x040fe20000410000 */
[C---:B------:R-:W-:Y:S01]  /*8130*/  FMUL.FTZ R99, R2.reuse, R113 ;  /* 0x0000007102637220 */ /* 0x040fe20000410000 */
[C---:B------:R-:W-:Y:S01]  /*8140*/  FMUL.FTZ R104, R2.reuse, R115 ;  /* 0x0000007302687220 */ /* 0x040fe20000410000 */
[----:B------:R-:W-:Y:S01]  /*8150*/  FMUL.FTZ R105, R2, R119 ;  /* 0x0000007702697220 */ /* 0x000fe20000410000 */
[----:B------:R-:W-:Y:S01]  /*8160*/  FSEL R107, R96, RZ, P1 ;  /* 0x000000ff606b7208 */ /* 0x000fe20000800000 */
        /* <DEDUP_REMOVED lines=9> */
.L_x_884:
[----:B------:R-:W-:Y:S05]  /*8200*/  @!P2 BRA `(.L_x_885) ;  /* 0x000000000018a947 */ /* 0x000fea0003800000 */
[----:B------:R-:W-:Y:S01]  /*8210*/  FMUL.FTZ R0, R107, UR17 ;  /* 0x000000116b007c20 */ /* 0x000fe20008410000 */
[----:B------:R-:W-:-:S03]  /*8220*/  LOP3.LUT P3, RZ, R116, 0xff00, RZ, 0xc0, !PT ;  /* 0x0000ff0074ff7812 */ /* 0x000fc6000786c0ff */
[----:B------:R-:W-:-:S05]  /*8230*/  FMUL.FTZ R0, R0, UR16 ;  /* 0x0000001000007c20 */ /* 0x000fca0008410000 */
[----:B------:R-:W-:-:S04]  /*8240*/  FSEL R0, R0, RZ, P3 ;  /* 0x000000ff00007208 */ /* 0x000fc80001800000 */
[----:B------:R-:W-:-:S04]  /*8250*/  F2FP.BF16.F32.PACK_AB R0, RZ, R0 ;  /* 0x00000000ff00723e */ /* 0x000fc800000010ff */
[----:B------:R-:W-:-:S07]  /*8260*/  PRMT R92, R92, 0x5410, R0 ;  /* 0x000054105c5c7816 */ /* 0x000fce0000000000 */
.L_x_885:
        /* <DEDUP_REMOVED lines=10> */
.L_x_886:
[----:B------:R-:W-:Y:S05]  /*8310*/  @!P2 BRA `(.L_x_887) ;  /* 0x000000000018a947 */ /* 0x000fea0003800000 */
[----:B------:R-:W-:Y:S01]  /*8320*/  FMUL.FTZ R0, R98, UR17 ;  /* 0x0000001162007c20 */ /* 0x000fe20008410000 */
[----:B------:R-:W-:-:S03]  /*8330*/  LOP3.LUT P3, RZ, R116, 0xff000000, RZ, 0xc0, !PT ;  /* 0xff00000074ff7812 */ /* 0x000fc6000786c0ff */
[----:B------:R-:W-:-:S05]  /*8340*/  FMUL.FTZ R0, R0, UR16 ;  /* 0x0000001000007c20 */ /* 0x000fca0008410000 */
[----:B------:R-:W-:-:S04]  /*8350*/  FSEL R0, R0, RZ, P3 ;  /* 0x000000ff00007208 */ /* 0x000fc80001800000 */
[----:B------:R-:W-:-:S04]  /*8360*/  F2FP.BF16.F32.PACK_AB R0, RZ, R0 ;  /* 0x00000000ff00723e */ /* 0x000fc800000010ff */
[----:B------:R-:W-:-:S07]  /*8370*/  PRMT R93, R93, 0x5410, R0 ;  /* 0x000054105d5d7816 */ /* 0x000fce0000000000 */
.L_x_887:
        /* <DEDUP_REMOVED lines=12> */
.L_x_888:
[----:B------:R-:W-:Y:S05]  /*8440*/  @!P2 BRA `(.L_x_889) ;  /* 0x000000000018a947 */ /* 0x000fea0003800000 */
[----:B------:R-:W-:Y:S01]  /*8450*/  FMUL.FTZ R0, R107, UR17 ;  /* 0x000000116b007c20 */ /* 0x000fe20008410000 */
[----:B------:R-:W-:-:S03]  /*8460*/  LOP3.LUT P1, RZ, R117, 0xff00, RZ, 0xc0, !PT ;  /* 0x0000ff0075ff7812 */ /* 0x000fc6000782c0ff */
[----:B------:R-:W-:-:S05]  /*8470*/  FMUL.FTZ R0, R0, UR16 ;  /* 0x0000001000007c20 */ /* 0x000fca0008410000 */
[----:B------:R-:W-:-:S04]  /*8480*/  FSEL R0, R0, RZ, P1 ;  /* 0x000000ff00007208 */ /* 0x000fc80000800000 */
[----:B------:R-:W-:-:S04]  /*8490*/  F2FP.BF16.F32.PACK_AB R0, RZ, R0 ;  /* 0x00000000ff00723e */ /* 0x000fc800000010ff */
[----:B------:R-:W-:-:S07]  /*84a0*/  PRMT R94, R94, 0x5410, R0 ;  /* 0x000054105e5e7816 */ /* 0x000fce0000000000 */
.L_x_889:
[----:B------:R-:W-:Y:S05]  /*84b0*/  @!P2 BRA `(.L_x_890) ;  /* 0x000000000018a947 */ /* 0x000fea0003800000 */
[----:B------:R-:W-:Y:S01]  /*84c0*/  FMUL.FTZ R0, R105, UR17 ;  /* 0x0000001169007c20 */ /* 0x000fe20008410000 */
[----:B------:R-:W-:-:S03]  /*84d0*/  LOP3.LUT P1, RZ, R117, 0xff0000, RZ, 0xc0, !PT ;  /* 0x00ff000075ff7812 */ /* 0x000fc6000782c0ff */
[----:B------:R-:W-:-:S05]  /*84e0*/  FMUL.FTZ R0, R0, UR16 ;  /* 0x0000001000007c20 */ /* 0x000fca0008410000 */
[----:B------:R-:W-:-:S04]  /*84f0*/  FSEL R0, R0, RZ, P1 ;  /* 0x000000ff00007208 */ /* 0x000fc80000800000 */
[----:B------:R-:W-:-:S04]  /*8500*/  F2FP.BF16.F32.PACK_AB R0, RZ, R0 ;  /* 0x00000000ff00723e */ /* 0x000fc800000010ff */
[----:B------:R-:W-:-:S07]  /*8510*/  PRMT R95, R0, 0x7610, R95 ;  /* 0x00007610005f7816 */ /* 0x000fce000000005f */
.L_x_890:
        /* <DEDUP_REMOVED lines=11> */
.L_x_883:
        /* <DEDUP_REMOVED lines=12> */
.L_x_891:
        /* <DEDUP_REMOVED lines=12> */
.L_x_892:
        /* <DEDUP_REMOVED lines=12> */
.L_x_893:
        /* <DEDUP_REMOVED lines=12> */
.L_x_894:
        /* <DEDUP_REMOVED lines=12> */
.L_x_895:
        /* <DEDUP_REMOVED lines=12> */
.L_x_896:
        /* <DEDUP_REMOVED lines=12> */
.L_x_897:
[----:B------:R-:W-:Y:S05]  /*8b10*/  @!P2 BRA `(.L_x_875) ;  /* 0x000000000030a947 */ /* 0x000fea0003800000 */
[----:B------:R-:W-:Y:S01]  /*8b20*/  FFMA.FTZ R108, R192, R108, R189 ;  /* 0x0000006cc06c7223 */ /* 0x000fe200000100bd */
[----:B------:R-:W-:-:S03]  /*8b30*/  ISETP.GT.AND P1, PT, R0, RZ, PT ;  /* 0x000000ff0000720c */ /* 0x000fc60003f24270 */
[----:B0-----:R-:W-:-:S04]  /*8b40*/  FADD.FTZ R105, R187, -R108 ;  /* 0x8000006cbb697221 */ /* 0x001fc80000010000 */
        /* <DEDUP_REMOVED lines=9> */
.L_x_875:
[----:B------:R-:W1:Y:S01]  /*8be0*/  @P0 LDC.64 R112, c[0x0][0x478] ;  /* 0x00011e00ff700b82 */ /* 0x000e620000000a00 */
[----:B------:R-:W-:Y:S01]  /*8bf0*/  @P0 IADD3 R111, PT, PT, R111, 0x180, RZ ;  /* 0x000001806f6f0810 */ /* 0x000fe20007ffe0ff */
[----:B------:R-:W-:Y:S01]  /*8c00*/  UPLOP3.LUT UP1, UPT, UPT, UPT, UP1, 0x40, 0x4 ;  /* 0x000000000004789c */ /* 0x000fe20003f2e810 */
[----:B------:R-:W-:-:S05]  /*8c10*/  @P2 IADD3 R115, PT, PT, R109, 0x180, RZ ;  /* 0x000001806d732810 */ /* 0x000fca0007ffe0ff */
        /* <DEDUP_REMOVED lines=9> */
.L_x_764:
        /* <DEDUP_REMOVED lines=25> */
.L_x_899:
        /* <DEDUP_REMOVED lines=12> */
.L_x_15591:


//--------------------- .text._ZN10layer_norm13ln_bwd_kernelINS_13Kernel_traitsI13__nv_bfloat16S2_S2_S2_fjLj4096ELj1ELj1ELj4ELj16ENS_18Kernel_traits_baseILj4096ES2_S2_S2_S2_fjLj128EEEEELb1ELb1ELb0ELb0EEEvNS_9BwdParamsE --------------------------
	.section	.text._ZN10layer_norm13ln_bwd_kernelINS_13Kernel_traitsI13__nv_bfloat16S2_S2_S2_fjLj4096ELj1ELj1ELj4ELj16ENS_18Kernel_traits_baseILj4096ES2_S2_S2_S2_fjLj128EEEEELb1ELb1ELb0ELb0EEEvNS_9BwdParamsE,"ax",@progbits
	.align	128
        .global         _ZN10layer_norm13ln_bwd_kernelINS_13Kernel_traitsI13__nv_bfloat16S2_S2_S2_fjLj4096ELj1ELj1ELj4ELj16ENS_18Kernel_traits_baseILj4096ES2_S2_S2_S2_fjLj128EEEEELb1ELb1ELb0ELb0EEEvNS_9BwdParamsE
        .type           _ZN10layer_norm13ln_bwd_kernelINS_13Kernel_traitsI13__nv_bfloat16S2_S2_S2_fjLj4096ELj1ELj1ELj4ELj16ENS_18Kernel_traits_baseILj4096ES2_S2_S2_S2_fjLj128EEEEELb1ELb1ELb0ELb0EEEvNS_9BwdParamsE,@function
        .size           _ZN10layer_norm13ln_bwd_kernelINS_13Kernel_traitsI13__nv_bfloat16S2_S2_S2_fjLj4096ELj1ELj1ELj4ELj16ENS_18Kernel_traits_baseILj4096ES2_S2_S2_S2_fjLj128EEEEELb1ELb1ELb0ELb0EEEvNS_9BwdParamsE,(.L_x_15592 - _ZN10layer_norm13ln_bwd_kernelINS_13Kernel_traitsI13__nv_bfloat16S2_S2_S2_fjLj4096ELj1ELj1ELj4ELj16ENS_18Kernel_traits_baseILj4096ES2_S2_S2_S2_fjLj128EEEEELb1ELb1ELb0ELb0EEEvNS_9BwdParamsE)
        .other          _ZN10layer_norm13ln_bwd_kernelINS_13Kernel_traitsI13__nv_bfloat16S2_S2_S2_fjLj4096ELj1ELj1ELj4ELj16ENS_18Kernel_traits_baseILj4096ES2_S2_S2_S2_fjLj128EEEEELb1ELb1ELb0ELb0EEEvNS_9BwdParamsE,@"STO_CUDA_ENTRY STV_DEFAULT"
_ZN10layer_norm13ln_bwd_kernelINS_13Kernel_traitsI13__nv_bfloat16S2_S2_S2_fjLj4096ELj1ELj1ELj4ELj16ENS_18Kernel_traits_baseILj4096ES2_S2_S2_S2_fjLj128EEEEELb1ELb1ELb0ELb0EEEvNS_9BwdParamsE:
.text._ZN10layer_norm13ln_bwd_kernelINS_13Kernel_traitsI13__nv_bfloat16S2_S2_S2_fjLj4096ELj1ELj1ELj4ELj16ENS_18Kernel_traits_baseILj4096ES2_S2_S2_S2_fjLj128EEEEELb1ELb1ELb0ELb0EEEvNS_9BwdParamsE:
        /* <DEDUP_REMOVED lines=13> */
[C---:B------:R-:W-:Y:S01]  /*00d0*/  ISETP.GE.U32.AND P4, PT, R6.reuse, 0x80, PT ;  /* 0x000000800600780c */ /* 0x040fe20003f86070 */
[----:B------:R2:W-:Y:S01]  /*00e0*/  STL [R1], R6 ;  /* 0x0000000601007387 */ /* 0x0005e20000100800 */
[----:B------:R-:W-:-:S02]  /*00f0*/  ISETP.GE.U32.AND P3, PT, R6, 0x100, PT ;  /* 0x000001000600780c */ /* 0x000fc40003f66070 */
[C---:B------:R-:W-:Y:S02]  /*0100*/  ISETP.GE.U32.AND P2, PT, R6.reuse, 0x180, PT ;  /* 0x000001800600780c */ /* 0x040fe40003f46070 */
[----:B------:R-:W-:-:S07]  /*0110*/  ISETP.GE.U32.AND P1, PT, R6, 0x200, PT ;  /* 0x000002000600780c */ /* 0x000fce0003f26070 */
[----:B------:R-:W3:Y:S08]  /*0120*/  @P4 LDC.64 R2, c[0x0][0x3d0] ;  /* 0x0000f400ff024b82 */ /* 0x000ef00000000a00 */
[----:B------:R-:W4:Y:S08]  /*0130*/  @P4 LDC.64 R4, c[0x0][0x3e8] ;  /* 0x0000fa00ff044b82 */ /* 0x000f300000000a00 */
[----:B--2---:R-:W2:Y:S08]  /*0140*/  @P3 LDC.64 R6, c[0x0][0x3d0] ;  /* 0x0000f400ff063b82 */ /* 0x004eb00000000a00 */
[----:B------:R-:W1:Y:S01]  /*0150*/  @P3 LDC.64 R8, c[0x0][0x3e8] ;  /* 0x0000fa00ff083b82 */ /* 0x000e620000000a00 */
[----:B---3--:R-:W-:-:S05]  /*0160*/  @P4 IMAD.WIDE.U32 R2, R23, 0x10, R2 ;  /* 0x0000001017024825 */ /* 0x008fca00078e0002 */
[----:B0-----:R0:W5:Y:S02]  /*0170*/  @P4 LDG.E.128 R32, desc[UR14][R2.64] ;  /* 0x0000000e02204981 */ /* 0x001164000c1e1d00 */
[----:B------:R-:W3:Y:S01]  /*0180*/  @P2 LDC.64 R14, c[0x0][0x3d0] ;  /* 0x0000f400ff0e2b82 */ /* 0x000ee20000000a00 */
[C---:B----4-:R-:W-:Y:S01]  /*0190*/  @P4 IMAD.WIDE.U32 R4, R23.reuse, 0x10, R4 ;  /* 0x0000001017044825 */ /* 0x050fe200078e0004 */
[----:B------:R-:W-:-:S04]  /*01a0*/  @P4 LOP3.LUT R23, R23, 0x80, RZ, 0xfc, !PT ;  /* 0x0000008017174812 */ /* 0x000fc800078efcff */
[----:B------:R0:W5:Y:S02]  /*01b0*/  @P4 LDG.E.128 R36, desc[UR14][R4.64] ;  /* 0x0000000e04244981 */ /* 0x000164000c1e1d00 */
[----:B------:R-:W4:Y:S01]  /*01c0*/  @P2 LDC.64 R16, c[0x0][0x3e8] ;  /* 0x0000fa00ff102b82 */ /* 0x000f220000000a00 */
[----:B--2---:R-:W-:-:S05]  /*01d0*/  @P3 IMAD.WIDE.U32 R10, R23, 0x10, R6 ;  /* 0x00000010170a3825 */ /* 0x004fca00078e0006 */
[----:B------:R0:W5:Y:S02]  /*01e0*/  @P3 LDG.E.128 R40, desc[UR14][R10.64] ;  /* 0x0000000e0a283981 */ /* 0x000164000c1e1d00 */
[----:B------:R-:W2:Y:S01]  /*01f0*/  @P1 LDC.64 R18, c[0x0][0x3d0] ;  /* 0x0000f400ff121b82 */ /* 0x000ea20000000a00 */
[C---:B-1----:R-:W-:Y:S01]  /*0200*/  @P3 IMAD.WIDE.U32 R12, R23.reuse, 0x10, R8 ;  /* 0x00000010170c3825 */ /* 0x042fe200078e0008 */
[----:B------:R-:W-:-:S04]  /*0210*/  @P3 IADD3 R23, PT, PT, R23, 0x80, RZ ;  /* 0x0000008017173810 */ /* 0x000fc80007ffe0ff */
[----:B------:R0:W5:Y:S02]  /*0220*/  @P3 LDG.E.128 R44, desc[UR14][R12.64] ;  /* 0x0000000e0c2c3981 */ /* 0x000164000c1e1d00 */
[----:B------:R-:W1:Y:S01]  /*0230*/  @P1 LDC.64 R20, c[0x0][0x3e8] ;  /* 0x0000fa00ff141b82 */ /* 0x000e620000000a00 */
[----:B---3--:R-:W-:-:S05]  /*0240*/  @P2 IMAD.WIDE.U32 R14, R23, 0x10, R14 ;  /* 0x00000010170e2825 */ /* 0x008fca00078e000e */
[----:B------:R0:W5:Y:S01]  /*0250*/  @P2 LDG.E.128 R48, desc[UR14][R14.64] ;  /* 0x0000000e0e302981 */ /* 0x000162000c1e1d00 */
[C---:B----4-:R-:W-:Y:S01]  /*0260*/  @P2 IMAD.WIDE.U32 R16, R23.reuse, 0x10, R16 ;  /* 0x0000001017102825 */ /* 0x050fe200078e0010 */
[----:B------:R-:W-:-:S04]  /*0270*/  @P2 IADD3 R23, PT, PT, R23, 0x80, RZ ;  /* 0x0000008017172810 */ /* 0x000fc80007ffe0ff */
[----:B------:R0:W5:Y:S01]  /*0280*/  @P2 LDG.E.128 R52, desc[UR14][R16.64] ;  /* 0x0000000e10342981 */ /* 0x000162000c1e1d00 */
[----:B--2---:R-:W-:-:S05]  /*0290*/  @P1 IMAD.WIDE.U32 R6, R23, 0x10, R18 ;  /* 0x0000001017061825 */ /* 0x004fca00078e0012 */
        /* <DEDUP_REMOVED lines=122> */
[----:B------:R-:W1:Y:S01]  /*0a40*/  LDCU UR6, c[0x0][0x388] ;  /* 0x00007100ff0677ac */ /* 0x000e620008000800 */
[----:B------:R-:W2:Y:S01]  /*0a50*/  LDCU.U8 UR16, c[0x0][0x410] ;  /* 0x00008200ff1077ac */ /* 0x000ea20008000000 */
[----:B------:R-:W3:Y:S01]  /*0a60*/  LDCU UR17, c[0x0][0x400] ;  /* 0x00008000ff1177ac */ /* 0x000ee20008000800 */
[----:B------:R-:W4:Y:S01]  /*0a70*/  LDCU.64 UR20, c[0x0][0x478] ;  /* 0x00008f00ff1477ac */ /* 0x000f220008000a00 */
[----:B------:R-:W0:Y:S01]  /*0a80*/  LDCU.64 UR18, c[0x0][0x438] ;  /* 0x00008700ff1277ac */ /* 0x000e220008000a00 */
[----:B------:R-:W0:Y:S01]  /*0a90*/  LDCU.128 UR8, c[0x0][0x3c0] ;  /* 0x00007800ff0877ac */ /* 0x000e220008000c00 */
[----:B------:R-:W0:Y:S04]  /*0aa0*/  LDCU.64 UR22, c[0x0][0x380] ;  /* 0x00007000ff1677ac */ /* 0x000e280008000a00 */
.L_x_942:
[----:B-----5:R-:W5:Y:S01]  /*0ab0*/  @UP0 LDCU.64 UR4, c[0x0][0x3e0] ;  /* 0x00007c00ff0407ac */ /* 0x020f620008000a00 */
[----:B------:R-:W-:Y:S01]  /*0ac0*/  PLOP3.LUT P0, PT, PT, PT, UP0, 0x80, 0x8 ;  /* 0x000000000008781c */ /* 0x000fe20003f0f008 */
[----:B------:R-:W3:Y:S01]  /*0ad0*/  LDL R179, [R1] ;  /* 0x0000000001b37983 */ /* 0x000ee20000100800 */
[----:B0-----:R-:W-:Y:S02]  /*0ae0*/  UIMAD.WIDE UR12, UR7, 0x4, UR10 ;  /* 0x00000004070c78a5 */ /* 0x001fe4000f8e020a */
[----:B-----5:R-:W-:-:S06]  /*0af0*/  @UP0 UIMAD.WIDE UR4, UR7, 0x2, UR4 ;  /* 0x00000002070408a5 */ /* 0x020fcc000f8e0204 */
[----:B------:R-:W-:Y:S02]  /*0b00*/  MOV R176, UR4 ;  /* 0x0000000400b07c02 */ /* 0x000fe40008000f00 */
[----:B------:R-:W-:-:S05]  /*0b10*/  MOV R177, UR5 ;  /* 0x0000000500b17c02 */ /* 0x000fca0008000f00 */
[----:B------:R0:W5:Y:S01]  /*0b20*/  @P0 LDG.E.U16 R178, desc[UR14][R176.64] ;  /* 0x0000000eb0b20981 */ /* 0x000162000c1e1500 */
[----:B------:R-:W-:Y:S01]  /*0b30*/  UIMAD.WIDE UR4, UR7, 0x4, UR8 ;  /* 0x00000004070478a5 */ /* 0x000fe2000f8e0208 */
[----:B0-----:R-:W-:Y:S02]  /*0b40*/  MOV R176, UR12 ;  /* 0x0000000c00b07c02 */ /* 0x001fe40008000f00 */
[----:B------:R-:W-:-:S05]  /*0b50*/  MOV R177, UR13 ;  /* 0x0000000d00b17c02 */ /* 0x000fca0008000f00 */
[----:B------:R0:W4:Y:S02]  /*0b60*/  LDG.E R8, desc[UR14][R176.64] ;  /* 0x0000000eb0087981 */ /* 0x000124000c1e1900 */
[----:B0-----:R-:W-:Y:S02]  /*0b70*/  MOV R176, UR4 ;  /* 0x0000000400b07c02 */ /* 0x001fe40008000f00 */
[----:B------:R-:W-:-:S05]  /*0b80*/  MOV R177, UR5 ;  /* 0x0000000500b17c02 */ /* 0x000fca0008000f00 */
[----:B------:R-:W4:Y:S01]  /*0b90*/  LDG.E R228, desc[UR14][R176.64] ;  /* 0x0000000eb0e47981 */ /* 0x000f22000c1e1900 */
[----:B-1----:R-:W-:Y:S01]  /*0ba0*/  UIMAD UR4, UR7, UR6, URZ ;  /* 0x00000006070472a4 */ /* 0x002fe2000f8e02ff */
[----:B--2---:R-:W-:Y:S01]  /*0bb0*/  ISETP.NE.AND P5, PT, RZ, UR16, PT ;  /* 0x00000010ff007c0c */ /* 0x004fe2000bfa5270 */
[----:B------:R-:W-:Y:S01]  /*0bc0*/  UMOV UR12, 0x3f800000 ;  /* 0x3f800000000c7882 */ /* 0x000fe20000000000 */
[----:B------:R-:W0:Y:S01]  /*0bd0*/  S2R R247, SR_TID.X ;  /* 0x0000000000f77919 */ /* 0x000e220000002100 */
[----:B------:R-:W-:Y:S01]  /*0be0*/  USHF.R.S32.HI UR5, URZ, 0x1f, UR4 ;  /* 0x0000001fff057899 */ /* 0x000fe20008011404 */
[----:B------:R-:W-:Y:S01]  /*0bf0*/  BSSY.RECONVERGENT B0, `(.L_x_901) ;  /* 0x000007a000007945 */ /* 0x000fe20003800200 */
[----:B------:R-:W-:Y:S02]  /*0c00*/  CS2R R232, SRZ ;  /* 0x0000000000e87805 */ /* 0x000fe4000001ff00 */
[----:B------:R-:W-:Y:S01]  /*0c10*/  ULEA.HI UR5, UR5, UR4, URZ, 0x3 ;  /* 0x0000000405057291 */ /* 0x000fe2000f8f18ff */
[----:B---3--:R-:W-:-:S02]  /*0c20*/  ISETP.GE.U32.AND P4, PT, R179, 0x80, PT ;  /* 0x00000080b300780c */ /* 0x008fc40003f86070 */
[C---:B------:R-:W-:Y:S02]  /*0c30*/  ISETP.GE.U32.AND P3, PT, R179.reuse, 0x100, PT ;  /* 0x00000100b300780c */ /* 0x040fe40003f66070 */
[C---:B------:R-:W-:Y:S02]  /*0c40*/  ISETP.GE.U32.AND P2, PT, R179.reuse, 0x180, PT ;  /* 0x00000180b300780c */ /* 0x040fe40003f46070 */
[----:B------:R-:W-:Y:S02]  /*0c50*/  ISETP.GE.U32.AND P1, PT, R179, 0x200, PT ;  /* 0x00000200b300780c */ /* 0x000fe40003f26070 */
[----:B-----5:R-:W-:-:S13]  /*0c60*/  @P0 R2UR UR13, R178 ;  /* 0x00000000b20d02ca */ /* 0x020fda00000e0000 */
[----:B------:R-:W-:Y:S01]  /*0c70*/  @UP0 USHF.L.U32 UR12, UR13, 0x10, URZ ;  /* 0x000000100d0c0899 */ /* 0x000fe200080006ff */
[----:B----4-:R-:W-:Y:S02]  /*0c80*/  R2UR UR24, R8 ;  /* 0x00000000081872ca */ /* 0x010fe400000e0000 */
[----:B------:R-:W-:-:S04]  /*0c90*/  MOV R8, UR5 ;  /* 0x0000000500087c02 */ /* 0x000fc80008000f00 */
[----:B0-----:R-:W-:-:S04]  /*0ca0*/  LEA.HI.SX32 R8, R8, R247, 0x1d ;  /* 0x000000f708087211 */ /* 0x001fc800078feaff */
[----:B------:R-:W-:Y:S02]  /*0cb0*/  MOV R231, R8 ;  /* 0x0000000800e77202 */ /* 0x000fe40000000f00 */
[----:B------:R-:W-:Y:S01]  /*0cc0*/  FSEL R228, R228, RZ, !P5 ;  /* 0x000000ffe4e47208 */ /* 0x000fe20006800000 */
        /* <DEDUP_REMOVED lines=11> */
[----:B------:R-:W5:Y:S01]  /*0d80*/  LDG.E.64 R184, desc[UR14][R184.64] ;  /* 0x0000000eb8b87981 */ /* 0x000f62000c1e1b00 */
[----:B------:R-:W-:-:S09]  /*0d90*/  PRMT R227, R32, 0x7632, R227 ;  /* 0x0000763220e37816 */ /* 0x000fd200000000e3 */
[----:B------:R-:W0:Y:S01]  /*0da0*/  @P0 LDC.64 R194, c[0x0][0x438] ;  /* 0x00010e00ffc20b82 */ /* 0x000e220000000a00 */
[----:B------:R-:W-:Y:S02]  /*0db0*/  SHF.L.U32 R227, R227, 0x10, RZ ;  /* 0x00000010e3e37819 */ /* 0x000fe400000006ff */
[----:B------:R-:W-:-:S04]  /*0dc0*/  PRMT R226, R33, 0x7632, R226 ;  /* 0x0000763221e27816 */ /* 0x000fc800000000e2 */
[----:B------:R-:W-:Y:S01]  /*0dd0*/  SHF.L.U32 R226, R226, 0x10, RZ ;  /* 0x00000010e2e27819 */ /* 0x000fe200000006ff */
[----:B0-----:R-:W-:-:S05]  /*0de0*/  @P0 IMAD.WIDE.U32 R194, R8, 0x10, R194 ;  /* 0x0000001008c20825 */ /* 0x001fca00078e00c2 */
[----:B------:R0:W5:Y:S01]  /*0df0*/  @P0 LDG.E.128 R156, desc[UR14][R194.64] ;  /* 0x0000000ec29c0981 */ /* 0x000162000c1e1d00 */
[----:B------:R-:W-:-:S04]  /*0e00*/  PRMT R225, R34, 0x7632, R225 ;  /* 0x0000763222e17816 */ /* 0x000fc800000000e1 */
[----:B------:R-:W-:Y:S02]  /*0e10*/  SHF.L.U32 R225, R225, 0x10, RZ ;  /* 0x00000010e1e17819 */ /* 0x000fe400000006ff */
[----:B------:R-:W-:-:S04]  /*0e20*/  PRMT R218, R35, 0x7632, R218 ;  /* 0x0000763223da7816 */ /* 0x000fc800000000da */
[----:B------:R-:W-:Y:S02]  /*0e30*/  SHF.L.U32 R218, R218, 0x10, RZ ;  /* 0x00000010dada7819 */ /* 0x000fe400000006ff */
[----:B------:R-:W-:Y:S02]  /*0e40*/  SHF.L.U32 R201, R32, 0x10, RZ ;  /* 0x0000001020c97819 */ /* 0x000fe400000006ff */
[----:B------:R-:W-:Y:S02]  /*0e50*/  SHF.L.U32 R206, R34, 0x10, RZ ;  /* 0x0000001022ce7819 */ /* 0x000fe400000006ff */
[----:B------:R-:W-:Y:S02]  /*0e60*/  SHF.L.U32 R210, R33, 0x10, RZ ;  /* 0x0000001021d27819 */ /* 0x000fe400000006ff */
[----:B------:R-:W-:Y:S02]  /*0e70*/  SHF.L.U32 R202, R35, 0x10, RZ ;  /* 0x0000001023ca7819 */ /* 0x000fe400000006ff */
[----:B------:R-:W-:-:S02]  /*0e80*/  IADD3 R231, PT, PT, R8, 0x80, RZ ;  /* 0x0000008008e77810 */ /* 0x000fc40007ffe0ff */
[----:B---3--:R-:W-:-:S04]  /*0e90*/  PRMT R0, R176, 0x7632, R0 ;  /* 0x00007632b0007816 */ /* 0x008fc80000000000 */
[----:B------:R-:W-:Y:S02]  /*0ea0*/  SHF.L.U32 R11, R0, 0x10, RZ ;  /* 0x00000010000b7819 */ /* 0x000fe400000006ff */
[----:B----4-:R-:W-:-:S03]  /*0eb0*/  PRMT R0, R180, 0x7632, R0 ;  /* 0x00007632b4007816 */ /* 0x010fc60000000000 */
[----:B------:R-:W-:Y:S01]  /*0ec0*/  FADD.FTZ R11, -R228, R11 ;  /* 0x0000000be40b7221 */ /* 0x000fe20000010100 */
[----:B------:R-:W-:-:S03]  /*0ed0*/  SHF.L.U32 R0, R0, 0x10, RZ ;  /* 0x0000001000007819 */ /* 0x000fc600000006ff */
[----:B------:R-:W-:Y:S02]  /*0ee0*/  FMUL.FTZ R196, R11, UR24 ;  /* 0x000000180bc47c20 */ /* 0x000fe40008410000 */
[-C--:B------:R-:W-:Y:S01]  /*0ef0*/  FMUL.FTZ R227, R227, R0.reuse ;  /* 0x00000000e3e37220 */ /* 0x080fe20000410000 */
[--C-:B------:R-:W-:Y:S01]  /*0f00*/  FADD.FTZ R89, R89, R0.reuse ;  /* 0x0000000059597221 */ /* 0x100fe20000010000 */
[----:B------:R-:W-:Y:S01]  /*0f10*/  FFMA.FTZ R65, R196, R0, R65 ;  /* 0x00000000c4417223 */ /* 0x000fe20000010041 */
[----:B------:R-:W-:-:S04]  /*0f20*/  PRMT R0, R177, 0x7632, R0 ;  /* 0x00007632b1007816 */ /* 0x000fc80000000000 */
[----:B------:R-:W-:Y:S02]  /*0f30*/  SHF.L.U32 R11, R0, 0x10, RZ ;  /* 0x00000010000b7819 */ /* 0x000fe400000006ff */
[----:B------:R-:W-:-:S03]  /*0f40*/  PRMT R0, R181, 0x7632, R0 ;  /* 0x00007632b5007816 */ /* 0x000fc60000000000 */
[----:B------:R-:W-:Y:S01]  /*0f50*/  FADD.FTZ R11, -R228, R11 ;  /* 0x0000000be40b7221 */ /* 0x000fe20000010100 */
[----:B------:R-:W-:-:S03]  /*0f60*/  SHF.L.U32 R0, R0, 0x10, RZ ;  /* 0x0000001000007819 */ /* 0x000fc600000006ff */
[----:B0-----:R-:W-:Y:S02]  /*0f70*/  FMUL.FTZ R195, R11, UR24 ;  /* 0x000000180bc37c20 */ /* 0x001fe40008410000 */
        /* <DEDUP_REMOVED lines=16> */
[----:B------:R-:W-:Y:S02]  /*1080*/  SHF.L.U32 R0, R0, 0x10, RZ ;  /* 0x0000001000007819 */ /* 0x000fe400000006ff */
[----:B------:R-:W-:Y:S01]  /*1090*/  SHF.L.U32 R19, R176, 0x10, RZ ;  /* 0x00000010b0137819 */ /* 0x000fe200000006ff */
[----:B------:R-:W-:Y:S02]  /*10a0*/  FMUL.FTZ R11, R11, UR24 ;  /* 0x000000180b0b7c20 */ /* 0x000fe40008410000 */
[-C--:B------:R-:W-:Y:S01]  /*10b0*/  FMUL.FTZ R218, R218, R0.reuse ;  /* 0x00000000dada7220 */ /* 0x080fe20000410000 */
[----:B------:R-:W-:Y:S01]  /*10c0*/  FADD.FTZ R95, R95, R0 ;  /* 0x000000005f5f7221 */ /* 0x000fe20000010000 */
[----:B------:R-:W-:Y:S01]  /*10d0*/  FFMA.FTZ R71, R11, R0, R71 ;  /* 0x000000000b477223 */ /* 0x000fe20000010047 */
[----:B------:R-:W-:Y:S01]  /*10e0*/  FADD.FTZ R0, -R228, R19 ;  /* 0x00000013e4007221 */ /* 0x000fe20000010100 */
[----:B------:R-:W-:-:S03]  /*10f0*/  SHF.L.U32 R19, R180, 0x10, RZ ;  /* 0x00000010b4137819 */ /* 0x000fc600000006ff */
[----:B------:R-:W-:Y:S02]  /*1100*/  FMUL.FTZ R0, R0, UR24 ;  /* 0x0000001800007c20 */ /* 0x000fe40008410000 */
[----:B------:R-:W-:Y:S01]  /*1110*/  FADD.FTZ R88, R88, R19 ;  /* 0x0000001358587221 */ /* 0x000fe20000010000 */
[-C--:B------:R-:W-:Y:S01]  /*1120*/  FMUL.FTZ R201, R201, R19.reuse ;  /* 0x00000013c9c97220 */ /* 0x080fe20000410000 */
[----:B------:R-:W-:Y:S01]  /*1130*/  FFMA.FTZ R64, R0, R19, R64 ;  /* 0x0000001300407223 */ /* 0x000fe20000010040 */
[----:B------:R-:W-:Y:S02]  /*1140*/  SHF.L.U32 R19, R178, 0x10, RZ ;  /* 0x00000010b2137819 */ /* 0x000fe400000006ff */
[----:B------:R-:W-:-:S03]  /*1150*/  SHF.L.U32 R177, R177, 0x10, RZ ;  /* 0x00000010b1b17819 */ /* 0x000fc600000006ff */
[C---:B------:R-:W-:Y:S02]  /*1160*/  FADD.FTZ R19, -R228.reuse, R19 ;  /* 0x00000013e4137221 */ /* 0x040fe40000010100 */
[----:B------:R-:W-:Y:S01]  /*1170*/  FADD.FTZ R16, -R228, R177 ;  /* 0x000000b1e4107221 */ /* 0x000fe20000010100 */
[----:B------:R-:W-:Y:S01]  /*1180*/  SHF.L.U32 R177, R182, 0x10, RZ ;  /* 0x00000010b6b17819 */ /* 0x000fe200000006ff */
[----:B------:R-:W-:Y:S01]  /*1190*/  FMUL.FTZ R19, R19, UR24 ;  /* 0x0000001813137c20 */ /* 0x000fe20008410000 */
[----:B------:R-:W-:Y:S01]  /*11a0*/  SHF.L.U32 R181, R181, 0x10, RZ ;  /* 0x00000010b5b57819 */ /* 0x000fe200000006ff */
[----:B------:R-:W-:Y:S01]  /*11b0*/  FMUL.FTZ R16, R16, UR24 ;  /* 0x0000001810107c20 */ /* 0x000fe20008410000 */
[----:B------:R-:W-:Y:S01]  /*11c0*/  FADD.FTZ R176, RZ, R201 ;  /* 0x000000c9ffb07221 */ /* 0x000fe20000010000 */
[----:B------:R-:W-:Y:S01]  /*11d0*/  FADD.FTZ R92, R92, R177 ;  /* 0x000000b15c5c7221 */ /* 0x000fe20000010000 */
[-C--:B------:R-:W-:Y:S01]  /*11e0*/  FFMA.FTZ R68, R19, R177.reuse, R68 ;  /* 0x000000b113447223 */ /* 0x080fe20000010044 */
[----:B------:R-:W-:Y:S01]  /*11f0*/  FMUL.FTZ R206, R206, R177 ;  /* 0x000000b1cece7220 */ /* 0x000fe20000410000 */
[----:B------:R-:W-:Y:S01]  /*1200*/  FFMA.FTZ R177, R0, R201, RZ ;  /* 0x000000c900b17223 */ /* 0x000fe200000100ff */
[----:B------:R-:W-:Y:S01]  /*1210*/  FADD.FTZ R90, R90, R181 ;  /* 0x000000b55a5a7221 */ /* 0x000fe20000010000 */
[-C--:B------:R-:W-:Y:S01]  /*1220*/  FFMA.FTZ R66, R16, R181.reuse, R66 ;  /* 0x000000b510427223 */ /* 0x080fe20000010042 */
[----:B------:R-:W-:Y:S01]  /*1230*/  FMUL.FTZ R210, R210, R181 ;  /* 0x000000b5d2d27220 */ /* 0x000fe20000410000 */
[----:B------:R-:W-:Y:S01]  /*1240*/  SHF.L.U32 R181, R179, 0x10, RZ ;  /* 0x00000010b3b57819 */ /* 0x000fe200000006ff */
[----:B------:R-:W-:Y:S01]  /*1250*/  FADD.FTZ R179, R176, R227 ;  /* 0x000000e3b0b37221 */ /* 0x000fe20000010000 */
[----:B------:R-:W-:-:S03]  /*1260*/  FFMA.FTZ R177, R196, R227, R177 ;  /* 0x000000e3c4b17223 */ /* 0x000fc600000100b1 */
[----:B------:R-:W-:Y:S01]  /*1270*/  FADD.FTZ R179, R179, R210 ;  /* 0x000000d2b3b37221 */ /* 0x000fe20000010000 */
[----:B------:R-:W-:-:S03]  /*1280*/  FFMA.FTZ R176, R16, R210, R177 ;  /* 0x000000d210b07223 */ /* 0x000fc600000100b1 */
[----:B------:R-:W-:Y:S01]  /*1290*/  FADD.FTZ R179, R179, R226 ;  /* 0x000000e2b3b37221 */ /* 0x000fe20000010000 */
[----:B------:R-:W-:Y:S01]  /*12a0*/  FFMA.FTZ R176, R195, R226, R176 ;  /* 0x000000e2c3b07223 */ /* 0x000fe200000100b0 */
[----:B------:R-:W-:Y:S01]  /*12b0*/  SHF.L.U32 R183, R183, 0x10, RZ ;  /* 0x00000010b7b77819 */ /* 0x000fe200000006ff */
[----:B------:R-:W-:Y:S01]  /*12c0*/  FADD.FTZ R181, -R228, R181 ;  /* 0x000000b5e4b57221 */ /* 0x000fe20000010100 */
[----:B------:R-:W-:Y:S01]  /*12d0*/  FADD.FTZ R178, R179, R206 ;  /* 0x000000ceb3b27221 */ /* 0x000fe20000010000 */
[----:B------:R-:W-:Y:S02]  /*12e0*/  FFMA.FTZ R177, R19, R206, R176 ;  /* 0x000000ce13b17223 */ /* 0x000fe400000100b0 */
[----:B------:R-:W-:Y:S01]  /*12f0*/  FMUL.FTZ R186, R181, UR24 ;  /* 0x00000018b5ba7c20 */ /* 0x000fe20008410000 */
[----:B------:R-:W-:Y:S01]  /*1300*/  FMUL.FTZ R202, R202, R183 ;  /* 0x000000b7caca7220 */ /* 0x000fe20000410000 */
[----:B------:R-:W-:Y:S01]  /*1310*/  FADD.FTZ R179, R178, R225 ;  /* 0x000000e1b2b37221 */ /* 0x000fe20000010000 */
[----:B------:R-:W-:-:S03]  /*1320*/  FFMA.FTZ R177, R194, R225, R177 ;  /* 0x000000e1c2b17223 */ /* 0x000fc600000100b1 */
[----:B------:R-:W-:Y:S01]  /*1330*/  FADD.FTZ R179, R179, R202 ;  /* 0x000000cab3b37221 */ /* 0x000fe20000010000 */
[----:B------:R-:W-:Y:S01]  /*1340*/  FFMA.FTZ R176, R186, R202, R177 ;  /* 0x000000cabab07223 */ /* 0x000fe200000100b1 */
[----:B------:R-:W-:Y:S01]  /*1350*/  FADD.FTZ R94, R94, R183 ;  /* 0x000000b75e5e7221 */ /* 0x000fe20000010000 */
[----:B------:R-:W-:Y:S01]  /*1360*/  FFMA.FTZ R70, R186, R183, R70 ;  /* 0x000000b7ba467223 */ /* 0x000fe20000010046 */
[----:B------:R-:W-:Y:S01]  /*1370*/  FADD.FTZ R232, R179, R218 ;  /* 0x000000dab3e87221 */ /* 0x000fe20000010000 */
[----:B------:R-:W-:-:S07]  /*1380*/  FFMA.FTZ R233, R11, R218, R176 ;  /* 0x000000da0be97223 */ /* 0x000fce00000100b0 */
.L_x_902:
[----:B------:R-:W-:Y:S05]  /*1390*/  BSYNC.RECONVERGENT B0 ;  /* 0x0000000000007941 */ /* 0x000fea0003800200 */
.L_x_901:
        /* <DEDUP_REMOVED lines=10> */
[----:B------:R-:W-:-:S13]  /*1440*/  ISETP.NE.AND.EX P0, PT, RZ, UR19, PT, P0 ;  /* 0x00000013ff007c0c */ /* 0x000fda000bf05300 */
[----:B------:R-:W0:Y:S02]  /*1450*/  @P0 LDC.64 R26, c[0x0][0x438] ;  /* 0x00010e00ff1a0b82 */ /* 0x000e240000000a00 */
[----:B0-----:R-:W-:-:S05]  /*1460*/  @P0 IMAD.WIDE.U32 R26, R231, 0x10, R26 ;  /* 0x00000010e71a0825 */ /* 0x001fca00078e001a */
[----:B------:R2:W5:Y:S02]  /*1470*/  @P0 LDG.E.128 R28, desc[UR14][R26.64] ;  /* 0x0000000e1a1c0981 */ /* 0x000564000c1e1d00 */
[----:B--2---:R-:W-:-:S06]  /*1480*/  IMAD.WIDE.U32 R26, R231, 0x8, R192 ;  /* 0x00000008e71a7825 */ /* 0x004fcc00078e00c0 */
[----:B------:R-:W5:Y:S01]  /*1490*/  LDG.E.64 R26, desc[UR14][R26.64] ;  /* 0x0000000e1a1a7981 */ /* 0x000f62000c1e1b00 */
[----:B------:R-:W-:Y:S02]  /*14a0*/  PRMT R224, R40, 0x7632, R224 ;  /* 0x0000763228e07816 */ /* 0x000fe400000000e0 */
[----:B------:R-:W-:Y:S02]  /*14b0*/  PRMT R223, R41, 0x7632, R223 ;  /* 0x0000763229df7816 */ /* 0x000fe400000000df */
[----:B------:R-:W-:Y:S02]  /*14c0*/  SHF.L.U32 R224, R224, 0x10, RZ ;  /* 0x00000010e0e07819 */ /* 0x000fe400000006ff */
[----:B------:R-:W-:Y:S02]  /*14d0*/  SHF.L.U32 R223, R223, 0x10, RZ ;  /* 0x00000010dfdf7819 */ /* 0x000fe400000006ff */
[----:B------:R-:W-:Y:S02]  /*14e0*/  PRMT R222, R42, 0x7632, R222 ;  /* 0x000076322ade7816 */ /* 0x000fe400000000de */
[----:B------:R-:W-:-:S02]  /*14f0*/  PRMT R217, R43, 0x7632, R217 ;  /* 0x000076322bd97816 */ /* 0x000fc400000000d9 */
[----:B------:R-:W-:Y:S02]  /*1500*/  SHF.L.U32 R222, R222, 0x10, RZ ;  /* 0x00000010dede7819 */ /* 0x000fe400000006ff */
[----:B------:R-:W-:Y:S02]  /*1510*/  SHF.L.U32 R217, R217, 0x10, RZ ;  /* 0x00000010d9d97819 */ /* 0x000fe400000006ff */
[----:B------:R-:W-:Y:S02]  /*1520*/  SHF.L.U32 R215, R40, 0x10, RZ ;  /* 0x0000001028d77819 */ /* 0x000fe400000006ff */
[----:B------:R-:W-:Y:S02]  /*1530*/  SHF.L.U32 R205, R42, 0x10, RZ ;  /* 0x000000102acd7819 */ /* 0x000fe400000006ff */
[----:B------:R-:W-:Y:S02]  /*1540*/  SHF.L.U32 R209, R41, 0x10, RZ ;  /* 0x0000001029d17819 */ /* 0x000fe400000006ff */
[----:B------:R-:W-:-:S02]  /*1550*/  SHF.L.U32 R200, R43, 0x10, RZ ;  /* 0x000000102bc87819 */ /* 0x000fc400000006ff */
[----:B------:R-:W-:Y:S02]  /*1560*/  IADD3 R231, PT, PT, R231, 0x80, RZ ;  /* 0x00000080e7e77810 */ /* 0x000fe40007ffe0ff */
[----:B---3--:R-:W-:Y:S02]  /*1570*/  PRMT R10, R176, 0x7632, R10 ;  /* 0x00007632b00a7816 */ /* 0x008fe4000000000a */
[----:B------:R-:W-:Y:S02]  /*1580*/  SHF.L.U32 R21, R178, 0x10, RZ ;  /* 0x00000010b2157819 */ /* 0x000fe400000006ff */
[----:B------:R-:W-:Y:S02]  /*1590*/  SHF.L.U32 R13, R10, 0x10, RZ ;  /* 0x000000100a0d7819 */ /* 0x000fe400000006ff */
[----:B----4-:R-:W-:-:S03]  /*15a0*/  PRMT R10, R180, 0x7632, R10 ;  /* 0x00007632b40a7816 */ /* 0x010fc6000000000a */
[----:B------:R-:W-:Y:S01]  /*15b0*/  FADD.FTZ R13, -R228, R13 ;  /* 0x0000000de40d7221 */ /* 0x000fe20000010100 */
[----:B------:R-:W-:Y:S02]  /*15c0*/  SHF.L.U32 R180, R180, 0x10, RZ ;  /* 0x00000010b4b47819 */ /* 0x000fe400000006ff */
[----:B------:R-:W-:Y:S01]  /*15d0*/  SHF.L.U32 R10, R10, 0x10, RZ ;  /* 0x000000100a0a7819 */ /* 0x000fe200000006ff */
[----:B------:R-:W-:Y:S02]  /*15e0*/  FMUL.FTZ R193, R13, UR24 ;  /* 0x000000180dc17c20 */ /* 0x000fe40008410000 */
[----:B------:R-:W-:Y:S01]  /*15f0*/  FMUL.FTZ R215, R215, R180 ;  /* 0x000000b4d7d77220 */ /* 0x000fe20000410000 */
[----:B------:R-:W-:Y:S01]  /*1600*/  FADD.FTZ R160, R160, R180 ;  /* 0x000000b4a0a07221 */ /* 0x000fe20000010000 */
[-C--:B------:R-:W-:Y:S01]  /*1610*/  FMUL.FTZ R224, R224, R10.reuse ;  /* 0x0000000ae0e07220 */ /* 0x080fe20000410000 */
[--C-:B------:R-:W-:Y:S01]  /*1620*/  FADD.FTZ R161, R161, R10.reuse ;  /* 0x0000000aa1a17221 */ /* 0x100fe20000010000 */
[----:B------:R-:W-:Y:S01]  /*1630*/  FFMA.FTZ R97, R193, R10, R97 ;  /* 0x0000000ac1617223 */ /* 0x000fe20000010061 */
[----:B------:R-:W-:-:S02]  /*1640*/  PRMT R10, R177, 0x7632, R10 ;  /* 0x00007632b10a7816 */ /* 0x000fc4000000000a */
[----:B------:R-:W-:Y:S02]  /*1650*/  SHF.L.U32 R177, R177, 0x10, RZ ;  /* 0x00000010b1b17819 */ /* 0x000fe400000006ff */
[----:B------:R-:W-:Y:S02]  /*1660*/  SHF.L.U32 R13, R10, 0x10, RZ ;  /* 0x000000100a0d7819 */ /* 0x000fe400000006ff */
[C---:B------:R-:W-:Y:S02]  /*1670*/  PRMT R10, R181.reuse, 0x7632, R10 ;  /* 0x00007632b50a7816 */ /* 0x040fe4000000000a */
[----:B------:R-:W-:Y:S01]  /*1680*/  SHF.L.U32 R181, R181, 0x10, RZ ;  /* 0x00000010b5b57819 */ /* 0x000fe200000006ff */
[----:B------:R-:W-:Y:S01]  /*1690*/  FADD.FTZ R13, -R228, R13 ;  /* 0x0000000de40d7221 */ /* 0x000fe20000010100 */
[----:B------:R-:W-:-:S03]  /*16a0*/  SHF.L.U32 R10, R10, 0x10, RZ ;  /* 0x000000100a0a7819 */ /* 0x000fc600000006ff */
[----:B------:R-:W-:Y:S01]  /*16b0*/  FMUL.FTZ R192, R13, UR24 ;  /* 0x000000180dc07c20 */ /* 0x000fe20008410000 */
[----:B------:R-:W-:Y:S01]  /*16c0*/  FMUL.FTZ R209, R209, R181 ;  /* 0x000000b5d1d17220 */ /* 0x000fe20000410000 */
[-C--:B------:R-:W-:Y:S01]  /*16d0*/  FMUL.FTZ R223, R223, R10.reuse ;  /* 0x0000000adfdf7220 */ /* 0x080fe20000410000 */
[--C-:B------:R-:W-:Y:S01]  /*16e0*/  FADD.FTZ R163, R163, R10.reuse ;  /* 0x0000000aa3a37221 */ /* 0x100fe20000010000 */
[----:B------:R-:W-:Y:S01]  /*16f0*/  FFMA.FTZ R99, R192, R10, R99 ;  /* 0x0000000ac0637223 */ /* 0x000fe20000010063 */
[----:B------:R-:W-:Y:S01]  /*1700*/  PRMT R10, R178, 0x7632, R10 ;  /* 0x00007632b20a7816 */ /* 0x000fe2000000000a */
[----:B------:R-:W-:-:S03]  /*1710*/  FADD.FTZ R162, R162, R181 ;  /* 0x000000b5a2a27221 */ /* 0x000fc60000010000 */
        /* <DEDUP_REMOVED lines=8> */
[C---:B------:R-:W-:Y:S02]  /*17a0*/  PRMT R10, R179.reuse, 0x7632, R10 ;  /* 0x00007632b30a7816 */ /* 0x040fe4000000000a */
[----:B------:R-:W-:Y:S02]  /*17b0*/  SHF.L.U32 R179, R179, 0x10, RZ ;  /* 0x00000010b3b37819 */ /* 0x000fe400000006ff */
[----:B------:R-:W-:Y:S02]  /*17c0*/  SHF.L.U32 R13, R10, 0x10, RZ ;  /* 0x000000100a0d7819 */ /* 0x000fe400000006ff */
[----:B------:R-:W-:-:S02]  /*17d0*/  PRMT R10, R183, 0x7632, R10 ;  /* 0x00007632b70a7816 */ /* 0x000fc4000000000a */
[----:B------:R-:W-:Y:S01]  /*17e0*/  SHF.L.U32 R183, R183, 0x10, RZ ;  /* 0x00000010b7b77819 */ /* 0x000fe200000006ff */
[----:B------:R-:W-:Y:S01]  /*17f0*/  FADD.FTZ R15, -R228, R13 ;  /* 0x0000000de40f7221 */ /* 0x000fe20000010100 */
[----:B------:R-:W-:Y:S02]  /*1800*/  SHF.L.U32 R18, R10, 0x10, RZ ;  /* 0x000000100a127819 */ /* 0x000fe400000006ff */
[----:B------:R-:W-:Y:S01]  /*1810*/  SHF.L.U32 R13, R176, 0x10, RZ ;  /* 0x00000010b00d7819 */ /* 0x000fe200000006ff */
[----:B------:R-:W-:Y:S01]  /*1820*/  FMUL.FTZ R10, R15, UR24 ;  /* 0x000000180f0a7c20 */ /* 0x000fe20008410000 */
[----:B------:R-:W-:Y:S01]  /*1830*/  FADD.FTZ R15, -R228, R177 ;  /* 0x000000b1e40f7221 */ /* 0x000fe20000010100 */
[-C--:B------:R-:W-:Y:S01]  /*1840*/  FMUL.FTZ R217, R217, R18.reuse ;  /* 0x00000012d9d97220 */ /* 0x080fe20000410000 */
[----:B------:R-:W-:Y:S01]  /*1850*/  FADD.FTZ R167, R167, R18 ;  /* 0x00000012a7a77221 */ /* 0x000fe20000010000 */
[----:B------:R-:W-:Y:S01]  /*1860*/  FFMA.FTZ R103, R10, R18, R103 ;  /* 0x000000120a677223 */ /* 0x000fe20000010067 */
[C---:B------:R-:W-:Y:S01]  /*1870*/  FADD.FTZ R18, -R228.reuse, R21 ;  /* 0x00000015e4127221 */ /* 0x040fe20000010100 */
[----:B------:R-:W-:Y:S01]  /*1880*/  FADD.FTZ R13, -R228, R13 ;  /* 0x0000000de40d7221 */ /* 0x000fe20000010100 */
[----:B------:R-:W-:Y:S01]  /*1890*/  SHF.L.U32 R21, R182, 0x10, RZ ;  /* 0x00000010b6157819 */ /* 0x000fe200000006ff */
[----:B------:R-:W-:Y:S01]  /*18a0*/  FMUL.FTZ R15, R15, UR24 ;  /* 0x000000180f0f7c20 */ /* 0x000fe20008410000 */
[----:B------:R-:W-:Y:S01]  /*18b0*/  FMUL.FTZ R18, R18, UR24 ;  /* 0x0000001812127c20 */ /* 0x000fe20008410000 */
[----:B------:R-:W-:Y:S01]  /*18c0*/  FMUL.FTZ R13, R13, UR24 ;  /* 0x000000180d0d7c20 */ /* 0x000fe20008410000 */
[----:B------:R-:W-:Y:S01]  /*18d0*/  FMUL.FTZ R200, R200, R183 ;  /* 0x000000b7c8c87220 */ /* 0x000fe20000410000 */
[----:B------:R-:W-:Y:S01]  /*18e0*/  FADD.FTZ R164, R164, R21 ;  /* 0x00000015a4a47221 */ /* 0x000fe20000010000 */
[-C--:B------:R-:W-:Y:S01]  /*18f0*/  FFMA.FTZ R100, R18, R21.reuse, R100 ;  /* 0x0000001512647223 */ /* 0x080fe20000010064 */
[----:B------:R-:W-:Y:S01]  /*1900*/  FMUL.FTZ R205, R205, R21 ;  /* 0x00000015cdcd7220 */ /* 0x000fe20000410000 */
[----:B------:R-:W-:Y:S01]  /*1910*/  FADD.FTZ R21, R232, R215 ;  /* 0x000000d7e8157221 */ /* 0x000fe20000010000 */
[C---:B------:R-:W-:Y:S01]  /*1920*/  FFMA.FTZ R176, R13.reuse, R215, R233 ;  /* 0x000000d70db07223 */ /* 0x040fe200000100e9 */
[----:B------:R-:W-:Y:S01]  /*1930*/  FFMA.FTZ R96, R13, R180, R96 ;  /* 0x000000b40d607223 */ /* 0x000fe20000010060 */
[----:B------:R-:W-:Y:S01]  /*1940*/  FFMA.FTZ R98, R15, R181, R98 ;  /* 0x000000b50f627223 */ /* 0x000fe20000010062 */
[----:B------:R-:W-:Y:S01]  /*1950*/  FADD.FTZ R178, R21, R224 ;  /* 0x000000e015b27221 */ /* 0x000fe20000010000 */
[----:B------:R-:W-:Y:S01]  /*1960*/  FFMA.FTZ R176, R193, R224, R176 ;  /* 0x000000e0c1b07223 */ /* 0x000fe200000100b0 */
[----:B------:R-:W-:Y:S01]  /*1970*/  FADD.FTZ R21, -R228, R179 ;  /* 0x000000b3e4157221 */ /* 0x000fe20000010100 */
[----:B------:R-:W-:Y:S01]  /*1980*/  FADD.FTZ R166, R166, R183 ;  /* 0x000000b7a6a67221 */ /* 0x000fe20000010000 */
[----:B------:R-:W-:Y:S01]  /*1990*/  FADD.FTZ R178, R178, R209 ;  /* 0x000000d1b2b27221 */ /* 0x000fe20000010000 */
[----:B------:R-:W-:Y:S01]  /*19a0*/  FFMA.FTZ R177, R15, R209, R176 ;  /* 0x000000d10fb17223 */ /* 0x000fe200000100b0 */
[----:B------:R-:W-:-:S02]  /*19b0*/  FMUL.FTZ R21, R21, UR24 ;  /* 0x0000001815157c20 */ /* 0x000fc40008410000 */
[----:B------:R-:W-:Y:S01]  /*19c0*/  FADD.FTZ R178, R178, R223 ;  /* 0x000000dfb2b27221 */ /* 0x000fe20000010000 */
[----:B------:R-:W-:Y:S01]  /*19d0*/  FFMA.FTZ R177, R192, R223, R177 ;  /* 0x000000dfc0b17223 */ /* 0x000fe200000100b1 */
[----:B------:R-:W-:Y:S02]  /*19e0*/  FFMA.FTZ R102, R21, R183, R102 ;  /* 0x000000b715667223 */ /* 0x000fe40000010066 */
        /* <DEDUP_REMOVED lines=8> */
.L_x_904:
[----:B------:R-:W-:Y:S05]  /*1a70*/  BSYNC.RECONVERGENT B0 ;  /* 0x0000000000007941 */ /* 0x000fea0003800200 */
.L_x_903:
        /* <DEDUP_REMOVED lines=14> */
[----:B------:R-:W-:-:S04]  /*1b60*/  PRMT R220, R49, 0x7632, R220 ;  /* 0x0000763231dc7816 */ /* 0x000fc800000000dc */
[----:B------:R-:W-:Y:S01]  /*1b70*/  SHF.L.U32 R220, R220, 0x10, RZ ;  /* 0x00000010dcdc7819 */ /* 0x000fe200000006ff */
[----:B0-----:R-:W-:-:S05]  /*1b80*/  @P0 IMAD.WIDE.U32 R6, R231, 0x10, R6 ;  /* 0x00000010e7060825 */ /* 0x001fca00078e0006 */
[----:B------:R0:W5:Y:S01]  /*1b90*/  @P0 LDG.E.128 R168, desc[UR14][R6.64] ;  /* 0x0000000e06a80981 */ /* 0x000162000c1e1d00 */
[----:B------:R-:W-:-:S04]  /*1ba0*/  PRMT R221, R48, 0x7632, R221 ;  /* 0x0000763230dd7816 */ /* 0x000fc800000000dd */
[----:B------:R-:W-:Y:S02]  /*1bb0*/  SHF.L.U32 R221, R221, 0x10, RZ ;  /* 0x00000010dddd7819 */ /* 0x000fe400000006ff */
[----:B------:R-:W-:Y:S02]  /*1bc0*/  PRMT R219, R50, 0x7632, R219 ;  /* 0x0000763232db7816 */ /* 0x000fe400000000db */
[----:B------:R-:W-:Y:S02]  /*1bd0*/  PRMT R216, R51, 0x7632, R216 ;  /* 0x0000763233d87816 */ /* 0x000fe400000000d8 */
[----:B------:R-:W-:Y:S02]  /*1be0*/  SHF.L.U32 R219, R219, 0x10, RZ ;  /* 0x00000010dbdb7819 */ /* 0x000fe400000006ff */
[----:B------:R-:W-:Y:S02]  /*1bf0*/  SHF.L.U32 R216, R216, 0x10, RZ ;  /* 0x00000010d8d87819 */ /* 0x000fe400000006ff */
[----:B------:R-:W-:-:S02]  /*1c00*/  SHF.L.U32 R214, R48, 0x10, RZ ;  /* 0x0000001030d67819 */ /* 0x000fc400000006ff */
[----:B------:R-:W-:Y:S02]  /*1c10*/  SHF.L.U32 R208, R49, 0x10, RZ ;  /* 0x0000001031d07819 */ /* 0x000fe400000006ff */
[----:B------:R-:W-:Y:S02]  /*1c20*/  SHF.L.U32 R204, R50, 0x10, RZ ;  /* 0x0000001032cc7819 */ /* 0x000fe400000006ff */
[----:B------:R-:W-:Y:S02]  /*1c30*/  IADD3 R231, PT, PT, R231, 0x80, RZ ;  /* 0x00000080e7e77810 */ /* 0x000fe40007ffe0ff */
[----:B---3--:R-:W-:-:S04]  /*1c40*/  PRMT R5, R176, 0x7632, R5 ;  /* 0x00007632b0057816 */ /* 0x008fc80000000005 */
[----:B------:R-:W-:Y:S02]  /*1c50*/  SHF.L.U32 R9, R5, 0x10, RZ ;  /* 0x0000001005097819 */ /* 0x000fe400000006ff */
[----:B----4-:R-:W-:-:S03]  /*1c60*/  PRMT R5, R180, 0x7632, R5 ;  /* 0x00007632b4057816 */ /* 0x010fc60000000005 */
[----:B------:R-:W-:Y:S01]  /*1c70*/  FADD.FTZ R9, -R228, R9 ;  /* 0x00000009e4097221 */ /* 0x000fe20000010100 */
[----:B------:R-:W-:Y:S02]  /*1c80*/  SHF.L.U32 R12, R5, 0x10, RZ ;  /* 0x00000010050c7819 */ /* 0x000fe400000006ff */
[----:B------:R-:W-:Y:S01]  /*1c90*/  PRMT R5, R177, 0x7632, R5 ;  /* 0x00007632b1057816 */ /* 0x000fe20000000005 */
[----:B0-----:R-:W-:-:S03]  /*1ca0*/  FMUL.FTZ R7, R9, UR24 ;  /* 0x0000001809077c20 */ /* 0x001fc60008410000 */
[----:B------:R-:W-:Y:S02]  /*1cb0*/  SHF.L.U32 R9, R5, 0x10, RZ ;  /* 0x0000001005097819 */ /* 0x000fe400000006ff */
[----:B------:R-:W-:-:S03]  /*1cc0*/  PRMT R5, R181, 0x7632, R5 ;  /* 0x00007632b5057816 */ /* 0x000fc60000000005 */
[----:B------:R-:W-:Y:S01]  /*1cd0*/  FADD.FTZ R6, -R228, R9 ;  /* 0x00000009e4067221 */ /* 0x000fe20000010100 */
[----:B------:R-:W-:-:S03]  /*1ce0*/  SHF.L.U32 R5, R5, 0x10, RZ ;  /* 0x0000001005057819 */ /* 0x000fc600000006ff */
[----:B------:R-:W-:Y:S02]  /*1cf0*/  FMUL.FTZ R6, R6, UR24 ;  /* 0x0000001806067c20 */ /* 0x000fe40008410000 */
[-C--:B------:R-:W-:Y:S01]  /*1d00*/  FMUL.FTZ R220, R220, R5.reuse ;  /* 0x00000005dcdc7220 */ /* 0x080fe20000410000 */
[----:B------:R-:W-:Y:S01]  /*1d10*/  FADD.FTZ R107, R107, R5 ;  /* 0x000000056b6b7221 */ /* 0x000fe20000010000 */
[----:B------:R-:W-:Y:S01]  /*1d20*/  FFMA.FTZ R75, R6, R5, R75 ;  /* 0x00000005064b7223 */ /* 0x000fe2000001004b */
[----:B------:R-:W-:-:S04]  /*1d30*/  PRMT R5, R178, 0x7632, R5 ;  /* 0x00007632b2057816 */ /* 0x000fc80000000005 */
[----:B------:R-:W-:Y:S02]  /*1d40*/  SHF.L.U32 R9, R5, 0x10, RZ ;  /* 0x0000001005097819 */ /* 0x000fe400000006ff */
[----:B------:R-:W-:Y:S01]  /*1d50*/  PRMT R5, R182, 0x7632, R5 ;  /* 0x00007632b6057816 */ /* 0x000fe20000000005 */
[-C--:B------:R-:W-:Y:S02]  /*1d60*/  FMUL.FTZ R221, R221, R12.reuse ;  /* 0x0000000cdddd7220 */ /* 0x080fe40000410000 */
[----:B------:R-:W-:Y:S01]  /*1d70*/  FADD.FTZ R9, -R228, R9 ;  /* 0x00000009e4097221 */ /* 0x000fe20000010100 */
[----:B------:R-:W-:Y:S01]  /*1d80*/  FADD.FTZ R105, R105, R12 ;  /* 0x0000000c69697221 */ /* 0x000fe20000010000 */
[----:B------:R-:W-:Y:S01]  /*1d90*/  FFMA.FTZ R73, R7, R12, R73 ;  /* 0x0000000c07497223 */ /* 0x000fe20000010049 */
[----:B------:R-:W-:Y:S01]  /*1da0*/  SHF.L.U32 R12, R5, 0x10, RZ ;  /* 0x00000010050c7819 */ /* 0x000fe200000006ff */
[----:B------:R-:W-:Y:S01]  /*1db0*/  FMUL.FTZ R5, R9, UR24 ;  /* 0x0000001809057c20 */ /* 0x000fe20008410000 */
        /* <DEDUP_REMOVED lines=9> */
[----:B------:R-:W-:-:S03]  /*1e50*/  SHF.L.U32 R17, R176, 0x10, RZ ;  /* 0x00000010b0117819 */ /* 0x000fc600000006ff */
[-C--:B------:R-:W-:Y:S01]  /*1e60*/  FMUL.FTZ R216, R216, R12.reuse ;  /* 0x0000000cd8d87220 */ /* 0x080fe20000410000 */
[----:B------:R-:W-:Y:S01]  /*1e70*/  FADD.FTZ R111, R111, R12 ;  /* 0x0000000c6f6f7221 */ /* 0x000fe20000010000 */
[----:B------:R-:W-:Y:S01]  /*1e80*/  FFMA.FTZ R79, R9, R12, R79 ;  /* 0x0000000c094f7223 */ /* 0x000fe2000001004f */
[----:B------:R-:W-:Y:S01]  /*1e90*/  FADD.FTZ R12, -R228, R17 ;  /* 0x00000011e40c7221 */ /* 0x000fe20000010100 */
[----:B------:R-:W-:-:S03]  /*1ea0*/  SHF.L.U32 R17, R180, 0x10, RZ ;  /* 0x00000010b4117819 */ /* 0x000fc600000006ff */
[----:B------:R-:W-:Y:S01]  /*1eb0*/  FMUL.FTZ R12, R12, UR24 ;  /* 0x000000180c0c7c20 */ /* 0x000fe20008410000 */
[----:B------:R-:W-:Y:S01]  /*1ec0*/  SHF.L.U32 R177, R177, 0x10, RZ ;  /* 0x00000010b1b17819 */ /* 0x000fe200000006ff */
[----:B------:R-:W-:Y:S01]  /*1ed0*/  FADD.FTZ R104, R104, R17 ;  /* 0x0000001168687221 */ /* 0x000fe20000010000 */
[-C--:B------:R-:W-:Y:S01]  /*1ee0*/  FMUL.FTZ R214, R214, R17.reuse ;  /* 0x00000011d6d67220 */ /* 0x080fe20000410000 */
[----:B------:R-:W-:Y:S01]  /*1ef0*/  FFMA.FTZ R72, R12, R17, R72 ;  /* 0x000000110c487223 */ /* 0x000fe20000010048 */
[----:B------:R-:W-:Y:S01]  /*1f00*/  SHF.L.U32 R17, R178, 0x10, RZ ;  /* 0x00000010b2117819 */ /* 0x000fe200000006ff */
[----:B------:R-:W-:Y:S01]  /*1f10*/  FADD.FTZ R14, -R228, R177 ;  /* 0x000000b1e40e7221 */ /* 0x000fe20000010100 */
[----:B------:R-:W-:-:S03]  /*1f20*/  SHF.L.U32 R181, R181, 0x10, RZ ;  /* 0x00000010b5b57819 */ /* 0x000fc600000006ff */
[----:B------:R-:W-:Y:S01]  /*1f30*/  FADD.FTZ R17, -R228, R17 ;  /* 0x00000011e4117221 */ /* 0x000fe20000010100 */
[----:B------:R-:W-:Y:S01]  /*1f40*/  FMUL.FTZ R14, R14, UR24 ;  /* 0x000000180e0e7c20 */ /* 0x000fe20008410000 */
[----:B------:R-:W-:Y:S01]  /*1f50*/  SHF.L.U32 R177, R182, 0x10, RZ ;  /* 0x00000010b6b17819 */ /* 0x000fe200000006ff */
[----:B------:R-:W-:Y:S01]  /*1f60*/  FADD.FTZ R232, R232, R214 ;  /* 0x000000d6e8e87221 */ /* 0x000fe20000010000 */
[----:B------:R-:W-:Y:S01]  /*1f70*/  FMUL.FTZ R17, R17, UR24 ;  /* 0x0000001811117c20 */ /* 0x000fe20008410000 */
[----:B------:R-:W-:Y:S01]  /*1f80*/  FFMA.FTZ R20, R12, R214, R233 ;  /* 0x000000d60c147223 */ /* 0x000fe200000100e9 */
[----:B------:R-:W-:Y:S01]  /*1f90*/  FADD.FTZ R106, R106, R181 ;  /* 0x000000b56a6a7221 */ /* 0x000fe20000010000 */
[-C--:B------:R-:W-:Y:S01]  /*1fa0*/  FFMA.FTZ R74, R14, R181.reuse, R74 ;  /* 0x000000b50e4a7223 */ /* 0x080fe2000001004a */
[----:B------:R-:W-:Y:S01]  /*1fb0*/  FMUL.FTZ R208, R208, R181 ;  /* 0x000000b5d0d07220 */ /* 0x000fe20000410000 */
        /* <DEDUP_REMOVED lines=12> */
[----:B------:R-:W-:Y:S01]  /*2080*/  SHF.L.U32 R180, R51, 0x10, RZ ;  /* 0x0000001033b47819 */ /* 0x000fe200000006ff */
[----:B------:R-:W-:Y:S01]  /*2090*/  FADD.FTZ R178, R177, R204 ;  /* 0x000000ccb1b27221 */ /* 0x000fe20000010000 */
[----:B------:R-:W-:Y:S01]  /*20a0*/  FFMA.FTZ R176, R17, R204, R176 ;  /* 0x000000cc11b07223 */ /* 0x000fe200000100b0 */
[----:B------:R-:W-:Y:S02]  /*20b0*/  FMUL.FTZ R20, R20, UR24 ;  /* 0x0000001814147c20 */ /* 0x000fe40008410000 */
        /* <DEDUP_REMOVED lines=9> */
.L_x_906:
[----:B------:R-:W-:Y:S05]  /*2150*/  BSYNC.RECONVERGENT B0 ;  /* 0x0000000000007941 */ /* 0x000fea0003800200 */
.L_x_905:
        /* <DEDUP_REMOVED lines=16> */
[----:B------:R-:W-:Y:S02]  /*2260*/  PRMT R212, R57, 0x7632, R212 ;  /* 0x0000763239d47816 */ /* 0x000fe400000000d4 */
        /* <DEDUP_REMOVED lines=9> */
[C---:B---3--:R-:W-:Y:S02]  /*2300*/  PRMT R4, R180.reuse, 0x7632, R4 ;  /* 0x00007632b4047816 */ /* 0x048fe40000000004 */
[----:B------:R-:W-:Y:S02]  /*2310*/  SHF.L.U32 R187, R180, 0x10, RZ ;  /* 0x00000010b4bb7819 */ /* 0x000fe400000006ff */
[C---:B------:R-:W-:Y:S02]  /*2320*/  PRMT R180, R181.reuse, 0x7632, R180 ;  /* 0x00007632b5b47816 */ /* 0x040fe400000000b4 */
[----:B------:R-:W-:Y:S02]  /*2330*/  SHF.L.U32 R189, R181, 0x10, RZ ;  /* 0x00000010b5bd7819 */ /* 0x000fe400000006ff */
[----:B------:R-:W-:-:S02]  /*2340*/  SHF.L.U32 R181, R4, 0x10, RZ ;  /* 0x0000001004b57819 */ /* 0x000fc400000006ff */
[C---:B------:R-:W-:Y:S02]  /*2350*/  PRMT R188, R182.reuse, 0x7632, R188 ;  /* 0x00007632b6bc7816 */ /* 0x040fe400000000bc */
[----:B------:R-:W-:Y:S02]  /*2360*/  SHF.L.U32 R197, R182, 0x10, RZ ;  /* 0x00000010b6c57819 */ /* 0x000fe400000006ff */
[C---:B------:R-:W-:Y:S02]  /*2370*/  PRMT R182, R183.reuse, 0x7632, R182 ;  /* 0x00007632b7b67816 */ /* 0x040fe400000000b6 */
[----:B------:R-:W-:Y:S02]  /*2380*/  SHF.L.U32 R203, R183, 0x10, RZ ;  /* 0x00000010b7cb7819 */ /* 0x000fe400000006ff */
[----:B------:R-:W-:Y:S01]  /*2390*/  SHF.L.U32 R183, R180, 0x10, RZ ;  /* 0x00000010b4b77819 */ /* 0x000fe200000006ff */
[----:B------:R-:W-:Y:S01]  /*23a0*/  FADD.FTZ R181, -R228, R181 ;  /* 0x000000b5e4b57221 */ /* 0x000fe20000010100 */
[----:B----4-:R-:W-:Y:S01]  /*23b0*/  PRMT R180, R176, 0x7632, R180 ;  /* 0x00007632b0b47816 */ /* 0x010fe200000000b4 */
[----:B------:R-:W-:-:S02]  /*23c0*/  FADD.FTZ R4, -R228, R189 ;  /* 0x000000bde4047221 */ /* 0x000fc40000010100 */
[----:B------:R-:W-:Y:S01]  /*23d0*/  FMUL.FTZ R189, R181, UR24 ;  /* 0x00000018b5bd7c20 */ /* 0x000fe20008410000 */
[----:B------:R-:W-:Y:S01]  /*23e0*/  SHF.L.U32 R180, R180, 0x10, RZ ;  /* 0x00000010b4b47819 */ /* 0x000fe200000006ff */
[----:B------:R-:W-:-:S04]  /*23f0*/  FADD.FTZ R183, -R228, R183 ;  /* 0x000000b7e4b77221 */ /* 0x000fc80000010100 */
[-C--:B------:R-:W-:Y:S01]  /*2400*/  FMUL.FTZ R213, R213, R180.reuse ;  /* 0x000000b4d5d57220 */ /* 0x080fe20000410000 */
[--C-:B------:R-:W-:Y:S01]  /*2410*/  FADD.FTZ R113, R113, R180.reuse ;  /* 0x000000b471717221 */ /* 0x100fe20000010000 */
[----:B------:R-:W-:Y:S01]  /*2420*/  FFMA.FTZ R81, R189, R180, R81 ;  /* 0x000000b4bd517223 */ /* 0x000fe20000010051 */
[----:B------:R-:W-:Y:S01]  /*2430*/  PRMT R180, R177, 0x7632, R180 ;  /* 0x00007632b1b47816 */ /* 0x000fe200000000b4 */
[----:B------:R-:W-:Y:S01]  /*2440*/  FADD.FTZ R190, -R228, R187 ;  /* 0x000000bbe4be7221 */ /* 0x000fe20000010100 */
[----:B------:R-:W-:Y:S01]  /*2450*/  SHF.L.U32 R187, R188, 0x10, RZ ;  /* 0x00000010bcbb7819 */ /* 0x000fe200000006ff */
[----:B------:R-:W-:Y:S01]  /*2460*/  FMUL.FTZ R188, R183, UR24 ;  /* 0x00000018b7bc7c20 */ /* 0x000fe20008410000 */
[----:B------:R-:W-:Y:S02]  /*2470*/  SHF.L.U32 R180, R180, 0x10, RZ ;  /* 0x00000010b4b47819 */ /* 0x000fe400000006ff */
[----:B------:R-:W-:Y:S01]  /*2480*/  SHF.L.U32 R181, R176, 0x10, RZ ;  /* 0x00000010b0b57819 */ /* 0x000fe200000006ff */
[----:B------:R-:W-:-:S02]  /*2490*/  FADD.FTZ R187, -R228, R187 ;  /* 0x000000bbe4bb7221 */ /* 0x000fc40000010100 */
[-C--:B------:R-:W-:Y:S01]  /*24a0*/  FMUL.FTZ R212, R212, R180.reuse ;  /* 0x000000b4d4d47220 */ /* 0x080fe20000410000 */
[--C-:B------:R-:W-:Y:S01]  /*24b0*/  FADD.FTZ R115, R115, R180.reuse ;  /* 0x000000b473737221 */ /* 0x100fe20000010000 */
[----:B------:R-:W-:Y:S01]  /*24c0*/  FFMA.FTZ R83, R188, R180, R83 ;  /* 0x000000b4bc537223 */ /* 0x000fe20000010053 */
[----:B------:R-:W-:Y:S01]  /*24d0*/  PRMT R180, R178, 0x7632, R180 ;  /* 0x00007632b2b47816 */ /* 0x000fe200000000b4 */
[----:B------:R-:W-:Y:S01]  /*24e0*/  FMUL.FTZ R190, R190, UR24 ;  /* 0x00000018bebe7c20 */ /* 0x000fe20008410000 */
[----:B------:R-:W-:Y:S01]  /*24f0*/  FMUL.FTZ R207, R207, R181 ;  /* 0x000000b5cfcf7220 */ /* 0x000fe20000410000 */
[C---:B0-----:R-:W-:Y:S01]  /*2500*/  FADD.FTZ R2, -R228.reuse, R203 ;  /* 0x000000cbe4027221 */ /* 0x041fe20000010100 */
[----:B------:R-:W-:Y:S01]  /*2510*/  SHF.L.U32 R177, R177, 0x10, RZ ;  /* 0x00000010b1b17819 */ /* 0x000fe200000006ff */
[----:B------:R-:W-:Y:S01]  /*2520*/  FADD.FTZ R3, -R228, R197 ;  /* 0x000000c5e4037221 */ /* 0x000fe20000010100 */
[----:B------:R-:W-:Y:S01]  /*2530*/  SHF.L.U32 R203, R57, 0x10, RZ ;  /* 0x0000001039cb7819 */ /* 0x000fe200000006ff */
[----:B------:R-:W-:Y:S01]  /*2540*/  FMUL.FTZ R4, R4, UR24 ;  /* 0x0000001804047c20 */ /* 0x000fe20008410000 */
[----:B------:R-:W-:Y:S01]  /*2550*/  SHF.L.U32 R180, R180, 0x10, RZ ;  /* 0x00000010b4b47819 */ /* 0x000fe200000006ff */
[----:B------:R-:W-:Y:S01]  /*2560*/  FMUL.FTZ R187, R187, UR24 ;  /* 0x00000018bbbb7c20 */ /* 0x000fe20008410000 */
[----:B------:R-:W-:Y:S01]  /*2570*/  FADD.FTZ R232, R232, R207 ;  /* 0x000000cfe8e87221 */ /* 0x000fe20000010000 */
[----:B------:R-:W-:Y:S01]  /*2580*/  FFMA.FTZ R176, R190, R207, R233 ;  /* 0x000000cfbeb07223 */ /* 0x000fe200000100e9 */
[----:B------:R-:W-:Y:S01]  /*2590*/  SHF.L.U32 R229, R182, 0x10, RZ ;  /* 0x00000010b6e57819 */ /* 0x000fe200000006ff */
[----:B------:R-:W-:Y:S01]  /*25a0*/  FADD.FTZ R112, R112, R181 ;  /* 0x000000b570707221 */ /* 0x000fe20000010000 */
[----:B------:R-:W-:Y:S01]  /*25b0*/  FFMA.FTZ R80, R190, R181, R80 ;  /* 0x000000b5be507223 */ /* 0x000fe20000010050 */
[----:B------:R-:W-:Y:S01]  /*25c0*/  SHF.L.U32 R181, R178, 0x10, RZ ;  /* 0x00000010b2b57819 */ /* 0x000fe200000006ff */
[----:B------:R-:W-:Y:S01]  /*25d0*/  FADD.FTZ R114, R114, R177 ;  /* 0x000000b172727221 */ /* 0x000fe20000010000 */
[-C--:B------:R-:W-:Y:S01]  /*25e0*/  FFMA.FTZ R82, R4, R177.reuse, R82 ;  /* 0x000000b104527223 */ /* 0x080fe20000010052 */
[----:B------:R-:W-:Y:S01]  /*25f0*/  FMUL.FTZ R203, R203, R177 ;  /* 0x000000b1cbcb7220 */ /* 0x000fe20000410000 */
[----:B------:R-:W-:Y:S01]  /*2600*/  FMUL.FTZ R3, R3, UR24 ;  /* 0x0000001803037c20 */ /* 0x000fe20008410000 */
[-C--:B------:R-:W-:Y:S01]  /*2610*/  FMUL.FTZ R211, R211, R180.reuse ;  /* 0x000000b4d3d37220 */ /* 0x080fe20000410000 */
[----:B------:R-:W-:Y:S01]  /*2620*/  FADD.FTZ R117, R117, R180 ;  /* 0x000000b475757221 */ /* 0x000fe20000010000 */
[----:B------:R-:W-:Y:S01]  /*2630*/  FFMA.FTZ R85, R187, R180, R85 ;  /* 0x000000b4bb557223 */ /* 0x000fe20000010055 */
[----:B------:R-:W-:Y:S01]  /*2640*/  FADD.FTZ R232, R232, R213 ;  /* 0x000000d5e8e87221 */ /* 0x000fe20000010000 */
[----:B------:R-:W-:Y:S01]  /*2650*/  FFMA.FTZ R177, R189, R213, R176 ;  /* 0x000000d5bdb17223 */ /* 0x000fe200000100b0 */
[----:B------:R-:W-:Y:S01]  /*2660*/  PRMT R180, R179, 0x7632, R180 ;  /* 0x00007632b3b47816 */ /* 0x000fe200000000b4 */
[----:B------:R-:W-:Y:S01]  /*2670*/  FADD.FTZ R229, -R228, R229 ;  /* 0x000000e5e4e57221 */ /* 0x000fe20000010100 */
[----:B------:R-:W-:Y:S01]  /*2680*/  FADD.FTZ R116, R116, R181 ;  /* 0x000000b574747221 */ /* 0x000fe20000010000 */
[-C--:B------:R-:W-:Y:S01]  /*2690*/  FFMA.FTZ R84, R3, R181.reuse, R84 ;  /* 0x000000b503547223 */ /* 0x080fe20000010054 */
[----:B------:R-:W-:Y:S01]  /*26a0*/  FMUL.FTZ R198, R198, R181 ;  /* 0x000000b5c6c67220 */ /* 0x000fe20000410000 */
[----:B------:R-:W-:Y:S01]  /*26b0*/  FADD.FTZ R181, R232, R203 ;  /* 0x000000cbe8b57221 */ /* 0x000fe20000010000 */
[----:B------:R-:W-:Y:S01]  /*26c0*/  FFMA.FTZ R177, R4, R203, R177 ;  /* 0x000000cb04b17223 */ /* 0x000fe200000100b1 */
[----:B------:R-:W-:Y:S01]  /*26d0*/  SHF.L.U32 R180, R180, 0x10, RZ ;  /* 0x00000010b4b47819 */ /* 0x000fe200000006ff */
[----:B------:R-:W-:Y:S01]  /*26e0*/  FMUL.FTZ R229, R229, UR24 ;  /* 0x00000018e5e57c20 */ /* 0x000fe20008410000 */
        /* <DEDUP_REMOVED lines=8> */
[----:B------:R-:W-:Y:S01]  /*2770*/  FFMA.FTZ R176, R3, R198, R176 ;  /* 0x000000c603b07223 */ /* 0x000fe200000100b0 */
[----:B------:R-:W-:-:S02]  /*2780*/  FMUL.FTZ R2, R2, UR24 ;  /* 0x0000001802027c20 */ /* 0x000fc40008410000 */
[----:B------:R-:W-:Y:S01]  /*2790*/  FMUL.FTZ R197, R180, R179 ;  /* 0x000000b3b4c57220 */ /* 0x000fe20000410000 */
[----:B------:R-:W-:Y:S01]  /*27a0*/  FADD.FTZ R178, R178, R211 ;  /* 0x000000d3b2b27221 */ /* 0x000fe20000010000 */
[----:B------:R-:W-:Y:S01]  /*27b0*/  FFMA.FTZ R177, R187, R211, R176 ;  /* 0x000000d3bbb17223 */ /* 0x000fe200000100b0 */
[----:B------:R-:W-:Y:S01]  /*27c0*/  FADD.FTZ R118, R118, R179 ;  /* 0x000000b376767221 */ /* 0x000fe20000010000 */
[----:B------:R-:W-:Y:S01]  /*27d0*/  FFMA.FTZ R86, R2, R179, R86 ;  /* 0x000000b302567223 */ /* 0x000fe20000010056 */
[----:B------:R-:W-:Y:S01]  /*27e0*/  FADD.FTZ R179, R178, R197 ;  /* 0x000000c5b2b37221 */ /* 0x000fe20000010000 */
[----:B------:R-:W-:-:S03]  /*27f0*/  FFMA.FTZ R176, R2, R197, R177 ;  /* 0x000000c502b07223 */ /* 0x000fc600000100b1 */
[----:B------:R-:W-:Y:S01]  /*2800*/  FADD.FTZ R232, R179, R230 ;  /* 0x000000e6b3e87221 */ /* 0x000fe20000010000 */
[----:B------:R-:W-:-:S07]  /*2810*/  FFMA.FTZ R233, R229, R230, R176 ;  /* 0x000000e6e5e97223 */ /* 0x000fce00000100b0 */
.L_x_908:
[----:B------:R-:W-:Y:S05]  /*2820*/  BSYNC.RECONVERGENT B0 ;  /* 0x0000000000007941 */ /* 0x000fea0003800200 */
.L_x_907:
        /* <DEDUP_REMOVED lines=31> */
.L_x_910:
[----:B------:R-:W-:Y:S05]  /*2a20*/  BSYNC.RECONVERGENT B0 ;  /* 0x0000000000007941 */ /* 0x000fea0003800200 */
.L_x_909:
        /* <DEDUP_REMOVED lines=34> */
[C---:B-----5:R-:W-:Y:S02]  /*2c50*/  LOP3.LUT P5, RZ, R184.reuse, 0xff00, RZ, 0xc0, !PT ;  /* 0x0000ff00b8ff7812 */ /* 0x060fe400078ac0ff */
[----:B------:R-:W-:Y:S02]  /*2c60*/  LOP3.LUT P6, RZ, R184, 0xff0000, RZ, 0xc0, !PT ;  /* 0x00ff0000b8ff7812 */ /* 0x000fe400078cc0ff */
[----:B------:R-:W-:-:S09]  /*2c70*/  MOV R228, RZ ;  /* 0x000000ff00e47202 */ /* 0x000fd20000000f00 */
[----:B------:R-:W0:Y:S01]  /*2c80*/  @P5 LDC R183, c[0x0][0x408] ;  /* 0x00010200ffb75b82 */ /* 0x000e220000000800 */
[----:B------:R-:W-:-:S04]  /*2c90*/  @P5 FFMA.FTZ R180, R196, UR4, R181 ;  /* 0x00000004c4b45c23 */ /* 0x000fc800080100b5 */
[----:B------:R-:W-:-:S03]  /*2ca0*/  @P5 FADD.FTZ R180, R227, -R180 ;  /* 0x800000b4e3b45221 */ /* 0x000fc60000010000 */
[----:B------:R-:W1:Y:S01]  /*2cb0*/  @P5 LDC R231, c[0x0][0x408] ;  /* 0x00010200ffe75b82 */ /* 0x000e620000000800 */
[----:B------:R-:W-:-:S04]  /*2cc0*/  @P5 FMUL.FTZ R180, R180, UR24 ;  /* 0x00000018b4b45c20 */ /* 0x000fc80008410000 */
[----:B------:R-:W-:-:S04]  /*2cd0*/  @P5 FMUL.FTZ R180, R180, UR12 ;  /* 0x0000000cb4b45c20 */ /* 0x000fc80008410000 */
[----:B0-----:R-:W-:Y:S01]  /*2ce0*/  @P5 FMUL.FTZ R183, R180, R183 ;  /* 0x000000b7b4b75220 */ /* 0x001fe20000410000 */
[----:B------:R-:W-:-:S04]  /*2cf0*/  @P5 PRMT R180, R176, 0x7632, R180 ;  /* 0x00007632b0b45816 */ /* 0x000fc800000000b4 */
[----:B------:R-:W-:Y:S01]  /*2d00*/  @P5 SHF.L.U32 R182, R180, 0x10, RZ ;  /* 0x00000010b4b65819 */ /* 0x000fe200000006ff */
[----:B------:R-:W-:-:S04]  /*2d10*/  HFMA2 R180, -RZ, RZ, 0, 0 ;  /* 0x00000000ffb47431 */ /* 0x000fc800000001ff */
[----:B------:R-:W-:Y:S01]  /*2d20*/  @P5 FMUL.FTZ R180, R182, R183 ;  /* 0x000000b7b6b45220 */ /* 0x000fe20000410000 */
[----:B------:R-:W-:Y:S01]  /*2d30*/  @P5 FFMA.FTZ R182, R196, UR4, R181 ;  /* 0x00000004c4b65c23 */ /* 0x000fe200080100b5 */
[----:B------:R-:W-:Y:S02]  /*2d40*/  @P5 SHF.L.U32 R183, R246, 0x10, RZ ;  /* 0x00000010f6b75819 */ /* 0x000fe400000006ff */
[----:B------:R-:W-:Y:S01]  /*2d50*/  FADD.FTZ R180, R121, R180 ;  /* 0x000000b479b47221 */ /* 0x000fe20000010000 */
[----:B------:R-:W-:Y:S01]  /*2d60*/  @P5 FADD.FTZ R182, R227, -R182 ;  /* 0x800000b6e3b65221 */ /* 0x000fe20000010000 */
[----:B------:R-:W-:-:S03]  /*2d70*/  MOV R121, RZ ;  /* 0x000000ff00797202 */ /* 0x000fc60000000f00 */
[----:B------:R-:W-:-:S04]  /*2d80*/  @P5 FMUL.FTZ R182, R182, UR24 ;  /* 0x00000018b6b65c20 */ /* 0x000fc80008410000 */
[----:B------:R-:W-:-:S04]  /*2d90*/  @P5 FMUL.FTZ R182, R182, UR12 ;  /* 0x0000000cb6b65c20 */ /* 0x000fc80008410000 */
[----:B-1----:R-:W-:Y:S02]  /*2da0*/  @P5 FMUL.FTZ R232, R182, R231 ;  /* 0x000000e7b6e85220 */ /* 0x002fe40000410000 */
[----:B------:R-:W0:Y:S02]  /*2db0*/  @P6 LDC R182, c[0x0][0x408] ;  /* 0x00010200ffb66b82 */ /* 0x000e240000000800 */
[----:B------:R-:W-:Y:S01]  /*2dc0*/  @P5 FMUL.FTZ R228, R232, R183 ;  /* 0x000000b7e8e45220 */ /* 0x000fe20000410000 */
[----:B------:R-:W-:Y:S01]  /*2dd0*/  @P6 FFMA.FTZ R183, R16, UR4, R181 ;  /* 0x0000000410b76c23 */ /* 0x000fe200080100b5 */
[----:B------:R-:W-:-:S03]  /*2de0*/  LOP3.LUT P5, RZ, R184, 0xff000000, RZ, 0xc0, !PT ;  /* 0xff000000b8ff7812 */ /* 0x000fc600078ac0ff */
[----:B------:R-:W-:-:S04]  /*2df0*/  @P6 FADD.FTZ R183, R210, -R183 ;  /* 0x800000b7d2b76221 */ /* 0x000fc80000010000 */
[----:B------:R-:W-:-:S04]  /*2e00*/  @P6 FMUL.FTZ R183, R183, UR24 ;  /* 0x00000018b7b76c20 */ /* 0x000fc80008410000 */
[----:B------:R-:W-:-:S04]  /*2e10*/  @P6 FMUL.FTZ R183, R183, UR12 ;  /* 0x0000000cb7b76c20 */ /* 0x000fc80008410000 */
[----:B0-----:R-:W-:Y:S01]  /*2e20*/  @P6 FMUL.FTZ R231, R183, R182 ;  /* 0x000000b6b7e76220 */ /* 0x001fe20000410000 */
[----:B------:R-:W-:Y:S01]  /*2e30*/  HFMA2 R183, -RZ, RZ, 0, 0 ;  /* 0x00000000ffb77431 */ /* 0x000fe200000001ff */
[C---:B------:R-:W-:Y:S02]  /*2e40*/  @P6 SHF.L.U32 R182, R177.reuse, 0x10, RZ ;  /* 0x00000010b1b66819 */ /* 0x040fe400000006ff */
[----:B------:R-:W-:-:S03]  /*2e50*/  @P5 PRMT R177, R177, 0x7632, R177 ;  /* 0x00007632b1b15816 */ /* 0x000fc600000000b1 */
[----:B------:R-:W-:Y:S01]  /*2e60*/  @P6 FMUL.FTZ R183, R182, R231 ;  /* 0x000000e7b6b76220 */ /* 0x000fe20000410000 */
[----:B------:R-:W-:Y:S01]  /*2e70*/  @P6 FFMA.FTZ R231, R16, UR4, R181 ;  /* 0x0000000410e76c23 */ /* 0x000fe200080100b5 */
[----:B------:R-:W0:Y:S01]  /*2e80*/  @P6 LDC R182, c[0x0][0x408] ;  /* 0x00010200ffb66b82 */ /* 0x000e220000000800 */
[----:B------:R-:W-:Y:S01]  /*2e90*/  @P5 SHF.L.U32 R177, R177, 0x10, RZ ;  /* 0x00000010b1b15819 */ /* 0x000fe200000006ff */
[----:B------:R-:W-:Y:S01]  /*2ea0*/  FADD.FTZ R183, R122, R183 ;  /* 0x000000b77ab77221 */ /* 0x000fe20000010000 */
[----:B------:R-:W-:Y:S01]  /*2eb0*/  @P6 FADD.FTZ R231, R210, -R231 ;  /* 0x800000e7d2e76221 */ /* 0x000fe20000010000 */
[----:B------:R-:W-:-:S03]  /*2ec0*/  MOV R122, RZ ;  /* 0x000000ff007a7202 */ /* 0x000fc60000000f00 */
[----:B------:R-:W-:-:S04]  /*2ed0*/  @P6 FMUL.FTZ R231, R231, UR24 ;  /* 0x00000018e7e76c20 */ /* 0x000fc80008410000 */
[----:B------:R-:W-:-:S04]  /*2ee0*/  @P6 FMUL.FTZ R231, R231, UR12 ;  /* 0x0000000ce7e76c20 */ /* 0x000fc80008410000 */
[----:B0-----:R-:W-:Y:S01]  /*2ef0*/  @P6 FMUL.FTZ R231, R231, R182 ;  /* 0x000000b6e7e76220 */ /* 0x001fe20000410000 */
[----:B------:R-:W-:-:S05]  /*2f00*/  @P6 SHF.L.U32 R182, R37, 0x10, RZ ;  /* 0x0000001025b66819 */ /* 0x000fca00000006ff */
[----:B------:R-:W-:Y:S01]  /*2f10*/  @P6 FMUL.FTZ R121, R231, R182 ;  /* 0x000000b6e7796220 */ /* 0x000fe20000410000 */
[----:B------:R-:W-:Y:S01]  /*2f20*/  @P5 FFMA.FTZ R231, R195, UR4, R181 ;  /* 0x00000004c3e75c23 */ /* 0x000fe200080100b5 */
[----:B------:R-:W0:Y:S01]  /*2f30*/  @P5 LDC R182, c[0x0][0x408] ;  /* 0x00010200ffb65b82 */ /* 0x000e220000000800 */
[----:B------:R-:W-:Y:S02]  /*2f40*/  LOP3.LUT P6, RZ, R185, 0xff, RZ, 0xc0, !PT ;  /* 0x000000ffb9ff7812 */ /* 0x000fe400078cc0ff */
[----:B------:R-:W-:-:S04]  /*2f50*/  @P5 FADD.FTZ R231, R226, -R231 ;  /* 0x800000e7e2e75221 */ /* 0x000fc80000010000 */
[----:B------:R-:W-:-:S04]  /*2f60*/  @P5 FMUL.FTZ R231, R231, UR24 ;  /* 0x00000018e7e75c20 */ /* 0x000fc80008410000 */
[----:B------:R-:W-:-:S04]  /*2f70*/  @P5 FMUL.FTZ R231, R231, UR12 ;  /* 0x0000000ce7e75c20 */ /* 0x000fc80008410000 */
[----:B0-----:R-:W-:Y:S01]  /*2f80*/  @P5 FMUL.FTZ R232, R231, R182 ;  /* 0x000000b6e7e85220 */ /* 0x001fe20000410000 */
[----:B------:R-:W-:Y:S02]  /*2f90*/  HFMA2 R182, -RZ, RZ, 0, 0 ;  /* 0x00000000ffb67431 */ /* 0x000fe400000001ff */
[----:B------:R-:W-:-:S04]  /*2fa0*/  @P5 FFMA.FTZ R231, R195, UR4, R181 ;  /* 0x00000004c3e75c23 */ /* 0x000fc800080100b5 */
[----:B------:R-:W-:Y:S01]  /*2fb0*/  @P5 FADD.FTZ R231, R226, -R231 ;  /* 0x800000e7e2e75221 */ /* 0x000fe20000010000 */
[----:B------:R-:W-:Y:S02]  /*2fc0*/  @P5 FMUL.FTZ R182, R177, R232 ;  /* 0x000000e8b1b65220 */ /* 0x000fe40000410000 */
[----:B------:R-:W0:Y:S01]  /*2fd0*/  @P5 LDC R177, c[0x0][0x408] ;  /* 0x00010200ffb15b82 */ /* 0x000e220000000800 */
[----:B------:R-:W-:Y:S01]  /*2fe0*/  @P5 FMUL.FTZ R231, R231, UR24 ;  /* 0x00000018e7e75c20 */ /* 0x000fe20008410000 */
[----:B------:R-:W-:Y:S01]  /*2ff0*/  FADD.FTZ R182, R123, R182 ;  /* 0x000000b67bb67221 */ /* 0x000fe20000010000 */
[----:B------:R-:W-:Y:S02]  /*3000*/  @P6 SHF.L.U32 R123, R178, 0x10, RZ ;  /* 0x00000010b27b6819 */ /* 0x000fe400000006ff */
[----:B------:R-:W-:Y:S01]  /*3010*/  @P5 FMUL.FTZ R232, R231, UR12 ;  /* 0x0000000ce7e85c20 */ /* 0x000fe20008410000 */
[----:B------:R-:W-:-:S04]  /*3020*/  @P6 FFMA.FTZ R231, R19, UR4, R181 ;  /* 0x0000000413e76c23 */ /* 0x000fc800080100b5 */
[----:B------:R-:W-:-:S04]  /*3030*/  @P6 FADD.FTZ R231, R206, -R231 ;  /* 0x800000e7cee76221 */ /* 0x000fc80000010000 */
[----:B------:R-:W-:Y:S01]  /*3040*/  @P6 FMUL.FTZ R231, R231, UR24 ;  /* 0x00000018e7e76c20 */ /* 0x000fe20008410000 */
[----:B0-----:R-:W-:Y:S01]  /*3050*/  @P5 FMUL.FTZ R232, R232, R177 ;  /* 0x000000b1e8e85220 */ /* 0x001fe20000410000 */
[----:B------:R-:W-:-:S05]  /*3060*/  @P5 SHF.L.U32 R177, R249, 0x10, RZ ;  /* 0x00000010f9b15819 */ /* 0x000fca00000006ff */
[----:B------:R-:W-:Y:S01]  /*3070*/  @P5 FMUL.FTZ R122, R232, R177 ;  /* 0x000000b1e87a5220 */ /* 0x000fe20000410000 */
[----:B------:R-:W-:Y:S01]  /*3080*/  @P6 FMUL.FTZ R232, R231, UR12 ;  /* 0x0000000ce7e86c20 */ /* 0x000fe20008410000 */
[----:B------:R-:W0:Y:S01]  /*3090*/  @P6 LDC R177, c[0x0][0x408] ;  /* 0x00010200ffb16b82 */ /* 0x000e220000000800 */
[----:B------:R-:W-:Y:S01]  /*30a0*/  @P6 FFMA.FTZ R231, R19, UR4, R181 ;  /* 0x0000000413e76c23 */ /* 0x000fe200080100b5 */
[----:B------:R-:W-:Y:S02]  /*30b0*/  LOP3.LUT P5, RZ, R185, 0xff00, RZ, 0xc0, !PT ;  /* 0x0000ff00b9ff7812 */ /* 0x000fe400078ac0ff */
[----:B------:R-:W-:Y:S01]  /*30c0*/  F2FP.BF16.F32.PACK_AB R121, R122, R121 ;  /* 0x000000797a79723e */ /* 0x000fe200000010ff */
[----:B------:R-:W-:-:S04]  /*30d0*/  @P6 FADD.FTZ R231, R206, -R231 ;  /* 0x800000e7cee76221 */ /* 0x000fc80000010000 */
[----:B------:R-:W-:-:S06]  /*30e0*/  @P6 FMUL.FTZ R231, R231, UR24 ;  /* 0x00000018e7e76c20 */ /* 0x000fcc0008410000 */
[----:B------:R-:W-:Y:S01]  /*30f0*/  @P5 PRMT R178, R178, 0x7632, R178 ;  /* 0x00007632b2b25816 */ /* 0x000fe200000000b2 */
[----:B0-----:R-:W-:Y:S01]  /*3100*/  @P6 FMUL.FTZ R232, R232, R177 ;  /* 0x000000b1e8e86220 */ /* 0x001fe20000410000 */
[----:B------:R-:W-:-:S03]  /*3110*/  HFMA2 R177, -RZ, RZ, 0, 0 ;  /* 0x00000000ffb17431 */ /* 0x000fc600000001ff */
[----:B------:R-:W-:Y:S01]  /*3120*/  @P6 FMUL.FTZ R177, R123, R232 ;  /* 0x000000e87bb16220 */ /* 0x000fe20000410000 */
[----:B------:R-:W-:Y:S01]  /*3130*/  @P6 FMUL.FTZ R232, R231, UR12 ;  /* 0x0000000ce7e86c20 */ /* 0x000fe20008410000 */
[----:B------:R-:W0:Y:S02]  /*3140*/  @P6 LDC R123, c[0x0][0x408] ;  /* 0x00010200ff7b6b82 */ /* 0x000e240000000800 */
[----:B------:R-:W-:Y:S01]  /*3150*/  FADD.FTZ R177, R124, R177 ;  /* 0x000000b17cb17221 */ /* 0x000fe20000010000 */
[----:B------:R-:W-:Y:S01]  /*3160*/  @P6 SHF.L.U32 R124, R38, 0x10, RZ ;  /* 0x00000010267c6819 */ /* 0x000fe200000006ff */
[----:B0-----:R-:W-:Y:S01]  /*3170*/  @P6 FMUL.FTZ R231, R232, R123 ;  /* 0x0000007be8e76220 */ /* 0x001fe20000410000 */
[----:B------:R-:W-:Y:S01]  /*3180*/  MOV R123, RZ ;  /* 0x000000ff007b7202 */ /* 0x000fe20000000f00 */
[----:B------:R-:W-:Y:S02]  /*3190*/  @P5 FFMA.FTZ R232, R194, UR4, R181 ;  /* 0x00000004c2e85c23 */ /* 0x000fe400080100b5 */
[----:B------:R-:W-:Y:S01]  /*31a0*/  @P6 FMUL.FTZ R123, R231, R124 ;  /* 0x0000007ce77b6220 */ /* 0x000fe20000410000 */
[----:B------:R-:W-:Y:S01]  /*31b0*/  LOP3.LUT P6, RZ, R185, 0xff0000, RZ, 0xc0, !PT ;  /* 0x00ff0000b9ff7812 */ /* 0x000fe200078cc0ff */
[----:B------:R-:W0:Y:S01]  /*31c0*/  @P5 LDC R124, c[0x0][0x408] ;  /* 0x00010200ff7c5b82 */ /* 0x000e220000000800 */
[----:B------:R-:W-:-:S04]  /*31d0*/  @P5 FADD.FTZ R232, R225, -R232 ;  /* 0x800000e8e1e85221 */ /* 0x000fc80000010000 */
[----:B------:R-:W-:-:S04]  /*31e0*/  @P5 FMUL.FTZ R232, R232, UR24 ;  /* 0x00000018e8e85c20 */ /* 0x000fc80008410000 */
[----:B------:R-:W-:Y:S01]  /*31f0*/  @P5 FMUL.FTZ R231, R232, UR12 ;  /* 0x0000000ce8e75c20 */ /* 0x000fe20008410000 */
[----:B------:R-:W-:-:S04]  /*3200*/  @P5 FFMA.FTZ R232, R194, UR4, R181 ;  /* 0x00000004c2e85c23 */ /* 0x000fc800080100b5 */
[----:B------:R-:W-:-:S04]  /*3210*/  @P5 FADD.FTZ R232, R225, -R232 ;  /* 0x800000e8e1e85221 */ /* 0x000fc80000010000 */
[----:B------:R-:W-:Y:S01]  /*3220*/  @P5 FMUL.FTZ R232, R232, UR24 ;  /* 0x00000018e8e85c20 */ /* 0x000fe20008410000 */
[----:B0-----:R-:W-:Y:S01]  /*3230*/  @P5 FMUL.FTZ R231, R231, R124 ;  /* 0x0000007ce7e75220 */ /* 0x001fe20000410000 */
[----:B------:R-:W-:Y:S01]  /*3240*/  @P5 SHF.L.U32 R124, R178, 0x10, RZ ;  /* 0x00000010b27c5819 */ /* 0x000fe200000006ff */
[----:B------:R-:W-:-:S04]  /*3250*/  HFMA2 R178, -RZ, RZ, 0, 0 ;  /* 0x00000000ffb27431 */ /* 0x000fc800000001ff */
[----:B------:R-:W-:Y:S01]  /*3260*/  @P5 FMUL.FTZ R178, R124, R231 ;  /* 0x000000e77cb25220 */ /* 0x000fe20000410000 */
[----:B------:R-:W-:Y:S01]  /*3270*/  @P5 FMUL.FTZ R231, R232, UR12 ;  /* 0x0000000ce8e75c20 */ /* 0x000fe20008410000 */
[----:B------:R-:W0:Y:S02]  /*3280*/  @P5 LDC R124, c[0x0][0x408] ;  /* 0x00010200ff7c5b82 */ /* 0x000e240000000800 */
[----:B------:R-:W-:Y:S01]  /*3290*/  FADD.FTZ R178, R125, R178 ;  /* 0x000000b27db27221 */ /* 0x000fe20000010000 */
[----:B------:R-:W-:Y:S01]  /*32a0*/  @P5 SHF.L.U32 R125, R250, 0x10, RZ ;  /* 0x00000010fa7d5819 */ /* 0x000fe200000006ff */
[----:B0-----:R-:W-:Y:S01]  /*32b0*/  @P5 FMUL.FTZ R232, R231, R124 ;  /* 0x0000007ce7e85220 */ /* 0x001fe20000410000 */
[----:B------:R-:W-:Y:S01]  /*32c0*/  MOV R124, RZ ;  /* 0x000000ff007c7202 */ /* 0x000fe20000000f00 */
[----:B------:R-:W-:Y:S02]  /*32d0*/  HFMA2 R231, -RZ, RZ, 0, 0 ;  /* 0x00000000ffe77431 */ /* 0x000fe400000001ff */
[----:B------:R-:W-:Y:S01]  /*32e0*/  @P5 FMUL.FTZ R124, R232, R125 ;  /* 0x0000007de87c5220 */ /* 0x000fe20000410000 */
[----:B------:R-:W-:Y:S01]  /*32f0*/  @P6 FFMA.FTZ R125, R186, UR4, R181 ;  /* 0x00000004ba7d6c23 */ /* 0x000fe200080100b5 */
[----:B------:R-:W0:Y:S01]  /*3300*/  @P6 LDC R232, c[0x0][0x408] ;  /* 0x00010200ffe86b82 */ /* 0x000e220000000800 */
[----:B------:R-:W-:-:S02]  /*3310*/  ISETP.GE.U32.AND P5, PT, R184, RZ, PT ;  /* 0x000000ffb800720c */ /* 0x000fc40003fa6070 */
[----:B------:R-:W-:Y:S01]  /*3320*/  @P6 FADD.FTZ R125, R202, -R125 ;  /* 0x8000007dca7d6221 */ /* 0x000fe20000010000 */
[----:B------:R-:W-:Y:S02]  /*3330*/  F2FP.BF16.F32.PACK_AB R122, R124, R123 ;  /* 0x0000007b7c7a723e */ /* 0x000fe400000010ff */
[----:B------:R-:W-:Y:S01]  /*3340*/  ISETP.GE.U32.AND.EX P5, PT, R185, 0x1000000, PT, P5 ;  /* 0x01000000b900780c */ /* 0x000fe20003fa6150 */
[----:B------:R-:W-:-:S04]  /*3350*/  @P6 FMUL.FTZ R125, R125, UR24 ;  /* 0x000000187d7d6c20 */ /* 0x000fc80008410000 */
[----:B------:R-:W-:-:S08]  /*3360*/  @P6 FMUL.FTZ R125, R125, UR12 ;  /* 0x0000000c7d7d6c20 */ /* 0x000fd00008410000 */
[----:B------:R-:W-:-:S04]  /*3370*/  @P5 FFMA.FTZ R233, R11, UR4, R181 ;  /* 0x000000040be95c23 */ /* 0x000fc800080100b5 */
[----:B------:R-:W-:Y:S01]  /*3380*/  @P5 FADD.FTZ R233, R218, -R233 ;  /* 0x800000e9dae95221 */ /* 0x000fe20000010000 */
[----:B0-----:R-:W-:Y:S01]  /*3390*/  @P6 FMUL.FTZ R232, R125, R232 ;  /* 0x000000e87de86220 */ /* 0x001fe20000410000 */
[----:B------:R-:W-:Y:S02]  /*33a0*/  @P6 SHF.L.U32 R125, R179, 0x10, RZ ;  /* 0x00000010b37d6819 */ /* 0x000fe400000006ff */
[----:B------:R-:W-:Y:S01]  /*33b0*/  @P5 FMUL.FTZ R233, R233, UR24 ;  /* 0x00000018e9e95c20 */ /* 0x000fe20008410000 */
[----:B------:R-:W-:Y:S02]  /*33c0*/  @P5 PRMT R179, R179, 0x7632, R179 ;  /* 0x00007632b3b35816 */ /* 0x000fe400000000b3 */
[----:B------:R-:W-:Y:S02]  /*33d0*/  @P6 FMUL.FTZ R231, R125, R232 ;  /* 0x000000e87de76220 */ /* 0x000fe40000410000 */
[----:B------:R-:W0:Y:S01]  /*33e0*/  @P6 LDC R125, c[0x0][0x408] ;  /* 0x00010200ff7d6b82 */ /* 0x000e220000000800 */
[----:B------:R-:W-:Y:S01]  /*33f0*/  @P5 SHF.L.U32 R179, R179, 0x10, RZ ;  /* 0x00000010b3b35819 */ /* 0x000fe200000006ff */
[----:B------:R-:W-:Y:S01]  /*3400*/  FADD.FTZ R126, R126, R231 ;  /* 0x000000e77e7e7221 */ /* 0x000fe20000010000 */
[----:B------:R-:W-:-:S04]  /*3410*/  @P6 FFMA.FTZ R231, R186, UR4, R181 ;  /* 0x00000004bae76c23 */ /* 0x000fc800080100b5 */
[----:B------:R-:W-:-:S04]  /*3420*/  @P6 FADD.FTZ R231, R202, -R231 ;  /* 0x800000e7cae76221 */ /* 0x000fc80000010000 */
[----:B------:R-:W-:-:S04]  /*3430*/  @P6 FMUL.FTZ R231, R231, UR24 ;  /* 0x00000018e7e76c20 */ /* 0x000fc80008410000 */
[----:B------:R-:W-:Y:S01]  /*3440*/  @P6 FMUL.FTZ R232, R231, UR12 ;  /* 0x0000000ce7e86c20 */ /* 0x000fe20008410000 */
[----:B------:R-:W-:-:S03]  /*3450*/  @P6 SHF.L.U32 R231, R39, 0x10, RZ ;  /* 0x0000001027e76819 */ /* 0x000fc600000006ff */
[----:B0-----:R-:W-:Y:S01]  /*3460*/  @P6 FMUL.FTZ R232, R232, R125 ;  /* 0x0000007de8e86220 */ /* 0x001fe20000410000 */
[----:B------:R-:W-:-:S03]  /*3470*/  MOV R125, RZ ;  /* 0x000000ff007d7202 */ /* 0x000fc60000000f00 */
[----:B------:R-:W-:Y:S01]  /*3480*/  @P6 FMUL.FTZ R125, R232, R231 ;  /* 0x000000e7e87d6220 */ /* 0x000fe20000410000 */
[----:B------:R-:W-:Y:S01]  /*3490*/  @P5 FMUL.FTZ R232, R233, UR12 ;  /* 0x0000000ce9e85c20 */ /* 0x000fe20008410000 */
[----:B------:R-:W0:Y:S03]  /*34a0*/  @P5 LDC R231, c[0x0][0x408] ;  /* 0x00010200ffe75b82 */ /* 0x000e260000000800 */
[----:B0-----:R-:W-:Y:S01]  /*34b0*/  @P5 FMUL.FTZ R248, R232, R231 ;  /* 0x000000e7e8f85220 */ /* 0x001fe20000410000 */
[----:B------:R-:W-:Y:S02]  /*34c0*/  HFMA2 R232, -RZ, RZ, 0, 0 ;  /* 0x00000000ffe87431 */ /* 0x000fe400000001ff */
[----:B------:R-:W-:-:S04]  /*34d0*/  @P5 FFMA.FTZ R231, R11, UR4, R181 ;  /* 0x000000040be75c23 */ /* 0x000fc800080100b5 */
[----:B------:R-:W-:Y:S01]  /*34e0*/  @P5 FADD.FTZ R231, R218, -R231 ;  /* 0x800000e7dae75221 */ /* 0x000fe20000010000 */
[----:B------:R-:W-:Y:S02]  /*34f0*/  @P5 FMUL.FTZ R232, R179, R248 ;  /* 0x000000f8b3e85220 */ /* 0x000fe40000410000 */
[----:B------:R-:W0:Y:S01]  /*3500*/  @P5 LDC R179, c[0x0][0x408] ;  /* 0x00010200ffb35b82 */ /* 0x000e220000000800 */
[----:B------:R-:W-:Y:S01]  /*3510*/  @P5 FMUL.FTZ R231, R231, UR24 ;  /* 0x00000018e7e75c20 */ /* 0x000fe20008410000 */
[----:B------:R-:W-:-:S03]  /*3520*/  FADD.FTZ R127, R127, R232 ;  /* 0x000000e87f7f7221 */ /* 0x000fc60000010000 */
[----:B------:R-:W-:Y:S01]  /*3530*/  @P5 FMUL.FTZ R232, R231, UR12 ;  /* 0x0000000ce7e85c20 */ /* 0x000fe20008410000 */
[----:B------:R-:W-:-:S03]  /*3540*/  HFMA2 R231, -RZ, RZ, 0, 0 ;  /* 0x00000000ffe77431 */ /* 0x000fc600000001ff */
[----:B0-----:R-:W-:Y:S01]  /*3550*/  @P5 FMUL.FTZ R248, R232, R179 ;  /* 0x000000b3e8f85220 */ /* 0x001fe20000410000 */
[----:B------:R-:W-:Y:S02]  /*3560*/  @P5 SHF.L.U32 R179, R251, 0x10, RZ ;  /* 0x00000010fbb35819 */ /* 0x000fe400000006ff */
[----:B------:R-:W-:-:S03]  /*3570*/  MOV R232, RZ ;  /* 0x000000ff00e87202 */ /* 0x000fc60000000f00 */
[----:B------:R-:W-:Y:S01]  /*3580*/  @P5 FMUL.FTZ R232, R248, R179 ;  /* 0x000000b3f8e85220 */ /* 0x000fe20000410000 */
[----:B------:R-:W-:-:S04]  /*3590*/  LOP3.LUT P5, RZ, R184, 0xff, RZ, 0xc0, !PT ;  /* 0x000000ffb8ff7812 */ /* 0x000fc800078ac0ff */
[----:B------:R-:W-:-:S09]  /*35a0*/  F2FP.BF16.F32.PACK_AB R123, R232, R125 ;  /* 0x0000007de87b723e */ /* 0x000fd200000010ff */
[----:B------:R-:W0:Y:S01]  /*35b0*/  @P5 LDC R179, c[0x0][0x408] ;  /* 0x00010200ffb35b82 */ /* 0x000e220000000800 */
[----:B------:R-:W-:Y:S01]  /*35c0*/  @P5 FFMA.FTZ R248, R0, UR4, R181 ;  /* 0x0000000400f85c23 */ /* 0x000fe200080100b5 */
[----:B------:R-:W-:-:S03]  /*35d0*/  @P5 SHF.L.U32 R176, R176, 0x10, RZ ;  /* 0x00000010b0b05819 */ /* 0x000fc600000006ff */
[----:B------:R-:W-:-:S04]  /*35e0*/  @P5 FADD.FTZ R248, R201, -R248 ;  /* 0x800000f8c9f85221 */ /* 0x000fc80000010000 */
[----:B------:R-:W-:-:S04]  /*35f0*/  @P5 FMUL.FTZ R248, R248, UR24 ;  /* 0x00000018f8f85c20 */ /* 0x000fc80008410000 */
[----:B------:R-:W-:-:S04]  /*3600*/  @P5 FMUL.FTZ R248, R248, UR12 ;  /* 0x0000000cf8f85c20 */ /* 0x000fc80008410000 */
[----:B0-----:R-:W-:Y:S01]  /*3610*/  @P5 FMUL.FTZ R179, R248, R179 ;  /* 0x000000b3f8b35220 */ /* 0x001fe20000410000 */
[----:B------:R-:W-:-:S03]  /*3620*/  @P5 FFMA.FTZ R248, R0, UR4, R181 ;  /* 0x0000000400f85c23 */ /* 0x000fc600080100b5 */
[----:B------:R-:W-:Y:S01]  /*3630*/  @P5 FMUL.FTZ R231, R176, R179 ;  /* 0x000000b3b0e75220 */ /* 0x000fe20000410000 */
[----:B------:R-:W-:Y:S01]  /*3640*/  @P5 FADD.FTZ R248, R201, -R248 ;  /* 0x800000f8c9f85221 */ /* 0x000fe20000010000 */
[----:B------:R-:W0:Y:S03]  /*3650*/  @P5 LDC R176, c[0x0][0x408] ;  /* 0x00010200ffb05b82 */ /* 0x000e260000000800 */
[----:B------:R-:W-:-:S04]  /*3660*/  @P5 FMUL.FTZ R248, R248, UR24 ;  /* 0x00000018f8f85c20 */ /* 0x000fc80008410000 */
[----:B------:R-:W-:-:S04]  /*3670*/  @P5 FMUL.FTZ R179, R248, UR12 ;  /* 0x0000000cf8b35c20 */ /* 0x000fc80008410000 */
[----:B0-----:R-:W-:Y:S01]  /*3680*/  @P5 FMUL.FTZ R233, R179, R176 ;  /* 0x000000b0b3e95220 */ /* 0x001fe20000410000 */
[----:B------:R-:W-:Y:S02]  /*3690*/  @P5 SHF.L.U32 R176, R36, 0x10, RZ ;  /* 0x0000001024b05819 */ /* 0x000fe400000006ff */
[----:B------:R-:W-:-:S03]  /*36a0*/  MOV R179, RZ ;  /* 0x000000ff00b37202 */ /* 0x000fc60000000f00 */
[----:B------:R-:W-:Y:S01]  /*36b0*/  @P5 FMUL.FTZ R179, R233, R176 ;  /* 0x000000b0e9b35220 */ /* 0x000fe20000410000 */
[----:B------:R-:W-:-:S04]  /*36c0*/  FADD.FTZ R176, R120, R231 ;  /* 0x000000e778b07221 */ /* 0x000fc80000010000 */
[----:B------:R-:W-:Y:S01]  /*36d0*/  F2FP.BF16.F32.PACK_AB R120, R228, R179 ;  /* 0x000000b3e478723e */ /* 0x000fe200000010ff */
[----:B------:R-:W-:Y:S06]  /*36e0*/  BRA `(.L_x_916) ;  /* 0x0000000800547947 */ /* 0x000fec0003800000 */
.L_x_915:
[----:B-----5:R-:W-:Y:S01]  /*36f0*/  LOP3.LUT P5, RZ, R184, 0xff00, RZ, 0xc0, !PT ;  /* 0x0000ff00b8ff7812 */ /* 0x020fe200078ac0ff */
[----:B------:R-:W-:Y:S01]  /*3700*/  FFMA.FTZ R152, R196, UR4, R181 ;  /* 0x00000004c4987c23 */ /* 0x000fe200080100b5 */
[----:B------:R-:W-:Y:S01]  /*3710*/  LOP3.LUT P6, RZ, R184, 0xff0000, RZ, 0xc0, !PT ;  /* 0x00ff0000b8ff7812 */ /* 0x000fe200078cc0ff */
[----:B------:R-:W-:Y:S01]  /*3720*/  HFMA2 R180, -RZ, RZ, 0, 0 ;  /* 0x00000000ffb47431 */ /* 0x000fe200000001ff */
[----:B------:R-:W-:Y:S01]  /*3730*/  MOV R228, RZ ;  /* 0x000000ff00e47202 */ /* 0x000fe20000000f00 */
[----:B------:R-:W-:Y:S01]  /*3740*/  FADD.FTZ R152, R227, -R152 ;  /* 0x80000098e3987221 */ /* 0x000fe20000010000 */
[----:B------:R-:W-:Y:S01]  /*3750*/  HFMA2 R183, -RZ, RZ, 0, 0 ;  /* 0x00000000ffb77431 */ /* 0x000fe200000001ff */
[----:B------:R-:W-:Y:S02]  /*3760*/  MOV R232, RZ ;  /* 0x000000ff00e87202 */ /* 0x000fe40000000f00 */
[----:B------:R-:W-:-:S04]  /*3770*/  FMUL.FTZ R152, R152, UR24 ;  /* 0x0000001898987c20 */ /* 0x000fc80008410000 */
[----:B------:R-:W0:Y:S01]  /*3780*/  @P5 LDC R154, c[0x0][0x408] ;  /* 0x00010200ff9a5b82 */ /* 0x000e220000000800 */
[----:B------:R-:W-:-:S07]  /*3790*/  @P5 FMUL.FTZ R153, R152, UR12 ;  /* 0x0000000c98995c20 */ /* 0x000fce0008410000 */
[----:B------:R-:W1:Y:S08]  /*37a0*/  @P5 LDC R182, c[0x0][0x408] ;  /* 0x00010200ffb65b82 */ /* 0x000e700000000800 */
[----:B------:R-:W2:Y:S01]  /*37b0*/  @P6 LDC R155, c[0x0][0x408] ;  /* 0x00010200ff9b6b82 */ /* 0x000ea20000000800 */
[----:B0-----:R-:W-:Y:S01]  /*37c0*/  @P5 FMUL.FTZ R154, R153, R154 ;  /* 0x0000009a999a5220 */ /* 0x001fe20000410000 */
[----:B------:R-:W-:-:S06]  /*37d0*/  @P5 PRMT R153, R176, 0x7632, R153 ;  /* 0x00007632b0995816 */ /* 0x000fcc0000000099 */
[----:B------:R-:W0:Y:S01]  /*37e0*/  @P6 LDC R231, c[0x0][0x408] ;  /* 0x00010200ffe76b82 */ /* 0x000e220000000800 */
[----:B------:R-:W-:-:S05]  /*37f0*/  @P5 SHF.L.U32 R153, R153, 0x10, RZ ;  /* 0x0000001099995819 */ /* 0x000fca00000006ff */
[----:B------:R-:W-:Y:S01]  /*3800*/  @P5 FMUL.FTZ R180, R153, R154 ;  /* 0x0000009a99b45220 */ /* 0x000fe20000410000 */
[----:B------:R-:W-:-:S03]  /*3810*/  @P5 FMUL.FTZ R153, R152, UR12 ;  /* 0x0000000c98995c20 */ /* 0x000fc60008410000 */
[----:B------:R-:W-:Y:S01]  /*3820*/  FADD.FTZ R180, R121, R180 ;  /* 0x000000b479b47221 */ /* 0x000fe20000010000 */
[----:B-1----:R-:W-:Y:S01]  /*3830*/  @P5 FMUL.FTZ R182, R153, R182 ;  /* 0x000000b699b65220 */ /* 0x002fe20000410000 */
[----:B------:R-:W-:-:S05]  /*3840*/  @P5 SHF.L.U32 R153, R246, 0x10, RZ ;  /* 0x00000010f6995819 */ /* 0x000fca00000006ff */
[----:B------:R-:W-:Y:S01]  /*3850*/  @P5 FMUL.FTZ R228, R182, R153 ;  /* 0x00000099b6e45220 */ /* 0x000fe20000410000 */
[----:B------:R-:W-:Y:S01]  /*3860*/  FFMA.FTZ R153, R16, UR4, R181 ;  /* 0x0000000410997c23 */ /* 0x000fe200080100b5 */
[----:B------:R-:W-:-:S03]  /*3870*/  LOP3.LUT P5, RZ, R184, 0xff000000, RZ, 0xc0, !PT ;  /* 0xff000000b8ff7812 */ /* 0x000fc600078ac0ff */
[----:B------:R-:W-:-:S04]  /*3880*/  FADD.FTZ R153, R210, -R153 ;  /* 0x80000099d2997221 */ /* 0x000fc80000010000 */
[----:B------:R-:W-:-:S04]  /*3890*/  FMUL.FTZ R153, R153, UR24 ;  /* 0x0000001899997c20 */ /* 0x000fc80008410000 */
[----:B------:R-:W-:-:S04]  /*38a0*/  @P6 FMUL.FTZ R154, R153, UR12 ;  /* 0x0000000c999a6c20 */ /* 0x000fc80008410000 */
[----:B--2---:R-:W-:Y:S01]  /*38b0*/  @P6 FMUL.FTZ R155, R154, R155 ;  /* 0x0000009b9a9b6220 */ /* 0x004fe20000410000 */
[C---:B------:R-:W-:Y:S02]  /*38c0*/  @P6 SHF.L.U32 R154, R177.reuse, 0x10, RZ ;  /* 0x00000010b19a6819 */ /* 0x040fe400000006ff */
[----:B------:R-:W-:-:S03]  /*38d0*/  @P5 PRMT R177, R177, 0x7632, R177 ;  /* 0x00007632b1b15816 */ /* 0x000fc600000000b1 */
[----:B------:R-:W-:Y:S01]  /*38e0*/  @P6 FMUL.FTZ R183, R154, R155 ;  /* 0x0000009b9ab76220 */ /* 0x000fe20000410000 */
[----:B------:R-:W-:Y:S01]  /*38f0*/  @P6 FMUL.FTZ R154, R153, UR12 ;  /* 0x0000000c999a6c20 */ /* 0x000fe20008410000 */
[----:B------:R-:W-:Y:S02]  /*3900*/  @P6 SHF.L.U32 R155, R37, 0x10, RZ ;  /* 0x00000010259b6819 */ /* 0x000fe400000006ff */
[----:B------:R-:W-:Y:S01]  /*3910*/  @P5 SHF.L.U32 R177, R177, 0x10, RZ ;  /* 0x00000010b1b15819 */ /* 0x000fe200000006ff */
[----:B0-----:R-:W-:Y:S01]  /*3920*/  @P6 FMUL.FTZ R182, R154, R231 ;  /* 0x000000e79ab66220 */ /* 0x001fe20000410000 */
[----:B------:R-:W-:Y:S01]  /*3930*/  MOV R231, RZ ;  /* 0x000000ff00e77202 */ /* 0x000fe20000000f00 */
[----:B------:R-:W0:Y:S01]  /*3940*/  @P5 LDC R154, c[0x0][0x408] ;  /* 0x00010200ff9a5b82 */ /* 0x000e220000000800 */
[----:B------:R-:W-:Y:S01]  /*3950*/  FADD.FTZ R183, R122, R183 ;  /* 0x000000b77ab77221 */ /* 0x000fe20000010000 */
[----:B------:R-:W-:Y:S01]  /*3960*/  @P6 FMUL.FTZ R231, R182, R155 ;  /* 0x0000009bb6e76220 */ /* 0x000fe20000410000 */
[----:B------:R-:W-:Y:S01]  /*3970*/  FFMA.FTZ R155, R195, UR4, R181 ;  /* 0x00000004c39b7c23 */ /* 0x000fe200080100b5 */
[----:B------:R-:W-:Y:S01]  /*3980*/  HFMA2 R182, -RZ, RZ, 0, 0 ;  /* 0x00000000ffb67431 */ /* 0x000fe200000001ff */
[----:B------:R-:W-:-:S02]  /*3990*/  LOP3.LUT P6, RZ, R185, 0xff, RZ, 0xc0, !PT ;  /* 0x000000ffb9ff7812 */ /* 0x000fc400078cc0ff */
[----:B------:R-:W-:Y:S02]  /*39a0*/  FADD.FTZ R233, R226, -R155 ;  /* 0x8000009be2e97221 */ /* 0x000fe40000010000 */
[----:B------:R-:W1:Y:S02]  /*39b0*/  @P5 LDC R155, c[0x0][0x408] ;  /* 0x00010200ff9b5b82 */ /* 0x000e640000000800 */
[----:B------:R-:W-:-:S04]  /*39c0*/  FMUL.FTZ R233, R233, UR24 ;  /* 0x00000018e9e97c20 */ /* 0x000fc80008410000 */
[C---:B------:R-:W-:Y:S01]  /*39d0*/  @P5 FMUL.FTZ R247, R233.reuse, UR12 ;  /* 0x0000000ce9f75c20 */ /* 0x040fe20008410000 */
[----:B------:R-:W-:Y:S02]  /*39e0*/  F2FP.BF16.F32.PACK_AB R153, R233, R153 ;  /* 0x00000099e999723e */ /* 0x000fe400000010ff */
[----:B------:R-:W-:Y:S01]  /*39f0*/  @P6 SHF.L.U32 R121, R178, 0x10, RZ ;  /* 0x00000010b2796819 */ /* 0x000fe200000006ff */
[----:B0-----:R-:W-:-:S04]  /*3a00*/  @P5 FMUL.FTZ R154, R247, R154 ;  /* 0x0000009af79a5220 */ /* 0x001fc80000410000 */
[----:B------:R-:W-:Y:S01]  /*3a10*/  @P5 FMUL.FTZ R182, R177, R154 ;  /* 0x0000009ab1b65220 */ /* 0x000fe20000410000 */
[----:B------:R-:W-:Y:S01]  /*3a20*/  @P5 FMUL.FTZ R154, R233, UR12 ;  /* 0x0000000ce99a5c20 */ /* 0x000fe20008410000 */
[----:B------:R-:W-:Y:S02]  /*3a30*/  FFMA.FTZ R177, R19, UR4, R181 ;  /* 0x0000000413b17c23 */ /* 0x000fe400080100b5 */
[----:B------:R-:W-:Y:S01]  /*3a40*/  FADD.FTZ R182, R123, R182 ;  /* 0x000000b67bb67221 */ /* 0x000fe20000010000 */
[----:B-1----:R-:W-:Y:S01]  /*3a50*/  @P5 FMUL.FTZ R155, R154, R155 ;  /* 0x0000009b9a9b5220 */ /* 0x002fe20000410000 */
[----:B------:R-:W-:-:S05]  /*3a60*/  @P5 SHF.L.U32 R154, R249, 0x10, RZ ;  /* 0x00000010f99a5819 */ /* 0x000fca00000006ff */
[----:B------:R-:W-:Y:S01]  /*3a70*/  @P5 FMUL.FTZ R232, R155, R154 ;  /* 0x0000009a9be85220 */ /* 0x000fe20000410000 */
[----:B------:R-:W-:Y:S01]  /*3a80*/  FADD.FTZ R154, R206, -R177 ;  /* 0x800000b1ce9a7221 */ /* 0x000fe20000010000 */
[----:B------:R-:W0:Y:S01]  /*3a90*/  @P6 LDC R155, c[0x0][0x408] ;  /* 0x00010200ff9b6b82 */ /* 0x000e220000000800 */
[----:B------:R-:W-:Y:S01]  /*3aa0*/  HFMA2 R177, -RZ, RZ, 0, 0 ;  /* 0x00000000ffb17431 */ /* 0x000fe200000001ff */
[----:B------:R-:W-:Y:S01]  /*3ab0*/  LOP3.LUT P5, RZ, R185, 0xff00, RZ, 0xc0, !PT ;  /* 0x0000ff00b9ff7812 */ /* 0x000fe200078ac0ff */
[----:B------:R-:W-:-:S04]  /*3ac0*/  FMUL.FTZ R154, R154, UR24 ;  /* 0x000000189a9a7c20 */ /* 0x000fc80008410000 */
[----:B------:R-:W-:-:S08]  /*3ad0*/  @P6 FMUL.FTZ R122, R154, UR12 ;  /* 0x0000000c9a7a6c20 */ /* 0x000fd00008410000 */
[----:B------:R-:W1:Y:S01]  /*3ae0*/  @P5 LDC R123, c[0x0][0x408] ;  /* 0x00010200ff7b5b82 */ /* 0x000e620000000800 */
[----:B------:R-:W-:Y:S01]  /*3af0*/  @P5 PRMT R178, R178, 0x7632, R178 ;  /* 0x00007632b2b25816 */ /* 0x000fe200000000b2 */
[----:B0-----:R-:W-:-:S04]  /*3b00*/  @P6 FMUL.FTZ R122, R122, R155 ;  /* 0x0000009b7a7a6220 */ /* 0x001fc80000410000 */
[----:B------:R-:W-:Y:S01]  /*3b10*/  @P6 FMUL.FTZ R177, R121, R122 ;  /* 0x0000007a79b16220 */ /* 0x000fe20000410000 */
[----:B------:R-:W-:Y:S01]  /*3b20*/  @P6 FMUL.FTZ R121, R154, UR12 ;  /* 0x0000000c9a796c20 */ /* 0x000fe20008410000 */
[----:B------:R-:W0:Y:S02]  /*3b30*/  @P6 LDC R122, c[0x0][0x408] ;  /* 0x00010200ff7a6b82 */ /* 0x000e240000000800 */
[----:B------:R-:W-:Y:S01]  /*3b40*/  FADD.FTZ R177, R124, R177 ;  /* 0x000000b17cb17221 */ /* 0x000fe20000010000 */
[----:B0-----:R-:W-:Y:S01]  /*3b50*/  @P6 FMUL.FTZ R248, R121, R122 ;  /* 0x0000007a79f86220 */ /* 0x001fe20000410000 */
[----:B------:R-:W-:Y:S02]  /*3b60*/  @P6 SHF.L.U32 R121, R38, 0x10, RZ ;  /* 0x0000001026796819 */ /* 0x000fe400000006ff */
[----:B------:R-:W-:-:S03]  /*3b70*/  MOV R122, RZ ;  /* 0x000000ff007a7202 */ /* 0x000fc60000000f00 */
[----:B------:R-:W-:Y:S01]  /*3b80*/  @P6 FMUL.FTZ R122, R248, R121 ;  /* 0x00000079f87a6220 */ /* 0x000fe20000410000 */
[----:B------:R-:W-:Y:S01]  /*3b90*/  FFMA.FTZ R248, R194, UR4, R181 ;  /* 0x00000004c2f87c23 */ /* 0x000fe200080100b5 */
[----:B------:R-:W-:-:S03]  /*3ba0*/  LOP3.LUT P6, RZ, R185, 0xff0000, RZ, 0xc0, !PT ;  /* 0x00ff0000b9ff7812 */ /* 0x000fc600078cc0ff */
[----:B------:R-:W-:-:S04]  /*3bb0*/  FADD.FTZ R121, R225, -R248 ;  /* 0x800000f8e1797221 */ /* 0x000fc80000010000 */
[----:B------:R-:W-:-:S04]  /*3bc0*/  FMUL.FTZ R121, R121, UR24 ;  /* 0x0000001879797c20 */ /* 0x000fc80008410000 */
[C---:B------:R-:W-:Y:S01]  /*3bd0*/  @P5 FMUL.FTZ R124, R121.reuse, UR12 ;  /* 0x0000000c797c5c20 */ /* 0x040fe20008410000 */
[----:B------:R-:W-:-:S03]  /*3be0*/  F2FP.BF16.F32.PACK_AB R154, R121, R154 ;  /* 0x0000009a799a723e */ /* 0x000fc600000010ff */
[----:B-1----:R-:W-:Y:S01]  /*3bf0*/  @P5 FMUL.FTZ R124, R124, R123 ;  /* 0x0000007b7c7c5220 */ /* 0x002fe20000410000 */
[----:B------:R-:W-:Y:S01]  /*3c00*/  @P5 SHF.L.U32 R123, R178, 0x10, RZ ;  /* 0x00000010b27b5819 */ /* 0x000fe200000006ff */
[----:B------:R-:W-:-:S04]  /*3c10*/  HFMA2 R178, -RZ, RZ, 0, 0 ;  /* 0x00000000ffb27431 */ /* 0x000fc800000001ff */
        /* <DEDUP_REMOVED lines=9> */
[----:B------:R-:W0:Y:S01]  /*3cb0*/  @P6 LDC R124, c[0x0][0x408] ;  /* 0x00010200ff7c6b82 */ /* 0x000e220000000800 */
[----:B------:R-:W-:Y:S02]  /*3cc0*/  ISETP.GE.U32.AND P5, PT, R184, RZ, PT ;  /* 0x000000ffb800720c */ /* 0x000fe40003fa6070 */
[----:B------:R-:W-:Y:S01]  /*3cd0*/  FADD.FTZ R125, R202, -R125 ;  /* 0x8000007dca7d7221 */ /* 0x000fe20000010000 */
[----:B------:R-:W-:Y:S02]  /*3ce0*/  F2FP.BF16.F32.PACK_AB R122, R123, R122 ;  /* 0x0000007a7b7a723e */ /* 0x000fe400000010ff */
[----:B------:R-:W-:Y:S01]  /*3cf0*/  ISETP.GE.U32.AND.EX P5, PT, R185, 0x1000000, PT, P5 ;  /* 0x01000000b900780c */ /* 0x000fe20003fa6150 */
[----:B------:R-:W-:-:S04]  /*3d00*/  FMUL.FTZ R155, R125, UR24 ;  /* 0x000000187d9b7c20 */ /* 0x000fc80008410000 */
[----:B------:R-:W-:-:S04]  /*3d10*/  @P6 FMUL.FTZ R125, R155, UR12 ;  /* 0x0000000c9b7d6c20 */ /* 0x000fc80008410000 */
[----:B0-----:R-:W-:Y:S01]  /*3d20*/  @P6 FMUL.FTZ R247, R125, R124 ;  /* 0x0000007c7df76220 */ /* 0x001fe20000410000 */
[----:B------:R-:W-:Y:S01]  /*3d30*/  HFMA2 R125, -RZ, RZ, 0, 0 ;  /* 0x00000000ff7d7431 */ /* 0x000fe200000001ff */
[C---:B------:R-:W-:Y:S02]  /*3d40*/  @P6 SHF.L.U32 R124, R179.reuse, 0x10, RZ ;  /* 0x00000010b37c6819 */ /* 0x040fe400000006ff */
[----:B------:R-:W-:-:S03]  /*3d50*/  @P5 PRMT R179, R179, 0x7632, R179 ;  /* 0x00007632b3b35816 */ /* 0x000fc600000000b3 */
[----:B------:R-:W-:Y:S01]  /*3d60*/  @P6 FMUL.FTZ R125, R124, R247 ;  /* 0x000000f77c7d6220 */ /* 0x000fe20000410000 */
[----:B------:R-:W-:-:S03]  /*3d70*/  @P6 FMUL.FTZ R124, R155, UR12 ;  /* 0x0000000c9b7c6c20 */ /* 0x000fc60008410000 */
[----:B------:R-:W-:Y:S02]  /*3d80*/  FADD.FTZ R126, R126, R125 ;  /* 0x0000007d7e7e7221 */ /* 0x000fe40000010000 */
[----:B------:R-:W0:Y:S02]  /*3d90*/  @P6 LDC R125, c[0x0][0x408] ;  /* 0x00010200ff7d6b82 */ /* 0x000e240000000800 */
[----:B0-----:R-:W-:Y:S01]  /*3da0*/  @P6 FMUL.FTZ R248, R124, R125 ;  /* 0x0000007d7cf86220 */ /* 0x001fe20000410000 */
[----:B------:R-:W-:Y:S02]  /*3db0*/  @P6 SHF.L.U32 R125, R39, 0x10, RZ ;  /* 0x00000010277d6819 */ /* 0x000fe400000006ff */
[----:B------:R-:W-:-:S03]  /*3dc0*/  MOV R124, RZ ;  /* 0x000000ff007c7202 */ /* 0x000fc60000000f00 */
[----:B------:R-:W-:Y:S01]  /*3dd0*/  @P6 FMUL.FTZ R124, R248, R125 ;  /* 0x0000007df87c6220 */ /* 0x000fe20000410000 */
[----:B------:R-:W-:Y:S01]  /*3de0*/  FFMA.FTZ R125, R11, UR4, R181 ;  /* 0x000000040b7d7c23 */ /* 0x000fe200080100b5 */
[----:B------:R-:W0:Y:S01]  /*3df0*/  @P5 LDC R248, c[0x0][0x408] ;  /* 0x00010200fff85b82 */ /* 0x000e220000000800 */
[----:B------:R-:W-:Y:S02]  /*3e00*/  LOP3.LUT P6, RZ, R184, 0xff, RZ, 0xc0, !PT ;  /* 0x000000ffb8ff7812 */ /* 0x000fe400078cc0ff */
[----:B------:R-:W-:-:S04]  /*3e10*/  FADD.FTZ R125, R218, -R125 ;  /* 0x8000007dda7d7221 */ /* 0x000fc80000010000 */
[----:B------:R-:W-:-:S04]  /*3e20*/  FMUL.FTZ R247, R125, UR24 ;  /* 0x000000187df77c20 */ /* 0x000fc80008410000 */
[C---:B------:R-:W-:Y:S01]  /*3e30*/  @P5 FMUL.FTZ R125, R247.reuse, UR12 ;  /* 0x0000000cf77d5c20 */ /* 0x040fe20008410000 */
[----:B------:R-:W-:Y:S02]  /*3e40*/  F2FP.BF16.F32.PACK_AB R155, R247, R155 ;  /* 0x0000009bf79b723e */ /* 0x000fe400000010ff */
[----:B------:R-:W1:Y:S01]  /*3e50*/  @P6 LDC R121, c[0x0][0x408] ;  /* 0x00010200ff796b82 */ /* 0x000e620000000800 */
[----:B------:R-:W-:Y:S01]  /*3e60*/  @P6 SHF.L.U32 R176, R176, 0x10, RZ ;  /* 0x00000010b0b06819 */ /* 0x000fe200000006ff */
[----:B0-----:R-:W-:Y:S01]  /*3e70*/  @P5 FMUL.FTZ R248, R125, R248 ;  /* 0x000000f87df85220 */ /* 0x001fe20000410000 */
[----:B------:R-:W-:Y:S01]  /*3e80*/  @P5 SHF.L.U32 R125, R179, 0x10, RZ ;  /* 0x00000010b37d5819 */ /* 0x000fe200000006ff */
[----:B------:R-:W-:-:S04]  /*3e90*/  HFMA2 R179, -RZ, RZ, 0, 0 ;  /* 0x00000000ffb37431 */ /* 0x000fc800000001ff */
[----:B------:R-:W-:Y:S01]  /*3ea0*/  @P5 FMUL.FTZ R179, R125, R248 ;  /* 0x000000f87db35220 */ /* 0x000fe20000410000 */
[----:B------:R-:W-:Y:S01]  /*3eb0*/  MOV R125, RZ ;  /* 0x000000ff007d7202 */ /* 0x000fe20000000f00 */
[----:B------:R-:W0:Y:S02]  /*3ec0*/  @P5 LDC R248, c[0x0][0x408] ;  /* 0x00010200fff85b82 */ /* 0x000e240000000800 */
[----:B------:R-:W-:Y:S01]  /*3ed0*/  FADD.FTZ R127, R127, R179 ;  /* 0x000000b37f7f7221 */ /* 0x000fe20000010000 */
[----:B------:R-:W-:-:S05]  /*3ee0*/  @P5 FMUL.FTZ R179, R247, UR12 ;  /* 0x0000000cf7b35c20 */ /* 0x000fca0008410000 */
[----:B------:R-:W2:Y:S01]  /*3ef0*/  @P6 LDC R247, c[0x0][0x408] ;  /* 0x00010200fff76b82 */ /* 0x000ea20000000800 */
[----:B0-----:R-:W-:Y:S01]  /*3f00*/  @P5 FMUL.FTZ R179, R179, R248 ;  /* 0x000000f8b3b35220 */ /* 0x001fe20000410000 */
[----:B------:R-:W-:-:S05]  /*3f10*/  @P5 SHF.L.U32 R248, R251, 0x10, RZ ;  /* 0x00000010fbf85819 */ /* 0x000fca00000006ff */
[----:B------:R-:W-:Y:S01]  /*3f20*/  @P5 FMUL.FTZ R125, R179, R248 ;  /* 0x000000f8b37d5220 */ /* 0x000fe20000410000 */
[----:B------:R-:W-:-:S04]  /*3f30*/  FFMA.FTZ R248, R0, UR4, R181 ;  /* 0x0000000400f87c23 */ /* 0x000fc800080100b5 */
[----:B------:R-:W-:Y:S01]  /*3f40*/  FADD.FTZ R179, R201, -R248 ;  /* 0x800000f8c9b37221 */ /* 0x000fe20000010000 */
[----:B------:R-:W-:-:S03]  /*3f50*/  F2FP.BF16.F32.PACK_AB R123, R125, R124 ;  /* 0x0000007c7d7b723e */ /* 0x000fc600000010ff */
[----:B------:R-:W-:-:S04]  /*3f60*/  FMUL.FTZ R179, R179, UR24 ;  /* 0x00000018b3b37c20 */ /* 0x000fc80008410000 */
[----:B------:R-:W-:Y:S01]  /*3f70*/  @P6 FMUL.FTZ R248, R179, UR12 ;  /* 0x0000000cb3f86c20 */ /* 0x000fe20008410000 */
[----:B------:R-:W-:-:S03]  /*3f80*/  F2FP.BF16.F32.PACK_AB R152, R152, R179 ;  /* 0x000000b39898723e */ /* 0x000fc600000010ff */
[----:B--2---:R-:W-:Y:S01]  /*3f90*/  @P6 FMUL.FTZ R247, R248, R247 ;  /* 0x000000f7f8f76220 */ /* 0x004fe20000410000 */
[----:B------:R-:W-:-:S03]  /*3fa0*/  HFMA2 R248, -RZ, RZ, 0, 0 ;  /* 0x00000000fff87431 */ /* 0x000fc600000001ff */
[----:B------:R-:W-:-:S04]  /*3fb0*/  @P6 FMUL.FTZ R248, R176, R247 ;  /* 0x000000f7b0f86220 */ /* 0x000fc80000410000 */
[----:B------:R-:W-:Y:S01]  /*3fc0*/  FADD.FTZ R176, R120, R248 ;  /* 0x000000f878b07221 */ /* 0x000fe20000010000 */
[----:B------:R-:W-:-:S04]  /*3fd0*/  @P6 FMUL.FTZ R120, R179, UR12 ;  /* 0x0000000cb3786c20 */ /* 0x000fc80008410000 */
[----:B-1----:R-:W-:Y:S01]  /*3fe0*/  @P6 FMUL.FTZ R248, R120, R121 ;  /* 0x0000007978f86220 */ /* 0x002fe20000410000 */
[----:B------:R-:W-:Y:S02]  /*3ff0*/  @P6 SHF.L.U32 R121, R36, 0x10, RZ ;  /* 0x0000001024796819 */ /* 0x000fe400000006ff */
[----:B------:R-:W-:-:S03]  /*4000*/  MOV R120, RZ ;  /* 0x000000ff00787202 */ /* 0x000fc60000000f00 */
[----:B------:R-:W-:Y:S01]  /*4010*/  @P6 FMUL.FTZ R120, R248, R121 ;  /* 0x00000079f8786220 */ /* 0x000fe20000410000 */
[----:B------:R-:W-:-:S04]  /*4020*/  F2FP.BF16.F32.PACK_AB R121, R232, R231 ;  /* 0x000000e7e879723e */ /* 0x000fc800000010ff */
[----:B------:R-:W-:-:S07]  /*4030*/  F2FP.BF16.F32.PACK_AB R120, R228, R120 ;  /* 0x00000078e478723e */ /* 0x000fce00000010ff */
.L_x_916:
[----:B------:R-:W0:Y:S08]  /*4040*/  @P0 LDC.64 R124, c[0x0][0x478] ;  /* 0x00011e00ff7c0b82 */ /* 0x000e300000000a00 */
[----:B------:R-:W1:Y:S01]  /*4050*/  LDC.64 R232, c[0x0][0x468] ;  /* 0x00011a00ffe87b82 */ /* 0x000e620000000a00 */
[----:B0-----:R-:W-:-:S05]  /*4060*/  @P0 IMAD.WIDE.U32 R124, R8, 0x10, R124 ;  /* 0x00000010087c0825 */ /* 0x001fca00078e007c */
[----:B------:R1:W-:Y:S02]  /*4070*/  @P0 STG.E.128 desc[UR14][R124.64], R152 ;  /* 0x000000987c000986 */ /* 0x0003e4000c101d0e */
[C---:B-1----:R-:W-:Y:S01]  /*4080*/  IMAD.WIDE.U32 R124, R8.reuse, 0x10, R232 ;  /* 0x00000010087c7825 */ /* 0x042fe200078e00e8 */
[----:B------:R-:W-:-:S04]  /*4090*/  IADD3 R8, PT, PT, R8, 0x80, RZ ;  /* 0x0000008008087810 */ /* 0x000fc80007ffe0ff */
[----:B------:R0:W-:Y:S02]  /*40a0*/  STG.E.128 desc[UR14][R124.64], R120 ;  /* 0x000000787c007986 */ /* 0x0001e4000c101d0e */
[----:B0-----:R-:W-:Y:S02]  /*40b0*/  MOV R120, R176 ;  /* 0x000000b000787202 */ /* 0x001fe40000000f00 */
[----:B------:R-:W-:Y:S02]  /*40c0*/  MOV R121, R180 ;  /* 0x000000b400797202 */ /* 0x000fe40000000f00 */
[----:B------:R-:W-:Y:S02]  /*40d0*/  MOV R122, R183 ;  /* 0x000000b7007a7202 */ /* 0x000fe40000000f00 */
[----:B------:R-:W-:Y:S02]  /*40e0*/  MOV R123, R182 ;  /* 0x000000b6007b7202 */ /* 0x000fe40000000f00 */
[----:B------:R-:W-:-:S02]  /*40f0*/  MOV R124, R177 ;  /* 0x000000b1007c7202 */ /* 0x000fc40000000f00 */
[----:B------:R-:W-:-:S07]  /*4100*/  MOV R125, R178 ;  /* 0x000000b2007d7202 */ /* 0x000fce0000000f00 */
.L_x_914:
[----:B------:R-:W-:Y:S05]  /*4110*/  BSYNC.RECONVERGENT B1 ;  /* 0x0000000000017941 */ /* 0x000fea0003800200 */
.L_x_913:
[----:B------:R-:W-:Y:S04]  /*4120*/  BSSY.RECONVERGENT B1, `(.L_x_917) ;  /* 0x0000154000017945 */ /* 0x000fe80003800200 */
[----:B------:R-:W-:Y:S05]  /*4130*/  @!P3 BRA `(.L_x_918) ;  /* 0x000000140048b947 */ /* 0x000fea0003800000 */
[----:B------:R-:W0:Y:S02]  /*4140*/  LDC.64 R176, c[0x0][0x390] ;  /* 0x0000e400ffb07b82 */ /* 0x000e240000000a00 */
[----:B0-----:R-:W-:-:S06]  /*4150*/  IMAD.WIDE.U32 R176, R8, 0x10, R176 ;  /* 0x0000001008b07825 */ /* 0x001fcc00078e00b0 */
[----:B------:R-:W5:Y:S01]  /*4160*/  LDG.E.128 R176, desc[UR14][R176.64] ;  /* 0x0000000eb0b07981 */ /* 0x000f62000c1e1d00 */
[----:B------:R-:W-:-:S04]  /*4170*/  ISETP.NE.U32.AND P0, PT, RZ, UR20, PT ;  /* 0x00000014ff007c0c */ /* 0x000fc8000bf05070 */
[----:B------:R-:W-:-:S13]  /*4180*/  ISETP.NE.AND.EX P0, PT, RZ, UR21, PT, P0 ;  /* 0x00000015ff007c0c */ /* 0x000fda000bf05300 */
[----:B------:R-:W-:Y:S05]  /*4190*/  @!P0 BRA `(.L_x_919) ;  /* 0x0000000800588947 */ /* 0x000fea0003800000 */
[C---:B-----5:R-:W-:Y:S01]  /*41a0*/  LOP3.LUT P5, RZ, R26.reuse, 0xff00, RZ, 0xc0, !PT ;  /* 0x0000ff001aff7812 */ /* 0x060fe200078ac0ff */
[----:B------:R-:W-:Y:S01]  /*41b0*/  FFMA.FTZ R153, R193, UR4, R181 ;  /* 0x00000004c1997c23 */ /* 0x000fe200080100b5 */
[----:B------:R-:W-:Y:S01]  /*41c0*/  LOP3.LUT P6, RZ, R26, 0xff0000, RZ, 0xc0, !PT ;  /* 0x00ff00001aff7812 */ /* 0x000fe200078cc0ff */
[----:B------:R-:W-:Y:S01]  /*41d0*/  HFMA2 R180, -RZ, RZ, 0, 0 ;  /* 0x00000000ffb47431 */ /* 0x000fe200000001ff */
[----:B------:R-:W-:Y:S01]  /*41e0*/  MOV R228, RZ ;  /* 0x000000ff00e47202 */ /* 0x000fe20000000f00 */
[----:B------:R-:W-:Y:S01]  /*41f0*/  FADD.FTZ R152, R224, -R153 ;  /* 0x80000099e0987221 */ /* 0x000fe20000010000 */
[----:B------:R-:W-:Y:S01]  /*4200*/  HFMA2 R183, -RZ, RZ, 0, 0 ;  /* 0x00000000ffb77431 */ /* 0x000fe200000001ff */
[----:B------:R-:W-:Y:S01]  /*4210*/  MOV R232, RZ ;  /* 0x000000ff00e87202 */ /* 0x000fe20000000f00 */
[----:B------:R-:W-:Y:S01]  /*4220*/  FFMA.FTZ R252, R10, UR4, R181 ;  /* 0x000000040afc7c23 */ /* 0x000fe200080100b5 */
        /* <DEDUP_REMOVED lines=17> */
[----:B------:R-:W-:-:S03]  /*4340*/  LOP3.LUT P5, RZ, R26, 0xff000000, RZ, 0xc0, !PT ;  /* 0xff0000001aff7812 */ /* 0x000fc600078ac0ff */
        /* <DEDUP_REMOVED lines=15> */
[----:B------:R-:W-:-:S03]  /*4440*/  LOP3.LUT P6, RZ, R27, 0xff, RZ, 0xc0, !PT ;  /* 0x000000ff1bff7812 */ /* 0x000fc600078cc0ff */
[----:B------:R-:W-:Y:S01]  /*4450*/  FADD.FTZ R182, R223, -R182 ;  /* 0x800000b6dfb67221 */ /* 0x000fe20000010000 */
[----:B------:R-:W1:Y:S03]  /*4460*/  @P5 LDC R155, c[0x0][0x408] ;  /* 0x00010200ff9b5b82 */ /* 0x000e660000000800 */
[----:B------:R-:W-:Y:S01]  /*4470*/  FMUL.FTZ R233, R182, UR24 ;  /* 0x00000018b6e97c20 */ /* 0x000fe20008410000 */
[----:B------:R-:W-:-:S03]  /*4480*/  HFMA2 R182, -RZ, RZ, 0, 0 ;  /* 0x00000000ffb67431 */ /* 0x000fc600000001ff */
[C---:B------:R-:W-:Y:S01]  /*4490*/  @P5 FMUL.FTZ R247, R233.reuse, UR12 ;  /* 0x0000000ce9f75c20 */ /* 0x040fe20008410000 */
[----:B------:R-:W-:Y:S02]  /*44a0*/  F2FP.BF16.F32.PACK_AB R153, R233, R153 ;  /* 0x00000099e999723e */ /* 0x000fe400000010ff */
[----:B------:R-:W-:Y:S01]  /*44b0*/  @P6 SHF.L.U32 R129, R178, 0x10, RZ ;  /* 0x00000010b2816819 */ /* 0x000fe200000006ff */
[----:B0-----:R-:W-:-:S04]  /*44c0*/  @P5 FMUL.FTZ R154, R247, R154 ;  /* 0x0000009af79a5220 */ /* 0x001fc80000410000 */
[----:B------:R-:W-:Y:S01]  /*44d0*/  @P5 FMUL.FTZ R182, R177, R154 ;  /* 0x0000009ab1b65220 */ /* 0x000fe20000410000 */
[----:B------:R-:W-:Y:S01]  /*44e0*/  @P5 FMUL.FTZ R154, R233, UR12 ;  /* 0x0000000ce99a5c20 */ /* 0x000fe20008410000 */
[----:B------:R-:W-:Y:S02]  /*44f0*/  HFMA2 R177, -RZ, RZ, 0, 0 ;  /* 0x00000000ffb17431 */ /* 0x000fe400000001ff */
[----:B------:R-:W-:Y:S01]  /*4500*/  FADD.FTZ R182, R131, R182 ;  /* 0x000000b683b67221 */ /* 0x000fe20000010000 */
[----:B-1----:R-:W-:Y:S01]  /*4510*/  @P5 FMUL.FTZ R155, R154, R155 ;  /* 0x0000009b9a9b5220 */ /* 0x002fe20000410000 */
[----:B------:R-:W-:-:S05]  /*4520*/  @P5 SHF.L.U32 R154, R243, 0x10, RZ ;  /* 0x00000010f39a5819 */ /* 0x000fca00000006ff */
[----:B------:R-:W-:Y:S01]  /*4530*/  @P5 FMUL.FTZ R232, R155, R154 ;  /* 0x0000009a9be85220 */ /* 0x000fe20000410000 */
[----:B------:R-:W-:Y:S01]  /*4540*/  FFMA.FTZ R154, R18, UR4, R181 ;  /* 0x00000004129a7c23 */ /* 0x000fe200080100b5 */
[----:B------:R-:W0:Y:S01]  /*4550*/  @P6 LDC R155, c[0x0][0x408] ;  /* 0x00010200ff9b6b82 */ /* 0x000e220000000800 */
[----:B------:R-:W-:Y:S02]  /*4560*/  LOP3.LUT P5, RZ, R27, 0xff00, RZ, 0xc0, !PT ;  /* 0x0000ff001bff7812 */ /* 0x000fe400078ac0ff */
[----:B------:R-:W-:-:S04]  /*4570*/  FADD.FTZ R154, R205, -R154 ;  /* 0x8000009acd9a7221 */ /* 0x000fc80000010000 */
[----:B------:R-:W-:-:S04]  /*4580*/  FMUL.FTZ R154, R154, UR24 ;  /* 0x000000189a9a7c20 */ /* 0x000fc80008410000 */
[----:B------:R-:W-:-:S03]  /*4590*/  @P6 FMUL.FTZ R130, R154, UR12 ;  /* 0x0000000c9a826c20 */ /* 0x000fc60008410000 */
        /* <DEDUP_REMOVED lines=41> */
[----:B------:R-:W-:Y:S01]  /*4830*/  @P6 FMUL.FTZ R132, R155, UR12 ;  /* 0x0000000c9b846c20 */ /* 0x000fe20008410000 */
[----:B------:R-:W-:Y:S02]  /*4840*/  FADD.FTZ R247, R217, -R252 ;  /* 0x800000fcd9f77221 */ /* 0x000fe40000010000 */
[----:B------:R-:W-:Y:S02]  /*4850*/  FADD.FTZ R134, R134, R133 ;  /* 0x0000008586867221 */ /* 0x000fe40000010000 */
[----:B------:R-:W0:Y:S01]  /*4860*/  @P6 LDC R133, c[0x0][0x408] ;  /* 0x00010200ff856b82 */ /* 0x000e220000000800 */
[----:B------:R-:W-:-:S05]  /*4870*/  FMUL.FTZ R247, R247, UR24 ;  /* 0x00000018f7f77c20 */ /* 0x000fca0008410000 */
[----:B------:R-:W-:Y:S01]  /*4880*/  F2FP.BF16.F32.PACK_AB R155, R247, R155 ;  /* 0x0000009bf79b723e */ /* 0x000fe200000010ff */
[----:B0-----:R-:W-:Y:S01]  /*4890*/  @P6 FMUL.FTZ R248, R132, R133 ;  /* 0x0000008584f86220 */ /* 0x001fe20000410000 */
[----:B------:R-:W-:Y:S02]  /*48a0*/  @P6 SHF.L.U32 R133, R47, 0x10, RZ ;  /* 0x000000102f856819 */ /* 0x000fe400000006ff */
[----:B------:R-:W-:-:S03]  /*48b0*/  MOV R132, RZ ;  /* 0x000000ff00847202 */ /* 0x000fc60000000f00 */
[----:B------:R-:W-:Y:S01]  /*48c0*/  @P6 FMUL.FTZ R132, R248, R133 ;  /* 0x00000085f8846220 */ /* 0x000fe20000410000 */
[----:B------:R-:W-:Y:S01]  /*48d0*/  @P5 FMUL.FTZ R133, R247, UR12 ;  /* 0x0000000cf7855c20 */ /* 0x000fe20008410000 */
[----:B------:R-:W0:Y:S01]  /*48e0*/  @P5 LDC R248, c[0x0][0x408] ;  /* 0x00010200fff85b82 */ /* 0x000e220000000800 */
[----:B------:R-:W-:-:S13]  /*48f0*/  LOP3.LUT P6, RZ, R26, 0xff, RZ, 0xc0, !PT ;  /* 0x000000ff1aff7812 */ /* 0x000fda00078cc0ff */
        /* <DEDUP_REMOVED lines=30> */
[----:B------:R-:W-:Y:S01]  /*4ae0*/  F2FP.BF16.F32.PACK_AB R128, R228, R128 ;  /* 0x00000080e480723e */ /* 0x000fe200000010ff */
[----:B------:R-:W-:Y:S06]  /*4af0*/  BRA `(.L_x_920) ;  /* 0x0000000800a47947 */ /* 0x000fec0003800000 */
.L_x_919:
[C---:B-----5:R-:W-:Y:S02]  /*4b00*/  LOP3.LUT P5, RZ, R26.reuse, 0xff00, RZ, 0xc0, !PT ;  /* 0x0000ff001aff7812 */ /* 0x060fe400078ac0ff */
[----:B------:R-:W-:-:S11]  /*4b10*/  LOP3.LUT P6, RZ, R26, 0xff0000, RZ, 0xc0, !PT ;  /* 0x00ff00001aff7812 */ /* 0x000fd600078cc0ff */
        /* <DEDUP_REMOVED lines=12> */
[----:B------:R-:W0:Y:S02]  /*4be0*/  @P6 LDC R182, c[0x0][0x408] ;  /* 0x00010200ffb66b82 */ /* 0x000e240000000800 */
[----:B------:R-:W-:Y:S01]  /*4bf0*/  FADD.FTZ R180, R129, R180 ;  /* 0x000000b481b47221 */ /* 0x000fe20000010000 */
[----:B------:R-:W-:Y:S01]  /*4c00*/  @P5 FADD.FTZ R183, R224, -R183 ;  /* 0x800000b7e0b75221 */ /* 0x000fe20000010000 */
[----:B------:R-:W-:-:S03]  /*4c10*/  MOV R129, RZ ;  /* 0x000000ff00817202 */ /* 0x000fc60000000f00 */
[----:B------:R-:W-:-:S04]  /*4c20*/  @P5 FMUL.FTZ R183, R183, UR24 ;  /* 0x00000018b7b75c20 */ /* 0x000fc80008410000 */
[----:B------:R-:W-:-:S04]  /*4c30*/  @P5 FMUL.FTZ R183, R183, UR12 ;  /* 0x0000000cb7b75c20 */ /* 0x000fc80008410000 */
[----:B-1----:R-:W-:Y:S01]  /*4c40*/  @P5 FMUL.FTZ R232, R183, R228 ;  /* 0x000000e4b7e85220 */ /* 0x002fe20000410000 */
[----:B------:R-:W-:Y:S02]  /*4c50*/  @P5 SHF.L.U32 R183, R242, 0x10, RZ ;  /* 0x00000010f2b75819 */ /* 0x000fe400000006ff */
[----:B------:R-:W-:-:S03]  /*4c60*/  MOV R228, RZ ;  /* 0x000000ff00e47202 */ /* 0x000fc60000000f00 */
[----:B------:R-:W-:Y:S01]  /*4c70*/  @P5 FMUL.FTZ R228, R232, R183 ;  /* 0x000000b7e8e45220 */ /* 0x000fe20000410000 */
[----:B------:R-:W-:Y:S01]  /*4c80*/  @P6 FFMA.FTZ R232, R15, UR4, R181 ;  /* 0x000000040fe86c23 */ /* 0x000fe200080100b5 */
[----:B------:R-:W-:-:S03]  /*4c90*/  LOP3.LUT P5, RZ, R26, 0xff000000, RZ, 0xc0, !PT ;  /* 0xff0000001aff7812 */ /* 0x000fc600078ac0ff */
[----:B------:R-:W-:-:S04]  /*4ca0*/  @P6 FADD.FTZ R232, R209, -R232 ;  /* 0x800000e8d1e86221 */ /* 0x000fc80000010000 */
[----:B------:R-:W-:-:S04]  /*4cb0*/  @P6 FMUL.FTZ R232, R232, UR24 ;  /* 0x00000018e8e86c20 */ /* 0x000fc80008410000 */
[----:B------:R-:W-:Y:S01]  /*4cc0*/  @P6 FMUL.FTZ R183, R232, UR12 ;  /* 0x0000000ce8b76c20 */ /* 0x000fe20008410000 */
[----:B------:R-:W-:-:S03]  /*4cd0*/  @P6 FFMA.FTZ R232, R15, UR4, R181 ;  /* 0x000000040fe86c23 */ /* 0x000fc600080100b5 */
[----:B0-----:R-:W-:Y:S01]  /*4ce0*/  @P6 FMUL.FTZ R231, R183, R182 ;  /* 0x000000b6b7e76220 */ /* 0x001fe20000410000 */
[----:B------:R-:W-:Y:S01]  /*4cf0*/  HFMA2 R183, -RZ, RZ, 0, 0 ;  /* 0x00000000ffb77431 */ /* 0x000fe200000001ff */
[----:B------:R-:W-:Y:S01]  /*4d00*/  @P6 SHF.L.U32 R182, R177, 0x10, RZ ;  /* 0x00000010b1b66819 */ /* 0x000fe200000006ff */
[----:B------:R-:W-:Y:S01]  /*4d10*/  @P6 FADD.FTZ R232, R209, -R232 ;  /* 0x800000e8d1e86221 */ /* 0x000fe20000010000 */
[----:B------:R-:W-:-:S03]  /*4d20*/  @P5 PRMT R177, R177, 0x7632, R177 ;  /* 0x00007632b1b15816 */ /* 0x000fc600000000b1 */
[----:B------:R-:W-:Y:S01]  /*4d30*/  @P6 FMUL.FTZ R183, R182, R231 ;  /* 0x000000e7b6b76220 */ /* 0x000fe20000410000 */
[----:B------:R-:W-:Y:S01]  /*4d40*/  @P6 FMUL.FTZ R232, R232, UR24 ;  /* 0x00000018e8e86c20 */ /* 0x000fe20008410000 */
[----:B------:R-:W0:Y:S01]  /*4d50*/  @P6 LDC R182, c[0x0][0x408] ;  /* 0x00010200ffb66b82 */ /* 0x000e220000000800 */
[----:B------:R-:W-:Y:S01]  /*4d60*/  @P5 SHF.L.U32 R177, R177, 0x10, RZ ;  /* 0x00000010b1b15819 */ /* 0x000fe200000006ff */
[----:B------:R-:W-:Y:S01]  /*4d70*/  FADD.FTZ R183, R130, R183 ;  /* 0x000000b782b77221 */ /* 0x000fe20000010000 */
[----:B------:R-:W-:Y:S01]  /*4d80*/  @P6 FMUL.FTZ R231, R232, UR12 ;  /* 0x0000000ce8e76c20 */ /* 0x000fe20008410000 */
[----:B------:R-:W-:Y:S01]  /*4d90*/  @P5 FFMA.FTZ R232, R192, UR4, R181 ;  /* 0x00000004c0e85c23 */ /* 0x000fe200080100b5 */
[----:B------:R-:W-:-:S03]  /*4da0*/  MOV R130, RZ ;  /* 0x000000ff00827202 */ /* 0x000fc60000000f00 */
[----:B------:R-:W-:-:S04]  /*4db0*/  @P5 FADD.FTZ R232, R223, -R232 ;  /* 0x800000e8dfe85221 */ /* 0x000fc80000010000 */
[----:B------:R-:W-:Y:S01]  /*4dc0*/  @P5 FMUL.FTZ R232, R232, UR24 ;  /* 0x00000018e8e85c20 */ /* 0x000fe20008410000 */
[----:B0-----:R-:W-:Y:S01]  /*4dd0*/  @P6 FMUL.FTZ R231, R231, R182 ;  /* 0x000000b6e7e76220 */ /* 0x001fe20000410000 */
[----:B------:R-:W-:-:S05]  /*4de0*/  @P6 SHF.L.U32 R182, R45, 0x10, RZ ;  /* 0x000000102db66819 */ /* 0x000fca00000006ff */
[----:B------:R-:W-:Y:S01]  /*4df0*/  @P6 FMUL.FTZ R129, R231, R182 ;  /* 0x000000b6e7816220 */ /* 0x000fe20000410000 */
[----:B------:R-:W-:Y:S01]  /*4e00*/  @P5 FMUL.FTZ R231, R232, UR12 ;  /* 0x0000000ce8e75c20 */ /* 0x000fe20008410000 */
[----:B------:R-:W0:Y:S01]  /*4e10*/  @P5 LDC R182, c[0x0][0x408] ;  /* 0x00010200ffb65b82 */ /* 0x000e220000000800 */
[----:B------:R-:W-:Y:S02]  /*4e20*/  LOP3.LUT P6, RZ, R27, 0xff, RZ, 0xc0, !PT ;  /* 0x000000ff1bff7812 */ /* 0x000fe400078cc0ff */
[----:B0-----:R-:W-:Y:S01]  /*4e30*/  @P5 FMUL.FTZ R232, R231, R182 ;  /* 0x000000b6e7e85220 */ /* 0x001fe20000410000 */
[----:B------:R-:W-:-:S03]  /*4e40*/  HFMA2 R182, -RZ, RZ, 0, 0 ;  /* 0x00000000ffb67431 */ /* 0x000fc600000001ff */
[----:B------:R-:W-:Y:S01]  /*4e50*/  @P5 FMUL.FTZ R182, R177, R232 ;  /* 0x000000e8b1b65220 */ /* 0x000fe20000410000 */
[----:B------:R-:W-:Y:S01]  /*4e60*/  @P5 FFMA.FTZ R232, R192, UR4, R181 ;  /* 0x00000004c0e85c23 */ /* 0x000fe200080100b5 */
[----:B------:R-:W0:Y:S02]  /*4e70*/  @P5 LDC R177, c[0x0][0x408] ;  /* 0x00010200ffb15b82 */ /* 0x000e240000000800 */
[----:B------:R-:W-:Y:S01]  /*4e80*/  FADD.FTZ R182, R131, R182 ;  /* 0x000000b683b67221 */ /* 0x000fe20000010000 */
[----:B------:R-:W-:Y:S02]  /*4e90*/  @P5 FADD.FTZ R232, R223, -R232 ;  /* 0x800000e8dfe85221 */ /* 0x000fe40000010000 */
[----:B------:R-:W-:Y:S02]  /*4ea0*/  @P6 SHF.L.U32 R131, R178, 0x10, RZ ;  /* 0x00000010b2836819 */ /* 0x000fe400000006ff */
        /* <DEDUP_REMOVED lines=8> */
[----:B------:R-:W-:Y:S01]  /*4f30*/  @P6 FADD.FTZ R232, R205, -R232 ;  /* 0x800000e8cde86221 */ /* 0x000fe20000010000 */
[----:B------:R-:W-:-:S03]  /*4f40*/  F2FP.BF16.F32.PACK_AB R129, R130, R129 ;  /* 0x000000818281723e */ /* 0x000fc600000010ff */
[----:B------:R-:W-:-:S04]  /*4f50*/  @P6 FMUL.FTZ R232, R232, UR24 ;  /* 0x00000018e8e86c20 */ /* 0x000fc80008410000 */
[----:B------:R-:W-:-:S03]  /*4f60*/  @P6 FMUL.FTZ R232, R232, UR12 ;  /* 0x0000000ce8e86c20 */ /* 0x000fc60008410000 */
[----:B------:R-:W-:Y:S01]  /*4f70*/  @P5 PRMT R178, R178, 0x7632, R178 ;  /* 0x00007632b2b25816 */ /* 0x000fe200000000b2 */
[----:B0-----:R-:W-:Y:S01]  /*4f80*/  @P6 FMUL.FTZ R232, R232, R177 ;  /* 0x000000b1e8e86220 */ /* 0x001fe20000410000 */
[----:B------:R-:W-:-:S03]  /*4f90*/  HFMA2 R177, -RZ, RZ, 0, 0 ;  /* 0x00000000ffb17431 */ /* 0x000fc600000001ff */
[----:B------:R-:W-:Y:S01]  /*4fa0*/  @P6 FMUL.FTZ R177, R131, R232 ;  /* 0x000000e883b16220 */ /* 0x000fe20000410000 */
[----:B------:R-:W-:Y:S01]  /*4fb0*/  @P6 FFMA.FTZ R232, R18, UR4, R181 ;  /* 0x0000000412e86c23 */ /* 0x000fe200080100b5 */
[----:B------:R-:W0:Y:S02]  /*4fc0*/  @P6 LDC R131, c[0x0][0x408] ;  /* 0x00010200ff836b82 */ /* 0x000e240000000800 */
[----:B------:R-:W-:Y:S01]  /*4fd0*/  FADD.FTZ R177, R132, R177 ;  /* 0x000000b184b17221 */ /* 0x000fe20000010000 */
[----:B------:R-:W-:Y:S01]  /*4fe0*/  @P6 FADD.FTZ R232, R205, -R232 ;  /* 0x800000e8cde86221 */ /* 0x000fe20000010000 */
[----:B------:R-:W-:-:S03]  /*4ff0*/  @P6 SHF.L.U32 R132, R46, 0x10, RZ ;  /* 0x000000102e846819 */ /* 0x000fc600000006ff */
[----:B------:R-:W-:-:S04]  /*5000*/  @P6 FMUL.FTZ R232, R232, UR24 ;  /* 0x00000018e8e86c20 */ /* 0x000fc80008410000 */
[----:B------:R-:W-:-:S04]  /*5010*/  @P6 FMUL.FTZ R232, R232, UR12 ;  /* 0x0000000ce8e86c20 */ /* 0x000fc80008410000 */
[----:B0-----:R-:W-:Y:S01]  /*5020*/  @P6 FMUL.FTZ R231, R232, R131 ;  /* 0x00000083e8e76220 */ /* 0x001fe20000410000 */
[----:B------:R-:W-:-:S03]  /*5030*/  MOV R131, RZ ;  /* 0x000000ff00837202 */ /* 0x000fc60000000f00 */
        /* <DEDUP_REMOVED lines=8> */
[----:B------:R-:W-:Y:S01]  /*50c0*/  @P5 SHF.L.U32 R132, R178, 0x10, RZ ;  /* 0x00000010b2845819 */ /* 0x000fe200000006ff */
[----:B------:R-:W-:-:S04]  /*50d0*/  HFMA2 R178, -RZ, RZ, 0, 0 ;  /* 0x00000000ffb27431 */ /* 0x000fc800000001ff */
        /* <DEDUP_REMOVED lines=9> */
[----:B------:R-:W-:Y:S01]  /*5170*/  MOV R132, RZ ;  /* 0x000000ff00847202 */ /* 0x000fe20000000f00 */
[----:B------:R-:W-:Y:S02]  /*5180*/  HFMA2 R231, -RZ, RZ, 0, 0 ;  /* 0x00000000ffe77431 */ /* 0x000fe400000001ff */
[----:B------:R-:W-:Y:S01]  /*5190*/  @P5 FMUL.FTZ R132, R232, R133 ;  /* 0x00000085e8845220 */ /* 0x000fe20000410000 */
[----:B------:R-:W-:Y:S01]  /*51a0*/  @P6 FFMA.FTZ R133, R21, UR4, R181 ;  /* 0x0000000415856c23 */ /* 0x000fe200080100b5 */
[----:B------:R-:W0:Y:S01]  /*51b0*/  @P6 LDC R232, c[0x0][0x408] ;  /* 0x00010200ffe86b82 */ /* 0x000e220000000800 */
[----:B------:R-:W-:Y:S02]  /*51c0*/  ISETP.GE.U32.AND P5, PT, R26, RZ, PT ;  /* 0x000000ff1a00720c */ /* 0x000fe40003fa6070 */
[----:B------:R-:W-:Y:S01]  /*51d0*/  @P6 FADD.FTZ R133, R200, -R133 ;  /* 0x80000085c8856221 */ /* 0x000fe20000010000 */
[----:B------:R-:W-:-:S02]  /*51e0*/  F2FP.BF16.F32.PACK_AB R130, R132, R131 ;  /* 0x000000838482723e */ /* 0x000fc400000010ff */
[----:B------:R-:W-:Y:S01]  /*51f0*/  ISETP.GE.U32.AND.EX P5, PT, R27, 0x1000000, PT, P5 ;  /* 0x010000001b00780c */ /* 0x000fe20003fa6150 */
[----:B------:R-:W-:-:S04]  /*5200*/  @P6 FMUL.FTZ R133, R133, UR24 ;  /* 0x0000001885856c20 */ /* 0x000fc80008410000 */
[----:B------:R-:W-:-:S04]  /*5210*/  @P6 FMUL.FTZ R133, R133, UR12 ;  /* 0x0000000c85856c20 */ /* 0x000fc80008410000 */
[----:B0-----:R-:W-:Y:S01]  /*5220*/  @P6 FMUL.FTZ R232, R133, R232 ;  /* 0x000000e885e86220 */ /* 0x001fe20000410000 */
[----:B------:R-:W-:-:S03]  /*5230*/  @P6 SHF.L.U32 R133, R179, 0x10, RZ ;  /* 0x00000010b3856819 */ /* 0x000fc600000006ff */
[----:B------:R-:W-:Y:S02]  /*5240*/  @P5 PRMT R179, R179, 0x7632, R179 ;  /* 0x00007632b3b35816 */ /* 0x000fe400000000b3 */
[----:B------:R-:W-:Y:S02]  /*5250*/  @P6 FMUL.FTZ R231, R133, R232 ;  /* 0x000000e885e76220 */ /* 0x000fe40000410000 */
[----:B------:R-:W-:Y:S01]  /*5260*/  @P5 SHF.L.U32 R179, R179, 0x10, RZ ;  /* 0x00000010b3b35819 */ /* 0x000fe200000006ff */
[----:B------:R-:W0:Y:S01]  /*5270*/  @P6 LDC R133, c[0x0][0x408] ;  /* 0x00010200ff856b82 */ /* 0x000e220000000800 */
        /* <DEDUP_REMOVED lines=9> */
[----:B------:R-:W-:Y:S01]  /*5310*/  @P5 FFMA.FTZ R232, R10, UR4, R181 ;  /* 0x000000040ae85c23 */ /* 0x000fe200080100b5 */
[----:B------:R-:W0:Y:S03]  /*5320*/  @P5 LDC R231, c[0x0][0x408] ;  /* 0x00010200ffe75b82 */ /* 0x000e260000000800 */
[----:B------:R-:W-:-:S04]  /*5330*/  @P5 FADD.FTZ R232, R217, -R232 ;  /* 0x800000e8d9e85221 */ /* 0x000fc80000010000 */
[----:B------:R-:W-:-:S04]  /*5340*/  @P5 FMUL.FTZ R232, R232, UR24 ;  /* 0x00000018e8e85c20 */ /* 0x000fc80008410000 */
[----:B------:R-:W-:-:S04]  /*5350*/  @P5 FMUL.FTZ R232, R232, UR12 ;  /* 0x0000000ce8e85c20 */ /* 0x000fc80008410000 */
[----:B0-----:R-:W-:Y:S01]  /*5360*/  @P5 FMUL.FTZ R248, R232, R231 ;  /* 0x000000e7e8f85220 */ /* 0x001fe20000410000 */
[----:B------:R-:W-:Y:S02]  /*5370*/  HFMA2 R232, -RZ, RZ, 0, 0 ;  /* 0x00000000ffe87431 */ /* 0x000fe400000001ff */
[----:B------:R-:W-:Y:S02]  /*5380*/  HFMA2 R231, -RZ, RZ, 0, 0 ;  /* 0x00000000ffe77431 */ /* 0x000fe400000001ff */
[----:B------:R-:W-:Y:S02]  /*5390*/  @P5 FMUL.FTZ R232, R179, R248 ;  /* 0x000000f8b3e85220 */ /* 0x000fe40000410000 */
[----:B------:R-:W0:Y:S02]  /*53a0*/  @P5 LDC R179, c[0x0][0x408] ;  /* 0x00010200ffb35b82 */ /* 0x000e240000000800 */
[----:B------:R-:W-:Y:S01]  /*53b0*/  FADD.FTZ R135, R135, R232 ;  /* 0x000000e887877221 */ /* 0x000fe20000010000 */
[----:B------:R-:W-:-:S04]  /*53c0*/  @P5 FFMA.FTZ R232, R10, UR4, R181 ;  /* 0x000000040ae85c23 */ /* 0x000fc800080100b5 */
[----:B------:R-:W-:-:S04]  /*53d0*/  @P5 FADD.FTZ R232, R217, -R232 ;  /* 0x800000e8d9e85221 */ /* 0x000fc80000010000 */
[----:B------:R-:W-:-:S04]  /*53e0*/  @P5 FMUL.FTZ R232, R232, UR24 ;  /* 0x00000018e8e85c20 */ /* 0x000fc80008410000 */
[----:B------:R-:W-:-:S04]  /*53f0*/  @P5 FMUL.FTZ R232, R232, UR12 ;  /* 0x0000000ce8e85c20 */ /* 0x000fc80008410000 */
        /* <DEDUP_REMOVED lines=24> */
[----:B------:R-:W-:-:S07]  /*5580*/  F2FP.BF16.F32.PACK_AB R128, R228, R179 ;  /* 0x000000b3e480723e */ /* 0x000fce00000010ff */
.L_x_920:
        /* <DEDUP_REMOVED lines=13> */
.L_x_918:
[----:B------:R-:W-:Y:S05]  /*5660*/  BSYNC.RECONVERGENT B1 ;  /* 0x0000000000017941 */ /* 0x000fea0003800200 */
.L_x_917:
        /* <DEDUP_REMOVED lines=84> */
[----:B------:R-:W-:Y:S01]  /*5bb0*/  FADD.FTZ R137, R219, -R248 ;  /* 0x800000f8db897221 */ /* 0x000fe20000010000 */
[----:B------:R-:W-:-:S03]  /*5bc0*/  FFMA.FTZ R248, R20, UR4, R181 ;  /* 0x0000000414f87c23 */ /* 0x000fc600080100b5 */
[----:B------:R-:W-:Y:S01]  /*5bd0*/  FMUL.FTZ R137, R137, UR24 ;  /* 0x0000001889897c20 */ /* 0x000fe20008410000 */
[----:B------:R-:W-:-:S03]  /*5be0*/  FADD.FTZ R155, R199, -R248 ;  /* 0x800000f8c79b7221 */ /* 0x000fc60000010000 */
[----:B------:R-:W-:Y:S01]  /*5bf0*/  @P5 FMUL.FTZ R140, R137, UR12 ;  /* 0x0000000c898c5c20 */ /* 0x000fe20008410000 */
[----:B------:R-:W-:Y:S01]  /*5c00*/  FMUL.FTZ R155, R155, UR24 ;  /* 0x000000189b9b7c20 */ /* 0x000fe20008410000 */
[----:B------:R-:W-:Y:S02]  /*5c10*/  F2FP.BF16.F32.PACK_AB R154, R137, R154 ;  /* 0x0000009a899a723e */ /* 0x000fe400000010ff */
        /* <DEDUP_REMOVED lines=11> */
[----:B------:R-:W-:Y:S01]  /*5cd0*/  @P6 FMUL.FTZ R141, R155, UR12 ;  /* 0x0000000c9b8d6c20 */ /* 0x000fe20008410000 */
[----:B------:R-:W0:Y:S01]  /*5ce0*/  @P6 LDC R140, c[0x0][0x408] ;  /* 0x00010200ff8c6b82 */ /* 0x000e220000000800 */
[----:B------:R-:W-:Y:S02]  /*5cf0*/  ISETP.GE.U32.AND P5, PT, R24, RZ, PT ;  /* 0x000000ff1800720c */ /* 0x000fe40003fa6070 */
[----:B------:R-:W-:Y:S02]  /*5d00*/  F2FP.BF16.F32.PACK_AB R138, R139, R138 ;  /* 0x0000008a8b8a723e */ /* 0x000fe400000010ff */
[----:B------:R-:W-:Y:S01]  /*5d10*/  ISETP.GE.U32.AND.EX P5, PT, R25, 0x1000000, PT, P5 ;  /* 0x010000001900780c */ /* 0x000fe20003fa6150 */
[----:B0-----:R-:W-:Y:S01]  /*5d20*/  @P6 FMUL.FTZ R247, R141, R140 ;  /* 0x0000008c8df76220 */ /* 0x001fe20000410000 */
[----:B------:R-:W-:Y:S01]  /*5d30*/  HFMA2 R141, -RZ, RZ, 0, 0 ;  /* 0x00000000ff8d7431 */ /* 0x000fe200000001ff */
[----:B------:R-:W-:-:S10]  /*5d40*/  @P6 SHF.L.U32 R140, R179, 0x10, RZ ;  /* 0x00000010b38c6819 */ /* 0x000fd400000006ff */
[----:B------:R-:W-:Y:S01]  /*5d50*/  @P5 PRMT R179, R179, 0x7632, R179 ;  /* 0x00007632b3b35816 */ /* 0x000fe200000000b3 */
        /* <DEDUP_REMOVED lines=47> */
.L_x_923:
        /* <DEDUP_REMOVED lines=120> */
[----:B------:R-:W-:Y:S01]  /*67d0*/  @P6 FMUL.FTZ R231, R141, R232 ;  /* 0x000000e88de76220 */ /* 0x000fe20000410000 */
[----:B------:R-:W-:Y:S01]  /*67e0*/  @P6 FFMA.FTZ R232, R20, UR4, R181 ;  /* 0x0000000414e86c23 */ /* 0x000fe200080100b5 */
[----:B------:R-:W0:Y:S01]  /*67f0*/  @P6 LDC R141, c[0x0][0x408] ;  /* 0x00010200ff8d6b82 */ /* 0x000e220000000800 */
[----:B------:R-:W-:Y:S01]  /*6800*/  @P5 SHF.L.U32 R179, R179, 0x10, RZ ;  /* 0x00000010b3b35819 */ /* 0x000fe200000006ff */
        /* <DEDUP_REMOVED lines=30> */
[----:B------:R-:W-:Y:S01]  /*69f0*/  @P5 FMUL.FTZ R248, R231, UR12 ;  /* 0x0000000ce7f85c20 */ /* 0x000fe20008410000 */
[----:B------:R-:W-:-:S03]  /*6a00*/  HFMA2 R231, -RZ, RZ, 0, 0 ;  /* 0x00000000ffe77431 */ /* 0x000fc600000001ff */
[----:B0-----:R-:W-:-:S04]  /*6a10*/  @P5 FMUL.FTZ R179, R248, R179 ;  /* 0x000000b3f8b35220 */ /* 0x001fc80000410000 */
[----:B------:R-:W-:Y:S01]  /*6a20*/  @P5 FMUL.FTZ R231, R176, R179 ;  /* 0x000000b3b0e75220 */ /* 0x000fe20000410000 */
[----:B------:R-:W-:Y:S01]  /*6a30*/  @P5 FFMA.FTZ R179, R12, UR4, R181 ;  /* 0x000000040cb35c23 */ /* 0x000fe200080100b5 */
[----:B------:R-:W0:Y:S03]  /*6a40*/  @P5 LDC R176, c[0x0][0x408] ;  /* 0x00010200ffb05b82 */ /* 0x000e260000000800 */
[----:B------:R-:W-:-:S04]  /*6a50*/  @P5 FADD.FTZ R179, R214, -R179 ;  /* 0x800000b3d6b35221 */ /* 0x000fc80000010000 */
        /* <DEDUP_REMOVED lines=8> */
.L_x_924:
        /* <DEDUP_REMOVED lines=13> */
.L_x_922:
[----:B------:R-:W-:Y:S05]  /*6bb0*/  BSYNC.RECONVERGENT B1 ;  /* 0x0000000000017941 */ /* 0x000fea0003800200 */
.L_x_921:
        /* <DEDUP_REMOVED lines=43> */
[----:B------:R-:W-:Y:S01]  /*6e70*/  FADD.FTZ R183, R146, R183 ;  /* 0x000000b792b77221 */ /* 0x000fe20000010000 */
[----:B------:R-:W0:Y:S02]  /*6e80*/  @P5 LDC R154, c[0x0][0x408] ;  /* 0x00010200ff9a5b82 */ /* 0x000e240000000800 */
        /* <DEDUP_REMOVED lines=10> */
[----:B0-----:R-:W-:Y:S01]  /*6f30*/  @P5 FMUL.FTZ R154, R233, R154 ;  /* 0x0000009ae99a5220 */ /* 0x001fe20000410000 */
[----:B------:R-:W-:-:S03]  /*6f40*/  MOV R233, RZ ;  /* 0x000000ff00e97202 */ /* 0x000fc60000000f00 */
        /* <DEDUP_REMOVED lines=14> */
[----:B------:R-:W-:-:S04]  /*7030*/  @P5 PRMT R178, R178, 0x7632, R178 ;  /* 0x00007632b2b25816 */ /* 0x000fc800000000b2 */
[----:B------:R-:W-:Y:S01]  /*7040*/  @P5 SHF.L.U32 R178, R178, 0x10, RZ ;  /* 0x00000010b2b25819 */ /* 0x000fe200000006ff */
        /* <DEDUP_REMOVED lines=12> */
[----:B------:R-:W-:-:S03]  /*7110*/  HFMA2 R228, -RZ, RZ, 0, 0 ;  /* 0x00000000ffe47431 */ /* 0x000fc600000001ff */
[----:B------:R-:W-:-:S04]  /*7120*/  FMUL.FTZ R145, R145, UR24 ;  /* 0x0000001891917c20 */ /* 0x000fc80008410000 */
[C---:B------:R-:W-:Y:S01]  /*7130*/  @P5 FMUL.FTZ R148, R145.reuse, UR12 ;  /* 0x0000000c91945c20 */ /* 0x040fe20008410000 */
[----:B------:R-:W-:-:S03]  /*7140*/  F2FP.BF16.F32.PACK_AB R154, R145, R154 ;  /* 0x0000009a919a723e */ /* 0x000fc600000010ff */
[----:B-1----:R-:W-:Y:S02]  /*7150*/  @P5 FMUL.FTZ R147, R148, R147 ;  /* 0x0000009394935220 */ /* 0x002fe40000410000 */
[----:B------:R-:W0:Y:S02]  /*7160*/  @P5 LDC R148, c[0x0][0x408] ;  /* 0x00010200ff945b82 */ /* 0x000e240000000800 */
[----:B------:R-:W-:Y:S01]  /*7170*/  @P5 FMUL.FTZ R228, R178, R147 ;  /* 0x00000093b2e45220 */ /* 0x000fe20000410000 */
[----:B------:R-:W-:Y:S01]  /*7180*/  @P5 FMUL.FTZ R147, R145, UR12 ;  /* 0x0000000c91935c20 */ /* 0x000fe20008410000 */
[----:B------:R-:W-:Y:S01]  /*7190*/  FFMA.FTZ R178, R2, UR4, R181 ;  /* 0x0000000402b27c23 */ /* 0x000fe200080100b5 */
[----:B------:R-:W-:Y:S01]  /*71a0*/  F2FP.BF16.F32.PACK_AB R145, R233, R232 ;  /* 0x000000e8e991723e */ /* 0x000fe200000010ff */
[----:B------:R-:W-:Y:S02]  /*71b0*/  FADD.FTZ R228, R149, R228 ;  /* 0x000000e495e47221 */ /* 0x000fe40000010000 */
[----:B------:R-:W-:-:S04]  /*71c0*/  FADD.FTZ R155, R197, -R178 ;  /* 0x800000b2c59b7221 */ /* 0x000fc80000010000 */
[----:B------:R-:W-:Y:S01]  /*71d0*/  FMUL.FTZ R155, R155, UR24 ;  /* 0x000000189b9b7c20 */ /* 0x000fe20008410000 */
        /* <DEDUP_REMOVED lines=11> */
[----:B------:R-:W-:-:S05]  /*7290*/  @P6 SHF.L.U32 R148, R179, 0x10, RZ ;  /* 0x00000010b3946819 */ /* 0x000fca00000006ff */
        /* <DEDUP_REMOVED lines=8> */
[----:B------:R-:W-:-:S04]  /*7320*/  FFMA.FTZ R149, R229, UR4, R181 ;  /* 0x00000004e5957c23 */ /* 0x000fc800080100b5 */
[----:B------:R-:W-:-:S04]  /*7330*/  FADD.FTZ R149, R230, -R149 ;  /* 0x80000095e6957221 */ /* 0x000fc80000010000 */
[----:B------:R-:W-:Y:S01]  /*7340*/  FMUL.FTZ R248, R149, UR24 ;  /* 0x0000001895f87c20 */ /* 0x000fe20008410000 */
[----:B------:R-:W-:Y:S01]  /*7350*/  @P5 PRMT R149, R179, 0x7632, R149 ;  /* 0x00007632b3955816 */ /* 0x000fe20000000095 */
[----:B------:R-:W-:Y:S02]  /*7360*/  HFMA2 R179, -RZ, RZ, 0, 0 ;  /* 0x00000000ffb37431 */ /* 0x000fe400000001ff */
[C---:B------:R-:W-:Y:S01]  /*7370*/  FMUL.FTZ R150, R248.reuse, UR12 ;  /* 0x0000000cf8967c20 */ /* 0x040fe20008410000 */
[----:B------:R-:W-:Y:S02]  /*7380*/  @P5 SHF.L.U32 R149, R149, 0x10, RZ ;  /* 0x0000001095955819 */ /* 0x000fe400000006ff */
[----:B------:R-:W-:Y:S01]  /*7390*/  F2FP.BF16.F32.PACK_AB R155, R248, R155 ;  /* 0x0000009bf89b723e */ /* 0x000fe200000010ff */
[----:B------:R-:W-:-:S04]  /*73a0*/  FMUL.FTZ R150, R150, UR25 ;  /* 0x0000001996967c20 */ /* 0x000fc80008410000 */
[----:B------:R-:W-:Y:S01]  /*73b0*/  @P5 FMUL.FTZ R179, R150, R149 ;  /* 0x0000009596b35220 */ /* 0x000fe20000410000 */
[----:B------:R-:W-:-:S03]  /*73c0*/  MOV R149, RZ ;  /* 0x000000ff00957202 */ /* 0x000fc60000000f00 */
[----:B------:R-:W-:Y:S01]  /*73d0*/  FADD.FTZ R179, R151, R179 ;  /* 0x000000b397b37221 */ /* 0x000fe20000010000 */
[----:B------:R-:W-:-:S05]  /*73e0*/  @P5 SHF.L.U32 R151, R237, 0x10, RZ ;  /* 0x00000010ed975819 */ /* 0x000fca00000006ff */
[----:B------:R-:W-:Y:S01]  /*73f0*/  @P5 FMUL.FTZ R149, R150, R151 ;  /* 0x0000009796955220 */ /* 0x000fe20000410000 */
[----:B------:R-:W-:Y:S01]  /*7400*/  LOP3.LUT P5, RZ, R22, 0xff, RZ, 0xc0, !PT ;  /* 0x000000ff16ff7812 */ /* 0x000fe200078ac0ff */
[----:B------:R-:W-:Y:S01]  /*7410*/  FFMA.FTZ R150, R190, UR4, R181 ;  /* 0x00000004be967c23 */ /* 0x000fe200080100b5 */
[----:B------:R-:W-:Y:S02]  /*7420*/  HFMA2 R181, -RZ, RZ, 0, 0 ;  /* 0x00000000ffb57431 */ /* 0x000fe400000001ff */
[----:B------:R-:W-:Y:S01]  /*7430*/  F2FP.BF16.F32.PACK_AB R147, R149, R148 ;  /* 0x000000949593723e */ /* 0x000fe200000010ff */
[----:B------:R-:W-:-:S04]  /*7440*/  FADD.FTZ R150, R207, -R150 ;  /* 0x80000096cf967221 */ /* 0x000fc80000010000 */
[----:B------:R-:W-:-:S04]  /*7450*/  FMUL.FTZ R150, R150, UR24 ;  /* 0x0000001896967c20 */ /* 0x000fc80008410000 */
[----:B------:R-:W-:Y:S01]  /*7460*/  @P5 FMUL.FTZ R151, R150, UR12 ;  /* 0x0000000c96975c20 */ /* 0x000fe20008410000 */
[----:B------:R-:W-:Y:S02]  /*7470*/  @P5 SHF.L.U32 R176, R176, 0x10, RZ ;  /* 0x00000010b0b05819 */ /* 0x000fe400000006ff */
[----:B------:R-:W-:Y:S01]  /*7480*/  F2FP.BF16.F32.PACK_AB R152, R152, R150 ;  /* 0x000000969898723e */ /* 0x000fe200000010ff */
[----:B------:R-:W-:-:S04]  /*7490*/  @P5 FMUL.FTZ R151, R151, UR25 ;  /* 0x0000001997975c20 */ /* 0x000fc80008410000 */
[----:B------:R-:W-:Y:S02]  /*74a0*/  @P5 FMUL.FTZ R181, R176, R151 ;  /* 0x00000097b0b55220 */ /* 0x000fe40000410000 */
[----:B------:R-:W0:Y:S02]  /*74b0*/  @P5 LDC R151, c[0x0][0x408] ;  /* 0x00010200ff975b82 */ /* 0x000e240000000800 */
[----:B------:R-:W-:Y:S01]  /*74c0*/  FADD.FTZ R176, R144, R181 ;  /* 0x000000b590b07221 */ /* 0x000fe20000010000 */
[----:B------:R-:W-:-:S04]  /*74d0*/  @P5 FMUL.FTZ R144, R150, UR12 ;  /* 0x0000000c96905c20 */ /* 0x000fc80008410000 */
[----:B0-----:R-:W-:Y:S01]  /*74e0*/  @P5 FMUL.FTZ R248, R144, R151 ;  /* 0x0000009790f85220 */ /* 0x001fe20000410000 */
[----:B------:R-:W-:Y:S02]  /*74f0*/  @P5 SHF.L.U32 R151, R60, 0x10, RZ ;  /* 0x000000103c975819 */ /* 0x000fe400000006ff */
[----:B------:R-:W-:-:S03]  /*7500*/  MOV R144, RZ ;  /* 0x000000ff00907202 */ /* 0x000fc60000000f00 */
[----:B------:R-:W-:-:S05]  /*7510*/  @P5 FMUL.FTZ R144, R248, R151 ;  /* 0x00000097f8905220 */ /* 0x000fca0000410000 */
[----:B------:R-:W-:Y:S01]  /*7520*/  F2FP.BF16.F32.PACK_AB R144, R231, R144 ;  /* 0x00000090e790723e */ /* 0x000fe200000010ff */
[----:B------:R-:W-:Y:S06]  /*7530*/  BRA `(.L_x_927) ;  /* 0x0000000800847947 */ /* 0x000fec0003800000 */
.L_x_926:
        /* <DEDUP_REMOVED lines=20> */
[----:B-1----:R-:W-:Y:S01]  /*7680*/  @P5 FMUL.FTZ R228, R182, R231 ;  /* 0x000000e7b6e45220 */ /* 0x002fe20000410000 */
[----:B------:R-:W-:Y:S01]  /*7690*/  MOV R231, RZ ;  /* 0x000000ff00e77202 */ /* 0x000fe20000000f00 */
[----:B------:R-:W0:Y:S02]  /*76a0*/  @P6 LDC R182, c[0x0][0x408] ;  /* 0x00010200ffb66b82 */ /* 0x000e240000000800 */
[----:B------:R-:W-:Y:S01]  /*76b0*/  @P5 FMUL.FTZ R231, R228, R183 ;  /* 0x000000b7e4e75220 */ /* 0x000fe20000410000 */
[----:B------:R-:W-:Y:S01]  /*76c0*/  @P6 FFMA.FTZ R228, R4, UR4, R181 ;  /* 0x0000000404e46c23 */ /* 0x000fe200080100b5 */
[----:B------:R-:W-:-:S03]  /*76d0*/  LOP3.LUT P5, RZ, R22, 0xff000000, RZ, 0xc0, !PT ;  /* 0xff00000016ff7812 */ /* 0x000fc600078ac0ff */
[----:B------:R-:W-:-:S04]  /*76e0*/  @P6 FADD.FTZ R228, R203, -R228 ;  /* 0x800000e4cbe46221 */ /* 0x000fc80000010000 */
[----:B------:R-:W-:-:S04]  /*76f0*/  @P6 FMUL.FTZ R228, R228, UR24 ;  /* 0x00000018e4e46c20 */ /* 0x000fc80008410000 */
[----:B------:R-:W-:Y:S01]  /*7700*/  @P6 FMUL.FTZ R183, R228, UR12 ;  /* 0x0000000ce4b76c20 */ /* 0x000fe20008410000 */
[----:B------:R-:W-:-:S04]  /*7710*/  @P6 FFMA.FTZ R228, R4, UR4, R181 ;  /* 0x0000000404e46c23 */ /* 0x000fc800080100b5 */
[----:B------:R-:W-:Y:S01]  /*7720*/  @P6 FADD.FTZ R228, R203, -R228 ;  /* 0x800000e4cbe46221 */ /* 0x000fe20000010000 */
[----:B0-----:R-:W-:Y:S01]  /*7730*/  @P6 FMUL.FTZ R233, R183, R182 ;  /* 0x000000b6b7e96220 */ /* 0x001fe20000410000 */
[----:B------:R-:W-:Y:S01]  /*7740*/  HFMA2 R183, -RZ, RZ, 0, 0 ;  /* 0x00000000ffb77431 */ /* 0x000fe200000001ff */
[C---:B------:R-:W-:Y:S01]  /*7750*/  @P6 SHF.L.U32 R182, R177.reuse, 0x10, RZ ;  /* 0x00000010b1b66819 */ /* 0x040fe200000006ff */
[----:B------:R-:W-:Y:S01]  /*7760*/  @P6 FMUL.FTZ R228, R228, UR24 ;  /* 0x00000018e4e46c20 */ /* 0x000fe20008410000 */
[----:B------:R-:W-:-:S03]  /*7770*/  @P5 PRMT R177, R177, 0x7632, R177 ;  /* 0x00007632b1b15816 */ /* 0x000fc600000000b1 */
[----:B------:R-:W-:Y:S01]  /*7780*/  @P6 FMUL.FTZ R183, R182, R233 ;  /* 0x000000e9b6b76220 */ /* 0x000fe20000410000 */
[----:B------:R-:W-:Y:S01]  /*7790*/  @P6 FMUL.FTZ R233, R228, UR12 ;  /* 0x0000000ce4e96c20 */ /* 0x000fe20008410000 */
[----:B------:R-:W0:Y:S01]  /*77a0*/  @P6 LDC R182, c[0x0][0x408] ;  /* 0x00010200ffb66b82 */ /* 0x000e220000000800 */
[----:B------:R-:W-:Y:S01]  /*77b0*/  @P5 SHF.L.U32 R177, R177, 0x10, RZ ;  /* 0x00000010b1b15819 */ /* 0x000fe200000006ff */
[----:B------:R-:W-:Y:S01]  /*77c0*/  FADD.FTZ R183, R146, R183 ;  /* 0x000000b792b77221 */ /* 0x000fe20000010000 */
[----:B------:R-:W-:Y:S01]  /*77d0*/  MOV R146, RZ ;  /* 0x000000ff00927202 */ /* 0x000fe20000000f00 */
        /* <DEDUP_REMOVED lines=32> */
[----:B------:R-:W-:-:S04]  /*79e0*/  @P5 PRMT R178, R178, 0x7632, R178 ;  /* 0x00007632b2b25816 */ /* 0x000fc800000000b2 */
[----:B------:R-:W-:Y:S01]  /*79f0*/  @P5 SHF.L.U32 R178, R178, 0x10, RZ ;  /* 0x00000010b2b25819 */ /* 0x000fe200000006ff */
        /* <DEDUP_REMOVED lines=16> */
[----:B------:R-:W-:-:S03]  /*7b00*/  HFMA2 R228, -RZ, RZ, 0, 0 ;  /* 0x00000000ffe47431 */ /* 0x000fc600000001ff */
[----:B0-----:R-:W-:Y:S02]  /*7b10*/  @P5 FMUL.FTZ R233, R233, R148 ;  /* 0x00000094e9e95220 */ /* 0x001fe40000410000 */
[----:B------:R-:W0:Y:S02]  /*7b20*/  @P5 LDC R148, c[0x0][0x408] ;  /* 0x00010200ff945b82 */ /* 0x000e240000000800 */
[----:B------:R-:W-:Y:S01]  /*7b30*/  @P5 FMUL.FTZ R228, R178, R233 ;  /* 0x000000e9b2e45220 */ /* 0x000fe20000410000 */
[----:B------:R-:W-:-:S03]  /*7b40*/  @P5 FFMA.FTZ R178, R187, UR4, R181 ;  /* 0x00000004bbb25c23 */ /* 0x000fc600080100b5 */
        /* <DEDUP_REMOVED lines=32> */
[----:B------:R-:W-:Y:S01]  /*7d50*/  FFMA.FTZ R233, R229, UR4, R181 ;  /* 0x00000004e5e97c23 */ /* 0x000fe200080100b5 */
[----:B------:R-:W-:-:S03]  /*7d60*/  HFMA2 R150, -RZ, RZ, 0, 0 ;  /* 0x00000000ff967431 */ /* 0x000fc600000001ff */
[----:B------:R-:W-:-:S04]  /*7d70*/  FADD.FTZ R233, R230, -R233 ;  /* 0x800000e9e6e97221 */ /* 0x000fc80000010000 */
[----:B------:R-:W-:-:S04]  /*7d80*/  FMUL.FTZ R232, R233, UR24 ;  /* 0x00000018e9e87c20 */ /* 0x000fc80008410000 */
[----:B------:R-:W-:-:S04]  /*7d90*/  FMUL.FTZ R232, R232, UR12 ;  /* 0x0000000ce8e87c20 */ /* 0x000fc80008410000 */
[----:B------:R-:W-:-:S04]  /*7da0*/  FMUL.FTZ R232, R232, UR25 ;  /* 0x00000019e8e87c20 */ /* 0x000fc80008410000 */
[----:B------:R-:W-:-:S04]  /*7db0*/  @P5 FMUL.FTZ R150, R179, R232 ;  /* 0x000000e8b3965220 */ /* 0x000fc80000410000 */
[----:B------:R-:W-:Y:S01]  /*7dc0*/  FADD.FTZ R179, R151, R150 ;  /* 0x0000009697b37221 */ /* 0x000fe20000010000 */
[----:B------:R-:W-:Y:S02]  /*7dd0*/  @P5 SHF.L.U32 R151, R237, 0x10, RZ ;  /* 0x00000010ed975819 */ /* 0x000fe400000006ff */
[----:B------:R-:W-:-:S03]  /*7de0*/  MOV R150, RZ ;  /* 0x000000ff00967202 */ /* 0x000fc60000000f00 */
[----:B------:R-:W-:Y:S01]  /*7df0*/  @P5 FMUL.FTZ R150, R151, R232 ;  /* 0x000000e897965220 */ /* 0x000fe20000410000 */
[----:B------:R-:W-:Y:S01]  /*7e00*/  LOP3.LUT P5, RZ, R22, 0xff, RZ, 0xc0, !PT ;  /* 0x000000ff16ff7812 */ /* 0x000fe200078ac0ff */
[----:B------:R-:W-:-:S03]  /*7e10*/  HFMA2 R151, -RZ, RZ, 0, 0 ;  /* 0x00000000ff977431 */ /* 0x000fc600000001ff */
[----:B------:R-:W-:-:S09]  /*7e20*/  F2FP.BF16.F32.PACK_AB R147, R150, R149 ;  /* 0x000000959693723e */ /* 0x000fd200000010ff */
[----:B------:R-:W-:Y:S01]  /*7e30*/  @P5 FFMA.FTZ R232, R190, UR4, R181 ;  /* 0x00000004bee85c23 */ /* 0x000fe200080100b5 */
[----:B------:R-:W-:-:S03]  /*7e40*/  @P5 SHF.L.U32 R176, R176, 0x10, RZ ;  /* 0x00000010b0b05819 */ /* 0x000fc600000006ff */
[----:B------:R-:W-:-:S04]  /*7e50*/  @P5 FADD.FTZ R232, R207, -R232 ;  /* 0x800000e8cfe85221 */ /* 0x000fc80000010000 */
[----:B------:R-:W-:-:S04]  /*7e60*/  @P5 FMUL.FTZ R232, R232, UR24 ;  /* 0x00000018e8e85c20 */ /* 0x000fc80008410000 */
[----:B------:R-:W-:-:S04]  /*7e70*/  @P5 FMUL.FTZ R232, R232, UR12 ;  /* 0x0000000ce8e85c20 */ /* 0x000fc80008410000 */
[----:B------:R-:W-:Y:S01]  /*7e80*/  @P5 FMUL.FTZ R233, R232, UR25 ;  /* 0x00000019e8e95c20 */ /* 0x000fe20008410000 */
[----:B------:R-:W-:-:S03]  /*7e90*/  @P5 FFMA.FTZ R232, R190, UR4, R181 ;  /* 0x00000004bee85c23 */ /* 0x000fc600080100b5 */
[----:B------:R-:W-:Y:S01]  /*7ea0*/  @P5 FMUL.FTZ R151, R176, R233 ;  /* 0x000000e9b0975220 */ /* 0x000fe20000410000 */
[----:B------:R-:W-:Y:S01]  /*7eb0*/  @P5 FADD.FTZ R232, R207, -R232 ;  /* 0x800000e8cfe85221 */ /* 0x000fe20000010000 */
[----:B------:R-:W0:Y:S03]  /*7ec0*/  @P5 LDC R176, c[0x0][0x408] ;  /* 0x00010200ffb05b82 */ /* 0x000e260000000800 */
[----:B------:R-:W-:-:S04]  /*7ed0*/  @P5 FMUL.FTZ R232, R232, UR24 ;  /* 0x00000018e8e85c20 */ /* 0x000fc80008410000 */
[----:B------:R-:W-:Y:S01]  /*7ee0*/  @P5 FMUL.FTZ R181, R232, UR12 ;  /* 0x0000000ce8b55c20 */ /* 0x000fe20008410000 */
[----:B------:R-:W-:-:S03]  /*7ef0*/  MOV R232, RZ ;  /* 0x000000ff00e87202 */ /* 0x000fc60000000f00 */
[----:B0-----:R-:W-:Y:S01]  /*7f00*/  @P5 FMUL.FTZ R181, R181, R176 ;  /* 0x000000b0b5b55220 */ /* 0x001fe20000410000 */
[----:B------:R-:W-:-:S05]  /*7f10*/  @P5 SHF.L.U32 R176, R60, 0x10, RZ ;  /* 0x000000103cb05819 */ /* 0x000fca00000006ff */
[----:B------:R-:W-:Y:S01]  /*7f20*/  @P5 FMUL.FTZ R232, R181, R176 ;  /* 0x000000b0b5e85220 */ /* 0x000fe20000410000 */
[----:B------:R-:W-:-:S04]  /*7f30*/  FADD.FTZ R176, R144, R151 ;  /* 0x0000009790b07221 */ /* 0x000fc80000010000 */
[----:B------:R-:W-:-:S07]  /*7f40*/  F2FP.BF16.F32.PACK_AB R144, R231, R232 ;  /* 0x000000e8e790723e */ /* 0x000fce00000010ff */
.L_x_927:
[----:B------:R-:W0:Y:S08]  /*7f50*/  @P0 LDC.64 R150, c[0x0][0x478] ;  /* 0x00011e00ff960b82 */ /* 0x000e300000000a00 */
[----:B------:R-:W1:Y:S01]  /*7f60*/  LDC.64 R148, c[0x0][0x468] ;  /* 0x00011a00ff947b82 */ /* 0x000e620000000a00 */
[----:B0-----:R-:W-:-:S05]  /*7f70*/  @P0 IMAD.WIDE.U32 R150, R8, 0x10, R150 ;  /* 0x0000001008960825 */ /* 0x001fca00078e0096 */
[----:B------:R0:W-:Y:S01]  /*7f80*/  @P0 STG.E.128 desc[UR14][R150.64], R152 ;  /* 0x0000009896000986 */ /* 0x0001e2000c101d0e */
[----:B-1----:R-:W-:-:S05]  /*7f90*/  IMAD.WIDE.U32 R148, R8, 0x10, R148 ;  /* 0x0000001008947825 */ /* 0x002fca00078e0094 */
[----:B------:R1:W-:Y:S01]  /*7fa0*/  STG.E.128 desc[UR14][R148.64], R144 ;  /* 0x0000009094007986 */ /* 0x0003e2000c101d0e */
[----:B0-----:R-:W-:Y:S02]  /*7fb0*/  MOV R150, R178 ;  /* 0x000000b200967202 */ /* 0x001fe40000000f00 */
[----:B------:R-:W-:Y:S02]  /*7fc0*/  MOV R151, R179 ;  /* 0x000000b300977202 */ /* 0x000fe40000000f00 */
[----:B-1----:R-:W-:Y:S02]  /*7fd0*/  MOV R144, R176 ;  /* 0x000000b000907202 */ /* 0x002fe40000000f00 */
[----:B------:R-:W-:Y:S02]  /*7fe0*/  MOV R145, R180 ;  /* 0x000000b400917202 */ /* 0x000fe40000000f00 */
[----:B------:R-:W-:Y:S02]  /*7ff0*/  MOV R146, R183 ;  /* 0x000000b700927202 */ /* 0x000fe40000000f00 */
[----:B------:R-:W-:-:S02]  /*8000*/  MOV R147, R182 ;  /* 0x000000b600937202 */ /* 0x000fc40000000f00 */
[----:B------:R-:W-:Y:S02]  /*8010*/  MOV R148, R177 ;  /* 0x000000b100947202 */ /* 0x000fe40000000f00 */
[----:B------:R-:W-:Y:S01]  /*8020*/  MOV R149, R228 ;  /* 0x000000e400957202 */ /* 0x000fe20000000f00 */
[----:B------:R-:W-:Y:S06]  /*8030*/  BRA `(.L_x_925) ;  /* 0x0000004400307947 */ /* 0x000fec0003800000 */
.L_x_912:
        /* <DEDUP_REMOVED lines=9> */
[----:B-----5:R-:W-:Y:S02]  /*80d0*/  LOP3.LUT P0, RZ, R184, 0xff, RZ, 0xc0, !PT ;  /* 0x000000ffb8ff7812 */ /* 0x020fe4000780c0ff */
[----:B------:R-:W-:Y:S01]  /*80e0*/  MOV R228, RZ ;  /* 0x000000ff00e47202 */ /* 0x000fe20000000f00 */
[----:B------:R-:W-:Y:S01]  /*80f0*/  FADD.FTZ R183, R201, -R180 ;  /* 0x800000b4c9b77221 */ /* 0x000fe20000010000 */
[----:B------:R-:W-:-:S05]  /*8100*/  SHF.L.U32 R180, R156, 0x10, RZ ;  /* 0x000000109cb47819 */ /* 0x000fca00000006ff */
[----:B------:R-:W-:Y:S01]  /*8110*/  FFMA.FTZ R180, R183, UR24, R180 ;  /* 0x00000018b7b47c23 */ /* 0x000fe200080100b4 */
[----:B------:R-:W-:-:S03]  /*8120*/  HFMA2 R183, -RZ, RZ, 0, 0 ;  /* 0x00000000ffb77431 */ /* 0x000fc600000001ff */
[----:B------:R-:W-:Y:S01]  /*8130*/  FMUL.FTZ R180, R180, UR12 ;  /* 0x0000000cb4b47c20 */ /* 0x000fe20008410000 */
[----:B------:R-:W-:-:S03]  /*8140*/  @P0 SHF.L.U32 R182, R36, 0x10, RZ ;  /* 0x0000001024b60819 */ /* 0x000fc600000006ff */
[----:B------:R-:W-:Y:S01]  /*8150*/  FMUL.FTZ R231, R180, UR25 ;  /* 0x00000019b4e77c20 */ /* 0x000fe20008410000 */
[----:B------:R-:W-:Y:S02]  /*8160*/  @P0 SHF.L.U32 R180, R176, 0x10, RZ ;  /* 0x00000010b0b40819 */ /* 0x000fe400000006ff */
[----:B------:R-:W-:Y:S01]  /*8170*/  PRMT R176, R156, 0x7632, R176 ;  /* 0x000076329cb07816 */ /* 0x000fe200000000b0 */
[----:B------:R-:W-:Y:S01]  /*8180*/  @P0 FMUL.FTZ R228, R182, R231 ;  /* 0x000000e7b6e40220 */ /* 0x000fe20000410000 */
[----:B------:R-:W-:Y:S01]  /*8190*/  FFMA.FTZ R182, R196, UR4, R181 ;  /* 0x00000004c4b67c23 */ /* 0x000fe200080100b5 */
[----:B------:R-:W-:Y:S01]  /*81a0*/  @P0 FMUL.FTZ R183, R231, R180 ;  /* 0x000000b4e7b70220 */ /* 0x000fe20000410000 */
[----:B------:R-:W-:Y:S02]  /*81b0*/  LOP3.LUT P0, RZ, R184, 0xff00, RZ, 0xc0, !PT ;  /* 0x0000ff00b8ff7812 */ /* 0x000fe4000780c0ff */
[----:B------:R-:W-:Y:S01]  /*81c0*/  SHF.L.U32 R180, R176, 0x10, RZ ;  /* 0x00000010b0b47819 */ /* 0x000fe200000006ff */
[----:B------:R-:W-:-:S04]  /*81d0*/  FADD.FTZ R231, R227, -R182 ;  /* 0x800000b6e3e77221 */ /* 0x000fc80000010000 */
[----:B------:R-:W-:Y:S01]  /*81e0*/  FFMA.FTZ R180, R231, UR24, R180 ;  /* 0x00000018e7b47c23 */ /* 0x000fe200080100b4 */
[----:B------:R-:W-:-:S03]  /*81f0*/  MOV R231, RZ ;  /* 0x000000ff00e77202 */ /* 0x000fc60000000f00 */
[----:B------:R-:W-:Y:S02]  /*8200*/  FMUL.FTZ R180, R180, UR12 ;  /* 0x0000000cb4b47c20 */ /* 0x000fe40008410000 */
[----:B------:R-:W-:Y:S02]  /*8210*/  @P0 PRMT R176, R176, 0x7632, R176 ;  /* 0x00007632b0b00816 */ /* 0x000fe400000000b0 */
[----:B------:R-:W-:Y:S01]  /*8220*/  FMUL.FTZ R233, R180, UR25 ;  /* 0x00000019b4e97c20 */ /* 0x000fe20008410000 */
[----:B------:R-:W-:Y:S02]  /*8230*/  @P0 SHF.L.U32 R180, R246, 0x10, RZ ;  /* 0x00000010f6b40819 */ /* 0x000fe400000006ff */
[----:B------:R-:W-:Y:S01]  /*8240*/  @P0 SHF.L.U32 R182, R176, 0x10, RZ ;  /* 0x00000010b0b60819 */ /* 0x000fe200000006ff */
[----:B------:R-:W-:Y:S02]  /*8250*/  HFMA2 R176, -RZ, RZ, 0, 0 ;  /* 0x00000000ffb07431 */ /* 0x000fe400000001ff */
[----:B------:R-:W-:Y:S01]  /*8260*/  @P0 FMUL.FTZ R231, R180, R233 ;  /* 0x000000e9b4e70220 */ /* 0x000fe20000410000 */
[----:B------:R-:W-:Y:S01]  /*8270*/  SHF.L.U32 R180, R157, 0x10, RZ ;  /* 0x000000109db47819 */ /* 0x000fe200000006ff */
[----:B------:R-:W-:Y:S01]  /*8280*/  @P0 FMUL.FTZ R176, R233, R182 ;  /* 0x000000b6e9b00220 */ /* 0x000fe20000410000 */
[----:B------:R-:W-:Y:S01]  /*8290*/  FFMA.FTZ R233, R16, UR4, R181 ;  /* 0x0000000410e97c23 */ /* 0x000fe200080100b5 */
[----:B------:R-:W-:-:S02]  /*82a0*/  LOP3.LUT P0, RZ, R184, 0xff0000, RZ, 0xc0, !PT ;  /* 0x00ff0000b8ff7812 */ /* 0x000fc4000780c0ff */
[----:B------:R-:W-:Y:S01]  /*82b0*/  FADD.FTZ R176, R121, R176 ;  /* 0x000000b079b07221 */ /* 0x000fe20000010000 */
[----:B------:R-:W-:Y:S01]  /*82c0*/  FADD.FTZ R233, R210, -R233 ;  /* 0x800000e9d2e97221 */ /* 0x000fe20000010000 */
[----:B------:R-:W-:-:S03]  /*82d0*/  HFMA2 R121, -RZ, RZ, 0, 0 ;  /* 0x00000000ff797431 */ /* 0x000fc600000001ff */
[----:B------:R-:W-:Y:S01]  /*82e0*/  FFMA.FTZ R182, R233, UR24, R180 ;  /* 0x00000018e9b67c23 */ /* 0x000fe200080100b4 */
[----:B------:R-:W-:-:S03]  /*82f0*/  FADD.FTZ R180, R120, R183 ;  /* 0x000000b778b47221 */ /* 0x000fc60000010000 */
[----:B------:R-:W-:Y:S02]  /*8300*/  FMUL.FTZ R182, R182, UR12 ;  /* 0x0000000cb6b67c20 */ /* 0x000fe40008410000 */
[----:B------:R-:W-:Y:S02]  /*8310*/  @P0 SHF.L.U32 R120, R177, 0x10, RZ ;  /* 0x00000010b1780819 */ /* 0x000fe400000006ff */
[----:B------:R-:W-:Y:S01]  /*8320*/  FMUL.FTZ R233, R182, UR25 ;  /* 0x00000019b6e97c20 */ /* 0x000fe20008410000 */
[----:B------:R-:W-:-:S03]  /*8330*/  CS2R R182, SRZ ;  /* 0x0000000000b67805 */ /* 0x000fc6000001ff00 */
[----:B------:R-:W-:Y:S01]  /*8340*/  @P0 FMUL.FTZ R183, R233, R120 ;  /* 0x00000078e9b70220 */ /* 0x000fe20000410000 */
[----:B------:R-:W-:-:S03]  /*8350*/  @P0 SHF.L.U32 R120, R37, 0x10, RZ ;  /* 0x0000001025780819 */ /* 0x000fc600000006ff */
[----:B------:R-:W-:Y:S01]  /*8360*/  FADD.FTZ R183, R122, R183 ;  /* 0x000000b77ab77221 */ /* 0x000fe20000010000 */
[----:B------:R-:W-:Y:S01]  /*8370*/  SHF.L.U32 R122, R158, 0x10, RZ ;  /* 0x000000109e7a7819 */ /* 0x000fe200000006ff */
[----:B------:R-:W-:Y:S01]  /*8380*/  @P0 FMUL.FTZ R121, R120, R233 ;  /* 0x000000e978790220 */ /* 0x000fe20000410000 */
[----:B------:R-:W-:Y:S01]  /*8390*/  LOP3.LUT P0, RZ, R184, 0xff000000, RZ, 0xc0, !PT ;  /* 0xff000000b8ff7812 */ /* 0x000fe2000780c0ff */
[----:B------:R-:W-:Y:S01]  /*83a0*/  FFMA.FTZ R233, R195, UR4, R181 ;  /* 0x00000004c3e97c23 */ /* 0x000fe200080100b5 */
[----:B------:R-:W-:-:S03]  /*83b0*/  PRMT R120, R157, 0x7632, R120 ;  /* 0x000076329d787816 */ /* 0x000fc60000000078 */
[----:B------:R-:W-:Y:S01]  /*83c0*/  FADD.FTZ R233, R226, -R233 ;  /* 0x800000e9e2e97221 */ /* 0x000fe20000010000 */
[----:B------:R-:W-:-:S05]  /*83d0*/  SHF.L.U32 R120, R120, 0x10, RZ ;  /* 0x0000001078787819 */ /* 0x000fca00000006ff */
[----:B------:R-:W-:Y:S02]  /*83e0*/  FFMA.FTZ R120, R233, UR24, R120 ;  /* 0x00000018e9787c23 */ /* 0x000fe40008010078 */
[----:B------:R-:W-:Y:S02]  /*83f0*/  @P0 PRMT R177, R177, 0x7632, R177 ;  /* 0x00007632b1b10816 */ /* 0x000fe400000000b1 */
[----:B------:R-:W-:Y:S02]  /*8400*/  FMUL.FTZ R120, R120, UR12 ;  /* 0x0000000c78787c20 */ /* 0x000fe40008410000 */
[----:B------:R-:W-:Y:S02]  /*8410*/  @P0 SHF.L.U32 R177, R177, 0x10, RZ ;  /* 0x00000010b1b10819 */ /* 0x000fe400000006ff */
[----:B------:R-:W-:Y:S01]  /*8420*/  FMUL.FTZ R232, R120, UR25 ;  /* 0x0000001978e87c20 */ /* 0x000fe20008410000 */
[----:B------:R-:W-:-:S03]  /*8430*/  MOV R120, RZ ;  /* 0x000000ff00787202 */ /* 0x000fc60000000f00 */
[----:B------:R-:W-:Y:S01]  /*8440*/  @P0 FMUL.FTZ R182, R232, R177 ;  /* 0x000000b1e8b60220 */ /* 0x000fe20000410000 */
[----:B------:R-:W-:-:S03]  /*8450*/  @P0 SHF.L.U32 R177, R249, 0x10, RZ ;  /* 0x00000010f9b10819 */ /* 0x000fc600000006ff */
[----:B------:R-:W-:Y:S02]  /*8460*/  FADD.FTZ R182, R123, R182 ;  /* 0x000000b67bb67221 */ /* 0x000fe40000010000 */
[----:B------:R-:W-:Y:S01]  /*8470*/  @P0 FMUL.FTZ R120, R177, R232 ;  /* 0x000000e8b1780220 */ /* 0x000fe20000410000 */
[----:B------:R-:W-:Y:S01]  /*8480*/  FFMA.FTZ R177, R19, UR4, R181 ;  /* 0x0000000413b17c23 */ /* 0x000fe200080100b5 */
[----:B------:R-:W-:Y:S01]  /*8490*/  LOP3.LUT P0, RZ, R185, 0xff, RZ, 0xc0, !PT ;  /* 0x000000ffb9ff7812 */ /* 0x000fe2000780c0ff */
[----:B------:R-:W-:Y:S02]  /*84a0*/  HFMA2 R232, -RZ, RZ, 0, 0 ;  /* 0x00000000ffe87431 */ /* 0x000fe400000001ff */
[----:B------:R-:W-:Y:S01]  /*84b0*/  FADD.FTZ R177, R206, -R177 ;  /* 0x800000b1ceb17221 */ /* 0x000fe20000010000 */
[----:B------:R-:W-:Y:S02]  /*84c0*/  F2FP.BF16.F32.PACK_AB R121, R120, R121 ;  /* 0x000000797879723e */ /* 0x000fe400000010ff */
[----:B------:R-:W-:Y:S01]  /*84d0*/  F2FP.BF16.F32.PACK_AB R120, R231, R228 ;  /* 0x000000e4e778723e */ /* 0x000fe200000010ff */
[----:B------:R-:W-:Y:S01]  /*84e0*/  FFMA.FTZ R122, R177, UR24, R122 ;  /* 0x00000018b17a7c23 */ /* 0x000fe2000801007a */
[----:B------:R-:W-:-:S03]  /*84f0*/  HFMA2 R177, -RZ, RZ, 0, 0 ;  /* 0x00000000ffb17431 */ /* 0x000fc600000001ff */
[----:B------:R-:W-:-:S04]  /*8500*/  FMUL.FTZ R122, R122, UR12 ;  /* 0x0000000c7a7a7c20 */ /* 0x000fc80008410000 */
[----:B------:R-:W-:Y:S01]  /*8510*/  FMUL.FTZ R123, R122, UR25 ;  /* 0x000000197a7b7c20 */ /* 0x000fe20008410000 */
[----:B------:R-:W-:-:S05]  /*8520*/  @P0 SHF.L.U32 R122, R178, 0x10, RZ ;  /* 0x00000010b27a0819 */ /* 0x000fca00000006ff */
[----:B------:R-:W-:Y:S01]  /*8530*/  @P0 FMUL.FTZ R177, R123, R122 ;  /* 0x0000007a7bb10220 */ /* 0x000fe20000410000 */
[----:B------:R-:W-:-:S03]  /*8540*/  MOV R122, RZ ;  /* 0x000000ff007a7202 */ /* 0x000fc60000000f00 */
[----:B------:R-:W-:Y:S01]  /*8550*/  FADD.FTZ R177, R124, R177 ;  /* 0x000000b17cb17221 */ /* 0x000fe20000010000 */
[----:B------:R-:W-:-:S05]  /*8560*/  @P0 SHF.L.U32 R124, R38, 0x10, RZ ;  /* 0x00000010267c0819 */ /* 0x000fca00000006ff */
        /* <DEDUP_REMOVED lines=9> */
[----:B------:R-:W-:Y:S01]  /*8600*/  @P0 SHF.L.U32 R124, R178, 0x10, RZ ;  /* 0x00000010b27c0819 */ /* 0x000fe200000006ff */
[----:B------:R-:W-:Y:S02]  /*8610*/  HFMA2 R178, -RZ, RZ, 0, 0 ;  /* 0x00000000ffb27431 */ /* 0x000fe400000001ff */
[----:B------:R-:W-:-:S04]  /*8620*/  FMUL.FTZ R123, R123, UR25 ;  /* 0x000000197b7b7c20 */ /* 0x000fc80008410000 */
[----:B------:R-:W-:Y:S01]  /*8630*/  @P0 FMUL.FTZ R178, R123, R124 ;  /* 0x0000007c7bb20220 */ /* 0x000fe20000410000 */
[----:B------:R-:W-:-:S03]  /*8640*/  @P0 SHF.L.U32 R124, R250, 0x10, RZ ;  /* 0x00000010fa7c0819 */ /* 0x000fc600000006ff */
[----:B------:R-:W-:Y:S01]  /*8650*/  FADD.FTZ R178, R125, R178 ;  /* 0x000000b27db27221 */ /* 0x000fe20000010000 */
[----:B------:R-:W-:Y:S01]  /*8660*/  MOV R125, RZ ;  /* 0x000000ff007d7202 */ /* 0x000fe20000000f00 */
[----:B------:R-:W-:Y:S01]  /*8670*/  @P0 FMUL.FTZ R125, R124, R123 ;  /* 0x0000007b7c7d0220 */ /* 0x000fe20000410000 */
[----:B------:R-:W-:Y:S01]  /*8680*/  FFMA.FTZ R123, R186, UR4, R181 ;  /* 0x00000004ba7b7c23 */ /* 0x000fe200080100b5 */
[----:B------:R-:W-:-:S03]  /*8690*/  LOP3.LUT P0, RZ, R185, 0xff0000, RZ, 0xc0, !PT ;  /* 0x00ff0000b9ff7812 */ /* 0x000fc6000780c0ff */
[----:B------:R-:W-:Y:S01]  /*86a0*/  FADD.FTZ R124, R202, -R123 ;  /* 0x8000007bca7c7221 */ /* 0x000fe20000010000 */
[----:B------:R-:W-:Y:S02]  /*86b0*/  SHF.L.U32 R123, R159, 0x10, RZ ;  /* 0x000000109f7b7819 */ /* 0x000fe400000006ff */
[----:B------:R-:W-:-:S03]  /*86c0*/  F2FP.BF16.F32.PACK_AB R122, R125, R122 ;  /* 0x0000007a7d7a723e */ /* 0x000fc600000010ff */
[----:B------:R-:W-:-:S04]  /*86d0*/  FFMA.FTZ R123, R124, UR24, R123 ;  /* 0x000000187c7b7c23 */ /* 0x000fc8000801007b */
[----:B------:R-:W-:Y:S01]  /*86e0*/  FMUL.FTZ R123, R123, UR12 ;  /* 0x0000000c7b7b7c20 */ /* 0x000fe20008410000 */
[----:B------:R-:W-:-:S03]  /*86f0*/  @P0 SHF.L.U32 R233, R179, 0x10, RZ ;  /* 0x00000010b3e90819 */ /* 0x000fc600000006ff */
[----:B------:R-:W-:Y:S01]  /*8700*/  FMUL.FTZ R124, R123, UR25 ;  /* 0x000000197b7c7c20 */ /* 0x000fe20008410000 */
[----:B------:R-:W-:-:S03]  /*8710*/  HFMA2 R123, -RZ, RZ, 0, 0 ;  /* 0x00000000ff7b7431 */ /* 0x000fc600000001ff */
[----:B------:R-:W-:Y:S01]  /*8720*/  @P0 FMUL.FTZ R123, R124, R233 ;  /* 0x000000e97c7b0220 */ /* 0x000fe20000410000 */
[----:B------:R-:W-:-:S03]  /*8730*/  @P0 SHF.L.U32 R233, R39, 0x10, RZ ;  /* 0x0000001027e90819 */ /* 0x000fc600000006ff */
[----:B------:R-:W-:Y:S01]  /*8740*/  FADD.FTZ R126, R126, R123 ;  /* 0x0000007b7e7e7221 */ /* 0x000fe20000010000 */
[----:B------:R-:W-:Y:S01]  /*8750*/  MOV R123, RZ ;  /* 0x000000ff007b7202 */ /* 0x000fe20000000f00 */
[----:B------:R-:W-:Y:S01]  /*8760*/  @P0 FMUL.FTZ R123, R233, R124 ;  /* 0x0000007ce97b0220 */ /* 0x000fe20000410000 */
[----:B------:R-:W-:Y:S01]  /*8770*/  ISETP.GE.U32.AND P0, PT, R184, RZ, PT ;  /* 0x000000ffb800720c */ /* 0x000fe20003f06070 */
[----:B------:R-:W-:Y:S01]  /*8780*/  FFMA.FTZ R233, R11, UR4, R181 ;  /* 0x000000040be97c23 */ /* 0x000fe200080100b5 */
[----:B------:R-:W-:Y:S02]  /*8790*/  PRMT R124, R159, 0x7632, R124 ;  /* 0x000076329f7c7816 */ /* 0x000fe4000000007c */
[----:B------:R-:W-:Y:S01]  /*87a0*/  ISETP.GE.U32.AND.EX P0, PT, R185, 0x1000000, PT, P0 ;  /* 0x01000000b900780c */ /* 0x000fe20003f06100 */
[----:B------:R-:W-:Y:S01]  /*87b0*/  FADD.FTZ R233, R218, -R233 ;  /* 0x800000e9dae97221 */ /* 0x000fe20000010000 */
[----:B------:R-:W-:-:S05]  /*87c0*/  SHF.L.U32 R124, R124, 0x10, RZ ;  /* 0x000000107c7c7819 */ /* 0x000fca00000006ff */
[----:B------:R-:W-:-:S04]  /*87d0*/  FFMA.FTZ R124, R233, UR24, R124 ;  /* 0x00000018e97c7c23 */ /* 0x000fc8000801007c */
[----:B------:R-:W-:Y:S02]  /*87e0*/  FMUL.FTZ R124, R124, UR12 ;  /* 0x0000000c7c7c7c20 */ /* 0x000fe40008410000 */
[----:B------:R-:W-:Y:S02]  /*87f0*/  @P0 PRMT R179, R179, 0x7632, R179 ;  /* 0x00007632b3b30816 */ /* 0x000fe400000000b3 */
[----:B------:R-:W-:Y:S02]  /*8800*/  FMUL.FTZ R124, R124, UR25 ;  /* 0x000000197c7c7c20 */ /* 0x000fe40008410000 */
[----:B------:R-:W-:-:S05]  /*8810*/  @P0 SHF.L.U32 R179, R179, 0x10, RZ ;  /* 0x00000010b3b30819 */ /* 0x000fca00000006ff */
[----:B------:R-:W-:Y:S01]  /*8820*/  @P0 FMUL.FTZ R232, R124, R179 ;  /* 0x000000b37ce80220 */ /* 0x000fe20000410000 */
[----:B------:R-:W-:-:S03]  /*8830*/  @P0 SHF.L.U32 R179, R251, 0x10, RZ ;  /* 0x00000010fbb30819 */ /* 0x000fc600000006ff */
[----:B------:R-:W-:Y:S01]  /*8840*/  FADD.FTZ R127, R127, R232 ;  /* 0x000000e87f7f7221 */ /* 0x000fe20000010000 */
[----:B------:R-:W-:Y:S01]  /*8850*/  MOV R232, RZ ;  /* 0x000000ff00e87202 */ /* 0x000fe20000000f00 */
[----:B------:R-:W-:-:S05]  /*8860*/  @P0 FMUL.FTZ R232, R179, R124 ;  /* 0x0000007cb3e80220 */ /* 0x000fca0000410000 */
[----:B------:R-:W-:Y:S01]  /*8870*/  F2FP.BF16.F32.PACK_AB R123, R232, R123 ;  /* 0x0000007be87b723e */ /* 0x000fe200000010ff */
[----:B------:R-:W-:Y:S06]  /*8880*/  BRA `(.L_x_931) ;  /* 0x0000000800007947 */ /* 0x000fec0003800000 */
.L_x_930:
[--C-:B------:R-:W-:Y:S01]  /*8890*/  FFMA.FTZ R152, R0, UR4, R181.reuse ;  /* 0x0000000400987c23 */ /* 0x100fe200080100b5 */
[----:B-----5:R-:W-:Y:S01]  /*88a0*/  LOP3.LUT P0, RZ, R184, 0xff, RZ, 0xc0, !PT ;  /* 0x000000ffb8ff7812 */ /* 0x020fe2000780c0ff */
[----:B------:R-:W-:Y:S01]  /*88b0*/  FFMA.FTZ R154, R196, UR4, R181 ;  /* 0x00000004c49a7c23 */ /* 0x000fe200080100b5 */
[C---:B------:R-:W-:Y:S01]  /*88c0*/  PRMT R153, R156.reuse, 0x7632, R153 ;  /* 0x000076329c997816 */ /* 0x040fe20000000099 */
[----:B------:R-:W-:Y:S01]  /*88d0*/  FADD.FTZ R152, R201, -R152 ;  /* 0x80000098c9987221 */ /* 0x000fe20000010000 */
[----:B------:R-:W-:Y:S01]  /*88e0*/  SHF.L.U32 R233, R156, 0x10, RZ ;  /* 0x000000109ce97819 */ /* 0x000fe200000006ff */
[----:B------:R-:W-:Y:S01]  /*88f0*/  FADD.FTZ R154, R227, -R154 ;  /* 0x8000009ae39a7221 */ /* 0x000fe20000010000 */
[----:B------:R-:W-:Y:S01]  /*8900*/  SHF.L.U32 R153, R153, 0x10, RZ ;  /* 0x0000001099997819 */ /* 0x000fe200000006ff */
[----:B------:R-:W-:Y:S01]  /*8910*/  HFMA2 R155, -RZ, RZ, 0, 0 ;  /* 0x00000000ff9b7431 */ /* 0x000fe200000001ff */
[----:B------:R-:W-:Y:S01]  /*8920*/  LOP3.LUT P5, RZ, R184, 0xff00, RZ, 0xc0, !PT ;  /* 0x0000ff00b8ff7812 */ /* 0x000fe200078ac0ff */
[----:B------:R-:W-:Y:S01]  /*8930*/  FFMA.FTZ R233, R152, UR24, R233 ;  /* 0x0000001898e97c23 */ /* 0x000fe200080100e9 */
[----:B------:R-:W-:Y:S01]  /*8940*/  MOV R228, RZ ;  /* 0x000000ff00e47202 */ /* 0x000fe20000000f00 */
[----:B------:R-:W-:Y:S01]  /*8950*/  FFMA.FTZ R152, R154, UR24, R153 ;  /* 0x000000189a987c23 */ /* 0x000fe20008010099 */
[----:B------:R-:W-:Y:S01]  /*8960*/  MOV R231, RZ ;  /* 0x000000ff00e77202 */ /* 0x000fe20000000f00 */
[----:B------:R-:W-:Y:S01]  /*8970*/  FMUL.FTZ R153, R233, UR12 ;  /* 0x0000000ce9997c20 */ /* 0x000fe20008410000 */
[----:B------:R-:W-:Y:S01]  /*8980*/  @P0 SHF.L.U32 R154, R176, 0x10, RZ ;  /* 0x00000010b09a0819 */ /* 0x000fe200000006ff */
[----:B------:R-:W-:Y:S01]  /*8990*/  HFMA2 R232, -RZ, RZ, 0, 0 ;  /* 0x00000000ffe87431 */ /* 0x000fe200000001ff */
[----:B------:R-:W-:Y:S01]  /*89a0*/  @P0 SHF.L.U32 R180, R36, 0x10, RZ ;  /* 0x0000001024b40819 */ /* 0x000fe200000006ff */
[----:B------:R-:W-:-:S04]  /*89b0*/  FMUL.FTZ R153, R153, UR25 ;  /* 0x0000001999997c20 */ /* 0x000fc80008410000 */
[-C--:B------:R-:W-:Y:S01]  /*89c0*/  @P0 FMUL.FTZ R155, R154, R153.reuse ;  /* 0x000000999a9b0220 */ /* 0x080fe20000410000 */
[----:B------:R-:W-:Y:S01]  /*89d0*/  @P0 FMUL.FTZ R228, R180, R153 ;  /* 0x00000099b4e40220 */ /* 0x000fe20000410000 */
[----:B------:R-:W-:Y:S01]  /*89e0*/  @P5 PRMT R176, R176, 0x7632, R176 ;  /* 0x00007632b0b05816 */ /* 0x000fe200000000b0 */
[----:B------:R-:W-:Y:S01]  /*89f0*/  FMUL.FTZ R153, R152, UR12 ;  /* 0x0000000c98997c20 */ /* 0x000fe20008410000 */
[----:B------:R-:W-:Y:S02]  /*8a00*/  LOP3.LUT P0, RZ, R184, 0xff0000, RZ, 0xc0, !PT ;  /* 0x00ff0000b8ff7812 */ /* 0x000fe4000780c0ff */
[----:B------:R-:W-:Y:S01]  /*8a10*/  @P5 SHF.L.U32 R183, R176, 0x10, RZ ;  /* 0x00000010b0b75819 */ /* 0x000fe200000006ff */
[----:B------:R-:W-:Y:S01]  /*8a20*/  FMUL.FTZ R154, R153, UR25 ;  /* 0x00000019999a7c20 */ /* 0x000fe20008410000 */
[----:B------:R-:W-:Y:S02]  /*8a30*/  HFMA2 R176, -RZ, RZ, 0, 0 ;  /* 0x00000000ffb07431 */ /* 0x000fe400000001ff */
[----:B------:R-:W-:Y:S01]  /*8a40*/  FFMA.FTZ R153, R16, UR4, R181 ;  /* 0x0000000410997c23 */ /* 0x000fe200080100b5 */
[----:B------:R-:W-:-:S02]  /*8a50*/  SHF.L.U32 R180, R157, 0x10, RZ ;  /* 0x000000109db47819 */ /* 0x000fc400000006ff */
[----:B------:R-:W-:Y:S01]  /*8a60*/  F2FP.BF16.F32.PACK_AB R152, R152, R233 ;  /* 0x000000e99898723e */ /* 0x000fe200000010ff */
[----:B------:R-:W-:Y:S01]  /*8a70*/  FADD.FTZ R153, R210, -R153 ;  /* 0x80000099d2997221 */ /* 0x000fe20000010000 */
[-C--:B------:R-:W-:Y:S01]  /*8a80*/  @P5 FMUL.FTZ R176, R183, R154.reuse ;  /* 0x0000009ab7b05220 */ /* 0x080fe20000410000 */
[----:B------:R-:W-:Y:S02]  /*8a90*/  @P5 SHF.L.U32 R183, R246, 0x10, RZ ;  /* 0x00000010f6b75819 */ /* 0x000fe400000006ff */
[----:B------:R-:W-:Y:S01]  /*8aa0*/  FFMA.FTZ R153, R153, UR24, R180 ;  /* 0x0000001899997c23 */ /* 0x000fe200080100b4 */
[----:B------:R-:W-:Y:S01]  /*8ab0*/  @P0 SHF.L.U32 R247, R177, 0x10, RZ ;  /* 0x00000010b1f70819 */ /* 0x000fe200000006ff */
[----:B------:R-:W-:Y:S01]  /*8ac0*/  FADD.FTZ R176, R121, R176 ;  /* 0x000000b079b07221 */ /* 0x000fe20000010000 */
[----:B------:R-:W-:Y:S01]  /*8ad0*/  @P5 FMUL.FTZ R231, R183, R154 ;  /* 0x0000009ab7e75220 */ /* 0x000fe20000410000 */
[----:B------:R-:W-:Y:S01]  /*8ae0*/  FMUL.FTZ R154, R153, UR12 ;  /* 0x0000000c999a7c20 */ /* 0x000fe20008410000 */
[----:B------:R-:W-:-:S02]  /*8af0*/  @P0 SHF.L.U32 R180, R37, 0x10, RZ ;  /* 0x0000001025b40819 */ /* 0x000fc400000006ff */
[----:B------:R-:W-:Y:S01]  /*8b00*/  CS2R R182, SRZ ;  /* 0x0000000000b67805 */ /* 0x000fe2000001ff00 */
[----:B------:R-:W-:-:S04]  /*8b10*/  FMUL.FTZ R154, R154, UR25 ;  /* 0x000000199a9a7c20 */ /* 0x000fc80008410000 */
[-C--:B------:R-:W-:Y:S01]  /*8b20*/  @P0 FMUL.FTZ R183, R247, R154.reuse ;  /* 0x0000009af7b70220 */ /* 0x080fe20000410000 */
[----:B------:R-:W-:Y:S01]  /*8b30*/  @P0 FMUL.FTZ R232, R180, R154 ;  /* 0x0000009ab4e80220 */ /* 0x000fe20000410000 */
[----:B------:R-:W-:Y:S01]  /*8b40*/  PRMT R154, R157, 0x7632, R154 ;  /* 0x000076329d9a7816 */ /* 0x000fe2000000009a */
[----:B------:R-:W-:Y:S01]  /*8b50*/  FFMA.FTZ R247, R195, UR4, R181 ;  /* 0x00000004c3f77c23 */ /* 0x000fe200080100b5 */
[----:B------:R-:W-:Y:S01]  /*8b60*/  LOP3.LUT P0, RZ, R184, 0xff000000, RZ, 0xc0, !PT ;  /* 0xff000000b8ff7812 */ /* 0x000fe2000780c0ff */
[----:B------:R-:W-:Y:S01]  /*8b70*/  FADD.FTZ R180, R120, R155 ;  /* 0x0000009b78b47221 */ /* 0x000fe20000010000 */
[----:B------:R-:W-:Y:S01]  /*8b80*/  SHF.L.U32 R154, R154, 0x10, RZ ;  /* 0x000000109a9a7819 */ /* 0x000fe200000006ff */
[----:B------:R-:W-:Y:S01]  /*8b90*/  FADD.FTZ R247, R226, -R247 ;  /* 0x800000f7e2f77221 */ /* 0x000fe20000010000 */
[----:B------:R-:W-:Y:S01]  /*8ba0*/  MOV R120, RZ ;  /* 0x000000ff00787202 */ /* 0x000fe20000000f00 */
[----:B------:R-:W-:Y:S02]  /*8bb0*/  FADD.FTZ R183, R122, R183 ;  /* 0x000000b77ab77221 */ /* 0x000fe40000010000 */
[----:B------:R-:W-:-:S04]  /*8bc0*/  FFMA.FTZ R247, R247, UR24, R154 ;  /* 0x00000018f7f77c23 */ /* 0x000fc8000801009a */
[C---:B------:R-:W-:Y:S01]  /*8bd0*/  FMUL.FTZ R154, R247.reuse, UR12 ;  /* 0x0000000cf79a7c20 */ /* 0x040fe20008410000 */
[----:B------:R-:W-:Y:S02]  /*8be0*/  F2FP.BF16.F32.PACK_AB R153, R247, R153 ;  /* 0x00000099f799723e */ /* 0x000fe400000010ff */
[----:B------:R-:W-:Y:S01]  /*8bf0*/  @P0 PRMT R177, R177, 0x7632, R177 ;  /* 0x00007632b1b10816 */ /* 0x000fe200000000b1 */
[----:B------:R-:W-:Y:S01]  /*8c00*/  FMUL.FTZ R154, R154, UR25 ;  /* 0x000000199a9a7c20 */ /* 0x000fe20008410000 */
[----:B------:R-:W-:Y:S02]  /*8c10*/  @P0 SHF.L.U32 R155, R249, 0x10, RZ ;  /* 0x00000010f99b0819 */ /* 0x000fe400000006ff */
[----:B------:R-:W-:-:S03]  /*8c20*/  @P0 SHF.L.U32 R177, R177, 0x10, RZ ;  /* 0x00000010b1b10819 */ /* 0x000fc600000006ff */
[-C--:B------:R-:W-:Y:S01]  /*8c30*/  @P0 FMUL.FTZ R120, R155, R154.reuse ;  /* 0x0000009a9b780220 */ /* 0x080fe20000410000 */
[----:B------:R-:W-:Y:S01]  /*8c40*/  FFMA.FTZ R155, R19, UR4, R181 ;  /* 0x00000004139b7c23 */ /* 0x000fe200080100b5 */
[----:B------:R-:W-:Y:S01]  /*8c50*/  @P0 FMUL.FTZ R182, R177, R154 ;  /* 0x0000009ab1b60220 */ /* 0x000fe20000410000 */
[----:B------:R-:W-:Y:S01]  /*8c60*/  LOP3.LUT P0, RZ, R185, 0xff, RZ, 0xc0, !PT ;  /* 0x000000ffb9ff7812 */ /* 0x000fe2000780c0ff */
[----:B------:R-:W-:Y:S02]  /*8c70*/  HFMA2 R177, -RZ, RZ, 0, 0 ;  /* 0x00000000ffb17431 */ /* 0x000fe400000001ff */
[----:B------:R-:W-:Y:S01]  /*8c80*/  FADD.FTZ R154, R206, -R155 ;  /* 0x8000009bce9a7221 */ /* 0x000fe20000010000 */
[----:B------:R-:W-:Y:S01]  /*8c90*/  SHF.L.U32 R155, R158, 0x10, RZ ;  /* 0x000000109e9b7819 */ /* 0x000fe200000006ff */
[----:B------:R-:W-:-:S04]  /*8ca0*/  FADD.FTZ R182, R123, R182 ;  /* 0x000000b67bb67221 */ /* 0x000fc80000010000 */
[----:B------:R-:W-:-:S04]  /*8cb0*/  FFMA.FTZ R154, R154, UR24, R155 ;  /* 0x000000189a9a7c23 */ /* 0x000fc8000801009b */
[----:B------:R-:W-:Y:S01]  /*8cc0*/  FMUL.FTZ R121, R154, UR12 ;  /* 0x0000000c9a797c20 */ /* 0x000fe20008410000 */
[----:B------:R-:W-:Y:S02]  /*8cd0*/  @P0 SHF.L.U32 R122, R178, 0x10, RZ ;  /* 0x00000010b27a0819 */ /* 0x000fe400000006ff */
[----:B------:R-:W-:Y:S01]  /*8ce0*/  @P0 SHF.L.U32 R248, R38, 0x10, RZ ;  /* 0x0000001026f80819 */ /* 0x000fe200000006ff */
[----:B------:R-:W-:-:S04]  /*8cf0*/  FMUL.FTZ R121, R121, UR25 ;  /* 0x0000001979797c20 */ /* 0x000fc80008410000 */
[-C--:B------:R-:W-:Y:S01]  /*8d00*/  @P0 FMUL.FTZ R177, R122, R121.reuse ;  /* 0x000000797ab10220 */ /* 0x080fe20000410000 */
[----:B------:R-:W-:Y:S01]  /*8d10*/  MOV R122, RZ ;  /* 0x000000ff007a7202 */ /* 0x000fe20000000f00 */
[----:B------:R-:W-:Y:S01]  /*8d20*/  @P0 FMUL.FTZ R122, R248, R121 ;  /* 0x00000079f87a0220 */ /* 0x000fe20000410000 */
[----:B------:R-:W-:Y:S01]  /*8d30*/  LOP3.LUT P0, RZ, R185, 0xff00, RZ, 0xc0, !PT ;  /* 0x0000ff00b9ff7812 */ /* 0x000fe2000780c0ff */
[----:B------:R-:W-:Y:S01]  /*8d40*/  FFMA.FTZ R248, R194, UR4, R181 ;  /* 0x00000004c2f87c23 */ /* 0x000fe200080100b5 */
[----:B------:R-:W-:Y:S01]  /*8d50*/  PRMT R121, R158, 0x7632, R121 ;  /* 0x000076329e797816 */ /* 0x000fe20000000079 */
[----:B------:R-:W-:Y:S02]  /*8d60*/  FADD.FTZ R177, R124, R177 ;  /* 0x000000b17cb17221 */ /* 0x000fe40000010000 */
[----:B------:R-:W-:Y:S01]  /*8d70*/  FADD.FTZ R123, R225, -R248 ;  /* 0x800000f8e17b7221 */ /* 0x000fe20000010000 */
[----:B------:R-:W-:-:S05]  /*8d80*/  SHF.L.U32 R252, R121, 0x10, RZ ;  /* 0x0000001079fc7819 */ /* 0x000fca00000006ff */
[----:B------:R-:W-:Y:S01]  /*8d90*/  FFMA.FTZ R123, R123, UR24, R252 ;  /* 0x000000187b7b7c23 */ /* 0x000fe200080100fc */
[----:B------:R-:W-:Y:S01]  /*8da0*/  HFMA2 R252, -RZ, RZ, 0, 0 ;  /* 0x00000000fffc7431 */ /* 0x000fe200000001ff */
[----:B------:R-:W-:Y:S02]  /*8db0*/  @P0 PRMT R178, R178, 0x7632, R178 ;  /* 0x00007632b2b20816 */ /* 0x000fe400000000b2 */
[C---:B------:R-:W-:Y:S01]  /*8dc0*/  FMUL.FTZ R124, R123.reuse, UR12 ;  /* 0x0000000c7b7c7c20 */ /* 0x040fe20008410000 */
[----:B------:R-:W-:Y:S02]  /*8dd0*/  F2FP.BF16.F32.PACK_AB R154, R123, R154 ;  /* 0x0000009a7b9a723e */ /* 0x000fe400000010ff */
[----:B------:R-:W-:Y:S01]  /*8de0*/  @P0 SHF.L.U32 R121, R178, 0x10, RZ ;  /* 0x00000010b2790819 */ /* 0x000fe200000006ff */
[----:B------:R-:W-:Y:S02]  /*8df0*/  HFMA2 R178, -RZ, RZ, 0, 0 ;  /* 0x00000000ffb27431 */ /* 0x000fe400000001ff */
[----:B------:R-:W-:-:S04]  /*8e00*/  FMUL.FTZ R124, R124, UR25 ;  /* 0x000000197c7c7c20 */ /* 0x000fc80008410000 */
[----:B------:R-:W-:Y:S01]  /*8e10*/  @P0 FMUL.FTZ R178, R121, R124 ;  /* 0x0000007c79b20220 */ /* 0x000fe20000410000 */
[----:B------:R-:W-:-:S03]  /*8e20*/  MOV R121, RZ ;  /* 0x000000ff00797202 */ /* 0x000fc60000000f00 */
[----:B------:R-:W-:Y:S01]  /*8e30*/  FADD.FTZ R178, R125, R178 ;  /* 0x000000b27db27221 */ /* 0x000fe20000010000 */
[----:B------:R-:W-:-:S05]  /*8e40*/  @P0 SHF.L.U32 R125, R250, 0x10, RZ ;  /* 0x00000010fa7d0819 */ /* 0x000fca00000006ff */
[----:B------:R-:W-:Y:S01]  /*8e50*/  @P0 FMUL.FTZ R121, R125, R124 ;  /* 0x0000007c7d790220 */ /* 0x000fe20000410000 */
[----:B------:R-:W-:Y:S01]  /*8e60*/  FFMA.FTZ R125, R186, UR4, R181 ;  /* 0x00000004ba7d7c23 */ /* 0x000fe200080100b5 */
[----:B------:R-:W-:Y:S02]  /*8e70*/  LOP3.LUT P0, RZ, R185, 0xff0000, RZ, 0xc0, !PT ;  /* 0x00ff0000b9ff7812 */ /* 0x000fe4000780c0ff */
[----:B------:R-:W-:Y:S01]  /*8e80*/  SHF.L.U32 R124, R159, 0x10, RZ ;  /* 0x000000109f7c7819 */ /* 0x000fe200000006ff */
[----:B------:R-:W-:Y:S01]  /*8e90*/  FADD.FTZ R125, R202, -R125 ;  /* 0x8000007dca7d7221 */ /* 0x000fe20000010000 */
[----:B------:R-:W-:Y:S02]  /*8ea0*/  F2FP.BF16.F32.PACK_AB R122, R121, R122 ;  /* 0x0000007a797a723e */ /* 0x000fe400000010ff */
[----:B------:R-:W-:Y:S01]  /*8eb0*/  F2FP.BF16.F32.PACK_AB R121, R120, R232 ;  /* 0x000000e87879723e */ /* 0x000fe200000010ff */
[----:B------:R-:W-:Y:S01]  /*8ec0*/  FFMA.FTZ R155, R125, UR24, R124 ;  /* 0x000000187d9b7c23 */ /* 0x000fe2000801007c */
[----:B------:R-:W-:Y:S01]  /*8ed0*/  HFMA2 R124, -RZ, RZ, 0, 0 ;  /* 0x00000000ff7c7431 */ /* 0x000fe200000001ff */
[----:B------:R-:W-:-:S02]  /*8ee0*/  F2FP.BF16.F32.PACK_AB R120, R231, R228 ;  /* 0x000000e4e778723e */ /* 0x000fc400000010ff */
[----:B------:R-:W-:Y:S02]  /*8ef0*/  FMUL.FTZ R125, R155, UR12 ;  /* 0x0000000c9b7d7c20 */ /* 0x000fe40008410000 */
[----:B------:R-:W-:Y:S02]  /*8f00*/  @P0 SHF.L.U32 R248, R179, 0x10, RZ ;  /* 0x00000010b3f80819 */ /* 0x000fe400000006ff */
[----:B------:R-:W-:-:S04]  /*8f10*/  FMUL.FTZ R125, R125, UR25 ;  /* 0x000000197d7d7c20 */ /* 0x000fc80008410000 */
        /* <DEDUP_REMOVED lines=11> */
[----:B------:R-:W-:-:S05]  /*8fd0*/  FFMA.FTZ R248, R125, UR24, R248 ;  /* 0x000000187df87c23 */ /* 0x000fca00080100f8 */
[C---:B------:R-:W-:Y:S02]  /*8fe0*/  F2FP.BF16.F32.PACK_AB R155, R248.reuse, R155 ;  /* 0x0000009bf89b723e */ /* 0x040fe400000010ff */
[----:B------:R-:W-:Y:S01]  /*8ff0*/  @P0 PRMT R125, R179, 0x7632, R125 ;  /* 0x00007632b37d0816 */ /* 0x000fe2000000007d */
[----:B------:R-:W-:-:S03]  /*9000*/  FMUL.FTZ R179, R248, UR12 ;  /* 0x0000000cf8b37c20 */ /* 0x000fc60008410000 */
[----:B------:R-:W-:Y:S01]  /*9010*/  @P0 SHF.L.U32 R125, R125, 0x10, RZ ;  /* 0x000000107d7d0819 */ /* 0x000fe200000006ff */
[----:B------:R-:W-:-:S04]  /*9020*/  FMUL.FTZ R179, R179, UR25 ;  /* 0x00000019b3b37c20 */ /* 0x000fc80008410000 */
[----:B------:R-:W-:Y:S01]  /*9030*/  @P0 FMUL.FTZ R252, R125, R179 ;  /* 0x000000b37dfc0220 */ /* 0x000fe20000410000 */
[----:B------:R-:W-:-:S03]  /*9040*/  MOV R125, RZ ;  /* 0x000000ff007d7202 */ /* 0x000fc60000000f00 */
[----:B------:R-:W-:Y:S01]  /*9050*/  FADD.FTZ R127, R127, R252 ;  /* 0x000000fc7f7f7221 */ /* 0x000fe20000010000 */
[----:B------:R-:W-:-:S05]  /*9060*/  @P0 SHF.L.U32 R252, R251, 0x10, RZ ;  /* 0x00000010fbfc0819 */ /* 0x000fca00000006ff */
[----:B------:R-:W-:-:S05]  /*9070*/  @P0 FMUL.FTZ R125, R252, R179 ;  /* 0x000000b3fc7d0220 */ /* 0x000fca0000410000 */
[----:B------:R-:W-:-:S07]  /*9080*/  F2FP.BF16.F32.PACK_AB R123, R125, R124 ;  /* 0x0000007c7d7b723e */ /* 0x000fce00000010ff */
.L_x_931:
[----:B------:R-:W-:Y:S01]  /*9090*/  ISETP.NE.U32.AND P0, PT, RZ, UR20, PT ;  /* 0x00000014ff007c0c */ /* 0x000fe2000bf05070 */
[----:B------:R-:W0:Y:S03]  /*90a0*/  LDC.64 R232, c[0x0][0x468] ;  /* 0x00011a00ffe87b82 */ /* 0x000e260000000a00 */
[----:B------:R-:W-:-:S13]  /*90b0*/  ISETP.NE.AND.EX P0, PT, RZ, UR21, PT, P0 ;  /* 0x00000015ff007c0c */ /* 0x000fda000bf05300 */
[----:B------:R-:W1:Y:S02]  /*90c0*/  @P0 LDC.64 R124, c[0x0][0x478] ;  /* 0x00011e00ff7c0b82 */ /* 0x000e640000000a00 */
[----:B-1----:R-:W-:-:S05]  /*90d0*/  @P0 IMAD.WIDE.U32 R124, R8, 0x10, R124 ;  /* 0x00000010087c0825 */ /* 0x002fca00078e007c */
[----:B------:R0:W-:Y:S02]  /*90e0*/  @P0 STG.E.128 desc[UR14][R124.64], R152 ;  /* 0x000000987c000986 */ /* 0x0001e4000c101d0e */
[C---:B0-----:R-:W-:Y:S01]  /*90f0*/  IMAD.WIDE.U32 R124, R8.reuse, 0x10, R232 ;  /* 0x00000010087c7825 */ /* 0x041fe200078e00e8 */
        /* <DEDUP_REMOVED lines=8> */
.L_x_929:
[----:B------:R-:W-:Y:S05]  /*9180*/  BSYNC.RECONVERGENT B1 ;  /* 0x0000000000017941 */ /* 0x000fea0003800200 */
.L_x_928:
        /* <DEDUP_REMOVED lines=8> */
[--C-:B------:R-:W-:Y:S01]  /*9210*/  FFMA.FTZ R152, R13, UR4, R181.reuse ;  /* 0x000000040d987c23 */ /* 0x100fe200080100b5 */
[----:B------:R-:W-:Y:S01]  /*9220*/  FFMA.FTZ R153, R193, UR4, R181 ;  /* 0x00000004c1997c23 */ /* 0x000fe200080100b5 */
[C---:B-----5:R-:W-:Y:S01]  /*9230*/  SHF.L.U32 R233, R28.reuse, 0x10, RZ ;  /* 0x000000101ce97819 */ /* 0x060fe200000006ff */
[----:B------:R-:W-:Y:S02]  /*9240*/  HFMA2 R155, -RZ, RZ, 0, 0 ;  /* 0x00000000ff9b7431 */ /* 0x000fe400000001ff */
[--C-:B------:R-:W-:Y:S01]  /*9250*/  FADD.FTZ R154, R215, -R152.reuse ;  /* 0x80000098d79a7221 */ /* 0x100fe20000010000 */
[----:B------:R-:W-:Y:S01]  /*9260*/  PRMT R152, R28, 0x7632, R152 ;  /* 0x000076321c987816 */ /* 0x000fe20000000098 */
[----:B------:R-:W-:Y:S01]  /*9270*/  FADD.FTZ R153, R224, -R153 ;  /* 0x80000099e0997221 */ /* 0x000fe20000010000 */
[----:B------:R-:W-:Y:S01]  /*9280*/  LOP3.LUT P6, RZ, R26, 0xff, RZ, 0xc0, !PT ;  /* 0x000000ff1aff7812 */ /* 0x000fe200078cc0ff */
[----:B------:R-:W-:Y:S01]  /*9290*/  FFMA.FTZ R233, R154, UR24, R233 ;  /* 0x000000189ae97c23 */ /* 0x000fe200080100e9 */
[----:B------:R-:W-:Y:S01]  /*92a0*/  SHF.L.U32 R152, R152, 0x10, RZ ;  /* 0x0000001098987819 */ /* 0x000fe200000006ff */
[----:B------:R-:W-:Y:S01]  /*92b0*/  HFMA2 R232, -RZ, RZ, 0, 0 ;  /* 0x00000000ffe87431 */ /* 0x000fe200000001ff */
[----:B------:R-:W-:Y:S01]  /*92c0*/  LOP3.LUT P5, RZ, R26, 0xff00, RZ, 0xc0, !PT ;  /* 0x0000ff001aff7812 */ /* 0x000fe200078ac0ff */
[----:B------:R-:W-:Y:S01]  /*92d0*/  HFMA2 R252, -RZ, RZ, 0, 0 ;  /* 0x00000000fffc7431 */ /* 0x000fe200000001ff */
[----:B------:R-:W-:Y:S01]  /*92e0*/  MOV R228, RZ ;  /* 0x000000ff00e47202 */ /* 0x000fe20000000f00 */
[----:B------:R-:W-:Y:S01]  /*92f0*/  FFMA.FTZ R152, R153, UR24, R152 ;  /* 0x0000001899987c23 */ /* 0x000fe20008010098 */
[----:B------:R-:W-:Y:S01]  /*9300*/  FMUL.FTZ R153, R233, UR12 ;  /* 0x0000000ce9997c20 */ /* 0x000fe20008410000 */
[----:B------:R-:W-:-:S03]  /*9310*/  MOV R231, RZ ;  /* 0x000000ff00e77202 */ /* 0x000fc60000000f00 */
[----:B------:R-:W-:Y:S01]  /*9320*/  FMUL.FTZ R154, R153, UR25 ;  /* 0x00000019999a7c20 */ /* 0x000fe20008410000 */
[----:B------:R-:W-:Y:S02]  /*9330*/  @P6 SHF.L.U32 R153, R176, 0x10, RZ ;  /* 0x00000010b0996819 */ /* 0x000fe400000006ff */
[----:B------:R-:W-:Y:S02]  /*9340*/  @P6 SHF.L.U32 R183, R44, 0x10, RZ ;  /* 0x000000102cb76819 */ /* 0x000fe400000006ff */
[----:B------:R-:W-:Y:S01]  /*9350*/  @P5 PRMT R176, R176, 0x7632, R176 ;  /* 0x00007632b0b05816 */ /* 0x000fe200000000b0 */
[----:B------:R-:W-:Y:S01]  /*9360*/  @P6 FMUL.FTZ R155, R154, R153 ;  /* 0x000000999a9b6220 */ /* 0x000fe20000410000 */
[----:B------:R-:W-:Y:S01]  /*9370*/  FMUL.FTZ R153, R152, UR12 ;  /* 0x0000000c98997c20 */ /* 0x000fe20008410000 */
[----:B------:R-:W-:Y:S01]  /*9380*/  @P6 FMUL.FTZ R228, R183, R154 ;  /* 0x0000009ab7e46220 */ /* 0x000fe20000410000 */
[----:B------:R-:W-:Y:S01]  /*9390*/  @P5 SHF.L.U32 R154, R176, 0x10, RZ ;  /* 0x00000010b09a5819 */ /* 0x000fe200000006ff */
[----:B------:R-:W-:-:S02]  /*93a0*/  HFMA2 R176, -RZ, RZ, 0, 0 ;  /* 0x00000000ffb07431 */ /* 0x000fc400000001ff */
[----:B------:R-:W-:Y:S01]  /*93b0*/  FMUL.FTZ R183, R153, UR25 ;  /* 0x0000001999b77c20 */ /* 0x000fe20008410000 */
[----:B------:R-:W-:Y:S02]  /*93c0*/  SHF.L.U32 R153, R29, 0x10, RZ ;  /* 0x000000101d997819 */ /* 0x000fe400000006ff */
[----:B------:R-:W-:Y:S01]  /*93d0*/  LOP3.LUT P6, RZ, R26, 0xff0000, RZ, 0xc0, !PT ;  /* 0x00ff00001aff7812 */ /* 0x000fe200078cc0ff */
[----:B------:R-:W-:Y:S01]  /*93e0*/  @P5 FMUL.FTZ R176, R183, R154 ;  /* 0x0000009ab7b05220 */ /* 0x000fe20000410000 */
[----:B------:R-:W-:Y:S01]  /*93f0*/  FFMA.FTZ R154, R15, UR4, R181 ;  /* 0x000000040f9a7c23 */ /* 0x000fe200080100b5 */
[----:B------:R-:W-:Y:S02]  /*9400*/  F2FP.BF16.F32.PACK_AB R152, R152, R233 ;  /* 0x000000e99898723e */ /* 0x000fe400000010ff */
[----:B------:R-:W-:Y:S01]  /*9410*/  FADD.FTZ R176, R129, R176 ;  /* 0x000000b081b07221 */ /* 0x000fe20000010000 */
[----:B------:R-:W-:-:S04]  /*9420*/  FADD.FTZ R154, R209, -R154 ;  /* 0x8000009ad19a7221 */ /* 0x000fc80000010000 */
[----:B------:R-:W-:Y:S01]  /*9430*/  FFMA.FTZ R153, R154, UR24, R153 ;  /* 0x000000189a997c23 */ /* 0x000fe20008010099 */
[----:B------:R-:W-:Y:S02]  /*9440*/  @P5 SHF.L.U32 R154, R242, 0x10, RZ ;  /* 0x00000010f29a5819 */ /* 0x000fe400000006ff */
[----:B------:R-:W-:-:S03]  /*9450*/  @P6 SHF.L.U32 R180, R45, 0x10, RZ ;  /* 0x000000102db46819 */ /* 0x000fc600000006ff */
[----:B------:R-:W-:Y:S01]  /*9460*/  @P5 FMUL.FTZ R231, R154, R183 ;  /* 0x000000b79ae75220 */ /* 0x000fe20000410000 */
[----:B------:R-:W-:Y:S01]  /*9470*/  FMUL.FTZ R154, R153, UR12 ;  /* 0x0000000c999a7c20 */ /* 0x000fe20008410000 */
[----:B------:R-:W-:Y:S02]  /*9480*/  CS2R R182, SRZ ;  /* 0x0000000000b67805 */ /* 0x000fe4000001ff00 */
[----:B------:R-:W-:Y:S01]  /*9490*/  LOP3.LUT P5, RZ, R26, 0xff000000, RZ, 0xc0, !PT ;  /* 0xff0000001aff7812 */ /* 0x000fe200078ac0ff */
[----:B------:R-:W-:Y:S01]  /*94a0*/  FMUL.FTZ R247, R154, UR25 ;  /* 0x000000199af77c20 */ /* 0x000fe20008410000 */
[----:B------:R-:W-:-:S03]  /*94b0*/  @P6 SHF.L.U32 R154, R177, 0x10, RZ ;  /* 0x00000010b19a6819 */ /* 0x000fc600000006ff */
[----:B------:R-:W-:Y:S01]  /*94c0*/  @P6 FMUL.FTZ R232, R180, R247 ;  /* 0x000000f7b4e86220 */ /* 0x000fe20000410000 */
[----:B------:R-:W-:Y:S01]  /*94d0*/  FFMA.FTZ R180, R192, UR4, R181 ;  /* 0x00000004c0b47c23 */ /* 0x000fe200080100b5 */
[----:B------:R-:W-:Y:S01]  /*94e0*/  @P6 FMUL.FTZ R183, R247, R154 ;  /* 0x0000009af7b76220 */ /* 0x000fe20000410000 */
[----:B------:R-:W-:Y:S02]  /*94f0*/  PRMT R154, R29, 0x7632, R154 ;  /* 0x000076321d9a7816 */ /* 0x000fe4000000009a */
[----:B------:R-:W-:Y:S01]  /*9500*/  FADD.FTZ R247, R223, -R180 ;  /* 0x800000b4dff77221 */ /* 0x000fe20000010000 */
[----:B------:R-:W-:Y:S01]  /*9510*/  FADD.FTZ R180, R128, R155 ;  /* 0x0000009b80b47221 */ /* 0x000fe20000010000 */
[----:B------:R-:W-:Y:S01]  /*9520*/  SHF.L.U32 R154, R154, 0x10, RZ ;  /* 0x000000109a9a7819 */ /* 0x000fe200000006ff */
[----:B------:R-:W-:Y:S01]  /*9530*/  FADD.FTZ R183, R130, R183 ;  /* 0x000000b782b77221 */ /* 0x000fe20000010000 */
[----:B------:R-:W-:Y:S02]  /*9540*/  @P5 PRMT R177, R177, 0x7632, R177 ;  /* 0x00007632b1b15816 */ /* 0x000fe400000000b1 */
[----:B------:R-:W-:Y:S01]  /*9550*/  @P5 SHF.L.U32 R155, R243, 0x10, RZ ;  /* 0x00000010f39b5819 */ /* 0x000fe200000006ff */
[----:B------:R-:W-:Y:S01]  /*9560*/  FFMA.FTZ R247, R247, UR24, R154 ;  /* 0x00000018f7f77c23 */ /* 0x000fe2000801009a */
[----:B------:R-:W-:-:S02]  /*9570*/  @P5 SHF.L.U32 R177, R177, 0x10, RZ ;  /* 0x00000010b1b15819 */ /* 0x000fc400000006ff */
[----:B------:R-:W-:Y:S01]  /*9580*/  MOV R128, RZ ;  /* 0x000000ff00807202 */ /* 0x000fe20000000f00 */
[C---:B------:R-:W-:Y:S01]  /*9590*/  FMUL.FTZ R154, R247.reuse, UR12 ;  /* 0x0000000cf79a7c20 */ /* 0x040fe20008410000 */
[----:B------:R-:W-:Y:S02]  /*95a0*/  MOV R130, RZ ;  /* 0x000000ff00827202 */ /* 0x000fe40000000f00 */
[----:B------:R-:W-:Y:S01]  /*95b0*/  F2FP.BF16.F32.PACK_AB R153, R247, R153 ;  /* 0x00000099f799723e */ /* 0x000fe200000010ff */
[----:B------:R-:W-:-:S04]  /*95c0*/  FMUL.FTZ R154, R154, UR25 ;  /* 0x000000199a9a7c20 */ /* 0x000fc80008410000 */
[----:B------:R-:W-:Y:S01]  /*95d0*/  @P5 FMUL.FTZ R182, R154, R177 ;  /* 0x000000b19ab65220 */ /* 0x000fe20000410000 */
[----:B------:R-:W-:Y:S01]  /*95e0*/  @P5 FMUL.FTZ R128, R155, R154 ;  /* 0x0000009a9b805220 */ /* 0x000fe20000410000 */
[--C-:B------:R-:W-:Y:S01]  /*95f0*/  FFMA.FTZ R154, R18, UR4, R181.reuse ;  /* 0x00000004129a7c23 */ /* 0x100fe200080100b5 */
[----:B------:R-:W-:Y:S01]  /*9600*/  LOP3.LUT P5, RZ, R27, 0xff, RZ, 0xc0, !PT ;  /* 0x000000ff1bff7812 */ /* 0x000fe200078ac0ff */
[----:B------:R-:W-:Y:S02]  /*9610*/  HFMA2 R177, -RZ, RZ, 0, 0 ;  /* 0x00000000ffb17431 */ /* 0x000fe400000001ff */
[----:B------:R-:W-:Y:S01]  /*9620*/  FADD.FTZ R182, R131, R182 ;  /* 0x000000b683b67221 */ /* 0x000fe20000010000 */
[----:B------:R-:W-:Y:S01]  /*9630*/  FADD.FTZ R155, R205, -R154 ;  /* 0x8000009acd9b7221 */ /* 0x000fe20000010000 */
[----:B------:R-:W-:Y:S01]  /*9640*/  SHF.L.U32 R154, R30, 0x10, RZ ;  /* 0x000000101e9a7819 */ /* 0x000fe200000006ff */
[----:B------:R-:W-:-:S04]  /*9650*/  FFMA.FTZ R131, R191, UR4, R181 ;  /* 0x00000004bf837c23 */ /* 0x000fc800080100b5 */
[----:B------:R-:W-:Y:S01]  /*9660*/  FFMA.FTZ R154, R155, UR24, R154 ;  /* 0x000000189b9a7c23 */ /* 0x000fe2000801009a */
[----:B------:R-:W-:-:S03]  /*9670*/  SHF.L.U32 R155, R31, 0x10, RZ ;  /* 0x000000101f9b7819 */ /* 0x000fc600000006ff */
[----:B------:R-:W-:-:S04]  /*9680*/  FMUL.FTZ R129, R154, UR12 ;  /* 0x0000000c9a817c20 */ /* 0x000fc80008410000 */
[----:B------:R-:W-:Y:S01]  /*9690*/  FMUL.FTZ R248, R129, UR25 ;  /* 0x0000001981f87c20 */ /* 0x000fe20008410000 */
[----:B------:R-:W-:-:S05]  /*96a0*/  @P5 SHF.L.U32 R129, R178, 0x10, RZ ;  /* 0x00000010b2815819 */ /* 0x000fca00000006ff */
[----:B------:R-:W-:Y:S01]  /*96b0*/  @P5 FMUL.FTZ R177, R248, R129 ;  /* 0x00000081f8b15220 */ /* 0x000fe20000410000 */
[----:B------:R-:W-:-:S03]  /*96c0*/  @P5 SHF.L.U32 R129, R46, 0x10, RZ ;  /* 0x000000102e815819 */ /* 0x000fc600000006ff */
[----:B------:R-:W-:Y:S02]  /*96d0*/  FADD.FTZ R177, R132, R177 ;  /* 0x000000b184b17221 */ /* 0x000fe40000010000 */
[----:B------:R-:W-:Y:S01]  /*96e0*/  @P5 FMUL.FTZ R130, R129, R248 ;  /* 0x000000f881825220 */ /* 0x000fe20000410000 */
[----:B------:R-:W-:Y:S01]  /*96f0*/  LOP3.LUT P5, RZ, R27, 0xff00, RZ, 0xc0, !PT ;  /* 0x0000ff001bff7812 */ /* 0x000fe200078ac0ff */
[----:B------:R-:W-:Y:S01]  /*9700*/  FADD.FTZ R248, R222, -R131 ;  /* 0x80000083def87221 */ /* 0x000fe20000010000 */
[----:B------:R-:W-:-:S04]  /*9710*/  PRMT R129, R30, 0x7632, R129 ;  /* 0x000076321e817816 */ /* 0x000fc80000000081 */
[----:B------:R-:W-:-:S05]  /*9720*/  SHF.L.U32 R129, R129, 0x10, RZ ;  /* 0x0000001081817819 */ /* 0x000fca00000006ff */
[----:B------:R-:W-:Y:S02]  /*9730*/  FFMA.FTZ R131, R248, UR24, R129 ;  /* 0x00000018f8837c23 */ /* 0x000fe40008010081 */
        /* <DEDUP_REMOVED lines=12> */
[----:B------:R-:W-:-:S03]  /*9800*/  LOP3.LUT P5, RZ, R27, 0xff0000, RZ, 0xc0, !PT ;  /* 0x00ff00001bff7812 */ /* 0x000fc600078ac0ff */
[----:B------:R-:W-:Y:S01]  /*9810*/  FADD.FTZ R132, R200, -R133 ;  /* 0x80000085c8847221 */ /* 0x000fe20000010000 */
[----:B------:R-:W-:Y:S02]  /*9820*/  F2FP.BF16.F32.PACK_AB R130, R129, R130 ;  /* 0x000000828182723e */ /* 0x000fe400000010ff */
[----:B------:R-:W-:Y:S01]  /*9830*/  F2FP.BF16.F32.PACK_AB R129, R128, R232 ;  /* 0x000000e88081723e */ /* 0x000fe200000010ff */
[----:B------:R-:W-:Y:S01]  /*9840*/  FFMA.FTZ R155, R132, UR24, R155 ;  /* 0x00000018849b7c23 */ /* 0x000fe2000801009b */
[----:B------:R-:W-:Y:S01]  /*9850*/  HFMA2 R132, -RZ, RZ, 0, 0 ;  /* 0x00000000ff847431 */ /* 0x000fe200000001ff */
[----:B------:R-:W-:Y:S02]  /*9860*/  F2FP.BF16.F32.PACK_AB R128, R231, R228 ;  /* 0x000000e4e780723e */ /* 0x000fe400000010ff */
[----:B------:R-:W-:Y:S02]  /*9870*/  FMUL.FTZ R133, R155, UR12 ;  /* 0x0000000c9b857c20 */ /* 0x000fe40008410000 */
[----:B------:R-:W-:-:S02]  /*9880*/  @P5 SHF.L.U32 R248, R179, 0x10, RZ ;  /* 0x00000010b3f85819 */ /* 0x000fc400000006ff */
        /* <DEDUP_REMOVED lines=23> */
[----:B------:R-:W-:Y:S01]  /*9a00*/  F2FP.BF16.F32.PACK_AB R131, R133, R132 ;  /* 0x000000848583723e */ /* 0x000fe200000010ff */
[----:B------:R-:W-:Y:S06]  /*9a10*/  BRA `(.L_x_935) ;  /* 0x0000000400f07947 */ /* 0x000fec0003800000 */
.L_x_934:
[----:B------:R-:W-:Y:S01]  /*9a20*/  FFMA.FTZ R180, R13, UR4, R181 ;  /* 0x000000040db47c23 */ /* 0x000fe200080100b5 */
[----:B-----5:R-:W-:Y:S02]  /*9a30*/  LOP3.LUT P5, RZ, R26, 0xff, RZ, 0xc0, !PT ;  /* 0x000000ff1aff7812 */ /* 0x020fe400078ac0ff */
[----:B------:R-:W-:Y:S01]  /*9a40*/  SHF.L.U32 R183, R28, 0x10, RZ ;  /* 0x000000101cb77819 */ /* 0x000fe200000006ff */
[----:B------:R-:W-:Y:S01]  /*9a50*/  FADD.FTZ R180, R215, -R180 ;  /* 0x800000b4d7b47221 */ /* 0x000fe20000010000 */
[----:B------:R-:W-:-:S03]  /*9a60*/  MOV R228, RZ ;  /* 0x000000ff00e47202 */ /* 0x000fc60000000f00 */
[----:B------:R-:W-:Y:S01]  /*9a70*/  FFMA.FTZ R180, R180, UR24, R183 ;  /* 0x00000018b4b47c23 */ /* 0x000fe200080100b7 */
[----:B------:R-:W-:-:S03]  /*9a80*/  HFMA2 R183, -RZ, RZ, 0, 0 ;  /* 0x00000000ffb77431 */ /* 0x000fc600000001ff */
[----:B------:R-:W-:Y:S02]  /*9a90*/  FMUL.FTZ R180, R180, UR12 ;  /* 0x0000000cb4b47c20 */ /* 0x000fe40008410000 */
[----:B------:R-:W-:Y:S02]  /*9aa0*/  @P5 SHF.L.U32 R231, R176, 0x10, RZ ;  /* 0x00000010b0e75819 */ /* 0x000fe400000006ff */
[----:B------:R-:W-:Y:S01]  /*9ab0*/  @P5 SHF.L.U32 R233, R44, 0x10, RZ ;  /* 0x000000102ce95819 */ /* 0x000fe200000006ff */
[----:B------:R-:W-:Y:S01]  /*9ac0*/  FMUL.FTZ R180, R180, UR25 ;  /* 0x00000019b4b47c20 */ /* 0x000fe20008410000 */
[----:B------:R-:W-:-:S03]  /*9ad0*/  PRMT R176, R28, 0x7632, R176 ;  /* 0x000076321cb07816 */ /* 0x000fc600000000b0 */
[-C--:B------:R-:W-:Y:S01]  /*9ae0*/  @P5 FMUL.FTZ R183, R231, R180.reuse ;  /* 0x000000b4e7b75220 */ /* 0x080fe20000410000 */
[----:B------:R-:W-:Y:S01]  /*9af0*/  @P5 FMUL.FTZ R228, R233, R180 ;  /* 0x000000b4e9e45220 */ /* 0x000fe20000410000 */
[----:B------:R-:W-:Y:S01]  /*9b00*/  LOP3.LUT P5, RZ, R26, 0xff00, RZ, 0xc0, !PT ;  /* 0x0000ff001aff7812 */ /* 0x000fe200078ac0ff */
[----:B------:R-:W-:Y:S01]  /*9b10*/  FFMA.FTZ R231, R193, UR4, R181 ;  /* 0x00000004c1e77c23 */ /* 0x000fe200080100b5 */
[----:B------:R-:W-:-:S03]  /*9b20*/  SHF.L.U32 R180, R176, 0x10, RZ ;  /* 0x00000010b0b47819 */ /* 0x000fc600000006ff */
[----:B------:R-:W-:-:S04]  /*9b30*/  FADD.FTZ R231, R224, -R231 ;  /* 0x800000e7e0e77221 */ /* 0x000fc80000010000 */
[----:B------:R-:W-:-:S04]  /*9b40*/  FFMA.FTZ R180, R231, UR24, R180 ;  /* 0x00000018e7b47c23 */ /* 0x000fc800080100b4 */
[----:B------:R-:W-:Y:S01]  /*9b50*/  @P5 PRMT R182, R176, 0x7632, R182 ;  /* 0x00007632b0b65816 */ /* 0x000fe200000000b6 */
[----:B------:R-:W-:Y:S01]  /*9b60*/  FMUL.FTZ R176, R180, UR12 ;  /* 0x0000000cb4b07c20 */ /* 0x000fe20008410000 */
[----:B------:R-:W-:Y:S02]  /*9b70*/  @P5 SHF.L.U32 R233, R242, 0x10, RZ ;  /* 0x00000010f2e95819 */ /* 0x000fe400000006ff */
[----:B------:R-:W-:Y:S01]  /*9b80*/  @P5 SHF.L.U32 R231, R182, 0x10, RZ ;  /* 0x00000010b6e75819 */ /* 0x000fe200000006ff */
[----:B------:R-:W-:Y:S01]  /*9b90*/  FMUL.FTZ R180, R176, UR25 ;  /* 0x00000019b0b47c20 */ /* 0x000fe20008410000 */
[----:B------:R-:W-:-:S03]  /*9ba0*/  HFMA2 R176, -RZ, RZ, 0, 0 ;  /* 0x00000000ffb07431 */ /* 0x000fc600000001ff */
[-C--:B------:R-:W-:Y:S01]  /*9bb0*/  @P5 FMUL.FTZ R176, R231, R180.reuse ;  /* 0x000000b4e7b05220 */ /* 0x080fe20000410000 */
[----:B------:R-:W-:Y:S01]  /*9bc0*/  MOV R231, RZ ;  /* 0x000000ff00e77202 */ /* 0x000fe20000000f00 */
[----:B------:R-:W-:Y:S01]  /*9bd0*/  @P5 FMUL.FTZ R231, R233, R180 ;  /* 0x000000b4e9e75220 */ /* 0x000fe20000410000 */
[----:B------:R-:W-:Y:S01]  /*9be0*/  FFMA.FTZ R180, R15, UR4, R181 ;  /* 0x000000040fb47c23 */ /* 0x000fe200080100b5 */
[----:B------:R-:W-:Y:S01]  /*9bf0*/  LOP3.LUT P5, RZ, R26, 0xff0000, RZ, 0xc0, !PT ;  /* 0x00ff00001aff7812 */ /* 0x000fe200078ac0ff */
[----:B------:R-:W-:Y:S01]  /*9c00*/  FADD.FTZ R176, R129, R176 ;  /* 0x000000b081b07221 */ /* 0x000fe20000010000 */
[----:B------:R-:W-:Y:S01]  /*9c10*/  SHF.L.U32 R233, R29, 0x10, RZ ;  /* 0x000000101de97819 */ /* 0x000fe200000006ff */
[----:B------:R-:W-:-:S04]  /*9c20*/  FADD.FTZ R180, R209, -R180 ;  /* 0x800000b4d1b47221 */ /* 0x000fc80000010000 */
[----:B------:R-:W-:Y:S01]  /*9c30*/  FFMA.FTZ R233, R180, UR24, R233 ;  /* 0x00000018b4e97c23 */ /* 0x000fe200080100e9 */
[----:B------:R-:W-:Y:S01]  /*9c40*/  FADD.FTZ R180, R128, R183 ;  /* 0x000000b780b47221 */ /* 0x000fe20000010000 */
[----:B------:R-:W-:Y:S02]  /*9c50*/  CS2R R182, SRZ ;  /* 0x0000000000b67805 */ /* 0x000fe4000001ff00 */
[----:B------:R-:W-:Y:S02]  /*9c60*/  FMUL.FTZ R128, R233, UR12 ;  /* 0x0000000ce9807c20 */ /* 0x000fe40008410000 */
[----:B------:R-:W-:Y:S02]  /*9c70*/  @P5 SHF.L.U32 R129, R177, 0x10, RZ ;  /* 0x00000010b1815819 */ /* 0x000fe400000006ff */
[----:B------:R-:W-:Y:S01]  /*9c80*/  FMUL.FTZ R128, R128, UR25 ;  /* 0x0000001980807c20 */ /* 0x000fe20008410000 */
[----:B------:R-:W-:Y:S02]  /*9c90*/  @P5 SHF.L.U32 R233, R45, 0x10, RZ ;  /* 0x000000102de95819 */ /* 0x000fe400000006ff */
[----:B------:R-:W-:Y:S01]  /*9ca0*/  PRMT R177, R29, 0x7632, R177 ;  /* 0x000076321db17816 */ /* 0x000fe200000000b1 */
[----:B------:R-:W-:Y:S01]  /*9cb0*/  @P5 FMUL.FTZ R183, R129, R128 ;  /* 0x0000008081b75220 */ /* 0x000fe20000410000 */
[----:B------:R-:W-:-:S03]  /*9cc0*/  HFMA2 R129, -RZ, RZ, 0, 0 ;  /* 0x00000000ff817431 */ /* 0x000fc600000001ff */
[----:B------:R-:W-:Y:S01]  /*9cd0*/  FADD.FTZ R183, R130, R183 ;  /* 0x000000b782b77221 */ /* 0x000fe20000010000 */
        /* <DEDUP_REMOVED lines=11> */
[----:B------:R-:W-:-:S03]  /*9d90*/  MOV R128, RZ ;  /* 0x000000ff00807202 */ /* 0x000fc60000000f00 */
[-C--:B------:R-:W-:Y:S01]  /*9da0*/  @P5 FMUL.FTZ R128, R130, R177.reuse ;  /* 0x000000b182805220 */ /* 0x080fe20000410000 */
[----:B------:R-:W-:Y:S01]  /*9db0*/  FFMA.FTZ R130, R18, UR4, R181 ;  /* 0x0000000412827c23 */ /* 0x000fe200080100b5 */
[----:B------:R-:W-:Y:S01]  /*9dc0*/  @P5 FMUL.FTZ R182, R232, R177 ;  /* 0x000000b1e8b65220 */ /* 0x000fe20000410000 */
[----:B------:R-:W-:Y:S01]  /*9dd0*/  SHF.L.U32 R177, R30, 0x10, RZ ;  /* 0x000000101eb17819 */ /* 0x000fe200000006ff */
[----:B------:R-:W-:Y:S02]  /*9de0*/  HFMA2 R232, -RZ, RZ, 0, 0 ;  /* 0x00000000ffe87431 */ /* 0x000fe400000001ff */
[----:B------:R-:W-:Y:S01]  /*9df0*/  FADD.FTZ R130, R205, -R130 ;  /* 0x80000082cd827221 */ /* 0x000fe20000010000 */
[----:B------:R-:W-:Y:S01]  /*9e00*/  LOP3.LUT P5, RZ, R27, 0xff, RZ, 0xc0, !PT ;  /* 0x000000ff1bff7812 */ /* 0x000fe200078ac0ff */
[----:B------:R-:W-:Y:S01]  /*9e10*/  FADD.FTZ R182, R131, R182 ;  /* 0x000000b683b67221 */ /* 0x000fe20000010000 */
[----:B------:R-:W-:Y:S01]  /*9e20*/  F2FP.BF16.F32.PACK_AB R129, R128, R129 ;  /* 0x000000818081723e */ /* 0x000fe200000010ff */
[----:B------:R-:W-:Y:S01]  /*9e30*/  FFMA.FTZ R130, R130, UR24, R177 ;  /* 0x0000001882827c23 */ /* 0x000fe200080100b1 */
[----:B------:R-:W-:Y:S01]  /*9e40*/  HFMA2 R177, -RZ, RZ, 0, 0 ;  /* 0x00000000ffb17431 */ /* 0x000fe200000001ff */
[----:B------:R-:W-:-:S02]  /*9e50*/  F2FP.BF16.F32.PACK_AB R128, R231, R228 ;  /* 0x000000e4e780723e */ /* 0x000fc400000010ff */
[----:B------:R-:W-:-:S04]  /*9e60*/  FMUL.FTZ R130, R130, UR12 ;  /* 0x0000000c82827c20 */ /* 0x000fc80008410000 */
[----:B------:R-:W-:Y:S02]  /*9e70*/  FMUL.FTZ R131, R130, UR25 ;  /* 0x0000001982837c20 */ /* 0x000fe40008410000 */
        /* <DEDUP_REMOVED lines=23> */
[----:B------:R-:W-:Y:S02]  /*9ff0*/  LOP3.LUT P5, RZ, R27, 0xff0000, RZ, 0xc0, !PT ;  /* 0x00ff00001bff7812 */ /* 0x000fe400078ac0ff */
[----:B------:R-:W-:Y:S01]  /*a000*/  SHF.L.U32 R132, R31, 0x10, RZ ;  /* 0x000000101f847819 */ /* 0x000fe200000006ff */
[----:B------:R-:W-:Y:S01]  /*a010*/  FADD.FTZ R131, R200, -R131 ;  /* 0x80000083c8837221 */ /* 0x000fe20000010000 */
[----:B------:R-:W-:-:S03]  /*a020*/  F2FP.BF16.F32.PACK_AB R130, R133, R130 ;  /* 0x000000828582723e */ /* 0x000fc600000010ff */
[----:B------:R-:W-:Y:S01]  /*a030*/  FFMA.FTZ R132, R131, UR24, R132 ;  /* 0x0000001883847c23 */ /* 0x000fe20008010084 */
[----:B------:R-:W-:-:S03]  /*a040*/  HFMA2 R131, -RZ, RZ, 0, 0 ;  /* 0x00000000ff837431 */ /* 0x000fc600000001ff */
[----:B------:R-:W-:Y:S02]  /*a050*/  FMUL.FTZ R132, R132, UR12 ;  /* 0x0000000c84847c20 */ /* 0x000fe40008410000 */
[----:B------:R-:W-:Y:S02]  /*a060*/  @P5 SHF.L.U32 R233, R179, 0x10, RZ ;  /* 0x00000010b3e95819 */ /* 0x000fe400000006ff */
[----:B------:R-:W-:Y:S01]  /*a070*/  FMUL.FTZ R132, R132, UR25 ;  /* 0x0000001984847c20 */ /* 0x000fe20008410000 */
[----:B------:R-:W-:-:S03]  /*a080*/  PRMT R179, R31, 0x7632, R179 ;  /* 0x000076321fb37816 */ /* 0x000fc600000000b3 */
[----:B------:R-:W-:Y:S01]  /*a090*/  @P5 FMUL.FTZ R131, R233, R132 ;  /* 0x00000084e9835220 */ /* 0x000fe20000410000 */
[----:B------:R-:W-:-:S03]  /*a0a0*/  @P5 SHF.L.U32 R233, R47, 0x10, RZ ;  /* 0x000000102fe95819 */ /* 0x000fc600000006ff */
[----:B------:R-:W-:Y:S01]  /*a0b0*/  FADD.FTZ R134, R134, R131 ;  /* 0x0000008386867221 */ /* 0x000fe20000010000 */
[----:B------:R-:W-:Y:S01]  /*a0c0*/  MOV R131, RZ ;  /* 0x000000ff00837202 */ /* 0x000fe20000000f00 */
[----:B------:R-:W-:Y:S01]  /*a0d0*/  @P5 FMUL.FTZ R131, R233, R132 ;  /* 0x00000084e9835220 */ /* 0x000fe20000410000 */
[----:B------:R-:W-:Y:S01]  /*a0e0*/  ISETP.GE.U32.AND P5, PT, R26, RZ, PT ;  /* 0x000000ff1a00720c */ /* 0x000fe20003fa6070 */
[----:B------:R-:W-:Y:S01]  /*a0f0*/  FFMA.FTZ R132, R10, UR4, R181 ;  /* 0x000000040a847c23 */ /* 0x000fe200080100b5 */
[----:B------:R-:W-:Y:S02]  /*a100*/  SHF.L.U32 R233, R179, 0x10, RZ ;  /* 0x00000010b3e97819 */ /* 0x000fe400000006ff */
[----:B------:R-:W-:Y:S01]  /*a110*/  ISETP.GE.U32.AND.EX P5, PT, R27, 0x1000000, PT, P5 ;  /* 0x010000001b00780c */ /* 0x000fe20003fa6150 */
[----:B------:R-:W-:-:S04]  /*a120*/  FADD.FTZ R132, R217, -R132 ;  /* 0x80000084d9847221 */ /* 0x000fc80000010000 */
[----:B------:R-:W-:-:S04]  /*a130*/  FFMA.FTZ R132, R132, UR24, R233 ;  /* 0x0000001884847c23 */ /* 0x000fc800080100e9 */
[----:B------:R-:W-:-:S04]  /*a140*/  FMUL.FTZ R132, R132, UR12 ;  /* 0x0000000c84847c20 */ /* 0x000fc80008410000 */
[----:B------:R-:W-:Y:S01]  /*a150*/  @P5 PRMT R179, R179, 0x7632, R179 ;  /* 0x00007632b3b35816 */ /* 0x000fe200000000b3 */
[----:B------:R-:W-:-:S03]  /*a160*/  FMUL.FTZ R132, R132, UR25 ;  /* 0x0000001984847c20 */ /* 0x000fc60008410000 */
[----:B------:R-:W-:-:S05]  /*a170*/  @P5 SHF.L.U32 R179, R179, 0x10, RZ ;  /* 0x00000010b3b35819 */ /* 0x000fca00000006ff */
[----:B------:R-:W-:Y:S01]  /*a180*/  @P5 FMUL.FTZ R232, R179, R132 ;  /* 0x00000084b3e85220 */ /* 0x000fe20000410000 */
[----:B------:R-:W-:-:S03]  /*a190*/  @P5 SHF.L.U32 R179, R245, 0x10, RZ ;  /* 0x00000010f5b35819 */ /* 0x000fc600000006ff */
[----:B------:R-:W-:Y:S01]  /*a1a0*/  FADD.FTZ R135, R135, R232 ;  /* 0x000000e887877221 */ /* 0x000fe20000010000 */
[----:B------:R-:W-:Y:S01]  /*a1b0*/  MOV R232, RZ ;  /* 0x000000ff00e87202 */ /* 0x000fe20000000f00 */
[----:B------:R-:W-:-:S05]  /*a1c0*/  @P5 FMUL.FTZ R232, R179, R132 ;  /* 0x00000084b3e85220 */ /* 0x000fca0000410000 */
[----:B------:R-:W-:-:S07]  /*a1d0*/  F2FP.BF16.F32.PACK_AB R131, R232, R131 ;  /* 0x00000083e883723e */ /* 0x000fce00000010ff */
.L_x_935:
        /* <DEDUP_REMOVED lines=13> */
.L_x_933:
[----:B------:R-:W-:Y:S05]  /*a2b0*/  BSYNC.RECONVERGENT B1 ;  /* 0x0000000000017941 */ /* 0x000fea0003800200 */
.L_x_932:
        /* <DEDUP_REMOVED lines=9> */
[C---:B-----5:R-:W-:Y:S01]  /*a350*/  PRMT R152, R168.reuse, 0x7632, R152 ;  /* 0x00007632a8987816 */ /* 0x060fe20000000098 */
[----:B------:R-:W-:Y:S01]  /*a360*/  FFMA.FTZ R180, R7, UR4, R181 ;  /* 0x0000000407b47c23 */ /* 0x000fe200080100b5 */
[----:B------:R-:W-:Y:S01]  /*a370*/  SHF.L.U32 R233, R168, 0x10, RZ ;  /* 0x00000010a8e97819 */ /* 0x000fe200000006ff */
[----:B------:R-:W-:Y:S01]  /*a380*/  FADD.FTZ R154, R214, -R153 ;  /* 0x80000099d69a7221 */ /* 0x000fe20000010000 */
[----:B------:R-:W-:Y:S01]  /*a390*/  LOP3.LUT P6, RZ, R24, 0xff, RZ, 0xc0, !PT ;  /* 0x000000ff18ff7812 */ /* 0x000fe200078cc0ff */
[----:B------:R-:W-:Y:S01]  /*a3a0*/  FADD.FTZ R153, R221, -R180 ;  /* 0x800000b4dd997221 */ /* 0x000fe20000010000 */
[----:B------:R-:W-:Y:S01]  /*a3b0*/  SHF.L.U32 R152, R152, 0x10, RZ ;  /* 0x0000001098987819 */ /* 0x000fe200000006ff */
[----:B------:R-:W-:Y:S01]  /*a3c0*/  FFMA.FTZ R233, R154, UR24, R233 ;  /* 0x000000189ae97c23 */ /* 0x000fe200080100e9 */
[----:B------:R-:W-:Y:S01]  /*a3d0*/  LOP3.LUT P5, RZ, R24, 0xff00, RZ, 0xc0, !PT ;  /* 0x0000ff0018ff7812 */ /* 0x000fe200078ac0ff */
[----:B------:R-:W-:Y:S01]  /*a3e0*/  HFMA2 R155, -RZ, RZ, 0, 0 ;  /* 0x00000000ff9b7431 */ /* 0x000fe200000001ff */
[----:B------:R-:W-:Y:S01]  /*a3f0*/  MOV R228, RZ ;  /* 0x000000ff00e47202 */ /* 0x000fe20000000f00 */
[----:B------:R-:W-:Y:S01]  /*a400*/  FFMA.FTZ R152, R153, UR24, R152 ;  /* 0x0000001899987c23 */ /* 0x000fe20008010098 */
[----:B------:R-:W-:Y:S01]  /*a410*/  FMUL.FTZ R153, R233, UR12 ;  /* 0x0000000ce9997c20 */ /* 0x000fe20008410000 */
[----:B------:R-:W-:Y:S01]  /*a420*/  MOV R231, RZ ;  /* 0x000000ff00e77202 */ /* 0x000fe20000000f00 */
[----:B------:R-:W-:-:S02]  /*a430*/  HFMA2 R232, -RZ, RZ, 0, 0 ;  /* 0x00000000ffe87431 */ /* 0x000fc400000001ff */
[----:B------:R-:W-:Y:S01]  /*a440*/  FMUL.FTZ R154, R153, UR25 ;  /* 0x00000019999a7c20 */ /* 0x000fe20008410000 */
[----:B------:R-:W-:Y:S01]  /*a450*/  @P6 SHF.L.U32 R153, R176, 0x10, RZ ;  /* 0x00000010b0996819 */ /* 0x000fe200000006ff */
[----:B------:R-:W-:Y:S01]  /*a460*/  HFMA2 R252, -RZ, RZ, 0, 0 ;  /* 0x00000000fffc7431 */ /* 0x000fe200000001ff */
        /* <DEDUP_REMOVED lines=8> */
[----:B------:R-:W-:Y:S01]  /*a4f0*/  FFMA.FTZ R153, R14, UR4, R181 ;  /* 0x000000040e997c23 */ /* 0x000fe200080100b5 */
[----:B------:R-:W-:Y:S02]  /*a500*/  LOP3.LUT P6, RZ, R24, 0xff0000, RZ, 0xc0, !PT ;  /* 0x00ff000018ff7812 */ /* 0x000fe400078cc0ff */
[----:B------:R-:W-:Y:S01]  /*a510*/  F2FP.BF16.F32.PACK_AB R152, R152, R233 ;  /* 0x000000e99898723e */ /* 0x000fe200000010ff */
[----:B------:R-:W-:Y:S01]  /*a520*/  @P5 FMUL.FTZ R176, R183, R154 ;  /* 0x0000009ab7b05220 */ /* 0x000fe20000410000 */
[----:B------:R-:W-:Y:S01]  /*a530*/  FADD.FTZ R154, R208, -R153 ;  /* 0x80000099d09a7221 */ /* 0x000fe20000010000 */
[----:B------:R-:W-:Y:S02]  /*a540*/  SHF.L.U32 R153, R169, 0x10, RZ ;  /* 0x00000010a9997819 */ /* 0x000fe400000006ff */
[----:B------:R-:W-:-:S03]  /*a550*/  FADD.FTZ R176, R137, R176 ;  /* 0x000000b089b07221 */ /* 0x000fc60000010000 */
        /* <DEDUP_REMOVED lines=10> */
[----:B------:R-:W-:Y:S01]  /*a600*/  FADD.FTZ R180, R136, R155 ;  /* 0x0000009b88b47221 */ /* 0x000fe20000010000 */
[----:B------:R-:W-:Y:S01]  /*a610*/  @P6 FMUL.FTZ R183, R247, R154 ;  /* 0x0000009af7b76220 */ /* 0x000fe20000410000 */
[----:B------:R-:W-:Y:S01]  /*a620*/  PRMT R154, R169, 0x7632, R154 ;  /* 0x00007632a99a7816 */ /* 0x000fe2000000009a */
[----:B------:R-:W-:Y:S01]  /*a630*/  FFMA.FTZ R247, R6, UR4, R181 ;  /* 0x0000000406f77c23 */ /* 0x000fe200080100b5 */
[----:B------:R-:W-:Y:S01]  /*a640*/  MOV R136, RZ ;  /* 0x000000ff00887202 */ /* 0x000fe20000000f00 */
[----:B------:R-:W-:Y:S01]  /*a650*/  FADD.FTZ R183, R138, R183 ;  /* 0x000000b78ab77221 */ /* 0x000fe20000010000 */
[----:B------:R-:W-:Y:S01]  /*a660*/  SHF.L.U32 R154, R154, 0x10, RZ ;  /* 0x000000109a9a7819 */ /* 0x000fe200000006ff */
[----:B------:R-:W-:Y:S01]  /*a670*/  FADD.FTZ R247, R220, -R247 ;  /* 0x800000f7dcf77221 */ /* 0x000fe20000010000 */
[----:B------:R-:W-:Y:S02]  /*a680*/  @P5 PRMT R177, R177, 0x7632, R177 ;  /* 0x00007632b1b15816 */ /* 0x000fe400000000b1 */
[----:B------:R-:W-:Y:S01]  /*a690*/  @P5 SHF.L.U32 R155, R239, 0x10, RZ ;  /* 0x00000010ef9b5819 */ /* 0x000fe200000006ff */
[----:B------:R-:W-:Y:S01]  /*a6a0*/  FFMA.FTZ R247, R247, UR24, R154 ;  /* 0x00000018f7f77c23 */ /* 0x000fe2000801009a */
[----:B------:R-:W-:-:S02]  /*a6b0*/  @P5 SHF.L.U32 R177, R177, 0x10, RZ ;  /* 0x00000010b1b15819 */ /* 0x000fc400000006ff */
[----:B------:R-:W-:Y:S01]  /*a6c0*/  MOV R138, RZ ;  /* 0x000000ff008a7202 */ /* 0x000fe20000000f00 */
[C---:B------:R-:W-:Y:S01]  /*a6d0*/  FMUL.FTZ R154, R247.reuse, UR12 ;  /* 0x0000000cf79a7c20 */ /* 0x040fe20008410000 */
[----:B------:R-:W-:-:S03]  /*a6e0*/  F2FP.BF16.F32.PACK_AB R153, R247, R153 ;  /* 0x00000099f799723e */ /* 0x000fc600000010ff */
[----:B------:R-:W-:-:S04]  /*a6f0*/  FMUL.FTZ R154, R154, UR25 ;  /* 0x000000199a9a7c20 */ /* 0x000fc80008410000 */
[----:B------:R-:W-:Y:S01]  /*a700*/  @P5 FMUL.FTZ R136, R155, R154 ;  /* 0x0000009a9b885220 */ /* 0x000fe20000410000 */
[----:B------:R-:W-:Y:S01]  /*a710*/  FFMA.FTZ R155, R17, UR4, R181 ;  /* 0x00000004119b7c23 */ /* 0x000fe200080100b5 */
[----:B------:R-:W-:Y:S01]  /*a720*/  @P5 FMUL.FTZ R182, R154, R177 ;  /* 0x000000b19ab65220 */ /* 0x000fe20000410000 */
[----:B------:R-:W-:Y:S01]  /*a730*/  SHF.L.U32 R154, R170, 0x10, RZ ;  /* 0x00000010aa9a7819 */ /* 0x000fe200000006ff */
[----:B------:R-:W-:Y:S02]  /*a740*/  HFMA2 R177, -RZ, RZ, 0, 0 ;  /* 0x00000000ffb17431 */ /* 0x000fe400000001ff */
[----:B------:R-:W-:Y:S01]  /*a750*/  FADD.FTZ R155, R204, -R155 ;  /* 0x8000009bcc9b7221 */ /* 0x000fe20000010000 */
[----:B------:R-:W-:Y:S01]  /*a760*/  LOP3.LUT P5, RZ, R25, 0xff, RZ, 0xc0, !PT ;  /* 0x000000ff19ff7812 */ /* 0x000fe200078ac0ff */
[----:B------:R-:W-:Y:S02]  /*a770*/  FADD.FTZ R182, R139, R182 ;  /* 0x000000b68bb67221 */ /* 0x000fe40000010000 */
[----:B------:R-:W-:Y:S01]  /*a780*/  FFMA.FTZ R154, R155, UR24, R154 ;  /* 0x000000189b9a7c23 */ /* 0x000fe2000801009a */
[----:B------:R-:W-:-:S03]  /*a790*/  SHF.L.U32 R155, R171, 0x10, RZ ;  /* 0x00000010ab9b7819 */ /* 0x000fc600000006ff */
[----:B------:R-:W-:-:S04]  /*a7a0*/  FMUL.FTZ R137, R154, UR12 ;  /* 0x0000000c9a897c20 */ /* 0x000fc80008410000 */
[----:B------:R-:W-:Y:S02]  /*a7b0*/  FMUL.FTZ R248, R137, UR25 ;  /* 0x0000001989f87c20 */ /* 0x000fe40008410000 */
[----:B------:R-:W-:-:S05]  /*a7c0*/  @P5 SHF.L.U32 R137, R178, 0x10, RZ ;  /* 0x00000010b2895819 */ /* 0x000fca00000006ff */
[----:B------:R-:W-:Y:S01]  /*a7d0*/  @P5 FMUL.FTZ R177, R248, R137 ;  /* 0x00000089f8b15220 */ /* 0x000fe20000410000 */
[----:B------:R-:W-:-:S03]  /*a7e0*/  @P5 SHF.L.U32 R137, R54, 0x10, RZ ;  /* 0x0000001036895819 */ /* 0x000fc600000006ff */
[----:B------:R-:W-:Y:S02]  /*a7f0*/  FADD.FTZ R177, R140, R177 ;  /* 0x000000b18cb17221 */ /* 0x000fe40000010000 */
        /* <DEDUP_REMOVED lines=53> */
.L_x_938:
        /* <DEDUP_REMOVED lines=39> */
[----:B------:R-:W-:-:S03]  /*adc0*/  @P5 SHF.L.U32 R233, R53, 0x10, RZ ;  /* 0x0000001035e95819 */ /* 0x000fc600000006ff */
[----:B------:R-:W-:Y:S01]  /*add0*/  @P5 FMUL.FTZ R183, R137, R136 ;  /* 0x0000008889b75220 */ /* 0x000fe20000410000 */
[----:B------:R-:W-:-:S03]  /*ade0*/  HFMA2 R137, -RZ, RZ, 0, 0 ;  /* 0x00000000ff897431 */ /* 0x000fc600000001ff */
[----:B------:R-:W-:Y:S01]  /*adf0*/  FADD.FTZ R183, R138, R183 ;  /* 0x000000b78ab77221 */ /* 0x000fe20000010000 */
        /* <DEDUP_REMOVED lines=8> */
[----:B------:R-:W-:Y:S01]  /*ae80*/  FMUL.FTZ R136, R136, UR12 ;  /* 0x0000000c88887c20 */ /* 0x000fe20008410000 */
[----:B------:R-:W-:Y:S02]  /*ae90*/  @P5 SHF.L.U32 R138, R239, 0x10, RZ ;  /* 0x00000010ef8a5819 */ /* 0x000fe400000006ff */
[----:B------:R-:W-:Y:S01]  /*aea0*/  @P5 SHF.L.U32 R232, R177, 0x10, RZ ;  /* 0x00000010b1e85819 */ /* 0x000fe200000006ff */
[----:B------:R-:W-:Y:S01]  /*aeb0*/  FMUL.FTZ R177, R136, UR25 ;  /* 0x0000001988b17c20 */ /* 0x000fe20008410000 */
[----:B------:R-:W-:-:S03]  /*aec0*/  MOV R136, RZ ;  /* 0x000000ff00887202 */ /* 0x000fc60000000f00 */
[-C--:B------:R-:W-:Y:S01]  /*aed0*/  @P5 FMUL.FTZ R182, R232, R177.reuse ;  /* 0x000000b1e8b65220 */ /* 0x080fe20000410000 */
[----:B------:R-:W-:Y:S01]  /*aee0*/  @P5 FMUL.FTZ R136, R138, R177 ;  /* 0x000000b18a885220 */ /* 0x000fe20000410000 */
[----:B------:R-:W-:Y:S01]  /*aef0*/  FFMA.FTZ R177, R17, UR4, R181 ;  /* 0x0000000411b17c23 */ /* 0x000fe200080100b5 */
[----:B------:R-:W-:Y:S01]  /*af00*/  SHF.L.U32 R138, R170, 0x10, RZ ;  /* 0x00000010aa8a7819 */ /* 0x000fe200000006ff */
[----:B------:R-:W-:Y:S01]  /*af10*/  FADD.FTZ R182, R139, R182 ;  /* 0x000000b68bb67221 */ /* 0x000fe20000010000 */
[----:B------:R-:W-:Y:S01]  /*af20*/  LOP3.LUT P5, RZ, R25, 0xff, RZ, 0xc0, !PT ;  /* 0x000000ff19ff7812 */ /* 0x000fe200078ac0ff */
[----:B------:R-:W-:Y:S01]  /*af30*/  FADD.FTZ R177, R204, -R177 ;  /* 0x800000b1ccb17221 */ /* 0x000fe20000010000 */
[----:B------:R-:W-:Y:S01]  /*af40*/  HFMA2 R232, -RZ, RZ, 0, 0 ;  /* 0x00000000ffe87431 */ /* 0x000fe200000001ff */
[----:B------:R-:W-:Y:S02]  /*af50*/  F2FP.BF16.F32.PACK_AB R137, R136, R137 ;  /* 0x000000898889723e */ /* 0x000fe400000010ff */
[----:B------:R-:W-:Y:S01]  /*af60*/  FFMA.FTZ R138, R177, UR24, R138 ;  /* 0x00000018b18a7c23 */ /* 0x000fe2000801008a */
[----:B------:R-:W-:Y:S01]  /*af70*/  HFMA2 R177, -RZ, RZ, 0, 0 ;  /* 0x00000000ffb17431 */ /* 0x000fe200000001ff */
[----:B------:R-:W-:-:S02]  /*af80*/  F2FP.BF16.F32.PACK_AB R136, R231, R228 ;  /* 0x000000e4e788723e */ /* 0x000fc400000010ff */
        /* <DEDUP_REMOVED lines=55> */
[----:B------:R-:W-:-:S07]  /*b300*/  F2FP.BF16.F32.PACK_AB R139, R232, R139 ;  /* 0x0000008be88b723e */ /* 0x000fce00000010ff */
.L_x_939:
        /* <DEDUP_REMOVED lines=13> */
.L_x_937:
[----:B------:R-:W-:Y:S05]  /*b3e0*/  BSYNC.RECONVERGENT B1 ;  /* 0x0000000000017941 */ /* 0x000fea0003800200 */
.L_x_936:
        /* <DEDUP_REMOVED lines=16> */
[----:B------:R-:W-:-:S02]  /*b4f0*/  SHF.L.U32 R152, R152, 0x10, RZ ;  /* 0x0000001098987819 */ /* 0x000fc400000006ff */
[----:B------:R-:W-:Y:S02]  /*b500*/  CS2R R232, SRZ ;  /* 0x0000000000e87805 */ /* 0x000fe4000001ff00 */
[----:B------:R-:W-:Y:S01]  /*b510*/  LOP3.LUT P5, RZ, R22, 0xff00, RZ, 0xc0, !PT ;  /* 0x0000ff0016ff7812 */ /* 0x000fe200078ac0ff */
[----:B------:R-:W-:Y:S01]  /*b520*/  HFMA2 R228, -RZ, RZ, 0, 0 ;  /* 0x00000000ffe47431 */ /* 0x000fe200000001ff */
[----:B------:R-:W-:Y:S01]  /*b530*/  MOV R231, RZ ;  /* 0x000000ff00e77202 */ /* 0x000fe20000000f00 */
[----:B------:R-:W-:Y:S01]  /*b540*/  FFMA.FTZ R152, R153, UR24, R152 ;  /* 0x0000001899987c23 */ /* 0x000fe20008010098 */
[----:B------:R-:W-:-:S04]  /*b550*/  FMUL.FTZ R153, R247, UR12 ;  /* 0x0000000cf7997c20 */ /* 0x000fc80008410000 */
        /* <DEDUP_REMOVED lines=16> */
[----:B------:R-:W-:Y:S01]  /*b660*/  FADD.FTZ R154, R203, -R154 ;  /* 0x8000009acb9a7221 */ /* 0x000fe20000010000 */
[----:B------:R-:W-:-:S03]  /*b670*/  MOV R145, RZ ;  /* 0x000000ff00917202 */ /* 0x000fc60000000f00 */
[----:B------:R-:W-:Y:S01]  /*b680*/  FFMA.FTZ R153, R154, UR24, R153 ;  /* 0x000000189a997c23 */ /* 0x000fe20008010099 */
[----:B------:R-:W-:-:S05]  /*b690*/  @P5 SHF.L.U32 R154, R234, 0x10, RZ ;  /* 0x00000010ea9a5819 */ /* 0x000fca00000006ff */
[----:B------:R-:W-:Y:S01]  /*b6a0*/  @P5 FMUL.FTZ R232, R154, R183 ;  /* 0x000000b79ae85220 */ /* 0x000fe20000410000 */
[----:B------:R-:W-:Y:S01]  /*b6b0*/  FMUL.FTZ R154, R153, UR12 ;  /* 0x0000000c999a7c20 */ /* 0x000fe20008410000 */
[----:B------:R-:W-:Y:S02]  /*b6c0*/  CS2R R182, SRZ ;  /* 0x0000000000b67805 */ /* 0x000fe4000001ff00 */
[----:B------:R-:W-:Y:S01]  /*b6d0*/  LOP3.LUT P5, RZ, R22, 0xff000000, RZ, 0xc0, !PT ;  /* 0xff00000016ff7812 */ /* 0x000fe200078ac0ff */
[----:B------:R-:W-:Y:S01]  /*b6e0*/  FMUL.FTZ R180, R154, UR25 ;  /* 0x000000199ab47c20 */ /* 0x000fe20008410000 */
[----:B------:R-:W-:-:S05]  /*b6f0*/  @P6 SHF.L.U32 R154, R177, 0x10, RZ ;  /* 0x00000010b19a6819 */ /* 0x000fca00000006ff */
[----:B------:R-:W-:Y:S01]  /*b700*/  @P6 FMUL.FTZ R183, R180, R154 ;  /* 0x0000009ab4b76220 */ /* 0x000fe20000410000 */
[----:B------:R-:W-:-:S03]  /*b710*/  @P6 SHF.L.U32 R154, R61, 0x10, RZ ;  /* 0x000000103d9a6819 */ /* 0x000fc600000006ff */
[----:B------:R-:W-:Y:S02]  /*b720*/  FADD.FTZ R183, R146, R183 ;  /* 0x000000b792b77221 */ /* 0x000fe40000010000 */
[----:B------:R-:W-:Y:S01]  /*b730*/  @P5 PRMT R177, R177, 0x7632, R177 ;  /* 0x00007632b1b15816 */ /* 0x000fe200000000b1 */
[----:B------:R-:W-:Y:S01]  /*b740*/  @P6 FMUL.FTZ R233, R154, R180 ;  /* 0x000000b49ae96220 */ /* 0x000fe20000410000 */
[----:B------:R-:W-:Y:S01]  /*b750*/  PRMT R154, R173, 0x7632, R154 ;  /* 0x00007632ad9a7816 */ /* 0x000fe2000000009a */
[----:B------:R-:W-:Y:S01]  /*b760*/  FFMA.FTZ R180, R188, UR4, R181 ;  /* 0x00000004bcb47c23 */ /* 0x000fe200080100b5 */
[----:B------:R-:W-:Y:S02]  /*b770*/  @P5 SHF.L.U32 R177, R177, 0x10, RZ ;  /* 0x00000010b1b15819 */ /* 0x000fe400000006ff */
[----:B------:R-:W-:Y:S01]  /*b780*/  SHF.L.U32 R154, R154, 0x10, RZ ;  /* 0x000000109a9a7819 */ /* 0x000fe200000006ff */
[----:B------:R-:W-:Y:S01]  /*b790*/  FADD.FTZ R180, R212, -R180 ;  /* 0x800000b4d4b47221 */ /* 0x000fe20000010000 */
[----:B------:R-:W-:-:S03]  /*b7a0*/  MOV R146, RZ ;  /* 0x000000ff00927202 */ /* 0x000fc60000000f00 */
[----:B------:R-:W-:Y:S01]  /*b7b0*/  FFMA.FTZ R248, R180, UR24, R154 ;  /* 0x00000018b4f87c23 */ /* 0x000fe2000801009a */
[----:B------:R-:W-:Y:S01]  /*b7c0*/  FADD.FTZ R180, R144, R155 ;  /* 0x0000009b90b47221 */ /* 0x000fe20000010000 */
[----:B------:R-:W-:Y:S02]  /*b7d0*/  @P5 SHF.L.U32 R155, R235, 0x10, RZ ;  /* 0x00000010eb9b5819 */ /* 0x000fe400000006ff */
[----:B------:R-:W-:Y:S01]  /*b7e0*/  FMUL.FTZ R144, R248, UR12 ;  /* 0x0000000cf8907c20 */ /* 0x000fe20008410000 */
[----:B------:R-:W-:Y:S02]  /*b7f0*/  SHF.L.U32 R154, R174, 0x10, RZ ;  /* 0x00000010ae9a7819 */ /* 0x000fe400000006ff */
[----:B------:R-:W-:Y:S01]  /*b800*/  F2FP.BF16.F32.PACK_AB R153, R248, R153 ;  /* 0x00000099f899723e */ /* 0x000fe200000010ff */
[----:B------:R-:W-:-:S04]  /*b810*/  FMUL.FTZ R144, R144, UR25 ;  /* 0x0000001990907c20 */ /* 0x000fc80008410000 */
[----:B------:R-:W-:Y:S01]  /*b820*/  @P5 FMUL.FTZ R145, R155, R144 ;  /* 0x000000909b915220 */ /* 0x000fe20000410000 */
[----:B------:R-:W-:Y:S01]  /*b830*/  FFMA.FTZ R155, R3, UR4, R181 ;  /* 0x00000004039b7c23 */ /* 0x000fe200080100b5 */
[----:B------:R-:W-:Y:S01]  /*b840*/  @P5 FMUL.FTZ R182, R144, R177 ;  /* 0x000000b190b65220 */ /* 0x000fe20000410000 */
[----:B------:R-:W-:Y:S01]  /*b850*/  LOP3.LUT P5, RZ, R23, 0xff, RZ, 0xc0, !PT ;  /* 0x000000ff17ff7812 */ /* 0x000fe200078ac0ff */
[----:B------:R-:W-:Y:S02]  /*b860*/  HFMA2 R177, -RZ, RZ, 0, 0 ;  /* 0x00000000ffb17431 */ /* 0x000fe400000001ff */
[----:B------:R-:W-:Y:S01]  /*b870*/  FADD.FTZ R155, R198, -R155 ;  /* 0x8000009bc69b7221 */ /* 0x000fe20000010000 */
[----:B------:R-:W-:Y:S01]  /*b880*/  FADD.FTZ R182, R147, R182 ;  /* 0x000000b693b67221 */ /* 0x000fe20000010000 */
[----:B------:R-:W-:Y:S02]  /*b890*/  F2FP.BF16.F32.PACK_AB R145, R145, R233 ;  /* 0x000000e99191723e */ /* 0x000fe400000010ff */
[----:B------:R-:W-:-:S04]  /*b8a0*/  FFMA.FTZ R154, R155, UR24, R154 ;  /* 0x000000189b9a7c23 */ /* 0x000fc8000801009a */
[----:B------:R-:W-:Y:S02]  /*b8b0*/  FMUL.FTZ R144, R154, UR12 ;  /* 0x0000000c9a907c20 */ /* 0x000fe40008410000 */
[----:B------:R-:W-:Y:S02]  /*b8c0*/  @P5 SHF.L.U32 R147, R178, 0x10, RZ ;  /* 0x00000010b2935819 */ /* 0x000fe400000006ff */
[----:B------:R-:W-:-:S04]  /*b8d0*/  FMUL.FTZ R144, R144, UR25 ;  /* 0x0000001990907c20 */ /* 0x000fc80008410000 */
[----:B------:R-:W-:Y:S01]  /*b8e0*/  @P5 FMUL.FTZ R177, R144, R147 ;  /* 0x0000009390b15220 */ /* 0x000fe20000410000 */
[----:B------:R-:W-:-:S03]  /*b8f0*/  @P5 SHF.L.U32 R147, R62, 0x10, RZ ;  /* 0x000000103e935819 */ /* 0x000fc600000006ff */
[----:B------:R-:W-:Y:S01]  /*b900*/  FADD.FTZ R177, R148, R177 ;  /* 0x000000b194b17221 */ /* 0x000fe20000010000 */
[----:B------:R-:W-:Y:S01]  /*b910*/  FFMA.FTZ R148, R187, UR4, R181 ;  /* 0x00000004bb947c23 */ /* 0x000fe200080100b5 */
[----:B------:R-:W-:Y:S01]  /*b920*/  @P5 FMUL.FTZ R146, R147, R144 ;  /* 0x0000009093925220 */ /* 0x000fe20000410000 */
[----:B------:R-:W-:Y:S02]  /*b930*/  LOP3.LUT P5, RZ, R23, 0xff00, RZ, 0xc0, !PT ;  /* 0x0000ff0017ff7812 */ /* 0x000fe400078ac0ff */
[----:B------:R-:W-:Y:S01]  /*b940*/  PRMT R144, R174, 0x7632, R144 ;  /* 0x00007632ae907816 */ /* 0x000fe20000000090 */
[----:B------:R-:W-:-:S03]  /*b950*/  FADD.FTZ R147, R211, -R148 ;  /* 0x80000094d3937221 */ /* 0x000fc60000010000 */
[----:B------:R-:W-:-:S05]  /*b960*/  SHF.L.U32 R144, R144, 0x10, RZ ;  /* 0x0000001090907819 */ /* 0x000fca00000006ff */
[----:B------:R-:W-:Y:S01]  /*b970*/  FFMA.FTZ R147, R147, UR24, R144 ;  /* 0x0000001893937c23 */ /* 0x000fe20008010090 */
[----:B------:R-:W-:Y:S02]  /*b980*/  MOV R144, RZ ;  /* 0x000000ff00907202 */ /* 0x000fe40000000f00 */
[----:B------:R-:W-:Y:S01]  /*b990*/  @P5 PRMT R178, R178, 0x7632, R178 ;  /* 0x00007632b2b25816 */ /* 0x000fe200000000b2 */
[C---:B------:R-:W-:Y:S01]  /*b9a0*/  FMUL.FTZ R148, R147.reuse, UR12 ;  /* 0x0000000c93947c20 */ /* 0x040fe20008410000 */
[----:B------:R-:W-:Y:S02]  /*b9b0*/  F2FP.BF16.F32.PACK_AB R154, R147, R154 ;  /* 0x0000009a939a723e */ /* 0x000fe400000010ff */
[----:B------:R-:W-:Y:S01]  /*b9c0*/  @P5 SHF.L.U32 R155, R178, 0x10, RZ ;  /* 0x00000010b29b5819 */ /* 0x000fe200000006ff */
[----:B------:R-:W-:Y:S01]  /*b9d0*/  FMUL.FTZ R148, R148, UR25 ;  /* 0x0000001994947c20 */ /* 0x000fe20008410000 */
[----:B------:R-:W-:-:S03]  /*b9e0*/  HFMA2 R178, -RZ, RZ, 0, 0 ;  /* 0x00000000ffb27431 */ /* 0x000fc600000001ff */
[----:B------:R-:W-:Y:S01]  /*b9f0*/  @P5 FMUL.FTZ R228, R148, R155 ;  /* 0x0000009b94e45220 */ /* 0x000fe20000410000 */
[----:B------:R-:W-:-:S03]  /*ba00*/  SHF.L.U32 R155, R175, 0x10, RZ ;  /* 0x00000010af9b7819 */ /* 0x000fc600000006ff */
[----:B------:R-:W-:Y:S01]  /*ba10*/  FADD.FTZ R228, R149, R228 ;  /* 0x000000e495e47221 */ /* 0x000fe20000010000 */
[----:B------:R-:W-:-:S05]  /*ba20*/  @P5 SHF.L.U32 R149, R236, 0x10, RZ ;  /* 0x00000010ec955819 */ /* 0x000fca00000006ff */
[----:B------:R-:W-:Y:S01]  /*ba30*/  @P5 FMUL.FTZ R144, R149, R148 ;  /* 0x0000009495905220 */ /* 0x000fe20000410000 */
[--C-:B------:R-:W-:Y:S01]  /*ba40*/  FFMA.FTZ R148, R2, UR4, R181.reuse ;  /* 0x0000000402947c23 */ /* 0x100fe200080100b5 */
[----:B------:R-:W-:Y:S01]  /*ba50*/  LOP3.LUT P5, RZ, R23, 0xff0000, RZ, 0xc0, !PT ;  /* 0x00ff000017ff7812 */ /* 0x000fe200078ac0ff */
[----:B------:R-:W-:Y:S02]  /*ba60*/  FFMA.FTZ R181, R229, UR4, R181 ;  /* 0x00000004e5b57c23 */ /* 0x000fe400080100b5 */
[----:B------:R-:W-:Y:S01]  /*ba70*/  FADD.FTZ R148, R197, -R148 ;  /* 0x80000094c5947221 */ /* 0x000fe20000010000 */
[----:B------:R-:W-:Y:S01]  /*ba80*/  F2FP.BF16.F32.PACK_AB R146, R144, R146 ;  /* 0x000000929092723e */ /* 0x000fe200000010ff */
[----:B------:R-:W-:Y:S01]  /*ba90*/  FADD.FTZ R181, R230, -R181 ;  /* 0x800000b5e6b57221 */ /* 0x000fe20000010000 */
[----:B------:R-:W-:Y:S01]  /*baa0*/  F2FP.BF16.F32.PACK_AB R144, R232, R231 ;  /* 0x000000e7e890723e */ /* 0x000fe200000010ff */
[----:B------:R-:W-:-:S04]  /*bab0*/  FFMA.FTZ R155, R148, UR24, R155 ;  /* 0x00000018949b7c23 */ /* 0x000fc8000801009b */
[----:B------:R-:W-:Y:S02]  /*bac0*/  FMUL.FTZ R149, R155, UR12 ;  /* 0x0000000c9b957c20 */ /* 0x000fe40008410000 */
[----:B------:R-:W-:Y:S02]  /*bad0*/  @P5 SHF.L.U32 R148, R179, 0x10, RZ ;  /* 0x00000010b3945819 */ /* 0x000fe400000006ff */
[----:B------:R-:W-:-:S04]  /*bae0*/  FMUL.FTZ R149, R149, UR25 ;  /* 0x0000001995957c20 */ /* 0x000fc80008410000 */
[----:B------:R-:W-:Y:S01]  /*baf0*/  @P5 FMUL.FTZ R178, R149, R148 ;  /* 0x0000009495b25220 */ /* 0x000fe20000410000 */
[----:B------:R-:W-:-:S03]  /*bb00*/  MOV R148, RZ ;  /* 0x000000ff00947202 */ /* 0x000fc60000000f00 */
[----:B------:R-:W-:Y:S01]  /*bb10*/  FADD.FTZ R178, R150, R178 ;  /* 0x000000b296b27221 */ /* 0x000fe20000010000 */
[----:B------:R-:W-:-:S05]  /*bb20*/  @P5 SHF.L.U32 R150, R63, 0x10, RZ ;  /* 0x000000103f965819 */ /* 0x000fca00000006ff */
[----:B------:R-:W-:Y:S01]  /*bb30*/  @P5 FMUL.FTZ R148, R150, R149 ;  /* 0x0000009596945220 */ /* 0x000fe20000410000 */
[----:B------:R-:W-:Y:S02]  /*bb40*/  ISETP.GE.U32.AND P5, PT, R22, RZ, PT ;  /* 0x000000ff1600720c */ /* 0x000fe40003fa6070 */
[----:B------:R-:W-:Y:S02]  /*bb50*/  PRMT R150, R175, 0x7632, R150 ;  /* 0x00007632af967816 */ /* 0x000fe40000000096 */
[----:B------:R-:W-:Y:S02]  /*bb60*/  ISETP.GE.U32.AND.EX P5, PT, R23, 0x1000000, PT, P5 ;  /* 0x010000001700780c */ /* 0x000fe40003fa6150 */
[----:B------:R-:W-:-:S05]  /*bb70*/  SHF.L.U32 R150, R150, 0x10, RZ ;  /* 0x0000001096967819 */ /* 0x000fca00000006ff */
[----:B------:R-:W-:-:S04]  /*bb80*/  FFMA.FTZ R150, R181, UR24, R150 ;  /* 0x00000018b5967c23 */ /* 0x000fc80008010096 */
[C---:B------:R-:W-:Y:S01]  /*bb90*/  FMUL.FTZ R181, R150.reuse, UR12 ;  /* 0x0000000c96b57c20 */ /* 0x040fe20008410000 */
[----:B------:R-:W-:Y:S02]  /*bba0*/  F2FP.BF16.F32.PACK_AB R155, R150, R155 ;  /* 0x0000009b969b723e */ /* 0x000fe400000010ff */
[----:B------:R-:W-:Y:S01]  /*bbb0*/  @P5 PRMT R149, R179, 0x7632, R149 ;  /* 0x00007632b3955816 */ /* 0x000fe20000000095 */
[----:B------:R-:W-:Y:S02]  /*bbc0*/  HFMA2 R179, -RZ, RZ, 0, 0 ;  /* 0x00000000ffb37431 */ /* 0x000fe400000001ff */
[----:B------:R-:W-:Y:S01]  /*bbd0*/  FMUL.FTZ R181, R181, UR25 ;  /* 0x00000019b5b57c20 */ /* 0x000fe20008410000 */
[----:B------:R-:W-:-:S05]  /*bbe0*/  @P5 SHF.L.U32 R149, R149, 0x10, RZ ;  /* 0x0000001095955819 */ /* 0x000fca00000006ff */
[----:B------:R-:W-:Y:S01]  /*bbf0*/  @P5 FMUL.FTZ R179, R181, R149 ;  /* 0x00000095b5b35220 */ /* 0x000fe20000410000 */
[----:B------:R-:W-:-:S03]  /*bc00*/  MOV R149, RZ ;  /* 0x000000ff00957202 */ /* 0x000fc60000000f00 */
[----:B------:R-:W-:Y:S01]  /*bc10*/  FADD.FTZ R179, R151, R179 ;  /* 0x000000b397b37221 */ /* 0x000fe20000010000 */
[----:B------:R-:W-:-:S05]  /*bc20*/  @P5 SHF.L.U32 R151, R237, 0x10, RZ ;  /* 0x00000010ed975819 */ /* 0x000fca00000006ff */
[----:B------:R-:W-:-:S05]  /*bc30*/  @P5 FMUL.FTZ R149, R151, R181 ;  /* 0x000000b597955220 */ /* 0x000fca0000410000 */
[----:B------:R-:W-:Y:S01]  /*bc40*/  F2FP.BF16.F32.PACK_AB R147, R149, R148 ;  /* 0x000000949593723e */ /* 0x000fe200000010ff */
[----:B------:R-:W-:Y:S06]  /*bc50*/  BRA `(.L_x_941) ;  /* 0x0000000400f07947 */ /* 0x000fec0003800000 */
.L_x_940:
[----:B------:R-:W-:Y:S01]  /*bc60*/  FFMA.FTZ R180, R190, UR4, R181 ;  /* 0x00000004beb47c23 */ /* 0x000fe200080100b5 */
[----:B-----5:R-:W-:Y:S02]  /*bc70*/  LOP3.LUT P5, RZ, R22, 0xff, RZ, 0xc0, !PT ;  /* 0x000000ff16ff7812 */ /* 0x020fe400078ac0ff */
[----:B------:R-:W-:Y:S01]  /*bc80*/  SHF.L.U32 R183, R172, 0x10, RZ ;  /* 0x00000010acb77819 */ /* 0x000fe200000006ff */
[----:B------:R-:W-:Y:S01]  /*bc90*/  FADD.FTZ R180, R207, -R180 ;  /* 0x800000b4cfb47221 */ /* 0x000fe20000010000 */
[----:B------:R-:W-:Y:S02]  /*bca0*/  MOV R231, RZ ;  /* 0x000000ff00e77202 */ /* 0x000fe40000000f00 */
[----:B------:R-:W-:Y:S01]  /*bcb0*/  MOV R232, RZ ;  /* 0x000000ff00e87202 */ /* 0x000fe20000000f00 */
        /* <DEDUP_REMOVED lines=15> */
[----:B------:R-:W-:-:S03]  /*bdb0*/  FMUL.FTZ R176, R180, UR12 ;  /* 0x0000000cb4b07c20 */ /* 0x000fc60008410000 */
[----:B------:R-:W-:Y:S01]  /*bdc0*/  @P5 SHF.L.U32 R233, R182, 0x10, RZ ;  /* 0x00000010b6e95819 */ /* 0x000fe200000006ff */
[----:B------:R-:W-:Y:S01]  /*bdd0*/  FMUL.FTZ R180, R176, UR25 ;  /* 0x00000019b0b47c20 */ /* 0x000fe20008410000 */
[----:B------:R-:W-:-:S03]  /*bde0*/  HFMA2 R176, -RZ, RZ, 0, 0 ;  /* 0x00000000ffb07431 */ /* 0x000fc600000001ff */
[----:B------:R-:W-:Y:S01]  /*bdf0*/  @P5 FMUL.FTZ R176, R233, R180 ;  /* 0x000000b4e9b05220 */ /* 0x000fe20000410000 */
[----:B------:R-:W-:-:S03]  /*be00*/  @P5 SHF.L.U32 R233, R234, 0x10, RZ ;  /* 0x00000010eae95819 */ /* 0x000fc600000006ff */
[----:B------:R-:W-:Y:S02]  /*be10*/  FADD.FTZ R176, R145, R176 ;  /* 0x000000b091b07221 */ /* 0x000fe40000010000 */
[----:B------:R-:W-:Y:S01]  /*be20*/  @P5 FMUL.FTZ R232, R233, R180 ;  /* 0x000000b4e9e85220 */ /* 0x000fe20000410000 */
[----:B------:R-:W-:Y:S01]  /*be30*/  FFMA.FTZ R180, R4, UR4, R181 ;  /* 0x0000000404b47c23 */ /* 0x000fe200080100b5 */
[----:B------:R-:W-:Y:S02]  /*be40*/  LOP3.LUT P5, RZ, R22, 0xff0000, RZ, 0xc0, !PT ;  /* 0x00ff000016ff7812 */ /* 0x000fe400078ac0ff */
        /* <DEDUP_REMOVED lines=55> */
[----:B------:R-:W-:-:S04]  /*c1c0*/  FMUL.FTZ R147, R147, UR25 ;  /* 0x0000001993937c20 */ /* 0x000fc80008410000 */
[----:B------:R-:W-:-:S04]  /*c1d0*/  @P5 FMUL.FTZ R228, R178, R147 ;  /* 0x00000093b2e45220 */ /* 0x000fc80000410000 */
[----:B------:R-:W-:Y:S01]  /*c1e0*/  FADD.FTZ R228, R149, R228 ;  /* 0x000000e495e47221 */ /* 0x000fe20000010000 */
[----:B------:R-:W-:Y:S01]  /*c1f0*/  MOV R149, RZ ;  /* 0x000000ff00957202 */ /* 0x000fe20000000f00 */
[----:B------:R-:W-:Y:S01]  /*c200*/  @P5 FMUL.FTZ R149, R148, R147 ;  /* 0x0000009394955220 */ /* 0x000fe20000410000 */
[--C-:B------:R-:W-:Y:S01]  /*c210*/  FFMA.FTZ R148, R2, UR4, R181.reuse ;  /* 0x0000000402947c23 */ /* 0x100fe200080100b5 */
[----:B------:R-:W-:Y:S01]  /*c220*/  LOP3.LUT P5, RZ, R23, 0xff0000, RZ, 0xc0, !PT ;  /* 0x00ff000017ff7812 */ /* 0x000fe200078ac0ff */
[----:B------:R-:W-:Y:S01]  /*c230*/  FFMA.FTZ R181, R229, UR4, R181 ;  /* 0x00000004e5b57c23 */ /* 0x000fe200080100b5 */
[----:B------:R-:W-:Y:S01]  /*c240*/  SHF.L.U32 R147, R175, 0x10, RZ ;  /* 0x00000010af937819 */ /* 0x000fe200000006ff */
[----:B------:R-:W-:Y:S01]  /*c250*/  FADD.FTZ R148, R197, -R148 ;  /* 0x80000094c5947221 */ /* 0x000fe20000010000 */
[----:B------:R-:W-:Y:S01]  /*c260*/  F2FP.BF16.F32.PACK_AB R146, R149, R146 ;  /* 0x000000929592723e */ /* 0x000fe200000010ff */
[----:B------:R-:W-:Y:S02]  /*c270*/  FADD.FTZ R181, R230, -R181 ;  /* 0x800000b5e6b57221 */ /* 0x000fe40000010000 */
        /* <DEDUP_REMOVED lines=10> */
[----:B------:R-:W-:Y:S02]  /*c320*/  ISETP.GE.U32.AND P5, PT, R22, RZ, PT ;  /* 0x000000ff1600720c */ /* 0x000fe40003fa6070 */
[----:B------:R-:W-:Y:S02]  /*c330*/  PRMT R148, R175, 0x7632, R148 ;  /* 0x00007632af947816 */ /* 0x000fe40000000094 */
[----:B------:R-:W-:Y:S02]  /*c340*/  ISETP.GE.U32.AND.EX P5, PT, R23, 0x1000000, PT, P5 ;  /* 0x010000001700780c */ /* 0x000fe40003fa6150 */
[----:B------:R-:W-:-:S05]  /*c350*/  SHF.L.U32 R148, R148, 0x10, RZ ;  /* 0x0000001094947819 */ /* 0x000fca00000006ff */
[----:B------:R-:W-:-:S04]  /*c360*/  FFMA.FTZ R148, R181, UR24, R148 ;  /* 0x00000018b5947c23 */ /* 0x000fc80008010094 */
[----:B------:R-:W-:Y:S02]  /*c370*/  FMUL.FTZ R148, R148, UR12 ;  /* 0x0000000c94947c20 */ /* 0x000fe40008410000 */
[----:B------:R-:W-:Y:S02]  /*c380*/  @P5 PRMT R179, R179, 0x7632, R179 ;  /* 0x00007632b3b35816 */ /* 0x000fe400000000b3 */
[----:B------:R-:W-:Y:S01]  /*c390*/  FMUL.FTZ R150, R148, UR25 ;  /* 0x0000001994967c20 */ /* 0x000fe20008410000 */
[----:B------:R-:W-:Y:S01]  /*c3a0*/  HFMA2 R148, -RZ, RZ, 0, 0 ;  /* 0x00000000ff947431 */ /* 0x000fe200000001ff */
[----:B------:R-:W-:-:S05]  /*c3b0*/  @P5 SHF.L.U32 R179, R179, 0x10, RZ ;  /* 0x00000010b3b35819 */ /* 0x000fca00000006ff */
[----:B------:R-:W-:-:S04]  /*c3c0*/  @P5 FMUL.FTZ R148, R179, R150 ;  /* 0x00000096b3945220 */ /* 0x000fc80000410000 */
[----:B------:R-:W-:Y:S01]  /*c3d0*/  FADD.FTZ R179, R151, R148 ;  /* 0x0000009497b37221 */ /* 0x000fe20000010000 */
[----:B------:R-:W-:Y:S02]  /*c3e0*/  @P5 SHF.L.U32 R151, R237, 0x10, RZ ;  /* 0x00000010ed975819 */ /* 0x000fe400000006ff */
[----:B------:R-:W-:-:S03]  /*c3f0*/  MOV R148, RZ ;  /* 0x000000ff00947202 */ /* 0x000fc60000000f00 */
[----:B------:R-:W-:-:S05]  /*c400*/  @P5 FMUL.FTZ R148, R151, R150 ;  /* 0x0000009697945220 */ /* 0x000fca0000410000 */
[----:B------:R-:W-:-:S07]  /*c410*/  F2FP.BF16.F32.PACK_AB R147, R148, R147 ;  /* 0x000000939493723e */ /* 0x000fce00000010ff */
.L_x_941:
        /* <DEDUP_REMOVED lines=13> */
[----:B------:R-:W-:-:S07]  /*c4f0*/  MOV R149, R228 ;  /* 0x000000e400957202 */ /* 0x000fce0000000f00 */
.L_x_925:
[----:B------:R-:W-:Y:S05]  /*c500*/  BSYNC.RECONVERGENT B0 ;  /* 0x0000000000007941 */ /* 0x000fea0003800200 */
.L_x_911:
[----:B------:R-:W-:Y:S02]  /*c510*/  UIADD3 UR7, UPT, UPT, UR7, UR22, URZ ;  /* 0x0000001607077290 */ /* 0x000fe4000fffe0ff */
[----:B------:R-:W-:Y:S02]  /*c520*/  UPLOP3.LUT UP2, UPT, UPT, UPT, UP2, 0x40, 0x4 ;  /* 0x000000000004789c */ /* 0x000fe40003f4e820 */
[----:B------:R-:W-:-:S09]  /*c530*/  UISETP.GE.AND UP1, UPT, UR7, UR23, UPT ;  /* 0x000000170700728c */ /* 0x000fd2000bf26270 */
[----:B------:R-:W-:Y:S05]  /*c540*/  BRA.U !UP1, `(.L_x_942) ;  /* 0xffffff4509587547 */ /* 0x000fea000b83ffff */
.L_x_900:
[----:B------:R-:W0:Y:S01]  /*c550*/  S2UR UR4, SR_CTAID.X ;  /* 0x00000000000479c3 */ /* 0x000e220000002500 */
[----:B------:R-:W1:Y:S01]  /*c560*/  S2R R8, SR_TID.X ;  /* 0x0000000000087919 */ /* 0x000e620000002100 */
[----:B------:R-:W-:Y:S01]  /*c570*/  BSSY.RECONVERGENT B0, `(.L_x_943) ;  /* 0x0000012000007945 */ /* 0x000fe20003800200 */
[----:B0-----:R-:W-:-:S06]  /*c580*/  UIMAD UR4, UR4, UR6, URZ ;  /* 0x00000006040472a4 */ /* 0x001fcc000f8e02ff */
[----:B------:R-:W-:-:S04]  /*c590*/  MOV R9, UR4 ;  /* 0x0000000400097c02 */ /* 0x000fc80008000f00 */
[----:B-1----:R-:W-:Y:S01]  /*c5a0*/  LEA.HI R9, R9, R8, RZ, 0x1d ;  /* 0x0000000809097211 */ /* 0x002fe200078fe8ff */
        /* <DEDUP_REMOVED lines=14> */
.L_x_944:
[----:B------:R-:W-:Y:S05]  /*c690*/  BSYNC.RECONVERGENT B0 ;  /* 0x0000000000007941 */ /* 0x000fea0003800200 */
.L_x_943:
        /* <DEDUP_REMOVED lines=15> */
.L_x_946:
[----:B------:R-:W-:Y:S05]  /*c790*/  BSYNC.RECONVERGENT B0 ;  /* 0x0000000000007941 */ /* 0x000fea0003800200 */
.L_x_945:
        /* <DEDUP_REMOVED lines=15> */
.L_x_948:
[----:B------:R-:W-:Y:S05]  /*c890*/  BSYNC.RECONVERGENT B0 ;  /* 0x0000000000007941 */ /* 0x000fea0003800200 */
.L_x_947:
        /* <DEDUP_REMOVED lines=14> */
.L_x_949:
        /* <DEDUP_REMOVED lines=16> */
.L_x_15592:


//--------------------- .text._ZN10layer_norm13ln_bwd_kernelINS_13Kernel_traitsI13__nv_bfloat16S2_S2_S2_fjLj4096ELj1ELj1ELj4ELj16ENS_18Kernel_traits_baseILj4096ES2_S2_S2_S2_fjLj128EEEEELb1ELb1ELb0ELb1EEEvNS_9BwdParamsE --------------------------
	.section	.text._ZN10layer_norm13ln_bwd_kernelINS_13Kernel_traitsI13__nv_bfloat16S2_S2_S2_fjLj4096ELj1ELj1ELj4ELj16ENS_18Kernel_traits_baseILj4096ES2_S2_S2_S2_fjLj128EEEEELb1ELb1ELb0ELb1EEEvNS_9BwdParamsE,"ax",@progbits
	.align	128
        .global         _ZN10layer_norm13ln_bwd_kernelINS_13Kernel_traitsI13__nv_bfloat16S2_S2_S2_fjLj4096ELj1ELj1ELj4ELj16ENS_18Kernel_traits_baseILj4096ES2_S2_S2_S2_fjLj128EEEEELb1ELb1ELb0ELb1EEEvNS_9BwdParamsE
        .type           _ZN10layer_norm13ln_bwd_kernelINS_13Kernel_traitsI13__nv_bfloat16S2_S2_S2_fjLj4096ELj1ELj1ELj4ELj16ENS_18Kernel_traits_baseILj4096ES2_S2_S2_S2_fjLj128EEEEELb1ELb1ELb0ELb1EEEvNS_9BwdParamsE,@function
        .size           _ZN10layer_norm13ln_bwd_kernelINS_13Kernel_traitsI13__nv_bfloat16S2_S2_S2_fjLj4096ELj1ELj1ELj4ELj16ENS_18Kernel_traits_baseILj4096ES2_S2_S2_S2_fjLj128EEEEELb1ELb1ELb0ELb1EEEvNS_9BwdParamsE,(.L_x_15593 - _ZN10layer_norm13ln_bwd_kernelINS_13Kernel_traitsI13__nv_bfloat16S2_S2_S2_fjLj4096ELj1ELj1ELj4ELj16ENS_18Kernel_traits_baseILj4096ES2_S2_S2_S2_fjLj128EEEEELb1ELb1ELb0ELb1EEEvNS_9BwdParamsE)
        .other          _ZN10layer_norm13ln_bwd_kernelINS_13Kernel_traitsI13__nv_bfloat16S2_S2_S2_fjLj4096ELj1ELj1ELj4ELj16ENS_18Kernel_traits_baseILj4096ES2_S2_S2_S2_fjLj128EEEEELb1ELb1ELb0ELb1EEEvNS_9BwdParamsE,@"STO_CUDA_ENTRY STV_DEFAULT"
_ZN10layer_norm13ln_bwd_kernelINS_13Kernel_traitsI13__nv_bfloat16S2_S2_S2_fjLj4096ELj1ELj1ELj4ELj16ENS_18Kernel_traits_baseILj4096ES2_S2_S2_S2_fjLj128EEEEELb1ELb1ELb0ELb1EEEvNS_9BwdParamsE:
.text._ZN10layer_norm13ln_bwd_kernelINS_13Kernel_traitsI13__nv_bfloat16S2_S2_S2_fjLj4096ELj1ELj1ELj4ELj16ENS_18Kernel_traits_baseILj4096ES2_S2_S2_S2_fjLj128EEEEELb1ELb1ELb0ELb1EEEvNS_9BwdParamsE:
[----:B------:R-:W0:Y:S08]  /*0000*/  LDC R1, c[0x0][0x37c] ;  /* 0x0000df00ff017b82 */ /* 0x000e300000000800 */
[----:B------:R-:W1:Y:S01]  /*0010*/  S2UR UR6, SR_CTAID.X ;  /* 0x00000000000679c3 */ /* 0x000e620000002500 */
[----:B------:R-:W1:Y:S01]  /*0020*/  LDCU UR4, c[0x0][0x384] ;  /* 0x00007080ff0477ac */ /* 0x000e620008000800 */
[----:B------:R-:W2:Y:S01]  /*0030*/  S2R R0, SR_TID.X ;  /* 0x0000000000007919 */ /* 0x000ea20000002100 */
[----:B0-----:R-:W-:-:S02]  /*0040*/  IADD3 R1, PT, PT, R1, -0x8, RZ ;  /* 0xfffffff801017810 */ /* 0x001fc40007ffe0ff */
        /* <DEDUP_REMOVED lines=20> */
[----:B-1----:R-:W-:Y:S01]  /*0190*/  UISETP.GE.AND UP0, UPT, UR6, UR4, UPT ;  /* 0x000000040600728c */ /* 0x002fe2000bf06270 */
        /* <DEDUP_REMOVED lines=28> */
[----:B------:R-:W0:Y:S01]  /*0360*/  LDCU.64 UR12, c[0x0][0x358] ;  /* 0x00006b00ff0c77ac */ /* 0x000e220008000a00 */
[----:B--2---:R-:W-:Y:S05]  /*0370*/  BRA.U UP0, `(.L_x_950) ;  /* 0x000000a100747547 */ /* 0x004fea000b800000 */
[----:B------:R-:W1:Y:S01]  /*0380*/  LDC.64 R2, c[0x0][0x3d0] ;  /* 0x0000f400ff027b82 */ /* 0x000e620000000a00 */
[----:B------:R-:W2:Y:S07]  /*0390*/  LDCU.64 UR4, c[0x0][0x3e0] ;  /* 0x00007c00ff0477ac */ /* 0x000eae0008000a00 */
[----:B------:R-:W3:Y:S01]  /*03a0*/  LDC.64 R4, c[0x0][0x3e8] ;  /* 0x0000fa00ff047b82 */ /* 0x000ee20000000a00 */
[----:B------:R-:W-:Y:S02]  /*03b0*/  PLOP3.LUT P2, PT, PT, PT, PT, 0x8, 0x80 ;  /* 0x000000000080781c */ /* 0x000fe40003f4e170 */
        /* <DEDUP_REMOVED lines=19> */
[----:B0-----:R-:W4:Y:S01]  /*04f0*/  LDG.E.128 R244, desc[UR12][R2.64] ;  /* 0x0000000c02f47981 */ /* 0x001f22000c1e1d00 */
[----:B------:R-:W-:-:S02]  /*0500*/  CS2R R20, SRZ ;  /* 0x0000000000147805 */ /* 0x000fc4000001ff00 */
[----:B------:R-:W-:Y:S01]  /*0510*/  CS2R R22, SRZ ;  /* 0x0000000000167805 */ /* 0x000fe2000001ff00 */
[----:B---3--:R-:W-:Y:S01]  /*0520*/  IMAD.WIDE.U32 R4, R0, 0x10, R4 ;  /* 0x0000001000047825 */ /* 0x008fe200078e0004 */
[----:B------:R-:W3:Y:S01]  /*0530*/  LDG.E.128 R236, desc[UR12][R2.64+0x800] ;  /* 0x0008000c02ec7981 */ /* 0x000ee2000c1e1d00 */
[----:B------:R-:W-:Y:S02]  /*0540*/  CS2R R24, SRZ ;  /* 0x0000000000187805 */ /* 0x000fe4000001ff00 */
[----:B------:R-:W-:Y:S02]  /*0550*/  CS2R R26, SRZ ;  /* 0x00000000001a7805 */ /* 0x000fe4000001ff00 */
[----:B------:R-:W-:Y:S01]  /*0560*/  CS2R R28, SRZ ;  /* 0x00000000001c7805 */ /* 0x000fe2000001ff00 */
[----:B------:R-:W3:Y:S01]  /*0570*/  LDG.E.128 R12, desc[UR12][R2.64+0x1000] ;  /* 0x0010000c020c7981 */ /* 0x000ee2000c1e1d00 */
[----:B------:R-:W-:Y:S02]  /*0580*/  CS2R R30, SRZ ;  /* 0x00000000001e7805 */ /* 0x000fe4000001ff00 */
[----:B------:R-:W-:-:S02]  /*0590*/  CS2R R32, SRZ ;  /* 0x0000000000207805 */ /* 0x000fc4000001ff00 */
[----:B------:R-:W-:Y:S01]  /*05a0*/  CS2R R34, SRZ ;  /* 0x0000000000227805 */ /* 0x000fe2000001ff00 */
[----:B------:R0:W3:Y:S01]  /*05b0*/  LDG.E.128 R8, desc[UR12][R2.64+0x1800] ;  /* 0x0018000c02087981 */ /* 0x0000e2000c1e1d00 */
[----:B------:R-:W-:Y:S02]  /*05c0*/  CS2R R36, SRZ ;  /* 0x0000000000247805 */ /* 0x000fe4000001ff00 */
[----:B------:R-:W-:Y:S02]  /*05d0*/  CS2R R38, SRZ ;  /* 0x0000000000267805 */ /* 0x000fe4000001ff00 */
[----:B------:R-:W-:Y:S01]  /*05e0*/  CS2R R40, SRZ ;  /* 0x0000000000287805 */ /* 0x000fe2000001ff00 */
[----:B------:R-:W3:Y:S01]  /*05f0*/  LDG.E.128 R60, desc[UR12][R4.64+0x800] ;  /* 0x0008000c043c7981 */ /* 0x000ee2000c1e1d00 */
[----:B------:R-:W-:Y:S02]  /*0600*/  CS2R R42, SRZ ;  /* 0x00000000002a7805 */ /* 0x000fe4000001ff00 */
[----:B------:R-:W-:-:S02]  /*0610*/  CS2R R44, SRZ ;  /* 0x00000000002c7805 */ /* 0x000fc4000001ff00 */
[----:B------:R-:W-:Y:S01]  /*0620*/  CS2R R46, SRZ ;  /* 0x00000000002e7805 */ /* 0x000fe2000001ff00 */
[----:B------:R-:W3:Y:S01]  /*0630*/  LDG.E.128 R56, desc[UR12][R4.64] ;  /* 0x0000000c04387981 */ /* 0x000ee2000c1e1d00 */
[----:B--2---:R-:W-:Y:S01]  /*0640*/  UISETP.NE.U32.AND UP0, UPT, UR4, URZ, UPT ;  /* 0x000000ff0400728c */ /* 0x004fe2000bf05070 */
[----:B0-----:R-:W-:Y:S02]  /*0650*/  CS2R R2, SRZ ;  /* 0x0000000000027805 */ /* 0x001fe4000001ff00 */
[----:B------:R-:W-:Y:S01]  /*0660*/  CS2R R116, SRZ ;  /* 0x0000000000747805 */ /* 0x000fe2000001ff00 */
[----:B------:R-:W5:Y:S01]  /*0670*/  LDG.E.128 R52, desc[UR12][R4.64+0x1800] ;  /* 0x0018000c04347981 */ /* 0x000f62000c1e1d00 */
[----:B------:R-:W-:Y:S02]  /*0680*/  CS2R R118, SRZ ;  /* 0x0000000000767805 */ /* 0x000fe4000001ff00 */
[----:B------:R-:W-:Y:S02]  /*0690*/  CS2R R120, SRZ ;  /* 0x0000000000787805 */ /* 0x000fe4000001ff00 */
[----:B------:R-:W-:Y:S01]  /*06a0*/  CS2R R122, SRZ ;  /* 0x00000000007a7805 */ /* 0x000fe2000001ff00 */
[----:B------:R0:W5:Y:S01]  /*06b0*/  LDG.E.128 R48, desc[UR12][R4.64+0x1000] ;  /* 0x0010000c04307981 */ /* 0x000162000c1e1d00 */
[----:B------:R-:W-:-:S02]  /*06c0*/  CS2R R124, SRZ ;  /* 0x00000000007c7805 */ /* 0x000fc4000001ff00 */
[----:B------:R-:W-:Y:S02]  /*06d0*/  CS2R R126, SRZ ;  /* 0x00000000007e7805 */ /* 0x000fe4000001ff00 */
[----:B------:R-:W-:Y:S02]  /*06e0*/  CS2R R128, SRZ ;  /* 0x0000000000807805 */ /* 0x000fe4000001ff00 */
[----:B------:R-:W-:Y:S02]  /*06f0*/  CS2R R130, SRZ ;  /* 0x0000000000827805 */ /* 0x000fe4000001ff00 */
[----:B------:R-:W-:Y:S02]  /*0700*/  CS2R R132, SRZ ;  /* 0x0000000000847805 */ /* 0x000fe4000001ff00 */
[----:B------:R-:W-:Y:S01]  /*0710*/  MOV R134, RZ ;  /* 0x000000ff00867202 */ /* 0x000fe20000000f00 */
[----:B------:R-:W-:Y:S01]  /*0720*/  UISETP.NE.AND.EX UP0, UPT, UR5, URZ, UPT, UP0 ;  /* 0x000000ff0500728c */ /* 0x000fe2000bf05300 */
[----:B------:R-:W1:Y:S01]  /*0730*/  LDCU UR7, c[0x0][0x408] ;  /* 0x00008100ff0777ac */ /* 0x000e620008000800 */
[----:B0-----:R-:W-:Y:S01]  /*0740*/  CS2R R4, SRZ ;  /* 0x0000000000047805 */ /* 0x001fe2000001ff00 */
[----:B------:R-:W0:Y:S01]  /*0750*/  LDCU UR15, c[0x0][0x388] ;  /* 0x00007100ff0f77ac */ /* 0x000e220008000800 */
[----:B------:R-:W2:Y:S01]  /*0760*/  LDCU.U8 UR14, c[0x0][0x410] ;  /* 0x00008200ff0e77ac */ /* 0x000ea20008000000 */
[----:B------:R-:W0:Y:S01]  /*0770*/  LDCU UR18, c[0x0][0x400] ;  /* 0x00008000ff1277ac */ /* 0x000e220008000800 */
[----:B------:R-:W0:Y:S01]  /*0780*/  LDCU.64 UR20, c[0x0][0x478] ;  /* 0x00008f00ff1477ac */ /* 0x000e220008000a00 */
[----:B------:R-:W0:Y:S01]  /*0790*/  LDCU.128 UR8, c[0x0][0x3c0] ;  /* 0x00007800ff0877ac */ /* 0x000e220008000c00 */
[----:B------:R-:W0:Y:S01]  /*07a0*/  LDCU.64 UR16, c[0x0][0x438] ;  /* 0x00008700ff1077ac */ /* 0x000e220008000a00 */
[----:B------:R-:W0:Y:S01]  /*07b0*/  LDCU.64 UR22, c[0x0][0x380] ;  /* 0x00007000ff1677ac */ /* 0x000e220008000a00 */
[----:B----4-:R-:W-:-:S02]  /*07c0*/  SHF.L.U32 R0, R244, 0x10, RZ ;  /* 0x00000010f4007819 */ /* 0x010fc400000006ff */
[----:B------:R-:W-:Y:S02]  /*07d0*/  PRMT R252, R244, 0x7632, R252 ;  /* 0x00007632f4fc7816 */ /* 0x000fe400000000fc */
[----:B------:R-:W-:Y:S01]  /*07e0*/  PRMT R250, R245, 0x7632, R250 ;  /* 0x00007632f5fa7816 */ /* 0x000fe200000000fa */
[----:B------:R4:W-:Y:S01]  /*07f0*/  STL [R1], R0 ;  /* 0x0000000001007387 */ /* 0x0009e20000100800 */
[C---:B------:R-:W-:Y:S02]  /*0800*/  PRMT R248, R246.reuse, 0x7632, R248 ;  /* 0x00007632f6f87816 */ /* 0x040fe400000000f8 */
[----:B------:R-:W-:Y:S01]  /*0810*/  SHF.L.U32 R249, R246, 0x10, RZ ;  /* 0x00000010f6f97819 */ /* 0x000fe200000006ff */
[----:B------:R-:W-:Y:S01]  /*0820*/  IMAD.U32 R250, R250, 0x10000, RZ ;  /* 0x00010000fafa7824 */ /* 0x000fe200078e00ff */
[C---:B---3--:R-:W-:Y:S02]  /*0830*/  PRMT R240, R238.reuse, 0x7632, R240 ;  /* 0x00007632eef07816 */ /* 0x048fe400000000f0 */
[----:B------:R-:W-:-:S02]  /*0840*/  SHF.L.U32 R241, R238, 0x10, RZ ;  /* 0x00000010eef17819 */ /* 0x000fc400000006ff */
[----:B------:R-:W-:Y:S01]  /*0850*/  PRMT R246, R247, 0x7632, R246 ;  /* 0x00007632f7f67816 */ /* 0x000fe200000000f6 */
[----:B----4-:R-:W-:Y:S01]  /*0860*/  HFMA2 R0, -RZ, RZ, 0, 0 ;  /* 0x00000000ff007431 */ /* 0x010fe200000001ff */
[----:B------:R-:W-:Y:S02]  /*0870*/  PRMT R244, R236, 0x7632, R244 ;  /* 0x00007632ecf47816 */ /* 0x000fe400000000f4 */
[----:B------:R-:W-:Y:S02]  /*0880*/  PRMT R242, R237, 0x7632, R242 ;  /* 0x00007632edf27816 */ /* 0x000fe400000000f2 */
        /* <DEDUP_REMOVED lines=8> */
[----:B------:R-:W-:-:S02]  /*0910*/  PRMT R216, R11, 0x7632, R216 ;  /* 0x000076320bd87816 */ /* 0x000fc400000000d8 */
[----:B------:R-:W-:Y:S02]  /*0920*/  SHF.L.U32 R243, R237, 0x10, RZ ;  /* 0x00000010edf37819 */ /* 0x000fe400000006ff */
[----:B------:R-:W-:Y:S02]  /*0930*/  SHF.L.U32 R251, R245, 0x10, RZ ;  /* 0x00000010f5fb7819 */ /* 0x000fe400000006ff */
[----:B------:R-:W-:Y:S02]  /*0940*/  SHF.L.U32 R237, R12, 0x10, RZ ;  /* 0x000000100ced7819 */ /* 0x000fe400000006ff */
[----:B------:R-:W-:Y:S02]  /*0950*/  SHF.L.U32 R234, R13, 0x10, RZ ;  /* 0x000000100dea7819 */ /* 0x000fe400000006ff */
[----:B------:R-:W-:Y:S02]  /*0960*/  CS2R R12, SRZ ;  /* 0x00000000000c7805 */ /* 0x000fe4000001ff00 */
[----:B------:R-:W-:-:S02]  /*0970*/  SHF.L.U32 R232, R14, 0x10, RZ ;  /* 0x000000100ee87819 */ /* 0x000fc400000006ff */
[----:B------:R-:W-:Y:S02]  /*0980*/  SHF.L.U32 R230, R15, 0x10, RZ ;  /* 0x000000100fe67819 */ /* 0x000fe400000006ff */
[----:B------:R-:W-:Y:S02]  /*0990*/  CS2R R14, SRZ ;  /* 0x00000000000e7805 */ /* 0x000fe4000001ff00 */
        /* <DEDUP_REMOVED lines=31> */
[----:B012---:R-:W-:-:S07]  /*0b90*/  SHF.L.U32 R216, R216, 0x10, RZ ;  /* 0x00000010d8d87819 */ /* 0x007fce00000006ff */
.L_x_969:
[----:B0-----:R-:W0:Y:S01]  /*0ba0*/  S2R R141, SR_TID.X ;  /* 0x00000000008d7919 */ /* 0x001e220000002100 */
[----:B------:R-:W-:Y:S01]  /*0bb0*/  UIMAD UR4, UR6, UR15, URZ ;  /* 0x0000000f060472a4 */ /* 0x000fe2000f8e02ff */
[----:B-1----:R-:W1:Y:S01]  /*0bc0*/  LDC.64 R112, c[0x0][0x428] ;  /* 0x00010a00ff707b82 */ /* 0x002e620000000a00 */
[----:B------:R-:W2:Y:S02]  /*0bd0*/  LDL R173, [R1] ;  /* 0x0000000001ad7983 */ /* 0x000ea40000100800 */
[----:B------:R-:W-:-:S04]  /*0be0*/  USHF.R.S32.HI UR5, URZ, 0x1f, UR4 ;  /* 0x0000001fff057899 */ /* 0x000fc80008011404 */
[----:B------:R-:W-:Y:S01]  /*0bf0*/  ULEA.HI UR5, UR5, UR4, URZ, 0x3 ;  /* 0x0000000405057291 */ /* 0x000fe2000f8f18ff */
[----:B------:R-:W3:Y:S05]  /*0c00*/  LDC.64 R110, c[0x0][0x3a8] ;  /* 0x0000ea00ff6e7b82 */ /* 0x000eea0000000a00 */
[----:B------:R-:W-:Y:S01]  /*0c10*/  MOV R137, UR5 ;  /* 0x0000000500897c02 */ /* 0x000fe20008000f00 */
[----:B------:R-:W-:-:S06]  /*0c20*/  UIMAD.WIDE UR4, UR6, 0x4, UR10 ;  /* 0x00000004060478a5 */ /* 0x000fcc000f8e020a */
[----:B------:R-:W-:Y:S02]  /*0c30*/  MOV R84, UR4 ;  /* 0x0000000400547c02 */ /* 0x000fe40008000f00 */
[----:B------:R-:W-:Y:S01]  /*0c40*/  MOV R85, UR5 ;  /* 0x0000000500557c02 */ /* 0x000fe20008000f00 */
[----:B------:R-:W-:-:S04]  /*0c50*/  UIMAD.WIDE UR4, UR6, 0x4, UR8 ;  /* 0x00000004060478a5 */ /* 0x000fc8000f8e0208 */
[----:B------:R-:W4:Y:S01]  /*0c60*/  LDG.E R142, desc[UR12][R84.64] ;  /* 0x0000000c548e7981 */ /* 0x000f22000c1e1900 */
[----:B0-----:R-:W-:-:S04]  /*0c70*/  LEA.HI.SX32 R137, R137, R141, 0x1d ;  /* 0x0000008d89897211 */ /* 0x001fc800078feaff */
[C---:B------:R-:W-:Y:S01]  /*0c80*/  IADD3 R159, PT, PT, R137.reuse, 0x100, RZ ;  /* 0x00000100899f7810 */ /* 0x040fe20007ffe0ff */
[C---:B-1----:R-:W-:Y:S01]  /*0c90*/  IMAD.WIDE.U32 R88, R137.reuse, 0x10, R112 ;  /* 0x0000001089587825 */ /* 0x042fe200078e0070 */
[----:B------:R-:W-:-:S03]  /*0ca0*/  IADD3 R136, PT, PT, R137, 0x80, RZ ;  /* 0x0000008089887810 */ /* 0x000fc60007ffe0ff */
[----:B------:R-:W-:Y:S01]  /*0cb0*/  IMAD.WIDE.U32 R104, R159, 0x10, R112 ;  /* 0x000000109f687825 */ /* 0x000fe200078e0070 */
[----:B------:R-:W-:Y:S01]  /*0cc0*/  MOV R108, UR4 ;  /* 0x00000004006c7c02 */ /* 0x000fe20008000f00 */
[----:B------:R-:W2:Y:S01]  /*0cd0*/  LDG.E.128 R88, desc[UR12][R88.64] ;  /* 0x0000000c58587981 */ /* 0x000ea2000c1e1d00 */
[----:B------:R-:W-:Y:S01]  /*0ce0*/  MOV R109, UR5 ;  /* 0x00000005006d7c02 */ /* 0x000fe20008000f00 */
[--C-:B---3--:R-:W-:Y:S01]  /*0cf0*/  IMAD.WIDE.U32 R86, R137, 0x10, R110.reuse ;  /* 0x0000001089567825 */ /* 0x108fe200078e006e */
[----:B------:R-:W0:Y:S01]  /*0d00*/  S2R R139, SR_CgaCtaId ;  /* 0x00000000008b7919 */ /* 0x000e220000008800 */
[----:B------:R-:W-:Y:S02]  /*0d10*/  LOP3.LUT P1, RZ, R141, 0x1f, RZ, 0xc0, !PT ;  /* 0x0000001f8dff7812 */ /* 0x000fe4000782c0ff */
[----:B------:R-:W-:Y:S01]  /*0d20*/  VIADD R135, R137, 0x180 ;  /* 0x0000018089877836 */ /* 0x000fe20000000000 */
[----:B------:R-:W-:Y:S01]  /*0d30*/  PLOP3.LUT P0, PT, PT, PT, PT, 0x80, 0x8 ;  /* 0x000000000008781c */ /* 0x000fe20003f0f070 */
[C-C-:B------:R-:W-:Y:S01]  /*0d40*/  IMAD.WIDE.U32 R92, R136.reuse, 0x10, R110.reuse ;  /* 0x00000010885c7825 */ /* 0x140fe200078e006e */
[----:B------:R-:W3:Y:S01]  /*0d50*/  LDG.E.128 R104, desc[UR12][R104.64] ;  /* 0x0000000c68687981 */ /* 0x000ee2000c1e1d00 */
[----:B------:R-:W-:Y:S01]  /*0d60*/  MOV R138, 0x400 ;  /* 0x00000400008a7802 */ /* 0x000fe20000000f00 */
[----:B------:R-:W1:Y:S01]  /*0d70*/  @UP0 LDCU.64 UR4, c[0x0][0x3e0] ;  /* 0x00007c00ff0407ac */ /* 0x000e620008000a00 */
[--C-:B------:R-:W-:Y:S01]  /*0d80*/  IMAD.WIDE.U32 R100, R159, 0x10, R110.reuse ;  /* 0x000000109f647825 */ /* 0x100fe200078e006e */
[----:B------:R-:W3:Y:S03]  /*0d90*/  LDG.E.128 R84, desc[UR12][R86.64] ;  /* 0x0000000c56547981 */ /* 0x000ee6000c1e1d00 */
[C---:B------:R-:W-:Y:S01]  /*0da0*/  IMAD.WIDE.U32 R110, R135.reuse, 0x10, R110 ;  /* 0x00000010876e7825 */ /* 0x040fe200078e006e */
[----:B------:R-:W3:Y:S03]  /*0db0*/  LDG.E R143, desc[UR12][R108.64] ;  /* 0x0000000c6c8f7981 */ /* 0x000ee6000c1e1900 */
[--C-:B------:R-:W-:Y:S01]  /*0dc0*/  IMAD.WIDE.U32 R96, R136, 0x10, R112.reuse ;  /* 0x0000001088607825 */ /* 0x100fe200078e0070 */
[----:B------:R-:W3:Y:S04]  /*0dd0*/  LDG.E.128 R92, desc[UR12][R92.64] ;  /* 0x0000000c5c5c7981 */ /* 0x000ee8000c1e1d00 */
[----:B------:R-:W3:Y:S04]  /*0de0*/  LDG.E.128 R100, desc[UR12][R100.64] ;  /* 0x0000000c64647981 */ /* 0x000ee8000c1e1d00 */
[----:B------:R-:W3:Y:S04]  /*0df0*/  LDG.E.128 R108, desc[UR12][R110.64] ;  /* 0x0000000c6e6c7981 */ /* 0x000ee8000c1e1d00 */
[----:B------:R-:W3:Y:S01]  /*0e00*/  LDG.E.128 R96, desc[UR12][R96.64] ;  /* 0x0000000c60607981 */ /* 0x000ee2000c1e1d00 */
[----:B------:R-:W-:-:S06]  /*0e10*/  IMAD.WIDE.U32 R112, R135, 0x10, R112 ;  /* 0x0000001087707825 */ /* 0x000fcc00078e0070 */
[----:B------:R-:W3:Y:S01]  /*0e20*/  LDG.E.128 R112, desc[UR12][R112.64] ;  /* 0x0000000c70707981 */ /* 0x000ee2000c1e1d00 */
[----:B------:R-:W-:Y:S02]  /*0e30*/  @!P1 PLOP3.LUT P0, PT, P2, PT, PT, 0x80, 0x8 ;  /* 0x000000000008981c */ /* 0x000fe4000170f070 */
[----:B0-----:R-:W-:Y:S02]  /*0e40*/  LEA R138, R139, R138, 0x18 ;  /* 0x0000008a8b8a7211 */ /* 0x001fe400078ec0ff */
[----:B------:R-:W-:Y:S02]  /*0e50*/  @!P1 SHF.R.U32.HI R141, RZ, 0x2, R141 ;  /* 0x00000002ff8d9819 */ /* 0x000fe4000001168d */
[----:B------:R-:W-:Y:S02]  /*0e60*/  IADD3 R139, PT, PT, R138, 0x4020, RZ ;  /* 0x000040208a8b7810 */ /* 0x000fe40007ffe0ff */
[----:B------:R-:W-:Y:S02]  /*0e70*/  ISETP.NE.AND P3, PT, RZ, UR14, PT ;  /* 0x0000000eff007c0c */ /* 0x000fe4000bf65270 */
[----:B------:R-:W-:-:S02]  /*0e80*/  @!P1 MOV R140, R139 ;  /* 0x0000008b008c9202 */ /* 0x000fc40000000f00 */
[----:B------:R-:W-:Y:S02]  /*0e90*/  @!P1 LOP3.LUT R141, R141, 0x18, RZ, 0xc0, !PT ;  /* 0x000000188d8d9812 */ /* 0x000fe400078ec0ff */
[----:B------:R-:W-:-:S04]  /*0ea0*/  @!P0 IADD3 R140, PT, PT, R138, 0x4000, RZ ;  /* 0x000040008a8c8810 */ /* 0x000fc80007ffe0ff */
[----:B------:R-:W-:Y:S02]  /*0eb0*/  @!P1 IADD3 R144, PT, PT, R141, R140, RZ ;  /* 0x0000008c8d909210 */ /* 0x000fe40007ffe0ff */
[----:B----4-:R-:W-:Y:S02]  /*0ec0*/  R2UR UR19, R142 ;  /* 0x000000008e1372ca */ /* 0x010fe400000e0000 */
[C---:B--2---:R-:W-:Y:S02]  /*0ed0*/  PRMT R146, R89.reuse, 0x7632, R146 ;  /* 0x0000763259927816 */ /* 0x044fe40000000092 */
[----:B------:R-:W-:Y:S02]  /*0ee0*/  SHF.L.U32 R145, R89, 0x10, RZ ;  /* 0x0000001059917819 */ /* 0x000fe400000006ff */
[C---:B---3--:R-:W-:Y:S02]  /*0ef0*/  PRMT R89, R104.reuse, 0x7632, R89 ;  /* 0x0000763268597816 */ /* 0x048fe40000000059 */
[----:B------:R-:W-:-:S02]  /*0f00*/  SHF.L.U32 R142, R104, 0x10, RZ ;  /* 0x00000010688e7819 */ /* 0x000fc400000006ff */
[C---:B------:R-:W-:Y:S02]  /*0f10*/  PRMT R104, R107.reuse, 0x7632, R104 ;  /* 0x000076326b687816 */ /* 0x040fe40000000068 */
[----:B------:R-:W-:Y:S02]  /*0f20*/  SHF.L.U32 R154, R107, 0x10, RZ ;  /* 0x000000106b9a7819 */ /* 0x000fe400000006ff */
[----:B------:R-:W-:Y:S02]  /*0f30*/  SHF.L.U32 R156, R84, 0x10, RZ ;  /* 0x00000010549c7819 */ /* 0x000fe400000006ff */
[----:B------:R-:W-:Y:S02]  /*0f40*/  FSEL R107, R143, RZ, !P3 ;  /* 0x000000ff8f6b7208 */ /* 0x000fe40005800000 */
[C---:B------:R-:W-:Y:S02]  /*0f50*/  PRMT R151, R95.reuse, 0x7632, R151 ;  /* 0x000076325f977816 */ /* 0x040fe40000000097 */
[----:B------:R-:W-:-:S02]  /*0f60*/  SHF.L.U32 R166, R95, 0x10, RZ ;  /* 0x000000105fa67819 */ /* 0x000fc400000006ff */
[C---:B------:R-:W-:Y:S02]  /*0f70*/  PRMT R149, R87.reuse, 0x7632, R149 ;  /* 0x0000763257957816 */ /* 0x040fe40000000095 */
[C---:B------:R-:W-:Y:S02]  /*0f80*/  PRMT R95, R106.reuse, 0x7632, R95 ;  /* 0x000076326a5f7816 */ /* 0x040fe4000000005f */
[----:B------:R-:W-:Y:S02]  /*0f90*/  SHF.L.U32 R150, R106, 0x10, RZ ;  /* 0x000000106a967819 */ /* 0x000fe400000006ff */
[----:B------:R-:W-:Y:S02]  /*0fa0*/  SHF.L.U32 R200, R87, 0x10, RZ ;  /* 0x0000001057c87819 */ /* 0x000fe400000006ff */
[C---:B------:R-:W-:Y:S02]  /*0fb0*/  PRMT R106, R108.reuse, 0x7632, R106 ;  /* 0x000076326c6a7816 */ /* 0x040fe4000000006a */
[----:B------:R-:W-:Y:S01]  /*0fc0*/  SHF.L.U32 R169, R108, 0x10, RZ ;  /* 0x000000106ca97819 */ /* 0x000fe200000006ff */
[----:B------:R-:W-:Y:S01]  /*0fd0*/  FADD.FTZ R108, -R107, R156 ;  /* 0x0000009c6b6c7221 */ /* 0x000fe20000010100 */
[----:B------:R-:W-:-:S02]  /*0fe0*/  PRMT R147, R86, 0x7632, R147 ;  /* 0x0000763256937816 */ /* 0x000fc40000000093 */
[----:B------:R-:W-:Y:S02]  /*0ff0*/  SHF.L.U32 R155, R86, 0x10, RZ ;  /* 0x00000010569b7819 */ /* 0x000fe400000006ff */
[C---:B------:R-:W-:Y:S02]  /*1000*/  PRMT R141, R90.reuse, 0x7632, R141 ;  /* 0x000076325a8d7816 */ /* 0x040fe4000000008d */
[----:B------:R-:W-:Y:S02]  /*1010*/  SHF.L.U32 R203, R90, 0x10, RZ ;  /* 0x000000105acb7819 */ /* 0x000fe400000006ff */
[----:B------:R-:W-:Y:S02]  /*1020*/  PRMT R152, R85, 0x7632, R152 ;  /* 0x0000763255987816 */ /* 0x000fe40000000098 */
[C---:B------:R-:W-:Y:S02]  /*1030*/  PRMT R90, R88.reuse, 0x7632, R90 ;  /* 0x00007632585a7816 */ /* 0x040fe4000000005a */
[----:B------:R-:W-:-:S02]  /*1040*/  SHF.L.U32 R207, R88, 0x10, RZ ;  /* 0x0000001058cf7819 */ /* 0x000fc400000006ff */
[C---:B------:R-:W-:Y:S02]  /*1050*/  PRMT R148, R92.reuse, 0x7632, R148 ;  /* 0x000076325c947816 */ /* 0x040fe40000000094 */
[----:B------:R-:W-:Y:S02]  /*1060*/  SHF.L.U32 R160, R92, 0x10, RZ ;  /* 0x000000105ca07819 */ /* 0x000fe400000006ff */
[C---:B------:R-:W-:Y:S02]  /*1070*/  PRMT R86, R98.reuse, 0x7632, R86 ;  /* 0x0000763262567816 */ /* 0x040fe40000000056 */
[----:B------:R-:W-:Y:S02]  /*1080*/  SHF.L.U32 R165, R98, 0x10, RZ ;  /* 0x0000001062a57819 */ /* 0x000fe400000006ff */
[----:B------:R-:W-:Y:S02]  /*1090*/  SHF.L.U32 R158, R101, 0x10, RZ ;  /* 0x00000010659e7819 */ /* 0x000fe400000006ff */
[----:B------:R-:W-:-:S02]  /*10a0*/  PRMT R153, R84, 0x7632, R153 ;  /* 0x0000763254997816 */ /* 0x000fc40000000099 */
[----:B------:R-:W-:Y:S02]  /*10b0*/  PRMT R92, R93, 0x7632, R92 ;  /* 0x000076325d5c7816 */ /* 0x000fe4000000005c */
[C---:B------:R-:W-:Y:S02]  /*10c0*/  PRMT R88, R96.reuse, 0x7632, R88 ;  /* 0x0000763260587816 */ /* 0x040fe40000000058 */
[----:B------:R-:W-:Y:S02]  /*10d0*/  SHF.L.U32 R161, R96, 0x10, RZ ;  /* 0x0000001060a17819 */ /* 0x000fe400000006ff */
[C---:B------:R-:W-:Y:S02]  /*10e0*/  PRMT R98, R100.reuse, 0x7632, R98 ;  /* 0x0000763264627816 */ /* 0x040fe40000000062 */
[----:B------:R-:W-:Y:S01]  /*10f0*/  SHF.L.U32 R174, R149, 0x10, RZ ;  /* 0x0000001095ae7819 */ /* 0x000fe200000006ff */
[----:B------:R-:W-:Y:S01]  /*1100*/  FADD.FTZ R200, -R107, R200 ;  /* 0x000000c86bc87221 */ /* 0x000fe20000010100 */
[----:B------:R-:W-:Y:S01]  /*1110*/  SHF.L.U32 R157, R100, 0x10, RZ ;  /* 0x00000010649d7819 */ /* 0x000fe200000006ff */
[----:B------:R-:W-:Y:S01]  /*1120*/  FMUL.FTZ R108, R108, UR19 ;  /* 0x000000136c6c7c20 */ /* 0x000fe20008410000 */
[----:B------:R-:W-:-:S02]  /*1130*/  PRMT R96, R101, 0x7632, R96 ;  /* 0x0000763265607816 */ /* 0x000fc40000000060 */
[----:B------:R-:W-:Y:S02]  /*1140*/  PRMT R84, R94, 0x7632, R84 ;  /* 0x000076325e547816 */ /* 0x000fe40000000054 */
[----:B------:R-:W-:Y:S02]  /*1150*/  PRMT R100, R102, 0x7632, R100 ;  /* 0x0000763266647816 */ /* 0x000fe40000000064 */
[----:B------:R-:W-:Y:S02]  /*1160*/  PRMT R101, R103, 0x7632, R101 ;  /* 0x0000763267657816 */ /* 0x000fe40000000065 */
[----:B------:R-:W-:Y:S02]  /*1170*/  PRMT R164, R109, 0x7632, R164 ;  /* 0x000076326da47816 */ /* 0x000fe400000000a4 */
[----:B------:R-:W-:Y:S01]  /*1180*/  PRMT R167, R110, 0x7632, R167 ;  /* 0x000076326ea77816 */ /* 0x000fe200000000a7 */
[----:B------:R-:W-:Y:S01]  /*1190*/  FADD.FTZ R143, -R107, R158 ;  /* 0x0000009e6b8f7221 */ /* 0x000fe20000010100 */
[----:B------:R-:W-:-:S02]  /*11a0*/  SHF.L.U32 R170, R109, 0x10, RZ ;  /* 0x000000106daa7819 */ /* 0x000fc400000006ff */
[----:B------:R-:W-:Y:S02]  /*11b0*/  PRMT R168, R111, 0x7632, R168 ;  /* 0x000076326fa87816 */ /* 0x000fe400000000a8 */
[----:B------:R-:W-:Y:S02]  /*11c0*/  SHF.L.U32 R204, R152, 0x10, RZ ;  /* 0x0000001098cc7819 */ /* 0x000fe400000006ff */
[----:B------:R-:W-:Y:S01]  /*11d0*/  SHF.L.U32 R148, R148, 0x10, RZ ;  /* 0x0000001094947819 */ /* 0x000fe200000006ff */
[----:B------:R-:W-:Y:S01]  /*11e0*/  IMAD.U32 R156, R92, 0x10000, RZ ;  /* 0x000100005c9c7824 */ /* 0x000fe200078e00ff */
[----:B------:R-:W-:Y:S02]  /*11f0*/  PRMT R140, R91, 0x7632, R140 ;  /* 0x000076325b8c7816 */ /* 0x000fe4000000008c */
[----:B------:R-:W-:Y:S01]  /*1200*/  SHF.L.U32 R162, R93, 0x10, RZ ;  /* 0x000000105da27819 */ /* 0x000fe200000006ff */
[----:B------:R-:W-:Y:S01]  /*1210*/  FADD.FTZ R93, -R107, R174 ;  /* 0x000000ae6b5d7221 */ /* 0x000fe20000010100 */
[----:B------:R-:W-:-:S02]  /*1220*/  SHF.L.U32 R152, R153, 0x10, RZ ;  /* 0x0000001099987819 */ /* 0x000fc400000006ff */
[----:B------:R-:W-:Y:S01]  /*1230*/  SHF.L.U32 R98, R98, 0x10, RZ ;  /* 0x0000001062627819 */ /* 0x000fe200000006ff */
[----:B------:R-:W-:Y:S01]  /*1240*/  FMUL.FTZ R200, R200, UR19 ;  /* 0x00000013c8c87c20 */ /* 0x000fe20008410000 */
[----:B------:R-:W-:Y:S01]  /*1250*/  SHF.L.U32 R91, R91, 0x10, RZ ;  /* 0x000000105b5b7819 */ /* 0x000fe200000006ff */
[----:B------:R-:W-:Y:S01]  /*1260*/  FADD.FTZ R34, R207, R34 ;  /* 0x00000022cf227221 */ /* 0x000fe20000010000 */
[----:B------:R-:W-:Y:S01]  /*1270*/  SHF.L.U32 R102, R102, 0x10, RZ ;  /* 0x0000001066667819 */ /* 0x000fe200000006ff */
[----:B------:R-:W-:Y:S01]  /*1280*/  FFMA.FTZ R134, R108, R207, R134 ;  /* 0x000000cf6c867223 */ /* 0x000fe20000010086 */
[----:B------:R-:W-:Y:S02]  /*1290*/  SHF.L.U32 R103, R103, 0x10, RZ ;  /* 0x0000001067677819 */ /* 0x000fe400000006ff */
[----:B------:R-:W-:Y:S02]  /*12a0*/  SHF.L.U32 R172, R147, 0x10, RZ ;  /* 0x0000001093ac7819 */ /* 0x000fe400000006ff */
[----:B------:R-:W-:-:S02]  /*12b0*/  SHF.L.U32 R158, R96, 0x10, RZ ;  /* 0x00000010609e7819 */ /* 0x000fc400000006ff */
[----:B------:R-:W-:Y:S01]  /*12c0*/  SHF.L.U32 R206, R106, 0x10, RZ ;  /* 0x000000106ace7819 */ /* 0x000fe200000006ff */
[----:B------:R-:W-:Y:S01]  /*12d0*/  FMUL.FTZ R207, R173, R207 ;  /* 0x000000cfadcf7220 */ /* 0x000fe20000410000 */
        /* <DEDUP_REMOVED lines=10> */
[----:B------:R-:W-:Y:S01]  /*1380*/  SHF.L.U32 R90, R90, 0x10, RZ ;  /* 0x000000105a5a7819 */ /* 0x000fe200000006ff */
        /* <DEDUP_REMOVED lines=13> */
[----:B------:R-:W-:Y:S01]  /*1460*/  FADD.FTZ R28, R91, R28 ;  /* 0x0000001c5b1c7221 */ /* 0x000fe20000010000 */
[-C--:B------:R-:W-:Y:S01]  /*1470*/  FFMA.FTZ R128, R200, R91.reuse, R128 ;  /* 0x0000005bc8807223 */ /* 0x080fe20000010080 */
[----:B------:R-:W-:Y:S01]  /*1480*/  FMUL.FTZ R199, R247, R91 ;  /* 0x0000005bf7c77220 */ /* 0x000fe20000410000 */
        /* <DEDUP_REMOVED lines=15> */
[-C--:B------:R-:W-:Y:S01]  /*1580*/  FMUL.FTZ R206, R252, R90.reuse ;  /* 0x0000005afcce7220 */ /* 0x080fe20000410000 */
[----:B------:R-:W-:Y:S01]  /*1590*/  FADD.FTZ R91, RZ, R207 ;  /* 0x000000cfff5b7221 */ /* 0x000fe20000010000 */
[----:B------:R-:W-:Y:S01]  /*15a0*/  FADD.FTZ R107, -R107, R226 ;  /* 0x000000e26b6b7221 */ /* 0x000fe20000010100 */
[C---:B------:R-:W-:Y:S01]  /*15b0*/  PRMT R219, R114.reuse, 0x7632, R219 ;  /* 0x0000763272db7816 */ /* 0x040fe200000000db */
[----:B------:R-:W-:Y:S01]  /*15c0*/  FMUL.FTZ R109, R109, UR19 ;  /* 0x000000136d6d7c20 */ /* 0x000fe20008410000 */
[----:B------:R-:W-:Y:S01]  /*15d0*/  SHF.L.U32 R226, R114, 0x10, RZ ;  /* 0x0000001072e27819 */ /* 0x000fe200000006ff */
[----:B------:R-:W-:Y:S01]  /*15e0*/  FMUL.FTZ R114, R110, UR19 ;  /* 0x000000136e727c20 */ /* 0x000fe20008410000 */
[----:B------:R-:W-:Y:S01]  /*15f0*/  SHF.L.U32 R146, R146, 0x10, RZ ;  /* 0x0000001092927819 */ /* 0x000fe200000006ff */
[----:B------:R-:W-:Y:S01]  /*1600*/  FMUL.FTZ R110, R251, R145 ;  /* 0x00000091fb6e7220 */ /* 0x000fe20000410000 */
[----:B------:R-:W-:Y:S01]  /*1610*/  FADD.FTZ R91, R206, R91 ;  /* 0x0000005bce5b7221 */ /* 0x000fe20000010000 */
[----:B------:R-:W-:Y:S01]  /*1620*/  FADD.FTZ R33, R90, R33 ;  /* 0x000000215a217221 */ /* 0x000fe20000010000 */
[----:B------:R-:W-:Y:S01]  /*1630*/  FFMA.FTZ R133, R109, R90, R133 ;  /* 0x0000005a6d857223 */ /* 0x000fe20000010085 */
[----:B------:R-:W-:Y:S01]  /*1640*/  FMUL.FTZ R111, R250, R146 ;  /* 0x00000092fa6f7220 */ /* 0x000fe20000410000 */
[----:B------:R-:W-:Y:S01]  /*1650*/  FADD.FTZ R90, R110, R91 ;  /* 0x0000005b6e5a7221 */ /* 0x000fe20000010000 */
[----:B------:R-:W-:Y:S01]  /*1660*/  SHF.L.U32 R202, R141, 0x10, RZ ;  /* 0x000000108dca7819 */ /* 0x000fe200000006ff */
[----:B------:R-:W-:Y:S01]  /*1670*/  FADD.FTZ R30, R203, R30 ;  /* 0x0000001ecb1e7221 */ /* 0x000fe20000010000 */
[-C--:B------:R-:W-:Y:S01]  /*1680*/  FFMA.FTZ R130, R114, R203.reuse, R130 ;  /* 0x000000cb72827223 */ /* 0x080fe20000010082 */
[----:B------:R-:W-:Y:S01]  /*1690*/  FMUL.FTZ R201, R201, UR19 ;  /* 0x00000013c9c97c20 */ /* 0x000fe20008410000 */
[----:B------:R-:W-:Y:S01]  /*16a0*/  FMUL.FTZ R203, R249, R203 ;  /* 0x000000cbf9cb7220 */ /* 0x000fe20000410000 */
[----:B------:R-:W-:Y:S01]  /*16b0*/  FADD.FTZ R90, R111, R90 ;  /* 0x0000005a6f5a7221 */ /* 0x000fe20000010000 */
[----:B------:R-:W-:Y:S01]  /*16c0*/  FADD.FTZ R29, R202, R29 ;  /* 0x0000001dca1d7221 */ /* 0x000fe20000010000 */
[-C--:B------:R-:W-:Y:S01]  /*16d0*/  FFMA.FTZ R129, R201, R202.reuse, R129 ;  /* 0x000000cac9817223 */ /* 0x080fe20000010081 */
[----:B------:R-:W-:Y:S01]  /*16e0*/  FMUL.FTZ R202, R248, R202 ;  /* 0x000000caf8ca7220 */ /* 0x000fe20000410000 */
[----:B------:R-:W-:Y:S01]  /*16f0*/  FADD.FTZ R91, R203, R90 ;  /* 0x0000005acb5b7221 */ /* 0x000fe20000010000 */
[----:B------:R-:W-:Y:S01]  /*1700*/  SHF.L.U32 R198, R140, 0x10, RZ ;  /* 0x000000108cc67819 */ /* 0x000fe200000006ff */
[----:B------:R-:W-:Y:S01]  /*1710*/  FMUL.FTZ R140, R93, UR19 ;  /* 0x000000135d8c7c20 */ /* 0x000fe20008410000 */
[----:B------:R-:W-:Y:S01]  /*1720*/  FMUL.FTZ R141, R92, UR19 ;  /* 0x000000135c8d7c20 */ /* 0x000fe20008410000 */
[----:B------:R-:W-:Y:S01]  /*1730*/  FADD.FTZ R92, R202, R91 ;  /* 0x0000005bca5c7221 */ /* 0x000fe20000010000 */
[----:B------:R-:W-:Y:S01]  /*1740*/  FMUL.FTZ R160, R160, UR19 ;  /* 0x00000013a0a07c20 */ /* 0x000fe20008410000 */
[----:B------:R-:W-:Y:S01]  /*1750*/  FADD.FTZ R27, R198, R27 ;  /* 0x0000001bc61b7221 */ /* 0x000fe20000010000 */
[-C--:B------:R-:W-:Y:S01]  /*1760*/  FFMA.FTZ R127, R140, R198.reuse, R127 ;  /* 0x000000c68c7f7223 */ /* 0x080fe2000001007f */
[----:B------:R-:W-:Y:S01]  /*1770*/  FFMA.FTZ R90, R108, R207, RZ ;  /* 0x000000cf6c5a7223 */ /* 0x000fe200000100ff */
[----:B------:R-:W-:Y:S01]  /*1780*/  FMUL.FTZ R198, R246, R198 ;  /* 0x000000c6f6c67220 */ /* 0x000fe20000410000 */
[----:B------:R-:W-:Y:S01]  /*1790*/  FADD.FTZ R91, R199, R92 ;  /* 0x0000005cc75b7221 */ /* 0x000fe20000010000 */
[----:B------:R-:W-:Y:S01]  /*17a0*/  FMUL.FTZ R205, R205, UR19 ;  /* 0x00000013cdcd7c20 */ /* 0x000fe20008410000 */
[----:B------:R-:W-:Y:S01]  /*17b0*/  SHF.L.U32 R88, R88, 0x10, RZ ;  /* 0x0000001058587819 */ /* 0x000fe200000006ff */
[----:B------:R-:W-:Y:S01]  /*17c0*/  FADD.FTZ R26, R161, R26 ;  /* 0x0000001aa11a7221 */ /* 0x000fe20000010000 */
[-C--:B------:R-:W-:Y:S01]  /*17d0*/  FFMA.FTZ R126, R160, R161.reuse, R126 ;  /* 0x000000a1a07e7223 */ /* 0x080fe2000001007e */
[----:B------:R-:W-:Y:S01]  /*17e0*/  FFMA.FTZ R90, R109, R206, R90 ;  /* 0x000000ce6d5a7223 */ /* 0x000fe2000001005a */
[----:B------:R-:W-:Y:S01]  /*17f0*/  FMUL.FTZ R161, R245, R161 ;  /* 0x000000a1f5a17220 */ /* 0x000fe20000410000 */
[----:B------:R-:W-:Y:S01]  /*1800*/  FADD.FTZ R92, R198, R91 ;  /* 0x0000005bc65c7221 */ /* 0x000fe20000010000 */
[----:B------:R-:W-:Y:S01]  /*1810*/  PRMT R87, R97, 0x7632, R87 ;  /* 0x0000763261577816 */ /* 0x000fe20000000057 */
[----:B------:R-:W-:Y:S01]  /*1820*/  FMUL.FTZ R204, R204, UR19 ;  /* 0x00000013cccc7c20 */ /* 0x000fe20008410000 */
[----:B------:R-:W-:Y:S01]  /*1830*/  FFMA.FTZ R91, R205, R110, R90 ;  /* 0x0000006ecd5b7223 */ /* 0x000fe2000001005a */
[----:B------:R-:W-:-:S02]  /*1840*/  IMAD.U32 R97, R97, 0x10000, RZ ;  /* 0x0001000061617824 */ /* 0x000fc400078e00ff */
[-C--:B------:R-:W-:Y:S01]  /*1850*/  FMUL.FTZ R169, R244, R88.reuse ;  /* 0x00000058f4a97220 */ /* 0x080fe20000410000 */
[----:B------:R-:W-:Y:S01]  /*1860*/  FADD.FTZ R92, R161, R92 ;  /* 0x0000005ca15c7221 */ /* 0x000fe20000010000 */
[----:B------:R-:W-:Y:S01]  /*1870*/  FMUL.FTZ R168, R168, UR19 ;  /* 0x00000013a8a87c20 */ /* 0x000fe20008410000 */
[----:B------:R-:W-:Y:S01]  /*1880*/  SHF.L.U32 R87, R87, 0x10, RZ ;  /* 0x0000001057577819 */ /* 0x000fe200000006ff */
[----:B------:R-:W-:Y:S01]  /*1890*/  FFMA.FTZ R91, R204, R111, R91 ;  /* 0x0000006fcc5b7223 */ /* 0x000fe2000001005b */
[----:B------:R-:W-:Y:S01]  /*18a0*/  FMUL.FTZ R164, R243, R97 ;  /* 0x00000061f3a47220 */ /* 0x000fe20000410000 */
[----:B------:R-:W-:Y:S01]  /*18b0*/  FADD.FTZ R93, R169, R92 ;  /* 0x0000005ca95d7221 */ /* 0x000fe20000010000 */
[----:B------:R-:W-:Y:S01]  /*18c0*/  FADD.FTZ R25, R88, R25 ;  /* 0x0000001958197221 */ /* 0x000fe20000010000 */
[----:B------:R-:W-:Y:S01]  /*18d0*/  FFMA.FTZ R125, R168, R88, R125 ;  /* 0x00000058a87d7223 */ /* 0x000fe2000001007d */
[----:B------:R-:W-:Y:S01]  /*18e0*/  FMUL.FTZ R170, R170, UR19 ;  /* 0x00000013aaaa7c20 */ /* 0x000fe20008410000 */
[----:B------:R-:W-:Y:S01]  /*18f0*/  FMUL.FTZ R163, R163, UR19 ;  /* 0x00000013a3a37c20 */ /* 0x000fe20008410000 */
[----:B------:R-:W-:Y:S01]  /*1900*/  FFMA.FTZ R88, R114, R203, R91 ;  /* 0x000000cb72587223 */ /* 0x000fe2000001005b */
[-C--:B------:R-:W-:Y:S01]  /*1910*/  FMUL.FTZ R171, R242, R87.reuse ;  /* 0x00000057f2ab7220 */ /* 0x080fe20000410000 */
[----:B------:R-:W-:Y:S01]  /*1920*/  FADD.FTZ R90, R164, R93 ;  /* 0x0000005da45a7221 */ /* 0x000fe20000010000 */
[----:B------:R-:W-:Y:S01]  /*1930*/  FADD.FTZ R23, R87, R23 ;  /* 0x0000001757177221 */ /* 0x000fe20000010000 */
[----:B------:R-:W-:Y:S01]  /*1940*/  FFMA.FTZ R123, R170, R87, R123 ;  /* 0x00000057aa7b7223 */ /* 0x000fe2000001007b */
[----:B------:R-:W-:Y:S01]  /*1950*/  FADD.FTZ R22, R165, R22 ;  /* 0x00000016a5167221 */ /* 0x000fe20000010000 */
[----:B------:R-:W-:Y:S01]  /*1960*/  FFMA.FTZ R122, R163, R165, R122 ;  /* 0x000000a5a37a7223 */ /* 0x000fe2000001007a */
[----:B------:R-:W-:Y:S01]  /*1970*/  FFMA.FTZ R87, R201, R202, R88 ;  /* 0x000000cac9577223 */ /* 0x000fe20000010058 */
[----:B------:R-:W-:-:S02]  /*1980*/  IMAD.U32 R86, R86, 0x10000, RZ ;  /* 0x0001000056567824 */ /* 0x000fc400078e00ff */
[----:B------:R-:W-:Y:S01]  /*1990*/  FMUL.FTZ R165, R241, R165 ;  /* 0x000000a5f1a57220 */ /* 0x000fe20000410000 */
[----:B------:R-:W-:Y:S01]  /*19a0*/  FADD.FTZ R90, R171, R90 ;  /* 0x0000005aab5a7221 */ /* 0x000fe20000010000 */
[C---:B------:R-:W-:Y:S01]  /*19b0*/  PRMT R85, R99.reuse, 0x7632, R85 ;  /* 0x0000763263557816 */ /* 0x040fe20000000055 */
[----:B------:R-:W-:Y:S01]  /*19c0*/  FFMA.FTZ R87, R200, R199, R87 ;  /* 0x000000c7c8577223 */ /* 0x000fe20000010057 */
[----:B------:R-:W-:Y:S01]  /*19d0*/  SHF.L.U32 R99, R99, 0x10, RZ ;  /* 0x0000001063637819 */ /* 0x000fe200000006ff */
[----:B------:R-:W-:Y:S01]  /*19e0*/  FMUL.FTZ R173, R240, R86 ;  /* 0x00000056f0ad7220 */ /* 0x000fe20000410000 */
[----:B------:R-:W-:Y:S01]  /*19f0*/  FADD.FTZ R90, R165, R90 ;  /* 0x0000005aa55a7221 */ /* 0x000fe20000010000 */
[----:B------:R-:W-:Y:S01]  /*1a00*/  SHF.L.U32 R85, R85, 0x10, RZ ;  /* 0x0000001055557819 */ /* 0x000fe200000006ff */
[----:B------:R-:W-:Y:S01]  /*1a10*/  FFMA.FTZ R87, R140, R198, R87 ;  /* 0x000000c68c577223 */ /* 0x000fe20000010057 */
[----:B------:R-:W-:Y:S01]  /*1a20*/  FMUL.FTZ R167, R239, R99 ;  /* 0x00000063efa77220 */ /* 0x000fe20000410000 */
[----:B------:R-:W-:Y:S01]  /*1a30*/  FADD.FTZ R90, R173, R90 ;  /* 0x0000005aad5a7221 */ /* 0x000fe20000010000 */
[----:B------:R-:W-:Y:S01]  /*1a40*/  FMUL.FTZ R174, R174, UR19 ;  /* 0x00000013aeae7c20 */ /* 0x000fe20008410000 */
[----:B------:R-:W-:Y:S01]  /*1a50*/  FFMA.FTZ R87, R160, R161, R87 ;  /* 0x000000a1a0577223 */ /* 0x000fe20000010057 */
[-C--:B------:R-:W-:Y:S01]  /*1a60*/  FMUL.FTZ R175, R238, R85.reuse ;  /* 0x00000055eeaf7220 */ /* 0x080fe20000410000 */
[----:B------:R-:W-:Y:S01]  /*1a70*/  FADD.FTZ R90, R167, R90 ;  /* 0x0000005aa75a7221 */ /* 0x000fe20000010000 */
[----:B------:R-:W-:Y:S01]  /*1a80*/  FMUL.FTZ R162, R162, UR19 ;  /* 0x00000013a2a27c20 */ /* 0x000fe20008410000 */
[----:B------:R-:W-:Y:S01]  /*1a90*/  SHF.L.U32 R89, R89, 0x10, RZ ;  /* 0x0000001059597819 */ /* 0x000fe200000006ff */
[----:B------:R-:W-:Y:S01]  /*1aa0*/  FADD.FTZ R18, R142, R18 ;  /* 0x000000128e127221 */ /* 0x000fe20000010000 */
[-C--:B------:R-:W-:Y:S01]  /*1ab0*/  FFMA.FTZ R118, R141, R142.reuse, R118 ;  /* 0x0000008e8d767223 */ /* 0x080fe20000010076 */
[----:B------:R-:W-:Y:S01]  /*1ac0*/  FADD.FTZ R19, R85, R19 ;  /* 0x0000001355137221 */ /* 0x000fe20000010000 */
[----:B------:R-:W-:Y:S01]  /*1ad0*/  FFMA.FTZ R119, R174, R85, R119 ;  /* 0x00000055ae777223 */ /* 0x000fe20000010077 */
[----:B------:R-:W-:Y:S01]  /*1ae0*/  FFMA.FTZ R87, R168, R169, R87 ;  /* 0x000000a9a8577223 */ /* 0x000fe20000010057 */
[----:B------:R-:W-:Y:S01]  /*1af0*/  FMUL.FTZ R142, R237, R142 ;  /* 0x0000008eed8e7220 */ /* 0x000fe20000410000 */
[----:B------:R-:W-:Y:S01]  /*1b00*/  FADD.FTZ R85, R175, R90 ;  /* 0x0000005aaf557221 */ /* 0x000fe20000010000 */
[C---:B------:R-:W-:Y:S01]  /*1b10*/  PRMT R94, R105.reuse, 0x7632, R94 ;  /* 0x00007632695e7816 */ /* 0x040fe2000000005e */
[----:B------:R-:W-:Y:S01]  /*1b20*/  FMUL.FTZ R172, R172, UR19 ;  /* 0x00000013acac7c20 */ /* 0x000fe20008410000 */
[----:B------:R-:W-:Y:S01]  /*1b30*/  SHF.L.U32 R105, R105, 0x10, RZ ;  /* 0x0000001069697819 */ /* 0x000fe200000006ff */
[----:B------:R-:W-:Y:S01]  /*1b40*/  FFMA.FTZ R87, R162, R164, R87 ;  /* 0x000000a4a2577223 */ /* 0x000fe20000010057 */
[----:B------:R-:W-:Y:S01]  /*1b50*/  FMUL.FTZ R149, R235, R89 ;  /* 0x00000059eb957220 */ /* 0x000fe20000410000 */
[----:B------:R-:W-:Y:S01]  /*1b60*/  FADD.FTZ R88, R142, R85 ;  /* 0x000000558e587221 */ /* 0x000fe20000010000 */
[----:B------:R-:W-:Y:S01]  /*1b70*/  FADD.FTZ R21, R86, R21 ;  /* 0x0000001556157221 */ /* 0x000fe20000010000 */
[----:B------:R-:W-:Y:S01]  /*1b80*/  FFMA.FTZ R121, R172, R86, R121 ;  /* 0x00000056ac797223 */ /* 0x000fe20000010079 */
[----:B------:R-:W-:Y:S01]  /*1b90*/  FADD.FTZ R31, R146, R31 ;  /* 0x0000001f921f7221 */ /* 0x000fe20000010000 */
[----:B------:R-:W-:Y:S01]  /*1ba0*/  FFMA.FTZ R131, R204, R146, R131 ;  /* 0x00000092cc837223 */ /* 0x000fe20000010083 */
[----:B------:R-:W-:Y:S01]  /*1bb0*/  SHF.L.U32 R94, R94, 0x10, RZ ;  /* 0x000000105e5e7819 */ /* 0x000fe200000006ff */
[----:B------:R-:W-:Y:S01]  /*1bc0*/  FFMA.FTZ R86, R170, R171, R87 ;  /* 0x000000abaa567223 */ /* 0x000fe20000010057 */
[----:B------:R-:W-:Y:S01]  /*1bd0*/  FMUL.FTZ R146, R234, R105 ;  /* 0x00000069ea927220 */ /* 0x000fe20000410000 */
[----:B------:R-:W-:Y:S01]  /*1be0*/  FADD.FTZ R87, R149, R88 ;  /* 0x0000005895577221 */ /* 0x000fe20000010000 */
[----:B------:R-:W-:Y:S01]  /*1bf0*/  FMUL.FTZ R147, R147, UR19 ;  /* 0x0000001393937c20 */ /* 0x000fe20008410000 */
[----:B------:R-:W-:Y:S01]  /*1c00*/  FFMA.FTZ R85, R163, R165, R86 ;  /* 0x000000a5a3557223 */ /* 0x000fe20000010056 */
        /* <DEDUP_REMOVED lines=9> */
[----:B------:R-:W-:Y:S01]  /*1ca0*/  FMUL.FTZ R152, R152, UR19 ;  /* 0x0000001398987c20 */ /* 0x000fe20008410000 */
[----:B------:R-:W-:Y:S01]  /*1cb0*/  FFMA.FTZ R85, R166, R167, R85 ;  /* 0x000000a7a6557223 */ /* 0x000fe20000010055 */
[----:B------:R-:W-:Y:S01]  /*1cc0*/  FMUL.FTZ R153, R231, R95 ;  /* 0x0000005fe7997220 */ /* 0x000fe20000410000 */
[----:B------:R-:W-:Y:S01]  /*1cd0*/  FADD.FTZ R86, R150, R87 ;  /* 0x0000005796567221 */ /* 0x000fe20000010000 */
        /* <DEDUP_REMOVED lines=8> */
[----:B------:R-:W-:Y:S01]  /*1d60*/  PRMT R84, R113, 0x7632, R84 ;  /* 0x0000763271547816 */ /* 0x000fe20000000054 */
[----:B------:R-:W-:Y:S01]  /*1d70*/  FFMA.FTZ R85, R141, R142, R88 ;  /* 0x0000008e8d557223 */ /* 0x000fe20000010058 */
[----:B------:R-:W-:Y:S01]  /*1d80*/  SHF.L.U32 R112, R112, 0x10, RZ ;  /* 0x0000001070707819 */ /* 0x000fe200000006ff */
[----:B------:R-:W-:Y:S01]  /*1d90*/  FADD.FTZ R86, R154, R87 ;  /* 0x000000579a567221 */ /* 0x000fe20000010000 */
[----:B------:R-:W-:Y:S01]  /*1da0*/  FMUL.FTZ R155, R229, R104 ;  /* 0x00000068e59b7220 */ /* 0x000fe20000410000 */
[----:B------:R-:W-:-:S02]  /*1db0*/  PRMT R220, R115, 0x7632, R220 ;  /* 0x0000763273dc7816 */ /* 0x000fc400000000dc */
[----:B------:R-:W-:Y:S01]  /*1dc0*/  SHF.L.U32 R227, R115, 0x10, RZ ;  /* 0x0000001073e37819 */ /* 0x000fe200000006ff */
[----:B------:R-:W-:Y:S01]  /*1dd0*/  FMUL.FTZ R143, R143, UR19 ;  /* 0x000000138f8f7c20 */ /* 0x000fe20008410000 */
[----:B------:R-:W-:Y:S01]  /*1de0*/  SHF.L.U32 R115, R84, 0x10, RZ ;  /* 0x0000001054737819 */ /* 0x000fe200000006ff */
[----:B------:R-:W-:Y:S01]  /*1df0*/  FFMA.FTZ R84, R148, R149, R85 ;  /* 0x0000009594547223 */ /* 0x000fe20000010055 */
[----:B------:R-:W-:Y:S01]  /*1e00*/  SHF.L.U32 R228, R228, 0x10, RZ ;  /* 0x00000010e4e47819 */ /* 0x000fe200000006ff */
[----:B------:R-:W-:Y:S01]  /*1e10*/  FADD.FTZ R87, R155, R86 ;  /* 0x000000569b577221 */ /* 0x000fe20000010000 */
[----:B------:R-:W-:Y:S01]  /*1e20*/  FMUL.FTZ R88, R225, R112 ;  /* 0x00000070e1587220 */ /* 0x000fe20000410000 */
[----:B------:R-:W-:Y:S01]  /*1e30*/  SHF.L.U32 R113, R113, 0x10, RZ ;  /* 0x0000001071717819 */ /* 0x000fe200000006ff */
[----:B------:R-:W-:Y:S01]  /*1e40*/  FADD.FTZ R17, R89, R17 ;  /* 0x0000001159117221 */ /* 0x000fe20000010000 */
[----:B------:R-:W-:Y:S01]  /*1e50*/  FFMA.FTZ R117, R148, R89, R117 ;  /* 0x0000005994757223 */ /* 0x000fe20000010075 */
[----:B------:R-:W-:Y:S01]  /*1e60*/  FFMA.FTZ R85, R143, R146, R84 ;  /* 0x000000928f557223 */ /* 0x000fe20000010054 */
[----:B------:R-:W-:Y:S01]  /*1e70*/  FADD.FTZ R84, R88, R87 ;  /* 0x0000005758547221 */ /* 0x000fe20000010000 */
[----:B------:R-:W-:Y:S01]  /*1e80*/  FMUL.FTZ R89, R224, R228 ;  /* 0x000000e4e0597220 */ /* 0x000fe20000410000 */
[----:B------:R-:W-:Y:S01]  /*1e90*/  FMUL.FTZ R156, R156, UR19 ;  /* 0x000000139c9c7c20 */ /* 0x000fe20008410000 */
[----:B------:R-:W-:-:S02]  /*1ea0*/  FMUL.FTZ R90, R223, R113 ;  /* 0x00000071df5a7220 */ /* 0x000fc40000410000 */
[----:B------:R-:W-:Y:S01]  /*1eb0*/  FADD.FTZ R84, R84, R89 ;  /* 0x0000005954547221 */ /* 0x000fe20000010000 */
[----:B------:R-:W-:Y:S01]  /*1ec0*/  FFMA.FTZ R86, R156, R151, R85 ;  /* 0x000000979c567223 */ /* 0x000fe20000010055 */
[----:B------:R-:W-:Y:S01]  /*1ed0*/  FMUL.FTZ R91, R222, R115 ;  /* 0x00000073de5b7220 */ /* 0x000fe20000410000 */
[----:B------:R-:W-:Y:S01]  /*1ee0*/  FMUL.FTZ R157, R157, UR19 ;  /* 0x000000139d9d7c20 */ /* 0x000fe20008410000 */
[----:B------:R-:W-:Y:S01]  /*1ef0*/  FADD.FTZ R84, R84, R90 ;  /* 0x0000005a54547221 */ /* 0x000fe20000010000 */
[----:B------:R-:W-:Y:S01]  /*1f00*/  FFMA.FTZ R86, R147, R150, R86 ;  /* 0x0000009693567223 */ /* 0x000fe20000010056 */
[----:B------:R-:W-:Y:S01]  /*1f10*/  SHF.L.U32 R219, R219, 0x10, RZ ;  /* 0x00000010dbdb7819 */ /* 0x000fe200000006ff */
[----:B------:R-:W-:Y:S01]  /*1f20*/  FMUL.FTZ R92, R221, R226 ;  /* 0x000000e2dd5c7220 */ /* 0x000fe20000410000 */
[----:B------:R-:W-:Y:S01]  /*1f30*/  FADD.FTZ R84, R84, R91 ;  /* 0x0000005b54547221 */ /* 0x000fe20000010000 */
[----:B------:R-:W-:Y:S01]  /*1f40*/  FFMA.FTZ R86, R157, R153, R86 ;  /* 0x000000999d567223 */ /* 0x000fe20000010056 */
[----:B------:R-:W-:Y:S01]  /*1f50*/  FMUL.FTZ R158, R158, UR19 ;  /* 0x000000139e9e7c20 */ /* 0x000fe20008410000 */
[----:B------:R-:W-:Y:S01]  /*1f60*/  FMUL.FTZ R93, R218, R219 ;  /* 0x000000dbda5d7220 */ /* 0x000fe20000410000 */
[----:B------:R-:W-:Y:S01]  /*1f70*/  FADD.FTZ R84, R84, R92 ;  /* 0x0000005c54547221 */ /* 0x000fe20000010000 */
[----:B------:R-:W-:Y:S01]  /*1f80*/  FFMA.FTZ R86, R152, R154, R86 ;  /* 0x0000009a98567223 */ /* 0x000fe20000010056 */
[----:B------:R-:W-:Y:S01]  /*1f90*/  FADD.FTZ R24, R97, R24 ;  /* 0x0000001861187221 */ /* 0x000fe20000010000 */
[----:B------:R-:W-:Y:S01]  /*1fa0*/  FFMA.FTZ R124, R162, R97, R124 ;  /* 0x00000061a27c7223 */ /* 0x000fe2000001007c */
[----:B------:R-:W-:Y:S01]  /*1fb0*/  SHF.L.U32 R220, R220, 0x10, RZ ;  /* 0x00000010dcdc7819 */ /* 0x000fe200000006ff */
[----:B------:R-:W-:Y:S01]  /*1fc0*/  FADD.FTZ R84, R84, R93 ;  /* 0x0000005d54547221 */ /* 0x000fe20000010000 */
[----:B------:R-:W-:Y:S01]  /*1fd0*/  FMUL.FTZ R97, R217, R227 ;  /* 0x000000e3d9617220 */ /* 0x000fe20000410000 */
[----:B------:R-:W-:Y:S01]  /*1fe0*/  FMUL.FTZ R96, R96, UR19 ;  /* 0x0000001360607c20 */ /* 0x000fe20008410000 */
[----:B------:R-:W-:Y:S01]  /*1ff0*/  FFMA.FTZ R86, R158, R155, R86 ;  /* 0x0000009b9e567223 */ /* 0x000fe20000010056 */
[----:B------:R-:W-:Y:S01]  /*2000*/  FADD.FTZ R20, R99, R20 ;  /* 0x0000001463147221 */ /* 0x000fe20000010000 */
[----:B------:R-:W-:Y:S01]  /*2010*/  FFMA.FTZ R120, R166, R99, R120 ;  /* 0x00000063a6787223 */ /* 0x000fe20000010078 */
[----:B------:R-:W-:Y:S01]  /*2020*/  FADD.FTZ R84, R84, R97 ;  /* 0x0000006154547221 */ /* 0x000fe20000010000 */
[----:B------:R-:W-:Y:S01]  /*2030*/  FMUL.FTZ R99, R216, R220 ;  /* 0x000000dcd8637220 */ /* 0x000fe20000410000 */
[----:B------:R-:W-:Y:S01]  /*2040*/  FMUL.FTZ R98, R98, UR19 ;  /* 0x0000001362627c20 */ /* 0x000fe20008410000 */
[----:B------:R-:W-:Y:S01]  /*2050*/  FFMA.FTZ R86, R96, R88, R86 ;  /* 0x0000005860567223 */ /* 0x000fe20000010056 */
[----:B------:R-:W-:Y:S01]  /*2060*/  FMUL.FTZ R100, R100, UR19 ;  /* 0x0000001364647c20 */ /* 0x000fe20008410000 */
[----:B------:R-:W-:-:S02]  /*2070*/  FADD.FTZ R84, R84, R99 ;  /* 0x0000006354547221 */ /* 0x000fc40000010000 */
[----:B------:R-:W-:Y:S01]  /*2080*/  FFMA.FTZ R86, R98, R89, R86 ;  /* 0x0000005962567223 */ /* 0x000fe20000010056 */
[----:B------:R-:W-:Y:S02]  /*2090*/  FMUL.FTZ R101, R101, UR19 ;  /* 0x0000001365657c20 */ /* 0x000fe40008410000 */
[----:B------:R-:W0:Y:S01]  /*20a0*/  SHFL.DOWN PT, R85, R84, 0x10, 0x1f ;  /* 0x0a001f0054557f89 */ /* 0x000e2200000e0000 */
[----:B------:R-:W-:Y:S01]  /*20b0*/  FFMA.FTZ R86, R100, R90, R86 ;  /* 0x0000005a64567223 */ /* 0x000fe20000010056 */
[----:B------:R-:W-:-:S03]  /*20c0*/  FMUL.FTZ R102, R102, UR19 ;  /* 0x0000001366667c20 */ /* 0x000fc60008410000 */
[----:B------:R-:W-:Y:S01]  /*20d0*/  FFMA.FTZ R86, R101, R91, R86 ;  /* 0x0000005b65567223 */ /* 0x000fe20000010056 */
[----:B------:R-:W-:-:S03]  /*20e0*/  FMUL.FTZ R103, R103, UR19 ;  /* 0x0000001367677c20 */ /* 0x000fc60008410000 */
[----:B------:R-:W-:Y:S01]  /*20f0*/  FFMA.FTZ R86, R102, R92, R86 ;  /* 0x0000005c66567223 */ /* 0x000fe20000010056 */
[----:B------:R-:W-:-:S03]  /*2100*/  FMUL.FTZ R106, R106, UR19 ;  /* 0x000000136a6a7c20 */ /* 0x000fc60008410000 */
[----:B------:R-:W-:Y:S01]  /*2110*/  FFMA.FTZ R86, R103, R93, R86 ;  /* 0x0000005d67567223 */ /* 0x000fe20000010056 */
[----:B------:R-:W-:-:S03]  /*2120*/  FMUL.FTZ R107, R107, UR19 ;  /* 0x000000136b6b7c20 */ /* 0x000fc60008410000 */
[----:B------:R-:W-:-:S04]  /*2130*/  FFMA.FTZ R86, R106, R97, R86 ;  /* 0x000000616a567223 */ /* 0x000fc80000010056 */
[----:B------:R-:W-:Y:S01]  /*2140*/  FFMA.FTZ R86, R107, R99, R86 ;  /* 0x000000636b567223 */ /* 0x000fe20000010056 */
[----:B0-----:R-:W-:-:S04]  /*2150*/  FADD.FTZ R85, R84, R85 ;  /* 0x0000005554557221 */ /* 0x001fc80000010000 */
[----:B------:R-:W0:Y:S02]  /*2160*/  SHFL.DOWN PT, R84, R86, 0x10, 0x1f ;  /* 0x0a001f0056547f89 */ /* 0x000e2400000e0000 */
[----:B0-----:R-:W-:Y:S02]  /*2170*/  FADD.FTZ R86, R86, R84 ;  /* 0x0000005456567221 */ /* 0x001fe40000010000 */
[----:B------:R-:W0:Y:S02]  /*2180*/  SHFL.DOWN PT, R84, R85, 0x8, 0x1f ;  /* 0x09001f0055547f89 */ /* 0x000e2400000e0000 */
[----:B0-----:R-:W-:Y:S02]  /*2190*/  FADD.FTZ R85, R85, R84 ;  /* 0x0000005455557221 */ /* 0x001fe40000010000 */
[----:B------:R-:W0:Y:S02]  /*21a0*/  SHFL.DOWN PT, R84, R86, 0x8, 0x1f ;  /* 0x09001f0056547f89 */ /* 0x000e2400000e0000 */
[----:B0-----:R-:W-:-:S02]  /*21b0*/  FADD.FTZ R86, R86, R84 ;  /* 0x0000005456567221 */ /* 0x001fc40000010000 */
        /* <DEDUP_REMOVED lines=8> */
[----:B------:R-:W0:Y:S01]  /*2240*/  SHFL.DOWN PT, R86, R84, 0x1, 0x1f ;  /* 0x08201f0054567f89 */ /* 0x000e2200000e0000 */
[----:B------:R-:W-:-:S04]  /*2250*/  ISETP.NE.U32.AND P0, PT, RZ, UR16, PT ;  /* 0x00000010ff007c0c */ /* 0x000fc8000bf05070 */
[----:B------:R-:W-:Y:S01]  /*2260*/  ISETP.NE.AND.EX P0, PT, RZ, UR17, PT, P0 ;  /* 0x00000011ff007c0c */ /* 0x000fe2000bf05300 */
[----:B0-----:R-:W-:Y:S02]  /*2270*/  FADD.FTZ R84, R84, R86 ;  /* 0x0000005654547221 */ /* 0x001fe40000010000 */
[----:B------:R-:W0:Y:S02]  /*2280*/  SHFL.DOWN PT, R86, R85, 0x1, 0x1f ;  /* 0x08201f0055567f89 */ /* 0x000e2400000e0000 */
[----:B0-----:R-:W-:-:S08]  /*2290*/  FADD.FTZ R85, R85, R86 ;  /* 0x0000005655557221 */ /* 0x001fd00000010000 */
[----:B------:R-:W0:Y:S01]  /*22a0*/  @P0 LDC.64 R86, c[0x0][0x438] ;  /* 0x00010e00ff560b82 */ /* 0x000e220000000a00 */
[----:B------:R2:W-:Y:S01]  /*22b0*/  @!P1 STS.64 [R144], R84 ;  /* 0x0000005490009388 */ /* 0x0005e20000000a00 */
[----:B------:R-:W-:Y:S01]  /*22c0*/  PLOP3.LUT P1, PT, PT, PT, UP0, 0x80, 0x8 ;  /* 0x000000000008781c */ /* 0x000fe20003f2f008 */
[----:B-1----:R-:W-:-:S05]  /*22d0*/  @UP0 UIMAD.WIDE UR4, UR6, 0x2, UR4 ;  /* 0x00000002060408a5 */ /* 0x002fca000f8e0204 */
[----:B--2---:R-:W1:Y:S01]  /*22e0*/  @P0 LDC.64 R84, c[0x0][0x438] ;  /* 0x00010e00ff540b82 */ /* 0x004e620000000a00 */
[----:B0-----:R-:W-:-:S05]  /*22f0*/  @P0 IMAD.WIDE.U32 R86, R137, 0x10, R86 ;  /* 0x0000001089560825 */ /* 0x001fca00078e0056 */
[----:B-----5:R0:W5:Y:S02]  /*2300*/  @P0 LDG.E.128 R64, desc[UR12][R86.64] ;  /* 0x0000000c56400981 */ /* 0x020164000c1e1d00 */
[----:B0-----:R-:W-:Y:S02]  /*2310*/  MOV R86, UR4 ;  /* 0x0000000400567c02 */ /* 0x001fe40008000f00 */
[----:B------:R-:W-:-:S05]  /*2320*/  MOV R87, UR5 ;  /* 0x0000000500577c02 */ /* 0x000fca0008000f00 */
[----:B------:R-:W2:Y:S01]  /*2330*/  @P1 LDG.E.U16 R236, desc[UR12][R86.64] ;  /* 0x0000000c56ec1981 */ /* 0x000ea2000c1e1500 */
[----:B-1----:R-:W-:-:S05]  /*2340*/  @P0 IMAD.WIDE.U32 R84, R136, 0x10, R84 ;  /* 0x0000001088540825 */ /* 0x002fca00078e0054 */
[----:B------:R0:W5:Y:S02]  /*2350*/  @P0 LDG.E.128 R68, desc[UR12][R84.64] ;  /* 0x0000000c54440981 */ /* 0x000164000c1e1d00 */
[----:B0-----:R-:W0:Y:S02]  /*2360*/  @P0 LDC.64 R84, c[0x0][0x438] ;  /* 0x00010e00ff540b82 */ /* 0x001e240000000a00 */
[----:B0-----:R-:W-:-:S05]  /*2370*/  @P0 IMAD.WIDE.U32 R84, R159, 0x10, R84 ;  /* 0x000000109f540825 */ /* 0x001fca00078e0054 */
[----:B------:R0:W5:Y:S02]  /*2380*/  @P0 LDG.E.128 R72, desc[UR12][R84.64] ;  /* 0x0000000c54480981 */ /* 0x000164000c1e1d00 */
[----:B0-----:R-:W0:Y:S02]  /*2390*/  @P0 LDC.64 R84, c[0x0][0x438] ;  /* 0x00010e00ff540b82 */ /* 0x001e240000000a00 */
[----:B0-----:R-:W-:-:S05]  /*23a0*/  @P0 IMAD.WIDE.U32 R84, R135, 0x10, R84 ;  /* 0x0000001087540825 */ /* 0x001fca00078e0054 */
[----:B------:R0:W5:Y:S02]  /*23b0*/  @P0 LDG.E.128 R76, desc[UR12][R84.64] ;  /* 0x0000000c544c0981 */ /* 0x000164000c1e1d00 */
[----:B0-----:R-:W0:Y:S01]  /*23c0*/  LDC.64 R84, c[0x0][0x3b0] ;  /* 0x0000ec00ff547b82 */ /* 0x001e220000000a00 */
        /* <DEDUP_REMOVED lines=22> */
[----:B------:R-:W-:Y:S01]  /*2530*/  @!P2 IADD3 R139, PT, PT, R138, 0x4000, RZ ;  /* 0x000040008a8ba810 */ /* 0x000fe20007ffe0ff */
[----:B------:R-:W-:Y:S06]  /*2540*/  BAR.SYNC.DEFER_BLOCKING 0x0 ;  /* 0x0000000000007b1d */ /* 0x000fec0000010000 */
[----:B------:R0:W1:Y:S01]  /*2550*/  LDS.128 R84, [R139] ;  /* 0x000000008b547984 */ /* 0x0000620000000c00 */
[----:B------:R-:W-:Y:S01]  /*2560*/  FADD.FTZ R212, R226, R212 ;  /* 0x000000d4e2d47221 */ /* 0x000fe20000010000 */
[----:B------:R-:W-:Y:S01]  /*2570*/  FFMA.FTZ R38, R102, R226, R38 ;  /* 0x000000e266267223 */ /* 0x000fe20000010026 */
[----:B0-----:R-:W-:-:S02]  /*2580*/  IADD3 R139, PT, PT, R138, 0x4030, RZ ;  /* 0x000040308a8b7810 */ /* 0x001fc40007ffe0ff */
[----:B------:R-:W-:Y:S01]  /*2590*/  @!P2 IADD3 R139, PT, PT, R138, 0x4010, RZ ;  /* 0x000040108a8ba810 */ /* 0x000fe20007ffe0ff */
[----:B-1----:R-:W-:Y:S01]  /*25a0*/  FADD.FTZ R84, RZ, R84 ;  /* 0x00000054ff547221 */ /* 0x002fe20000010000 */
[----:B------:R-:W-:-:S03]  /*25b0*/  FADD.FTZ R85, RZ, R85 ;  /* 0x00000055ff557221 */ /* 0x000fc60000010000 */
[----:B------:R-:W-:Y:S01]  /*25c0*/  FADD.FTZ R138, R86, R84 ;  /* 0x00000054568a7221 */ /* 0x000fe20000010000 */
[----:B------:R-:W-:Y:S02]  /*25d0*/  FADD.FTZ R226, R87, R85 ;  /* 0x0000005557e27221 */ /* 0x000fe40000010000 */
[----:B------:R-:W0:Y:S01]  /*25e0*/  LDS.128 R84, [R139] ;  /* 0x000000008b547984 */ /* 0x000e220000000c00 */
[----:B------:R-:W-:-:S04]  /*25f0*/  UISETP.NE.U32.AND UP1, UPT, UR16, URZ, UPT ;  /* 0x000000ff1000728c */ /* 0x000fc8000bf25070 */
[----:B------:R-:W-:Y:S01]  /*2600*/  UISETP.NE.AND.EX UP1, UPT, UR17, URZ, UPT, UP1 ;  /* 0x000000ff1100728c */ /* 0x000fe2000bf25310 */
        /* <DEDUP_REMOVED lines=10> */
[----:B------:R-:W-:Y:S01]  /*26b0*/  UMOV UR5, 0x3f800000 ;  /* 0x3f80000000057882 */ /* 0x000fe20000000000 */
[----:B0-----:R-:W-:-:S04]  /*26c0*/  FADD.FTZ R85, R226, R85 ;  /* 0x00000055e2557221 */ /* 0x001fc80000010000 */
[----:B------:R-:W-:Y:S01]  /*26d0*/  FADD.FTZ R85, R87, R85 ;  /* 0x0000005557557221 */ /* 0x000fe20000010000 */
[----:B------:R-:W-:-:S03]  /*26e0*/  FADD.FTZ R84, R138, R84 ;  /* 0x000000548a547221 */ /* 0x000fc60000010000 */
[----:B------:R-:W-:Y:S01]  /*26f0*/  FMUL.FTZ R85, R85, UR18 ;  /* 0x0000001255557c20 */ /* 0x000fe20008410000 */
[----:B------:R-:W-:-:S04]  /*2700*/  FADD.FTZ R84, R86, R84 ;  /* 0x0000005456547221 */ /* 0x000fc80000010000 */
[----:B------:R-:W-:Y:S01]  /*2710*/  R2UR UR24, R85 ;  /* 0x00000000551872ca */ /* 0x000fe200000e0000 */
[----:B------:R-:W-:-:S05]  /*2720*/  FMUL.FTZ R84, R84, UR18 ;  /* 0x0000001254547c20 */ /* 0x000fca0008410000 */
[----:B------:R-:W-:Y:S02]  /*2730*/  FSEL R139, R84, RZ, !P3 ;  /* 0x000000ff548b7208 */ /* 0x000fe40005800000 */
[----:B--2---:R-:W-:-:S13]  /*2740*/  @P1 R2UR UR4, R236 ;  /* 0x00000000ec0412ca */ /* 0x004fda00000e0000 */
[----:B------:R-:W-:Y:S01]  /*2750*/  @UP0 USHF.L.U32 UR5, UR4, 0x10, URZ ;  /* 0x0000001004050899 */ /* 0x000fe200080006ff */
[----:B------:R-:W-:Y:S11]  /*2760*/  BRA.U UP1, `(.L_x_951) ;  /* 0x0000003901287547 */ /* 0x000ff6000b800000 */
[----:B------:R-:W0:Y:S01]  /*2770*/  LDC.64 R226, c[0x0][0x390] ;  /* 0x0000e400ffe27b82 */ /* 0x000e220000000a00 */
[----:B------:R-:W-:-:S04]  /*2780*/  ISETP.NE.U32.AND P0, PT, RZ, UR20, PT ;  /* 0x00000014ff007c0c */ /* 0x000fc8000bf05070 */
[----:B------:R-:W-:Y:S02]  /*2790*/  ISETP.NE.AND.EX P0, PT, RZ, UR21, PT, P0 ;  /* 0x00000015ff007c0c */ /* 0x000fe4000bf05300 */
[----:B------:R-:W-:Y:S02]  /*27a0*/  PRMT R228, R59, 0x7632, R228 ;  /* 0x000076323be47816 */ /* 0x000fe400000000e4 */
[----:B------:R-:W-:Y:S02]  /*27b0*/  PRMT R236, R58, 0x7632, R236 ;  /* 0x000076323aec7816 */ /* 0x000fe400000000ec */
[----:B------:R-:W-:Y:S02]  /*27c0*/  PRMT R219, R57, 0x7632, R219 ;  /* 0x0000763239db7816 */ /* 0x000fe400000000db */
[----:B------:R-:W-:Y:S01]  /*27d0*/  PRMT R220, R56, 0x7632, R220 ;  /* 0x0000763238dc7816 */ /* 0x000fe200000000dc */
[----:B0-----:R-:W-:-:S06]  /*27e0*/  IMAD.WIDE.U32 R84, R137, 0x10, R226 ;  /* 0x0000001089547825 */ /* 0x001fcc00078e00e2 */
[----:B------:R-:W5:Y:S01]  /*27f0*/  LDG.E.128 R84, desc[UR12][R84.64] ;  /* 0x0000000c54547981 */ /* 0x000f62000c1e1d00 */
[----:B------:R-:W-:Y:S05]  /*2800*/  @P0 BRA `(.L_x_952) ;  /* 0x0000000400ac0947 */ /* 0x000fea0003800000 */
[--C-:B------:R-:W-:Y:S01]  /*2810*/  FFMA.FTZ R108, R108, UR24, R139.reuse ;  /* 0x000000186c6c7c23 */ /* 0x100fe2000801008b */
[----:B-----5:R-:W-:Y:S01]  /*2820*/  LOP3.LUT P1, RZ, R144, 0xff, RZ, 0xc0, !PT ;  /* 0x000000ff90ff7812 */ /* 0x020fe2000782c0ff */
[----:B------:R-:W-:Y:S01]  /*2830*/  UMOV UR4, UR7 ;  /* 0x0000000700047c82 */ /* 0x000fe20008000000 */
[--C-:B------:R-:W-:Y:S01]  /*2840*/  FFMA.FTZ R109, R109, UR24, R139.reuse ;  /* 0x000000186d6d7c23 */ /* 0x100fe2000801008b */
[----:B------:R-:W-:Y:S01]  /*2850*/  FADD.FTZ R108, R207, -R108 ;  /* 0x8000006ccf6c7221 */ /* 0x000fe20000010000 */
[----:B------:R-:W-:Y:S01]  /*2860*/  MOV R207, RZ ;  /* 0x000000ff00cf7202 */ /* 0x000fe20000000f00 */
[----:B------:R-:W-:Y:S01]  /*2870*/  FFMA.FTZ R205, R205, UR24, R139 ;  /* 0x00000018cdcd7c23 */ /* 0x000fe2000801008b */
[----:B------:R-:W-:Y:S01]  /*2880*/  FADD.FTZ R109, R206, -R109 ;  /* 0x8000006dce6d7221 */ /* 0x000fe20000010000 */
[----:B------:R-:W-:Y:S01]  /*2890*/  FMUL.FTZ R108, R108, UR19 ;  /* 0x000000136c6c7c20 */ /* 0x000fe20008410000 */
[----:B------:R-:W-:Y:S01]  /*28a0*/  FFMA.FTZ R204, R204, UR24, R139 ;  /* 0x00000018cccc7c23 */ /* 0x000fe2000801008b */
[----:B------:R-:W-:Y:S01]  /*28b0*/  FADD.FTZ R205, R110, -R205 ;  /* 0x800000cd6ecd7221 */ /* 0x000fe20000010000 */
[----:B------:R-:W-:Y:S01]  /*28c0*/  FMUL.FTZ R109, R109, UR19 ;  /* 0x000000136d6d7c20 */ /* 0x000fe20008410000 */
[----:B------:R-:W-:Y:S01]  /*28d0*/  FMUL.FTZ R108, R108, UR5 ;  /* 0x000000056c6c7c20 */ /* 0x000fe20008410000 */
[----:B------:R-:W-:Y:S01]  /*28e0*/  HFMA2 R110, -RZ, RZ, 0, 0 ;  /* 0x00000000ff6e7431 */ /* 0x000fe200000001ff */
[----:B------:R-:W-:Y:S01]  /*28f0*/  @P1 SHF.L.U32 R138, R84, 0x10, RZ ;  /* 0x00000010548a1819 */ /* 0x000fe200000006ff */
[----:B------:R-:W-:Y:S01]  /*2900*/  FMUL.FTZ R109, R109, UR5 ;  /* 0x000000056d6d7c20 */ /* 0x000fe20008410000 */
[----:B------:R-:W-:Y:S01]  /*2910*/  FMUL.FTZ R115, R108, UR4 ;  /* 0x000000046c737c20 */ /* 0x000fe20008410000 */
[----:B------:R-:W-:-:S02]  /*2920*/  HFMA2 R108, -RZ, RZ, 0, 0 ;  /* 0x00000000ff6c7431 */ /* 0x000fc400000001ff */
[----:B------:R-:W-:Y:S01]  /*2930*/  FMUL.FTZ R205, R205, UR19 ;  /* 0x00000013cdcd7c20 */ /* 0x000fe20008410000 */
[----:B------:R-:W-:Y:S01]  /*2940*/  FADD.FTZ R111, R111, -R204 ;  /* 0x800000cc6f6f7221 */ /* 0x000fe20000010000 */
[--C-:B------:R-:W-:Y:S01]  /*2950*/  FFMA.FTZ R114, R114, UR24, R139.reuse ;  /* 0x0000001872727c23 */ /* 0x100fe2000801008b */
[----:B------:R-:W-:Y:S01]  /*2960*/  LOP3.LUT P3, RZ, R145, 0xff00, RZ, 0xc0, !PT ;  /* 0x0000ff0091ff7812 */ /* 0x000fe2000786c0ff */
[----:B------:R-:W-:Y:S01]  /*2970*/  FFMA.FTZ R201, R201, UR24, R139 ;  /* 0x00000018c9c97c23 */ /* 0x000fe2000801008b */
[----:B------:R-:W-:Y:S01]  /*2980*/  @P1 FMUL.FTZ R108, R115, R138 ;  /* 0x0000008a736c1220 */ /* 0x000fe20000410000 */
[----:B------:R-:W-:Y:S01]  /*2990*/  @P1 SHF.L.U32 R138, R56, 0x10, RZ ;  /* 0x00000010388a1819 */ /* 0x000fe200000006ff */
[----:B------:R-:W-:Y:S01]  /*29a0*/  FMUL.FTZ R111, R111, UR19 ;  /* 0x000000136f6f7c20 */ /* 0x000fe20008410000 */
[----:B------:R-:W-:Y:S01]  /*29b0*/  FADD.FTZ R114, R203, -R114 ;  /* 0x80000072cb727221 */ /* 0x000fe20000010000 */
[----:B------:R-:W-:Y:S01]  /*29c0*/  FADD.FTZ R202, R202, -R201 ;  /* 0x800000c9caca7221 */ /* 0x000fe20000010000 */
[----:B------:R-:W-:Y:S01]  /*29d0*/  MOV R203, RZ ;  /* 0x000000ff00cb7202 */ /* 0x000fe20000000f00 */
[----:B------:R-:W-:Y:S01]  /*29e0*/  @P1 FMUL.FTZ R207, R115, R138 ;  /* 0x0000008a73cf1220 */ /* 0x000fe20000410000 */
[----:B------:R-:W-:Y:S01]  /*29f0*/  LOP3.LUT P1, RZ, R144, 0xff00, RZ, 0xc0, !PT ;  /* 0x0000ff0090ff7812 */ /* 0x000fe2000782c0ff */
[----:B------:R-:W-:Y:S01]  /*2a00*/  FMUL.FTZ R115, R109, UR4 ;  /* 0x000000046d737c20 */ /* 0x000fe20008410000 */
[----:B------:R-:W-:-:S02]  /*2a10*/  HFMA2 R109, -RZ, RZ, 0, 0 ;  /* 0x00000000ff6d7431 */ /* 0x000fc400000001ff */
[----:B------:R-:W-:Y:S01]  /*2a20*/  FMUL.FTZ R111, R111, UR5 ;  /* 0x000000056f6f7c20 */ /* 0x000fe20008410000 */
[----:B------:R-:W-:Y:S01]  /*2a30*/  FMUL.FTZ R114, R114, UR19 ;  /* 0x0000001372727c20 */ /* 0x000fe20008410000 */
[----:B------:R-:W-:Y:S01]  /*2a40*/  FMUL.FTZ R202, R202, UR19 ;  /* 0x00000013caca7c20 */ /* 0x000fe20008410000 */
[----:B------:R-:W-:Y:S01]  /*2a50*/  LOP3.LUT P4, RZ, R145, 0xff0000, RZ, 0xc0, !PT ;  /* 0x00ff000091ff7812 */ /* 0x000fe2000788c0ff */
[----:B------:R-:W-:Y:S01]  /*2a60*/  FFMA.FTZ R200, R200, UR24, R139 ;  /* 0x00000018c8c87c23 */ /* 0x000fe2000801008b */
[----:B------:R-:W-:-:S03]  /*2a70*/  FMUL.FTZ R114, R114, UR5 ;  /* 0x0000000572727c20 */ /* 0x000fc60008410000 */
[----:B------:R-:W-:Y:S01]  /*2a80*/  FADD.FTZ R199, R199, -R200 ;  /* 0x800000c8c7c77221 */ /* 0x000fe20000010000 */
[----:B------:R-:W-:Y:S02]  /*2a90*/  @P1 PRMT R84, R84, 0x7632, R84 ;  /* 0x0000763254541816 */ /* 0x000fe40000000054 */
[----:B------:R-:W-:Y:S01]  /*2aa0*/  @P1 SHF.L.U32 R138, R220, 0x10, RZ ;  /* 0x00000010dc8a1819 */ /* 0x000fe200000006ff */
[----:B------:R-:W-:Y:S02]  /*2ab0*/  FMUL.FTZ R199, R199, UR19 ;  /* 0x00000013c7c77c20 */ /* 0x000fe40008410000 */
[----:B------:R-:W-:-:S04]  /*2ac0*/  @P1 IMAD.U32 R84, R84, 0x10000, RZ ;  /* 0x0001000054541824 */ /* 0x000fc800078e00ff */
[C---:B------:R-:W-:Y:S01]  /*2ad0*/  @P1 FMUL.FTZ R109, R115.reuse, R84 ;  /* 0x00000054736d1220 */ /* 0x040fe20000410000 */
[----:B------:R-:W-:Y:S01]  /*2ae0*/  MOV R84, RZ ;  /* 0x000000ff00547202 */ /* 0x000fe20000000f00 */
[----:B------:R-:W-:Y:S01]  /*2af0*/  @P1 FMUL.FTZ R84, R115, R138 ;  /* 0x0000008a73541220 */ /* 0x000fe20000410000 */
[----:B------:R-:W-:Y:S01]  /*2b00*/  LOP3.LUT P1, RZ, R144, 0xff0000, RZ, 0xc0, !PT ;  /* 0x00ff000090ff7812 */ /* 0x000fe2000782c0ff */
[----:B------:R-:W-:Y:S01]  /*2b10*/  FMUL.FTZ R115, R205, UR5 ;  /* 0x00000005cd737c20 */ /* 0x000fe20008410000 */
[----:B------:R-:W-:Y:S02]  /*2b20*/  MOV R205, RZ ;  /* 0x000000ff00cd7202 */ /* 0x000fe40000000f00 */
[----:B------:R-:W-:Y:S01]  /*2b30*/  F2FP.BF16.F32.PACK_AB R84, R84, R207 ;  /* 0x000000cf5454723e */ /* 0x000fe200000010ff */
[----:B------:R-:W-:-:S08]  /*2b40*/  FMUL.FTZ R115, R115, UR4 ;  /* 0x0000000473737c20 */ /* 0x000fd00008410000 */
[----:B------:R-:W-:-:S05]  /*2b50*/  @P1 SHF.L.U32 R138, R85, 0x10, RZ ;  /* 0x00000010558a1819 */ /* 0x000fca00000006ff */
[----:B------:R-:W-:Y:S01]  /*2b60*/  @P1 FMUL.FTZ R110, R115, R138 ;  /* 0x0000008a736e1220 */ /* 0x000fe20000410000 */
[----:B------:R-:W-:-:S05]  /*2b70*/  @P1 SHF.L.U32 R138, R57, 0x10, RZ ;  /* 0x00000010398a1819 */ /* 0x000fca00000006ff */
[----:B------:R-:W-:Y:S01]  /*2b80*/  @P1 FMUL.FTZ R205, R115, R138 ;  /* 0x0000008a73cd1220 */ /* 0x000fe20000410000 */
[----:B------:R-:W-:Y:S01]  /*2b90*/  LOP3.LUT P1, RZ, R144, 0xff000000, RZ, 0xc0, !PT ;  /* 0xff00000090ff7812 */ /* 0x000fe2000782c0ff */
[----:B------:R-:W-:Y:S01]  /*2ba0*/  FMUL.FTZ R115, R111, UR4 ;  /* 0x000000046f737c20 */ /* 0x000fe20008410000 */
[----:B------:R-:W-:-:S11]  /*2bb0*/  HFMA2 R111, -RZ, RZ, 0, 0 ;  /* 0x00000000ff6f7431 */ /* 0x000fd600000001ff */
[----:B------:R-:W-:Y:S02]  /*2bc0*/  @P1 PRMT R85, R85, 0x7632, R85 ;  /* 0x0000763255551816 */ /* 0x000fe40000000055 */
[----:B------:R-:W-:Y:S02]  /*2bd0*/  @P1 SHF.L.U32 R138, R219, 0x10, RZ ;  /* 0x00000010db8a1819 */ /* 0x000fe400000006ff */
[----:B------:R-:W-:-:S05]  /*2be0*/  @P1 SHF.L.U32 R85, R85, 0x10, RZ ;  /* 0x0000001055551819 */ /* 0x000fca00000006ff */
[C---:B------:R-:W-:Y:S01]  /*2bf0*/  @P1 FMUL.FTZ R111, R115.reuse, R85 ;  /* 0x00000055736f1220 */ /* 0x040fe20000410000 */
[----:B------:R-:W-:Y:S01]  /*2c00*/  MOV R85, RZ ;  /* 0x000000ff00557202 */ /* 0x000fe20000000f00 */
[----:B------:R-:W-:Y:S01]  /*2c10*/  @P1 FMUL.FTZ R85, R115, R138 ;  /* 0x0000008a73551220 */ /* 0x000fe20000410000 */
[----:B------:R-:W-:Y:S01]  /*2c20*/  LOP3.LUT P1, RZ, R145, 0xff, RZ, 0xc0, !PT ;  /* 0x000000ff91ff7812 */ /* 0x000fe2000782c0ff */
[----:B------:R-:W-:Y:S01]  /*2c30*/  FMUL.FTZ R115, R114, UR4 ;  /* 0x0000000472737c20 */ /* 0x000fe20008410000 */
[----:B------:R-:W-:Y:S02]  /*2c40*/  HFMA2 R114, -RZ, RZ, 0, 0 ;  /* 0x00000000ff727431 */ /* 0x000fe400000001ff */
[----:B------:R-:W-:-:S09]  /*2c50*/  F2FP.BF16.F32.PACK_AB R85, R85, R205 ;  /* 0x000000cd5555723e */ /* 0x000fd200000010ff */
[C---:B------:R-:W-:Y:S02]  /*2c60*/  @P1 SHF.L.U32 R138, R86.reuse, 0x10, RZ ;  /* 0x00000010568a1819 */ /* 0x040fe400000006ff */
[----:B------:R-:W-:-:S03]  /*2c70*/  @P3 PRMT R86, R86, 0x7632, R86 ;  /* 0x0000763256563816 */ /* 0x000fc60000000056 */
[----:B------:R-:W-:Y:S01]  /*2c80*/  @P1 FMUL.FTZ R114, R115, R138 ;  /* 0x0000008a73721220 */ /* 0x000fe20000410000 */
[----:B------:R-:W-:-:S05]  /*2c90*/  @P1 SHF.L.U32 R138, R58, 0x10, RZ ;  /* 0x000000103a8a1819 */ /* 0x000fca00000006ff */
[----:B------:R-:W-:Y:S01]  /*2ca0*/  @P1 FMUL.FTZ R203, R115, R138 ;  /* 0x0000008a73cb1220 */ /* 0x000fe20000410000 */
[----:B------:R-:W-:Y:S01]  /*2cb0*/  ISETP.GE.U32.AND P1, PT, R144, RZ, PT ;  /* 0x000000ff9000720c */ /* 0x000fe20003f26070 */
[----:B------:R-:W-:Y:S01]  /*2cc0*/  FMUL.FTZ R138, R202, UR5 ;  /* 0x00000005ca8a7c20 */ /* 0x000fe20008410000 */
[----:B------:R-:W-:Y:S02]  /*2cd0*/  HFMA2 R115, -RZ, RZ, 0, 0 ;  /* 0x00000000ff737431 */ /* 0x000fe400000001ff */
[----:B------:R-:W-:Y:S01]  /*2ce0*/  ISETP.GE.U32.AND.EX P1, PT, R145, 0x1000000, PT, P1 ;  /* 0x010000009100780c */ /* 0x000fe20003f26110 */
[----:B------:R-:W-:Y:S01]  /*2cf0*/  FMUL.FTZ R138, R138, UR4 ;  /* 0x000000048a8a7c20 */ /* 0x000fe20008410000 */
[----:B------:R-:W-:Y:S01]  /*2d00*/  @P3 SHF.L.U32 R145, R86, 0x10, RZ ;  /* 0x0000001056913819 */ /* 0x000fe200000006ff */
[----:B------:R-:W-:Y:S01]  /*2d10*/  HFMA2 R144, -RZ, RZ, 0, 0 ;  /* 0x00000000ff907431 */ /* 0x000fe200000001ff */
[----:B------:R-:W-:-:S03]  /*2d20*/  MOV R86, RZ ;  /* 0x000000ff00567202 */ /* 0x000fc60000000f00 */
[----:B------:R-:W-:Y:S01]  /*2d30*/  @P3 FMUL.FTZ R115, R138, R145 ;  /* 0x000000918a733220 */ /* 0x000fe20000410000 */
[----:B------:R-:W-:-:S05]  /*2d40*/  @P3 SHF.L.U32 R145, R236, 0x10, RZ ;  /* 0x00000010ec913819 */ /* 0x000fca00000006ff */
[----:B------:R-:W-:Y:S01]  /*2d50*/  @P3 FMUL.FTZ R86, R138, R145 ;  /* 0x000000918a563220 */ /* 0x000fe20000410000 */
[----:B------:R-:W-:Y:S01]  /*2d60*/  FFMA.FTZ R145, R140, UR24, R139 ;  /* 0x000000188c917c23 */ /* 0x000fe2000801008b */
[----:B------:R-:W-:Y:S01]  /*2d70*/  FMUL.FTZ R140, R199, UR5 ;  /* 0x00000005c78c7c20 */ /* 0x000fe20008410000 */
[----:B------:R-:W-:Y:S01]  /*2d80*/  IMAD.MOV.U32 R138, RZ, RZ, RZ ;  /* 0x000000ffff8a7224 */ /* 0x000fe200078e00ff */
[----:B------:R-:W-:Y:S01]  /*2d90*/  @P1 SHF.L.U32 R199, R228, 0x10, RZ ;  /* 0x00000010e4c71819 */ /* 0x000fe200000006ff */
[----:B------:R-:W-:Y:S01]  /*2da0*/  FADD.FTZ R198, R198, -R145 ;  /* 0x80000091c6c67221 */ /* 0x000fe20000010000 */
[----:B------:R-:W-:Y:S01]  /*2db0*/  @P4 SHF.L.U32 R145, R87, 0x10, RZ ;  /* 0x0000001057914819 */ /* 0x000fe200000006ff */
[----:B------:R-:W-:Y:S01]  /*2dc0*/  FMUL.FTZ R140, R140, UR4 ;  /* 0x000000048c8c7c20 */ /* 0x000fe20008410000 */
[----:B------:R-:W-:Y:S01]  /*2dd0*/  F2FP.BF16.F32.PACK_AB R86, R86, R203 ;  /* 0x000000cb5656723e */ /* 0x000fe200000010ff */
[----:B------:R-:W-:Y:S02]  /*2de0*/  FMUL.FTZ R198, R198, UR19 ;  /* 0x00000013c6c67c20 */ /* 0x000fe40008410000 */
[----:B------:R-:W-:Y:S01]  /*2df0*/  @P4 FMUL.FTZ R138, R140, R145 ;  /* 0x000000918c8a4220 */ /* 0x000fe20000410000 */
[----:B------:R-:W-:Y:S01]  /*2e00*/  @P4 SHF.L.U32 R145, R59, 0x10, RZ ;  /* 0x000000103b914819 */ /* 0x000fe200000006ff */
[----:B------:R-:W-:-:S04]  /*2e10*/  FMUL.FTZ R198, R198, UR5 ;  /* 0x00000005c6c67c20 */ /* 0x000fc80008410000 */
[----:B------:R-:W-:Y:S01]  /*2e20*/  @P4 FMUL.FTZ R144, R140, R145 ;  /* 0x000000918c904220 */ /* 0x000fe20000410000 */
[----:B------:R-:W-:Y:S01]  /*2e30*/  @P1 PRMT R145, R87, 0x7632, R145 ;  /* 0x0000763257911816 */ /* 0x000fe20000000091 */
[----:B------:R-:W-:Y:S01]  /*2e40*/  FMUL.FTZ R198, R198, UR4 ;  /* 0x00000004c6c67c20 */ /* 0x000fe20008410000 */
[----:B------:R-:W-:Y:S01]  /*2e50*/  MOV R87, RZ ;  /* 0x000000ff00577202 */ /* 0x000fe20000000f00 */
[----:B------:R-:W-:Y:S01]  /*2e60*/  HFMA2 R140, -RZ, RZ, 0, 0 ;  /* 0x00000000ff8c7431 */ /* 0x000fe200000001ff */
[----:B------:R-:W-:Y:S01]  /*2e70*/  @P1 SHF.L.U32 R145, R145, 0x10, RZ ;  /* 0x0000001091911819 */ /* 0x000fe200000006ff */
[----:B------:R-:W-:-:S04]  /*2e80*/  @P1 FMUL.FTZ R87, R198, R199 ;  /* 0x000000c7c6571220 */ /* 0x000fc80000410000 */
[----:B------:R-:W-:Y:S01]  /*2e90*/  @P1 FMUL.FTZ R140, R198, R145 ;  /* 0x00000091c68c1220 */ /* 0x000fe20000410000 */
[----:B------:R-:W-:Y:S01]  /*2ea0*/  F2FP.BF16.F32.PACK_AB R87, R87, R144 ;  /* 0x000000905757723e */ /* 0x000fe200000010ff */
[----:B------:R-:W-:Y:S06]  /*2eb0*/  BRA `(.L_x_953) ;  /* 0x0000000400b47947 */ /* 0x000fec0003800000 */
.L_x_952:
[--C-:B------:R-:W-:Y:S01]  /*2ec0*/  FFMA.FTZ R108, R108, UR24, R139.reuse ;  /* 0x000000186c6c7c23 */ /* 0x100fe2000801008b */
[C---:B-----5:R-:W-:Y:S01]  /*2ed0*/  LOP3.LUT P1, RZ, R144.reuse, 0xff, RZ, 0xc0, !PT ;  /* 0x000000ff90ff7812 */ /* 0x060fe2000782c0ff */
[----:B------:R-:W-:Y:S01]  /*2ee0*/  UMOV UR4, UR7 ;  /* 0x0000000700047c82 */ /* 0x000fe20008000000 */
[----:B------:R-:W-:Y:S01]  /*2ef0*/  LOP3.LUT P3, RZ, R144, 0xff00, RZ, 0xc0, !PT ;  /* 0x0000ff0090ff7812 */ /* 0x000fe2000786c0ff */
[----:B------:R-:W-:Y:S01]  /*2f00*/  FADD.FTZ R80, R207, -R108 ;  /* 0x8000006ccf507221 */ /* 0x000fe20000010000 */
[--C-:B------:R-:W-:Y:S01]  /*2f10*/  FFMA.FTZ R83, R109, UR24, R139.reuse ;  /* 0x000000186d537c23 */ /* 0x100fe2000801008b */
[----:B------:R-:W-:Y:S01]  /*2f20*/  CS2R R108, SRZ ;  /* 0x00000000006c7805 */ /* 0x000fe2000001ff00 */
[----:B------:R-:W-:Y:S01]  /*2f30*/  FFMA.FTZ R205, R205, UR24, R139 ;  /* 0x00000018cdcd7c23 */ /* 0x000fe2000801008b */
[----:B------:R-:W-:Y:S01]  /*2f40*/  FMUL.FTZ R80, R80, UR19 ;  /* 0x0000001350507c20 */ /* 0x000fe20008410000 */
[----:B------:R-:W-:Y:S01]  /*2f50*/  FADD.FTZ R83, R206, -R83 ;  /* 0x80000053ce537221 */ /* 0x000fe20000010000 */
[----:B------:R-:W-:-:S02]  /*2f60*/  HFMA2 R206, -RZ, RZ, 0, 0 ;  /* 0x00000000ffce7431 */ /* 0x000fc400000001ff */
[--C-:B------:R-:W-:Y:S01]  /*2f70*/  FFMA.FTZ R204, R204, UR24, R139.reuse ;  /* 0x00000018cccc7c23 */ /* 0x100fe2000801008b */
[----:B------:R-:W-:Y:S01]  /*2f80*/  FMUL.FTZ R81, R80, UR5 ;  /* 0x0000000550517c20 */ /* 0x000fe20008410000 */
[----:B------:R-:W-:Y:S01]  /*2f90*/  FMUL.FTZ R83, R83, UR19 ;  /* 0x0000001353537c20 */ /* 0x000fe20008410000 */
[----:B------:R-:W-:Y:S01]  /*2fa0*/  @P1 SHF.L.U32 R82, R84, 0x10, RZ ;  /* 0x0000001054521819 */ /* 0x000fe200000006ff */
[----:B------:R-:W-:Y:S01]  /*2fb0*/  FADD.FTZ R204, R111, -R204 ;  /* 0x800000cc6fcc7221 */ /* 0x000fe20000010000 */
[----:B------:R-:W-:Y:S01]  /*2fc0*/  FMUL.FTZ R81, R81, UR4 ;  /* 0x0000000451517c20 */ /* 0x000fe20008410000 */
[----:B------:R-:W-:Y:S02]  /*2fd0*/  HFMA2 R111, -RZ, RZ, 0, 0 ;  /* 0x00000000ff6f7431 */ /* 0x000fe400000001ff */
[--C-:B------:R-:W-:Y:S01]  /*2fe0*/  FFMA.FTZ R114, R114, UR24, R139.reuse ;  /* 0x0000001872727c23 */ /* 0x100fe2000801008b */
[----:B------:R-:W-:Y:S01]  /*2ff0*/  FMUL.FTZ R204, R204, UR19 ;  /* 0x00000013cccc7c20 */ /* 0x000fe20008410000 */
[----:B------:R-:W-:Y:S01]  /*3000*/  @P1 FMUL.FTZ R108, R81, R82 ;  /* 0x00000052516c1220 */ /* 0x000fe20000410000 */
[----:B------:R-:W-:Y:S01]  /*3010*/  @P1 SHF.L.U32 R82, R56, 0x10, RZ ;  /* 0x0000001038521819 */ /* 0x000fe200000006ff */
[--C-:B------:R-:W-:Y:S01]  /*3020*/  FFMA.FTZ R201, R201, UR24, R139.reuse ;  /* 0x00000018c9c97c23 */ /* 0x100fe2000801008b */
[--C-:B------:R-:W-:Y:S01]  /*3030*/  FFMA.FTZ R200, R200, UR24, R139.reuse ;  /* 0x00000018c8c87c23 */ /* 0x100fe2000801008b */
[----:B------:R-:W-:Y:S01]  /*3040*/  FFMA.FTZ R140, R140, UR24, R139 ;  /* 0x000000188c8c7c23 */ /* 0x000fe2000801008b */
[----:B------:R-:W-:Y:S01]  /*3050*/  F2FP.BF16.F32.PACK_AB R80, R83, R80 ;  /* 0x000000505350723e */ /* 0x000fe200000010ff */
[----:B------:R-:W-:Y:S01]  /*3060*/  @P1 FMUL.FTZ R206, R81, R82 ;  /* 0x0000005251ce1220 */ /* 0x000fe20000410000 */
[----:B------:R-:W-:Y:S01]  /*3070*/  @P3 PRMT R82, R84, 0x7632, R82 ;  /* 0x0000763254523816 */ /* 0x000fe20000000052 */
[----:B------:R-:W-:Y:S01]  /*3080*/  FMUL.FTZ R81, R83, UR5 ;  /* 0x0000000553517c20 */ /* 0x000fe20008410000 */
[----:B------:R-:W-:Y:S01]  /*3090*/  MOV R84, RZ ;  /* 0x000000ff00547202 */ /* 0x000fe20000000f00 */
[----:B------:R-:W-:Y:S01]  /*30a0*/  FADD.FTZ R201, R202, -R201 ;  /* 0x800000c9cac97221 */ /* 0x000fe20000010000 */
[----:B------:R-:W-:Y:S01]  /*30b0*/  @P3 SHF.L.U32 R82, R82, 0x10, RZ ;  /* 0x0000001052523819 */ /* 0x000fe200000006ff */
[----:B------:R-:W-:Y:S01]  /*30c0*/  FMUL.FTZ R81, R81, UR4 ;  /* 0x0000000451517c20 */ /* 0x000fe20008410000 */
[----:B------:R-:W-:Y:S01]  /*30d0*/  LOP3.LUT P1, RZ, R144, 0xff0000, RZ, 0xc0, !PT ;  /* 0x00ff000090ff7812 */ /* 0x000fe2000782c0ff */
[----:B------:R-:W-:Y:S01]  /*30e0*/  FMUL.FTZ R201, R201, UR19 ;  /* 0x00000013c9c97c20 */ /* 0x000fe20008410000 */
[----:B------:R-:W-:Y:S01]  /*30f0*/  FADD.FTZ R200, R199, -R200 ;  /* 0x800000c8c7c87221 */ /* 0x000fe20000010000 */
[----:B------:R-:W-:Y:S01]  /*3100*/  @P3 FMUL.FTZ R109, R81, R82 ;  /* 0x00000052516d3220 */ /* 0x000fe20000410000 */
[----:B------:R-:W-:Y:S01]  /*3110*/  @P3 SHF.L.U32 R82, R220, 0x10, RZ ;  /* 0x00000010dc523819 */ /* 0x000fe200000006ff */
[----:B------:R-:W-:Y:S01]  /*3120*/  FADD.FTZ R140, R198, -R140 ;  /* 0x8000008cc68c7221 */ /* 0x000fe20000010000 */
[----:B------:R-:W-:-:S03]  /*3130*/  FMUL.FTZ R200, R200, UR19 ;  /* 0x00000013c8c87c20 */ /* 0x000fc60008410000 */
[----:B------:R-:W-:Y:S01]  /*3140*/  @P3 FMUL.FTZ R84, R81, R82 ;  /* 0x0000005251543220 */ /* 0x000fe20000410000 */
[----:B------:R-:W-:Y:S01]  /*3150*/  FADD.FTZ R81, R110, -R205 ;  /* 0x800000cd6e517221 */ /* 0x000fe20000010000 */
[----:B------:R-:W-:Y:S01]  /*3160*/  HFMA2 R110, -RZ, RZ, 0, 0 ;  /* 0x00000000ff6e7431 */ /* 0x000fe200000001ff */
[----:B------:R-:W-:Y:S02]  /*3170*/  MOV R205, RZ ;  /* 0x000000ff00cd7202 */ /* 0x000fe40000000f00 */
[----:B------:R-:W-:Y:S01]  /*3180*/  FMUL.FTZ R81, R81, UR19 ;  /* 0x0000001351517c20 */ /* 0x000fe20008410000 */
[----:B------:R-:W-:Y:S02]  /*3190*/  @P1 SHF.L.U32 R115, R85, 0x10, RZ ;  /* 0x0000001055731819 */ /* 0x000fe400000006ff */
[----:B------:R-:W-:Y:S01]  /*31a0*/  F2FP.BF16.F32.PACK_AB R84, R84, R206 ;  /* 0x000000ce5454723e */ /* 0x000fe200000010ff */
[----:B------:R-:W-:Y:S01]  /*31b0*/  FMUL.FTZ R82, R81, UR5 ;  /* 0x0000000551527c20 */ /* 0x000fe20008410000 */
[----:B------:R-:W-:-:S03]  /*31c0*/  F2FP.BF16.F32.PACK_AB R81, R204, R81 ;  /* 0x00000051cc51723e */ /* 0x000fc600000010ff */
[----:B------:R-:W-:-:S04]  /*31d0*/  FMUL.FTZ R82, R82, UR4 ;  /* 0x0000000452527c20 */ /* 0x000fc80008410000 */
[----:B------:R-:W-:Y:S01]  /*31e0*/  @P1 FMUL.FTZ R110, R82, R115 ;  /* 0x00000073526e1220 */ /* 0x000fe20000410000 */
[----:B------:R-:W-:-:S05]  /*31f0*/  @P1 SHF.L.U32 R115, R57, 0x10, RZ ;  /* 0x0000001039731819 */ /* 0x000fca00000006ff */
[----:B------:R-:W-:Y:S01]  /*3200*/  @P1 FMUL.FTZ R205, R82, R115 ;  /* 0x0000007352cd1220 */ /* 0x000fe20000410000 */
[----:B------:R-:W-:Y:S01]  /*3210*/  LOP3.LUT P1, RZ, R144, 0xff000000, RZ, 0xc0, !PT ;  /* 0xff00000090ff7812 */ /* 0x000fe2000782c0ff */
[----:B------:R-:W-:-:S04]  /*3220*/  FMUL.FTZ R82, R204, UR5 ;  /* 0x00000005cc527c20 */ /* 0x000fc80008410000 */
[----:B------:R-:W-:-:S08]  /*3230*/  FMUL.FTZ R82, R82, UR4 ;  /* 0x0000000452527c20 */ /* 0x000fd00008410000 */
[----:B------:R-:W-:Y:S02]  /*3240*/  @P1 PRMT R85, R85, 0x7632, R85 ;  /* 0x0000763255551816 */ /* 0x000fe40000000055 */
[----:B------:R-:W-:Y:S02]  /*3250*/  @P1 SHF.L.U32 R115, R219, 0x10, RZ ;  /* 0x00000010db731819 */ /* 0x000fe400000006ff */
[----:B------:R-:W-:-:S05]  /*3260*/  @P1 SHF.L.U32 R85, R85, 0x10, RZ ;  /* 0x0000001055551819 */ /* 0x000fca00000006ff */
[C---:B------:R-:W-:Y:S01]  /*3270*/  @P1 FMUL.FTZ R111, R82.reuse, R85 ;  /* 0x00000055526f1220 */ /* 0x040fe20000410000 */
[----:B------:R-:W-:Y:S02]  /*3280*/  IMAD.MOV.U32 R85, RZ, RZ, RZ ;  /* 0x000000ffff557224 */ /* 0x000fe400078e00ff */
[----:B------:R-:W-:Y:S01]  /*3290*/  @P1 FMUL.FTZ R85, R82, R115 ;  /* 0x0000007352551220 */ /* 0x000fe20000410000 */
[----:B------:R-:W-:Y:S01]  /*32a0*/  LOP3.LUT P1, RZ, R145, 0xff, RZ, 0xc0, !PT ;  /* 0x000000ff91ff7812 */ /* 0x000fe2000782c0ff */
[----:B------:R-:W-:Y:S01]  /*32b0*/  FADD.FTZ R82, R203, -R114 ;  /* 0x80000072cb527221 */ /* 0x000fe20000010000 */
[----:B------:R-:W-:Y:S01]  /*32c0*/  MOV R114, RZ ;  /* 0x000000ff00727202 */ /* 0x000fe20000000f00 */
[----:B------:R-:W-:Y:S01]  /*32d0*/  HFMA2 R203, -RZ, RZ, 0, 0 ;  /* 0x00000000ffcb7431 */ /* 0x000fe200000001ff */
[----:B------:R-:W-:Y:S01]  /*32e0*/  F2FP.BF16.F32.PACK_AB R85, R85, R205 ;  /* 0x000000cd5555723e */ /* 0x000fe200000010ff */
[----:B------:R-:W-:-:S04]  /*32f0*/  FMUL.FTZ R82, R82, UR19 ;  /* 0x0000001352527c20 */ /* 0x000fc80008410000 */
[----:B------:R-:W-:Y:S01]  /*3300*/  FMUL.FTZ R115, R82, UR5 ;  /* 0x0000000552737c20 */ /* 0x000fe20008410000 */
[----:B------:R-:W-:-:S03]  /*3310*/  F2FP.BF16.F32.PACK_AB R82, R201, R82 ;  /* 0x00000052c952723e */ /* 0x000fc600000010ff */
[----:B------:R-:W-:Y:S01]  /*3320*/  @P1 SHF.L.U32 R138, R86, 0x10, RZ ;  /* 0x00000010568a1819 */ /* 0x000fe200000006ff */
[----:B------:R-:W-:-:S04]  /*3330*/  FMUL.FTZ R115, R115, UR4 ;  /* 0x0000000473737c20 */ /* 0x000fc80008410000 */
[----:B------:R-:W-:Y:S01]  /*3340*/  @P1 FMUL.FTZ R114, R115, R138 ;  /* 0x0000008a73721220 */ /* 0x000fe20000410000 */
[----:B------:R-:W-:-:S05]  /*3350*/  @P1 SHF.L.U32 R138, R58, 0x10, RZ ;  /* 0x000000103a8a1819 */ /* 0x000fca00000006ff */
[----:B------:R-:W-:Y:S01]  /*3360*/  @P1 FMUL.FTZ R203, R115, R138 ;  /* 0x0000008a73cb1220 */ /* 0x000fe20000410000 */
[----:B------:R-:W-:Y:S01]  /*3370*/  LOP3.LUT P1, RZ, R145, 0xff00, RZ, 0xc0, !PT ;  /* 0x0000ff0091ff7812 */ /* 0x000fe2000782c0ff */
[----:B------:R-:W-:Y:S01]  /*3380*/  FMUL.FTZ R138, R201, UR5 ;  /* 0x00000005c98a7c20 */ /* 0x000fe20008410000 */
[----:B------:R-:W-:-:S03]  /*3390*/  MOV R115, RZ ;  /* 0x000000ff00737202 */ /* 0x000fc60000000f00 */
[----:B------:R-:W-:-:S08]  /*33a0*/  FMUL.FTZ R138, R138, UR4 ;  /* 0x000000048a8a7c20 */ /* 0x000fd00008410000 */
[----:B------:R-:W-:Y:S02]  /*33b0*/  @P1 PRMT R86, R86, 0x7632, R86 ;  /* 0x0000763256561816 */ /* 0x000fe40000000056 */
[----:B------:R-:W-:Y:S02]  /*33c0*/  @P1 SHF.L.U32 R202, R236, 0x10, RZ ;  /* 0x00000010ecca1819 */ /* 0x000fe400000006ff */
[----:B------:R-:W-:-:S05]  /*33d0*/  @P1 SHF.L.U32 R86, R86, 0x10, RZ ;  /* 0x0000001056561819 */ /* 0x000fca00000006ff */
[C---:B------:R-:W-:Y:S01]  /*33e0*/  @P1 FMUL.FTZ R115, R138.reuse, R86 ;  /* 0x000000568a731220 */ /* 0x040fe20000410000 */
[----:B------:R-:W-:Y:S02]  /*33f0*/  HFMA2 R86, -RZ, RZ, 0, 0 ;  /* 0x00000000ff567431 */ /* 0x000fe400000001ff */
[----:B------:R-:W-:Y:S01]  /*3400*/  @P1 FMUL.FTZ R86, R138, R202 ;  /* 0x000000ca8a561220 */ /* 0x000fe20000410000 */
[----:B------:R-:W-:Y:S01]  /*3410*/  LOP3.LUT P1, RZ, R145, 0xff0000, RZ, 0xc0, !PT ;  /* 0x00ff000091ff7812 */ /* 0x000fe2000782c0ff */
[----:B------:R-:W-:Y:S01]  /*3420*/  FMUL.FTZ R202, R200, UR5 ;  /* 0x00000005c8ca7c20 */ /* 0x000fe20008410000 */
[----:B------:R-:W-:Y:S02]  /*3430*/  MOV R138, RZ ;  /* 0x000000ff008a7202 */ /* 0x000fe40000000f00 */
[----:B------:R-:W-:Y:S01]  /*3440*/  F2FP.BF16.F32.PACK_AB R86, R86, R203 ;  /* 0x000000cb5656723e */ /* 0x000fe200000010ff */
[----:B------:R-:W-:-:S08]  /*3450*/  FMUL.FTZ R202, R202, UR4 ;  /* 0x00000004caca7c20 */ /* 0x000fd00008410000 */
[----:B------:R-:W-:Y:S02]  /*3460*/  @P1 SHF.L.U32 R199, R87, 0x10, RZ ;  /* 0x0000001057c71819 */ /* 0x000fe400000006ff */
[----:B------:R-:W-:-:S03]  /*3470*/  @P1 SHF.L.U32 R207, R59, 0x10, RZ ;  /* 0x000000103bcf1819 */ /* 0x000fc600000006ff */
[C---:B------:R-:W-:Y:S01]  /*3480*/  @P1 FMUL.FTZ R138, R202.reuse, R199 ;  /* 0x000000c7ca8a1220 */ /* 0x040fe20000410000 */
[----:B------:R-:W-:Y:S02]  /*3490*/  HFMA2 R199, -RZ, RZ, 0, 0 ;  /* 0x00000000ffc77431 */ /* 0x000fe400000001ff */
[----:B------:R-:W-:Y:S01]  /*34a0*/  @P1 FMUL.FTZ R199, R202, R207 ;  /* 0x000000cfcac71220 */ /* 0x000fe20000410000 */
[----:B------:R-:W-:Y:S01]  /*34b0*/  ISETP.GE.U32.AND P1, PT, R144, RZ, PT ;  /* 0x000000ff9000720c */ /* 0x000fe20003f26070 */
[----:B------:R-:W-:Y:S01]  /*34c0*/  FMUL.FTZ R144, R140, UR19 ;  /* 0x000000138c907c20 */ /* 0x000fe20008410000 */
[----:B------:R-:W-:Y:S02]  /*34d0*/  MOV R140, RZ ;  /* 0x000000ff008c7202 */ /* 0x000fe40000000f00 */
[----:B------:R-:W-:Y:S01]  /*34e0*/  ISETP.GE.U32.AND.EX P1, PT, R145, 0x1000000, PT, P1 ;  /* 0x010000009100780c */ /* 0x000fe20003f26110 */
[C---:B------:R-:W-:Y:S01]  /*34f0*/  FMUL.FTZ R145, R144.reuse, UR5 ;  /* 0x0000000590917c20 */ /* 0x040fe20008410000 */
[----:B------:R-:W-:-:S03]  /*3500*/  F2FP.BF16.F32.PACK_AB R83, R144, R200 ;  /* 0x000000c89053723e */ /* 0x000fc600000010ff */
[----:B------:R-:W-:-:S08]  /*3510*/  FMUL.FTZ R145, R145, UR4 ;  /* 0x0000000491917c20 */ /* 0x000fd00008410000 */
[----:B------:R-:W-:Y:S02]  /*3520*/  @P1 PRMT R87, R87, 0x7632, R87 ;  /* 0x0000763257571816 */ /* 0x000fe40000000057 */
[----:B------:R-:W-:Y:S02]  /*3530*/  @P1 SHF.L.U32 R198, R228, 0x10, RZ ;  /* 0x00000010e4c61819 */ /* 0x000fe400000006ff */
[----:B------:R-:W-:-:S05]  /*3540*/  @P1 SHF.L.U32 R87, R87, 0x10, RZ ;  /* 0x0000001057571819 */ /* 0x000fca00000006ff */
[C---:B------:R-:W-:Y:S01]  /*3550*/  @P1 FMUL.FTZ R140, R145.reuse, R87 ;  /* 0x00000057918c1220 */ /* 0x040fe20000410000 */
[----:B------:R-:W-:Y:S02]  /*3560*/  HFMA2 R87, -RZ, RZ, 0, 0 ;  /* 0x00000000ff577431 */ /* 0x000fe400000001ff */
[----:B------:R-:W-:-:S05]  /*3570*/  @P1 FMUL.FTZ R87, R145, R198 ;  /* 0x000000c691571220 */ /* 0x000fca0000410000 */
[----:B------:R-:W-:-:S07]  /*3580*/  F2FP.BF16.F32.PACK_AB R87, R87, R199 ;  /* 0x000000c75757723e */ /* 0x000fce00000010ff */
.L_x_953:
[----:B------:R-:W0:Y:S01]  /*3590*/  @P0 LDC.64 R144, c[0x0][0x478] ;  /* 0x00011e00ff900b82 */ /* 0x000e220000000a00 */
[----:B------:R-:W-:Y:S02]  /*35a0*/  PRMT R200, R63, 0x7632, R200 ;  /* 0x000076323fc87816 */ /* 0x000fe400000000c8 */
[----:B------:R-:W-:Y:S02]  /*35b0*/  PRMT R201, R62, 0x7632, R201 ;  /* 0x000076323ec97816 */ /* 0x000fe400000000c9 */
[----:B------:R-:W-:Y:S02]  /*35c0*/  PRMT R202, R61, 0x7632, R202 ;  /* 0x000076323dca7816 */ /* 0x000fe400000000ca */
[----:B------:R-:W-:Y:S01]  /*35d0*/  PRMT R203, R60, 0x7632, R203 ;  /* 0x000076323ccb7816 */ /* 0x000fe200000000cb */
[----:B------:R-:W1:Y:S01]  /*35e0*/  LDC.64 R198, c[0x0][0x468] ;  /* 0x00011a00ffc67b82 */ /* 0x000e620000000a00 */
[----:B0-----:R-:W-:-:S05]  /*35f0*/  @P0 IMAD.WIDE.U32 R144, R137, 0x10, R144 ;  /* 0x0000001089900825 */ /* 0x001fca00078e0090 */
[----:B------:R1:W-:Y:S02]  /*3600*/  @P0 STG.E.128 desc[UR12][R144.64], R80 ;  /* 0x0000005090000986 */ /* 0x0003e4000c101d0c */
[----:B-1----:R-:W-:-:S05]  /*3610*/  IMAD.WIDE.U32 R144, R137, 0x10, R198 ;  /* 0x0000001089907825 */ /* 0x002fca00078e00c6 */
[----:B------:R0:W-:Y:S02]  /*3620*/  STG.E.128 desc[UR12][R144.64], R84 ;  /* 0x0000005490007986 */ /* 0x0001e4000c101d0c */
[----:B0-----:R-:W-:-:S06]  /*3630*/  IMAD.WIDE.U32 R84, R136, 0x10, R226 ;  /* 0x0000001088547825 */ /* 0x001fcc00078e00e2 */
[----:B------:R-:W5:Y:S01]  /*3640*/  LDG.E.128 R84, desc[UR12][R84.64] ;  /* 0x0000000c54547981 */ /* 0x000f62000c1e1d00 */
[----:B------:R-:W-:Y:S05]  /*3650*/  @!P0 BRA `(.L_x_954) ;  /* 0x0000000400b88947 */ /* 0x000fea0003800000 */
[--C-:B------:R-:W-:Y:S01]  /*3660*/  FFMA.FTZ R160, R160, UR24, R139.reuse ;  /* 0x00000018a0a07c23 */ /* 0x100fe2000801008b */
[----:B------:R-:W-:Y:S01]  /*3670*/  LOP3.LUT P1, RZ, R112, 0xff, RZ, 0xc0, !PT ;  /* 0x000000ff70ff7812 */ /* 0x000fe2000782c0ff */
[--C-:B------:R-:W-:Y:S01]  /*3680*/  FFMA.FTZ R168, R168, UR24, R139.reuse ;  /* 0x00000018a8a87c23 */ /* 0x100fe2000801008b */
[----:B------:R-:W-:Y:S01]  /*3690*/  LOP3.LUT P3, RZ, R112, 0xff00, RZ, 0xc0, !PT ;  /* 0x0000ff0070ff7812 */ /* 0x000fe2000786c0ff */
[----:B------:R-:W-:Y:S01]  /*36a0*/  FADD.FTZ R80, R161, -R160 ;  /* 0x800000a0a1507221 */ /* 0x000fe20000010000 */
[----:B------:R-:W-:Y:S02]  /*36b0*/  HFMA2 R137, -RZ, RZ, 0, 0 ;  /* 0x00000000ff897431 */ /* 0x000fe400000001ff */
[----:B------:R-:W-:Y:S01]  /*36c0*/  FADD.FTZ R83, R169, -R168 ;  /* 0x800000a8a9537221 */ /* 0x000fe20000010000 */
[----:B------:R-:W-:Y:S01]  /*36d0*/  MOV R144, RZ ;  /* 0x000000ff00907202 */ /* 0x000fe20000000f00 */
[----:B------:R-:W-:Y:S01]  /*36e0*/  FMUL.FTZ R80, R80, UR19 ;  /* 0x0000001350507c20 */ /* 0x000fe20008410000 */
[----:B------:R-:W-:Y:S01]  /*36f0*/  LOP3.LUT P6, RZ, R112, 0xff000000, RZ, 0xc0, !PT ;  /* 0xff00000070ff7812 */ /* 0x000fe200078cc0ff */
[----:B------:R-:W-:Y:S01]  /*3700*/  FMUL.FTZ R83, R83, UR19 ;  /* 0x0000001353537c20 */ /* 0x000fe20008410000 */
[--C-:B------:R-:W-:Y:S01]  /*3710*/  FFMA.FTZ R170, R170, UR24, R139.reuse ;  /* 0x00000018aaaa7c23 */ /* 0x100fe2000801008b */
[----:B------:R-:W-:Y:S01]  /*3720*/  FMUL.FTZ R81, R80, UR5 ;  /* 0x0000000550517c20 */ /* 0x000fe20008410000 */
[----:B------:R-:W-:Y:S01]  /*3730*/  MOV R160, RZ ;  /* 0x000000ff00a07202 */ /* 0x000fe20000000f00 */
[----:B------:R-:W-:Y:S01]  /*3740*/  HFMA2 R168, -RZ, RZ, 0, 0 ;  /* 0x00000000ffa87431 */ /* 0x000fe200000001ff */
[----:B------:R-:W-:Y:S01]  /*3750*/  @P1 SHF.L.U32 R82, R60, 0x10, RZ ;  /* 0x000000103c521819 */ /* 0x000fe200000006ff */
[----:B------:R-:W-:Y:S01]  /*3760*/  FMUL.FTZ R145, R81, UR4 ;  /* 0x0000000451917c20 */ /* 0x000fe20008410000 */
[C---:B-----5:R-:W-:Y:S01]  /*3770*/  @P1 IMAD.U32 R81, R84.reuse, 0x10000, RZ ;  /* 0x0001000054511824 */ /* 0x060fe200078e00ff */
[----:B------:R-:W-:Y:S01]  /*3780*/  @P3 PRMT R84, R84, 0x7632, R84 ;  /* 0x0000763254543816 */ /* 0x000fe20000000054 */
[----:B------:R-:W-:Y:S01]  /*3790*/  FADD.FTZ R170, R171, -R170 ;  /* 0x800000aaabaa7221 */ /* 0x000fe20000010000 */
[C---:B------:R-:W-:Y:S01]  /*37a0*/  @P1 FMUL.FTZ R137, R145.reuse, R82 ;  /* 0x0000005291891220 */ /* 0x040fe20000410000 */
[----:B------:R-:W-:Y:S01]  /*37b0*/  @P1 FMUL.FTZ R144, R145, R81 ;  /* 0x0000005191901220 */ /* 0x000fe20000410000 */
[----:B------:R-:W-:Y:S01]  /*37c0*/  FMUL.FTZ R81, R83, UR5 ;  /* 0x0000000553517c20 */ /* 0x000fe20008410000 */
[----:B------:R-:W-:Y:S01]  /*37d0*/  @P3 SHF.L.U32 R84, R84, 0x10, RZ ;  /* 0x0000001054543819 */ /* 0x000fe200000006ff */
[----:B------:R-:W-:Y:S01]  /*37e0*/  FMUL.FTZ R170, R170, UR19 ;  /* 0x00000013aaaa7c20 */ /* 0x000fe20008410000 */
[----:B------:R-:W-:Y:S01]  /*37f0*/  MOV R145, RZ ;  /* 0x000000ff00917202 */ /* 0x000fe20000000f00 */
[----:B------:R-:W-:Y:S01]  /*3800*/  FMUL.FTZ R82, R81, UR4 ;  /* 0x0000000451527c20 */ /* 0x000fe20008410000 */
[----:B------:R-:W-:Y:S01]  /*3810*/  @P3 SHF.L.U32 R81, R203, 0x10, RZ ;  /* 0x00000010cb513819 */ /* 0x000fe200000006ff */
[--C-:B------:R-:W-:Y:S01]  /*3820*/  FFMA.FTZ R172, R172, UR24, R139.reuse ;  /* 0x00000018acac7c23 */ /* 0x100fe2000801008b */
[----:B------:R-:W-:Y:S01]  /*3830*/  LOP3.LUT P1, RZ, R112, 0xff0000, RZ, 0xc0, !PT ;  /* 0x00ff000070ff7812 */ /* 0x000fe2000782c0ff */
[----:B------:R-:W-:Y:S01]  /*3840*/  @P3 FMUL.FTZ R145, R82, R84 ;  /* 0x0000005452913220 */ /* 0x000fe20000410000 */
[----:B------:R-:W-:Y:S01]  /*3850*/  HFMA2 R84, -RZ, RZ, 0, 0 ;  /* 0x00000000ff547431 */ /* 0x000fe200000001ff */
[----:B------:R-:W-:Y:S01]  /*3860*/  LOP3.LUT P5, RZ, R113, 0xff, RZ, 0xc0, !PT ;  /* 0x000000ff71ff7812 */ /* 0x000fe200078ac0ff */
[----:B------:R-:W-:Y:S01]  /*3870*/  FADD.FTZ R169, R173, -R172 ;  /* 0x800000acada97221 */ /* 0x000fe20000010000 */
[C---:B------:R-:W-:Y:S01]  /*3880*/  LOP3.LUT P4, RZ, R113.reuse, 0xff00, RZ, 0xc0, !PT ;  /* 0x0000ff0071ff7812 */ /* 0x040fe2000788c0ff */
[--C-:B------:R-:W-:Y:S01]  /*3890*/  FFMA.FTZ R166, R166, UR24, R139.reuse ;  /* 0x00000018a6a67c23 */ /* 0x100fe2000801008b */
[--C-:B------:R-:W-:Y:S01]  /*38a0*/  FFMA.FTZ R174, R174, UR24, R139.reuse ;  /* 0x00000018aeae7c23 */ /* 0x100fe2000801008b */
[----:B------:R-:W-:Y:S01]  /*38b0*/  @P3 FMUL.FTZ R84, R82, R81 ;  /* 0x0000005152543220 */ /* 0x000fe20000410000 */
[----:B------:R-:W-:Y:S01]  /*38c0*/  FFMA.FTZ R81, R162, UR24, R139 ;  /* 0x00000018a2517c23 */ /* 0x000fe2000801008b */
[----:B------:R-:W-:Y:S01]  /*38d0*/  LOP3.LUT P3, RZ, R113, 0xff0000, RZ, 0xc0, !PT ;  /* 0x00ff000071ff7812 */ /* 0x000fe2000786c0ff */
[----:B------:R-:W-:Y:S01]  /*38e0*/  FMUL.FTZ R169, R169, UR19 ;  /* 0x00000013a9a97c20 */ /* 0x000fe20008410000 */
[----:B------:R-:W-:Y:S01]  /*38f0*/  FADD.FTZ R166, R167, -R166 ;  /* 0x800000a6a7a67221 */ /* 0x000fe20000010000 */
[----:B------:R-:W-:Y:S01]  /*3900*/  FADD.FTZ R81, R164, -R81 ;  /* 0x80000051a4517221 */ /* 0x000fe20000010000 */
[----:B------:R-:W-:Y:S01]  /*3910*/  @P1 SHF.L.U32 R161, R61, 0x10, RZ ;  /* 0x000000103da11819 */ /* 0x000fe200000006ff */
[----:B------:R-:W-:-:S02]  /*3920*/  IMAD.MOV.U32 R167, RZ, RZ, RZ ;  /* 0x000000ffffa77224 */ /* 0x000fc400078e00ff */
[----:B------:R-:W-:Y:S01]  /*3930*/  FADD.FTZ R171, R175, -R174 ;  /* 0x800000aeafab7221 */ /* 0x000fe20000010000 */
[----:B------:R-:W-:Y:S01]  /*3940*/  FMUL.FTZ R81, R81, UR19 ;  /* 0x0000001351517c20 */ /* 0x000fe20008410000 */
[----:B------:R-:W-:Y:S02]  /*3950*/  F2FP.BF16.F32.PACK_AB R80, R83, R80 ;  /* 0x000000505350723e */ /* 0x000fe400000010ff */
[----:B------:R-:W-:Y:S01]  /*3960*/  FMUL.FTZ R171, R171, UR19 ;  /* 0x00000013abab7c20 */ /* 0x000fe20008410000 */
[----:B------:R-:W-:Y:S01]  /*3970*/  FMUL.FTZ R82, R81, UR5 ;  /* 0x0000000551527c20 */ /* 0x000fe20008410000 */
[----:B------:R-:W-:Y:S02]  /*3980*/  F2FP.BF16.F32.PACK_AB R81, R170, R81 ;  /* 0x00000051aa51723e */ /* 0x000fe400000010ff */
[----:B------:R-:W-:Y:S01]  /*3990*/  F2FP.BF16.F32.PACK_AB R84, R84, R137 ;  /* 0x000000895454723e */ /* 0x000fe200000010ff */
[----:B------:R-:W-:Y:S01]  /*39a0*/  FMUL.FTZ R162, R82, UR4 ;  /* 0x0000000452a27c20 */ /* 0x000fe20008410000 */
[----:B------:R-:W-:-:S02]  /*39b0*/  @P1 SHF.L.U32 R82, R85, 0x10, RZ ;  /* 0x0000001055521819 */ /* 0x000fc400000006ff */
[----:B------:R-:W-:Y:S01]  /*39c0*/  @P6 PRMT R85, R85, 0x7632, R85 ;  /* 0x0000763255556816 */ /* 0x000fe20000000055 */
[C---:B------:R-:W-:Y:S01]  /*39d0*/  @P1 FMUL.FTZ R168, R162.reuse, R161 ;  /* 0x000000a1a2a81220 */ /* 0x040fe20000410000 */
[----:B------:R-:W-:Y:S01]  /*39e0*/  MOV R161, RZ ;  /* 0x000000ff00a17202 */ /* 0x000fe20000000f00 */
[----:B------:R-:W-:Y:S01]  /*39f0*/  @P1 FMUL.FTZ R160, R162, R82 ;  /* 0x00000052a2a01220 */ /* 0x000fe20000410000 */
[----:B------:R-:W-:Y:S01]  /*3a00*/  FFMA.FTZ R82, R163, UR24, R139 ;  /* 0x00000018a3527c23 */ /* 0x000fe2000801008b */
[----:B------:R-:W-:Y:S02]  /*3a10*/  ISETP.GE.U32.AND P1, PT, R112, RZ, PT ;  /* 0x000000ff7000720c */ /* 0x000fe40003f26070 */
[----:B------:R-:W-:Y:S01]  /*3a20*/  @P6 SHF.L.U32 R85, R85, 0x10, RZ ;  /* 0x0000001055556819 */ /* 0x000fe200000006ff */
[----:B------:R-:W-:Y:S01]  /*3a30*/  FADD.FTZ R165, R165, -R82 ;  /* 0x80000052a5a57221 */ /* 0x000fe20000010000 */
[----:B------:R-:W-:Y:S01]  /*3a40*/  FMUL.FTZ R82, R170, UR5 ;  /* 0x00000005aa527c20 */ /* 0x000fe20008410000 */
[----:B------:R-:W-:-:S02]  /*3a50*/  ISETP.GE.U32.AND.EX P1, PT, R113, 0x1000000, PT, P1 ;  /* 0x010000007100780c */ /* 0x000fc40003f26110 */
[----:B------:R-:W-:Y:S01]  /*3a60*/  @P5 SHF.L.U32 R113, R86, 0x10, RZ ;  /* 0x0000001056715819 */ /* 0x000fe200000006ff */
[----:B------:R-:W-:Y:S01]  /*3a70*/  FMUL.FTZ R112, R82, UR4 ;  /* 0x0000000452707c20 */ /* 0x000fe20008410000 */
[----:B------:R-:W-:Y:S02]  /*3a80*/  @P6 SHF.L.U32 R82, R202, 0x10, RZ ;  /* 0x00000010ca526819 */ /* 0x000fe400000006ff */
[----:B------:R-:W-:Y:S01]  /*3a90*/  MOV R162, RZ ;  /* 0x000000ff00a27202 */ /* 0x000fe20000000f00 */
[----:B------:R-:W-:Y:S01]  /*3aa0*/  @P6 FMUL.FTZ R161, R112, R85 ;  /* 0x0000005570a16220 */ /* 0x000fe20000410000 */
[----:B------:R-:W-:Y:S01]  /*3ab0*/  HFMA2 R85, -RZ, RZ, 0, 0 ;  /* 0x00000000ff557431 */ /* 0x000fe200000001ff */
[----:B------:R-:W-:Y:S01]  /*3ac0*/  @P5 SHF.L.U32 R163, R62, 0x10, RZ ;  /* 0x000000103ea35819 */ /* 0x000fe200000006ff */
[----:B------:R-:W-:Y:S01]  /*3ad0*/  @P6 FMUL.FTZ R85, R112, R82 ;  /* 0x0000005270556220 */ /* 0x000fe20000410000 */
[----:B------:R-:W-:Y:S01]  /*3ae0*/  FMUL.FTZ R82, R165, UR19 ;  /* 0x00000013a5527c20 */ /* 0x000fe20008410000 */
[----:B------:R-:W-:-:S03]  /*3af0*/  @P3 SHF.L.U32 R165, R63, 0x10, RZ ;  /* 0x000000103fa53819 */ /* 0x000fc600000006ff */
[----:B------:R-:W-:Y:S01]  /*3b00*/  FMUL.FTZ R112, R82, UR5 ;  /* 0x0000000552707c20 */ /* 0x000fe20008410000 */
[----:B------:R-:W-:Y:S02]  /*3b10*/  F2FP.BF16.F32.PACK_AB R82, R169, R82 ;  /* 0x00000052a952723e */ /* 0x000fe400000010ff */
[----:B------:R-:W-:Y:S01]  /*3b20*/  F2FP.BF16.F32.PACK_AB R85, R85, R168 ;  /* 0x000000a85555723e */ /* 0x000fe200000010ff */
[----:B------:R-:W-:Y:S01]  /*3b30*/  FMUL.FTZ R164, R112, UR4 ;  /* 0x0000000470a47c20 */ /* 0x000fe20008410000 */
[----:B------:R-:W-:-:S03]  /*3b40*/  HFMA2 R112, -RZ, RZ, 0, 0 ;  /* 0x00000000ff707431 */ /* 0x000fc600000001ff */
[----:B------:R-:W-:Y:S01]  /*3b50*/  @P5 FMUL.FTZ R162, R164, R113 ;  /* 0x00000071a4a25220 */ /* 0x000fe20000410000 */
[----:B------:R-:W-:Y:S01]  /*3b60*/  @P4 PRMT R113, R86, 0x7632, R113 ;  /* 0x0000763256714816 */ /* 0x000fe20000000071 */
[----:B------:R-:W-:Y:S01]  /*3b70*/  FMUL.FTZ R86, R169, UR5 ;  /* 0x00000005a9567c20 */ /* 0x000fe20008410000 */
[----:B------:R-:W-:Y:S01]  /*3b80*/  @P5 FMUL.FTZ R112, R164, R163 ;  /* 0x000000a3a4705220 */ /* 0x000fe20000410000 */
[----:B------:R-:W-:Y:S02]  /*3b90*/  MOV R163, RZ ;  /* 0x000000ff00a37202 */ /* 0x000fe40000000f00 */
[----:B------:R-:W-:Y:S01]  /*3ba0*/  FMUL.FTZ R164, R86, UR4 ;  /* 0x0000000456a47c20 */ /* 0x000fe20008410000 */
[----:B------:R-:W-:Y:S02]  /*3bb0*/  @P4 SHF.L.U32 R86, R201, 0x10, RZ ;  /* 0x00000010c9564819 */ /* 0x000fe400000006ff */
[----:B------:R-:W-:-:S03]  /*3bc0*/  @P4 SHF.L.U32 R113, R113, 0x10, RZ ;  /* 0x0000001071714819 */ /* 0x000fc600000006ff */
[----:B------:R-:W-:Y:S01]  /*3bd0*/  @P4 FMUL.FTZ R167, R164, R86 ;  /* 0x00000056a4a74220 */ /* 0x000fe20000410000 */
[----:B------:R-:W-:Y:S01]  /*3be0*/  FMUL.FTZ R86, R166, UR19 ;  /* 0x00000013a6567c20 */ /* 0x000fe20008410000 */
[----:B------:R-:W-:Y:S01]  /*3bf0*/  @P4 FMUL.FTZ R163, R164, R113 ;  /* 0x00000071a4a34220 */ /* 0x000fe20000410000 */
[----:B------:R-:W-:Y:S02]  /*3c00*/  HFMA2 R164, -RZ, RZ, 0, 0 ;  /* 0x00000000ffa47431 */ /* 0x000fe400000001ff */
[----:B------:R-:W-:Y:S01]  /*3c10*/  FMUL.FTZ R113, R86, UR5 ;  /* 0x0000000556717c20 */ /* 0x000fe20008410000 */
[----:B------:R-:W-:Y:S02]  /*3c20*/  F2FP.BF16.F32.PACK_AB R83, R171, R86 ;  /* 0x00000056ab53723e */ /* 0x000fe400000010ff */
[----:B------:R-:W-:Y:S01]  /*3c30*/  F2FP.BF16.F32.PACK_AB R86, R167, R112 ;  /* 0x00000070a756723e */ /* 0x000fe200000010ff */
[----:B------:R-:W-:Y:S01]  /*3c40*/  FMUL.FTZ R166, R113, UR4 ;  /* 0x0000000471a67c20 */ /* 0x000fe20008410000 */
[----:B------:R-:W-:-:S05]  /*3c50*/  @P3 SHF.L.U32 R113, R87, 0x10, RZ ;  /* 0x0000001057713819 */ /* 0x000fca00000006ff */
[C---:B------:R-:W-:Y:S01]  /*3c60*/  @P3 FMUL.FTZ R164, R166.reuse, R113 ;  /* 0x00000071a6a43220 */ /* 0x040fe20000410000 */
[----:B------:R-:W-:Y:S01]  /*3c70*/  MOV R113, RZ ;  /* 0x000000ff00717202 */ /* 0x000fe20000000f00 */
[----:B------:R-:W-:Y:S01]  /*3c80*/  @P3 FMUL.FTZ R113, R166, R165 ;  /* 0x000000a5a6713220 */ /* 0x000fe20000410000 */
[----:B------:R-:W-:Y:S01]  /*3c90*/  @P1 PRMT R165, R87, 0x7632, R165 ;  /* 0x0000763257a51816 */ /* 0x000fe200000000a5 */
[----:B------:R-:W-:-:S03]  /*3ca0*/  FMUL.FTZ R87, R171, UR5 ;  /* 0x00000005ab577c20 */ /* 0x000fc60008410000 */
[----:B------:R-:W-:Y:S01]  /*3cb0*/  @P1 SHF.L.U32 R166, R165, 0x10, RZ ;  /* 0x00000010a5a61819 */ /* 0x000fe200000006ff */
[----:B------:R-:W-:Y:S02]  /*3cc0*/  HFMA2 R165, -RZ, RZ, 0, 0 ;  /* 0x00000000ffa57431 */ /* 0x000fe400000001ff */
[----:B------:R-:W-:Y:S01]  /*3cd0*/  FMUL.FTZ R172, R87, UR4 ;  /* 0x0000000457ac7c20 */ /* 0x000fe20008410000 */
[----:B------:R-:W-:-:S03]  /*3ce0*/  @P1 SHF.L.U32 R87, R200, 0x10, RZ ;  /* 0x00000010c8571819 */ /* 0x000fc600000006ff */
[C---:B------:R-:W-:Y:S01]  /*3cf0*/  @P1 FMUL.FTZ R165, R172.reuse, R166 ;  /* 0x000000a6aca51220 */ /* 0x040fe20000410000 */
[----:B------:R-:W-:Y:S01]  /*3d00*/  MOV R166, RZ ;  /* 0x000000ff00a67202 */ /* 0x000fe20000000f00 */
[----:B------:R-:W-:-:S05]  /*3d10*/  @P1 FMUL.FTZ R166, R172, R87 ;  /* 0x00000057aca61220 */ /* 0x000fca0000410000 */
[----:B------:R-:W-:Y:S01]  /*3d20*/  F2FP.BF16.F32.PACK_AB R87, R166, R113 ;  /* 0x00000071a657723e */ /* 0x000fe200000010ff */
[----:B------:R-:W-:Y:S06]  /*3d30*/  BRA `(.L_x_955) ;  /* 0x0000000400a07947 */ /* 0x000fec0003800000 */
.L_x_954:
[--C-:B------:R-:W-:Y:S01]  /*3d40*/  FFMA.FTZ R160, R160, UR24, R139.reuse ;  /* 0x00000018a0a07c23 */ /* 0x100fe2000801008b */
[C---:B------:R-:W-:Y:S01]  /*3d50*/  LOP3.LUT P1, RZ, R112.reuse, 0xff, RZ, 0xc0, !PT ;  /* 0x000000ff70ff7812 */ /* 0x040fe2000782c0ff */
[----:B------:R-:W-:Y:S01]  /*3d60*/  HFMA2 R144, -RZ, RZ, 0, 0 ;  /* 0x00000000ff907431 */ /* 0x000fe200000001ff */
[----:B------:R-:W-:Y:S01]  /*3d70*/  LOP3.LUT P3, RZ, R112, 0xff00, RZ, 0xc0, !PT ;  /* 0x0000ff0070ff7812 */ /* 0x000fe2000786c0ff */
[----:B------:R-:W-:Y:S01]  /*3d80*/  FADD.FTZ R160, R161, -R160 ;  /* 0x800000a0a1a07221 */ /* 0x000fe20000010000 */
[--C-:B------:R-:W-:Y:S01]  /*3d90*/  FFMA.FTZ R168, R168, UR24, R139.reuse ;  /* 0x00000018a8a87c23 */ /* 0x100fe2000801008b */
[----:B------:R-:W-:Y:S01]  /*3da0*/  LOP3.LUT P6, RZ, R112, 0xff000000, RZ, 0xc0, !PT ;  /* 0xff00000070ff7812 */ /* 0x000fe200078cc0ff */
[--C-:B------:R-:W-:Y:S01]  /*3db0*/  FFMA.FTZ R170, R170, UR24, R139.reuse ;  /* 0x00000018aaaa7c23 */ /* 0x100fe2000801008b */
[----:B------:R-:W-:Y:S01]  /*3dc0*/  FMUL.FTZ R137, R160, UR19 ;  /* 0x00000013a0897c20 */ /* 0x000fe20008410000 */
[----:B------:R-:W-:Y:S01]  /*3dd0*/  FADD.FTZ R168, R169, -R168 ;  /* 0x800000a8a9a87221 */ /* 0x000fe20000010000 */
[----:B------:R-:W-:Y:S01]  /*3de0*/  LOP3.LUT P5, RZ, R113, 0xff, RZ, 0xc0, !PT ;  /* 0x000000ff71ff7812 */ /* 0x000fe200078ac0ff */
[----:B------:R-:W-:Y:S01]  /*3df0*/  FADD.FTZ R170, R171, -R170 ;  /* 0x800000aaabaa7221 */ /* 0x000fe20000010000 */
[----:B------:R-:W-:Y:S01]  /*3e00*/  FMUL.FTZ R137, R137, UR5 ;  /* 0x0000000589897c20 */ /* 0x000fe20008410000 */
[----:B------:R-:W-:Y:S01]  /*3e10*/  FMUL.FTZ R168, R168, UR19 ;  /* 0x00000013a8a87c20 */ /* 0x000fe20008410000 */
[----:B-----5:R-:W-:Y:S01]  /*3e20*/  @P1 SHF.L.U32 R160, R84, 0x10, RZ ;  /* 0x0000001054a01819 */ /* 0x020fe200000006ff */
[----:B------:R-:W-:Y:S01]  /*3e30*/  FMUL.FTZ R170, R170, UR19 ;  /* 0x00000013aaaa7c20 */ /* 0x000fe20008410000 */
[----:B------:R-:W-:Y:S01]  /*3e40*/  FMUL.FTZ R145, R137, UR4 ;  /* 0x0000000489917c20 */ /* 0x000fe20008410000 */
[----:B------:R-:W-:Y:S01]  /*3e50*/  MOV R137, RZ ;  /* 0x000000ff00897202 */ /* 0x000fe20000000f00 */
[--C-:B------:R-:W-:Y:S01]  /*3e60*/  FFMA.FTZ R172, R172, UR24, R139.reuse ;  /* 0x00000018acac7c23 */ /* 0x100fe2000801008b */
[----:B------:R-:W-:Y:S01]  /*3e70*/  LOP3.LUT P4, RZ, R113, 0xff00, RZ, 0xc0, !PT ;  /* 0x0000ff0071ff7812 */ /* 0x000fe2000788c0ff */
[----:B------:R-:W-:Y:S01]  /*3e80*/  @P1 FMUL.FTZ R144, R160, R145 ;  /* 0x00000091a0901220 */ /* 0x000fe20000410000 */
[----:B------:R-:W-:Y:S01]  /*3e90*/  @P1 SHF.L.U32 R160, R60, 0x10, RZ ;  /* 0x000000103ca01819 */ /* 0x000fe200000006ff */
[----:B------:R-:W-:Y:S01]  /*3ea0*/  FADD.FTZ R172, R173, -R172 ;  /* 0x800000acadac7221 */ /* 0x000fe20000010000 */
[--C-:B------:R-:W-:Y:S01]  /*3eb0*/  FFMA.FTZ R166, R166, UR24, R139.reuse ;  /* 0x00000018a6a67c23 */ /* 0x100fe2000801008b */
[----:B------:R-:W-:-:S02]  /*3ec0*/  FFMA.FTZ R174, R174, UR24, R139 ;  /* 0x00000018aeae7c23 */ /* 0x000fc4000801008b */
[----:B------:R-:W-:Y:S01]  /*3ed0*/  @P1 FMUL.FTZ R137, R160, R145 ;  /* 0x00000091a0891220 */ /* 0x000fe20000410000 */
[----:B------:R-:W-:Y:S01]  /*3ee0*/  @P3 PRMT R145, R84, 0x7632, R145 ;  /* 0x0000763254913816 */ /* 0x000fe20000000091 */
[----:B------:R-:W-:Y:S01]  /*3ef0*/  FMUL.FTZ R84, R168, UR5 ;  /* 0x00000005a8547c20 */ /* 0x000fe20008410000 */
[----:B------:R-:W-:Y:S01]  /*3f00*/  LOP3.LUT P1, RZ, R112, 0xff0000, RZ, 0xc0, !PT ;  /* 0x00ff000070ff7812 */ /* 0x000fe2000782c0ff */
[----:B------:R-:W-:Y:S01]  /*3f10*/  FMUL.FTZ R172, R172, UR19 ;  /* 0x00000013acac7c20 */ /* 0x000fe20008410000 */
[----:B------:R-:W-:Y:S01]  /*3f20*/  @P3 SHF.L.U32 R161, R145, 0x10, RZ ;  /* 0x0000001091a13819 */ /* 0x000fe200000006ff */
[----:B------:R-:W-:Y:S02]  /*3f30*/  HFMA2 R145, -RZ, RZ, 0, 0 ;  /* 0x00000000ff917431 */ /* 0x000fe400000001ff */
[----:B------:R-:W-:Y:S01]  /*3f40*/  FMUL.FTZ R160, R84, UR4 ;  /* 0x0000000454a07c20 */ /* 0x000fe20008410000 */
[----:B------:R-:W-:Y:S01]  /*3f50*/  MOV R84, RZ ;  /* 0x000000ff00547202 */ /* 0x000fe20000000f00 */
[----:B------:R-:W-:Y:S01]  /*3f60*/  FADD.FTZ R166, R167, -R166 ;  /* 0x800000a6a7a67221 */ /* 0x000fe20000010000 */
[----:B------:R-:W-:Y:S01]  /*3f70*/  MOV R168, RZ ;  /* 0x000000ff00a87202 */ /* 0x000fe20000000f00 */
[----:B------:R-:W-:Y:S01]  /*3f80*/  FADD.FTZ R174, R175, -R174 ;  /* 0x800000aeafae7221 */ /* 0x000fe20000010000 */
[----:B------:R-:W-:Y:S01]  /*3f90*/  @P3 FMUL.FTZ R145, R161, R160 ;  /* 0x000000a0a1913220 */ /* 0x000fe20000410000 */
[----:B------:R-:W-:-:S05]  /*3fa0*/  @P3 SHF.L.U32 R161, R203, 0x10, RZ ;  /* 0x00000010cba13819 */ /* 0x000fca00000006ff */
[----:B------:R-:W-:Y:S01]  /*3fb0*/  @P3 FMUL.FTZ R84, R161, R160 ;  /* 0x000000a0a1543220 */ /* 0x000fe20000410000 */
[----:B------:R-:W-:Y:S01]  /*3fc0*/  FFMA.FTZ R161, R162, UR24, R139 ;  /* 0x00000018a2a17c23 */ /* 0x000fe2000801008b */
[----:B------:R-:W-:Y:S02]  /*3fd0*/  @P1 SHF.L.U32 R162, R85, 0x10, RZ ;  /* 0x0000001055a21819 */ /* 0x000fe400000006ff */
[----:B------:R-:W-:Y:S01]  /*3fe0*/  LOP3.LUT P3, RZ, R113, 0xff0000, RZ, 0xc0, !PT ;  /* 0x00ff000071ff7812 */ /* 0x000fe2000786c0ff */
[----:B------:R-:W-:Y:S01]  /*3ff0*/  FADD.FTZ R161, R164, -R161 ;  /* 0x800000a1a4a17221 */ /* 0x000fe20000010000 */
[----:B------:R-:W-:Y:S01]  /*4000*/  @P1 IMAD.U32 R164, R61, 0x10000, RZ ;  /* 0x000100003da41824 */ /* 0x000fe200078e00ff */
[----:B------:R-:W-:Y:S02]  /*4010*/  F2FP.BF16.F32.PACK_AB R84, R84, R137 ;  /* 0x000000895454723e */ /* 0x000fe400000010ff */
[----:B------:R-:W-:-:S04]  /*4020*/  FMUL.FTZ R160, R161, UR19 ;  /* 0x00000013a1a07c20 */ /* 0x000fc80008410000 */
[----:B------:R-:W-:-:S04]  /*4030*/  FMUL.FTZ R160, R160, UR5 ;  /* 0x00000005a0a07c20 */ /* 0x000fc80008410000 */
[----:B------:R-:W-:Y:S01]  /*4040*/  FMUL.FTZ R161, R160, UR4 ;  /* 0x00000004a0a17c20 */ /* 0x000fe20008410000 */
[----:B------:R-:W-:Y:S01]  /*4050*/  HFMA2 R160, -RZ, RZ, 0, 0 ;  /* 0x00000000ffa07431 */ /* 0x000fe200000001ff */
[----:B------:R-:W-:Y:S02]  /*4060*/  @P3 SHF.L.U32 R167, R63, 0x10, RZ ;  /* 0x000000103fa73819 */ /* 0x000fe400000006ff */
[-C--:B------:R-:W-:Y:S01]  /*4070*/  @P1 FMUL.FTZ R168, R164, R161.reuse ;  /* 0x000000a1a4a81220 */ /* 0x080fe20000410000 */
[----:B------:R-:W-:Y:S01]  /*4080*/  @P5 SHF.L.U32 R164, R86, 0x10, RZ ;  /* 0x0000001056a45819 */ /* 0x000fe200000006ff */
[----:B------:R-:W-:Y:S01]  /*4090*/  @P1 FMUL.FTZ R160, R162, R161 ;  /* 0x000000a1a2a01220 */ /* 0x000fe20000410000 */
[----:B------:R-:W-:Y:S01]  /*40a0*/  ISETP.GE.U32.AND P1, PT, R112, RZ, PT ;  /* 0x000000ff7000720c */ /* 0x000fe20003f26070 */
[----:B------:R-:W-:Y:S01]  /*40b0*/  FFMA.FTZ R112, R163, UR24, R139 ;  /* 0x00000018a3707c23 */ /* 0x000fe2000801008b */
[----:B------:R-:W-:Y:S01]  /*40c0*/  HFMA2 R161, -RZ, RZ, 0, 0 ;  /* 0x00000000ffa17431 */ /* 0x000fe200000001ff */
[----:B------:R-:W-:-:S02]  /*40d0*/  CS2R R162, SRZ ;  /* 0x0000000000a27805 */ /* 0x000fc4000001ff00 */
[----:B------:R-:W-:Y:S01]  /*40e0*/  ISETP.GE.U32.AND.EX P1, PT, R113, 0x1000000, PT, P1 ;  /* 0x010000007100780c */ /* 0x000fe20003f26110 */
[--C-:B------:R-:W-:Y:S01]  /*40f0*/  FADD.FTZ R165, R165, -R112.reuse ;  /* 0x80000070a5a57221 */ /* 0x100fe20000010000 */
[----:B------:R-:W-:Y:S01]  /*4100*/  @P6 PRMT R112, R85, 0x7632, R112 ;  /* 0x0000763255706816 */ /* 0x000fe20000000070 */
[----:B------:R-:W-:Y:S01]  /*4110*/  FMUL.FTZ R85, R170, UR5 ;  /* 0x00000005aa557c20 */ /* 0x000fe20008410000 */
[----:B------:R-:W-:Y:S02]  /*4120*/  @P5 SHF.L.U32 R170, R62, 0x10, RZ ;  /* 0x000000103eaa5819 */ /* 0x000fe400000006ff */
[----:B------:R-:W-:Y:S01]  /*4130*/  @P6 SHF.L.U32 R113, R112, 0x10, RZ ;  /* 0x0000001070716819 */ /* 0x000fe200000006ff */
[----:B------:R-:W-:Y:S01]  /*4140*/  FMUL.FTZ R112, R85, UR4 ;  /* 0x0000000455707c20 */ /* 0x000fe20008410000 */
[----:B------:R-:W-:-:S03]  /*4150*/  MOV R85, RZ ;  /* 0x000000ff00557202 */ /* 0x000fc60000000f00 */
[----:B------:R-:W-:Y:S01]  /*4160*/  @P6 FMUL.FTZ R161, R113, R112 ;  /* 0x0000007071a16220 */ /* 0x000fe20000410000 */
[----:B------:R-:W-:Y:S02]  /*4170*/  @P6 SHF.L.U32 R113, R202, 0x10, RZ ;  /* 0x00000010ca716819 */ /* 0x000fe400000006ff */
[----:B------:R-:W-:-:S03]  /*4180*/  @P1 SHF.L.U32 R169, R200, 0x10, RZ ;  /* 0x00000010c8a91819 */ /* 0x000fc600000006ff */
[----:B------:R-:W-:Y:S01]  /*4190*/  @P6 FMUL.FTZ R85, R113, R112 ;  /* 0x0000007071556220 */ /* 0x000fe20000410000 */
[----:B------:R-:W-:Y:S01]  /*41a0*/  FMUL.FTZ R112, R165, UR19 ;  /* 0x00000013a5707c20 */ /* 0x000fe20008410000 */
[----:B------:R-:W-:-:S03]  /*41b0*/  @P4 SHF.L.U32 R165, R201, 0x10, RZ ;  /* 0x00000010c9a54819 */ /* 0x000fc600000006ff */
[----:B------:R-:W-:Y:S01]  /*41c0*/  FMUL.FTZ R112, R112, UR5 ;  /* 0x0000000570707c20 */ /* 0x000fe20008410000 */
[----:B------:R-:W-:-:S03]  /*41d0*/  F2FP.BF16.F32.PACK_AB R85, R85, R168 ;  /* 0x000000a85555723e */ /* 0x000fc600000010ff */
[----:B------:R-:W-:Y:S01]  /*41e0*/  FMUL.FTZ R113, R112, UR4 ;  /* 0x0000000470717c20 */ /* 0x000fe20008410000 */
[----:B------:R-:W-:-:S03]  /*41f0*/  HFMA2 R112, -RZ, RZ, 0, 0 ;  /* 0x00000000ff707431 */ /* 0x000fc600000001ff */
[-C--:B------:R-:W-:Y:S01]  /*4200*/  @P5 FMUL.FTZ R162, R164, R113.reuse ;  /* 0x00000071a4a25220 */ /* 0x080fe20000410000 */
[----:B------:R-:W-:Y:S02]  /*4210*/  HFMA2 R164, -RZ, RZ, 0, 0 ;  /* 0x00000000ffa47431 */ /* 0x000fe400000001ff */
[----:B------:R-:W-:Y:S01]  /*4220*/  @P5 FMUL.FTZ R112, R170, R113 ;  /* 0x00000071aa705220 */ /* 0x000fe20000410000 */
[----:B------:R-:W-:Y:S01]  /*4230*/  @P4 PRMT R113, R86, 0x7632, R113 ;  /* 0x0000763256714816 */ /* 0x000fe20000000071 */
[----:B------:R-:W-:-:S03]  /*4240*/  FMUL.FTZ R86, R172, UR5 ;  /* 0x00000005ac567c20 */ /* 0x000fc60008410000 */
[----:B------:R-:W-:Y:S01]  /*4250*/  @P4 SHF.L.U32 R113, R113, 0x10, RZ ;  /* 0x0000001071714819 */ /* 0x000fe200000006ff */
[----:B------:R-:W-:-:S04]  /*4260*/  FMUL.FTZ R86, R86, UR4 ;  /* 0x0000000456567c20 */ /* 0x000fc80008410000 */
[-C--:B------:R-:W-:Y:S01]  /*4270*/  @P4 FMUL.FTZ R163, R113, R86.reuse ;  /* 0x0000005671a34220 */ /* 0x080fe20000410000 */
[----:B------:R-:W-:Y:S01]  /*4280*/  MOV R113, RZ ;  /* 0x000000ff00717202 */ /* 0x000fe20000000f00 */
[----:B------:R-:W-:Y:S01]  /*4290*/  @P4 FMUL.FTZ R113, R165, R86 ;  /* 0x00000056a5714220 */ /* 0x000fe20000410000 */
[----:B------:R-:W-:Y:S01]  /*42a0*/  FMUL.FTZ R86, R166, UR19 ;  /* 0x00000013a6567c20 */ /* 0x000fe20008410000 */
[C---:B------:R-:W-:Y:S02]  /*42b0*/  @P3 SHF.L.U32 R165, R87.reuse, 0x10, RZ ;  /* 0x0000001057a53819 */ /* 0x040fe400000006ff */
[----:B------:R-:W-:Y:S01]  /*42c0*/  MOV R166, RZ ;  /* 0x000000ff00a67202 */ /* 0x000fe20000000f00 */
[----:B------:R-:W-:Y:S01]  /*42d0*/  FMUL.FTZ R86, R86, UR5 ;  /* 0x0000000556567c20 */ /* 0x000fe20008410000 */
[----:B------:R-:W-:-:S03]  /*42e0*/  @P1 PRMT R87, R87, 0x7632, R87 ;  /* 0x0000763257571816 */ /* 0x000fc60000000057 */
[----:B------:R-:W-:-:S04]  /*42f0*/  FMUL.FTZ R86, R86, UR4 ;  /* 0x0000000456567c20 */ /* 0x000fc80008410000 */
[-C--:B------:R-:W-:Y:S01]  /*4300*/  @P3 FMUL.FTZ R164, R165, R86.reuse ;  /* 0x00000056a5a43220 */ /* 0x080fe20000410000 */
[----:B------:R-:W-:Y:S01]  /*4310*/  @P3 FMUL.FTZ R166, R167, R86 ;  /* 0x00000056a7a63220 */ /* 0x000fe20000410000 */
[----:B------:R-:W-:Y:S01]  /*4320*/  FMUL.FTZ R86, R174, UR19 ;  /* 0x00000013ae567c20 */ /* 0x000fe20008410000 */
[----:B------:R-:W-:Y:S01]  /*4330*/  @P1 SHF.L.U32 R167, R87, 0x10, RZ ;  /* 0x0000001057a71819 */ /* 0x000fe200000006ff */
[----:B------:R-:W-:Y:S01]  /*4340*/  HFMA2 R87, -RZ, RZ, 0, 0 ;  /* 0x00000000ff577431 */ /* 0x000fe200000001ff */
[----:B------:R-:W-:Y:S01]  /*4350*/  MOV R165, RZ ;  /* 0x000000ff00a57202 */ /* 0x000fe20000000f00 */
[----:B------:R-:W-:-:S04]  /*4360*/  FMUL.FTZ R86, R86, UR5 ;  /* 0x0000000556567c20 */ /* 0x000fc80008410000 */
[----:B------:R-:W-:-:S04]  /*4370*/  FMUL.FTZ R86, R86, UR4 ;  /* 0x0000000456567c20 */ /* 0x000fc80008410000 */
[-C--:B------:R-:W-:Y:S01]  /*4380*/  @P1 FMUL.FTZ R87, R169, R86.reuse ;  /* 0x00000056a9571220 */ /* 0x080fe20000410000 */
[----:B------:R-:W-:Y:S01]  /*4390*/  @P1 FMUL.FTZ R165, R167, R86 ;  /* 0x00000056a7a51220 */ /* 0x000fe20000410000 */
[----:B------:R-:W-:-:S03]  /*43a0*/  F2FP.BF16.F32.PACK_AB R86, R113, R112 ;  /* 0x000000707156723e */ /* 0x000fc600000010ff */
[----:B------:R-:W-:-:S07]  /*43b0*/  F2FP.BF16.F32.PACK_AB R87, R87, R166 ;  /* 0x000000a65757723e */ /* 0x000fce00000010ff */
.L_x_955:
[----:B------:R-:W0:Y:S01]  /*43c0*/  @P0 LDC.64 R112, c[0x0][0x478] ;  /* 0x00011e00ff700b82 */ /* 0x000e220000000a00 */
[----:B------:R-:W-:Y:S02]  /*43d0*/  PRMT R169, R48, 0x7632, R169 ;  /* 0x0000763230a97816 */ /* 0x000fe400000000a9 */
[----:B------:R-:W-:Y:S02]  /*43e0*/  PRMT R168, R49, 0x7632, R168 ;  /* 0x0000763231a87816 */ /* 0x000fe400000000a8 */
[----:B------:R-:W-:Y:S02]  /*43f0*/  PRMT R167, R50, 0x7632, R167 ;  /* 0x0000763232a77816 */ /* 0x000fe400000000a7 */
[----:B------:R-:W-:Y:S01]  /*4400*/  PRMT R166, R51, 0x7632, R166 ;  /* 0x0000763233a67816 */ /* 0x000fe200000000a6 */
[----:B0-----:R-:W-:-:S04]  /*4410*/  @P0 IMAD.WIDE.U32 R112, R136, 0x10, R112 ;  /* 0x0000001088700825 */ /* 0x001fc800078e0070 */
[----:B------:R-:W-:Y:S01]  /*4420*/  IMAD.WIDE.U32 R136, R136, 0x10, R198 ;  /* 0x0000001088887825 */ /* 0x000fe200078e00c6 */
[----:B------:R-:W-:Y:S04]  /*4430*/  @P0 STG.E.128 desc[UR12][R112.64], R80 ;  /* 0x0000005070000986 */ /* 0x000fe8000c101d0c */
[----:B------:R0:W-:Y:S02]  /*4440*/  STG.E.128 desc[UR12][R136.64], R84 ;  /* 0x0000005488007986 */ /* 0x0001e4000c101d0c */
[----:B0-----:R-:W-:-:S06]  /*4450*/  IMAD.WIDE.U32 R84, R159, 0x10, R226 ;  /* 0x000000109f547825 */ /* 0x001fcc00078e00e2 */
[----:B------:R-:W5:Y:S01]  /*4460*/  LDG.E.128 R84, desc[UR12][R84.64] ;  /* 0x0000000c54547981 */ /* 0x000f62000c1e1d00 */
[----:B------:R-:W-:Y:S05]  /*4470*/  @!P0 BRA `(.L_x_956) ;  /* 0x0000000400b08947 */ /* 0x000fea0003800000 */
[--C-:B------:R-:W-:Y:S01]  /*4480*/  FFMA.FTZ R141, R141, UR24, R139.reuse ;  /* 0x000000188d8d7c23 */ /* 0x100fe2000801008b */
[----:B------:R-:W-:Y:S01]  /*4490*/  LOP3.LUT P1, RZ, R104, 0xff, RZ, 0xc0, !PT ;  /* 0x000000ff68ff7812 */ /* 0x000fe2000782c0ff */
[----:B------:R-:W-:Y:S01]  /*44a0*/  FFMA.FTZ R148, R148, UR24, R139 ;  /* 0x0000001894947c23 */ /* 0x000fe2000801008b */
[----:B------:R-:W-:Y:S01]  /*44b0*/  LOP3.LUT P3, RZ, R104, 0xff00, RZ, 0xc0, !PT ;  /* 0x0000ff0068ff7812 */ /* 0x000fe2000786c0ff */
[----:B------:R-:W-:Y:S01]  /*44c0*/  FADD.FTZ R80, R142, -R141 ;  /* 0x8000008d8e507221 */ /* 0x000fe20000010000 */
[----:B------:R-:W-:Y:S02]  /*44d0*/  HFMA2 R141, -RZ, RZ, 0, 0 ;  /* 0x00000000ff8d7431 */ /* 0x000fe400000001ff */
[----:B------:R-:W-:Y:S01]  /*44e0*/  FADD.FTZ R137, R149, -R148 ;  /* 0x8000009495897221 */ /* 0x000fe20000010000 */
[----:B------:R-:W-:Y:S01]  /*44f0*/  FFMA.FTZ R143, R143, UR24, R139 ;  /* 0x000000188f8f7c23 */ /* 0x000fe2000801008b */
[----:B------:R-:W-:Y:S01]  /*4500*/  FMUL.FTZ R80, R80, UR19 ;  /* 0x0000001350507c20 */ /* 0x000fe20008410000 */
[----:B------:R-:W-:Y:S01]  /*4510*/  CS2R R112, SRZ ;  /* 0x0000000000707805 */ /* 0x000fe2000001ff00 */
[----:B------:R-:W-:Y:S01]  /*4520*/  FMUL.FTZ R137, R137, UR19 ;  /* 0x0000001389897c20 */ /* 0x000fe20008410000 */
[----:B------:R-:W-:Y:S01]  /*4530*/  MOV R142, RZ ;  /* 0x000000ff008e7202 */ /* 0x000fe20000000f00 */
[----:B------:R-:W-:Y:S01]  /*4540*/  FMUL.FTZ R81, R80, UR5 ;  /* 0x0000000550517c20 */ /* 0x000fe20008410000 */
[----:B------:R-:W-:Y:S01]  /*4550*/  LOP3.LUT P6, RZ, R104, 0xff000000, RZ, 0xc0, !PT ;  /* 0xff00000068ff7812 */ /* 0x000fe200078cc0ff */
[----:B------:R-:W-:-:S02]  /*4560*/  @P1 IMAD.U32 R82, R48, 0x10000, RZ ;  /* 0x0001000030521824 */ /* 0x000fc400078e00ff */
[--C-:B------:R-:W-:Y:S01]  /*4570*/  FFMA.FTZ R156, R156, UR24, R139.reuse ;  /* 0x000000189c9c7c23 */ /* 0x100fe2000801008b */
[----:B------:R-:W-:Y:S01]  /*4580*/  FMUL.FTZ R83, R81, UR4 ;  /* 0x0000000451537c20 */ /* 0x000fe20008410000 */
[C---:B-----5:R-:W-:Y:S01]  /*4590*/  @P1 SHF.L.U32 R81, R84.reuse, 0x10, RZ ;  /* 0x0000001054511819 */ /* 0x060fe200000006ff */
[----:B------:R-:W-:Y:S01]  /*45a0*/  FFMA.FTZ R147, R147, UR24, R139 ;  /* 0x0000001893937c23 */ /* 0x000fe2000801008b */
[----:B------:R-:W-:Y:S01]  /*45b0*/  @P3 PRMT R84, R84, 0x7632, R84 ;  /* 0x0000763254543816 */ /* 0x000fe20000000054 */
[----:B------:R-:W-:Y:S01]  /*45c0*/  @P1 FMUL.FTZ R112, R83, R82 ;  /* 0x0000005253701220 */ /* 0x000fe20000410000 */
[----:B------:R-:W-:Y:S01]  /*45d0*/  @P3 SHF.L.U32 R169, R169, 0x10, RZ ;  /* 0x00000010a9a93819 */ /* 0x000fe200000006ff */
[----:B------:R-:W-:Y:S01]  /*45e0*/  @P1 FMUL.FTZ R141, R83, R81 ;  /* 0x00000051538d1220 */ /* 0x000fe20000410000 */
[----:B------:R-:W-:Y:S01]  /*45f0*/  FMUL.FTZ R81, R137, UR5 ;  /* 0x0000000589517c20 */ /* 0x000fe20008410000 */
[----:B------:R-:W-:Y:S01]  /*4600*/  @P3 SHF.L.U32 R84, R84, 0x10, RZ ;  /* 0x0000001054543819 */ /* 0x000fe200000006ff */
[----:B------:R-:W-:Y:S01]  /*4610*/  FADD.FTZ R147, R150, -R147 ;  /* 0x8000009396937221 */ /* 0x000fe20000010000 */
[----:B------:R-:W-:Y:S01]  /*4620*/  LOP3.LUT P1, RZ, R104, 0xff0000, RZ, 0xc0, !PT ;  /* 0x00ff000068ff7812 */ /* 0x000fe2000782c0ff */
[----:B------:R-:W-:Y:S01]  /*4630*/  FMUL.FTZ R81, R81, UR4 ;  /* 0x0000000451517c20 */ /* 0x000fe20008410000 */
[----:B------:R-:W-:Y:S01]  /*4640*/  LOP3.LUT P5, RZ, R105, 0xff, RZ, 0xc0, !PT ;  /* 0x000000ff69ff7812 */ /* 0x000fe200078ac0ff */
[----:B------:R-:W-:Y:S01]  /*4650*/  FFMA.FTZ R158, R158, UR24, R139 ;  /* 0x000000189e9e7c23 */ /* 0x000fe2000801008b */
[----:B------:R-:W-:Y:S01]  /*4660*/  @P6 SHF.L.U32 R168, R168, 0x10, RZ ;  /* 0x00000010a8a86819 */ /* 0x000fe200000006ff */
[C---:B------:R-:W-:Y:S01]  /*4670*/  @P3 FMUL.FTZ R142, R81.reuse, R84 ;  /* 0x00000054518e3220 */ /* 0x040fe20000410000 */
[----:B------:R-:W-:Y:S01]  /*4680*/  @P3 FMUL.FTZ R113, R81, R169 ;  /* 0x000000a951713220 */ /* 0x000fe20000410000 */
[----:B------:R-:W-:Y:S01]  /*4690*/  FADD.FTZ R81, R146, -R143 ;  /* 0x8000008f92517221 */ /* 0x000fe20000010000 */
[----:B------:R-:W-:Y:S01]  /*46a0*/  HFMA2 R143, -RZ, RZ, 0, 0 ;  /* 0x00000000ff8f7431 */ /* 0x000fe200000001ff */
[----:B------:R-:W-:Y:S01]  /*46b0*/  MOV R84, RZ ;  /* 0x000000ff00547202 */ /* 0x000fe20000000f00 */
[----:B------:R-:W-:-:S02]  /*46c0*/  HFMA2 R146, -RZ, RZ, 0, 0 ;  /* 0x00000000ff927431 */ /* 0x000fc400000001ff */
[----:B------:R-:W-:Y:S01]  /*46d0*/  FMUL.FTZ R81, R81, UR19 ;  /* 0x0000001351517c20 */ /* 0x000fe20008410000 */
[----:B------:R-:W-:Y:S01]  /*46e0*/  LOP3.LUT P4, RZ, R105, 0xff00, RZ, 0xc0, !PT ;  /* 0x0000ff0069ff7812 */ /* 0x000fe2000788c0ff */
[----:B------:R-:W-:Y:S01]  /*46f0*/  FADD.FTZ R158, R155, -R158 ;  /* 0x8000009e9b9e7221 */ /* 0x000fe20000010000 */
[----:B------:R-:W-:Y:S01]  /*4700*/  @P1 SHF.L.U32 R83, R49, 0x10, RZ ;  /* 0x0000001031531819 */ /* 0x000fe200000006ff */
[----:B------:R-:W-:Y:S01]  /*4710*/  FMUL.FTZ R82, R81, UR5 ;  /* 0x0000000551527c20 */ /* 0x000fe20008410000 */
[----:B------:R-:W-:Y:S02]  /*4720*/  LOP3.LUT P3, RZ, R105, 0xff0000, RZ, 0xc0, !PT ;  /* 0x00ff000069ff7812 */ /* 0x000fe4000786c0ff */
[----:B------:R-:W-:Y:S01]  /*4730*/  F2FP.BF16.F32.PACK_AB R80, R137, R80 ;  /* 0x000000508950723e */ /* 0x000fe200000010ff */
[----:B------:R-:W-:Y:S01]  /*4740*/  FMUL.FTZ R136, R82, UR4 ;  /* 0x0000000452887c20 */ /* 0x000fe20008410000 */
[C---:B------:R-:W-:Y:S02]  /*4750*/  @P1 SHF.L.U32 R82, R85.reuse, 0x10, RZ ;  /* 0x0000001055521819 */ /* 0x040fe400000006ff */
[----:B------:R-:W-:Y:S01]  /*4760*/  @P6 PRMT R85, R85, 0x7632, R85 ;  /* 0x0000763255556816 */ /* 0x000fe20000000055 */
[----:B------:R-:W-:-:S02]  /*4770*/  @P1 FMUL.FTZ R84, R136, R83 ;  /* 0x0000005388541220 */ /* 0x000fc40000410000 */
[----:B------:R-:W-:Y:S01]  /*4780*/  @P1 FMUL.FTZ R143, R136, R82 ;  /* 0x00000052888f1220 */ /* 0x000fe20000410000 */
[----:B------:R-:W-:Y:S01]  /*4790*/  ISETP.GE.U32.AND P1, PT, R104, RZ, PT ;  /* 0x000000ff6800720c */ /* 0x000fe20003f26070 */
[----:B------:R-:W-:Y:S01]  /*47a0*/  FADD.FTZ R104, R151, -R156 ;  /* 0x8000009c97687221 */ /* 0x000fe20000010000 */
[----:B------:R-:W-:Y:S01]  /*47b0*/  @P6 SHF.L.U32 R85, R85, 0x10, RZ ;  /* 0x0000001055556819 */ /* 0x000fe200000006ff */
[----:B------:R-:W-:Y:S01]  /*47c0*/  @P3 IMAD.U32 R150, R51, 0x10000, RZ ;  /* 0x0001000033963824 */ /* 0x000fe200078e00ff */
[----:B------:R-:W-:Y:S01]  /*47d0*/  @P5 SHF.L.U32 R136, R50, 0x10, RZ ;  /* 0x0000001032885819 */ /* 0x000fe200000006ff */
[----:B------:R-:W-:Y:S01]  /*47e0*/  FMUL.FTZ R104, R104, UR19 ;  /* 0x0000001368687c20 */ /* 0x000fe20008410000 */
[----:B------:R-:W-:Y:S02]  /*47f0*/  ISETP.GE.U32.AND.EX P1, PT, R105, 0x1000000, PT, P1 ;  /* 0x010000006900780c */ /* 0x000fe40003f26110 */
[----:B------:R-:W-:Y:S01]  /*4800*/  MOV R105, RZ ;  /* 0x000000ff00697202 */ /* 0x000fe20000000f00 */
[----:B------:R-:W-:Y:S01]  /*4810*/  FMUL.FTZ R82, R104, UR5 ;  /* 0x0000000568527c20 */ /* 0x000fe20008410000 */
[----:B------:R-:W-:-:S02]  /*4820*/  @P4 SHF.L.U32 R167, R167, 0x10, RZ ;  /* 0x00000010a7a74819 */ /* 0x000fc400000006ff */
[----:B------:R-:W-:Y:S01]  /*4830*/  F2FP.BF16.F32.PACK_AB R81, R104, R81 ;  /* 0x000000516851723e */ /* 0x000fe200000010ff */
[----:B------:R-:W-:-:S04]  /*4840*/  FMUL.FTZ R82, R82, UR4 ;  /* 0x0000000452527c20 */ /* 0x000fc80008410000 */
[C---:B------:R-:W-:Y:S01]  /*4850*/  @P6 FMUL.FTZ R146, R82.reuse, R85 ;  /* 0x0000005552926220 */ /* 0x040fe20000410000 */
[----:B------:R-:W-:Y:S01]  /*4860*/  MOV R85, RZ ;  /* 0x000000ff00557202 */ /* 0x000fe20000000f00 */
[----:B------:R-:W-:Y:S01]  /*4870*/  @P6 FMUL.FTZ R85, R82, R168 ;  /* 0x000000a852556220 */ /* 0x000fe20000410000 */
[----:B------:R-:W-:Y:S01]  /*4880*/  FMUL.FTZ R82, R147, UR19 ;  /* 0x0000001393527c20 */ /* 0x000fe20008410000 */
[----:B------:R-:W-:Y:S01]  /*4890*/  HFMA2 R147, -RZ, RZ, 0, 0 ;  /* 0x00000000ff937431 */ /* 0x000fe200000001ff */
[----:B------:R-:W-:Y:S02]  /*48a0*/  @P1 SHF.L.U32 R166, R166, 0x10, RZ ;  /* 0x00000010a6a61819 */ /* 0x000fe400000006ff */
[----:B------:R-:W-:Y:S01]  /*48b0*/  FMUL.FTZ R83, R82, UR5 ;  /* 0x0000000552537c20 */ /* 0x000fe20008410000 */
[----:B------:R-:W-:Y:S02]  /*48c0*/  F2FP.BF16.F32.PACK_AB R85, R85, R84 ;  /* 0x000000545555723e */ /* 0x000fe400000010ff */
[----:B------:R-:W-:Y:S01]  /*48d0*/  F2FP.BF16.F32.PACK_AB R84, R113, R112 ;  /* 0x000000707154723e */ /* 0x000fe200000010ff */
[----:B------:R-:W-:Y:S01]  /*48e0*/  FMUL.FTZ R148, R83, UR4 ;  /* 0x0000000453947c20 */ /* 0x000fe20008410000 */
[----:B------:R-:W-:-:S02]  /*48f0*/  @P5 SHF.L.U32 R83, R86, 0x10, RZ ;  /* 0x0000001056535819 */ /* 0x000fc400000006ff */
[----:B------:R-:W-:Y:S01]  /*4900*/  @P4 PRMT R86, R86, 0x7632, R86 ;  /* 0x0000763256564816 */ /* 0x000fe20000000056 */
[C---:B------:R-:W-:Y:S01]  /*4910*/  @P5 FMUL.FTZ R105, R148.reuse, R136 ;  /* 0x0000008894695220 */ /* 0x040fe20000410000 */
[--C-:B------:R-:W-:Y:S01]  /*4920*/  FFMA.FTZ R136, R157, UR24, R139.reuse ;  /* 0x000000189d887c23 */ /* 0x100fe2000801008b */
[----:B------:R-:W-:Y:S01]  /*4930*/  @P5 FMUL.FTZ R147, R148, R83 ;  /* 0x0000005394935220 */ /* 0x000fe20000410000 */
[----:B------:R-:W-:Y:S01]  /*4940*/  FFMA.FTZ R83, R152, UR24, R139 ;  /* 0x0000001898537c23 */ /* 0x000fe2000801008b */
[----:B------:R-:W-:Y:S01]  /*4950*/  @P4 SHF.L.U32 R86, R86, 0x10, RZ ;  /* 0x0000001056564819 */ /* 0x000fe200000006ff */
[----:B------:R-:W-:Y:S01]  /*4960*/  FADD.FTZ R136, R153, -R136 ;  /* 0x8000008899887221 */ /* 0x000fe20000010000 */
[----:B------:R-:W-:Y:S01]  /*4970*/  CS2R R148, SRZ ;  /* 0x0000000000947805 */ /* 0x000fe2000001ff00 */
[----:B------:R-:W-:Y:S01]  /*4980*/  FADD.FTZ R154, R154, -R83 ;  /* 0x800000539a9a7221 */ /* 0x000fe20000010000 */
[----:B------:R-:W-:Y:S01]  /*4990*/  FMUL.FTZ R153, R158, UR19 ;  /* 0x000000139e997c20 */ /* 0x000fe20008410000 */
[----:B------:R-:W-:Y:S01]  /*49a0*/  FMUL.FTZ R151, R136, UR19 ;  /* 0x0000001388977c20 */ /* 0x000fe20008410000 */
[----:B------:R-:W-:Y:S01]  /*49b0*/  MOV R136, RZ ;  /* 0x000000ff00887202 */ /* 0x000fe20000000f00 */
[----:B------:R-:W-:-:S02]  /*49c0*/  FMUL.FTZ R154, R154, UR19 ;  /* 0x000000139a9a7c20 */ /* 0x000fc40008410000 */
[C---:B------:R-:W-:Y:S01]  /*49d0*/  FMUL.FTZ R83, R151.reuse, UR5 ;  /* 0x0000000597537c20 */ /* 0x040fe20008410000 */
[----:B------:R-:W-:-:S03]  /*49e0*/  F2FP.BF16.F32.PACK_AB R82, R151, R82 ;  /* 0x000000529752723e */ /* 0x000fc600000010ff */
[----:B------:R-:W-:-:S04]  /*49f0*/  FMUL.FTZ R83, R83, UR4 ;  /* 0x0000000453537c20 */ /* 0x000fc80008410000 */
[C---:B------:R-:W-:Y:S01]  /*4a00*/  @P4 FMUL.FTZ R148, R83.reuse, R86 ;  /* 0x0000005653944220 */ /* 0x040fe20000410000 */
[----:B------:R-:W-:Y:S02]  /*4a10*/  HFMA2 R86, -RZ, RZ, 0, 0 ;  /* 0x00000000ff567431 */ /* 0x000fe400000001ff */
[----:B------:R-:W-:Y:S01]  /*4a20*/  @P4 FMUL.FTZ R86, R83, R167 ;  /* 0x000000a753564220 */ /* 0x000fe20000410000 */
[----:B------:R-:W-:-:S04]  /*4a30*/  FMUL.FTZ R83, R154, UR5 ;  /* 0x000000059a537c20 */ /* 0x000fc80008410000 */
[----:B------:R-:W-:Y:S01]  /*4a40*/  FMUL.FTZ R152, R83, UR4 ;  /* 0x0000000453987c20 */ /* 0x000fe20008410000 */
[C---:B------:R-:W-:Y:S02]  /*4a50*/  @P3 SHF.L.U32 R83, R87.reuse, 0x10, RZ ;  /* 0x0000001057533819 */ /* 0x040fe400000006ff */
[----:B------:R-:W-:Y:S01]  /*4a60*/  @P1 PRMT R87, R87, 0x7632, R87 ;  /* 0x0000763257571816 */ /* 0x000fe20000000057 */
[C---:B------:R-:W-:Y:S01]  /*4a70*/  @P3 FMUL.FTZ R136, R152.reuse, R150 ;  /* 0x0000009698883220 */ /* 0x040fe20000410000 */
[----:B------:R-:W-:Y:S02]  /*4a80*/  HFMA2 R150, -RZ, RZ, 0, 0 ;  /* 0x00000000ff967431 */ /* 0x000fe400000001ff */
[----:B------:R-:W-:Y:S01]  /*4a90*/  @P3 FMUL.FTZ R149, R152, R83 ;  /* 0x0000005398953220 */ /* 0x000fe20000410000 */
[----:B------:R-:W-:Y:S01]  /*4aa0*/  FMUL.FTZ R83, R153, UR5 ;  /* 0x0000000599537c20 */ /* 0x000fe20008410000 */
[----:B------:R-:W-:Y:S02]  /*4ab0*/  @P1 SHF.L.U32 R87, R87, 0x10, RZ ;  /* 0x0000001057571819 */ /* 0x000fe400000006ff */
[----:B------:R-:W-:Y:S01]  /*4ac0*/  F2FP.BF16.F32.PACK_AB R86, R86, R105 ;  /* 0x000000695656723e */ /* 0x000fe200000010ff */
[----:B------:R-:W-:-:S04]  /*4ad0*/  FMUL.FTZ R83, R83, UR4 ;  /* 0x0000000453537c20 */ /* 0x000fc80008410000 */
[C---:B------:R-:W-:Y:S01]  /*4ae0*/  @P1 FMUL.FTZ R150, R83.reuse, R87 ;  /* 0x0000005753961220 */ /* 0x040fe20000410000 */
[----:B------:R-:W-:Y:S01]  /*4af0*/  MOV R87, RZ ;  /* 0x000000ff00577202 */ /* 0x000fe20000000f00 */
[----:B------:R-:W-:Y:S01]  /*4b00*/  @P1 FMUL.FTZ R87, R83, R166 ;  /* 0x000000a653571220 */ /* 0x000fe20000410000 */
[----:B------:R-:W-:-:S04]  /*4b10*/  F2FP.BF16.F32.PACK_AB R83, R153, R154 ;  /* 0x0000009a9953723e */ /* 0x000fc800000010ff */
[----:B------:R-:W-:Y:S01]  /*4b20*/  F2FP.BF16.F32.PACK_AB R87, R87, R136 ;  /* 0x000000885757723e */ /* 0x000fe200000010ff */
[----:B------:R-:W-:Y:S06]  /*4b30*/  BRA `(.L_x_957) ;  /* 0x0000000400a47947 */ /* 0x000fec0003800000 */
.L_x_956:
[--C-:B------:R-:W-:Y:S01]  /*4b40*/  FFMA.FTZ R141, R141, UR24, R139.reuse ;  /* 0x000000188d8d7c23 */ /* 0x100fe2000801008b */
[----:B------:R-:W-:Y:S01]  /*4b50*/  LOP3.LUT P1, RZ, R104, 0xff, RZ, 0xc0, !PT ;  /* 0x000000ff68ff7812 */ /* 0x000fe2000782c0ff */
[----:B------:R-:W-:Y:S01]  /*4b60*/  FFMA.FTZ R148, R148, UR24, R139 ;  /* 0x0000001894947c23 */ /* 0x000fe2000801008b */
[----:B------:R-:W-:Y:S01]  /*4b70*/  LOP3.LUT P3, RZ, R104, 0xff00, RZ, 0xc0, !PT ;  /* 0x0000ff0068ff7812 */ /* 0x000fe2000786c0ff */
[----:B------:R-:W-:Y:S01]  /*4b80*/  FADD.FTZ R141, R142, -R141 ;  /* 0x8000008d8e8d7221 */ /* 0x000fe20000010000 */
[----:B------:R-:W-:Y:S01]  /*4b90*/  FFMA.FTZ R143, R143, UR24, R139 ;  /* 0x000000188f8f7c23 */ /* 0x000fe2000801008b */
[----:B------:R-:W-:Y:S01]  /*4ba0*/  FADD.FTZ R148, R149, -R148 ;  /* 0x8000009495947221 */ /* 0x000fe20000010000 */
[----:B------:R-:W-:Y:S01]  /*4bb0*/  LOP3.LUT P6, RZ, R104, 0xff000000, RZ, 0xc0, !PT ;  /* 0xff00000068ff7812 */ /* 0x000fe200078cc0ff */
[----:B------:R-:W-:Y:S01]  /*4bc0*/  FMUL.FTZ R112, R141, UR19 ;  /* 0x000000138d707c20 */ /* 0x000fe20008410000 */
[----:B------:R-:W-:Y:S02]  /*4bd0*/  HFMA2 R141, -RZ, RZ, 0, 0 ;  /* 0x00000000ff8d7431 */ /* 0x000fe400000001ff */
[----:B------:R-:W-:Y:S01]  /*4be0*/  FMUL.FTZ R148, R148, UR19 ;  /* 0x0000001394947c20 */ /* 0x000fe20008410000 */
[----:B------:R-:W-:Y:S01]  /*4bf0*/  FADD.FTZ R143, R146, -R143 ;  /* 0x8000008f928f7221 */ /* 0x000fe20000010000 */
[----:B------:R-:W-:Y:S01]  /*4c00*/  FMUL.FTZ R112, R112, UR5 ;  /* 0x0000000570707c20 */ /* 0x000fe20008410000 */
[----:B------:R-:W-:Y:S01]  /*4c10*/  FFMA.FTZ R156, R156, UR24, R139 ;  /* 0x000000189c9c7c23 */ /* 0x000fe2000801008b */
[----:B-----5:R-:W-:Y:S01]  /*4c20*/  @P1 SHF.L.U32 R136, R84, 0x10, RZ ;  /* 0x0000001054881819 */ /* 0x020fe200000006ff */
[----:B------:R-:W-:Y:S01]  /*4c30*/  HFMA2 R146, -RZ, RZ, 0, 0 ;  /* 0x00000000ff927431 */ /* 0x000fe200000001ff */
[----:B------:R-:W-:Y:S01]  /*4c40*/  @P1 SHF.L.U32 R142, R48, 0x10, RZ ;  /* 0x00000010308e1819 */ /* 0x000fe200000006ff */
[----:B------:R-:W-:Y:S01]  /*4c50*/  FMUL.FTZ R113, R112, UR4 ;  /* 0x0000000470717c20 */ /* 0x000fe20008410000 */
[----:B------:R-:W-:Y:S01]  /*4c60*/  MOV R112, RZ ;  /* 0x000000ff00707202 */ /* 0x000fe20000000f00 */
[----:B------:R-:W-:Y:S01]  /*4c70*/  FADD.FTZ R156, R151, -R156 ;  /* 0x8000009c979c7221 */ /* 0x000fe20000010000 */
[----:B------:R-:W-:Y:S01]  /*4c80*/  @P3 SHF.L.U32 R169, R169, 0x10, RZ ;  /* 0x00000010a9a93819 */ /* 0x000fe200000006ff */
[-C--:B------:R-:W-:Y:S01]  /*4c90*/  @P1 FMUL.FTZ R141, R136, R113.reuse ;  /* 0x00000071888d1220 */ /* 0x080fe20000410000 */
[----:B------:R-:W-:Y:S01]  /*4ca0*/  @P1 FMUL.FTZ R112, R142, R113 ;  /* 0x000000718e701220 */ /* 0x000fe20000410000 */
[----:B------:R-:W-:Y:S01]  /*4cb0*/  @P3 PRMT R113, R84, 0x7632, R113 ;  /* 0x0000763254713816 */ /* 0x000fe20000000071 */
[----:B------:R-:W-:Y:S01]  /*4cc0*/  FMUL.FTZ R84, R148, UR5 ;  /* 0x0000000594547c20 */ /* 0x000fe20008410000 */
[----:B------:R-:W-:Y:S01]  /*4cd0*/  HFMA2 R142, -RZ, RZ, 0, 0 ;  /* 0x00000000ff8e7431 */ /* 0x000fe200000001ff */
[----:B------:R-:W-:Y:S01]  /*4ce0*/  LOP3.LUT P1, RZ, R104, 0xff0000, RZ, 0xc0, !PT ;  /* 0x00ff000068ff7812 */ /* 0x000fe2000782c0ff */
[----:B------:R-:W-:Y:S01]  /*4cf0*/  FMUL.FTZ R156, R156, UR19 ;  /* 0x000000139c9c7c20 */ /* 0x000fe20008410000 */
[----:B------:R-:W-:Y:S01]  /*4d00*/  @P3 SHF.L.U32 R113, R113, 0x10, RZ ;  /* 0x0000001071713819 */ /* 0x000fe200000006ff */
[----:B------:R-:W-:Y:S01]  /*4d10*/  FMUL.FTZ R84, R84, UR4 ;  /* 0x0000000454547c20 */ /* 0x000fe20008410000 */
[----:B------:R-:W-:Y:S01]  /*4d20*/  LOP3.LUT P5, RZ, R105, 0xff, RZ, 0xc0, !PT ;  /* 0x000000ff69ff7812 */ /* 0x000fe200078ac0ff */
[----:B------:R-:W-:Y:S01]  /*4d30*/  FFMA.FTZ R147, R147, UR24, R139 ;  /* 0x0000001893937c23 */ /* 0x000fe2000801008b */
[----:B------:R-:W-:Y:S01]  /*4d40*/  LOP3.LUT P4, RZ, R105, 0xff00, RZ, 0xc0, !PT ;  /* 0x0000ff0069ff7812 */ /* 0x000fe2000788c0ff */
[-C--:B------:R-:W-:Y:S01]  /*4d50*/  @P3 FMUL.FTZ R142, R113, R84.reuse ;  /* 0x00000054718e3220 */ /* 0x080fe20000410000 */
[----:B------:R-:W-:Y:S01]  /*4d60*/  MOV R113, RZ ;  /* 0x000000ff00717202 */ /* 0x000fe20000000f00 */
[----:B------:R-:W-:Y:S01]  /*4d70*/  @P3 FMUL.FTZ R113, R169, R84 ;  /* 0x00000054a9713220 */ /* 0x000fe20000410000 */
[----:B------:R-:W-:Y:S01]  /*4d80*/  FMUL.FTZ R84, R143, UR19 ;  /* 0x000000138f547c20 */ /* 0x000fe20008410000 */
[----:B------:R-:W-:Y:S01]  /*4d90*/  HFMA2 R143, -RZ, RZ, 0, 0 ;  /* 0x00000000ff8f7431 */ /* 0x000fe200000001ff */
[----:B------:R-:W-:Y:S01]  /*4da0*/  LOP3.LUT P3, RZ, R105, 0xff0000, RZ, 0xc0, !PT ;  /* 0x00ff000069ff7812 */ /* 0x000fe2000786c0ff */
[----:B------:R-:W-:Y:S01]  /*4db0*/  FADD.FTZ R147, R150, -R147 ;  /* 0x8000009396937221 */ /* 0x000fe20000010000 */
[----:B------:R-:W-:Y:S01]  /*4dc0*/  FMUL.FTZ R84, R84, UR5 ;  /* 0x0000000554547c20 */ /* 0x000fe20008410000 */
[----:B------:R-:W-:Y:S01]  /*4dd0*/  @P1 SHF.L.U32 R137, R85, 0x10, RZ ;  /* 0x0000001055891819 */ /* 0x000fe200000006ff */
[----:B------:R-:W-:Y:S01]  /*4de0*/  FFMA.FTZ R158, R158, UR24, R139 ;  /* 0x000000189e9e7c23 */ /* 0x000fe2000801008b */
[----:B------:R-:W-:Y:S01]  /*4df0*/  @P1 SHF.L.U32 R149, R49, 0x10, RZ ;  /* 0x0000001031951819 */ /* 0x000fe200000006ff */
[----:B------:R-:W-:Y:S01]  /*4e00*/  FMUL.FTZ R136, R84, UR4 ;  /* 0x0000000454887c20 */ /* 0x000fe20008410000 */
[----:B------:R-:W-:Y:S01]  /*4e10*/  MOV R84, RZ ;  /* 0x000000ff00547202 */ /* 0x000fe20000000f00 */
[----:B------:R-:W-:Y:S01]  /*4e20*/  FADD.FTZ R158, R155, -R158 ;  /* 0x8000009e9b9e7221 */ /* 0x000fe20000010000 */
[----:B------:R-:W-:Y:S01]  /*4e30*/  @P5 SHF.L.U32 R148, R50, 0x10, RZ ;  /* 0x0000001032945819 */ /* 0x000fe200000006ff */
[-C--:B------:R-:W-:Y:S01]  /*4e40*/  @P1 FMUL.FTZ R143, R137, R136.reuse ;  /* 0x00000088898f1220 */ /* 0x080fe20000410000 */
[----:B------:R-:W-:Y:S01]  /*4e50*/  @P1 FMUL.FTZ R84, R149, R136 ;  /* 0x0000008895541220 */ /* 0x000fe20000410000 */
[----:B------:R-:W-:Y:S01]  /*4e60*/  ISETP.GE.U32.AND P1, PT, R104, RZ, PT ;  /* 0x000000ff6800720c */ /* 0x000fe20003f26070 */
[----:B------:R-:W-:Y:S01]  /*4e70*/  HFMA2 R151, -RZ, RZ, 0, 0 ;  /* 0x00000000ff977431 */ /* 0x000fe200000001ff */
[----:B------:R-:W-:Y:S01]  /*4e80*/  @P6 PRMT R104, R85, 0x7632, R104 ;  /* 0x0000763255686816 */ /* 0x000fe20000000068 */
[----:B------:R-:W-:Y:S01]  /*4e90*/  FMUL.FTZ R85, R156, UR5 ;  /* 0x000000059c557c20 */ /* 0x000fe20008410000 */
[----:B------:R-:W-:-:S02]  /*4ea0*/  ISETP.GE.U32.AND.EX P1, PT, R105, 0x1000000, PT, P1 ;  /* 0x010000006900780c */ /* 0x000fc40003f26110 */
[----:B------:R-:W-:Y:S01]  /*4eb0*/  @P6 SHF.L.U32 R105, R104, 0x10, RZ ;  /* 0x0000001068696819 */ /* 0x000fe200000006ff */
[----:B------:R-:W-:Y:S01]  /*4ec0*/  FMUL.FTZ R104, R85, UR4 ;  /* 0x0000000455687c20 */ /* 0x000fe20008410000 */
[----:B------:R-:W-:Y:S02]  /*4ed0*/  MOV R85, RZ ;  /* 0x000000ff00557202 */ /* 0x000fe40000000f00 */
[----:B------:R-:W-:Y:S01]  /*4ee0*/  @P5 SHF.L.U32 R136, R86, 0x10, RZ ;  /* 0x0000001056885819 */ /* 0x000fe200000006ff */
[-C--:B------:R-:W-:Y:S01]  /*4ef0*/  @P6 FMUL.FTZ R146, R105, R104.reuse ;  /* 0x0000006869926220 */ /* 0x080fe20000410000 */
[----:B------:R-:W-:Y:S02]  /*4f00*/  @P6 SHF.L.U32 R105, R168, 0x10, RZ ;  /* 0x00000010a8696819 */ /* 0x000fe400000006ff */
[----:B------:R-:W-:Y:S02]  /*4f10*/  @P4 SHF.L.U32 R167, R167, 0x10, RZ ;  /* 0x00000010a7a74819 */ /* 0x000fe400000006ff */
[----:B------:R-:W-:Y:S01]  /*4f20*/  @P3 SHF.L.U32 R149, R51, 0x10, RZ ;  /* 0x0000001033953819 */ /* 0x000fe200000006ff */
[----:B------:R-:W-:Y:S01]  /*4f30*/  @P6 FMUL.FTZ R85, R105, R104 ;  /* 0x0000006869556220 */ /* 0x000fe20000410000 */
[----:B------:R-:W-:Y:S01]  /*4f40*/  FMUL.FTZ R104, R147, UR19 ;  /* 0x0000001393687c20 */ /* 0x000fe20008410000 */
[----:B------:R-:W-:Y:S01]  /*4f50*/  IMAD.MOV.U32 R147, RZ, RZ, RZ ;  /* 0x000000ffff937224 */ /* 0x000fe200078e00ff */
[----:B------:R-:W-:-:S02]  /*4f60*/  @P1 PRMT R150, R87, 0x7632, R150 ;  /* 0x0000763257961816 */ /* 0x000fc40000000096 */
[----:B------:R-:W-:Y:S01]  /*4f70*/  FMUL.FTZ R104, R104, UR5 ;  /* 0x0000000568687c20 */ /* 0x000fe20008410000 */
[----:B------:R-:W-:Y:S02]  /*4f80*/  @P1 SHF.L.U32 R166, R166, 0x10, RZ ;  /* 0x00000010a6a61819 */ /* 0x000fe400000006ff */
[----:B------:R-:W-:Y:S01]  /*4f90*/  @P3 SHF.L.U32 R87, R87, 0x10, RZ ;  /* 0x0000001057573819 */ /* 0x000fe200000006ff */
[----:B------:R-:W-:Y:S01]  /*4fa0*/  FMUL.FTZ R105, R104, UR4 ;  /* 0x0000000468697c20 */ /* 0x000fe20008410000 */
[----:B------:R-:W-:Y:S01]  /*4fb0*/  HFMA2 R104, -RZ, RZ, 0, 0 ;  /* 0x00000000ff687431 */ /* 0x000fe200000001ff */
[----:B------:R-:W-:Y:S02]  /*4fc0*/  F2FP.BF16.F32.PACK_AB R85, R85, R84 ;  /* 0x000000545555723e */ /* 0x000fe400000010ff */
[-C--:B------:R-:W-:Y:S01]  /*4fd0*/  @P5 FMUL.FTZ R147, R136, R105.reuse ;  /* 0x0000006988935220 */ /* 0x080fe20000410000 */
[--C-:B------:R-:W-:Y:S01]  /*4fe0*/  FFMA.FTZ R136, R157, UR24, R139.reuse ;  /* 0x000000189d887c23 */ /* 0x100fe2000801008b */
[----:B------:R-:W-:Y:S01]  /*4ff0*/  F2FP.BF16.F32.PACK_AB R84, R113, R112 ;  /* 0x000000707154723e */ /* 0x000fe200000010ff */
[----:B------:R-:W-:Y:S01]  /*5000*/  @P5 FMUL.FTZ R104, R148, R105 ;  /* 0x0000006994685220 */ /* 0x000fe20000410000 */
[----:B------:R-:W-:Y:S01]  /*5010*/  FFMA.FTZ R105, R152, UR24, R139 ;  /* 0x0000001898697c23 */ /* 0x000fe2000801008b */
[----:B------:R-:W-:Y:S01]  /*5020*/  FADD.FTZ R136, R153, -R136 ;  /* 0x8000008899887221 */ /* 0x000fe20000010000 */
[----:B------:R-:W-:-:S02]  /*5030*/  MOV R148, RZ ;  /* 0x000000ff00947202 */ /* 0x000fc40000000f00 */
[--C-:B------:R-:W-:Y:S01]  /*5040*/  FADD.FTZ R154, R154, -R105.reuse ;  /* 0x800000699a9a7221 */ /* 0x100fe20000010000 */
[----:B------:R-:W-:Y:S01]  /*5050*/  FMUL.FTZ R136, R136, UR19 ;  /* 0x0000001388887c20 */ /* 0x000fe20008410000 */
[----:B------:R-:W-:Y:S02]  /*5060*/  @P4 PRMT R105, R86, 0x7632, R105 ;  /* 0x0000763256694816 */ /* 0x000fe40000000069 */
[----:B------:R-:W-:Y:S01]  /*5070*/  FMUL.FTZ R154, R154, UR19 ;  /* 0x000000139a9a7c20 */ /* 0x000fe20008410000 */
[----:B------:R-:W-:Y:S01]  /*5080*/  FMUL.FTZ R86, R136, UR5 ;  /* 0x0000000588567c20 */ /* 0x000fe20008410000 */
[----:B------:R-:W-:Y:S01]  /*5090*/  @P4 SHF.L.U32 R137, R105, 0x10, RZ ;  /* 0x0000001069894819 */ /* 0x000fe200000006ff */
[----:B------:R-:W-:Y:S01]  /*50a0*/  HFMA2 R105, -RZ, RZ, 0, 0 ;  /* 0x00000000ff697431 */ /* 0x000fe200000001ff */
[----:B------:R-:W-:Y:S01]  /*50b0*/  @P1 SHF.L.U32 R152, R150, 0x10, RZ ;  /* 0x0000001096981819 */ /* 0x000fe200000006ff */
[----:B------:R-:W-:Y:S01]  /*50c0*/  FMUL.FTZ R86, R86, UR4 ;  /* 0x0000000456567c20 */ /* 0x000fe20008410000 */
[----:B------:R-:W-:Y:S01]  /*50d0*/  MOV R136, RZ ;  /* 0x000000ff00887202 */ /* 0x000fe20000000f00 */
[----:B------:R-:W-:-:S02]  /*50e0*/  HFMA2 R150, -RZ, RZ, 0, 0 ;  /* 0x00000000ff967431 */ /* 0x000fc400000001ff */
[-C--:B------:R-:W-:Y:S01]  /*50f0*/  @P4 FMUL.FTZ R148, R137, R86.reuse ;  /* 0x0000005689944220 */ /* 0x080fe20000410000 */
[----:B------:R-:W-:Y:S01]  /*5100*/  FMUL.FTZ R137, R158, UR19 ;  /* 0x000000139e897c20 */ /* 0x000fe20008410000 */
[----:B------:R-:W-:Y:S01]  /*5110*/  @P4 FMUL.FTZ R105, R167, R86 ;  /* 0x00000056a7694220 */ /* 0x000fe20000410000 */
[----:B------:R-:W-:Y:S02]  /*5120*/  FMUL.FTZ R86, R154, UR5 ;  /* 0x000000059a567c20 */ /* 0x000fe40008410000 */
[----:B------:R-:W-:Y:S02]  /*5130*/  FMUL.FTZ R137, R137, UR5 ;  /* 0x0000000589897c20 */ /* 0x000fe40008410000 */
[----:B------:R-:W-:Y:S02]  /*5140*/  FMUL.FTZ R86, R86, UR4 ;  /* 0x0000000456567c20 */ /* 0x000fe40008410000 */
[----:B------:R-:W-:Y:S02]  /*5150*/  FMUL.FTZ R137, R137, UR4 ;  /* 0x0000000489897c20 */ /* 0x000fe40008410000 */
[-C--:B------:R-:W-:Y:S01]  /*5160*/  @P3 FMUL.FTZ R136, R149, R86.reuse ;  /* 0x0000005695883220 */ /* 0x080fe20000410000 */
[----:B------:R-:W-:Y:S01]  /*5170*/  MOV R149, RZ ;  /* 0x000000ff00957202 */ /* 0x000fe20000000f00 */
[-C--:B------:R-:W-:Y:S01]  /*5180*/  @P1 FMUL.FTZ R151, R166, R137.reuse ;  /* 0x00000089a6971220 */ /* 0x080fe20000410000 */
[----:B------:R-:W-:Y:S01]  /*5190*/  @P3 FMUL.FTZ R149, R87, R86 ;  /* 0x0000005657953220 */ /* 0x000fe20000410000 */
[----:B------:R-:W-:Y:S01]  /*51a0*/  @P1 FMUL.FTZ R150, R152, R137 ;  /* 0x0000008998961220 */ /* 0x000fe20000410000 */
[----:B------:R-:W-:-:S02]  /*51b0*/  F2FP.BF16.F32.PACK_AB R86, R105, R104 ;  /* 0x000000686956723e */ /* 0x000fc400000010ff */
[----:B------:R-:W-:-:S07]  /*51c0*/  F2FP.BF16.F32.PACK_AB R87, R151, R136 ;  /* 0x000000889757723e */ /* 0x000fce00000010ff */
.L_x_957:
[----:B------:R-:W0:Y:S01]  /*51d0*/  @P0 LDC.64 R104, c[0x0][0x478] ;  /* 0x00011e00ff680b82 */ /* 0x000e220000000a00 */
[----:B------:R-:W-:-:S04]  /*51e0*/  IMAD.WIDE.U32 R112, R159, 0x10, R198 ;  /* 0x000000109f707825 */ /* 0x000fc800078e00c6 */
[----:B------:R-:W-:Y:S01]  /*51f0*/  IMAD.WIDE.U32 R136, R135, 0x10, R226 ;  /* 0x0000001087887825 */ /* 0x000fe200078e00e2 */
[----:B------:R-:W-:Y:S02]  /*5200*/  PRMT R153, R53, 0x7632, R153 ;  /* 0x0000763235997816 */ /* 0x000fe40000000099 */
[----:B------:R-:W-:Y:S02]  /*5210*/  PRMT R151, R54, 0x7632, R151 ;  /* 0x0000763236977816 */ /* 0x000fe40000000097 */
[----:B------:R-:W-:Y:S02]  /*5220*/  PRMT R152, R55, 0x7632, R152 ;  /* 0x0000763237987816 */ /* 0x000fe40000000098 */
[----:B------:R-:W-:Y:S01]  /*5230*/  PRMT R154, R52, 0x7632, R154 ;  /* 0x00007632349a7816 */ /* 0x000fe2000000009a */
[----:B0-----:R-:W-:-:S05]  /*5240*/  @P0 IMAD.WIDE.U32 R104, R159, 0x10, R104 ;  /* 0x000000109f680825 */ /* 0x001fca00078e0068 */
[----:B------:R-:W-:Y:S04]  /*5250*/  @P0 STG.E.128 desc[UR12][R104.64], R80 ;  /* 0x0000005068000986 */ /* 0x000fe8000c101d0c */
[----:B------:R0:W-:Y:S04]  /*5260*/  STG.E.128 desc[UR12][R112.64], R84 ;  /* 0x0000005470007986 */ /* 0x0001e8000c101d0c */
[----:B0-----:R0:W5:Y:S01]  /*5270*/  LDG.E.128 R84, desc[UR12][R136.64] ;  /* 0x0000000c88547981 */ /* 0x001162000c1e1d00 */
[----:B------:R-:W-:Y:S05]  /*5280*/  @!P0 BRA `(.L_x_958) ;  /* 0x0000000400b08947 */ /* 0x000fea0003800000 */
[--C-:B------:R-:W-:Y:S01]  /*5290*/  FFMA.FTZ R81, R96, UR24, R139.reuse ;  /* 0x0000001860517c23 */ /* 0x100fe2000801008b */
[----:B------:R-:W-:Y:S01]  /*52a0*/  LOP3.LUT P1, RZ, R94, 0xff, RZ, 0xc0, !PT ;  /* 0x000000ff5eff7812 */ /* 0x000fe2000782c0ff */
[----:B------:R-:W-:Y:S01]  /*52b0*/  FFMA.FTZ R98, R98, UR24, R139 ;  /* 0x0000001862627c23 */ /* 0x000fe2000801008b */
[----:B------:R-:W-:Y:S01]  /*52c0*/  LOP3.LUT P4, RZ, R94, 0xff00, RZ, 0xc0, !PT ;  /* 0x0000ff005eff7812 */ /* 0x000fe2000788c0ff */
[----:B------:R-:W-:Y:S01]  /*52d0*/  FADD.FTZ R80, R88, -R81 ;  /* 0x8000005158507221 */ /* 0x000fe20000010000 */
[--C-:B------:R-:W-:Y:S01]  /*52e0*/  FFMA.FTZ R82, R101, UR24, R139.reuse ;  /* 0x0000001865527c23 */ /* 0x100fe2000801008b */
[----:B------:R-:W-:Y:S01]  /*52f0*/  FADD.FTZ R98, R89, -R98 ;  /* 0x8000006259627221 */ /* 0x000fe20000010000 */
[--C-:B------:R-:W-:Y:S01]  /*5300*/  FFMA.FTZ R83, R100, UR24, R139.reuse ;  /* 0x0000001864537c23 */ /* 0x100fe2000801008b */
[----:B------:R-:W-:Y:S01]  /*5310*/  FMUL.FTZ R80, R80, UR19 ;  /* 0x0000001350507c20 */ /* 0x000fe20008410000 */
[----:B------:R-:W-:Y:S01]  /*5320*/  FFMA.FTZ R105, R102, UR24, R139 ;  /* 0x0000001866697c23 */ /* 0x000fe2000801008b */
[----:B------:R-:W-:Y:S01]  /*5330*/  FADD.FTZ R102, R91, -R82 ;  /* 0x800000525b667221 */ /* 0x000fe20000010000 */
[----:B------:R-:W-:Y:S01]  /*5340*/  FMUL.FTZ R91, R98, UR19 ;  /* 0x00000013625b7c20 */ /* 0x000fe20008410000 */
[----:B------:R-:W-:Y:S01]  /*5350*/  FMUL.FTZ R81, R80, UR5 ;  /* 0x0000000550517c20 */ /* 0x000fe20008410000 */
[----:B------:R-:W-:Y:S01]  /*5360*/  FADD.FTZ R100, R90, -R83 ;  /* 0x800000535a647221 */ /* 0x000fe20000010000 */
[----:B------:R-:W-:Y:S01]  /*5370*/  LOP3.LUT P3, RZ, R94, 0xff0000, RZ, 0xc0, !PT ;  /* 0x00ff00005eff7812 */ /* 0x000fe2000786c0ff */
[----:B------:R-:W-:Y:S01]  /*5380*/  HFMA2 R96, -RZ, RZ, 0, 0 ;  /* 0x00000000ff607431 */ /* 0x000fe200000001ff */
[C---:B-----5:R-:W-:Y:S01]  /*5390*/  @P1 SHF.L.U32 R82, R84.reuse, 0x10, RZ ;  /* 0x0000001054521819 */ /* 0x060fe200000006ff */
[----:B------:R-:W-:Y:S01]  /*53a0*/  FMUL.FTZ R98, R81, UR4 ;  /* 0x0000000451627c20 */ /* 0x000fe20008410000 */
[----:B------:R-:W-:Y:S01]  /*53b0*/  @P4 PRMT R90, R84, 0x7632, R90 ;  /* 0x00007632545a4816 */ /* 0x000fe2000000005a */
[----:B------:R-:W-:Y:S01]  /*53c0*/  FMUL.FTZ R84, R91, UR5 ;  /* 0x000000055b547c20 */ /* 0x000fe20008410000 */
[----:B------:R-:W-:Y:S01]  /*53d0*/  FMUL.FTZ R81, R100, UR19 ;  /* 0x0000001364517c20 */ /* 0x000fe20008410000 */
[----:B------:R-:W-:Y:S01]  /*53e0*/  FFMA.FTZ R104, R103, UR24, R139 ;  /* 0x0000001867687c23 */ /* 0x000fe2000801008b */
[----:B------:R-:W-:Y:S01]  /*53f0*/  MOV R101, RZ ;  /* 0x000000ff00657202 */ /* 0x000fe20000000f00 */
[----:B------:R-:W-:Y:S01]  /*5400*/  @P4 IMAD.U32 R90, R90, 0x10000, RZ ;  /* 0x000100005a5a4824 */ /* 0x000fe200078e00ff */
[----:B------:R-:W-:Y:S01]  /*5410*/  @P1 SHF.L.U32 R83, R52, 0x10, RZ ;  /* 0x0000001034531819 */ /* 0x000fe200000006ff */
[----:B------:R-:W-:Y:S01]  /*5420*/  FMUL.FTZ R103, R84, UR4 ;  /* 0x0000000454677c20 */ /* 0x000fe20008410000 */
[----:B------:R-:W-:Y:S01]  /*5430*/  @P1 FMUL.FTZ R101, R98, R82 ;  /* 0x0000005262651220 */ /* 0x000fe20000410000 */
[----:B------:R-:W-:Y:S01]  /*5440*/  FMUL.FTZ R82, R81, UR5 ;  /* 0x0000000551527c20 */ /* 0x000fe20008410000 */
[----:B------:R-:W-:-:S02]  /*5450*/  CS2R R88, SRZ ;  /* 0x0000000000587805 */ /* 0x000fc4000001ff00 */
[----:B------:R-:W-:Y:S01]  /*5460*/  @P4 SHF.L.U32 R154, R154, 0x10, RZ ;  /* 0x000000109a9a4819 */ /* 0x000fe200000006ff */
[----:B------:R-:W-:Y:S01]  /*5470*/  @P4 FMUL.FTZ R96, R103, R90 ;  /* 0x0000005a67604220 */ /* 0x000fe20000410000 */
[----:B------:R-:W-:Y:S01]  /*5480*/  @P1 FMUL.FTZ R88, R98, R83 ;  /* 0x0000005362581220 */ /* 0x000fe20000410000 */
[----:B------:R-:W-:Y:S01]  /*5490*/  FMUL.FTZ R90, R82, UR4 ;  /* 0x00000004525a7c20 */ /* 0x000fe20008410000 */
[----:B------:R-:W-:Y:S01]  /*54a0*/  HFMA2 R84, -RZ, RZ, 0, 0 ;  /* 0x00000000ff547431 */ /* 0x000fe200000001ff */
[----:B------:R-:W-:Y:S01]  /*54b0*/  @P3 SHF.L.U32 R83, R85, 0x10, RZ ;  /* 0x0000001055533819 */ /* 0x000fe200000006ff */
[----:B------:R-:W-:Y:S01]  /*54c0*/  @P4 FMUL.FTZ R89, R103, R154 ;  /* 0x0000009a67594220 */ /* 0x000fe20000410000 */
[----:B------:R-:W-:Y:S01]  /*54d0*/  @P3 SHF.L.U32 R82, R53, 0x10, RZ ;  /* 0x0000001035523819 */ /* 0x000fe200000006ff */
[----:B------:R-:W-:Y:S01]  /*54e0*/  FADD.FTZ R105, R92, -R105 ;  /* 0x800000695c697221 */ /* 0x000fe20000010000 */
[----:B------:R-:W-:Y:S01]  /*54f0*/  ISETP.GE.U32.AND P1, PT, R94, RZ, PT ;  /* 0x000000ff5e00720c */ /* 0x000fe20003f26070 */
[----:B------:R-:W-:Y:S01]  /*5500*/  FADD.FTZ R104, R93, -R104 ;  /* 0x800000685d687221 */ /* 0x000fe20000010000 */
[----:B------:R-:W-:Y:S01]  /*5510*/  MOV R103, RZ ;  /* 0x000000ff00677202 */ /* 0x000fe20000000f00 */
[C---:B------:R-:W-:Y:S01]  /*5520*/  @P3 FMUL.FTZ R103, R90.reuse, R83 ;  /* 0x000000535a673220 */ /* 0x040fe20000410000 */
[C---:B------:R-:W-:Y:S01]  /*5530*/  LOP3.LUT P5, RZ, R95.reuse, 0xff, RZ, 0xc0, !PT ;  /* 0x000000ff5fff7812 */ /* 0x040fe200078ac0ff */
[----:B------:R-:W-:Y:S01]  /*5540*/  @P3 FMUL.FTZ R84, R90, R82 ;  /* 0x000000525a543220 */ /* 0x000fe20000410000 */
[C---:B------:R-:W-:Y:S01]  /*5550*/  LOP3.LUT P4, RZ, R95.reuse, 0xff00, RZ, 0xc0, !PT ;  /* 0x0000ff005fff7812 */ /* 0x040fe2000788c0ff */
[----:B------:R-:W-:Y:S01]  /*5560*/  FMUL.FTZ R90, R102, UR19 ;  /* 0x00000013665a7c20 */ /* 0x000fe20008410000 */
[C---:B------:R-:W-:Y:S01]  /*5570*/  LOP3.LUT P3, RZ, R95.reuse, 0xff0000, RZ, 0xc0, !PT ;  /* 0x00ff00005fff7812 */ /* 0x040fe2000786c0ff */
[--C-:B------:R-:W-:Y:S01]  /*5580*/  FFMA.FTZ R106, R106, UR24, R139.reuse ;  /* 0x000000186a6a7c23 */ /* 0x100fe2000801008b */
[----:B------:R-:W-:Y:S01]  /*5590*/  ISETP.GE.U32.AND.EX P1, PT, R95, 0x1000000, PT, P1 ;  /* 0x010000005f00780c */ /* 0x000fe20003f26110 */
[----:B------:R-:W-:Y:S01]  /*55a0*/  FMUL.FTZ R82, R90, UR5 ;  /* 0x000000055a527c20 */ /* 0x000fe20008410000 */
[----:B------:R-:W-:Y:S01]  /*55b0*/  LOP3.LUT P6, RZ, R94, 0xff000000, RZ, 0xc0, !PT ;  /* 0xff0000005eff7812 */ /* 0x000fe200078cc0ff */
[----:B------:R-:W-:Y:S01]  /*55c0*/  FMUL.FTZ R105, R105, UR19 ;  /* 0x0000001369697c20 */ /* 0x000fe20008410000 */
[----:B------:R-:W-:Y:S01]  /*55d0*/  FFMA.FTZ R112, R107, UR24, R139 ;  /* 0x000000186b707c23 */ /* 0x000fe2000801008b */
[----:B0-----:R-:W-:Y:S01]  /*55e0*/  FMUL.FTZ R136, R104, UR19 ;  /* 0x0000001368887c20 */ /* 0x001fe20008410000 */
[----:B------:R-:W-:Y:S01]  /*55f0*/  FMUL.FTZ R98, R82, UR4 ;  /* 0x0000000452627c20 */ /* 0x000fe20008410000 */
[----:B------:R-:W-:Y:S01]  /*5600*/  FADD.FTZ R106, R97, -R106 ;  /* 0x8000006a616a7221 */ /* 0x000fe20000010000 */
[----:B------:R-:W-:Y:S01]  /*5610*/  FMUL.FTZ R82, R105, UR5 ;  /* 0x0000000569527c20 */ /* 0x000fe20008410000 */
[----:B------:R-:W-:Y:S01]  /*5620*/  FADD.FTZ R112, R99, -R112 ;  /* 0x8000007063707221 */ /* 0x000fe20000010000 */
[----:B------:R-:W-:Y:S01]  /*5630*/  @P5 SHF.L.U32 R83, R86, 0x10, RZ ;  /* 0x0000001056535819 */ /* 0x000fe200000006ff */
[----:B------:R-:W-:Y:S01]  /*5640*/  FMUL.FTZ R95, R136, UR5 ;  /* 0x00000005885f7c20 */ /* 0x000fe20008410000 */
[----:B------:R-:W-:Y:S01]  /*5650*/  @P4 PRMT R97, R86, 0x7632, R97 ;  /* 0x0000763256614816 */ /* 0x000fe20000000061 */
[----:B------:R-:W-:Y:S01]  /*5660*/  HFMA2 R86, -RZ, RZ, 0, 0 ;  /* 0x00000000ff567431 */ /* 0x000fe200000001ff */
[C---:B------:R-:W-:Y:S01]  /*5670*/  @P3 SHF.L.U32 R99, R87.reuse, 0x10, RZ ;  /* 0x0000001057633819 */ /* 0x040fe200000006ff */
[----:B------:R-:W-:Y:S01]  /*5680*/  FMUL.FTZ R82, R82, UR4 ;  /* 0x0000000452527c20 */ /* 0x000fe20008410000 */
[----:B------:R-:W-:Y:S01]  /*5690*/  @P1 PRMT R102, R87, 0x7632, R102 ;  /* 0x0000763257661816 */ /* 0x000fe20000000066 */
[----:B------:R-:W-:Y:S01]  /*56a0*/  FMUL.FTZ R106, R106, UR19 ;  /* 0x000000136a6a7c20 */ /* 0x000fe20008410000 */
[----:B------:R-:W-:Y:S01]  /*56b0*/  @P5 SHF.L.U32 R87, R54, 0x10, RZ ;  /* 0x0000001036575819 */ /* 0x000fe200000006ff */
[----:B------:R-:W-:Y:S01]  /*56c0*/  FMUL.FTZ R107, R112, UR19 ;  /* 0x00000013706b7c20 */ /* 0x000fe20008410000 */
[----:B------:R-:W-:-:S02]  /*56d0*/  @P6 PRMT R85, R85, 0x7632, R85 ;  /* 0x0000763255556816 */ /* 0x000fc40000000055 */
[----:B------:R-:W-:Y:S02]  /*56e0*/  CS2R R92, SRZ ;  /* 0x00000000005c7805 */ /* 0x000fe4000001ff00 */
[----:B------:R-:W-:Y:S01]  /*56f0*/  @P4 SHF.L.U32 R97, R97, 0x10, RZ ;  /* 0x0000001061614819 */ /* 0x000fe200000006ff */
[----:B------:R-:W-:Y:S01]  /*5700*/  FMUL.FTZ R154, R95, UR4 ;  /* 0x000000045f9a7c20 */ /* 0x000fe20008410000 */
[C---:B------:R-:W-:Y:S01]  /*5710*/  @P5 FMUL.FTZ R93, R82.reuse, R83 ;  /* 0x00000053525d5220 */ /* 0x040fe20000410000 */
[----:B------:R-:W-:Y:S01]  /*5720*/  @P5 FMUL.FTZ R86, R82, R87 ;  /* 0x0000005752565220 */ /* 0x000fe20000410000 */
[----:B------:R-:W-:Y:S01]  /*5730*/  @P6 SHF.L.U32 R85, R85, 0x10, RZ ;  /* 0x0000001055556819 */ /* 0x000fe200000006ff */
[----:B------:R-:W-:Y:S01]  /*5740*/  FMUL.FTZ R82, R106, UR5 ;  /* 0x000000056a527c20 */ /* 0x000fe20008410000 */
[----:B------:R-:W-:Y:S01]  /*5750*/  MOV R94, RZ ;  /* 0x000000ff005e7202 */ /* 0x000fe20000000f00 */
[----:B------:R-:W-:Y:S01]  /*5760*/  FMUL.FTZ R100, R107, UR5 ;  /* 0x000000056b647c20 */ /* 0x000fe20008410000 */
[----:B------:R-:W-:Y:S01]  /*5770*/  @P4 FMUL.FTZ R94, R154, R97 ;  /* 0x000000619a5e4220 */ /* 0x000fe20000410000 */
[----:B------:R-:W-:Y:S01]  /*5780*/  @P6 SHF.L.U32 R153, R153, 0x10, RZ ;  /* 0x0000001099996819 */ /* 0x000fe200000006ff */
[----:B------:R-:W-:Y:S01]  /*5790*/  HFMA2 R97, -RZ, RZ, 0, 0 ;  /* 0x00000000ff617431 */ /* 0x000fe200000001ff */
[----:B------:R-:W-:Y:S01]  /*57a0*/  @P4 SHF.L.U32 R151, R151, 0x10, RZ ;  /* 0x0000001097974819 */ /* 0x000fe200000006ff */
[----:B------:R-:W-:Y:S01]  /*57b0*/  HFMA2 R87, -RZ, RZ, 0, 0 ;  /* 0x00000000ff577431 */ /* 0x000fe200000001ff */
[----:B------:R-:W-:Y:S01]  /*57c0*/  @P3 SHF.L.U32 R83, R55, 0x10, RZ ;  /* 0x0000001037533819 */ /* 0x000fe200000006ff */
[----:B------:R-:W-:-:S02]  /*57d0*/  HFMA2 R104, -RZ, RZ, 0, 0 ;  /* 0x00000000ff687431 */ /* 0x000fc400000001ff */
[----:B------:R-:W-:Y:S02]  /*57e0*/  @P1 IMAD.U32 R152, R152, 0x10000, RZ ;  /* 0x0001000098981824 */ /* 0x000fe400078e00ff */
[----:B------:R-:W-:Y:S01]  /*57f0*/  FMUL.FTZ R82, R82, UR4 ;  /* 0x0000000452527c20 */ /* 0x000fe20008410000 */
[----:B------:R-:W-:Y:S01]  /*5800*/  FMUL.FTZ R113, R100, UR4 ;  /* 0x0000000464717c20 */ /* 0x000fe20008410000 */
[C---:B------:R-:W-:Y:S01]  /*5810*/  @P6 FMUL.FTZ R92, R98.reuse, R85 ;  /* 0x00000055625c6220 */ /* 0x040fe20000410000 */
[----:B------:R-:W-:Y:S01]  /*5820*/  MOV R85, RZ ;  /* 0x000000ff00557202 */ /* 0x000fe20000000f00 */
[----:B------:R-:W-:Y:S01]  /*5830*/  @P6 FMUL.FTZ R85, R98, R153 ;  /* 0x0000009962556220 */ /* 0x000fe20000410000 */
[----:B------:R-:W-:Y:S01]  /*5840*/  @P1 SHF.L.U32 R102, R102, 0x10, RZ ;  /* 0x0000001066661819 */ /* 0x000fe200000006ff */
[----:B------:R-:W-:Y:S01]  /*5850*/  @P4 FMUL.FTZ R97, R154, R151 ;  /* 0x000000979a614220 */ /* 0x000fe20000410000 */
[C---:B------:R-:W-:Y:S01]  /*5860*/  @P3 FMUL.FTZ R87, R82.reuse, R83 ;  /* 0x0000005352573220 */ /* 0x040fe20000410000 */
[C---:B------:R-:W-:Y:S01]  /*5870*/  @P1 FMUL.FTZ R104, R113.reuse, R152 ;  /* 0x0000009871681220 */ /* 0x040fe20000410000 */
[----:B------:R-:W-:Y:S01]  /*5880*/  MOV R95, RZ ;  /* 0x000000ff005f7202 */ /* 0x000fe20000000f00 */
[----:B------:R-:W-:Y:S01]  /*5890*/  @P3 FMUL.FTZ R95, R82, R99 ;  /* 0x00000063525f3220 */ /* 0x000fe20000410000 */
[----:B------:R-:W-:Y:S01]  /*58a0*/  MOV R98, RZ ;  /* 0x000000ff00627202 */ /* 0x000fe20000000f00 */
[----:B------:R-:W-:Y:S01]  /*58b0*/  @P1 FMUL.FTZ R98, R113, R102 ;  /* 0x0000006671621220 */ /* 0x000fe20000410000 */
[----:B------:R-:W-:-:S02]  /*58c0*/  F2FP.BF16.F32.PACK_AB R85, R85, R84 ;  /* 0x000000545555723e */ /* 0x000fc400000010ff */
[----:B------:R-:W-:Y:S02]  /*58d0*/  F2FP.BF16.F32.PACK_AB R83, R107, R106 ;  /* 0x0000006a6b53723e */ /* 0x000fe400000010ff */
[----:B------:R-:W-:Y:S02]  /*58e0*/  F2FP.BF16.F32.PACK_AB R82, R136, R105 ;  /* 0x000000698852723e */ /* 0x000fe400000010ff */
[----:B------:R-:W-:Y:S02]  /*58f0*/  F2FP.BF16.F32.PACK_AB R81, R90, R81 ;  /* 0x000000515a51723e */ /* 0x000fe400000010ff */
[----:B------:R-:W-:Y:S02]  /*5900*/  F2FP.BF16.F32.PACK_AB R80, R91, R80 ;  /* 0x000000505b50723e */ /* 0x000fe400000010ff */
[----:B------:R-:W-:Y:S02]  /*5910*/  F2FP.BF16.F32.PACK_AB R87, R104, R87 ;  /* 0x000000576857723e */ /* 0x000fe400000010ff */
[----:B------:R-:W-:-:S02]  /*5920*/  F2FP.BF16.F32.PACK_AB R86, R97, R86 ;  /* 0x000000566156723e */ /* 0x000fc400000010ff */
[----:B------:R-:W-:Y:S01]  /*5930*/  F2FP.BF16.F32.PACK_AB R84, R89, R88 ;  /* 0x000000585954723e */ /* 0x000fe200000010ff */
[----:B------:R-:W-:Y:S06]  /*5940*/  BRA `(.L_x_959) ;  /* 0x0000000400987947 */ /* 0x000fec0003800000 */
.L_x_958:
[----:B------:R-:W-:Y:S01]  /*5950*/  LOP3.LUT P1, RZ, R94, 0xff, RZ, 0xc0, !PT ;  /* 0x000000ff5eff7812 */ /* 0x000fe2000782c0ff */
[--C-:B------:R-:W-:Y:S01]  /*5960*/  FFMA.FTZ R113, R96, UR24, R139.reuse ;  /* 0x0000001860717c23 */ /* 0x100fe2000801008b */
[----:B------:R-:W-:Y:S01]  /*5970*/  LOP3.LUT P4, RZ, R94, 0xff00, RZ, 0xc0, !PT ;  /* 0x0000ff005eff7812 */ /* 0x000fe2000788c0ff */
[--C-:B------:R-:W-:Y:S01]  /*5980*/  FFMA.FTZ R104, R98, UR24, R139.reuse ;  /* 0x0000001862687c23 */ /* 0x100fe2000801008b */
[----:B------:R-:W-:Y:S01]  /*5990*/  FFMA.FTZ R96, R101, UR24, R139 ;  /* 0x0000001865607c23 */ /* 0x000fe2000801008b */
[----:B------:R-:W-:Y:S01]  /*59a0*/  FADD.FTZ R113, R88, -R113 ;  /* 0x8000007158717221 */ /* 0x000fe20000010000 */
[--C-:B0-----:R-:W-:Y:S01]  /*59b0*/  FFMA.FTZ R137, R100, UR24, R139.reuse ;  /* 0x0000001864897c23 */ /* 0x101fe2000801008b */
[----:B------:R-:W-:Y:S01]  /*59c0*/  FADD.FTZ R104, R89, -R104 ;  /* 0x8000006859687221 */ /* 0x000fe20000010000 */
[----:B------:R-:W-:Y:S01]  /*59d0*/  FFMA.FTZ R105, R102, UR24, R139 ;  /* 0x0000001866697c23 */ /* 0x000fe2000801008b */
[----:B------:R-:W-:Y:S01]  /*59e0*/  FMUL.FTZ R113, R113, UR19 ;  /* 0x0000001371717c20 */ /* 0x000fe20008410000 */
[----:B------:R-:W-:Y:S01]  /*59f0*/  FADD.FTZ R112, R91, -R96 ;  /* 0x800000605b707221 */ /* 0x000fe20000010000 */
[----:B------:R-:W-:Y:S01]  /*5a00*/  FADD.FTZ R137, R90, -R137 ;  /* 0x800000895a897221 */ /* 0x000fe20000010000 */
[----:B------:R-:W-:Y:S01]  /*5a10*/  FMUL.FTZ R90, R104, UR19 ;  /* 0x00000013685a7c20 */ /* 0x000fe20008410000 */
[C---:B-----5:R-:W-:Y:S01]  /*5a20*/  @P1 SHF.L.U32 R91, R84.reuse, 0x10, RZ ;  /* 0x00000010545b1819 */ /* 0x060fe200000006ff */
[--C-:B------:R-:W-:Y:S01]  /*5a30*/  FFMA.FTZ R98, R103, UR24, R139.reuse ;  /* 0x0000001867627c23 */ /* 0x100fe2000801008b */
[----:B------:R-:W-:Y:S01]  /*5a40*/  @P4 PRMT R102, R84, 0x7632, R102 ;  /* 0x0000763254664816 */ /* 0x000fe20000000066 */
[----:B------:R-:W-:Y:S01]  /*5a50*/  FMUL.FTZ R84, R113, UR5 ;  /* 0x0000000571547c20 */ /* 0x000fe20008410000 */
[----:B------:R-:W-:Y:S01]  /*5a60*/  LOP3.LUT P3, RZ, R94, 0xff0000, RZ, 0xc0, !PT ;  /* 0x00ff00005eff7812 */ /* 0x000fe2000786c0ff */
[----:B------:R-:W-:Y:S01]  /*5a70*/  FMUL.FTZ R90, R90, UR5 ;  /* 0x000000055a5a7c20 */ /* 0x000fe20008410000 */
[----:B------:R-:W-:Y:S01]  /*5a80*/  @P1 SHF.L.U32 R103, R52, 0x10, RZ ;  /* 0x0000001034671819 */ /* 0x000fe200000006ff */
[----:B------:R-:W-:Y:S01]  /*5a90*/  FMUL.FTZ R84, R84, UR4 ;  /* 0x0000000454547c20 */ /* 0x000fe20008410000 */
[----:B------:R-:W-:Y:S01]  /*5aa0*/  FMUL.FTZ R137, R137, UR19 ;  /* 0x0000001389897c20 */ /* 0x000fe20008410000 */
[--C-:B------:R-:W-:Y:S01]  /*5ab0*/  FFMA.FTZ R100, R107, UR24, R139.reuse ;  /* 0x000000186b647c23 */ /* 0x100fe2000801008b */
[----:B------:R-:W-:Y:S01]  /*5ac0*/  CS2R R88, SRZ ;  /* 0x0000000000587805 */ /* 0x000fe2000001ff00 */
[----:B------:R-:W-:Y:S01]  /*5ad0*/  HFMA2 R96, -RZ, RZ, 0, 0 ;  /* 0x00000000ff607431 */ /* 0x000fe200000001ff */
[----:B------:R-:W-:Y:S01]  /*5ae0*/  MOV R101, RZ ;  /* 0x000000ff00657202 */ /* 0x000fe20000000f00 */
[----:B------:R-:W-:Y:S01]  /*5af0*/  FMUL.FTZ R90, R90, UR4 ;  /* 0x000000045a5a7c20 */ /* 0x000fe20008410000 */
[----:B------:R-:W-:Y:S01]  /*5b00*/  @P4 SHF.L.U32 R113, R154, 0x10, RZ ;  /* 0x000000109a714819 */ /* 0x000fe200000006ff */
[-C--:B------:R-:W-:Y:S01]  /*5b10*/  @P1 FMUL.FTZ R101, R91, R84.reuse ;  /* 0x000000545b651220 */ /* 0x080fe20000410000 */
[----:B------:R-:W-:Y:S01]  /*5b20*/  @P4 SHF.L.U32 R107, R102, 0x10, RZ ;  /* 0x00000010666b4819 */ /* 0x000fe200000006ff */
[----:B------:R-:W-:Y:S01]  /*5b30*/  @P1 FMUL.FTZ R89, R103, R84 ;  /* 0x0000005467591220 */ /* 0x000fe20000410000 */
[----:B------:R-:W-:Y:S01]  /*5b40*/  FMUL.FTZ R84, R137, UR5 ;  /* 0x0000000589547c20 */ /* 0x000fe20008410000 */
[-C--:B------:R-:W-:Y:S01]  /*5b50*/  @P4 FMUL.FTZ R88, R113, R90.reuse ;  /* 0x0000005a71584220 */ /* 0x080fe20000410000 */
[----:B------:R-:W-:Y:S01]  /*5b60*/  LOP3.LUT P6, RZ, R94, 0xff000000, RZ, 0xc0, !PT ;  /* 0xff0000005eff7812 */ /* 0x000fe200078cc0ff */
[----:B------:R-:W-:Y:S01]  /*5b70*/  @P4 FMUL.FTZ R96, R107, R90 ;  /* 0x0000005a6b604220 */ /* 0x000fe20000410000 */
[----:B------:R-:W-:Y:S01]  /*5b80*/  FMUL.FTZ R90, R84, UR4 ;  /* 0x00000004545a7c20 */ /* 0x000fe20008410000 */
[----:B------:R-:W-:Y:S01]  /*5b90*/  HFMA2 R84, -RZ, RZ, 0, 0 ;  /* 0x00000000ff547431 */ /* 0x000fe200000001ff */
[----:B------:R-:W-:Y:S01]  /*5ba0*/  @P3 SHF.L.U32 R91, R85, 0x10, RZ ;  /* 0x00000010555b3819 */ /* 0x000fe200000006ff */
[----:B------:R-:W-:Y:S01]  /*5bb0*/  FMUL.FTZ R112, R112, UR19 ;  /* 0x0000001370707c20 */ /* 0x000fe20008410000 */
[----:B------:R-:W-:Y:S01]  /*5bc0*/  @P3 SHF.L.U32 R107, R53, 0x10, RZ ;  /* 0x00000010356b3819 */ /* 0x000fe200000006ff */
[----:B------:R-:W-:Y:S01]  /*5bd0*/  FFMA.FTZ R106, R106, UR24, R139 ;  /* 0x000000186a6a7c23 */ /* 0x000fe2000801008b */
[----:B------:R-:W-:Y:S01]  /*5be0*/  LOP3.LUT P5, RZ, R95, 0xff, RZ, 0xc0, !PT ;  /* 0x000000ff5fff7812 */ /* 0x000fe200078ac0ff */
[----:B------:R-:W-:Y:S01]  /*5bf0*/  FADD.FTZ R105, R92, -R105 ;  /* 0x800000695c697221 */ /* 0x000fe20000010000 */
[----:B------:R-:W-:Y:S01]  /*5c00*/  ISETP.GE.U32.AND P1, PT, R94, RZ, PT ;  /* 0x000000ff5e00720c */ /* 0x000fe20003f26070 */
[-C--:B------:R-:W-:Y:S01]  /*5c10*/  @P3 FMUL.FTZ R84, R107, R90.reuse ;  /* 0x0000005a6b543220 */ /* 0x080fe20000410000 */
[----:B------:R-:W-:Y:S01]  /*5c20*/  LOP3.LUT P4, RZ, R95, 0xff00, RZ, 0xc0, !PT ;  /* 0x0000ff005fff7812 */ /* 0x000fe2000788c0ff */
[----:B------:R-:W-:Y:S01]  /*5c30*/  FADD.FTZ R106, R97, -R106 ;  /* 0x8000006a616a7221 */ /* 0x000fe20000010000 */
[----:B------:R-:W-:Y:S01]  /*5c40*/  MOV R103, RZ ;  /* 0x000000ff00677202 */ /* 0x000fe20000000f00 */
[----:B------:R-:W-:Y:S01]  /*5c50*/  @P3 FMUL.FTZ R103, R91, R90 ;  /* 0x0000005a5b673220 */ /* 0x000fe20000410000 */
[----:B------:R-:W-:Y:S01]  /*5c60*/  LOP3.LUT P3, RZ, R95, 0xff0000, RZ, 0xc0, !PT ;  /* 0x00ff00005fff7812 */ /* 0x000fe2000786c0ff */
[----:B------:R-:W-:Y:S01]  /*5c70*/  FADD.FTZ R98, R93, -R98 ;  /* 0x800000625d627221 */ /* 0x000fe20000010000 */
[----:B------:R-:W-:-:S02]  /*5c80*/  ISETP.GE.U32.AND.EX P1, PT, R95, 0x1000000, PT, P1 ;  /* 0x010000005f00780c */ /* 0x000fc40003f26110 */
[----:B------:R-:W-:Y:S02]  /*5c90*/  CS2R R92, SRZ ;  /* 0x00000000005c7805 */ /* 0x000fe4000001ff00 */
[----:B------:R-:W-:Y:S01]  /*5ca0*/  @P6 PRMT R90, R85, 0x7632, R90 ;  /* 0x00007632555a6816 */ /* 0x000fe2000000005a */
[----:B------:R-:W-:Y:S01]  /*5cb0*/  FMUL.FTZ R85, R112, UR5 ;  /* 0x0000000570557c20 */ /* 0x000fe20008410000 */
[----:B------:R-:W-:Y:S01]  /*5cc0*/  @P5 SHF.L.U32 R95, R86, 0x10, RZ ;  /* 0x00000010565f5819 */ /* 0x000fe200000006ff */
[----:B------:R-:W-:Y:S01]  /*5cd0*/  FADD.FTZ R107, R99, -R100 ;  /* 0x80000064636b7221 */ /* 0x000fe20000010000 */
[----:B------:R-:W-:Y:S01]  /*5ce0*/  @P6 SHF.L.U32 R90, R90, 0x10, RZ ;  /* 0x000000105a5a6819 */ /* 0x000fe200000006ff */
[----:B------:R-:W-:Y:S01]  /*5cf0*/  FMUL.FTZ R91, R85, UR4 ;  /* 0x00000004555b7c20 */ /* 0x000fe20008410000 */
[----:B------:R-:W-:Y:S01]  /*5d00*/  @P4 PRMT R102, R86, 0x7632, R102 ;  /* 0x0000763256664816 */ /* 0x000fe20000000066 */
[----:B------:R-:W-:Y:S01]  /*5d10*/  FMUL.FTZ R86, R105, UR19 ;  /* 0x0000001369567c20 */ /* 0x000fe20008410000 */
[----:B------:R-:W-:Y:S01]  /*5d20*/  @P5 SHF.L.U32 R105, R54, 0x10, RZ ;  /* 0x0000001036695819 */ /* 0x000fe200000006ff */
[----:B------:R-:W-:Y:S01]  /*5d30*/  @P6 FMUL.FTZ R92, R90, R91 ;  /* 0x0000005b5a5c6220 */ /* 0x000fe20000410000 */
[C---:B------:R-:W-:Y:S01]  /*5d40*/  @P3 SHF.L.U32 R104, R87.reuse, 0x10, RZ ;  /* 0x0000001057683819 */ /* 0x040fe200000006ff */
[----:B------:R-:W-:Y:S01]  /*5d50*/  FMUL.FTZ R86, R86, UR5 ;  /* 0x0000000556567c20 */ /* 0x000fe20008410000 */
[----:B------:R-:W-:Y:S01]  /*5d60*/  @P1 PRMT R112, R87, 0x7632, R112 ;  /* 0x0000763257701816 */ /* 0x000fe20000000070 */
[----:B------:R-:W-:Y:S01]  /*5d70*/  FMUL.FTZ R87, R106, UR19 ;  /* 0x000000136a577c20 */ /* 0x000fe20008410000 */
[----:B------:R-:W-:-:S02]  /*5d80*/  HFMA2 R90, -RZ, RZ, 0, 0 ;  /* 0x00000000ff5a7431 */ /* 0x000fc400000001ff */
[----:B------:R-:W-:Y:S01]  /*5d90*/  FMUL.FTZ R86, R86, UR4 ;  /* 0x0000000456567c20 */ /* 0x000fe20008410000 */
[----:B------:R-:W-:Y:S01]  /*5da0*/  @P3 SHF.L.U32 R100, R55, 0x10, RZ ;  /* 0x0000001037643819 */ /* 0x000fe200000006ff */
[----:B------:R-:W-:Y:S01]  /*5db0*/  FMUL.FTZ R87, R87, UR5 ;  /* 0x0000000557577c20 */ /* 0x000fe20008410000 */
[----:B------:R-:W-:Y:S01]  /*5dc0*/  MOV R97, RZ ;  /* 0x000000ff00617202 */ /* 0x000fe20000000f00 */
[-C--:B------:R-:W-:Y:S01]  /*5dd0*/  @P5 FMUL.FTZ R93, R95, R86.reuse ;  /* 0x000000565f5d5220 */ /* 0x080fe20000410000 */
[----:B------:R-:W-:Y:S01]  /*5de0*/  @P5 FMUL.FTZ R90, R105, R86 ;  /* 0x00000056695a5220 */ /* 0x000fe20000410000 */
[----:B------:R-:W-:Y:S01]  /*5df0*/  FMUL.FTZ R99, R87, UR4 ;  /* 0x0000000457637c20 */ /* 0x000fe20008410000 */
[----:B------:R-:W-:Y:S01]  /*5e00*/  FMUL.FTZ R87, R107, UR19 ;  /* 0x000000136b577c20 */ /* 0x000fe20008410000 */
[----:B------:R-:W-:Y:S01]  /*5e10*/  FMUL.FTZ R86, R98, UR19 ;  /* 0x0000001362567c20 */ /* 0x000fe20008410000 */
[----:B------:R-:W-:Y:S01]  /*5e20*/  @P6 SHF.L.U32 R94, R153, 0x10, RZ ;  /* 0x00000010995e6819 */ /* 0x000fe200000006ff */
[----:B------:R-:W-:Y:S01]  /*5e30*/  @P3 FMUL.FTZ R97, R100, R99 ;  /* 0x0000006364613220 */ /* 0x000fe20000410000 */
[----:B------:R-:W-:Y:S01]  /*5e40*/  FMUL.FTZ R87, R87, UR5 ;  /* 0x0000000557577c20 */ /* 0x000fe20008410000 */
[----:B------:R-:W-:Y:S01]  /*5e50*/  FMUL.FTZ R86, R86, UR5 ;  /* 0x0000000556567c20 */ /* 0x000fe20008410000 */
[----:B------:R-:W-:Y:S01]  /*5e60*/  HFMA2 R100, -RZ, RZ, 0, 0 ;  /* 0x00000000ff647431 */ /* 0x000fe200000001ff */
[----:B------:R-:W-:Y:S01]  /*5e70*/  @P4 SHF.L.U32 R151, R151, 0x10, RZ ;  /* 0x0000001097974819 */ /* 0x000fe200000006ff */
[----:B------:R-:W-:Y:S01]  /*5e80*/  FMUL.FTZ R87, R87, UR4 ;  /* 0x0000000457577c20 */ /* 0x000fe20008410000 */
[----:B------:R-:W-:Y:S01]  /*5e90*/  @P1 SHF.L.U32 R152, R152, 0x10, RZ ;  /* 0x0000001098981819 */ /* 0x000fe200000006ff */
[----:B------:R-:W-:Y:S01]  /*5ea0*/  FMUL.FTZ R86, R86, UR4 ;  /* 0x0000000456567c20 */ /* 0x000fe20008410000 */
[----:B------:R-:W-:Y:S01]  /*5eb0*/  MOV R85, RZ ;  /* 0x000000ff00557202 */ /* 0x000fe20000000f00 */
[----:B------:R-:W-:Y:S01]  /*5ec0*/  @P6 FMUL.FTZ R85, R94, R91 ;  /* 0x0000005b5e556220 */ /* 0x000fe20000410000 */
[----:B------:R-:W-:Y:S01]  /*5ed0*/  IMAD.MOV.U32 R91, RZ, RZ, RZ ;  /* 0x000000ffff5b7224 */ /* 0x000fe200078e00ff */
[----:B------:R-:W-:Y:S01]  /*5ee0*/  @P4 SHF.L.U32 R105, R102, 0x10, RZ ;  /* 0x0000001066694819 */ /* 0x000fe200000006ff */
[----:B------:R-:W-:Y:S01]  /*5ef0*/  @P1 FMUL.FTZ R100, R152, R87 ;  /* 0x0000005798641220 */ /* 0x000fe20000410000 */
[----:B------:R-:W-:Y:S01]  /*5f00*/  @P1 SHF.L.U32 R112, R112, 0x10, RZ ;  /* 0x0000001070701819 */ /* 0x000fe200000006ff */
[----:B------:R-:W-:Y:S01]  /*5f10*/  @P4 FMUL.FTZ R91, R151, R86 ;  /* 0x00000056975b4220 */ /* 0x000fe20000410000 */
[----:B------:R-:W-:-:S02]  /*5f20*/  CS2R R94, SRZ ;  /* 0x00000000005e7805 */ /* 0x000fc4000001ff00 */
[----:B------:R-:W-:Y:S01]  /*5f30*/  MOV R98, RZ ;  /* 0x000000ff00627202 */ /* 0x000fe20000000f00 */
[----:B------:R-:W-:Y:S01]  /*5f40*/  @P4 FMUL.FTZ R94, R105, R86 ;  /* 0x00000056695e4220 */ /* 0x000fe20000410000 */
[----:B------:R-:W-:Y:S01]  /*5f50*/  @P1 FMUL.FTZ R98, R112, R87 ;  /* 0x0000005770621220 */ /* 0x000fe20000410000 */
[----:B------:R-:W-:Y:S01]  /*5f60*/  F2FP.BF16.F32.PACK_AB R85, R85, R84 ;  /* 0x000000545555723e */ /* 0x000fe200000010ff */
[----:B------:R-:W-:Y:S01]  /*5f70*/  @P3 FMUL.FTZ R95, R104, R99 ;  /* 0x00000063685f3220 */ /* 0x000fe20000410000 */
[----:B------:R-:W-:Y:S02]  /*5f80*/  F2FP.BF16.F32.PACK_AB R87, R100, R97 ;  /* 0x000000616457723e */ /* 0x000fe400000010ff */
[----:B------:R-:W-:Y:S02]  /*5f90*/  F2FP.BF16.F32.PACK_AB R86, R91, R90 ;  /* 0x0000005a5b56723e */ /* 0x000fe400000010ff */
[----:B------:R-:W-:-:S07]  /*5fa0*/  F2FP.BF16.F32.PACK_AB R84, R88, R89 ;  /* 0x000000595854723e */ /* 0x000fce00000010ff */
.L_x_959:
[----:B------:R-:W0:Y:S01]  /*5fb0*/  @P0 LDC.64 R88, c[0x0][0x478] ;  /* 0x00011e00ff580b82 */ /* 0x000e220000000a00 */
[----:B------:R-:W-:-:S04]  /*5fc0*/  IMAD.WIDE.U32 R90, R135, 0x10, R198 ;  /* 0x00000010875a7825 */ /* 0x000fc800078e00c6 */
[----:B0-----:R-:W-:-:S05]  /*5fd0*/  @P0 IMAD.WIDE.U32 R88, R135, 0x10, R88 ;  /* 0x0000001087580825 */ /* 0x001fca00078e0058 */
[----:B------:R0:W-:Y:S04]  /*5fe0*/  @P0 STG.E.128 desc[UR12][R88.64], R80 ;  /* 0x0000005058000986 */ /* 0x0001e8000c101d0c */
[----:B------:R0:W-:Y:S01]  /*5ff0*/  STG.E.128 desc[UR12][R90.64], R84 ;  /* 0x000000545a007986 */ /* 0x0001e2000c101d0c */
[----:B------:R-:W-:Y:S05]  /*6000*/  BRA `(.L_x_960) ;  /* 0x0000003c00b07947 */ /* 0x000fea0003800000 */
.L_x_951:
[----:B------:R-:W0:Y:S02]  /*6010*/  LDC.64 R226, c[0x0][0x390] ;  /* 0x0000e400ffe27b82 */ /* 0x000e240000000a00 */
[----:B0-----:R-:W-:-:S06]  /*6020*/  IMAD.WIDE.U32 R84, R137, 0x10, R226 ;  /* 0x0000001089547825 */ /* 0x001fcc00078e00e2 */
[----:B------:R-:W5:Y:S01]  /*6030*/  LDG.E.128 R84, desc[UR12][R84.64] ;  /* 0x0000000c54547981 */ /* 0x000f62000c1e1d00 */
[----:B------:R-:W-:Y:S01]  /*6040*/  UISETP.NE.U32.AND UP1, UPT, UR20, URZ, UPT ;  /* 0x000000ff1400728c */ /* 0x000fe2000bf25070 */
[----:B------:R-:W-:Y:S02]  /*6050*/  PRMT R219, R59, 0x7632, R219 ;  /* 0x000076323bdb7816 */ /* 0x000fe400000000db */
[----:B------:R-:W-:Y:S01]  /*6060*/  PRMT R220, R58, 0x7632, R220 ;  /* 0x000076323adc7816 */ /* 0x000fe200000000dc */
[----:B------:R-:W-:Y:S01]  /*6070*/  UISETP.NE.AND.EX UP1, UPT, UR21, URZ, UPT, UP1 ;  /* 0x000000ff1500728c */ /* 0x000fe2000bf25310 */
[----:B------:R-:W-:Y:S02]  /*6080*/  PRMT R228, R57, 0x7632, R228 ;  /* 0x0000763239e47816 */ /* 0x000fe400000000e4 */
[----:B------:R-:W-:-:S06]  /*6090*/  PRMT R236, R56, 0x7632, R236 ;  /* 0x0000763238ec7816 */ /* 0x000fcc00000000ec */
[----:B------:R-:W-:Y:S05]  /*60a0*/  BRA.U UP1, `(.L_x_961) ;  /* 0x0000000501dc7547 */ /* 0x000fea000b800000 */
[--C-:B------:R-:W-:Y:S01]  /*60b0*/  FFMA.FTZ R108, R108, UR24, R139.reuse ;  /* 0x000000186c6c7c23 */ /* 0x100fe2000801008b */
[----:B-----5:R-:W-:Y:S01]  /*60c0*/  SHF.L.U32 R115, R64, 0x10, RZ ;  /* 0x0000001040737819 */ /* 0x020fe200000006ff */
[----:B------:R-:W-:Y:S01]  /*60d0*/  UMOV UR4, UR7 ;  /* 0x0000000700047c82 */ /* 0x000fe20008000000 */
[----:B------:R-:W-:Y:S01]  /*60e0*/  LOP3.LUT P0, RZ, R144, 0xff, RZ, 0xc0, !PT ;  /* 0x000000ff90ff7812 */ /* 0x000fe2000780c0ff */
[----:B------:R-:W-:Y:S01]  /*60f0*/  FADD.FTZ R108, R207, -R108 ;  /* 0x8000006ccf6c7221 */ /* 0x000fe20000010000 */
[----:B------:R-:W-:Y:S01]  /*6100*/  MOV R159, RZ ;  /* 0x000000ff009f7202 */ /* 0x000fe20000000f00 */
[--C-:B------:R-:W-:Y:S01]  /*6110*/  FFMA.FTZ R109, R109, UR24, R139.reuse ;  /* 0x000000186d6d7c23 */ /* 0x100fe2000801008b */
[----:B------:R-:W-:Y:S01]  /*6120*/  FFMA.FTZ R205, R205, UR24, R139 ;  /* 0x00000018cdcd7c23 */ /* 0x000fe2000801008b */
[----:B------:R-:W-:Y:S01]  /*6130*/  FFMA.FTZ R108, R108, UR19, R115 ;  /* 0x000000136c6c7c23 */ /* 0x000fe20008010073 */
[----:B------:R-:W-:Y:S01]  /*6140*/  FFMA.FTZ R204, R204, UR24, R139 ;  /* 0x00000018cccc7c23 */ /* 0x000fe2000801008b */
[----:B------:R-:W-:Y:S01]  /*6150*/  FADD.FTZ R109, R206, -R109 ;  /* 0x8000006dce6d7221 */ /* 0x000fe20000010000 */
[----:B------:R-:W-:Y:S01]  /*6160*/  FADD.FTZ R205, R110, -R205 ;  /* 0x800000cd6ecd7221 */ /* 0x000fe20000010000 */
[----:B------:R-:W-:Y:S01]  /*6170*/  FMUL.FTZ R108, R108, UR5 ;  /* 0x000000056c6c7c20 */ /* 0x000fe20008410000 */
[----:B------:R-:W-:Y:S01]  /*6180*/  SHF.L.U32 R110, R65, 0x10, RZ ;  /* 0x00000010416e7819 */ /* 0x000fe200000006ff */
[----:B------:R-:W-:Y:S01]  /*6190*/  FADD.FTZ R204, R111, -R204 ;  /* 0x800000cc6fcc7221 */ /* 0x000fe20000010000 */
[----:B------:R-:W-:Y:S01]  /*61a0*/  PRMT R111, R65, 0x7632, R111 ;  /* 0x00007632416f7816 */ /* 0x000fe2000000006f */
[----:B------:R-:W-:Y:S01]  /*61b0*/  FMUL.FTZ R115, R108, UR4 ;  /* 0x000000046c737c20 */ /* 0x000fe20008410000 */
[----:B------:R-:W-:Y:S01]  /*61c0*/  HFMA2 R108, -RZ, RZ, 0, 0 ;  /* 0x00000000ff6c7431 */ /* 0x000fe200000001ff */
[----:B------:R-:W-:Y:S01]  /*61d0*/  @P0 SHF.L.U32 R138, R84, 0x10, RZ ;  /* 0x00000010548a0819 */ /* 0x000fe200000006ff */
[----:B------:R-:W-:Y:S01]  /*61e0*/  FFMA.FTZ R110, R205, UR19, R110 ;  /* 0x00000013cd6e7c23 */ /* 0x000fe2000801006e */
[----:B------:R-:W-:Y:S01]  /*61f0*/  MOV R205, RZ ;  /* 0x000000ff00cd7202 */ /* 0x000fe20000000f00 */
[----:B------:R-:W-:Y:S01]  /*6200*/  FFMA.FTZ R114, R114, UR24, R139 ;  /* 0x0000001872727c23 */ /* 0x000fe2000801008b */
[----:B------:R-:W-:Y:S01]  /*6210*/  SHF.L.U32 R111, R111, 0x10, RZ ;  /* 0x000000106f6f7819 */ /* 0x000fe200000006ff */
[----:B------:R-:W-:Y:S01]  /*6220*/  @P0 FMUL.FTZ R108, R115, R138 ;  /* 0x0000008a736c0220 */ /* 0x000fe20000410000 */
[----:B------:R-:W-:Y:S01]  /*6230*/  @P0 SHF.L.U32 R138, R56, 0x10, RZ ;  /* 0x00000010388a0819 */ /* 0x000fe200000006ff */
[----:B------:R-:W-:Y:S01]  /*6240*/  FMUL.FTZ R110, R110, UR5 ;  /* 0x000000056e6e7c20 */ /* 0x000fe20008410000 */
[----:B------:R-:W-:Y:S01]  /*6250*/  FADD.FTZ R114, R203, -R114 ;  /* 0x80000072cb727221 */ /* 0x000fe20000010000 */
[----:B------:R-:W-:Y:S01]  /*6260*/  FFMA.FTZ R111, R204, UR19, R111 ;  /* 0x00000013cc6f7c23 */ /* 0x000fe2000801006f */
[----:B------:R-:W-:Y:S01]  /*6270*/  MOV R203, RZ ;  /* 0x000000ff00cb7202 */ /* 0x000fe20000000f00 */
[----:B------:R-:W-:Y:S01]  /*6280*/  @P0 FMUL.FTZ R159, R138, R115 ;  /* 0x000000738a9f0220 */ /* 0x000fe20000410000 */
[----:B------:R-:W-:Y:S01]  /*6290*/  PRMT R115, R64, 0x7632, R115 ;  /* 0x0000763240737816 */ /* 0x000fe20000000073 */
[----:B------:R-:W-:Y:S01]  /*62a0*/  FMUL.FTZ R111, R111, UR5 ;  /* 0x000000056f6f7c20 */ /* 0x000fe20008410000 */
[----:B------:R-:W-:Y:S01]  /*62b0*/  LOP3.LUT P0, RZ, R144, 0xff00, RZ, 0xc0, !PT ;  /* 0x0000ff0090ff7812 */ /* 0x000fe2000780c0ff */
[--C-:B------:R-:W-:Y:S01]  /*62c0*/  FFMA.FTZ R201, R201, UR24, R139.reuse ;  /* 0x00000018c9c97c23 */ /* 0x100fe2000801008b */
[----:B------:R-:W-:Y:S01]  /*62d0*/  SHF.L.U32 R115, R115, 0x10, RZ ;  /* 0x0000001073737819 */ /* 0x000fe200000006ff */
[----:B------:R-:W-:Y:S01]  /*62e0*/  FFMA.FTZ R200, R200, UR24, R139 ;  /* 0x00000018c8c87c23 */ /* 0x000fe2000801008b */
[C---:B------:R-:W-:Y:S01]  /*62f0*/  LOP3.LUT P1, RZ, R145.reuse, 0xff00, RZ, 0xc0, !PT ;  /* 0x0000ff0091ff7812 */ /* 0x040fe2000782c0ff */
[----:B------:R-:W-:Y:S01]  /*6300*/  FADD.FTZ R201, R202, -R201 ;  /* 0x800000c9cac97221 */ /* 0x000fe20000010000 */
[----:B------:R-:W-:Y:S01]  /*6310*/  LOP3.LUT P3, RZ, R145, 0xff0000, RZ, 0xc0, !PT ;  /* 0x00ff000091ff7812 */ /* 0x000fe2000786c0ff */
[----:B------:R-:W-:Y:S01]  /*6320*/  FFMA.FTZ R109, R109, UR19, R115 ;  /* 0x000000136d6d7c23 */ /* 0x000fe20008010073 */
[----:B------:R-:W-:-:S03]  /*6330*/  FADD.FTZ R199, R199, -R200 ;  /* 0x800000c8c7c77221 */ /* 0x000fc60000010000 */
[----:B------:R-:W-:Y:S02]  /*6340*/  FMUL.FTZ R109, R109, UR5 ;  /* 0x000000056d6d7c20 */ /* 0x000fe40008410000 */
[----:B------:R-:W-:Y:S02]  /*6350*/  @P0 PRMT R84, R84, 0x7632, R84 ;  /* 0x0000763254540816 */ /* 0x000fe40000000054 */
[----:B------:R-:W-:Y:S01]  /*6360*/  FMUL.FTZ R115, R109, UR4 ;  /* 0x000000046d737c20 */ /* 0x000fe20008410000 */
[----:B------:R-:W-:Y:S01]  /*6370*/  HFMA2 R109, -RZ, RZ, 0, 0 ;  /* 0x00000000ff6d7431 */ /* 0x000fe200000001ff */
[----:B------:R-:W-:Y:S02]  /*6380*/  @P0 SHF.L.U32 R84, R84, 0x10, RZ ;  /* 0x0000001054540819 */ /* 0x000fe400000006ff */
[----:B------:R-:W-:-:S03]  /*6390*/  @P0 SHF.L.U32 R138, R236, 0x10, RZ ;  /* 0x00000010ec8a0819 */ /* 0x000fc600000006ff */
[----:B------:R-:W-:Y:S01]  /*63a0*/  @P0 FMUL.FTZ R109, R115, R84 ;  /* 0x00000054736d0220 */ /* 0x000fe20000410000 */
[----:B------:R-:W-:Y:S01]  /*63b0*/  MOV R84, RZ ;  /* 0x000000ff00547202 */ /* 0x000fe20000000f00 */
[----:B------:R-:W-:Y:S01]  /*63c0*/  @P0 FMUL.FTZ R84, R138, R115 ;  /* 0x000000738a540220 */ /* 0x000fe20000410000 */
[----:B------:R-:W-:Y:S01]  /*63d0*/  LOP3.LUT P0, RZ, R144, 0xff0000, RZ, 0xc0, !PT ;  /* 0x00ff000090ff7812 */ /* 0x000fe2000780c0ff */
[----:B------:R-:W-:Y:S01]  /*63e0*/  FMUL.FTZ R115, R110, UR4 ;  /* 0x000000046e737c20 */ /* 0x000fe20008410000 */
[----:B------:R-:W-:Y:S02]  /*63f0*/  HFMA2 R110, -RZ, RZ, 0, 0 ;  /* 0x00000000ff6e7431 */ /* 0x000fe400000001ff */
[----:B------:R-:W-:-:S09]  /*6400*/  F2FP.BF16.F32.PACK_AB R84, R84, R159 ;  /* 0x0000009f5454723e */ /* 0x000fd200000010ff */
[----:B------:R-:W-:-:S05]  /*6410*/  @P0 SHF.L.U32 R138, R85, 0x10, RZ ;  /* 0x00000010558a0819 */ /* 0x000fca00000006ff */
[----:B------:R-:W-:Y:S01]  /*6420*/  @P0 FMUL.FTZ R110, R115, R138 ;  /* 0x0000008a736e0220 */ /* 0x000fe20000410000 */
[----:B------:R-:W-:-:S04]  /*6430*/  @P0 IMAD.U32 R138, R57, 0x10000, RZ ;  /* 0x00010000398a0824 */ /* 0x000fc800078e00ff */
[----:B------:R-:W-:Y:S01]  /*6440*/  @P0 FMUL.FTZ R205, R138, R115 ;  /* 0x000000738acd0220 */ /* 0x000fe20000410000 */
[----:B------:R-:W-:Y:S01]  /*6450*/  LOP3.LUT P0, RZ, R144, 0xff000000, RZ, 0xc0, !PT ;  /* 0xff00000090ff7812 */ /* 0x000fe2000780c0ff */
[----:B------:R-:W-:Y:S01]  /*6460*/  FMUL.FTZ R115, R111, UR4 ;  /* 0x000000046f737c20 */ /* 0x000fe20008410000 */
[----:B------:R-:W-:-:S11]  /*6470*/  HFMA2 R111, -RZ, RZ, 0, 0 ;  /* 0x00000000ff6f7431 */ /* 0x000fd600000001ff */
[----:B------:R-:W-:Y:S02]  /*6480*/  @P0 PRMT R85, R85, 0x7632, R85 ;  /* 0x0000763255550816 */ /* 0x000fe40000000055 */
[----:B------:R-:W-:Y:S02]  /*6490*/  @P0 SHF.L.U32 R138, R228, 0x10, RZ ;  /* 0x00000010e48a0819 */ /* 0x000fe400000006ff */
[----:B------:R-:W-:-:S05]  /*64a0*/  @P0 SHF.L.U32 R85, R85, 0x10, RZ ;  /* 0x0000001055550819 */ /* 0x000fca00000006ff */
[----:B------:R-:W-:Y:S01]  /*64b0*/  @P0 FMUL.FTZ R111, R115, R85 ;  /* 0x00000055736f0220 */ /* 0x000fe20000410000 */
[----:B------:R-:W-:Y:S01]  /*64c0*/  MOV R85, RZ ;  /* 0x000000ff00557202 */ /* 0x000fe20000000f00 */
[----:B------:R-:W-:Y:S01]  /*64d0*/  @P0 FMUL.FTZ R85, R138, R115 ;  /* 0x000000738a550220 */ /* 0x000fe20000410000 */
[----:B------:R-:W-:Y:S02]  /*64e0*/  SHF.L.U32 R115, R66, 0x10, RZ ;  /* 0x0000001042737819 */ /* 0x000fe400000006ff */
[----:B------:R-:W-:Y:S02]  /*64f0*/  LOP3.LUT P0, RZ, R145, 0xff, RZ, 0xc0, !PT ;  /* 0x000000ff91ff7812 */ /* 0x000fe4000780c0ff */
[----:B------:R-:W-:Y:S01]  /*6500*/  F2FP.BF16.F32.PACK_AB R85, R85, R205 ;  /* 0x000000cd5555723e */ /* 0x000fe200000010ff */
[----:B------:R-:W-:-:S04]  /*6510*/  FFMA.FTZ R114, R114, UR19, R115 ;  /* 0x0000001372727c23 */ /* 0x000fc80008010073 */
[----:B------:R-:W-:-:S04]  /*6520*/  FMUL.FTZ R114, R114, UR5 ;  /* 0x0000000572727c20 */ /* 0x000fc80008410000 */
[----:B------:R-:W-:Y:S01]  /*6530*/  FMUL.FTZ R115, R114, UR4 ;  /* 0x0000000472737c20 */ /* 0x000fe20008410000 */
[----:B------:R-:W-:Y:S01]  /*6540*/  HFMA2 R114, -RZ, RZ, 0, 0 ;  /* 0x00000000ff727431 */ /* 0x000fe200000001ff */
[C---:B------:R-:W-:Y:S02]  /*6550*/  @P0 SHF.L.U32 R138, R86.reuse, 0x10, RZ ;  /* 0x00000010568a0819 */ /* 0x040fe400000006ff */
[----:B------:R-:W-:-:S03]  /*6560*/  @P1 PRMT R86, R86, 0x7632, R86 ;  /* 0x0000763256561816 */ /* 0x000fc60000000056 */
[----:B------:R-:W-:Y:S01]  /*6570*/  @P0 FMUL.FTZ R114, R115, R138 ;  /* 0x0000008a73720220 */ /* 0x000fe20000410000 */
[----:B------:R-:W-:-:S05]  /*6580*/  @P0 SHF.L.U32 R138, R58, 0x10, RZ ;  /* 0x000000103a8a0819 */ /* 0x000fca00000006ff */
[----:B------:R-:W-:Y:S01]  /*6590*/  @P0 FMUL.FTZ R203, R138, R115 ;  /* 0x000000738acb0220 */ /* 0x000fe20000410000 */
[----:B------:R-:W-:Y:S02]  /*65a0*/  PRMT R115, R66, 0x7632, R115 ;  /* 0x0000763242737816 */ /* 0x000fe40000000073 */
[----:B------:R-:W-:Y:S02]  /*65b0*/  ISETP.GE.U32.AND P0, PT, R144, RZ, PT ;  /* 0x000000ff9000720c */ /* 0x000fe40003f06070 */
[----:B------:R-:W-:Y:S02]  /*65c0*/  SHF.L.U32 R115, R115, 0x10, RZ ;  /* 0x0000001073737819 */ /* 0x000fe400000006ff */
[----:B------:R-:W-:Y:S02]  /*65d0*/  ISETP.GE.U32.AND.EX P0, PT, R145, 0x1000000, PT, P0 ;  /* 0x010000009100780c */ /* 0x000fe40003f06100 */
[----:B------:R-:W-:Y:S01]  /*65e0*/  @P1 SHF.L.U32 R145, R86, 0x10, RZ ;  /* 0x0000001056911819 */ /* 0x000fe200000006ff */
[----:B------:R-:W-:Y:S01]  /*65f0*/  FFMA.FTZ R115, R201, UR19, R115 ;  /* 0x00000013c9737c23 */ /* 0x000fe20008010073 */
[----:B------:R-:W-:-:S02]  /*6600*/  MOV R86, RZ ;  /* 0x000000ff00567202 */ /* 0x000fc40000000f00 */
[----:B------:R-:W-:Y:S01]  /*6610*/  PRMT R144, R67, 0x7632, R144 ;  /* 0x0000763243907816 */ /* 0x000fe20000000090 */
[----:B------:R-:W-:-:S04]  /*6620*/  FMUL.FTZ R115, R115, UR5 ;  /* 0x0000000573737c20 */ /* 0x000fc80008410000 */
[----:B------:R-:W-:Y:S01]  /*6630*/  FMUL.FTZ R138, R115, UR4 ;  /* 0x00000004738a7c20 */ /* 0x000fe20008410000 */
[----:B------:R-:W-:-:S03]  /*6640*/  HFMA2 R115, -RZ, RZ, 0, 0 ;  /* 0x00000000ff737431 */ /* 0x000fc600000001ff */
[----:B------:R-:W-:Y:S01]  /*6650*/  @P1 FMUL.FTZ R115, R138, R145 ;  /* 0x000000918a731220 */ /* 0x000fe20000410000 */
[----:B------:R-:W-:-:S05]  /*6660*/  @P1 SHF.L.U32 R145, R220, 0x10, RZ ;  /* 0x00000010dc911819 */ /* 0x000fca00000006ff */
[----:B------:R-:W-:Y:S01]  /*6670*/  @P1 FMUL.FTZ R86, R145, R138 ;  /* 0x0000008a91561220 */ /* 0x000fe20000410000 */
[----:B------:R-:W-:Y:S01]  /*6680*/  SHF.L.U32 R138, R67, 0x10, RZ ;  /* 0x00000010438a7819 */ /* 0x000fe200000006ff */
[----:B------:R-:W-:-:S03]  /*6690*/  FFMA.FTZ R145, R140, UR24, R139 ;  /* 0x000000188c917c23 */ /* 0x000fc6000801008b */
[----:B------:R-:W-:Y:S01]  /*66a0*/  F2FP.BF16.F32.PACK_AB R86, R86, R203 ;  /* 0x000000cb5656723e */ /* 0x000fe200000010ff */
[----:B------:R-:W-:Y:S01]  /*66b0*/  FFMA.FTZ R138, R199, UR19, R138 ;  /* 0x00000013c78a7c23 */ /* 0x000fe2000801008a */
[----:B------:R-:W-:Y:S01]  /*66c0*/  FADD.FTZ R140, R198, -R145 ;  /* 0x80000091c68c7221 */ /* 0x000fe20000010000 */
[----:B------:R-:W-:Y:S01]  /*66d0*/  SHF.L.U32 R145, R144, 0x10, RZ ;  /* 0x0000001090917819 */ /* 0x000fe200000006ff */
[----:B------:R-:W-:Y:S02]  /*66e0*/  @P3 IMAD.U32 R198, R59, 0x10000, RZ ;  /* 0x000100003bc63824 */ /* 0x000fe400078e00ff */
[----:B------:R-:W-:Y:S01]  /*66f0*/  FMUL.FTZ R138, R138, UR5 ;  /* 0x000000058a8a7c20 */ /* 0x000fe20008410000 */
[----:B------:R-:W-:Y:S01]  /*6700*/  @P3 SHF.L.U32 R144, R87, 0x10, RZ ;  /* 0x0000001057903819 */ /* 0x000fe200000006ff */
[----:B------:R-:W-:Y:S02]  /*6710*/  FFMA.FTZ R140, R140, UR19, R145 ;  /* 0x000000138c8c7c23 */ /* 0x000fe40008010091 */
[----:B------:R-:W-:Y:S01]  /*6720*/  FMUL.FTZ R145, R138, UR4 ;  /* 0x000000048a917c20 */ /* 0x000fe20008410000 */
[----:B------:R-:W-:Y:S01]  /*6730*/  HFMA2 R138, -RZ, RZ, 0, 0 ;  /* 0x00000000ff8a7431 */ /* 0x000fe200000001ff */
[----:B------:R-:W-:Y:S01]  /*6740*/  @P0 SHF.L.U32 R199, R219, 0x10, RZ ;  /* 0x00000010dbc70819 */ /* 0x000fe200000006ff */
[----:B------:R-:W-:Y:S01]  /*6750*/  FMUL.FTZ R140, R140, UR5 ;  /* 0x000000058c8c7c20 */ /* 0x000fe20008410000 */
[----:B------:R-:W-:Y:S01]  /*6760*/  @P3 FMUL.FTZ R138, R145, R144 ;  /* 0x00000090918a3220 */ /* 0x000fe20000410000 */
[----:B------:R-:W-:Y:S01]  /*6770*/  MOV R144, RZ ;  /* 0x000000ff00907202 */ /* 0x000fe20000000f00 */
[----:B------:R-:W-:Y:S01]  /*6780*/  @P3 FMUL.FTZ R144, R198, R145 ;  /* 0x00000091c6903220 */ /* 0x000fe20000410000 */
[----:B------:R-:W-:Y:S01]  /*6790*/  @P0 PRMT R145, R87, 0x7632, R145 ;  /* 0x0000763257910816 */ /* 0x000fe20000000091 */
[----:B------:R-:W-:-:S02]  /*67a0*/  HFMA2 R87, -RZ, RZ, 0, 0 ;  /* 0x00000000ff577431 */ /* 0x000fc400000001ff */
[----:B------:R-:W-:Y:S01]  /*67b0*/  FMUL.FTZ R198, R140, UR4 ;  /* 0x000000048cc67c20 */ /* 0x000fe20008410000 */
[----:B------:R-:W-:Y:S02]  /*67c0*/  MOV R140, RZ ;  /* 0x000000ff008c7202 */ /* 0x000fe40000000f00 */
[----:B------:R-:W-:Y:S01]  /*67d0*/  @P0 SHF.L.U32 R145, R145, 0x10, RZ ;  /* 0x0000001091910819 */ /* 0x000fe200000006ff */
[----:B------:R-:W-:-:S04]  /*67e0*/  @P0 FMUL.FTZ R87, R199, R198 ;  /* 0x000000c6c7570220 */ /* 0x000fc80000410000 */
[----:B------:R-:W-:Y:S01]  /*67f0*/  @P0 FMUL.FTZ R140, R198, R145 ;  /* 0x00000091c68c0220 */ /* 0x000fe20000410000 */
[----:B------:R-:W-:Y:S01]  /*6800*/  F2FP.BF16.F32.PACK_AB R87, R87, R144 ;  /* 0x000000905757723e */ /* 0x000fe200000010ff */
[----:B------:R-:W-:Y:S06]  /*6810*/  BRA `(.L_x_962) ;  /* 0x0000000400e87947 */ /* 0x000fec0003800000 */
.L_x_961:
[--C-:B------:R-:W-:Y:S01]  /*6820*/  FFMA.FTZ R108, R108, UR24, R139.reuse ;  /* 0x000000186c6c7c23 */ /* 0x100fe2000801008b */
[----:B-----5:R-:W-:Y:S01]  /*6830*/  LOP3.LUT P0, RZ, R144, 0xff, RZ, 0xc0, !PT ;  /* 0x000000ff90ff7812 */ /* 0x020fe2000780c0ff */
[----:B------:R-:W-:Y:S01]  /*6840*/  UMOV UR4, UR7 ;  /* 0x0000000700047c82 */ /* 0x000fe20008000000 */
[----:B------:R-:W-:Y:S01]  /*6850*/  SHF.L.U32 R81, R64, 0x10, RZ ;  /* 0x0000001040517819 */ /* 0x000fe200000006ff */
[----:B------:R-:W-:Y:S01]  /*6860*/  FADD.FTZ R80, R207, -R108 ;  /* 0x8000006ccf507221 */ /* 0x000fe20000010000 */
[----:B------:R-:W-:Y:S01]  /*6870*/  HFMA2 R108, -RZ, RZ, 0, 0 ;  /* 0x00000000ff6c7431 */ /* 0x000fe200000001ff */
[----:B------:R-:W-:Y:S01]  /*6880*/  MOV R159, RZ ;  /* 0x000000ff009f7202 */ /* 0x000fe20000000f00 */
[----:B------:R-:W-:Y:S01]  /*6890*/  FFMA.FTZ R83, R109, UR24, R139 ;  /* 0x000000186d537c23 */ /* 0x000fe2000801008b */
[----:B------:R-:W-:Y:S01]  /*68a0*/  FFMA.FTZ R80, R80, UR19, R81 ;  /* 0x0000001350507c23 */ /* 0x000fe20008010051 */
[----:B------:R-:W-:Y:S01]  /*68b0*/  LOP3.LUT P1, RZ, R144, 0xff0000, RZ, 0xc0, !PT ;  /* 0x00ff000090ff7812 */ /* 0x000fe2000782c0ff */
[----:B------:R-:W-:-:S02]  /*68c0*/  HFMA2 R109, -RZ, RZ, 0, 0 ;  /* 0x00000000ff6d7431 */ /* 0x000fc400000001ff */
[----:B------:R-:W-:Y:S01]  /*68d0*/  FADD.FTZ R83, R206, -R83 ;  /* 0x80000053ce537221 */ /* 0x000fe20000010000 */
[----:B------:R-:W-:Y:S01]  /*68e0*/  FMUL.FTZ R81, R80, UR5 ;  /* 0x0000000550517c20 */ /* 0x000fe20008410000 */
[--C-:B------:R-:W-:Y:S01]  /*68f0*/  FFMA.FTZ R204, R204, UR24, R139.reuse ;  /* 0x00000018cccc7c23 */ /* 0x100fe2000801008b */
[----:B------:R-:W-:Y:S01]  /*6900*/  @P0 SHF.L.U32 R82, R84, 0x10, RZ ;  /* 0x0000001054520819 */ /* 0x000fe200000006ff */
[--C-:B------:R-:W-:Y:S01]  /*6910*/  FFMA.FTZ R114, R114, UR24, R139.reuse ;  /* 0x0000001872727c23 */ /* 0x100fe2000801008b */
[----:B------:R-:W-:Y:S01]  /*6920*/  FMUL.FTZ R81, R81, UR4 ;  /* 0x0000000451517c20 */ /* 0x000fe20008410000 */
[----:B------:R-:W-:Y:S01]  /*6930*/  FADD.FTZ R204, R111, -R204 ;  /* 0x800000cc6fcc7221 */ /* 0x000fe20000010000 */
[----:B------:R-:W-:Y:S02]  /*6940*/  HFMA2 R111, -RZ, RZ, 0, 0 ;  /* 0x00000000ff6f7431 */ /* 0x000fe400000001ff */
[--C-:B------:R-:W-:Y:S01]  /*6950*/  FFMA.FTZ R201, R201, UR24, R139.reuse ;  /* 0x00000018c9c97c23 */ /* 0x100fe2000801008b */
[----:B------:R-:W-:Y:S01]  /*6960*/  @P0 FMUL.FTZ R108, R82, R81 ;  /* 0x00000051526c0220 */ /* 0x000fe20000410000 */
[----:B------:R-:W-:Y:S01]  /*6970*/  @P0 SHF.L.U32 R82, R56, 0x10, RZ ;  /* 0x0000001038520819 */ /* 0x000fe200000006ff */
[----:B------:R-:W-:Y:S01]  /*6980*/  FFMA.FTZ R200, R200, UR24, R139 ;  /* 0x00000018c8c87c23 */ /* 0x000fe2000801008b */
[----:B------:R-:W-:Y:S01]  /*6990*/  FADD.FTZ R201, R202, -R201 ;  /* 0x800000c9cac97221 */ /* 0x000fe20000010000 */
[----:B------:R-:W-:-:S02]  /*69a0*/  FFMA.FTZ R140, R140, UR24, R139 ;  /* 0x000000188c8c7c23 */ /* 0x000fc4000801008b */
[----:B------:R-:W-:Y:S01]  /*69b0*/  @P0 FMUL.FTZ R159, R82, R81 ;  /* 0x00000051529f0220 */ /* 0x000fe20000410000 */
[----:B------:R-:W-:Y:S01]  /*69c0*/  LOP3.LUT P0, RZ, R144, 0xff00, RZ, 0xc0, !PT ;  /* 0x0000ff0090ff7812 */ /* 0x000fe2000780c0ff */
[----:B------:R-:W-:Y:S01]  /*69d0*/  FADD.FTZ R200, R199, -R200 ;  /* 0x800000c8c7c87221 */ /* 0x000fe20000010000 */
[----:B------:R-:W-:Y:S01]  /*69e0*/  PRMT R81, R64, 0x7632, R81 ;  /* 0x0000763240517816 */ /* 0x000fe20000000051 */
[----:B------:R-:W-:-:S03]  /*69f0*/  FADD.FTZ R140, R198, -R140 ;  /* 0x8000008cc68c7221 */ /* 0x000fc60000010000 */
[----:B------:R-:W-:Y:S01]  /*6a00*/  SHF.L.U32 R82, R81, 0x10, RZ ;  /* 0x0000001051527819 */ /* 0x000fe200000006ff */
[----:B------:R-:W-:Y:S01]  /*6a10*/  FFMA.FTZ R81, R205, UR24, R139 ;  /* 0x00000018cd517c23 */ /* 0x000fe2000801008b */
[----:B------:R-:W-:-:S03]  /*6a20*/  MOV R205, RZ ;  /* 0x000000ff00cd7202 */ /* 0x000fc60000000f00 */
[----:B------:R-:W-:Y:S01]  /*6a30*/  FFMA.FTZ R83, R83, UR19, R82 ;  /* 0x0000001353537c23 */ /* 0x000fe20008010052 */
[----:B------:R-:W-:Y:S01]  /*6a40*/  FADD.FTZ R81, R110, -R81 ;  /* 0x800000516e517221 */ /* 0x000fe20000010000 */
[----:B------:R-:W-:Y:S02]  /*6a50*/  @P0 PRMT R115, R84, 0x7632, R115 ;  /* 0x0000763254730816 */ /* 0x000fe40000000073 */
[----:B------:R-:W-:Y:S01]  /*6a60*/  FMUL.FTZ R82, R83, UR5 ;  /* 0x0000000553527c20 */ /* 0x000fe20008410000 */
[----:B------:R-:W-:Y:S02]  /*6a70*/  SHF.L.U32 R84, R65, 0x10, RZ ;  /* 0x0000001041547819 */ /* 0x000fe400000006ff */
[----:B------:R-:W-:Y:S01]  /*6a80*/  @P0 SHF.L.U32 R115, R115, 0x10, RZ ;  /* 0x0000001073730819 */ /* 0x000fe200000006ff */
[----:B------:R-:W-:Y:S01]  /*6a90*/  FMUL.FTZ R82, R82, UR4 ;  /* 0x0000000452527c20 */ /* 0x000fe20008410000 */
[----:B------:R-:W-:Y:S01]  /*6aa0*/  @P0 SHF.L.U32 R110, R236, 0x10, RZ ;  /* 0x00000010ec6e0819 */ /* 0x000fe200000006ff */
[----:B------:R-:W-:Y:S01]  /*6ab0*/  FFMA.FTZ R81, R81, UR19, R84 ;  /* 0x0000001351517c23 */ /* 0x000fe20008010054 */
[----:B------:R-:W-:Y:S01]  /*6ac0*/  MOV R84, RZ ;  /* 0x000000ff00547202 */ /* 0x000fe20000000f00 */
[-C--:B------:R-:W-:Y:S01]  /*6ad0*/  @P0 FMUL.FTZ R109, R115, R82.reuse ;  /* 0x00000052736d0220 */ /* 0x080fe20000410000 */
[----:B------:R-:W-:Y:S01]  /*6ae0*/  @P1 SHF.L.U32 R115, R85, 0x10, RZ ;  /* 0x0000001055731819 */ /* 0x000fe200000006ff */
[----:B------:R-:W-:Y:S01]  /*6af0*/  @P0 FMUL.FTZ R84, R110, R82 ;  /* 0x000000526e540220 */ /* 0x000fe20000410000 */
[----:B------:R-:W-:Y:S01]  /*6b00*/  FMUL.FTZ R82, R81, UR5 ;  /* 0x0000000551527c20 */ /* 0x000fe20008410000 */
[----:B------:R-:W-:Y:S01]  /*6b10*/  HFMA2 R110, -RZ, RZ, 0, 0 ;  /* 0x00000000ff6e7431 */ /* 0x000fe200000001ff */
[----:B------:R-:W-:-:S02]  /*6b20*/  LOP3.LUT P0, RZ, R144, 0xff000000, RZ, 0xc0, !PT ;  /* 0xff00000090ff7812 */ /* 0x000fc4000780c0ff */
[----:B------:R-:W-:Y:S01]  /*6b30*/  FMUL.FTZ R82, R82, UR4 ;  /* 0x0000000452527c20 */ /* 0x000fe20008410000 */
[----:B------:R-:W-:Y:S02]  /*6b40*/  F2FP.BF16.F32.PACK_AB R80, R83, R80 ;  /* 0x000000505350723e */ /* 0x000fe400000010ff */
[----:B------:R-:W-:Y:S01]  /*6b50*/  F2FP.BF16.F32.PACK_AB R84, R84, R159 ;  /* 0x0000009f5454723e */ /* 0x000fe200000010ff */
[----:B------:R-:W-:Y:S01]  /*6b60*/  @P1 FMUL.FTZ R110, R115, R82 ;  /* 0x00000052736e1220 */ /* 0x000fe20000410000 */
[----:B------:R-:W-:-:S05]  /*6b70*/  @P1 SHF.L.U32 R115, R57, 0x10, RZ ;  /* 0x0000001039731819 */ /* 0x000fca00000006ff */
[----:B------:R-:W-:Y:S01]  /*6b80*/  @P1 FMUL.FTZ R205, R115, R82 ;  /* 0x0000005273cd1220 */ /* 0x000fe20000410000 */
[----:B------:R-:W-:Y:S02]  /*6b90*/  PRMT R82, R65, 0x7632, R82 ;  /* 0x0000763241527816 */ /* 0x000fe40000000052 */
[----:B------:R-:W-:Y:S02]  /*6ba0*/  @P0 PRMT R85, R85, 0x7632, R85 ;  /* 0x0000763255550816 */ /* 0x000fe40000000055 */
[----:B------:R-:W-:Y:S02]  /*6bb0*/  SHF.L.U32 R82, R82, 0x10, RZ ;  /* 0x0000001052527819 */ /* 0x000fe400000006ff */
[----:B------:R-:W-:Y:S01]  /*6bc0*/  @P0 SHF.L.U32 R115, R228, 0x10, RZ ;  /* 0x00000010e4730819 */ /* 0x000fe200000006ff */
[----:B------:R-:W-:Y:S02]  /*6bd0*/  @P0 IMAD.U32 R85, R85, 0x10000, RZ ;  /* 0x0001000055550824 */ /* 0x000fe400078e00ff */
[----:B------:R-:W-:-:S04]  /*6be0*/  FFMA.FTZ R204, R204, UR19, R82 ;  /* 0x00000013cccc7c23 */ /* 0x000fc80008010052 */
[C---:B------:R-:W-:Y:S01]  /*6bf0*/  FMUL.FTZ R82, R204.reuse, UR5 ;  /* 0x00000005cc527c20 */ /* 0x040fe20008410000 */
[----:B------:R-:W-:-:S03]  /*6c00*/  F2FP.BF16.F32.PACK_AB R81, R204, R81 ;  /* 0x00000051cc51723e */ /* 0x000fc600000010ff */
[----:B------:R-:W-:-:S04]  /*6c10*/  FMUL.FTZ R82, R82, UR4 ;  /* 0x0000000452527c20 */ /* 0x000fc80008410000 */
[-C--:B------:R-:W-:Y:S01]  /*6c20*/  @P0 FMUL.FTZ R111, R85, R82.reuse ;  /* 0x00000052556f0220 */ /* 0x080fe20000410000 */
[----:B------:R-:W-:Y:S01]  /*6c30*/  MOV R85, RZ ;  /* 0x000000ff00557202 */ /* 0x000fe20000000f00 */
[----:B------:R-:W-:Y:S01]  /*6c40*/  @P0 FMUL.FTZ R85, R115, R82 ;  /* 0x0000005273550220 */ /* 0x000fe20000410000 */
[----:B------:R-:W-:Y:S01]  /*6c50*/  FADD.FTZ R82, R203, -R114 ;  /* 0x80000072cb527221 */ /* 0x000fe20000010000 */
[----:B------:R-:W-:Y:S02]  /*6c60*/  LOP3.LUT P0, RZ, R145, 0xff, RZ, 0xc0, !PT ;  /* 0x000000ff91ff7812 */ /* 0x000fe4000780c0ff */
[----:B------:R-:W-:Y:S02]  /*6c70*/  SHF.L.U32 R114, R66, 0x10, RZ ;  /* 0x0000001042727819 */ /* 0x000fe400000006ff */
[----:B------:R-:W-:Y:S02]  /*6c80*/  MOV R203, RZ ;  /* 0x000000ff00cb7202 */ /* 0x000fe40000000f00 */
[----:B------:R-:W-:Y:S01]  /*6c90*/  F2FP.BF16.F32.PACK_AB R85, R85, R205 ;  /* 0x000000cd5555723e */ /* 0x000fe200000010ff */
[----:B------:R-:W-:Y:S01]  /*6ca0*/  FFMA.FTZ R82, R82, UR19, R114 ;  /* 0x0000001352527c23 */ /* 0x000fe20008010072 */
[----:B------:R-:W-:-:S03]  /*6cb0*/  HFMA2 R114, -RZ, RZ, 0, 0 ;  /* 0x00000000ff727431 */ /* 0x000fc600000001ff */
[----:B------:R-:W-:Y:S02]  /*6cc0*/  FMUL.FTZ R115, R82, UR5 ;  /* 0x0000000552737c20 */ /* 0x000fe40008410000 */
[----:B------:R-:W-:Y:S02]  /*6cd0*/  @P0 SHF.L.U32 R138, R86, 0x10, RZ ;  /* 0x00000010568a0819 */ /* 0x000fe400000006ff */
[----:B------:R-:W-:-:S04]  /*6ce0*/  FMUL.FTZ R115, R115, UR4 ;  /* 0x0000000473737c20 */ /* 0x000fc80008410000 */
[----:B------:R-:W-:Y:S01]  /*6cf0*/  @P0 FMUL.FTZ R114, R138, R115 ;  /* 0x000000738a720220 */ /* 0x000fe20000410000 */
[----:B------:R-:W-:-:S05]  /*6d00*/  @P0 SHF.L.U32 R138, R58, 0x10, RZ ;  /* 0x000000103a8a0819 */ /* 0x000fca00000006ff */
[----:B------:R-:W-:Y:S01]  /*6d10*/  @P0 FMUL.FTZ R203, R138, R115 ;  /* 0x000000738acb0220 */ /* 0x000fe20000410000 */
[----:B------:R-:W-:Y:S02]  /*6d20*/  LOP3.LUT P0, RZ, R145, 0xff00, RZ, 0xc0, !PT ;  /* 0x0000ff0091ff7812 */ /* 0x000fe4000780c0ff */
[----:B------:R-:W-:-:S04]  /*6d30*/  PRMT R115, R66, 0x7632, R115 ;  /* 0x0000763242737816 */ /* 0x000fc80000000073 */
[----:B------:R-:W-:-:S05]  /*6d40*/  SHF.L.U32 R115, R115, 0x10, RZ ;  /* 0x0000001073737819 */ /* 0x000fca00000006ff */
[----:B------:R-:W-:Y:S01]  /*6d50*/  FFMA.FTZ R201, R201, UR19, R115 ;  /* 0x00000013c9c97c23 */ /* 0x000fe20008010073 */
[----:B------:R-:W-:Y:S01]  /*6d60*/  HFMA2 R115, -RZ, RZ, 0, 0 ;  /* 0x00000000ff737431 */ /* 0x000fe200000001ff */
[----:B------:R-:W-:Y:S02]  /*6d70*/  @P0 PRMT R86, R86, 0x7632, R86 ;  /* 0x0000763256560816 */ /* 0x000fe40000000056 */
[C---:B------:R-:W-:Y:S01]  /*6d80*/  FMUL.FTZ R138, R201.reuse, UR5 ;  /* 0x00000005c98a7c20 */ /* 0x040fe20008410000 */
[----:B------:R-:W-:Y:S02]  /*6d90*/  @P0 SHF.L.U32 R202, R220, 0x10, RZ ;  /* 0x00000010dcca0819 */ /* 0x000fe400000006ff */
[----:B------:R-:W-:Y:S01]  /*6da0*/  @P0 SHF.L.U32 R86, R86, 0x10, RZ ;  /* 0x0000001056560819 */ /* 0x000fe200000006ff */
[----:B------:R-:W-:Y:S01]  /*6db0*/  FMUL.FTZ R138, R138, UR4 ;  /* 0x000000048a8a7c20 */ /* 0x000fe20008410000 */
[----:B------:R-:W-:-:S03]  /*6dc0*/  F2FP.BF16.F32.PACK_AB R82, R201, R82 ;  /* 0x00000052c952723e */ /* 0x000fc600000010ff */
[-C--:B------:R-:W-:Y:S01]  /*6dd0*/  @P0 FMUL.FTZ R115, R86, R138.reuse ;  /* 0x0000008a56730220 */ /* 0x080fe20000410000 */
[----:B------:R-:W-:Y:S01]  /*6de0*/  MOV R86, RZ ;  /* 0x000000ff00567202 */ /* 0x000fe20000000f00 */
[----:B------:R-:W-:Y:S01]  /*6df0*/  @P0 FMUL.FTZ R86, R202, R138 ;  /* 0x0000008aca560220 */ /* 0x000fe20000410000 */
[----:B------:R-:W-:Y:S02]  /*6e00*/  LOP3.LUT P0, RZ, R145, 0xff0000, RZ, 0xc0, !PT ;  /* 0x00ff000091ff7812 */ /* 0x000fe4000780c0ff */
[----:B------:R-:W-:Y:S02]  /*6e10*/  SHF.L.U32 R138, R67, 0x10, RZ ;  /* 0x00000010438a7819 */ /* 0x000fe400000006ff */
[----:B------:R-:W-:-:S03]  /*6e20*/  F2FP.BF16.F32.PACK_AB R86, R86, R203 ;  /* 0x000000cb5656723e */ /* 0x000fc600000010ff */
[----:B------:R-:W-:Y:S01]  /*6e30*/  FFMA.FTZ R200, R200, UR19, R138 ;  /* 0x00000013c8c87c23 */ /* 0x000fe2000801008a */
[----:B------:R-:W-:-:S03]  /*6e40*/  HFMA2 R138, -RZ, RZ, 0, 0 ;  /* 0x00000000ff8a7431 */ /* 0x000fc600000001ff */
[----:B------:R-:W-:Y:S02]  /*6e50*/  FMUL.FTZ R202, R200, UR5 ;  /* 0x00000005c8ca7c20 */ /* 0x000fe40008410000 */
[----:B------:R-:W-:Y:S02]  /*6e60*/  @P0 SHF.L.U32 R199, R87, 0x10, RZ ;  /* 0x0000001057c70819 */ /* 0x000fe400000006ff */
[----:B------:R-:W-:Y:S01]  /*6e70*/  FMUL.FTZ R202, R202, UR4 ;  /* 0x00000004caca7c20 */ /* 0x000fe20008410000 */
[----:B------:R-:W-:-:S03]  /*6e80*/  @P0 SHF.L.U32 R206, R59, 0x10, RZ ;  /* 0x000000103bce0819 */ /* 0x000fc600000006ff */
[-C--:B------:R-:W-:Y:S01]  /*6e90*/  @P0 FMUL.FTZ R138, R199, R202.reuse ;  /* 0x000000cac78a0220 */ /* 0x080fe20000410000 */
[----:B------:R-:W-:Y:S01]  /*6ea0*/  MOV R199, RZ ;  /* 0x000000ff00c77202 */ /* 0x000fe20000000f00 */
[----:B------:R-:W-:Y:S01]  /*6eb0*/  @P0 FMUL.FTZ R199, R206, R202 ;  /* 0x000000cacec70220 */ /* 0x000fe20000410000 */
[----:B------:R-:W-:Y:S02]  /*6ec0*/  ISETP.GE.U32.AND P0, PT, R144, RZ, PT ;  /* 0x000000ff9000720c */ /* 0x000fe40003f06070 */
[----:B------:R-:W-:Y:S02]  /*6ed0*/  PRMT R144, R67, 0x7632, R144 ;  /* 0x0000763243907816 */ /* 0x000fe40000000090 */
[----:B------:R-:W-:Y:S02]  /*6ee0*/  ISETP.GE.U32.AND.EX P0, PT, R145, 0x1000000, PT, P0 ;  /* 0x010000009100780c */ /* 0x000fe40003f06100 */
[----:B------:R-:W-:-:S05]  /*6ef0*/  SHF.L.U32 R144, R144, 0x10, RZ ;  /* 0x0000001090907819 */ /* 0x000fca00000006ff */
[----:B------:R-:W-:Y:S01]  /*6f00*/  FFMA.FTZ R144, R140, UR19, R144 ;  /* 0x000000138c907c23 */ /* 0x000fe20008010090 */
[----:B------:R-:W-:-:S03]  /*6f10*/  IMAD.MOV.U32 R140, RZ, RZ, RZ ;  /* 0x000000ffff8c7224 */ /* 0x000fc600078e00ff */
[C---:B------:R-:W-:Y:S01]  /*6f20*/  FMUL.FTZ R145, R144.reuse, UR5 ;  /* 0x0000000590917c20 */ /* 0x040fe20008410000 */
[----:B------:R-:W-:Y:S02]  /*6f30*/  F2FP.BF16.F32.PACK_AB R83, R144, R200 ;  /* 0x000000c89053723e */ /* 0x000fe400000010ff */
[----:B------:R-:W-:Y:S01]  /*6f40*/  @P0 PRMT R87, R87, 0x7632, R87 ;  /* 0x0000763257570816 */ /* 0x000fe20000000057 */
[----:B------:R-:W-:Y:S01]  /*6f50*/  FMUL.FTZ R145, R145, UR4 ;  /* 0x0000000491917c20 */ /* 0x000fe20008410000 */
[----:B------:R-:W-:Y:S02]  /*6f60*/  @P0 SHF.L.U32 R198, R219, 0x10, RZ ;  /* 0x00000010dbc60819 */ /* 0x000fe400000006ff */
[----:B------:R-:W-:-:S05]  /*6f70*/  @P0 SHF.L.U32 R87, R87, 0x10, RZ ;  /* 0x0000001057570819 */ /* 0x000fca00000006ff */
[-C--:B------:R-:W-:Y:S01]  /*6f80*/  @P0 FMUL.FTZ R140, R87, R145.reuse ;  /* 0x00000091578c0220 */ /* 0x080fe20000410000 */
[----:B------:R-:W-:Y:S02]  /*6f90*/  HFMA2 R87, -RZ, RZ, 0, 0 ;  /* 0x00000000ff577431 */ /* 0x000fe400000001ff */
[----:B------:R-:W-:-:S05]  /*6fa0*/  @P0 FMUL.FTZ R87, R198, R145 ;  /* 0x00000091c6570220 */ /* 0x000fca0000410000 */
[----:B------:R-:W-:-:S07]  /*6fb0*/  F2FP.BF16.F32.PACK_AB R87, R87, R199 ;  /* 0x000000c75757723e */ /* 0x000fce00000010ff */
.L_x_962:
[----:B------:R-:W-:Y:S01]  /*6fc0*/  ISETP.NE.U32.AND P0, PT, RZ, UR20, PT ;  /* 0x00000014ff007c0c */ /* 0x000fe2000bf05070 */
[----:B------:R-:W0:Y:S01]  /*6fd0*/  LDC.64 R198, c[0x0][0x468] ;  /* 0x00011a00ffc67b82 */ /* 0x000e220000000a00 */
[----:B------:R-:W-:Y:S02]  /*6fe0*/  PRMT R200, R63, 0x7632, R200 ;  /* 0x000076323fc87816 */ /* 0x000fe400000000c8 */
[----:B------:R-:W-:Y:S02]  /*6ff0*/  ISETP.NE.AND.EX P0, PT, RZ, UR21, PT, P0 ;  /* 0x00000015ff007c0c */ /* 0x000fe4000bf05300 */
[----:B------:R-:W-:Y:S02]  /*7000*/  PRMT R201, R62, 0x7632, R201 ;  /* 0x000076323ec97816 */ /* 0x000fe400000000c9 */
[----:B------:R-:W-:Y:S02]  /*7010*/  PRMT R202, R61, 0x7632, R202 ;  /* 0x000076323dca7816 */ /* 0x000fe400000000ca */
[----:B------:R-:W-:-:S07]  /*7020*/  PRMT R203, R60, 0x7632, R203 ;  /* 0x000076323ccb7816 */ /* 0x000fce00000000cb */
[----:B------:R-:W1:Y:S02]  /*7030*/  @P0 LDC.64 R144, c[0x0][0x478] ;  /* 0x00011e00ff900b82 */ /* 0x000e640000000a00 */
[----:B-1----:R-:W-:-:S05]  /*7040*/  @P0 IMAD.WIDE.U32 R144, R137, 0x10, R144 ;  /* 0x0000001089900825 */ /* 0x002fca00078e0090 */
[----:B------:R0:W-:Y:S02]  /*7050*/  @P0 STG.E.128 desc[UR12][R144.64], R80 ;  /* 0x0000005090000986 */ /* 0x0001e4000c101d0c */
[----:B0-----:R-:W-:-:S05]  /*7060*/  IMAD.WIDE.U32 R144, R137, 0x10, R198 ;  /* 0x0000001089907825 */ /* 0x001fca00078e00c6 */
[----:B------:R0:W-:Y:S02]  /*7070*/  STG.E.128 desc[UR12][R144.64], R84 ;  /* 0x0000005490007986 */ /* 0x0001e4000c101d0c */
[----:B0-----:R-:W-:-:S06]  /*7080*/  IMAD.WIDE.U32 R84, R136, 0x10, R226 ;  /* 0x0000001088547825 */ /* 0x001fcc00078e00e2 */
[----:B------:R-:W5:Y:S01]  /*7090*/  LDG.E.128 R84, desc[UR12][R84.64] ;  /* 0x0000000c54547981 */ /* 0x000f62000c1e1d00 */
[----:B------:R-:W-:Y:S05]  /*70a0*/  @!P0 BRA `(.L_x_963) ;  /* 0x0000000400e48947 */ /* 0x000fea0003800000 */
[--C-:B------:R-:W-:Y:S01]  /*70b0*/  FFMA.FTZ R160, R160, UR24, R139.reuse ;  /* 0x00000018a0a07c23 */ /* 0x100fe2000801008b */
[----:B------:R-:W-:Y:S02]  /*70c0*/  SHF.L.U32 R80, R68, 0x10, RZ ;  /* 0x0000001044507819 */ /* 0x000fe400000006ff */
[----:B------:R-:W-:Y:S02]  /*70d0*/  CS2R R144, SRZ ;  /* 0x0000000000907805 */ /* 0x000fe4000001ff00 */
[----:B------:R-:W-:Y:S01]  /*70e0*/  LOP3.LUT P1, RZ, R112, 0xff, RZ, 0xc0, !PT ;  /* 0x000000ff70ff7812 */ /* 0x000fe2000782c0ff */
[----:B------:R-:W-:Y:S01]  /*70f0*/  FADD.FTZ R161, R161, -R160 ;  /* 0x800000a0a1a17221 */ /* 0x000fe20000010000 */
[----:B------:R-:W-:Y:S01]  /*7100*/  MOV R159, RZ ;  /* 0x000000ff009f7202 */ /* 0x000fe20000000f00 */
[--C-:B------:R-:W-:Y:S01]  /*7110*/  FFMA.FTZ R168, R168, UR24, R139.reuse ;  /* 0x00000018a8a87c23 */ /* 0x100fe2000801008b */
[C---:B------:R-:W-:Y:S01]  /*7120*/  LOP3.LUT P3, RZ, R112.reuse, 0xff0000, RZ, 0xc0, !PT ;  /* 0x00ff000070ff7812 */ /* 0x040fe2000786c0ff */
[----:B------:R-:W-:Y:S01]  /*7130*/  FFMA.FTZ R80, R161, UR19, R80 ;  /* 0x00000013a1507c23 */ /* 0x000fe20008010050 */
[----:B------:R-:W-:Y:S01]  /*7140*/  MOV R160, RZ ;  /* 0x000000ff00a07202 */ /* 0x000fe20000000f00 */
[----:B------:R-:W-:Y:S01]  /*7150*/  FADD.FTZ R168, R169, -R168 ;  /* 0x800000a8a9a87221 */ /* 0x000fe20000010000 */
[----:B------:R-:W-:Y:S01]  /*7160*/  LOP3.LUT P6, RZ, R112, 0xff000000, RZ, 0xc0, !PT ;  /* 0xff00000070ff7812 */ /* 0x000fe200078cc0ff */
[----:B------:R-:W-:Y:S01]  /*7170*/  FMUL.FTZ R81, R80, UR5 ;  /* 0x0000000550517c20 */ /* 0x000fe20008410000 */
[--C-:B------:R-:W-:Y:S01]  /*7180*/  FFMA.FTZ R170, R170, UR24, R139.reuse ;  /* 0x00000018aaaa7c23 */ /* 0x100fe2000801008b */
[----:B------:R-:W-:Y:S01]  /*7190*/  LOP3.LUT P5, RZ, R113, 0xff, RZ, 0xc0, !PT ;  /* 0x000000ff71ff7812 */ /* 0x000fe200078ac0ff */
[----:B------:R-:W-:Y:S01]  /*71a0*/  FFMA.FTZ R172, R172, UR24, R139 ;  /* 0x00000018acac7c23 */ /* 0x000fe2000801008b */
[----:B------:R-:W-:Y:S01]  /*71b0*/  FMUL.FTZ R82, R81, UR4 ;  /* 0x0000000451527c20 */ /* 0x000fe20008410000 */
[----:B-----5:R-:W-:Y:S01]  /*71c0*/  @P1 SHF.L.U32 R81, R84, 0x10, RZ ;  /* 0x0000001054511819 */ /* 0x020fe200000006ff */
[----:B------:R-:W-:Y:S01]  /*71d0*/  FADD.FTZ R171, R171, -R170 ;  /* 0x800000aaabab7221 */ /* 0x000fe20000010000 */
[----:B------:R-:W-:Y:S01]  /*71e0*/  @P1 SHF.L.U32 R83, R60, 0x10, RZ ;  /* 0x000000103c531819 */ /* 0x000fe200000006ff */
[----:B------:R-:W-:Y:S01]  /*71f0*/  FADD.FTZ R169, R173, -R172 ;  /* 0x800000acada97221 */ /* 0x000fe20000010000 */
[----:B------:R-:W-:Y:S01]  /*7200*/  LOP3.LUT P4, RZ, R113, 0xff00, RZ, 0xc0, !PT ;  /* 0x0000ff0071ff7812 */ /* 0x000fe2000788c0ff */
[----:B------:R-:W-:Y:S01]  /*7210*/  @P1 FMUL.FTZ R144, R82, R81 ;  /* 0x0000005152901220 */ /* 0x000fe20000410000 */
[----:B------:R-:W-:Y:S01]  /*7220*/  PRMT R81, R68, 0x7632, R81 ;  /* 0x0000763244517816 */ /* 0x000fe20000000051 */
[----:B------:R-:W-:Y:S01]  /*7230*/  @P1 FMUL.FTZ R159, R83, R82 ;  /* 0x00000052539f1220 */ /* 0x000fe20000410000 */
[----:B------:R-:W-:Y:S01]  /*7240*/  LOP3.LUT P1, RZ, R112, 0xff00, RZ, 0xc0, !PT ;  /* 0x0000ff0070ff7812 */ /* 0x000fe2000782c0ff */
[--C-:B------:R-:W-:Y:S01]  /*7250*/  FFMA.FTZ R166, R166, UR24, R139.reuse ;  /* 0x00000018a6a67c23 */ /* 0x100fe2000801008b */
[----:B------:R-:W-:Y:S01]  /*7260*/  SHF.L.U32 R81, R81, 0x10, RZ ;  /* 0x0000001051517819 */ /* 0x000fe200000006ff */
[----:B------:R-:W-:-:S02]  /*7270*/  FFMA.FTZ R174, R174, UR24, R139 ;  /* 0x00000018aeae7c23 */ /* 0x000fc4000801008b */
[----:B------:R-:W-:Y:S01]  /*7280*/  FADD.FTZ R167, R167, -R166 ;  /* 0x800000a6a7a77221 */ /* 0x000fe20000010000 */
[----:B------:R-:W-:Y:S02]  /*7290*/  HFMA2 R166, -RZ, RZ, 0, 0 ;  /* 0x00000000ffa67431 */ /* 0x000fe400000001ff */
[----:B------:R-:W-:Y:S01]  /*72a0*/  FFMA.FTZ R83, R168, UR19, R81 ;  /* 0x00000013a8537c23 */ /* 0x000fe20008010051 */
[----:B------:R-:W-:Y:S01]  /*72b0*/  FFMA.FTZ R81, R162, UR24, R139 ;  /* 0x00000018a2517c23 */ /* 0x000fe2000801008b */
[----:B------:R-:W-:Y:S01]  /*72c0*/  HFMA2 R168, -RZ, RZ, 0, 0 ;  /* 0x00000000ffa87431 */ /* 0x000fe200000001ff */
[----:B------:R-:W-:Y:S01]  /*72d0*/  @P3 SHF.L.U32 R162, R61, 0x10, RZ ;  /* 0x000000103da23819 */ /* 0x000fe200000006ff */
[----:B------:R-:W-:Y:S01]  /*72e0*/  FADD.FTZ R175, R175, -R174 ;  /* 0x800000aeafaf7221 */ /* 0x000fe20000010000 */
[----:B------:R-:W-:Y:S01]  /*72f0*/  FADD.FTZ R164, R164, -R81 ;  /* 0x80000051a4a47221 */ /* 0x000fe20000010000 */
[----:B------:R-:W-:Y:S01]  /*7300*/  @P1 PRMT R84, R84, 0x7632, R84 ;  /* 0x0000763254541816 */ /* 0x000fe20000000054 */
[----:B------:R-:W-:Y:S01]  /*7310*/  FMUL.FTZ R81, R83, UR5 ;  /* 0x0000000553517c20 */ /* 0x000fe20008410000 */
[----:B------:R-:W-:-:S02]  /*7320*/  @P1 SHF.L.U32 R82, R203, 0x10, RZ ;  /* 0x00000010cb521819 */ /* 0x000fc400000006ff */
[----:B------:R-:W-:Y:S01]  /*7330*/  @P1 SHF.L.U32 R84, R84, 0x10, RZ ;  /* 0x0000001054541819 */ /* 0x000fe200000006ff */
[----:B------:R-:W-:Y:S01]  /*7340*/  FMUL.FTZ R161, R81, UR4 ;  /* 0x0000000451a17c20 */ /* 0x000fe20008410000 */
[----:B------:R-:W-:Y:S02]  /*7350*/  SHF.L.U32 R81, R69, 0x10, RZ ;  /* 0x0000001045517819 */ /* 0x000fe400000006ff */
[----:B------:R-:W-:Y:S01]  /*7360*/  F2FP.BF16.F32.PACK_AB R80, R83, R80 ;  /* 0x000000505350723e */ /* 0x000fe200000010ff */
[----:B------:R-:W-:Y:S01]  /*7370*/  @P1 FMUL.FTZ R145, R161, R84 ;  /* 0x00000054a1911220 */ /* 0x000fe20000410000 */
[----:B------:R-:W-:Y:S02]  /*7380*/  HFMA2 R84, -RZ, RZ, 0, 0 ;  /* 0x00000000ff547431 */ /* 0x000fe400000001ff */
[----:B------:R-:W-:Y:S01]  /*7390*/  FFMA.FTZ R81, R164, UR19, R81 ;  /* 0x00000013a4517c23 */ /* 0x000fe20008010051 */
[----:B------:R-:W-:-:S03]  /*73a0*/  @P1 FMUL.FTZ R84, R82, R161 ;  /* 0x000000a152541220 */ /* 0x000fc60000410000 */
[----:B------:R-:W-:Y:S01]  /*73b0*/  FMUL.FTZ R82, R81, UR5 ;  /* 0x0000000551527c20 */ /* 0x000fe20008410000 */
[----:B------:R-:W-:Y:S02]  /*73c0*/  ISETP.GE.U32.AND P1, PT, R112, RZ, PT ;  /* 0x000000ff7000720c */ /* 0x000fe40003f26070 */
[----:B------:R-:W-:Y:S01]  /*73d0*/  PRMT R112, R70, 0x7632, R112 ;  /* 0x0000763246707816 */ /* 0x000fe20000000070 */
[----:B------:R-:W-:Y:S01]  /*73e0*/  FMUL.FTZ R161, R82, UR4 ;  /* 0x0000000452a17c20 */ /* 0x000fe20008410000 */
[C---:B------:R-:W-:Y:S02]  /*73f0*/  @P3 SHF.L.U32 R82, R85.reuse, 0x10, RZ ;  /* 0x0000001055523819 */ /* 0x040fe400000006ff */
[----:B------:R-:W-:Y:S01]  /*7400*/  @P6 PRMT R85, R85, 0x7632, R85 ;  /* 0x0000763255556816 */ /* 0x000fe20000000055 */
[----:B------:R-:W-:Y:S01]  /*7410*/  @P3 FMUL.FTZ R168, R162, R161 ;  /* 0x000000a1a2a83220 */ /* 0x000fe20000410000 */
[----:B------:R-:W-:Y:S01]  /*7420*/  ISETP.GE.U32.AND.EX P1, PT, R113, 0x1000000, PT, P1 ;  /* 0x010000007100780c */ /* 0x000fe20003f26110 */
[----:B------:R-:W-:Y:S01]  /*7430*/  @P3 FMUL.FTZ R160, R161, R82 ;  /* 0x00000052a1a03220 */ /* 0x000fe20000410000 */
[----:B------:R-:W-:-:S02]  /*7440*/  PRMT R82, R69, 0x7632, R82 ;  /* 0x0000763245527816 */ /* 0x000fc40000000052 */
[----:B------:R-:W-:Y:S02]  /*7450*/  @P6 SHF.L.U32 R85, R85, 0x10, RZ ;  /* 0x0000001055556819 */ /* 0x000fe400000006ff */
[----:B------:R-:W-:Y:S02]  /*7460*/  SHF.L.U32 R82, R82, 0x10, RZ ;  /* 0x0000001052527819 */ /* 0x000fe400000006ff */
[----:B------:R-:W-:Y:S02]  /*7470*/  MOV R161, RZ ;  /* 0x000000ff00a17202 */ /* 0x000fe40000000f00 */
[----:B------:R-:W-:Y:S01]  /*7480*/  LOP3.LUT P3, RZ, R113, 0xff0000, RZ, 0xc0, !PT ;  /* 0x00ff000071ff7812 */ /* 0x000fe2000786c0ff */
[----:B------:R-:W-:Y:S01]  /*7490*/  FFMA.FTZ R170, R171, UR19, R82 ;  /* 0x00000013abaa7c23 */ /* 0x000fe20008010052 */
[----:B------:R-:W-:Y:S02]  /*74a0*/  @P6 SHF.L.U32 R113, R202, 0x10, RZ ;  /* 0x00000010ca716819 */ /* 0x000fe400000006ff */
[----:B------:R-:W-:Y:S01]  /*74b0*/  SHF.L.U32 R112, R112, 0x10, RZ ;  /* 0x0000001070707819 */ /* 0x000fe200000006ff */
[----:B------:R-:W-:Y:S01]  /*74c0*/  FMUL.FTZ R82, R170, UR5 ;  /* 0x00000005aa527c20 */ /* 0x000fe20008410000 */
[----:B------:R-:W-:-:S02]  /*74d0*/  MOV R162, RZ ;  /* 0x000000ff00a27202 */ /* 0x000fc40000000f00 */
[----:B------:R-:W-:Y:S01]  /*74e0*/  F2FP.BF16.F32.PACK_AB R81, R170, R81 ;  /* 0x00000051aa51723e */ /* 0x000fe200000010ff */
[----:B------:R-:W-:Y:S01]  /*74f0*/  FMUL.FTZ R82, R82, UR4 ;  /* 0x0000000452527c20 */ /* 0x000fe20008410000 */
[----:B------:R-:W-:Y:S01]  /*7500*/  FFMA.FTZ R169, R169, UR19, R112 ;  /* 0x00000013a9a97c23 */ /* 0x000fe20008010070 */
[----:B------:R-:W-:Y:S02]  /*7510*/  F2FP.BF16.F32.PACK_AB R84, R84, R159 ;  /* 0x0000009f5454723e */ /* 0x000fe400000010ff */
[----:B------:R-:W-:Y:S01]  /*7520*/  @P6 FMUL.FTZ R161, R82, R85 ;  /* 0x0000005552a16220 */ /* 0x000fe20000410000 */
[----:B------:R-:W-:Y:S02]  /*7530*/  HFMA2 R85, -RZ, RZ, 0, 0 ;  /* 0x00000000ff557431 */ /* 0x000fe400000001ff */
[----:B------:R-:W-:Y:S01]  /*7540*/  @P6 FMUL.FTZ R85, R113, R82 ;  /* 0x0000005271556220 */ /* 0x000fe20000410000 */
[----:B------:R-:W-:Y:S01]  /*7550*/  FFMA.FTZ R82, R163, UR24, R139 ;  /* 0x00000018a3527c23 */ /* 0x000fe2000801008b */
[----:B------:R-:W-:-:S02]  /*7560*/  @P5 SHF.L.U32 R113, R86, 0x10, RZ ;  /* 0x0000001056715819 */ /* 0x000fc400000006ff */
[----:B------:R-:W-:Y:S01]  /*7570*/  @P5 SHF.L.U32 R163, R62, 0x10, RZ ;  /* 0x000000103ea35819 */ /* 0x000fe200000006ff */
[----:B------:R-:W-:Y:S01]  /*7580*/  FADD.FTZ R165, R165, -R82 ;  /* 0x80000052a5a57221 */ /* 0x000fe20000010000 */
[----:B------:R-:W-:Y:S01]  /*7590*/  IMAD.U32 R82, R70, 0x10000, RZ ;  /* 0x0001000046527824 */ /* 0x000fe200078e00ff */
[----:B------:R-:W-:-:S03]  /*75a0*/  F2FP.BF16.F32.PACK_AB R85, R85, R168 ;  /* 0x000000a85555723e */ /* 0x000fc600000010ff */
[----:B------:R-:W-:Y:S01]  /*75b0*/  FFMA.FTZ R82, R165, UR19, R82 ;  /* 0x00000013a5527c23 */ /* 0x000fe20008010052 */
[----:B------:R-:W-:-:S03]  /*75c0*/  @P4 SHF.L.U32 R165, R201, 0x10, RZ ;  /* 0x00000010c9a54819 */ /* 0x000fc600000006ff */
[----:B------:R-:W-:Y:S01]  /*75d0*/  FMUL.FTZ R112, R82, UR5 ;  /* 0x0000000552707c20 */ /* 0x000fe20008410000 */
[----:B------:R-:W-:-:S03]  /*75e0*/  F2FP.BF16.F32.PACK_AB R82, R169, R82 ;  /* 0x00000052a952723e */ /* 0x000fc600000010ff */
[----:B------:R-:W-:Y:S01]  /*75f0*/  FMUL.FTZ R164, R112, UR4 ;  /* 0x0000000470a47c20 */ /* 0x000fe20008410000 */
[----:B------:R-:W-:-:S03]  /*7600*/  HFMA2 R112, -RZ, RZ, 0, 0 ;  /* 0x00000000ff707431 */ /* 0x000fc600000001ff */
[----:B------:R-:W-:Y:S01]  /*7610*/  @P5 FMUL.FTZ R162, R164, R113 ;  /* 0x00000071a4a25220 */ /* 0x000fe20000410000 */
[----:B------:R-:W-:Y:S01]  /*7620*/  @P4 PRMT R113, R86, 0x7632, R113 ;  /* 0x0000763256714816 */ /* 0x000fe20000000071 */
[----:B------:R-:W-:Y:S01]  /*7630*/  FMUL.FTZ R86, R169, UR5 ;  /* 0x00000005a9567c20 */ /* 0x000fe20008410000 */
[----:B------:R-:W-:Y:S01]  /*7640*/  @P5 FMUL.FTZ R112, R163, R164 ;  /* 0x000000a4a3705220 */ /* 0x000fe20000410000 */
[----:B------:R-:W-:Y:S02]  /*7650*/  MOV R163, RZ ;  /* 0x000000ff00a37202 */ /* 0x000fe40000000f00 */
[----:B------:R-:W-:Y:S01]  /*7660*/  @P4 SHF.L.U32 R113, R113, 0x10, RZ ;  /* 0x0000001071714819 */ /* 0x000fe200000006ff */
[----:B------:R-:W-:Y:S01]  /*7670*/  FMUL.FTZ R86, R86, UR4 ;  /* 0x0000000456567c20 */ /* 0x000fe20008410000 */
[----:B------:R-:W-:-:S03]  /*7680*/  PRMT R164, R71, 0x7632, R164 ;  /* 0x0000763247a47816 */ /* 0x000fc600000000a4 */
[----:B------:R-:W-:Y:S01]  /*7690*/  @P4 FMUL.FTZ R163, R86, R113 ;  /* 0x0000007156a34220 */ /* 0x000fe20000410000 */
[----:B------:R-:W-:Y:S01]  /*76a0*/  HFMA2 R113, -RZ, RZ, 0, 0 ;  /* 0x00000000ff717431 */ /* 0x000fe200000001ff */
[----:B------:R-:W-:Y:S01]  /*76b0*/  SHF.L.U32 R164, R164, 0x10, RZ ;  /* 0x00000010a4a47819 */ /* 0x000fe200000006ff */
[----:B------:R-:W-:Y:S01]  /*76c0*/  @P4 FMUL.FTZ R113, R165, R86 ;  /* 0x00000056a5714220 */ /* 0x000fe20000410000 */
[----:B------:R-:W-:Y:S02]  /*76d0*/  SHF.L.U32 R86, R71, 0x10, RZ ;  /* 0x0000001047567819 */ /* 0x000fe400000006ff */
[----:B------:R-:W-:-:S03]  /*76e0*/  @P3 SHF.L.U32 R165, R87, 0x10, RZ ;  /* 0x0000001057a53819 */ /* 0x000fc600000006ff */
[----:B------:R-:W-:Y:S01]  /*76f0*/  FFMA.FTZ R86, R167, UR19, R86 ;  /* 0x00000013a7567c23 */ /* 0x000fe20008010056 */
[----:B------:R-:W-:-:S03]  /*7700*/  FFMA.FTZ R167, R175, UR19, R164 ;  /* 0x00000013afa77c23 */ /* 0x000fc600080100a4 */
[----:B------:R-:W-:Y:S02]  /*7710*/  FMUL.FTZ R164, R86, UR5 ;  /* 0x0000000556a47c20 */ /* 0x000fe40008410000 */
[----:B------:R-:W-:Y:S02]  /*7720*/  F2FP.BF16.F32.PACK_AB R83, R167, R86 ;  /* 0x00000056a753723e */ /* 0x000fe400000010ff */
[----:B------:R-:W-:Y:S01]  /*7730*/  FMUL.FTZ R172, R164, UR4 ;  /* 0x00000004a4ac7c20 */ /* 0x000fe20008410000 */
[----:B------:R-:W-:Y:S02]  /*7740*/  MOV R164, RZ ;  /* 0x000000ff00a47202 */ /* 0x000fe40000000f00 */
[----:B------:R-:W-:Y:S01]  /*7750*/  F2FP.BF16.F32.PACK_AB R86, R113, R112 ;  /* 0x000000707156723e */ /* 0x000fe200000010ff */
[----:B------:R-:W-:Y:S01]  /*7760*/  @P3 FMUL.FTZ R164, R172, R165 ;  /* 0x000000a5aca43220 */ /* 0x000fe20000410000 */
[----:B------:R-:W-:-:S05]  /*7770*/  @P3 SHF.L.U32 R165, R63, 0x10, RZ ;  /* 0x000000103fa53819 */ /* 0x000fca00000006ff */
[----:B------:R-:W-:Y:S01]  /*7780*/  @P3 FMUL.FTZ R166, R165, R172 ;  /* 0x000000aca5a63220 */ /* 0x000fe20000410000 */
[----:B------:R-:W-:Y:S01]  /*7790*/  @P1 PRMT R165, R87, 0x7632, R165 ;  /* 0x0000763257a51816 */ /* 0x000fe200000000a5 */
[----:B------:R-:W-:-:S03]  /*77a0*/  FMUL.FTZ R87, R167, UR5 ;  /* 0x00000005a7577c20 */ /* 0x000fc60008410000 */
[----:B------:R-:W-:Y:S01]  /*77b0*/  @P1 SHF.L.U32 R171, R165, 0x10, RZ ;  /* 0x00000010a5ab1819 */ /* 0x000fe200000006ff */
[----:B------:R-:W-:Y:S01]  /*77c0*/  FMUL.FTZ R172, R87, UR4 ;  /* 0x0000000457ac7c20 */ /* 0x000fe20008410000 */
[----:B------:R-:W-:Y:S01]  /*77d0*/  MOV R165, RZ ;  /* 0x000000ff00a57202 */ /* 0x000fe20000000f00 */
[----:B------:R-:W-:Y:S02]  /*77e0*/  HFMA2 R87, -RZ, RZ, 0, 0 ;  /* 0x00000000ff577431 */ /* 0x000fe400000001ff */
[----:B------:R-:W-:Y:S01]  /*77f0*/  @P1 FMUL.FTZ R165, R172, R171 ;  /* 0x000000abaca51220 */ /* 0x000fe20000410000 */
[----:B------:R-:W-:-:S05]  /*7800*/  @P1 SHF.L.U32 R171, R200, 0x10, RZ ;  /* 0x00000010c8ab1819 */ /* 0x000fca00000006ff */
[----:B------:R-:W-:-:S05]  /*7810*/  @P1 FMUL.FTZ R87, R171, R172 ;  /* 0x000000acab571220 */ /* 0x000fca0000410000 */
[----:B------:R-:W-:Y:S01]  /*7820*/  F2FP.BF16.F32.PACK_AB R87, R87, R166 ;  /* 0x000000a65757723e */ /* 0x000fe200000010ff */
[----:B------:R-:W-:Y:S06]  /*7830*/  BRA `(.L_x_964) ;  /* 0x0000000400d07947 */ /* 0x000fec0003800000 */
.L_x_963:
[--C-:B------:R-:W-:Y:S01]  /*7840*/  FFMA.FTZ R160, R160, UR24, R139.reuse ;  /* 0x00000018a0a07c23 */ /* 0x100fe2000801008b */
[----:B------:R-:W-:Y:S01]  /*7850*/  LOP3.LUT P1, RZ, R112, 0xff, RZ, 0xc0, !PT ;  /* 0x000000ff70ff7812 */ /* 0x000fe2000782c0ff */
[--C-:B------:R-:W-:Y:S01]  /*7860*/  FFMA.FTZ R168, R168, UR24, R139.reuse ;  /* 0x00000018a8a87c23 */ /* 0x100fe2000801008b */
[----:B------:R-:W-:Y:S01]  /*7870*/  SHF.L.U32 R145, R68, 0x10, RZ ;  /* 0x0000001044917819 */ /* 0x000fe200000006ff */
[----:B------:R-:W-:Y:S01]  /*7880*/  FADD.FTZ R160, R161, -R160 ;  /* 0x800000a0a1a07221 */ /* 0x000fe20000010000 */
[----:B------:R-:W-:Y:S01]  /*7890*/  MOV R159, RZ ;  /* 0x000000ff009f7202 */ /* 0x000fe20000000f00 */
[----:B------:R-:W-:Y:S01]  /*78a0*/  FADD.FTZ R168, R169, -R168 ;  /* 0x800000a8a9a87221 */ /* 0x000fe20000010000 */
[----:B------:R-:W-:Y:S01]  /*78b0*/  FFMA.FTZ R161, R162, UR24, R139 ;  /* 0x00000018a2a17c23 */ /* 0x000fe2000801008b */
[----:B------:R-:W-:Y:S01]  /*78c0*/  FFMA.FTZ R144, R160, UR19, R145 ;  /* 0x00000013a0907c23 */ /* 0x000fe20008010091 */
[----:B------:R-:W-:Y:S01]  /*78d0*/  LOP3.LUT P3, RZ, R112, 0xff0000, RZ, 0xc0, !PT ;  /* 0x00ff000070ff7812 */ /* 0x000fe2000786c0ff */
[----:B------:R-:W-:Y:S01]  /*78e0*/  FFMA.FTZ R170, R170, UR24, R139 ;  /* 0x00000018aaaa7c23 */ /* 0x000fe2000801008b */
[----:B------:R-:W-:Y:S01]  /*78f0*/  FADD.FTZ R164, R164, -R161 ;  /* 0x800000a1a4a47221 */ /* 0x000fe20000010000 */
[----:B------:R-:W-:Y:S01]  /*7900*/  FMUL.FTZ R144, R144, UR5 ;  /* 0x0000000590907c20 */ /* 0x000fe20008410000 */
[----:B------:R-:W-:Y:S01]  /*7910*/  LOP3.LUT P6, RZ, R112, 0xff000000, RZ, 0xc0, !PT ;  /* 0xff00000070ff7812 */ /* 0x000fe200078cc0ff */
[----:B------:R-:W-:Y:S01]  /*7920*/  FADD.FTZ R170, R171, -R170 ;  /* 0x800000aaabaa7221 */ /* 0x000fe20000010000 */
[----:B-----5:R-:W-:Y:S01]  /*7930*/  @P1 SHF.L.U32 R160, R84, 0x10, RZ ;  /* 0x0000001054a01819 */ /* 0x020fe200000006ff */
[----:B------:R-:W-:Y:S01]  /*7940*/  FMUL.FTZ R145, R144, UR4 ;  /* 0x0000000490917c20 */ /* 0x000fe20008410000 */
[----:B------:R-:W-:Y:S01]  /*7950*/  IMAD.MOV.U32 R144, RZ, RZ, RZ ;  /* 0x000000ffff907224 */ /* 0x000fe200078e00ff */
[----:B------:R-:W-:Y:S01]  /*7960*/  PRMT R84, R68, 0x7632, R84 ;  /* 0x0000763244547816 */ /* 0x000fe20000000054 */
[--C-:B------:R-:W-:Y:S01]  /*7970*/  FFMA.FTZ R172, R172, UR24, R139.reuse ;  /* 0x00000018acac7c23 */ /* 0x100fe2000801008b */
[-C--:B------:R-:W-:Y:S01]  /*7980*/  @P1 FMUL.FTZ R144, R160, R145.reuse ;  /* 0x00000091a0901220 */ /* 0x080fe20000410000 */
[----:B------:R-:W-:Y:S01]  /*7990*/  @P1 SHF.L.U32 R160, R60, 0x10, RZ ;  /* 0x000000103ca01819 */ /* 0x000fe200000006ff */
[----:B------:R-:W-:Y:S01]  /*79a0*/  FFMA.FTZ R166, R166, UR24, R139 ;  /* 0x00000018a6a67c23 */ /* 0x000fe2000801008b */
[----:B------:R-:W-:Y:S01]  /*79b0*/  @P3 SHF.L.U32 R162, R85, 0x10, RZ ;  /* 0x0000001055a23819 */ /* 0x000fe200000006ff */
[----:B------:R-:W-:Y:S01]  /*79c0*/  FADD.FTZ R172, R173, -R172 ;  /* 0x800000acadac7221 */ /* 0x000fe20000010000 */
[----:B------:R-:W-:Y:S01]  /*79d0*/  PRMT R85, R69, 0x7632, R85 ;  /* 0x0000763245557816 */ /* 0x000fe20000000055 */
[----:B------:R-:W-:Y:S01]  /*79e0*/  @P1 FMUL.FTZ R159, R160, R145 ;  /* 0x00000091a09f1220 */ /* 0x000fe20000410000 */
[----:B------:R-:W-:Y:S01]  /*79f0*/  LOP3.LUT P1, RZ, R112, 0xff00, RZ, 0xc0, !PT ;  /* 0x0000ff0070ff7812 */ /* 0x000fe2000782c0ff */
[----:B------:R-:W-:Y:S01]  /*7a00*/  FADD.FTZ R166, R167, -R166 ;  /* 0x800000a6a7a67221 */ /* 0x000fe20000010000 */
[----:B------:R-:W-:Y:S01]  /*7a10*/  SHF.L.U32 R145, R84, 0x10, RZ ;  /* 0x0000001054917819 */ /* 0x000fe200000006ff */
[----:B------:R-:W-:Y:S01]  /*7a20*/  FFMA.FTZ R174, R174, UR24, R139 ;  /* 0x00000018aeae7c23 */ /* 0x000fe2000801008b */
[----:B------:R-:W-:-:S02]  /*7a30*/  LOP3.LUT P5, RZ, R113, 0xff, RZ, 0xc0, !PT ;  /* 0x000000ff71ff7812 */ /* 0x000fc400078ac0ff */
[----:B------:R-:W-:Y:S01]  /*7a40*/  LOP3.LUT P4, RZ, R113, 0xff00, RZ, 0xc0, !PT ;  /* 0x0000ff0071ff7812 */ /* 0x000fe2000788c0ff */
[----:B------:R-:W-:Y:S01]  /*7a50*/  FFMA.FTZ R145, R168, UR19, R145 ;  /* 0x00000013a8917c23 */ /* 0x000fe20008010091 */
[----:B------:R-:W-:Y:S01]  /*7a60*/  MOV R168, RZ ;  /* 0x000000ff00a87202 */ /* 0x000fe20000000f00 */
[----:B------:R-:W-:-:S04]  /*7a70*/  FADD.FTZ R174, R175, -R174 ;  /* 0x800000aeafae7221 */ /* 0x000fc80000010000 */
[----:B------:R-:W-:Y:S01]  /*7a80*/  @P1 PRMT R160, R84, 0x7632, R160 ;  /* 0x0000763254a01816 */ /* 0x000fe200000000a0 */
[----:B------:R-:W-:Y:S01]  /*7a90*/  FMUL.FTZ R84, R145, UR5 ;  /* 0x0000000591547c20 */ /* 0x000fe20008410000 */
[----:B------:R-:W-:Y:S02]  /*7aa0*/  HFMA2 R145, -RZ, RZ, 0, 0 ;  /* 0x00000000ff917431 */ /* 0x000fe400000001ff */
[----:B------:R-:W-:Y:S01]  /*7ab0*/  @P1 SHF.L.U32 R161, R160, 0x10, RZ ;  /* 0x00000010a0a11819 */ /* 0x000fe200000006ff */
[----:B------:R-:W-:Y:S01]  /*7ac0*/  FMUL.FTZ R160, R84, UR4 ;  /* 0x0000000454a07c20 */ /* 0x000fe20008410000 */
[----:B------:R-:W-:-:S03]  /*7ad0*/  MOV R84, RZ ;  /* 0x000000ff00547202 */ /* 0x000fc60000000f00 */
[----:B------:R-:W-:Y:S01]  /*7ae0*/  @P1 FMUL.FTZ R145, R161, R160 ;  /* 0x000000a0a1911220 */ /* 0x000fe20000410000 */
[----:B------:R-:W-:-:S05]  /*7af0*/  SHF.L.U32 R161, R69, 0x10, RZ ;  /* 0x0000001045a17819 */ /* 0x000fca00000006ff */
[----:B------:R-:W-:Y:S01]  /*7b00*/  FFMA.FTZ R164, R164, UR19, R161 ;  /* 0x00000013a4a47c23 */ /* 0x000fe200080100a1 */
[----:B------:R-:W-:-:S05]  /*7b10*/  @P1 SHF.L.U32 R161, R203, 0x10, RZ ;  /* 0x00000010cba11819 */ /* 0x000fca00000006ff */
[----:B------:R-:W-:Y:S01]  /*7b20*/  @P1 FMUL.FTZ R84, R161, R160 ;  /* 0x000000a0a1541220 */ /* 0x000fe20000410000 */
[----:B------:R-:W-:Y:S01]  /*7b30*/  FMUL.FTZ R160, R164, UR5 ;  /* 0x00000005a4a07c20 */ /* 0x000fe20008410000 */
[----:B------:R-:W-:Y:S02]  /*7b40*/  @P3 SHF.L.U32 R164, R61, 0x10, RZ ;  /* 0x000000103da43819 */ /* 0x000fe400000006ff */
[----:B------:R-:W-:Y:S01]  /*7b50*/  ISETP.GE.U32.AND P1, PT, R112, RZ, PT ;  /* 0x000000ff7000720c */ /* 0x000fe20003f26070 */
[----:B------:R-:W-:Y:S01]  /*7b60*/  FMUL.FTZ R161, R160, UR4 ;  /* 0x00000004a0a17c20 */ /* 0x000fe20008410000 */
[----:B------:R-:W-:Y:S01]  /*7b70*/  HFMA2 R160, -RZ, RZ, 0, 0 ;  /* 0x00000000ffa07431 */ /* 0x000fe200000001ff */
[----:B------:R-:W-:Y:S02]  /*7b80*/  @P6 PRMT R112, R85, 0x7632, R112 ;  /* 0x0000763255706816 */ /* 0x000fe40000000070 */
[-C--:B------:R-:W-:Y:S01]  /*7b90*/  @P3 FMUL.FTZ R168, R164, R161.reuse ;  /* 0x000000a1a4a83220 */ /* 0x080fe20000410000 */
[----:B------:R-:W-:Y:S01]  /*7ba0*/  ISETP.GE.U32.AND.EX P1, PT, R113, 0x1000000, PT, P1 ;  /* 0x010000007100780c */ /* 0x000fe20003f26110 */
[----:B------:R-:W-:Y:S01]  /*7bb0*/  @P3 FMUL.FTZ R160, R162, R161 ;  /* 0x000000a1a2a03220 */ /* 0x000fe20000410000 */
[----:B------:R-:W-:-:S02]  /*7bc0*/  SHF.L.U32 R161, R85, 0x10, RZ ;  /* 0x0000001055a17819 */ /* 0x000fc400000006ff */
[----:B------:R-:W-:Y:S02]  /*7bd0*/  LOP3.LUT P3, RZ, R113, 0xff0000, RZ, 0xc0, !PT ;  /* 0x00ff000071ff7812 */ /* 0x000fe4000786c0ff */
[----:B------:R-:W-:Y:S01]  /*7be0*/  @P6 SHF.L.U32 R113, R112, 0x10, RZ ;  /* 0x0000001070716819 */ /* 0x000fe200000006ff */
[----:B------:R-:W-:Y:S01]  /*7bf0*/  FFMA.FTZ R161, R170, UR19, R161 ;  /* 0x00000013aaa17c23 */ /* 0x000fe200080100a1 */
[----:B------:R-:W-:Y:S02]  /*7c00*/  @P5 SHF.L.U32 R164, R86, 0x10, RZ ;  /* 0x0000001056a45819 */ /* 0x000fe400000006ff */
[----:B------:R-:W-:Y:S01]  /*7c10*/  @P5 SHF.L.U32 R170, R62, 0x10, RZ ;  /* 0x000000103eaa5819 */ /* 0x000fe200000006ff */
[----:B------:R-:W-:Y:S01]  /*7c20*/  FMUL.FTZ R85, R161, UR5 ;  /* 0x00000005a1557c20 */ /* 0x000fe20008410000 */
[----:B------:R-:W-:Y:S01]  /*7c30*/  HFMA2 R161, -RZ, RZ, 0, 0 ;  /* 0x00000000ffa17431 */ /* 0x000fe200000001ff */
[----:B------:R-:W-:Y:S02]  /*7c40*/  @P1 SHF.L.U32 R169, R200, 0x10, RZ ;  /* 0x00000010c8a91819 */ /* 0x000fe400000006ff */
[----:B------:R-:W-:Y:S01]  /*7c50*/  FMUL.FTZ R112, R85, UR4 ;  /* 0x0000000455707c20 */ /* 0x000fe20008410000 */
[----:B------:R-:W-:-:S02]  /*7c60*/  MOV R85, RZ ;  /* 0x000000ff00557202 */ /* 0x000fc40000000f00 */
[----:B------:R-:W-:Y:S01]  /*7c70*/  @P3 SHF.L.U32 R167, R63, 0x10, RZ ;  /* 0x000000103fa73819 */ /* 0x000fe200000006ff */
[----:B------:R-:W-:Y:S01]  /*7c80*/  @P6 FMUL.FTZ R161, R113, R112 ;  /* 0x0000007071a16220 */ /* 0x000fe20000410000 */
[----:B------:R-:W-:Y:S02]  /*7c90*/  @P6 SHF.L.U32 R113, R202, 0x10, RZ ;  /* 0x00000010ca716819 */ /* 0x000fe400000006ff */
[----:B------:R-:W-:-:S03]  /*7ca0*/  F2FP.BF16.F32.PACK_AB R84, R84, R159 ;  /* 0x0000009f5454723e */ /* 0x000fc600000010ff */
[----:B------:R-:W-:Y:S01]  /*7cb0*/  @P6 FMUL.FTZ R85, R113, R112 ;  /* 0x0000007071556220 */ /* 0x000fe20000410000 */
[----:B------:R-:W-:Y:S01]  /*7cc0*/  FFMA.FTZ R112, R163, UR24, R139 ;  /* 0x00000018a3707c23 */ /* 0x000fe2000801008b */
[----:B------:R-:W-:Y:S02]  /*7cd0*/  SHF.L.U32 R113, R70, 0x10, RZ ;  /* 0x0000001046717819 */ /* 0x000fe400000006ff */
[----:B------:R-:W-:Y:S01]  /*7ce0*/  CS2R R162, SRZ ;  /* 0x0000000000a27805 */ /* 0x000fe2000001ff00 */
[----:B------:R-:W-:Y:S01]  /*7cf0*/  FADD.FTZ R112, R165, -R112 ;  /* 0x80000070a5707221 */ /* 0x000fe20000010000 */
[----:B------:R-:W-:Y:S02]  /*7d00*/  @P4 SHF.L.U32 R165, R201, 0x10, RZ ;  /* 0x00000010c9a54819 */ /* 0x000fe400000006ff */
[----:B------:R-:W-:Y:S01]  /*7d10*/  F2FP.BF16.F32.PACK_AB R85, R85, R168 ;  /* 0x000000a85555723e */ /* 0x000fe200000010ff */
[--C-:B------:R-:W-:Y:S01]  /*7d20*/  FFMA.FTZ R112, R112, UR19, R113.reuse ;  /* 0x0000001370707c23 */ /* 0x100fe20008010071 */
[----:B------:R-:W-:-:S03]  /*7d30*/  PRMT R113, R70, 0x7632, R113 ;  /* 0x0000763246717816 */ /* 0x000fc60000000071 */
[----:B------:R-:W-:Y:S01]  /*7d40*/  FMUL.FTZ R112, R112, UR5 ;  /* 0x0000000570707c20 */ /* 0x000fe20008410000 */
[----:B------:R-:W-:-:S05]  /*7d50*/  SHF.L.U32 R113, R113, 0x10, RZ ;  /* 0x0000001071717819 */ /* 0x000fca00000006ff */
[----:B------:R-:W-:Y:S01]  /*7d60*/  FFMA.FTZ R172, R172, UR19, R113 ;  /* 0x00000013acac7c23 */ /* 0x000fe20008010071 */
[----:B------:R-:W-:Y:S01]  /*7d70*/  FMUL.FTZ R113, R112, UR4 ;  /* 0x0000000470717c20 */ /* 0x000fe20008410000 */
[----:B------:R-:W-:-:S03]  /*7d80*/  IMAD.MOV.U32 R112, RZ, RZ, RZ ;  /* 0x000000ffff707224 */ /* 0x000fc600078e00ff */
[-C--:B------:R-:W-:Y:S01]  /*7d90*/  @P5 FMUL.FTZ R162, R164, R113.reuse ;  /* 0x00000071a4a25220 */ /* 0x080fe20000410000 */
[----:B------:R-:W-:Y:S01]  /*7da0*/  @P5 FMUL.FTZ R112, R170, R113 ;  /* 0x00000071aa705220 */ /* 0x000fe20000410000 */
[----:B------:R-:W-:Y:S01]  /*7db0*/  @P4 PRMT R113, R86, 0x7632, R113 ;  /* 0x0000763256714816 */ /* 0x000fe20000000071 */
[----:B------:R-:W-:Y:S01]  /*7dc0*/  FMUL.FTZ R86, R172, UR5 ;  /* 0x00000005ac567c20 */ /* 0x000fe20008410000 */
[----:B------:R-:W-:Y:S02]  /*7dd0*/  PRMT R164, R71, 0x7632, R164 ;  /* 0x0000763247a47816 */ /* 0x000fe400000000a4 */
[----:B------:R-:W-:Y:S01]  /*7de0*/  @P4 SHF.L.U32 R113, R113, 0x10, RZ ;  /* 0x0000001071714819 */ /* 0x000fe200000006ff */
[----:B------:R-:W-:-:S04]  /*7df0*/  FMUL.FTZ R86, R86, UR4 ;  /* 0x0000000456567c20 */ /* 0x000fc80008410000 */
[-C--:B------:R-:W-:Y:S01]  /*7e00*/  @P4 FMUL.FTZ R163, R113, R86.reuse ;  /* 0x0000005671a34220 */ /* 0x080fe20000410000 */
[----:B------:R-:W-:Y:S02]  /*7e10*/  HFMA2 R113, -RZ, RZ, 0, 0 ;  /* 0x00000000ff717431 */ /* 0x000fe400000001ff */
[----:B------:R-:W-:Y:S01]  /*7e20*/  @P4 FMUL.FTZ R113, R165, R86 ;  /* 0x00000056a5714220 */ /* 0x000fe20000410000 */
[----:B------:R-:W-:-:S05]  /*7e30*/  SHF.L.U32 R165, R71, 0x10, RZ ;  /* 0x0000001047a57819 */ /* 0x000fca00000006ff */
[----:B------:R-:W-:Y:S01]  /*7e40*/  FFMA.FTZ R86, R166, UR19, R165 ;  /* 0x00000013a6567c23 */ /* 0x000fe200080100a5 */
[----:B------:R-:W-:Y:S01]  /*7e50*/  SHF.L.U32 R165, R164, 0x10, RZ ;  /* 0x00000010a4a57819 */ /* 0x000fe200000006ff */
[----:B------:R-:W-:Y:S01]  /*7e60*/  HFMA2 R166, -RZ, RZ, 0, 0 ;  /* 0x00000000ffa67431 */ /* 0x000fe200000001ff */
[----:B------:R-:W-:Y:S01]  /*7e70*/  MOV R164, RZ ;  /* 0x000000ff00a47202 */ /* 0x000fe20000000f00 */
[----:B------:R-:W-:Y:S02]  /*7e80*/  FMUL.FTZ R86, R86, UR5 ;  /* 0x0000000556567c20 */ /* 0x000fe40008410000 */
[----:B------:R-:W-:Y:S01]  /*7e90*/  FFMA.FTZ R174, R174, UR19, R165 ;  /* 0x00000013aeae7c23 */ /* 0x000fe200080100a5 */
[C---:B------:R-:W-:Y:S01]  /*7ea0*/  @P3 SHF.L.U32 R165, R87.reuse, 0x10, RZ ;  /* 0x0000001057a53819 */ /* 0x040fe200000006ff */
[----:B------:R-:W-:Y:S01]  /*7eb0*/  FMUL.FTZ R86, R86, UR4 ;  /* 0x0000000456567c20 */ /* 0x000fe20008410000 */
[----:B------:R-:W-:-:S03]  /*7ec0*/  @P1 PRMT R87, R87, 0x7632, R87 ;  /* 0x0000763257571816 */ /* 0x000fc60000000057 */
[-C--:B------:R-:W-:Y:S01]  /*7ed0*/  @P3 FMUL.FTZ R164, R165, R86.reuse ;  /* 0x00000056a5a43220 */ /* 0x080fe20000410000 */
[----:B------:R-:W-:Y:S01]  /*7ee0*/  @P3 FMUL.FTZ R166, R167, R86 ;  /* 0x00000056a7a63220 */ /* 0x000fe20000410000 */
[----:B------:R-:W-:Y:S01]  /*7ef0*/  FMUL.FTZ R86, R174, UR5 ;  /* 0x00000005ae567c20 */ /* 0x000fe20008410000 */
[----:B------:R-:W-:Y:S01]  /*7f00*/  @P1 SHF.L.U32 R167, R87, 0x10, RZ ;  /* 0x0000001057a71819 */ /* 0x000fe200000006ff */
[----:B------:R-:W-:Y:S01]  /*7f10*/  HFMA2 R165, -RZ, RZ, 0, 0 ;  /* 0x00000000ffa57431 */ /* 0x000fe200000001ff */
[----:B------:R-:W-:Y:S01]  /*7f20*/  MOV R87, RZ ;  /* 0x000000ff00577202 */ /* 0x000fe20000000f00 */
[----:B------:R-:W-:-:S04]  /*7f30*/  FMUL.FTZ R86, R86, UR4 ;  /* 0x0000000456567c20 */ /* 0x000fc80008410000 */
[-C--:B------:R-:W-:Y:S01]  /*7f40*/  @P1 FMUL.FTZ R87, R169, R86.reuse ;  /* 0x00000056a9571220 */ /* 0x080fe20000410000 */
[----:B------:R-:W-:Y:S01]  /*7f50*/  @P1 FMUL.FTZ R165, R167, R86 ;  /* 0x00000056a7a51220 */ /* 0x000fe20000410000 */
[----:B------:R-:W-:-:S03]  /*7f60*/  F2FP.BF16.F32.PACK_AB R86, R113, R112 ;  /* 0x000000707156723e */ /* 0x000fc600000010ff */
[----:B------:R-:W-:-:S07]  /*7f70*/  F2FP.BF16.F32.PACK_AB R87, R87, R166 ;  /* 0x000000a65757723e */ /* 0x000fce00000010ff */
.L_x_964:
[----:B------:R-:W0:Y:S02]  /*7f80*/  @P0 LDC.64 R112, c[0x0][0x478] ;  /* 0x00011e00ff700b82 */ /* 0x000e240000000a00 */
[----:B0-----:R-:W-:-:S05]  /*7f90*/  @P0 IMAD.WIDE.U32 R112, R136, 0x10, R112 ;  /* 0x0000001088700825 */ /* 0x001fca00078e0070 */
[----:B------:R0:W-:Y:S02]  /*7fa0*/  @P0 STG.E.128 desc[UR12][R112.64], R80 ;  /* 0x0000005070000986 */ /* 0x0001e4000c101d0c */
[----:B0-----:R-:W-:-:S05]  /*7fb0*/  IMAD.WIDE.U32 R112, R136, 0x10, R198 ;  /* 0x0000001088707825 */ /* 0x001fca00078e00c6 */
[----:B------:R0:W-:Y:S01]  /*7fc0*/  STG.E.128 desc[UR12][R112.64], R84 ;  /* 0x0000005470007986 */ /* 0x0001e2000c101d0c */
[----:B------:R-:W-:Y:S02]  /*7fd0*/  PRMT R166, R48, 0x7632, R166 ;  /* 0x0000763230a67816 */ /* 0x000fe400000000a6 */
[----:B------:R-:W-:Y:S02]  /*7fe0*/  PRMT R167, R49, 0x7632, R167 ;  /* 0x0000763231a77816 */ /* 0x000fe400000000a7 */
[----:B0-----:R-:W-:-:S05]  /*7ff0*/  IADD3 R112, PT, PT, R137, 0x100, RZ ;  /* 0x0000010089707810 */ /* 0x001fca0007ffe0ff */
[----:B------:R-:W-:Y:S01]  /*8000*/  IMAD.WIDE.U32 R84, R112, 0x10, R226 ;  /* 0x0000001070547825 */ /* 0x000fe200078e00e2 */
[----:B------:R-:W-:Y:S02]  /*8010*/  PRMT R137, R50, 0x7632, R137 ;  /* 0x0000763232897816 */ /* 0x000fe40000000089 */
[----:B------:R-:W-:-:S03]  /*8020*/  PRMT R136, R51, 0x7632, R136 ;  /* 0x0000763233887816 */ /* 0x000fc60000000088 */
[----:B------:R-:W5:Y:S01]  /*8030*/  LDG.E.128 R84, desc[UR12][R84.64] ;  /* 0x0000000c54547981 */ /* 0x000f62000c1e1d00 */
[----:B------:R-:W-:Y:S05]  /*8040*/  @!P0 BRA `(.L_x_965) ;  /* 0x0000000400e08947 */ /* 0x000fea0003800000 */
[----:B------:R-:W-:Y:S01]  /*8050*/  FFMA.FTZ R141, R141, UR24, R139 ;  /* 0x000000188d8d7c23 */ /* 0x000fe2000801008b */
[----:B------:R-:W-:Y:S01]  /*8060*/  SHF.L.U32 R80, R72, 0x10, RZ ;  /* 0x0000001048507819 */ /* 0x000fe200000006ff */
[----:B------:R-:W-:Y:S01]  /*8070*/  HFMA2 R113, -RZ, RZ, 0, 0 ;  /* 0x00000000ff717431 */ /* 0x000fe200000001ff */
[----:B------:R-:W-:Y:S01]  /*8080*/  LOP3.LUT P1, RZ, R104, 0xff, RZ, 0xc0, !PT ;  /* 0x000000ff68ff7812 */ /* 0x000fe2000782c0ff */
[----:B------:R-:W-:Y:S01]  /*8090*/  FADD.FTZ R141, R142, -R141 ;  /* 0x8000008d8e8d7221 */ /* 0x000fe20000010000 */
[--C-:B------:R-:W-:Y:S01]  /*80a0*/  FFMA.FTZ R148, R148, UR24, R139.reuse ;  /* 0x0000001894947c23 */ /* 0x100fe2000801008b */
[----:B------:R-:W-:Y:S01]  /*80b0*/  FFMA.FTZ R143, R143, UR24, R139 ;  /* 0x000000188f8f7c23 */ /* 0x000fe2000801008b */
[----:B------:R-:W-:Y:S01]  /*80c0*/  LOP3.LUT P3, RZ, R104, 0xff0000, RZ, 0xc0, !PT ;  /* 0x00ff000068ff7812 */ /* 0x000fe2000786c0ff */
[----:B------:R-:W-:Y:S01]  /*80d0*/  FFMA.FTZ R80, R141, UR19, R80 ;  /* 0x000000138d507c23 */ /* 0x000fe20008010050 */
[----:B------:R-:W-:Y:S01]  /*80e0*/  MOV R141, RZ ;  /* 0x000000ff008d7202 */ /* 0x000fe20000000f00 */
[----:B------:R-:W-:Y:S01]  /*80f0*/  FADD.FTZ R148, R149, -R148 ;  /* 0x8000009495947221 */ /* 0x000fe20000010000 */
[----:B------:R-:W-:Y:S01]  /*8100*/  FADD.FTZ R146, R146, -R143 ;  /* 0x8000008f92927221 */ /* 0x000fe20000010000 */
[----:B------:R-:W-:Y:S01]  /*8110*/  FMUL.FTZ R81, R80, UR5 ;  /* 0x0000000550517c20 */ /* 0x000fe20008410000 */
[----:B------:R-:W-:-:S02]  /*8120*/  CS2R R142, SRZ ;  /* 0x00000000008e7805 */ /* 0x000fc4000001ff00 */
[----:B------:R-:W-:Y:S01]  /*8130*/  LOP3.LUT P6, RZ, R104, 0xff000000, RZ, 0xc0, !PT ;  /* 0xff00000068ff7812 */ /* 0x000fe200078cc0ff */
[--C-:B------:R-:W-:Y:S01]  /*8140*/  FFMA.FTZ R156, R156, UR24, R139.reuse ;  /* 0x000000189c9c7c23 */ /* 0x100fe2000801008b */
[----:B------:R-:W-:Y:S01]  /*8150*/  FMUL.FTZ R82, R81, UR4 ;  /* 0x0000000451527c20 */ /* 0x000fe20008410000 */
[----:B-----5:R-:W-:Y:S01]  /*8160*/  @P1 SHF.L.U32 R81, R84, 0x10, RZ ;  /* 0x0000001054511819 */ /* 0x020fe200000006ff */
[----:B------:R-:W-:Y:S02]  /*8170*/  @P1 IMAD.U32 R83, R48, 0x10000, RZ ;  /* 0x0001000030531824 */ /* 0x000fe400078e00ff */
[----:B------:R-:W-:Y:S01]  /*8180*/  FADD.FTZ R151, R151, -R156 ;  /* 0x8000009c97977221 */ /* 0x000fe20000010000 */
[----:B------:R-:W-:Y:S01]  /*8190*/  FFMA.FTZ R147, R147, UR24, R139 ;  /* 0x0000001893937c23 */ /* 0x000fe2000801008b */
[----:B------:R-:W-:Y:S01]  /*81a0*/  LOP3.LUT P5, RZ, R105, 0xff, RZ, 0xc0, !PT ;  /* 0x000000ff69ff7812 */ /* 0x000fe200078ac0ff */
[----:B------:R-:W-:Y:S01]  /*81b0*/  @P1 FMUL.FTZ R141, R82, R81 ;  /* 0x00000051528d1220 */ /* 0x000fe20000410000 */
[----:B------:R-:W-:Y:S01]  /*81c0*/  PRMT R81, R72, 0x7632, R81 ;  /* 0x0000763248517816 */ /* 0x000fe20000000051 */
[----:B------:R-:W-:Y:S01]  /*81d0*/  @P1 FMUL.FTZ R113, R83, R82 ;  /* 0x0000005253711220 */ /* 0x000fe20000410000 */
[----:B------:R-:W-:Y:S01]  /*81e0*/  LOP3.LUT P1, RZ, R104, 0xff00, RZ, 0xc0, !PT ;  /* 0x0000ff0068ff7812 */ /* 0x000fe2000782c0ff */
[----:B------:R-:W-:Y:S01]  /*81f0*/  FADD.FTZ R147, R150, -R147 ;  /* 0x8000009396937221 */ /* 0x000fe20000010000 */
[----:B------:R-:W-:Y:S01]  /*8200*/  SHF.L.U32 R81, R81, 0x10, RZ ;  /* 0x0000001051517819 */ /* 0x000fe200000006ff */
[----:B------:R-:W-:Y:S01]  /*8210*/  FFMA.FTZ R158, R158, UR24, R139 ;  /* 0x000000189e9e7c23 */ /* 0x000fe2000801008b */
[----:B------:R-:W-:-:S02]  /*8220*/  @P6 SHF.L.U32 R167, R167, 0x10, RZ ;  /* 0x00000010a7a76819 */ /* 0x000fc400000006ff */
[----:B------:R-:W-:Y:S01]  /*8230*/  LOP3.LUT P4, RZ, R105, 0xff00, RZ, 0xc0, !PT ;  /* 0x0000ff0069ff7812 */ /* 0x000fe2000788c0ff */
[----:B------:R-:W-:Y:S01]  /*8240*/  FFMA.FTZ R159, R148, UR19, R81 ;  /* 0x00000013949f7c23 */ /* 0x000fe20008010051 */
[----:B------:R-:W-:Y:S01]  /*8250*/  FADD.FTZ R155, R155, -R158 ;  /* 0x8000009e9b9b7221 */ /* 0x000fe20000010000 */
[----:B------:R-:W-:Y:S02]  /*8260*/  @P5 SHF.L.U32 R149, R50, 0x10, RZ ;  /* 0x0000001032955819 */ /* 0x000fe400000006ff */
[C---:B------:R-:W-:Y:S01]  /*8270*/  FMUL.FTZ R81, R159.reuse, UR5 ;  /* 0x000000059f517c20 */ /* 0x040fe20008410000 */
[----:B------:R-:W-:Y:S02]  /*8280*/  F2FP.BF16.F32.PACK_AB R80, R159, R80 ;  /* 0x000000509f50723e */ /* 0x000fe400000010ff */
[----:B------:R-:W-:Y:S01]  /*8290*/  @P1 PRMT R84, R84, 0x7632, R84 ;  /* 0x0000763254541816 */ /* 0x000fe20000000054 */
[----:B------:R-:W-:Y:S01]  /*82a0*/  FMUL.FTZ R83, R81, UR4 ;  /* 0x0000000451537c20 */ /* 0x000fe20008410000 */
[----:B------:R-:W-:-:S02]  /*82b0*/  SHF.L.U32 R81, R73, 0x10, RZ ;  /* 0x0000001049517819 */ /* 0x000fc400000006ff */
[----:B------:R-:W-:Y:S02]  /*82c0*/  @P1 SHF.L.U32 R84, R84, 0x10, RZ ;  /* 0x0000001054541819 */ /* 0x000fe400000006ff */
[----:B------:R-:W-:Y:S01]  /*82d0*/  @P1 SHF.L.U32 R166, R166, 0x10, RZ ;  /* 0x00000010a6a61819 */ /* 0x000fe200000006ff */
[----:B------:R-:W-:Y:S01]  /*82e0*/  FFMA.FTZ R81, R146, UR19, R81 ;  /* 0x0000001392517c23 */ /* 0x000fe20008010051 */
[----:B------:R-:W-:Y:S01]  /*82f0*/  @P3 SHF.L.U32 R146, R49, 0x10, RZ ;  /* 0x0000001031923819 */ /* 0x000fe200000006ff */
[----:B------:R-:W-:Y:S01]  /*8300*/  @P1 FMUL.FTZ R142, R83, R84 ;  /* 0x00000054538e1220 */ /* 0x000fe20000410000 */
[----:B------:R-:W-:Y:S01]  /*8310*/  MOV R84, RZ ;  /* 0x000000ff00547202 */ /* 0x000fe20000000f00 */
[----:B------:R-:W-:Y:S01]  /*8320*/  FMUL.FTZ R82, R81, UR5 ;  /* 0x0000000551527c20 */ /* 0x000fe20008410000 */
[----:B------:R-:W-:Y:S01]  /*8330*/  @P1 FMUL.FTZ R84, R166, R83 ;  /* 0x00000053a6541220 */ /* 0x000fe20000410000 */
[----:B------:R-:W-:Y:S01]  /*8340*/  HFMA2 R166, -RZ, RZ, 0, 0 ;  /* 0x00000000ffa67431 */ /* 0x000fe200000001ff */
[----:B------:R-:W-:Y:S01]  /*8350*/  ISETP.GE.U32.AND P1, PT, R104, RZ, PT ;  /* 0x000000ff6800720c */ /* 0x000fe20003f26070 */
[----:B------:R-:W-:Y:S01]  /*8360*/  FMUL.FTZ R83, R82, UR4 ;  /* 0x0000000452537c20 */ /* 0x000fe20008410000 */
[----:B------:R-:W-:Y:S01]  /*8370*/  @P3 SHF.L.U32 R82, R85, 0x10, RZ ;  /* 0x0000001055523819 */ /* 0x000fe200000006ff */
[----:B------:R-:W-:Y:S01]  /*8380*/  FFMA.FTZ R104, R157, UR24, R139 ;  /* 0x000000189d687c23 */ /* 0x000fe2000801008b */
[----:B------:R-:W-:Y:S01]  /*8390*/  @P6 PRMT R85, R85, 0x7632, R85 ;  /* 0x0000763255556816 */ /* 0x000fe20000000055 */
[----:B------:R-:W-:Y:S01]  /*83a0*/  @P3 FMUL.FTZ R166, R146, R83 ;  /* 0x0000005392a63220 */ /* 0x000fe20000410000 */
[----:B------:R-:W-:Y:S01]  /*83b0*/  MOV R146, RZ ;  /* 0x000000ff00927202 */ /* 0x000fe20000000f00 */
[----:B------:R-:W-:Y:S01]  /*83c0*/  @P3 FMUL.FTZ R143, R83, R82 ;  /* 0x00000052538f3220 */ /* 0x000fe20000410000 */
[----:B------:R-:W-:Y:S01]  /*83d0*/  PRMT R82, R73, 0x7632, R82 ;  /* 0x0000763249527816 */ /* 0x000fe20000000052 */
[----:B------:R-:W-:Y:S01]  /*83e0*/  FADD.FTZ R104, R153, -R104 ;  /* 0x8000006899687221 */ /* 0x000fe20000010000 */
[----:B------:R-:W-:-:S02]  /*83f0*/  @P6 SHF.L.U32 R85, R85, 0x10, RZ ;  /* 0x0000001055556819 */ /* 0x000fc400000006ff */
[----:B------:R-:W-:Y:S02]  /*8400*/  SHF.L.U32 R82, R82, 0x10, RZ ;  /* 0x0000001052527819 */ /* 0x000fe400000006ff */
[----:B------:R-:W-:Y:S02]  /*8410*/  PRMT R83, R74, 0x7632, R83 ;  /* 0x000076324a537816 */ /* 0x000fe40000000053 */
[----:B------:R-:W-:Y:S01]  /*8420*/  LOP3.LUT P3, RZ, R105, 0xff0000, RZ, 0xc0, !PT ;  /* 0x00ff000069ff7812 */ /* 0x000fe2000786c0ff */
[----:B------:R-:W-:Y:S01]  /*8430*/  FFMA.FTZ R156, R151, UR19, R82 ;  /* 0x00000013979c7c23 */ /* 0x000fe20008010052 */
[----:B------:R-:W-:Y:S02]  /*8440*/  ISETP.GE.U32.AND.EX P1, PT, R105, 0x1000000, PT, P1 ;  /* 0x010000006900780c */ /* 0x000fe40003f26110 */
[----:B------:R-:W-:Y:S01]  /*8450*/  SHF.L.U32 R105, R83, 0x10, RZ ;  /* 0x0000001053697819 */ /* 0x000fe200000006ff */
[C---:B------:R-:W-:Y:S01]  /*8460*/  FMUL.FTZ R82, R156.reuse, UR5 ;  /* 0x000000059c527c20 */ /* 0x040fe20008410000 */
[----:B------:R-:W-:-:S02]  /*8470*/  F2FP.BF16.F32.PACK_AB R81, R156, R81 ;  /* 0x000000519c51723e */ /* 0x000fc400000010ff */
[----:B------:R-:W-:Y:S01]  /*8480*/  F2FP.BF16.F32.PACK_AB R84, R84, R113 ;  /* 0x000000715454723e */ /* 0x000fe200000010ff */
[----:B------:R-:W-:Y:S01]  /*8490*/  FMUL.FTZ R82, R82, UR4 ;  /* 0x0000000452527c20 */ /* 0x000fe20008410000 */
[----:B------:R-:W-:Y:S01]  /*84a0*/  FFMA.FTZ R105, R104, UR19, R105 ;  /* 0x0000001368697c23 */ /* 0x000fe20008010069 */
[----:B------:R-:W-:Y:S02]  /*84b0*/  HFMA2 R104, -RZ, RZ, 0, 0 ;  /* 0x00000000ff687431 */ /* 0x000fe400000001ff */
[----:B------:R-:W-:Y:S01]  /*84c0*/  @P6 FMUL.FTZ R146, R82, R85 ;  /* 0x0000005552926220 */ /* 0x000fe20000410000 */
[----:B------:R-:W-:Y:S01]  /*84d0*/  HFMA2 R85, -RZ, RZ, 0, 0 ;  /* 0x00000000ff557431 */ /* 0x000fe200000001ff */
[----:B------:R-:W-:Y:S01]  /*84e0*/  @P3 SHF.L.U32 R153, R51, 0x10, RZ ;  /* 0x0000001033993819 */ /* 0x000fe200000006ff */
[----:B------:R-:W-:Y:S01]  /*84f0*/  @P6 FMUL.FTZ R85, R167, R82 ;  /* 0x00000052a7556220 */ /* 0x000fe20000410000 */
[----:B------:R-:W-:-:S04]  /*8500*/  SHF.L.U32 R82, R74, 0x10, RZ ;  /* 0x000000104a527819 */ /* 0x000fc800000006ff */
[----:B------:R-:W-:Y:S01]  /*8510*/  F2FP.BF16.F32.PACK_AB R85, R85, R166 ;  /* 0x000000a65555723e */ /* 0x000fe200000010ff */
[----:B------:R-:W-:Y:S01]  /*8520*/  FFMA.FTZ R82, R147, UR19, R82 ;  /* 0x0000001393527c23 */ /* 0x000fe20008010052 */
[----:B------:R-:W-:-:S03]  /*8530*/  MOV R147, RZ ;  /* 0x000000ff00937202 */ /* 0x000fc60000000f00 */
[----:B------:R-:W-:Y:S01]  /*8540*/  FMUL.FTZ R83, R82, UR5 ;  /* 0x0000000552537c20 */ /* 0x000fe20008410000 */
[----:B------:R-:W-:-:S03]  /*8550*/  F2FP.BF16.F32.PACK_AB R82, R105, R82 ;  /* 0x000000526952723e */ /* 0x000fc600000010ff */
[----:B------:R-:W-:Y:S01]  /*8560*/  FMUL.FTZ R148, R83, UR4 ;  /* 0x0000000453947c20 */ /* 0x000fe20008410000 */
[C---:B------:R-:W-:Y:S02]  /*8570*/  @P5 SHF.L.U32 R83, R86.reuse, 0x10, RZ ;  /* 0x0000001056535819 */ /* 0x040fe400000006ff */
[----:B------:R-:W-:Y:S01]  /*8580*/  @P4 PRMT R86, R86, 0x7632, R86 ;  /* 0x0000763256564816 */ /* 0x000fe20000000056 */
[----:B------:R-:W-:Y:S02]  /*8590*/  @P5 FMUL.FTZ R104, R149, R148 ;  /* 0x0000009495685220 */ /* 0x000fe40000410000 */
[----:B------:R-:W-:Y:S01]  /*85a0*/  @P5 FMUL.FTZ R147, R148, R83 ;  /* 0x0000005394935220 */ /* 0x000fe20000410000 */
[----:B------:R-:W-:Y:S01]  /*85b0*/  FMUL.FTZ R83, R105, UR5 ;  /* 0x0000000569537c20 */ /* 0x000fe20008410000 */
[----:B------:R-:W-:Y:S02]  /*85c0*/  @P4 SHF.L.U32 R86, R86, 0x10, RZ ;  /* 0x0000001056564819 */ /* 0x000fe400000006ff */
[----:B------:R-:W-:Y:S01]  /*85d0*/  CS2R R148, SRZ ;  /* 0x0000000000947805 */ /* 0x000fe2000001ff00 */
[----:B------:R-:W-:-:S04]  /*85e0*/  FMUL.FTZ R83, R83, UR4 ;  /* 0x0000000453537c20 */ /* 0x000fc80008410000 */
[----:B------:R-:W-:Y:S01]  /*85f0*/  @P4 FMUL.FTZ R148, R83, R86 ;  /* 0x0000005653944220 */ /* 0x000fe20000410000 */
[----:B------:R-:W-:Y:S01]  /*8600*/  @P4 IMAD.U32 R86, R137, 0x10000, RZ ;  /* 0x0001000089564824 */ /* 0x000fe200078e00ff */
[----:B------:R-:W-:-:S03]  /*8610*/  MOV R137, RZ ;  /* 0x000000ff00897202 */ /* 0x000fc60000000f00 */
[----:B------:R-:W-:Y:S01]  /*8620*/  @P4 FMUL.FTZ R137, R86, R83 ;  /* 0x0000005356894220 */ /* 0x000fe20000410000 */
[----:B------:R-:W-:-:S04]  /*8630*/  FFMA.FTZ R83, R152, UR24, R139 ;  /* 0x0000001898537c23 */ /* 0x000fc8000801008b */
[----:B------:R-:W-:Y:S01]  /*8640*/  FADD.FTZ R154, R154, -R83 ;  /* 0x800000539a9a7221 */ /* 0x000fe20000010000 */
[----:B------:R-:W-:-:S05]  /*8650*/  SHF.L.U32 R83, R75, 0x10, RZ ;  /* 0x000000104b537819 */ /* 0x000fca00000006ff */
[--C-:B------:R-:W-:Y:S01]  /*8660*/  FFMA.FTZ R151, R154, UR19, R83.reuse ;  /* 0x000000139a977c23 */ /* 0x100fe20008010053 */
[----:B------:R-:W-:-:S04]  /*8670*/  PRMT R83, R75, 0x7632, R83 ;  /* 0x000076324b537816 */ /* 0x000fc80000000053 */
[----:B------:R-:W-:Y:S01]  /*8680*/  SHF.L.U32 R86, R83, 0x10, RZ ;  /* 0x0000001053567819 */ /* 0x000fe200000006ff */
[----:B------:R-:W-:-:S04]  /*8690*/  FMUL.FTZ R83, R151, UR5 ;  /* 0x0000000597537c20 */ /* 0x000fc80008410000 */
[----:B------:R-:W-:Y:S01]  /*86a0*/  FMUL.FTZ R150, R83, UR4 ;  /* 0x0000000453967c20 */ /* 0x000fe20008410000 */
[----:B------:R-:W-:Y:S01]  /*86b0*/  @P3 SHF.L.U32 R83, R87, 0x10, RZ ;  /* 0x0000001057533819 */ /* 0x000fe200000006ff */
[----:B------:R-:W-:Y:S01]  /*86c0*/  FFMA.FTZ R152, R155, UR19, R86 ;  /* 0x000000139b987c23 */ /* 0x000fe20008010056 */
[----:B------:R-:W-:Y:S01]  /*86d0*/  @P1 PRMT R87, R87, 0x7632, R87 ;  /* 0x0000763257571816 */ /* 0x000fe20000000057 */
[----:B------:R-:W-:Y:S02]  /*86e0*/  HFMA2 R86, -RZ, RZ, 0, 0 ;  /* 0x00000000ff567431 */ /* 0x000fe400000001ff */
[----:B------:R-:W-:Y:S01]  /*86f0*/  @P3 FMUL.FTZ R149, R150, R83 ;  /* 0x0000005396953220 */ /* 0x000fe20000410000 */
[----:B------:R-:W-:Y:S01]  /*8700*/  FMUL.FTZ R83, R152, UR5 ;  /* 0x0000000598537c20 */ /* 0x000fe20008410000 */
[----:B------:R-:W-:Y:S01]  /*8710*/  @P1 SHF.L.U32 R87, R87, 0x10, RZ ;  /* 0x0000001057571819 */ /* 0x000fe200000006ff */
[----:B------:R-:W-:Y:S02]  /*8720*/  @P3 FMUL.FTZ R86, R153, R150 ;  /* 0x0000009699563220 */ /* 0x000fe40000410000 */
[----:B------:R-:W-:Y:S01]  /*8730*/  FMUL.FTZ R154, R83, UR4 ;  /* 0x00000004539a7c20 */ /* 0x000fe20008410000 */
[----:B------:R-:W-:-:S02]  /*8740*/  MOV R150, RZ ;  /* 0x000000ff00967202 */ /* 0x000fc40000000f00 */
[----:B------:R-:W-:Y:S01]  /*8750*/  @P1 SHF.L.U32 R83, R136, 0x10, RZ ;  /* 0x0000001088531819 */ /* 0x000fe200000006ff */
[----:B------:R-:W-:Y:S01]  /*8760*/  @P1 FMUL.FTZ R150, R154, R87 ;  /* 0x000000579a961220 */ /* 0x000fe20000410000 */
[----:B------:R-:W-:-:S03]  /*8770*/  HFMA2 R87, -RZ, RZ, 0, 0 ;  /* 0x00000000ff577431 */ /* 0x000fc600000001ff */
[----:B------:R-:W-:Y:S01]  /*8780*/  @P1 FMUL.FTZ R87, R83, R154 ;  /* 0x0000009a53571220 */ /* 0x000fe20000410000 */
[----:B------:R-:W-:-:S04]  /*8790*/  F2FP.BF16.F32.PACK_AB R83, R152, R151 ;  /* 0x000000979853723e */ /* 0x000fc800000010ff */
[----:B------:R-:W-:Y:S02]  /*87a0*/  F2FP.BF16.F32.PACK_AB R87, R87, R86 ;  /* 0x000000565757723e */ /* 0x000fe400000010ff */
[----:B------:R-:W-:Y:S01]  /*87b0*/  F2FP.BF16.F32.PACK_AB R86, R137, R104 ;  /* 0x000000688956723e */ /* 0x000fe200000010ff */
[----:B------:R-:W-:Y:S06]  /*87c0*/  BRA `(.L_x_966) ;  /* 0x0000000400d47947 */ /* 0x000fec0003800000 */
.L_x_965:
[--C-:B------:R-:W-:Y:S01]  /*87d0*/  FFMA.FTZ R141, R141, UR24, R139.reuse ;  /* 0x000000188d8d7c23 */ /* 0x100fe2000801008b */
[----:B------:R-:W-:Y:S01]  /*87e0*/  LOP3.LUT P1, RZ, R104, 0xff, RZ, 0xc0, !PT ;  /* 0x000000ff68ff7812 */ /* 0x000fe2000782c0ff */
[--C-:B------:R-:W-:Y:S01]  /*87f0*/  FFMA.FTZ R148, R148, UR24, R139.reuse ;  /* 0x0000001894947c23 */ /* 0x100fe2000801008b */
[----:B------:R-:W-:Y:S01]  /*8800*/  FFMA.FTZ R143, R143, UR24, R139 ;  /* 0x000000188f8f7c23 */ /* 0x000fe2000801008b */
[----:B------:R-:W-:Y:S01]  /*8810*/  FADD.FTZ R141, R142, -R141 ;  /* 0x8000008d8e8d7221 */ /* 0x000fe20000010000 */
[----:B------:R-:W-:Y:S01]  /*8820*/  SHF.L.U32 R142, R72, 0x10, RZ ;  /* 0x00000010488e7819 */ /* 0x000fe200000006ff */
[----:B------:R-:W-:Y:S01]  /*8830*/  FADD.FTZ R148, R149, -R148 ;  /* 0x8000009495947221 */ /* 0x000fe20000010000 */
[----:B------:R-:W-:Y:S01]  /*8840*/  LOP3.LUT P3, RZ, R104, 0xff0000, RZ, 0xc0, !PT ;  /* 0x00ff000068ff7812 */ /* 0x000fe2000786c0ff */
[--C-:B------:R-:W-:Y:S01]  /*8850*/  FFMA.FTZ R156, R156, UR24, R139.reuse ;  /* 0x000000189c9c7c23 */ /* 0x100fe2000801008b */
[----:B------:R-:W-:Y:S01]  /*8860*/  LOP3.LUT P5, RZ, R105, 0xff, RZ, 0xc0, !PT ;  /* 0x000000ff69ff7812 */ /* 0x000fe200078ac0ff */
[----:B------:R-:W-:Y:S01]  /*8870*/  FFMA.FTZ R113, R141, UR19, R142 ;  /* 0x000000138d717c23 */ /* 0x000fe2000801008e */
[----:B------:R-:W-:Y:S01]  /*8880*/  MOV R141, RZ ;  /* 0x000000ff008d7202 */ /* 0x000fe20000000f00 */
[----:B------:R-:W-:Y:S01]  /*8890*/  FFMA.FTZ R147, R147, UR24, R139 ;  /* 0x0000001893937c23 */ /* 0x000fe2000801008b */
[----:B------:R-:W-:Y:S01]  /*88a0*/  LOP3.LUT P4, RZ, R105, 0xff00, RZ, 0xc0, !PT ;  /* 0x0000ff0069ff7812 */ /* 0x000fe2000788c0ff */
[----:B------:R-:W-:Y:S01]  /*88b0*/  FMUL.FTZ R113, R113, UR5 ;  /* 0x0000000571717c20 */ /* 0x000fe20008410000 */
[----:B-----5:R-:W-:Y:S01]  /*88c0*/  @P1 SHF.L.U32 R159, R84, 0x10, RZ ;  /* 0x00000010549f1819 */ /* 0x020fe200000006ff */
[----:B------:R-:W-:Y:S01]  /*88d0*/  FADD.FTZ R156, R151, -R156 ;  /* 0x8000009c979c7221 */ /* 0x000fe20000010000 */
[----:B------:R-:W-:Y:S01]  /*88e0*/  @P1 SHF.L.U32 R169, R48, 0x10, RZ ;  /* 0x0000001030a91819 */ /* 0x000fe200000006ff */
[----:B------:R-:W-:Y:S01]  /*88f0*/  FMUL.FTZ R142, R113, UR4 ;  /* 0x00000004718e7c20 */ /* 0x000fe20008410000 */
[----:B------:R-:W-:Y:S01]  /*8900*/  HFMA2 R113, -RZ, RZ, 0, 0 ;  /* 0x00000000ff717431 */ /* 0x000fe200000001ff */
[----:B------:R-:W-:Y:S01]  /*8910*/  PRMT R84, R72, 0x7632, R84 ;  /* 0x0000763248547816 */ /* 0x000fe20000000054 */
[----:B------:R-:W-:Y:S01]  /*8920*/  FADD.FTZ R147, R150, -R147 ;  /* 0x8000009396937221 */ /* 0x000fe20000010000 */
[-C--:B------:R-:W-:Y:S01]  /*8930*/  @P1 FMUL.FTZ R141, R159, R142.reuse ;  /* 0x0000008e9f8d1220 */ /* 0x080fe20000410000 */
[----:B------:R-:W-:Y:S01]  /*8940*/  MOV R159, RZ ;  /* 0x000000ff009f7202 */ /* 0x000fe20000000f00 */
[----:B------:R-:W-:Y:S01]  /*8950*/  FFMA.FTZ R158, R158, UR24, R139 ;  /* 0x000000189e9e7c23 */ /* 0x000fe2000801008b */
[----:B------:R-:W-:Y:S01]  /*8960*/  @P1 FMUL.FTZ R113, R169, R142 ;  /* 0x0000008ea9711220 */ /* 0x000fe20000410000 */
[----:B------:R-:W-:-:S02]  /*8970*/  LOP3.LUT P1, RZ, R104, 0xff00, RZ, 0xc0, !PT ;  /* 0x0000ff0068ff7812 */ /* 0x000fc4000782c0ff */
[----:B------:R-:W-:Y:S01]  /*8980*/  SHF.L.U32 R149, R84, 0x10, RZ ;  /* 0x0000001054957819 */ /* 0x000fe200000006ff */
[----:B------:R-:W-:Y:S01]  /*8990*/  FADD.FTZ R155, R155, -R158 ;  /* 0x8000009e9b9b7221 */ /* 0x000fe20000010000 */
[----:B------:R-:W-:Y:S02]  /*89a0*/  @P3 SHF.L.U32 R169, R49, 0x10, RZ ;  /* 0x0000001031a93819 */ /* 0x000fe400000006ff */
[----:B------:R-:W-:Y:S01]  /*89b0*/  LOP3.LUT P6, RZ, R104, 0xff000000, RZ, 0xc0, !PT ;  /* 0xff00000068ff7812 */ /* 0x000fe200078cc0ff */
[----:B------:R-:W-:Y:S01]  /*89c0*/  FFMA.FTZ R148, R148, UR19, R149 ;  /* 0x0000001394947c23 */ /* 0x000fe20008010095 */
[----:B------:R-:W-:-:S05]  /*89d0*/  FADD.FTZ R149, R146, -R143 ;  /* 0x8000008f92957221 */ /* 0x000fca0000010000 */
[----:B------:R-:W-:Y:S01]  /*89e0*/  @P1 PRMT R142, R84, 0x7632, R142 ;  /* 0x00007632548e1816 */ /* 0x000fe2000000008e */
[----:B------:R-:W-:Y:S01]  /*89f0*/  FMUL.FTZ R84, R148, UR5 ;  /* 0x0000000594547c20 */ /* 0x000fe20008410000 */
[----:B------:R-:W-:Y:S02]  /*8a00*/  @P1 SHF.L.U32 R166, R166, 0x10, RZ ;  /* 0x00000010a6a61819 */ /* 0x000fe400000006ff */
[----:B------:R-:W-:Y:S01]  /*8a10*/  @P1 SHF.L.U32 R146, R142, 0x10, RZ ;  /* 0x000000108e921819 */ /* 0x000fe200000006ff */
[----:B------:R-:W-:Y:S01]  /*8a20*/  FMUL.FTZ R143, R84, UR4 ;  /* 0x00000004548f7c20 */ /* 0x000fe20008410000 */
[----:B------:R-:W-:Y:S02]  /*8a30*/  SHF.L.U32 R84, R73, 0x10, RZ ;  /* 0x0000001049547819 */ /* 0x000fe400000006ff */
[----:B------:R-:W-:Y:S01]  /*8a40*/  MOV R142, RZ ;  /* 0x000000ff008e7202 */ /* 0x000fe20000000f00 */
[----:B------:R-:W-:Y:S01]  /*8a50*/  @P1 FMUL.FTZ R142, R146, R143 ;  /* 0x0000008f928e1220 */ /* 0x000fe20000410000 */
[----:B------:R-:W-:Y:S01]  /*8a60*/  PRMT R148, R74, 0x7632, R148 ;  /* 0x000076324a947816 */ /* 0x000fe20000000094 */
[----:B------:R-:W-:Y:S01]  /*8a70*/  FFMA.FTZ R149, R149, UR19, R84 ;  /* 0x0000001395957c23 */ /* 0x000fe20008010054 */
[----:B------:R-:W-:-:S02]  /*8a80*/  IMAD.MOV.U32 R84, RZ, RZ, RZ ;  /* 0x000000ffff547224 */ /* 0x000fc400078e00ff */
[----:B------:R-:W-:Y:S01]  /*8a90*/  @P1 FMUL.FTZ R84, R166, R143 ;  /* 0x0000008fa6541220 */ /* 0x000fe20000410000 */
[----:B------:R-:W-:Y:S01]  /*8aa0*/  ISETP.GE.U32.AND P1, PT, R104, RZ, PT ;  /* 0x000000ff6800720c */ /* 0x000fe20003f26070 */
[----:B------:R-:W-:Y:S01]  /*8ab0*/  FMUL.FTZ R143, R149, UR5 ;  /* 0x00000005958f7c20 */ /* 0x000fe20008410000 */
[----:B------:R-:W-:Y:S01]  /*8ac0*/  @P3 SHF.L.U32 R149, R85, 0x10, RZ ;  /* 0x0000001055953819 */ /* 0x000fe200000006ff */
[----:B------:R-:W-:Y:S01]  /*8ad0*/  FFMA.FTZ R104, R157, UR24, R139 ;  /* 0x000000189d687c23 */ /* 0x000fe2000801008b */
[----:B------:R-:W-:Y:S01]  /*8ae0*/  ISETP.GE.U32.AND.EX P1, PT, R105, 0x1000000, PT, P1 ;  /* 0x010000006900780c */ /* 0x000fe20003f26110 */
[----:B------:R-:W-:Y:S01]  /*8af0*/  FMUL.FTZ R146, R143, UR4 ;  /* 0x000000048f927c20 */ /* 0x000fe20008410000 */
[----:B------:R-:W-:Y:S01]  /*8b00*/  HFMA2 R143, -RZ, RZ, 0, 0 ;  /* 0x00000000ff8f7431 */ /* 0x000fe200000001ff */
[----:B------:R-:W-:Y:S01]  /*8b10*/  PRMT R85, R73, 0x7632, R85 ;  /* 0x0000763249557816 */ /* 0x000fe20000000055 */
[----:B------:R-:W-:Y:S01]  /*8b20*/  FADD.FTZ R153, R153, -R104 ;  /* 0x8000006899997221 */ /* 0x000fe20000010000 */
[-C--:B------:R-:W-:Y:S01]  /*8b30*/  @P3 FMUL.FTZ R159, R169, R146.reuse ;  /* 0x00000092a99f3220 */ /* 0x080fe20000410000 */
[----:B------:R-:W-:Y:S01]  /*8b40*/  SHF.L.U32 R104, R74, 0x10, RZ ;  /* 0x000000104a687819 */ /* 0x000fe200000006ff */
[----:B------:R-:W-:Y:S01]  /*8b50*/  @P3 FMUL.FTZ R143, R149, R146 ;  /* 0x00000092958f3220 */ /* 0x000fe20000410000 */
[----:B------:R-:W-:Y:S01]  /*8b60*/  LOP3.LUT P3, RZ, R105, 0xff0000, RZ, 0xc0, !PT ;  /* 0x00ff000069ff7812 */ /* 0x000fe2000786c0ff */
[----:B------:R-:W-:-:S02]  /*8b70*/  FFMA.FTZ R105, R152, UR24, R139 ;  /* 0x0000001898697c23 */ /* 0x000fc4000801008b */
[--C-:B------:R-:W-:Y:S01]  /*8b80*/  FFMA.FTZ R147, R147, UR19, R104.reuse ;  /* 0x0000001393937c23 */ /* 0x100fe20008010068 */
[C---:B------:R-:W-:Y:S01]  /*8b90*/  @P6 PRMT R104, R85.reuse, 0x7632, R104 ;  /* 0x0000763255686816 */ /* 0x040fe20000000068 */
[----:B------:R-:W-:Y:S02]  /*8ba0*/  HFMA2 R146, -RZ, RZ, 0, 0 ;  /* 0x00000000ff927431 */ /* 0x000fe400000001ff */
[----:B------:R-:W-:Y:S01]  /*8bb0*/  FADD.FTZ R154, R154, -R105 ;  /* 0x800000699a9a7221 */ /* 0x000fe20000010000 */
[----:B------:R-:W-:Y:S02]  /*8bc0*/  SHF.L.U32 R105, R85, 0x10, RZ ;  /* 0x0000001055697819 */ /* 0x000fe400000006ff */
[----:B------:R-:W-:Y:S02]  /*8bd0*/  @P6 SHF.L.U32 R150, R167, 0x10, RZ ;  /* 0x00000010a7966819 */ /* 0x000fe400000006ff */
[----:B------:R-:W-:Y:S01]  /*8be0*/  SHF.L.U32 R152, R148, 0x10, RZ ;  /* 0x0000001094987819 */ /* 0x000fe200000006ff */
[----:B------:R-:W-:Y:S01]  /*8bf0*/  FFMA.FTZ R105, R156, UR19, R105 ;  /* 0x000000139c697c23 */ /* 0x000fe20008010069 */
[----:B------:R-:W-:-:S02]  /*8c00*/  @P6 SHF.L.U32 R148, R104, 0x10, RZ ;  /* 0x0000001068946819 */ /* 0x000fc400000006ff */
[----:B------:R-:W-:Y:S01]  /*8c10*/  MOV R104, RZ ;  /* 0x000000ff00687202 */ /* 0x000fe20000000f00 */
[----:B------:R-:W-:Y:S01]  /*8c20*/  FMUL.FTZ R85, R105, UR5 ;  /* 0x0000000569557c20 */ /* 0x000fe20008410000 */
[----:B------:R-:W-:Y:S01]  /*8c30*/  FMUL.FTZ R105, R147, UR5 ;  /* 0x0000000593697c20 */ /* 0x000fe20008410000 */
[----:B------:R-:W-:Y:S02]  /*8c40*/  HFMA2 R147, -RZ, RZ, 0, 0 ;  /* 0x00000000ff937431 */ /* 0x000fe400000001ff */
[----:B------:R-:W-:Y:S01]  /*8c50*/  FFMA.FTZ R152, R153, UR19, R152 ;  /* 0x0000001399987c23 */ /* 0x000fe20008010098 */
[----:B------:R-:W-:Y:S01]  /*8c60*/  FMUL.FTZ R85, R85, UR4 ;  /* 0x0000000455557c20 */ /* 0x000fe20008410000 */
[----:B------:R-:W-:Y:S01]  /*8c70*/  FMUL.FTZ R105, R105, UR4 ;  /* 0x0000000469697c20 */ /* 0x000fe20008410000 */
[----:B------:R-:W-:Y:S02]  /*8c80*/  SHF.L.U32 R149, R75, 0x10, RZ ;  /* 0x000000104b957819 */ /* 0x000fe400000006ff */
[-C--:B------:R-:W-:Y:S01]  /*8c90*/  @P6 FMUL.FTZ R104, R150, R85.reuse ;  /* 0x0000005596686220 */ /* 0x080fe20000410000 */
[----:B------:R-:W-:Y:S01]  /*8ca0*/  @P6 FMUL.FTZ R146, R148, R85 ;  /* 0x0000005594926220 */ /* 0x000fe20000410000 */
[----:B------:R-:W-:Y:S01]  /*8cb0*/  @P5 SHF.L.U32 R150, R50, 0x10, RZ ;  /* 0x0000001032965819 */ /* 0x000fe200000006ff */
[----:B------:R-:W-:Y:S01]  /*8cc0*/  FFMA.FTZ R149, R154, UR19, R149 ;  /* 0x000000139a957c23 */ /* 0x000fe20008010095 */
[----:B------:R-:W-:-:S02]  /*8cd0*/  @P5 SHF.L.U32 R148, R86, 0x10, RZ ;  /* 0x0000001056945819 */ /* 0x000fc400000006ff */
[----:B------:R-:W-:Y:S01]  /*8ce0*/  MOV R85, RZ ;  /* 0x000000ff00557202 */ /* 0x000fe20000000f00 */
[-C--:B------:R-:W-:Y:S01]  /*8cf0*/  @P5 FMUL.FTZ R85, R150, R105.reuse ;  /* 0x0000006996555220 */ /* 0x080fe20000410000 */
[----:B------:R-:W-:Y:S01]  /*8d00*/  PRMT R150, R75, 0x7632, R150 ;  /* 0x000076324b967816 */ /* 0x000fe20000000096 */
[----:B------:R-:W-:Y:S01]  /*8d10*/  @P5 FMUL.FTZ R147, R148, R105 ;  /* 0x0000006994935220 */ /* 0x000fe20000410000 */
[----:B------:R-:W-:Y:S01]  /*8d20*/  @P4 PRMT R105, R86, 0x7632, R105 ;  /* 0x0000763256694816 */ /* 0x000fe20000000069 */
[----:B------:R-:W-:Y:S01]  /*8d30*/  FMUL.FTZ R86, R152, UR5 ;  /* 0x0000000598567c20 */ /* 0x000fe20008410000 */
[----:B------:R-:W-:Y:S01]  /*8d40*/  HFMA2 R148, -RZ, RZ, 0, 0 ;  /* 0x00000000ff947431 */ /* 0x000fe200000001ff */
[----:B------:R-:W-:Y:S02]  /*8d50*/  SHF.L.U32 R154, R150, 0x10, RZ ;  /* 0x00000010969a7819 */ /* 0x000fe400000006ff */
[----:B------:R-:W-:Y:S02]  /*8d60*/  @P4 SHF.L.U32 R152, R137, 0x10, RZ ;  /* 0x0000001089984819 */ /* 0x000fe400000006ff */
[----:B------:R-:W-:Y:S01]  /*8d70*/  @P4 SHF.L.U32 R150, R105, 0x10, RZ ;  /* 0x0000001069964819 */ /* 0x000fe200000006ff */
[----:B------:R-:W-:Y:S01]  /*8d80*/  FMUL.FTZ R105, R86, UR4 ;  /* 0x0000000456697c20 */ /* 0x000fe20008410000 */
[----:B------:R-:W-:-:S02]  /*8d90*/  IMAD.MOV.U32 R86, RZ, RZ, RZ ;  /* 0x000000ffff567224 */ /* 0x000fc400078e00ff */
[----:B------:R-:W-:Y:S01]  /*8da0*/  FFMA.FTZ R154, R155, UR19, R154 ;  /* 0x000000139b9a7c23 */ /* 0x000fe2000801009a */
[----:B------:R-:W-:Y:S01]  /*8db0*/  MOV R137, RZ ;  /* 0x000000ff00897202 */ /* 0x000fe20000000f00 */
[-C--:B------:R-:W-:Y:S01]  /*8dc0*/  @P4 FMUL.FTZ R148, R150, R105.reuse ;  /* 0x0000006996944220 */ /* 0x080fe20000410000 */
[----:B------:R-:W-:Y:S01]  /*8dd0*/  @P4 FMUL.FTZ R86, R152, R105 ;  /* 0x0000006998564220 */ /* 0x000fe20000410000 */
[----:B------:R-:W-:Y:S01]  /*8de0*/  FMUL.FTZ R105, R149, UR5 ;  /* 0x0000000595697c20 */ /* 0x000fe20008410000 */
[----:B------:R-:W-:Y:S01]  /*8df0*/  @P3 SHF.L.U32 R150, R51, 0x10, RZ ;  /* 0x0000001033963819 */ /* 0x000fe200000006ff */
[----:B------:R-:W-:Y:S01]  /*8e00*/  FMUL.FTZ R149, R154, UR5 ;  /* 0x000000059a957c20 */ /* 0x000fe20008410000 */
[----:B------:R-:W-:Y:S02]  /*8e10*/  HFMA2 R152, -RZ, RZ, 0, 0 ;  /* 0x00000000ff987431 */ /* 0x000fe400000001ff */
[----:B------:R-:W-:Y:S01]  /*8e20*/  FMUL.FTZ R105, R105, UR4 ;  /* 0x0000000469697c20 */ /* 0x000fe20008410000 */
[----:B------:R-:W-:Y:S01]  /*8e30*/  @P1 SHF.L.U32 R151, R136, 0x10, RZ ;  /* 0x0000001088971819 */ /* 0x000fe200000006ff */
[----:B------:R-:W-:Y:S01]  /*8e40*/  FMUL.FTZ R136, R149, UR4 ;  /* 0x0000000495887c20 */ /* 0x000fe20008410000 */
[C---:B------:R-:W-:Y:S01]  /*8e50*/  @P3 SHF.L.U32 R154, R87.reuse, 0x10, RZ ;  /* 0x00000010579a3819 */ /* 0x040fe200000006ff */
[-C--:B------:R-:W-:Y:S01]  /*8e60*/  @P3 FMUL.FTZ R137, R150, R105.reuse ;  /* 0x0000006996893220 */ /* 0x080fe20000410000 */
[----:B------:R-:W-:Y:S01]  /*8e70*/  @P1 PRMT R150, R87, 0x7632, R150 ;  /* 0x0000763257961816 */ /* 0x000fe20000000096 */
[----:B------:R-:W-:Y:S01]  /*8e80*/  @P1 FMUL.FTZ R152, R151, R136 ;  /* 0x0000008897981220 */ /* 0x000fe20000410000 */
[----:B------:R-:W-:Y:S01]  /*8e90*/  MOV R149, RZ ;  /* 0x000000ff00957202 */ /* 0x000fe20000000f00 */
[----:B------:R-:W-:Y:S01]  /*8ea0*/  @P3 FMUL.FTZ R149, R154, R105 ;  /* 0x000000699a953220 */ /* 0x000fe20000410000 */
[----:B------:R-:W-:Y:S01]  /*8eb0*/  @P1 SHF.L.U32 R87, R150, 0x10, RZ ;  /* 0x0000001096571819 */ /* 0x000fe200000006ff */
[----:B------:R-:W-:Y:S01]  /*8ec0*/  HFMA2 R150, -RZ, RZ, 0, 0 ;  /* 0x00000000ff967431 */ /* 0x000fe200000001ff */
[----:B------:R-:W-:-:S02]  /*8ed0*/  F2FP.BF16.F32.PACK_AB R86, R86, R85 ;  /* 0x000000555656723e */ /* 0x000fc400000010ff */
[----:B------:R-:W-:Y:S02]  /*8ee0*/  F2FP.BF16.F32.PACK_AB R85, R104, R159 ;  /* 0x0000009f6855723e */ /* 0x000fe400000010ff */
[----:B------:R-:W-:Y:S01]  /*8ef0*/  F2FP.BF16.F32.PACK_AB R84, R84, R113 ;  /* 0x000000715454723e */ /* 0x000fe200000010ff */
[----:B------:R-:W-:Y:S01]  /*8f00*/  @P1 FMUL.FTZ R150, R87, R136 ;  /* 0x0000008857961220 */ /* 0x000fe20000410000 */
[----:B------:R-:W-:-:S07]  /*8f10*/  F2FP.BF16.F32.PACK_AB R87, R152, R137 ;  /* 0x000000899857723e */ /* 0x000fce00000010ff */
.L_x_966:
[----:B------:R-:W0:Y:S01]  /*8f20*/  @P0 LDC.64 R104, c[0x0][0x478] ;  /* 0x00011e00ff680b82 */ /* 0x000e220000000a00 */
[----:B------:R-:W-:Y:S01]  /*8f30*/  IMAD.WIDE.U32 R136, R135, 0x10, R226 ;  /* 0x0000001087887825 */ /* 0x000fe200078e00e2 */
[----:B------:R-:W-:Y:S02]  /*8f40*/  PRMT R152, R54, 0x7632, R152 ;  /* 0x0000763236987816 */ /* 0x000fe40000000098 */
[----:B------:R-:W-:Y:S02]  /*8f50*/  PRMT R153, R53, 0x7632, R153 ;  /* 0x0000763235997816 */ /* 0x000fe40000000099 */
[----:B------:R-:W-:Y:S02]  /*8f60*/  PRMT R151, R55, 0x7632, R151 ;  /* 0x0000763237977816 */ /* 0x000fe40000000097 */
[----:B------:R-:W-:Y:S01]  /*8f70*/  PRMT R154, R52, 0x7632, R154 ;  /* 0x00007632349a7816 */ /* 0x000fe2000000009a */
[----:B0-----:R-:W-:-:S04]  /*8f80*/  @P0 IMAD.WIDE.U32 R104, R112, 0x10, R104 ;  /* 0x0000001070680825 */ /* 0x001fc800078e0068 */
[----:B------:R-:W-:Y:S01]  /*8f90*/  IMAD.WIDE.U32 R112, R112, 0x10, R198 ;  /* 0x0000001070707825 */ /* 0x000fe200078e00c6 */
[----:B------:R-:W-:Y:S04]  /*8fa0*/  @P0 STG.E.128 desc[UR12][R104.64], R80 ;  /* 0x0000005068000986 */ /* 0x000fe8000c101d0c */
[----:B------:R0:W-:Y:S04]  /*8fb0*/  STG.E.128 desc[UR12][R112.64], R84 ;  /* 0x0000005470007986 */ /* 0x0001e8000c101d0c */
[----:B0-----:R0:W5:Y:S01]  /*8fc0*/  LDG.E.128 R84, desc[UR12][R136.64] ;  /* 0x0000000c88547981 */ /* 0x001162000c1e1d00 */
[----:B------:R-:W-:Y:S05]  /*8fd0*/  @!P0 BRA `(.L_x_967) ;  /* 0x0000000400e08947 */ /* 0x000fea0003800000 */
[--C-:B------:R-:W-:Y:S01]  /*8fe0*/  FFMA.FTZ R81, R96, UR24, R139.reuse ;  /* 0x0000001860517c23 */ /* 0x100fe2000801008b */
[----:B------:R-:W-:Y:S01]  /*8ff0*/  SHF.L.U32 R80, R76, 0x10, RZ ;  /* 0x000000104c507819 */ /* 0x000fe200000006ff */
[----:B------:R-:W-:Y:S01]  /*9000*/  FFMA.FTZ R96, R98, UR24, R139 ;  /* 0x0000001862607c23 */ /* 0x000fe2000801008b */
[----:B------:R-:W-:Y:S01]  /*9010*/  LOP3.LUT P1, RZ, R94, 0xff, RZ, 0xc0, !PT ;  /* 0x000000ff5eff7812 */ /* 0x000fe2000782c0ff */
[----:B------:R-:W-:Y:S01]  /*9020*/  FADD.FTZ R81, R88, -R81 ;  /* 0x8000005158517221 */ /* 0x000fe20000010000 */
[----:B------:R-:W-:Y:S01]  /*9030*/  FFMA.FTZ R105, R100, UR24, R139 ;  /* 0x0000001864697c23 */ /* 0x000fe2000801008b */
[----:B------:R-:W-:Y:S01]  /*9040*/  LOP3.LUT P3, RZ, R94, 0xff00, RZ, 0xc0, !PT ;  /* 0x0000ff005eff7812 */ /* 0x000fe2000786c0ff */
[----:B------:R-:W-:Y:S01]  /*9050*/  FADD.FTZ R96, R89, -R96 ;  /* 0x8000006059607221 */ /* 0x000fe20000010000 */
[----:B------:R-:W-:Y:S01]  /*9060*/  FFMA.FTZ R80, R81, UR19, R80 ;  /* 0x0000001351507c23 */ /* 0x000fe20008010050 */
[----:B------:R-:W-:Y:S01]  /*9070*/  PRMT R88, R76, 0x7632, R88 ;  /* 0x000076324c587816 */ /* 0x000fe20000000058 */
[----:B------:R-:W-:Y:S01]  /*9080*/  FADD.FTZ R90, R90, -R105 ;  /* 0x800000695a5a7221 */ /* 0x000fe20000010000 */
[----:B------:R-:W-:Y:S01]  /*9090*/  LOP3.LUT P4, RZ, R94, 0xff0000, RZ, 0xc0, !PT ;  /* 0x00ff00005eff7812 */ /* 0x000fe2000788c0ff */
[----:B------:R-:W-:Y:S01]  /*90a0*/  FMUL.FTZ R81, R80, UR5 ;  /* 0x0000000550517c20 */ /* 0x000fe20008410000 */
[----:B------:R-:W-:Y:S01]  /*90b0*/  SHF.L.U32 R105, R88, 0x10, RZ ;  /* 0x0000001058697819 */ /* 0x000fe200000006ff */
[----:B------:R-:W-:Y:S01]  /*90c0*/  FFMA.FTZ R83, R102, UR24, R139 ;  /* 0x0000001866537c23 */ /* 0x000fe2000801008b */
[----:B------:R-:W-:Y:S01]  /*90d0*/  SHF.L.U32 R89, R77, 0x10, RZ ;  /* 0x000000104d597819 */ /* 0x000fe200000006ff */
[----:B------:R-:W-:Y:S01]  /*90e0*/  FMUL.FTZ R113, R81, UR4 ;  /* 0x0000000451717c20 */ /* 0x000fe20008410000 */
[----:B-----5:R-:W-:Y:S01]  /*90f0*/  @P1 SHF.L.U32 R88, R84, 0x10, RZ ;  /* 0x0000001054581819 */ /* 0x020fe200000006ff */
[----:B------:R-:W-:Y:S01]  /*9100*/  FFMA.FTZ R105, R96, UR19, R105 ;  /* 0x0000001360697c23 */ /* 0x000fe20008010069 */
[----:B------:R-:W-:Y:S01]  /*9110*/  FFMA.FTZ R82, R101, UR24, R139 ;  /* 0x0000001865527c23 */ /* 0x000fe2000801008b */
[----:B------:R-:W-:Y:S01]  /*9120*/  FFMA.FTZ R81, R90, UR19, R89 ;  /* 0x000000135a517c23 */ /* 0x000fe20008010059 */
[----:B------:R-:W-:Y:S01]  /*9130*/  @P3 PRMT R102, R84, 0x7632, R102 ;  /* 0x0000763254663816 */ /* 0x000fe20000000066 */
[----:B------:R-:W-:Y:S01]  /*9140*/  FMUL.FTZ R84, R105, UR5 ;  /* 0x0000000569547c20 */ /* 0x000fe20008410000 */
[----:B------:R-:W-:Y:S01]  /*9150*/  @P1 SHF.L.U32 R112, R52, 0x10, RZ ;  /* 0x0000001034701819 */ /* 0x000fe200000006ff */
[----:B------:R-:W-:Y:S01]  /*9160*/  FMUL.FTZ R104, R81, UR5 ;  /* 0x0000000551687c20 */ /* 0x000fe20008410000 */
[----:B------:R-:W-:Y:S01]  /*9170*/  MOV R101, RZ ;  /* 0x000000ff00657202 */ /* 0x000fe20000000f00 */
[----:B------:R-:W-:Y:S01]  /*9180*/  @P1 FMUL.FTZ R101, R113, R88 ;  /* 0x0000005871651220 */ /* 0x000fe20000410000 */
[----:B------:R-:W-:Y:S01]  /*9190*/  FFMA.FTZ R100, R107, UR24, R139 ;  /* 0x000000186b647c23 */ /* 0x000fe2000801008b */
[----:B------:R-:W-:Y:S01]  /*91a0*/  CS2R R88, SRZ ;  /* 0x0000000000587805 */ /* 0x000fe2000001ff00 */
[----:B------:R-:W-:-:S02]  /*91b0*/  HFMA2 R96, -RZ, RZ, 0, 0 ;  /* 0x00000000ff607431 */ /* 0x000fc400000001ff */
[--C-:B------:R-:W-:Y:S01]  /*91c0*/  FFMA.FTZ R98, R103, UR24, R139.reuse ;  /* 0x0000001867627c23 */ /* 0x100fe2000801008b */
[----:B------:R-:W-:Y:S02]  /*91d0*/  HFMA2 R90, -RZ, RZ, 0, 0 ;  /* 0x00000000ff5a7431 */ /* 0x000fe400000001ff */
[----:B------:R-:W-:Y:S01]  /*91e0*/  FFMA.FTZ R106, R106, UR24, R139 ;  /* 0x000000186a6a7c23 */ /* 0x000fe2000801008b */
[----:B------:R-:W-:Y:S01]  /*91f0*/  @P3 SHF.L.U32 R154, R154, 0x10, RZ ;  /* 0x000000109a9a3819 */ /* 0x000fe200000006ff */
[----:B0-----:R-:W-:Y:S01]  /*9200*/  FMUL.FTZ R137, R84, UR4 ;  /* 0x0000000454897c20 */ /* 0x001fe20008410000 */
[----:B------:R-:W-:Y:S01]  /*9210*/  @P4 SHF.L.U32 R107, R85, 0x10, RZ ;  /* 0x00000010556b4819 */ /* 0x000fe200000006ff */
[----:B------:R-:W-:Y:S01]  /*9220*/  @P4 IMAD.U32 R139, R53, 0x10000, RZ ;  /* 0x00010000358b4824 */ /* 0x000fe200078e00ff */
[----:B------:R-:W-:Y:S01]  /*9230*/  @P3 SHF.L.U32 R102, R102, 0x10, RZ ;  /* 0x0000001066663819 */ /* 0x000fe200000006ff */
[----:B------:R-:W-:Y:S01]  /*9240*/  FMUL.FTZ R104, R104, UR4 ;  /* 0x0000000468687c20 */ /* 0x000fe20008410000 */
[----:B------:R-:W-:Y:S01]  /*9250*/  @P1 FMUL.FTZ R89, R112, R113 ;  /* 0x0000007170591220 */ /* 0x000fe20000410000 */
[----:B------:R-:W-:Y:S01]  /*9260*/  ISETP.GE.U32.AND P1, PT, R94, RZ, PT ;  /* 0x000000ff5e00720c */ /* 0x000fe20003f26070 */
[----:B------:R-:W-:Y:S01]  /*9270*/  @P3 FMUL.FTZ R88, R154, R137 ;  /* 0x000000899a583220 */ /* 0x000fe20000410000 */
[----:B------:R-:W-:Y:S01]  /*9280*/  MOV R103, RZ ;  /* 0x000000ff00677202 */ /* 0x000fe20000000f00 */
[----:B------:R-:W-:Y:S01]  /*9290*/  @P3 FMUL.FTZ R96, R137, R102 ;  /* 0x0000006689603220 */ /* 0x000fe20000410000 */
[----:B------:R-:W-:Y:S01]  /*92a0*/  @P4 FMUL.FTZ R103, R104, R107 ;  /* 0x0000006b68674220 */ /* 0x000fe20000410000 */
[----:B------:R-:W-:Y:S01]  /*92b0*/  @P4 FMUL.FTZ R90, R139, R104 ;  /* 0x000000688b5a4220 */ /* 0x000fe20000410000 */
[----:B------:R-:W-:Y:S01]  /*92c0*/  LOP3.LUT P5, RZ, R95, 0xff, RZ, 0xc0, !PT ;  /* 0x000000ff5fff7812 */ /* 0x000fe200078ac0ff */
[----:B------:R-:W-:Y:S01]  /*92d0*/  FADD.FTZ R98, R93, -R98 ;  /* 0x800000625d627221 */ /* 0x000fe20000010000 */
[----:B------:R-:W-:Y:S01]  /*92e0*/  LOP3.LUT P4, RZ, R95, 0xff00, RZ, 0xc0, !PT ;  /* 0x0000ff005fff7812 */ /* 0x000fe2000788c0ff */
[----:B------:R-:W-:Y:S01]  /*92f0*/  FADD.FTZ R100, R99, -R100 ;  /* 0x8000006463647221 */ /* 0x000fe20000010000 */
[----:B------:R-:W-:Y:S01]  /*9300*/  LOP3.LUT P3, RZ, R95, 0xff0000, RZ, 0xc0, !PT ;  /* 0x00ff00005fff7812 */ /* 0x000fe2000786c0ff */
[----:B------:R-:W-:Y:S01]  /*9310*/  FADD.FTZ R107, R97, -R106 ;  /* 0x8000006a616b7221 */ /* 0x000fe20000010000 */
[----:B------:R-:W-:Y:S01]  /*9320*/  ISETP.GE.U32.AND.EX P1, PT, R95, 0x1000000, PT, P1 ;  /* 0x010000005f00780c */ /* 0x000fe20003f26110 */
[--C-:B------:R-:W-:Y:S01]  /*9330*/  FADD.FTZ R95, R91, -R82.reuse ;  /* 0x800000525b5f7221 */ /* 0x100fe20000010000 */
[----:B------:R-:W-:Y:S01]  /*9340*/  PRMT R82, R77, 0x7632, R82 ;  /* 0x000076324d527816 */ /* 0x000fe20000000052 */
[----:B------:R-:W-:Y:S01]  /*9350*/  HFMA2 R104, -RZ, RZ, 0, 0 ;  /* 0x00000000ff687431 */ /* 0x000fe200000001ff */
[----:B------:R-:W-:-:S02]  /*9360*/  PRMT R84, R78, 0x7632, R84 ;  /* 0x000076324e547816 */ /* 0x000fc40000000054 */
[----:B------:R-:W-:Y:S02]  /*9370*/  SHF.L.U32 R82, R82, 0x10, RZ ;  /* 0x0000001052527819 */ /* 0x000fe400000006ff */
[----:B------:R-:W-:Y:S01]  /*9380*/  LOP3.LUT P6, RZ, R94, 0xff000000, RZ, 0xc0, !PT ;  /* 0xff0000005eff7812 */ /* 0x000fe200078cc0ff */
[----:B------:R-:W-:Y:S01]  /*9390*/  FADD.FTZ R94, R92, -R83 ;  /* 0x800000535c5e7221 */ /* 0x000fe20000010000 */
[----:B------:R-:W-:Y:S01]  /*93a0*/  SHF.L.U32 R83, R78, 0x10, RZ ;  /* 0x000000104e537819 */ /* 0x000fe200000006ff */
[----:B------:R-:W-:Y:S01]  /*93b0*/  @P3 IMAD.U32 R137, R55, 0x10000, RZ ;  /* 0x0001000037893824 */ /* 0x000fe200078e00ff */
[----:B------:R-:W-:Y:S01]  /*93c0*/  SHF.L.U32 R91, R84, 0x10, RZ ;  /* 0x00000010545b7819 */ /* 0x000fe200000006ff */
[----:B------:R-:W-:Y:S01]  /*93d0*/  FFMA.FTZ R84, R95, UR19, R82 ;  /* 0x000000135f547c23 */ /* 0x000fe20008010052 */
[C---:B------:R-:W-:Y:S01]  /*93e0*/  PRMT R85, R79.reuse, 0x7632, R85 ;  /* 0x000076324f557816 */ /* 0x040fe20000000055 */
[----:B------:R-:W-:Y:S01]  /*93f0*/  FFMA.FTZ R82, R94, UR19, R83 ;  /* 0x000000135e527c23 */ /* 0x000fe20008010053 */
[----:B------:R-:W-:Y:S01]  /*9400*/  SHF.L.U32 R92, R79, 0x10, RZ ;  /* 0x000000104f5c7819 */ /* 0x000fe200000006ff */
[----:B------:R-:W-:Y:S01]  /*9410*/  FMUL.FTZ R83, R84, UR5 ;  /* 0x0000000554537c20 */ /* 0x000fe20008410000 */
[----:B------:R-:W-:Y:S01]  /*9420*/  SHF.L.U32 R93, R85, 0x10, RZ ;  /* 0x00000010555d7819 */ /* 0x000fe200000006ff */
[----:B------:R-:W-:Y:S01]  /*9430*/  FFMA.FTZ R91, R98, UR19, R91 ;  /* 0x00000013625b7c23 */ /* 0x000fe2000801005b */
[----:B------:R-:W-:Y:S01]  /*9440*/  @P5 SHF.L.U32 R95, R86, 0x10, RZ ;  /* 0x00000010565f5819 */ /* 0x000fe200000006ff */
[----:B------:R-:W-:Y:S01]  /*9450*/  FMUL.FTZ R98, R83, UR4 ;  /* 0x0000000453627c20 */ /* 0x000fe20008410000 */
[----:B------:R-:W-:Y:S01]  /*9460*/  FMUL.FTZ R83, R82, UR5 ;  /* 0x0000000552537c20 */ /* 0x000fe20008410000 */
[----:B------:R-:W-:Y:S01]  /*9470*/  @P4 PRMT R97, R86, 0x7632, R97 ;  /* 0x0000763256614816 */ /* 0x000fe20000000061 */
[----:B------:R-:W-:Y:S01]  /*9480*/  HFMA2 R86, -RZ, RZ, 0, 0 ;  /* 0x00000000ff567431 */ /* 0x000fe200000001ff */
[C---:B------:R-:W-:Y:S01]  /*9490*/  @P3 SHF.L.U32 R99, R87.reuse, 0x10, RZ ;  /* 0x0000001057633819 */ /* 0x040fe200000006ff */
[----:B------:R-:W-:Y:S01]  /*94a0*/  FFMA.FTZ R136, R100, UR19, R93 ;  /* 0x0000001364887c23 */ /* 0x000fe2000801005d */
[----:B------:R-:W-:Y:S01]  /*94b0*/  @P1 PRMT R102, R87, 0x7632, R102 ;  /* 0x0000763257661816 */ /* 0x000fe20000000066 */
[----:B------:R-:W-:Y:S01]  /*94c0*/  FMUL.FTZ R87, R91, UR5 ;  /* 0x000000055b577c20 */ /* 0x000fe20008410000 */
[----:B------:R-:W-:Y:S01]  /*94d0*/  @P5 SHF.L.U32 R113, R54, 0x10, RZ ;  /* 0x0000001036715819 */ /* 0x000fe200000006ff */
[----:B------:R-:W-:Y:S01]  /*94e0*/  FFMA.FTZ R107, R107, UR19, R92 ;  /* 0x000000136b6b7c23 */ /* 0x000fe2000801005c */
[----:B------:R-:W-:Y:S01]  /*94f0*/  FMUL.FTZ R100, R83, UR4 ;  /* 0x0000000453647c20 */ /* 0x000fe20008410000 */
[----:B------:R-:W-:-:S02]  /*9500*/  @P4 SHF.L.U32 R97, R97, 0x10, RZ ;  /* 0x0000001061614819 */ /* 0x000fc400000006ff */
[----:B------:R-:W-:Y:S02]  /*9510*/  CS2R R92, SRZ ;  /* 0x00000000005c7805 */ /* 0x000fe4000001ff00 */
[----:B------:R-:W-:Y:S01]  /*9520*/  @P6 PRMT R85, R85, 0x7632, R85 ;  /* 0x0000763255556816 */ /* 0x000fe20000000055 */
[----:B------:R-:W-:Y:S01]  /*9530*/  FMUL.FTZ R106, R87, UR4 ;  /* 0x00000004576a7c20 */ /* 0x000fe20008410000 */
[----:B------:R-:W-:Y:S01]  /*9540*/  @P5 FMUL.FTZ R93, R100, R95 ;  /* 0x0000005f645d5220 */ /* 0x000fe20000410000 */
[----:B------:R-:W-:Y:S01]  /*9550*/  @P5 FMUL.FTZ R86, R113, R100 ;  /* 0x0000006471565220 */ /* 0x000fe20000410000 */
[----:B------:R-:W-:Y:S01]  /*9560*/  FMUL.FTZ R83, R107, UR5 ;  /* 0x000000056b537c20 */ /* 0x000fe20008410000 */
[----:B------:R-:W-:Y:S01]  /*9570*/  MOV R94, RZ ;  /* 0x000000ff005e7202 */ /* 0x000fe20000000f00 */
[----:B------:R-:W-:Y:S01]  /*9580*/  FMUL.FTZ R100, R136, UR5 ;  /* 0x0000000588647c20 */ /* 0x000fe20008410000 */
[----:B------:R-:W-:Y:S01]  /*9590*/  @P6 SHF.L.U32 R85, R85, 0x10, RZ ;  /* 0x0000001055556819 */ /* 0x000fe200000006ff */
[----:B------:R-:W-:Y:S01]  /*95a0*/  @P4 FMUL.FTZ R94, R106, R97 ;  /* 0x000000616a5e4220 */ /* 0x000fe20000410000 */
[----:B------:R-:W-:Y:S01]  /*95b0*/  HFMA2 R97, -RZ, RZ, 0, 0 ;  /* 0x00000000ff617431 */ /* 0x000fe200000001ff */
[----:B------:R-:W-:Y:S01]  /*95c0*/  @P4 SHF.L.U32 R113, R152, 0x10, RZ ;  /* 0x0000001098714819 */ /* 0x000fe200000006ff */
[----:B------:R-:W-:Y:S01]  /*95d0*/  HFMA2 R87, -RZ, RZ, 0, 0 ;  /* 0x00000000ff577431 */ /* 0x000fe200000001ff */
[----:B------:R-:W-:Y:S01]  /*95e0*/  @P6 SHF.L.U32 R153, R153, 0x10, RZ ;  /* 0x0000001099996819 */ /* 0x000fe200000006ff */
[----:B------:R-:W-:Y:S01]  /*95f0*/  FMUL.FTZ R112, R83, UR4 ;  /* 0x0000000453707c20 */ /* 0x000fe20008410000 */
[----:B------:R-:W-:Y:S01]  /*9600*/  @P1 SHF.L.U32 R152, R151, 0x10, RZ ;  /* 0x0000001097981819 */ /* 0x000fe200000006ff */
[----:B------:R-:W-:Y:S01]  /*9610*/  FMUL.FTZ R83, R100, UR4 ;  /* 0x0000000464537c20 */ /* 0x000fe20008410000 */
[----:B------:R-:W-:Y:S01]  /*9620*/  @P6 FMUL.FTZ R92, R98, R85 ;  /* 0x00000055625c6220 */ /* 0x000fe20000410000 */
[----:B------:R-:W-:Y:S01]  /*9630*/  MOV R85, RZ ;  /* 0x000000ff00557202 */ /* 0x000fe20000000f00 */
[----:B------:R-:W-:Y:S01]  /*9640*/  @P6 FMUL.FTZ R85, R153, R98 ;  /* 0x0000006299556220 */ /* 0x000fe20000410000 */
[----:B------:R-:W-:Y:S01]  /*9650*/  @P1 SHF.L.U32 R102, R102, 0x10, RZ ;  /* 0x0000001066661819 */ /* 0x000fe200000006ff */
[----:B------:R-:W-:Y:S01]  /*9660*/  @P4 FMUL.FTZ R97, R113, R106 ;  /* 0x0000006a71614220 */ /* 0x000fe20000410000 */
[----:B------:R-:W-:Y:S01]  /*9670*/  @P3 FMUL.FTZ R87, R137, R112 ;  /* 0x0000007089573220 */ /* 0x000fe20000410000 */
[----:B------:R-:W-:Y:S01]  /*9680*/  @P1 FMUL.FTZ R104, R152, R83 ;  /* 0x0000005398681220 */ /* 0x000fe20000410000 */
        /* <DEDUP_REMOVED lines=13> */
.L_x_967:
[--C-:B------:R-:W-:Y:S01]  /*9760*/  FFMA.FTZ R105, R96, UR24, R139.reuse ;  /* 0x0000001860697c23 */ /* 0x100fe2000801008b */
[--C-:B------:R-:W-:Y:S01]  /*9770*/  FFMA.FTZ R96, R98, UR24, R139.reuse ;  /* 0x0000001862607c23 */ /* 0x100fe2000801008b */
[C---:B------:R-:W-:Y:S01]  /*9780*/  LOP3.LUT P1, RZ, R94.reuse, 0xff, RZ, 0xc0, !PT ;  /* 0x000000ff5eff7812 */ /* 0x040fe2000782c0ff */
[----:B------:R-:W-:Y:S01]  /*9790*/  FFMA.FTZ R98, R101, UR24, R139 ;  /* 0x0000001865627c23 */ /* 0x000fe2000801008b */
[----:B------:R-:W-:Y:S01]  /*97a0*/  LOP3.LUT P3, RZ, R94, 0xff00, RZ, 0xc0, !PT ;  /* 0x0000ff005eff7812 */ /* 0x000fe2000786c0ff */
[----:B------:R-:W-:Y:S01]  /*97b0*/  FADD.FTZ R96, R89, -R96 ;  /* 0x8000006059607221 */ /* 0x000fe20000010000 */
        /* <DEDUP_REMOVED lines=8> */
[----:B------:R-:W-:Y:S01]  /*9840*/  LOP3.LUT P4, RZ, R94, 0xff0000, RZ, 0xc0, !PT ;  /* 0x00ff00005eff7812 */ /* 0x000fe2000788c0ff */
[----:B------:R-:W-:Y:S01]  /*9850*/  FFMA.FTZ R104, R96, UR19, R89 ;  /* 0x0000001360687c23 */ /* 0x000fe20008010059 */
[----:B-----5:R-:W-:Y:S01]  /*9860*/  @P1 SHF.L.U32 R90, R84, 0x10, RZ ;  /* 0x00000010545a1819 */ /* 0x020fe200000006ff */
[----:B0-----:R-:W-:Y:S01]  /*9870*/  FFMA.FTZ R136, R113, UR19, R112 ;  /* 0x0000001371887c23 */ /* 0x001fe20008010070 */
[----:B------:R-:W-:Y:S01]  /*9880*/  FMUL.FTZ R88, R88, UR5 ;  /* 0x0000000558587c20 */ /* 0x000fe20008410000 */
[----:B------:R-:W-:Y:S01]  /*9890*/  @P3 PRMT R113, R84, 0x7632, R113 ;  /* 0x0000763254713816 */ /* 0x000fe20000000071 */
[----:B------:R-:W-:Y:S01]  /*98a0*/  FMUL.FTZ R84, R104, UR5 ;  /* 0x0000000568547c20 */ /* 0x000fe20008410000 */
[--C-:B------:R-:W-:Y:S01]  /*98b0*/  FFMA.FTZ R105, R102, UR24, R139.reuse ;  /* 0x0000001866697c23 */ /* 0x100fe2000801008b */
[----:B------:R-:W-:Y:S01]  /*98c0*/  FFMA.FTZ R102, R107, UR24, R139 ;  /* 0x000000186b667c23 */ /* 0x000fe2000801008b */
[----:B------:R-:W-:-:S02]  /*98d0*/  HFMA2 R96, -RZ, RZ, 0, 0 ;  /* 0x00000000ff607431 */ /* 0x000fc400000001ff */
[----:B------:R-:W-:Y:S01]  /*98e0*/  FMUL.FTZ R107, R88, UR4 ;  /* 0x00000004586b7c20 */ /* 0x000fe20008410000 */
[----:B------:R-:W-:Y:S01]  /*98f0*/  @P3 SHF.L.U32 R137, R154, 0x10, RZ ;  /* 0x000000109a893819 */ /* 0x000fe200000006ff */
[----:B------:R-:W-:Y:S01]  /*9900*/  FMUL.FTZ R84, R84, UR4 ;  /* 0x0000000454547c20 */ /* 0x000fe20008410000 */
[----:B------:R-:W-:Y:S02]  /*9910*/  @P3 SHF.L.U32 R113, R113, 0x10, RZ ;  /* 0x0000001071713819 */ /* 0x000fe400000006ff */
[----:B------:R-:W-:Y:S02]  /*9920*/  CS2R R88, SRZ ;  /* 0x0000000000587805 */ /* 0x000fe4000001ff00 */
[----:B------:R-:W-:Y:S01]  /*9930*/  MOV R101, RZ ;  /* 0x000000ff00657202 */ /* 0x000fe20000000f00 */
[----:B------:R-:W-:Y:S01]  /*9940*/  FMUL.FTZ R104, R136, UR5 ;  /* 0x0000000588687c20 */ /* 0x000fe20008410000 */
[----:B------:R-:W-:Y:S01]  /*9950*/  @P1 FMUL.FTZ R101, R90, R107 ;  /* 0x0000006b5a651220 */ /* 0x000fe20000410000 */
[----:B------:R-:W-:Y:S01]  /*9960*/  @P1 SHF.L.U32 R112, R52, 0x10, RZ ;  /* 0x0000001034701819 */ /* 0x000fe200000006ff */
[--C-:B------:R-:W-:Y:S01]  /*9970*/  FFMA.FTZ R100, R103, UR24, R139.reuse ;  /* 0x0000001867647c23 */ /* 0x100fe2000801008b */
[----:B------:R-:W-:Y:S01]  /*9980*/  FFMA.FTZ R106, R106, UR24, R139 ;  /* 0x000000186a6a7c23 */ /* 0x000fe2000801008b */
[----:B------:R-:W-:-:S02]  /*9990*/  HFMA2 R90, -RZ, RZ, 0, 0 ;  /* 0x00000000ff5a7431 */ /* 0x000fc400000001ff */
[-C--:B------:R-:W-:Y:S01]  /*99a0*/  @P3 FMUL.FTZ R96, R113, R84.reuse ;  /* 0x0000005471603220 */ /* 0x080fe20000410000 */
[----:B------:R-:W-:Y:S01]  /*99b0*/  @P3 FMUL.FTZ R88, R137, R84 ;  /* 0x0000005489583220 */ /* 0x000fe20000410000 */
[----:B------:R-:W-:Y:S01]  /*99c0*/  @P4 SHF.L.U32 R139, R85, 0x10, RZ ;  /* 0x00000010558b4819 */ /* 0x000fe200000006ff */
[----:B------:R-:W-:Y:S01]  /*99d0*/  FMUL.FTZ R104, R104, UR4 ;  /* 0x0000000468687c20 */ /* 0x000fe20008410000 */
[----:B------:R-:W-:Y:S01]  /*99e0*/  @P4 SHF.L.U32 R155, R53, 0x10, RZ ;  /* 0x00000010359b4819 */ /* 0x000fe200000006ff */
[----:B------:R-:W-:Y:S01]  /*99f0*/  @P1 FMUL.FTZ R89, R112, R107 ;  /* 0x0000006b70591220 */ /* 0x000fe20000410000 */
[C---:B------:R-:W-:Y:S01]  /*9a00*/  LOP3.LUT P6, RZ, R94.reuse, 0xff000000, RZ, 0xc0, !PT ;  /* 0xff0000005eff7812 */ /* 0x040fe200078cc0ff */
[----:B------:R-:W-:Y:S01]  /*9a10*/  FADD.FTZ R98, R91, -R98 ;  /* 0x800000625b627221 */ /* 0x000fe20000010000 */
[----:B------:R-:W-:Y:S01]  /*9a20*/  PRMT R84, R77, 0x7632, R84 ;  /* 0x000076324d547816 */ /* 0x000fe20000000054 */
[-C--:B------:R-:W-:Y:S01]  /*9a30*/  @P4 FMUL.FTZ R90, R155, R104.reuse ;  /* 0x000000689b5a4220 */ /* 0x080fe20000410000 */
[----:B------:R-:W-:Y:S01]  /*9a40*/  MOV R103, RZ ;  /* 0x000000ff00677202 */ /* 0x000fe20000000f00 */
[----:B------:R-:W-:Y:S01]  /*9a50*/  @P4 FMUL.FTZ R103, R139, R104 ;  /* 0x000000688b674220 */ /* 0x000fe20000410000 */
[----:B------:R-:W-:Y:S01]  /*9a60*/  ISETP.GE.U32.AND P1, PT, R94, RZ, PT ;  /* 0x000000ff5e00720c */ /* 0x000fe20003f26070 */
[----:B------:R-:W-:Y:S01]  /*9a70*/  FADD.FTZ R105, R92, -R105 ;  /* 0x800000695c697221 */ /* 0x000fe20000010000 */
[----:B------:R-:W-:Y:S01]  /*9a80*/  SHF.L.U32 R91, R84, 0x10, RZ ;  /* 0x00000010545b7819 */ /* 0x000fe200000006ff */
[----:B------:R-:W-:Y:S01]  /*9a90*/  FADD.FTZ R100, R93, -R100 ;  /* 0x800000645d647221 */ /* 0x000fe20000010000 */
[----:B------:R-:W-:Y:S01]  /*9aa0*/  LOP3.LUT P5, RZ, R95, 0xff, RZ, 0xc0, !PT ;  /* 0x000000ff5fff7812 */ /* 0x000fe200078ac0ff */
[----:B------:R-:W-:Y:S01]  /*9ab0*/  FADD.FTZ R106, R97, -R106 ;  /* 0x8000006a616a7221 */ /* 0x000fe20000010000 */
[C---:B------:R-:W-:Y:S01]  /*9ac0*/  LOP3.LUT P4, RZ, R95.reuse, 0xff00, RZ, 0xc0, !PT ;  /* 0x0000ff005fff7812 */ /* 0x040fe2000788c0ff */
[----:B------:R-:W-:Y:S01]  /*9ad0*/  FFMA.FTZ R84, R98, UR19, R91 ;  /* 0x0000001362547c23 */ /* 0x000fe2000801005b */
[----:B------:R-:W-:Y:S01]  /*9ae0*/  LOP3.LUT P3, RZ, R95, 0xff0000, RZ, 0xc0, !PT ;  /* 0x00ff00005fff7812 */ /* 0x000fe2000786c0ff */
[----:B------:R-:W-:Y:S01]  /*9af0*/  FADD.FTZ R102, R99, -R102 ;  /* 0x8000006663667221 */ /* 0x000fe20000010000 */
[----:B------:R-:W-:Y:S01]  /*9b00*/  ISETP.GE.U32.AND.EX P1, PT, R95, 0x1000000, PT, P1 ;  /* 0x010000005f00780c */ /* 0x000fe20003f26110 */
[----:B------:R-:W-:Y:S01]  /*9b10*/  FMUL.FTZ R84, R84, UR5 ;  /* 0x0000000554547c20 */ /* 0x000fe20008410000 */
[----:B------:R-:W-:-:S02]  /*9b20*/  PRMT R85, R78, 0x7632, R85 ;  /* 0x000076324e557816 */ /* 0x000fc40000000055 */
[----:B------:R-:W-:Y:S01]  /*9b30*/  PRMT R94, R79, 0x7632, R94 ;  /* 0x000076324f5e7816 */ /* 0x000fe2000000005e */
[----:B------:R-:W-:Y:S01]  /*9b40*/  FMUL.FTZ R91, R84, UR4 ;  /* 0x00000004545b7c20 */ /* 0x000fe20008410000 */
[----:B------:R-:W-:Y:S02]  /*9b50*/  SHF.L.U32 R92, R78, 0x10, RZ ;  /* 0x000000104e5c7819 */ /* 0x000fe400000006ff */
[----:B------:R-:W-:Y:S02]  /*9b60*/  SHF.L.U32 R93, R85, 0x10, RZ ;  /* 0x00000010555d7819 */ /* 0x000fe400000006ff */
[----:B------:R-:W-:Y:S01]  /*9b70*/  SHF.L.U32 R95, R79, 0x10, RZ ;  /* 0x000000104f5f7819 */ /* 0x000fe200000006ff */
[----:B------:R-:W-:Y:S01]  /*9b80*/  FFMA.FTZ R105, R105, UR19, R92 ;  /* 0x0000001369697c23 */ /* 0x000fe2000801005c */
[----:B------:R-:W-:Y:S01]  /*9b90*/  SHF.L.U32 R97, R94, 0x10, RZ ;  /* 0x000000105e617819 */ /* 0x000fe200000006ff */
[----:B------:R-:W-:Y:S01]  /*9ba0*/  FFMA.FTZ R98, R100, UR19, R93 ;  /* 0x0000001364627c23 */ /* 0x000fe2000801005d */
[----:B------:R-:W-:Y:S01]  /*9bb0*/  @P6 PRMT R85, R85, 0x7632, R85 ;  /* 0x0000763255556816 */ /* 0x000fe20000000055 */
[----:B------:R-:W-:Y:S01]  /*9bc0*/  FFMA.FTZ R106, R106, UR19, R95 ;  /* 0x000000136a6a7c23 */ /* 0x000fe2000801005f */
[----:B------:R-:W-:Y:S01]  /*9bd0*/  FMUL.FTZ R84, R105, UR5 ;  /* 0x0000000569547c20 */ /* 0x000fe20008410000 */
[----:B------:R-:W-:Y:S01]  /*9be0*/  FFMA.FTZ R112, R102, UR19, R97 ;  /* 0x0000001366707c23 */ /* 0x000fe20008010061 */
[----:B------:R-:W-:Y:S01]  /*9bf0*/  @P6 SHF.L.U32 R94, R85, 0x10, RZ ;  /* 0x00000010555e6819 */ /* 0x000fe200000006ff */
[C---:B------:R-:W-:Y:S01]  /*9c00*/  @P5 IMAD.U32 R95, R86.reuse, 0x10000, RZ ;  /* 0x00010000565f5824 */ /* 0x040fe200078e00ff */
[----:B------:R-:W-:-:S02]  /*9c10*/  @P4 PRMT R102, R86, 0x7632, R102 ;  /* 0x0000763256664816 */ /* 0x000fc40000000066 */
[----:B------:R-:W-:Y:S01]  /*9c20*/  CS2R R92, SRZ ;  /* 0x00000000005c7805 */ /* 0x000fe2000001ff00 */
[----:B------:R-:W-:Y:S01]  /*9c30*/  HFMA2 R86, -RZ, RZ, 0, 0 ;  /* 0x00000000ff567431 */ /* 0x000fe200000001ff */
[C---:B------:R-:W-:Y:S01]  /*9c40*/  @P3 SHF.L.U32 R104, R87.reuse, 0x10, RZ ;  /* 0x0000001057683819 */ /* 0x040fe200000006ff */
[-C--:B------:R-:W-:Y:S01]  /*9c50*/  @P6 FMUL.FTZ R92, R94, R91.reuse ;  /* 0x0000005b5e5c6220 */ /* 0x080fe20000410000 */
[----:B------:R-:W-:Y:S01]  /*9c60*/  @P1 PRMT R113, R87, 0x7632, R113 ;  /* 0x0000763257711816 */ /* 0x000fe20000000071 */
[----:B------:R-:W-:Y:S01]  /*9c70*/  FMUL.FTZ R87, R106, UR5 ;  /* 0x000000056a577c20 */ /* 0x000fe20008410000 */
[----:B------:R-:W-:Y:S01]  /*9c80*/  @P5 SHF.L.U32 R105, R54, 0x10, RZ ;  /* 0x0000001036695819 */ /* 0x000fe200000006ff */
        /* <DEDUP_REMOVED lines=8> */
[----:B------:R-:W-:Y:S01]  /*9d10*/  @P3 SHF.L.U32 R100, R55, 0x10, RZ ;  /* 0x0000001037643819 */ /* 0x000fe200000006ff */
[----:B------:R-:W-:Y:S01]  /*9d20*/  @P6 FMUL.FTZ R85, R94, R91 ;  /* 0x0000005b5e556220 */ /* 0x000fe20000410000 */
[----:B------:R-:W-:Y:S01]  /*9d30*/  HFMA2 R91, -RZ, RZ, 0, 0 ;  /* 0x00000000ff5b7431 */ /* 0x000fe200000001ff */
[----:B------:R-:W-:Y:S01]  /*9d40*/  @P4 SHF.L.U32 R107, R152, 0x10, RZ ;  /* 0x00000010986b4819 */ /* 0x000fe200000006ff */
[----:B------:R-:W-:Y:S01]  /*9d50*/  FMUL.FTZ R87, R87, UR4 ;  /* 0x0000000457577c20 */ /* 0x000fe20008410000 */
[----:B------:R-:W-:Y:S01]  /*9d60*/  @P1 SHF.L.U32 R106, R151, 0x10, RZ ;  /* 0x00000010976a1819 */ /* 0x000fe200000006ff */
[----:B------:R-:W-:Y:S01]  /*9d70*/  FMUL.FTZ R84, R84, UR4 ;  /* 0x0000000454547c20 */ /* 0x000fe20008410000 */
[----:B------:R-:W-:Y:S01]  /*9d80*/  MOV R97, RZ ;  /* 0x000000ff00617202 */ /* 0x000fe20000000f00 */
[----:B------:R-:W-:Y:S01]  /*9d90*/  @P3 FMUL.FTZ R97, R100, R99 ;  /* 0x0000006364613220 */ /* 0x000fe20000410000 */
[----:B------:R-:W-:Y:S01]  /*9da0*/  @P4 SHF.L.U32 R105, R102, 0x10, RZ ;  /* 0x0000001066694819 */ /* 0x000fe200000006ff */
[----:B------:R-:W-:Y:S01]  /*9db0*/  HFMA2 R98, -RZ, RZ, 0, 0 ;  /* 0x00000000ff627431 */ /* 0x000fe200000001ff */
[----:B------:R-:W-:Y:S01]  /*9dc0*/  MOV R100, RZ ;  /* 0x000000ff00647202 */ /* 0x000fe20000000f00 */
[----:B------:R-:W-:Y:S01]  /*9dd0*/  @P1 FMUL.FTZ R100, R106, R87 ;  /* 0x000000576a641220 */ /* 0x000fe20000410000 */
[----:B------:R-:W-:Y:S01]  /*9de0*/  @P1 SHF.L.U32 R102, R113, 0x10, RZ ;  /* 0x0000001071661819 */ /* 0x000fe200000006ff */
[----:B------:R-:W-:Y:S01]  /*9df0*/  @P4 FMUL.FTZ R91, R107, R84 ;  /* 0x000000546b5b4220 */ /* 0x000fe20000410000 */
[----:B------:R-:W-:-:S02]  /*9e00*/  CS2R R94, SRZ ;  /* 0x00000000005e7805 */ /* 0x000fc4000001ff00 */
[----:B------:R-:W-:Y:S01]  /*9e10*/  F2FP.BF16.F32.PACK_AB R85, R85, R90 ;  /* 0x0000005a5555723e */ /* 0x000fe200000010ff */
[----:B------:R-:W-:Y:S01]  /*9e20*/  @P4 FMUL.FTZ R94, R105, R84 ;  /* 0x00000054695e4220 */ /* 0x000fe20000410000 */
[----:B------:R-:W-:Y:S01]  /*9e30*/  @P1 FMUL.FTZ R98, R102, R87 ;  /* 0x0000005766621220 */ /* 0x000fe20000410000 */
[----:B------:R-:W-:Y:S01]  /*9e40*/  @P3 FMUL.FTZ R95, R104, R99 ;  /* 0x00000063685f3220 */ /* 0x000fe20000410000 */
[----:B------:R-:W-:Y:S02]  /*9e50*/  F2FP.BF16.F32.PACK_AB R87, R100, R97 ;  /* 0x000000616457723e */ /* 0x000fe400000010ff */
[----:B------:R-:W-:Y:S02]  /*9e60*/  F2FP.BF16.F32.PACK_AB R86, R91, R86 ;  /* 0x000000565b56723e */ /* 0x000fe400000010ff */
[----:B------:R-:W-:-:S07]  /*9e70*/  F2FP.BF16.F32.PACK_AB R84, R88, R89 ;  /* 0x000000595854723e */ /* 0x000fce00000010ff */
.L_x_968:
[----:B------:R-:W0:Y:S01]  /*9e80*/  @P0 LDC.64 R88, c[0x0][0x478] ;  /* 0x00011e00ff580b82 */ /* 0x000e220000000a00 */
[----:B------:R-:W-:-:S04]  /*9e90*/  IMAD.WIDE.U32 R90, R135, 0x10, R198 ;  /* 0x00000010875a7825 */ /* 0x000fc800078e00c6 */
[----:B0-----:R-:W-:-:S05]  /*9ea0*/  @P0 IMAD.WIDE.U32 R88, R135, 0x10, R88 ;  /* 0x0000001087580825 */ /* 0x001fca00078e0058 */
[----:B------:R1:W-:Y:S04]  /*9eb0*/  @P0 STG.E.128 desc[UR12][R88.64], R80 ;  /* 0x0000005058000986 */ /* 0x0003e8000c101d0c */
[----:B------:R1:W-:Y:S02]  /*9ec0*/  STG.E.128 desc[UR12][R90.64], R84 ;  /* 0x000000545a007986 */ /* 0x0003e4000c101d0c */
.L_x_960:
        /* <DEDUP_REMOVED lines=29> */
[----:B------:R-:W-:Y:S01]  /*a0a0*/  PLOP3.LUT P2, PT, P2, PT, PT, 0x8, 0x80 ;  /* 0x000000000080781c */ /* 0x000fe2000174e170 */
[----:B------:R-:W-:Y:S01]  /*a0b0*/  FADD.FTZ R191, R92, R191 ;  /* 0x000000bf5cbf7221 */ /* 0x000fe20000010000 */
[----:B------:R-:W-:Y:S01]  /*a0c0*/  FADD.FTZ R192, R93, R192 ;  /* 0x000000c05dc07221 */ /* 0x000fe20000010000 */
[----:B------:R-:W-:Y:S01]  /*a0d0*/  FADD.FTZ R193, R94, R193 ;  /* 0x000000c15ec17221 */ /* 0x000fe20000010000 */
[----:B------:R-:W-:Y:S01]  /*a0e0*/  FADD.FTZ R194, R95, R194 ;  /* 0x000000c25fc27221 */ /* 0x000fe20000010000 */
[----:B------:R-:W-:Y:S01]  /*a0f0*/  FADD.FTZ R195, R98, R195 ;  /* 0x000000c362c37221 */ /* 0x000fe20000010000 */
[----:B------:R-:W-:Y:S07]  /*a100*/  BRA.U !UP1, `(.L_x_969) ;  /* 0xffffff6909a47547 */ /* 0x000fee000b83ffff */
[----:B------:R-:W-:Y:S01]  /*a110*/  MOV R49, R7 ;  /* 0x0000000700317202 */ /* 0x000fe20000000f00 */
[----:B01----:R-:W-:Y:S01]  /*a120*/  IMAD.MOV.U32 R81, RZ, RZ, R17 ;  /* 0x000000ffff517224 */ /* 0x003fe200078e0011 */
[----:B------:R-:W-:Y:S01]  /*a130*/  MOV R80, R18 ;  /* 0x0000001200507202 */ /* 0x000fe20000000f00 */
[----:B------:R-:W-:Y:S01]  /*a140*/  IMAD.MOV.U32 R50, RZ, RZ, R6 ;  /* 0x000000ffff327224 */ /* 0x000fe200078e0006 */
[----:B------:R-:W-:Y:S01]  /*a150*/  MOV R82, R16 ;  /* 0x0000001000527202 */ /* 0x000fe20000000f00 */
[----:B------:R-:W-:Y:S01]  /*a160*/  IMAD.MOV.U32 R67, RZ, RZ, R127 ;  /* 0x000000ffff437224 */ /* 0x000fe200078e007f */
        /* <DEDUP_REMOVED lines=61> */
[----:B------:R-:W-:-:S07]  /*a540*/  MOV R34, R36 ;  /* 0x0000002400227202 */ /* 0x000fce0000000f00 */
.L_x_950:
[----:B------:R-:W1:Y:S01]  /*a550*/  S2R R36, SR_TID.X ;  /* 0x0000000000247919 */ /* 0x000e620000002100 */
[----:B------:R-:W2:Y:S08]  /*a560*/  S2UR UR4, SR_CTAID.X ;  /* 0x00000000000479c3 */ /* 0x000eb00000002500 */
[----:B------:R-:W2:Y:S08]  /*a570*/  LDC R0, c[0x0][0x388] ;  /* 0x0000e200ff007b82 */ /* 0x000eb00000000800 */
[----:B------:R-:W3:Y:S08]  /*a580*/  LDC.64 R2, c[0x0][0x440] ;  /* 0x00011000ff027b82 */ /* 0x000ef00000000a00 */
[----:B------:R-:W4:Y:S08]  /*a590*/  LDC.64 R8, c[0x0][0x448] ;  /* 0x00011200ff087b82 */ /* 0x000f300000000a00 */
[----:B------:R-:W5:Y:S01]  /*a5a0*/  LDC.64 R10, c[0x0][0x460] ;  /* 0x00011800ff0a7b82 */ /* 0x000f620000000a00 */
[----:B--2---:R-:W-:-:S05]  /*a5b0*/  IMAD R0, R0, UR4, RZ ;  /* 0x0000000400007c24 */ /* 0x004fca000f8e02ff */
[----:B-1----:R-:W-:-:S05]  /*a5c0*/  LEA.HI R37, R0, R36, RZ, 0x1d ;  /* 0x0000002400257211 */ /* 0x002fca00078fe8ff */
[----:B---3--:R-:W-:-:S04]  /*a5d0*/  IMAD.WIDE.U32 R2, R37, 0x20, R2 ;  /* 0x0000002025027825 */ /* 0x008fc800078e0002 */
[C---:B----4-:R-:W-:Y:S01]  /*a5e0*/  IMAD.WIDE.U32 R8, R37.reuse, 0x20, R8 ;  /* 0x0000002025087825 */ /* 0x050fe200078e0008 */
[----:B0-----:R-:W-:Y:S04]  /*a5f0*/  STG.E.128 desc[UR12][R2.64], R56 ;  /* 0x0000003802007986 */ /* 0x001fe8000c101d0c */
[----:B------:R-:W-:Y:S01]  /*a600*/  STG.E.128 desc[UR12][R2.64+0x10], R68 ;  /* 0x0000104402007986 */ /* 0x000fe2000c101d0c */
[----:B-----5:R-:W-:-:S03]  /*a610*/  IMAD.WIDE.U32 R10, R37, 0x20, R10 ;  /* 0x00000020250a7825 */ /* 0x020fc600078e000a */
        /* <DEDUP_REMOVED lines=23> */
.L_x_970:
        /* <DEDUP_REMOVED lines=15> */
.L_x_15593:


//--------------------- .text._ZN10layer_norm22ln_bwd_finalize_kernelINS_22Kernel_traits_finalizeILj4096E13__nv_bfloat16S2_S2_S2_fjLb1ELj1024ELj4ENS_18Kernel_traits_baseILj4096ES2_S2_S2_S2_fjLj1024EEEEELb1ELb0EEEvNS_9BwdParamsE --------------------------
	.section	.text._ZN10layer_norm22ln_bwd_finalize_kernelINS_22Kernel_traits_finalizeILj4096E13__nv_bfloat16S2_S2_S2_fjLb1ELj1024ELj4ENS_18Kernel_traits_baseILj4096ES2_S2_S2_S2_fjLj1024EEEEELb1ELb0EEEvNS_9BwdParamsE,"ax",@progbits
	.align	128
        .global         _ZN10layer_norm22ln_bwd_finalize_kernelINS_22Kernel_traits_finalizeILj4096E13__nv_bfloat16S2_S2_S2_fjLb1ELj1024ELj4ENS_18Kernel_traits_baseILj4096ES2_S2_S2_S2_fjLj1024EEEEELb1ELb0EEEvNS_9BwdParamsE
        .type           _ZN10layer_norm22ln_bwd_finalize_kernelINS_22Kernel_traits_finalizeILj4096E13__nv_bfloat16S2_S2_S2_fjLb1ELj1024ELj4ENS_18Kernel_traits_baseILj4096ES2_S2_S2_S2_fjLj1024EEEEELb1ELb0EEEvNS_9BwdParamsE,@function
        .size           _ZN10layer_norm22ln_bwd_finalize_kernelINS_22Kernel_traits_finalizeILj4096E13__nv_bfloat16S2_S2_S2_fjLb1ELj1024ELj4ENS_18Kernel_traits_baseILj4096ES2_S2_S2_S2_fjLj1024EEEEELb1ELb0EEEvNS_9BwdParamsE,(.L_x_15594 - _ZN10layer_norm22ln_bwd_finalize_kernelINS_22Kernel_traits_finalizeILj4096E13__nv_bfloat16S2_S2_S2_fjLb1ELj1024ELj4ENS_18Kernel_traits_baseILj4096ES2_S2_S2_S2_fjLj1024EEEEELb1ELb0EEEvNS_9BwdParamsE)
        .other          _ZN10layer_norm22ln_bwd_finalize_kernelINS_22Kernel_traits_finalizeILj4096E13__nv_bfloat16S2_S2_S2_fjLb1ELj1024ELj4ENS_18Kernel_traits_baseILj4096ES2_S2_S2_S2_fjLj1024EEEEELb1ELb0EEEvNS_9BwdParamsE,@"STO_CUDA_ENTRY STV_DEFAULT"
_ZN10layer_norm22ln_bwd_finalize_kernelINS_22Kernel_traits_finalizeILj4096E13__nv_bfloat16S2_S2_S2_fjLb1ELj1024ELj4ENS_18Kernel_traits_baseILj4096ES2_S2_S2_S2_fjLj1024EEEEELb1ELb0EEEvNS_9BwdParamsE:
.text._ZN10layer_norm22ln_bwd_finalize_kernelINS_22Kernel_traits_finalizeILj4096E13__nv_bfloat16S2_S2_S2_fjLb1ELj1024ELj4ENS_18Kernel_traits_baseILj4096ES2_S2_S2_S2_fjLj1024EEEEELb1ELb0EEEvNS_9BwdParamsE:
        /* <DEDUP_REMOVED lines=11> */
[----:B------:R-:W-:Y:S01]  /*00b0*/  HFMA2 R26, -RZ, RZ, 0, 0 ;  /* 0x00000000ff1a7431 */ /* 0x000fe200000001ff */
[----:B------:R-:W2:Y:S01]  /*00c0*/  LDCU.64 UR6, c[0x0][0x358] ;  /* 0x00006b00ff0677ac */ /* 0x000ea20008000a00 */
[----:B------:R-:W-:Y:S01]  /*00d0*/  HFMA2 R8, -RZ, RZ, 0, 0 ;  /* 0x00000000ff087431 */ /* 0x000fe200000001ff */
[----:B------:R-:W-:Y:S02]  /*00e0*/  LOP3.LUT R6, R2, 0x1f, RZ, 0xc0, !PT ;  /* 0x0000001f02067812 */ /* 0x000fe400078ec0ff */
[----:B------:R-:W-:Y:S02]  /*00f0*/  MOV R25, RZ ;  /* 0x000000ff00197202 */ /* 0x000fe40000000f00 */
[----:B-1----:R-:W-:-:S04]  /*0100*/  ISETP.GE.U32.AND P0, PT, R5, UR8, PT ;  /* 0x0000000805007c0c */ /* 0x002fc8000bf06070 */
[----:B0-----:R-:W-:-:S13]  /*0110*/  ISETP.GE.U32.OR P0, PT, R3, R4, P0 ;  /* 0x000000040300720c */ /* 0x001fda0000706470 */
[----:B--2---:R-:W-:Y:S05]  /*0120*/  @P0 BRA `(.L_x_972) ;  /* 0x0000000c00740947 */ /* 0x004fea0003800000 */
[----:B------:R-:W-:Y:S01]  /*0130*/  LOP3.LUT R10, R5, 0x20, RZ, 0xfc, !PT ;  /* 0x00000020050a7812 */ /* 0x000fe200078efcff */
[----:B------:R-:W-:Y:S01]  /*0140*/  BSSY.RECONVERGENT B1, `(.L_x_973) ;  /* 0x000007c000017945 */ /* 0x000fe20003800200 */
[-C--:B------:R-:W-:Y:S02]  /*0150*/  LOP3.LUT R8, RZ, R5.reuse, RZ, 0x33, !PT ;  /* 0x00000005ff087212 */ /* 0x080fe400078e33ff */
[----:B------:R-:W-:Y:S02]  /*0160*/  VIMNMX.U32 R9, PT, PT, R10, UR8, !PT ;  /* 0x000000080a097c48 */ /* 0x000fe4000ffe0000 */
[----:B------:R-:W-:Y:S02]  /*0170*/  MOV R7, R5 ;  /* 0x0000000500077202 */ /* 0x000fe40000000f00 */
[----:B------:R-:W-:Y:S02]  /*0180*/  IADD3 R9, PT, PT, R9, R8, RZ ;  /* 0x0000000809097210 */ /* 0x000fe40007ffe0ff */
[----:B------:R-:W-:-:S02]  /*0190*/  MOV R8, RZ ;  /* 0x000000ff00087202 */ /* 0x000fc40000000f00 */
[C---:B------:R-:W-:Y:S02]  /*01a0*/  ISETP.GE.U32.AND P0, PT, R9.reuse, 0xe0, PT ;  /* 0x000000e00900780c */ /* 0x040fe40003f06070 */
[----:B------:R-:W-:Y:S02]  /*01b0*/  MOV R25, RZ ;  /* 0x000000ff00197202 */ /* 0x000fe40000000f00 */
[----:B------:R-:W-:Y:S02]  /*01c0*/  MOV R26, RZ ;  /* 0x000000ff001a7202 */ /* 0x000fe40000000f00 */
[----:B------:R-:W-:-:S07]  /*01d0*/  LEA.HI R11, R9, 0x1, RZ, 0x1b ;  /* 0x00000001090b7811 */ /* 0x000fce00078fd8ff */
[----:B------:R-:W-:Y:S05]  /*01e0*/  @!P0 BRA `(.L_x_974) ;  /* 0x0000000400c48947 */ /* 0x000fea0003800000 */
[C---:B------:R-:W-:Y:S01]  /*01f0*/  LOP3.LUT R15, R5.reuse, 0x80, RZ, 0xfc, !PT ;  /* 0x00000080050f7812 */ /* 0x040fe200078efcff */
[-CC-:B------:R-:W-:Y:S01]  /*0200*/  IMAD R29, R10, R4.reuse, R13.reuse ;  /* 0x000000040a1d7224 */ /* 0x180fe200078e020d */
[C---:B------:R-:W-:Y:S01]  /*0210*/  LOP3.LUT R19, R5.reuse, 0xa0, RZ, 0xfc, !PT ;  /* 0x000000a005137812 */ /* 0x040fe200078efcff */
[CCC-:B------:R-:W-:Y:S01]  /*0220*/  IMAD R10, R5.reuse, R4.reuse, R13.reuse ;  /* 0x00000004050a7224 */ /* 0x1c0fe200078e020d */
[----:B------:R-:W-:Y:S01]  /*0230*/  LOP3.LUT R17, R5, 0xc0, RZ, 0xfc, !PT ;  /* 0x000000c005117812 */ /* 0x000fe200078efcff */
[-CC-:B------:R-:W-:Y:S01]  /*0240*/  IMAD R15, R15, R4.reuse, R13.reuse ;  /* 0x000000040f0f7224 */ /* 0x180fe200078e020d */
        /* <DEDUP_REMOVED lines=8> */
[----:B------:R-:W-:Y:S01]  /*02d0*/  MOV R8, RZ ;  /* 0x000000ff00087202 */ /* 0x000fe20000000f00 */
[----:B------:R-:W-:Y:S01]  /*02e0*/  IMAD R23, R23, R4, R13 ;  /* 0x0000000417177224 */ /* 0x000fe200078e020d */
[----:B------:R-:W-:-:S02]  /*02f0*/  MOV R7, R5 ;  /* 0x0000000500077202 */ /* 0x000fc40000000f00 */
[C---:B------:R-:W-:Y:S02]  /*0300*/  IADD3 R13, PT, PT, R6.reuse, R29, RZ ;  /* 0x0000001d060d7210 */ /* 0x040fe40007ffe0ff */
[----:B------:R-:W-:Y:S02]  /*0310*/  IADD3 R10, PT, PT, R6, R10, RZ ;  /* 0x0000000a060a7210 */ /* 0x000fe40007ffe0ff */
[----:B------:R-:W-:Y:S02]  /*0320*/  IADD3 R24, PT, PT, -R24, RZ, RZ ;  /* 0x000000ff18187210 */ /* 0x000fe40007ffe1ff */
[C---:B------:R-:W-:Y:S02]  /*0330*/  IADD3 R22, PT, PT, R6.reuse, R15, RZ ;  /* 0x0000000f06167210 */ /* 0x040fe40007ffe0ff */
[C---:B------:R-:W-:Y:S02]  /*0340*/  IADD3 R19, PT, PT, R6.reuse, R19, RZ ;  /* 0x0000001306137210 */ /* 0x040fe40007ffe0ff */
[----:B------:R-:W-:-:S02]  /*0350*/  IADD3 R20, PT, PT, R6, R17, RZ ;  /* 0x0000001106147210 */ /* 0x000fc40007ffe0ff */
[C---:B------:R-:W-:Y:S02]  /*0360*/  IADD3 R21, PT, PT, R6.reuse, R21, RZ ;  /* 0x0000001506157210 */ /* 0x040fe40007ffe0ff */
[C---:B------:R-:W-:Y:S02]  /*0370*/  IADD3 R12, PT, PT, R6.reuse, R27, RZ ;  /* 0x0000001b060c7210 */ /* 0x040fe40007ffe0ff */
[----:B------:R-:W-:-:S07]  /*0380*/  IADD3 R23, PT, PT, R6, R23, RZ ;  /* 0x0000001706177210 */ /* 0x000fce0007ffe0ff */
.L_x_975:
[----:B------:R-:W0:Y:S02]  /*0390*/  LDC.64 R14, c[0x0][0x440] ;  /* 0x00011000ff0e7b82 */ /* 0x000e240000000a00 */
[----:B0-----:R-:W-:-:S05]  /*03a0*/  IMAD.WIDE.U32 R16, R10, 0x4, R14 ;  /* 0x000000040a107825 */ /* 0x001fca00078e000e */
[----:B------:R0:W2:Y:S02]  /*03b0*/  LDG.E R27, desc[UR6][R16.64] ;  /* 0x00000006101b7981 */ /* 0x0000a4000c1e1900 */
[----:B0-----:R-:W-:-:S05]  /*03c0*/  IMAD.WIDE.U32 R16, R13, 0x4, R14 ;  /* 0x000000040d107825 */ /* 0x001fca00078e000e */
[----:B------:R0:W3:Y:S02]  /*03d0*/  LDG.E R18, desc[UR6][R16.64] ;  /* 0x0000000610127981 */ /* 0x0000e4000c1e1900 */
[----:B0-----:R-:W-:-:S05]  /*03e0*/  IMAD.WIDE.U32 R16, R12, 0x4, R14 ;  /* 0x000000040c107825 */ /* 0x001fca00078e000e */
[----:B------:R0:W4:Y:S02]  /*03f0*/  LDG.E R29, desc[UR6][R16.64] ;  /* 0x00000006101d7981 */ /* 0x000124000c1e1900 */
[----:B0-----:R-:W-:-:S04]  /*0400*/  IMAD.WIDE.U32 R16, R23, 0x4, R14 ;  /* 0x0000000417107825 */ /* 0x001fc800078e000e */
[----:B--2---:R-:W-:-:S04]  /*0410*/  FADD.FTZ R27, R27, R8 ;  /* 0x000000081b1b7221 */ /* 0x004fc80000010000 */
[----:B---3--:R-:W-:Y:S02]  /*0420*/  FADD.FTZ R18, R27, R18 ;  /* 0x000000121b127221 */ /* 0x008fe40000010000 */
[----:B------:R0:W2:Y:S02]  /*0430*/  LDG.E R27, desc[UR6][R16.64] ;  /* 0x00000006101b7981 */ /* 0x0000a4000c1e1900 */
[----:B0-----:R-:W-:-:S04]  /*0440*/  IMAD.WIDE.U32 R16, R22, 0x4, R14 ;  /* 0x0000000416107825 */ /* 0x001fc800078e000e */
[----:B----4-:R-:W-:Y:S02]  /*0450*/  FADD.FTZ R18, R18, R29 ;  /* 0x0000001d12127221 */ /* 0x010fe40000010000 */
[----:B------:R0:W3:Y:S02]  /*0460*/  LDG.E R29, desc[UR6][R16.64] ;  /* 0x00000006101d7981 */ /* 0x0000e4000c1e1900 */
[----:B0-----:R-:W-:-:S04]  /*0470*/  IMAD.WIDE.U32 R16, R19, 0x4, R14 ;  /* 0x0000000413107825 */ /* 0x001fc800078e000e */
[----:B--2---:R-:W-:Y:S02]  /*0480*/  FADD.FTZ R18, R18, R27 ;  /* 0x0000001b12127221 */ /* 0x004fe40000010000 */
[----:B------:R0:W2:Y:S02]  /*0490*/  LDG.E R27, desc[UR6][R16.64] ;  /* 0x00000006101b7981 */ /* 0x0000a4000c1e1900 */
[----:B0-----:R-:W-:-:S05]  /*04a0*/  IMAD.WIDE.U32 R16, R20, 0x4, R14 ;  /* 0x0000000414107825 */ /* 0x001fca00078e000e */
[----:B------:R0:W4:Y:S02]  /*04b0*/  LDG.E R8, desc[UR6][R16.64] ;  /* 0x0000000610087981 */ /* 0x000124000c1e1900 */
[----:B0-----:R-:W0:Y:S01]  /*04c0*/  LDC.64 R16, c[0x0][0x448] ;  /* 0x00011200ff107b82 */ /* 0x001e220000000a00 */
[----:B---3--:R-:W-:Y:S01]  /*04d0*/  FADD.FTZ R18, R18, R29 ;  /* 0x0000001d12127221 */ /* 0x008fe20000010000 */
[----:B------:R-:W-:-:S04]  /*04e0*/  IMAD.WIDE.U32 R14, R21, 0x4, R14 ;  /* 0x00000004150e7825 */ /* 0x000fc800078e000e */
[----:B--2---:R-:W-:Y:S02]  /*04f0*/  FADD.FTZ R27, R18, R27 ;  /* 0x0000001b121b7221 */ /* 0x004fe40000010000 */
[----:B------:R0:W2:Y:S02]  /*0500*/  LDG.E R18, desc[UR6][R14.64] ;  /* 0x000000060e127981 */ /* 0x0000a4000c1e1900 */
[----:B0-----:R-:W-:-:S05]  /*0510*/  IMAD.WIDE.U32 R14, R10, 0x4, R16 ;  /* 0x000000040a0e7825 */ /* 0x001fca00078e0010 */
[----:B------:R0:W3:Y:S02]  /*0520*/  LDG.E R28, desc[UR6][R14.64] ;  /* 0x000000060e1c7981 */ /* 0x0000e4000c1e1900 */
[----:B0-----:R-:W-:-:S04]  /*0530*/  IMAD.WIDE.U32 R14, R13, 0x4, R16 ;  /* 0x000000040d0e7825 */ /* 0x001fc800078e0010 */
[----:B---3--:R-:W-:Y:S02]  /*0540*/  FADD.FTZ R28, R28, R25 ;  /* 0x000000191c1c7221 */ /* 0x008fe40000010000 */
        /* <DEDUP_REMOVED lines=11> */
[----:B----4-:R-:W-:Y:S01]  /*0600*/  FADD.FTZ R8, R27, R8 ;  /* 0x000000081b087221 */ /* 0x010fe20000010000 */
[----:B---3--:R-:W-:Y:S02]  /*0610*/  FADD.FTZ R25, R25, R28 ;  /* 0x0000001c19197221 */ /* 0x008fe40000010000 */
[----:B------:R0:W3:Y:S02]  /*0620*/  LDG.E R28, desc[UR6][R14.64] ;  /* 0x000000060e1c7981 */ /* 0x0000e4000c1e1900 */
[----:B0-----:R-:W-:-:S05]  /*0630*/  IMAD.WIDE.U32 R14, R20, 0x4, R16 ;  /* 0x00000004140e7825 */ /* 0x001fca00078e0010 */
[----:B------:R0:W4:Y:S02]  /*0640*/  LDG.E R27, desc[UR6][R14.64] ;  /* 0x000000060e1b7981 */ /* 0x000124000c1e1900 */
[----:B0-----:R-:W0:Y:S01]  /*0650*/  LDC.64 R14, c[0x0][0x460] ;  /* 0x00011800ff0e7b82 */ /* 0x001e220000000a00 */
[----:B------:R-:W-:-:S04]  /*0660*/  IMAD.WIDE.U32 R16, R21, 0x4, R16 ;  /* 0x0000000415107825 */ /* 0x000fc800078e0010 */
[----:B--2---:R-:W-:Y:S02]  /*0670*/  FADD.FTZ R8, R8, R18 ;  /* 0x0000001208087221 */ /* 0x004fe40000010000 */
[----:B------:R0:W2:Y:S02]  /*0680*/  LDG.E R18, desc[UR6][R16.64] ;  /* 0x0000000610127981 */ /* 0x0000a4000c1e1900 */
[----:B0-----:R-:W-:-:S04]  /*0690*/  IMAD.WIDE.U32 R16, R10, 0x4, R14 ;  /* 0x000000040a107825 */ /* 0x001fc800078e000e */
[----:B---3--:R-:W-:-:S04]  /*06a0*/  FADD.FTZ R25, R25, R28 ;  /* 0x0000001c19197221 */ /* 0x008fc80000010000 */
[----:B----4-:R-:W-:Y:S02]  /*06b0*/  FADD.FTZ R25, R25, R27 ;  /* 0x0000001b19197221 */ /* 0x010fe40000010000 */
        /* <DEDUP_REMOVED lines=17> */
[----:B------:R-:W-:-:S06]  /*07d0*/  IMAD.WIDE.U32 R14, R21, 0x4, R14 ;  /* 0x00000004150e7825 */ /* 0x000fcc00078e000e */
[----:B------:R-:W4:Y:S01]  /*07e0*/  LDG.E R15, desc[UR6][R14.64] ;  /* 0x000000060e0f7981 */ /* 0x000f22000c1e1900 */
[----:B---3--:R-:W-:-:S03]  /*07f0*/  FADD.FTZ R26, R26, R27 ;  /* 0x0000001b1a1a7221 */ /* 0x008fc60000010000 */
[----:B------:R-:W3:Y:S01]  /*0800*/  LDG.E R27, desc[UR6][R16.64] ;  /* 0x00000006101b7981 */ /* 0x000ee2000c1e1900 */
[----:B------:R-:W-:-:S04]  /*0810*/  IADD3 R24, PT, PT, R24, 0x8, RZ ;  /* 0x0000000818187810 */ /* 0x000fc80007ffe0ff */
[----:B------:R-:W-:Y:S01]  /*0820*/  ISETP.NE.AND P0, PT, R24, RZ, PT ;  /* 0x000000ff1800720c */ /* 0x000fe20003f05270 */
[----:B--2---:R-:W-:Y:S01]  /*0830*/  FADD.FTZ R25, R25, R18 ;  /* 0x0000001219197221 */ /* 0x004fe20000010000 */
[----:B------:R-:W-:Y:S02]  /*0840*/  IADD3 R7, PT, PT, R7, 0x100, RZ ;  /* 0x0000010007077810 */ /* 0x000fe40007ffe0ff */
[C---:B------:R-:W-:Y:S02]  /*0850*/  LEA R10, R4.reuse, R10, 0x8 ;  /* 0x0000000a040a7211 */ /* 0x040fe400078e40ff */
[C---:B------:R-:W-:Y:S02]  /*0860*/  LEA R13, R4.reuse, R13, 0x8 ;  /* 0x0000000d040d7211 */ /* 0x040fe400078e40ff */
[C---:B------:R-:W-:Y:S02]  /*0870*/  LEA R12, R4.reuse, R12, 0x8 ;  /* 0x0000000c040c7211 */ /* 0x040fe400078e40ff */
[----:B------:R-:W-:-:S02]  /*0880*/  LEA R23, R4, R23, 0x8 ;  /* 0x0000001704177211 */ /* 0x000fc400078e40ff */
[C---:B------:R-:W-:Y:S02]  /*0890*/  LEA R22, R4.reuse, R22, 0x8 ;  /* 0x0000001604167211 */ /* 0x040fe400078e40ff */
[C---:B------:R-:W-:Y:S02]  /*08a0*/  LEA R19, R4.reuse, R19, 0x8 ;  /* 0x0000001304137211 */ /* 0x040fe400078e40ff */
[C---:B------:R-:W-:Y:S02]  /*08b0*/  LEA R20, R4.reuse, R20, 0x8 ;  /* 0x0000001404147211 */ /* 0x040fe400078e40ff */
[----:B------:R-:W-:Y:S01]  /*08c0*/  LEA R21, R4, R21, 0x8 ;  /* 0x0000001504157211 */ /* 0x000fe200078e40ff */
[----:B---3--:R-:W-:-:S04]  /*08d0*/  FADD.FTZ R26, R26, R27 ;  /* 0x0000001b1a1a7221 */ /* 0x008fc80000010000 */
[----:B----4-:R-:W-:Y:S01]  /*08e0*/  FADD.FTZ R26, R26, R15 ;  /* 0x0000000f1a1a7221 */ /* 0x010fe20000010000 */
[----:B------:R-:W-:Y:S06]  /*08f0*/  @P0 BRA `(.L_x_975) ;  /* 0xfffffff800a40947 */ /* 0x000fec000383ffff */
.L_x_974:
[----:B------:R-:W-:Y:S05]  /*0900*/  BSYNC.RECONVERGENT B1 ;  /* 0x0000000000017941 */ /* 0x000fea0003800200 */
.L_x_973:
[----:B------:R-:W-:-:S13]  /*0910*/  LOP3.LUT P0, R10, R11, 0x7, RZ, 0xc0, !PT ;  /* 0x000000070b0a7812 */ /* 0x000fda000780c0ff */
[----:B------:R-:W-:Y:S05]  /*0920*/  @!P0 BRA `(.L_x_972) ;  /* 0x0000000400748947 */ /* 0x000fea0003800000 */
[----:B------:R-:W-:Y:S01]  /*0930*/  ISETP.GE.U32.AND P0, PT, R10, 0x4, PT ;  /* 0x000000040a00780c */ /* 0x000fe20003f06070 */
[----:B------:R-:W-:Y:S01]  /*0940*/  BSSY.RECONVERGENT B1, `(.L_x_976) ;  /* 0x000002f000017945 */ /* 0x000fe20003800200 */
[----:B------:R-:W-:-:S11]  /*0950*/  LOP3.LUT P1, R17, R11, 0x3, RZ, 0xc0, !PT ;  /* 0x000000030b117812 */ /* 0x000fd6000782c0ff */
[----:B------:R-:W-:Y:S05]  /*0960*/  @!P0 BRA `(.L_x_977) ;  /* 0x0000000000b08947 */ /* 0x000fea0003800000 */
[----:B------:R-:W0:Y:S01]  /*0970*/  LDC.64 R10, c[0x0][0x440] ;  /* 0x00011000ff0a7b82 */ /* 0x000e220000000a00 */
[----:B------:R-:W-:-:S07]  /*0980*/  IMAD R16, R7, R4, R3 ;  /* 0x0000000407107224 */ /* 0x000fce00078e0203 */
[----:B------:R-:W1:Y:S08]  /*0990*/  LDC.64 R14, c[0x0][0x448] ;  /* 0x00011200ff0e7b82 */ /* 0x000e700000000a00 */
[----:B------:R-:W2:Y:S01]  /*09a0*/  LDC.64 R12, c[0x0][0x460] ;  /* 0x00011800ff0c7b82 */ /* 0x000ea20000000a00 */
[----:B0-----:R-:W-:-:S06]  /*09b0*/  IMAD.WIDE.U32 R22, R16, 0x4, R10 ;  /* 0x0000000410167825 */ /* 0x001fcc00078e000a */
[----:B------:R-:W3:Y:S01]  /*09c0*/  LDG.E R22, desc[UR6][R22.64] ;  /* 0x0000000616167981 */ /* 0x000ee2000c1e1900 */
[----:B-1----:R-:W-:-:S05]  /*09d0*/  IMAD.WIDE.U32 R18, R16, 0x4, R14 ;  /* 0x0000000410127825 */ /* 0x002fca00078e000e */
[----:B------:R2:W4:Y:S02]  /*09e0*/  LDG.E R23, desc[UR6][R18.64] ;  /* 0x0000000612177981 */ /* 0x000524000c1e1900 */
[----:B--2---:R-:W-:-:S06]  /*09f0*/  IMAD.WIDE.U32 R18, R16, 0x4, R12 ;  /* 0x0000000410127825 */ /* 0x004fcc00078e000c */
[----:B------:R0:W2:Y:S01]  /*0a00*/  LDG.E R19, desc[UR6][R18.64] ;  /* 0x0000000612137981 */ /* 0x0000a2000c1e1900 */
[----:B------:R-:W-:-:S05]  /*0a10*/  LEA R28, R4, R16, 0x5 ;  /* 0x00000010041c7211 */ /* 0x000fca00078e28ff */
[----:B------:R-:W-:Y:S01]  /*0a20*/  IMAD.WIDE.U32 R20, R28, 0x4, R10 ;  /* 0x000000041c147825 */ /* 0x000fe200078e000a */
[----:B0-----:R-:W-:-:S04]  /*0a30*/  LEA R18, R4, R16, 0x6 ;  /* 0x0000001004127211 */ /* 0x001fc800078e30ff */
[----:B------:R0:W5:Y:S02]  /*0a40*/  LDG.E R16, desc[UR6][R20.64] ;  /* 0x0000000614107981 */ /* 0x000164000c1e1900 */
[----:B0-----:R-:W-:-:S06]  /*0a50*/  IMAD.WIDE.U32 R20, R18, 0x4, R10 ;  /* 0x0000000412147825 */ /* 0x001fcc00078e000a */
[----:B------:R-:W5:Y:S01]  /*0a60*/  LDG.E R20, desc[UR6][R20.64] ;  /* 0x0000000614147981 */ /* 0x000f62000c1e1900 */
[----:B------:R-:W-:-:S05]  /*0a70*/  LEA R24, R4, R18, 0x5 ;  /* 0x0000001204187211 */ /* 0x000fca00078e28ff */
[----:B------:R-:W-:-:S06]  /*0a80*/  IMAD.WIDE.U32 R10, R24, 0x4, R10 ;  /* 0x00000004180a7825 */ /* 0x000fcc00078e000a */
[----:B------:R-:W5:Y:S01]  /*0a90*/  LDG.E R10, desc[UR6][R10.64] ;  /* 0x000000060a0a7981 */ /* 0x000f62000c1e1900 */
[----:B---3--:R-:W-:Y:S01]  /*0aa0*/  FADD.FTZ R8, R8, R22 ;  /* 0x0000001608087221 */ /* 0x008fe20000010000 */
[----:B----4-:R-:W-:Y:S01]  /*0ab0*/  FADD.FTZ R25, R25, R23 ;  /* 0x0000001719197221 */ /* 0x010fe20000010000 */
[----:B------:R-:W-:-:S05]  /*0ac0*/  IMAD.WIDE.U32 R22, R28, 0x4, R14 ;  /* 0x000000041c167825 */ /* 0x000fca00078e000e */
[----:B------:R0:W3:Y:S01]  /*0ad0*/  LDG.E R21, desc[UR6][R22.64] ;  /* 0x0000000616157981 */ /* 0x0000e2000c1e1900 */
[----:B------:R-:W-:-:S04]  /*0ae0*/  IMAD.WIDE.U32 R28, R28, 0x4, R12 ;  /* 0x000000041c1c7825 */ /* 0x000fc800078e000c */
[----:B0-----:R-:W-:-:S04]  /*0af0*/  IMAD.WIDE.U32 R22, R18, 0x4, R14 ;  /* 0x0000000412167825 */ /* 0x001fc800078e000e */
[----:B--2---:R-:W-:Y:S01]  /*0b00*/  FADD.FTZ R26, R26, R19 ;  /* 0x000000131a1a7221 */ /* 0x004fe20000010000 */
[----:B------:R-:W-:Y:S01]  /*0b10*/  IMAD.WIDE.U32 R18, R18, 0x4, R12 ;  /* 0x0000000412127825 */ /* 0x000fe200078e000c */
[----:B------:R-:W2:Y:S03]  /*0b20*/  LDG.E R22, desc[UR6][R22.64] ;  /* 0x0000000616167981 */ /* 0x000ea6000c1e1900 */
[C---:B------:R-:W-:Y:S02]  /*0b30*/  IMAD.WIDE.U32 R14, R24.reuse, 0x4, R14 ;  /* 0x00000004180e7825 */ /* 0x040fe400078e000e */
[----:B------:R-:W4:Y:S02]  /*0b40*/  LDG.E R18, desc[UR6][R18.64] ;  /* 0x0000000612127981 */ /* 0x000f24000c1e1900 */
[----:B------:R-:W-:Y:S02]  /*0b50*/  IMAD.WIDE.U32 R12, R24, 0x4, R12 ;  /* 0x00000004180c7825 */ /* 0x000fe400078e000c */
[----:B------:R-:W4:Y:S04]  /*0b60*/  LDG.E R14, desc[UR6][R14.64] ;  /* 0x000000060e0e7981 */ /* 0x000f28000c1e1900 */
[----:B------:R-:W4:Y:S04]  /*0b70*/  LDG.E R23, desc[UR6][R28.64] ;  /* 0x000000061c177981 */ /* 0x000f28000c1e1900 */
[----:B------:R-:W4:Y:S01]  /*0b80*/  LDG.E R12, desc[UR6][R12.64] ;  /* 0x000000060c0c7981 */ /* 0x000f22000c1e1900 */
[----:B-----5:R-:W-:Y:S01]  /*0b90*/  FADD.FTZ R27, R8, R16 ;  /* 0x00000010081b7221 */ /* 0x020fe20000010000 */
[----:B------:R-:W-:-:S03]  /*0ba0*/  IADD3 R7, PT, PT, R7, 0x80, RZ ;  /* 0x0000008007077810 */ /* 0x000fc60007ffe0ff */
[----:B------:R-:W-:-:S04]  /*0bb0*/  FADD.FTZ R27, R27, R20 ;  /* 0x000000141b1b7221 */ /* 0x000fc80000010000 */
[----:B------:R-:W-:Y:S01]  /*0bc0*/  FADD.FTZ R8, R27, R10 ;  /* 0x0000000a1b087221 */ /* 0x000fe20000010000 */
[----:B---3--:R-:W-:-:S04]  /*0bd0*/  FADD.FTZ R21, R25, R21 ;  /* 0x0000001519157221 */ /* 0x008fc80000010000 */
[----:B--2---:R-:W-:Y:S01]  /*0be0*/  FADD.FTZ R21, R21, R22 ;  /* 0x0000001615157221 */ /* 0x004fe20000010000 */
[----:B----4-:R-:W-:-:S04]  /*0bf0*/  FADD.FTZ R23, R26, R23 ;  /* 0x000000171a177221 */ /* 0x010fc80000010000 */
[----:B------:R-:W-:Y:S01]  /*0c00*/  FADD.FTZ R23, R23, R18 ;  /* 0x0000001217177221 */ /* 0x000fe20000010000 */
[----:B------:R-:W-:-:S03]  /*0c10*/  FADD.FTZ R25, R21, R14 ;  /* 0x0000000e15197221 */ /* 0x000fc60000010000 */
[----:B------:R-:W-:-:S07]  /*0c20*/  FADD.FTZ R26, R23, R12 ;  /* 0x0000000c171a7221 */ /* 0x000fce0000010000 */
.L_x_977:
[----:B------:R-:W-:Y:S05]  /*0c30*/  BSYNC.RECONVERGENT B1 ;  /* 0x0000000000017941 */ /* 0x000fea0003800200 */
.L_x_976:
[----:B------:R-:W-:Y:S05]  /*0c40*/  @!P1 BRA `(.L_x_972) ;  /* 0x0000000000ac9947 */ /* 0x000fea0003800000 */
[----:B------:R-:W-:Y:S01]  /*0c50*/  ISETP.NE.AND P1, PT, R17, 0x1, PT ;  /* 0x000000011100780c */ /* 0x000fe20003f25270 */
[----:B------:R-:W-:Y:S01]  /*0c60*/  BSSY.RECONVERGENT B1, `(.L_x_978) ;  /* 0x000001b000017945 */ /* 0x000fe20003800200 */
[----:B------:R-:W-:-:S11]  /*0c70*/  LOP3.LUT P0, RZ, R9, 0x20, RZ, 0xc0, !PT ;  /* 0x0000002009ff7812 */ /* 0x000fd6000780c0ff */
[----:B------:R-:W-:Y:S05]  /*0c80*/  @!P1 BRA `(.L_x_979) ;  /* 0x0000000000609947 */ /* 0x000fea0003800000 */
[----:B------:R-:W0:Y:S01]  /*0c90*/  LDC.64 R18, c[0x0][0x440] ;  /* 0x00011000ff127b82 */ /* 0x000e220000000a00 */
[----:B------:R-:W-:-:S05]  /*0ca0*/  IMAD R17, R7, R4, R3 ;  /* 0x0000000407117224 */ /* 0x000fca00078e0203 */
[----:B------:R-:W-:Y:S02]  /*0cb0*/  LEA R9, R4, R17, 0x5 ;  /* 0x0000001104097211 */ /* 0x000fe400078e28ff */
[----:B------:R-:W1:Y:S08]  /*0cc0*/  LDC.64 R10, c[0x0][0x448] ;  /* 0x00011200ff0a7b82 */ /* 0x000e700000000a00 */
[----:B------:R-:W2:Y:S01]  /*0cd0*/  LDC.64 R12, c[0x0][0x460] ;  /* 0x00011800ff0c7b82 */ /* 0x000ea20000000a00 */
[----:B0-----:R-:W-:-:S04]  /*0ce0*/  IMAD.WIDE.U32 R20, R17, 0x4, R18 ;  /* 0x0000000411147825 */ /* 0x001fc800078e0012 */
[----:B-1----:R-:W-:Y:S02]  /*0cf0*/  IMAD.WIDE.U32 R14, R17, 0x4, R10 ;  /* 0x00000004110e7825 */ /* 0x002fe400078e000a */
[----:B------:R-:W3:Y:S02]  /*0d00*/  LDG.E R21, desc[UR6][R20.64] ;  /* 0x0000000614157981 */ /* 0x000ee4000c1e1900 */
[----:B------:R-:W-:Y:S02]  /*0d10*/  IMAD.WIDE.U32 R18, R9, 0x4, R18 ;  /* 0x0000000409127825 */ /* 0x000fe400078e0012 */
[----:B------:R-:W4:Y:S02]  /*0d20*/  LDG.E R14, desc[UR6][R14.64] ;  /* 0x000000060e0e7981 */ /* 0x000f24000c1e1900 */
[----:B--2---:R-:W-:Y:S02]  /*0d30*/  IMAD.WIDE.U32 R16, R17, 0x4, R12 ;  /* 0x0000000411107825 */ /* 0x004fe400078e000c */
[----:B------:R-:W2:Y:S02]  /*0d40*/  LDG.E R19, desc[UR6][R18.64] ;  /* 0x0000000612137981 */ /* 0x000ea4000c1e1900 */
[----:B------:R-:W-:-:S02]  /*0d50*/  IMAD.WIDE.U32 R10, R9, 0x4, R10 ;  /* 0x00000004090a7825 */ /* 0x000fc400078e000a */
[----:B------:R-:W5:Y:S02]  /*0d60*/  LDG.E R17, desc[UR6][R16.64] ;  /* 0x0000000610117981 */ /* 0x000f64000c1e1900 */
[----:B------:R-:W-:Y:S02]  /*0d70*/  IMAD.WIDE.U32 R12, R9, 0x4, R12 ;  /* 0x00000004090c7825 */ /* 0x000fe400078e000c */
[----:B------:R-:W5:Y:S04]  /*0d80*/  LDG.E R10, desc[UR6][R10.64] ;  /* 0x000000060a0a7981 */ /* 0x000f68000c1e1900 */
[----:B------:R-:W5:Y:S01]  /*0d90*/  LDG.E R13, desc[UR6][R12.64] ;  /* 0x000000060c0d7981 */ /* 0x000f62000c1e1900 */
[----:B------:R-:W-:Y:S01]  /*0da0*/  IADD3 R7, PT, PT, R7, 0x40, RZ ;  /* 0x0000004007077810 */ /* 0x000fe20007ffe0ff */
[----:B---3--:R-:W-:Y:S01]  /*0db0*/  FADD.FTZ R8, R8, R21 ;  /* 0x0000001508087221 */ /* 0x008fe20000010000 */
[----:B----4-:R-:W-:-:S03]  /*0dc0*/  FADD.FTZ R25, R25, R14 ;  /* 0x0000000e19197221 */ /* 0x010fc60000010000 */
[----:B--2---:R-:W-:Y:S01]  /*0dd0*/  FADD.FTZ R8, R8, R19 ;  /* 0x0000001308087221 */ /* 0x004fe20000010000 */
[----:B-----5:R-:W-:Y:S01]  /*0de0*/  FADD.FTZ R26, R26, R17 ;  /* 0x000000111a1a7221 */ /* 0x020fe20000010000 */
[----:B------:R-:W-:-:S03]  /*0df0*/  FADD.FTZ R25, R25, R10 ;  /* 0x0000000a19197221 */ /* 0x000fc60000010000 */
[----:B------:R-:W-:-:S07]  /*0e00*/  FADD.FTZ R26, R26, R13 ;  /* 0x0000000d1a1a7221 */ /* 0x000fce0000010000 */
.L_x_979:
[----:B------:R-:W-:Y:S05]  /*0e10*/  BSYNC.RECONVERGENT B1 ;  /* 0x0000000000017941 */ /* 0x000fea0003800200 */
.L_x_978:
[----:B------:R-:W-:Y:S05]  /*0e20*/  @P0 BRA `(.L_x_972) ;  /* 0x0000000000340947 */ /* 0x000fea0003800000 */
[----:B------:R-:W0:Y:S01]  /*0e30*/  LDC.64 R14, c[0x0][0x440] ;  /* 0x00011000ff0e7b82 */ /* 0x000e220000000a00 */
[----:B------:R-:W-:-:S07]  /*0e40*/  IMAD R3, R7, R4, R3 ;  /* 0x0000000407037224 */ /* 0x000fce00078e0203 */
[----:B------:R-:W1:Y:S08]  /*0e50*/  LDC.64 R12, c[0x0][0x448] ;  /* 0x00011200ff0c7b82 */ /* 0x000e700000000a00 */
[----:B------:R-:W2:Y:S01]  /*0e60*/  LDC.64 R10, c[0x0][0x460] ;  /* 0x00011800ff0a7b82 */ /* 0x000ea20000000a00 */
[----:B0-----:R-:W-:-:S06]  /*0e70*/  IMAD.WIDE.U32 R14, R3, 0x4, R14 ;  /* 0x00000004030e7825 */ /* 0x001fcc00078e000e */
[----:B------:R-:W3:Y:S01]  /*0e80*/  LDG.E R15, desc[UR6][R14.64] ;  /* 0x000000060e0f7981 */ /* 0x000ee2000c1e1900 */
[----:B-1----:R-:W-:-:S06]  /*0e90*/  IMAD.WIDE.U32 R12, R3, 0x4, R12 ;  /* 0x00000004030c7825 */ /* 0x002fcc00078e000c */
[----:B------:R-:W4:Y:S01]  /*0ea0*/  LDG.E R12, desc[UR6][R12.64] ;  /* 0x000000060c0c7981 */ /* 0x000f22000c1e1900 */
[----:B--2---:R-:W-:-:S06]  /*0eb0*/  IMAD.WIDE.U32 R10, R3, 0x4, R10 ;  /* 0x00000004030a7825 */ /* 0x004fcc00078e000a */
[----:B------:R-:W2:Y:S01]  /*0ec0*/  LDG.E R11, desc[UR6][R10.64] ;  /* 0x000000060a0b7981 */ /* 0x000ea2000c1e1900 */
[----:B---3--:R-:W-:Y:S01]  /*0ed0*/  FADD.FTZ R8, R8, R15 ;  /* 0x0000000f08087221 */ /* 0x008fe20000010000 */
[----:B----4-:R-:W-:Y:S01]  /*0ee0*/  FADD.FTZ R25, R25, R12 ;  /* 0x0000000c19197221 */ /* 0x010fe20000010000 */
[----:B--2---:R-:W-:-:S07]  /*0ef0*/  FADD.FTZ R26, R26, R11 ;  /* 0x0000000b1a1a7221 */ /* 0x004fce0000010000 */
.L_x_972:
[----:B------:R-:W-:Y:S05]  /*0f00*/  BSYNC.RECONVERGENT B0 ;  /* 0x0000000000007941 */ /* 0x000fea0003800200 */
.L_x_971:
[----:B------:R-:W0:Y:S01]  /*0f10*/  S2UR UR5, SR_CgaCtaId ;  /* 0x00000000000579c3 */ /* 0x000e220000008800 */
[----:B------:R-:W-:Y:S01]  /*0f20*/  UMOV UR4, 0x400 ;  /* 0x0000040000047882 */ /* 0x000fe20000000000 */
[--C-:B------:R-:W-:Y:S02]  /*0f30*/  LOP3.LUT R3, R5, 0x1f, R2.reuse, 0x78, !PT ;  /* 0x0000001f05037812 */ /* 0x100fe400078e7802 */
[----:B------:R-:W-:Y:S02]  /*0f40*/  SHF.L.U32 R10, R6, 0x7, RZ ;  /* 0x00000007060a7819 */ /* 0x000fe400000006ff */
[C---:B------:R-:W-:Y:S02]  /*0f50*/  LOP3.LUT R2, R3.reuse, 0x3e0, R2, 0xf8, !PT ;  /* 0x000003e003027812 */ /* 0x040fe400078ef802 */
[----:B------:R-:W-:Y:S02]  /*0f60*/  SHF.L.U32 R7, R3, 0x2, RZ ;  /* 0x0000000203077819 */ /* 0x000fe400000006ff */
[----:B------:R-:W-:-:S02]  /*0f70*/  SHF.L.U32 R0, R0, 0x4, RZ ;  /* 0x0000000400007819 */ /* 0x000fc400000006ff */
[----:B------:R-:W-:Y:S02]  /*0f80*/  LOP3.LUT R7, R10, R7, RZ, 0xfc, !PT ;  /* 0x000000070a077212 */ /* 0x000fe400078efcff */
[----:B------:R-:W-:Y:S01]  /*0f90*/  ISETP.NE.AND P0, PT, R6, RZ, PT ;  /* 0x000000ff0600720c */ /* 0x000fe20003f05270 */
[----:B0-----:R-:W-:-:S06]  /*0fa0*/  ULEA UR4, UR5, UR4, 0x18 ;  /* 0x0000000405047291 */ /* 0x001fcc000f8ec0ff */
[----:B------:R-:W-:-:S05]  /*0fb0*/  LEA R3, R2, UR4, 0x2 ;  /* 0x0000000402037c11 */ /* 0x000fca000f8e10ff */
[----:B------:R-:W-:Y:S04]  /*0fc0*/  STS [R3], R25 ;  /* 0x0000001903007388 */ /* 0x000fe80000000800 */
[----:B------:R-:W-:Y:S04]  /*0fd0*/  STS [R3+0x1000], R8 ;  /* 0x0010000803007388 */ /* 0x000fe80000000800 */
[----:B------:R-:W-:Y:S01]  /*0fe0*/  STS [R3+0x2000], R26 ;  /* 0x0020001a03007388 */ /* 0x000fe20000000800 */
[----:B------:R-:W-:Y:S06]  /*0ff0*/  BAR.SYNC.DEFER_BLOCKING 0x0 ;  /* 0x0000000000007b1d */ /* 0x000fec0000010000 */
[----:B------:R-:W0:Y:S04]  /*1000*/  LDS R10, [R7+UR4+0x1000] ;  /* 0x00100004070a7984 */ /* 0x000e280008000800 */
[----:B------:R-:W1:Y:S04]  /*1010*/  LDS R2, [R7+UR4] ;  /* 0x0000000407027984 */ /* 0x000e680008000800 */
[----:B------:R-:W2:Y:S04]  /*1020*/  LDS R9, [R7+UR4+0x2000] ;  /* 0x0020000407097984 */ /* 0x000ea80008000800 */
[----:B0-----:R-:W0:Y:S04]  /*1030*/  SHFL.BFLY PT, R11, R10, 0x1, 0x1f ;  /* 0x0c201f000a0b7f89 */ /* 0x001e2800000e0000 */
[----:B-1----:R-:W1:Y:S04]  /*1040*/  SHFL.BFLY PT, R13, R2, 0x1, 0x1f ;  /* 0x0c201f00020d7f89 */ /* 0x002e6800000e0000 */
[----:B--2---:R-:W2:Y:S01]  /*1050*/  SHFL.BFLY PT, R12, R9, 0x1, 0x1f ;  /* 0x0c201f00090c7f89 */ /* 0x004ea200000e0000 */
[----:B0-----:R-:W-:Y:S01]  /*1060*/  FADD.FTZ R11, R10, R11 ;  /* 0x0000000b0a0b7221 */ /* 0x001fe20000010000 */
[----:B-1----:R-:W-:-:S04]  /*1070*/  FADD.FTZ R13, R2, R13 ;  /* 0x0000000d020d7221 */ /* 0x002fc80000010000 */
[----:B------:R-:W0:Y:S01]  /*1080*/  SHFL.BFLY PT, R8, R11, 0x2, 0x1f ;  /* 0x0c401f000b087f89 */ /* 0x000e2200000e0000 */
[----:B--2---:R-:W-:-:S03]  /*1090*/  FADD.FTZ R14, R9, R12 ;  /* 0x0000000c090e7221 */ /* 0x004fc60000010000 */
[----:B------:R-:W1:Y:S04]  /*10a0*/  SHFL.BFLY PT, R12, R13, 0x2, 0x1f ;  /* 0x0c401f000d0c7f89 */ /* 0x000e6800000e0000 */
[----:B------:R-:W2:Y:S01]  /*10b0*/  SHFL.BFLY PT, R3, R14, 0x2, 0x1f ;  /* 0x0c401f000e037f89 */ /* 0x000ea200000e0000 */
[----:B0-----:R-:W-:Y:S01]  /*10c0*/  FADD.FTZ R8, R11, R8 ;  /* 0x000000080b087221 */ /* 0x001fe20000010000 */
[----:B-1----:R-:W-:Y:S01]  /*10d0*/  FADD.FTZ R12, R13, R12 ;  /* 0x0000000c0d0c7221 */ /* 0x002fe20000010000 */
[----:B--2---:R-:W-:-:S04]  /*10e0*/  FADD.FTZ R15, R14, R3 ;  /* 0x000000030e0f7221 */ /* 0x004fc80000010000 */
[----:B------:R-:W0:Y:S04]  /*10f0*/  SHFL.BFLY PT, R7, R12, 0x4, 0x1f ;  /* 0x0c801f000c077f89 */ /* 0x000e2800000e0000 */
[----:B------:R-:W1:Y:S04]  /*1100*/  SHFL.BFLY PT, R3, R8, 0x4, 0x1f ;  /* 0x0c801f0008037f89 */ /* 0x000e6800000e0000 */
[----:B------:R-:W2:Y:S01]  /*1110*/  SHFL.BFLY PT, R2, R15, 0x4, 0x1f ;  /* 0x0c801f000f027f89 */ /* 0x000ea200000e0000 */
[----:B0-----:R-:W-:Y:S01]  /*1120*/  FADD.FTZ R9, R12, R7 ;  /* 0x000000070c097221 */ /* 0x001fe20000010000 */
[----:B-1----:R-:W-:-:S04]  /*1130*/  FADD.FTZ R3, R8, R3 ;  /* 0x0000000308037221 */ /* 0x002fc80000010000 */
[----:B------:R-:W0:Y:S01]  /*1140*/  SHFL.BFLY PT, R10, R9, 0x8, 0x1f ;  /* 0x0d001f00090a7f89 */ /* 0x000e2200000e0000 */
[----:B--2---:R-:W-:Y:S01]  /*1150*/  FADD.FTZ R16, R15, R2 ;  /* 0x000000020f107221 */ /* 0x004fe20000010000 */
[----:B------:R-:W-:Y:S02]  /*1160*/  LOP3.LUT R15, R0, 0x7ffffff0, RZ, 0xc0, !PT ;  /* 0x7ffffff0000f7812 */ /* 0x000fe400078ec0ff */
[----:B------:R-:W1:Y:S02]  /*1170*/  SHFL.BFLY PT, R2, R3, 0x8, 0x1f ;  /* 0x0d001f0003027f89 */ /* 0x000e6400000e0000 */
[----:B------:R-:W-:Y:S02]  /*1180*/  IADD3 R0, PT, PT, R6, R15, RZ ;  /* 0x0000000f06007210 */ /* 0x000fe40007ffe0ff */
[----:B------:R-:W2:Y:S01]  /*1190*/  SHFL.BFLY PT, R7, R16, 0x8, 0x1f ;  /* 0x0d001f0010077f89 */ /* 0x000ea200000e0000 */
[----:B0-----:R-:W-:Y:S01]  /*11a0*/  FADD.FTZ R10, R9, R10 ;  /* 0x0000000a090a7221 */ /* 0x001fe20000010000 */
[----:B-1----:R-:W-:-:S04]  /*11b0*/  FADD.FTZ R2, R3, R2 ;  /* 0x0000000203027221 */ /* 0x002fc80000010000 */
[----:B------:R-:W0:Y:S01]  /*11c0*/  SHFL.BFLY PT, R11, R10, 0x10, 0x1f ;  /* 0x0e001f000a0b7f89 */ /* 0x000e2200000e0000 */
[----:B------:R-:W-:Y:S01]  /*11d0*/  SHF.L.U32 R3, R0, 0x1, RZ ;  /* 0x0000000100037819 */ /* 0x000fe200000006ff */
[----:B--2---:R-:W-:Y:S02]  /*11e0*/  FADD.FTZ R8, R16, R7 ;  /* 0x0000000710087221 */ /* 0x004fe40000010000 */
[----:B------:R-:W1:Y:S01]  /*11f0*/  SHFL.BFLY PT, R7, R2, 0x10, 0x1f ;  /* 0x0e001f0002077f89 */ /* 0x000e6200000e0000 */
[----:B------:R-:W-:Y:S02]  /*1200*/  ISETP.GE.U32.AND P1, PT, R3, R4, PT ;  /* 0x000000040300720c */ /* 0x000fe40003f26070 */
[----:B------:R-:W-:Y:S01]  /*1210*/  @!P0 LEA R4, R5, UR4, 0x2 ;  /* 0x0000000405048c11 */ /* 0x000fe2000f8e10ff */
[----:B------:R-:W2:Y:S01]  /*1220*/  SHFL.BFLY PT, R13, R8, 0x10, 0x1f ;  /* 0x0e001f00080d7f89 */ /* 0x000ea200000e0000 */
[----:B0-----:R-:W-:Y:S01]  /*1230*/  FADD.FTZ R11, R10, R11 ;  /* 0x0000000b0a0b7221 */ /* 0x001fe20000010000 */
[----:B-1----:R-:W-:-:S04]  /*1240*/  FADD.FTZ R7, R2, R7 ;  /* 0x0000000702077221 */ /* 0x002fc80000010000 */
[----:B------:R0:W-:Y:S01]  /*1250*/  @!P0 STS [R4+0x3000], R11 ;  /* 0x0030000b04008388 */ /* 0x0001e20000000800 */
[----:B--2---:R-:W-:-:S03]  /*1260*/  FADD.FTZ R13, R8, R13 ;  /* 0x0000000d080d7221 */ /* 0x004fc60000010000 */
        /* <DEDUP_REMOVED lines=11> */
[----:B------:R-:W3:Y:S03]  /*1320*/  LDC.64 R4, c[0x0][0x480] ;  /* 0x00012000ff047b82 */ /* 0x000ee60000000a00 */
[----:B------:R-:W4:Y:S05]  /*1330*/  LDS.64 R14, [R8+0x3100] ;  /* 0x00310000080e7984 */ /* 0x000f2a0000000a00 */
[----:B------:R-:W5:Y:S01]  /*1340*/  LDC.64 R6, c[0x0][0x4a0] ;  /* 0x00012800ff067b82 */ /* 0x000f620000000a00 */
[----:B-1----:R-:W-:-:S04]  /*1350*/  IMAD.WIDE.U32 R2, R0, 0x4, R2 ;  /* 0x0000000400027825 */ /* 0x002fc800078e0002 */
[----:B---3--:R-:W-:-:S04]  /*1360*/  IMAD.WIDE.U32 R4, R0, 0x4, R4 ;  /* 0x0000000400047825 */ /* 0x008fc800078e0004 */
[----:B-----5:R-:W-:Y:S01]  /*1370*/  IMAD.WIDE.U32 R6, R0, 0x4, R6 ;  /* 0x0000000400067825 */ /* 0x020fe200078e0006 */
[----:B0-----:R-:W-:Y:S02]  /*1380*/  F2FP.BF16.F32.PACK_AB R11, R11, R10 ;  /* 0x0000000a0b0b723e */ /* 0x001fe400000010ff */
[----:B--2---:R-:W-:-:S03]  /*1390*/  F2FP.BF16.F32.PACK_AB R13, R13, R12 ;  /* 0x0000000c0d0d723e */ /* 0x004fc600000010ff */
[----:B------:R-:W-:Y:S01]  /*13a0*/  STG.E desc[UR6][R2.64], R11 ;  /* 0x0000000b02007986 */ /* 0x000fe2000c101906 */
[----:B----4-:R-:W-:-:S03]  /*13b0*/  F2FP.BF16.F32.PACK_AB R15, R15, R14 ;  /* 0x0000000e0f0f723e */ /* 0x010fc600000010ff */
[----:B------:R-:W-:Y:S04]  /*13c0*/  STG.E desc[UR6][R4.64], R13 ;  /* 0x0000000d04007986 */ /* 0x000fe8000c101906 */
[----:B------:R-:W-:Y:S01]  /*13d0*/  STG.E desc[UR6][R6.64], R15 ;  /* 0x0000000f06007986 */ /* 0x000fe2000c101906 */
[----:B------:R-:W-:Y:S05]  /*13e0*/  EXIT ;  /* 0x000000000000794d */ /* 0x000fea0003800000 */
.L_x_980:
        /* <DEDUP_REMOVED lines=9> */
.L_x_15594:


//--------------------- .text._ZN10layer_norm13ln_bwd_kernelINS_13Kernel_traitsI13__nv_bfloat16S2_S2_S2_fjLj4096ELj1ELj1ELj4ELj16ENS_18Kernel_traits_baseILj4096ES2_S2_S2_S2_fjLj128EEEEELb1ELb1ELb1ELb0EEEvNS_9BwdParamsE --------------------------
	.section	.text._ZN10layer_norm13ln_bwd_kernelINS_13Kernel_traitsI13__nv_bfloat16S2_S2_S2_fjLj4096ELj1ELj1ELj4ELj16ENS_18Kernel_traits_baseILj4096ES2_S2_S2_S2_fjLj128EEEEELb1ELb1ELb1ELb0EEEvNS_9BwdParamsE,"ax",@progbits
	.align	128
        .global         _ZN10layer_norm13ln_bwd_kernelINS_13Kernel_traitsI13__nv_bfloat16S2_S2_S2_fjLj4096ELj1ELj1ELj4ELj16ENS_18Kernel_traits_baseILj4096ES2_S2_S2_S2_fjLj128EEEEELb1ELb1ELb1ELb0EEEvNS_9BwdParamsE
        .type           _ZN10layer_norm13ln_bwd_kernelINS_13Kernel_traitsI13__nv_bfloat16S2_S2_S2_fjLj4096ELj1ELj1ELj4ELj16ENS_18Kernel_traits_baseILj4096ES2_S2_S2_S2_fjLj128EEEEELb1ELb1ELb1ELb0EEEvNS_9BwdParamsE,@function
        .size           _ZN10layer_norm13ln_bwd_kernelINS_13Kernel_traitsI13__nv_bfloat16S2_S2_S2_fjLj4096ELj1ELj1ELj4ELj16ENS_18Kernel_traits_baseILj4096ES2_S2_S2_S2_fjLj128EEEEELb1ELb1ELb1ELb0EEEvNS_9BwdParamsE,(.L_x_15595 - _ZN10layer_norm13ln_bwd_kernelINS_13Kernel_traitsI13__nv_bfloat16S2_S2_S2_fjLj4096ELj1ELj1ELj4ELj16ENS_18Kernel_traits_baseILj4096ES2_S2_S2_S2_fjLj128EEEEELb1ELb1ELb1ELb0EEEvNS_9BwdParamsE)
        .other          _ZN10layer_norm13ln_bwd_kernelINS_13Kernel_traitsI13__nv_bfloat16S2_S2_S2_fjLj4096ELj1ELj1ELj4ELj16ENS_18Kernel_traits_baseILj4096ES2_S2_S2_S2_fjLj128EEEEELb1ELb1ELb1ELb0EEEvNS_9BwdParamsE,@"STO_CUDA_ENTRY STV_DEFAULT"
_ZN10layer_norm13ln_bwd_kernelINS_13Kernel_traitsI13__nv_bfloat16S2_S2_S2_fjLj4096ELj1ELj1ELj4ELj16ENS_18Kernel_traits_baseILj4096ES2_S2_S2_S2_fjLj128EEEEELb1ELb1ELb1ELb0EEEvNS_9BwdParamsE:
.text._ZN10layer_norm13ln_bwd_kernelINS_13Kernel_traitsI13__nv_bfloat16S2_S2_S2_fjLj4096ELj1ELj1ELj4ELj16ENS_18Kernel_traits_baseILj4096ES2_S2_S2_S2_fjLj128EEEEELb1ELb1ELb1ELb0EEEvNS_9BwdParamsE:
        /* <DEDUP_REMOVED lines=8> */
[----:B-1----:R-:W-:Y:S01]  /*0080*/  LOP3.LUT R2, R12, 0x7f, RZ, 0x3c, !PT ;  /* 0x0000007f0c027812 */ /* 0x002fe200078e3cff */
[----:B------:R-:W1:Y:S02]  /*0090*/  S2UR UR28, SR_CTAID.X ;  /* 0x00000000001c79c3 */ /* 0x000e640000002500 */
[----:B------:R-:W1:Y:S01]  /*00a0*/  LDCU UR4, c[0x0][0x384] ;  /* 0x00007080ff0477ac */ /* 0x000e620008000800 */
[----:B------:R-:W-:Y:S02]  /*00b0*/  LEA.HI.SX32 R2, R3, R2, 0x1d ;  /* 0x0000000203027211 */ /* 0x000fe400078feaff */
[----:B------:R-:W-:Y:S02]  /*00c0*/  MOV R3, R12 ;  /* 0x0000000c00037202 */ /* 0x000fe40000000f00 */
        /* <DEDUP_REMOVED lines=94> */
[----:B------:R0:W-:Y:S01]  /*06b0*/  STL.S16 [R1+0x4], R3 ;  /* 0x0000040301007387 */ /* 0x0001e20000100600 */
[----:B------:R-:W-:-:S02]  /*06c0*/  PRMT R249, R40, 0x7632, R249 ;  /* 0x0000763228f97816 */ /* 0x000fc400000000f9 */
[----:B------:R-:W-:Y:S02]  /*06d0*/  CS2R R92, SRZ ;  /* 0x00000000005c7805 */ /* 0x000fe4000001ff00 */
[----:B------:R-:W-:Y:S01]  /*06e0*/  PRMT R248, R51, 0x7632, R248 ;  /* 0x0000763233f87816 */ /* 0x000fe200000000f8 */
[----:B------:R0:W-:Y:S01]  /*06f0*/  STL.S16 [R1], R0 ;  /* 0x0000000001007387 */ /* 0x0001e20000100600 */
        /* <DEDUP_REMOVED lines=47> */
[----:B------:R-:W1:Y:S01]  /*09f0*/  LDCU UR8, c[0x0][0x388] ;  /* 0x00007100ff0877ac */ /* 0x000e620008000800 */
[----:B------:R-:W2:Y:S01]  /*0a00*/  LDCU.U8 UR29, c[0x0][0x410] ;  /* 0x00008200ff1d77ac */ /* 0x000ea20008000000 */
[----:B------:R-:W3:Y:S01]  /*0a10*/  LDCU UR30, c[0x0][0x400] ;  /* 0x00008000ff1e77ac */ /* 0x000ee20008000800 */
[----:B------:R-:W4:Y:S01]  /*0a20*/  LDCU.64 UR20, c[0x0][0x408] ;  /* 0x00008100ff1477ac */ /* 0x000f220008000a00 */
[----:B------:R-:W0:Y:S01]  /*0a30*/  LDCU.64 UR22, c[0x0][0x438] ;  /* 0x00008700ff1677ac */ /* 0x000e220008000a00 */
[----:B------:R-:W0:Y:S01]  /*0a40*/  LDCU.64 UR24, c[0x0][0x478] ;  /* 0x00008f00ff1877ac */ /* 0x000e220008000a00 */
[----:B------:R-:W0:Y:S01]  /*0a50*/  LDCU.128 UR12, c[0x0][0x3c0] ;  /* 0x00007800ff0c77ac */ /* 0x000e220008000c00 */
[----:B------:R-:W0:Y:S01]  /*0a60*/  LDCU.128 UR16, c[0x0][0x3f0] ;  /* 0x00007e00ff1077ac */ /* 0x000e220008000c00 */
[----:B------:R-:W0:Y:S02]  /*0a70*/  LDCU.64 UR26, c[0x0][0x380] ;  /* 0x00007000ff1a77ac */ /* 0x000e240008000a00 */
.L_x_1258:
[----:B0-----:R-:W-:Y:S02]  /*0a80*/  UIMAD.WIDE UR6, UR28, 0x4, UR18 ;  /* 0x000000041c0678a5 */ /* 0x001fe4000f8e0212 */
[----:B------:R-:W-:-:S04]  /*0a90*/  UIMAD.WIDE UR4, UR28, 0x4, UR14 ;  /* 0x000000041c0478a5 */ /* 0x000fc8000f8e020e */
[----:B---3--:R-:W-:Y:S02]  /*0aa0*/  MOV R180, UR6 ;  /* 0x0000000600b47c02 */ /* 0x008fe40008000f00 */
[----:B------:R-:W-:Y:S01]  /*0ab0*/  MOV R181, UR7 ;  /* 0x0000000700b57c02 */ /* 0x000fe20008000f00 */
[----:B------:R-:W-:-:S04]  /*0ac0*/  UIMAD.WIDE UR6, UR28, 0x4, UR16 ;  /* 0x000000041c0678a5 */ /* 0x000fc8000f8e0210 */
[----:B-12--5:R0:W5:Y:S02]  /*0ad0*/  LDG.E R183, desc[UR10][R180.64] ;  /* 0x0000000ab4b77981 */ /* 0x026164000c1e1900 */
[----:B0-----:R-:W-:Y:S02]  /*0ae0*/  MOV R180, UR4 ;  /* 0x0000000400b47c02 */ /* 0x001fe40008000f00 */
[----:B------:R-:W-:-:S05]  /*0af0*/  MOV R181, UR5 ;  /* 0x0000000500b57c02 */ /* 0x000fca0008000f00 */
[----:B------:R0:W2:Y:S02]  /*0b00*/  LDG.E R182, desc[UR10][R180.64] ;  /* 0x0000000ab4b67981 */ /* 0x0000a4000c1e1900 */
[----:B0-----:R-:W-:Y:S01]  /*0b10*/  MOV R180, UR6 ;  /* 0x0000000600b47c02 */ /* 0x001fe20008000f00 */
[----:B------:R-:W-:-:S05]  /*0b20*/  IMAD.U32 R181, RZ, RZ, UR7 ;  /* 0x00000007ffb57e24 */ /* 0x000fca000f8e00ff */
[----:B------:R-:W3:Y:S01]  /*0b30*/  LDG.E R184, desc[UR10][R180.64] ;  /* 0x0000000ab4b87981 */ /* 0x000ee2000c1e1900 */
[----:B------:R-:W-:Y:S01]  /*0b40*/  BSSY.RECONVERGENT B0, `(.L_x_982) ;  /* 0x0000232000007945 */ /* 0x000fe20003800200 */
[----:B-----5:R-:W-:-:S13]  /*0b50*/  R2UR UR32, R183 ;  /* 0x00000000b72072ca */ /* 0x020fda00000e0000 */
[----:B------:R-:W-:Y:S01]  /*0b60*/  UISETP.GE.AND UP2, UPT, UR32, 0x1, UPT ;  /* 0x000000012000788c */ /* 0x000fe2000bf46270 */
[----:B--2---:R-:W-:Y:S02]  /*0b70*/  R2UR UR31, R182 ;  /* 0x00000000b61f72ca */ /* 0x004fe400000e0000 */
[----:B---3--:R-:W-:-:S06]  /*0b80*/  R2UR UR9, R184 ;  /* 0x00000000b80972ca */ /* 0x008fcc00000e0000 */
[----:B------:R-:W-:Y:S09]  /*0b90*/  BRA.U !UP2, `(.L_x_983) ;  /* 0x0000001d0a787547 */ /* 0x000ff2000b800000 */
[----:B------:R-:W-:-:S06]  /*0ba0*/  UIMAD.WIDE UR4, UR28, 0x4, UR12 ;  /* 0x000000041c0478a5 */ /* 0x000fcc000f8e020c */
[----:B------:R-:W-:Y:S02]  /*0bb0*/  MOV R180, UR4 ;  /* 0x0000000400b47c02 */ /* 0x000fe40008000f00 */
[----:B------:R-:W-:-:S05]  /*0bc0*/  MOV R181, UR5 ;  /* 0x0000000500b57c02 */ /* 0x000fca0008000f00 */
[----:B------:R-:W2:Y:S01]  /*0bd0*/  LDG.E R180, desc[UR10][R180.64] ;  /* 0x0000000ab4b47981 */ /* 0x000ea2000c1e1900 */
[----:B------:R-:W-:Y:S01]  /*0be0*/  UISETP.GE.AND UP3, UPT, UR9, 0x1, UPT ;  /* 0x000000010900788c */ /* 0x000fe2000bf66270 */
[C---:B------:R-:W-:Y:S01]  /*0bf0*/  ISETP.GE.U32.AND P1, PT, R2.reuse, 0x80, PT ;  /* 0x000000800200780c */ /* 0x040fe20003f26070 */
[----:B------:R-:W-:Y:S01]  /*0c00*/  HFMA2 R228, -RZ, RZ, 0, 0 ;  /* 0x00000000ffe47431 */ /* 0x000fe200000001ff */
[----:B------:R-:W0:Y:S01]  /*0c10*/  S2R R183, SR_TID.X ;  /* 0x0000000000b77919 */ /* 0x000e220000002100 */
[----:B------:R-:W-:Y:S01]  /*0c20*/  BSSY.RECONVERGENT B1, `(.L_x_984) ;  /* 0x0000089000017945 */ /* 0x000fe20003800200 */
[----:B------:R-:W-:Y:S01]  /*0c30*/  HFMA2 R235, -RZ, RZ, 0, 0 ;  /* 0x00000000ffeb7431 */ /* 0x000fe200000001ff */
[----:B------:R-:W-:Y:S02]  /*0c40*/  PLOP3.LUT P0, PT, PT, PT, UP3, 0x80, 0x8 ;  /* 0x000000000008781c */ /* 0x000fe40003f0f038 */
[C---:B------:R-:W-:Y:S02]  /*0c50*/  ISETP.GE.U32.AND P2, PT, R2.reuse, 0x100, PT ;  /* 0x000001000200780c */ /* 0x040fe40003f46070 */
[C---:B------:R-:W-:Y:S01]  /*0c60*/  ISETP.GE.U32.AND P3, PT, R2.reuse, 0x180, PT ;  /* 0x000001800200780c */ /* 0x040fe20003f66070 */
[----:B------:R-:W-:Y:S01]  /*0c70*/  @UP3 UIADD3 UR4, UPT, UPT, UR9, -0x1, URZ ;  /* 0xffffffff09043890 */ /* 0x000fe2000fffe0ff */
[----:B------:R-:W-:-:S02]  /*0c80*/  ISETP.GE.U32.AND P4, PT, R2, 0x200, PT ;  /* 0x000002000200780c */ /* 0x000fc40003f86070 */
[----:B------:R-:W-:Y:S01]  /*0c90*/  MOV R236, RZ ;  /* 0x000000ff00ec7202 */ /* 0x000fe20000000f00 */
[----:B-1----:R-:W-:-:S04]  /*0ca0*/  @UP3 UIMAD UR4, UR4, UR8, URZ ;  /* 0x00000008040432a4 */ /* 0x002fc8000f8e02ff */
[----:B------:R-:W-:-:S04]  /*0cb0*/  @UP3 USHF.R.S32.HI UR5, URZ, 0x1f, UR4 ;  /* 0x0000001fff053899 */ /* 0x000fc80008011404 */
[----:B------:R-:W-:Y:S02]  /*0cc0*/  @UP3 ULEA.HI UR5, UR5, UR4, URZ, 0x3 ;  /* 0x0000000405053291 */ /* 0x000fe4000f8f18ff */
[----:B------:R-:W-:-:S04]  /*0cd0*/  UIMAD UR4, UR28, UR8, URZ ;  /* 0x000000081c0472a4 */ /* 0x000fc8000f8e02ff */
[----:B------:R-:W-:Y:S01]  /*0ce0*/  MOV R182, UR5 ;  /* 0x0000000500b67c02 */ /* 0x000fe20008000f00 */
[----:B------:R-:W-:-:S04]  /*0cf0*/  UIADD3 UR5, UPT, UPT, UR32, -0x1, URZ ;  /* 0xffffffff20057890 */ /* 0x000fc8000fffe0ff */
[----:B------:R-:W-:Y:S01]  /*0d00*/  UIMAD UR6, UR5, UR8, URZ ;  /* 0x00000008050672a4 */ /* 0x000fe2000f8e02ff */
[----:B0-----:R-:W-:Y:S01]  /*0d10*/  @P0 LEA.HI.SX32 R228, R182, R183, 0x1d ;  /* 0x000000b7b6e40211 */ /* 0x001fe200078feaff */
[----:B------:R-:W-:Y:S01]  /*0d20*/  USHF.R.S32.HI UR5, URZ, 0x1f, UR4 ;  /* 0x0000001fff057899 */ /* 0x000fe20008011404 */
[----:B------:R-:W-:Y:S01]  /*0d30*/  ISETP.NE.AND P0, PT, RZ, UR29, PT ;  /* 0x0000001dff007c0c */ /* 0x000fe2000bf05270 */
[----:B------:R-:W-:Y:S02]  /*0d40*/  USHF.R.S32.HI UR7, URZ, 0x1f, UR6 ;  /* 0x0000001fff077899 */ /* 0x000fe40008011406 */
[----:B------:R-:W-:Y:S02]  /*0d50*/  ULEA.HI UR5, UR5, UR4, URZ, 0x3 ;  /* 0x0000000405057291 */ /* 0x000fe4000f8f18ff */
[----:B------:R-:W-:-:S04]  /*0d60*/  ULEA.HI UR7, UR7, UR6, URZ, 0x3 ;  /* 0x0000000607077291 */ /* 0x000fc8000f8f18ff */
[----:B------:R-:W-:Y:S02]  /*0d70*/  MOV R242, UR5 ;  /* 0x0000000500f27c02 */ /* 0x000fe40008000f00 */
[----:B------:R-:W-:Y:S02]  /*0d80*/  MOV R232, UR7 ;  /* 0x0000000700e87c02 */ /* 0x000fe40008000f00 */
[-C--:B------:R-:W-:Y:S02]  /*0d90*/  LEA.HI.SX32 R242, R242, R183.reuse, 0x1d ;  /* 0x000000b7f2f27211 */ /* 0x080fe400078feaff */
[----:B------:R-:W-:Y:S02]  /*0da0*/  LEA.HI.SX32 R232, R232, R183, 0x1d ;  /* 0x000000b7e8e87211 */ /* 0x000fe400078feaff */
[----:B------:R-:W-:Y:S02]  /*0db0*/  MOV R226, R242 ;  /* 0x000000f200e27202 */ /* 0x000fe40000000f00 */
        /* <DEDUP_REMOVED lines=14> */
[----:B------:R-:W-:-:S05]  /*0ea0*/  PRMT R241, R28, 0x7632, R241 ;  /* 0x000076321cf17816 */ /* 0x000fca00000000f1 */
[----:B------:R-:W-:Y:S01]  /*0eb0*/  IMAD.U32 R241, R241, 0x10000, RZ ;  /* 0x00010000f1f17824 */ /* 0x000fe200078e00ff */
[----:B------:R-:W-:Y:S01]  /*0ec0*/  PRMT R240, R29, 0x7632, R240 ;  /* 0x000076321df07816 */ /* 0x000fe200000000f0 */
[----:B0-----:R-:W-:-:S05]  /*0ed0*/  @P0 IMAD.WIDE.U32 R4, R226, 0x10, R4 ;  /* 0x00000010e2040825 */ /* 0x001fca00078e0004 */
[----:B------:R0:W5:Y:S01]  /*0ee0*/  @P0 LDG.E.128 R148, desc[UR10][R4.64] ;  /* 0x0000000a04940981 */ /* 0x000162000c1e1d00 */
[----:B------:R-:W-:Y:S02]  /*0ef0*/  SHF.L.U32 R240, R240, 0x10, RZ ;  /* 0x00000010f0f07819 */ /* 0x000fe400000006ff */
[----:B------:R-:W-:-:S04]  /*0f00*/  PRMT R239, R30, 0x7632, R239 ;  /* 0x000076321eef7816 */ /* 0x000fc800000000ef */
[----:B------:R-:W-:Y:S02]  /*0f10*/  SHF.L.U32 R239, R239, 0x10, RZ ;  /* 0x00000010efef7819 */ /* 0x000fe400000006ff */
[----:B------:R-:W-:-:S04]  /*0f20*/  PRMT R229, R31, 0x7632, R229 ;  /* 0x000076321fe57816 */ /* 0x000fc800000000e5 */
[----:B------:R-:W-:Y:S02]  /*0f30*/  SHF.L.U32 R229, R229, 0x10, RZ ;  /* 0x00000010e5e57819 */ /* 0x000fe400000006ff */
[----:B------:R-:W-:Y:S02]  /*0f40*/  SHF.L.U32 R15, R28, 0x10, RZ ;  /* 0x000000101c0f7819 */ /* 0x000fe400000006ff */
[----:B------:R-:W-:Y:S02]  /*0f50*/  SHF.L.U32 R214, R30, 0x10, RZ ;  /* 0x000000101ed67819 */ /* 0x000fe400000006ff */
[----:B------:R-:W-:Y:S01]  /*0f60*/  SHF.L.U32 R218, R29, 0x10, RZ ;  /* 0x000000101dda7819 */ /* 0x000fe200000006ff */
[----:B------:R-:W-:Y:S01]  /*0f70*/  IMAD.U32 R204, R31, 0x10000, RZ ;  /* 0x000100001fcc7824 */ /* 0x000fe200078e00ff */
[----:B------:R-:W-:Y:S02]  /*0f80*/  IADD3 R232, PT, PT, R232, 0x80, RZ ;  /* 0x00000080e8e87810 */ /* 0x000fe40007ffe0ff */
[----:B------:R-:W-:-:S02]  /*0f90*/  IADD3 R228, PT, PT, R228, 0x80, RZ ;  /* 0x00000080e4e47810 */ /* 0x000fc40007ffe0ff */
[----:B------:R-:W-:Y:S02]  /*0fa0*/  IADD3 R226, PT, PT, R226, 0x80, RZ ;  /* 0x00000080e2e27810 */ /* 0x000fe40007ffe0ff */
        /* <DEDUP_REMOVED lines=10> */
[----:B0-----:R-:W-:Y:S02]  /*1050*/  SHF.L.U32 R4, R0, 0x10, RZ ;  /* 0x0000001000047819 */ /* 0x001fe400000006ff */
        /* <DEDUP_REMOVED lines=20> */
[----:B------:R-:W-:Y:S01]  /*11a0*/  SHF.L.U32 R0, R0, 0x10, RZ ;  /* 0x0000001000007819 */ /* 0x000fe200000006ff */
[----:B------:R-:W-:Y:S02]  /*11b0*/  IMAD.U32 R180, R180, 0x10000, RZ ;  /* 0x00010000b4b47824 */ /* 0x000fe400078e00ff */
[----:B------:R-:W-:Y:S01]  /*11c0*/  FMUL.FTZ R12, R12, UR31 ;  /* 0x0000001f0c0c7c20 */ /* 0x000fe20008410000 */
[----:B------:R-:W-:Y:S01]  /*11d0*/  SHF.L.U32 R182, R182, 0x10, RZ ;  /* 0x00000010b6b67819 */ /* 0x000fe200000006ff */
[-C--:B------:R-:W-:Y:S01]  /*11e0*/  FMUL.FTZ R229, R229, R0.reuse ;  /* 0x00000000e5e57220 */ /* 0x080fe20000410000 */
[----:B------:R-:W-:Y:S01]  /*11f0*/  FADD.FTZ R91, R91, R0 ;  /* 0x000000005b5b7221 */ /* 0x000fe20000010000 */
[----:B------:R-:W-:Y:S01]  /*1200*/  FFMA.FTZ R67, R12, R0, R67 ;  /* 0x000000000c437223 */ /* 0x000fe20000010043 */
[C---:B------:R-:W-:Y:S01]  /*1210*/  FADD.FTZ R0, -R227.reuse, R180 ;  /* 0x000000b4e3007221 */ /* 0x040fe20000010100 */
[----:B------:R-:W-:Y:S01]  /*1220*/  SHF.L.U32 R21, R184, 0x10, RZ ;  /* 0x00000010b8157819 */ /* 0x000fe200000006ff */
[----:B------:R-:W-:Y:S01]  /*1230*/  FADD.FTZ R182, -R227, R182 ;  /* 0x000000b6e3b67221 */ /* 0x000fe20000010100 */
[----:B------:R-:W-:Y:S01]  /*1240*/  SHF.L.U32 R180, R181, 0x10, RZ ;  /* 0x00000010b5b47819 */ /* 0x000fe200000006ff */
[----:B------:R-:W-:-:S02]  /*1250*/  FMUL.FTZ R0, R0, UR31 ;  /* 0x0000001f00007c20 */ /* 0x000fc40008410000 */
[-C--:B------:R-:W-:Y:S01]  /*1260*/  FMUL.FTZ R15, R15, R21.reuse ;  /* 0x000000150f0f7220 */ /* 0x080fe20000410000 */
[----:B------:R-:W-:Y:S01]  /*1270*/  FADD.FTZ R84, R84, R21 ;  /* 0x0000001554547221 */ /* 0x000fe20000010000 */
[----:B------:R-:W-:Y:S01]  /*1280*/  FFMA.FTZ R60, R0, R21, R60 ;  /* 0x00000015003c7223 */ /* 0x000fe2000001003c */
[----:B------:R-:W-:Y:S01]  /*1290*/  SHF.L.U32 R181, R186, 0x10, RZ ;  /* 0x00000010bab57819 */ /* 0x000fe200000006ff */
[----:B------:R-:W-:Y:S01]  /*12a0*/  FADD.FTZ R21, -R227, R180 ;  /* 0x000000b4e3157221 */ /* 0x000fe20000010100 */
[----:B------:R-:W-:Y:S01]  /*12b0*/  SHF.L.U32 R185, R185, 0x10, RZ ;  /* 0x00000010b9b97819 */ /* 0x000fe200000006ff */
[----:B------:R-:W-:Y:S01]  /*12c0*/  FMUL.FTZ R197, R182, UR31 ;  /* 0x0000001fb6c57c20 */ /* 0x000fe20008410000 */
[----:B------:R-:W-:Y:S01]  /*12d0*/  FADD.FTZ R180, RZ, R15 ;  /* 0x0000000fffb47221 */ /* 0x000fe20000010000 */
[----:B------:R-:W-:Y:S01]  /*12e0*/  FFMA.FTZ R182, R0, R15, RZ ;  /* 0x0000000f00b67223 */ /* 0x000fe200000100ff */
[----:B------:R-:W-:Y:S01]  /*12f0*/  FADD.FTZ R88, R88, R181 ;  /* 0x000000b558587221 */ /* 0x000fe20000010000 */
[-C--:B------:R-:W-:Y:S01]  /*1300*/  FFMA.FTZ R64, R197, R181.reuse, R64 ;  /* 0x000000b5c5407223 */ /* 0x080fe20000010040 */
[----:B------:R-:W-:Y:S01]  /*1310*/  FMUL.FTZ R214, R214, R181 ;  /* 0x000000b5d6d67220 */ /* 0x000fe20000410000 */
[----:B------:R-:W-:Y:S01]  /*1320*/  FMUL.FTZ R21, R21, UR31 ;  /* 0x0000001f15157c20 */ /* 0x000fe20008410000 */
[----:B------:R-:W-:Y:S01]  /*1330*/  FMUL.FTZ R218, R218, R185 ;  /* 0x000000b9dada7220 */ /* 0x000fe20000410000 */
[----:B------:R-:W-:Y:S01]  /*1340*/  FADD.FTZ R181, R180, R241 ;  /* 0x000000f1b4b57221 */ /* 0x000fe20000010000 */
[----:B------:R-:W-:Y:S01]  /*1350*/  FFMA.FTZ R182, R3, R241, R182 ;  /* 0x000000f103b67223 */ /* 0x000fe200000100b6 */
[----:B------:R-:W-:-:S02]  /*1360*/  SHF.L.U32 R184, R183, 0x10, RZ ;  /* 0x00000010b7b87819 */ /* 0x000fc400000006ff */
        /* <DEDUP_REMOVED lines=20> */
.L_x_985:
[----:B----4-:R-:W-:Y:S05]  /*14b0*/  BSYNC.RECONVERGENT B1 ;  /* 0x0000000000017941 */ /* 0x010fea0003800200 */
.L_x_984:
        /* <DEDUP_REMOVED lines=9> */
[----:B--2---:R-:W-:-:S06]  /*1550*/  IMAD.WIDE.U32 R192, R228, 0x8, R192 ;  /* 0x00000008e4c07825 */ /* 0x004fcc00078e00c0 */
[----:B------:R-:W5:Y:S01]  /*1560*/  LDG.E.64 R192, desc[UR10][R192.64] ;  /* 0x0000000ac0c07981 */ /* 0x000f62000c1e1b00 */
[----:B------:R-:W-:-:S04]  /*1570*/  ISETP.NE.U32.AND P0, PT, RZ, UR22, PT ;  /* 0x00000016ff007c0c */ /* 0x000fc8000bf05070 */
[----:B------:R-:W-:-:S13]  /*1580*/  ISETP.NE.AND.EX P0, PT, RZ, UR23, PT, P0 ;  /* 0x00000017ff007c0c */ /* 0x000fda000bf05300 */
[----:B------:R-:W0:Y:S01]  /*1590*/  @P0 LDC.64 R6, c[0x0][0x438] ;  /* 0x00010e00ff060b82 */ /* 0x000e220000000a00 */
[----:B------:R-:W-:-:S04]  /*15a0*/  PRMT R238, R36, 0x7632, R238 ;  /* 0x0000763224ee7816 */ /* 0x000fc800000000ee */
[----:B------:R-:W-:Y:S02]  /*15b0*/  SHF.L.U32 R238, R238, 0x10, RZ ;  /* 0x00000010eeee7819 */ /* 0x000fe400000006ff */
[----:B------:R-:W-:Y:S01]  /*15c0*/  PRMT R237, R37, 0x7632, R237 ;  /* 0x0000763225ed7816 */ /* 0x000fe200000000ed */
[----:B0-----:R-:W-:-:S05]  /*15d0*/  @P0 IMAD.WIDE.U32 R6, R226, 0x10, R6 ;  /* 0x00000010e2060825 */ /* 0x001fca00078e0006 */
[----:B------:R0:W5:Y:S01]  /*15e0*/  @P0 LDG.E.128 R24, desc[UR10][R6.64] ;  /* 0x0000000a06180981 */ /* 0x000162000c1e1d00 */
[----:B------:R-:W-:Y:S02]  /*15f0*/  SHF.L.U32 R237, R237, 0x10, RZ ;  /* 0x00000010eded7819 */ /* 0x000fe400000006ff */
[----:B------:R-:W-:-:S05]  /*1600*/  PRMT R234, R38, 0x7632, R234 ;  /* 0x0000763226ea7816 */ /* 0x000fca00000000ea */
[----:B------:R-:W-:Y:S01]  /*1610*/  IMAD.U32 R234, R234, 0x10000, RZ ;  /* 0x00010000eaea7824 */ /* 0x000fe200078e00ff */
[----:B------:R-:W-:-:S04]  /*1620*/  PRMT R225, R39, 0x7632, R225 ;  /* 0x0000763227e17816 */ /* 0x000fc800000000e1 */
[----:B------:R-:W-:Y:S02]  /*1630*/  SHF.L.U32 R225, R225, 0x10, RZ ;  /* 0x00000010e1e17819 */ /* 0x000fe400000006ff */
[----:B------:R-:W-:Y:S02]  /*1640*/  SHF.L.U32 R223, R36, 0x10, RZ ;  /* 0x0000001024df7819 */ /* 0x000fe400000006ff */
[----:B------:R-:W-:Y:S01]  /*1650*/  SHF.L.U32 R213, R38, 0x10, RZ ;  /* 0x0000001026d57819 */ /* 0x000fe200000006ff */
[----:B------:R-:W-:Y:S01]  /*1660*/  IMAD.U32 R217, R37, 0x10000, RZ ;  /* 0x0001000025d97824 */ /* 0x000fe200078e00ff */
[----:B------:R-:W-:Y:S02]  /*1670*/  SHF.L.U32 R206, R39, 0x10, RZ ;  /* 0x0000001027ce7819 */ /* 0x000fe400000006ff */
[----:B------:R-:W-:Y:S02]  /*1680*/  IADD3 R232, PT, PT, R232, 0x80, RZ ;  /* 0x00000080e8e87810 */ /* 0x000fe40007ffe0ff */
[----:B------:R-:W-:-:S02]  /*1690*/  IADD3 R228, PT, PT, R228, 0x80, RZ ;  /* 0x00000080e4e47810 */ /* 0x000fc40007ffe0ff */
[----:B------:R-:W-:Y:S02]  /*16a0*/  IADD3 R226, PT, PT, R226, 0x80, RZ ;  /* 0x00000080e2e27810 */ /* 0x000fe40007ffe0ff */
[----:B---3--:R-:W-:-:S04]  /*16b0*/  PRMT R8, R180, 0x7632, R8 ;  /* 0x00007632b4087816 */ /* 0x008fc80000000008 */
[----:B------:R-:W-:Y:S02]  /*16c0*/  SHF.L.U32 R16, R8, 0x10, RZ ;  /* 0x0000001008107819 */ /* 0x000fe400000006ff */
[----:B----4-:R-:W-:-:S03]  /*16d0*/  PRMT R8, R184, 0x7632, R8 ;  /* 0x00007632b8087816 */ /* 0x010fc60000000008 */
[----:B------:R-:W-:Y:S01]  /*16e0*/  FADD.FTZ R16, -R227, R16 ;  /* 0x00000010e3107221 */ /* 0x000fe20000010100 */
[----:B0-----:R-:W-:Y:S02]  /*16f0*/  PRMT R7, R181, 0x7632, R7 ;  /* 0x00007632b5077816 */ /* 0x001fe40000000007 */
[----:B------:R-:W-:Y:S01]  /*1700*/  SHF.L.U32 R8, R8, 0x10, RZ ;  /* 0x0000001008087819 */ /* 0x000fe200000006ff */
[----:B------:R-:W-:-:S04]  /*1710*/  FMUL.FTZ R6, R16, UR31 ;  /* 0x0000001f10067c20 */ /* 0x000fc80008410000 */
[-C--:B------:R-:W-:Y:S01]  /*1720*/  FMUL.FTZ R238, R238, R8.reuse ;  /* 0x00000008eeee7220 */ /* 0x080fe20000410000 */
[----:B------:R-:W-:Y:S01]  /*1730*/  FADD.FTZ R161, R161, R8 ;  /* 0x00000008a1a17221 */ /* 0x000fe20000010000 */
[----:B------:R-:W-:Y:S01]  /*1740*/  FFMA.FTZ R93, R6, R8, R93 ;  /* 0x00000008065d7223 */ /* 0x000fe2000001005d */
        /* <DEDUP_REMOVED lines=28> */
[----:B------:R-:W-:-:S02]  /*1910*/  SHF.L.U32 R182, R182, 0x10, RZ ;  /* 0x00000010b6b67819 */ /* 0x000fc400000006ff */
[----:B------:R-:W-:Y:S01]  /*1920*/  SHF.L.U32 R22, R181, 0x10, RZ ;  /* 0x00000010b5167819 */ /* 0x000fe200000006ff */
[----:B------:R-:W-:Y:S01]  /*1930*/  FMUL.FTZ R16, R16, UR31 ;  /* 0x0000001f10107c20 */ /* 0x000fe20008410000 */
[----:B------:R-:W-:Y:S01]  /*1940*/  SHF.L.U32 R181, R184, 0x10, RZ ;  /* 0x00000010b8b57819 */ /* 0x000fe200000006ff */
[----:B------:R-:W-:-:S04]  /*1950*/  FADD.FTZ R182, -R227, R182 ;  /* 0x000000b6e3b67221 */ /* 0x000fc80000010100 */
[----:B------:R-:W-:Y:S01]  /*1960*/  FADD.FTZ R160, R160, R181 ;  /* 0x000000b5a0a07221 */ /* 0x000fe20000010000 */
[-C--:B------:R-:W-:Y:S01]  /*1970*/  FFMA.FTZ R92, R16, R181.reuse, R92 ;  /* 0x000000b5105c7223 */ /* 0x080fe2000001005c */
[----:B------:R-:W-:Y:S01]  /*1980*/  FMUL.FTZ R223, R223, R181 ;  /* 0x000000b5dfdf7220 */ /* 0x000fe20000410000 */
[----:B------:R-:W-:Y:S01]  /*1990*/  SHF.L.U32 R181, R186, 0x10, RZ ;  /* 0x00000010bab57819 */ /* 0x000fe200000006ff */
[----:B------:R-:W-:Y:S01]  /*19a0*/  FMUL.FTZ R198, R182, UR31 ;  /* 0x0000001fb6c67c20 */ /* 0x000fe20008410000 */
[----:B------:R-:W-:Y:S01]  /*19b0*/  SHF.L.U32 R185, R185, 0x10, RZ ;  /* 0x00000010b9b97819 */ /* 0x000fe200000006ff */
[----:B------:R-:W-:Y:S01]  /*19c0*/  FADD.FTZ R22, -R227, R22 ;  /* 0x00000016e3167221 */ /* 0x000fe20000010100 */
[----:B------:R-:W-:Y:S01]  /*19d0*/  FFMA.FTZ R235, R16, R223, R235 ;  /* 0x000000df10eb7223 */ /* 0x000fe200000100eb */
[----:B------:R-:W-:Y:S01]  /*19e0*/  FADD.FTZ R168, R168, R181 ;  /* 0x000000b5a8a87221 */ /* 0x000fe20000010000 */
[-C--:B------:R-:W-:Y:S01]  /*19f0*/  FFMA.FTZ R96, R198, R181.reuse, R96 ;  /* 0x000000b5c6607223 */ /* 0x080fe20000010060 */
[----:B------:R-:W-:Y:S01]  /*1a00*/  FMUL.FTZ R213, R213, R181 ;  /* 0x000000b5d5d57220 */ /* 0x000fe20000410000 */
[----:B------:R-:W-:Y:S01]  /*1a10*/  FADD.FTZ R181, R236, R223 ;  /* 0x000000dfecb57221 */ /* 0x000fe20000010000 */
[----:B------:R-:W-:Y:S01]  /*1a20*/  SHF.L.U32 R182, R183, 0x10, RZ ;  /* 0x00000010b7b67819 */ /* 0x000fe200000006ff */
[----:B------:R-:W-:Y:S01]  /*1a30*/  FMUL.FTZ R22, R22, UR31 ;  /* 0x0000001f16167c20 */ /* 0x000fe20008410000 */
[----:B------:R-:W-:Y:S01]  /*1a40*/  FMUL.FTZ R217, R217, R185 ;  /* 0x000000b9d9d97220 */ /* 0x000fe20000410000 */
[----:B------:R-:W-:Y:S01]  /*1a50*/  FADD.FTZ R180, R181, R238 ;  /* 0x000000eeb5b47221 */ /* 0x000fe20000010000 */
[----:B------:R-:W-:Y:S01]  /*1a60*/  FFMA.FTZ R235, R6, R238, R235 ;  /* 0x000000ee06eb7223 */ /* 0x000fe200000100eb */
[----:B------:R-:W-:-:S02]  /*1a70*/  FADD.FTZ R205, -R227, R182 ;  /* 0x000000b6e3cd7221 */ /* 0x000fc40000010100 */
[----:B------:R-:W-:Y:S01]  /*1a80*/  FADD.FTZ R180, R180, R217 ;  /* 0x000000d9b4b47221 */ /* 0x000fe20000010000 */
[----:B------:R-:W-:-:S03]  /*1a90*/  FFMA.FTZ R182, R22, R217, R235 ;  /* 0x000000d916b67223 */ /* 0x000fc600000100eb */
[----:B------:R-:W-:Y:S01]  /*1aa0*/  FADD.FTZ R180, R180, R237 ;  /* 0x000000edb4b47221 */ /* 0x000fe20000010000 */
[----:B------:R-:W-:Y:S01]  /*1ab0*/  FFMA.FTZ R181, R7, R237, R182 ;  /* 0x000000ed07b57223 */ /* 0x000fe200000100b6 */
[----:B------:R-:W-:Y:S02]  /*1ac0*/  SHF.L.U32 R187, R187, 0x10, RZ ;  /* 0x00000010bbbb7819 */ /* 0x000fe400000006ff */
[----:B------:R-:W-:Y:S01]  /*1ad0*/  FADD.FTZ R183, R180, R213 ;  /* 0x000000d5b4b77221 */ /* 0x000fe20000010000 */
[----:B------:R-:W-:Y:S01]  /*1ae0*/  FFMA.FTZ R181, R198, R213, R181 ;  /* 0x000000d5c6b57223 */ /* 0x000fe200000100b5 */
[----:B------:R-:W-:Y:S01]  /*1af0*/  FMUL.FTZ R205, R205, UR31 ;  /* 0x0000001fcdcd7c20 */ /* 0x000fe20008410000 */
[----:B------:R-:W-:Y:S01]  /*1b00*/  FMUL.FTZ R206, R206, R187 ;  /* 0x000000bbcece7220 */ /* 0x000fe20000410000 */
[----:B------:R-:W-:Y:S01]  /*1b10*/  FADD.FTZ R183, R183, R234 ;  /* 0x000000eab7b77221 */ /* 0x000fe20000010000 */
[----:B------:R-:W-:-:S03]  /*1b20*/  FFMA.FTZ R180, R8, R234, R181 ;  /* 0x000000ea08b47223 */ /* 0x000fc600000100b5 */
[----:B------:R-:W-:Y:S01]  /*1b30*/  FADD.FTZ R236, R183, R206 ;  /* 0x000000ceb7ec7221 */ /* 0x000fe20000010000 */
[C---:B------:R-:W-:Y:S01]  /*1b40*/  FFMA.FTZ R180, R205.reuse, R206, R180 ;  /* 0x000000cecdb47223 */ /* 0x040fe200000100b4 */
[----:B------:R-:W-:Y:S01]  /*1b50*/  FADD.FTZ R162, R162, R185 ;  /* 0x000000b9a2a27221 */ /* 0x000fe20000010000 */
[----:B------:R-:W-:Y:S01]  /*1b60*/  FFMA.FTZ R94, R22, R185, R94 ;  /* 0x000000b9165e7223 */ /* 0x000fe2000001005e */
[----:B------:R-:W-:Y:S01]  /*1b70*/  FADD.FTZ R170, R170, R187 ;  /* 0x000000bbaaaa7221 */ /* 0x000fe20000010000 */
[----:B------:R-:W-:Y:S01]  /*1b80*/  FFMA.FTZ R98, R205, R187, R98 ;  /* 0x000000bbcd627223 */ /* 0x000fe20000010062 */
[----:B------:R-:W-:Y:S01]  /*1b90*/  FADD.FTZ R236, R236, R225 ;  /* 0x000000e1ecec7221 */ /* 0x000fe20000010000 */
[----:B------:R-:W-:-:S07]  /*1ba0*/  FFMA.FTZ R235, R13, R225, R180 ;  /* 0x000000e10deb7223 */ /* 0x000fce00000100b4 */
.L_x_987:
[----:B------:R-:W-:Y:S05]  /*1bb0*/  BSYNC.RECONVERGENT B1 ;  /* 0x0000000000017941 */ /* 0x000fea0003800200 */
.L_x_986:
        /* <DEDUP_REMOVED lines=26> */
[----:B------:R-:W-:Y:S02]  /*1d60*/  SHF.L.U32 R216, R45, 0x10, RZ ;  /* 0x000000102dd87819 */ /* 0x000fe400000006ff */
[----:B------:R-:W-:Y:S01]  /*1d70*/  SHF.L.U32 R208, R47, 0x10, RZ ;  /* 0x000000102fd07819 */ /* 0x000fe200000006ff */
[----:B------:R-:W-:Y:S01]  /*1d80*/  VIADD R232, R232, 0x80 ;  /* 0x00000080e8e87836 */ /* 0x000fe20000000000 */
[----:B------:R-:W-:-:S02]  /*1d90*/  IADD3 R228, PT, PT, R228, 0x80, RZ ;  /* 0x00000080e4e47810 */ /* 0x000fc40007ffe0ff */
[----:B------:R-:W-:Y:S02]  /*1da0*/  IADD3 R226, PT, PT, R226, 0x80, RZ ;  /* 0x00000080e2e27810 */ /* 0x000fe40007ffe0ff */
[----:B---3--:R-:W-:-:S04]  /*1db0*/  PRMT R9, R180, 0x7632, R9 ;  /* 0x00007632b4097816 */ /* 0x008fc80000000009 */
[----:B------:R-:W-:Y:S02]  /*1dc0*/  SHF.L.U32 R14, R9, 0x10, RZ ;  /* 0x00000010090e7819 */ /* 0x000fe400000006ff */
[----:B----4-:R-:W-:-:S03]  /*1dd0*/  PRMT R9, R184, 0x7632, R9 ;  /* 0x00007632b8097816 */ /* 0x010fc60000000009 */
[----:B------:R-:W-:Y:S01]  /*1de0*/  FADD.FTZ R17, -R227, R14 ;  /* 0x0000000ee3117221 */ /* 0x000fe20000010100 */
[----:B0-----:R-:W-:Y:S01]  /*1df0*/  PRMT R10, R181, 0x7632, R10 ;  /* 0x00007632b50a7816 */ /* 0x001fe2000000000a */
[----:B------:R-:W-:Y:S02]  /*1e00*/  IMAD.U32 R14, R9, 0x10000, RZ ;  /* 0x00010000090e7824 */ /* 0x000fe400078e00ff */
[----:B------:R-:W-:Y:S02]  /*1e10*/  FMUL.FTZ R9, R17, UR31 ;  /* 0x0000001f11097c20 */ /* 0x000fe40008410000 */
[-C--:B------:R-:W-:Y:S01]  /*1e20*/  FMUL.FTZ R233, R233, R14.reuse ;  /* 0x0000000ee9e97220 */ /* 0x080fe20000410000 */
[----:B------:R-:W-:Y:S01]  /*1e30*/  FADD.FTZ R101, R101, R14 ;  /* 0x0000000e65657221 */ /* 0x000fe20000010000 */
[----:B------:R-:W-:Y:S01]  /*1e40*/  FFMA.FTZ R69, R9, R14, R69 ;  /* 0x0000000e09457223 */ /* 0x000fe20000010045 */
[----:B------:R-:W-:Y:S02]  /*1e50*/  SHF.L.U32 R14, R10, 0x10, RZ ;  /* 0x000000100a0e7819 */ /* 0x000fe400000006ff */
[----:B------:R-:W-:-:S03]  /*1e60*/  PRMT R10, R185, 0x7632, R10 ;  /* 0x00007632b90a7816 */ /* 0x000fc6000000000a */
[----:B------:R-:W-:Y:S01]  /*1e70*/  FADD.FTZ R11, -R227, R14 ;  /* 0x0000000ee30b7221 */ /* 0x000fe20000010100 */
[----:B------:R-:W-:-:S03]  /*1e80*/  SHF.L.U32 R14, R10, 0x10, RZ ;  /* 0x000000100a0e7819 */ /* 0x000fc600000006ff */
[----:B------:R-:W-:Y:S01]  /*1e90*/  FMUL.FTZ R10, R11, UR31 ;  /* 0x0000001f0b0a7c20 */ /* 0x000fe20008410000 */
[----:B------:R-:W-:Y:S01]  /*1ea0*/  PRMT R11, R182, 0x7632, R11 ;  /* 0x00007632b60b7816 */ /* 0x000fe2000000000b */
        /* <DEDUP_REMOVED lines=25> */
[----:B------:R-:W-:-:S02]  /*2040*/  IMAD.U32 R180, R181, 0x10000, RZ ;  /* 0x00010000b5b47824 */ /* 0x000fc400078e00ff */
[----:B------:R-:W-:Y:S01]  /*2050*/  FMUL.FTZ R17, R17, UR31 ;  /* 0x0000001f11117c20 */ /* 0x000fe20008410000 */
[-C--:B------:R-:W-:Y:S01]  /*2060*/  FMUL.FTZ R222, R222, R23.reuse ;  /* 0x00000017dede7220 */ /* 0x080fe20000410000 */
[----:B------:R-:W-:Y:S01]  /*2070*/  SHF.L.U32 R181, R186, 0x10, RZ ;  /* 0x00000010bab57819 */ /* 0x000fe200000006ff */
[----:B------:R-:W-:Y:S01]  /*2080*/  FADD.FTZ R100, R100, R23 ;  /* 0x0000001764647221 */ /* 0x000fe20000010000 */
[----:B------:R-:W-:Y:S01]  /*2090*/  FFMA.FTZ R68, R17, R23, R68 ;  /* 0x0000001711447223 */ /* 0x000fe20000010044 */
[----:B------:R-:W-:Y:S01]  /*20a0*/  SHF.L.U32 R185, R185, 0x10, RZ ;  /* 0x00000010b9b97819 */ /* 0x000fe200000006ff */
[----:B------:R-:W-:Y:S01]  /*20b0*/  FMUL.FTZ R199, R182, UR31 ;  /* 0x0000001fb6c77c20 */ /* 0x000fe20008410000 */
[----:B------:R-:W-:Y:S01]  /*20c0*/  FADD.FTZ R23, -R227, R180 ;  /* 0x000000b4e3177221 */ /* 0x000fe20000010100 */
[----:B------:R-:W-:Y:S01]  /*20d0*/  FADD.FTZ R236, R236, R222 ;  /* 0x000000deecec7221 */ /* 0x000fe20000010000 */
[----:B------:R-:W-:Y:S01]  /*20e0*/  FFMA.FTZ R180, R17, R222, R235 ;  /* 0x000000de11b47223 */ /* 0x000fe200000100eb */
[----:B------:R-:W-:Y:S01]  /*20f0*/  SHF.L.U32 R182, R183, 0x10, RZ ;  /* 0x00000010b7b67819 */ /* 0x000fe200000006ff */
[----:B------:R-:W-:Y:S01]  /*2100*/  FADD.FTZ R104, R104, R181 ;  /* 0x000000b568687221 */ /* 0x000fe20000010000 */
[-C--:B------:R-:W-:Y:S01]  /*2110*/  FFMA.FTZ R72, R199, R181.reuse, R72 ;  /* 0x000000b5c7487223 */ /* 0x080fe20000010048 */
[----:B------:R-:W-:Y:S01]  /*2120*/  FMUL.FTZ R200, R200, R181 ;  /* 0x000000b5c8c87220 */ /* 0x000fe20000410000 */
[----:B------:R-:W-:Y:S01]  /*2130*/  FMUL.FTZ R216, R216, R185 ;  /* 0x000000b9d8d87220 */ /* 0x000fe20000410000 */
[----:B------:R-:W-:Y:S01]  /*2140*/  FADD.FTZ R181, R236, R233 ;  /* 0x000000e9ecb57221 */ /* 0x000fe20000010000 */
[----:B------:R-:W-:Y:S01]  /*2150*/  FMUL.FTZ R23, R23, UR31 ;  /* 0x0000001f17177c20 */ /* 0x000fe20008410000 */
[----:B------:R-:W-:Y:S01]  /*2160*/  FFMA.FTZ R180, R9, R233, R180 ;  /* 0x000000e909b47223 */ /* 0x000fe200000100b4 */
[----:B------:R-:W-:Y:S01]  /*2170*/  FADD.FTZ R207, -R227, R182 ;  /* 0x000000b6e3cf7221 */ /* 0x000fe20000010100 */
[----:B------:R-:W-:-:S02]  /*2180*/  FADD.FTZ R182, R181, R216 ;  /* 0x000000d8b5b67221 */ /* 0x000fc40000010000 */
[----:B------:R-:W-:Y:S02]  /*2190*/  FFMA.FTZ R181, R23, R216, R180 ;  /* 0x000000d817b57223 */ /* 0x000fe400000100b4 */
[----:B------:R-:W-:Y:S02]  /*21a0*/  FADD.FTZ R183, R182, R231 ;  /* 0x000000e7b6b77221 */ /* 0x000fe40000010000 */
[----:B------:R-:W-:Y:S01]  /*21b0*/  FFMA.FTZ R180, R10, R231, R181 ;  /* 0x000000e70ab47223 */ /* 0x000fe200000100b5 */
[----:B------:R-:W-:Y:S01]  /*21c0*/  SHF.L.U32 R187, R187, 0x10, RZ ;  /* 0x00000010bbbb7819 */ /* 0x000fe200000006ff */
[----:B------:R-:W-:Y:S02]  /*21d0*/  FADD.FTZ R183, R183, R200 ;  /* 0x000000c8b7b77221 */ /* 0x000fe40000010000 */
[----:B------:R-:W-:Y:S01]  /*21e0*/  FFMA.FTZ R180, R199, R200, R180 ;  /* 0x000000c8c7b47223 */ /* 0x000fe200000100b4 */
        /* <DEDUP_REMOVED lines=12> */
.L_x_989:
[----:B------:R-:W-:Y:S05]  /*22b0*/  BSYNC.RECONVERGENT B1 ;  /* 0x0000000000017941 */ /* 0x000fea0003800200 */
.L_x_988:
        /* <DEDUP_REMOVED lines=13> */
[----:B------:R-:W-:-:S02]  /*2390*/  PRMT R221, R52, 0x7632, R221 ;  /* 0x0000763234dd7816 */ /* 0x000fc400000000dd */
[----:B------:R-:W-:Y:S02]  /*23a0*/  SHF.L.U32 R215, R52, 0x10, RZ ;  /* 0x0000001034d77819 */ /* 0x000fe400000006ff */
[----:B------:R-:W-:Y:S01]  /*23b0*/  PRMT R220, R53, 0x7632, R220 ;  /* 0x0000763235dc7816 */ /* 0x000fe200000000dc */
[----:B0-----:R-:W-:-:S05]  /*23c0*/  @P0 IMAD.WIDE.U32 R18, R226, 0x10, R18 ;  /* 0x00000010e2120825 */ /* 0x001fca00078e0012 */
[----:B------:R0:W5:Y:S01]  /*23d0*/  @P0 LDG.E.128 R176, desc[UR10][R18.64] ;  /* 0x0000000a12b00981 */ /* 0x000162000c1e1d00 */
[----:B------:R-:W-:Y:S01]  /*23e0*/  IMAD.U32 R221, R221, 0x10000, RZ ;  /* 0x00010000dddd7824 */ /* 0x000fe200078e00ff */
[----:B------:R-:W-:Y:S02]  /*23f0*/  SHF.L.U32 R220, R220, 0x10, RZ ;  /* 0x00000010dcdc7819 */ /* 0x000fe400000006ff */
[----:B------:R-:W-:-:S04]  /*2400*/  PRMT R219, R54, 0x7632, R219 ;  /* 0x0000763236db7816 */ /* 0x000fc800000000db */
[----:B------:R-:W-:Y:S02]  /*2410*/  SHF.L.U32 R219, R219, 0x10, RZ ;  /* 0x00000010dbdb7819 */ /* 0x000fe400000006ff */
[----:B------:R-:W-:-:S04]  /*2420*/  PRMT R244, R55, 0x7632, R244 ;  /* 0x0000763237f47816 */ /* 0x000fc800000000f4 */
[----:B------:R-:W-:Y:S02]  /*2430*/  SHF.L.U32 R244, R244, 0x10, RZ ;  /* 0x00000010f4f47819 */ /* 0x000fe400000006ff */
[C---:B---3--:R-:W-:Y:S02]  /*2440*/  PRMT R20, R184.reuse, 0x7632, R20 ;  /* 0x00007632b8147816 */ /* 0x048fe40000000014 */
[----:B------:R-:W-:Y:S02]  /*2450*/  SHF.L.U32 R196, R184, 0x10, RZ ;  /* 0x00000010b8c47819 */ /* 0x000fe400000006ff */
[C---:B------:R-:W-:Y:S02]  /*2460*/  PRMT R184, R185.reuse, 0x7632, R184 ;  /* 0x00007632b9b87816 */ /* 0x040fe400000000b8 */
[----:B------:R-:W-:Y:S02]  /*2470*/  SHF.L.U32 R202, R185, 0x10, RZ ;  /* 0x00000010b9ca7819 */ /* 0x000fe400000006ff */
[----:B------:R-:W-:-:S02]  /*2480*/  PRMT R185, R186, 0x7632, R185 ;  /* 0x00007632bab97816 */ /* 0x000fc400000000b9 */
[----:B------:R-:W-:Y:S02]  /*2490*/  SHF.L.U32 R186, R186, 0x10, RZ ;  /* 0x00000010baba7819 */ /* 0x000fe400000006ff */
[----:B0-----:R-:W-:Y:S02]  /*24a0*/  SHF.L.U32 R18, R184, 0x10, RZ ;  /* 0x00000010b8127819 */ /* 0x001fe400000006ff */
[----:B------:R-:W-:Y:S01]  /*24b0*/  SHF.L.U32 R20, R20, 0x10, RZ ;  /* 0x0000001014147819 */ /* 0x000fe200000006ff */
[----:B------:R-:W-:Y:S01]  /*24c0*/  FADD.FTZ R209, -R227, R186 ;  /* 0x000000bae3d17221 */ /* 0x000fe20000010100 */
[----:B------:R-:W-:Y:S01]  /*24d0*/  SHF.L.U32 R186, R185, 0x10, RZ ;  /* 0x00000010b9ba7819 */ /* 0x000fe200000006ff */
[C-C-:B------:R-:W-:Y:S01]  /*24e0*/  FADD.FTZ R19, -R227.reuse, R18.reuse ;  /* 0x00000012e3137221 */ /* 0x140fe20000010100 */
[----:B----4-:R-:W-:Y:S01]  /*24f0*/  PRMT R18, R180, 0x7632, R18 ;  /* 0x00007632b4127816 */ /* 0x010fe20000000012 */
[C---:B------:R-:W-:Y:S01]  /*2500*/  FADD.FTZ R184, -R227.reuse, R20 ;  /* 0x00000014e3b87221 */ /* 0x040fe20000010100 */
[C---:B------:R-:W-:Y:S01]  /*2510*/  FADD.FTZ R196, -R227.reuse, R196 ;  /* 0x000000c4e3c47221 */ /* 0x040fe20000010100 */
[----:B------:R-:W-:Y:S01]  /*2520*/  FADD.FTZ R20, -R227, R186 ;  /* 0x000000bae3147221 */ /* 0x000fe20000010100 */
[----:B------:R-:W-:Y:S01]  /*2530*/  SHF.L.U32 R186, R18, 0x10, RZ ;  /* 0x0000001012ba7819 */ /* 0x000fe200000006ff */
[----:B------:R-:W-:Y:S01]  /*2540*/  FMUL.FTZ R18, R184, UR31 ;  /* 0x0000001fb8127c20 */ /* 0x000fe20008410000 */
[----:B------:R-:W-:Y:S01]  /*2550*/  SHF.L.U32 R185, R180, 0x10, RZ ;  /* 0x00000010b4b97819 */ /* 0x000fe200000006ff */
[----:B------:R-:W-:Y:S01]  /*2560*/  FMUL.FTZ R196, R196, UR31 ;  /* 0x0000001fc4c47c20 */ /* 0x000fe20008410000 */
[----:B------:R-:W-:Y:S01]  /*2570*/  PRMT R184, R181, 0x7632, R184 ;  /* 0x00007632b5b87816 */ /* 0x000fe200000000b8 */
[----:B------:R-:W-:Y:S01]  /*2580*/  FADD.FTZ R201, -R227, R202 ;  /* 0x000000cae3c97221 */ /* 0x000fe20000010100 */
[----:B------:R-:W-:Y:S01]  /*2590*/  PRMT R210, R187, 0x7632, R210 ;  /* 0x00007632bbd27816 */ /* 0x000fe200000000d2 */
[-C--:B------:R-:W-:Y:S01]  /*25a0*/  FMUL.FTZ R215, R215, R185.reuse ;  /* 0x000000b9d7d77220 */ /* 0x080fe20000410000 */
[----:B------:R-:W-:Y:S01]  /*25b0*/  SHF.L.U32 R184, R184, 0x10, RZ ;  /* 0x00000010b8b87819 */ /* 0x000fe200000006ff */
[----:B------:R-:W-:Y:S01]  /*25c0*/  FADD.FTZ R108, R108, R185 ;  /* 0x000000b96c6c7221 */ /* 0x000fe20000010000 */
[----:B------:R-:W-:Y:S01]  /*25d0*/  FFMA.FTZ R76, R196, R185, R76 ;  /* 0x000000b9c44c7223 */ /* 0x000fe2000001004c */
[----:B------:R-:W-:Y:S01]  /*25e0*/  FMUL.FTZ R19, R19, UR31 ;  /* 0x0000001f13137c20 */ /* 0x000fe20008410000 */
[----:B------:R-:W-:Y:S01]  /*25f0*/  SHF.L.U32 R185, R181, 0x10, RZ ;  /* 0x00000010b5b97819 */ /* 0x000fe200000006ff */
[----:B------:R-:W-:Y:S01]  /*2600*/  FMUL.FTZ R201, R201, UR31 ;  /* 0x0000001fc9c97c20 */ /* 0x000fe20008410000 */
[----:B------:R-:W-:-:S02]  /*2610*/  IMAD.U32 R202, R53, 0x10000, RZ ;  /* 0x0001000035ca7824 */ /* 0x000fc400078e00ff */
[----:B------:R-:W-:Y:S01]  /*2620*/  FMUL.FTZ R221, R221, R186 ;  /* 0x000000badddd7220 */ /* 0x000fe20000410000 */
[----:B------:R-:W-:Y:S01]  /*2630*/  FADD.FTZ R236, R236, R215 ;  /* 0x000000d7ecec7221 */ /* 0x000fe20000010000 */
[----:B------:R-:W-:Y:S01]  /*2640*/  FFMA.FTZ R235, R196, R215, R235 ;  /* 0x000000d7c4eb7223 */ /* 0x000fe200000100eb */
[----:B------:R-:W-:Y:S01]  /*2650*/  SHF.L.U32 R210, R210, 0x10, RZ ;  /* 0x00000010d2d27819 */ /* 0x000fe200000006ff */
[-C--:B------:R-:W-:Y:S01]  /*2660*/  FMUL.FTZ R220, R220, R184.reuse ;  /* 0x000000b8dcdc7220 */ /* 0x080fe20000410000 */
[--C-:B------:R-:W-:Y:S01]  /*2670*/  FADD.FTZ R111, R111, R184.reuse ;  /* 0x000000b86f6f7221 */ /* 0x100fe20000010000 */
[----:B------:R-:W-:Y:S01]  /*2680*/  FFMA.FTZ R79, R19, R184, R79 ;  /* 0x000000b8134f7223 */ /* 0x000fe2000001004f */
[----:B------:R-:W-:Y:S01]  /*2690*/  PRMT R184, R182, 0x7632, R184 ;  /* 0x00007632b6b87816 */ /* 0x000fe200000000b8 */
[----:B------:R-:W-:Y:S01]  /*26a0*/  FADD.FTZ R110, R110, R185 ;  /* 0x000000b96e6e7221 */ /* 0x000fe20000010000 */
[-C--:B------:R-:W-:Y:S01]  /*26b0*/  FFMA.FTZ R78, R201, R185.reuse, R78 ;  /* 0x000000b9c94e7223 */ /* 0x080fe2000001004e */
[----:B------:R-:W-:Y:S01]  /*26c0*/  FMUL.FTZ R202, R202, R185 ;  /* 0x000000b9caca7220 */ /* 0x000fe20000410000 */
[----:B------:R-:W-:Y:S01]  /*26d0*/  FADD.FTZ R185, R236, R221 ;  /* 0x000000ddecb97221 */ /* 0x000fe20000010000 */
[----:B------:R-:W-:Y:S01]  /*26e0*/  FFMA.FTZ R180, R18, R221, R235 ;  /* 0x000000dd12b47223 */ /* 0x000fe200000100eb */
[----:B------:R-:W-:Y:S01]  /*26f0*/  SHF.L.U32 R212, R187, 0x10, RZ ;  /* 0x00000010bbd47819 */ /* 0x000fe200000006ff */
[----:B------:R-:W-:Y:S01]  /*2700*/  FADD.FTZ R243, -R227, R210 ;  /* 0x000000d2e3f37221 */ /* 0x000fe20000010100 */
[----:B------:R-:W-:Y:S01]  /*2710*/  SHF.L.U32 R184, R184, 0x10, RZ ;  /* 0x00000010b8b87819 */ /* 0x000fe200000006ff */
[----:B------:R-:W-:Y:S01]  /*2720*/  FMUL.FTZ R20, R20, UR31 ;  /* 0x0000001f14147c20 */ /* 0x000fe20008410000 */
[----:B------:R-:W-:Y:S01]  /*2730*/  SHF.L.U32 R181, R182, 0x10, RZ ;  /* 0x00000010b6b57819 */ /* 0x000fe200000006ff */
[----:B------:R-:W-:Y:S01]  /*2740*/  FADD.FTZ R185, R185, R202 ;  /* 0x000000cab9b97221 */ /* 0x000fe20000010000 */
[----:B------:R-:W-:Y:S01]  /*2750*/  SHF.L.U32 R210, R54, 0x10, RZ ;  /* 0x0000001036d27819 */ /* 0x000fe200000006ff */
[----:B------:R-:W-:Y:S01]  /*2760*/  FFMA.FTZ R180, R201, R202, R180 ;  /* 0x000000cac9b47223 */ /* 0x000fe200000100b4 */
[----:B------:R-:W-:Y:S01]  /*2770*/  FADD.FTZ R211, -R227, R212 ;  /* 0x000000d4e3d37221 */ /* 0x000fe20000010100 */
[----:B------:R-:W-:Y:S01]  /*2780*/  FMUL.FTZ R209, R209, UR31 ;  /* 0x0000001fd1d17c20 */ /* 0x000fe20008410000 */
[-C--:B------:R-:W-:Y:S01]  /*2790*/  FMUL.FTZ R219, R219, R184.reuse ;  /* 0x000000b8dbdb7220 */ /* 0x080fe20000410000 */
[----:B------:R-:W-:Y:S01]  /*27a0*/  FADD.FTZ R113, R113, R184 ;  /* 0x000000b871717221 */ /* 0x000fe20000010000 */
[----:B------:R-:W-:Y:S01]  /*27b0*/  FFMA.FTZ R81, R20, R184, R81 ;  /* 0x000000b814517223 */ /* 0x000fe20000010051 */
[-C--:B------:R-:W-:Y:S01]  /*27c0*/  FMUL.FTZ R210, R210, R181.reuse ;  /* 0x000000b5d2d27220 */ /* 0x080fe20000410000 */
[----:B------:R-:W-:Y:S01]  /*27d0*/  FADD.FTZ R185, R185, R220 ;  /* 0x000000dcb9b97221 */ /* 0x000fe20000010000 */
[----:B------:R-:W-:Y:S01]  /*27e0*/  FFMA.FTZ R180, R19, R220, R180 ;  /* 0x000000dc13b47223 */ /* 0x000fe200000100b4 */
[C---:B------:R-:W-:Y:S01]  /*27f0*/  PRMT R184, R183.reuse, 0x7632, R184 ;  /* 0x00007632b7b87816 */ /* 0x040fe200000000b8 */
[----:B------:R-:W-:Y:S01]  /*2800*/  FADD.FTZ R112, R112, R181 ;  /* 0x000000b570707221 */ /* 0x000fe20000010000 */
[----:B------:R-:W-:Y:S01]  /*2810*/  SHF.L.U32 R183, R183, 0x10, RZ ;  /* 0x00000010b7b77819 */ /* 0x000fe200000006ff */
[----:B------:R-:W-:Y:S01]  /*2820*/  FFMA.FTZ R80, R209, R181, R80 ;  /* 0x000000b5d1507223 */ /* 0x000fe20000010050 */
[----:B------:R-:W-:Y:S01]  /*2830*/  SHF.L.U32 R212, R55, 0x10, RZ ;  /* 0x0000001037d47819 */ /* 0x000fe200000006ff */
[----:B------:R-:W-:Y:S01]  /*2840*/  FMUL.FTZ R211, R211, UR31 ;  /* 0x0000001fd3d37c20 */ /* 0x000fe20008410000 */
        /* <DEDUP_REMOVED lines=19> */
.L_x_983:
[----:B------:R-:W0:Y:S01]  /*2980*/  S2R R181, SR_TID.X ;  /* 0x0000000000b57919 */ /* 0x000e220000002100 */
[----:B------:R-:W-:Y:S01]  /*2990*/  UISETP.GE.AND UP3, UPT, UR9, 0x1, UPT ;  /* 0x000000010900788c */ /* 0x000fe2000bf66270 */
[----:B------:R-:W-:Y:S01]  /*29a0*/  HFMA2 R182, -RZ, RZ, 0, 0 ;  /* 0x00000000ffb67431 */ /* 0x000fe200000001ff */
[----:B-1----:R-:W-:Y:S02]  /*29b0*/  UIMAD UR4, UR28, UR8, URZ ;  /* 0x000000081c0472a4 */ /* 0x002fe4000f8e02ff */
[----:B------:R-:W-:Y:S02]  /*29c0*/  UISETP.NE.U32.AND UP0, UPT, UR22, URZ, UPT ;  /* 0x000000ff1600728c */ /* 0x000fe4000bf05070 */
[----:B------:R-:W-:Y:S01]  /*29d0*/  USHF.R.S32.HI UR5, URZ, 0x1f, UR4 ;  /* 0x0000001fff057899 */ /* 0x000fe20008011404 */
[----:B------:R-:W-:Y:S01]  /*29e0*/  PLOP3.LUT P0, PT, PT, PT, UP3, 0x80, 0x8 ;  /* 0x000000000008781c */ /* 0x000fe20003f0f038 */
[----:B------:R-:W-:Y:S02]  /*29f0*/  UISETP.NE.AND.EX UP0, UPT, UR23, URZ, UPT, UP0 ;  /* 0x000000ff1700728c */ /* 0x000fe4000bf05300 */
[----:B------:R-:W-:-:S02]  /*2a00*/  ULEA.HI UR5, UR5, UR4, URZ, 0x3 ;  /* 0x0000000405057291 */ /* 0x000fc4000f8f18ff */
[----:B------:R-:W-:-:S04]  /*2a10*/  @UP3 UIADD3 UR6, UPT, UPT, UR9, -0x1, URZ ;  /* 0xffffffff09063890 */ /* 0x000fc8000fffe0ff */
[----:B------:R-:W-:Y:S01]  /*2a20*/  @UP3 UIMAD UR6, UR6, UR8, URZ ;  /* 0x00000008060632a4 */ /* 0x000fe2000f8e02ff */
[----:B------:R-:W-:-:S03]  /*2a30*/  MOV R242, UR5 ;  /* 0x0000000500f27c02 */ /* 0x000fc60008000f00 */
[----:B------:R-:W-:-:S04]  /*2a40*/  @UP3 USHF.R.S32.HI UR4, URZ, 0x1f, UR6 ;  /* 0x0000001fff043899 */ /* 0x000fc80008011406 */
[----:B------:R-:W-:-:S06]  /*2a50*/  @UP3 ULEA.HI UR4, UR4, UR6, URZ, 0x3 ;  /* 0x0000000604043291 */ /* 0x000fcc000f8f18ff */
[----:B------:R-:W-:Y:S02]  /*2a60*/  MOV R180, UR4 ;  /* 0x0000000400b47c02 */ /* 0x000fe40008000f00 */
[-C--:B0-----:R-:W-:Y:S02]  /*2a70*/  LEA.HI.SX32 R242, R242, R181.reuse, 0x1d ;  /* 0x000000b5f2f27211 */ /* 0x081fe400078feaff */
[----:B------:R-:W-:Y:S02]  /*2a80*/  @P0 LEA.HI.SX32 R182, R180, R181, 0x1d ;  /* 0x000000b5b4b60211 */ /* 0x000fe400078feaff */
[----:B------:R-:W-:Y:S01]  /*2a90*/  MOV R183, R242 ;  /* 0x000000f200b77202 */ /* 0x000fe20000000f00 */
[----:B------:R-:W-:Y:S06]  /*2aa0*/  BRA.U UP0, `(.L_x_991) ;  /* 0x00000001005c7547 */ /* 0x000fec000b800000 */
[C---:B------:R-:W-:Y:S02]  /*2ab0*/  ISETP.GE.U32.AND P1, PT, R2.reuse, 0x80, PT ;  /* 0x000000800200780c */ /* 0x040fe40003f26070 */
[C---:B------:R-:W-:Y:S02]  /*2ac0*/  ISETP.GE.U32.AND P2, PT, R2.reuse, 0x100, PT ;  /* 0x000001000200780c */ /* 0x040fe40003f46070 */
[----:B------:R-:W-:-:S09]  /*2ad0*/  ISETP.GE.U32.AND P3, PT, R2, 0x180, PT ;  /* 0x000001800200780c */ /* 0x000fd20003f66070 */
[----:B------:R-:W0:Y:S08]  /*2ae0*/  @P1 LDC.64 R180, c[0x0][0x3b0] ;  /* 0x0000ec00ffb41b82 */ /* 0x000e300000000a00 */
[----:B------:R-:W1:Y:S01]  /*2af0*/  @P2 LDC.64 R184, c[0x0][0x3b0] ;  /* 0x0000ec00ffb82b82 */ /* 0x000e620000000a00 */
[----:B0-----:R-:W-:-:S05]  /*2b00*/  @P1 IMAD.WIDE.U32 R180, R182, 0x8, R180 ;  /* 0x00000008b6b41825 */ /* 0x001fca00078e00b4 */
[----:B------:R0:W5:Y:S01]  /*2b10*/  @P1 LDG.E.64 R194, desc[UR10][R180.64] ;  /* 0x0000000ab4c21981 */ /* 0x000162000c1e1b00 */
[----:B------:R-:W-:-:S05]  /*2b20*/  @P1 IADD3 R182, PT, PT, R182, 0x80, RZ ;  /* 0x00000080b6b61810 */ /* 0x000fca0007ffe0ff */
[C---:B-1----:R-:W-:Y:S01]  /*2b30*/  @P2 IMAD.WIDE.U32 R184, R182.reuse, 0x8, R184 ;  /* 0x00000008b6b82825 */ /* 0x042fe200078e00b8 */
[----:B0-----:R-:W0:Y:S01]  /*2b40*/  @P3 LDC.64 R180, c[0x0][0x3b0] ;  /* 0x0000ec00ffb43b82 */ /* 0x001e220000000a00 */
[----:B------:R-:W-:-:S03]  /*2b50*/  @P2 IADD3 R182, PT, PT, R182, 0x80, RZ ;  /* 0x00000080b6b62810 */ /* 0x000fc60007ffe0ff */
[----:B------:R1:W5:Y:S02]  /*2b60*/  @P2 LDG.E.64 R192, desc[UR10][R184.64] ;  /* 0x0000000ab8c02981 */ /* 0x000364000c1e1b00 */
[----:B0-----:R-:W-:-:S05]  /*2b70*/  @P3 IMAD.WIDE.U32 R180, R182, 0x8, R180 ;  /* 0x00000008b6b43825 */ /* 0x001fca00078e00b4 */
[----:B------:R1:W5:Y:S01]  /*2b80*/  @P3 LDG.E.64 R190, desc[UR10][R180.64] ;  /* 0x0000000ab4be3981 */ /* 0x000362000c1e1b00 */
[----:B------:R-:W-:Y:S01]  /*2b90*/  ISETP.GE.U32.AND P4, PT, R2, 0x200, PT ;  /* 0x000002000200780c */ /* 0x000fe20003f86070 */
[----:B------:R-:W-:Y:S01]  /*2ba0*/  @P3 VIADD R182, R182, 0x80 ;  /* 0x00000080b6b63836 */ /* 0x000fe20000000000 */
[----:B------:R-:W-:Y:S02]  /*2bb0*/  MOV R236, RZ ;  /* 0x000000ff00ec7202 */ /* 0x000fe40000000f00 */
[----:B------:R-:W-:-:S09]  /*2bc0*/  MOV R235, RZ ;  /* 0x000000ff00eb7202 */ /* 0x000fd20000000f00 */
[----:B-1----:R-:W-:Y:S05]  /*2bd0*/  @!P4 BRA `(.L_x_990) ;  /* 0x0000000000a0c947 */ /* 0x002fea0003800000 */
[----:B------:R-:W0:Y:S02]  /*2be0*/  LDC.64 R180, c[0x0][0x3b0] ;  /* 0x0000ec00ffb47b82 */ /* 0x000e240000000a00 */
[----:B0-----:R-:W-:-:S05]  /*2bf0*/  IMAD.WIDE.U32 R182, R182, 0x8, R180 ;  /* 0x00000008b6b67825 */ /* 0x001fca00078e00b4 */
[----:B------:R1:W5:Y:S01]  /*2c00*/  LDG.E.64 R188, desc[UR10][R182.64] ;  /* 0x0000000ab6bc7981 */ /* 0x000362000c1e1b00 */
[----:B------:R-:W-:Y:S05]  /*2c10*/  BRA `(.L_x_990) ;  /* 0x0000000000907947 */ /* 0x000fea0003800000 */
.L_x_991:
[C---:B------:R-:W-:Y:S02]  /*2c20*/  ISETP.GE.U32.AND P1, PT, R2.reuse, 0x80, PT ;  /* 0x000000800200780c */ /* 0x040fe40003f26070 */
[C---:B------:R-:W-:Y:S02]  /*2c30*/  ISETP.GE.U32.AND P2, PT, R2.reuse, 0x100, PT ;  /* 0x000001000200780c */ /* 0x040fe40003f46070 */
[----:B------:R-:W-:-:S09]  /*2c40*/  ISETP.GE.U32.AND P3, PT, R2, 0x180, PT ;  /* 0x000001800200780c */ /* 0x000fd20003f66070 */
[----:B------:R-:W0:Y:S01]  /*2c50*/  @P1 LDC.64 R180, c[0x0][0x438] ;  /* 0x00010e00ffb41b82 */ /* 0x000e220000000a00 */
[----:B------:R-:W-:-:S07]  /*2c60*/  ISETP.GE.U32.AND P4, PT, R2, 0x200, PT ;  /* 0x000002000200780c */ /* 0x000fce0003f86070 */
[----:B------:R-:W1:Y:S08]  /*2c70*/  @P2 LDC.64 R186, c[0x0][0x438] ;  /* 0x00010e00ffba2b82 */ /* 0x000e700000000a00 */
[----:B------:R-:W2:Y:S01]  /*2c80*/  @P3 LDC.64 R184, c[0x0][0x438] ;  /* 0x00010e00ffb83b82 */ /* 0x000ea20000000a00 */
[----:B0-----:R-:W-:-:S05]  /*2c90*/  @P1 IMAD.WIDE.U32 R180, R183, 0x10, R180 ;  /* 0x00000010b7b41825 */ /* 0x001fca00078e00b4 */
[----:B------:R0:W5:Y:S01]  /*2ca0*/  @P1 LDG.E.128 R148, desc[UR10][R180.64] ;  /* 0x0000000ab4941981 */ /* 0x000162000c1e1d00 */
[----:B------:R-:W-:-:S05]  /*2cb0*/  @P1 IADD3 R183, PT, PT, R183, 0x80, RZ ;  /* 0x00000080b7b71810 */ /* 0x000fca0007ffe0ff */
[C---:B-1----:R-:W-:Y:S01]  /*2cc0*/  @P2 IMAD.WIDE.U32 R226, R183.reuse, 0x10, R186 ;  /* 0x00000010b7e22825 */ /* 0x042fe200078e00ba */
[----:B------:R-:W-:Y:S01]  /*2cd0*/  @P2 IADD3 R183, PT, PT, R183, 0x80, RZ ;  /* 0x00000080b7b72810 */ /* 0x000fe20007ffe0ff */
[----:B0-----:R-:W0:Y:S03]  /*2ce0*/  @P4 LDC.64 R180, c[0x0][0x438] ;  /* 0x00010e00ffb44b82 */ /* 0x001e260000000a00 */
[----:B------:R-:W5:Y:S01]  /*2cf0*/  @P2 LDG.E.128 R24, desc[UR10][R226.64] ;  /* 0x0000000ae2182981 */ /* 0x000f62000c1e1d00 */
[C---:B--2---:R-:W-:Y:S01]  /*2d00*/  @P3 IMAD.WIDE.U32 R186, R183.reuse, 0x10, R184 ;  /* 0x00000010b7ba3825 */ /* 0x044fe200078e00b8 */
[----:B------:R-:W-:-:S04]  /*2d10*/  @P3 IADD3 R183, PT, PT, R183, 0x80, RZ ;  /* 0x00000080b7b73810 */ /* 0x000fc80007ffe0ff */
[----:B------:R-:W5:Y:S01]  /*2d20*/  @P3 LDG.E.128 R172, desc[UR10][R186.64] ;  /* 0x0000000abaac3981 */ /* 0x000f62000c1e1d00 */
[----:B0-----:R-:W-:Y:S02]  /*2d30*/  @P4 IMAD.WIDE.U32 R184, R183, 0x10, R180 ;  /* 0x00000010b7b84825 */ /* 0x001fe400078e00b4 */
[----:B------:R-:W0:Y:S03]  /*2d40*/  @P1 LDC.64 R180, c[0x0][0x3b0] ;  /* 0x0000ec00ffb41b82 */ /* 0x000e260000000a00 */
[----:B------:R-:W5:Y:S01]  /*2d50*/  @P4 LDG.E.128 R176, desc[UR10][R184.64] ;  /* 0x0000000ab8b04981 */ /* 0x000f62000c1e1d00 */
[----:B0-----:R-:W-:-:S05]  /*2d60*/  @P1 IMAD.WIDE.U32 R180, R182, 0x8, R180 ;  /* 0x00000008b6b41825 */ /* 0x001fca00078e00b4 */
[----:B------:R0:W5:Y:S01]  /*2d70*/  @P1 LDG.E.64 R194, desc[UR10][R180.64] ;  /* 0x0000000ab4c21981 */ /* 0x000162000c1e1b00 */
[----:B------:R-:W-:Y:S01]  /*2d80*/  @P1 IADD3 R182, PT, PT, R182, 0x80, RZ ;  /* 0x00000080b6b61810 */ /* 0x000fe20007ffe0ff */
[----:B0-----:R-:W0:Y:S04]  /*2d90*/  @P2 LDC.64 R180, c[0x0][0x3b0] ;  /* 0x0000ec00ffb42b82 */ /* 0x001e280000000a00 */
        /* <DEDUP_REMOVED lines=10> */
[----:B------:R-:W-:Y:S02]  /*2e40*/  MOV R236, RZ ;  /* 0x000000ff00ec7202 */ /* 0x000fe40000000f00 */
[----:B------:R-:W-:-:S07]  /*2e50*/  MOV R235, RZ ;  /* 0x000000ff00eb7202 */ /* 0x000fce0000000f00 */
.L_x_990:
[----:B----4-:R-:W-:Y:S05]  /*2e60*/  BSYNC.RECONVERGENT B0 ;  /* 0x0000000000007941 */ /* 0x010fea0003800200 */
.L_x_982:
[----:B0-----:R-:W0:Y:S01]  /*2e70*/  SHFL.DOWN PT, R181, R236, 0x10, 0x1f ;  /* 0x0a001f00ecb57f89 */ /* 0x001e2200000e0000 */
[----:B------:R-:W-:Y:S03]  /*2e80*/  BSSY.RECONVERGENT B0, `(.L_x_992) ;  /* 0x000001f000007945 */ /* 0x000fe60003800200 */
[----:B------:R-:W2:Y:S01]  /*2e90*/  SHFL.DOWN PT, R180, R235, 0x10, 0x1f ;  /* 0x0a001f00ebb47f89 */ /* 0x000ea200000e0000 */
[----:B------:R-:W3:Y:S01]  /*2ea0*/  S2R R227, SR_TID.X ;  /* 0x0000000000e37919 */ /* 0x000ee20000002100 */
[----:B0-----:R-:W-:Y:S01]  /*2eb0*/  FADD.FTZ R181, R181, R236 ;  /* 0x000000ecb5b57221 */ /* 0x001fe20000010000 */
[----:B--2---:R-:W-:-:S04]  /*2ec0*/  FADD.FTZ R180, R180, R235 ;  /* 0x000000ebb4b47221 */ /* 0x004fc80000010000 */
[----:B-1----:R-:W0:Y:S04]  /*2ed0*/  SHFL.DOWN PT, R182, R181, 0x8, 0x1f ;  /* 0x09001f00b5b67f89 */ /* 0x002e2800000e0000 */
[----:B------:R-:W1:Y:S01]  /*2ee0*/  SHFL.DOWN PT, R183, R180, 0x8, 0x1f ;  /* 0x09001f00b4b77f89 */ /* 0x000e6200000e0000 */
[----:B---3--:R-:W-:Y:S01]  /*2ef0*/  LOP3.LUT P0, RZ, R227, 0x1f, RZ, 0xc0, !PT ;  /* 0x0000001fe3ff7812 */ /* 0x008fe2000780c0ff */
        /* <DEDUP_REMOVED lines=23> */
.L_x_993:
[----:B------:R-:W-:Y:S05]  /*3070*/  BSYNC.RECONVERGENT B0 ;  /* 0x0000000000007941 */ /* 0x000fea0003800200 */
.L_x_992:
[----:B------:R-:W1:Y:S08]  /*3080*/  S2UR UR5, SR_CgaCtaId ;  /* 0x00000000000579c3 */ /* 0x000e700000008800 */
[----:B------:R-:W-:Y:S01]  /*3090*/  BAR.SYNC.DEFER_BLOCKING 0x0 ;  /* 0x0000000000007b1d */ /* 0x000fe20000010000 */
[----:B------:R-:W-:Y:S01]  /*30a0*/  @UP3 UIADD3 UR9, UPT, UPT, UR9, -0x1, URZ ;  /* 0xffffffff09093890 */ /* 0x000fe2000fffe0ff */
[----:B------:R-:W-:-:S02]  /*30b0*/  PLOP3.LUT P5, PT, PT, PT, UP3, 0x80, 0x8 ;  /* 0x000000000008781c */ /* 0x000fc40003faf038 */
[----:B------:R-:W-:Y:S01]  /*30c0*/  ISETP.NE.AND P0, PT, RZ, UR29, PT ;  /* 0x0000001dff007c0c */ /* 0x000fe2000bf05270 */
[----:B------:R-:W-:Y:S01]  /*30d0*/  @UP3 UIMAD UR9, UR9, UR8, URZ ;  /* 0x00000008090932a4 */ /* 0x000fe2000f8e02ff */
[----:B------:R-:W-:Y:S01]  /*30e0*/  BSSY.RECONVERGENT B0, `(.L_x_994) ;  /* 0x0000325000007945 */ /* 0x000fe20003800200 */
[----:B------:R-:W-:Y:S02]  /*30f0*/  UMOV UR4, 0x400 ;  /* 0x0000040000047882 */ /* 0x000fe40000000000 */
[----:B-1----:R-:W-:-:S04]  /*3100*/  ULEA UR4, UR5, UR4, 0x18 ;  /* 0x0000000405047291 */ /* 0x002fc8000f8ec0ff */
[----:B------:R-:W-:Y:S02]  /*3110*/  UIADD3 UR5, UPT, UPT, UR4, 0x4020, URZ ;  /* 0x0000402004057890 */ /* 0x000fe4000fffe0ff */
[----:B------:R-:W-:-:S09]  /*3120*/  @!UP1 UIADD3 UR5, UPT, UPT, UR4, 0x4000, URZ ;  /* 0x0000400004059890 */ /* 0x000fd2000fffe0ff */
[----:B0-----:R-:W0:Y:S01]  /*3130*/  LDS.128 R180, [UR5] ;  /* 0x00000005ffb47984 */ /* 0x001e220008000c00 */
[----:B------:R-:W-:Y:S02]  /*3140*/  UIADD3 UR5, UPT, UPT, UR4, 0x4030, URZ ;  /* 0x0000403004057890 */ /* 0x000fe4000fffe0ff */
[----:B------:R-:W-:Y:S02]  /*3150*/  @!UP1 UIADD3 UR5, UPT, UPT, UR4, 0x4010, URZ ;  /* 0x0000401004059890 */ /* 0x000fe4000fffe0ff */
[----:B------:R-:W-:-:S04]  /*3160*/  @UP3 USHF.R.S32.HI UR4, URZ, 0x1f, UR9 ;  /* 0x0000001fff043899 */ /* 0x000fc80008011409 */
[----:B------:R-:W-:Y:S01]  /*3170*/  @UP3 ULEA.HI UR4, UR4, UR9, URZ, 0x3 ;  /* 0x0000000904043291 */ /* 0x000fe2000f8f18ff */
[----:B0-----:R-:W-:Y:S01]  /*3180*/  FADD.FTZ R185, RZ, R180 ;  /* 0x000000b4ffb97221 */ /* 0x001fe20000010000 */
[----:B------:R-:W-:-:S03]  /*3190*/  FADD.FTZ R180, RZ, R181 ;  /* 0x000000b5ffb47221 */ /* 0x000fc60000010000 */
[----:B------:R-:W-:Y:S01]  /*31a0*/  FADD.FTZ R185, R182, R185 ;  /* 0x000000b9b6b97221 */ /* 0x000fe20000010000 */
[----:B------:R-:W-:Y:S02]  /*31b0*/  FADD.FTZ R184, R183, R180 ;  /* 0x000000b4b7b87221 */ /* 0x000fe40000010000 */
[----:B------:R-:W0:Y:S02]  /*31c0*/  LDS.128 R180, [UR5] ;  /* 0x00000005ffb47984 */ /* 0x000e240008000c00 */
[----:B0-----:R-:W-:Y:S01]  /*31d0*/  FADD.FTZ R184, R184, R181 ;  /* 0x000000b5b8b87221 */ /* 0x001fe20000010000 */
[----:B------:R-:W-:Y:S01]  /*31e0*/  FADD.FTZ R185, R185, R180 ;  /* 0x000000b4b9b97221 */ /* 0x000fe20000010000 */
[----:B------:R-:W-:Y:S01]  /*31f0*/  MOV R181, UR4 ;  /* 0x0000000400b57c02 */ /* 0x000fe20008000f00 */
[----:B------:R-:W-:Y:S02]  /*3200*/  IMAD.MOV.U32 R180, RZ, RZ, RZ ;  /* 0x000000ffffb47224 */ /* 0x000fe400078e00ff */
[----:B------:R-:W-:Y:S01]  /*3210*/  FADD.FTZ R183, R183, R184 ;  /* 0x000000b8b7b77221 */ /* 0x000fe20000010000 */
[----:B------:R-:W-:Y:S01]  /*3220*/  FADD.FTZ R182, R182, R185 ;  /* 0x000000b9b6b67221 */ /* 0x000fe20000010000 */
[----:B------:R-:W-:-:S02]  /*3230*/  @P5 LEA.HI.SX32 R180, R181, R227, 0x1d ;  /* 0x000000e3b5b45211 */ /* 0x000fc400078feaff */
[----:B------:R-:W-:Y:S01]  /*3240*/  FMUL.FTZ R183, R183, UR30 ;  /* 0x0000001eb7b77c20 */ /* 0x000fe20008410000 */
[----:B------:R-:W-:Y:S01]  /*3250*/  FMUL.FTZ R184, R182, UR30 ;  /* 0x0000001eb6b87c20 */ /* 0x000fe20008410000 */
[----:B------:R-:W-:-:S03]  /*3260*/  MOV R181, R242 ;  /* 0x000000f200b57202 */ /* 0x000fc60000000f00 */
[----:B------:R-:W-:Y:S02]  /*3270*/  R2UR UR6, R183 ;  /* 0x00000000b70672ca */ /* 0x000fe400000e0000 */
[----:B------:R-:W-:Y:S01]  /*3280*/  FSEL R184, R184, RZ, !P0 ;  /* 0x000000ffb8b87208 */ /* 0x000fe20004000000 */
[----:B------:R-:W-:-:S12]  /*3290*/  @!P1 BRA `(.L_x_995) ;  /* 0x0000003000249947 */ /* 0x000fd80003800000 */
[----:B------:R-:W-:-:S04]  /*32a0*/  UISETP.NE.U32.AND UP0, UPT, UR22, URZ, UPT ;  /* 0x000000ff1600728c */ /* 0x000fc8000bf05070 */
[----:B------:R-:W-:Y:S01]  /*32b0*/  UISETP.NE.AND.EX UP0, UPT, UR23, URZ, UPT, UP0 ;  /* 0x000000ff1700728c */ /* 0x000fe2000bf05300 */
[----:B------:R-:W-:Y:S10]  /*32c0*/  BRA.U !UP3, `(.L_x_996) ;  /* 0x000000010b0c7547 */ /* 0x000ff4000b800000 */
[----:B------:R-:W0:Y:S02]  /*32d0*/  LDC.64 R164, c[0x0][0x390] ;  /* 0x0000e400ffa47b82 */ /* 0x000e240000000a00 */
[----:B0-----:R-:W-:-:S06]  /*32e0*/  IMAD.WIDE.U32 R164, R180, 0x10, R164 ;  /* 0x00000010b4a47825 */ /* 0x001fcc00078e00a4 */
[----:B------:R-:W5:Y:S02]  /*32f0*/  LDG.E.128 R164, desc[UR10][R164.64] ;  /* 0x0000000aa4a47981 */ /* 0x000f64000c1e1d00 */
.L_x_996:
[----:B------:R-:W-:Y:S05]  /*3300*/  BRA.U UP0, `(.L_x_997) ;  /* 0x0000001900f87547 */ /* 0x000fea000b800000 */
[----:B------:R-:W-:Y:S02]  /*3310*/  MOV R185, UR24 ;  /* 0x0000001800b97c02 */ /* 0x000fe40008000f00 */
[----:B------:R-:W-:Y:S02]  /*3320*/  MOV R186, UR25 ;  /* 0x0000001900ba7c02 */ /* 0x000fe40008000f00 */
[----:B------:R-:W-:-:S04]  /*3330*/  ISETP.NE.U32.AND P0, PT, R185, RZ, PT ;  /* 0x000000ffb900720c */ /* 0x000fc80003f05070 */
[----:B------:R-:W-:-:S13]  /*3340*/  ISETP.NE.AND.EX P0, PT, R186, RZ, PT, P0 ;  /* 0x000000ffba00720c */ /* 0x000fda0003f05300 */
[----:B------:R-:W-:Y:S05]  /*3350*/  @P0 BRA `(.L_x_998) ;  /* 0x0000001000080947 */ /* 0x000fea0003800000 */
[----:B------:R-:W-:Y:S05]  /*3360*/  BRA.U !UP3, `(.L_x_999) ;  /* 0x000000010b787547 */ /* 0x000fea000b800000 */
[----:B-----5:R-:W-:Y:S01]  /*3370*/  LOP3.LUT P5, RZ, R194, 0xff, RZ, 0xc0, !PT ;  /* 0x000000ffc2ff7812 */ /* 0x020fe200078ac0ff */
[----:B------:R-:W-:Y:S01]  /*3380*/  BSSY.RECONVERGENT B1, `(.L_x_1000) ;  /* 0x000000c000017945 */ /* 0x000fe20003800200 */
[----:B------:R-:W-:-:S11]  /*3390*/  HFMA2 R183, -RZ, RZ, 0, 0 ;  /* 0x00000000ffb77431 */ /* 0x000fd600000001ff */
[----:B------:R-:W-:Y:S05]  /*33a0*/  @!P5 BRA `(.L_x_1001) ;  /* 0x000000000024d947 */ /* 0x000fea0003800000 */
[----:B------:R-:W-:Y:S01]  /*33b0*/  FFMA.FTZ R182, R0, UR6, R184 ;  /* 0x0000000600b67c23 */ /* 0x000fe200080100b8 */
[----:B------:R-:W-:Y:S02]  /*33c0*/  ISETP.LT.AND P0, PT, RZ, UR32, PT ;  /* 0x00000020ff007c0c */ /* 0x000fe4000bf01270 */
[----:B------:R-:W-:Y:S01]  /*33d0*/  SHF.L.U32 R183, R164, 0x10, RZ ;  /* 0x00000010a4b77819 */ /* 0x000fe200000006ff */
[----:B------:R-:W-:-:S04]  /*33e0*/  FADD.FTZ R182, R15, -R182 ;  /* 0x800000b60fb67221 */ /* 0x000fc80000010000 */
[----:B------:R-:W-:-:S05]  /*33f0*/  FMUL.FTZ R182, R182, UR31 ;  /* 0x0000001fb6b67c20 */ /* 0x000fca0008410000 */
[----:B------:R-:W-:-:S05]  /*3400*/  FSEL R182, R182, RZ, P0 ;  /* 0x000000ffb6b67208 */ /* 0x000fca0000000000 */
[----:B------:R-:W-:-:S04]  /*3410*/  FMUL.FTZ R182, R182, UR21 ;  /* 0x00000015b6b67c20 */ /* 0x000fc80008410000 */
[----:B------:R-:W-:-:S04]  /*3420*/  FMUL.FTZ R182, R182, UR20 ;  /* 0x00000014b6b67c20 */ /* 0x000fc80008410000 */
[----:B------:R-:W-:-:S07]  /*3430*/  FMUL.FTZ R183, R183, R182 ;  /* 0x000000b6b7b77220 */ /* 0x000fce0000410000 */
.L_x_1001:
[----:B------:R-:W-:Y:S05]  /*3440*/  BSYNC.RECONVERGENT B1 ;  /* 0x0000000000017941 */ /* 0x000fea0003800200 */
.L_x_1000:
[----:B------:R-:W-:Y:S01]  /*3450*/  BSSY.RECONVERGENT B1, `(.L_x_1002) ;  /* 0x000000d000017945 */ /* 0x000fe20003800200 */
[----:B------:R-:W-:Y:S01]  /*3460*/  FADD.FTZ R116, R116, R183 ;  /* 0x000000b774747221 */ /* 0x000fe20000010000 */
[----:B------:R-:W-:Y:S02]  /*3470*/  MOV R182, RZ ;  /* 0x000000ff00b67202 */ /* 0x000fe40000000f00 */
[----:B------:R-:W-:Y:S05]  /*3480*/  @!P5 BRA `(.L_x_1003) ;  /* 0x000000000024d947 */ /* 0x000fea0003800000 */
[----:B------:R-:W-:Y:S01]  /*3490*/  FFMA.FTZ R182, R0, UR6, R184 ;  /* 0x0000000600b67c23 */ /* 0x000fe200080100b8 */
[----:B------:R-:W-:-:S03]  /*34a0*/  ISETP.LT.AND P0, PT, RZ, UR32, PT ;  /* 0x00000020ff007c0c */ /* 0x000fc6000bf01270 */
[----:B------:R-:W-:-:S04]  /*34b0*/  FADD.FTZ R182, R15, -R182 ;  /* 0x800000b60fb67221 */ /* 0x000fc80000010000 */
[----:B------:R-:W-:-:S05]  /*34c0*/  FMUL.FTZ R182, R182, UR31 ;  /* 0x0000001fb6b67c20 */ /* 0x000fca0008410000 */
[----:B------:R-:W-:-:S05]  /*34d0*/  FSEL R182, R182, RZ, P0 ;  /* 0x000000ffb6b67208 */ /* 0x000fca0000000000 */
[----:B------:R-:W-:-:S04]  /*34e0*/  FMUL.FTZ R182, R182, UR21 ;  /* 0x00000015b6b67c20 */ /* 0x000fc80008410000 */
[----:B------:R-:W-:Y:S01]  /*34f0*/  FMUL.FTZ R183, R182, UR20 ;  /* 0x00000014b6b77c20 */ /* 0x000fe20008410000 */
[----:B------:R-:W-:-:S05]  /*3500*/  SHF.L.U32 R182, R32, 0x10, RZ ;  /* 0x0000001020b67819 */ /* 0x000fca00000006ff */
[----:B------:R-:W-:-:S07]  /*3510*/  FMUL.FTZ R182, R183, R182 ;  /* 0x000000b6b7b67220 */ /* 0x000fce0000410000 */
.L_x_1003:
[----:B------:R-:W-:Y:S05]  /*3520*/  BSYNC.RECONVERGENT B1 ;  /* 0x0000000000017941 */ /* 0x000fea0003800200 */
.L_x_1002:
[----:B------:R-:W-:-:S04]  /*3530*/  F2FP.BF16.F32.PACK_AB R182, RZ, R182 ;  /* 0x000000b6ffb6723e */ /* 0x000fc800000010ff */
[----:B------:R-:W-:-:S07]  /*3540*/  PRMT R152, R182, 0x7610, R152 ;  /* 0x00007610b6987816 */ /* 0x000fce0000000098 */
.L_x_999:
[----:B------:R-:W-:Y:S05]  /*3550*/  BRA.U !UP3, `(.L_x_1004) ;  /* 0x000000010b807547 */ /* 0x000fea000b800000 */
[----:B-----5:R-:W-:Y:S01]  /*3560*/  LOP3.LUT P0, RZ, R194, 0xff00, RZ, 0xc0, !PT ;  /* 0x0000ff00c2ff7812 */ /* 0x020fe2000780c0ff */
[----:B------:R-:W-:Y:S01]  /*3570*/  BSSY.RECONVERGENT B1, `(.L_x_1005) ;  /* 0x000000d000017945 */ /* 0x000fe20003800200 */
[----:B------:R-:W-:-:S11]  /*3580*/  HFMA2 R182, -RZ, RZ, 0, 0 ;  /* 0x00000000ffb67431 */ /* 0x000fd600000001ff */
[----:B------:R-:W-:Y:S05]  /*3590*/  @!P0 BRA `(.L_x_1006) ;  /* 0x0000000000288947 */ /* 0x000fea0003800000 */
[----:B------:R-:W-:Y:S01]  /*35a0*/  FFMA.FTZ R182, R3, UR6, R184 ;  /* 0x0000000603b67c23 */ /* 0x000fe200080100b8 */
[----:B------:R-:W-:-:S03]  /*35b0*/  ISETP.LT.AND P5, PT, RZ, UR32, PT ;  /* 0x00000020ff007c0c */ /* 0x000fc6000bfa1270 */
[----:B------:R-:W-:-:S04]  /*35c0*/  FADD.FTZ R182, R241, -R182 ;  /* 0x800000b6f1b67221 */ /* 0x000fc80000010000 */
[----:B------:R-:W-:-:S05]  /*35d0*/  FMUL.FTZ R182, R182, UR31 ;  /* 0x0000001fb6b67c20 */ /* 0x000fca0008410000 */
[----:B------:R-:W-:-:S05]  /*35e0*/  FSEL R182, R182, RZ, P5 ;  /* 0x000000ffb6b67208 */ /* 0x000fca0002800000 */
[----:B------:R-:W-:Y:S01]  /*35f0*/  FMUL.FTZ R183, R182, UR21 ;  /* 0x00000015b6b77c20 */ /* 0x000fe20008410000 */
[----:B------:R-:W-:-:S03]  /*3600*/  PRMT R182, R164, 0x7632, R182 ;  /* 0x00007632a4b67816 */ /* 0x000fc600000000b6 */
[----:B------:R-:W-:Y:S01]  /*3610*/  FMUL.FTZ R183, R183, UR20 ;  /* 0x00000014b7b77c20 */ /* 0x000fe20008410000 */
[----:B------:R-:W-:-:S05]  /*3620*/  SHF.L.U32 R182, R182, 0x10, RZ ;  /* 0x00000010b6b67819 */ /* 0x000fca00000006ff */
[----:B------:R-:W-:-:S07]  /*3630*/  FMUL.FTZ R182, R182, R183 ;  /* 0x000000b7b6b67220 */ /* 0x000fce0000410000 */
.L_x_1006:
[----:B------:R-:W-:Y:S05]  /*3640*/  BSYNC.RECONVERGENT B1 ;  /* 0x0000000000017941 */ /* 0x000fea0003800200 */
.L_x_1005:
[----:B------:R-:W-:Y:S01]  /*3650*/  BSSY.RECONVERGENT B1, `(.L_x_1007) ;  /* 0x000000e000017945 */ /* 0x000fe20003800200 */
[----:B------:R-:W-:Y:S01]  /*3660*/  FADD.FTZ R117, R117, R182 ;  /* 0x000000b675757221 */ /* 0x000fe20000010000 */
[----:B------:R-:W-:Y:S02]  /*3670*/  IMAD.MOV.U32 R182, RZ, RZ, RZ ;  /* 0x000000ffffb67224 */ /* 0x000fe400078e00ff */
[----:B------:R-:W-:Y:S05]  /*3680*/  @!P0 BRA `(.L_x_1008) ;  /* 0x0000000000288947 */ /* 0x000fea0003800000 */
[----:B------:R-:W2:Y:S01]  /*3690*/  LDL R187, [R1] ;  /* 0x0000000001bb7983 */ /* 0x000ea20000100800 */
[----:B------:R-:W-:Y:S01]  /*36a0*/  FFMA.FTZ R182, R3, UR6, R184 ;  /* 0x0000000603b67c23 */ /* 0x000fe200080100b8 */
[----:B------:R-:W-:-:S03]  /*36b0*/  ISETP.LT.AND P0, PT, RZ, UR32, PT ;  /* 0x00000020ff007c0c */ /* 0x000fc6000bf01270 */
[----:B------:R-:W-:-:S04]  /*36c0*/  FADD.FTZ R182, R241, -R182 ;  /* 0x800000b6f1b67221 */ /* 0x000fc80000010000 */
[----:B------:R-:W-:-:S05]  /*36d0*/  FMUL.FTZ R182, R182, UR31 ;  /* 0x0000001fb6b67c20 */ /* 0x000fca0008410000 */
[----:B------:R-:W-:-:S05]  /*36e0*/  FSEL R182, R182, RZ, P0 ;  /* 0x000000ffb6b67208 */ /* 0x000fca0000000000 */
[----:B------:R-:W-:-:S04]  /*36f0*/  FMUL.FTZ R182, R182, UR21 ;  /* 0x00000015b6b67c20 */ /* 0x000fc80008410000 */
[----:B------:R-:W-:Y:S01]  /*3700*/  FMUL.FTZ R183, R182, UR20 ;  /* 0x00000014b6b77c20 */ /* 0x000fe20008410000 */
[----:B--2---:R-:W-:-:S05]  /*3710*/  SHF.L.U32 R182, R187, 0x10, RZ ;  /* 0x00000010bbb67819 */ /* 0x004fca00000006ff */
[----:B------:R-:W-:-:S07]  /*3720*/  FMUL.FTZ R182, R183, R182 ;  /* 0x000000b6b7b67220 */ /* 0x000fce0000410000 */
.L_x_1008:
[----:B------:R-:W-:Y:S05]  /*3730*/  BSYNC.RECONVERGENT B1 ;  /* 0x0000000000017941 */ /* 0x000fea0003800200 */
.L_x_1007:
[----:B------:R-:W-:-:S04]  /*3740*/  F2FP.BF16.F32.PACK_AB R182, RZ, R182 ;  /* 0x000000b6ffb6723e */ /* 0x000fc800000010ff */
[----:B------:R-:W-:-:S07]  /*3750*/  PRMT R152, R152, 0x5410, R182 ;  /* 0x0000541098987816 */ /* 0x000fce00000000b6 */
.L_x_1004:
[----:B------:R-:W-:Y:S05]  /*3760*/  BRA.U !UP3, `(.L_x_1009) ;  /* 0x000000010b787547 */ /* 0x000fea000b800000 */
[----:B-----5:R-:W-:Y:S01]  /*3770*/  LOP3.LUT P0, RZ, R194, 0xff0000, RZ, 0xc0, !PT ;  /* 0x00ff0000c2ff7812 */ /* 0x020fe2000780c0ff */
[----:B------:R-:W-:Y:S01]  /*3780*/  BSSY.RECONVERGENT B1, `(.L_x_1010) ;  /* 0x000000c000017945 */ /* 0x000fe20003800200 */
[----:B------:R-:W-:-:S11]  /*3790*/  MOV R183, RZ ;  /* 0x000000ff00b77202 */ /* 0x000fd60000000f00 */
        /* <DEDUP_REMOVED lines=10> */
.L_x_1011:
[----:B------:R-:W-:Y:S05]  /*3840*/  BSYNC.RECONVERGENT B1 ;  /* 0x0000000000017941 */ /* 0x000fea0003800200 */
.L_x_1010:
[----:B------:R-:W-:Y:S01]  /*3850*/  BSSY.RECONVERGENT B1, `(.L_x_1012) ;  /* 0x000000d000017945 */ /* 0x000fe20003800200 */
[----:B------:R-:W-:Y:S02]  /*3860*/  HFMA2 R182, -RZ, RZ, 0, 0 ;  /* 0x00000000ffb67431 */ /* 0x000fe400000001ff */
[----:B------:R-:W-:Y:S01]  /*3870*/  FADD.FTZ R118, R118, R183 ;  /* 0x000000b776767221 */ /* 0x000fe20000010000 */
[----:B------:R-:W-:Y:S06]  /*3880*/  @!P0 BRA `(.L_x_1013) ;  /* 0x0000000000248947 */ /* 0x000fec0003800000 */
        /* <DEDUP_REMOVED lines=9> */
.L_x_1013:
[----:B------:R-:W-:Y:S05]  /*3920*/  BSYNC.RECONVERGENT B1 ;  /* 0x0000000000017941 */ /* 0x000fea0003800200 */
.L_x_1012:
[----:B------:R-:W-:-:S04]  /*3930*/  F2FP.BF16.F32.PACK_AB R182, RZ, R182 ;  /* 0x000000b6ffb6723e */ /* 0x000fc800000010ff */
[----:B------:R-:W-:-:S07]  /*3940*/  PRMT R153, R182, 0x7610, R153 ;  /* 0x00007610b6997816 */ /* 0x000fce0000000099 */
.L_x_1009:
[----:B------:R-:W-:Y:S05]  /*3950*/  BRA.U !UP3, `(.L_x_1014) ;  /* 0x000000010b807547 */ /* 0x000fea000b800000 */
[----:B-----5:R-:W-:Y:S01]  /*3960*/  LOP3.LUT P0, RZ, R194, 0xff000000, RZ, 0xc0, !PT ;  /* 0xff000000c2ff7812 */ /* 0x020fe2000780c0ff */
[----:B------:R-:W-:Y:S01]  /*3970*/  BSSY.RECONVERGENT B1, `(.L_x_1015) ;  /* 0x000000d000017945 */ /* 0x000fe20003800200 */
[----:B------:R-:W-:-:S11]  /*3980*/  MOV R182, RZ ;  /* 0x000000ff00b67202 */ /* 0x000fd60000000f00 */
[----:B------:R-:W-:Y:S05]  /*3990*/  @!P0 BRA `(.L_x_1016) ;  /* 0x0000000000288947 */ /* 0x000fea0003800000 */
[----:B------:R-:W-:Y:S01]  /*39a0*/  FFMA.FTZ R183, R4, UR6, R184 ;  /* 0x0000000604b77c23 */ /* 0x000fe200080100b8 */
[----:B------:R-:W-:Y:S02]  /*39b0*/  ISETP.LT.AND P5, PT, RZ, UR32, PT ;  /* 0x00000020ff007c0c */ /* 0x000fe4000bfa1270 */
[----:B------:R-:W-:Y:S01]  /*39c0*/  PRMT R182, R165, 0x7632, R182 ;  /* 0x00007632a5b67816 */ /* 0x000fe200000000b6 */
[----:B------:R-:W-:-:S03]  /*39d0*/  FADD.FTZ R183, R240, -R183 ;  /* 0x800000b7f0b77221 */ /* 0x000fc60000010000 */
[----:B------:R-:W-:Y:S01]  /*39e0*/  SHF.L.U32 R182, R182, 0x10, RZ ;  /* 0x00000010b6b67819 */ /* 0x000fe200000006ff */
[----:B------:R-:W-:-:S05]  /*39f0*/  FMUL.FTZ R183, R183, UR31 ;  /* 0x0000001fb7b77c20 */ /* 0x000fca0008410000 */
[----:B------:R-:W-:-:S05]  /*3a00*/  FSEL R183, R183, RZ, P5 ;  /* 0x000000ffb7b77208 */ /* 0x000fca0002800000 */
[----:B------:R-:W-:-:S04]  /*3a10*/  FMUL.FTZ R183, R183, UR21 ;  /* 0x00000015b7b77c20 */ /* 0x000fc80008410000 */
[----:B------:R-:W-:-:S04]  /*3a20*/  FMUL.FTZ R183, R183, UR20 ;  /* 0x00000014b7b77c20 */ /* 0x000fc80008410000 */
[----:B------:R-:W-:-:S07]  /*3a30*/  FMUL.FTZ R182, R182, R183 ;  /* 0x000000b7b6b67220 */ /* 0x000fce0000410000 */
.L_x_1016:
[----:B------:R-:W-:Y:S05]  /*3a40*/  BSYNC.RECONVERGENT B1 ;  /* 0x0000000000017941 */ /* 0x000fea0003800200 */
.L_x_1015:
[----:B------:R-:W-:Y:S01]  /*3a50*/  FADD.FTZ R119, R119, R182 ;  /* 0x000000b677777221 */ /* 0x000fe20000010000 */
[----:B------:R-:W-:Y:S01]  /*3a60*/  BSSY.RECONVERGENT B1, `(.L_x_1017) ;  /* 0x000000d000017945 */ /* 0x000fe20003800200 */
[----:B------:R-:W-:-:S03]  /*3a70*/  HFMA2 R182, -RZ, RZ, 0, 0 ;  /* 0x00000000ffb67431 */ /* 0x000fc600000001ff */
[----:B------:R-:W-:Y:S05]  /*3a80*/  @!P0 BRA `(.L_x_1018) ;  /* 0x0000000000288947 */ /* 0x000fea0003800000 */
[----:B------:R-:W2:Y:S01]  /*3a90*/  LDL R187, [R1+0x4] ;  /* 0x0000040001bb7983 */ /* 0x000ea20000100800 */
        /* <DEDUP_REMOVED lines=9> */
.L_x_1018:
[----:B------:R-:W-:Y:S05]  /*3b30*/  BSYNC.RECONVERGENT B1 ;  /* 0x0000000000017941 */ /* 0x000fea0003800200 */
.L_x_1017:
[----:B------:R-:W-:-:S04]  /*3b40*/  F2FP.BF16.F32.PACK_AB R182, RZ, R182 ;  /* 0x000000b6ffb6723e */ /* 0x000fc800000010ff */
[----:B------:R-:W-:-:S07]  /*3b50*/  PRMT R153, R153, 0x5410, R182 ;  /* 0x0000541099997816 */ /* 0x000fce00000000b6 */
.L_x_1014:
        /* <DEDUP_REMOVED lines=12> */
[----:B------:R-:W-:-:S04]  /*3c20*/  IMAD.U32 R183, R166, 0x10000, RZ ;  /* 0x00010000a6b77824 */ /* 0x000fc800078e00ff */
[----:B------:R-:W-:-:S07]  /*3c30*/  FMUL.FTZ R183, R183, R182 ;  /* 0x000000b6b7b77220 */ /* 0x000fce0000410000 */
.L_x_1021:
[----:B------:R-:W-:Y:S05]  /*3c40*/  BSYNC.RECONVERGENT B1 ;  /* 0x0000000000017941 */ /* 0x000fea0003800200 */
.L_x_1020:
        /* <DEDUP_REMOVED lines=13> */
.L_x_1023:
[----:B------:R-:W-:Y:S05]  /*3d20*/  BSYNC.RECONVERGENT B1 ;  /* 0x0000000000017941 */ /* 0x000fea0003800200 */
.L_x_1022:
[----:B------:R-:W-:-:S04]  /*3d30*/  F2FP.BF16.F32.PACK_AB R182, RZ, R182 ;  /* 0x000000b6ffb6723e */ /* 0x000fc800000010ff */
[----:B------:R-:W-:-:S07]  /*3d40*/  PRMT R154, R182, 0x7610, R154 ;  /* 0x00007610b69a7816 */ /* 0x000fce000000009a */
.L_x_1019:
        /* <DEDUP_REMOVED lines=15> */
.L_x_1026:
[----:B------:R-:W-:Y:S05]  /*3e40*/  BSYNC.RECONVERGENT B1 ;  /* 0x0000000000017941 */ /* 0x000fea0003800200 */
.L_x_1025:
        /* <DEDUP_REMOVED lines=14> */
.L_x_1028:
[----:B------:R-:W-:Y:S05]  /*3f30*/  BSYNC.RECONVERGENT B1 ;  /* 0x0000000000017941 */ /* 0x000fea0003800200 */
.L_x_1027:
[----:B------:R-:W-:-:S04]  /*3f40*/  F2FP.BF16.F32.PACK_AB R182, RZ, R182 ;  /* 0x000000b6ffb6723e */ /* 0x000fc800000010ff */
[----:B------:R-:W-:-:S07]  /*3f50*/  PRMT R154, R154, 0x5410, R182 ;  /* 0x000054109a9a7816 */ /* 0x000fce00000000b6 */
.L_x_1024:
        /* <DEDUP_REMOVED lines=14> */
.L_x_1031:
[----:B------:R-:W-:Y:S05]  /*4040*/  BSYNC.RECONVERGENT B1 ;  /* 0x0000000000017941 */ /* 0x000fea0003800200 */
.L_x_1030:
        /* <DEDUP_REMOVED lines=13> */
.L_x_1033:
[----:B------:R-:W-:Y:S05]  /*4120*/  BSYNC.RECONVERGENT B1 ;  /* 0x0000000000017941 */ /* 0x000fea0003800200 */
.L_x_1032:
[----:B------:R-:W-:-:S04]  /*4130*/  F2FP.BF16.F32.PACK_AB R182, RZ, R182 ;  /* 0x000000b6ffb6723e */ /* 0x000fc800000010ff */
[----:B------:R-:W-:-:S07]  /*4140*/  PRMT R155, R182, 0x7610, R155 ;  /* 0x00007610b69b7816 */ /* 0x000fce000000009b */
.L_x_1029:
[----:B------:R-:W-:Y:S05]  /*4150*/  BRA.U !UP3, `(.L_x_1034) ;  /* 0x000000210b407547 */ /* 0x000fea000b800000 */
[----:B-----5:R-:W-:Y:S01]  /*4160*/  ISETP.GE.U32.AND P0, PT, R194, RZ, PT ;  /* 0x000000ffc200720c */ /* 0x020fe20003f06070 */
[----:B------:R-:W-:Y:S01]  /*4170*/  BSSY.RECONVERGENT B1, `(.L_x_1035) ;  /* 0x000000e000017945 */ /* 0x000fe20003800200 */
[----:B------:R-:W-:Y:S02]  /*4180*/  IMAD.MOV.U32 R182, RZ, RZ, RZ ;  /* 0x000000ffffb67224 */ /* 0x000fe400078e00ff */
[----:B------:R-:W-:-:S13]  /*4190*/  ISETP.GE.U32.AND.EX P0, PT, R195, 0x1000000, PT, P0 ;  /* 0x01000000c300780c */ /* 0x000fda0003f06100 */
        /* <DEDUP_REMOVED lines=11> */
.L_x_1036:
[----:B------:R-:W-:Y:S05]  /*4250*/  BSYNC.RECONVERGENT B1 ;  /* 0x0000000000017941 */ /* 0x000fea0003800200 */
.L_x_1035:
[----:B------:R-:W-:Y:S01]  /*4260*/  BSSY.RECONVERGENT B1, `(.L_x_1037) ;  /* 0x000000e000017945 */ /* 0x000fe20003800200 */
[----:B------:R-:W-:Y:S01]  /*4270*/  FADD.FTZ R123, R123, R182 ;  /* 0x000000b67b7b7221 */ /* 0x000fe20000010000 */
[----:B------:R-:W-:Y:S02]  /*4280*/  MOV R182, RZ ;  /* 0x000000ff00b67202 */ /* 0x000fe40000000f00 */
        /* <DEDUP_REMOVED lines=11> */
.L_x_1038:
[----:B------:R-:W-:Y:S05]  /*4340*/  BSYNC.RECONVERGENT B1 ;  /* 0x0000000000017941 */ /* 0x000fea0003800200 */
.L_x_1037:
[----:B------:R-:W-:-:S04]  /*4350*/  F2FP.BF16.F32.PACK_AB R182, RZ, R182 ;  /* 0x000000b6ffb6723e */ /* 0x000fc800000010ff */
[----:B------:R-:W-:Y:S01]  /*4360*/  PRMT R155, R155, 0x5410, R182 ;  /* 0x000054109b9b7816 */ /* 0x000fe200000000b6 */
[----:B------:R-:W-:Y:S06]  /*4370*/  BRA `(.L_x_1034) ;  /* 0x0000001c00b87947 */ /* 0x000fec0003800000 */
.L_x_998:
[----:B------:R-:W-:Y:S01]  /*4380*/  FFMA.FTZ R156, R0, UR6, R184 ;  /* 0x00000006009c7c23 */ /* 0x000fe200080100b8 */
[----:B------:R-:W-:-:S03]  /*4390*/  ISETP.LT.AND P0, PT, RZ, UR32, PT ;  /* 0x00000020ff007c0c */ /* 0x000fc6000bf01270 */
[----:B------:R-:W-:-:S04]  /*43a0*/  FADD.FTZ R156, R15, -R156 ;  /* 0x8000009c0f9c7221 */ /* 0x000fc80000010000 */
[----:B------:R-:W-:-:S05]  /*43b0*/  FMUL.FTZ R156, R156, UR31 ;  /* 0x0000001f9c9c7c20 */ /* 0x000fca0008410000 */
[----:B------:R-:W-:Y:S01]  /*43c0*/  FSEL R226, R156, RZ, P0 ;  /* 0x000000ff9ce27208 */ /* 0x000fe20000000000 */
[----:B------:R-:W-:Y:S06]  /*43d0*/  BRA.U !UP3, `(.L_x_1039) ;  /* 0x000000010b407547 */ /* 0x000fec000b800000 */
[----:B-----5:R-:W-:-:S13]  /*43e0*/  LOP3.LUT P5, RZ, R194, 0xff, RZ, 0xc0, !PT ;  /* 0x000000ffc2ff7812 */ /* 0x020fda00078ac0ff */
[----:B------:R-:W0:Y:S01]  /*43f0*/  @P5 LDC.64 R156, c[0x0][0x408] ;  /* 0x00010200ff9c5b82 */ /* 0x000e220000000a00 */
[----:B------:R-:W-:-:S07]  /*4400*/  @P5 SHF.L.U32 R183, R164, 0x10, RZ ;  /* 0x00000010a4b75819 */ /* 0x000fce00000006ff */
[----:B------:R-:W1:Y:S01]  /*4410*/  @P5 LDC.64 R158, c[0x0][0x408] ;  /* 0x00010200ff9e5b82 */ /* 0x000e620000000a00 */
[----:B0-----:R-:W-:-:S04]  /*4420*/  @P5 FMUL.FTZ R157, R157, R226 ;  /* 0x000000e29d9d5220 */ /* 0x001fc80000410000 */
[----:B------:R-:W-:Y:S01]  /*4430*/  @P5 FMUL.FTZ R156, R157, R156 ;  /* 0x0000009c9d9c5220 */ /* 0x000fe20000410000 */
[----:B------:R-:W-:Y:S02]  /*4440*/  HFMA2 R157, -RZ, RZ, 0, 0 ;  /* 0x00000000ff9d7431 */ /* 0x000fe400000001ff */
[----:B-1----:R-:W-:Y:S01]  /*4450*/  @P5 FMUL.FTZ R159, R159, R226 ;  /* 0x000000e29f9f5220 */ /* 0x002fe20000410000 */
[----:B------:R-:W-:-:S03]  /*4460*/  @P5 FMUL.FTZ R157, R183, R156 ;  /* 0x0000009cb79d5220 */ /* 0x000fc60000410000 */
[----:B------:R-:W-:Y:S01]  /*4470*/  @P5 FMUL.FTZ R159, R159, R158 ;  /* 0x0000009e9f9f5220 */ /* 0x000fe20000410000 */
[----:B------:R-:W-:Y:S02]  /*4480*/  @P5 SHF.L.U32 R158, R32, 0x10, RZ ;  /* 0x00000010209e5819 */ /* 0x000fe400000006ff */
[----:B------:R-:W-:Y:S01]  /*4490*/  MOV R156, RZ ;  /* 0x000000ff009c7202 */ /* 0x000fe20000000f00 */
[----:B------:R-:W-:Y:S02]  /*44a0*/  FADD.FTZ R116, R116, R157 ;  /* 0x0000009d74747221 */ /* 0x000fe40000010000 */
[----:B------:R-:W-:-:S05]  /*44b0*/  @P5 FMUL.FTZ R156, R158, R159 ;  /* 0x0000009f9e9c5220 */ /* 0x000fca0000410000 */
[----:B------:R-:W-:-:S04]  /*44c0*/  F2FP.BF16.F32.PACK_AB R156, RZ, R156 ;  /* 0x0000009cff9c723e */ /* 0x000fc800000010ff */
[----:B------:R-:W-:-:S07]  /*44d0*/  PRMT R152, R156, 0x7610, R152 ;  /* 0x000076109c987816 */ /* 0x000fce0000000098 */
.L_x_1039:
[----:B------:R-:W-:-:S04]  /*44e0*/  FFMA.FTZ R156, R3, UR6, R184 ;  /* 0x00000006039c7c23 */ /* 0x000fc800080100b8 */
[----:B------:R-:W-:-:S04]  /*44f0*/  FADD.FTZ R156, R241, -R156 ;  /* 0x8000009cf19c7221 */ /* 0x000fc80000010000 */
[----:B------:R-:W-:-:S05]  /*4500*/  FMUL.FTZ R156, R156, UR31 ;  /* 0x0000001f9c9c7c20 */ /* 0x000fca0008410000 */
[----:B------:R-:W-:Y:S01]  /*4510*/  FSEL R187, R156, RZ, P0 ;  /* 0x000000ff9cbb7208 */ /* 0x000fe20000000000 */
[----:B------:R-:W-:Y:S06]  /*4520*/  BRA.U !UP3, `(.L_x_1040) ;  /* 0x000000010b487547 */ /* 0x000fec000b800000 */
[----:B------:R-:W2:Y:S01]  /*4530*/  LDL R159, [R1] ;  /* 0x00000000019f7983 */ /* 0x000ea20000100800 */
[----:B-----5:R-:W-:Y:S01]  /*4540*/  LOP3.LUT P5, RZ, R194, 0xff00, RZ, 0xc0, !PT ;  /* 0x0000ff00c2ff7812 */ /* 0x020fe200078ac0ff */
[----:B------:R-:W-:-:S12]  /*4550*/  HFMA2 R158, -RZ, RZ, 0, 0 ;  /* 0x00000000ff9e7431 */ /* 0x000fd800000001ff */
[----:B------:R-:W0:Y:S02]  /*4560*/  @P5 LDC.64 R156, c[0x0][0x408] ;  /* 0x00010200ff9c5b82 */ /* 0x000e240000000a00 */
[----:B0-----:R-:W-:-:S04]  /*4570*/  @P5 FMUL.FTZ R157, R157, R187 ;  /* 0x000000bb9d9d5220 */ /* 0x001fc80000410000 */
[----:B------:R-:W-:Y:S01]  /*4580*/  @P5 FMUL.FTZ R157, R157, R156 ;  /* 0x0000009c9d9d5220 */ /* 0x000fe20000410000 */
[----:B------:R-:W-:-:S04]  /*4590*/  @P5 PRMT R156, R164, 0x7632, R156 ;  /* 0x00007632a49c5816 */ /* 0x000fc8000000009c */
[----:B------:R-:W-:-:S05]  /*45a0*/  @P5 SHF.L.U32 R156, R156, 0x10, RZ ;  /* 0x000000109c9c5819 */ /* 0x000fca00000006ff */
[----:B------:R-:W-:Y:S02]  /*45b0*/  @P5 FMUL.FTZ R158, R156, R157 ;  /* 0x0000009d9c9e5220 */ /* 0x000fe40000410000 */
[----:B------:R-:W0:Y:S02]  /*45c0*/  @P5 LDC.64 R156, c[0x0][0x408] ;  /* 0x00010200ff9c5b82 */ /* 0x000e240000000a00 */
[----:B------:R-:W-:Y:S01]  /*45d0*/  FADD.FTZ R117, R117, R158 ;  /* 0x0000009e75757221 */ /* 0x000fe20000010000 */
[----:B0-----:R-:W-:-:S04]  /*45e0*/  @P5 FMUL.FTZ R157, R157, R187 ;  /* 0x000000bb9d9d5220 */ /* 0x001fc80000410000 */
[----:B------:R-:W-:Y:S01]  /*45f0*/  @P5 FMUL.FTZ R182, R157, R156 ;  /* 0x0000009c9db65220 */ /* 0x000fe20000410000 */
[----:B------:R-:W-:Y:S01]  /*4600*/  MOV R156, RZ ;  /* 0x000000ff009c7202 */ /* 0x000fe20000000f00 */
[----:B--2---:R-:W-:-:S04]  /*4610*/  @P5 IMAD.U32 R157, R159, 0x10000, RZ ;  /* 0x000100009f9d5824 */ /* 0x004fc800078e00ff */
[----:B------:R-:W-:-:S05]  /*4620*/  @P5 FMUL.FTZ R156, R157, R182 ;  /* 0x000000b69d9c5220 */ /* 0x000fca0000410000 */
[----:B------:R-:W-:-:S04]  /*4630*/  F2FP.BF16.F32.PACK_AB R156, RZ, R156 ;  /* 0x0000009cff9c723e */ /* 0x000fc800000010ff */
[----:B------:R-:W-:-:S07]  /*4640*/  PRMT R152, R152, 0x5410, R156 ;  /* 0x0000541098987816 */ /* 0x000fce000000009c */
.L_x_1040:
[----:B------:R-:W-:-:S04]  /*4650*/  FFMA.FTZ R157, R21, UR6, R184 ;  /* 0x00000006159d7c23 */ /* 0x000fc800080100b8 */
[----:B------:R-:W-:-:S04]  /*4660*/  FADD.FTZ R157, R218, -R157 ;  /* 0x8000009dda9d7221 */ /* 0x000fc80000010000 */
[----:B------:R-:W-:-:S05]  /*4670*/  FMUL.FTZ R157, R157, UR31 ;  /* 0x0000001f9d9d7c20 */ /* 0x000fca0008410000 */
[----:B------:R-:W-:Y:S01]  /*4680*/  FSEL R158, R157, RZ, P0 ;  /* 0x000000ff9d9e7208 */ /* 0x000fe20000000000 */
[----:B------:R-:W-:Y:S06]  /*4690*/  BRA.U !UP3, `(.L_x_1041) ;  /* 0x000000010b407547 */ /* 0x000fec000b800000 */
[----:B-----5:R-:W-:Y:S01]  /*46a0*/  LOP3.LUT P5, RZ, R194, 0xff0000, RZ, 0xc0, !PT ;  /* 0x00ff0000c2ff7812 */ /* 0x020fe200078ac0ff */
[----:B------:R-:W-:-:S12]  /*46b0*/  HFMA2 R159, -RZ, RZ, 0, 0 ;  /* 0x00000000ff9f7431 */ /* 0x000fd800000001ff */
[----:B------:R-:W0:Y:S02]  /*46c0*/  @P5 LDC.64 R156, c[0x0][0x408] ;  /* 0x00010200ff9c5b82 */ /* 0x000e240000000a00 */
[----:B0-----:R-:W-:-:S04]  /*46d0*/  @P5 FMUL.FTZ R157, R157, R158 ;  /* 0x0000009e9d9d5220 */ /* 0x001fc80000410000 */
[----:B------:R-:W-:Y:S01]  /*46e0*/  @P5 FMUL.FTZ R156, R157, R156 ;  /* 0x0000009c9d9c5220 */ /* 0x000fe20000410000 */
[----:B------:R-:W-:-:S05]  /*46f0*/  @P5 SHF.L.U32 R157, R165, 0x10, RZ ;  /* 0x00000010a59d5819 */ /* 0x000fca00000006ff */
[----:B------:R-:W-:Y:S02]  /*4700*/  @P5 FMUL.FTZ R159, R157, R156 ;  /* 0x0000009c9d9f5220 */ /* 0x000fe40000410000 */
[----:B------:R-:W0:Y:S02]  /*4710*/  @P5 LDC.64 R156, c[0x0][0x408] ;  /* 0x00010200ff9c5b82 */ /* 0x000e240000000a00 */
[----:B------:R-:W-:Y:S01]  /*4720*/  FADD.FTZ R118, R118, R159 ;  /* 0x0000009f76767221 */ /* 0x000fe20000010000 */
[----:B0-----:R-:W-:-:S04]  /*4730*/  @P5 FMUL.FTZ R157, R157, R158 ;  /* 0x0000009e9d9d5220 */ /* 0x001fc80000410000 */
[----:B------:R-:W-:Y:S01]  /*4740*/  @P5 FMUL.FTZ R182, R157, R156 ;  /* 0x0000009c9db65220 */ /* 0x000fe20000410000 */
[----:B------:R-:W-:Y:S02]  /*4750*/  @P5 SHF.L.U32 R157, R33, 0x10, RZ ;  /* 0x00000010219d5819 */ /* 0x000fe400000006ff */
[----:B------:R-:W-:-:S03]  /*4760*/  MOV R156, RZ ;  /* 0x000000ff009c7202 */ /* 0x000fc60000000f00 */
[----:B------:R-:W-:-:S05]  /*4770*/  @P5 FMUL.FTZ R156, R157, R182 ;  /* 0x000000b69d9c5220 */ /* 0x000fca0000410000 */
[----:B------:R-:W-:-:S04]  /*4780*/  F2FP.BF16.F32.PACK_AB R156, RZ, R156 ;  /* 0x0000009cff9c723e */ /* 0x000fc800000010ff */
[----:B------:R-:W-:-:S07]  /*4790*/  PRMT R153, R156, 0x7610, R153 ;  /* 0x000076109c997816 */ /* 0x000fce0000000099 */
.L_x_1041:
[----:B------:R-:W-:-:S04]  /*47a0*/  FFMA.FTZ R157, R4, UR6, R184 ;  /* 0x00000006049d7c23 */ /* 0x000fc800080100b8 */
[----:B------:R-:W-:-:S04]  /*47b0*/  FADD.FTZ R157, R240, -R157 ;  /* 0x8000009df09d7221 */ /* 0x000fc80000010000 */
[----:B------:R-:W-:-:S05]  /*47c0*/  FMUL.FTZ R157, R157, UR31 ;  /* 0x0000001f9d9d7c20 */ /* 0x000fca0008410000 */
[----:B------:R-:W-:Y:S01]  /*47d0*/  FSEL R182, R157, RZ, P0 ;  /* 0x000000ff9db67208 */ /* 0x000fe20000000000 */
[----:B------:R-:W-:Y:S06]  /*47e0*/  BRA.U !UP3, `(.L_x_1042) ;  /* 0x000000010b487547 */ /* 0x000fec000b800000 */
[----:B------:R-:W2:Y:S01]  /*47f0*/  LDL R159, [R1+0x4] ;  /* 0x00000400019f7983 */ /* 0x000ea20000100800 */
[----:B-----5:R-:W-:-:S13]  /*4800*/  LOP3.LUT P5, RZ, R194, 0xff000000, RZ, 0xc0, !PT ;  /* 0xff000000c2ff7812 */ /* 0x020fda00078ac0ff */
[----:B------:R-:W0:Y:S02]  /*4810*/  @P5 LDC.64 R156, c[0x0][0x408] ;  /* 0x00010200ff9c5b82 */ /* 0x000e240000000a00 */
[----:B0-----:R-:W-:-:S04]  /*4820*/  @P5 FMUL.FTZ R157, R157, R182 ;  /* 0x000000b69d9d5220 */ /* 0x001fc80000410000 */
[----:B------:R-:W-:Y:S01]  /*4830*/  @P5 FMUL.FTZ R228, R157, R156 ;  /* 0x0000009c9de45220 */ /* 0x000fe20000410000 */
[----:B------:R-:W-:-:S04]  /*4840*/  @P5 PRMT R156, R165, 0x7632, R156 ;  /* 0x00007632a59c5816 */ /* 0x000fc8000000009c */
[----:B------:R-:W-:Y:S01]  /*4850*/  @P5 SHF.L.U32 R157, R156, 0x10, RZ ;  /* 0x000000109c9d5819 */ /* 0x000fe200000006ff */
[----:B------:R-:W-:-:S04]  /*4860*/  HFMA2 R156, -RZ, RZ, 0, 0 ;  /* 0x00000000ff9c7431 */ /* 0x000fc800000001ff */
[----:B------:R-:W-:-:S04]  /*4870*/  @P5 FMUL.FTZ R156, R157, R228 ;  /* 0x000000e49d9c5220 */ /* 0x000fc80000410000 */
[----:B------:R-:W-:Y:S02]  /*4880*/  FADD.FTZ R119, R119, R156 ;  /* 0x0000009c77777221 */ /* 0x000fe40000010000 */
[----:B------:R-:W0:Y:S02]  /*4890*/  @P5 LDC.64 R156, c[0x0][0x408] ;  /* 0x00010200ff9c5b82 */ /* 0x000e240000000a00 */
[----:B0-----:R-:W-:-:S04]  /*48a0*/  @P5 FMUL.FTZ R157, R157, R182 ;  /* 0x000000b69d9d5220 */ /* 0x001fc80000410000 */
[----:B------:R-:W-:Y:S01]  /*48b0*/  @P5 FMUL.FTZ R228, R157, R156 ;  /* 0x0000009c9de45220 */ /* 0x000fe20000410000 */
[----:B------:R-:W-:Y:S02]  /*48c0*/  MOV R156, RZ ;  /* 0x000000ff009c7202 */ /* 0x000fe40000000f00 */
[----:B--2---:R-:W-:-:S05]  /*48d0*/  @P5 SHF.L.U32 R157, R159, 0x10, RZ ;  /* 0x000000109f9d5819 */ /* 0x004fca00000006ff */
[----:B------:R-:W-:-:S05]  /*48e0*/  @P5 FMUL.FTZ R156, R157, R228 ;  /* 0x000000e49d9c5220 */ /* 0x000fca0000410000 */
[----:B------:R-:W-:-:S04]  /*48f0*/  F2FP.BF16.F32.PACK_AB R156, RZ, R156 ;  /* 0x0000009cff9c723e */ /* 0x000fc800000010ff */
[----:B------:R-:W-:-:S07]  /*4900*/  PRMT R153, R153, 0x5410, R156 ;  /* 0x0000541099997816 */ /* 0x000fce000000009c */
.L_x_1042:
[--C-:B------:R-:W-:Y:S01]  /*4910*/  FFMA.FTZ R156, R5, UR6, R184.reuse ;  /* 0x00000006059c7c23 */ /* 0x100fe200080100b8 */
[----:B------:R-:W-:-:S03]  /*4920*/  FFMA.FTZ R157, R197, UR6, R184 ;  /* 0x00000006c59d7c23 */ /* 0x000fc600080100b8 */
[----:B------:R-:W-:Y:S01]  /*4930*/  FADD.FTZ R156, R239, -R156 ;  /* 0x8000009cef9c7221 */ /* 0x000fe20000010000 */
[----:B------:R-:W-:-:S03]  /*4940*/  FADD.FTZ R157, R214, -R157 ;  /* 0x8000009dd69d7221 */ /* 0x000fc60000010000 */
[----:B------:R-:W-:Y:S01]  /*4950*/  FMUL.FTZ R156, R156, UR31 ;  /* 0x0000001f9c9c7c20 */ /* 0x000fe20008410000 */
[----:B------:R-:W-:Y:S01]  /*4960*/  FMUL.FTZ R159, R157, UR31 ;  /* 0x0000001f9d9f7c20 */ /* 0x000fe20008410000 */
[----:B------:R-:W-:-:S03]  /*4970*/  F2FP.BF16.F32.PACK_AB R157, R182, R158 ;  /* 0x0000009eb69d723e */ /* 0x000fc600000010ff */
[----:B------:R-:W-:Y:S02]  /*4980*/  FSEL R156, R156, RZ, P0 ;  /* 0x000000ff9c9c7208 */ /* 0x000fe40000000000 */
[----:B------:R-:W-:Y:S01]  /*4990*/  FSEL R182, R159, RZ, P0 ;  /* 0x000000ff9fb67208 */ /* 0x000fe20000000000 */
[----:B------:R-:W-:Y:S06]  /*49a0*/  BRA.U !UP3, `(.L_x_1043) ;  /* 0x000000010b407547 */ /* 0x000fec000b800000 */
[----:B-----5:R-:W-:-:S13]  /*49b0*/  LOP3.LUT P5, RZ, R195, 0xff, RZ, 0xc0, !PT ;  /* 0x000000ffc3ff7812 */ /* 0x020fda00078ac0ff */
[----:B------:R-:W0:Y:S01]  /*49c0*/  @P5 LDC.64 R158, c[0x0][0x408] ;  /* 0x00010200ff9e5b82 */ /* 0x000e220000000a00 */
[----:B------:R-:W-:Y:S01]  /*49d0*/  @P5 SHF.L.U32 R183, R166, 0x10, RZ ;  /* 0x00000010a6b75819 */ /* 0x000fe200000006ff */
[----:B0-----:R-:W-:-:S04]  /*49e0*/  @P5 FMUL.FTZ R159, R159, R182 ;  /* 0x000000b69f9f5220 */ /* 0x001fc80000410000 */
[----:B------:R-:W-:Y:S01]  /*49f0*/  @P5 FMUL.FTZ R158, R159, R158 ;  /* 0x0000009e9f9e5220 */ /* 0x000fe20000410000 */
[----:B------:R-:W-:-:S03]  /*4a00*/  HFMA2 R159, -RZ, RZ, 0, 0 ;  /* 0x00000000ff9f7431 */ /* 0x000fc600000001ff */
[----:B------:R-:W-:-:S04]  /*4a10*/  @P5 FMUL.FTZ R159, R183, R158 ;  /* 0x0000009eb79f5220 */ /* 0x000fc80000410000 */
[----:B------:R-:W-:Y:S02]  /*4a20*/  FADD.FTZ R120, R120, R159 ;  /* 0x0000009f78787221 */ /* 0x000fe40000010000 */
[----:B------:R-:W0:Y:S02]  /*4a30*/  @P5 LDC.64 R158, c[0x0][0x408] ;  /* 0x00010200ff9e5b82 */ /* 0x000e240000000a00 */
[----:B0-----:R-:W-:-:S04]  /*4a40*/  @P5 FMUL.FTZ R159, R159, R182 ;  /* 0x000000b69f9f5220 */ /* 0x001fc80000410000 */
[----:B------:R-:W-:Y:S01]  /*4a50*/  @P5 FMUL.FTZ R228, R159, R158 ;  /* 0x0000009e9fe45220 */ /* 0x000fe20000410000 */
[----:B------:R-:W-:Y:S01]  /*4a60*/  @P5 SHF.L.U32 R159, R34, 0x10, RZ ;  /* 0x00000010229f5819 */ /* 0x000fe200000006ff */
[----:B------:R-:W-:-:S04]  /*4a70*/  IMAD.MOV.U32 R158, RZ, RZ, RZ ;  /* 0x000000ffff9e7224 */ /* 0x000fc800078e00ff */
[----:B------:R-:W-:-:S05]  /*4a80*/  @P5 FMUL.FTZ R158, R159, R228 ;  /* 0x000000e49f9e5220 */ /* 0x000fca0000410000 */
[----:B------:R-:W-:-:S04]  /*4a90*/  F2FP.BF16.F32.PACK_AB R158, RZ, R158 ;  /* 0x0000009eff9e723e */ /* 0x000fc800000010ff */
[----:B------:R-:W-:-:S07]  /*4aa0*/  PRMT R154, R158, 0x7610, R154 ;  /* 0x000076109e9a7816 */ /* 0x000fce000000009a */
.L_x_1043:
[----:B------:R-:W-:Y:S01]  /*4ab0*/  F2FP.BF16.F32.PACK_AB R158, R156, R182 ;  /* 0x000000b69c9e723e */ /* 0x000fe200000010ff */
[----:B------:R-:W-:Y:S06]  /*4ac0*/  BRA.U !UP3, `(.L_x_1044) ;  /* 0x000000010b487547 */ /* 0x000fec000b800000 */
[----:B------:R-:W2:Y:S01]  /*4ad0*/  LDL R227, [R1+0x8] ;  /* 0x0000080001e37983 */ /* 0x000ea20000100800 */
[----:B-----5:R-:W-:-:S13]  /*4ae0*/  LOP3.LUT P5, RZ, R195, 0xff00, RZ, 0xc0, !PT ;  /* 0x0000ff00c3ff7812 */ /* 0x020fda00078ac0ff */
[----:B------:R-:W0:Y:S01]  /*4af0*/  @P5 LDC.64 R182, c[0x0][0x408] ;  /* 0x00010200ffb65b82 */ /* 0x000e220000000a00 */
[----:B------:R-:W-:-:S04]  /*4b00*/  @P5 PRMT R159, R166, 0x7632, R159 ;  /* 0x00007632a69f5816 */ /* 0x000fc8000000009f */
[----:B------:R-:W-:Y:S01]  /*4b10*/  @P5 SHF.L.U32 R159, R159, 0x10, RZ ;  /* 0x000000109f9f5819 */ /* 0x000fe200000006ff */
[----:B0-----:R-:W-:-:S04]  /*4b20*/  @P5 FMUL.FTZ R183, R183, R156 ;  /* 0x0000009cb7b75220 */ /* 0x001fc80000410000 */
[----:B------:R-:W-:Y:S01]  /*4b30*/  @P5 FMUL.FTZ R228, R183, R182 ;  /* 0x000000b6b7e45220 */ /* 0x000fe20000410000 */
[----:B------:R-:W-:-:S03]  /*4b40*/  MOV R182, RZ ;  /* 0x000000ff00b67202 */ /* 0x000fc60000000f00 */
[----:B------:R-:W-:-:S04]  /*4b50*/  @P5 FMUL.FTZ R182, R159, R228 ;  /* 0x000000e49fb65220 */ /* 0x000fc80000410000 */
[----:B------:R-:W-:Y:S02]  /*4b60*/  FADD.FTZ R121, R121, R182 ;  /* 0x000000b679797221 */ /* 0x000fe40000010000 */
[----:B------:R-:W0:Y:S02]  /*4b70*/  @P5 LDC.64 R182, c[0x0][0x408] ;  /* 0x00010200ffb65b82 */ /* 0x000e240000000a00 */
[----:B0-----:R-:W-:Y:S01]  /*4b80*/  @P5 FMUL.FTZ R183, R183, R156 ;  /* 0x0000009cb7b75220 */ /* 0x001fe20000410000 */
[----:B------:R-:W-:-:S03]  /*4b90*/  HFMA2 R156, -RZ, RZ, 0, 0 ;  /* 0x00000000ff9c7431 */ /* 0x000fc600000001ff */
[----:B------:R-:W-:Y:S01]  /*4ba0*/  @P5 FMUL.FTZ R182, R183, R182 ;  /* 0x000000b6b7b65220 */ /* 0x000fe20000410000 */
[----:B--2---:R-:W-:-:S05]  /*4bb0*/  @P5 SHF.L.U32 R159, R227, 0x10, RZ ;  /* 0x00000010e39f5819 */ /* 0x004fca00000006ff */
[----:B------:R-:W-:-:S05]  /*4bc0*/  @P5 FMUL.FTZ R156, R159, R182 ;  /* 0x000000b69f9c5220 */ /* 0x000fca0000410000 */
[----:B------:R-:W-:-:S04]  /*4bd0*/  F2FP.BF16.F32.PACK_AB R156, RZ, R156 ;  /* 0x0000009cff9c723e */ /* 0x000fc800000010ff */
[----:B------:R-:W-:-:S07]  /*4be0*/  PRMT R154, R154, 0x5410, R156 ;  /* 0x000054109a9a7816 */ /* 0x000fce000000009c */
.L_x_1044:
        /* <DEDUP_REMOVED lines=10> */
[----:B-----5:R-:W-:Y:S02]  /*4c90*/  LOP3.LUT P0, RZ, R195, 0xff0000, RZ, 0xc0, !PT ;  /* 0x00ff0000c3ff7812 */ /* 0x020fe4000780c0ff */
[----:B------:R-:W-:-:S11]  /*4ca0*/  MOV R159, RZ ;  /* 0x000000ff009f7202 */ /* 0x000fd60000000f00 */
[----:B------:R-:W0:Y:S02]  /*4cb0*/  @P0 LDC.64 R182, c[0x0][0x408] ;  /* 0x00010200ffb60b82 */ /* 0x000e240000000a00 */
[----:B0-----:R-:W-:-:S04]  /*4cc0*/  @P0 FMUL.FTZ R183, R183, R226 ;  /* 0x000000e2b7b70220 */ /* 0x001fc80000410000 */
[----:B------:R-:W-:Y:S01]  /*4cd0*/  @P0 FMUL.FTZ R182, R183, R182 ;  /* 0x000000b6b7b60220 */ /* 0x000fe20000410000 */
[----:B------:R-:W-:-:S05]  /*4ce0*/  @P0 SHF.L.U32 R183, R167, 0x10, RZ ;  /* 0x00000010a7b70819 */ /* 0x000fca00000006ff */
[----:B------:R-:W-:Y:S02]  /*4cf0*/  @P0 FMUL.FTZ R159, R183, R182 ;  /* 0x000000b6b79f0220 */ /* 0x000fe40000410000 */
[----:B------:R-:W0:Y:S02]  /*4d00*/  @P0 LDC.64 R182, c[0x0][0x408] ;  /* 0x00010200ffb60b82 */ /* 0x000e240000000a00 */
[----:B------:R-:W-:Y:S01]  /*4d10*/  FADD.FTZ R122, R122, R159 ;  /* 0x0000009f7a7a7221 */ /* 0x000fe20000010000 */
[----:B------:R-:W-:Y:S02]  /*4d20*/  HFMA2 R159, -RZ, RZ, 0, 0 ;  /* 0x00000000ff9f7431 */ /* 0x000fe400000001ff */
[----:B0-----:R-:W-:-:S04]  /*4d30*/  @P0 FMUL.FTZ R183, R183, R226 ;  /* 0x000000e2b7b70220 */ /* 0x001fc80000410000 */
[----:B------:R-:W-:Y:S01]  /*4d40*/  @P0 FMUL.FTZ R183, R183, R182 ;  /* 0x000000b6b7b70220 */ /* 0x000fe20000410000 */
[----:B------:R-:W-:-:S05]  /*4d50*/  @P0 SHF.L.U32 R182, R35, 0x10, RZ ;  /* 0x0000001023b60819 */ /* 0x000fca00000006ff */
[----:B------:R-:W-:-:S05]  /*4d60*/  @P0 FMUL.FTZ R159, R182, R183 ;  /* 0x000000b7b69f0220 */ /* 0x000fca0000410000 */
[----:B------:R-:W-:-:S04]  /*4d70*/  F2FP.BF16.F32.PACK_AB R159, RZ, R159 ;  /* 0x0000009fff9f723e */ /* 0x000fc800000010ff */
[----:B------:R-:W-:-:S07]  /*4d80*/  PRMT R155, R159, 0x7610, R155 ;  /* 0x000076109f9b7816 */ /* 0x000fce000000009b */
.L_x_1045:
[----:B------:R-:W-:Y:S01]  /*4d90*/  F2FP.BF16.F32.PACK_AB R159, R187, R226 ;  /* 0x000000e2bb9f723e */ /* 0x000fe200000010ff */
[----:B------:R-:W-:Y:S06]  /*4da0*/  BRA.U !UP3, `(.L_x_1034) ;  /* 0x000000150b2c7547 */ /* 0x000fec000b800000 */
[----:B------:R-:W2:Y:S01]  /*4db0*/  LDL R227, [R1+0xc] ;  /* 0x00000c0001e37983 */ /* 0x000ea20000100800 */
[----:B-----5:R-:W-:-:S04]  /*4dc0*/  ISETP.GE.U32.AND P0, PT, R194, RZ, PT ;  /* 0x000000ffc200720c */ /* 0x020fc80003f06070 */
[----:B------:R-:W-:-:S13]  /*4dd0*/  ISETP.GE.U32.AND.EX P0, PT, R195, 0x1000000, PT, P0 ;  /* 0x01000000c300780c */ /* 0x000fda0003f06100 */
[----:B------:R-:W0:Y:S02]  /*4de0*/  @P0 LDC.64 R182, c[0x0][0x408] ;  /* 0x00010200ffb60b82 */ /* 0x000e240000000a00 */
[----:B0-----:R-:W-:-:S04]  /*4df0*/  @P0 FMUL.FTZ R183, R187, R183 ;  /* 0x000000b7bbb70220 */ /* 0x001fc80000410000 */
[----:B------:R-:W-:Y:S01]  /*4e00*/  @P0 FMUL.FTZ R226, R183, R182 ;  /* 0x000000b6b7e20220 */ /* 0x000fe20000410000 */
[----:B------:R-:W-:-:S04]  /*4e10*/  @P0 PRMT R182, R167, 0x7632, R182 ;  /* 0x00007632a7b60816 */ /* 0x000fc800000000b6 */
[----:B------:R-:W-:Y:S01]  /*4e20*/  @P0 SHF.L.U32 R183, R182, 0x10, RZ ;  /* 0x00000010b6b70819 */ /* 0x000fe200000006ff */
[----:B------:R-:W-:-:S04]  /*4e30*/  IMAD.MOV.U32 R182, RZ, RZ, RZ ;  /* 0x000000ffffb67224 */ /* 0x000fc800078e00ff */
        /* <DEDUP_REMOVED lines=9> */
[----:B------:R-:W-:Y:S01]  /*4ed0*/  PRMT R155, R155, 0x5410, R182 ;  /* 0x000054109b9b7816 */ /* 0x000fe200000000b6 */
[----:B------:R-:W-:Y:S06]  /*4ee0*/  BRA `(.L_x_1034) ;  /* 0x0000001000dc7947 */ /* 0x000fec0003800000 */
.L_x_997:
[----:B------:R-:W-:Y:S02]  /*4ef0*/  MOV R185, UR24 ;  /* 0x0000001800b97c02 */ /* 0x000fe40008000f00 */
[----:B------:R-:W-:Y:S02]  /*4f00*/  MOV R186, UR25 ;  /* 0x0000001900ba7c02 */ /* 0x000fe40008000f00 */
[----:B------:R-:W-:-:S04]  /*4f10*/  ISETP.NE.U32.AND P0, PT, R185, RZ, PT ;  /* 0x000000ffb900720c */ /* 0x000fc80003f05070 */
[----:B------:R-:W-:-:S13]  /*4f20*/  ISETP.NE.AND.EX P0, PT, R186, RZ, PT, P0 ;  /* 0x000000ffba00720c */ /* 0x000fda0003f05300 */
[----:B------:R-:W-:Y:S05]  /*4f30*/  @P0 BRA `(.L_x_1046) ;  /* 0x00000008005c0947 */ /* 0x000fea0003800000 */
[----:B------:R-:W-:Y:S01]  /*4f40*/  ISETP.LT.AND P5, PT, RZ, UR32, PT ;  /* 0x00000020ff007c0c */ /* 0x000fe2000bfa1270 */
[----:B------:R-:W-:-:S12]  /*4f50*/  BRA.U !UP3, `(.L_x_1047) ;  /* 0x000000010b407547 */ /* 0x000fd8000b800000 */
[----:B------:R-:W-:Y:S01]  /*4f60*/  @P5 FFMA.FTZ R182, R0, UR6, R184 ;  /* 0x0000000600b65c23 */ /* 0x000fe200080100b8 */
[----:B-----5:R-:W-:-:S03]  /*4f70*/  LOP3.LUT P0, RZ, R194, 0xff, RZ, 0xc0, !PT ;  /* 0x000000ffc2ff7812 */ /* 0x020fc6000780c0ff */
[----:B------:R-:W-:Y:S01]  /*4f80*/  @P5 FADD.FTZ R183, R15, -R182 ;  /* 0x800000b60fb75221 */ /* 0x000fe20000010000 */
[----:B------:R-:W-:-:S05]  /*4f90*/  SHF.L.U32 R182, R148, 0x10, RZ ;  /* 0x0000001094b67819 */ /* 0x000fca00000006ff */
[----:B------:R-:W-:Y:S01]  /*4fa0*/  @P5 FFMA.FTZ R182, R183, UR31, R182 ;  /* 0x0000001fb7b65c23 */ /* 0x000fe200080100b6 */
[----:B------:R-:W-:-:S03]  /*4fb0*/  HFMA2 R183, -RZ, RZ, 0, 0 ;  /* 0x00000000ffb77431 */ /* 0x000fc600000001ff */
[----:B------:R-:W-:Y:S01]  /*4fc0*/  FMUL.FTZ R182, R182, UR21 ;  /* 0x00000015b6b67c20 */ /* 0x000fe20008410000 */
[----:B------:R-:W-:-:S03]  /*4fd0*/  @P0 SHF.L.U32 R226, R32, 0x10, RZ ;  /* 0x0000001020e20819 */ /* 0x000fc600000006ff */
[----:B------:R-:W-:Y:S01]  /*4fe0*/  FMUL.FTZ R187, R182, UR20 ;  /* 0x00000014b6bb7c20 */ /* 0x000fe20008410000 */
[----:B------:R-:W-:-:S05]  /*4ff0*/  @P0 SHF.L.U32 R182, R164, 0x10, RZ ;  /* 0x00000010a4b60819 */ /* 0x000fca00000006ff */
[-C--:B------:R-:W-:Y:S01]  /*5000*/  @P0 FMUL.FTZ R183, R182, R187.reuse ;  /* 0x000000bbb6b70220 */ /* 0x080fe20000410000 */
[----:B------:R-:W-:Y:S01]  /*5010*/  MOV R182, RZ ;  /* 0x000000ff00b67202 */ /* 0x000fe20000000f00 */
[----:B------:R-:W-:Y:S02]  /*5020*/  @P0 FMUL.FTZ R182, R226, R187 ;  /* 0x000000bbe2b60220 */ /* 0x000fe40000410000 */
[----:B------:R-:W-:-:S03]  /*5030*/  FADD.FTZ R116, R116, R183 ;  /* 0x000000b774747221 */ /* 0x000fc60000010000 */
[----:B------:R-:W-:-:S04]  /*5040*/  F2FP.BF16.F32.PACK_AB R182, RZ, R182 ;  /* 0x000000b6ffb6723e */ /* 0x000fc800000010ff */
[----:B------:R-:W-:-:S07]  /*5050*/  PRMT R152, R182, 0x7610, R152 ;  /* 0x00007610b6987816 */ /* 0x000fce0000000098 */
.L_x_1047:
[----:B------:R-:W-:Y:S05]  /*5060*/  BRA.U !UP3, `(.L_x_1048) ;  /* 0x000000010b4c7547 */ /* 0x000fea000b800000 */
[----:B------:R-:W2:Y:S01]  /*5070*/  LDL R187, [R1] ;  /* 0x0000000001bb7983 */ /* 0x000ea20000100800 */
[----:B-----5:R-:W-:Y:S01]  /*5080*/  PRMT R182, R148, 0x7632, R182 ;  /* 0x0000763294b67816 */ /* 0x020fe200000000b6 */
[----:B------:R-:W-:Y:S01]  /*5090*/  @P5 FFMA.FTZ R226, R3, UR6, R184 ;  /* 0x0000000603e25c23 */ /* 0x000fe200080100b8 */
[----:B------:R-:W-:Y:S02]  /*50a0*/  LOP3.LUT P0, RZ, R194, 0xff00, RZ, 0xc0, !PT ;  /* 0x0000ff00c2ff7812 */ /* 0x000fe4000780c0ff */
[----:B------:R-:W-:Y:S01]  /*50b0*/  SHF.L.U32 R182, R182, 0x10, RZ ;  /* 0x00000010b6b67819 */ /* 0x000fe200000006ff */
[----:B------:R-:W-:-:S04]  /*50c0*/  @P5 FADD.FTZ R183, R241, -R226 ;  /* 0x800000e2f1b75221 */ /* 0x000fc80000010000 */
[----:B------:R-:W-:-:S04]  /*50d0*/  @P5 FFMA.FTZ R182, R183, UR31, R182 ;  /* 0x0000001fb7b65c23 */ /* 0x000fc800080100b6 */
[----:B------:R-:W-:Y:S02]  /*50e0*/  FMUL.FTZ R182, R182, UR21 ;  /* 0x00000015b6b67c20 */ /* 0x000fe40008410000 */
[----:B------:R-:W-:Y:S02]  /*50f0*/  @P0 PRMT R183, R164, 0x7632, R183 ;  /* 0x00007632a4b70816 */ /* 0x000fe400000000b7 */
[----:B------:R-:W-:Y:S01]  /*5100*/  FMUL.FTZ R226, R182, UR20 ;  /* 0x00000014b6e27c20 */ /* 0x000fe20008410000 */
[----:B------:R-:W-:Y:S02]  /*5110*/  HFMA2 R182, -RZ, RZ, 0, 0 ;  /* 0x00000000ffb67431 */ /* 0x000fe400000001ff */
[----:B------:R-:W-:-:S04]  /*5120*/  @P0 IMAD.U32 R183, R183, 0x10000, RZ ;  /* 0x00010000b7b70824 */ /* 0x000fc800078e00ff */
[----:B------:R-:W-:-:S04]  /*5130*/  @P0 FMUL.FTZ R182, R226, R183 ;  /* 0x000000b7e2b60220 */ /* 0x000fc80000410000 */
[----:B------:R-:W-:Y:S01]  /*5140*/  FADD.FTZ R117, R117, R182 ;  /* 0x000000b675757221 */ /* 0x000fe20000010000 */
[----:B------:R-:W-:Y:S02]  /*5150*/  MOV R182, RZ ;  /* 0x000000ff00b67202 */ /* 0x000fe40000000f00 */
[----:B--2---:R-:W-:-:S05]  /*5160*/  @P0 SHF.L.U32 R183, R187, 0x10, RZ ;  /* 0x00000010bbb70819 */ /* 0x004fca00000006ff */
[----:B------:R-:W-:-:S05]  /*5170*/  @P0 FMUL.FTZ R182, R183, R226 ;  /* 0x000000e2b7b60220 */ /* 0x000fca0000410000 */
[----:B------:R-:W-:-:S04]  /*5180*/  F2FP.BF16.F32.PACK_AB R182, RZ, R182 ;  /* 0x000000b6ffb6723e */ /* 0x000fc800000010ff */
[----:B------:R-:W-:-:S07]  /*5190*/  PRMT R152, R152, 0x5410, R182 ;  /* 0x0000541098987816 */ /* 0x000fce00000000b6 */
.L_x_1048:
[----:B------:R-:W-:Y:S05]  /*51a0*/  BRA.U !UP3, `(.L_x_1049) ;  /* 0x000000010b407547 */ /* 0x000fea000b800000 */
[----:B------:R-:W-:Y:S01]  /*51b0*/  @P5 FFMA.FTZ R183, R21, UR6, R184 ;  /* 0x0000000615b75c23 */ /* 0x000fe200080100b8 */
[----:B-----5:R-:W-:Y:S02]  /*51c0*/  SHF.L.U32 R182, R149, 0x10, RZ ;  /* 0x0000001095b67819 */ /* 0x020fe400000006ff */
[----:B------:R-:W-:Y:S01]  /*51d0*/  LOP3.LUT P0, RZ, R194, 0xff0000, RZ, 0xc0, !PT ;  /* 0x00ff0000c2ff7812 */ /* 0x000fe2000780c0ff */
[----:B------:R-:W-:-:S04]  /*51e0*/  @P5 FADD.FTZ R183, R218, -R183 ;  /* 0x800000b7dab75221 */ /* 0x000fc80000010000 */
[----:B------:R-:W-:Y:S01]  /*51f0*/  @P5 FFMA.FTZ R182, R183, UR31, R182 ;  /* 0x0000001fb7b65c23 */ /* 0x000fe200080100b6 */
[----:B------:R-:W-:-:S03]  /*5200*/  HFMA2 R183, -RZ, RZ, 0, 0 ;  /* 0x00000000ffb77431 */ /* 0x000fc600000001ff */
[----:B------:R-:W-:-:S04]  /*5210*/  FMUL.FTZ R182, R182, UR21 ;  /* 0x00000015b6b67c20 */ /* 0x000fc80008410000 */
[----:B------:R-:W-:Y:S01]  /*5220*/  FMUL.FTZ R187, R182, UR20 ;  /* 0x00000014b6bb7c20 */ /* 0x000fe20008410000 */
[----:B------:R-:W-:Y:S02]  /*5230*/  @P0 SHF.L.U32 R182, R165, 0x10, RZ ;  /* 0x00000010a5b60819 */ /* 0x000fe400000006ff */
[----:B------:R-:W-:-:S03]  /*5240*/  @P0 SHF.L.U32 R226, R33, 0x10, RZ ;  /* 0x0000001021e20819 */ /* 0x000fc600000006ff */
[-C--:B------:R-:W-:Y:S01]  /*5250*/  @P0 FMUL.FTZ R183, R182, R187.reuse ;  /* 0x000000bbb6b70220 */ /* 0x080fe20000410000 */
[----:B------:R-:W-:Y:S01]  /*5260*/  MOV R182, RZ ;  /* 0x000000ff00b67202 */ /* 0x000fe20000000f00 */
[----:B------:R-:W-:Y:S02]  /*5270*/  @P0 FMUL.FTZ R182, R226, R187 ;  /* 0x000000bbe2b60220 */ /* 0x000fe40000410000 */
[----:B------:R-:W-:-:S03]  /*5280*/  FADD.FTZ R118, R118, R183 ;  /* 0x000000b776767221 */ /* 0x000fc60000010000 */
[----:B------:R-:W-:-:S04]  /*5290*/  F2FP.BF16.F32.PACK_AB R182, RZ, R182 ;  /* 0x000000b6ffb6723e */ /* 0x000fc800000010ff */
[----:B------:R-:W-:-:S07]  /*52a0*/  PRMT R153, R182, 0x7610, R153 ;  /* 0x00007610b6997816 */ /* 0x000fce0000000099 */
.L_x_1049:
[----:B------:R-:W-:Y:S05]  /*52b0*/  BRA.U !UP3, `(.L_x_1050) ;  /* 0x000000010b4c7547 */ /* 0x000fea000b800000 */
[----:B------:R-:W2:Y:S01]  /*52c0*/  LDL R187, [R1+0x4] ;  /* 0x0000040001bb7983 */ /* 0x000ea20000100800 */
[----:B-----5:R-:W-:Y:S01]  /*52d0*/  LOP3.LUT P0, RZ, R194, 0xff000000, RZ, 0xc0, !PT ;  /* 0xff000000c2ff7812 */ /* 0x020fe2000780c0ff */
[----:B------:R-:W-:Y:S01]  /*52e0*/  @P5 FFMA.FTZ R183, R4, UR6, R184 ;  /* 0x0000000604b75c23 */ /* 0x000fe200080100b8 */
[----:B------:R-:W-:-:S03]  /*52f0*/  PRMT R182, R149, 0x7632, R182 ;  /* 0x0000763295b67816 */ /* 0x000fc600000000b6 */
[----:B------:R-:W-:Y:S01]  /*5300*/  @P5 FADD.FTZ R183, R240, -R183 ;  /* 0x800000b7f0b75221 */ /* 0x000fe20000010000 */
[----:B------:R-:W-:-:S05]  /*5310*/  SHF.L.U32 R182, R182, 0x10, RZ ;  /* 0x00000010b6b67819 */ /* 0x000fca00000006ff */
[----:B------:R-:W-:Y:S02]  /*5320*/  @P5 FFMA.FTZ R182, R183, UR31, R182 ;  /* 0x0000001fb7b65c23 */ /* 0x000fe400080100b6 */
[----:B------:R-:W-:Y:S02]  /*5330*/  @P0 PRMT R183, R165, 0x7632, R183 ;  /* 0x00007632a5b70816 */ /* 0x000fe400000000b7 */
[----:B------:R-:W-:Y:S02]  /*5340*/  FMUL.FTZ R182, R182, UR21 ;  /* 0x00000015b6b67c20 */ /* 0x000fe40008410000 */
[----:B------:R-:W-:Y:S02]  /*5350*/  @P0 SHF.L.U32 R183, R183, 0x10, RZ ;  /* 0x00000010b7b70819 */ /* 0x000fe400000006ff */
[----:B------:R-:W-:Y:S01]  /*5360*/  FMUL.FTZ R226, R182, UR20 ;  /* 0x00000014b6e27c20 */ /* 0x000fe20008410000 */
[----:B------:R-:W-:-:S03]  /*5370*/  IMAD.MOV.U32 R182, RZ, RZ, RZ ;  /* 0x000000ffffb67224 */ /* 0x000fc600078e00ff */
[----:B------:R-:W-:-:S04]  /*5380*/  @P0 FMUL.FTZ R182, R226, R183 ;  /* 0x000000b7e2b60220 */ /* 0x000fc80000410000 */
[----:B------:R-:W-:Y:S01]  /*5390*/  FADD.FTZ R119, R119, R182 ;  /* 0x000000b677777221 */ /* 0x000fe20000010000 */
[----:B------:R-:W-:Y:S01]  /*53a0*/  HFMA2 R182, -RZ, RZ, 0, 0 ;  /* 0x00000000ffb67431 */ /* 0x000fe200000001ff */
[----:B--2---:R-:W-:-:S05]  /*53b0*/  @P0 SHF.L.U32 R183, R187, 0x10, RZ ;  /* 0x00000010bbb70819 */ /* 0x004fca00000006ff */
[----:B------:R-:W-:-:S05]  /*53c0*/  @P0 FMUL.FTZ R182, R183, R226 ;  /* 0x000000e2b7b60220 */ /* 0x000fca0000410000 */
[----:B------:R-:W-:-:S04]  /*53d0*/  F2FP.BF16.F32.PACK_AB R182, RZ, R182 ;  /* 0x000000b6ffb6723e */ /* 0x000fc800000010ff */
[----:B------:R-:W-:-:S07]  /*53e0*/  PRMT R153, R153, 0x5410, R182 ;  /* 0x0000541099997816 */ /* 0x000fce00000000b6 */
.L_x_1050:
[----:B------:R-:W-:Y:S05]  /*53f0*/  BRA.U !UP3, `(.L_x_1051) ;  /* 0x000000010b407547 */ /* 0x000fea000b800000 */
[----:B------:R-:W-:Y:S01]  /*5400*/  @P5 FFMA.FTZ R183, R197, UR6, R184 ;  /* 0x00000006c5b75c23 */ /* 0x000fe200080100b8 */
[----:B-----5:R-:W-:Y:S02]  /*5410*/  SHF.L.U32 R182, R150, 0x10, RZ ;  /* 0x0000001096b67819 */ /* 0x020fe400000006ff */
[----:B------:R-:W-:Y:S01]  /*5420*/  LOP3.LUT P0, RZ, R195, 0xff, RZ, 0xc0, !PT ;  /* 0x000000ffc3ff7812 */ /* 0x000fe2000780c0ff */
[----:B------:R-:W-:-:S04]  /*5430*/  @P5 FADD.FTZ R183, R214, -R183 ;  /* 0x800000b7d6b75221 */ /* 0x000fc80000010000 */
[----:B------:R-:W-:Y:S01]  /*5440*/  @P5 FFMA.FTZ R182, R183, UR31, R182 ;  /* 0x0000001fb7b65c23 */ /* 0x000fe200080100b6 */
[----:B------:R-:W-:-:S03]  /*5450*/  MOV R183, RZ ;  /* 0x000000ff00b77202 */ /* 0x000fc60000000f00 */
[----:B------:R-:W-:-:S04]  /*5460*/  FMUL.FTZ R182, R182, UR21 ;  /* 0x00000015b6b67c20 */ /* 0x000fc80008410000 */
[----:B------:R-:W-:Y:S01]  /*5470*/  FMUL.FTZ R187, R182, UR20 ;  /* 0x00000014b6bb7c20 */ /* 0x000fe20008410000 */
[----:B------:R-:W-:Y:S02]  /*5480*/  @P0 SHF.L.U32 R182, R166, 0x10, RZ ;  /* 0x00000010a6b60819 */ /* 0x000fe400000006ff */
[----:B------:R-:W-:-:S03]  /*5490*/  @P0 SHF.L.U32 R226, R34, 0x10, RZ ;  /* 0x0000001022e20819 */ /* 0x000fc600000006ff */
[----:B------:R-:W-:Y:S01]  /*54a0*/  @P0 FMUL.FTZ R183, R182, R187 ;  /* 0x000000bbb6b70220 */ /* 0x000fe20000410000 */
[----:B------:R-:W-:-:S03]  /*54b0*/  HFMA2 R182, -RZ, RZ, 0, 0 ;  /* 0x00000000ffb67431 */ /* 0x000fc600000001ff */
[----:B------:R-:W-:Y:S01]  /*54c0*/  FADD.FTZ R120, R120, R183 ;  /* 0x000000b778787221 */ /* 0x000fe20000010000 */
[----:B------:R-:W-:-:S05]  /*54d0*/  @P0 FMUL.FTZ R182, R226, R187 ;  /* 0x000000bbe2b60220 */ /* 0x000fca0000410000 */
[----:B------:R-:W-:-:S04]  /*54e0*/  F2FP.BF16.F32.PACK_AB R182, RZ, R182 ;  /* 0x000000b6ffb6723e */ /* 0x000fc800000010ff */
[----:B------:R-:W-:-:S07]  /*54f0*/  PRMT R154, R182, 0x7610, R154 ;  /* 0x00007610b69a7816 */ /* 0x000fce000000009a */
.L_x_1051:
        /* <DEDUP_REMOVED lines=12> */
[----:B------:R-:W-:-:S03]  /*55c0*/  MOV R182, RZ ;  /* 0x000000ff00b67202 */ /* 0x000fc60000000f00 */
[----:B------:R-:W-:-:S04]  /*55d0*/  @P0 FMUL.FTZ R182, R226, R183 ;  /* 0x000000b7e2b60220 */ /* 0x000fc80000410000 */
[----:B------:R-:W-:Y:S01]  /*55e0*/  FADD.FTZ R121, R121, R182 ;  /* 0x000000b679797221 */ /* 0x000fe20000010000 */
[----:B------:R-:W-:Y:S01]  /*55f0*/  IMAD.MOV.U32 R182, RZ, RZ, RZ ;  /* 0x000000ffffb67224 */ /* 0x000fe200078e00ff */
[----:B--2---:R-:W-:-:S05]  /*5600*/  @P0 SHF.L.U32 R183, R187, 0x10, RZ ;  /* 0x00000010bbb70819 */ /* 0x004fca00000006ff */
[----:B------:R-:W-:-:S05]  /*5610*/  @P0 FMUL.FTZ R182, R183, R226 ;  /* 0x000000e2b7b60220 */ /* 0x000fca0000410000 */
[----:B------:R-:W-:-:S04]  /*5620*/  F2FP.BF16.F32.PACK_AB R182, RZ, R182 ;  /* 0x000000b6ffb6723e */ /* 0x000fc800000010ff */
[----:B------:R-:W-:-:S07]  /*5630*/  PRMT R154, R154, 0x5410, R182 ;  /* 0x000054109a9a7816 */ /* 0x000fce00000000b6 */
.L_x_1052:
        /* <DEDUP_REMOVED lines=17> */
.L_x_1053:
[----:B------:R-:W-:Y:S05]  /*5750*/  BRA.U !UP3, `(.L_x_1034) ;  /* 0x000000090bc07547 */ /* 0x000fea000b800000 */
[----:B------:R-:W2:Y:S01]  /*5760*/  LDL R187, [R1+0xc] ;  /* 0x00000c0001bb7983 */ /* 0x000ea20000100800 */
[----:B-----5:R-:W-:Y:S01]  /*5770*/  ISETP.GE.U32.AND P0, PT, R194, RZ, PT ;  /* 0x000000ffc200720c */ /* 0x020fe20003f06070 */
[----:B------:R-:W-:Y:S01]  /*5780*/  @P5 FFMA.FTZ R226, R12, UR6, R184 ;  /* 0x000000060ce25c23 */ /* 0x000fe200080100b8 */
[----:B------:R-:W-:Y:S02]  /*5790*/  PRMT R182, R151, 0x7632, R182 ;  /* 0x0000763297b67816 */ /* 0x000fe400000000b6 */
[----:B------:R-:W-:Y:S01]  /*57a0*/  ISETP.GE.U32.AND.EX P0, PT, R195, 0x1000000, PT, P0 ;  /* 0x01000000c300780c */ /* 0x000fe20003f06100 */
[----:B------:R-:W-:Y:S01]  /*57b0*/  @P5 FADD.FTZ R183, R229, -R226 ;  /* 0x800000e2e5b75221 */ /* 0x000fe20000010000 */
[----:B------:R-:W-:-:S05]  /*57c0*/  SHF.L.U32 R182, R182, 0x10, RZ ;  /* 0x00000010b6b67819 */ /* 0x000fca00000006ff */
[----:B------:R-:W-:-:S04]  /*57d0*/  @P5 FFMA.FTZ R182, R183, UR31, R182 ;  /* 0x0000001fb7b65c23 */ /* 0x000fc800080100b6 */
[----:B------:R-:W-:Y:S02]  /*57e0*/  FMUL.FTZ R182, R182, UR21 ;  /* 0x00000015b6b67c20 */ /* 0x000fe40008410000 */
[----:B------:R-:W-:Y:S02]  /*57f0*/  @P0 PRMT R183, R167, 0x7632, R183 ;  /* 0x00007632a7b70816 */ /* 0x000fe400000000b7 */
[----:B------:R-:W-:Y:S01]  /*5800*/  FMUL.FTZ R226, R182, UR20 ;  /* 0x00000014b6e27c20 */ /* 0x000fe20008410000 */
[----:B------:R-:W-:Y:S01]  /*5810*/  HFMA2 R182, -RZ, RZ, 0, 0 ;  /* 0x00000000ffb67431 */ /* 0x000fe200000001ff */
[----:B------:R-:W-:-:S05]  /*5820*/  @P0 SHF.L.U32 R183, R183, 0x10, RZ ;  /* 0x00000010b7b70819 */ /* 0x000fca00000006ff */
[----:B------:R-:W-:-:S04]  /*5830*/  @P0 FMUL.FTZ R182, R226, R183 ;  /* 0x000000b7e2b60220 */ /* 0x000fc80000410000 */
[----:B------:R-:W-:Y:S01]  /*5840*/  FADD.FTZ R123, R123, R182 ;  /* 0x000000b67b7b7221 */ /* 0x000fe20000010000 */
[----:B------:R-:W-:Y:S01]  /*5850*/  MOV R182, RZ ;  /* 0x000000ff00b67202 */ /* 0x000fe20000000f00 */
[----:B--2---:R-:W-:-:S04]  /*5860*/  @P0 IMAD.U32 R183, R187, 0x10000, RZ ;  /* 0x00010000bbb70824 */ /* 0x004fc800078e00ff */
[----:B------:R-:W-:-:S05]  /*5870*/  @P0 FMUL.FTZ R182, R183, R226 ;  /* 0x000000e2b7b60220 */ /* 0x000fca0000410000 */
[----:B------:R-:W-:-:S04]  /*5880*/  F2FP.BF16.F32.PACK_AB R182, RZ, R182 ;  /* 0x000000b6ffb6723e */ /* 0x000fc800000010ff */
[----:B------:R-:W-:Y:S01]  /*5890*/  PRMT R155, R155, 0x5410, R182 ;  /* 0x000054109b9b7816 */ /* 0x000fe200000000b6 */
[----:B------:R-:W-:Y:S06]  /*58a0*/  BRA `(.L_x_1034) ;  /* 0x00000008006c7947 */ /* 0x000fec0003800000 */
.L_x_1046:
[----:B------:R-:W-:Y:S02]  /*58b0*/  ISETP.LT.AND P0, PT, RZ, UR32, PT ;  /* 0x00000020ff007c0c */ /* 0x000fe4000bf01270 */
[----:B------:R-:W-:Y:S02]  /*58c0*/  PLOP3.LUT P5, PT, PT, PT, UP2, 0x80, 0x8 ;  /* 0x000000000008781c */ /* 0x000fe40003faf028 */
[----:B-----5:R-:W-:Y:S02]  /*58d0*/  PRMT R156, R148, 0x7632, R156 ;  /* 0x00007632949c7816 */ /* 0x020fe4000000009c */
[----:B------:R-:W-:Y:S02]  /*58e0*/  SHF.L.U32 R182, R149, 0x10, RZ ;  /* 0x0000001095b67819 */ /* 0x000fe400000006ff */
[----:B------:R-:W-:Y:S02]  /*58f0*/  SHF.L.U32 R156, R156, 0x10, RZ ;  /* 0x000000109c9c7819 */ /* 0x000fe400000006ff */
[----:B------:R-:W-:-:S03]  /*5900*/  SHF.L.U32 R183, R148, 0x10, RZ ;  /* 0x0000001094b77819 */ /* 0x000fc600000006ff */
[----:B------:R-:W-:-:S04]  /*5910*/  @P0 FFMA.FTZ R158, R3, UR6, R184 ;  /* 0x00000006039e0c23 */ /* 0x000fc800080100b8 */
[----:B------:R-:W-:Y:S01]  /*5920*/  @P0 FADD.FTZ R157, R241, -R158 ;  /* 0x8000009ef19d0221 */ /* 0x000fe20000010000 */
[----:B------:R-:W-:-:S03]  /*5930*/  @P5 FFMA.FTZ R158, R0, UR6, R184 ;  /* 0x00000006009e5c23 */ /* 0x000fc600080100b8 */
[----:B------:R-:W-:Y:S01]  /*5940*/  @P0 FFMA.FTZ R156, R157, UR31, R156 ;  /* 0x0000001f9d9c0c23 */ /* 0x000fe2000801009c */
[----:B------:R-:W-:Y:S01]  /*5950*/  @P0 FFMA.FTZ R157, R21, UR6, R184 ;  /* 0x00000006159d0c23 */ /* 0x000fe200080100b8 */
[----:B------:R-:W-:-:S03]  /*5960*/  @P5 FADD.FTZ R158, R15, -R158 ;  /* 0x8000009e0f9e5221 */ /* 0x000fc60000010000 */
[----:B------:R-:W-:Y:S01]  /*5970*/  @P0 FADD.FTZ R157, R218, -R157 ;  /* 0x8000009dda9d0221 */ /* 0x000fe20000010000 */
[----:B------:R-:W-:-:S03]  /*5980*/  @P5 FFMA.FTZ R183, R158, UR31, R183 ;  /* 0x0000001f9eb75c23 */ /* 0x000fc600080100b7 */
[----:B------:R-:W-:Y:S01]  /*5990*/  @P0 FFMA.FTZ R182, R157, UR31, R182 ;  /* 0x0000001f9db60c23 */ /* 0x000fe200080100b6 */
[----:B------:R-:W-:Y:S06]  /*59a0*/  BRA.U !UP3, `(.L_x_1054) ;  /* 0x000000010b307547 */ /* 0x000fec000b800000 */
[----:B------:R-:W-:Y:S01]  /*59b0*/  LOP3.LUT P5, RZ, R194, 0xff, RZ, 0xc0, !PT ;  /* 0x000000ffc2ff7812 */ /* 0x000fe200078ac0ff */
[----:B------:R-:W-:-:S04]  /*59c0*/  FMUL.FTZ R157, R183, UR21 ;  /* 0x00000015b79d7c20 */ /* 0x000fc80008410000 */
[----:B------:R-:W-:Y:S01]  /*59d0*/  FMUL.FTZ R158, R157, UR20 ;  /* 0x000000149d9e7c20 */ /* 0x000fe20008410000 */
[----:B------:R-:W-:-:S07]  /*59e0*/  HFMA2 R157, -RZ, RZ, 0, 0 ;  /* 0x00000000ff9d7431 */ /* 0x000fce00000001ff */
[----:B------:R-:W-:-:S05]  /*59f0*/  @P5 SHF.L.U32 R159, R164, 0x10, RZ ;  /* 0x00000010a49f5819 */ /* 0x000fca00000006ff */
[----:B------:R-:W-:Y:S01]  /*5a00*/  @P5 FMUL.FTZ R157, R159, R158 ;  /* 0x0000009e9f9d5220 */ /* 0x000fe20000410000 */
[----:B------:R-:W-:-:S03]  /*5a10*/  @P5 SHF.L.U32 R159, R32, 0x10, RZ ;  /* 0x00000010209f5819 */ /* 0x000fc600000006ff */
[----:B------:R-:W-:Y:S01]  /*5a20*/  FADD.FTZ R116, R116, R157 ;  /* 0x0000009d74747221 */ /* 0x000fe20000010000 */
[----:B------:R-:W-:Y:S01]  /*5a30*/  MOV R157, RZ ;  /* 0x000000ff009d7202 */ /* 0x000fe20000000f00 */
[----:B------:R-:W-:-:S05]  /*5a40*/  @P5 FMUL.FTZ R157, R159, R158 ;  /* 0x0000009e9f9d5220 */ /* 0x000fca0000410000 */
[----:B------:R-:W-:-:S04]  /*5a50*/  F2FP.BF16.F32.PACK_AB R157, RZ, R157 ;  /* 0x0000009dff9d723e */ /* 0x000fc800000010ff */
[----:B------:R-:W-:-:S07]  /*5a60*/  PRMT R152, R157, 0x7610, R152 ;  /* 0x000076109d987816 */ /* 0x000fce0000000098 */
.L_x_1054:
[----:B------:R-:W-:Y:S05]  /*5a70*/  BRA.U !UP3, `(.L_x_1055) ;  /* 0x000000010b387547 */ /* 0x000fea000b800000 */
[----:B------:R-:W2:Y:S01]  /*5a80*/  LDL R159, [R1] ;  /* 0x00000000019f7983 */ /* 0x000ea20000100800 */
[----:B------:R-:W-:Y:S01]  /*5a90*/  LOP3.LUT P5, RZ, R194, 0xff00, RZ, 0xc0, !PT ;  /* 0x0000ff00c2ff7812 */ /* 0x000fe200078ac0ff */
[----:B------:R-:W-:-:S04]  /*5aa0*/  FMUL.FTZ R157, R156, UR21 ;  /* 0x000000159c9d7c20 */ /* 0x000fc80008410000 */
[----:B------:R-:W-:-:S08]  /*5ab0*/  FMUL.FTZ R226, R157, UR20 ;  /* 0x000000149de27c20 */ /* 0x000fd00008410000 */
[----:B------:R-:W-:-:S04]  /*5ac0*/  @P5 PRMT R158, R164, 0x7632, R158 ;  /* 0x00007632a49e5816 */ /* 0x000fc8000000009e */
[----:B------:R-:W-:Y:S01]  /*5ad0*/  @P5 SHF.L.U32 R157, R158, 0x10, RZ ;  /* 0x000000109e9d5819 */ /* 0x000fe200000006ff */
[----:B------:R-:W-:-:S04]  /*5ae0*/  HFMA2 R158, -RZ, RZ, 0, 0 ;  /* 0x00000000ff9e7431 */ /* 0x000fc800000001ff */
[----:B------:R-:W-:Y:S01]  /*5af0*/  @P5 FMUL.FTZ R158, R226, R157 ;  /* 0x0000009de29e5220 */ /* 0x000fe20000410000 */
[----:B------:R-:W-:-:S03]  /*5b00*/  MOV R157, RZ ;  /* 0x000000ff009d7202 */ /* 0x000fc60000000f00 */
[----:B------:R-:W-:Y:S01]  /*5b10*/  FADD.FTZ R117, R117, R158 ;  /* 0x0000009e75757221 */ /* 0x000fe20000010000 */
[----:B--2---:R-:W-:-:S04]  /*5b20*/  @P5 IMAD.U32 R159, R159, 0x10000, RZ ;  /* 0x000100009f9f5824 */ /* 0x004fc800078e00ff */
[----:B------:R-:W-:-:S05]  /*5b30*/  @P5 FMUL.FTZ R157, R159, R226 ;  /* 0x000000e29f9d5220 */ /* 0x000fca0000410000 */
[----:B------:R-:W-:-:S04]  /*5b40*/  F2FP.BF16.F32.PACK_AB R157, RZ, R157 ;  /* 0x0000009dff9d723e */ /* 0x000fc800000010ff */
[----:B------:R-:W-:-:S07]  /*5b50*/  PRMT R152, R152, 0x5410, R157 ;  /* 0x0000541098987816 */ /* 0x000fce000000009d */
.L_x_1055:
[----:B------:R-:W-:Y:S05]  /*5b60*/  BRA.U !UP3, `(.L_x_1056) ;  /* 0x000000010b307547 */ /* 0x000fea000b800000 */
        /* <DEDUP_REMOVED lines=12> */
.L_x_1056:
[----:B------:R-:W-:Y:S01]  /*5c30*/  PRMT R157, R149, 0x7632, R157 ;  /* 0x00007632959d7816 */ /* 0x000fe2000000009d */
[----:B------:R-:W-:-:S03]  /*5c40*/  @P0 FFMA.FTZ R159, R4, UR6, R184 ;  /* 0x00000006049f0c23 */ /* 0x000fc600080100b8 */
[----:B------:R-:W-:Y:S01]  /*5c50*/  SHF.L.U32 R157, R157, 0x10, RZ ;  /* 0x000000109d9d7819 */ /* 0x000fe200000006ff */
[----:B------:R-:W-:-:S04]  /*5c60*/  @P0 FADD.FTZ R158, R240, -R159 ;  /* 0x8000009ff09e0221 */ /* 0x000fc80000010000 */
[----:B------:R-:W-:Y:S01]  /*5c70*/  @P0 FFMA.FTZ R157, R158, UR31, R157 ;  /* 0x0000001f9e9d0c23 */ /* 0x000fe2000801009d */
[----:B------:R-:W-:Y:S06]  /*5c80*/  BRA.U !UP3, `(.L_x_1057) ;  /* 0x000000010b387547 */ /* 0x000fec000b800000 */
[----:B------:R-:W2:Y:S01]  /*5c90*/  LDL R187, [R1+0x4] ;  /* 0x0000040001bb7983 */ /* 0x000ea20000100800 */
[----:B------:R-:W-:Y:S01]  /*5ca0*/  LOP3.LUT P5, RZ, R194, 0xff000000, RZ, 0xc0, !PT ;  /* 0xff000000c2ff7812 */ /* 0x000fe200078ac0ff */
[----:B------:R-:W-:Y:S01]  /*5cb0*/  FMUL.FTZ R158, R157, UR21 ;  /* 0x000000159d9e7c20 */ /* 0x000fe20008410000 */
[----:B------:R-:W-:-:S03]  /*5cc0*/  HFMA2 R226, -RZ, RZ, 0, 0 ;  /* 0x00000000ffe27431 */ /* 0x000fc600000001ff */
[----:B------:R-:W-:-:S08]  /*5cd0*/  FMUL.FTZ R158, R158, UR20 ;  /* 0x000000149e9e7c20 */ /* 0x000fd00008410000 */
[----:B------:R-:W-:-:S04]  /*5ce0*/  @P5 PRMT R159, R165, 0x7632, R159 ;  /* 0x00007632a59f5816 */ /* 0x000fc8000000009f */
[----:B------:R-:W-:-:S05]  /*5cf0*/  @P5 SHF.L.U32 R159, R159, 0x10, RZ ;  /* 0x000000109f9f5819 */ /* 0x000fca00000006ff */
[----:B------:R-:W-:Y:S01]  /*5d00*/  @P5 FMUL.FTZ R226, R158, R159 ;  /* 0x0000009f9ee25220 */ /* 0x000fe20000410000 */
[----:B------:R-:W-:-:S03]  /*5d10*/  MOV R159, RZ ;  /* 0x000000ff009f7202 */ /* 0x000fc60000000f00 */
[----:B------:R-:W-:Y:S01]  /*5d20*/  FADD.FTZ R119, R119, R226 ;  /* 0x000000e277777221 */ /* 0x000fe20000010000 */
[----:B--2---:R-:W-:-:S05]  /*5d30*/  @P5 SHF.L.U32 R187, R187, 0x10, RZ ;  /* 0x00000010bbbb5819 */ /* 0x004fca00000006ff */
[----:B------:R-:W-:-:S05]  /*5d40*/  @P5 FMUL.FTZ R159, R187, R158 ;  /* 0x0000009ebb9f5220 */ /* 0x000fca0000410000 */
[----:B------:R-:W-:-:S04]  /*5d50*/  F2FP.BF16.F32.PACK_AB R159, RZ, R159 ;  /* 0x0000009fff9f723e */ /* 0x000fc800000010ff */
[----:B------:R-:W-:-:S07]  /*5d60*/  PRMT R153, R153, 0x5410, R159 ;  /* 0x0000541099997816 */ /* 0x000fce000000009f */
.L_x_1057:
[----:B------:R-:W-:Y:S01]  /*5d70*/  @P0 FFMA.FTZ R159, R197, UR6, R184 ;  /* 0x00000006c59f0c23 */ /* 0x000fe200080100b8 */
[----:B------:R-:W-:-:S03]  /*5d80*/  SHF.L.U32 R158, R150, 0x10, RZ ;  /* 0x00000010969e7819 */ /* 0x000fc600000006ff */
[----:B------:R-:W-:-:S04]  /*5d90*/  @P0 FADD.FTZ R159, R214, -R159 ;  /* 0x8000009fd69f0221 */ /* 0x000fc80000010000 */
[----:B------:R-:W-:Y:S01]  /*5da0*/  @P0 FFMA.FTZ R158, R159, UR31, R158 ;  /* 0x0000001f9f9e0c23 */ /* 0x000fe2000801009e */
[----:B------:R-:W-:Y:S06]  /*5db0*/  BRA.U !UP3, `(.L_x_1058) ;  /* 0x000000010b307547 */ /* 0x000fec000b800000 */
[----:B------:R-:W-:Y:S01]  /*5dc0*/  LOP3.LUT P5, RZ, R195, 0xff, RZ, 0xc0, !PT ;  /* 0x000000ffc3ff7812 */ /* 0x000fe200078ac0ff */
[----:B------:R-:W-:Y:S01]  /*5dd0*/  FMUL.FTZ R159, R158, UR21 ;  /* 0x000000159e9f7c20 */ /* 0x000fe20008410000 */
[----:B------:R-:W-:-:S03]  /*5de0*/  IMAD.MOV.U32 R187, RZ, RZ, RZ ;  /* 0x000000ffffbb7224 */ /* 0x000fc600078e00ff */
[----:B------:R-:W-:-:S08]  /*5df0*/  FMUL.FTZ R159, R159, UR20 ;  /* 0x000000149f9f7c20 */ /* 0x000fd00008410000 */
[----:B------:R-:W-:-:S05]  /*5e00*/  @P5 SHF.L.U32 R226, R166, 0x10, RZ ;  /* 0x00000010a6e25819 */ /* 0x000fca00000006ff */
[----:B------:R-:W-:Y:S01]  /*5e10*/  @P5 FMUL.FTZ R187, R226, R159 ;  /* 0x0000009fe2bb5220 */ /* 0x000fe20000410000 */
[----:B------:R-:W-:-:S03]  /*5e20*/  @P5 SHF.L.U32 R226, R34, 0x10, RZ ;  /* 0x0000001022e25819 */ /* 0x000fc600000006ff */
[----:B------:R-:W-:Y:S01]  /*5e30*/  FADD.FTZ R120, R120, R187 ;  /* 0x000000bb78787221 */ /* 0x000fe20000010000 */
[----:B------:R-:W-:Y:S02]  /*5e40*/  HFMA2 R187, -RZ, RZ, 0, 0 ;  /* 0x00000000ffbb7431 */ /* 0x000fe400000001ff */
[----:B------:R-:W-:-:S05]  /*5e50*/  @P5 FMUL.FTZ R187, R226, R159 ;  /* 0x0000009fe2bb5220 */ /* 0x000fca0000410000 */
[----:B------:R-:W-:-:S04]  /*5e60*/  F2FP.BF16.F32.PACK_AB R187, RZ, R187 ;  /* 0x000000bbffbb723e */ /* 0x000fc800000010ff */
[----:B------:R-:W-:-:S07]  /*5e70*/  PRMT R154, R187, 0x7610, R154 ;  /* 0x00007610bb9a7816 */ /* 0x000fce000000009a */
.L_x_1058:
        /* <DEDUP_REMOVED lines=8> */
[----:B------:R-:W-:-:S04]  /*5f00*/  FMUL.FTZ R159, R187, UR21 ;  /* 0x00000015bb9f7c20 */ /* 0x000fc80008410000 */
[----:B------:R-:W-:-:S08]  /*5f10*/  FMUL.FTZ R159, R159, UR20 ;  /* 0x000000149f9f7c20 */ /* 0x000fd00008410000 */
[----:B------:R-:W-:-:S04]  /*5f20*/  @P5 PRMT R226, R166, 0x7632, R226 ;  /* 0x00007632a6e25816 */ /* 0x000fc800000000e2 */
[----:B------:R-:W-:Y:S02]  /*5f30*/  @P5 SHF.L.U32 R228, R226, 0x10, RZ ;  /* 0x00000010e2e45819 */ /* 0x000fe400000006ff */
[----:B------:R-:W-:-:S03]  /*5f40*/  MOV R226, RZ ;  /* 0x000000ff00e27202 */ /* 0x000fc60000000f00 */
[----:B------:R-:W-:-:S04]  /*5f50*/  @P5 FMUL.FTZ R226, R159, R228 ;  /* 0x000000e49fe25220 */ /* 0x000fc80000410000 */
[----:B------:R-:W-:Y:S01]  /*5f60*/  FADD.FTZ R121, R121, R226 ;  /* 0x000000e279797221 */ /* 0x000fe20000010000 */
[----:B------:R-:W-:Y:S01]  /*5f70*/  HFMA2 R226, -RZ, RZ, 0, 0 ;  /* 0x00000000ffe27431 */ /* 0x000fe200000001ff */
[----:B--2---:R-:W-:-:S05]  /*5f80*/  @P5 SHF.L.U32 R228, R227, 0x10, RZ ;  /* 0x00000010e3e45819 */ /* 0x004fca00000006ff */
[----:B------:R-:W-:-:S05]  /*5f90*/  @P5 FMUL.FTZ R226, R228, R159 ;  /* 0x0000009fe4e25220 */ /* 0x000fca0000410000 */
[----:B------:R-:W-:-:S04]  /*5fa0*/  F2FP.BF16.F32.PACK_AB R226, RZ, R226 ;  /* 0x000000e2ffe2723e */ /* 0x000fc800000010ff */
[----:B------:R-:W-:-:S07]  /*5fb0*/  PRMT R154, R154, 0x5410, R226 ;  /* 0x000054109a9a7816 */ /* 0x000fce00000000e2 */
.L_x_1059:
[----:B------:R-:W-:Y:S01]  /*5fc0*/  @P0 FFMA.FTZ R159, R203, UR6, R184 ;  /* 0x00000006cb9f0c23 */ /* 0x000fe200080100b8 */
[----:B------:R-:W-:Y:S02]  /*5fd0*/  F2FP.BF16.F32.PACK_AB R157, R157, R182 ;  /* 0x000000b69d9d723e */ /* 0x000fe400000010ff */
[C---:B------:R-:W-:Y:S01]  /*5fe0*/  PRMT R182, R151.reuse, 0x7632, R182 ;  /* 0x0000763297b67816 */ /* 0x040fe200000000b6 */
[----:B------:R-:W-:Y:S01]  /*5ff0*/  @P0 FADD.FTZ R226, R204, -R159 ;  /* 0x8000009fcce20221 */ /* 0x000fe20000010000 */
[----:B------:R-:W-:Y:S02]  /*6000*/  SHF.L.U32 R159, R151, 0x10, RZ ;  /* 0x00000010979f7819 */ /* 0x000fe400000006ff */
[----:B------:R-:W-:Y:S02]  /*6010*/  F2FP.BF16.F32.PACK_AB R158, R187, R158 ;  /* 0x0000009ebb9e723e */ /* 0x000fe400000010ff */
[----:B------:R-:W-:Y:S01]  /*6020*/  SHF.L.U32 R182, R182, 0x10, RZ ;  /* 0x00000010b6b67819 */ /* 0x000fe200000006ff */
[----:B------:R-:W-:Y:S01]  /*6030*/  @P0 FFMA.FTZ R159, R226, UR31, R159 ;  /* 0x0000001fe29f0c23 */ /* 0x000fe2000801009f */
[----:B------:R-:W-:Y:S01]  /*6040*/  @P0 FFMA.FTZ R226, R12, UR6, R184 ;  /* 0x000000060ce20c23 */ /* 0x000fe200080100b8 */
[----:B------:R-:W-:-:S03]  /*6050*/  F2FP.BF16.F32.PACK_AB R156, R156, R183 ;  /* 0x000000b79c9c723e */ /* 0x000fc600000010ff */
        /* <DEDUP_REMOVED lines=15> */
.L_x_1060:
[----:B------:R-:W-:Y:S01]  /*6150*/  F2FP.BF16.F32.PACK_AB R159, R182, R159 ;  /* 0x0000009fb69f723e */ /* 0x000fe200000010ff */
[----:B------:R-:W-:Y:S06]  /*6160*/  BRA.U !UP3, `(.L_x_1034) ;  /* 0x000000010b3c7547 */ /* 0x000fec000b800000 */
[----:B------:R-:W2:Y:S01]  /*6170*/  LDL R187, [R1+0xc] ;  /* 0x00000c0001bb7983 */ /* 0x000ea20000100800 */
[----:B------:R-:W-:Y:S01]  /*6180*/  ISETP.GE.U32.AND P0, PT, R194, RZ, PT ;  /* 0x000000ffc200720c */ /* 0x000fe20003f06070 */
[----:B------:R-:W-:Y:S01]  /*6190*/  FMUL.FTZ R182, R182, UR21 ;  /* 0x00000015b6b67c20 */ /* 0x000fe20008410000 */
[----:B------:R-:W-:Y:S02]  /*61a0*/  HFMA2 R226, -RZ, RZ, 0, 0 ;  /* 0x00000000ffe27431 */ /* 0x000fe400000001ff */
[----:B------:R-:W-:Y:S01]  /*61b0*/  ISETP.GE.U32.AND.EX P0, PT, R195, 0x1000000, PT, P0 ;  /* 0x01000000c300780c */ /* 0x000fe20003f06100 */
[----:B------:R-:W-:-:S12]  /*61c0*/  FMUL.FTZ R182, R182, UR20 ;  /* 0x00000014b6b67c20 */ /* 0x000fd80008410000 */
        /* <DEDUP_REMOVED lines=9> */
.L_x_1034:
[----:B------:R-:W-:Y:S01]  /*6260*/  ISETP.NE.U32.AND P0, PT, R185, RZ, PT ;  /* 0x000000ffb900720c */ /* 0x000fe20003f05070 */
[----:B------:R-:W0:Y:S01]  /*6270*/  @UP3 LDCU.64 UR4, c[0x0][0x468] ;  /* 0x00008d00ff0437ac */ /* 0x000e220008000a00 */
[----:B------:R-:W-:Y:S02]  /*6280*/  PLOP3.LUT P5, PT, PT, PT, UP3, 0x80, 0x8 ;  /* 0x000000000008781c */ /* 0x000fe40003faf038 */
[----:B------:R-:W-:Y:S02]  /*6290*/  ISETP.NE.AND.EX P0, PT, R186, RZ, PT, P0 ;  /* 0x000000ffba00720c */ /* 0x000fe40003f05300 */
[----:B------:R-:W-:-:S11]  /*62a0*/  MOV R185, 0x10 ;  /* 0x0000001000b97802 */ /* 0x000fd60000000f00 */
[----:B------:R-:W1:Y:S02]  /*62b0*/  @P0 LDC.64 R182, c[0x0][0x478] ;  /* 0x00011e00ffb60b82 */ /* 0x000e640000000a00 */
[C---:B-1----:R-:W-:Y:S01]  /*62c0*/  @P0 IMAD.WIDE.U32 R182, R181.reuse, 0x10, R182 ;  /* 0x00000010b5b60825 */ /* 0x042fe200078e00b6 */
[----:B------:R-:W-:-:S04]  /*62d0*/  IADD3 R181, PT, PT, R181, 0x80, RZ ;  /* 0x00000080b5b57810 */ /* 0x000fc80007ffe0ff */
[----:B------:R0:W-:Y:S01]  /*62e0*/  @P0 STG.E.128 desc[UR10][R182.64], R156 ;  /* 0x0000009cb6000986 */ /* 0x0001e2000c101d0a */
[----:B------:R-:W-:-:S13]  /*62f0*/  PLOP3.LUT P0, PT, PT, PT, UP3, 0x80, 0x8 ;  /* 0x000000000008781c */ /* 0x000fda0003f0f038 */
[C---:B0-----:R-:W-:Y:S01]  /*6300*/  @P0 IMAD.WIDE.U32 R182, R180.reuse, R185, UR4 ;  /* 0x00000004b4b60e25 */ /* 0x041fe2000f8e00b9 */
[----:B------:R-:W-:-:S04]  /*6310*/  IADD3 R180, PT, PT, R180, 0x80, RZ ;  /* 0x00000080b4b47810 */ /* 0x000fc80007ffe0ff */
[----:B------:R0:W-:Y:S03]  /*6320*/  @P5 STG.E.128 desc[UR10][R182.64], R152 ;  /* 0x00000098b6005986 */ /* 0x0001e6000c101d0a */
.L_x_995:
[----:B------:R-:W-:Y:S05]  /*6330*/  BSYNC.RECONVERGENT B0 ;  /* 0x0000000000007941 */ /* 0x000fea0003800200 */
.L_x_994:
[----:B------:R-:W-:Y:S04]  /*6340*/  BSSY.RECONVERGENT B0, `(.L_x_1061) ;  /* 0x00002f3000007945 */ /* 0x000fe80003800200 */
[----:B------:R-:W-:Y:S05]  /*6350*/  @!P2 BRA `(.L_x_1062) ;  /* 0x0000002c00c4a947 */ /* 0x000fea0003800000 */
[----:B------:R-:W-:-:S04]  /*6360*/  UISETP.NE.U32.AND UP0, UPT, UR22, URZ, UPT ;  /* 0x000000ff1600728c */ /* 0x000fc8000bf05070 */
[----:B------:R-:W-:Y:S01]  /*6370*/  UISETP.NE.AND.EX UP0, UPT, UR23, URZ, UPT, UP0 ;  /* 0x000000ff1700728c */ /* 0x000fe2000bf05300 */
[----:B------:R-:W-:Y:S10]  /*6380*/  BRA.U !UP3, `(.L_x_1063) ;  /* 0x000000010b0c7547 */ /* 0x000ff4000b800000 */
[----:B-----5:R-:W1:Y:S02]  /*6390*/  LDC.64 R164, c[0x0][0x390] ;  /* 0x0000e400ffa47b82 */ /* 0x020e640000000a00 */
[----:B-1----:R-:W-:-:S06]  /*63a0*/  IMAD.WIDE.U32 R164, R180, 0x10, R164 ;  /* 0x00000010b4a47825 */ /* 0x002fcc00078e00a4 */
[----:B------:R-:W5:Y:S02]  /*63b0*/  LDG.E.128 R164, desc[UR10][R164.64] ;  /* 0x0000000aa4a47981 */ /* 0x000f64000c1e1d00 */
.L_x_1063:
[----:B------:R-:W-:Y:S05]  /*63c0*/  BRA.U !UP0, `(.L_x_1064) ;  /* 0x0000001108ac7547 */ /* 0x000fea000b800000 */
[----:B------:R-:W-:-:S04]  /*63d0*/  UISETP.NE.U32.AND UP0, UPT, UR24, URZ, UPT ;  /* 0x000000ff1800728c */ /* 0x000fc8000bf05070 */
[----:B------:R-:W-:-:S06]  /*63e0*/  UISETP.NE.AND.EX UP0, UPT, UR25, URZ, UPT, UP0 ;  /* 0x000000ff1900728c */ /* 0x000fcc000bf05300 */
[----:B------:R-:W-:-:S13]  /*63f0*/  PLOP3.LUT P5, PT, PT, PT, UP0, 0x80, 0x8 ;  /* 0x000000000008781c */ /* 0x000fda0003faf008 */
[----:B------:R-:W-:Y:S05]  /*6400*/  @!P5 BRA `(.L_x_1065) ;  /* 0x000000080050d947 */ /* 0x000fea0003800000 */
[----:B------:R-:W-:Y:S02]  /*6410*/  ISETP.LT.AND P0, PT, RZ, UR32, PT ;  /* 0x00000020ff007c0c */ /* 0x000fe4000bf01270 */
[----:B-----5:R-:W-:Y:S02]  /*6420*/  PRMT R156, R24, 0x7632, R156 ;  /* 0x00007632189c7816 */ /* 0x020fe4000000009c */
[----:B------:R-:W-:-:S03]  /*6430*/  SHF.L.U32 R186, R25, 0x10, RZ ;  /* 0x0000001019ba7819 */ /* 0x000fc600000006ff */
[----:B------:R-:W-:-:S06]  /*6440*/  IMAD.U32 R156, R156, 0x10000, RZ ;  /* 0x000100009c9c7824 */ /* 0x000fcc00078e00ff */
[--C-:B------:R-:W-:Y:S01]  /*6450*/  @P0 FFMA.FTZ R157, R6, UR6, R184.reuse ;  /* 0x00000006069d0c23 */ /* 0x100fe200080100b8 */
[--C-:B------:R-:W-:Y:S01]  /*6460*/  @P0 FFMA.FTZ R158, R22, UR6, R184.reuse ;  /* 0x00000006169e0c23 */ /* 0x100fe200080100b8 */
[----:B0-----:R-:W-:Y:S02]  /*6470*/  @P0 FFMA.FTZ R182, R16, UR6, R184 ;  /* 0x0000000610b60c23 */ /* 0x001fe400080100b8 */
[----:B------:R-:W-:Y:S01]  /*6480*/  @P0 FADD.FTZ R157, R238, -R157 ;  /* 0x8000009dee9d0221 */ /* 0x000fe20000010000 */
[----:B------:R-:W-:Y:S01]  /*6490*/  @P0 FADD.FTZ R159, R217, -R158 ;  /* 0x8000009ed99f0221 */ /* 0x000fe20000010000 */
[----:B------:R-:W-:Y:S01]  /*64a0*/  @P0 FFMA.FTZ R158, R7, UR6, R184 ;  /* 0x00000006079e0c23 */ /* 0x000fe200080100b8 */
[----:B------:R-:W-:Y:S01]  /*64b0*/  @P0 FADD.FTZ R182, R223, -R182 ;  /* 0x800000b6dfb60221 */ /* 0x000fe20000010000 */
[----:B------:R-:W-:Y:S01]  /*64c0*/  @P0 FFMA.FTZ R156, R157, UR31, R156 ;  /* 0x0000001f9d9c0c23 */ /* 0x000fe2000801009c */
[----:B------:R-:W-:Y:S01]  /*64d0*/  PRMT R157, R25, 0x7632, R157 ;  /* 0x00007632199d7816 */ /* 0x000fe2000000009d */
[----:B------:R-:W-:Y:S01]  /*64e0*/  @P0 FADD.FTZ R158, R237, -R158 ;  /* 0x8000009eed9e0221 */ /* 0x000fe20000010000 */
[----:B------:R-:W-:-:S02]  /*64f0*/  @P0 FFMA.FTZ R186, R159, UR31, R186 ;  /* 0x0000001f9fba0c23 */ /* 0x000fc400080100ba */
[----:B------:R-:W-:-:S05]  /*6500*/  SHF.L.U32 R157, R157, 0x10, RZ ;  /* 0x000000109d9d7819 */ /* 0x000fca00000006ff */
[----:B------:R-:W-:Y:S01]  /*6510*/  @P0 FFMA.FTZ R157, R158, UR31, R157 ;  /* 0x0000001f9e9d0c23 */ /* 0x000fe2000801009d */
[----:B------:R-:W-:-:S04]  /*6520*/  @P0 FFMA.FTZ R158, R198, UR6, R184 ;  /* 0x00000006c69e0c23 */ /* 0x000fc800080100b8 */
[----:B------:R-:W-:Y:S01]  /*6530*/  @P0 FADD.FTZ R159, R213, -R158 ;  /* 0x8000009ed59f0221 */ /* 0x000fe20000010000 */
[----:B------:R-:W-:-:S05]  /*6540*/  SHF.L.U32 R158, R26, 0x10, RZ ;  /* 0x000000101a9e7819 */ /* 0x000fca00000006ff */
[----:B------:R-:W-:Y:S01]  /*6550*/  @P0 FFMA.FTZ R158, R159, UR31, R158 ;  /* 0x0000001f9f9e0c23 */ /* 0x000fe2000801009e */
[----:B------:R-:W-:-:S05]  /*6560*/  SHF.L.U32 R159, R24, 0x10, RZ ;  /* 0x00000010189f7819 */ /* 0x000fca00000006ff */
[----:B------:R-:W-:Y:S01]  /*6570*/  @P0 FFMA.FTZ R159, R182, UR31, R159 ;  /* 0x0000001fb69f0c23 */ /* 0x000fe2000801009f */
[----:B------:R-:W-:Y:S06]  /*6580*/  BRA.U !UP3, `(.L_x_1066) ;  /* 0x000000010b2c7547 */ /* 0x000fec000b800000 */
[----:B------:R-:W-:Y:S01]  /*6590*/  LOP3.LUT P6, RZ, R192, 0xff, RZ, 0xc0, !PT ;  /* 0x000000ffc0ff7812 */ /* 0x000fe200078cc0ff */
[----:B------:R-:W-:-:S04]  /*65a0*/  FMUL.FTZ R182, R159, UR21 ;  /* 0x000000159fb67c20 */ /* 0x000fc80008410000 */
[----:B------:R-:W-:Y:S01]  /*65b0*/  FMUL.FTZ R226, R182, UR20 ;  /* 0x00000014b6e27c20 */ /* 0x000fe20008410000 */
[----:B------:R-:W-:-:S07]  /*65c0*/  CS2R R182, SRZ ;  /* 0x0000000000b67805 */ /* 0x000fce000001ff00 */
[----:B------:R-:W-:-:S05]  /*65d0*/  @P6 SHF.L.U32 R185, R164, 0x10, RZ ;  /* 0x00000010a4b96819 */ /* 0x000fca00000006ff */
[----:B------:R-:W-:-:S04]  /*65e0*/  @P6 FMUL.FTZ R183, R185, R226 ;  /* 0x000000e2b9b76220 */ /* 0x000fc80000410000 */
[----:B------:R-:W-:Y:S01]  /*65f0*/  FADD.FTZ R124, R124, R183 ;  /* 0x000000b77c7c7221 */ /* 0x000fe20000010000 */
[----:B------:R-:W-:-:S05]  /*6600*/  @P6 SHF.L.U32 R183, R40, 0x10, RZ ;  /* 0x0000001028b76819 */ /* 0x000fca00000006ff */
[----:B------:R-:W-:-:S05]  /*6610*/  @P6 FMUL.FTZ R182, R226, R183 ;  /* 0x000000b7e2b66220 */ /* 0x000fca0000410000 */
[----:B------:R-:W-:-:S04]  /*6620*/  F2FP.BF16.F32.PACK_AB R182, RZ, R182 ;  /* 0x000000b6ffb6723e */ /* 0x000fc800000010ff */
[----:B------:R-:W-:-:S07]  /*6630*/  PRMT R152, R182, 0x7610, R152 ;  /* 0x00007610b6987816 */ /* 0x000fce0000000098 */
.L_x_1066:
[----:B------:R-:W-:Y:S05]  /*6640*/  BRA.U !UP3, `(.L_x_1067) ;  /* 0x000000010b347547 */ /* 0x000fea000b800000 */
[----:B------:R-:W-:Y:S01]  /*6650*/  LOP3.LUT P6, RZ, R192, 0xff00, RZ, 0xc0, !PT ;  /* 0x0000ff00c0ff7812 */ /* 0x000fe200078cc0ff */
[----:B------:R-:W-:-:S04]  /*6660*/  FMUL.FTZ R182, R156, UR21 ;  /* 0x000000159cb67c20 */ /* 0x000fc80008410000 */
[----:B------:R-:W-:Y:S01]  /*6670*/  FMUL.FTZ R226, R182, UR20 ;  /* 0x00000014b6e27c20 */ /* 0x000fe20008410000 */
[----:B------:R-:W-:-:S07]  /*6680*/  HFMA2 R182, -RZ, RZ, 0, 0 ;  /* 0x00000000ffb67431 */ /* 0x000fce00000001ff */
[----:B------:R-:W-:-:S04]  /*6690*/  @P6 PRMT R183, R164, 0x7632, R183 ;  /* 0x00007632a4b76816 */ /* 0x000fc800000000b7 */
        /* <DEDUP_REMOVED lines=8> */
.L_x_1067:
[----:B------:R-:W-:Y:S05]  /*6720*/  BRA.U !UP3, `(.L_x_1068) ;  /* 0x000000010b2c7547 */ /* 0x000fea000b800000 */
[----:B------:R-:W-:Y:S01]  /*6730*/  LOP3.LUT P6, RZ, R192, 0xff0000, RZ, 0xc0, !PT ;  /* 0x00ff0000c0ff7812 */ /* 0x000fe200078cc0ff */
[----:B------:R-:W-:-:S04]  /*6740*/  FMUL.FTZ R182, R186, UR21 ;  /* 0x00000015bab67c20 */ /* 0x000fc80008410000 */
[----:B------:R-:W-:Y:S01]  /*6750*/  FMUL.FTZ R226, R182, UR20 ;  /* 0x00000014b6e27c20 */ /* 0x000fe20008410000 */
[----:B------:R-:W-:-:S07]  /*6760*/  CS2R R182, SRZ ;  /* 0x0000000000b67805 */ /* 0x000fce000001ff00 */
[----:B------:R-:W-:-:S04]  /*6770*/  @P6 IMAD.U32 R185, R165, 0x10000, RZ ;  /* 0x00010000a5b96824 */ /* 0x000fc800078e00ff */
[----:B------:R-:W-:-:S04]  /*6780*/  @P6 FMUL.FTZ R183, R185, R226 ;  /* 0x000000e2b9b76220 */ /* 0x000fc80000410000 */
[----:B------:R-:W-:Y:S01]  /*6790*/  FADD.FTZ R126, R126, R183 ;  /* 0x000000b77e7e7221 */ /* 0x000fe20000010000 */
[----:B------:R-:W-:-:S05]  /*67a0*/  @P6 SHF.L.U32 R183, R41, 0x10, RZ ;  /* 0x0000001029b76819 */ /* 0x000fca00000006ff */
[----:B------:R-:W-:-:S05]  /*67b0*/  @P6 FMUL.FTZ R182, R226, R183 ;  /* 0x000000b7e2b66220 */ /* 0x000fca0000410000 */
[----:B------:R-:W-:-:S04]  /*67c0*/  F2FP.BF16.F32.PACK_AB R182, RZ, R182 ;  /* 0x000000b6ffb6723e */ /* 0x000fc800000010ff */
[----:B------:R-:W-:-:S07]  /*67d0*/  PRMT R153, R182, 0x7610, R153 ;  /* 0x00007610b6997816 */ /* 0x000fce0000000099 */
.L_x_1068:
        /* <DEDUP_REMOVED lines=14> */
.L_x_1069:
[----:B------:R-:W-:Y:S05]  /*68c0*/  BRA.U !UP3, `(.L_x_1070) ;  /* 0x000000010b2c7547 */ /* 0x000fea000b800000 */
        /* <DEDUP_REMOVED lines=11> */
.L_x_1070:
[----:B------:R-:W-:Y:S01]  /*6980*/  PRMT R183, R26, 0x7632, R183 ;  /* 0x000076321ab77816 */ /* 0x000fe200000000b7 */
[--C-:B------:R-:W-:Y:S01]  /*6990*/  @P0 FFMA.FTZ R185, R8, UR6, R184.reuse ;  /* 0x0000000608b90c23 */ /* 0x100fe200080100b8 */
[----:B------:R-:W-:Y:S02]  /*69a0*/  @P0 FFMA.FTZ R226, R13, UR6, R184 ;  /* 0x000000060de20c23 */ /* 0x000fe400080100b8 */
[----:B------:R-:W-:Y:S01]  /*69b0*/  SHF.L.U32 R183, R183, 0x10, RZ ;  /* 0x00000010b7b77819 */ /* 0x000fe200000006ff */
[----:B------:R-:W-:Y:S01]  /*69c0*/  @P0 FADD.FTZ R182, R234, -R185 ;  /* 0x800000b9eab60221 */ /* 0x000fe20000010000 */
[----:B------:R-:W-:-:S03]  /*69d0*/  @P0 FADD.FTZ R185, R225, -R226 ;  /* 0x800000e2e1b90221 */ /* 0x000fc60000010000 */
[----:B------:R-:W-:Y:S01]  /*69e0*/  @P0 FFMA.FTZ R183, R182, UR31, R183 ;  /* 0x0000001fb6b70c23 */ /* 0x000fe200080100b7 */
[----:B------:R-:W-:-:S04]  /*69f0*/  PRMT R182, R27, 0x7632, R182 ;  /* 0x000076321bb67816 */ /* 0x000fc800000000b6 */
[----:B------:R-:W-:Y:S02]  /*6a00*/  SHF.L.U32 R182, R182, 0x10, RZ ;  /* 0x00000010b6b67819 */ /* 0x000fe400000006ff */
[----:B------:R-:W-:-:S03]  /*6a10*/  F2FP.BF16.F32.PACK_AB R158, R183, R158 ;  /* 0x0000009eb79e723e */ /* 0x000fc600000010ff */
[----:B------:R-:W-:Y:S01]  /*6a20*/  @P0 FFMA.FTZ R182, R185, UR31, R182 ;  /* 0x0000001fb9b60c23 */ /* 0x000fe200080100b6 */
[----:B------:R-:W-:Y:S06]  /*6a30*/  BRA.U !UP3, `(.L_x_1071) ;  /* 0x000000010b347547 */ /* 0x000fec000b800000 */
[----:B------:R-:W-:Y:S01]  /*6a40*/  LOP3.LUT P6, RZ, R193, 0xff00, RZ, 0xc0, !PT ;  /* 0x0000ff00c1ff7812 */ /* 0x000fe200078cc0ff */
[----:B------:R-:W-:Y:S01]  /*6a50*/  FMUL.FTZ R183, R183, UR21 ;  /* 0x00000015b7b77c20 */ /* 0x000fe20008410000 */
[----:B------:R-:W-:-:S03]  /*6a60*/  IMAD.MOV.U32 R226, RZ, RZ, RZ ;  /* 0x000000ffffe27224 */ /* 0x000fc600078e00ff */
[----:B------:R-:W-:-:S08]  /*6a70*/  FMUL.FTZ R183, R183, UR20 ;  /* 0x00000014b7b77c20 */ /* 0x000fd00008410000 */
[----:B------:R-:W-:-:S04]  /*6a80*/  @P6 PRMT R185, R166, 0x7632, R185 ;  /* 0x00007632a6b96816 */ /* 0x000fc800000000b9 */
[----:B------:R-:W-:Y:S01]  /*6a90*/  @P6 SHF.L.U32 R228, R185, 0x10, RZ ;  /* 0x00000010b9e46819 */ /* 0x000fe200000006ff */
[----:B------:R-:W-:-:S04]  /*6aa0*/  HFMA2 R185, -RZ, RZ, 0, 0 ;  /* 0x00000000ffb97431 */ /* 0x000fc800000001ff */
[----:B------:R-:W-:-:S04]  /*6ab0*/  @P6 FMUL.FTZ R226, R183, R228 ;  /* 0x000000e4b7e26220 */ /* 0x000fc80000410000 */
[----:B------:R-:W-:Y:S01]  /*6ac0*/  FADD.FTZ R129, R129, R226 ;  /* 0x000000e281817221 */ /* 0x000fe20000010000 */
[----:B------:R-:W-:-:S05]  /*6ad0*/  @P6 SHF.L.U32 R226, R251, 0x10, RZ ;  /* 0x00000010fbe26819 */ /* 0x000fca00000006ff */
[----:B------:R-:W-:-:S05]  /*6ae0*/  @P6 FMUL.FTZ R185, R183, R226 ;  /* 0x000000e2b7b96220 */ /* 0x000fca0000410000 */
[----:B------:R-:W-:-:S04]  /*6af0*/  F2FP.BF16.F32.PACK_AB R185, RZ, R185 ;  /* 0x000000b9ffb9723e */ /* 0x000fc800000010ff */
[----:B------:R-:W-:-:S07]  /*6b00*/  PRMT R154, R154, 0x5410, R185 ;  /* 0x000054109a9a7816 */ /* 0x000fce00000000b9 */
.L_x_1071:
[----:B------:R-:W-:Y:S01]  /*6b10*/  F2FP.BF16.F32.PACK_AB R156, R156, R159 ;  /* 0x0000009f9c9c723e */ /* 0x000fe200000010ff */
[----:B------:R-:W-:Y:S01]  /*6b20*/  @P0 FFMA.FTZ R159, R205, UR6, R184 ;  /* 0x00000006cd9f0c23 */ /* 0x000fe200080100b8 */
[----:B------:R-:W-:-:S03]  /*6b30*/  F2FP.BF16.F32.PACK_AB R157, R157, R186 ;  /* 0x000000ba9d9d723e */ /* 0x000fc600000010ff */
[----:B------:R-:W-:Y:S01]  /*6b40*/  @P0 FADD.FTZ R186, R206, -R159 ;  /* 0x8000009fceba0221 */ /* 0x000fe20000010000 */
[----:B------:R-:W-:-:S05]  /*6b50*/  SHF.L.U32 R159, R27, 0x10, RZ ;  /* 0x000000101b9f7819 */ /* 0x000fca00000006ff */
[----:B------:R-:W-:Y:S01]  /*6b60*/  @P0 FFMA.FTZ R159, R186, UR31, R159 ;  /* 0x0000001fba9f0c23 */ /* 0x000fe2000801009f */
[----:B------:R-:W-:Y:S06]  /*6b70*/  BRA.U !UP3, `(.L_x_1072) ;  /* 0x000000010b307547 */ /* 0x000fec000b800000 */
[----:B------:R-:W-:Y:S01]  /*6b80*/  LOP3.LUT P0, RZ, R193, 0xff0000, RZ, 0xc0, !PT ;  /* 0x00ff0000c1ff7812 */ /* 0x000fe2000780c0ff */
[----:B------:R-:W-:-:S04]  /*6b90*/  FMUL.FTZ R183, R159, UR21 ;  /* 0x000000159fb77c20 */ /* 0x000fc80008410000 */
[----:B------:R-:W-:Y:S01]  /*6ba0*/  FMUL.FTZ R186, R183, UR20 ;  /* 0x00000014b7ba7c20 */ /* 0x000fe20008410000 */
[----:B------:R-:W-:-:S07]  /*6bb0*/  MOV R183, RZ ;  /* 0x000000ff00b77202 */ /* 0x000fce0000000f00 */
        /* <DEDUP_REMOVED lines=8> */
.L_x_1072:
[----:B------:R-:W-:Y:S01]  /*6c40*/  F2FP.BF16.F32.PACK_AB R159, R182, R159 ;  /* 0x0000009fb69f723e */ /* 0x000fe200000010ff */
[----:B------:R-:W-:Y:S06]  /*6c50*/  BRA.U !UP3, `(.L_x_1073) ;  /* 0x000000250b587547 */ /* 0x000fec000b800000 */
[----:B------:R-:W-:Y:S01]  /*6c60*/  ISETP.GE.U32.AND P0, PT, R192, RZ, PT ;  /* 0x000000ffc000720c */ /* 0x000fe20003f06070 */
[----:B------:R-:W-:-:S03]  /*6c70*/  FMUL.FTZ R182, R182, UR21 ;  /* 0x00000015b6b67c20 */ /* 0x000fc60008410000 */
[----:B------:R-:W-:Y:S01]  /*6c80*/  ISETP.GE.U32.AND.EX P0, PT, R193, 0x1000000, PT, P0 ;  /* 0x01000000c100780c */ /* 0x000fe20003f06100 */
[----:B------:R-:W-:Y:S01]  /*6c90*/  FMUL.FTZ R186, R182, UR20 ;  /* 0x00000014b6ba7c20 */ /* 0x000fe20008410000 */
[----:B------:R-:W-:-:S11]  /*6ca0*/  MOV R182, RZ ;  /* 0x000000ff00b67202 */ /* 0x000fd60000000f00 */
[----:B------:R-:W-:Y:S01]  /*6cb0*/  @P0 PRMT R183, R167, 0x7632, R183 ;  /* 0x00007632a7b70816 */ /* 0x000fe200000000b7 */
[----:B------:R-:W-:-:S03]  /*6cc0*/  @P0 IMAD.U32 R185, R252, 0x10000, RZ ;  /* 0x00010000fcb90824 */ /* 0x000fc600078e00ff */
[----:B------:R-:W-:-:S05]  /*6cd0*/  @P0 SHF.L.U32 R183, R183, 0x10, RZ ;  /* 0x00000010b7b70819 */ /* 0x000fca00000006ff */
[----:B------:R-:W-:Y:S01]  /*6ce0*/  @P0 FMUL.FTZ R182, R186, R183 ;  /* 0x000000b7bab60220 */ /* 0x000fe20000410000 */
[----:B------:R-:W-:-:S03]  /*6cf0*/  HFMA2 R183, -RZ, RZ, 0, 0 ;  /* 0x00000000ffb77431 */ /* 0x000fc600000001ff */
[----:B------:R-:W-:Y:S01]  /*6d00*/  FADD.FTZ R131, R131, R182 ;  /* 0x000000b683837221 */ /* 0x000fe20000010000 */
[----:B------:R-:W-:-:S05]  /*6d10*/  @P0 FMUL.FTZ R183, R186, R185 ;  /* 0x000000b9bab70220 */ /* 0x000fca0000410000 */
[----:B------:R-:W-:-:S04]  /*6d20*/  F2FP.BF16.F32.PACK_AB R183, RZ, R183 ;  /* 0x000000b7ffb7723e */ /* 0x000fc800000010ff */
[----:B------:R-:W-:Y:S01]  /*6d30*/  PRMT R155, R155, 0x5410, R183 ;  /* 0x000054109b9b7816 */ /* 0x000fe200000000b7 */
[----:B------:R-:W-:Y:S06]  /*6d40*/  BRA `(.L_x_1073) ;  /* 0x00000024001c7947 */ /* 0x000fec0003800000 */
.L_x_1065:
[----:B------:R-:W-:Y:S01]  /*6d50*/  ISETP.LT.AND P6, PT, RZ, UR32, PT ;  /* 0x00000020ff007c0c */ /* 0x000fe2000bfc1270 */
[----:B------:R-:W-:-:S12]  /*6d60*/  BRA.U !UP3, `(.L_x_1074) ;  /* 0x000000010b407547 */ /* 0x000fd8000b800000 */
[----:B0-----:R-:W-:Y:S01]  /*6d70*/  @P6 FFMA.FTZ R182, R16, UR6, R184 ;  /* 0x0000000610b66c23 */ /* 0x001fe200080100b8 */
[----:B-----5:R-:W-:-:S03]  /*6d80*/  LOP3.LUT P0, RZ, R192, 0xff, RZ, 0xc0, !PT ;  /* 0x000000ffc0ff7812 */ /* 0x020fc6000780c0ff */
[----:B------:R-:W-:Y:S01]  /*6d90*/  @P6 FADD.FTZ R183, R223, -R182 ;  /* 0x800000b6dfb76221 */ /* 0x000fe20000010000 */
[----:B------:R-:W-:-:S05]  /*6da0*/  SHF.L.U32 R182, R24, 0x10, RZ ;  /* 0x0000001018b67819 */ /* 0x000fca00000006ff */
[----:B------:R-:W-:Y:S01]  /*6db0*/  @P6 FFMA.FTZ R182, R183, UR31, R182 ;  /* 0x0000001fb7b66c23 */ /* 0x000fe200080100b6 */
[----:B------:R-:W-:-:S03]  /*6dc0*/  MOV R183, RZ ;  /* 0x000000ff00b77202 */ /* 0x000fc60000000f00 */
[----:B------:R-:W-:Y:S01]  /*6dd0*/  FMUL.FTZ R182, R182, UR21 ;  /* 0x00000015b6b67c20 */ /* 0x000fe20008410000 */
[----:B------:R-:W-:-:S03]  /*6de0*/  @P0 SHF.L.U32 R186, R40, 0x10, RZ ;  /* 0x0000001028ba0819 */ /* 0x000fc600000006ff */
[----:B------:R-:W-:Y:S01]  /*6df0*/  FMUL.FTZ R185, R182, UR20 ;  /* 0x00000014b6b97c20 */ /* 0x000fe20008410000 */
[----:B------:R-:W-:-:S05]  /*6e00*/  @P0 SHF.L.U32 R182, R164, 0x10, RZ ;  /* 0x00000010a4b60819 */ /* 0x000fca00000006ff */
[----:B------:R-:W-:Y:S01]  /*6e10*/  @P0 FMUL.FTZ R183, R182, R185 ;  /* 0x000000b9b6b70220 */ /* 0x000fe20000410000 */
[----:B------:R-:W-:-:S03]  /*6e20*/  HFMA2 R182, -RZ, RZ, 0, 0 ;  /* 0x00000000ffb67431 */ /* 0x000fc600000001ff */
[----:B------:R-:W-:Y:S01]  /*6e30*/  FADD.FTZ R124, R124, R183 ;  /* 0x000000b77c7c7221 */ /* 0x000fe20000010000 */
[----:B------:R-:W-:-:S05]  /*6e40*/  @P0 FMUL.FTZ R182, R186, R185 ;  /* 0x000000b9bab60220 */ /* 0x000fca0000410000 */
[----:B------:R-:W-:-:S04]  /*6e50*/  F2FP.BF16.F32.PACK_AB R182, RZ, R182 ;  /* 0x000000b6ffb6723e */ /* 0x000fc800000010ff */
[----:B------:R-:W-:-:S07]  /*6e60*/  PRMT R152, R182, 0x7610, R152 ;  /* 0x00007610b6987816 */ /* 0x000fce0000000098 */
.L_x_1074:
[----:B------:R-:W-:Y:S05]  /*6e70*/  BRA.U !UP3, `(.L_x_1075) ;  /* 0x000000010b487547 */ /* 0x000fea000b800000 */
[----:B-----5:R-:W-:Y:S01]  /*6e80*/  LOP3.LUT P0, RZ, R192, 0xff00, RZ, 0xc0, !PT ;  /* 0x0000ff00c0ff7812 */ /* 0x020fe2000780c0ff */
[----:B0-----:R-:W-:Y:S01]  /*6e90*/  @P6 FFMA.FTZ R183, R6, UR6, R184 ;  /* 0x0000000606b76c23 */ /* 0x001fe200080100b8 */
[----:B------:R-:W-:-:S03]  /*6ea0*/  PRMT R182, R24, 0x7632, R182 ;  /* 0x0000763218b67816 */ /* 0x000fc600000000b6 */
[----:B------:R-:W-:Y:S01]  /*6eb0*/  @P6 FADD.FTZ R183, R238, -R183 ;  /* 0x800000b7eeb76221 */ /* 0x000fe20000010000 */
[----:B------:R-:W-:-:S05]  /*6ec0*/  SHF.L.U32 R182, R182, 0x10, RZ ;  /* 0x00000010b6b67819 */ /* 0x000fca00000006ff */
[----:B------:R-:W-:Y:S02]  /*6ed0*/  @P6 FFMA.FTZ R182, R183, UR31, R182 ;  /* 0x0000001fb7b66c23 */ /* 0x000fe400080100b6 */
[----:B------:R-:W-:Y:S02]  /*6ee0*/  @P0 PRMT R183, R164, 0x7632, R183 ;  /* 0x00007632a4b70816 */ /* 0x000fe400000000b7 */
[----:B------:R-:W-:Y:S01]  /*6ef0*/  FMUL.FTZ R182, R182, UR21 ;  /* 0x00000015b6b67c20 */ /* 0x000fe20008410000 */
[----:B------:R-:W-:Y:S02]  /*6f00*/  @P0 SHF.L.U32 R185, R249, 0x10, RZ ;  /* 0x00000010f9b90819 */ /* 0x000fe400000006ff */
[----:B------:R-:W-:Y:S01]  /*6f10*/  @P0 SHF.L.U32 R183, R183, 0x10, RZ ;  /* 0x00000010b7b70819 */ /* 0x000fe200000006ff */
[----:B------:R-:W-:Y:S01]  /*6f20*/  FMUL.FTZ R186, R182, UR20 ;  /* 0x00000014b6ba7c20 */ /* 0x000fe20008410000 */
[----:B------:R-:W-:-:S03]  /*6f30*/  MOV R182, RZ ;  /* 0x000000ff00b67202 */ /* 0x000fc60000000f00 */
[----:B------:R-:W-:Y:S01]  /*6f40*/  @P0 FMUL.FTZ R182, R186, R183 ;  /* 0x000000b7bab60220 */ /* 0x000fe20000410000 */
[----:B------:R-:W-:-:S03]  /*6f50*/  HFMA2 R183, -RZ, RZ, 0, 0 ;  /* 0x00000000ffb77431 */ /* 0x000fc600000001ff */
[----:B------:R-:W-:Y:S01]  /*6f60*/  FADD.FTZ R125, R125, R182 ;  /* 0x000000b67d7d7221 */ /* 0x000fe20000010000 */
[----:B------:R-:W-:-:S05]  /*6f70*/  @P0 FMUL.FTZ R183, R185, R186 ;  /* 0x000000bab9b70220 */ /* 0x000fca0000410000 */
[----:B------:R-:W-:-:S04]  /*6f80*/  F2FP.BF16.F32.PACK_AB R183, RZ, R183 ;  /* 0x000000b7ffb7723e */ /* 0x000fc800000010ff */
[----:B------:R-:W-:-:S07]  /*6f90*/  PRMT R152, R152, 0x5410, R183 ;  /* 0x0000541098987816 */ /* 0x000fce00000000b7 */
.L_x_1075:
[----:B------:R-:W-:Y:S05]  /*6fa0*/  BRA.U !UP3, `(.L_x_1076) ;  /* 0x000000010b407547 */ /* 0x000fea000b800000 */
[----:B0-----:R-:W-:Y:S01]  /*6fb0*/  @P6 FFMA.FTZ R182, R22, UR6, R184 ;  /* 0x0000000616b66c23 */ /* 0x001fe200080100b8 */
[----:B-----5:R-:W-:-:S03]  /*6fc0*/  LOP3.LUT P0, RZ, R192, 0xff0000, RZ, 0xc0, !PT ;  /* 0x00ff0000c0ff7812 */ /* 0x020fc6000780c0ff */
[----:B------:R-:W-:Y:S01]  /*6fd0*/  @P6 FADD.FTZ R183, R217, -R182 ;  /* 0x800000b6d9b76221 */ /* 0x000fe20000010000 */
[----:B------:R-:W-:-:S04]  /*6fe0*/  IMAD.U32 R182, R25, 0x10000, RZ ;  /* 0x0001000019b67824 */ /* 0x000fc800078e00ff */
        /* <DEDUP_REMOVED lines=12> */
.L_x_1076:
[----:B------:R-:W-:Y:S05]  /*70b0*/  BRA.U !UP3, `(.L_x_1077) ;  /* 0x000000010b487547 */ /* 0x000fea000b800000 */
[----:B-----5:R-:W-:Y:S01]  /*70c0*/  LOP3.LUT P0, RZ, R192, 0xff000000, RZ, 0xc0, !PT ;  /* 0xff000000c0ff7812 */ /* 0x020fe2000780c0ff */
[----:B------:R-:W-:Y:S01]  /*70d0*/  @P6 FFMA.FTZ R186, R7, UR6, R184 ;  /* 0x0000000607ba6c23 */ /* 0x000fe200080100b8 */
[----:B0-----:R-:W-:-:S03]  /*70e0*/  PRMT R182, R25, 0x7632, R182 ;  /* 0x0000763219b67816 */ /* 0x001fc600000000b6 */
        /* <DEDUP_REMOVED lines=15> */
.L_x_1077:
[----:B------:R-:W-:Y:S05]  /*71e0*/  BRA.U !UP3, `(.L_x_1078) ;  /* 0x000000010b407547 */ /* 0x000fea000b800000 */
[----:B0-----:R-:W-:Y:S01]  /*71f0*/  @P6 FFMA.FTZ R182, R198, UR6, R184 ;  /* 0x00000006c6b66c23 */ /* 0x001fe200080100b8 */
[----:B-----5:R-:W-:-:S03]  /*7200*/  LOP3.LUT P0, RZ, R193, 0xff, RZ, 0xc0, !PT ;  /* 0x000000ffc1ff7812 */ /* 0x020fc6000780c0ff */
[----:B------:R-:W-:Y:S01]  /*7210*/  @P6 FADD.FTZ R183, R213, -R182 ;  /* 0x800000b6d5b76221 */ /* 0x000fe20000010000 */
[----:B------:R-:W-:-:S05]  /*7220*/  SHF.L.U32 R182, R26, 0x10, RZ ;  /* 0x000000101ab67819 */ /* 0x000fca00000006ff */
[----:B------:R-:W-:Y:S01]  /*7230*/  @P6 FFMA.FTZ R182, R183, UR31, R182 ;  /* 0x0000001fb7b66c23 */ /* 0x000fe200080100b6 */
[----:B------:R-:W-:-:S03]  /*7240*/  IMAD.MOV.U32 R183, RZ, RZ, RZ ;  /* 0x000000ffffb77224 */ /* 0x000fc600078e00ff */
        /* <DEDUP_REMOVED lines=10> */
.L_x_1078:
[----:B------:R-:W-:Y:S05]  /*72f0*/  BRA.U !UP3, `(.L_x_1079) ;  /* 0x000000010b487547 */ /* 0x000fea000b800000 */
[----:B0----5:R-:W-:Y:S01]  /*7300*/  PRMT R182, R26, 0x7632, R182 ;  /* 0x000076321ab67816 */ /* 0x021fe200000000b6 */
        /* <DEDUP_REMOVED lines=13> */
[----:B------:R-:W-:Y:S02]  /*73e0*/  @P0 FMUL.FTZ R183, R185, R186 ;  /* 0x000000bab9b70220 */ /* 0x000fe40000410000 */
[----:B------:R-:W-:-:S03]  /*73f0*/  FADD.FTZ R129, R129, R182 ;  /* 0x000000b681817221 */ /* 0x000fc60000010000 */
[----:B------:R-:W-:-:S04]  /*7400*/  F2FP.BF16.F32.PACK_AB R183, RZ, R183 ;  /* 0x000000b7ffb7723e */ /* 0x000fc800000010ff */
[----:B------:R-:W-:-:S07]  /*7410*/  PRMT R154, R154, 0x5410, R183 ;  /* 0x000054109a9a7816 */ /* 0x000fce00000000b7 */
.L_x_1079:
[----:B------:R-:W-:Y:S05]  /*7420*/  BRA.U !UP3, `(.L_x_1080) ;  /* 0x000000010b407547 */ /* 0x000fea000b800000 */
[----:B0-----:R-:W-:Y:S01]  /*7430*/  @P6 FFMA.FTZ R183, R205, UR6, R184 ;  /* 0x00000006cdb76c23 */ /* 0x001fe200080100b8 */
[----:B-----5:R-:W-:Y:S02]  /*7440*/  SHF.L.U32 R182, R27, 0x10, RZ ;  /* 0x000000101bb67819 */ /* 0x020fe400000006ff */
[----:B------:R-:W-:Y:S01]  /*7450*/  LOP3.LUT P0, RZ, R193, 0xff0000, RZ, 0xc0, !PT ;  /* 0x00ff0000c1ff7812 */ /* 0x000fe2000780c0ff */
[----:B------:R-:W-:-:S04]  /*7460*/  @P6 FADD.FTZ R183, R206, -R183 ;  /* 0x800000b7ceb76221 */ /* 0x000fc80000010000 */
[----:B------:R-:W-:Y:S01]  /*7470*/  @P6 FFMA.FTZ R182, R183, UR31, R182 ;  /* 0x0000001fb7b66c23 */ /* 0x000fe200080100b6 */
[----:B------:R-:W-:-:S03]  /*7480*/  HFMA2 R183, -RZ, RZ, 0, 0 ;  /* 0x00000000ffb77431 */ /* 0x000fc600000001ff */
[----:B------:R-:W-:-:S04]  /*7490*/  FMUL.FTZ R182, R182, UR21 ;  /* 0x00000015b6b67c20 */ /* 0x000fc80008410000 */
[----:B------:R-:W-:Y:S01]  /*74a0*/  FMUL.FTZ R185, R182, UR20 ;  /* 0x00000014b6b97c20 */ /* 0x000fe20008410000 */
[----:B------:R-:W-:Y:S01]  /*74b0*/  @P0 IMAD.U32 R182, R167, 0x10000, RZ ;  /* 0x00010000a7b60824 */ /* 0x000fe200078e00ff */
[----:B------:R-:W-:-:S03]  /*74c0*/  @P0 SHF.L.U32 R186, R43, 0x10, RZ ;  /* 0x000000102bba0819 */ /* 0x000fc600000006ff */
[-C--:B------:R-:W-:Y:S01]  /*74d0*/  @P0 FMUL.FTZ R183, R182, R185.reuse ;  /* 0x000000b9b6b70220 */ /* 0x080fe20000410000 */
[----:B------:R-:W-:Y:S01]  /*74e0*/  MOV R182, RZ ;  /* 0x000000ff00b67202 */ /* 0x000fe20000000f00 */
[----:B------:R-:W-:Y:S02]  /*74f0*/  @P0 FMUL.FTZ R182, R186, R185 ;  /* 0x000000b9bab60220 */ /* 0x000fe40000410000 */
[----:B------:R-:W-:-:S03]  /*7500*/  FADD.FTZ R130, R130, R183 ;  /* 0x000000b782827221 */ /* 0x000fc60000010000 */
[----:B------:R-:W-:-:S04]  /*7510*/  F2FP.BF16.F32.PACK_AB R182, RZ, R182 ;  /* 0x000000b6ffb6723e */ /* 0x000fc800000010ff */
[----:B------:R-:W-:-:S07]  /*7520*/  PRMT R155, R182, 0x7610, R155 ;  /* 0x00007610b69b7816 */ /* 0x000fce000000009b */
.L_x_1080:
[----:B------:R-:W-:Y:S05]  /*7530*/  BRA.U !UP3, `(.L_x_1073) ;  /* 0x0000001d0b207547 */ /* 0x000fea000b800000 */
[----:B-----5:R-:W-:Y:S01]  /*7540*/  ISETP.GE.U32.AND P0, PT, R192, RZ, PT ;  /* 0x000000ffc000720c */ /* 0x020fe20003f06070 */
[----:B------:R-:W-:Y:S01]  /*7550*/  @P6 FFMA.FTZ R186, R13, UR6, R184 ;  /* 0x000000060dba6c23 */ /* 0x000fe200080100b8 */
[----:B0-----:R-:W-:Y:S02]  /*7560*/  PRMT R182, R27, 0x7632, R182 ;  /* 0x000076321bb67816 */ /* 0x001fe400000000b6 */
        /* <DEDUP_REMOVED lines=15> */
[----:B------:R-:W-:Y:S01]  /*7660*/  PRMT R155, R155, 0x5410, R183 ;  /* 0x000054109b9b7816 */ /* 0x000fe200000000b7 */
[----:B------:R-:W-:Y:S06]  /*7670*/  BRA `(.L_x_1073) ;  /* 0x0000001800d07947 */ /* 0x000fec0003800000 */
.L_x_1064:
[----:B------:R-:W-:-:S04]  /*7680*/  UISETP.NE.U32.AND UP0, UPT, UR24, URZ, UPT ;  /* 0x000000ff1800728c */ /* 0x000fc8000bf05070 */
[----:B------:R-:W-:-:S06]  /*7690*/  UISETP.NE.AND.EX UP0, UPT, UR25, URZ, UPT, UP0 ;  /* 0x000000ff1900728c */ /* 0x000fcc000bf05300 */
[----:B------:R-:W-:-:S13]  /*76a0*/  PLOP3.LUT P5, PT, PT, PT, UP0, 0x80, 0x8 ;  /* 0x000000000008781c */ /* 0x000fda0003faf008 */
[----:B------:R-:W-:Y:S05]  /*76b0*/  @!P5 BRA `(.L_x_1081) ;  /* 0x0000000800ccd947 */ /* 0x000fea0003800000 */
[----:B------:R-:W-:Y:S01]  /*76c0*/  FFMA.FTZ R156, R16, UR6, R184 ;  /* 0x00000006109c7c23 */ /* 0x000fe200080100b8 */
[----:B------:R-:W-:-:S03]  /*76d0*/  ISETP.LT.AND P0, PT, RZ, UR32, PT ;  /* 0x00000020ff007c0c */ /* 0x000fc6000bf01270 */
[----:B------:R-:W-:-:S04]  /*76e0*/  FADD.FTZ R156, R223, -R156 ;  /* 0x8000009cdf9c7221 */ /* 0x000fc80000010000 */
[----:B------:R-:W-:-:S05]  /*76f0*/  FMUL.FTZ R185, R156, UR31 ;  /* 0x0000001f9cb97c20 */ /* 0x000fca0008410000 */
[----:B------:R-:W-:Y:S01]  /*7700*/  FSEL R185, R185, RZ, P0 ;  /* 0x000000ffb9b97208 */ /* 0x000fe20000000000 */
[----:B------:R-:W-:Y:S06]  /*7710*/  BRA.U !UP3, `(.L_x_1082) ;  /* 0x000000010b407547 */ /* 0x000fec000b800000 */
[----:B-----5:R-:W-:-:S13]  /*7720*/  LOP3.LUT P6, RZ, R192, 0xff, RZ, 0xc0, !PT ;  /* 0x000000ffc0ff7812 */ /* 0x020fda00078cc0ff */
[----:B------:R-:W1:Y:S01]  /*7730*/  @P6 LDC.64 R156, c[0x0][0x408] ;  /* 0x00010200ff9c6b82 */ /* 0x000e620000000a00 */
[----:B0-----:R-:W-:-:S07]  /*7740*/  @P6 SHF.L.U32 R183, R164, 0x10, RZ ;  /* 0x00000010a4b76819 */ /* 0x001fce00000006ff */
[----:B------:R-:W0:Y:S01]  /*7750*/  @P6 LDC.64 R158, c[0x0][0x408] ;  /* 0x00010200ff9e6b82 */ /* 0x000e220000000a00 */
[----:B-1----:R-:W-:-:S04]  /*7760*/  @P6 FMUL.FTZ R157, R157, R185 ;  /* 0x000000b99d9d6220 */ /* 0x002fc80000410000 */
[----:B------:R-:W-:Y:S01]  /*7770*/  @P6 FMUL.FTZ R156, R157, R156 ;  /* 0x0000009c9d9c6220 */ /* 0x000fe20000410000 */
[----:B------:R-:W-:Y:S02]  /*7780*/  HFMA2 R157, -RZ, RZ, 0, 0 ;  /* 0x00000000ff9d7431 */ /* 0x000fe400000001ff */
[----:B0-----:R-:W-:Y:S01]  /*7790*/  @P6 FMUL.FTZ R159, R159, R185 ;  /* 0x000000b99f9f6220 */ /* 0x001fe20000410000 */
[----:B------:R-:W-:-:S03]  /*77a0*/  @P6 FMUL.FTZ R157, R183, R156 ;  /* 0x0000009cb79d6220 */ /* 0x000fc60000410000 */
[----:B------:R-:W-:Y:S01]  /*77b0*/  @P6 FMUL.FTZ R159, R159, R158 ;  /* 0x0000009e9f9f6220 */ /* 0x000fe20000410000 */
[----:B------:R-:W-:Y:S01]  /*77c0*/  @P6 IMAD.U32 R158, R40, 0x10000, RZ ;  /* 0x00010000289e6824 */ /* 0x000fe200078e00ff */
[----:B------:R-:W-:Y:S01]  /*77d0*/  MOV R156, RZ ;  /* 0x000000ff009c7202 */ /* 0x000fe20000000f00 */
[----:B------:R-:W-:Y:S02]  /*77e0*/  FADD.FTZ R124, R124, R157 ;  /* 0x0000009d7c7c7221 */ /* 0x000fe40000010000 */
[----:B------:R-:W-:-:S05]  /*77f0*/  @P6 FMUL.FTZ R156, R158, R159 ;  /* 0x0000009f9e9c6220 */ /* 0x000fca0000410000 */
[----:B------:R-:W-:-:S04]  /*7800*/  F2FP.BF16.F32.PACK_AB R156, RZ, R156 ;  /* 0x0000009cff9c723e */ /* 0x000fc800000010ff */
[----:B------:R-:W-:-:S07]  /*7810*/  PRMT R152, R156, 0x7610, R152 ;  /* 0x000076109c987816 */ /* 0x000fce0000000098 */
.L_x_1082:
[----:B------:R-:W-:-:S04]  /*7820*/  FFMA.FTZ R157, R6, UR6, R184 ;  /* 0x00000006069d7c23 */ /* 0x000fc800080100b8 */
[----:B------:R-:W-:-:S04]  /*7830*/  FADD.FTZ R157, R238, -R157 ;  /* 0x8000009dee9d7221 */ /* 0x000fc80000010000 */
[----:B------:R-:W-:-:S05]  /*7840*/  FMUL.FTZ R186, R157, UR31 ;  /* 0x0000001f9dba7c20 */ /* 0x000fca0008410000 */
[----:B------:R-:W-:Y:S01]  /*7850*/  FSEL R186, R186, RZ, P0 ;  /* 0x000000ffbaba7208 */ /* 0x000fe20000000000 */
[----:B------:R-:W-:Y:S06]  /*7860*/  BRA.U !UP3, `(.L_x_1083) ;  /* 0x000000010b447547 */ /* 0x000fec000b800000 */
[----:B-----5:R-:W-:-:S13]  /*7870*/  LOP3.LUT P6, RZ, R192, 0xff00, RZ, 0xc0, !PT ;  /* 0x0000ff00c0ff7812 */ /* 0x020fda00078cc0ff */
[----:B------:R-:W1:Y:S08]  /*7880*/  @P6 LDC.64 R156, c[0x0][0x408] ;  /* 0x00010200ff9c6b82 */ /* 0x000e700000000a00 */
[----:B------:R-:W2:Y:S01]  /*7890*/  @P6 LDC.64 R158, c[0x0][0x408] ;  /* 0x00010200ff9e6b82 */ /* 0x000ea20000000a00 */
[----:B-1----:R-:W-:-:S04]  /*78a0*/  @P6 FMUL.FTZ R157, R157, R186 ;  /* 0x000000ba9d9d6220 */ /* 0x002fc80000410000 */
[----:B0-----:R-:W-:Y:S01]  /*78b0*/  @P6 FMUL.FTZ R182, R157, R156 ;  /* 0x0000009c9db66220 */ /* 0x001fe20000410000 */
[----:B------:R-:W-:Y:S01]  /*78c0*/  @P6 PRMT R156, R164, 0x7632, R156 ;  /* 0x00007632a49c6816 */ /* 0x000fe2000000009c */
[----:B--2---:R-:W-:-:S03]  /*78d0*/  @P6 FMUL.FTZ R159, R159, R186 ;  /* 0x000000ba9f9f6220 */ /* 0x004fc60000410000 */
[----:B------:R-:W-:Y:S01]  /*78e0*/  @P6 SHF.L.U32 R157, R156, 0x10, RZ ;  /* 0x000000109c9d6819 */ /* 0x000fe200000006ff */
[----:B------:R-:W-:Y:S02]  /*78f0*/  HFMA2 R156, -RZ, RZ, 0, 0 ;  /* 0x00000000ff9c7431 */ /* 0x000fe400000001ff */
[----:B------:R-:W-:Y:S01]  /*7900*/  @P6 FMUL.FTZ R159, R159, R158 ;  /* 0x0000009e9f9f6220 */ /* 0x000fe20000410000 */
[----:B------:R-:W-:Y:S01]  /*7910*/  @P6 SHF.L.U32 R158, R249, 0x10, RZ ;  /* 0x00000010f99e6819 */ /* 0x000fe200000006ff */
[----:B------:R-:W-:Y:S01]  /*7920*/  @P6 FMUL.FTZ R156, R157, R182 ;  /* 0x000000b69d9c6220 */ /* 0x000fe20000410000 */
[----:B------:R-:W-:-:S03]  /*7930*/  MOV R157, RZ ;  /* 0x000000ff009d7202 */ /* 0x000fc60000000f00 */
[----:B------:R-:W-:Y:S01]  /*7940*/  @P6 FMUL.FTZ R157, R158, R159 ;  /* 0x0000009f9e9d6220 */ /* 0x000fe20000410000 */
[----:B------:R-:W-:-:S04]  /*7950*/  FADD.FTZ R125, R125, R156 ;  /* 0x0000009c7d7d7221 */ /* 0x000fc80000010000 */
[----:B------:R-:W-:-:S04]  /*7960*/  F2FP.BF16.F32.PACK_AB R157, RZ, R157 ;  /* 0x0000009dff9d723e */ /* 0x000fc800000010ff */
[----:B------:R-:W-:-:S07]  /*7970*/  PRMT R152, R152, 0x5410, R157 ;  /* 0x0000541098987816 */ /* 0x000fce000000009d */
.L_x_1083:
[----:B------:R-:W-:-:S04]  /*7980*/  FFMA.FTZ R156, R22, UR6, R184 ;  /* 0x00000006169c7c23 */ /* 0x000fc800080100b8 */
[----:B------:R-:W-:-:S04]  /*7990*/  FADD.FTZ R156, R217, -R156 ;  /* 0x8000009cd99c7221 */ /* 0x000fc80000010000 */
[----:B0-----:R-:W-:-:S05]  /*79a0*/  FMUL.FTZ R182, R156, UR31 ;  /* 0x0000001f9cb67c20 */ /* 0x001fca0008410000 */
        /* <DEDUP_REMOVED lines=18> */
.L_x_1084:
        /* <DEDUP_REMOVED lines=17> */
[----:B------:R-:W-:Y:S01]  /*7be0*/  @P6 IMAD.U32 R157, R250, 0x10000, RZ ;  /* 0x00010000fa9d6824 */ /* 0x000fe200078e00ff */
[----:B------:R-:W-:-:S03]  /*7bf0*/  MOV R156, RZ ;  /* 0x000000ff009c7202 */ /* 0x000fc60000000f00 */
[----:B------:R-:W-:-:S05]  /*7c00*/  @P6 FMUL.FTZ R156, R157, R228 ;  /* 0x000000e49d9c6220 */ /* 0x000fca0000410000 */
[----:B------:R-:W-:-:S04]  /*7c10*/  F2FP.BF16.F32.PACK_AB R156, RZ, R156 ;  /* 0x0000009cff9c723e */ /* 0x000fc800000010ff */
[----:B------:R-:W-:-:S07]  /*7c20*/  PRMT R153, R153, 0x5410, R156 ;  /* 0x0000541099997816 */ /* 0x000fce000000009c */
.L_x_1085:
        /* <DEDUP_REMOVED lines=26> */
.L_x_1086:
[----:B------:R-:W-:Y:S01]  /*7dd0*/  F2FP.BF16.F32.PACK_AB R158, R156, R182 ;  /* 0x000000b69c9e723e */ /* 0x000fe200000010ff */
[----:B------:R-:W-:Y:S06]  /*7de0*/  BRA.U !UP3, `(.L_x_1087) ;  /* 0x000000010b447547 */ /* 0x000fec000b800000 */
[----:B-----5:R-:W-:Y:S01]  /*7df0*/  LOP3.LUT P6, RZ, R193, 0xff00, RZ, 0xc0, !PT ;  /* 0x0000ff00c1ff7812 */ /* 0x020fe200078cc0ff */
[----:B------:R-:W-:-:S12]  /*7e00*/  HFMA2 R226, -RZ, RZ, 0, 0 ;  /* 0x00000000ffe27431 */ /* 0x000fd800000001ff */
[----:B------:R-:W0:Y:S01]  /*7e10*/  @P6 LDC.64 R182, c[0x0][0x408] ;  /* 0x00010200ffb66b82 */ /* 0x000e220000000a00 */
[----:B------:R-:W-:-:S04]  /*7e20*/  @P6 PRMT R159, R166, 0x7632, R159 ;  /* 0x00007632a69f6816 */ /* 0x000fc8000000009f */
[----:B------:R-:W-:Y:S01]  /*7e30*/  @P6 SHF.L.U32 R159, R159, 0x10, RZ ;  /* 0x000000109f9f6819 */ /* 0x000fe200000006ff */
[----:B0-----:R-:W-:-:S04]  /*7e40*/  @P6 FMUL.FTZ R183, R183, R156 ;  /* 0x0000009cb7b76220 */ /* 0x001fc80000410000 */
[----:B------:R-:W-:-:S04]  /*7e50*/  @P6 FMUL.FTZ R182, R183, R182 ;  /* 0x000000b6b7b66220 */ /* 0x000fc80000410000 */
[----:B------:R-:W-:Y:S01]  /*7e60*/  @P6 FMUL.FTZ R226, R159, R182 ;  /* 0x000000b69fe26220 */ /* 0x000fe20000410000 */
[----:B------:R-:W-:Y:S01]  /*7e70*/  @P6 SHF.L.U32 R159, R251, 0x10, RZ ;  /* 0x00000010fb9f6819 */ /* 0x000fe200000006ff */
[----:B------:R-:W0:Y:S02]  /*7e80*/  @P6 LDC.64 R182, c[0x0][0x408] ;  /* 0x00010200ffb66b82 */ /* 0x000e240000000a00 */
[----:B------:R-:W-:Y:S01]  /*7e90*/  FADD.FTZ R129, R129, R226 ;  /* 0x000000e281817221 */ /* 0x000fe20000010000 */
[----:B0-----:R-:W-:Y:S01]  /*7ea0*/  @P6 FMUL.FTZ R183, R183, R156 ;  /* 0x0000009cb7b76220 */ /* 0x001fe20000410000 */
[----:B------:R-:W-:-:S03]  /*7eb0*/  MOV R156, RZ ;  /* 0x000000ff009c7202 */ /* 0x000fc60000000f00 */
[----:B------:R-:W-:-:S04]  /*7ec0*/  @P6 FMUL.FTZ R182, R183, R182 ;  /* 0x000000b6b7b66220 */ /* 0x000fc80000410000 */
[----:B------:R-:W-:-:S05]  /*7ed0*/  @P6 FMUL.FTZ R156, R159, R182 ;  /* 0x000000b69f9c6220 */ /* 0x000fca0000410000 */
[----:B------:R-:W-:-:S04]  /*7ee0*/  F2FP.BF16.F32.PACK_AB R156, RZ, R156 ;  /* 0x0000009cff9c723e */ /* 0x000fc800000010ff */
[----:B------:R-:W-:-:S07]  /*7ef0*/  PRMT R154, R154, 0x5410, R156 ;  /* 0x000054109a9a7816 */ /* 0x000fce000000009c */
.L_x_1087:
        /* <DEDUP_REMOVED lines=19> */
[----:B------:R-:W-:Y:S01]  /*8030*/  MOV R159, RZ ;  /* 0x000000ff009f7202 */ /* 0x000fe20000000f00 */
[----:B0-----:R-:W-:-:S04]  /*8040*/  @P0 FMUL.FTZ R183, R183, R186 ;  /* 0x000000bab7b70220 */ /* 0x001fc80000410000 */
[----:B------:R-:W-:Y:S01]  /*8050*/  @P0 FMUL.FTZ R183, R183, R182 ;  /* 0x000000b6b7b70220 */ /* 0x000fe20000410000 */
[----:B------:R-:W-:-:S04]  /*8060*/  @P0 IMAD.U32 R182, R43, 0x10000, RZ ;  /* 0x000100002bb60824 */ /* 0x000fc800078e00ff */
[----:B------:R-:W-:-:S05]  /*8070*/  @P0 FMUL.FTZ R159, R182, R183 ;  /* 0x000000b7b69f0220 */ /* 0x000fca0000410000 */
[----:B------:R-:W-:-:S04]  /*8080*/  F2FP.BF16.F32.PACK_AB R159, RZ, R159 ;  /* 0x0000009fff9f723e */ /* 0x000fc800000010ff */
[----:B------:R-:W-:-:S07]  /*8090*/  PRMT R155, R159, 0x7610, R155 ;  /* 0x000076109f9b7816 */ /* 0x000fce000000009b */
.L_x_1088:
[----:B------:R-:W-:Y:S01]  /*80a0*/  F2FP.BF16.F32.PACK_AB R159, R185, R186 ;  /* 0x000000bab99f723e */ /* 0x000fe200000010ff */
[----:B------:R-:W-:Y:S06]  /*80b0*/  BRA.U !UP3, `(.L_x_1073) ;  /* 0x000000110b407547 */ /* 0x000fec000b800000 */
[----:B-----5:R-:W-:Y:S01]  /*80c0*/  ISETP.GE.U32.AND P0, PT, R192, RZ, PT ;  /* 0x000000ffc000720c */ /* 0x020fe20003f06070 */
[----:B------:R-:W-:-:S03]  /*80d0*/  HFMA2 R186, -RZ, RZ, 0, 0 ;  /* 0x00000000ffba7431 */ /* 0x000fc600000001ff */
[----:B------:R-:W-:-:S13]  /*80e0*/  ISETP.GE.U32.AND.EX P0, PT, R193, 0x1000000, PT, P0 ;  /* 0x01000000c100780c */ /* 0x000fda0003f06100 */
        /* <DEDUP_REMOVED lines=14> */
[----:B------:R-:W-:Y:S01]  /*81d0*/  PRMT R155, R155, 0x5410, R182 ;  /* 0x000054109b9b7816 */ /* 0x000fe200000000b6 */
[----:B------:R-:W-:Y:S06]  /*81e0*/  BRA `(.L_x_1073) ;  /* 0x0000000c00f47947 */ /* 0x000fec0003800000 */
.L_x_1081:
[----:B------:R-:W-:Y:S05]  /*81f0*/  BRA.U !UP3, `(.L_x_1089) ;  /* 0x000000010b787547 */ /* 0x000fea000b800000 */
[----:B-----5:R-:W-:Y:S01]  /*8200*/  LOP3.LUT P0, RZ, R192, 0xff, RZ, 0xc0, !PT ;  /* 0x000000ffc0ff7812 */ /* 0x020fe2000780c0ff */
[----:B------:R-:W-:Y:S01]  /*8210*/  BSSY.RECONVERGENT B1, `(.L_x_1090) ;  /* 0x000000c000017945 */ /* 0x000fe20003800200 */
[----:B0-----:R-:W-:-:S11]  /*8220*/  HFMA2 R183, -RZ, RZ, 0, 0 ;  /* 0x00000000ffb77431 */ /* 0x001fd600000001ff */
        /* <DEDUP_REMOVED lines=10> */
.L_x_1091:
[----:B------:R-:W-:Y:S05]  /*82d0*/  BSYNC.RECONVERGENT B1 ;  /* 0x0000000000017941 */ /* 0x000fea0003800200 */
.L_x_1090:
        /* <DEDUP_REMOVED lines=13> */
.L_x_1093:
[----:B------:R-:W-:Y:S05]  /*83b0*/  BSYNC.RECONVERGENT B1 ;  /* 0x0000000000017941 */ /* 0x000fea0003800200 */
.L_x_1092:
[----:B------:R-:W-:-:S04]  /*83c0*/  F2FP.BF16.F32.PACK_AB R182, RZ, R182 ;  /* 0x000000b6ffb6723e */ /* 0x000fc800000010ff */
[----:B------:R-:W-:-:S07]  /*83d0*/  PRMT R152, R182, 0x7610, R152 ;  /* 0x00007610b6987816 */ /* 0x000fce0000000098 */
.L_x_1089:
[----:B------:R-:W-:Y:S05]  /*83e0*/  BRA.U !UP3, `(.L_x_1094) ;  /* 0x000000010b7c7547 */ /* 0x000fea000b800000 */
[----:B-----5:R-:W-:Y:S01]  /*83f0*/  LOP3.LUT P0, RZ, R192, 0xff00, RZ, 0xc0, !PT ;  /* 0x0000ff00c0ff7812 */ /* 0x020fe2000780c0ff */
[----:B------:R-:W-:Y:S01]  /*8400*/  BSSY.RECONVERGENT B1, `(.L_x_1095) ;  /* 0x000000d000017945 */ /* 0x000fe20003800200 */
[----:B0-----:R-:W-:-:S11]  /*8410*/  HFMA2 R182, -RZ, RZ, 0, 0 ;  /* 0x00000000ffb67431 */ /* 0x001fd600000001ff */
        /* <DEDUP_REMOVED lines=11> */
.L_x_1096:
[----:B------:R-:W-:Y:S05]  /*84d0*/  BSYNC.RECONVERGENT B1 ;  /* 0x0000000000017941 */ /* 0x000fea0003800200 */
.L_x_1095:
[----:B------:R-:W-:Y:S01]  /*84e0*/  BSSY.RECONVERGENT B1, `(.L_x_1097) ;  /* 0x000000d000017945 */ /* 0x000fe20003800200 */
[----:B------:R-:W-:Y:S01]  /*84f0*/  FADD.FTZ R125, R125, R182 ;  /* 0x000000b67d7d7221 */ /* 0x000fe20000010000 */
[----:B------:R-:W-:Y:S02]  /*8500*/  MOV R182, RZ ;  /* 0x000000ff00b67202 */ /* 0x000fe40000000f00 */
[----:B------:R-:W-:Y:S05]  /*8510*/  @!P0 BRA `(.L_x_1098) ;  /* 0x0000000000248947 */ /* 0x000fea0003800000 */
[----:B------:R-:W-:Y:S01]  /*8520*/  FFMA.FTZ R183, R6, UR6, R184 ;  /* 0x0000000606b77c23 */ /* 0x000fe200080100b8 */
[----:B------:R-:W-:Y:S01]  /*8530*/  ISETP.LT.AND P0, PT, RZ, UR32, PT ;  /* 0x00000020ff007c0c */ /* 0x000fe2000bf01270 */
[----:B------:R-:W-:Y:S02]  /*8540*/  IMAD.U32 R182, R249, 0x10000, RZ ;  /* 0x00010000f9b67824 */ /* 0x000fe400078e00ff */
[----:B------:R-:W-:-:S04]  /*8550*/  FADD.FTZ R183, R238, -R183 ;  /* 0x800000b7eeb77221 */ /* 0x000fc80000010000 */
[----:B------:R-:W-:-:S05]  /*8560*/  FMUL.FTZ R183, R183, UR31 ;  /* 0x0000001fb7b77c20 */ /* 0x000fca0008410000 */
[----:B------:R-:W-:-:S05]  /*8570*/  FSEL R183, R183, RZ, P0 ;  /* 0x000000ffb7b77208 */ /* 0x000fca0000000000 */
[----:B------:R-:W-:-:S04]  /*8580*/  FMUL.FTZ R183, R183, UR21 ;  /* 0x00000015b7b77c20 */ /* 0x000fc80008410000 */
[----:B------:R-:W-:-:S04]  /*8590*/  FMUL.FTZ R183, R183, UR20 ;  /* 0x00000014b7b77c20 */ /* 0x000fc80008410000 */
[----:B------:R-:W-:-:S07]  /*85a0*/  FMUL.FTZ R182, R182, R183 ;  /* 0x000000b7b6b67220 */ /* 0x000fce0000410000 */
.L_x_1098:
[----:B------:R-:W-:Y:S05]  /*85b0*/  BSYNC.RECONVERGENT B1 ;  /* 0x0000000000017941 */ /* 0x000fea0003800200 */
.L_x_1097:
[----:B------:R-:W-:-:S04]  /*85c0*/  F2FP.BF16.F32.PACK_AB R182, RZ, R182 ;  /* 0x000000b6ffb6723e */ /* 0x000fc800000010ff */
[----:B------:R-:W-:-:S07]  /*85d0*/  PRMT R152, R152, 0x5410, R182 ;  /* 0x0000541098987816 */ /* 0x000fce00000000b6 */
.L_x_1094:
        /* <DEDUP_REMOVED lines=14> */
.L_x_1101:
[----:B------:R-:W-:Y:S05]  /*86c0*/  BSYNC.RECONVERGENT B1 ;  /* 0x0000000000017941 */ /* 0x000fea0003800200 */
.L_x_1100:
        /* <DEDUP_REMOVED lines=13> */
.L_x_1103:
[----:B------:R-:W-:Y:S05]  /*87a0*/  BSYNC.RECONVERGENT B1 ;  /* 0x0000000000017941 */ /* 0x000fea0003800200 */
.L_x_1102:
[----:B------:R-:W-:-:S04]  /*87b0*/  F2FP.BF16.F32.PACK_AB R182, RZ, R182 ;  /* 0x000000b6ffb6723e */ /* 0x000fc800000010ff */
[----:B------:R-:W-:-:S07]  /*87c0*/  PRMT R153, R182, 0x7610, R153 ;  /* 0x00007610b6997816 */ /* 0x000fce0000000099 */
.L_x_1099:
        /* <DEDUP_REMOVED lines=15> */
.L_x_1106:
[----:B------:R-:W-:Y:S05]  /*88c0*/  BSYNC.RECONVERGENT B1 ;  /* 0x0000000000017941 */ /* 0x000fea0003800200 */
.L_x_1105:
        /* <DEDUP_REMOVED lines=13> */
.L_x_1108:
[----:B------:R-:W-:Y:S05]  /*89a0*/  BSYNC.RECONVERGENT B1 ;  /* 0x0000000000017941 */ /* 0x000fea0003800200 */
.L_x_1107:
[----:B------:R-:W-:-:S04]  /*89b0*/  F2FP.BF16.F32.PACK_AB R182, RZ, R182 ;  /* 0x000000b6ffb6723e */ /* 0x000fc800000010ff */
[----:B------:R-:W-:-:S07]  /*89c0*/  PRMT R153, R153, 0x5410, R182 ;  /* 0x0000541099997816 */ /* 0x000fce00000000b6 */
.L_x_1104:
        /* <DEDUP_REMOVED lines=14> */
.L_x_1111:
[----:B------:R-:W-:Y:S05]  /*8ab0*/  BSYNC.RECONVERGENT B1 ;  /* 0x0000000000017941 */ /* 0x000fea0003800200 */
.L_x_1110:
        /* <DEDUP_REMOVED lines=13> */
.L_x_1113:
[----:B------:R-:W-:Y:S05]  /*8b90*/  BSYNC.RECONVERGENT B1 ;  /* 0x0000000000017941 */ /* 0x000fea0003800200 */
.L_x_1112:
[----:B------:R-:W-:-:S04]  /*8ba0*/  F2FP.BF16.F32.PACK_AB R182, RZ, R182 ;  /* 0x000000b6ffb6723e */ /* 0x000fc800000010ff */
[----:B------:R-:W-:-:S07]  /*8bb0*/  PRMT R154, R182, 0x7610, R154 ;  /* 0x00007610b69a7816 */ /* 0x000fce000000009a */
.L_x_1109:
        /* <DEDUP_REMOVED lines=15> */
.L_x_1116:
[----:B------:R-:W-:Y:S05]  /*8cb0*/  BSYNC.RECONVERGENT B1 ;  /* 0x0000000000017941 */ /* 0x000fea0003800200 */
.L_x_1115:
[----:B------:R-:W-:Y:S01]  /*8cc0*/  BSSY.RECONVERGENT B1, `(.L_x_1117) ;  /* 0x000000d000017945 */ /* 0x000fe20003800200 */
[----:B------:R-:W-:Y:S01]  /*8cd0*/  FADD.FTZ R129, R129, R182 ;  /* 0x000000b681817221 */ /* 0x000fe20000010000 */
[----:B------:R-:W-:Y:S02]  /*8ce0*/  MOV R182, RZ ;  /* 0x000000ff00b67202 */ /* 0x000fe40000000f00 */
        /* <DEDUP_REMOVED lines=10> */
.L_x_1118:
[----:B------:R-:W-:Y:S05]  /*8d90*/  BSYNC.RECONVERGENT B1 ;  /* 0x0000000000017941 */ /* 0x000fea0003800200 */
.L_x_1117:
[----:B------:R-:W-:-:S04]  /*8da0*/  F2FP.BF16.F32.PACK_AB R182, RZ, R182 ;  /* 0x000000b6ffb6723e */ /* 0x000fc800000010ff */
[----:B------:R-:W-:-:S07]  /*8db0*/  PRMT R154, R154, 0x5410, R182 ;  /* 0x000054109a9a7816 */ /* 0x000fce00000000b6 */
.L_x_1114:
        /* <DEDUP_REMOVED lines=8> */
[----:B------:R-:W-:Y:S01]  /*8e40*/  FMUL.FTZ R182, R183, UR31 ;  /* 0x0000001fb7b67c20 */ /* 0x000fe20008410000 */
[----:B------:R-:W-:-:S04]  /*8e50*/  SHF.L.U32 R183, R167, 0x10, RZ ;  /* 0x00000010a7b77819 */ /* 0x000fc800000006ff */
[----:B------:R-:W-:-:S05]  /*8e60*/  FSEL R182, R182, RZ, P6 ;  /* 0x000000ffb6b67208 */ /* 0x000fca0003000000 */
[----:B------:R-:W-:-:S04]  /*8e70*/  FMUL.FTZ R182, R182, UR21 ;  /* 0x00000015b6b67c20 */ /* 0x000fc80008410000 */
[----:B------:R-:W-:-:S04]  /*8e80*/  FMUL.FTZ R182, R182, UR20 ;  /* 0x00000014b6b67c20 */ /* 0x000fc80008410000 */
[----:B------:R-:W-:-:S07]  /*8e90*/  FMUL.FTZ R183, R183, R182 ;  /* 0x000000b6b7b77220 */ /* 0x000fce0000410000 */
.L_x_1121:
[----:B------:R-:W-:Y:S05]  /*8ea0*/  BSYNC.RECONVERGENT B1 ;  /* 0x0000000000017941 */ /* 0x000fea0003800200 */
.L_x_1120:
        /* <DEDUP_REMOVED lines=13> */
.L_x_1123:
[----:B------:R-:W-:Y:S05]  /*8f80*/  BSYNC.RECONVERGENT B1 ;  /* 0x0000000000017941 */ /* 0x000fea0003800200 */
.L_x_1122:
[----:B------:R-:W-:-:S04]  /*8f90*/  F2FP.BF16.F32.PACK_AB R182, RZ, R182 ;  /* 0x000000b6ffb6723e */ /* 0x000fc800000010ff */
[----:B------:R-:W-:-:S07]  /*8fa0*/  PRMT R155, R182, 0x7610, R155 ;  /* 0x00007610b69b7816 */ /* 0x000fce000000009b */
.L_x_1119:
[----:B------:R-:W-:Y:S05]  /*8fb0*/  BRA.U !UP3, `(.L_x_1073) ;  /* 0x000000010b807547 */ /* 0x000fea000b800000 */
[----:B-----5:R-:W-:Y:S01]  /*8fc0*/  ISETP.GE.U32.AND P0, PT, R192, RZ, PT ;  /* 0x000000ffc000720c */ /* 0x020fe20003f06070 */
[----:B------:R-:W-:Y:S01]  /*8fd0*/  BSSY.RECONVERGENT B1, `(.L_x_1124) ;  /* 0x000000e000017945 */ /* 0x000fe20003800200 */
[----:B0-----:R-:W-:Y:S02]  /*8fe0*/  HFMA2 R182, -RZ, RZ, 0, 0 ;  /* 0x00000000ffb67431 */ /* 0x001fe400000001ff */
        /* <DEDUP_REMOVED lines=12> */
.L_x_1125:
[----:B------:R-:W-:Y:S05]  /*90b0*/  BSYNC.RECONVERGENT B1 ;  /* 0x0000000000017941 */ /* 0x000fea0003800200 */
.L_x_1124:
        /* <DEDUP_REMOVED lines=13> */
.L_x_1127:
[----:B------:R-:W-:Y:S05]  /*9190*/  BSYNC.RECONVERGENT B1 ;  /* 0x0000000000017941 */ /* 0x000fea0003800200 */
.L_x_1126:
[----:B------:R-:W-:-:S04]  /*91a0*/  F2FP.BF16.F32.PACK_AB R182, RZ, R182 ;  /* 0x000000b6ffb6723e */ /* 0x000fc800000010ff */
[----:B------:R-:W-:-:S07]  /*91b0*/  PRMT R155, R155, 0x5410, R182 ;  /* 0x000054109b9b7816 */ /* 0x000fce00000000b6 */
.L_x_1073:
[----:B0-----:R-:W0:Y:S01]  /*91c0*/  @P5 LDC.64 R182, c[0x0][0x478] ;  /* 0x00011e00ffb65b82 */ /* 0x001e220000000a00 */
[----:B------:R-:W1:Y:S01]  /*91d0*/  @UP3 LDCU.64 UR4, c[0x0][0x468] ;  /* 0x00008d00ff0437ac */ /* 0x000e620008000a00 */
[----:B------:R-:W-:Y:S02]  /*91e0*/  PLOP3.LUT P0, PT, PT, PT, UP3, 0x80, 0x8 ;  /* 0x000000000008781c */ /* 0x000fe40003f0f038 */
[----:B------:R-:W-:Y:S01]  /*91f0*/  MOV R185, 0x10 ;  /* 0x0000001000b97802 */ /* 0x000fe20000000f00 */
[C---:B0-----:R-:W-:Y:S01]  /*9200*/  @P5 IMAD.WIDE.U32 R182, R181.reuse, 0x10, R182 ;  /* 0x00000010b5b65825 */ /* 0x041fe200078e00b6 */
[----:B------:R-:W-:-:S04]  /*9210*/  IADD3 R181, PT, PT, R181, 0x80, RZ ;  /* 0x00000080b5b57810 */ /* 0x000fc80007ffe0ff */
[----:B------:R1:W-:Y:S01]  /*9220*/  @P5 STG.E.128 desc[UR10][R182.64], R156 ;  /* 0x0000009cb6005986 */ /* 0x0003e2000c101d0a */
[----:B------:R-:W-:-:S04]  /*9230*/  PLOP3.LUT P5, PT, PT, PT, UP3, 0x80, 0x8 ;  /* 0x000000000008781c */ /* 0x000fc80003faf038 */
[C---:B-1----:R-:W-:Y:S01]  /*9240*/  @P0 IMAD.WIDE.U32 R182, R180.reuse, R185, UR4 ;  /* 0x00000004b4b60e25 */ /* 0x042fe2000f8e00b9 */
[----:B------:R-:W-:-:S08]  /*9250*/  IADD3 R180, PT, PT, R180, 0x80, RZ ;  /* 0x00000080b4b47810 */ /* 0x000fd00007ffe0ff */
[----:B------:R1:W-:Y:S02]  /*9260*/  @P5 STG.E.128 desc[UR10][R182.64], R152 ;  /* 0x00000098b6005986 */ /* 0x0003e4000c101d0a */
.L_x_1062:
[----:B------:R-:W-:Y:S05]  /*9270*/  BSYNC.RECONVERGENT B0 ;  /* 0x0000000000007941 */ /* 0x000fea0003800200 */
.L_x_1061:
[----:B------:R-:W-:Y:S04]  /*9280*/  BSSY.RECONVERGENT B0, `(.L_x_1128) ;  /* 0x00002f3000007945 */ /* 0x000fe80003800200 */
[----:B------:R-:W-:Y:S05]  /*9290*/  @!P3 BRA `(.L_x_1129) ;  /* 0x0000002c00c4b947 */ /* 0x000fea0003800000 */
[----:B------:R-:W-:-:S04]  /*92a0*/  UISETP.NE.U32.AND UP0, UPT, UR22, URZ, UPT ;  /* 0x000000ff1600728c */ /* 0x000fc8000bf05070 */
[----:B------:R-:W-:Y:S01]  /*92b0*/  UISETP.NE.AND.EX UP0, UPT, UR23, URZ, UPT, UP0 ;  /* 0x000000ff1700728c */ /* 0x000fe2000bf05300 */
[----:B------:R-:W-:Y:S10]  /*92c0*/  BRA.U !UP3, `(.L_x_1130) ;  /* 0x000000010b0c7547 */ /* 0x000ff4000b800000 */
[----:B-----5:R-:W2:Y:S02]  /*92d0*/  LDC.64 R164, c[0x0][0x390] ;  /* 0x0000e400ffa47b82 */ /* 0x020ea40000000a00 */
[----:B--2---:R-:W-:-:S06]  /*92e0*/  IMAD.WIDE.U32 R164, R180, 0x10, R164 ;  /* 0x00000010b4a47825 */ /* 0x004fcc00078e00a4 */
[----:B------:R-:W5:Y:S02]  /*92f0*/  LDG.E.128 R164, desc[UR10][R164.64] ;  /* 0x0000000aa4a47981 */ /* 0x000f64000c1e1d00 */
.L_x_1130:
[----:B------:R-:W-:Y:S05]  /*9300*/  BRA.U !UP0, `(.L_x_1131) ;  /* 0x0000001108ac7547 */ /* 0x000fea000b800000 */
[----:B------:R-:W-:-:S04]  /*9310*/  UISETP.NE.U32.AND UP0, UPT, UR24, URZ, UPT ;  /* 0x000000ff1800728c */ /* 0x000fc8000bf05070 */
[----:B------:R-:W-:-:S06]  /*9320*/  UISETP.NE.AND.EX UP0, UPT, UR25, URZ, UPT, UP0 ;  /* 0x000000ff1900728c */ /* 0x000fcc000bf05300 */
[----:B------:R-:W-:-:S13]  /*9330*/  PLOP3.LUT P5, PT, PT, PT, UP0, 0x80, 0x8 ;  /* 0x000000000008781c */ /* 0x000fda0003faf008 */
[----:B------:R-:W-:Y:S05]  /*9340*/  @!P5 BRA `(.L_x_1132) ;  /* 0x000000080050d947 */ /* 0x000fea0003800000 */
[----:B------:R-:W-:Y:S02]  /*9350*/  ISETP.LT.AND P0, PT, RZ, UR32, PT ;  /* 0x00000020ff007c0c */ /* 0x000fe4000bf01270 */
[----:B-----5:R-:W-:Y:S02]  /*9360*/  PRMT R156, R172, 0x7632, R156 ;  /* 0x00007632ac9c7816 */ /* 0x020fe4000000009c */
[----:B------:R-:W-:Y:S02]  /*9370*/  SHF.L.U32 R186, R173, 0x10, RZ ;  /* 0x00000010adba7819 */ /* 0x000fe400000006ff */
[----:B------:R-:W-:-:S07]  /*9380*/  SHF.L.U32 R156, R156, 0x10, RZ ;  /* 0x000000109c9c7819 */ /* 0x000fce00000006ff */
[--C-:B------:R-:W-:Y:S01]  /*9390*/  @P0 FFMA.FTZ R158, R9, UR6, R184.reuse ;  /* 0x00000006099e0c23 */ /* 0x100fe200080100b8 */
[----:B------:R-:W-:-:S03]  /*93a0*/  @P0 FFMA.FTZ R159, R23, UR6, R184 ;  /* 0x00000006179f0c23 */ /* 0x000fc600080100b8 */
[----:B------:R-:W-:Y:S01]  /*93b0*/  @P0 FADD.FTZ R157, R233, -R158 ;  /* 0x8000009ee99d0221 */ /* 0x000fe20000010000 */
[----:B------:R-:W-:Y:S01]  /*93c0*/  @P0 FFMA.FTZ R158, R10, UR6, R184 ;  /* 0x000000060a9e0c23 */ /* 0x000fe200080100b8 */
[----:B------:R-:W-:Y:S02]  /*93d0*/  @P0 FADD.FTZ R159, R216, -R159 ;  /* 0x8000009fd89f0221 */ /* 0x000fe40000010000 */
[----:B------:R-:W-:Y:S01]  /*93e0*/  @P0 FFMA.FTZ R156, R157, UR31, R156 ;  /* 0x0000001f9d9c0c23 */ /* 0x000fe2000801009c */
[----:B------:R-:W-:Y:S01]  /*93f0*/  PRMT R157, R173, 0x7632, R157 ;  /* 0x00007632ad9d7816 */ /* 0x000fe2000000009d */
[----:B------:R-:W-:Y:S01]  /*9400*/  @P0 FADD.FTZ R158, R231, -R158 ;  /* 0x8000009ee79e0221 */ /* 0x000fe20000010000 */
[----:B------:R-:W-:Y:S01]  /*9410*/  @P0 FFMA.FTZ R186, R159, UR31, R186 ;  /* 0x0000001f9fba0c23 */ /* 0x000fe200080100ba */
[----:B------:R-:W-:Y:S01]  /*9420*/  @P0 FFMA.FTZ R159, R199, UR6, R184 ;  /* 0x00000006c79f0c23 */ /* 0x000fe200080100b8 */
[----:B------:R-:W-:-:S03]  /*9430*/  SHF.L.U32 R157, R157, 0x10, RZ ;  /* 0x000000109d9d7819 */ /* 0x000fc600000006ff */
[----:B------:R-:W-:Y:S02]  /*9440*/  @P0 FADD.FTZ R159, R200, -R159 ;  /* 0x8000009fc89f0221 */ /* 0x000fe40000010000 */
[----:B------:R-:W-:Y:S01]  /*9450*/  @P0 FFMA.FTZ R157, R158, UR31, R157 ;  /* 0x0000001f9e9d0c23 */ /* 0x000fe2000801009d */
[----:B------:R-:W-:-:S05]  /*9460*/  SHF.L.U32 R158, R174, 0x10, RZ ;  /* 0x00000010ae9e7819 */ /* 0x000fca00000006ff */
[----:B------:R-:W-:Y:S01]  /*9470*/  @P0 FFMA.FTZ R158, R159, UR31, R158 ;  /* 0x0000001f9f9e0c23 */ /* 0x000fe2000801009e */
[----:B------:R-:W-:-:S04]  /*9480*/  @P0 FFMA.FTZ R159, R17, UR6, R184 ;  /* 0x00000006119f0c23 */ /* 0x000fc800080100b8 */
[----:B01----:R-:W-:Y:S01]  /*9490*/  @P0 FADD.FTZ R182, R222, -R159 ;  /* 0x8000009fdeb60221 */ /* 0x003fe20000010000 */
        /* <DEDUP_REMOVED lines=14> */
.L_x_1133:
[----:B------:R-:W-:Y:S05]  /*9580*/  BRA.U !UP3, `(.L_x_1134) ;  /* 0x000000010b347547 */ /* 0x000fea000b800000 */
[----:B------:R-:W-:Y:S01]  /*9590*/  LOP3.LUT P6, RZ, R190, 0xff00, RZ, 0xc0, !PT ;  /* 0x0000ff00beff7812 */ /* 0x000fe200078cc0ff */
[----:B------:R-:W-:-:S04]  /*95a0*/  FMUL.FTZ R182, R156, UR21 ;  /* 0x000000159cb67c20 */ /* 0x000fc80008410000 */
[----:B------:R-:W-:Y:S01]  /*95b0*/  FMUL.FTZ R226, R182, UR20 ;  /* 0x00000014b6e27c20 */ /* 0x000fe20008410000 */
[----:B------:R-:W-:-:S07]  /*95c0*/  IMAD.MOV.U32 R182, RZ, RZ, RZ ;  /* 0x000000ffffb67224 */ /* 0x000fce00078e00ff */
[----:B------:R-:W-:-:S04]  /*95d0*/  @P6 PRMT R183, R164, 0x7632, R183 ;  /* 0x00007632a4b76816 */ /* 0x000fc800000000b7 */
        /* <DEDUP_REMOVED lines=8> */
.L_x_1134:
        /* <DEDUP_REMOVED lines=12> */
.L_x_1135:
[----:B------:R-:W-:Y:S05]  /*9720*/  BRA.U !UP3, `(.L_x_1136) ;  /* 0x000000010b347547 */ /* 0x000fea000b800000 */
[----:B------:R-:W-:Y:S01]  /*9730*/  LOP3.LUT P6, RZ, R190, 0xff000000, RZ, 0xc0, !PT ;  /* 0xff000000beff7812 */ /* 0x000fe200078cc0ff */
[----:B------:R-:W-:-:S04]  /*9740*/  FMUL.FTZ R182, R157, UR21 ;  /* 0x000000159db67c20 */ /* 0x000fc80008410000 */
[----:B------:R-:W-:Y:S01]  /*9750*/  FMUL.FTZ R226, R182, UR20 ;  /* 0x00000014b6e27c20 */ /* 0x000fe20008410000 */
[----:B------:R-:W-:-:S07]  /*9760*/  MOV R182, RZ ;  /* 0x000000ff00b67202 */ /* 0x000fce0000000f00 */
        /* <DEDUP_REMOVED lines=9> */
.L_x_1136:
        /* <DEDUP_REMOVED lines=12> */
.L_x_1137:
[----:B------:R-:W-:Y:S01]  /*98c0*/  PRMT R183, R174, 0x7632, R183 ;  /* 0x00007632aeb77816 */ /* 0x000fe200000000b7 */
[----:B------:R-:W-:-:S03]  /*98d0*/  @P0 FFMA.FTZ R185, R11, UR6, R184 ;  /* 0x000000060bb90c23 */ /* 0x000fc600080100b8 */
[----:B------:R-:W-:Y:S01]  /*98e0*/  SHF.L.U32 R183, R183, 0x10, RZ ;  /* 0x00000010b7b77819 */ /* 0x000fe200000006ff */
[----:B------:R-:W-:Y:S01]  /*98f0*/  @P0 FADD.FTZ R182, R230, -R185 ;  /* 0x800000b9e6b60221 */ /* 0x000fe20000010000 */
[----:B------:R-:W-:-:S03]  /*9900*/  @P0 FFMA.FTZ R185, R14, UR6, R184 ;  /* 0x000000060eb90c23 */ /* 0x000fc600080100b8 */
[----:B------:R-:W-:Y:S01]  /*9910*/  @P0 FFMA.FTZ R183, R182, UR31, R183 ;  /* 0x0000001fb6b70c23 */ /* 0x000fe200080100b7 */
[----:B------:R-:W-:Y:S01]  /*9920*/  PRMT R182, R175, 0x7632, R182 ;  /* 0x00007632afb67816 */ /* 0x000fe200000000b6 */
[----:B------:R-:W-:-:S03]  /*9930*/  @P0 FADD.FTZ R185, R224, -R185 ;  /* 0x800000b9e0b90221 */ /* 0x000fc60000010000 */
[----:B------:R-:W-:Y:S01]  /*9940*/  F2FP.BF16.F32.PACK_AB R158, R183, R158 ;  /* 0x0000009eb79e723e */ /* 0x000fe200000010ff */
[----:B------:R-:W-:-:S04]  /*9950*/  IMAD.U32 R182, R182, 0x10000, RZ ;  /* 0x00010000b6b67824 */ /* 0x000fc800078e00ff */
[----:B------:R-:W-:Y:S01]  /*9960*/  @P0 FFMA.FTZ R182, R185, UR31, R182 ;  /* 0x0000001fb9b60c23 */ /* 0x000fe200080100b6 */
[----:B------:R-:W-:Y:S06]  /*9970*/  BRA.U !UP3, `(.L_x_1138) ;  /* 0x000000010b347547 */ /* 0x000fec000b800000 */
[----:B------:R-:W-:Y:S01]  /*9980*/  LOP3.LUT P6, RZ, R191, 0xff00, RZ, 0xc0, !PT ;  /* 0x0000ff00bfff7812 */ /* 0x000fe200078cc0ff */
[----:B------:R-:W-:Y:S01]  /*9990*/  FMUL.FTZ R183, R183, UR21 ;  /* 0x00000015b7b77c20 */ /* 0x000fe20008410000 */
[----:B------:R-:W-:-:S03]  /*99a0*/  MOV R226, RZ ;  /* 0x000000ff00e27202 */ /* 0x000fc60000000f00 */
        /* <DEDUP_REMOVED lines=10> */
.L_x_1138:
        /* <DEDUP_REMOVED lines=19> */
.L_x_1139:
[----:B------:R-:W-:Y:S01]  /*9b80*/  F2FP.BF16.F32.PACK_AB R159, R182, R159 ;  /* 0x0000009fb69f723e */ /* 0x000fe200000010ff */
[----:B------:R-:W-:Y:S06]  /*9b90*/  BRA.U !UP3, `(.L_x_1140) ;  /* 0x000000250b587547 */ /* 0x000fec000b800000 */
[----:B------:R-:W-:Y:S01]  /*9ba0*/  ISETP.GE.U32.AND P0, PT, R190, RZ, PT ;  /* 0x000000ffbe00720c */ /* 0x000fe20003f06070 */
[----:B------:R-:W-:-:S03]  /*9bb0*/  FMUL.FTZ R182, R182, UR21 ;  /* 0x00000015b6b67c20 */ /* 0x000fc60008410000 */
[----:B------:R-:W-:Y:S01]  /*9bc0*/  ISETP.GE.U32.AND.EX P0, PT, R191, 0x1000000, PT, P0 ;  /* 0x01000000bf00780c */ /* 0x000fe20003f06100 */
[----:B------:R-:W-:Y:S01]  /*9bd0*/  FMUL.FTZ R186, R182, UR20 ;  /* 0x00000014b6ba7c20 */ /* 0x000fe20008410000 */
[----:B------:R-:W-:-:S11]  /*9be0*/  MOV R182, RZ ;  /* 0x000000ff00b67202 */ /* 0x000fd60000000f00 */
[----:B------:R-:W-:Y:S02]  /*9bf0*/  @P0 PRMT R183, R167, 0x7632, R183 ;  /* 0x00007632a7b70816 */ /* 0x000fe400000000b7 */
[----:B------:R-:W-:Y:S02]  /*9c00*/  @P0 SHF.L.U32 R185, R248, 0x10, RZ ;  /* 0x00000010f8b90819 */ /* 0x000fe400000006ff */
[----:B------:R-:W-:-:S05]  /*9c10*/  @P0 SHF.L.U32 R183, R183, 0x10, RZ ;  /* 0x00000010b7b70819 */ /* 0x000fca00000006ff */
[C---:B------:R-:W-:Y:S01]  /*9c20*/  @P0 FMUL.FTZ R182, R186.reuse, R183 ;  /* 0x000000b7bab60220 */ /* 0x040fe20000410000 */
[----:B------:R-:W-:Y:S02]  /*9c30*/  IMAD.MOV.U32 R183, RZ, RZ, RZ ;  /* 0x000000ffffb77224 */ /* 0x000fe400078e00ff */
[----:B------:R-:W-:Y:S01]  /*9c40*/  @P0 FMUL.FTZ R183, R186, R185 ;  /* 0x000000b9bab70220 */ /* 0x000fe20000410000 */
[----:B------:R-:W-:-:S04]  /*9c50*/  FADD.FTZ R139, R139, R182 ;  /* 0x000000b68b8b7221 */ /* 0x000fc80000010000 */
[----:B------:R-:W-:-:S04]  /*9c60*/  F2FP.BF16.F32.PACK_AB R183, RZ, R183 ;  /* 0x000000b7ffb7723e */ /* 0x000fc800000010ff */
[----:B------:R-:W-:Y:S01]  /*9c70*/  PRMT R155, R155, 0x5410, R183 ;  /* 0x000054109b9b7816 */ /* 0x000fe200000000b7 */
[----:B------:R-:W-:Y:S06]  /*9c80*/  BRA `(.L_x_1140) ;  /* 0x00000024001c7947 */ /* 0x000fec0003800000 */
.L_x_1132:
[----:B------:R-:W-:Y:S01]  /*9c90*/  ISETP.LT.AND P6, PT, RZ, UR32, PT ;  /* 0x00000020ff007c0c */ /* 0x000fe2000bfc1270 */
[----:B------:R-:W-:-:S12]  /*9ca0*/  BRA.U !UP3, `(.L_x_1141) ;  /* 0x000000010b407547 */ /* 0x000fd8000b800000 */
[----:B01----:R-:W-:Y:S01]  /*9cb0*/  @P6 FFMA.FTZ R183, R17, UR6, R184 ;  /* 0x0000000611b76c23 */ /* 0x003fe200080100b8 */
        /* <DEDUP_REMOVED lines=15> */
.L_x_1141:
[----:B------:R-:W-:Y:S05]  /*9db0*/  BRA.U !UP3, `(.L_x_1142) ;  /* 0x000000010b487547 */ /* 0x000fea000b800000 */
[----:B01---5:R-:W-:Y:S01]  /*9dc0*/  PRMT R182, R172, 0x7632, R182 ;  /* 0x00007632acb67816 */ /* 0x023fe200000000b6 */
        /* <DEDUP_REMOVED lines=17> */
.L_x_1142:
[----:B------:R-:W-:Y:S05]  /*9ee0*/  BRA.U !UP3, `(.L_x_1143) ;  /* 0x000000010b407547 */ /* 0x000fea000b800000 */
[----:B01----:R-:W-:Y:S01]  /*9ef0*/  @P6 FFMA.FTZ R183, R23, UR6, R184 ;  /* 0x0000000617b76c23 */ /* 0x003fe200080100b8 */
[----:B-----5:R-:W-:Y:S01]  /*9f00*/  IMAD.U32 R182, R173, 0x10000, RZ ;  /* 0x00010000adb67824 */ /* 0x020fe200078e00ff */
[----:B------:R-:W-:Y:S02]  /*9f10*/  LOP3.LUT P0, RZ, R190, 0xff0000, RZ, 0xc0, !PT ;  /* 0x00ff0000beff7812 */ /* 0x000fe4000780c0ff */
[----:B------:R-:W-:-:S04]  /*9f20*/  @P6 FADD.FTZ R183, R216, -R183 ;  /* 0x800000b7d8b76221 */ /* 0x000fc80000010000 */
[----:B------:R-:W-:Y:S01]  /*9f30*/  @P6 FFMA.FTZ R182, R183, UR31, R182 ;  /* 0x0000001fb7b66c23 */ /* 0x000fe200080100b6 */
[----:B------:R-:W-:-:S03]  /*9f40*/  HFMA2 R183, -RZ, RZ, 0, 0 ;  /* 0x00000000ffb77431 */ /* 0x000fc600000001ff */
[----:B------:R-:W-:-:S03]  /*9f50*/  FMUL.FTZ R182, R182, UR21 ;  /* 0x00000015b6b67c20 */ /* 0x000fc60008410000 */
[----:B------:R-:W-:Y:S01]  /*9f60*/  @P0 SHF.L.U32 R186, R49, 0x10, RZ ;  /* 0x0000001031ba0819 */ /* 0x000fe200000006ff */
        /* <DEDUP_REMOVED lines=8> */
.L_x_1143:
        /* <DEDUP_REMOVED lines=19> */
.L_x_1144:
[----:B------:R-:W-:Y:S05]  /*a120*/  BRA.U !UP3, `(.L_x_1145) ;  /* 0x000000010b407547 */ /* 0x000fea000b800000 */
        /* <DEDUP_REMOVED lines=16> */
.L_x_1145:
        /* <DEDUP_REMOVED lines=19> */
.L_x_1146:
        /* <DEDUP_REMOVED lines=9> */
[----:B------:R-:W-:Y:S01]  /*a3f0*/  @P0 SHF.L.U32 R182, R167, 0x10, RZ ;  /* 0x00000010a7b60819 */ /* 0x000fe200000006ff */
[----:B------:R-:W-:-:S04]  /*a400*/  @P0 IMAD.U32 R186, R51, 0x10000, RZ ;  /* 0x0001000033ba0824 */ /* 0x000fc800078e00ff */
[-C--:B------:R-:W-:Y:S01]  /*a410*/  @P0 FMUL.FTZ R183, R182, R185.reuse ;  /* 0x000000b9b6b70220 */ /* 0x080fe20000410000 */
[----:B------:R-:W-:Y:S01]  /*a420*/  MOV R182, RZ ;  /* 0x000000ff00b67202 */ /* 0x000fe20000000f00 */
[----:B------:R-:W-:Y:S02]  /*a430*/  @P0 FMUL.FTZ R182, R186, R185 ;  /* 0x000000b9bab60220 */ /* 0x000fe40000410000 */
[----:B------:R-:W-:-:S03]  /*a440*/  FADD.FTZ R138, R138, R183 ;  /* 0x000000b78a8a7221 */ /* 0x000fc60000010000 */
[----:B------:R-:W-:-:S04]  /*a450*/  F2FP.BF16.F32.PACK_AB R182, RZ, R182 ;  /* 0x000000b6ffb6723e */ /* 0x000fc800000010ff */
[----:B------:R-:W-:-:S07]  /*a460*/  PRMT R155, R182, 0x7610, R155 ;  /* 0x00007610b69b7816 */ /* 0x000fce000000009b */
.L_x_1147:
[----:B------:R-:W-:Y:S05]  /*a470*/  BRA.U !UP3, `(.L_x_1140) ;  /* 0x0000001d0b207547 */ /* 0x000fea000b800000 */
[----:B-----5:R-:W-:Y:S01]  /*a480*/  ISETP.GE.U32.AND P0, PT, R190, RZ, PT ;  /* 0x000000ffbe00720c */ /* 0x020fe20003f06070 */
[----:B01----:R-:W-:Y:S01]  /*a490*/  @P6 FFMA.FTZ R183, R14, UR6, R184 ;  /* 0x000000060eb76c23 */ /* 0x003fe200080100b8 */
        /* <DEDUP_REMOVED lines=18> */
.L_x_1131:
        /* <DEDUP_REMOVED lines=11> */
[----:B------:R-:W2:Y:S01]  /*a670*/  @P6 LDC.64 R156, c[0x0][0x408] ;  /* 0x00010200ff9c6b82 */ /* 0x000ea20000000a00 */
[----:B01----:R-:W-:-:S07]  /*a680*/  @P6 SHF.L.U32 R183, R164, 0x10, RZ ;  /* 0x00000010a4b76819 */ /* 0x003fce00000006ff */
[----:B------:R-:W0:Y:S01]  /*a690*/  @P6 LDC.64 R158, c[0x0][0x408] ;  /* 0x00010200ff9e6b82 */ /* 0x000e220000000a00 */
[----:B--2---:R-:W-:-:S04]  /*a6a0*/  @P6 FMUL.FTZ R157, R157, R185 ;  /* 0x000000b99d9d6220 */ /* 0x004fc80000410000 */
[----:B------:R-:W-:Y:S01]  /*a6b0*/  @P6 FMUL.FTZ R156, R157, R156 ;  /* 0x0000009c9d9c6220 */ /* 0x000fe20000410000 */
[----:B------:R-:W-:Y:S02]  /*a6c0*/  HFMA2 R157, -RZ, RZ, 0, 0 ;  /* 0x00000000ff9d7431 */ /* 0x000fe400000001ff */
[----:B0-----:R-:W-:Y:S01]  /*a6d0*/  @P6 FMUL.FTZ R159, R159, R185 ;  /* 0x000000b99f9f6220 */ /* 0x001fe20000410000 */
        /* <DEDUP_REMOVED lines=8> */
.L_x_1149:
[----:B------:R-:W-:-:S04]  /*a760*/  FFMA.FTZ R156, R9, UR6, R184 ;  /* 0x00000006099c7c23 */ /* 0x000fc800080100b8 */
[----:B------:R-:W-:-:S04]  /*a770*/  FADD.FTZ R156, R233, -R156 ;  /* 0x8000009ce99c7221 */ /* 0x000fc80000010000 */
[----:B------:R-:W-:-:S05]  /*a780*/  FMUL.FTZ R186, R156, UR31 ;  /* 0x0000001f9cba7c20 */ /* 0x000fca0008410000 */
[----:B------:R-:W-:Y:S01]  /*a790*/  FSEL R186, R186, RZ, P0 ;  /* 0x000000ffbaba7208 */ /* 0x000fe20000000000 */
[----:B------:R-:W-:Y:S06]  /*a7a0*/  BRA.U !UP3, `(.L_x_1150) ;  /* 0x000000010b447547 */ /* 0x000fec000b800000 */
[----:B-----5:R-:W-:-:S13]  /*a7b0*/  LOP3.LUT P6, RZ, R190, 0xff00, RZ, 0xc0, !PT ;  /* 0x0000ff00beff7812 */ /* 0x020fda00078cc0ff */
[----:B------:R-:W2:Y:S08]  /*a7c0*/  @P6 LDC.64 R156, c[0x0][0x408] ;  /* 0x00010200ff9c6b82 */ /* 0x000eb00000000a00 */
[----:B------:R-:W3:Y:S01]  /*a7d0*/  @P6 LDC.64 R158, c[0x0][0x408] ;  /* 0x00010200ff9e6b82 */ /* 0x000ee20000000a00 */
[----:B--2---:R-:W-:-:S04]  /*a7e0*/  @P6 FMUL.FTZ R157, R157, R186 ;  /* 0x000000ba9d9d6220 */ /* 0x004fc80000410000 */
[----:B01----:R-:W-:Y:S01]  /*a7f0*/  @P6 FMUL.FTZ R182, R157, R156 ;  /* 0x0000009c9db66220 */ /* 0x003fe20000410000 */
[----:B------:R-:W-:Y:S01]  /*a800*/  @P6 PRMT R156, R164, 0x7632, R156 ;  /* 0x00007632a49c6816 */ /* 0x000fe2000000009c */
[----:B---3--:R-:W-:-:S03]  /*a810*/  @P6 FMUL.FTZ R159, R159, R186 ;  /* 0x000000ba9f9f6220 */ /* 0x008fc60000410000 */
[----:B------:R-:W-:Y:S01]  /*a820*/  @P6 SHF.L.U32 R157, R156, 0x10, RZ ;  /* 0x000000109c9d6819 */ /* 0x000fe200000006ff */
[----:B------:R-:W-:Y:S02]  /*a830*/  HFMA2 R156, -RZ, RZ, 0, 0 ;  /* 0x00000000ff9c7431 */ /* 0x000fe400000001ff */
[----:B------:R-:W-:Y:S01]  /*a840*/  @P6 FMUL.FTZ R159, R159, R158 ;  /* 0x0000009e9f9f6220 */ /* 0x000fe20000410000 */
[----:B------:R-:W-:Y:S01]  /*a850*/  @P6 SHF.L.U32 R158, R245, 0x10, RZ ;  /* 0x00000010f59e6819 */ /* 0x000fe200000006ff */
[----:B------:R-:W-:Y:S01]  /*a860*/  @P6 FMUL.FTZ R156, R157, R182 ;  /* 0x000000b69d9c6220 */ /* 0x000fe20000410000 */
[----:B------:R-:W-:-:S03]  /*a870*/  IMAD.MOV.U32 R157, RZ, RZ, RZ ;  /* 0x000000ffff9d7224 */ /* 0x000fc600078e00ff */
[----:B------:R-:W-:Y:S01]  /*a880*/  @P6 FMUL.FTZ R157, R158, R159 ;  /* 0x0000009f9e9d6220 */ /* 0x000fe20000410000 */
[----:B------:R-:W-:-:S04]  /*a890*/  FADD.FTZ R133, R133, R156 ;  /* 0x0000009c85857221 */ /* 0x000fc80000010000 */
[----:B------:R-:W-:-:S04]  /*a8a0*/  F2FP.BF16.F32.PACK_AB R157, RZ, R157 ;  /* 0x0000009dff9d723e */ /* 0x000fc800000010ff */
[----:B------:R-:W-:-:S07]  /*a8b0*/  PRMT R152, R152, 0x5410, R157 ;  /* 0x0000541098987816 */ /* 0x000fce000000009d */
.L_x_1150:
[----:B------:R-:W-:-:S04]  /*a8c0*/  FFMA.FTZ R157, R23, UR6, R184 ;  /* 0x00000006179d7c23 */ /* 0x000fc800080100b8 */
[----:B------:R-:W-:-:S04]  /*a8d0*/  FADD.FTZ R157, R216, -R157 ;  /* 0x8000009dd89d7221 */ /* 0x000fc80000010000 */
[----:B01----:R-:W-:-:S05]  /*a8e0*/  FMUL.FTZ R182, R157, UR31 ;  /* 0x0000001f9db67c20 */ /* 0x003fca0008410000 */
        /* <DEDUP_REMOVED lines=8> */
[----:B------:R-:W-:Y:S01]  /*a970*/  MOV R157, RZ ;  /* 0x000000ff009d7202 */ /* 0x000fe20000000f00 */
[----:B-1----:R-:W-:Y:S02]  /*a980*/  @P6 FMUL.FTZ R159, R159, R182 ;  /* 0x000000b69f9f6220 */ /* 0x002fe40000410000 */
[----:B------:R-:W-:Y:S01]  /*a990*/  @P6 FMUL.FTZ R157, R183, R156 ;  /* 0x0000009cb79d6220 */ /* 0x000fe20000410000 */
[----:B------:R-:W-:Y:S02]  /*a9a0*/  HFMA2 R156, -RZ, RZ, 0, 0 ;  /* 0x00000000ff9c7431 */ /* 0x000fe400000001ff */
[----:B------:R-:W-:Y:S01]  /*a9b0*/  @P6 FMUL.FTZ R159, R159, R158 ;  /* 0x0000009e9f9f6220 */ /* 0x000fe20000410000 */
[----:B------:R-:W-:Y:S01]  /*a9c0*/  @P6 SHF.L.U32 R158, R49, 0x10, RZ ;  /* 0x00000010319e6819 */ /* 0x000fe200000006ff */
[----:B------:R-:W-:-:S04]  /*a9d0*/  FADD.FTZ R134, R134, R157 ;  /* 0x0000009d86867221 */ /* 0x000fc80000010000 */
[----:B------:R-:W-:-:S05]  /*a9e0*/  @P6 FMUL.FTZ R156, R158, R159 ;  /* 0x0000009f9e9c6220 */ /* 0x000fca0000410000 */
[----:B------:R-:W-:-:S04]  /*a9f0*/  F2FP.BF16.F32.PACK_AB R156, RZ, R156 ;  /* 0x0000009cff9c723e */ /* 0x000fc800000010ff */
[----:B------:R-:W-:-:S07]  /*aa00*/  PRMT R153, R156, 0x7610, R153 ;  /* 0x000076109c997816 */ /* 0x000fce0000000099 */
.L_x_1151:
[----:B------:R-:W-:-:S04]  /*aa10*/  FFMA.FTZ R156, R10, UR6, R184 ;  /* 0x000000060a9c7c23 */ /* 0x000fc800080100b8 */
[----:B------:R-:W-:-:S04]  /*aa20*/  FADD.FTZ R156, R231, -R156 ;  /* 0x8000009ce79c7221 */ /* 0x000fc80000010000 */
[----:B------:R-:W-:-:S05]  /*aa30*/  FMUL.FTZ R158, R156, UR31 ;  /* 0x0000001f9c9e7c20 */ /* 0x000fca0008410000 */
[----:B------:R-:W-:Y:S01]  /*aa40*/  FSEL R158, R158, RZ, P0 ;  /* 0x000000ff9e9e7208 */ /* 0x000fe20000000000 */
[----:B------:R-:W-:Y:S06]  /*aa50*/  BRA.U !UP3, `(.L_x_1152) ;  /* 0x000000010b447547 */ /* 0x000fec000b800000 */
[----:B-----5:R-:W-:Y:S02]  /*aa60*/  LOP3.LUT P6, RZ, R190, 0xff000000, RZ, 0xc0, !PT ;  /* 0xff000000beff7812 */ /* 0x020fe400078cc0ff */
[----:B------:R-:W-:-:S11]  /*aa70*/  MOV R226, RZ ;  /* 0x000000ff00e27202 */ /* 0x000fd60000000f00 */
        /* <DEDUP_REMOVED lines=10> */
[----:B------:R-:W-:Y:S01]  /*ab20*/  HFMA2 R156, -RZ, RZ, 0, 0 ;  /* 0x00000000ff9c7431 */ /* 0x000fe200000001ff */
[----:B------:R-:W-:-:S05]  /*ab30*/  @P6 SHF.L.U32 R157, R246, 0x10, RZ ;  /* 0x00000010f69d6819 */ /* 0x000fca00000006ff */
[----:B------:R-:W-:-:S05]  /*ab40*/  @P6 FMUL.FTZ R156, R157, R228 ;  /* 0x000000e49d9c6220 */ /* 0x000fca0000410000 */
[----:B------:R-:W-:-:S04]  /*ab50*/  F2FP.BF16.F32.PACK_AB R156, RZ, R156 ;  /* 0x0000009cff9c723e */ /* 0x000fc800000010ff */
[----:B------:R-:W-:-:S07]  /*ab60*/  PRMT R153, R153, 0x5410, R156 ;  /* 0x0000541099997816 */ /* 0x000fce000000009c */
.L_x_1152:
        /* <DEDUP_REMOVED lines=21> */
[----:B------:R-:W-:Y:S01]  /*acc0*/  @P6 SHF.L.U32 R159, R50, 0x10, RZ ;  /* 0x00000010329f6819 */ /* 0x000fe200000006ff */
[----:B------:R-:W-:-:S04]  /*acd0*/  IMAD.MOV.U32 R158, RZ, RZ, RZ ;  /* 0x000000ffff9e7224 */ /* 0x000fc800078e00ff */
[----:B------:R-:W-:-:S05]  /*ace0*/  @P6 FMUL.FTZ R158, R159, R226 ;  /* 0x000000e29f9e6220 */ /* 0x000fca0000410000 */
[----:B------:R-:W-:-:S04]  /*acf0*/  F2FP.BF16.F32.PACK_AB R158, RZ, R158 ;  /* 0x0000009eff9e723e */ /* 0x000fc800000010ff */
[----:B------:R-:W-:-:S07]  /*ad00*/  PRMT R154, R158, 0x7610, R154 ;  /* 0x000076109e9a7816 */ /* 0x000fce000000009a */
.L_x_1153:
        /* <DEDUP_REMOVED lines=19> */
.L_x_1154:
        /* <DEDUP_REMOVED lines=22> */
[----:B------:R-:W-:-:S05]  /*afa0*/  @P0 SHF.L.U32 R182, R51, 0x10, RZ ;  /* 0x0000001033b60819 */ /* 0x000fca00000006ff */
[----:B------:R-:W-:-:S05]  /*afb0*/  @P0 FMUL.FTZ R159, R182, R183 ;  /* 0x000000b7b69f0220 */ /* 0x000fca0000410000 */
[----:B------:R-:W-:-:S04]  /*afc0*/  F2FP.BF16.F32.PACK_AB R159, RZ, R159 ;  /* 0x0000009fff9f723e */ /* 0x000fc800000010ff */
[----:B------:R-:W-:-:S07]  /*afd0*/  PRMT R155, R159, 0x7610, R155 ;  /* 0x000076109f9b7816 */ /* 0x000fce000000009b */
.L_x_1155:
        /* <DEDUP_REMOVED lines=19> */
[----:B------:R-:W-:Y:S01]  /*b110*/  PRMT R155, R155, 0x5410, R182 ;  /* 0x000054109b9b7816 */ /* 0x000fe200000000b6 */
[----:B------:R-:W-:Y:S06]  /*b120*/  BRA `(.L_x_1140) ;  /* 0x0000000c00f47947 */ /* 0x000fec0003800000 */
.L_x_1148:
[----:B------:R-:W-:Y:S05]  /*b130*/  BRA.U !UP3, `(.L_x_1156) ;  /* 0x000000010b787547 */ /* 0x000fea000b800000 */
[----:B-----5:R-:W-:Y:S01]  /*b140*/  LOP3.LUT P0, RZ, R190, 0xff, RZ, 0xc0, !PT ;  /* 0x000000ffbeff7812 */ /* 0x020fe2000780c0ff */
[----:B------:R-:W-:Y:S01]  /*b150*/  BSSY.RECONVERGENT B1, `(.L_x_1157) ;  /* 0x000000c000017945 */ /* 0x000fe20003800200 */
[----:B01----:R-:W-:-:S11]  /*b160*/  MOV R183, RZ ;  /* 0x000000ff00b77202 */ /* 0x003fd60000000f00 */
        /* <DEDUP_REMOVED lines=10> */
.L_x_1158:
[----:B------:R-:W-:Y:S05]  /*b210*/  BSYNC.RECONVERGENT B1 ;  /* 0x0000000000017941 */ /* 0x000fea0003800200 */
.L_x_1157:
        /* <DEDUP_REMOVED lines=13> */
.L_x_1160:
[----:B------:R-:W-:Y:S05]  /*b2f0*/  BSYNC.RECONVERGENT B1 ;  /* 0x0000000000017941 */ /* 0x000fea0003800200 */
.L_x_1159:
[----:B------:R-:W-:-:S04]  /*b300*/  F2FP.BF16.F32.PACK_AB R182, RZ, R182 ;  /* 0x000000b6ffb6723e */ /* 0x000fc800000010ff */
[----:B------:R-:W-:-:S07]  /*b310*/  PRMT R152, R182, 0x7610, R152 ;  /* 0x00007610b6987816 */ /* 0x000fce0000000098 */
.L_x_1156:
        /* <DEDUP_REMOVED lines=15> */
.L_x_1163:
[----:B------:R-:W-:Y:S05]  /*b410*/  BSYNC.RECONVERGENT B1 ;  /* 0x0000000000017941 */ /* 0x000fea0003800200 */
.L_x_1162:
[----:B------:R-:W-:Y:S01]  /*b420*/  FADD.FTZ R133, R133, R182 ;  /* 0x000000b685857221 */ /* 0x000fe20000010000 */
[----:B------:R-:W-:Y:S01]  /*b430*/  BSSY.RECONVERGENT B1, `(.L_x_1164) ;  /* 0x000000c000017945 */ /* 0x000fe20003800200 */
[----:B------:R-:W-:-:S03]  /*b440*/  HFMA2 R182, -RZ, RZ, 0, 0 ;  /* 0x00000000ffb67431 */ /* 0x000fc600000001ff */
        /* <DEDUP_REMOVED lines=10> */
.L_x_1165:
[----:B------:R-:W-:Y:S05]  /*b4f0*/  BSYNC.RECONVERGENT B1 ;  /* 0x0000000000017941 */ /* 0x000fea0003800200 */
.L_x_1164:
[----:B------:R-:W-:-:S04]  /*b500*/  F2FP.BF16.F32.PACK_AB R182, RZ, R182 ;  /* 0x000000b6ffb6723e */ /* 0x000fc800000010ff */
[----:B------:R-:W-:-:S07]  /*b510*/  PRMT R152, R152, 0x5410, R182 ;  /* 0x0000541098987816 */ /* 0x000fce00000000b6 */
.L_x_1161:
        /* <DEDUP_REMOVED lines=14> */
.L_x_1168:
[----:B------:R-:W-:Y:S05]  /*b600*/  BSYNC.RECONVERGENT B1 ;  /* 0x0000000000017941 */ /* 0x000fea0003800200 */
.L_x_1167:
[----:B------:R-:W-:Y:S01]  /*b610*/  BSSY.RECONVERGENT B1, `(.L_x_1169) ;  /* 0x000000d000017945 */ /* 0x000fe20003800200 */
[----:B------:R-:W-:Y:S01]  /*b620*/  FADD.FTZ R134, R134, R183 ;  /* 0x000000b786867221 */ /* 0x000fe20000010000 */
[----:B------:R-:W-:Y:S02]  /*b630*/  IMAD.MOV.U32 R182, RZ, RZ, RZ ;  /* 0x000000ffffb67224 */ /* 0x000fe400078e00ff */
        /* <DEDUP_REMOVED lines=10> */
.L_x_1170:
[----:B------:R-:W-:Y:S05]  /*b6e0*/  BSYNC.RECONVERGENT B1 ;  /* 0x0000000000017941 */ /* 0x000fea0003800200 */
.L_x_1169:
[----:B------:R-:W-:-:S04]  /*b6f0*/  F2FP.BF16.F32.PACK_AB R182, RZ, R182 ;  /* 0x000000b6ffb6723e */ /* 0x000fc800000010ff */
[----:B------:R-:W-:-:S07]  /*b700*/  PRMT R153, R182, 0x7610, R153 ;  /* 0x00007610b6997816 */ /* 0x000fce0000000099 */
.L_x_1166:
[----:B------:R-:W-:Y:S05]  /*b710*/  BRA.U !UP3, `(.L_x_1171) ;  /* 0x000000010b7c7547 */ /* 0x000fea000b800000 */
[----:B-----5:R-:W-:Y:S01]  /*b720*/  LOP3.LUT P0, RZ, R190, 0xff000000, RZ, 0xc0, !PT ;  /* 0xff000000beff7812 */ /* 0x020fe2000780c0ff */
[----:B------:R-:W-:Y:S01]  /*b730*/  BSSY.RECONVERGENT B1, `(.L_x_1172) ;  /* 0x000000d000017945 */ /* 0x000fe20003800200 */
[----:B01----:R-:W-:-:S11]  /*b740*/  HFMA2 R182, -RZ, RZ, 0, 0 ;  /* 0x00000000ffb67431 */ /* 0x003fd600000001ff */
        /* <DEDUP_REMOVED lines=11> */
.L_x_1173:
[----:B------:R-:W-:Y:S05]  /*b800*/  BSYNC.RECONVERGENT B1 ;  /* 0x0000000000017941 */ /* 0x000fea0003800200 */
.L_x_1172:
        /* <DEDUP_REMOVED lines=13> */
.L_x_1175:
[----:B------:R-:W-:Y:S05]  /*b8e0*/  BSYNC.RECONVERGENT B1 ;  /* 0x0000000000017941 */ /* 0x000fea0003800200 */
.L_x_1174:
[----:B------:R-:W-:-:S04]  /*b8f0*/  F2FP.BF16.F32.PACK_AB R182, RZ, R182 ;  /* 0x000000b6ffb6723e */ /* 0x000fc800000010ff */
[----:B------:R-:W-:-:S07]  /*b900*/  PRMT R153, R153, 0x5410, R182 ;  /* 0x0000541099997816 */ /* 0x000fce00000000b6 */
.L_x_1171:
        /* <DEDUP_REMOVED lines=14> */
.L_x_1178:
[----:B------:R-:W-:Y:S05]  /*b9f0*/  BSYNC.RECONVERGENT B1 ;  /* 0x0000000000017941 */ /* 0x000fea0003800200 */
.L_x_1177:
        /* <DEDUP_REMOVED lines=13> */
.L_x_1180:
[----:B------:R-:W-:Y:S05]  /*bad0*/  BSYNC.RECONVERGENT B1 ;  /* 0x0000000000017941 */ /* 0x000fea0003800200 */
.L_x_1179:
[----:B------:R-:W-:-:S04]  /*bae0*/  F2FP.BF16.F32.PACK_AB R182, RZ, R182 ;  /* 0x000000b6ffb6723e */ /* 0x000fc800000010ff */
[----:B------:R-:W-:-:S07]  /*baf0*/  PRMT R154, R182, 0x7610, R154 ;  /* 0x00007610b69a7816 */ /* 0x000fce000000009a */
.L_x_1176:
        /* <DEDUP_REMOVED lines=15> */
.L_x_1183:
[----:B------:R-:W-:Y:S05]  /*bbf0*/  BSYNC.RECONVERGENT B1 ;  /* 0x0000000000017941 */ /* 0x000fea0003800200 */
.L_x_1182:
        /* <DEDUP_REMOVED lines=13> */
.L_x_1185:
[----:B------:R-:W-:Y:S05]  /*bcd0*/  BSYNC.RECONVERGENT B1 ;  /* 0x0000000000017941 */ /* 0x000fea0003800200 */
.L_x_1184:
[----:B------:R-:W-:-:S04]  /*bce0*/  F2FP.BF16.F32.PACK_AB R182, RZ, R182 ;  /* 0x000000b6ffb6723e */ /* 0x000fc800000010ff */
[----:B------:R-:W-:-:S07]  /*bcf0*/  PRMT R154, R154, 0x5410, R182 ;  /* 0x000054109a9a7816 */ /* 0x000fce00000000b6 */
.L_x_1181:
        /* <DEDUP_REMOVED lines=14> */
.L_x_1188:
[----:B------:R-:W-:Y:S05]  /*bde0*/  BSYNC.RECONVERGENT B1 ;  /* 0x0000000000017941 */ /* 0x000fea0003800200 */
.L_x_1187:
        /* <DEDUP_REMOVED lines=13> */
.L_x_1190:
[----:B------:R-:W-:Y:S05]  /*bec0*/  BSYNC.RECONVERGENT B1 ;  /* 0x0000000000017941 */ /* 0x000fea0003800200 */
.L_x_1189:
[----:B------:R-:W-:-:S04]  /*bed0*/  F2FP.BF16.F32.PACK_AB R182, RZ, R182 ;  /* 0x000000b6ffb6723e */ /* 0x000fc800000010ff */
[----:B------:R-:W-:-:S07]  /*bee0*/  PRMT R155, R182, 0x7610, R155 ;  /* 0x00007610b69b7816 */ /* 0x000fce000000009b */
.L_x_1186:
[----:B------:R-:W-:Y:S05]  /*bef0*/  BRA.U !UP3, `(.L_x_1140) ;  /* 0x000000010b807547 */ /* 0x000fea000b800000 */
[----:B-----5:R-:W-:Y:S01]  /*bf00*/  ISETP.GE.U32.AND P0, PT, R190, RZ, PT ;  /* 0x000000ffbe00720c */ /* 0x020fe20003f06070 */
[----:B------:R-:W-:Y:S01]  /*bf10*/  BSSY.RECONVERGENT B1, `(.L_x_1191) ;  /* 0x000000e000017945 */ /* 0x000fe20003800200 */
[----:B01----:R-:W-:Y:S02]  /*bf20*/  MOV R182, RZ ;  /* 0x000000ff00b67202 */ /* 0x003fe40000000f00 */
        /* <DEDUP_REMOVED lines=12> */
.L_x_1192:
[----:B------:R-:W-:Y:S05]  /*bff0*/  BSYNC.RECONVERGENT B1 ;  /* 0x0000000000017941 */ /* 0x000fea0003800200 */
.L_x_1191:
[----:B------:R-:W-:Y:S01]  /*c000*/  FADD.FTZ R139, R139, R182 ;  /* 0x000000b68b8b7221 */ /* 0x000fe20000010000 */
[----:B------:R-:W-:Y:S01]  /*c010*/  BSSY.RECONVERGENT B1, `(.L_x_1193) ;  /* 0x000000c000017945 */ /* 0x000fe20003800200 */
[----:B------:R-:W-:-:S03]  /*c020*/  HFMA2 R182, -RZ, RZ, 0, 0 ;  /* 0x00000000ffb67431 */ /* 0x000fc600000001ff */
        /* <DEDUP_REMOVED lines=10> */
.L_x_1194:
[----:B------:R-:W-:Y:S05]  /*c0d0*/  BSYNC.RECONVERGENT B1 ;  /* 0x0000000000017941 */ /* 0x000fea0003800200 */
.L_x_1193:
[----:B------:R-:W-:-:S04]  /*c0e0*/  F2FP.BF16.F32.PACK_AB R182, RZ, R182 ;  /* 0x000000b6ffb6723e */ /* 0x000fc800000010ff */
[----:B------:R-:W-:-:S07]  /*c0f0*/  PRMT R155, R155, 0x5410, R182 ;  /* 0x000054109b9b7816 */ /* 0x000fce00000000b6 */
.L_x_1140:
[----:B01----:R-:W0:Y:S01]  /*c100*/  @P5 LDC.64 R182, c[0x0][0x478] ;  /* 0x00011e00ffb65b82 */ /* 0x003e220000000a00 */
[----:B------:R-:W1:Y:S01]  /*c110*/  @UP3 LDCU.64 UR4, c[0x0][0x468] ;  /* 0x00008d00ff0437ac */ /* 0x000e620008000a00 */
[----:B------:R-:W-:Y:S02]  /*c120*/  PLOP3.LUT P0, PT, PT, PT, UP3, 0x80, 0x8 ;  /* 0x000000000008781c */ /* 0x000fe40003f0f038 */
[----:B------:R-:W-:Y:S01]  /*c130*/  MOV R185, 0x10 ;  /* 0x0000001000b97802 */ /* 0x000fe20000000f00 */
[----:B0-----:R-:W-:-:S04]  /*c140*/  @P5 IMAD.WIDE.U32 R182, R181, 0x10, R182 ;  /* 0x00000010b5b65825 */ /* 0x001fc800078e00b6 */
[----:B------:R-:W-:Y:S01]  /*c150*/  VIADD R181, R181, 0x80 ;  /* 0x00000080b5b57836 */ /* 0x000fe20000000000 */
[----:B------:R1:W-:Y:S01]  /*c160*/  @P5 STG.E.128 desc[UR10][R182.64], R156 ;  /* 0x0000009cb6005986 */ /* 0x0003e2000c101d0a */
[----:B------:R-:W-:-:S04]  /*c170*/  PLOP3.LUT P5, PT, PT, PT, UP3, 0x80, 0x8 ;  /* 0x000000000008781c */ /* 0x000fc80003faf038 */
[C---:B-1----:R-:W-:Y:S01]  /*c180*/  @P0 IMAD.WIDE.U32 R182, R180.reuse, R185, UR4 ;  /* 0x00000004b4b60e25 */ /* 0x042fe2000f8e00b9 */
[----:B------:R-:W-:-:S08]  /*c190*/  IADD3 R180, PT, PT, R180, 0x80, RZ ;  /* 0x00000080b4b47810 */ /* 0x000fd00007ffe0ff */
[----:B------:R2:W-:Y:S02]  /*c1a0*/  @P5 STG.E.128 desc[UR10][R182.64], R152 ;  /* 0x00000098b6005986 */ /* 0x0005e4000c101d0a */
.L_x_1129:
[----:B------:R-:W-:Y:S05]  /*c1b0*/  BSYNC.RECONVERGENT B0 ;  /* 0x0000000000007941 */ /* 0x000fea0003800200 */
.L_x_1128:
[----:B------:R-:W-:Y:S04]  /*c1c0*/  BSSY.RECONVERGENT B0, `(.L_x_1195) ;  /* 0x00002f0000007945 */ /* 0x000fe80003800200 */
[----:B------:R-:W-:Y:S05]  /*c1d0*/  @!P4 BRA `(.L_x_1196) ;  /* 0x0000002c00b8c947 */ /* 0x000fea0003800000 */
[----:B------:R-:W-:-:S04]  /*c1e0*/  UISETP.NE.U32.AND UP0, UPT, UR22, URZ, UPT ;  /* 0x000000ff1600728c */ /* 0x000fc8000bf05070 */
[----:B------:R-:W-:Y:S01]  /*c1f0*/  UISETP.NE.AND.EX UP0, UPT, UR23, URZ, UPT, UP0 ;  /* 0x000000ff1700728c */ /* 0x000fe2000bf05300 */
[----:B------:R-:W-:Y:S10]  /*c200*/  BRA.U !UP3, `(.L_x_1197) ;  /* 0x000000010b0c7547 */ /* 0x000ff4000b800000 */
[----:B-----5:R-:W3:Y:S02]  /*c210*/  LDC.64 R164, c[0x0][0x390] ;  /* 0x0000e400ffa47b82 */ /* 0x020ee40000000a00 */
[----:B---3--:R-:W-:-:S06]  /*c220*/  IMAD.WIDE.U32 R164, R180, 0x10, R164 ;  /* 0x00000010b4a47825 */ /* 0x008fcc00078e00a4 */
[----:B------:R-:W5:Y:S02]  /*c230*/  LDG.E.128 R164, desc[UR10][R164.64] ;  /* 0x0000000aa4a47981 */ /* 0x000f64000c1e1d00 */
.L_x_1197:
        /* <DEDUP_REMOVED lines=8> */
[----:B------:R-:W-:Y:S02]  /*c2c0*/  SHF.L.U32 R159, R159, 0x10, RZ ;  /* 0x000000109f9f7819 */ /* 0x000fe400000006ff */
[----:B------:R-:W-:Y:S02]  /*c2d0*/  PRMT R157, R177, 0x7632, R157 ;  /* 0x00007632b19d7816 */ /* 0x000fe4000000009d */
[----:B------:R-:W-:-:S02]  /*c2e0*/  SHF.L.U32 R158, R178, 0x10, RZ ;  /* 0x00000010b29e7819 */ /* 0x000fc400000006ff */
[----:B------:R-:W-:Y:S01]  /*c2f0*/  SHF.L.U32 R157, R157, 0x10, RZ ;  /* 0x000000109d9d7819 */ /* 0x000fe200000006ff */
[--C-:B------:R-:W-:Y:S01]  /*c300*/  @P0 FFMA.FTZ R156, R18, UR6, R184.reuse ;  /* 0x00000006129c0c23 */ /* 0x100fe200080100b8 */
[--C-:B012---:R-:W-:Y:S01]  /*c310*/  @P0 FFMA.FTZ R183, R201, UR6, R184.reuse ;  /* 0x00000006c9b70c23 */ /* 0x107fe200080100b8 */
[----:B------:R-:W-:Y:S02]  /*c320*/  @P0 FFMA.FTZ R185, R19, UR6, R184 ;  /* 0x0000000613b90c23 */ /* 0x000fe400080100b8 */
[----:B------:R-:W-:Y:S01]  /*c330*/  @P0 FADD.FTZ R156, R221, -R156 ;  /* 0x8000009cdd9c0221 */ /* 0x000fe20000010000 */
[----:B------:R-:W-:-:S03]  /*c340*/  @P0 FADD.FTZ R183, R202, -R183 ;  /* 0x800000b7cab70221 */ /* 0x000fc60000010000 */
[----:B------:R-:W-:Y:S01]  /*c350*/  @P0 FFMA.FTZ R159, R156, UR31, R159 ;  /* 0x0000001f9c9f0c23 */ /* 0x000fe2000801009f */
[----:B------:R-:W-:Y:S01]  /*c360*/  @P0 FFMA.FTZ R186, R183, UR31, R186 ;  /* 0x0000001fb7ba0c23 */ /* 0x000fe200080100ba */
[----:B------:R-:W-:Y:S01]  /*c370*/  @P0 FADD.FTZ R156, R220, -R185 ;  /* 0x800000b9dc9c0221 */ /* 0x000fe20000010000 */
[----:B------:R-:W-:-:S03]  /*c380*/  @P0 FFMA.FTZ R183, R209, UR6, R184 ;  /* 0x00000006d1b70c23 */ /* 0x000fc600080100b8 */
[----:B------:R-:W-:Y:S01]  /*c390*/  @P0 FFMA.FTZ R157, R156, UR31, R157 ;  /* 0x0000001f9c9d0c23 */ /* 0x000fe2000801009d */
[----:B------:R-:W-:Y:S01]  /*c3a0*/  @P0 FADD.FTZ R183, R210, -R183 ;  /* 0x800000b7d2b70221 */ /* 0x000fe20000010000 */
[----:B------:R-:W-:-:S03]  /*c3b0*/  @P0 FFMA.FTZ R156, R196, UR6, R184 ;  /* 0x00000006c49c0c23 */ /* 0x000fc600080100b8 */
[----:B------:R-:W-:Y:S01]  /*c3c0*/  @P0 FFMA.FTZ R158, R183, UR31, R158 ;  /* 0x0000001fb79e0c23 */ /* 0x000fe2000801009e */
[----:B------:R-:W-:Y:S01]  /*c3d0*/  @P0 FADD.FTZ R183, R215, -R156 ;  /* 0x8000009cd7b70221 */ /* 0x000fe20000010000 */
        /* <DEDUP_REMOVED lines=14> */
.L_x_1200:
[----:B------:R-:W-:Y:S05]  /*c4c0*/  BRA.U !UP3, `(.L_x_1201) ;  /* 0x000000010b387547 */ /* 0x000fea000b800000 */
[----:B------:R-:W-:Y:S01]  /*c4d0*/  LOP3.LUT P6, RZ, R188, 0xff00, RZ, 0xc0, !PT ;  /* 0x0000ff00bcff7812 */ /* 0x000fe200078cc0ff */
[----:B------:R-:W-:Y:S01]  /*c4e0*/  FMUL.FTZ R182, R159, UR21 ;  /* 0x000000159fb67c20 */ /* 0x000fe20008410000 */
[----:B------:R-:W-:Y:S02]  /*c4f0*/  PRMT R185, R56, 0x7632, R185 ;  /* 0x0000763238b97816 */ /* 0x000fe400000000b9 */
[----:B------:R-:W-:Y:S01]  /*c500*/  MOV R226, RZ ;  /* 0x000000ff00e27202 */ /* 0x000fe20000000f00 */
[----:B------:R-:W-:-:S08]  /*c510*/  FMUL.FTZ R182, R182, UR20 ;  /* 0x00000014b6b67c20 */ /* 0x000fd00008410000 */
[----:B------:R-:W-:Y:S02]  /*c520*/  @P6 PRMT R183, R164, 0x7632, R183 ;  /* 0x00007632a4b76816 */ /* 0x000fe400000000b7 */
[----:B------:R-:W-:Y:S02]  /*c530*/  @P6 SHF.L.U32 R185, R185, 0x10, RZ ;  /* 0x00000010b9b96819 */ /* 0x000fe400000006ff */
[----:B------:R-:W-:-:S05]  /*c540*/  @P6 SHF.L.U32 R183, R183, 0x10, RZ ;  /* 0x00000010b7b76819 */ /* 0x000fca00000006ff */
[----:B------:R-:W-:Y:S01]  /*c550*/  @P6 FMUL.FTZ R226, R182, R183 ;  /* 0x000000b7b6e26220 */ /* 0x000fe20000410000 */
[----:B------:R-:W-:-:S03]  /*c560*/  HFMA2 R183, -RZ, RZ, 0, 0 ;  /* 0x00000000ffb77431 */ /* 0x000fc600000001ff */
[----:B------:R-:W-:Y:S01]  /*c570*/  FADD.FTZ R141, R141, R226 ;  /* 0x000000e28d8d7221 */ /* 0x000fe20000010000 */
[----:B------:R-:W-:-:S05]  /*c580*/  @P6 FMUL.FTZ R183, R182, R185 ;  /* 0x000000b9b6b76220 */ /* 0x000fca0000410000 */
[----:B------:R-:W-:-:S04]  /*c590*/  F2FP.BF16.F32.PACK_AB R183, RZ, R183 ;  /* 0x000000b7ffb7723e */ /* 0x000fc800000010ff */
[----:B------:R-:W-:-:S07]  /*c5a0*/  PRMT R152, R152, 0x5410, R183 ;  /* 0x0000541098987816 */ /* 0x000fce00000000b7 */
.L_x_1201:
        /* <DEDUP_REMOVED lines=12> */
.L_x_1202:
        /* <DEDUP_REMOVED lines=15> */
.L_x_1203:
        /* <DEDUP_REMOVED lines=12> */
.L_x_1204:
        /* <DEDUP_REMOVED lines=20> */
[--C-:B------:R-:W-:Y:S01]  /*c960*/  FADD.FTZ R145, R145, R226.reuse ;  /* 0x000000e291917221 */ /* 0x100fe20000010000 */
[----:B------:R-:W-:-:S05]  /*c970*/  PRMT R226, R58, 0x7632, R226 ;  /* 0x000076323ae27816 */ /* 0x000fca00000000e2 */
[----:B------:R-:W-:-:S04]  /*c980*/  @P6 IMAD.U32 R226, R226, 0x10000, RZ ;  /* 0x00010000e2e26824 */ /* 0x000fc800078e00ff */
[----:B------:R-:W-:-:S05]  /*c990*/  @P6 FMUL.FTZ R185, R183, R226 ;  /* 0x000000e2b7b96220 */ /* 0x000fca0000410000 */
[----:B------:R-:W-:-:S04]  /*c9a0*/  F2FP.BF16.F32.PACK_AB R185, RZ, R185 ;  /* 0x000000b9ffb9723e */ /* 0x000fc800000010ff */
[----:B------:R-:W-:-:S07]  /*c9b0*/  PRMT R154, R154, 0x5410, R185 ;  /* 0x000054109a9a7816 */ /* 0x000fce00000000b9 */
.L_x_1205:
[----:B------:R-:W-:Y:S01]  /*c9c0*/  @P0 FFMA.FTZ R183, R211, UR6, R184 ;  /* 0x00000006d3b70c23 */ /* 0x000fe200080100b8 */
[----:B------:R-:W-:Y:S02]  /*c9d0*/  F2FP.BF16.F32.PACK_AB R156, R159, R156 ;  /* 0x0000009c9f9c723e */ /* 0x000fe400000010ff */
[----:B------:R-:W-:Y:S01]  /*c9e0*/  SHF.L.U32 R159, R179, 0x10, RZ ;  /* 0x00000010b39f7819 */ /* 0x000fe200000006ff */
[----:B------:R-:W-:Y:S01]  /*c9f0*/  @P0 FADD.FTZ R184, R212, -R183 ;  /* 0x800000b7d4b80221 */ /* 0x000fe20000010000 */
[----:B------:R-:W-:-:S03]  /*ca00*/  F2FP.BF16.F32.PACK_AB R157, R157, R186 ;  /* 0x000000ba9d9d723e */ /* 0x000fc600000010ff */
[----:B------:R-:W-:Y:S01]  /*ca10*/  @P0 FFMA.FTZ R159, R184, UR31, R159 ;  /* 0x0000001fb89f0c23 */ /* 0x000fe2000801009f */
[----:B------:R-:W-:Y:S06]  /*ca20*/  BRA.U !UP3, `(.L_x_1206) ;  /* 0x000000010b307547 */ /* 0x000fec000b800000 */
[----:B------:R-:W-:Y:S01]  /*ca30*/  LOP3.LUT P0, RZ, R189, 0xff0000, RZ, 0xc0, !PT ;  /* 0x00ff0000bdff7812 */ /* 0x000fe2000780c0ff */
[----:B------:R-:W-:Y:S01]  /*ca40*/  FMUL.FTZ R183, R159, UR21 ;  /* 0x000000159fb77c20 */ /* 0x000fe20008410000 */
[----:B------:R-:W-:-:S03]  /*ca50*/  HFMA2 R184, -RZ, RZ, 0, 0 ;  /* 0x00000000ffb87431 */ /* 0x000fc600000001ff */
[----:B------:R-:W-:Y:S01]  /*ca60*/  FMUL.FTZ R186, R183, UR20 ;  /* 0x00000014b7ba7c20 */ /* 0x000fe20008410000 */
[----:B------:R-:W-:-:S07]  /*ca70*/  MOV R183, RZ ;  /* 0x000000ff00b77202 */ /* 0x000fce0000000f00 */
[----:B------:R-:W-:-:S05]  /*ca80*/  @P0 SHF.L.U32 R185, R167, 0x10, RZ ;  /* 0x00000010a7b90819 */ /* 0x000fca00000006ff */
[----:B------:R-:W-:Y:S01]  /*ca90*/  @P0 FMUL.FTZ R183, R185, R186 ;  /* 0x000000bab9b70220 */ /* 0x000fe20000410000 */
[----:B------:R-:W-:-:S03]  /*caa0*/  @P0 SHF.L.U32 R185, R59, 0x10, RZ ;  /* 0x000000103bb90819 */ /* 0x000fc600000006ff */
[----:B------:R-:W-:Y:S02]  /*cab0*/  FADD.FTZ R146, R146, R183 ;  /* 0x000000b792927221 */ /* 0x000fe40000010000 */
[----:B------:R-:W-:-:S05]  /*cac0*/  @P0 FMUL.FTZ R184, R186, R185 ;  /* 0x000000b9bab80220 */ /* 0x000fca0000410000 */
[----:B------:R-:W-:-:S04]  /*cad0*/  F2FP.BF16.F32.PACK_AB R184, RZ, R184 ;  /* 0x000000b8ffb8723e */ /* 0x000fc800000010ff */
[----:B------:R-:W-:-:S07]  /*cae0*/  PRMT R155, R184, 0x7610, R155 ;  /* 0x00007610b89b7816 */ /* 0x000fce000000009b */
.L_x_1206:
[----:B------:R-:W-:Y:S01]  /*caf0*/  F2FP.BF16.F32.PACK_AB R159, R182, R159 ;  /* 0x0000009fb69f723e */ /* 0x000fe200000010ff */
[----:B------:R-:W-:Y:S06]  /*cb00*/  BRA.U !UP3, `(.L_x_1207) ;  /* 0x000000250b487547 */ /* 0x000fec000b800000 */
[----:B------:R-:W-:Y:S01]  /*cb10*/  ISETP.GE.U32.AND P0, PT, R188, RZ, PT ;  /* 0x000000ffbc00720c */ /* 0x000fe20003f06070 */
[----:B------:R-:W-:Y:S01]  /*cb20*/  FMUL.FTZ R182, R182, UR21 ;  /* 0x00000015b6b67c20 */ /* 0x000fe20008410000 */
[----:B------:R-:W-:Y:S02]  /*cb30*/  PRMT R183, R59, 0x7632, R183 ;  /* 0x000076323bb77816 */ /* 0x000fe400000000b7 */
[----:B------:R-:W-:Y:S01]  /*cb40*/  ISETP.GE.U32.AND.EX P0, PT, R189, 0x1000000, PT, P0 ;  /* 0x01000000bd00780c */ /* 0x000fe20003f06100 */
[----:B------:R-:W-:Y:S01]  /*cb50*/  FMUL.FTZ R185, R182, UR20 ;  /* 0x00000014b6b97c20 */ /* 0x000fe20008410000 */
[----:B------:R-:W-:-:S11]  /*cb60*/  MOV R184, RZ ;  /* 0x000000ff00b87202 */ /* 0x000fd60000000f00 */
[----:B------:R-:W-:-:S05]  /*cb70*/  @P0 SHF.L.U32 R182, R183, 0x10, RZ ;  /* 0x00000010b7b60819 */ /* 0x000fca00000006ff */
[----:B------:R-:W-:Y:S01]  /*cb80*/  @P0 FMUL.FTZ R184, R185, R182 ;  /* 0x000000b6b9b80220 */ /* 0x000fe20000410000 */
[----:B------:R-:W-:-:S04]  /*cb90*/  @P0 PRMT R182, R167, 0x7632, R182 ;  /* 0x00007632a7b60816 */ /* 0x000fc800000000b6 */
[----:B------:R-:W-:Y:S01]  /*cba0*/  @P0 SHF.L.U32 R183, R182, 0x10, RZ ;  /* 0x00000010b6b70819 */ /* 0x000fe200000006ff */
[----:B------:R-:W-:Y:S01]  /*cbb0*/  HFMA2 R182, -RZ, RZ, 0, 0 ;  /* 0x00000000ffb67431 */ /* 0x000fe200000001ff */
[----:B------:R-:W-:-:S04]  /*cbc0*/  F2FP.BF16.F32.PACK_AB R184, RZ, R184 ;  /* 0x000000b8ffb8723e */ /* 0x000fc800000010ff */
[----:B------:R-:W-:Y:S01]  /*cbd0*/  PRMT R155, R155, 0x5410, R184 ;  /* 0x000054109b9b7816 */ /* 0x000fe200000000b8 */
[----:B------:R-:W-:-:S04]  /*cbe0*/  @P0 FMUL.FTZ R182, R185, R183 ;  /* 0x000000b7b9b60220 */ /* 0x000fc80000410000 */
[----:B------:R-:W-:Y:S01]  /*cbf0*/  FADD.FTZ R147, R147, R182 ;  /* 0x000000b693937221 */ /* 0x000fe20000010000 */
[----:B------:R-:W-:Y:S06]  /*cc00*/  BRA `(.L_x_1207) ;  /* 0x0000002400087947 */ /* 0x000fec0003800000 */
.L_x_1199:
[----:B------:R-:W-:Y:S01]  /*cc10*/  ISETP.LT.AND P6, PT, RZ, UR32, PT ;  /* 0x00000020ff007c0c */ /* 0x000fe2000bfc1270 */
[----:B------:R-:W-:-:S12]  /*cc20*/  BRA.U !UP3, `(.L_x_1208) ;  /* 0x000000010b407547 */ /* 0x000fd8000b800000 */
[----:B012---:R-:W-:Y:S01]  /*cc30*/  @P6 FFMA.FTZ R182, R196, UR6, R184 ;  /* 0x00000006c4b66c23 */ /* 0x007fe200080100b8 */
        /* <DEDUP_REMOVED lines=15> */
.L_x_1208:
[----:B------:R-:W-:Y:S05]  /*cd30*/  BRA.U !UP3, `(.L_x_1209) ;  /* 0x000000010b4c7547 */ /* 0x000fea000b800000 */
[----:B012--5:R-:W-:Y:S01]  /*cd40*/  PRMT R182, R176, 0x7632, R182 ;  /* 0x00007632b0b67816 */ /* 0x027fe200000000b6 */
[----:B------:R-:W-:Y:S01]  /*cd50*/  @P6 FFMA.FTZ R186, R18, UR6, R184 ;  /* 0x0000000612ba6c23 */ /* 0x000fe200080100b8 */
[----:B------:R-:W-:Y:S02]  /*cd60*/  LOP3.LUT P0, RZ, R188, 0xff00, RZ, 0xc0, !PT ;  /* 0x0000ff00bcff7812 */ /* 0x000fe4000780c0ff */
[----:B------:R-:W-:Y:S01]  /*cd70*/  SHF.L.U32 R182, R182, 0x10, RZ ;  /* 0x00000010b6b67819 */ /* 0x000fe200000006ff */
[----:B------:R-:W-:Y:S01]  /*cd80*/  @P6 FADD.FTZ R183, R221, -R186 ;  /* 0x800000baddb76221 */ /* 0x000fe20000010000 */
[----:B------:R-:W-:-:S03]  /*cd90*/  PRMT R185, R56, 0x7632, R185 ;  /* 0x0000763238b97816 */ /* 0x000fc600000000b9 */
        /* <DEDUP_REMOVED lines=13> */
.L_x_1209:
[----:B------:R-:W-:Y:S05]  /*ce70*/  BRA.U !UP3, `(.L_x_1210) ;  /* 0x000000010b407547 */ /* 0x000fea000b800000 */
[----:B012---:R-:W-:Y:S01]  /*ce80*/  @P6 FFMA.FTZ R183, R201, UR6, R184 ;  /* 0x00000006c9b76c23 */ /* 0x007fe200080100b8 */
        /* <DEDUP_REMOVED lines=10> */
[----:B------:R-:W-:Y:S02]  /*cf30*/  IMAD.MOV.U32 R182, RZ, RZ, RZ ;  /* 0x000000ffffb67224 */ /* 0x000fe400078e00ff */
[----:B------:R-:W-:Y:S01]  /*cf40*/  @P0 FMUL.FTZ R182, R186, R185 ;  /* 0x000000b9bab60220 */ /* 0x000fe20000410000 */
[----:B------:R-:W-:-:S04]  /*cf50*/  FADD.FTZ R142, R142, R183 ;  /* 0x000000b78e8e7221 */ /* 0x000fc80000010000 */
[----:B------:R-:W-:-:S04]  /*cf60*/  F2FP.BF16.F32.PACK_AB R182, RZ, R182 ;  /* 0x000000b6ffb6723e */ /* 0x000fc800000010ff */
[----:B------:R-:W-:-:S07]  /*cf70*/  PRMT R153, R182, 0x7610, R153 ;  /* 0x00007610b6997816 */ /* 0x000fce0000000099 */
.L_x_1210:
[----:B------:R-:W-:Y:S05]  /*cf80*/  BRA.U !UP3, `(.L_x_1211) ;  /* 0x000000010b4c7547 */ /* 0x000fea000b800000 */
[----:B-----5:R-:W-:Y:S01]  /*cf90*/  LOP3.LUT P0, RZ, R188, 0xff000000, RZ, 0xc0, !PT ;  /* 0xff000000bcff7812 */ /* 0x020fe2000780c0ff */
[----:B012---:R-:W-:Y:S01]  /*cfa0*/  @P6 FFMA.FTZ R183, R19, UR6, R184 ;  /* 0x0000000613b76c23 */ /* 0x007fe200080100b8 */
[----:B------:R-:W-:Y:S02]  /*cfb0*/  PRMT R182, R177, 0x7632, R182 ;  /* 0x00007632b1b67816 */ /* 0x000fe400000000b6 */
[----:B------:R-:W-:Y:S01]  /*cfc0*/  PRMT R185, R57, 0x7632, R185 ;  /* 0x0000763239b97816 */ /* 0x000fe200000000b9 */
        /* <DEDUP_REMOVED lines=15> */
.L_x_1211:
[----:B------:R-:W-:Y:S05]  /*d0c0*/  BRA.U !UP3, `(.L_x_1212) ;  /* 0x000000010b407547 */ /* 0x000fea000b800000 */
[----:B012---:R-:W-:Y:S01]  /*d0d0*/  @P6 FFMA.FTZ R183, R209, UR6, R184 ;  /* 0x00000006d1b76c23 */ /* 0x007fe200080100b8 */
        /* <DEDUP_REMOVED lines=15> */
.L_x_1212:
[----:B------:R-:W-:Y:S05]  /*d1d0*/  BRA.U !UP3, `(.L_x_1213) ;  /* 0x000000010b4c7547 */ /* 0x000fea000b800000 */
[----:B-----5:R-:W-:Y:S01]  /*d1e0*/  LOP3.LUT P0, RZ, R189, 0xff00, RZ, 0xc0, !PT ;  /* 0x0000ff00bdff7812 */ /* 0x020fe2000780c0ff */
[----:B------:R-:W-:Y:S01]  /*d1f0*/  @P6 FFMA.FTZ R186, R20, UR6, R184 ;  /* 0x0000000614ba6c23 */ /* 0x000fe200080100b8 */
[----:B012---:R-:W-:Y:S02]  /*d200*/  PRMT R182, R178, 0x7632, R182 ;  /* 0x00007632b2b67816 */ /* 0x007fe400000000b6 */
[----:B------:R-:W-:Y:S01]  /*d210*/  PRMT R185, R58, 0x7632, R185 ;  /* 0x000076323ab97816 */ /* 0x000fe200000000b9 */
[----:B------:R-:W-:Y:S02]  /*d220*/  @P6 FADD.FTZ R183, R219, -R186 ;  /* 0x800000badbb76221 */ /* 0x000fe40000010000 */
[----:B------:R-:W-:-:S04]  /*d230*/  IMAD.U32 R182, R182, 0x10000, RZ ;  /* 0x00010000b6b67824 */ /* 0x000fc800078e00ff */
        /* <DEDUP_REMOVED lines=13> */
.L_x_1213:
        /* <DEDUP_REMOVED lines=17> */
.L_x_1214:
[----:B------:R-:W-:Y:S05]  /*d420*/  BRA.U !UP3, `(.L_x_1207) ;  /* 0x0000001d0b007547 */ /* 0x000fea000b800000 */
[----:B-----5:R-:W-:Y:S01]  /*d430*/  ISETP.GE.U32.AND P0, PT, R188, RZ, PT ;  /* 0x000000ffbc00720c */ /* 0x020fe20003f06070 */
[----:B012---:R-:W-:Y:S01]  /*d440*/  @P6 FFMA.FTZ R183, R243, UR6, R184 ;  /* 0x00000006f3b76c23 */ /* 0x007fe200080100b8 */
[----:B------:R-:W-:Y:S01]  /*d450*/  PRMT R182, R179, 0x7632, R182 ;  /* 0x00007632b3b67816 */ /* 0x000fe200000000b6 */
[----:B------:R-:W-:Y:S01]  /*d460*/  IMAD.MOV.U32 R184, RZ, RZ, RZ ;  /* 0x000000ffffb87224 */ /* 0x000fe200078e00ff */
[----:B------:R-:W-:Y:S01]  /*d470*/  ISETP.GE.U32.AND.EX P0, PT, R189, 0x1000000, PT, P0 ;  /* 0x01000000bd00780c */ /* 0x000fe20003f06100 */
[----:B------:R-:W-:Y:S01]  /*d480*/  @P6 FADD.FTZ R183, R244, -R183 ;  /* 0x800000b7f4b76221 */ /* 0x000fe20000010000 */
[----:B------:R-:W-:-:S05]  /*d490*/  SHF.L.U32 R182, R182, 0x10, RZ ;  /* 0x00000010b6b67819 */ /* 0x000fca00000006ff */
[----:B------:R-:W-:Y:S01]  /*d4a0*/  @P6 FFMA.FTZ R182, R183, UR31, R182 ;  /* 0x0000001fb7b66c23 */ /* 0x000fe200080100b6 */
[----:B------:R-:W-:-:S03]  /*d4b0*/  PRMT R183, R59, 0x7632, R183 ;  /* 0x000076323bb77816 */ /* 0x000fc600000000b7 */
[----:B------:R-:W-:Y:S02]  /*d4c0*/  FMUL.FTZ R182, R182, UR21 ;  /* 0x00000015b6b67c20 */ /* 0x000fe40008410000 */
[----:B------:R-:W-:Y:S02]  /*d4d0*/  @P0 SHF.L.U32 R183, R183, 0x10, RZ ;  /* 0x00000010b7b70819 */ /* 0x000fe400000006ff */
[----:B------:R-:W-:Y:S01]  /*d4e0*/  FMUL.FTZ R186, R182, UR20 ;  /* 0x00000014b6ba7c20 */ /* 0x000fe20008410000 */
[----:B------:R-:W-:-:S03]  /*d4f0*/  @P0 PRMT R182, R167, 0x7632, R182 ;  /* 0x00007632a7b60816 */ /* 0x000fc600000000b6 */
[----:B------:R-:W-:Y:S01]  /*d500*/  @P0 FMUL.FTZ R184, R183, R186 ;  /* 0x000000bab7b80220 */ /* 0x000fe20000410000 */
[----:B------:R-:W-:Y:S02]  /*d510*/  @P0 SHF.L.U32 R183, R182, 0x10, RZ ;  /* 0x00000010b6b70819 */ /* 0x000fe400000006ff */
[----:B------:R-:W-:Y:S02]  /*d520*/  MOV R182, RZ ;  /* 0x000000ff00b67202 */ /* 0x000fe40000000f00 */
[----:B------:R-:W-:Y:S01]  /*d530*/  F2FP.BF16.F32.PACK_AB R184, RZ, R184 ;  /* 0x000000b8ffb8723e */ /* 0x000fe200000010ff */
[----:B------:R-:W-:-:S03]  /*d540*/  @P0 FMUL.FTZ R182, R186, R183 ;  /* 0x000000b7bab60220 */ /* 0x000fc60000410000 */
[----:B------:R-:W-:Y:S01]  /*d550*/  PRMT R155, R155, 0x5410, R184 ;  /* 0x000054109b9b7816 */ /* 0x000fe200000000b8 */
[----:B------:R-:W-:Y:S01]  /*d560*/  FADD.FTZ R147, R147, R182 ;  /* 0x000000b693937221 */ /* 0x000fe20000010000 */
[----:B------:R-:W-:Y:S06]  /*d570*/  BRA `(.L_x_1207) ;  /* 0x0000001800ac7947 */ /* 0x000fec0003800000 */
.L_x_1198:
        /* <DEDUP_REMOVED lines=11> */
[----:B------:R-:W3:Y:S01]  /*d630*/  @P6 LDC.64 R156, c[0x0][0x408] ;  /* 0x00010200ff9c6b82 */ /* 0x000ee20000000a00 */
[----:B012---:R-:W-:-:S07]  /*d640*/  @P6 SHF.L.U32 R183, R164, 0x10, RZ ;  /* 0x00000010a4b76819 */ /* 0x007fce00000006ff */
[----:B------:R-:W0:Y:S01]  /*d650*/  @P6 LDC.64 R158, c[0x0][0x408] ;  /* 0x00010200ff9e6b82 */ /* 0x000e220000000a00 */
[----:B---3--:R-:W-:-:S04]  /*d660*/  @P6 FMUL.FTZ R157, R157, R185 ;  /* 0x000000b99d9d6220 */ /* 0x008fc80000410000 */
        /* <DEDUP_REMOVED lines=11> */
.L_x_1216:
[----:B------:R-:W-:-:S04]  /*d720*/  FFMA.FTZ R156, R18, UR6, R184 ;  /* 0x00000006129c7c23 */ /* 0x000fc800080100b8 */
[----:B------:R-:W-:-:S04]  /*d730*/  FADD.FTZ R156, R221, -R156 ;  /* 0x8000009cdd9c7221 */ /* 0x000fc80000010000 */
[----:B------:R-:W-:-:S05]  /*d740*/  FMUL.FTZ R186, R156, UR31 ;  /* 0x0000001f9cba7c20 */ /* 0x000fca0008410000 */
[----:B------:R-:W-:Y:S01]  /*d750*/  FSEL R186, R186, RZ, P0 ;  /* 0x000000ffbaba7208 */ /* 0x000fe20000000000 */
[----:B------:R-:W-:Y:S06]  /*d760*/  BRA.U !UP3, `(.L_x_1217) ;  /* 0x000000010b487547 */ /* 0x000fec000b800000 */
[----:B-----5:R-:W-:-:S13]  /*d770*/  LOP3.LUT P6, RZ, R188, 0xff00, RZ, 0xc0, !PT ;  /* 0x0000ff00bcff7812 */ /* 0x020fda00078cc0ff */
[----:B------:R-:W3:Y:S08]  /*d780*/  @P6 LDC.64 R156, c[0x0][0x408] ;  /* 0x00010200ff9c6b82 */ /* 0x000ef00000000a00 */
[----:B------:R-:W4:Y:S01]  /*d790*/  @P6 LDC.64 R158, c[0x0][0x408] ;  /* 0x00010200ff9e6b82 */ /* 0x000f220000000a00 */
[----:B---3--:R-:W-:-:S04]  /*d7a0*/  @P6 FMUL.FTZ R157, R157, R186 ;  /* 0x000000ba9d9d6220 */ /* 0x008fc80000410000 */
[----:B012---:R-:W-:Y:S01]  /*d7b0*/  @P6 FMUL.FTZ R182, R157, R156 ;  /* 0x0000009c9db66220 */ /* 0x007fe20000410000 */
[----:B------:R-:W-:Y:S01]  /*d7c0*/  @P6 PRMT R156, R164, 0x7632, R156 ;  /* 0x00007632a49c6816 */ /* 0x000fe2000000009c */
[----:B----4-:R-:W-:-:S03]  /*d7d0*/  @P6 FMUL.FTZ R159, R159, R186 ;  /* 0x000000ba9f9f6220 */ /* 0x010fc60000410000 */
[----:B------:R-:W-:Y:S01]  /*d7e0*/  @P6 SHF.L.U32 R157, R156, 0x10, RZ ;  /* 0x000000109c9d6819 */ /* 0x000fe200000006ff */
[----:B------:R-:W-:Y:S02]  /*d7f0*/  HFMA2 R156, -RZ, RZ, 0, 0 ;  /* 0x00000000ff9c7431 */ /* 0x000fe400000001ff */
[----:B------:R-:W-:Y:S01]  /*d800*/  @P6 FMUL.FTZ R159, R159, R158 ;  /* 0x0000009e9f9f6220 */ /* 0x000fe20000410000 */
[----:B------:R-:W-:Y:S01]  /*d810*/  PRMT R158, R56, 0x7632, R158 ;  /* 0x00007632389e7816 */ /* 0x000fe2000000009e */
[----:B------:R-:W-:-:S03]  /*d820*/  @P6 FMUL.FTZ R156, R157, R182 ;  /* 0x000000b69d9c6220 */ /* 0x000fc60000410000 */
[----:B------:R-:W-:Y:S02]  /*d830*/  @P6 SHF.L.U32 R158, R158, 0x10, RZ ;  /* 0x000000109e9e6819 */ /* 0x000fe400000006ff */
[----:B------:R-:W-:Y:S01]  /*d840*/  MOV R157, RZ ;  /* 0x000000ff009d7202 */ /* 0x000fe20000000f00 */
[----:B------:R-:W-:Y:S02]  /*d850*/  FADD.FTZ R141, R141, R156 ;  /* 0x0000009c8d8d7221 */ /* 0x000fe40000010000 */
[----:B------:R-:W-:-:S05]  /*d860*/  @P6 FMUL.FTZ R157, R158, R159 ;  /* 0x0000009f9e9d6220 */ /* 0x000fca0000410000 */
[----:B------:R-:W-:-:S04]  /*d870*/  F2FP.BF16.F32.PACK_AB R157, RZ, R157 ;  /* 0x0000009dff9d723e */ /* 0x000fc800000010ff */
[----:B------:R-:W-:-:S07]  /*d880*/  PRMT R152, R152, 0x5410, R157 ;  /* 0x0000541098987816 */ /* 0x000fce000000009d */
.L_x_1217:
[----:B------:R-:W-:-:S04]  /*d890*/  FFMA.FTZ R157, R201, UR6, R184 ;  /* 0x00000006c99d7c23 */ /* 0x000fc800080100b8 */
[----:B------:R-:W-:-:S04]  /*d8a0*/  FADD.FTZ R157, R202, -R157 ;  /* 0x8000009dca9d7221 */ /* 0x000fc80000010000 */
[----:B012---:R-:W-:-:S05]  /*d8b0*/  FMUL.FTZ R182, R157, UR31 ;  /* 0x0000001f9db67c20 */ /* 0x007fca0008410000 */
[----:B------:R-:W-:Y:S01]  /*d8c0*/  FSEL R182, R182, RZ, P0 ;  /* 0x000000ffb6b67208 */ /* 0x000fe20000000000 */
[----:B------:R-:W-:Y:S06]  /*d8d0*/  BRA.U !UP3, `(.L_x_1218) ;  /* 0x000000010b407547 */ /* 0x000fec000b800000 */
[----:B-----5:R-:W-:-:S13]  /*d8e0*/  LOP3.LUT P6, RZ, R188, 0xff0000, RZ, 0xc0, !PT ;  /* 0x00ff0000bcff7812 */ /* 0x020fda00078cc0ff */
[----:B------:R-:W0:Y:S01]  /*d8f0*/  @P6 LDC.64 R156, c[0x0][0x408] ;  /* 0x00010200ff9c6b82 */ /* 0x000e220000000a00 */
[----:B------:R-:W-:-:S07]  /*d900*/  @P6 IMAD.U32 R183, R165, 0x10000, RZ ;  /* 0x00010000a5b76824 */ /* 0x000fce00078e00ff */
        /* <DEDUP_REMOVED lines=13> */
.L_x_1218:
        /* <DEDUP_REMOVED lines=17> */
[----:B------:R-:W-:Y:S02]  /*daf0*/  PRMT R157, R57, 0x7632, R157 ;  /* 0x00007632399d7816 */ /* 0x000fe4000000009d */
[----:B------:R-:W-:Y:S02]  /*db00*/  MOV R156, RZ ;  /* 0x000000ff009c7202 */ /* 0x000fe40000000f00 */
[----:B------:R-:W-:-:S05]  /*db10*/  @P6 SHF.L.U32 R157, R157, 0x10, RZ ;  /* 0x000000109d9d6819 */ /* 0x000fca00000006ff */
[----:B------:R-:W-:-:S05]  /*db20*/  @P6 FMUL.FTZ R156, R157, R228 ;  /* 0x000000e49d9c6220 */ /* 0x000fca0000410000 */
[----:B------:R-:W-:-:S04]  /*db30*/  F2FP.BF16.F32.PACK_AB R156, RZ, R156 ;  /* 0x0000009cff9c723e */ /* 0x000fc800000010ff */
[----:B------:R-:W-:-:S07]  /*db40*/  PRMT R153, R153, 0x5410, R156 ;  /* 0x0000541099997816 */ /* 0x000fce000000009c */
.L_x_1219:
        /* <DEDUP_REMOVED lines=26> */
.L_x_1220:
[----:B------:R-:W-:Y:S01]  /*dcf0*/  F2FP.BF16.F32.PACK_AB R158, R156, R182 ;  /* 0x000000b69c9e723e */ /* 0x000fe200000010ff */
[----:B------:R-:W-:Y:S06]  /*dd00*/  BRA.U !UP3, `(.L_x_1221) ;  /* 0x000000010b487547 */ /* 0x000fec000b800000 */
[----:B-----5:R-:W-:Y:S01]  /*dd10*/  LOP3.LUT P6, RZ, R189, 0xff00, RZ, 0xc0, !PT ;  /* 0x0000ff00bdff7812 */ /* 0x020fe200078cc0ff */
[----:B------:R-:W-:-:S12]  /*dd20*/  IMAD.MOV.U32 R226, RZ, RZ, RZ ;  /* 0x000000ffffe27224 */ /* 0x000fd800078e00ff */
[----:B------:R-:W0:Y:S01]  /*dd30*/  @P6 LDC.64 R182, c[0x0][0x408] ;  /* 0x00010200ffb66b82 */ /* 0x000e220000000a00 */
[----:B------:R-:W-:-:S04]  /*dd40*/  @P6 PRMT R159, R166, 0x7632, R159 ;  /* 0x00007632a69f6816 */ /* 0x000fc8000000009f */
[----:B------:R-:W-:Y:S01]  /*dd50*/  @P6 SHF.L.U32 R159, R159, 0x10, RZ ;  /* 0x000000109f9f6819 */ /* 0x000fe200000006ff */
[----:B0-----:R-:W-:-:S04]  /*dd60*/  @P6 FMUL.FTZ R183, R183, R156 ;  /* 0x0000009cb7b76220 */ /* 0x001fc80000410000 */
[----:B------:R-:W-:-:S04]  /*dd70*/  @P6 FMUL.FTZ R182, R183, R182 ;  /* 0x000000b6b7b66220 */ /* 0x000fc80000410000 */
[----:B------:R-:W-:Y:S01]  /*dd80*/  @P6 FMUL.FTZ R226, R159, R182 ;  /* 0x000000b69fe26220 */ /* 0x000fe20000410000 */
[----:B------:R-:W-:Y:S01]  /*dd90*/  PRMT R159, R58, 0x7632, R159 ;  /* 0x000076323a9f7816 */ /* 0x000fe2000000009f */
[----:B------:R-:W0:Y:S02]  /*dda0*/  @P6 LDC.64 R182, c[0x0][0x408] ;  /* 0x00010200ffb66b82 */ /* 0x000e240000000a00 */
[----:B------:R-:W-:Y:S01]  /*ddb0*/  FADD.FTZ R145, R145, R226 ;  /* 0x000000e291917221 */ /* 0x000fe20000010000 */
[----:B------:R-:W-:Y:S01]  /*ddc0*/  @P6 SHF.L.U32 R159, R159, 0x10, RZ ;  /* 0x000000109f9f6819 */ /* 0x000fe200000006ff */
[----:B0-----:R-:W-:Y:S01]  /*ddd0*/  @P6 FMUL.FTZ R183, R183, R156 ;  /* 0x0000009cb7b76220 */ /* 0x001fe20000410000 */
[----:B------:R-:W-:-:S03]  /*dde0*/  HFMA2 R156, -RZ, RZ, 0, 0 ;  /* 0x00000000ff9c7431 */ /* 0x000fc600000001ff */
[----:B------:R-:W-:-:S04]  /*ddf0*/  @P6 FMUL.FTZ R182, R183, R182 ;  /* 0x000000b6b7b66220 */ /* 0x000fc80000410000 */
[----:B------:R-:W-:-:S05]  /*de00*/  @P6 FMUL.FTZ R156, R159, R182 ;  /* 0x000000b69f9c6220 */ /* 0x000fca0000410000 */
[----:B------:R-:W-:-:S04]  /*de10*/  F2FP.BF16.F32.PACK_AB R156, RZ, R156 ;  /* 0x0000009cff9c723e */ /* 0x000fc800000010ff */
[----:B------:R-:W-:-:S07]  /*de20*/  PRMT R154, R154, 0x5410, R156 ;  /* 0x000054109a9a7816 */ /* 0x000fce000000009c */
.L_x_1221:
        /* <DEDUP_REMOVED lines=26> */
.L_x_1222:
[----:B------:R-:W-:Y:S01]  /*dfd0*/  F2FP.BF16.F32.PACK_AB R159, R184, R186 ;  /* 0x000000bab89f723e */ /* 0x000fe200000010ff */
[----:B------:R-:W-:Y:S06]  /*dfe0*/  BRA.U !UP3, `(.L_x_1207) ;  /* 0x000000110b107547 */ /* 0x000fec000b800000 */
[----:B-----5:R-:W-:Y:S01]  /*dff0*/  ISETP.GE.U32.AND P0, PT, R188, RZ, PT ;  /* 0x000000ffbc00720c */ /* 0x020fe20003f06070 */
[----:B------:R-:W-:Y:S01]  /*e000*/  FMUL.FTZ R184, R184, UR21 ;  /* 0x00000015b8b87c20 */ /* 0x000fe20008410000 */
[----:B------:R-:W-:Y:S02]  /*e010*/  PRMT R183, R59, 0x7632, R183 ;  /* 0x000076323bb77816 */ /* 0x000fe400000000b7 */
[----:B------:R-:W-:Y:S01]  /*e020*/  ISETP.GE.U32.AND.EX P0, PT, R189, 0x1000000, PT, P0 ;  /* 0x01000000bd00780c */ /* 0x000fe20003f06100 */
[----:B------:R-:W-:Y:S01]  /*e030*/  FMUL.FTZ R186, R184, UR20 ;  /* 0x00000014b8ba7c20 */ /* 0x000fe20008410000 */
[----:B------:R-:W-:-:S11]  /*e040*/  MOV R184, RZ ;  /* 0x000000ff00b87202 */ /* 0x000fd60000000f00 */
[----:B------:R-:W-:Y:S02]  /*e050*/  @P0 SHF.L.U32 R183, R183, 0x10, RZ ;  /* 0x00000010b7b70819 */ /* 0x000fe400000006ff */
[----:B------:R-:W-:-:S03]  /*e060*/  @P0 PRMT R182, R167, 0x7632, R182 ;  /* 0x00007632a7b60816 */ /* 0x000fc600000000b6 */
[----:B------:R-:W-:Y:S01]  /*e070*/  @P0 FMUL.FTZ R184, R183, R186 ;  /* 0x000000bab7b80220 */ /* 0x000fe20000410000 */
[----:B------:R-:W-:Y:S01]  /*e080*/  @P0 SHF.L.U32 R183, R182, 0x10, RZ ;  /* 0x00000010b6b70819 */ /* 0x000fe200000006ff */
[----:B------:R-:W-:-:S03]  /*e090*/  HFMA2 R182, -RZ, RZ, 0, 0 ;  /* 0x00000000ffb67431 */ /* 0x000fc600000001ff */
[----:B------:R-:W-:Y:S01]  /*e0a0*/  F2FP.BF16.F32.PACK_AB R184, RZ, R184 ;  /* 0x000000b8ffb8723e */ /* 0x000fe200000010ff */
[----:B------:R-:W-:-:S03]  /*e0b0*/  @P0 FMUL.FTZ R182, R186, R183 ;  /* 0x000000b7bab60220 */ /* 0x000fc60000410000 */
[----:B------:R-:W-:Y:S01]  /*e0c0*/  PRMT R155, R155, 0x5410, R184 ;  /* 0x000054109b9b7816 */ /* 0x000fe200000000b8 */
[----:B------:R-:W-:Y:S01]  /*e0d0*/  FADD.FTZ R147, R147, R182 ;  /* 0x000000b693937221 */ /* 0x000fe20000010000 */
[----:B------:R-:W-:Y:S06]  /*e0e0*/  BRA `(.L_x_1207) ;  /* 0x0000000c00d07947 */ /* 0x000fec0003800000 */
.L_x_1215:
[----:B------:R-:W-:Y:S05]  /*e0f0*/  BRA.U !UP3, `(.L_x_1223) ;  /* 0x000000010b787547 */ /* 0x000fea000b800000 */
[----:B-----5:R-:W-:Y:S01]  /*e100*/  LOP3.LUT P0, RZ, R188, 0xff, RZ, 0xc0, !PT ;  /* 0x000000ffbcff7812 */ /* 0x020fe2000780c0ff */
[----:B------:R-:W-:Y:S01]  /*e110*/  BSSY.RECONVERGENT B1, `(.L_x_1224) ;  /* 0x000000c000017945 */ /* 0x000fe20003800200 */
[----:B012---:R-:W-:-:S11]  /*e120*/  MOV R183, RZ ;  /* 0x000000ff00b77202 */ /* 0x007fd60000000f00 */
        /* <DEDUP_REMOVED lines=10> */
.L_x_1225:
[----:B------:R-:W-:Y:S05]  /*e1d0*/  BSYNC.RECONVERGENT B1 ;  /* 0x0000000000017941 */ /* 0x000fea0003800200 */
.L_x_1224:
[----:B------:R-:W-:Y:S01]  /*e1e0*/  BSSY.RECONVERGENT B1, `(.L_x_1226) ;  /* 0x000000d000017945 */ /* 0x000fe20003800200 */
[----:B------:R-:W-:Y:S02]  /*e1f0*/  HFMA2 R182, -RZ, RZ, 0, 0 ;  /* 0x00000000ffb67431 */ /* 0x000fe400000001ff */
[----:B------:R-:W-:Y:S01]  /*e200*/  FADD.FTZ R140, R140, R183 ;  /* 0x000000b78c8c7221 */ /* 0x000fe20000010000 */
[----:B------:R-:W-:Y:S06]  /*e210*/  @!P0 BRA `(.L_x_1227) ;  /* 0x0000000000248947 */ /* 0x000fec0003800000 */
        /* <DEDUP_REMOVED lines=9> */
.L_x_1227:
[----:B------:R-:W-:Y:S05]  /*e2b0*/  BSYNC.RECONVERGENT B1 ;  /* 0x0000000000017941 */ /* 0x000fea0003800200 */
.L_x_1226:
[----:B------:R-:W-:-:S04]  /*e2c0*/  F2FP.BF16.F32.PACK_AB R182, RZ, R182 ;  /* 0x000000b6ffb6723e */ /* 0x000fc800000010ff */
[----:B------:R-:W-:-:S07]  /*e2d0*/  PRMT R152, R182, 0x7610, R152 ;  /* 0x00007610b6987816 */ /* 0x000fce0000000098 */
.L_x_1223:
[----:B------:R-:W-:Y:S05]  /*e2e0*/  BRA.U !UP3, `(.L_x_1228) ;  /* 0x000000010b807547 */ /* 0x000fea000b800000 */
[----:B-----5:R-:W-:Y:S01]  /*e2f0*/  LOP3.LUT P0, RZ, R188, 0xff00, RZ, 0xc0, !PT ;  /* 0x0000ff00bcff7812 */ /* 0x020fe2000780c0ff */
[----:B------:R-:W-:Y:S01]  /*e300*/  BSSY.RECONVERGENT B1, `(.L_x_1229) ;  /* 0x000000d000017945 */ /* 0x000fe20003800200 */
[----:B012---:R-:W-:-:S11]  /*e310*/  MOV R182, RZ ;  /* 0x000000ff00b67202 */ /* 0x007fd60000000f00 */
        /* <DEDUP_REMOVED lines=11> */
.L_x_1230:
[----:B------:R-:W-:Y:S05]  /*e3d0*/  BSYNC.RECONVERGENT B1 ;  /* 0x0000000000017941 */ /* 0x000fea0003800200 */
.L_x_1229:
        /* <DEDUP_REMOVED lines=14> */
.L_x_1232:
[----:B------:R-:W-:Y:S05]  /*e4c0*/  BSYNC.RECONVERGENT B1 ;  /* 0x0000000000017941 */ /* 0x000fea0003800200 */
.L_x_1231:
[----:B------:R-:W-:-:S04]  /*e4d0*/  F2FP.BF16.F32.PACK_AB R182, RZ, R182 ;  /* 0x000000b6ffb6723e */ /* 0x000fc800000010ff */
[----:B------:R-:W-:-:S07]  /*e4e0*/  PRMT R152, R152, 0x5410, R182 ;  /* 0x0000541098987816 */ /* 0x000fce00000000b6 */
.L_x_1228:
        /* <DEDUP_REMOVED lines=14> */
.L_x_1235:
[----:B------:R-:W-:Y:S05]  /*e5d0*/  BSYNC.RECONVERGENT B1 ;  /* 0x0000000000017941 */ /* 0x000fea0003800200 */
.L_x_1234:
        /* <DEDUP_REMOVED lines=13> */
.L_x_1237:
[----:B------:R-:W-:Y:S05]  /*e6b0*/  BSYNC.RECONVERGENT B1 ;  /* 0x0000000000017941 */ /* 0x000fea0003800200 */
.L_x_1236:
[----:B------:R-:W-:-:S04]  /*e6c0*/  F2FP.BF16.F32.PACK_AB R182, RZ, R182 ;  /* 0x000000b6ffb6723e */ /* 0x000fc800000010ff */
[----:B------:R-:W-:-:S07]  /*e6d0*/  PRMT R153, R182, 0x7610, R153 ;  /* 0x00007610b6997816 */ /* 0x000fce0000000099 */
.L_x_1233:
        /* <DEDUP_REMOVED lines=12> */
[----:B------:R-:W-:Y:S02]  /*e7a0*/  FMUL.FTZ R183, R183, UR20 ;  /* 0x00000014b7b77c20 */ /* 0x000fe40008410000 */
[----:B------:R-:W-:-:S04]  /*e7b0*/  IMAD.U32 R182, R182, 0x10000, RZ ;  /* 0x00010000b6b67824 */ /* 0x000fc800078e00ff */
[----:B------:R-:W-:-:S07]  /*e7c0*/  FMUL.FTZ R182, R182, R183 ;  /* 0x000000b7b6b67220 */ /* 0x000fce0000410000 */
.L_x_1240:
[----:B------:R-:W-:Y:S05]  /*e7d0*/  BSYNC.RECONVERGENT B1 ;  /* 0x0000000000017941 */ /* 0x000fea0003800200 */
.L_x_1239:
[----:B------:R-:W-:Y:S01]  /*e7e0*/  FADD.FTZ R143, R143, R182 ;  /* 0x000000b68f8f7221 */ /* 0x000fe20000010000 */
[----:B------:R-:W-:Y:S01]  /*e7f0*/  BSSY.RECONVERGENT B1, `(.L_x_1241) ;  /* 0x000000d000017945 */ /* 0x000fe20003800200 */
[----:B------:R-:W-:-:S03]  /*e800*/  HFMA2 R182, -RZ, RZ, 0, 0 ;  /* 0x00000000ffb67431 */ /* 0x000fc600000001ff */
        /* <DEDUP_REMOVED lines=11> */
.L_x_1242:
[----:B------:R-:W-:Y:S05]  /*e8c0*/  BSYNC.RECONVERGENT B1 ;  /* 0x0000000000017941 */ /* 0x000fea0003800200 */
.L_x_1241:
[----:B------:R-:W-:-:S04]  /*e8d0*/  F2FP.BF16.F32.PACK_AB R182, RZ, R182 ;  /* 0x000000b6ffb6723e */ /* 0x000fc800000010ff */
[----:B------:R-:W-:-:S07]  /*e8e0*/  PRMT R153, R153, 0x5410, R182 ;  /* 0x0000541099997816 */ /* 0x000fce00000000b6 */
.L_x_1238:
        /* <DEDUP_REMOVED lines=14> */
.L_x_1245:
[----:B------:R-:W-:Y:S05]  /*e9d0*/  BSYNC.RECONVERGENT B1 ;  /* 0x0000000000017941 */ /* 0x000fea0003800200 */
.L_x_1244:
        /* <DEDUP_REMOVED lines=13> */
.L_x_1247:
[----:B------:R-:W-:Y:S05]  /*eab0*/  BSYNC.RECONVERGENT B1 ;  /* 0x0000000000017941 */ /* 0x000fea0003800200 */
.L_x_1246:
[----:B------:R-:W-:-:S04]  /*eac0*/  F2FP.BF16.F32.PACK_AB R182, RZ, R182 ;  /* 0x000000b6ffb6723e */ /* 0x000fc800000010ff */
[----:B------:R-:W-:-:S07]  /*ead0*/  PRMT R154, R182, 0x7610, R154 ;  /* 0x00007610b69a7816 */ /* 0x000fce000000009a */
.L_x_1243:
        /* <DEDUP_REMOVED lines=15> */
.L_x_1250:
[----:B------:R-:W-:Y:S05]  /*ebd0*/  BSYNC.RECONVERGENT B1 ;  /* 0x0000000000017941 */ /* 0x000fea0003800200 */
.L_x_1249:
        /* <DEDUP_REMOVED lines=14> */
.L_x_1252:
[----:B------:R-:W-:Y:S05]  /*ecc0*/  BSYNC.RECONVERGENT B1 ;  /* 0x0000000000017941 */ /* 0x000fea0003800200 */
.L_x_1251:
[----:B------:R-:W-:-:S04]  /*ecd0*/  F2FP.BF16.F32.PACK_AB R182, RZ, R182 ;  /* 0x000000b6ffb6723e */ /* 0x000fc800000010ff */
[----:B------:R-:W-:-:S07]  /*ece0*/  PRMT R154, R154, 0x5410, R182 ;  /* 0x000054109a9a7816 */ /* 0x000fce00000000b6 */
.L_x_1248:
        /* <DEDUP_REMOVED lines=9> */
[----:B------:R-:W-:-:S04]  /*ed80*/  IMAD.U32 R183, R167, 0x10000, RZ ;  /* 0x00010000a7b77824 */ /* 0x000fc800078e00ff */
[----:B------:R-:W-:-:S05]  /*ed90*/  FSEL R182, R182, RZ, P6 ;  /* 0x000000ffb6b67208 */ /* 0x000fca0003000000 */
[----:B------:R-:W-:-:S04]  /*eda0*/  FMUL.FTZ R182, R182, UR21 ;  /* 0x00000015b6b67c20 */ /* 0x000fc80008410000 */
[----:B------:R-:W-:-:S04]  /*edb0*/  FMUL.FTZ R182, R182, UR20 ;  /* 0x00000014b6b67c20 */ /* 0x000fc80008410000 */
[----:B------:R-:W-:-:S07]  /*edc0*/  FMUL.FTZ R183, R183, R182 ;  /* 0x000000b6b7b77220 */ /* 0x000fce0000410000 */
.L_x_1255:
[----:B------:R-:W-:Y:S05]  /*edd0*/  BSYNC.RECONVERGENT B1 ;  /* 0x0000000000017941 */ /* 0x000fea0003800200 */
.L_x_1254:
        /* <DEDUP_REMOVED lines=13> */
.L_x_1257:
[----:B------:R-:W-:Y:S05]  /*eeb0*/  BSYNC.RECONVERGENT B1 ;  /* 0x0000000000017941 */ /* 0x000fea0003800200 */
.L_x_1256:
[----:B------:R-:W-:-:S04]  /*eec0*/  F2FP.BF16.F32.PACK_AB R182, RZ, R182 ;  /* 0x000000b6ffb6723e */ /* 0x000fc800000010ff */
[----:B------:R-:W-:-:S07]  /*eed0*/  PRMT R155, R182, 0x7610, R155 ;  /* 0x00007610b69b7816 */ /* 0x000fce000000009b */
.L_x_1253:
[----:B------:R-:W-:Y:S05]  /*eee0*/  BRA.U !UP3, `(.L_x_1207) ;  /* 0x000000010b507547 */ /* 0x000fea000b800000 */
[----:B012---:R-:W-:Y:S01]  /*eef0*/  FFMA.FTZ R183, R243, UR6, R184 ;  /* 0x00000006f3b77c23 */ /* 0x007fe200080100b8 */
[----:B-----5:R-:W-:Y:S02]  /*ef00*/  ISETP.GE.U32.AND P0, PT, R188, RZ, PT ;  /* 0x000000ffbc00720c */ /* 0x020fe40003f06070 */
[----:B------:R-:W-:Y:S01]  /*ef10*/  ISETP.LT.AND P6, PT, RZ, UR32, PT ;  /* 0x00000020ff007c0c */ /* 0x000fe2000bfc1270 */
[----:B------:R-:W-:Y:S01]  /*ef20*/  FADD.FTZ R183, R244, -R183 ;  /* 0x800000b7f4b77221 */ /* 0x000fe20000010000 */
[----:B------:R-:W-:Y:S02]  /*ef30*/  ISETP.GE.U32.AND.EX P0, PT, R189, 0x1000000, PT, P0 ;  /* 0x01000000bd00780c */ /* 0x000fe40003f06100 */
[----:B------:R-:W-:Y:S01]  /*ef40*/  PRMT R185, R59, 0x7632, R185 ;  /* 0x000076323bb97816 */ /* 0x000fe200000000b9 */
[----:B------:R-:W-:-:S05]  /*ef50*/  FMUL.FTZ R182, R183, UR31 ;  /* 0x0000001fb7b67c20 */ /* 0x000fca0008410000 */
[----:B------:R-:W-:-:S05]  /*ef60*/  FSEL R182, R182, RZ, P6 ;  /* 0x000000ffb6b67208 */ /* 0x000fca0003000000 */
[----:B------:R-:W-:Y:S01]  /*ef70*/  @P0 PRMT R183, R167, 0x7632, R183 ;  /* 0x00007632a7b70816 */ /* 0x000fe200000000b7 */
        /* <DEDUP_REMOVED lines=11> */
.L_x_1207:
[----:B012---:R-:W0:Y:S01]  /*f030*/  @P5 LDC.64 R182, c[0x0][0x478] ;  /* 0x00011e00ffb65b82 */ /* 0x007e220000000a00 */
[----:B------:R-:W1:Y:S01]  /*f040*/  @UP3 LDCU.64 UR4, c[0x0][0x468] ;  /* 0x00008d00ff0437ac */ /* 0x000e620008000a00 */
[----:B------:R-:W-:Y:S01]  /*f050*/  PLOP3.LUT P0, PT, PT, PT, UP3, 0x80, 0x8 ;  /* 0x000000000008781c */ /* 0x000fe20003f0f038 */
[----:B0-----:R-:W-:Y:S01]  /*f060*/  @P5 IMAD.WIDE.U32 R182, R181, 0x10, R182 ;  /* 0x00000010b5b65825 */ /* 0x001fe200078e00b6 */
[----:B------:R-:W-:-:S04]  /*f070*/  MOV R181, 0x10 ;  /* 0x0000001000b57802 */ /* 0x000fc80000000f00 */
[----:B------:R3:W-:Y:S01]  /*f080*/  @P5 STG.E.128 desc[UR10][R182.64], R156 ;  /* 0x0000009cb6005986 */ /* 0x0007e2000c101d0a */
[----:B------:R-:W-:-:S06]  /*f090*/  PLOP3.LUT P5, PT, PT, PT, UP3, 0x80, 0x8 ;  /* 0x000000000008781c */ /* 0x000fcc0003faf038 */
[----:B-1----:R-:W-:-:S07]  /*f0a0*/  @P0 IMAD.WIDE.U32 R180, R180, R181, UR4 ;  /* 0x00000004b4b40e25 */ /* 0x002fce000f8e00b5 */
[----:B------:R3:W-:Y:S02]  /*f0b0*/  @P5 STG.E.128 desc[UR10][R180.64], R152 ;  /* 0x00000098b4005986 */ /* 0x0007e4000c101d0a */
.L_x_1196:
[----:B------:R-:W-:Y:S05]  /*f0c0*/  BSYNC.RECONVERGENT B0 ;  /* 0x0000000000007941 */ /* 0x000fea0003800200 */
.L_x_1195:
[----:B------:R-:W-:Y:S02]  /*f0d0*/  UIADD3 UR28, UPT, UPT, UR28, UR26, URZ ;  /* 0x0000001a1c1c7290 */ /* 0x000fe4000fffe0ff */
[----:B------:R-:W-:Y:S02]  /*f0e0*/  UPLOP3.LUT UP1, UPT, UPT, UPT, UP1, 0x40, 0x4 ;  /* 0x000000000004789c */ /* 0x000fe40003f2e810 */
[----:B------:R-:W-:-:S09]  /*f0f0*/  UISETP.GE.AND UP0, UPT, UR28, UR27, UPT ;  /* 0x0000001b1c00728c */ /* 0x000fd2000bf06270 */
[----:B------:R-:W-:Y:S05]  /*f100*/  BRA.U !UP0, `(.L_x_1258) ;  /* 0xffffff19085c7547 */ /* 0x000fea000b83ffff */
.L_x_981:
[----:B------:R-:W4:Y:S01]  /*f110*/  S2UR UR4, SR_CTAID.X ;  /* 0x00000000000479c3 */ /* 0x000f220000002500 */
[----:B---3--:R-:W3:Y:S01]  /*f120*/  S2R R180, SR_TID.X ;  /* 0x0000000000b47919 */ /* 0x008ee20000002100 */
[----:B------:R-:W-:Y:S01]  /*f130*/  BSSY.RECONVERGENT B0, `(.L_x_1259) ;  /* 0x0000012000007945 */ /* 0x000fe20003800200 */
[----:B----4-:R-:W-:-:S06]  /*f140*/  UIMAD UR4, UR4, UR8, URZ ;  /* 0x00000008040472a4 */ /* 0x010fcc000f8e02ff */
[----:B------:R-:W-:-:S04]  /*f150*/  MOV R9, UR4 ;  /* 0x0000000400097c02 */ /* 0x000fc80008000f00 */
[----:B---3--:R-:W-:Y:S01]  /*f160*/  LEA.HI R9, R9, R180, RZ, 0x1d ;  /* 0x000000b409097211 */ /* 0x008fe200078fe8ff */
[----:B------:R-:W-:Y:S06]  /*f170*/  @!P1 BRA `(.L_x_1260) ;  /* 0x0000000000349947 */ /* 0x000fec0003800000 */
[----:B------:R-:W3:Y:S08]  /*f180*/  LDC.64 R2, c[0x0][0x440] ;  /* 0x00011000ff027b82 */ /* 0x000ef00000000a00 */
[----:B------:R-:W4:Y:S08]  /*f190*/  LDC.64 R4, c[0x0][0x448] ;  /* 0x00011200ff047b82 */ /* 0x000f300000000a00 */
[----:B------:R-:W0:Y:S01]  /*f1a0*/  LDC.64 R6, c[0x0][0x460] ;  /* 0x00011800ff067b82 */ /* 0x000e220000000a00 */
[----:B---3--:R-:W-:-:S05]  /*f1b0*/  IMAD.WIDE.U32 R2, R9, 0x20, R2 ;  /* 0x0000002009027825 */ /* 0x008fca00078e0002 */
[----:B------:R3:W-:Y:S01]  /*f1c0*/  STG.E.128 desc[UR10][R2.64], R84 ;  /* 0x0000005402007986 */ /* 0x0007e2000c101d0a */
[----:B----4-:R-:W-:-:S03]  /*f1d0*/  IMAD.WIDE.U32 R4, R9, 0x20, R4 ;  /* 0x0000002009047825 */ /* 0x010fc600078e0004 */
[----:B------:R3:W-:Y:S04]  /*f1e0*/  STG.E.128 desc[UR10][R2.64+0x10], R88 ;  /* 0x0000105802007986 */ /* 0x0007e8000c101d0a */
[----:B------:R3:W-:Y:S01]  /*f1f0*/  STG.E.128 desc[UR10][R4.64], R60 ;  /* 0x0000003c04007986 */ /* 0x0007e2000c101d0a */
[----:B0-----:R-:W-:-:S03]  /*f200*/  IMAD.WIDE.U32 R6, R9, 0x20, R6 ;  /* 0x0000002009067825 */ /* 0x001fc600078e0006 */
[----:B------:R3:W-:Y:S01]  /*f210*/  STG.E.128 desc[UR10][R4.64+0x10], R64 ;  /* 0x0000104004007986 */ /* 0x0007e2000c101d0a */
[----:B------:R-:W-:-:S03]  /*f220*/  IADD3 R9, PT, PT, R9, 0x80, RZ ;  /* 0x0000008009097810 */ /* 0x000fc60007ffe0ff */
[----:B------:R3:W-:Y:S04]  /*f230*/  STG.E.128 desc[UR10][R6.64], R116 ;  /* 0x0000007406007986 */ /* 0x0007e8000c101d0a */
[----:B------:R3:W-:Y:S02]  /*f240*/  STG.E.128 desc[UR10][R6.64+0x10], R120 ;  /* 0x0000107806007986 */ /* 0x0007e4000c101d0a */
.L_x_1260:
[----:B------:R-:W-:Y:S05]  /*f250*/  BSYNC.RECONVERGENT B0 ;  /* 0x0000000000007941 */ /* 0x000fea0003800200 */
.L_x_1259:
[----:B------:R-:W-:Y:S04]  /*f260*/  BSSY.RECONVERGENT B0, `(.L_x_1261) ;  /* 0x000000f000007945 */ /* 0x000fe80003800200 */
[----:B------:R-:W-:Y:S05]  /*f270*/  @!P2 BRA `(.L_x_1262) ;  /* 0x000000000034a947 */ /* 0x000fea0003800000 */
[----:B---3--:R-:W3:Y:S08]  /*f280*/  LDC.64 R2, c[0x0][0x440] ;  /* 0x00011000ff027b82 */ /* 0x008ef00000000a00 */
        /* <DEDUP_REMOVED lines=12> */
.L_x_1262:
[----:B------:R-:W-:Y:S05]  /*f350*/  BSYNC.RECONVERGENT B0 ;  /* 0x0000000000007941 */ /* 0x000fea0003800200 */
.L_x_1261:
        /* <DEDUP_REMOVED lines=15> */
.L_x_1264:
[----:B------:R-:W-:Y:S05]  /*f450*/  BSYNC.RECONVERGENT B0 ;  /* 0x0000000000007941 */ /* 0x000fea0003800200 */
.L_x_1263:
[----:B------:R-:W-:Y:S05]  /*f460*/  @!P4 EXIT ;  /* 0x000000000000c94d */ /* 0x000fea0003800000 */
[----:B---3--:R-:W3:Y:S08]  /*f470*/  LDC.64 R2, c[0x0][0x440] ;  /* 0x00011000ff027b82 */ /* 0x008ef00000000a00 */
[----:B------:R-:W4:Y:S08]  /*f480*/  LDC.64 R4, c[0x0][0x448] ;  /* 0x00011200ff047b82 */ /* 0x000f300000000a00 */
[----:B------:R-:W0:Y:S01]  /*f490*/  LDC.64 R6, c[0x0][0x460] ;  /* 0x00011800ff067b82 */ /* 0x000e220000000a00 */
[----:B---3--:R-:W-:-:S05]  /*f4a0*/  IMAD.WIDE.U32 R2, R9, 0x20, R2 ;  /* 0x0000002009027825 */ /* 0x008fca00078e0002 */
[----:B------:R-:W-:Y:S01]  /*f4b0*/  STG.E.128 desc[UR10][R2.64], R108 ;  /* 0x0000006c02007986 */ /* 0x000fe2000c101d0a */
[----:B----4-:R-:W-:-:S03]  /*f4c0*/  IMAD.WIDE.U32 R4, R9, 0x20, R4 ;  /* 0x0000002009047825 */ /* 0x010fc600078e0004 */
[----:B------:R-:W-:Y:S04]  /*f4d0*/  STG.E.128 desc[UR10][R2.64+0x10], R112 ;  /* 0x0000107002007986 */ /* 0x000fe8000c101d0a */
[----:B------:R-:W-:Y:S01]  /*f4e0*/  STG.E.128 desc[UR10][R4.64], R76 ;  /* 0x0000004c04007986 */ /* 0x000fe2000c101d0a */
[----:B0-----:R-:W-:-:S03]  /*f4f0*/  IMAD.WIDE.U32 R6, R9, 0x20, R6 ;  /* 0x0000002009067825 */ /* 0x001fc600078e0006 */
[----:B------:R-:W-:Y:S04]  /*f500*/  STG.E.128 desc[UR10][R4.64+0x10], R80 ;  /* 0x0000105004007986 */ /* 0x000fe8000c101d0a */
[----:B------:R-:W-:Y:S04]  /*f510*/  STG.E.128 desc[UR10][R6.64], R140 ;  /* 0x0000008c06007986 */ /* 0x000fe8000c101d0a */
[----:B------:R-:W-:Y:S01]  /*f520*/  STG.E.128 desc[UR10][R6.64+0x10], R144 ;  /* 0x0000109006007986 */ /* 0x000fe2000c101d0a */
[----:B------:R-:W-:Y:S05]  /*f530*/  EXIT ;  /* 0x000000000000794d */ /* 0x000fea0003800000 */
.L_x_1265:
        /* <DEDUP_REMOVED lines=12> */
.L_x_15595:


//--------------------- .text._ZN10layer_norm22ln_bwd_finalize_kernelINS_22Kernel_traits_finalizeILj4096E13__nv_bfloat16S2_S2_S2_fjLb1ELj1024ELj4ENS_18Kernel_traits_baseILj4096ES2_S2_S2_S2_fjLj1024EEEEELb1ELb1EEEvNS_9BwdParamsE --------------------------
	.section	.text._ZN10layer_norm22ln_bwd_finalize_kernelINS_22Kernel_traits_finalizeILj4096E13__nv_bfloat16S2_S2_S2_fjLb1ELj1024ELj4ENS_18Kernel_traits_baseILj4096ES2_S2_S2_S2_fjLj1024EEEEELb1ELb1EEEvNS_9BwdParamsE,"ax",@progbits
	.align	128
        .global         _ZN10layer_norm22ln_bwd_finalize_kernelINS_22Kernel_traits_finalizeILj4096E13__nv_bfloat16S2_S2_S2_fjLb1ELj1024ELj4ENS_18Kernel_traits_baseILj4096ES2_S2_S2_S2_fjLj1024EEEEELb1ELb1EEEvNS_9BwdParamsE
        .type           _ZN10layer_norm22ln_bwd_finalize_kernelINS_22Kernel_traits_finalizeILj4096E13__nv_bfloat16S2_S2_S2_fjLb1ELj1024ELj4ENS_18Kernel_traits_baseILj4096ES2_S2_S2_S2_fjLj1024EEEEELb1ELb1EEEvNS_9BwdParamsE,@function
        .size           _ZN10layer_norm22ln_bwd_finalize_kernelINS_22Kernel_traits_finalizeILj4096E13__nv_bfloat16S2_S2_S2_fjLb1ELj1024ELj4ENS_18Kernel_traits_baseILj4096ES2_S2_S2_S2_fjLj1024EEEEELb1ELb1EEEvNS_9BwdParamsE,(.L_x_15596 - _ZN10layer_norm22ln_bwd_finalize_kernelINS_22Kernel_traits_finalizeILj4096E13__nv_bfloat16S2_S2_S2_fjLb1ELj1024ELj4ENS_18Kernel_traits_baseILj4096ES2_S2_S2_S2_fjLj1024EEEEELb1ELb1EEEvNS_9BwdParamsE)
        .other          _ZN10layer_norm22ln_bwd_finalize_kernelINS_22Kernel_traits_finalizeILj4096E13__nv_bfloat16S2_S2_S2_fjLb1ELj1024ELj4ENS_18Kernel_traits_baseILj4096ES2_S2_S2_S2_fjLj1024EEEEELb1ELb1EEEvNS_9BwdParamsE,@"STO_CUDA_ENTRY STV_DEFAULT"
_ZN10layer_norm22ln_bwd_finalize_kernelINS_22Kernel_traits_finalizeILj4096E13__nv_bfloat16S2_S2_S2_fjLb1ELj1024ELj4ENS_18Kernel_traits_baseILj4096ES2_S2_S2_S2_fjLj1024EEEEELb1ELb1EEEvNS_9BwdParamsE:
.text._ZN10layer_norm22ln_bwd_finalize_kernelINS_22Kernel_traits_finalizeILj4096E13__nv_bfloat16S2_S2_S2_fjLb1ELj1024ELj4ENS_18Kernel_traits_baseILj4096ES2_S2_S2_S2_fjLj1024EEEEELb1ELb1EEEvNS_9BwdParamsE:
        /* <DEDUP_REMOVED lines=12> */
[----:B------:R-:W-:Y:S01]  /*00c0*/  HFMA2 R7, -RZ, RZ, 0, 0 ;  /* 0x00000000ff077431 */ /* 0x000fe200000001ff */
[----:B------:R-:W-:Y:S02]  /*00d0*/  LOP3.LUT R5, R2, 0x1f, RZ, 0xc0, !PT ;  /* 0x0000001f02057812 */ /* 0x000fe400078ec0ff */
[----:B------:R-:W-:Y:S02]  /*00e0*/  MOV R25, RZ ;  /* 0x000000ff00197202 */ /* 0x000fe40000000f00 */
[----:B0-----:R-:W-:-:S13]  /*00f0*/  ISETP.GE.U32.AND P0, PT, R4, UR8, PT ;  /* 0x0000000804007c0c */ /* 0x001fda000bf06070 */
[----:B-1----:R-:W-:Y:S05]  /*0100*/  @P0 BRA `(.L_x_1267) ;  /* 0x0000000c00840947 */ /* 0x002fea0003800000 */
        /* <DEDUP_REMOVED lines=12> */
[----:B------:R-:W0:Y:S01]  /*01d0*/  LDC R11, c[0x0][0x388] ;  /* 0x0000e200ff0b7b82 */ /* 0x000e220000000800 */
[C---:B------:R-:W-:Y:S02]  /*01e0*/  LOP3.LUT R13, R4.reuse, 0x80, RZ, 0xfc, !PT ;  /* 0x00000080040d7812 */ /* 0x040fe400078efcff */
[C---:B------:R-:W-:Y:S02]  /*01f0*/  LOP3.LUT R15, R4.reuse, 0xa0, RZ, 0xfc, !PT ;  /* 0x000000a0040f7812 */ /* 0x040fe400078efcff */
[C---:B------:R-:W-:Y:S02]  /*0200*/  LOP3.LUT R16, R4.reuse, 0xc0, RZ, 0xfc, !PT ;  /* 0x000000c004107812 */ /* 0x040fe400078efcff */
[C---:B------:R-:W-:Y:S02]  /*0210*/  LOP3.LUT R17, R4.reuse, 0xe0, RZ, 0xfc, !PT ;  /* 0x000000e004117812 */ /* 0x040fe400078efcff */
[C---:B------:R-:W-:Y:S02]  /*0220*/  LOP3.LUT R19, R4.reuse, 0x40, RZ, 0xfc, !PT ;  /* 0x0000004004137812 */ /* 0x040fe400078efcff */
[----:B------:R-:W-:-:S02]  /*0230*/  LOP3.LUT R21, R4, 0x60, RZ, 0xfc, !PT ;  /* 0x0000006004157812 */ /* 0x000fc400078efcff */
[----:B------:R-:W-:Y:S02]  /*0240*/  LOP3.LUT R24, R10, 0xffffff8, RZ, 0xc0, !PT ;  /* 0x0ffffff80a187812 */ /* 0x000fe400078ec0ff */
[----:B------:R-:W-:Y:S02]  /*0250*/  MOV R7, RZ ;  /* 0x000000ff00077202 */ /* 0x000fe40000000f00 */
[----:B------:R-:W-:Y:S02]  /*0260*/  MOV R6, R4 ;  /* 0x0000000400067202 */ /* 0x000fe40000000f00 */
[----:B------:R-:W-:Y:S01]  /*0270*/  IADD3 R24, PT, PT, -R24, RZ, RZ ;  /* 0x000000ff18187210 */ /* 0x000fe20007ffe1ff */
[-CC-:B0-----:R-:W-:Y:S02]  /*0280*/  IMAD R9, R9, R11.reuse, R12.reuse ;  /* 0x0000000b09097224 */ /* 0x181fe400078e020c */
[-CC-:B------:R-:W-:Y:S02]  /*0290*/  IMAD R14, R13, R11.reuse, R12.reuse ;  /* 0x0000000b0d0e7224 */ /* 0x180fe400078e020c */
[----:B------:R-:W-:-:S02]  /*02a0*/  IMAD R18, R15, R11, R12 ;  /* 0x0000000b0f127224 */ /* 0x000fc400078e020c */
[-CC-:B------:R-:W-:Y:S01]  /*02b0*/  IMAD R16, R16, R11.reuse, R12.reuse ;  /* 0x0000000b10107224 */ /* 0x180fe200078e020c */
[----:B------:R-:W-:Y:S01]  /*02c0*/  IADD3 R23, PT, PT, R5, R14, RZ ;  /* 0x0000000e05177210 */ /* 0x000fe20007ffe0ff */
[-CC-:B------:R-:W-:Y:S01]  /*02d0*/  IMAD R20, R17, R11.reuse, R12.reuse ;  /* 0x0000000b11147224 */ /* 0x180fe200078e020c */
[----:B------:R-:W-:Y:S01]  /*02e0*/  IADD3 R18, PT, PT, R5, R18, RZ ;  /* 0x0000001205127210 */ /* 0x000fe20007ffe0ff */
[-CC-:B------:R-:W-:Y:S01]  /*02f0*/  IMAD R22, R19, R11.reuse, R12.reuse ;  /* 0x0000000b13167224 */ /* 0x180fe200078e020c */
[----:B------:R-:W-:Y:S01]  /*0300*/  IADD3 R19, PT, PT, R5, R16, RZ ;  /* 0x0000001005137210 */ /* 0x000fe20007ffe0ff */
[--C-:B------:R-:W-:Y:S01]  /*0310*/  IMAD R28, R21, R11, R12.reuse ;  /* 0x0000000b151c7224 */ /* 0x100fe200078e020c */
[C---:B------:R-:W-:Y:S01]  /*0320*/  IADD3 R21, PT, PT, R5.reuse, R9, RZ ;  /* 0x0000000905157210 */ /* 0x040fe20007ffe0ff */
[----:B------:R-:W-:Y:S01]  /*0330*/  IMAD R12, R4, R11, R12 ;  /* 0x0000000b040c7224 */ /* 0x000fe200078e020c */
[C---:B------:R-:W-:Y:S02]  /*0340*/  IADD3 R13, PT, PT, R5.reuse, R22, RZ ;  /* 0x00000016050d7210 */ /* 0x040fe40007ffe0ff */
[----:B------:R-:W-:-:S02]  /*0350*/  IADD3 R20, PT, PT, R5, R20, RZ ;  /* 0x0000001405147210 */ /* 0x000fc40007ffe0ff */
[C---:B------:R-:W-:Y:S02]  /*0360*/  IADD3 R22, PT, PT, R5.reuse, R28, RZ ;  /* 0x0000001c05167210 */ /* 0x040fe40007ffe0ff */
[----:B------:R-:W-:-:S07]  /*0370*/  IADD3 R9, PT, PT, R5, R12, RZ ;  /* 0x0000000c05097210 */ /* 0x000fce0007ffe0ff */
.L_x_1270:
[----:B------:R-:W0:Y:S02]  /*0380*/  LDC.64 R14, c[0x0][0x440] ;  /* 0x00011000ff0e7b82 */ /* 0x000e240000000a00 */
[----:B0-----:R-:W-:-:S05]  /*0390*/  IMAD.WIDE.U32 R16, R9, 0x4, R14 ;  /* 0x0000000409107825 */ /* 0x001fca00078e000e */
[----:B------:R0:W2:Y:S02]  /*03a0*/  LDG.E R12, desc[UR6][R16.64] ;  /* 0x00000006100c7981 */ /* 0x0000a4000c1e1900 */
[----:B0-----:R-:W-:-:S05]  /*03b0*/  IMAD.WIDE.U32 R16, R21, 0x4, R14 ;  /* 0x0000000415107825 */ /* 0x001fca00078e000e */
[----:B------:R0:W3:Y:S02]  /*03c0*/  LDG.E R27, desc[UR6][R16.64] ;  /* 0x00000006101b7981 */ /* 0x0000e4000c1e1900 */
[----:B0-----:R-:W-:-:S04]  /*03d0*/  IMAD.WIDE.U32 R16, R13, 0x4, R14 ;  /* 0x000000040d107825 */ /* 0x001fc800078e000e */
[----:B--2---:R-:W-:Y:S02]  /*03e0*/  FADD.FTZ R12, R12, R7 ;  /* 0x000000070c0c7221 */ /* 0x004fe40000010000 */
[----:B------:R0:W2:Y:S02]  /*03f0*/  LDG.E R7, desc[UR6][R16.64] ;  /* 0x0000000610077981 */ /* 0x0000a4000c1e1900 */
[----:B0-----:R-:W-:-:S04]  /*0400*/  IMAD.WIDE.U32 R16, R22, 0x4, R14 ;  /* 0x0000000416107825 */ /* 0x001fc800078e000e */
[----:B---3--:R-:W-:Y:S01]  /*0410*/  FADD.FTZ R12, R12, R27 ;  /* 0x0000001b0c0c7221 */ /* 0x008fe20000010000 */
        /* <DEDUP_REMOVED lines=9> */
[----:B------:R0:W2:Y:S01]  /*04b0*/  LDG.E R7, desc[UR6][R16.64] ;  /* 0x0000000610077981 */ /* 0x0000a2000c1e1900 */
[----:B------:R-:W-:Y:S01]  /*04c0*/  IMAD.WIDE.U32 R14, R20, 0x4, R14 ;  /* 0x00000004140e7825 */ /* 0x000fe200078e000e */
[----:B0-----:R-:W0:Y:S03]  /*04d0*/  LDC.64 R16, c[0x0][0x448] ;  /* 0x00011200ff107b82 */ /* 0x001e260000000a00 */
[----:B---3--:R-:W-:Y:S02]  /*04e0*/  FADD.FTZ R28, R12, R27 ;  /* 0x0000001b0c1c7221 */ /* 0x008fe40000010000 */
[----:B------:R0:W3:Y:S02]  /*04f0*/  LDG.E R12, desc[UR6][R14.64] ;  /* 0x000000060e0c7981 */ /* 0x0000e4000c1e1900 */
[----:B0-----:R-:W-:-:S04]  /*0500*/  IMAD.WIDE.U32 R14, R9, 0x4, R16 ;  /* 0x00000004090e7825 */ /* 0x001fc800078e0010 */
[----:B--2---:R-:W-:Y:S02]  /*0510*/  FADD.FTZ R7, R28, R7 ;  /* 0x000000071c077221 */ /* 0x004fe40000010000 */
[----:B------:R0:W2:Y:S02]  /*0520*/  LDG.E R28, desc[UR6][R14.64] ;  /* 0x000000060e1c7981 */ /* 0x0000a4000c1e1900 */
        /* <DEDUP_REMOVED lines=15> */
[----:B0-----:R-:W-:-:S05]  /*0620*/  IMAD.WIDE.U32 R14, R19, 0x4, R16 ;  /* 0x00000004130e7825 */ /* 0x001fca00078e0010 */
[----:B------:R0:W4:Y:S02]  /*0630*/  LDG.E R27, desc[UR6][R14.64] ;  /* 0x000000060e1b7981 */ /* 0x000124000c1e1900 */
[----:B0-----:R-:W0:Y:S01]  /*0640*/  LDC.64 R14, c[0x0][0x460] ;  /* 0x00011800ff0e7b82 */ /* 0x001e220000000a00 */
[----:B------:R-:W-:-:S04]  /*0650*/  IMAD.WIDE.U32 R16, R20, 0x4, R16 ;  /* 0x0000000414107825 */ /* 0x000fc800078e0010 */
[----:B---3--:R-:W-:Y:S02]  /*0660*/  FADD.FTZ R7, R7, R12 ;  /* 0x0000000c07077221 */ /* 0x008fe40000010000 */
[----:B------:R0:W3:Y:S02]  /*0670*/  LDG.E R12, desc[UR6][R16.64] ;  /* 0x00000006100c7981 */ /* 0x0000e4000c1e1900 */
[----:B0-----:R-:W-:-:S04]  /*0680*/  IMAD.WIDE.U32 R16, R9, 0x4, R14 ;  /* 0x0000000409107825 */ /* 0x001fc800078e000e */
[----:B--2---:R-:W-:-:S04]  /*0690*/  FADD.FTZ R25, R25, R28 ;  /* 0x0000001c19197221 */ /* 0x004fc80000010000 */
[----:B----4-:R-:W-:Y:S02]  /*06a0*/  FADD.FTZ R25, R25, R27 ;  /* 0x0000001b19197221 */ /* 0x010fe40000010000 */
        /* <DEDUP_REMOVED lines=17> */
[----:B------:R-:W-:-:S06]  /*07c0*/  IMAD.WIDE.U32 R14, R20, 0x4, R14 ;  /* 0x00000004140e7825 */ /* 0x000fcc00078e000e */
[----:B------:R-:W4:Y:S01]  /*07d0*/  LDG.E R15, desc[UR6][R14.64] ;  /* 0x000000060e0f7981 */ /* 0x000f22000c1e1900 */
[----:B--2---:R-:W-:-:S03]  /*07e0*/  FADD.FTZ R26, R26, R27 ;  /* 0x0000001b1a1a7221 */ /* 0x004fc60000010000 */
[----:B------:R-:W2:Y:S01]  /*07f0*/  LDG.E R27, desc[UR6][R16.64] ;  /* 0x00000006101b7981 */ /* 0x000ea2000c1e1900 */
[----:B------:R-:W-:-:S04]  /*0800*/  IADD3 R24, PT, PT, R24, 0x8, RZ ;  /* 0x0000000818187810 */ /* 0x000fc80007ffe0ff */
[----:B------:R-:W-:Y:S01]  /*0810*/  ISETP.NE.AND P0, PT, R24, RZ, PT ;  /* 0x000000ff1800720c */ /* 0x000fe20003f05270 */
[----:B---3--:R-:W-:Y:S01]  /*0820*/  FADD.FTZ R25, R25, R12 ;  /* 0x0000000c19197221 */ /* 0x008fe20000010000 */
        /* <DEDUP_REMOVED lines=9> */
[----:B--2---:R-:W-:-:S04]  /*08c0*/  FADD.FTZ R26, R26, R27 ;  /* 0x0000001b1a1a7221 */ /* 0x004fc80000010000 */
[----:B----4-:R-:W-:Y:S01]  /*08d0*/  FADD.FTZ R26, R26, R15 ;  /* 0x0000000f1a1a7221 */ /* 0x010fe20000010000 */
[----:B------:R-:W-:Y:S06]  /*08e0*/  @P0 BRA `(.L_x_1270) ;  /* 0xfffffff800a40947 */ /* 0x000fec000383ffff */
.L_x_1269:
[----:B------:R-:W-:Y:S05]  /*08f0*/  BSYNC.RECONVERGENT B1 ;  /* 0x0000000000017941 */ /* 0x000fea0003800200 */
.L_x_1268:
[----:B------:R-:W-:-:S13]  /*0900*/  LOP3.LUT P0, R9, R10, 0x7, RZ, 0xc0, !PT ;  /* 0x000000070a097812 */ /* 0x000fda000780c0ff */
[----:B------:R-:W-:Y:S05]  /*0910*/  @!P0 BRA `(.L_x_1267) ;  /* 0x0000000400808947 */ /* 0x000fea0003800000 */
[----:B------:R-:W-:Y:S01]  /*0920*/  ISETP.GE.U32.AND P0, PT, R9, 0x4, PT ;  /* 0x000000040900780c */ /* 0x000fe20003f06070 */
[----:B------:R-:W-:Y:S01]  /*0930*/  BSSY.RECONVERGENT B1, `(.L_x_1271) ;  /* 0x0000030000017945 */ /* 0x000fe20003800200 */
[----:B------:R-:W-:-:S11]  /*0940*/  LOP3.LUT P1, R10, R10, 0x3, RZ, 0xc0, !PT ;  /* 0x000000030a0a7812 */ /* 0x000fd6000782c0ff */
[----:B------:R-:W-:Y:S05]  /*0950*/  @!P0 BRA `(.L_x_1272) ;  /* 0x0000000000b48947 */ /* 0x000fea0003800000 */
[----:B------:R-:W0:Y:S08]  /*0960*/  LDC R22, c[0x0][0x388] ;  /* 0x0000e200ff167b82 */ /* 0x000e300000000800 */
[----:B------:R-:W1:Y:S08]  /*0970*/  LDC.64 R12, c[0x0][0x440] ;  /* 0x00011000ff0c7b82 */ /* 0x000e700000000a00 */
[----:B------:R-:W2:Y:S01]  /*0980*/  LDC.64 R14, c[0x0][0x460] ;  /* 0x00011800ff0e7b82 */ /* 0x000ea20000000a00 */
[----:B0-----:R-:W-:-:S07]  /*0990*/  IMAD R9, R6, R22, R3 ;  /* 0x0000001606097224 */ /* 0x001fce00078e0203 */
[----:B------:R-:W0:Y:S01]  /*09a0*/  LDC.64 R16, c[0x0][0x448] ;  /* 0x00011200ff107b82 */ /* 0x000e220000000a00 */
[----:B-1----:R-:W-:-:S06]  /*09b0*/  IMAD.WIDE.U32 R20, R9, 0x4, R12 ;  /* 0x0000000409147825 */ /* 0x002fcc00078e000c */
[----:B------:R-:W3:Y:S01]  /*09c0*/  LDG.E R20, desc[UR6][R20.64] ;  /* 0x0000000614147981 */ /* 0x000ee2000c1e1900 */
[CC--:B------:R-:W-:Y:S01]  /*09d0*/  LEA R23, R22.reuse, R9.reuse, 0x5 ;  /* 0x0000000916177211 */ /* 0x0c0fe200078e28ff */
[----:B--2---:R-:W-:Y:S01]  /*09e0*/  IMAD.WIDE.U32 R18, R9, 0x4, R14 ;  /* 0x0000000409127825 */ /* 0x004fe200078e000e */
[----:B------:R-:W-:-:S04]  /*09f0*/  LEA R24, R22, R9, 0x6 ;  /* 0x0000000916187211 */ /* 0x000fc800078e30ff */
[----:B------:R1:W2:Y:S01]  /*0a00*/  LDG.E R27, desc[UR6][R18.64] ;  /* 0x00000006121b7981 */ /* 0x0002a2000c1e1900 */
[----:B0-----:R-:W-:-:S04]  /*0a10*/  IMAD.WIDE.U32 R28, R9, 0x4, R16 ;  /* 0x00000004091c7825 */ /* 0x001fc800078e0010 */
[C---:B-1----:R-:W-:Y:S02]  /*0a20*/  IMAD.WIDE.U32 R18, R24.reuse, 0x4, R12 ;  /* 0x0000000418127825 */ /* 0x042fe400078e000c */
[----:B------:R-:W4:Y:S04]  /*0a30*/  LDG.E R28, desc[UR6][R28.64] ;  /* 0x000000061c1c7981 */ /* 0x000f28000c1e1900 */
[----:B------:R0:W5:Y:S02]  /*0a40*/  LDG.E R9, desc[UR6][R18.64] ;  /* 0x0000000612097981 */ /* 0x000164000c1e1900 */
[----:B0-----:R-:W-:Y:S01]  /*0a50*/  IMAD.WIDE.U32 R18, R24, 0x4, R16 ;  /* 0x0000000418127825 */ /* 0x001fe200078e0010 */
[----:B------:R-:W-:-:S03]  /*0a60*/  LEA R22, R22, R24, 0x5 ;  /* 0x0000001816167211 */ /* 0x000fc600078e28ff */
[----:B---3--:R-:W-:Y:S01]  /*0a70*/  FADD.FTZ R11, R7, R20 ;  /* 0x00000014070b7221 */ /* 0x008fe20000010000 */
[----:B------:R-:W-:-:S05]  /*0a80*/  IMAD.WIDE.U32 R20, R23, 0x4, R12 ;  /* 0x0000000417147825 */ /* 0x000fca00078e000c */
[----:B------:R0:W3:Y:S02]  /*0a90*/  LDG.E R7, desc[UR6][R20.64] ;  /* 0x0000000614077981 */ /* 0x0000e4000c1e1900 */
[----:B0-----:R-:W-:-:S06]  /*0aa0*/  IMAD.WIDE.U32 R20, R23, 0x4, R16 ;  /* 0x0000000417147825 */ /* 0x001fcc00078e0010 */
[----:B------:R-:W5:Y:S04]  /*0ab0*/  LDG.E R21, desc[UR6][R20.64] ;  /* 0x0000000614157981 */ /* 0x000f68000c1e1900 */
[----:B------:R0:W5:Y:S01]  /*0ac0*/  LDG.E R20, desc[UR6][R18.64] ;  /* 0x0000000612147981 */ /* 0x000162000c1e1900 */
[----:B------:R-:W-:-:S04]  /*0ad0*/  IMAD.WIDE.U32 R12, R22, 0x4, R12 ;  /* 0x00000004160c7825 */ /* 0x000fc800078e000c */
[----:B------:R-:W-:Y:S02]  /*0ae0*/  IMAD.WIDE.U32 R16, R22, 0x4, R16 ;  /* 0x0000000416107825 */ /* 0x000fe400078e0010 */
[----:B------:R-:W5:Y:S02]  /*0af0*/  LDG.E R12, desc[UR6][R12.64] ;  /* 0x000000060c0c7981 */ /* 0x000f64000c1e1900 */
[--C-:B0-----:R-:W-:Y:S02]  /*0b00*/  IMAD.WIDE.U32 R18, R23, 0x4, R14.reuse ;  /* 0x0000000417127825 */ /* 0x101fe400078e000e */
[----:B------:R-:W5:Y:S04]  /*0b10*/  LDG.E R17, desc[UR6][R16.64] ;  /* 0x0000000610117981 */ /* 0x000f68000c1e1900 */
[----:B------:R0:W5:Y:S02]  /*0b20*/  LDG.E R23, desc[UR6][R18.64] ;  /* 0x0000000612177981 */ /* 0x000164000c1e1900 */
[----:B0-----:R-:W-:-:S04]  /*0b30*/  IMAD.WIDE.U32 R18, R24, 0x4, R14 ;  /* 0x0000000418127825 */ /* 0x001fc800078e000e */
[----:B------:R-:W-:Y:S02]  /*0b40*/  IMAD.WIDE.U32 R14, R22, 0x4, R14 ;  /* 0x00000004160e7825 */ /* 0x000fe400078e000e */
[----:B------:R-:W5:Y:S04]  /*0b50*/  LDG.E R22, desc[UR6][R18.64] ;  /* 0x0000000612167981 */ /* 0x000f68000c1e1900 */
[----:B------:R-:W5:Y:S01]  /*0b60*/  LDG.E R15, desc[UR6][R14.64] ;  /* 0x000000060e0f7981 */ /* 0x000f62000c1e1900 */
[----:B----4-:R-:W-:Y:S01]  /*0b70*/  FADD.FTZ R25, R25, R28 ;  /* 0x0000001c19197221 */ /* 0x010fe20000010000 */
[----:B--2---:R-:W-:Y:S01]  /*0b80*/  FADD.FTZ R26, R26, R27 ;  /* 0x0000001b1a1a7221 */ /* 0x004fe20000010000 */
[----:B------:R-:W-:Y:S01]  /*0b90*/  IADD3 R6, PT, PT, R6, 0x80, RZ ;  /* 0x0000008006067810 */ /* 0x000fe20007ffe0ff */
[----:B---3--:R-:W-:-:S04]  /*0ba0*/  FADD.FTZ R24, R11, R7 ;  /* 0x000000070b187221 */ /* 0x008fc80000010000 */
[----:B-----5:R-:W-:Y:S01]  /*0bb0*/  FADD.FTZ R9, R24, R9 ;  /* 0x0000000918097221 */ /* 0x020fe20000010000 */
[----:B------:R-:W-:-:S04]  /*0bc0*/  FADD.FTZ R21, R25, R21 ;  /* 0x0000001519157221 */ /* 0x000fc80000010000 */
[----:B------:R-:W-:Y:S01]  /*0bd0*/  FADD.FTZ R20, R21, R20 ;  /* 0x0000001415147221 */ /* 0x000fe20000010000 */
[----:B------:R-:W-:Y:S01]  /*0be0*/  FADD.FTZ R7, R9, R12 ;  /* 0x0000000c09077221 */ /* 0x000fe20000010000 */
[----:B------:R-:W-:Y:S02]  /*0bf0*/  FADD.FTZ R23, R26, R23 ;  /* 0x000000171a177221 */ /* 0x000fe40000010000 */
[----:B------:R-:W-:Y:S02]  /*0c00*/  FADD.FTZ R25, R20, R17 ;  /* 0x0000001114197221 */ /* 0x000fe40000010000 */
[----:B------:R-:W-:-:S04]  /*0c10*/  FADD.FTZ R22, R23, R22 ;  /* 0x0000001617167221 */ /* 0x000fc80000010000 */
[----:B------:R-:W-:-:S07]  /*0c20*/  FADD.FTZ R26, R22, R15 ;  /* 0x0000000f161a7221 */ /* 0x000fce0000010000 */
.L_x_1272:
[----:B------:R-:W-:Y:S05]  /*0c30*/  BSYNC.RECONVERGENT B1 ;  /* 0x0000000000017941 */ /* 0x000fea0003800200 */
.L_x_1271:
[----:B------:R-:W-:Y:S05]  /*0c40*/  @!P1 BRA `(.L_x_1267) ;  /* 0x0000000000b49947 */ /* 0x000fea0003800000 */
[----:B------:R-:W-:Y:S01]  /*0c50*/  ISETP.NE.AND P1, PT, R10, 0x1, PT ;  /* 0x000000010a00780c */ /* 0x000fe20003f25270 */
[----:B------:R-:W-:Y:S01]  /*0c60*/  BSSY.RECONVERGENT B1, `(.L_x_1273) ;  /* 0x000001c000017945 */ /* 0x000fe20003800200 */
[----:B------:R-:W-:-:S11]  /*0c70*/  LOP3.LUT P0, RZ, R8, 0x20, RZ, 0xc0, !PT ;  /* 0x0000002008ff7812 */ /* 0x000fd6000780c0ff */
[----:B------:R-:W-:Y:S05]  /*0c80*/  @!P1 BRA `(.L_x_1274) ;  /* 0x0000000000649947 */ /* 0x000fea0003800000 */
[----:B------:R-:W0:Y:S08]  /*0c90*/  LDC R12, c[0x0][0x388] ;  /* 0x0000e200ff0c7b82 */ /* 0x000e300000000800 */
[----:B------:R-:W1:Y:S08]  /*0ca0*/  LDC.64 R14, c[0x0][0x440] ;  /* 0x00011000ff0e7b82 */ /* 0x000e700000000a00 */
[----:B------:R-:W2:Y:S08]  /*0cb0*/  LDC.64 R10, c[0x0][0x448] ;  /* 0x00011200ff0a7b82 */ /* 0x000eb00000000a00 */
[----:B------:R-:W3:Y:S01]  /*0cc0*/  LDC.64 R8, c[0x0][0x460] ;  /* 0x00011800ff087b82 */ /* 0x000ee20000000a00 */
[----:B0-----:R-:W-:-:S05]  /*0cd0*/  IMAD R13, R6, R12, R3 ;  /* 0x0000000c060d7224 */ /* 0x001fca00078e0203 */
[----:B------:R-:W-:Y:S01]  /*0ce0*/  LEA R21, R12, R13, 0x5 ;  /* 0x0000000d0c157211 */ /* 0x000fe200078e28ff */
[----:B-1----:R-:W-:-:S04]  /*0cf0*/  IMAD.WIDE.U32 R18, R13, 0x4, R14 ;  /* 0x000000040d127825 */ /* 0x002fc800078e000e */
[----:B--2---:R-:W-:Y:S02]  /*0d00*/  IMAD.WIDE.U32 R16, R13, 0x4, R10 ;  /* 0x000000040d107825 */ /* 0x004fe400078e000a */
[----:B------:R-:W2:Y:S02]  /*0d10*/  LDG.E R18, desc[UR6][R18.64] ;  /* 0x0000000612127981 */ /* 0x000ea4000c1e1900 */
[----:B------:R-:W-:Y:S02]  /*0d20*/  IMAD.WIDE.U32 R14, R21, 0x4, R14 ;  /* 0x00000004150e7825 */ /* 0x000fe400078e000e */
[----:B------:R-:W4:Y:S02]  /*0d30*/  LDG.E R16, desc[UR6][R16.64] ;  /* 0x0000000610107981 */ /* 0x000f24000c1e1900 */
[----:B---3--:R-:W-:Y:S02]  /*0d40*/  IMAD.WIDE.U32 R12, R13, 0x4, R8 ;  /* 0x000000040d0c7825 */ /* 0x008fe400078e0008 */
[----:B------:R-:W3:Y:S02]  /*0d50*/  LDG.E R14, desc[UR6][R14.64] ;  /* 0x000000060e0e7981 */ /* 0x000ee4000c1e1900 */
[----:B------:R-:W-:-:S02]  /*0d60*/  IMAD.WIDE.U32 R10, R21, 0x4, R10 ;  /* 0x00000004150a7825 */ /* 0x000fc400078e000a */
[----:B------:R-:W5:Y:S02]  /*0d70*/  LDG.E R13, desc[UR6][R12.64] ;  /* 0x000000060c0d7981 */ /* 0x000f64000c1e1900 */
[----:B------:R-:W-:Y:S02]  /*0d80*/  IMAD.WIDE.U32 R8, R21, 0x4, R8 ;  /* 0x0000000415087825 */ /* 0x000fe400078e0008 */
[----:B------:R-:W5:Y:S04]  /*0d90*/  LDG.E R10, desc[UR6][R10.64] ;  /* 0x000000060a0a7981 */ /* 0x000f68000c1e1900 */
[----:B------:R-:W5:Y:S01]  /*0da0*/  LDG.E R9, desc[UR6][R8.64] ;  /* 0x0000000608097981 */ /* 0x000f62000c1e1900 */
[----:B------:R-:W-:Y:S01]  /*0db0*/  IADD3 R6, PT, PT, R6, 0x40, RZ ;  /* 0x0000004006067810 */ /* 0x000fe20007ffe0ff */
[----:B--2---:R-:W-:Y:S01]  /*0dc0*/  FADD.FTZ R7, R7, R18 ;  /* 0x0000001207077221 */ /* 0x004fe20000010000 */
[----:B----4-:R-:W-:-:S03]  /*0dd0*/  FADD.FTZ R25, R25, R16 ;  /* 0x0000001019197221 */ /* 0x010fc60000010000 */
[----:B---3--:R-:W-:Y:S01]  /*0de0*/  FADD.FTZ R7, R7, R14 ;  /* 0x0000000e07077221 */ /* 0x008fe20000010000 */
[----:B-----5:R-:W-:Y:S01]  /*0df0*/  FADD.FTZ R26, R26, R13 ;  /* 0x0000000d1a1a7221 */ /* 0x020fe20000010000 */
[----:B------:R-:W-:-:S03]  /*0e00*/  FADD.FTZ R25, R25, R10 ;  /* 0x0000000a19197221 */ /* 0x000fc60000010000 */
[----:B------:R-:W-:-:S07]  /*0e10*/  FADD.FTZ R26, R26, R9 ;  /* 0x000000091a1a7221 */ /* 0x000fce0000010000 */
.L_x_1274:
[----:B------:R-:W-:Y:S05]  /*0e20*/  BSYNC.RECONVERGENT B1 ;  /* 0x0000000000017941 */ /* 0x000fea0003800200 */
.L_x_1273:
[----:B------:R-:W-:Y:S05]  /*0e30*/  @P0 BRA `(.L_x_1267) ;  /* 0x0000000000380947 */ /* 0x000fea0003800000 */
[----:B------:R-:W0:Y:S01]  /*0e40*/  LDC.64 R10, c[0x0][0x440] ;  /* 0x00011000ff0a7b82 */ /* 0x000e220000000a00 */
[----:B------:R-:W1:Y:S07]  /*0e50*/  LDCU UR4, c[0x0][0x388] ;  /* 0x00007100ff0477ac */ /* 0x000e6e0008000800 */
[----:B------:R-:W2:Y:S08]  /*0e60*/  LDC.64 R12, c[0x0][0x448] ;  /* 0x00011200ff0c7b82 */ /* 0x000eb00000000a00 */
[----:B------:R-:W3:Y:S01]  /*0e70*/  LDC.64 R8, c[0x0][0x460] ;  /* 0x00011800ff087b82 */ /* 0x000ee20000000a00 */
[----:B-1----:R-:W-:-:S04]  /*0e80*/  IMAD R3, R6, UR4, R3 ;  /* 0x0000000406037c24 */ /* 0x002fc8000f8e0203 */
[----:B0-----:R-:W-:-:S06]  /*0e90*/  IMAD.WIDE.U32 R10, R3, 0x4, R10 ;  /* 0x00000004030a7825 */ /* 0x001fcc00078e000a */
[----:B------:R-:W4:Y:S01]  /*0ea0*/  LDG.E R10, desc[UR6][R10.64] ;  /* 0x000000060a0a7981 */ /* 0x000f22000c1e1900 */
[----:B--2---:R-:W-:-:S06]  /*0eb0*/  IMAD.WIDE.U32 R12, R3, 0x4, R12 ;  /* 0x00000004030c7825 */ /* 0x004fcc00078e000c */
[----:B------:R-:W2:Y:S01]  /*0ec0*/  LDG.E R12, desc[UR6][R12.64] ;  /* 0x000000060c0c7981 */ /* 0x000ea2000c1e1900 */
[----:B---3--:R-:W-:-:S06]  /*0ed0*/  IMAD.WIDE.U32 R8, R3, 0x4, R8 ;  /* 0x0000000403087825 */ /* 0x008fcc00078e0008 */
[----:B------:R-:W3:Y:S01]  /*0ee0*/  LDG.E R9, desc[UR6][R8.64] ;  /* 0x0000000608097981 */ /* 0x000ee2000c1e1900 */
[----:B----4-:R-:W-:Y:S01]  /*0ef0*/  FADD.FTZ R7, R7, R10 ;  /* 0x0000000a07077221 */ /* 0x010fe20000010000 */
[----:B--2---:R-:W-:Y:S01]  /*0f00*/  FADD.FTZ R25, R25, R12 ;  /* 0x0000000c19197221 */ /* 0x004fe20000010000 */
[----:B---3--:R-:W-:-:S07]  /*0f10*/  FADD.FTZ R26, R26, R9 ;  /* 0x000000091a1a7221 */ /* 0x008fce0000010000 */
.L_x_1267:
[----:B------:R-:W-:Y:S05]  /*0f20*/  BSYNC.RECONVERGENT B0 ;  /* 0x0000000000007941 */ /* 0x000fea0003800200 */
.L_x_1266:
[----:B------:R-:W0:Y:S01]  /*0f30*/  S2UR UR5, SR_CgaCtaId ;  /* 0x00000000000579c3 */ /* 0x000e220000008800 */
[----:B------:R-:W-:Y:S01]  /*0f40*/  UMOV UR4, 0x400 ;  /* 0x0000040000047882 */ /* 0x000fe20000000000 */
[--C-:B------:R-:W-:Y:S02]  /*0f50*/  LOP3.LUT R3, R4, 0x1f, R2.reuse, 0x78, !PT ;  /* 0x0000001f04037812 */ /* 0x100fe400078e7802 */
[----:B------:R-:W-:Y:S02]  /*0f60*/  SHF.L.U32 R6, R5, 0x7, RZ ;  /* 0x0000000705067819 */ /* 0x000fe400000006ff */
[C---:B------:R-:W-:Y:S02]  /*0f70*/  LOP3.LUT R2, R3.reuse, 0x3e0, R2, 0xf8, !PT ;  /* 0x000003e003027812 */ /* 0x040fe400078ef802 */
[----:B------:R-:W-:Y:S02]  /*0f80*/  SHF.L.U32 R3, R3, 0x2, RZ ;  /* 0x0000000203037819 */ /* 0x000fe400000006ff */
[----:B------:R-:W-:-:S02]  /*0f90*/  ISETP.NE.AND P1, PT, R5, RZ, PT ;  /* 0x000000ff0500720c */ /* 0x000fc40003f25270 */
[----:B------:R-:W-:Y:S02]  /*0fa0*/  LOP3.LUT R3, R6, R3, RZ, 0xfc, !PT ;  /* 0x0000000306037212 */ /* 0x000fe400078efcff */
[----:B------:R-:W-:-:S04]  /*0fb0*/  ISETP.GT.U32.AND P0, PT, R5, 0xf, PT ;  /* 0x0000000f0500780c */ /* 0x000fc80003f04070 */
[----:B------:R-:W-:Y:S01]  /*0fc0*/  ISETP.NE.OR P0, PT, R4, 0x1f, P0 ;  /* 0x0000001f0400780c */ /* 0x000fe20000705670 */
        /* <DEDUP_REMOVED lines=20> */
[----:B------:R-:W-:-:S03]  /*1110*/  @!P1 LEA R11, R4, UR4, 0x2 ;  /* 0x00000004040b9c11 */ /* 0x000fc6000f8e10ff */
[----:B------:R-:W0:Y:S01]  /*1120*/  SHFL.BFLY PT, R2, R7, 0x4, 0x1f ;  /* 0x0c801f0007027f89 */ /* 0x000e2200000e0000 */
[----:B--2---:R-:W-:-:S03]  /*1130*/  FADD.FTZ R14, R13, R14 ;  /* 0x0000000e0d0e7221 */ /* 0x004fc60000010000 */
[----:B------:R-:W1:Y:S04]  /*1140*/  SHFL.BFLY PT, R3, R12, 0x4, 0x1f ;  /* 0x0c801f000c037f89 */ /* 0x000e6800000e0000 */
[----:B------:R-:W2:Y:S01]  /*1150*/  SHFL.BFLY PT, R9, R14, 0x4, 0x1f ;  /* 0x0c801f000e097f89 */ /* 0x000ea200000e0000 */
        /* <DEDUP_REMOVED lines=27> */
[----:B------:R-:W-:Y:S02]  /*1310*/  IADD3 R11, PT, PT, R5, R0, RZ ;  /* 0x00000000050b7210 */ /* 0x000fe40007ffe0ff */
[----:B------:R-:W4:Y:S05]  /*1320*/  LDS.64 R16, [R10+0x3100] ;  /* 0x003100000a107984 */ /* 0x000f2a0000000a00 */
[----:B------:R-:W5:Y:S01]  /*1330*/  LDC.64 R2, c[0x0][0x4a0] ;  /* 0x00012800ff027b82 */ /* 0x000f620000000a00 */
[----:B0-----:R-:W-:-:S04]  /*1340*/  IMAD.WIDE.U32 R4, R11, 0x4, R8 ;  /* 0x000000040b047825 */ /* 0x001fc800078e0008 */
[----:B---3--:R-:W-:-:S04]  /*1350*/  IMAD.WIDE.U32 R6, R11, 0x4, R6 ;  /* 0x000000040b067825 */ /* 0x008fc800078e0006 */
[----:B-----5:R-:W-:Y:S01]  /*1360*/  IMAD.WIDE.U32 R2, R11, 0x4, R2 ;  /* 0x000000040b027825 */ /* 0x020fe200078e0002 */
[----:B-1----:R-:W-:Y:S02]  /*1370*/  F2FP.BF16.F32.PACK_AB R13, R13, R12 ;  /* 0x0000000c0d0d723e */ /* 0x002fe400000010ff */
[----:B--2---:R-:W-:-:S03]  /*1380*/  F2FP.BF16.F32.PACK_AB R15, R15, R14 ;  /* 0x0000000e0f0f723e */ /* 0x004fc600000010ff */
[----:B------:R-:W-:Y:S01]  /*1390*/  STG.E desc[UR6][R4.64], R13 ;  /* 0x0000000d04007986 */ /* 0x000fe2000c101906 */
[----:B----4-:R-:W-:-:S03]  /*13a0*/  F2FP.BF16.F32.PACK_AB R17, R17, R16 ;  /* 0x000000101111723e */ /* 0x010fc600000010ff */
[----:B------:R-:W-:Y:S04]  /*13b0*/  STG.E desc[UR6][R6.64], R15 ;  /* 0x0000000f06007986 */ /* 0x000fe8000c101906 */
[----:B------:R-:W-:Y:S01]  /*13c0*/  STG.E desc[UR6][R2.64], R17 ;  /* 0x0000001102007986 */ /* 0x000fe2000c101906 */
[----:B------:R-:W-:Y:S05]  /*13d0*/  EXIT ;  /* 0x000000000000794d */ /* 0x000fea0003800000 */
.L_x_1275:
        /* <DEDUP_REMOVED lines=10> */
.L_x_15596:


//--------------------- .text._ZN10layer_norm13ln_bwd_kernelINS_13Kernel_traitsI13__nv_bfloat16S2_S2_S2_fjLj4096ELj1ELj1ELj4ELj16ENS_18Kernel_traits_baseILj4096ES2_S2_S2_S2_fjLj128EEEEELb1ELb1ELb1ELb1EEEvNS_9BwdParamsE --------------------------
	.section	.text._ZN10layer_norm13ln_bwd_kernelINS_13Kernel_traitsI13__nv_bfloat16S2_S2_S2_fjLj4096ELj1ELj1ELj4ELj16ENS_18Kernel_traits_baseILj4096ES2_S2_S2_S2_fjLj128EEEEELb1ELb1ELb1ELb1EEEvNS_9BwdParamsE,"ax",@progbits
	.align	128
        .global         _ZN10layer_norm13ln_bwd_kernelINS_13Kernel_traitsI13__nv_bfloat16S2_S2_S2_fjLj4096ELj1ELj1ELj4ELj16ENS_18Kernel_traits_baseILj4096ES2_S2_S2_S2_fjLj128EEEEELb1ELb1ELb1ELb1EEEvNS_9BwdParamsE
        .type           _ZN10layer_norm13ln_bwd_kernelINS_13Kernel_traitsI13__nv_bfloat16S2_S2_S2_fjLj4096ELj1ELj1ELj4ELj16ENS_18Kernel_traits_baseILj4096ES2_S2_S2_S2_fjLj128EEEEELb1ELb1ELb1ELb1EEEvNS_9BwdParamsE,@function
        .size           _ZN10layer_norm13ln_bwd_kernelINS_13Kernel_traitsI13__nv_bfloat16S2_S2_S2_fjLj4096ELj1ELj1ELj4ELj16ENS_18Kernel_traits_baseILj4096ES2_S2_S2_S2_fjLj128EEEEELb1ELb1ELb1ELb1EEEvNS_9BwdParamsE,(.L_x_15597 - _ZN10layer_norm13ln_bwd_kernelINS_13Kernel_traitsI13__nv_bfloat16S2_S2_S2_fjLj4096ELj1ELj1ELj4ELj16ENS_18Kernel_traits_baseILj4096ES2_S2_S2_S2_fjLj128EEEEELb1ELb1ELb1ELb1EEEvNS_9BwdParamsE)
        .other          _ZN10layer_norm13ln_bwd_kernelINS_13Kernel_traitsI13__nv_bfloat16S2_S2_S2_fjLj4096ELj1ELj1ELj4ELj16ENS_18Kernel_traits_baseILj4096ES2_S2_S2_S2_fjLj128EEEEELb1ELb1ELb1ELb1EEEvNS_9BwdParamsE,@"STO_CUDA_ENTRY STV_DEFAULT"
_ZN10layer_norm13ln_bwd_kernelINS_13Kernel_traitsI13__nv_bfloat16S2_S2_S2_fjLj4096ELj1ELj1ELj4ELj16ENS_18Kernel_traits_baseILj4096ES2_S2_S2_S2_fjLj128EEEEELb1ELb1ELb1ELb1EEEvNS_9BwdParamsE:
.text._ZN10layer_norm13ln_bwd_kernelINS_13Kernel_traitsI13__nv_bfloat16S2_S2_S2_fjLj4096ELj1ELj1ELj4ELj16ENS_18Kernel_traits_baseILj4096ES2_S2_S2_S2_fjLj128EEEEELb1ELb1ELb1ELb1EEEvNS_9BwdParamsE:
        /* <DEDUP_REMOVED lines=57> */
[----:B------:R-:W-:Y:S01]  /*0390*/  UPLOP3.LUT UP1, UPT, UPT, UPT, UPT, 0x40, 0x4 ;  /* 0x000000000004789c */ /* 0x000fe20003f2e870 */
[----:B------:R-:W3:Y:S01]  /*03a0*/  LDCU UR30, c[0x0][0x388] ;  /* 0x00007100ff1e77ac */ /* 0x000ee20008000800 */
[----:B------:R-:W4:Y:S01]  /*03b0*/  LDCU.U8 UR26, c[0x0][0x410] ;  /* 0x00008200ff1a77ac */ /* 0x000f220008000000 */
[----:B------:R-:W0:Y:S01]  /*03c0*/  LDCU UR27, c[0x0][0x400] ;  /* 0x00008000ff1b77ac */ /* 0x000e220008000800 */
[----:B------:R-:W0:Y:S01]  /*03d0*/  LDCU.64 UR22, c[0x0][0x408] ;  /* 0x00008100ff1677ac */ /* 0x000e220008000a00 */
[C---:B-1----:R-:W-:Y:S01]  /*03e0*/  IMAD.WIDE.U32 R2, R238.reuse, 0x10, R2 ;  /* 0x00000010ee027825 */ /* 0x042fe200078e0002 */
[----:B------:R-:W1:Y:S04]  /*03f0*/  LDCU.64 UR4, c[0x0][0x438] ;  /* 0x00008700ff0477ac */ /* 0x000e680008000a00 */
[----:B0-----:R-:W3:Y:S01]  /*0400*/  LDG.E.128 R68, desc[UR20][R2.64+0x1000] ;  /* 0x0010001402447981 */ /* 0x001ee2000c1e1d00 */
[----:B------:R-:W0:Y:S01]  /*0410*/  LDCU.64 UR6, c[0x0][0x478] ;  /* 0x00008f00ff0677ac */ /* 0x000e220008000a00 */
[----:B--2---:R-:W-:-:S02]  /*0420*/  IMAD.WIDE.U32 R238, R238, 0x10, R4 ;  /* 0x00000010eeee7825 */ /* 0x004fc400078e0004 */
[----:B------:R-:W2:Y:S01]  /*0430*/  LDG.E.128 R64, desc[UR20][R2.64+0x800] ;  /* 0x0008001402407981 */ /* 0x000ea2000c1e1d00 */
[----:B------:R-:W0:Y:S03]  /*0440*/  LDCU.128 UR12, c[0x0][0x3c0] ;  /* 0x00007800ff0c77ac */ /* 0x000e260008000c00 */
[----:B------:R-:W4:Y:S01]  /*0450*/  LDG.E.128 R60, desc[UR20][R2.64] ;  /* 0x00000014023c7981 */ /* 0x000f22000c1e1d00 */
[----:B------:R-:W0:Y:S03]  /*0460*/  LDCU.128 UR16, c[0x0][0x3f0] ;  /* 0x00007e00ff1077ac */ /* 0x000e260008000c00 */
[----:B------:R-:W5:Y:S01]  /*0470*/  LDG.E.128 R56, desc[UR20][R238.64+0x1800] ;  /* 0x00180014ee387981 */ /* 0x000f62000c1e1d00 */
[----:B------:R-:W0:Y:S03]  /*0480*/  LDCU.64 UR24, c[0x0][0x380] ;  /* 0x00007000ff1877ac */ /* 0x000e260008000a00 */
[----:B------:R-:W5:Y:S04]  /*0490*/  LDG.E.128 R52, desc[UR20][R238.64+0x1000] ;  /* 0x00100014ee347981 */ /* 0x000f68000c1e1d00 */
[----:B------:R-:W5:Y:S04]  /*04a0*/  LDG.E.128 R48, desc[UR20][R238.64+0x800] ;  /* 0x00080014ee307981 */ /* 0x000f68000c1e1d00 */
[----:B------:R-:W5:Y:S01]  /*04b0*/  LDG.E.128 R44, desc[UR20][R238.64] ;  /* 0x00000014ee2c7981 */ /* 0x000f62000c1e1d00 */
[----:B------:R-:W-:-:S03]  /*04c0*/  HFMA2 R164, -RZ, RZ, 0, 0 ;  /* 0x00000000ffa47431 */ /* 0x000fc600000001ff */
[----:B------:R1:W5:Y:S01]  /*04d0*/  LDG.E.128 R40, desc[UR20][R2.64+0x1800] ;  /* 0x0018001402287981 */ /* 0x000362000c1e1d00 */
[----:B---3--:R-:W-:Y:S02]  /*04e0*/  PRMT R0, R68, 0x7632, R0 ;  /* 0x0000763244007816 */ /* 0x008fe40000000000 */
[----:B-1----:R-:W-:Y:S02]  /*04f0*/  PRMT R2, R69, 0x7632, R2 ;  /* 0x0000763245027816 */ /* 0x002fe40000000002 */
[----:B------:R-:W-:Y:S02]  /*0500*/  PRMT R3, R70, 0x7632, R3 ;  /* 0x0000763246037816 */ /* 0x000fe40000000003 */
[----:B------:R-:W-:Y:S02]  /*0510*/  PRMT R4, R71, 0x7632, R4 ;  /* 0x0000763247047816 */ /* 0x000fe40000000004 */
[----:B--2---:R-:W-:Y:S02]  /*0520*/  PRMT R5, R64, 0x7632, R5 ;  /* 0x0000763240057816 */ /* 0x004fe40000000005 */
[----:B------:R-:W-:-:S02]  /*0530*/  PRMT R6, R65, 0x7632, R6 ;  /* 0x0000763241067816 */ /* 0x000fc40000000006 */
[----:B------:R-:W-:Y:S02]  /*0540*/  PRMT R7, R66, 0x7632, R7 ;  /* 0x0000763242077816 */ /* 0x000fe40000000007 */
[----:B------:R-:W-:Y:S02]  /*0550*/  PRMT R8, R67, 0x7632, R8 ;  /* 0x0000763243087816 */ /* 0x000fe40000000008 */
[----:B----4-:R-:W-:Y:S02]  /*0560*/  PRMT R9, R60, 0x7632, R9 ;  /* 0x000076323c097816 */ /* 0x010fe40000000009 */
[----:B------:R-:W-:Y:S02]  /*0570*/  PRMT R10, R61, 0x7632, R10 ;  /* 0x000076323d0a7816 */ /* 0x000fe4000000000a */
[----:B------:R-:W-:Y:S02]  /*0580*/  PRMT R11, R62, 0x7632, R11 ;  /* 0x000076323e0b7816 */ /* 0x000fe4000000000b */
[----:B0-----:R-:W-:-:S07]  /*0590*/  PRMT R12, R63, 0x7632, R12 ;  /* 0x000076323f0c7816 */ /* 0x001fce000000000c */
.L_x_1538:
[----:B------:R-:W-:-:S06]  /*05a0*/  UIMAD.WIDE UR10, UR8, 0x4, UR18 ;  /* 0x00000004080a78a5 */ /* 0x000fcc000f8e0212 */
[----:B--2---:R-:W-:Y:S02]  /*05b0*/  MOV R182, UR10 ;  /* 0x0000000a00b67c02 */ /* 0x004fe40008000f00 */
[----:B------:R-:W-:Y:S01]  /*05c0*/  MOV R183, UR11 ;  /* 0x0000000b00b77c02 */ /* 0x000fe20008000f00 */
[----:B------:R-:W-:-:S04]  /*05d0*/  UIMAD.WIDE UR10, UR8, 0x4, UR14 ;  /* 0x00000004080a78a5 */ /* 0x000fc8000f8e020e */
[----:B------:R-:W2:Y:S02]  /*05e0*/  LDG.E R182, desc[UR20][R182.64] ;  /* 0x00000014b6b67981 */ /* 0x000ea4000c1e1900 */
[----:B------:R-:W-:Y:S02]  /*05f0*/  MOV R184, UR10 ;  /* 0x0000000a00b87c02 */ /* 0x000fe40008000f00 */
[----:B------:R-:W-:Y:S01]  /*0600*/  MOV R185, UR11 ;  /* 0x0000000b00b97c02 */ /* 0x000fe20008000f00 */
[----:B------:R-:W-:-:S04]  /*0610*/  UIMAD.WIDE UR10, UR8, 0x4, UR16 ;  /* 0x00000004080a78a5 */ /* 0x000fc8000f8e0210 */
[----:B------:R-:W3:Y:S02]  /*0620*/  LDG.E R184, desc[UR20][R184.64] ;  /* 0x00000014b8b87981 */ /* 0x000ee4000c1e1900 */
[----:B------:R-:W-:Y:S02]  /*0630*/  MOV R180, UR10 ;  /* 0x0000000a00b47c02 */ /* 0x000fe40008000f00 */
[----:B------:R-:W-:-:S05]  /*0640*/  MOV R181, UR11 ;  /* 0x0000000b00b57c02 */ /* 0x000fca0008000f00 */
[----:B-----5:R0:W5:Y:S01]  /*0650*/  LDG.E R240, desc[UR20][R180.64] ;  /* 0x00000014b4f07981 */ /* 0x020162000c1e1900 */
[----:B--2---:R-:W-:Y:S02]  /*0660*/  R2UR UR29, R182 ;  /* 0x00000000b61d72ca */ /* 0x004fe400000e0000 */
[----:B---3--:R-:W-:-:S11]  /*0670*/  R2UR UR28, R184 ;  /* 0x00000000b81c72ca */ /* 0x008fd600000e0000 */
[----:B------:R-:W-:-:S09]  /*0680*/  UISETP.GE.AND UP2, UPT, UR29, 0x1, UPT ;  /* 0x000000011d00788c */ /* 0x000fd2000bf46270 */
[----:B0-----:R-:W-:Y:S05]  /*0690*/  BRA.U !UP2, `(.L_x_1277) ;  /* 0x000000190aec7547 */ /* 0x001fea000b800000 */
[----:B------:R-:W0:Y:S01]  /*06a0*/  LDC R209, c[0x0][0x388] ;  /* 0x0000e200ffd17b82 */ /* 0x000e220000000800 */
[----:B------:R-:W1:Y:S07]  /*06b0*/  S2R R208, SR_TID.X ;  /* 0x0000000000d07919 */ /* 0x000e6e0000002100 */
[----:B------:R-:W2:Y:S01]  /*06c0*/  LDC.64 R20, c[0x0][0x3a8] ;  /* 0x0000ea00ff147b82 */ /* 0x000ea20000000a00 */
[----:B------:R-:W-:Y:S02]  /*06d0*/  UIMAD.WIDE UR10, UR8, 0x4, UR12 ;  /* 0x00000004080a78a5 */ /* 0x000fe4000f8e020c */
[----:B------:R-:W-:-:S05]  /*06e0*/  UIADD3 UR9, UPT, UPT, UR29, -0x1, URZ ;  /* 0xffffffff1d097890 */ /* 0x000fca000fffe0ff */
[----:B------:R-:W3:Y:S01]  /*06f0*/  LDC.64 R192, c[0x0][0x428] ;  /* 0x00010a00ffc07b82 */ /* 0x000ee20000000a00 */
[----:B0-----:R-:W-:Y:S01]  /*0700*/  IMAD R13, R209, UR8, RZ ;  /* 0x00000008d10d7c24 */ /* 0x001fe2000f8e02ff */
[----:B------:R-:W-:-:S06]  /*0710*/  ISETP.NE.U32.AND P0, PT, RZ, UR4, PT ;  /* 0x00000004ff007c0c */ /* 0x000fcc000bf05070 */
[----:B------:R-:W0:Y:S01]  /*0720*/  LDC.64 R246, c[0x0][0x3b0] ;  /* 0x0000ec00fff67b82 */ /* 0x000e220000000a00 */
[----:B------:R-:W-:-:S04]  /*0730*/  SHF.R.S32.HI R14, RZ, 0x1f, R13 ;  /* 0x0000001fff0e7819 */ /* 0x000fc8000001140d */
[----:B------:R-:W-:-:S04]  /*0740*/  LEA.HI R14, R14, R13, RZ, 0x3 ;  /* 0x0000000d0e0e7211 */ /* 0x000fc800078f18ff */
[----:B-1----:R-:W-:-:S04]  /*0750*/  LEA.HI.SX32 R211, R14, R208, 0x1d ;  /* 0x000000d00ed37211 */ /* 0x002fc800078feaff */
[C---:B------:R-:W-:Y:S01]  /*0760*/  IADD3 R213, PT, PT, R211.reuse, 0x80, RZ ;  /* 0x00000080d3d57810 */ /* 0x040fe20007ffe0ff */
[C-C-:B--2---:R-:W-:Y:S01]  /*0770*/  IMAD.WIDE.U32 R204, R211.reuse, 0x10, R20.reuse ;  /* 0x00000010d3cc7825 */ /* 0x144fe200078e0014 */
[C---:B------:R-:W-:Y:S02]  /*0780*/  IADD3 R199, PT, PT, R211.reuse, 0x100, RZ ;  /* 0x00000100d3c77810 */ /* 0x040fe40007ffe0ff */
[----:B------:R-:W-:Y:S01]  /*0790*/  IADD3 R13, PT, PT, R211, 0x180, RZ ;  /* 0x00000180d30d7810 */ /* 0x000fe20007ffe0ff */
[--C-:B------:R-:W-:Y:S01]  /*07a0*/  IMAD.WIDE.U32 R200, R213, 0x10, R20.reuse ;  /* 0x00000010d5c87825 */ /* 0x100fe200078e0014 */
[----:B------:R-:W-:Y:S01]  /*07b0*/  MOV R216, UR10 ;  /* 0x0000000a00d87c02 */ /* 0x000fe20008000f00 */
[----:B------:R-:W2:Y:S02]  /*07c0*/  LDG.E.128 R204, desc[UR20][R204.64] ;  /* 0x00000014cccc7981 */ /* 0x000ea4000c1e1d00 */
[--C-:B------:R-:W-:Y:S01]  /*07d0*/  IMAD.WIDE.U32 R16, R199, 0x10, R20.reuse ;  /* 0x00000010c7107825 */ /* 0x100fe200078e0014 */
[----:B------:R-:W-:Y:S01]  /*07e0*/  MOV R217, UR11 ;  /* 0x0000000b00d97c02 */ /* 0x000fe20008000f00 */
[----:B------:R-:W4:Y:S02]  /*07f0*/  LDG.E.128 R200, desc[UR20][R200.64] ;  /* 0x00000014c8c87981 */ /* 0x000f24000c1e1d00 */
[----:B------:R-:W-:-:S02]  /*0800*/  IMAD.WIDE.U32 R20, R13, 0x10, R20 ;  /* 0x000000100d147825 */ /* 0x000fc400078e0014 */
[----:B------:R-:W4:Y:S04]  /*0810*/  LDG.E R216, desc[UR20][R216.64] ;  /* 0x00000014d8d87981 */ /* 0x000f28000c1e1900 */
[----:B------:R-:W4:Y:S04]  /*0820*/  LDG.E.128 R20, desc[UR20][R20.64] ;  /* 0x0000001414147981 */ /* 0x000f28000c1e1d00 */
[----:B------:R-:W4:Y:S01]  /*0830*/  LDG.E.128 R16, desc[UR20][R16.64] ;  /* 0x0000001410107981 */ /* 0x000f22000c1e1d00 */
[----:B------:R-:W-:-:S05]  /*0840*/  IMAD R14, R209, UR9, RZ ;  /* 0x00000009d10e7c24 */ /* 0x000fca000f8e02ff */
[----:B------:R-:W-:-:S04]  /*0850*/  SHF.R.S32.HI R15, RZ, 0x1f, R14 ;  /* 0x0000001fff0f7819 */ /* 0x000fc8000001140e */
[----:B------:R-:W-:-:S04]  /*0860*/  LEA.HI R15, R15, R14, RZ, 0x3 ;  /* 0x0000000e0f0f7211 */ /* 0x000fc800078f18ff */
[----:B------:R-:W-:-:S05]  /*0870*/  LEA.HI.SX32 R15, R15, R208, 0x1d ;  /* 0x000000d00f0f7211 */ /* 0x000fca00078feaff */
[----:B---3--:R-:W-:-:S06]  /*0880*/  IMAD.WIDE.U32 R180, R15, 0x10, R192 ;  /* 0x000000100fb47825 */ /* 0x008fcc00078e00c0 */
[----:B------:R-:W3:Y:S01]  /*0890*/  LDG.E.128 R180, desc[UR20][R180.64] ;  /* 0x00000014b4b47981 */ /* 0x000ee2000c1e1d00 */
[----:B------:R-:W-:-:S05]  /*08a0*/  IADD3 R185, PT, PT, R15, 0x80, RZ ;  /* 0x000000800fb97810 */ /* 0x000fca0007ffe0ff */
[----:B------:R-:W-:-:S06]  /*08b0*/  IMAD.WIDE.U32 R184, R185, 0x10, R192 ;  /* 0x00000010b9b87825 */ /* 0x000fcc00078e00c0 */
[----:B------:R-:W3:Y:S01]  /*08c0*/  LDG.E.128 R184, desc[UR20][R184.64] ;  /* 0x00000014b8b87981 */ /* 0x000ee2000c1e1d00 */
[----:B------:R-:W-:-:S05]  /*08d0*/  IADD3 R189, PT, PT, R15, 0x100, RZ ;  /* 0x000001000fbd7810 */ /* 0x000fca0007ffe0ff */
[----:B------:R-:W-:-:S06]  /*08e0*/  IMAD.WIDE.U32 R188, R189, 0x10, R192 ;  /* 0x00000010bdbc7825 */ /* 0x000fcc00078e00c0 */
[----:B------:R-:W3:Y:S01]  /*08f0*/  LDG.E.128 R188, desc[UR20][R188.64] ;  /* 0x00000014bcbc7981 */ /* 0x000ee2000c1e1d00 */
[----:B------:R-:W-:-:S05]  /*0900*/  IADD3 R15, PT, PT, R15, 0x180, RZ ;  /* 0x000001800f0f7810 */ /* 0x000fca0007ffe0ff */
[----:B------:R-:W-:-:S06]  /*0910*/  IMAD.WIDE.U32 R192, R15, 0x10, R192 ;  /* 0x000000100fc07825 */ /* 0x000fcc00078e00c0 */
[----:B------:R-:W3:Y:S01]  /*0920*/  LDG.E.128 R192, desc[UR20][R192.64] ;  /* 0x00000014c0c07981 */ /* 0x000ee2000c1e1d00 */
[----:B-----5:R-:W-:Y:S02]  /*0930*/  ISETP.GE.AND P1, PT, R240, 0x1, PT ;  /* 0x00000001f000780c */ /* 0x020fe40003f26270 */
[----:B------:R-:W-:-:S11]  /*0940*/  ISETP.NE.AND.EX P0, PT, RZ, UR5, PT, P0 ;  /* 0x00000005ff007c0c */ /* 0x000fd6000bf05300 */
[----:B------:R-:W-:Y:S02]  /*0950*/  @P1 IADD3 R198, PT, PT, R240, -0x1, RZ ;  /* 0xfffffffff0c61810 */ /* 0x000fe40007ffe0ff */
[----:B------:R-:W1:Y:S03]  /*0960*/  @P0 LDC.64 R14, c[0x0][0x438] ;  /* 0x00010e00ff0e0b82 */ /* 0x000e660000000a00 */
[----:B------:R-:W-:-:S05]  /*0970*/  @P1 IMAD R198, R198, R209, RZ ;  /* 0x000000d1c6c61224 */ /* 0x000fca00078e02ff */
[----:B------:R-:W0:Y:S01]  /*0980*/  @P0 LDC.64 R196, c[0x0][0x438] ;  /* 0x00010e00ffc40b82 */ /* 0x000e220000000a00 */
[----:B------:R-:W-:-:S04]  /*0990*/  @P1 SHF.R.S32.HI R209, RZ, 0x1f, R198 ;  /* 0x0000001fffd11819 */ /* 0x000fc800000114c6 */
[----:B------:R-:W-:Y:S02]  /*09a0*/  @P1 LEA.HI R209, R209, R198, RZ, 0x3 ;  /* 0x000000c6d1d11211 */ /* 0x000fe400078f18ff */
[----:B------:R-:W-:Y:S02]  /*09b0*/  MOV R251, RZ ;  /* 0x000000ff00fb7202 */ /* 0x000fe40000000f00 */
[----:B------:R-:W-:-:S04]  /*09c0*/  @P1 LEA.HI.SX32 R251, R209, R208, 0x1d ;  /* 0x000000d0d1fb1211 */ /* 0x000fc800078feaff */
[C---:B------:R-:W-:Y:S02]  /*09d0*/  IADD3 R245, PT, PT, R251.reuse, 0x80, RZ ;  /* 0x00000080fbf57810 */ /* 0x040fe40007ffe0ff */
[C---:B------:R-:W-:Y:S02]  /*09e0*/  IADD3 R249, PT, PT, R251.reuse, 0x100, RZ ;  /* 0x00000100fbf97810 */ /* 0x040fe40007ffe0ff */
[----:B------:R-:W-:Y:S01]  /*09f0*/  IADD3 R209, PT, PT, R251, 0x180, RZ ;  /* 0x00000180fbd17810 */ /* 0x000fe20007ffe0ff */
[----:B-1----:R-:W-:Y:S01]  /*0a00*/  @P0 IMAD.WIDE.U32 R14, R211, 0x10, R14 ;  /* 0x00000010d30e0825 */ /* 0x002fe200078e000e */
[----:B------:R-:W-:-:S03]  /*0a10*/  ISETP.NE.AND P2, PT, RZ, UR26, PT ;  /* 0x0000001aff007c0c */ /* 0x000fc6000bf45270 */
[--C-:B0-----:R-:W-:Y:S01]  /*0a20*/  IMAD.WIDE.U32 R250, R251, 0x8, R246.reuse ;  /* 0x00000008fbfa7825 */ /* 0x101fe200078e00f6 */
[----:B------:R-:W5:Y:S03]  /*0a30*/  @P0 LDG.E.128 R36, desc[UR20][R14.64] ;  /* 0x000000140e240981 */ /* 0x000f66000c1e1d00 */
[--C-:B------:R-:W-:Y:S02]  /*0a40*/  IMAD.WIDE.U32 R244, R245, 0x8, R246.reuse ;  /* 0x00000008f5f47825 */ /* 0x100fe400078e00f6 */
[----:B------:R-:W5:Y:S02]  /*0a50*/  LDG.E.64 R250, desc[UR20][R250.64] ;  /* 0x00000014fafa7981 */ /* 0x000f64000c1e1b00 */
[--C-:B------:R-:W-:Y:S02]  /*0a60*/  IMAD.WIDE.U32 R248, R249, 0x8, R246.reuse ;  /* 0x00000008f9f87825 */ /* 0x100fe400078e00f6 */
[----:B------:R-:W5:Y:S02]  /*0a70*/  LDG.E.64 R244, desc[UR20][R244.64] ;  /* 0x00000014f4f47981 */ /* 0x000f64000c1e1b00 */
[----:B------:R-:W-:-:S02]  /*0a80*/  IMAD.WIDE.U32 R246, R209, 0x8, R246 ;  /* 0x00000008d1f67825 */ /* 0x000fc400078e00f6 */
[----:B------:R-:W5:Y:S02]  /*0a90*/  LDG.E.64 R248, desc[UR20][R248.64] ;  /* 0x00000014f8f87981 */ /* 0x000f64000c1e1b00 */
[----:B------:R-:W-:Y:S02]  /*0aa0*/  @P0 IMAD.WIDE.U32 R196, R213, 0x10, R196 ;  /* 0x00000010d5c40825 */ /* 0x000fe400078e00c4 */
[----:B------:R-:W5:Y:S04]  /*0ab0*/  LDG.E.64 R246, desc[UR20][R246.64] ;  /* 0x00000014f6f67981 */ /* 0x000f68000c1e1b00 */
[----:B------:R0:W5:Y:S02]  /*0ac0*/  @P0 LDG.E.128 R32, desc[UR20][R196.64] ;  /* 0x00000014c4200981 */ /* 0x000164000c1e1d00 */
[----:B0-----:R-:W-:-:S04]  /*0ad0*/  PRMT R197, R48, 0x7632, R197 ;  /* 0x0000763230c57816 */ /* 0x001fc800000000c5 */
[----:B------:R-:W-:Y:S02]  /*0ae0*/  SHF.L.U32 R197, R197, 0x10, RZ ;  /* 0x00000010c5c57819 */ /* 0x000fe400000006ff */
[----:B--2---:R-:W-:Y:S02]  /*0af0*/  PRMT R198, R204, 0x7632, R198 ;  /* 0x00007632ccc67816 */ /* 0x004fe400000000c6 */
[----:B------:R-:W-:Y:S02]  /*0b00*/  PRMT R210, R205, 0x7632, R210 ;  /* 0x00007632cdd27816 */ /* 0x000fe400000000d2 */
[C---:B------:R-:W-:Y:S02]  /*0b10*/  PRMT R211, R206.reuse, 0x7632, R211 ;  /* 0x00007632ced37816 */ /* 0x040fe400000000d3 */
[----:B------:R-:W-:Y:S02]  /*0b20*/  SHF.L.U32 R223, R206, 0x10, RZ ;  /* 0x00000010cedf7819 */ /* 0x000fe400000006ff */
[----:B----4-:R-:W-:-:S02]  /*0b30*/  PRMT R206, R202, 0x7632, R206 ;  /* 0x00007632cace7816 */ /* 0x010fc400000000ce */
[----:B------:R-:W-:Y:S02]  /*0b40*/  SHF.L.U32 R231, R202, 0x10, RZ ;  /* 0x00000010cae77819 */ /* 0x000fe400000006ff */
[C---:B------:R-:W-:Y:S02]  /*0b50*/  PRMT R202, R23.reuse, 0x7632, R202 ;  /* 0x0000763217ca7816 */ /* 0x040fe400000000ca */
[----:B------:R-:W-:Y:S02]  /*0b60*/  SHF.L.U32 R209, R23, 0x10, RZ ;  /* 0x0000001017d17819 */ /* 0x000fe400000006ff */
[----:B------:R-:W-:Y:S02]  /*0b70*/  FSEL R216, R216, RZ, !P2 ;  /* 0x000000ffd8d87208 */ /* 0x000fe40005000000 */
[----:B------:R-:W-:Y:S02]  /*0b80*/  SHF.L.U32 R23, R198, 0x10, RZ ;  /* 0x00000010c6177819 */ /* 0x000fe400000006ff */
[----:B------:R-:W-:-:S02]  /*0b90*/  PRMT R208, R16, 0x7632, R208 ;  /* 0x0000763210d07816 */ /* 0x000fc400000000d0 */
[----:B------:R-:W-:Y:S02]  /*0ba0*/  SHF.L.U32 R237, R16, 0x10, RZ ;  /* 0x0000001010ed7819 */ /* 0x000fe400000006ff */
[----:B------:R-:W-:Y:S02]  /*0bb0*/  SHF.L.U32 R213, R210, 0x10, RZ ;  /* 0x00000010d2d57819 */ /* 0x000fe400000006ff */
[----:B------:R-:W-:Y:S02]  /*0bc0*/  SHF.L.U32 R211, R211, 0x10, RZ ;  /* 0x00000010d3d37819 */ /* 0x000fe400000006ff */
[----:B------:R-:W-:Y:S02]  /*0bd0*/  SHF.L.U32 R219, R204, 0x10, RZ ;  /* 0x00000010ccdb7819 */ /* 0x000fe400000006ff */
[C---:B------:R-:W-:Y:S02]  /*0be0*/  PRMT R16, R17.reuse, 0x7632, R16 ;  /* 0x0000763211107816 */ /* 0x040fe40000000010 */
[----:B------:R-:W-:-:S02]  /*0bf0*/  SHF.L.U32 R235, R17, 0x10, RZ ;  /* 0x0000001011eb7819 */ /* 0x000fc400000006ff */
[----:B------:R-:W-:Y:S02]  /*0c00*/  PRMT R204, R200, 0x7632, R204 ;  /* 0x00007632c8cc7816 */ /* 0x000fe400000000cc */
[----:B------:R-:W-:Y:S02]  /*0c10*/  PRMT R17, R18, 0x7632, R17 ;  /* 0x0000763212117816 */ /* 0x000fe40000000011 */
[----:B------:R-:W-:Y:S01]  /*0c20*/  SHF.L.U32 R227, R200, 0x10, RZ ;  /* 0x00000010c8e37819 */ /* 0x000fe200000006ff */
[----:B------:R-:W-:Y:S01]  /*0c30*/  FADD.FTZ R200, -R216, R23 ;  /* 0x00000017d8c87221 */ /* 0x000fe20000010100 */
[----:B------:R-:W-:Y:S01]  /*0c40*/  SHF.L.U32 R239, R18, 0x10, RZ ;  /* 0x0000001012ef7819 */ /* 0x000fe200000006ff */
[C---:B------:R-:W-:Y:S01]  /*0c50*/  FADD.FTZ R198, -R216.reuse, R213 ;  /* 0x000000d5d8c67221 */ /* 0x040fe20000010100 */
[----:B------:R-:W-:Y:S01]  /*0c60*/  FADD.FTZ R23, -R216, R211 ;  /* 0x000000d3d8177221 */ /* 0x000fe20000010100 */
[----:B------:R-:W-:Y:S02]  /*0c70*/  PRMT R18, R19, 0x7632, R18 ;  /* 0x0000763213127816 */ /* 0x000fe40000000012 */
[----:B------:R-:W-:-:S02]  /*0c80*/  SHF.L.U32 R211, R204, 0x10, RZ ;  /* 0x00000010ccd37819 */ /* 0x000fc400000006ff */
[----:B------:R-:W-:Y:S02]  /*0c90*/  SHF.L.U32 R213, R206, 0x10, RZ ;  /* 0x00000010ced57819 */ /* 0x000fe400000006ff */
[----:B------:R-:W-:Y:S02]  /*0ca0*/  SHF.L.U32 R19, R19, 0x10, RZ ;  /* 0x0000001013137819 */ /* 0x000fe400000006ff */
[----:B------:R-:W-:Y:S02]  /*0cb0*/  SHF.L.U32 R204, R16, 0x10, RZ ;  /* 0x0000001010cc7819 */ /* 0x000fe400000006ff */
[----:B------:R-:W-:Y:S02]  /*0cc0*/  SHF.L.U32 R206, R17, 0x10, RZ ;  /* 0x0000001011ce7819 */ /* 0x000fe400000006ff */
[----:B------:R-:W0:Y:S01]  /*0cd0*/  @P0 LDC.64 R16, c[0x0][0x438] ;  /* 0x00010e00ff100b82 */ /* 0x000e220000000a00 */
[----:B------:R-:W-:Y:S01]  /*0ce0*/  SHF.L.U32 R217, R208, 0x10, RZ ;  /* 0x00000010d0d97819 */ /* 0x000fe200000006ff */
[----:B------:R-:W-:Y:S01]  /*0cf0*/  FADD.FTZ R234, -R216, R19 ;  /* 0x00000013d8ea7221 */ /* 0x000fe20000010100 */
[----:B------:R-:W-:-:S05]  /*0d00*/  SHF.L.U32 R208, R18, 0x10, RZ ;  /* 0x0000001012d07819 */ /* 0x000fca00000006ff */
[----:B------:R-:W1:Y:S01]  /*0d10*/  @P0 LDC.64 R18, c[0x0][0x438] ;  /* 0x00010e00ff120b82 */ /* 0x000e620000000a00 */
[----:B------:R-:W-:Y:S02]  /*0d20*/  SHF.L.U32 R221, R205, 0x10, RZ ;  /* 0x00000010cddd7819 */ /* 0x000fe400000006ff */
[C---:B------:R-:W-:Y:S02]  /*0d30*/  PRMT R212, R207.reuse, 0x7632, R212 ;  /* 0x00007632cfd47816 */ /* 0x040fe400000000d4 */
[----:B------:R-:W-:Y:S02]  /*0d40*/  SHF.L.U32 R225, R207, 0x10, RZ ;  /* 0x00000010cfe17819 */ /* 0x000fe400000006ff */
[C---:B------:R-:W-:Y:S02]  /*0d50*/  PRMT R205, R201.reuse, 0x7632, R205 ;  /* 0x00007632c9cd7816 */ /* 0x040fe400000000cd */
[----:B------:R-:W-:Y:S02]  /*0d60*/  SHF.L.U32 R229, R201, 0x10, RZ ;  /* 0x00000010c9e57819 */ /* 0x000fe400000006ff */
[----:B------:R-:W-:-:S02]  /*0d70*/  PRMT R207, R203, 0x7632, R207 ;  /* 0x00007632cbcf7816 */ /* 0x000fc400000000cf */
[----:B------:R-:W-:Y:S01]  /*0d80*/  SHF.L.U32 R233, R203, 0x10, RZ ;  /* 0x00000010cbe97819 */ /* 0x000fe200000006ff */
[C---:B------:R-:W-:Y:S01]  /*0d90*/  IMAD.U32 R203, R21.reuse, 0x10000, RZ ;  /* 0x0001000015cb7824 */ /* 0x040fe200078e00ff */
[C---:B------:R-:W-:Y:S02]  /*0da0*/  PRMT R201, R20.reuse, 0x7632, R201 ;  /* 0x0000763214c97816 */ /* 0x040fe400000000c9 */
[----:B------:R-:W-:Y:S02]  /*0db0*/  SHF.L.U32 R241, R20, 0x10, RZ ;  /* 0x0000001014f17819 */ /* 0x000fe400000006ff */
[----:B------:R-:W-:Y:S02]  /*0dc0*/  PRMT R20, R21, 0x7632, R20 ;  /* 0x0000763215147816 */ /* 0x000fe40000000014 */
[----:B------:R-:W-:Y:S02]  /*0dd0*/  PRMT R21, R22, 0x7632, R21 ;  /* 0x0000763216157816 */ /* 0x000fe40000000015 */
[----:B------:R-:W-:-:S02]  /*0de0*/  SHF.L.U32 R215, R212, 0x10, RZ ;  /* 0x00000010d4d77819 */ /* 0x000fc400000006ff */
[----:B------:R-:W-:Y:S02]  /*0df0*/  SHF.L.U32 R20, R20, 0x10, RZ ;  /* 0x0000001014147819 */ /* 0x000fe400000006ff */
[----:B------:R-:W-:Y:S02]  /*0e00*/  SHF.L.U32 R21, R21, 0x10, RZ ;  /* 0x0000001015157819 */ /* 0x000fe400000006ff */
[----:B------:R-:W-:Y:S01]  /*0e10*/  SHF.L.U32 R243, R22, 0x10, RZ ;  /* 0x0000001016f37819 */ /* 0x000fe200000006ff */
[C---:B------:R-:W-:Y:S01]  /*0e20*/  FADD.FTZ R22, -R216.reuse, R215 ;  /* 0x000000d7d8167221 */ /* 0x040fe20000010100 */
[----:B------:R-:W-:Y:S01]  /*0e30*/  SHF.L.U32 R205, R205, 0x10, RZ ;  /* 0x00000010cdcd7819 */ /* 0x000fe200000006ff */
[C---:B------:R-:W-:Y:S01]  /*0e40*/  FADD.FTZ R238, -R216.reuse, R209 ;  /* 0x000000d1d8ee7221 */ /* 0x040fe20000010100 */
[----:B------:R-:W-:Y:S01]  /*0e50*/  SHF.L.U32 R215, R207, 0x10, RZ ;  /* 0x00000010cfd77819 */ /* 0x000fe200000006ff */
[C---:B------:R-:W-:Y:S01]  /*0e60*/  FADD.FTZ R212, -R216.reuse, R20 ;  /* 0x00000014d8d47221 */ /* 0x040fe20000010100 */
[----:B------:R-:W-:Y:S01]  /*0e70*/  SHF.L.U32 R210, R201, 0x10, RZ ;  /* 0x00000010c9d27819 */ /* 0x000fe200000006ff */
[----:B------:R-:W-:Y:S01]  /*0e80*/  FADD.FTZ R214, -R216, R21 ;  /* 0x00000015d8d67221 */ /* 0x000fe20000010100 */
[----:B------:R-:W-:Y:S01]  /*0e90*/  SHF.L.U32 R209, R202, 0x10, RZ ;  /* 0x00000010cad17819 */ /* 0x000fe200000006ff */
[----:B0-----:R-:W-:Y:S01]  /*0ea0*/  @P0 IMAD.WIDE.U32 R20, R13, 0x10, R16 ;  /* 0x000000100d140825 */ /* 0x001fe200078e0010 */
[----:B------:R-:W-:-:S02]  /*0eb0*/  PRMT R16, R44, 0x7632, R16 ;  /* 0x000076322c107816 */ /* 0x000fc40000000010 */
[----:B---3--:R-:W-:Y:S01]  /*0ec0*/  PRMT R13, R180, 0x7632, R13 ;  /* 0x00007632b40d7816 */ /* 0x008fe2000000000d */
        /* <DEDUP_REMOVED lines=24> */
[----:B-1----:R-:W-:Y:S01]  /*1050*/  @P0 IMAD.WIDE.U32 R18, R199, 0x10, R18 ;  /* 0x00000010c7120825 */ /* 0x002fe200078e0012 */
[----:B------:R-:W-:-:S03]  /*1060*/  SHF.L.U32 R16, R16, 0x10, RZ ;  /* 0x0000001010107819 */ /* 0x000fc600000006ff */
[----:B------:R-:W-:Y:S01]  /*1070*/  FMUL.FTZ R14, R200, UR28 ;  /* 0x0000001cc80e7c20 */ /* 0x000fe20008410000 */
[----:B------:R-:W-:Y:S01]  /*1080*/  SHF.L.U32 R17, R13, 0x10, RZ ;  /* 0x000000100d117819 */ /* 0x000fe200000006ff */
[----:B------:R0:W5:Y:S01]  /*1090*/  @P0 LDG.E.128 R24, desc[UR20][R20.64] ;  /* 0x0000001414180981 */ /* 0x000162000c1e1d00 */
[----:B------:R-:W-:Y:S02]  /*10a0*/  PRMT R209, R45, 0x7632, R209 ;  /* 0x000076322dd17816 */ /* 0x000fe400000000d1 */
[----:B------:R-:W-:Y:S01]  /*10b0*/  PRMT R199, R181, 0x7632, R199 ;  /* 0x00007632b5c77816 */ /* 0x000fe200000000c7 */
[-C--:B------:R-:W-:Y:S01]  /*10c0*/  FMUL.FTZ R13, R16, R17.reuse ;  /* 0x00000011100d7220 */ /* 0x080fe20000410000 */
[----:B------:R-:W-:Y:S01]  /*10d0*/  SHF.L.U32 R209, R209, 0x10, RZ ;  /* 0x00000010d1d17819 */ /* 0x000fe200000006ff */
[----:B------:R-:W-:Y:S01]  /*10e0*/  FMUL.FTZ R16, R198, UR28 ;  /* 0x0000001cc6107c20 */ /* 0x000fe20008410000 */
[----:B------:R-:W-:Y:S01]  /*10f0*/  SHF.L.U32 R196, R199, 0x10, RZ ;  /* 0x00000010c7c47819 */ /* 0x000fe200000006ff */
[----:B------:R1:W5:Y:S01]  /*1100*/  @P0 LDG.E.128 R28, desc[UR20][R18.64] ;  /* 0x00000014121c0981 */ /* 0x000362000c1e1d00 */
[----:B------:R-:W-:Y:S01]  /*1110*/  FADD.FTZ R165, R165, R17 ;  /* 0x00000011a5a57221 */ /* 0x000fe20000010000 */
[----:B------:R-:W-:Y:S01]  /*1120*/  FFMA.FTZ R73, R14, R17, R73 ;  /* 0x000000110e497223 */ /* 0x000fe20000010049 */
[----:B------:R-:W-:Y:S01]  /*1130*/  PRMT R17, R182, 0x7632, R17 ;  /* 0x00007632b6117816 */ /* 0x000fe20000000011 */
[-C--:B------:R-:W-:Y:S01]  /*1140*/  FMUL.FTZ R15, R209, R196.reuse ;  /* 0x000000c4d10f7220 */ /* 0x080fe20000410000 */
[--C-:B------:R-:W-:Y:S01]  /*1150*/  FADD.FTZ R167, R167, R196.reuse ;  /* 0x000000c4a7a77221 */ /* 0x100fe20000010000 */
[----:B------:R-:W-:Y:S01]  /*1160*/  FFMA.FTZ R75, R16, R196, R75 ;  /* 0x000000c4104b7223 */ /* 0x000fe2000001004b */
[----:B------:R-:W-:-:S02]  /*1170*/  PRMT R196, R47, 0x7632, R196 ;  /* 0x000076322fc47816 */ /* 0x000fc400000000c4 */
[----:B0-----:R-:W-:Y:S02]  /*1180*/  PRMT R21, R183, 0x7632, R21 ;  /* 0x00007632b7157816 */ /* 0x001fe40000000015 */
[----:B-1----:R-:W-:Y:S02]  /*1190*/  PRMT R19, R46, 0x7632, R19 ;  /* 0x000076322e137816 */ /* 0x002fe40000000013 */
[----:B------:R-:W-:Y:S02]  /*11a0*/  SHF.L.U32 R20, R17, 0x10, RZ ;  /* 0x0000001011147819 */ /* 0x000fe400000006ff */
[----:B------:R-:W-:Y:S01]  /*11b0*/  SHF.L.U32 R19, R19, 0x10, RZ ;  /* 0x0000001013137819 */ /* 0x000fe200000006ff */
[----:B------:R-:W-:Y:S01]  /*11c0*/  FMUL.FTZ R18, R23, UR28 ;  /* 0x0000001c17127c20 */ /* 0x000fe20008410000 */
[----:B------:R-:W-:Y:S02]  /*11d0*/  SHF.L.U32 R196, R196, 0x10, RZ ;  /* 0x00000010c4c47819 */ /* 0x000fe400000006ff */
[----:B------:R-:W-:-:S02]  /*11e0*/  SHF.L.U32 R21, R21, 0x10, RZ ;  /* 0x0000001015157819 */ /* 0x000fc400000006ff */
[----:B------:R-:W-:Y:S01]  /*11f0*/  PRMT R23, R184, 0x7632, R23 ;  /* 0x00007632b8177816 */ /* 0x000fe20000000017 */
[-C--:B------:R-:W-:Y:S01]  /*1200*/  FMUL.FTZ R17, R19, R20.reuse ;  /* 0x0000001413117220 */ /* 0x080fe20000410000 */
[----:B------:R-:W-:Y:S01]  /*1210*/  FADD.FTZ R161, R161, R20 ;  /* 0x00000014a1a17221 */ /* 0x000fe20000010000 */
[----:B------:R-:W-:Y:S01]  /*1220*/  FFMA.FTZ R77, R18, R20, R77 ;  /* 0x00000014124d7223 */ /* 0x000fe2000001004d */
[-C--:B------:R-:W-:Y:S01]  /*1230*/  FMUL.FTZ R19, R196, R21.reuse ;  /* 0x00000015c4137220 */ /* 0x080fe20000410000 */
[----:B------:R-:W-:Y:S01]  /*1240*/  FMUL.FTZ R20, R22, UR28 ;  /* 0x0000001c16147c20 */ /* 0x000fe20008410000 */
[----:B------:R-:W-:Y:S02]  /*1250*/  SHF.L.U32 R196, R23, 0x10, RZ ;  /* 0x0000001017c47819 */ /* 0x000fe400000006ff */
[----:B------:R-:W-:Y:S01]  /*1260*/  PRMT R198, R49, 0x7632, R198 ;  /* 0x0000763231c67816 */ /* 0x000fe200000000c6 */
[----:B------:R-:W-:Y:S01]  /*1270*/  FADD.FTZ R163, R163, R21 ;  /* 0x00000015a3a37221 */ /* 0x000fe20000010000 */
[----:B------:R-:W-:Y:S01]  /*1280*/  PRMT R23, R185, 0x7632, R23 ;  /* 0x00007632b9177816 */ /* 0x000fe20000000017 */
[----:B------:R-:W-:Y:S01]  /*1290*/  FFMA.FTZ R79, R20, R21, R79 ;  /* 0x00000015144f7223 */ /* 0x000fe2000001004f */
[----:B------:R-:W-:Y:S01]  /*12a0*/  FMUL.FTZ R21, R197, R196 ;  /* 0x000000c4c5157220 */ /* 0x000fe20000410000 */
[----:B------:R-:W-:Y:S01]  /*12b0*/  SHF.L.U32 R197, R198, 0x10, RZ ;  /* 0x00000010c6c57819 */ /* 0x000fe200000006ff */
[----:B------:R-:W-:Y:S01]  /*12c0*/  FMUL.FTZ R22, R207, UR28 ;  /* 0x0000001ccf167c20 */ /* 0x000fe20008410000 */
[----:B------:R-:W-:-:S02]  /*12d0*/  SHF.L.U32 R198, R23, 0x10, RZ ;  /* 0x0000001017c67819 */ /* 0x000fc400000006ff */
[----:B------:R-:W-:Y:S02]  /*12e0*/  PRMT R199, R50, 0x7632, R199 ;  /* 0x0000763232c77816 */ /* 0x000fe400000000c7 */
[----:B------:R-:W-:Y:S01]  /*12f0*/  PRMT R23, R186, 0x7632, R23 ;  /* 0x00007632ba177816 */ /* 0x000fe20000000017 */
[----:B------:R-:W-:Y:S01]  /*1300*/  FADD.FTZ R157, R157, R196 ;  /* 0x000000c49d9d7221 */ /* 0x000fe20000010000 */
[----:B------:R-:W-:Y:S01]  /*1310*/  FFMA.FTZ R81, R22, R196, R81 ;  /* 0x000000c416517223 */ /* 0x000fe20000010051 */
[----:B------:R-:W-:Y:S01]  /*1320*/  SHF.L.U32 R199, R199, 0x10, RZ ;  /* 0x00000010c7c77819 */ /* 0x000fe200000006ff */
[----:B------:R-:W-:Y:S01]  /*1330*/  FMUL.FTZ R196, R205, UR28 ;  /* 0x0000001ccdc47c20 */ /* 0x000fe20008410000 */
[----:B------:R-:W-:Y:S01]  /*1340*/  SHF.L.U32 R200, R23, 0x10, RZ ;  /* 0x0000001017c87819 */ /* 0x000fe200000006ff */
[-C--:B------:R-:W-:Y:S01]  /*1350*/  FMUL.FTZ R23, R197, R198.reuse ;  /* 0x000000c6c5177220 */ /* 0x080fe20000410000 */
[----:B------:R-:W-:Y:S01]  /*1360*/  FADD.FTZ R159, R159, R198 ;  /* 0x000000c69f9f7221 */ /* 0x000fe20000010000 */
[----:B------:R-:W-:Y:S01]  /*1370*/  FFMA.FTZ R83, R196, R198, R83 ;  /* 0x000000c6c4537223 */ /* 0x000fe20000010053 */
[----:B------:R-:W-:Y:S01]  /*1380*/  FMUL.FTZ R198, R203, UR28 ;  /* 0x0000001ccbc67c20 */ /* 0x000fe20008410000 */
[----:B------:R-:W-:Y:S01]  /*1390*/  FMUL.FTZ R197, R199, R200 ;  /* 0x000000c8c7c57220 */ /* 0x000fe20000410000 */
[----:B------:R-:W-:-:S02]  /*13a0*/  PRMT R203, R51, 0x7632, R203 ;  /* 0x0000763233cb7816 */ /* 0x000fc400000000cb */
[----:B------:R-:W-:-:S03]  /*13b0*/  PRMT R199, R187, 0x7632, R199 ;  /* 0x00007632bbc77816 */ /* 0x000fc600000000c7 */
[----:B------:R-:W-:Y:S01]  /*13c0*/  IMAD.U32 R203, R203, 0x10000, RZ ;  /* 0x00010000cbcb7824 */ /* 0x000fe200078e00ff */
[----:B------:R-:W-:Y:S01]  /*13d0*/  SHF.L.U32 R218, R199, 0x10, RZ ;  /* 0x00000010c7da7819 */ /* 0x000fe200000006ff */
[----:B------:R-:W-:Y:S01]  /*13e0*/  FADD.FTZ R153, R153, R200 ;  /* 0x000000c899997221 */ /* 0x000fe20000010000 */
[----:B------:R-:W-:Y:S01]  /*13f0*/  FFMA.FTZ R85, R198, R200, R85 ;  /* 0x000000c8c6557223 */ /* 0x000fe20000010055 */
[----:B------:R-:W-:Y:S01]  /*1400*/  FMUL.FTZ R200, R201, UR28 ;  /* 0x0000001cc9c87c20 */ /* 0x000fe20008410000 */
[----:B------:R-:W-:Y:S01]  /*1410*/  PRMT R201, R188, 0x7632, R201 ;  /* 0x00007632bcc97816 */ /* 0x000fe200000000c9 */
[-C--:B------:R-:W-:Y:S01]  /*1420*/  FMUL.FTZ R199, R203, R218.reuse ;  /* 0x000000dacbc77220 */ /* 0x080fe20000410000 */
[----:B------:R-:W-:Y:S01]  /*1430*/  PRMT R203, R52, 0x7632, R203 ;  /* 0x0000763234cb7816 */ /* 0x000fe200000000cb */
[----:B------:R-:W-:Y:S01]  /*1440*/  FADD.FTZ R155, R155, R218 ;  /* 0x000000da9b9b7221 */ /* 0x000fe20000010000 */
[----:B------:R-:W-:Y:S01]  /*1450*/  FFMA.FTZ R87, R200, R218, R87 ;  /* 0x000000dac8577223 */ /* 0x000fe20000010057 */
[----:B------:R-:W-:-:S02]  /*1460*/  SHF.L.U32 R218, R201, 0x10, RZ ;  /* 0x00000010c9da7819 */ /* 0x000fc400000006ff */
[----:B------:R-:W-:Y:S01]  /*1470*/  SHF.L.U32 R203, R203, 0x10, RZ ;  /* 0x00000010cbcb7819 */ /* 0x000fe200000006ff */
[----:B------:R-:W-:Y:S01]  /*1480*/  FMUL.FTZ R202, R202, UR28 ;  /* 0x0000001ccaca7c20 */ /* 0x000fe20008410000 */
[----:B------:R-:W-:-:S03]  /*1490*/  PRMT R205, R53, 0x7632, R205 ;  /* 0x0000763235cd7816 */ /* 0x000fc600000000cd */
[-C--:B------:R-:W-:Y:S01]  /*14a0*/  FMUL.FTZ R201, R203, R218.reuse ;  /* 0x000000dacbc97220 */ /* 0x080fe20000410000 */
[----:B------:R-:W-:Y:S01]  /*14b0*/  PRMT R203, R189, 0x7632, R203 ;  /* 0x00007632bdcb7816 */ /* 0x000fe200000000cb */
[----:B------:R-:W-:Y:S01]  /*14c0*/  FADD.FTZ R149, R149, R218 ;  /* 0x000000da95957221 */ /* 0x000fe20000010000 */
[----:B------:R-:W-:Y:S01]  /*14d0*/  FFMA.FTZ R89, R202, R218, R89 ;  /* 0x000000daca597223 */ /* 0x000fe20000010059 */
[----:B------:R-:W-:Y:S02]  /*14e0*/  SHF.L.U32 R205, R205, 0x10, RZ ;  /* 0x00000010cdcd7819 */ /* 0x000fe400000006ff */
        /* <DEDUP_REMOVED lines=47> */
[----:B------:R-:W-:Y:S01]  /*17e0*/  SHF.L.U32 R217, R217, 0x10, RZ ;  /* 0x00000010d9d97819 */ /* 0x000fe200000006ff */
[----:B------:R-:W-:Y:S01]  /*17f0*/  FMUL.FTZ R216, R216, UR28 ;  /* 0x0000001cd8d87c20 */ /* 0x000fe20008410000 */
[----:B------:R-:W-:Y:S01]  /*1800*/  SHF.L.U32 R218, R215, 0x10, RZ ;  /* 0x00000010d7da7819 */ /* 0x000fe200000006ff */
[----:B------:R-:W-:Y:S01]  /*1810*/  FMUL.FTZ R221, R221, UR28 ;  /* 0x0000001cdddd7c20 */ /* 0x000fe20008410000 */
[----:B------:R-:W-:-:S03]  /*1820*/  SHF.L.U32 R181, R181, 0x10, RZ ;  /* 0x00000010b5b57819 */ /* 0x000fc600000006ff */
[-C--:B------:R-:W-:Y:S01]  /*1830*/  FMUL.FTZ R215, R217, R218.reuse ;  /* 0x000000dad9d77220 */ /* 0x080fe20000410000 */
[----:B------:R-:W-:Y:S01]  /*1840*/  FADD.FTZ R139, R139, R218 ;  /* 0x000000da8b8b7221 */ /* 0x000fe20000010000 */
[----:B------:R-:W-:Y:S01]  /*1850*/  FFMA.FTZ R103, R216, R218, R103 ;  /* 0x000000dad8677223 */ /* 0x000fe20000010067 */
[----:B------:R-:W-:Y:S01]  /*1860*/  SHF.L.U32 R218, R45, 0x10, RZ ;  /* 0x000000102dda7819 */ /* 0x000fe200000006ff */
[----:B------:R-:W-:Y:S01]  /*1870*/  FADD.FTZ R166, R166, R181 ;  /* 0x000000b5a6a67221 */ /* 0x000fe20000010000 */
[-C--:B------:R-:W-:Y:S01]  /*1880*/  FFMA.FTZ R74, R221, R181.reuse, R74 ;  /* 0x000000b5dd4a7223 */ /* 0x080fe2000001004a */
[----:B------:R-:W-:Y:S02]  /*1890*/  SHF.L.U32 R220, R46, 0x10, RZ ;  /* 0x000000102edc7819 */ /* 0x000fe400000006ff */
[----:B------:R-:W-:Y:S01]  /*18a0*/  FMUL.FTZ R218, R218, R181 ;  /* 0x000000b5dada7220 */ /* 0x000fe20000410000 */
[----:B------:R-:W-:Y:S01]  /*18b0*/  SHF.L.U32 R181, R182, 0x10, RZ ;  /* 0x00000010b6b57819 */ /* 0x000fe200000006ff */
[----:B------:R-:W-:Y:S01]  /*18c0*/  FMUL.FTZ R223, R223, UR28 ;  /* 0x0000001cdfdf7c20 */ /* 0x000fe20008410000 */
[----:B------:R-:W-:Y:S01]  /*18d0*/  SHF.L.U32 R180, R180, 0x10, RZ ;  /* 0x00000010b4b47819 */ /* 0x000fe200000006ff */
[----:B------:R-:W-:Y:S01]  /*18e0*/  FMUL.FTZ R219, R219, UR28 ;  /* 0x0000001cdbdb7c20 */ /* 0x000fe20008410000 */
[----:B------:R-:W-:Y:S01]  /*18f0*/  SHF.L.U32 R217, R44, 0x10, RZ ;  /* 0x000000102cd97819 */ /* 0x000fe200000006ff */
[----:B------:R-:W-:Y:S01]  /*1900*/  FADD.FTZ R160, R160, R181 ;  /* 0x000000b5a0a07221 */ /* 0x000fe20000010000 */
[-C--:B------:R-:W-:Y:S01]  /*1910*/  FFMA.FTZ R76, R223, R181.reuse, R76 ;  /* 0x000000b5df4c7223 */ /* 0x080fe2000001004c */
[----:B------:R-:W-:Y:S01]  /*1920*/  FMUL.FTZ R220, R220, R181 ;  /* 0x000000b5dcdc7220 */ /* 0x000fe20000410000 */
[----:B------:R-:W-:Y:S01]  /*1930*/  SHF.L.U32 R181, R184, 0x10, RZ ;  /* 0x00000010b8b57819 */ /* 0x000fe200000006ff */
[----:B------:R-:W-:Y:S01]  /*1940*/  FMUL.FTZ R227, R227, UR28 ;  /* 0x0000001ce3e37c20 */ /* 0x000fe20008410000 */
[----:B------:R-:W-:Y:S01]  /*1950*/  SHF.L.U32 R224, R48, 0x10, RZ ;  /* 0x0000001030e07819 */ /* 0x000fe200000006ff */
[----:B------:R-:W-:Y:S01]  /*1960*/  FMUL.FTZ R225, R225, UR28 ;  /* 0x0000001ce1e17c20 */ /* 0x000fe20008410000 */
[----:B------:R-:W-:-:S02]  /*1970*/  SHF.L.U32 R183, R183, 0x10, RZ ;  /* 0x00000010b7b77819 */ /* 0x000fc400000006ff */
[----:B------:R-:W-:Y:S01]  /*1980*/  SHF.L.U32 R222, R47, 0x10, RZ ;  /* 0x000000102fde7819 */ /* 0x000fe200000006ff */
[----:B------:R-:W-:Y:S01]  /*1990*/  FADD.FTZ R164, R164, R180 ;  /* 0x000000b4a4a47221 */ /* 0x000fe20000010000 */
[-C--:B------:R-:W-:Y:S01]  /*19a0*/  FFMA.FTZ R72, R219, R180.reuse, R72 ;  /* 0x000000b4db487223 */ /* 0x080fe20000010048 */
[----:B------:R-:W-:Y:S01]  /*19b0*/  FMUL.FTZ R217, R217, R180 ;  /* 0x000000b4d9d97220 */ /* 0x000fe20000410000 */
[----:B------:R-:W-:Y:S01]  /*19c0*/  FADD.FTZ R156, R156, R181 ;  /* 0x000000b59c9c7221 */ /* 0x000fe20000010000 */
[-C--:B------:R-:W-:Y:S01]  /*19d0*/  FFMA.FTZ R80, R227, R181.reuse, R80 ;  /* 0x000000b5e3507223 */ /* 0x080fe20000010050 */
[----:B------:R-:W-:Y:S01]  /*19e0*/  FMUL.FTZ R224, R224, R181 ;  /* 0x000000b5e0e07220 */ /* 0x000fe20000410000 */
[----:B------:R-:W-:Y:S01]  /*19f0*/  SHF.L.U32 R187, R187, 0x10, RZ ;  /* 0x00000010bbbb7819 */ /* 0x000fe200000006ff */
[----:B------:R-:W-:Y:S01]  /*1a00*/  IMAD.U32 R180, R51, 0x10000, RZ ;  /* 0x0001000033b47824 */ /* 0x000fe200078e00ff */
        /* <DEDUP_REMOVED lines=8> */
[----:B------:R-:W-:-:S02]  /*1a90*/  SHF.L.U32 R226, R49, 0x10, RZ ;  /* 0x0000001031e27819 */ /* 0x000fc400000006ff */
[----:B------:R-:W-:Y:S01]  /*1aa0*/  SHF.L.U32 R183, R188, 0x10, RZ ;  /* 0x00000010bcb77819 */ /* 0x000fe200000006ff */
[----:B------:R-:W-:Y:S01]  /*1ab0*/  FMUL.FTZ R188, R180, R187 ;  /* 0x000000bbb4bc7220 */ /* 0x000fe20000410000 */
[----:B------:R-:W-:Y:S01]  /*1ac0*/  FADD.FTZ R152, R152, R181 ;  /* 0x000000b598987221 */ /* 0x000fe20000010000 */
[-C--:B------:R-:W-:Y:S01]  /*1ad0*/  FFMA.FTZ R84, R231, R181.reuse, R84 ;  /* 0x000000b5e7547223 */ /* 0x080fe20000010054 */
[----:B------:R-:W-:Y:S01]  /*1ae0*/  FMUL.FTZ R228, R228, R181 ;  /* 0x000000b5e4e47220 */ /* 0x000fe20000410000 */
[----:B------:R-:W-:Y:S01]  /*1af0*/  FADD.FTZ R180, RZ, R217 ;  /* 0x000000d9ffb47221 */ /* 0x000fe20000010000 */
[----:B------:R-:W-:Y:S01]  /*1b00*/  FFMA.FTZ R181, R219, R217, RZ ;  /* 0x000000d9dbb57223 */ /* 0x000fe200000100ff */
        /* <DEDUP_REMOVED lines=17> */
[----:B------:R-:W-:Y:S01]  /*1c20*/  FMUL.FTZ R235, R235, UR28 ;  /* 0x0000001cebeb7c20 */ /* 0x000fe20008410000 */
[----:B------:R-:W-:Y:S01]  /*1c30*/  SHF.L.U32 R182, R53, 0x10, RZ ;  /* 0x0000001035b67819 */ /* 0x000fe200000006ff */
[----:B------:R-:W-:Y:S01]  /*1c40*/  FADD.FTZ R185, R17, R184 ;  /* 0x000000b811b97221 */ /* 0x000fe20000010000 */
[----:B------:R-:W-:Y:S01]  /*1c50*/  FFMA.FTZ R180, R18, R17, R181 ;  /* 0x0000001112b47223 */ /* 0x000fe200000100b5 */
[----:B------:R-:W-:Y:S01]  /*1c60*/  FADD.FTZ R150, R150, R189 ;  /* 0x000000bd96967221 */ /* 0x000fe20000010000 */
[-C--:B------:R-:W-:Y:S01]  /*1c70*/  FFMA.FTZ R90, R235, R189.reuse, R90 ;  /* 0x000000bdeb5a7223 */ /* 0x080fe2000001005a */
[----:B------:R-:W-:Y:S01]  /*1c80*/  FMUL.FTZ R233, R233, UR28 ;  /* 0x0000001ce9e97c20 */ /* 0x000fe20008410000 */
        /* <DEDUP_REMOVED lines=8> */
[----:B------:R-:W-:Y:S01]  /*1d10*/  FFMA.FTZ R185, R227, R224, R180 ;  /* 0x000000e0e3b97223 */ /* 0x000fe200000100b4 */
[----:B------:R-:W-:Y:S01]  /*1d20*/  SHF.L.U32 R183, R190, 0x10, RZ ;  /* 0x00000010beb77819 */ /* 0x000fe200000006ff */
[----:B------:R-:W-:Y:S01]  /*1d30*/  FMUL.FTZ R239, R239, UR28 ;  /* 0x0000001cefef7c20 */ /* 0x000fe20008410000 */
        /* <DEDUP_REMOVED lines=21> */
[----:B------:R-:W-:-:S03]  /*1e90*/  FFMA.FTZ R185, R233, R188, R180 ;  /* 0x000000bce9b97223 */ /* 0x000fc600000100b4 */
        /* <DEDUP_REMOVED lines=57> */
[----:B------:R-:W-:Y:S01]  /*2230*/  FFMA.FTZ R181, R216, R215, R181 ;  /* 0x000000d7d8b57223 */ /* 0x000fe200000100b5 */
[----:B------:R-:W-:Y:S06]  /*2240*/  BRA `(.L_x_1278) ;  /* 0x0000000000e07947 */ /* 0x000fec0003800000 */
.L_x_1277:
[----:B-----5:R-:W-:Y:S01]  /*2250*/  ISETP.GE.AND P1, PT, R240, 0x1, PT ;  /* 0x00000001f000780c */ /* 0x020fe20003f26270 */
[----:B------:R-:W-:Y:S01]  /*2260*/  UISETP.NE.U32.AND UP0, UPT, UR4, URZ, UPT ;  /* 0x000000ff0400728c */ /* 0x000fe2000bf05070 */
[----:B------:R-:W-:-:S03]  /*2270*/  HFMA2 R251, -RZ, RZ, 0, 0 ;  /* 0x00000000fffb7431 */ /* 0x000fc600000001ff */
[----:B------:R-:W-:-:S08]  /*2280*/  UISETP.NE.AND.EX UP0, UPT, UR5, URZ, UPT, UP0 ;  /* 0x000000ff0500728c */ /* 0x000fd0000bf05300 */
[----:B------:R-:W-:Y:S05]  /*2290*/  @!P1 BRA `(.L_x_1279) ;  /* 0x0000000000189947 */ /* 0x000fea0003800000 */
[----:B------:R-:W0:Y:S01]  /*22a0*/  S2R R182, SR_TID.X ;  /* 0x0000000000b67919 */ /* 0x000e220000002100 */
[----:B------:R-:W-:-:S05]  /*22b0*/  IADD3 R180, PT, PT, R240, -0x1, RZ ;  /* 0xfffffffff0b47810 */ /* 0x000fca0007ffe0ff */
[----:B------:R-:W-:-:S05]  /*22c0*/  IMAD R180, R180, UR30, RZ ;  /* 0x0000001eb4b47c24 */ /* 0x000fca000f8e02ff */
[----:B------:R-:W-:-:S04]  /*22d0*/  SHF.R.S32.HI R181, RZ, 0x1f, R180 ;  /* 0x0000001fffb57819 */ /* 0x000fc800000114b4 */
[----:B------:R-:W-:-:S04]  /*22e0*/  LEA.HI R181, R181, R180, RZ, 0x3 ;  /* 0x000000b4b5b57211 */ /* 0x000fc800078f18ff */
[----:B0-----:R-:W-:-:S07]  /*22f0*/  LEA.HI.SX32 R251, R181, R182, 0x1d ;  /* 0x000000b6b5fb7211 */ /* 0x001fce00078feaff */
.L_x_1279:
[----:B------:R-:W-:Y:S01]  /*2300*/  CS2R R180, SRZ ;  /* 0x0000000000b47805 */ /* 0x000fe2000001ff00 */
[----:B------:R-:W-:Y:S06]  /*2310*/  BRA.U UP0, `(.L_x_1280) ;  /* 0x0000000100347547 */ /* 0x000fec000b800000 */
[----:B------:R-:W0:Y:S01]  /*2320*/  LDC.64 R246, c[0x0][0x3b0] ;  /* 0x0000ec00fff67b82 */ /* 0x000e220000000a00 */
[C---:B------:R-:W-:Y:S02]  /*2330*/  IADD3 R245, PT, PT, R251.reuse, 0x80, RZ ;  /* 0x00000080fbf57810 */ /* 0x040fe40007ffe0ff */
[C---:B------:R-:W-:Y:S02]  /*2340*/  IADD3 R249, PT, PT, R251.reuse, 0x100, RZ ;  /* 0x00000100fbf97810 */ /* 0x040fe40007ffe0ff */
        /* <DEDUP_REMOVED lines=10> */
.L_x_1280:
[----:B------:R-:W0:Y:S01]  /*23f0*/  S2R R26, SR_TID.X ;  /* 0x00000000001a7919 */ /* 0x000e220000002100 */
[----:B------:R-:W1:Y:S01]  /*2400*/  LDC.64 R246, c[0x0][0x3b0] ;  /* 0x0000ec00fff67b82 */ /* 0x000e620000000a00 */
[----:B------:R-:W-:Y:S01]  /*2410*/  UIMAD UR9, UR8, UR30, URZ ;  /* 0x0000001e080972a4 */ /* 0x000fe2000f8e02ff */
[C---:B------:R-:W-:Y:S02]  /*2420*/  IADD3 R245, PT, PT, R251.reuse, 0x80, RZ ;  /* 0x00000080fbf57810 */ /* 0x040fe40007ffe0ff */
[C---:B------:R-:W-:Y:S01]  /*2430*/  IADD3 R249, PT, PT, R251.reuse, 0x100, RZ ;  /* 0x00000100fbf97810 */ /* 0x040fe20007ffe0ff */
[----:B------:R-:W-:Y:S01]  /*2440*/  USHF.R.S32.HI UR10, URZ, 0x1f, UR9 ;  /* 0x0000001fff0a7899 */ /* 0x000fe20008011409 */
[----:B------:R-:W-:Y:S02]  /*2450*/  IADD3 R27, PT, PT, R251, 0x180, RZ ;  /* 0x00000180fb1b7810 */ /* 0x000fe40007ffe0ff */
[----:B------:R-:W2:Y:S01]  /*2460*/  LDC.64 R24, c[0x0][0x438] ;  /* 0x00010e00ff187b82 */ /* 0x000ea20000000a00 */
[----:B------:R-:W-:-:S06]  /*2470*/  ULEA.HI UR10, UR10, UR9, URZ, 0x3 ;  /* 0x000000090a0a7291 */ /* 0x000fcc000f8f18ff */
[----:B------:R-:W-:Y:S01]  /*2480*/  MOV R37, UR10 ;  /* 0x0000000a00257c02 */ /* 0x000fe20008000f00 */
[----:B-1----:R-:W-:-:S04]  /*2490*/  IMAD.WIDE.U32 R250, R251, 0x8, R246 ;  /* 0x00000008fbfa7825 */ /* 0x002fc800078e00f6 */
[--C-:B------:R-:W-:Y:S02]  /*24a0*/  IMAD.WIDE.U32 R244, R245, 0x8, R246.reuse ;  /* 0x00000008f5f47825 */ /* 0x100fe400078e00f6 */
[----:B------:R-:W5:Y:S01]  /*24b0*/  LDG.E.64 R250, desc[UR20][R250.64] ;  /* 0x00000014fafa7981 */ /* 0x000f62000c1e1b00 */
[----:B0-----:R-:W-:Y:S01]  /*24c0*/  LEA.HI.SX32 R37, R37, R26, 0x1d ;  /* 0x0000001a25257211 */ /* 0x001fe200078feaff */
[--C-:B------:R-:W-:Y:S02]  /*24d0*/  IMAD.WIDE.U32 R248, R249, 0x8, R246.reuse ;  /* 0x00000008f9f87825 */ /* 0x100fe400078e00f6 */
[----:B------:R-:W5:Y:S01]  /*24e0*/  LDG.E.64 R244, desc[UR20][R244.64] ;  /* 0x00000014f4f47981 */ /* 0x000f62000c1e1b00 */
[----:B------:R-:W-:Y:S01]  /*24f0*/  IADD3 R33, PT, PT, R37, 0x80, RZ ;  /* 0x0000008025217810 */ /* 0x000fe20007ffe0ff */
[----:B------:R-:W-:Y:S01]  /*2500*/  IMAD.WIDE.U32 R246, R27, 0x8, R246 ;  /* 0x000000081bf67825 */ /* 0x000fe200078e00f6 */
[C---:B------:R-:W-:Y:S01]  /*2510*/  IADD3 R29, PT, PT, R37.reuse, 0x100, RZ ;  /* 0x00000100251d7810 */ /* 0x040fe20007ffe0ff */
[----:B------:R-:W5:Y:S01]  /*2520*/  LDG.E.64 R248, desc[UR20][R248.64] ;  /* 0x00000014f8f87981 */ /* 0x000f62000c1e1b00 */
[C---:B------:R-:W-:Y:S01]  /*2530*/  IADD3 R27, PT, PT, R37.reuse, 0x180, RZ ;  /* 0x00000180251b7810 */ /* 0x040fe20007ffe0ff */
[----:B--2---:R-:W-:-:S02]  /*2540*/  IMAD.WIDE.U32 R36, R37, 0x10, R24 ;  /* 0x0000001025247825 */ /* 0x004fc400078e0018 */
[----:B------:R-:W5:Y:S02]  /*2550*/  LDG.E.64 R246, desc[UR20][R246.64] ;  /* 0x00000014f6f67981 */ /* 0x000f64000c1e1b00 */
[--C-:B------:R-:W-:Y:S02]  /*2560*/  IMAD.WIDE.U32 R32, R33, 0x10, R24.reuse ;  /* 0x0000001021207825 */ /* 0x100fe400078e0018 */
[----:B------:R-:W5:Y:S02]  /*2570*/  LDG.E.128 R36, desc[UR20][R36.64] ;  /* 0x0000001424247981 */ /* 0x000f64000c1e1d00 */
[--C-:B------:R-:W-:Y:S02]  /*2580*/  IMAD.WIDE.U32 R28, R29, 0x10, R24.reuse ;  /* 0x000000101d1c7825 */ /* 0x100fe400078e0018 */
[----:B------:R-:W5:Y:S02]  /*2590*/  LDG.E.128 R32, desc[UR20][R32.64] ;  /* 0x0000001420207981 */ /* 0x000f64000c1e1d00 */
[----:B------:R-:W-:-:S02]  /*25a0*/  IMAD.WIDE.U32 R24, R27, 0x10, R24 ;  /* 0x000000101b187825 */ /* 0x000fc400078e0018 */
[----:B------:R-:W5:Y:S04]  /*25b0*/  LDG.E.128 R28, desc[UR20][R28.64] ;  /* 0x000000141c1c7981 */ /* 0x000f68000c1e1d00 */
[----:B------:R-:W5:Y:S02]  /*25c0*/  LDG.E.128 R24, desc[UR20][R24.64] ;  /* 0x0000001418187981 */ /* 0x000f64000c1e1d00 */
.L_x_1278:
        /* <DEDUP_REMOVED lines=32> */
.L_x_1282:
[----:B------:R-:W-:Y:S05]  /*27d0*/  BSYNC.RECONVERGENT B0 ;  /* 0x0000000000007941 */ /* 0x000fea0003800200 */
.L_x_1281:
[----:B------:R-:W1:Y:S08]  /*27e0*/  S2UR UR10, SR_CgaCtaId ;  /* 0x00000000000a79c3 */ /* 0x000e700000008800 */
[----:B------:R-:W-:Y:S01]  /*27f0*/  BAR.SYNC.DEFER_BLOCKING 0x0 ;  /* 0x0000000000007b1d */ /* 0x000fe20000010000 */
[----:B------:R-:W-:-:S05]  /*2800*/  @P1 IADD3 R240, PT, PT, R240, -0x1, RZ ;  /* 0xfffffffff0f01810 */ /* 0x000fca0007ffe0ff */
[----:B------:R-:W-:Y:S02]  /*2810*/  UMOV UR9, 0x400 ;  /* 0x0000040000097882 */ /* 0x000fe40000000000 */
        /* <DEDUP_REMOVED lines=14> */
[----:B------:R-:W-:Y:S01]  /*2900*/  @P1 LEA.HI R181, R181, R240, RZ, 0x3 ;  /* 0x000000f0b5b51211 */ /* 0x000fe200078f18ff */
[----:B0-----:R-:W-:Y:S01]  /*2910*/  FADD.FTZ R180, R180, R185 ;  /* 0x000000b9b4b47221 */ /* 0x001fe20000010000 */
[----:B------:R-:W-:Y:S02]  /*2920*/  MOV R185, RZ ;  /* 0x000000ff00b97202 */ /* 0x000fe40000000f00 */
[----:B------:R-:W-:Y:S01]  /*2930*/  @P1 LEA.HI.SX32 R185, R181, R238, 0x1d ;  /* 0x000000eeb5b91211 */ /* 0x000fe200078feaff */
[----:B------:R-:W-:Y:S02]  /*2940*/  FADD.FTZ R240, R187, R180 ;  /* 0x000000b4bbf07221 */ /* 0x000fe40000010000 */
[----:B------:R-:W0:Y:S02]  /*2950*/  @P1 LDC.64 R180, c[0x0][0x390] ;  /* 0x0000e400ffb41b82 */ /* 0x000e240000000a00 */
[----:B0-----:R-:W-:-:S05]  /*2960*/  @P1 IMAD.WIDE.U32 R180, R185, 0x10, R180 ;  /* 0x00000010b9b41825 */ /* 0x001fca00078e00b4 */
[----:B------:R0:W5:Y:S01]  /*2970*/  @P1 LDG.E.128 R168, desc[UR20][R180.64] ;  /* 0x00000014b4a81981 */ /* 0x000162000c1e1d00 */
[----:B------:R-:W-:Y:S01]  /*2980*/  UISETP.NE.U32.AND UP0, UPT, UR4, URZ, UPT ;  /* 0x000000ff0400728c */ /* 0x000fe2000bf05070 */
[----:B------:R-:W-:Y:S01]  /*2990*/  FMUL.FTZ R240, R240, UR27 ;  /* 0x0000001bf0f07c20 */ /* 0x000fe20008410000 */
[----:B------:R-:W-:Y:S01]  /*29a0*/  FADD.FTZ R187, R182, R184 ;  /* 0x000000b8b6bb7221 */ /* 0x000fe20000010000 */
[----:B------:R-:W-:Y:S01]  /*29b0*/  IMAD R183, R183, UR8, RZ ;  /* 0x00000008b7b77c24 */ /* 0x000fe2000f8e02ff */
[----:B------:R-:W-:Y:S01]  /*29c0*/  UISETP.NE.AND.EX UP0, UPT, UR5, URZ, UPT, UP0 ;  /* 0x000000ff0500728c */ /* 0x000fe2000bf05300 */
[----:B------:R-:W-:Y:S01]  /*29d0*/  ISETP.NE.AND P0, PT, RZ, UR26, PT ;  /* 0x0000001aff007c0c */ /* 0x000fe2000bf05270 */
[----:B------:R-:W-:Y:S01]  /*29e0*/  FADD.FTZ R186, R186, R187 ;  /* 0x000000bbbaba7221 */ /* 0x000fe20000010000 */
[----:B------:R-:W-:Y:S02]  /*29f0*/  R2UR UR9, R240 ;  /* 0x00000000f00972ca */ /* 0x000fe400000e0000 */
[----:B------:R-:W-:Y:S01]  /*2a00*/  SHF.R.S32.HI R182, RZ, 0x1f, R183 ;  /* 0x0000001fffb67819 */ /* 0x000fe200000114b7 */
[----:B------:R-:W-:-:S03]  /*2a10*/  FMUL.FTZ R186, R186, UR27 ;  /* 0x0000001bbaba7c20 */ /* 0x000fc60008410000 */
[----:B------:R-:W-:Y:S02]  /*2a20*/  LEA.HI R183, R182, R183, RZ, 0x3 ;  /* 0x000000b7b6b77211 */ /* 0x000fe400078f18ff */
[----:B------:R-:W-:Y:S02]  /*2a30*/  FSEL R186, R186, RZ, !P0 ;  /* 0x000000ffbaba7208 */ /* 0x000fe40004000000 */
[----:B------:R-:W-:Y:S01]  /*2a40*/  LEA.HI.SX32 R184, R183, R238, 0x1d ;  /* 0x000000eeb7b87211 */ /* 0x000fe200078feaff */
[----:B0-----:R-:W-:Y:S06]  /*2a50*/  BRA.U UP0, `(.L_x_1283) ;  /* 0x0000001900d47547 */ /* 0x001fec000b800000 */
[----:B------:R-:W-:-:S04]  /*2a60*/  UISETP.NE.U32.AND UP0, UPT, UR6, URZ, UPT ;  /* 0x000000ff0600728c */ /* 0x000fc8000bf05070 */
[----:B------:R-:W-:-:S09]  /*2a70*/  UISETP.NE.AND.EX UP0, UPT, UR7, URZ, UPT, UP0 ;  /* 0x000000ff0700728c */ /* 0x000fd2000bf05300 */
[----:B------:R-:W-:Y:S05]  /*2a80*/  BRA.U UP0, `(.L_x_1284) ;  /* 0x0000000d00fc7547 */ /* 0x000fea000b800000 */
[----:B------:R-:W-:Y:S05]  /*2a90*/  @!P1 BRA `(.L_x_1285) ;  /* 0x0000000000789947 */ /* 0x000fea0003800000 */
        /* <DEDUP_REMOVED lines=13> */
.L_x_1287:
[----:B------:R-:W-:Y:S05]  /*2b70*/  BSYNC.RECONVERGENT B0 ;  /* 0x0000000000007941 */ /* 0x000fea0003800200 */
.L_x_1286:
[----:B------:R-:W-:Y:S01]  /*2b80*/  BSSY.RECONVERGENT B0, `(.L_x_1288) ;  /* 0x000000d000007945 */ /* 0x000fe20003800200 */
[----:B------:R-:W-:Y:S01]  /*2b90*/  FADD.FTZ R132, R132, R181 ;  /* 0x000000b584847221 */ /* 0x000fe20000010000 */
[----:B------:R-:W-:Y:S02]  /*2ba0*/  IMAD.MOV.U32 R180, RZ, RZ, RZ ;  /* 0x000000ffffb47224 */ /* 0x000fe400078e00ff */
        /* <DEDUP_REMOVED lines=10> */
.L_x_1289:
[----:B------:R-:W-:Y:S05]  /*2c50*/  BSYNC.RECONVERGENT B0 ;  /* 0x0000000000007941 */ /* 0x000fea0003800200 */
.L_x_1288:
[----:B------:R-:W-:-:S04]  /*2c60*/  F2FP.BF16.F32.PACK_AB R180, RZ, R180 ;  /* 0x000000b4ffb4723e */ /* 0x000fc800000010ff */
[----:B------:R-:W-:-:S07]  /*2c70*/  PRMT R172, R180, 0x7610, R172 ;  /* 0x00007610b4ac7816 */ /* 0x000fce00000000ac */
.L_x_1285:
[----:B------:R-:W-:Y:S05]  /*2c80*/  @!P1 BRA `(.L_x_1290) ;  /* 0x00000000007c9947 */ /* 0x000fea0003800000 */
        /* <DEDUP_REMOVED lines=14> */
.L_x_1292:
[----:B------:R-:W-:Y:S05]  /*2d70*/  BSYNC.RECONVERGENT B0 ;  /* 0x0000000000007941 */ /* 0x000fea0003800200 */
.L_x_1291:
        /* <DEDUP_REMOVED lines=13> */
.L_x_1294:
[----:B------:R-:W-:Y:S05]  /*2e50*/  BSYNC.RECONVERGENT B0 ;  /* 0x0000000000007941 */ /* 0x000fea0003800200 */
.L_x_1293:
[----:B------:R-:W-:-:S04]  /*2e60*/  F2FP.BF16.F32.PACK_AB R180, RZ, R180 ;  /* 0x000000b4ffb4723e */ /* 0x000fc800000010ff */
[----:B------:R-:W-:-:S07]  /*2e70*/  PRMT R172, R172, 0x5410, R180 ;  /* 0x00005410acac7816 */ /* 0x000fce00000000b4 */
.L_x_1290:
        /* <DEDUP_REMOVED lines=14> */
.L_x_1297:
[----:B------:R-:W-:Y:S05]  /*2f60*/  BSYNC.RECONVERGENT B0 ;  /* 0x0000000000007941 */ /* 0x000fea0003800200 */
.L_x_1296:
        /* <DEDUP_REMOVED lines=13> */
.L_x_1299:
[----:B------:R-:W-:Y:S05]  /*3040*/  BSYNC.RECONVERGENT B0 ;  /* 0x0000000000007941 */ /* 0x000fea0003800200 */
.L_x_1298:
[----:B------:R-:W-:-:S04]  /*3050*/  F2FP.BF16.F32.PACK_AB R180, RZ, R180 ;  /* 0x000000b4ffb4723e */ /* 0x000fc800000010ff */
[----:B------:R-:W-:-:S07]  /*3060*/  PRMT R173, R180, 0x7610, R173 ;  /* 0x00007610b4ad7816 */ /* 0x000fce00000000ad */
.L_x_1295:
        /* <DEDUP_REMOVED lines=15> */
.L_x_1302:
[----:B------:R-:W-:Y:S05]  /*3160*/  BSYNC.RECONVERGENT B0 ;  /* 0x0000000000007941 */ /* 0x000fea0003800200 */
.L_x_1301:
        /* <DEDUP_REMOVED lines=13> */
.L_x_1304:
[----:B------:R-:W-:Y:S05]  /*3240*/  BSYNC.RECONVERGENT B0 ;  /* 0x0000000000007941 */ /* 0x000fea0003800200 */
.L_x_1303:
[----:B------:R-:W-:-:S04]  /*3250*/  F2FP.BF16.F32.PACK_AB R180, RZ, R180 ;  /* 0x000000b4ffb4723e */ /* 0x000fc800000010ff */
[----:B------:R-:W-:-:S07]  /*3260*/  PRMT R173, R173, 0x5410, R180 ;  /* 0x00005410adad7816 */ /* 0x000fce00000000b4 */
.L_x_1300:
        /* <DEDUP_REMOVED lines=14> */
.L_x_1307:
[----:B------:R-:W-:Y:S05]  /*3350*/  BSYNC.RECONVERGENT B0 ;  /* 0x0000000000007941 */ /* 0x000fea0003800200 */
.L_x_1306:
        /* <DEDUP_REMOVED lines=13> */
.L_x_1309:
[----:B------:R-:W-:Y:S05]  /*3430*/  BSYNC.RECONVERGENT B0 ;  /* 0x0000000000007941 */ /* 0x000fea0003800200 */
.L_x_1308:
[----:B------:R-:W-:-:S04]  /*3440*/  F2FP.BF16.F32.PACK_AB R180, RZ, R180 ;  /* 0x000000b4ffb4723e */ /* 0x000fc800000010ff */
[----:B------:R-:W-:-:S07]  /*3450*/  PRMT R174, R180, 0x7610, R174 ;  /* 0x00007610b4ae7816 */ /* 0x000fce00000000ae */
.L_x_1305:
        /* <DEDUP_REMOVED lines=15> */
.L_x_1312:
[----:B------:R-:W-:Y:S05]  /*3550*/  BSYNC.RECONVERGENT B0 ;  /* 0x0000000000007941 */ /* 0x000fea0003800200 */
.L_x_1311:
        /* <DEDUP_REMOVED lines=13> */
.L_x_1314:
[----:B------:R-:W-:Y:S05]  /*3630*/  BSYNC.RECONVERGENT B0 ;  /* 0x0000000000007941 */ /* 0x000fea0003800200 */
.L_x_1313:
[----:B------:R-:W-:-:S04]  /*3640*/  F2FP.BF16.F32.PACK_AB R180, RZ, R180 ;  /* 0x000000b4ffb4723e */ /* 0x000fc800000010ff */
[----:B------:R-:W-:-:S07]  /*3650*/  PRMT R174, R174, 0x5410, R180 ;  /* 0x00005410aeae7816 */ /* 0x000fce00000000b4 */
.L_x_1310:
        /* <DEDUP_REMOVED lines=14> */
.L_x_1317:
[----:B------:R-:W-:Y:S05]  /*3740*/  BSYNC.RECONVERGENT B0 ;  /* 0x0000000000007941 */ /* 0x000fea0003800200 */
.L_x_1316:
        /* <DEDUP_REMOVED lines=13> */
.L_x_1319:
[----:B------:R-:W-:Y:S05]  /*3820*/  BSYNC.RECONVERGENT B0 ;  /* 0x0000000000007941 */ /* 0x000fea0003800200 */
.L_x_1318:
[----:B------:R-:W-:-:S04]  /*3830*/  F2FP.BF16.F32.PACK_AB R180, RZ, R180 ;  /* 0x000000b4ffb4723e */ /* 0x000fc800000010ff */
[----:B------:R-:W-:-:S07]  /*3840*/  PRMT R175, R180, 0x7610, R175 ;  /* 0x00007610b4af7816 */ /* 0x000fce00000000af */
.L_x_1315:
[----:B------:R-:W-:Y:S05]  /*3850*/  @!P1 BRA `(.L_x_1320) ;  /* 0x0000001c00f89947 */ /* 0x000fea0003800000 */
[----:B-----5:R-:W-:Y:S01]  /*3860*/  ISETP.GE.U32.AND P0, PT, R250, RZ, PT ;  /* 0x000000fffa00720c */ /* 0x020fe20003f06070 */
[----:B------:R-:W-:Y:S01]  /*3870*/  BSSY.RECONVERGENT B0, `(.L_x_1321) ;  /* 0x000000e000007945 */ /* 0x000fe20003800200 */
[----:B------:R-:W-:Y:S02]  /*3880*/  MOV R180, RZ ;  /* 0x000000ff00b47202 */ /* 0x000fe40000000f00 */
        /* <DEDUP_REMOVED lines=12> */
.L_x_1322:
[----:B------:R-:W-:Y:S05]  /*3950*/  BSYNC.RECONVERGENT B0 ;  /* 0x0000000000007941 */ /* 0x000fea0003800200 */
.L_x_1321:
        /* <DEDUP_REMOVED lines=13> */
.L_x_1324:
[----:B------:R-:W-:Y:S05]  /*3a30*/  BSYNC.RECONVERGENT B0 ;  /* 0x0000000000007941 */ /* 0x000fea0003800200 */
.L_x_1323:
[----:B------:R-:W-:-:S04]  /*3a40*/  F2FP.BF16.F32.PACK_AB R131, RZ, R131 ;  /* 0x00000083ff83723e */ /* 0x000fc800000010ff */
[----:B------:R-:W-:Y:S02]  /*3a50*/  PRMT R175, R175, 0x5410, R131 ;  /* 0x00005410afaf7816 */ /* 0x000fe40000000083 */
[----:B------:R-:W-:Y:S01]  /*3a60*/  MOV R131, R180 ;  /* 0x000000b400837202 */ /* 0x000fe20000000f00 */
[----:B------:R-:W-:Y:S06]  /*3a70*/  BRA `(.L_x_1320) ;  /* 0x0000001c00707947 */ /* 0x000fec0003800000 */
.L_x_1284:
[--C-:B------:R-:W-:Y:S01]  /*3a80*/  FFMA.FTZ R178, R14, UR9, R186.reuse ;  /* 0x000000090eb27c23 */ /* 0x100fe200080100ba */
[----:B------:R-:W-:Y:S01]  /*3a90*/  FFMA.FTZ R176, R219, UR9, R186 ;  /* 0x00000009dbb07c23 */ /* 0x000fe200080100ba */
[----:B------:R-:W-:Y:S02]  /*3aa0*/  ISETP.LT.AND P0, PT, RZ, UR29, PT ;  /* 0x0000001dff007c0c */ /* 0x000fe4000bf01270 */
[----:B------:R-:W-:Y:S01]  /*3ab0*/  FADD.FTZ R178, R13, -R178 ;  /* 0x800000b20db27221 */ /* 0x000fe20000010000 */
[----:B------:R-:W-:-:S03]  /*3ac0*/  FADD.FTZ R176, R217, -R176 ;  /* 0x800000b0d9b07221 */ /* 0x000fc60000010000 */
[----:B------:R-:W-:Y:S01]  /*3ad0*/  FMUL.FTZ R178, R178, UR28 ;  /* 0x0000001cb2b27c20 */ /* 0x000fe20008410000 */
[----:B------:R-:W-:-:S04]  /*3ae0*/  FMUL.FTZ R176, R176, UR28 ;  /* 0x0000001cb0b07c20 */ /* 0x000fc80008410000 */
[----:B------:R-:W-:Y:S02]  /*3af0*/  FSEL R182, R178, RZ, P0 ;  /* 0x000000ffb2b67208 */ /* 0x000fe40000000000 */
[----:B------:R-:W-:Y:S01]  /*3b00*/  FSEL R240, R176, RZ, P0 ;  /* 0x000000ffb0f07208 */ /* 0x000fe20000000000 */
[----:B------:R-:W-:Y:S06]  /*3b10*/  @!P1 BRA `(.L_x_1325) ;  /* 0x0000000000409947 */ /* 0x000fec0003800000 */
        /* <DEDUP_REMOVED lines=10> */
[----:B------:R-:W-:Y:S01]  /*3bc0*/  @P2 SHF.L.U32 R178, R60, 0x10, RZ ;  /* 0x000000103cb22819 */ /* 0x000fe200000006ff */
[----:B------:R-:W-:Y:S02]  /*3bd0*/  IMAD.MOV.U32 R176, RZ, RZ, RZ ;  /* 0x000000ffffb07224 */ /* 0x000fe400078e00ff */
[----:B------:R-:W-:Y:S02]  /*3be0*/  FADD.FTZ R132, R132, R177 ;  /* 0x000000b184847221 */ /* 0x000fe40000010000 */
[----:B------:R-:W-:-:S05]  /*3bf0*/  @P2 FMUL.FTZ R176, R178, R179 ;  /* 0x000000b3b2b02220 */ /* 0x000fca0000410000 */
[----:B------:R-:W-:-:S04]  /*3c00*/  F2FP.BF16.F32.PACK_AB R176, RZ, R176 ;  /* 0x000000b0ffb0723e */ /* 0x000fc800000010ff */
[----:B------:R-:W-:-:S07]  /*3c10*/  PRMT R172, R176, 0x7610, R172 ;  /* 0x00007610b0ac7816 */ /* 0x000fce00000000ac */
.L_x_1325:
[----:B------:R-:W-:Y:S05]  /*3c20*/  @!P1 BRA `(.L_x_1326) ;  /* 0x0000000000449947 */ /* 0x000fea0003800000 */
[----:B-----5:R-:W-:-:S13]  /*3c30*/  LOP3.LUT P2, RZ, R250, 0xff00, RZ, 0xc0, !PT ;  /* 0x0000ff00faff7812 */ /* 0x020fda000784c0ff */
[----:B------:R-:W0:Y:S08]  /*3c40*/  @P2 LDC.64 R176, c[0x0][0x408] ;  /* 0x00010200ffb02b82 */ /* 0x000e300000000a00 */
[----:B------:R-:W1:Y:S01]  /*3c50*/  @P2 LDC.64 R178, c[0x0][0x408] ;  /* 0x00010200ffb22b82 */ /* 0x000e620000000a00 */
[----:B0-----:R-:W-:-:S04]  /*3c60*/  @P2 FMUL.FTZ R177, R177, R182 ;  /* 0x000000b6b1b12220 */ /* 0x001fc80000410000 */
[----:B------:R-:W-:Y:S01]  /*3c70*/  @P2 FMUL.FTZ R180, R177, R176 ;  /* 0x000000b0b1b42220 */ /* 0x000fe20000410000 */
[----:B------:R-:W-:Y:S01]  /*3c80*/  @P2 PRMT R176, R168, 0x7632, R176 ;  /* 0x00007632a8b02816 */ /* 0x000fe200000000b0 */
[----:B-1----:R-:W-:-:S03]  /*3c90*/  @P2 FMUL.FTZ R179, R179, R182 ;  /* 0x000000b6b3b32220 */ /* 0x002fc60000410000 */
[----:B------:R-:W-:Y:S02]  /*3ca0*/  @P2 SHF.L.U32 R177, R176, 0x10, RZ ;  /* 0x00000010b0b12819 */ /* 0x000fe400000006ff */
[----:B------:R-:W-:Y:S01]  /*3cb0*/  MOV R176, RZ ;  /* 0x000000ff00b07202 */ /* 0x000fe20000000f00 */
[----:B------:R-:W-:Y:S01]  /*3cc0*/  @P2 FMUL.FTZ R179, R179, R178 ;  /* 0x000000b2b3b32220 */ /* 0x000fe20000410000 */
[----:B------:R-:W-:Y:S01]  /*3cd0*/  @P2 SHF.L.U32 R178, R9, 0x10, RZ ;  /* 0x0000001009b22819 */ /* 0x000fe200000006ff */
[----:B------:R-:W-:Y:S01]  /*3ce0*/  @P2 FMUL.FTZ R176, R177, R180 ;  /* 0x000000b4b1b02220 */ /* 0x000fe20000410000 */
[----:B------:R-:W-:-:S03]  /*3cf0*/  HFMA2 R177, -RZ, RZ, 0, 0 ;  /* 0x00000000ffb17431 */ /* 0x000fc600000001ff */
[----:B------:R-:W-:Y:S01]  /*3d00*/  FADD.FTZ R133, R133, R176 ;  /* 0x000000b085857221 */ /* 0x000fe20000010000 */
[----:B------:R-:W-:-:S05]  /*3d10*/  @P2 FMUL.FTZ R177, R178, R179 ;  /* 0x000000b3b2b12220 */ /* 0x000fca0000410000 */
[----:B------:R-:W-:-:S04]  /*3d20*/  F2FP.BF16.F32.PACK_AB R177, RZ, R177 ;  /* 0x000000b1ffb1723e */ /* 0x000fc800000010ff */
[----:B------:R-:W-:-:S07]  /*3d30*/  PRMT R172, R172, 0x5410, R177 ;  /* 0x00005410acac7816 */ /* 0x000fce00000000b1 */
.L_x_1326:
[----:B------:R-:W-:-:S04]  /*3d40*/  FFMA.FTZ R177, R221, UR9, R186 ;  /* 0x00000009ddb17c23 */ /* 0x000fc800080100ba */
[----:B------:R-:W-:-:S04]  /*3d50*/  FADD.FTZ R177, R218, -R177 ;  /* 0x800000b1dab17221 */ /* 0x000fc80000010000 */
[----:B------:R-:W-:-:S05]  /*3d60*/  FMUL.FTZ R177, R177, UR28 ;  /* 0x0000001cb1b17c20 */ /* 0x000fca0008410000 */
        /* <DEDUP_REMOVED lines=18> */
.L_x_1327:
[----:B------:R-:W-:-:S04]  /*3e90*/  FFMA.FTZ R176, R16, UR9, R186 ;  /* 0x0000000910b07c23 */ /* 0x000fc800080100ba */
[----:B------:R-:W-:-:S04]  /*3ea0*/  FADD.FTZ R176, R15, -R176 ;  /* 0x800000b00fb07221 */ /* 0x000fc80000010000 */
[----:B------:R-:W-:-:S05]  /*3eb0*/  FMUL.FTZ R176, R176, UR28 ;  /* 0x0000001cb0b07c20 */ /* 0x000fca0008410000 */
[----:B------:R-:W-:Y:S01]  /*3ec0*/  FSEL R242, R176, RZ, P0 ;  /* 0x000000ffb0f27208 */ /* 0x000fe20000000000 */
[----:B------:R-:W-:Y:S06]  /*3ed0*/  @!P1 BRA `(.L_x_1328) ;  /* 0x0000000000449947 */ /* 0x000fec0003800000 */
        /* <DEDUP_REMOVED lines=17> */
.L_x_1328:
        /* <DEDUP_REMOVED lines=9> */
[----:B------:R-:W-:Y:S06]  /*4080*/  @!P1 BRA `(.L_x_1329) ;  /* 0x0000000000409947 */ /* 0x000fec0003800000 */
        /* <DEDUP_REMOVED lines=16> */
.L_x_1329:
[----:B------:R-:W-:Y:S01]  /*4190*/  F2FP.BF16.F32.PACK_AB R178, R176, R180 ;  /* 0x000000b4b0b2723e */ /* 0x000fe200000010ff */
[----:B------:R-:W-:Y:S06]  /*41a0*/  @!P1 BRA `(.L_x_1330) ;  /* 0x0000000000449947 */ /* 0x000fec0003800000 */
[----:B-----5:R-:W-:Y:S02]  /*41b0*/  LOP3.LUT P2, RZ, R251, 0xff00, RZ, 0xc0, !PT ;  /* 0x0000ff00fbff7812 */ /* 0x020fe4000784c0ff */
[----:B------:R-:W-:-:S11]  /*41c0*/  MOV R242, RZ ;  /* 0x000000ff00f27202 */ /* 0x000fd60000000f00 */
        /* <DEDUP_REMOVED lines=10> */
[----:B------:R-:W-:-:S03]  /*4270*/  HFMA2 R176, -RZ, RZ, 0, 0 ;  /* 0x00000000ffb07431 */ /* 0x000fc600000001ff */
[----:B------:R-:W-:-:S04]  /*4280*/  @P2 FMUL.FTZ R180, R181, R180 ;  /* 0x000000b4b5b42220 */ /* 0x000fc80000410000 */
[----:B------:R-:W-:-:S05]  /*4290*/  @P2 FMUL.FTZ R176, R179, R180 ;  /* 0x000000b4b3b02220 */ /* 0x000fca0000410000 */
[----:B------:R-:W-:-:S04]  /*42a0*/  F2FP.BF16.F32.PACK_AB R176, RZ, R176 ;  /* 0x000000b0ffb0723e */ /* 0x000fc800000010ff */
[----:B------:R-:W-:-:S07]  /*42b0*/  PRMT R174, R174, 0x5410, R176 ;  /* 0x00005410aeae7816 */ /* 0x000fce00000000b0 */
.L_x_1330:
        /* <DEDUP_REMOVED lines=26> */
.L_x_1331:
[----:B------:R-:W-:Y:S01]  /*4460*/  F2FP.BF16.F32.PACK_AB R179, R240, R182 ;  /* 0x000000b6f0b3723e */ /* 0x000fe200000010ff */
[----:B------:R-:W-:Y:S06]  /*4470*/  @!P1 BRA `(.L_x_1320) ;  /* 0x0000001000f09947 */ /* 0x000fec0003800000 */
[----:B-----5:R-:W-:Y:S02]  /*4480*/  ISETP.GE.U32.AND P0, PT, R250, RZ, PT ;  /* 0x000000fffa00720c */ /* 0x020fe40003f06070 */
[----:B------:R-:W-:Y:S02]  /*4490*/  MOV R187, RZ ;  /* 0x000000ff00bb7202 */ /* 0x000fe40000000f00 */
[----:B------:R-:W-:-:S13]  /*44a0*/  ISETP.GE.U32.AND.EX P0, PT, R251, 0x1000000, PT, P0 ;  /* 0x01000000fb00780c */ /* 0x000fda0003f06100 */
[----:B------:R-:W0:Y:S08]  /*44b0*/  @P0 LDC.64 R180, c[0x0][0x408] ;  /* 0x00010200ffb40b82 */ /* 0x000e300000000a00 */
[----:B------:R-:W1:Y:S01]  /*44c0*/  @P0 LDC.64 R182, c[0x0][0x408] ;  /* 0x00010200ffb60b82 */ /* 0x000e620000000a00 */
[----:B0-----:R-:W-:-:S04]  /*44d0*/  @P0 FMUL.FTZ R181, R240, R181 ;  /* 0x000000b5f0b50220 */ /* 0x001fc80000410000 */
[----:B------:R-:W-:Y:S01]  /*44e0*/  @P0 FMUL.FTZ R181, R181, R180 ;  /* 0x000000b4b5b50220 */ /* 0x000fe20000410000 */
[----:B------:R-:W-:Y:S01]  /*44f0*/  @P0 SHF.L.U32 R180, R12, 0x10, RZ ;  /* 0x000000100cb40819 */ /* 0x000fe200000006ff */
[----:B-1----:R-:W-:-:S04]  /*4500*/  @P0 FMUL.FTZ R183, R240, R183 ;  /* 0x000000b7f0b70220 */ /* 0x002fc80000410000 */
[----:B------:R-:W-:Y:S01]  /*4510*/  @P0 FMUL.FTZ R187, R180, R181 ;  /* 0x000000b5b4bb0220 */ /* 0x000fe20000410000 */
[----:B------:R-:W-:Y:S01]  /*4520*/  @P0 PRMT R180, R171, 0x7632, R180 ;  /* 0x00007632abb40816 */ /* 0x000fe200000000b4 */
[----:B------:R-:W-:-:S03]  /*4530*/  @P0 FMUL.FTZ R182, R183, R182 ;  /* 0x000000b6b7b60220 */ /* 0x000fc60000410000 */
[----:B------:R-:W-:Y:S01]  /*4540*/  @P0 SHF.L.U32 R181, R180, 0x10, RZ ;  /* 0x00000010b4b50819 */ /* 0x000fe200000006ff */
[----:B------:R-:W-:Y:S01]  /*4550*/  HFMA2 R180, -RZ, RZ, 0, 0 ;  /* 0x00000000ffb47431 */ /* 0x000fe200000001ff */
[----:B------:R-:W-:-:S04]  /*4560*/  F2FP.BF16.F32.PACK_AB R187, RZ, R187 ;  /* 0x000000bbffbb723e */ /* 0x000fc800000010ff */
[----:B------:R-:W-:Y:S01]  /*4570*/  PRMT R175, R175, 0x5410, R187 ;  /* 0x00005410afaf7816 */ /* 0x000fe200000000bb */
[----:B------:R-:W-:-:S04]  /*4580*/  @P0 FMUL.FTZ R180, R181, R182 ;  /* 0x000000b6b5b40220 */ /* 0x000fc80000410000 */
[----:B------:R-:W-:Y:S01]  /*4590*/  FADD.FTZ R131, R131, R180 ;  /* 0x000000b483837221 */ /* 0x000fe20000010000 */
[----:B------:R-:W-:Y:S06]  /*45a0*/  BRA `(.L_x_1320) ;  /* 0x0000001000a47947 */ /* 0x000fec0003800000 */
.L_x_1283:
[----:B------:R-:W-:-:S04]  /*45b0*/  UISETP.NE.U32.AND UP0, UPT, UR6, URZ, UPT ;  /* 0x000000ff0600728c */ /* 0x000fc8000bf05070 */
[----:B------:R-:W-:-:S09]  /*45c0*/  UISETP.NE.AND.EX UP0, UPT, UR7, URZ, UPT, UP0 ;  /* 0x000000ff0700728c */ /* 0x000fd2000bf05300 */
[----:B------:R-:W-:Y:S05]  /*45d0*/  BRA.U UP0, `(.L_x_1332) ;  /* 0x00000009003c7547 */ /* 0x000fea000b800000 */
[----:B------:R-:W-:Y:S01]  /*45e0*/  ISETP.LT.AND P2, PT, RZ, UR29, PT ;  /* 0x0000001dff007c0c */ /* 0x000fe2000bf41270 */
[----:B------:R-:W-:-:S12]  /*45f0*/  @!P1 BRA `(.L_x_1333) ;  /* 0x00000000003c9947 */ /* 0x000fd80003800000 */
[----:B------:R-:W-:Y:S01]  /*4600*/  @P2 FFMA.FTZ R180, R219, UR9, R186 ;  /* 0x00000009dbb42c23 */ /* 0x000fe200080100ba */
[----:B-----5:R-:W-:-:S03]  /*4610*/  LOP3.LUT P0, RZ, R250, 0xff, RZ, 0xc0, !PT ;  /* 0x000000fffaff7812 */ /* 0x020fc6000780c0ff */
[----:B------:R-:W-:Y:S01]  /*4620*/  @P2 FADD.FTZ R181, R217, -R180 ;  /* 0x800000b4d9b52221 */ /* 0x000fe20000010000 */
[----:B------:R-:W-:-:S05]  /*4630*/  SHF.L.U32 R180, R36, 0x10, RZ ;  /* 0x0000001024b47819 */ /* 0x000fca00000006ff */
[----:B------:R-:W-:-:S04]  /*4640*/  @P2 FFMA.FTZ R180, R181, UR28, R180 ;  /* 0x0000001cb5b42c23 */ /* 0x000fc800080100b4 */
[----:B------:R-:W-:Y:S01]  /*4650*/  FMUL.FTZ R180, R180, UR23 ;  /* 0x00000017b4b47c20 */ /* 0x000fe20008410000 */
[----:B------:R-:W-:Y:S02]  /*4660*/  @P0 SHF.L.U32 R187, R60, 0x10, RZ ;  /* 0x000000103cbb0819 */ /* 0x000fe400000006ff */
[----:B------:R-:W-:Y:S01]  /*4670*/  @P0 SHF.L.U32 R183, R168, 0x10, RZ ;  /* 0x00000010a8b70819 */ /* 0x000fe200000006ff */
[----:B------:R-:W-:Y:S01]  /*4680*/  FMUL.FTZ R182, R180, UR22 ;  /* 0x00000016b4b67c20 */ /* 0x000fe20008410000 */
[----:B------:R-:W-:-:S03]  /*4690*/  CS2R R180, SRZ ;  /* 0x0000000000b47805 */ /* 0x000fc6000001ff00 */
[-C--:B------:R-:W-:Y:S01]  /*46a0*/  @P0 FMUL.FTZ R180, R187, R182.reuse ;  /* 0x000000b6bbb40220 */ /* 0x080fe20000410000 */
[----:B------:R-:W-:-:S04]  /*46b0*/  @P0 FMUL.FTZ R181, R183, R182 ;  /* 0x000000b6b7b50220 */ /* 0x000fc80000410000 */
[----:B------:R-:W-:Y:S01]  /*46c0*/  F2FP.BF16.F32.PACK_AB R180, RZ, R180 ;  /* 0x000000b4ffb4723e */ /* 0x000fe200000010ff */
[----:B------:R-:W-:-:S03]  /*46d0*/  FADD.FTZ R132, R132, R181 ;  /* 0x000000b584847221 */ /* 0x000fc60000010000 */
[----:B------:R-:W-:-:S07]  /*46e0*/  PRMT R172, R180, 0x7610, R172 ;  /* 0x00007610b4ac7816 */ /* 0x000fce00000000ac */
.L_x_1333:
[----:B------:R-:W-:Y:S05]  /*46f0*/  @!P1 BRA `(.L_x_1334) ;  /* 0x0000000000489947 */ /* 0x000fea0003800000 */
[----:B-----5:R-:W-:Y:S01]  /*4700*/  LOP3.LUT P0, RZ, R250, 0xff00, RZ, 0xc0, !PT ;  /* 0x0000ff00faff7812 */ /* 0x020fe2000780c0ff */
[----:B------:R-:W-:Y:S01]  /*4710*/  @P2 FFMA.FTZ R182, R14, UR9, R186 ;  /* 0x000000090eb62c23 */ /* 0x000fe200080100ba */
[----:B------:R-:W-:-:S03]  /*4720*/  PRMT R180, R36, 0x7632, R180 ;  /* 0x0000763224b47816 */ /* 0x000fc600000000b4 */
        /* <DEDUP_REMOVED lines=15> */
.L_x_1334:
[----:B------:R-:W-:Y:S05]  /*4820*/  @!P1 BRA `(.L_x_1335) ;  /* 0x00000000003c9947 */ /* 0x000fea0003800000 */
[----:B------:R-:W-:Y:S01]  /*4830*/  @P2 FFMA.FTZ R181, R221, UR9, R186 ;  /* 0x00000009ddb52c23 */ /* 0x000fe200080100ba */
[----:B-----5:R-:W-:Y:S02]  /*4840*/  LOP3.LUT P0, RZ, R250, 0xff0000, RZ, 0xc0, !PT ;  /* 0x00ff0000faff7812 */ /* 0x020fe4000780c0ff */
[----:B------:R-:W-:Y:S01]  /*4850*/  SHF.L.U32 R180, R37, 0x10, RZ ;  /* 0x0000001025b47819 */ /* 0x000fe200000006ff */
[----:B------:R-:W-:-:S04]  /*4860*/  @P2 FADD.FTZ R181, R218, -R181 ;  /* 0x800000b5dab52221 */ /* 0x000fc80000010000 */
[----:B------:R-:W-:-:S04]  /*4870*/  @P2 FFMA.FTZ R180, R181, UR28, R180 ;  /* 0x0000001cb5b42c23 */ /* 0x000fc800080100b4 */
[----:B------:R-:W-:Y:S02]  /*4880*/  FMUL.FTZ R180, R180, UR23 ;  /* 0x00000017b4b47c20 */ /* 0x000fe40008410000 */
[----:B------:R-:W-:Y:S02]  /*4890*/  @P0 SHF.L.U32 R187, R61, 0x10, RZ ;  /* 0x000000103dbb0819 */ /* 0x000fe400000006ff */
[----:B------:R-:W-:Y:S01]  /*48a0*/  FMUL.FTZ R182, R180, UR22 ;  /* 0x00000016b4b67c20 */ /* 0x000fe20008410000 */
[----:B------:R-:W-:Y:S02]  /*48b0*/  CS2R R180, SRZ ;  /* 0x0000000000b47805 */ /* 0x000fe4000001ff00 */
[----:B------:R-:W-:Y:S01]  /*48c0*/  @P0 SHF.L.U32 R183, R169, 0x10, RZ ;  /* 0x00000010a9b70819 */ /* 0x000fe200000006ff */
[----:B------:R-:W-:-:S04]  /*48d0*/  @P0 FMUL.FTZ R180, R187, R182 ;  /* 0x000000b6bbb40220 */ /* 0x000fc80000410000 */
[----:B------:R-:W-:Y:S01]  /*48e0*/  @P0 FMUL.FTZ R181, R183, R182 ;  /* 0x000000b6b7b50220 */ /* 0x000fe20000410000 */
[----:B------:R-:W-:-:S03]  /*48f0*/  F2FP.BF16.F32.PACK_AB R180, RZ, R180 ;  /* 0x000000b4ffb4723e */ /* 0x000fc600000010ff */
[----:B------:R-:W-:Y:S01]  /*4900*/  FADD.FTZ R134, R134, R181 ;  /* 0x000000b586867221 */ /* 0x000fe20000010000 */
[----:B------:R-:W-:-:S07]  /*4910*/  PRMT R173, R180, 0x7610, R173 ;  /* 0x00007610b4ad7816 */ /* 0x000fce00000000ad */
.L_x_1335:
[----:B------:R-:W-:Y:S05]  /*4920*/  @!P1 BRA `(.L_x_1336) ;  /* 0x0000000000489947 */ /* 0x000fea0003800000 */
[----:B-----5:R-:W-:Y:S01]  /*4930*/  LOP3.LUT P0, RZ, R250, 0xff000000, RZ, 0xc0, !PT ;  /* 0xff000000faff7812 */ /* 0x020fe2000780c0ff */
[----:B------:R-:W-:Y:S01]  /*4940*/  @P2 FFMA.FTZ R182, R16, UR9, R186 ;  /* 0x0000000910b62c23 */ /* 0x000fe200080100ba */
        /* <DEDUP_REMOVED lines=16> */
.L_x_1336:
        /* <DEDUP_REMOVED lines=16> */
.L_x_1337:
        /* <DEDUP_REMOVED lines=19> */
.L_x_1338:
        /* <DEDUP_REMOVED lines=16> */
.L_x_1339:
[----:B------:R-:W-:Y:S05]  /*4d80*/  @!P1 BRA `(.L_x_1320) ;  /* 0x0000000800ac9947 */ /* 0x000fea0003800000 */
[----:B-----5:R-:W-:Y:S01]  /*4d90*/  ISETP.GE.U32.AND P0, PT, R250, RZ, PT ;  /* 0x000000fffa00720c */ /* 0x020fe20003f06070 */
[----:B------:R-:W-:Y:S01]  /*4da0*/  @P2 FFMA.FTZ R182, R20, UR9, R186 ;  /* 0x0000000914b62c23 */ /* 0x000fe200080100ba */
[----:B------:R-:W-:Y:S02]  /*4db0*/  PRMT R180, R39, 0x7632, R180 ;  /* 0x0000763227b47816 */ /* 0x000fe400000000b4 */
[----:B------:R-:W-:Y:S01]  /*4dc0*/  ISETP.GE.U32.AND.EX P0, PT, R251, 0x1000000, PT, P0 ;  /* 0x01000000fb00780c */ /* 0x000fe20003f06100 */
[----:B------:R-:W-:Y:S01]  /*4dd0*/  @P2 FADD.FTZ R181, R19, -R182 ;  /* 0x800000b613b52221 */ /* 0x000fe20000010000 */
[----:B------:R-:W-:Y:S02]  /*4de0*/  SHF.L.U32 R180, R180, 0x10, RZ ;  /* 0x00000010b4b47819 */ /* 0x000fe400000006ff */
[----:B------:R-:W-:-:S03]  /*4df0*/  MOV R182, RZ ;  /* 0x000000ff00b67202 */ /* 0x000fc60000000f00 */
[----:B------:R-:W-:-:S04]  /*4e00*/  @P2 FFMA.FTZ R180, R181, UR28, R180 ;  /* 0x0000001cb5b42c23 */ /* 0x000fc800080100b4 */
[----:B------:R-:W-:Y:S02]  /*4e10*/  FMUL.FTZ R180, R180, UR23 ;  /* 0x00000017b4b47c20 */ /* 0x000fe40008410000 */
[----:B------:R-:W-:Y:S02]  /*4e20*/  @P0 SHF.L.U32 R181, R12, 0x10, RZ ;  /* 0x000000100cb50819 */ /* 0x000fe400000006ff */
[----:B------:R-:W-:Y:S01]  /*4e30*/  FMUL.FTZ R240, R180, UR22 ;  /* 0x00000016b4f07c20 */ /* 0x000fe20008410000 */
        /* <DEDUP_REMOVED lines=9> */
.L_x_1332:
[----:B------:R-:W-:Y:S02]  /*4ed0*/  ISETP.LT.AND P0, PT, RZ, UR29, PT ;  /* 0x0000001dff007c0c */ /* 0x000fe4000bf01270 */
[----:B-----5:R-:W-:Y:S02]  /*4ee0*/  PRMT R181, R36, 0x7632, R181 ;  /* 0x0000763224b57816 */ /* 0x020fe400000000b5 */
[----:B------:R-:W-:Y:S02]  /*4ef0*/  PRMT R178, R37, 0x7632, R178 ;  /* 0x0000763225b27816 */ /* 0x000fe400000000b2 */
[----:B------:R-:W-:Y:S02]  /*4f00*/  SHF.L.U32 R181, R181, 0x10, RZ ;  /* 0x00000010b5b57819 */ /* 0x000fe400000006ff */
[----:B------:R-:W-:Y:S02]  /*4f10*/  SHF.L.U32 R178, R178, 0x10, RZ ;  /* 0x00000010b2b27819 */ /* 0x000fe400000006ff */
[----:B------:R-:W-:-:S03]  /*4f20*/  PLOP3.LUT P2, PT, PT, PT, UP2, 0x80, 0x8 ;  /* 0x000000000008781c */ /* 0x000fc60003f4f028 */
[--C-:B------:R-:W-:Y:S01]  /*4f30*/  @P0 FFMA.FTZ R176, R14, UR9, R186.reuse ;  /* 0x000000090eb00c23 */ /* 0x100fe200080100ba */
[--C-:B------:R-:W-:Y:S01]  /*4f40*/  @P0 FFMA.FTZ R177, R221, UR9, R186.reuse ;  /* 0x00000009ddb10c23 */ /* 0x100fe200080100ba */
[--C-:B------:R-:W-:Y:S01]  /*4f50*/  @P0 FFMA.FTZ R180, R16, UR9, R186.reuse ;  /* 0x0000000910b40c23 */ /* 0x100fe200080100ba */
[----:B------:R-:W-:Y:S01]  /*4f60*/  @P0 FFMA.FTZ R183, R223, UR9, R186 ;  /* 0x00000009dfb70c23 */ /* 0x000fe200080100ba */
[----:B------:R-:W-:Y:S02]  /*4f70*/  @P0 FADD.FTZ R176, R13, -R176 ;  /* 0x800000b00db00221 */ /* 0x000fe40000010000 */
[----:B------:R-:W-:Y:S01]  /*4f80*/  @P0 FADD.FTZ R179, R15, -R180 ;  /* 0x800000b40fb30221 */ /* 0x000fe20000010000 */
[----:B------:R-:W-:Y:S01]  /*4f90*/  @P0 FADD.FTZ R183, R220, -R183 ;  /* 0x800000b7dcb70221 */ /* 0x000fe20000010000 */
[----:B------:R-:W-:Y:S01]  /*4fa0*/  @P0 FFMA.FTZ R181, R176, UR28, R181 ;  /* 0x0000001cb0b50c23 */ /* 0x000fe200080100b5 */
[----:B------:R-:W-:Y:S01]  /*4fb0*/  @P0 FADD.FTZ R176, R218, -R177 ;  /* 0x800000b1dab00221 */ /* 0x000fe20000010000 */
[----:B------:R-:W-:Y:S01]  /*4fc0*/  SHF.L.U32 R177, R37, 0x10, RZ ;  /* 0x0000001025b17819 */ /* 0x000fe200000006ff */
[----:B------:R-:W-:Y:S01]  /*4fd0*/  @P0 FFMA.FTZ R178, R179, UR28, R178 ;  /* 0x0000001cb3b20c23 */ /* 0x000fe200080100b2 */
[C---:B------:R-:W-:Y:S01]  /*4fe0*/  PRMT R179, R38.reuse, 0x7632, R179 ;  /* 0x0000763226b37816 */ /* 0x040fe200000000b3 */
[----:B------:R-:W-:-:S02]  /*4ff0*/  IMAD.U32 R180, R38, 0x10000, RZ ;  /* 0x0001000026b47824 */ /* 0x000fc400078e00ff */
[----:B------:R-:W-:Y:S01]  /*5000*/  @P0 FFMA.FTZ R177, R176, UR28, R177 ;  /* 0x0000001cb0b10c23 */ /* 0x000fe200080100b1 */
[----:B------:R-:W-:Y:S01]  /*5010*/  @P0 FFMA.FTZ R176, R18, UR9, R186 ;  /* 0x0000000912b00c23 */ /* 0x000fe200080100ba */
[----:B------:R-:W-:Y:S01]  /*5020*/  SHF.L.U32 R179, R179, 0x10, RZ ;  /* 0x00000010b3b37819 */ /* 0x000fe200000006ff */
[----:B------:R-:W-:Y:S02]  /*5030*/  @P0 FFMA.FTZ R180, R183, UR28, R180 ;  /* 0x0000001cb7b40c23 */ /* 0x000fe400080100b4 */
[----:B------:R-:W-:-:S04]  /*5040*/  @P0 FADD.FTZ R176, R17, -R176 ;  /* 0x800000b011b00221 */ /* 0x000fc80000010000 */
[----:B------:R-:W-:Y:S01]  /*5050*/  @P0 FFMA.FTZ R179, R176, UR28, R179 ;  /* 0x0000001cb0b30c23 */ /* 0x000fe200080100b3 */
[----:B------:R-:W-:-:S04]  /*5060*/  @P2 FFMA.FTZ R176, R219, UR9, R186 ;  /* 0x00000009dbb02c23 */ /* 0x000fc800080100ba */
[----:B------:R-:W-:Y:S01]  /*5070*/  @P2 FADD.FTZ R183, R217, -R176 ;  /* 0x800000b0d9b72221 */ /* 0x000fe20000010000 */
[----:B------:R-:W-:-:S05]  /*5080*/  SHF.L.U32 R176, R36, 0x10, RZ ;  /* 0x0000001024b07819 */ /* 0x000fca00000006ff */
[----:B------:R-:W-:Y:S01]  /*5090*/  @P2 FFMA.FTZ R176, R183, UR28, R176 ;  /* 0x0000001cb7b02c23 */ /* 0x000fe200080100b0 */
[----:B------:R-:W-:Y:S06]  /*50a0*/  @!P1 BRA `(.L_x_1340) ;  /* 0x0000000000309947 */ /* 0x000fec0003800000 */
[----:B------:R-:W-:Y:S01]  /*50b0*/  LOP3.LUT P2, RZ, R250, 0xff, RZ, 0xc0, !PT ;  /* 0x000000fffaff7812 */ /* 0x000fe2000784c0ff */
[----:B------:R-:W-:Y:S01]  /*50c0*/  FMUL.FTZ R182, R176, UR23 ;  /* 0x00000017b0b67c20 */ /* 0x000fe20008410000 */
[----:B------:R-:W-:-:S03]  /*50d0*/  MOV R183, RZ ;  /* 0x000000ff00b77202 */ /* 0x000fc60000000f00 */
[----:B------:R-:W-:-:S08]  /*50e0*/  FMUL.FTZ R187, R182, UR22 ;  /* 0x00000016b6bb7c20 */ /* 0x000fd00008410000 */
        /* <DEDUP_REMOVED lines=8> */
.L_x_1340:
[----:B------:R-:W-:Y:S05]  /*5170*/  @!P1 BRA `(.L_x_1341) ;  /* 0x0000000000349947 */ /* 0x000fea0003800000 */
        /* <DEDUP_REMOVED lines=13> */
.L_x_1341:
[----:B------:R-:W-:Y:S05]  /*5250*/  @!P1 BRA `(.L_x_1342) ;  /* 0x0000000000309947 */ /* 0x000fea0003800000 */
        /* <DEDUP_REMOVED lines=12> */
.L_x_1342:
[--C-:B------:R-:W-:Y:S01]  /*5320*/  @P0 FFMA.FTZ R183, R225, UR9, R186.reuse ;  /* 0x00000009e1b70c23 */ /* 0x100fe200080100ba */
[----:B------:R-:W-:Y:S01]  /*5330*/  @P0 FFMA.FTZ R240, R20, UR9, R186 ;  /* 0x0000000914f00c23 */ /* 0x000fe200080100ba */
[----:B------:R-:W-:Y:S02]  /*5340*/  F2FP.BF16.F32.PACK_AB R176, R181, R176 ;  /* 0x000000b0b5b0723e */ /* 0x000fe400000010ff */
[----:B------:R-:W-:Y:S01]  /*5350*/  @P0 FADD.FTZ R182, R222, -R183 ;  /* 0x800000b7deb60221 */ /* 0x000fe20000010000 */
[----:B------:R-:W-:Y:S01]  /*5360*/  SHF.L.U32 R183, R39, 0x10, RZ ;  /* 0x0000001027b77819 */ /* 0x000fe200000006ff */
[----:B------:R-:W-:Y:S01]  /*5370*/  @P0 FADD.FTZ R187, R19, -R240 ;  /* 0x800000f013bb0221 */ /* 0x000fe20000010000 */
[----:B------:R-:W-:-:S03]  /*5380*/  F2FP.BF16.F32.PACK_AB R177, R178, R177 ;  /* 0x000000b1b2b1723e */ /* 0x000fc600000010ff */
[----:B------:R-:W-:Y:S01]  /*5390*/  @P0 FFMA.FTZ R183, R182, UR28, R183 ;  /* 0x0000001cb6b70c23 */ /* 0x000fe200080100b7 */
[----:B------:R-:W-:-:S04]  /*53a0*/  PRMT R182, R39, 0x7632, R182 ;  /* 0x0000763227b67816 */ /* 0x000fc800000000b6 */
[----:B------:R-:W-:-:S05]  /*53b0*/  SHF.L.U32 R182, R182, 0x10, RZ ;  /* 0x00000010b6b67819 */ /* 0x000fca00000006ff */
[----:B------:R-:W-:Y:S01]  /*53c0*/  @P0 FFMA.FTZ R182, R187, UR28, R182 ;  /* 0x0000001cbbb60c23 */ /* 0x000fe200080100b6 */
[----:B------:R-:W-:Y:S06]  /*53d0*/  @!P1 BRA `(.L_x_1343) ;  /* 0x0000000000349947 */ /* 0x000fec0003800000 */
        /* <DEDUP_REMOVED lines=13> */
.L_x_1343:
        /* <DEDUP_REMOVED lines=13> */
.L_x_1344:
[----:B------:R-:W-:Y:S01]  /*5580*/  F2FP.BF16.F32.PACK_AB R178, R179, R180 ;  /* 0x000000b4b3b2723e */ /* 0x000fe200000010ff */
[----:B------:R-:W-:Y:S06]  /*5590*/  @!P1 BRA `(.L_x_1345) ;  /* 0x0000000000349947 */ /* 0x000fec0003800000 */
[----:B------:R-:W-:Y:S01]  /*55a0*/  LOP3.LUT P0, RZ, R251, 0xff00, RZ, 0xc0, !PT ;  /* 0x0000ff00fbff7812 */ /* 0x000fe2000780c0ff */
[----:B------:R-:W-:-:S04]  /*55b0*/  FMUL.FTZ R179, R179, UR23 ;  /* 0x00000017b3b37c20 */ /* 0x000fc80008410000 */
[----:B------:R-:W-:-:S08]  /*55c0*/  FMUL.FTZ R240, R179, UR22 ;  /* 0x00000016b3f07c20 */ /* 0x000fd00008410000 */
[----:B------:R-:W-:Y:S02]  /*55d0*/  @P0 PRMT R180, R170, 0x7632, R180 ;  /* 0x00007632aab40816 */ /* 0x000fe400000000b4 */
[----:B------:R-:W-:Y:S02]  /*55e0*/  @P0 SHF.L.U32 R181, R11, 0x10, RZ ;  /* 0x000000100bb50819 */ /* 0x000fe400000006ff */
[----:B------:R-:W-:Y:S02]  /*55f0*/  @P0 SHF.L.U32 R179, R180, 0x10, RZ ;  /* 0x00000010b4b30819 */ /* 0x000fe400000006ff */
[----:B------:R-:W-:-:S03]  /*5600*/  MOV R180, RZ ;  /* 0x000000ff00b47202 */ /* 0x000fc60000000f00 */
[----:B------:R-:W-:Y:S01]  /*5610*/  @P0 FMUL.FTZ R180, R240, R179 ;  /* 0x000000b3f0b40220 */ /* 0x000fe20000410000 */
[----:B------:R-:W-:-:S03]  /*5620*/  HFMA2 R179, -RZ, RZ, 0, 0 ;  /* 0x00000000ffb37431 */ /* 0x000fc600000001ff */
[----:B------:R-:W-:Y:S01]  /*5630*/  FADD.FTZ R129, R129, R180 ;  /* 0x000000b481817221 */ /* 0x000fe20000010000 */
[----:B------:R-:W-:-:S05]  /*5640*/  @P0 FMUL.FTZ R179, R181, R240 ;  /* 0x000000f0b5b30220 */ /* 0x000fca0000410000 */
[----:B------:R-:W-:-:S04]  /*5650*/  F2FP.BF16.F32.PACK_AB R179, RZ, R179 ;  /* 0x000000b3ffb3723e */ /* 0x000fc800000010ff */
[----:B------:R-:W-:-:S07]  /*5660*/  PRMT R174, R174, 0x5410, R179 ;  /* 0x00005410aeae7816 */ /* 0x000fce00000000b3 */
.L_x_1345:
[----:B------:R-:W-:Y:S05]  /*5670*/  @!P1 BRA `(.L_x_1346) ;  /* 0x0000000000309947 */ /* 0x000fea0003800000 */
[----:B------:R-:W-:Y:S01]  /*5680*/  LOP3.LUT P0, RZ, R251, 0xff0000, RZ, 0xc0, !PT ;  /* 0x00ff0000fbff7812 */ /* 0x000fe2000780c0ff */
[----:B------:R-:W-:-:S04]  /*5690*/  FMUL.FTZ R179, R183, UR23 ;  /* 0x00000017b7b37c20 */ /* 0x000fc80008410000 */
[----:B------:R-:W-:Y:S01]  /*56a0*/  FMUL.FTZ R181, R179, UR22 ;  /* 0x00000016b3b57c20 */ /* 0x000fe20008410000 */
[----:B------:R-:W-:-:S07]  /*56b0*/  MOV R179, RZ ;  /* 0x000000ff00b37202 */ /* 0x000fce0000000f00 */
        /* <DEDUP_REMOVED lines=8> */
.L_x_1346:
[----:B------:R-:W-:Y:S01]  /*5740*/  F2FP.BF16.F32.PACK_AB R179, R182, R183 ;  /* 0x000000b7b6b3723e */ /* 0x000fe200000010ff */
[----:B------:R-:W-:Y:S06]  /*5750*/  @!P1 BRA `(.L_x_1320) ;  /* 0x0000000000389947 */ /* 0x000fec0003800000 */
[----:B------:R-:W-:Y:S01]  /*5760*/  ISETP.GE.U32.AND P0, PT, R250, RZ, PT ;  /* 0x000000fffa00720c */ /* 0x000fe20003f06070 */
[----:B------:R-:W-:-:S03]  /*5770*/  FMUL.FTZ R182, R182, UR23 ;  /* 0x00000017b6b67c20 */ /* 0x000fc60008410000 */
[----:B------:R-:W-:Y:S01]  /*5780*/  ISETP.GE.U32.AND.EX P0, PT, R251, 0x1000000, PT, P0 ;  /* 0x01000000fb00780c */ /* 0x000fe20003f06100 */
[----:B------:R-:W-:Y:S01]  /*5790*/  FMUL.FTZ R240, R182, UR22 ;  /* 0x00000016b6f07c20 */ /* 0x000fe20008410000 */
[----:B------:R-:W-:-:S11]  /*57a0*/  IMAD.MOV.U32 R182, RZ, RZ, RZ ;  /* 0x000000ffffb67224 */ /* 0x000fd600078e00ff */
[----:B------:R-:W-:Y:S02]  /*57b0*/  @P0 SHF.L.U32 R183, R12, 0x10, RZ ;  /* 0x000000100cb70819 */ /* 0x000fe400000006ff */
[----:B------:R-:W-:-:S03]  /*57c0*/  @P0 PRMT R180, R171, 0x7632, R180 ;  /* 0x00007632abb40816 */ /* 0x000fc600000000b4 */
[----:B------:R-:W-:Y:S01]  /*57d0*/  @P0 FMUL.FTZ R182, R183, R240 ;  /* 0x000000f0b7b60220 */ /* 0x000fe20000410000 */
[----:B------:R-:W-:Y:S02]  /*57e0*/  @P0 SHF.L.U32 R181, R180, 0x10, RZ ;  /* 0x00000010b4b50819 */ /* 0x000fe400000006ff */
[----:B------:R-:W-:Y:S02]  /*57f0*/  MOV R180, RZ ;  /* 0x000000ff00b47202 */ /* 0x000fe40000000f00 */
[----:B------:R-:W-:Y:S01]  /*5800*/  F2FP.BF16.F32.PACK_AB R182, RZ, R182 ;  /* 0x000000b6ffb6723e */ /* 0x000fe200000010ff */
[----:B------:R-:W-:-:S03]  /*5810*/  @P0 FMUL.FTZ R180, R240, R181 ;  /* 0x000000b5f0b40220 */ /* 0x000fc60000410000 */
[----:B------:R-:W-:Y:S01]  /*5820*/  PRMT R175, R175, 0x5410, R182 ;  /* 0x00005410afaf7816 */ /* 0x000fe200000000b6 */
[----:B------:R-:W-:-:S07]  /*5830*/  FADD.FTZ R131, R131, R180 ;  /* 0x000000b483837221 */ /* 0x000fce0000010000 */
.L_x_1320:
[----:B------:R-:W-:Y:S01]  /*5840*/  ISETP.NE.U32.AND P0, PT, RZ, UR6, PT ;  /* 0x00000006ff007c0c */ /* 0x000fe2000bf05070 */
[----:B------:R-:W0:Y:S01]  /*5850*/  @P1 LDC.64 R180, c[0x0][0x468] ;  /* 0x00011a00ffb41b82 */ /* 0x000e220000000a00 */
[----:B------:R-:W-:Y:S02]  /*5860*/  UISETP.NE.U32.AND UP0, UPT, UR4, URZ, UPT ;  /* 0x000000ff0400728c */ /* 0x000fe4000bf05070 */
[----:B------:R-:W-:Y:S02]  /*5870*/  ISETP.NE.AND.EX P0, PT, RZ, UR7, PT, P0 ;  /* 0x00000007ff007c0c */ /* 0x000fe4000bf05300 */
[----:B------:R-:W-:-:S11]  /*5880*/  UISETP.NE.AND.EX UP0, UPT, UR5, URZ, UPT, UP0 ;  /* 0x000000ff0500728c */ /* 0x000fd6000bf05300 */
        /* <DEDUP_REMOVED lines=10> */
.L_x_1347:
[----:B------:R-:W-:Y:S05]  /*5930*/  BRA.U !UP0, `(.L_x_1348) ;  /* 0x0000001108987547 */ /* 0x000fea000b800000 */
[----:B------:R-:W-:Y:S05]  /*5940*/  @!P0 BRA `(.L_x_1349) ;  /* 0x0000000800588947 */ /* 0x000fea0003800000 */
[----:B------:R-:W-:Y:S02]  /*5950*/  ISETP.LT.AND P2, PT, RZ, UR29, PT ;  /* 0x0000001dff007c0c */ /* 0x000fe4000bf41270 */
[----:B0----5:R-:W-:Y:S02]  /*5960*/  PRMT R177, R32, 0x7632, R177 ;  /* 0x0000763220b17816 */ /* 0x021fe400000000b1 */
[----:B------:R-:W-:Y:S02]  /*5970*/  PRMT R178, R33, 0x7632, R178 ;  /* 0x0000763221b27816 */ /* 0x000fe400000000b2 */
[----:B------:R-:W-:Y:S02]  /*5980*/  SHF.L.U32 R177, R177, 0x10, RZ ;  /* 0x00000010b1b17819 */ /* 0x000fe400000006ff */
[----:B------:R-:W-:Y:S02]  /*5990*/  SHF.L.U32 R178, R178, 0x10, RZ ;  /* 0x00000010b2b27819 */ /* 0x000fe400000006ff */
[----:B------:R-:W-:-:S02]  /*59a0*/  SHF.L.U32 R183, R33, 0x10, RZ ;  /* 0x0000001021b77819 */ /* 0x000fc400000006ff */
[----:B------:R-:W-:Y:S01]  /*59b0*/  SHF.L.U32 R182, R34, 0x10, RZ ;  /* 0x0000001022b67819 */ /* 0x000fe200000006ff */
[--C-:B------:R-:W-:Y:S01]  /*59c0*/  @P2 FFMA.FTZ R176, R22, UR9, R186.reuse ;  /* 0x0000000916b02c23 */ /* 0x100fe200080100ba */
[--C-:B------:R-:W-:Y:S01]  /*59d0*/  @P2 FFMA.FTZ R179, R229, UR9, R186.reuse ;  /* 0x00000009e5b32c23 */ /* 0x100fe200080100ba */
[--C-:B------:R-:W-:Y:S01]  /*59e0*/  @P2 FFMA.FTZ R180, R196, UR9, R186.reuse ;  /* 0x00000009c4b42c23 */ /* 0x100fe200080100ba */
[----:B------:R-:W-:Y:S01]  /*59f0*/  @P2 FFMA.FTZ R181, R231, UR9, R186 ;  /* 0x00000009e7b52c23 */ /* 0x000fe200080100ba */
[----:B------:R-:W-:Y:S01]  /*5a00*/  @P2 FADD.FTZ R176, R21, -R176 ;  /* 0x800000b015b02221 */ /* 0x000fe20000010000 */
[----:B------:R-:W-:Y:S02]  /*5a10*/  @P2 FFMA.FTZ R240, R200, UR9, R186 ;  /* 0x00000009c8f02c23 */ /* 0x000fe400080100ba */
[----:B------:R-:W-:Y:S01]  /*5a20*/  @P2 FADD.FTZ R181, R228, -R181 ;  /* 0x800000b5e4b52221 */ /* 0x000fe20000010000 */
[----:B------:R-:W-:Y:S01]  /*5a30*/  @P2 FFMA.FTZ R177, R176, UR28, R177 ;  /* 0x0000001cb0b12c23 */ /* 0x000fe200080100b1 */
[----:B------:R-:W-:Y:S01]  /*5a40*/  @P2 FADD.FTZ R176, R226, -R179 ;  /* 0x800000b3e2b02221 */ /* 0x000fe20000010000 */
[--C-:B------:R-:W-:Y:S01]  /*5a50*/  @P2 FADD.FTZ R179, R23, -R180.reuse ;  /* 0x800000b417b32221 */ /* 0x100fe20000010000 */
[----:B------:R-:W-:Y:S01]  /*5a60*/  PRMT R180, R35, 0x7632, R180 ;  /* 0x0000763223b47816 */ /* 0x000fe200000000b4 */
[----:B------:R-:W-:Y:S01]  /*5a70*/  @P2 FFMA.FTZ R182, R181, UR28, R182 ;  /* 0x0000001cb5b62c23 */ /* 0x000fe200080100b6 */
[----:B------:R-:W-:Y:S01]  /*5a80*/  @P2 FFMA.FTZ R183, R176, UR28, R183 ;  /* 0x0000001cb0b72c23 */ /* 0x000fe200080100b7 */
[----:B------:R-:W-:Y:S01]  /*5a90*/  @P2 FFMA.FTZ R178, R179, UR28, R178 ;  /* 0x0000001cb3b22c23 */ /* 0x000fe200080100b2 */
[----:B------:R-:W-:Y:S01]  /*5aa0*/  PRMT R179, R34, 0x7632, R179 ;  /* 0x0000763222b37816 */ /* 0x000fe200000000b3 */
[--C-:B------:R-:W-:Y:S01]  /*5ab0*/  @P2 FFMA.FTZ R176, R198, UR9, R186.reuse ;  /* 0x00000009c6b02c23 */ /* 0x100fe200080100ba */
[----:B------:R-:W-:Y:S01]  /*5ac0*/  @P2 FFMA.FTZ R181, R233, UR9, R186 ;  /* 0x00000009e9b52c23 */ /* 0x000fe200080100ba */
[----:B------:R-:W-:Y:S01]  /*5ad0*/  SHF.L.U32 R180, R180, 0x10, RZ ;  /* 0x00000010b4b47819 */ /* 0x000fe200000006ff */
[----:B------:R-:W-:Y:S01]  /*5ae0*/  @P2 FADD.FTZ R187, R199, -R240 ;  /* 0x800000f0c7bb2221 */ /* 0x000fe20000010000 */
[----:B------:R-:W-:Y:S01]  /*5af0*/  SHF.L.U32 R179, R179, 0x10, RZ ;  /* 0x00000010b3b37819 */ /* 0x000fe200000006ff */
[----:B------:R-:W-:-:S02]  /*5b00*/  @P2 FADD.FTZ R176, R197, -R176 ;  /* 0x800000b0c5b02221 */ /* 0x000fc40000010000 */
[----:B------:R-:W-:Y:S01]  /*5b10*/  @P2 FFMA.FTZ R180, R187, UR28, R180 ;  /* 0x0000001cbbb42c23 */ /* 0x000fe200080100b4 */
[----:B------:R-:W-:Y:S01]  /*5b20*/  @P2 FFMA.FTZ R187, R227, UR9, R186 ;  /* 0x00000009e3bb2c23 */ /* 0x000fe200080100ba */
[----:B------:R-:W-:Y:S01]  /*5b30*/  @P2 FFMA.FTZ R179, R176, UR28, R179 ;  /* 0x0000001cb0b32c23 */ /* 0x000fe200080100b3 */
[----:B------:R-:W-:Y:S01]  /*5b40*/  @P2 FADD.FTZ R176, R188, -R181 ;  /* 0x800000b5bcb02221 */ /* 0x000fe20000010000 */
[----:B------:R-:W-:Y:S01]  /*5b50*/  SHF.L.U32 R181, R35, 0x10, RZ ;  /* 0x0000001023b57819 */ /* 0x000fe200000006ff */
[----:B------:R-:W-:-:S04]  /*5b60*/  @P2 FADD.FTZ R187, R224, -R187 ;  /* 0x800000bbe0bb2221 */ /* 0x000fc80000010000 */
[----:B------:R-:W-:Y:S01]  /*5b70*/  @P2 FFMA.FTZ R181, R176, UR28, R181 ;  /* 0x0000001cb0b52c23 */ /* 0x000fe200080100b5 */
[----:B------:R-:W-:-:S05]  /*5b80*/  SHF.L.U32 R176, R32, 0x10, RZ ;  /* 0x0000001020b07819 */ /* 0x000fca00000006ff */
[----:B------:R-:W-:Y:S01]  /*5b90*/  @P2 FFMA.FTZ R176, R187, UR28, R176 ;  /* 0x0000001cbbb02c23 */ /* 0x000fe200080100b0 */
[----:B------:R-:W-:Y:S06]  /*5ba0*/  @!P1 BRA `(.L_x_1350) ;  /* 0x0000000000309947 */ /* 0x000fec0003800000 */
        /* <DEDUP_REMOVED lines=12> */
.L_x_1350:
[----:B------:R-:W-:Y:S01]  /*5c70*/  F2FP.BF16.F32.PACK_AB R176, R177, R176 ;  /* 0x000000b0b1b0723e */ /* 0x000fe200000010ff */
[----:B------:R-:W-:Y:S06]  /*5c80*/  @!P1 BRA `(.L_x_1351) ;  /* 0x0000000000349947 */ /* 0x000fec0003800000 */
[----:B------:R-:W-:Y:S01]  /*5c90*/  LOP3.LUT P2, RZ, R244, 0xff00, RZ, 0xc0, !PT ;  /* 0x0000ff00f4ff7812 */ /* 0x000fe2000784c0ff */
[----:B------:R-:W-:Y:S01]  /*5ca0*/  FMUL.FTZ R177, R177, UR23 ;  /* 0x00000017b1b17c20 */ /* 0x000fe20008410000 */
[----:B------:R-:W-:-:S03]  /*5cb0*/  HFMA2 R240, -RZ, RZ, 0, 0 ;  /* 0x00000000fff07431 */ /* 0x000fc600000001ff */
[----:B------:R-:W-:Y:S01]  /*5cc0*/  FMUL.FTZ R242, R177, UR22 ;  /* 0x00000016b1f27c20 */ /* 0x000fe20008410000 */
[----:B------:R-:W-:-:S07]  /*5cd0*/  MOV R177, RZ ;  /* 0x000000ff00b17202 */ /* 0x000fce0000000f00 */
[----:B------:R-:W-:-:S04]  /*5ce0*/  @P2 PRMT R187, R168, 0x7632, R187 ;  /* 0x00007632a8bb2816 */ /* 0x000fc800000000bb */
[----:B------:R-:W-:-:S05]  /*5cf0*/  @P2 SHF.L.U32 R187, R187, 0x10, RZ ;  /* 0x00000010bbbb2819 */ /* 0x000fca00000006ff */
[----:B------:R-:W-:Y:S01]  /*5d00*/  @P2 FMUL.FTZ R240, R242, R187 ;  /* 0x000000bbf2f02220 */ /* 0x000fe20000410000 */
[----:B------:R-:W-:-:S03]  /*5d10*/  @P2 SHF.L.U32 R187, R5, 0x10, RZ ;  /* 0x0000001005bb2819 */ /* 0x000fc600000006ff */
[----:B------:R-:W-:Y:S02]  /*5d20*/  FADD.FTZ R125, R125, R240 ;  /* 0x000000f07d7d7221 */ /* 0x000fe40000010000 */
[----:B------:R-:W-:-:S05]  /*5d30*/  @P2 FMUL.FTZ R177, R242, R187 ;  /* 0x000000bbf2b12220 */ /* 0x000fca0000410000 */
[----:B------:R-:W-:-:S04]  /*5d40*/  F2FP.BF16.F32.PACK_AB R177, RZ, R177 ;  /* 0x000000b1ffb1723e */ /* 0x000fc800000010ff */
[----:B------:R-:W-:-:S07]  /*5d50*/  PRMT R172, R172, 0x5410, R177 ;  /* 0x00005410acac7816 */ /* 0x000fce00000000b1 */
.L_x_1351:
[----:B------:R-:W-:Y:S05]  /*5d60*/  @!P1 BRA `(.L_x_1352) ;  /* 0x0000000000309947 */ /* 0x000fea0003800000 */
[----:B------:R-:W-:Y:S01]  /*5d70*/  LOP3.LUT P2, RZ, R244, 0xff0000, RZ, 0xc0, !PT ;  /* 0x00ff0000f4ff7812 */ /* 0x000fe2000784c0ff */
[----:B------:R-:W-:Y:S01]  /*5d80*/  FMUL.FTZ R177, R183, UR23 ;  /* 0x00000017b7b17c20 */ /* 0x000fe20008410000 */
[----:B------:R-:W-:-:S03]  /*5d90*/  MOV R187, RZ ;  /* 0x000000ff00bb7202 */ /* 0x000fc60000000f00 */
[----:B------:R-:W-:Y:S01]  /*5da0*/  FMUL.FTZ R251, R177, UR22 ;  /* 0x00000016b1fb7c20 */ /* 0x000fe20008410000 */
[----:B------:R-:W-:-:S07]  /*5db0*/  HFMA2 R177, -RZ, RZ, 0, 0 ;  /* 0x00000000ffb17431 */ /* 0x000fce00000001ff */
[----:B------:R-:W-:-:S05]  /*5dc0*/  @P2 SHF.L.U32 R240, R169, 0x10, RZ ;  /* 0x00000010a9f02819 */ /* 0x000fca00000006ff */
[----:B------:R-:W-:Y:S01]  /*5dd0*/  @P2 FMUL.FTZ R177, R240, R251 ;  /* 0x000000fbf0b12220 */ /* 0x000fe20000410000 */
[----:B------:R-:W-:-:S03]  /*5de0*/  @P2 SHF.L.U32 R240, R65, 0x10, RZ ;  /* 0x0000001041f02819 */ /* 0x000fc600000006ff */
[----:B------:R-:W-:Y:S02]  /*5df0*/  FADD.FTZ R126, R126, R177 ;  /* 0x000000b17e7e7221 */ /* 0x000fe40000010000 */
[----:B------:R-:W-:-:S05]  /*5e00*/  @P2 FMUL.FTZ R187, R251, R240 ;  /* 0x000000f0fbbb2220 */ /* 0x000fca0000410000 */
[----:B------:R-:W-:-:S04]  /*5e10*/  F2FP.BF16.F32.PACK_AB R187, RZ, R187 ;  /* 0x000000bbffbb723e */ /* 0x000fc800000010ff */
[----:B------:R-:W-:-:S07]  /*5e20*/  PRMT R173, R187, 0x7610, R173 ;  /* 0x00007610bbad7816 */ /* 0x000fce00000000ad */
.L_x_1352:
[----:B------:R-:W-:Y:S01]  /*5e30*/  F2FP.BF16.F32.PACK_AB R177, R178, R183 ;  /* 0x000000b7b2b1723e */ /* 0x000fe200000010ff */
[----:B------:R-:W-:Y:S06]  /*5e40*/  @!P1 BRA `(.L_x_1353) ;  /* 0x0000000000349947 */ /* 0x000fec0003800000 */
[----:B------:R-:W-:Y:S01]  /*5e50*/  LOP3.LUT P2, RZ, R244, 0xff000000, RZ, 0xc0, !PT ;  /* 0xff000000f4ff7812 */ /* 0x000fe2000784c0ff */
[----:B------:R-:W-:Y:S01]  /*5e60*/  FMUL.FTZ R178, R178, UR23 ;  /* 0x00000017b2b27c20 */ /* 0x000fe20008410000 */
[----:B------:R-:W-:-:S03]  /*5e70*/  HFMA2 R187, -RZ, RZ, 0, 0 ;  /* 0x00000000ffbb7431 */ /* 0x000fc600000001ff */
[----:B------:R-:W-:Y:S01]  /*5e80*/  FMUL.FTZ R242, R178, UR22 ;  /* 0x00000016b2f27c20 */ /* 0x000fe20008410000 */
[----:B------:R-:W-:-:S07]  /*5e90*/  MOV R178, RZ ;  /* 0x000000ff00b27202 */ /* 0x000fce0000000f00 */
[----:B------:R-:W-:Y:S02]  /*5ea0*/  @P2 SHF.L.U32 R240, R6, 0x10, RZ ;  /* 0x0000001006f02819 */ /* 0x000fe400000006ff */
[----:B------:R-:W-:-:S03]  /*5eb0*/  @P2 PRMT R183, R169, 0x7632, R183 ;  /* 0x00007632a9b72816 */ /* 0x000fc600000000b7 */
[----:B------:R-:W-:Y:S01]  /*5ec0*/  @P2 FMUL.FTZ R187, R242, R240 ;  /* 0x000000f0f2bb2220 */ /* 0x000fe20000410000 */
[----:B------:R-:W-:-:S04]  /*5ed0*/  @P2 SHF.L.U32 R183, R183, 0x10, RZ ;  /* 0x00000010b7b72819 */ /* 0x000fc800000006ff */
[----:B------:R-:W-:Y:S01]  /*5ee0*/  F2FP.BF16.F32.PACK_AB R187, RZ, R187 ;  /* 0x000000bbffbb723e */ /* 0x000fe200000010ff */
[----:B------:R-:W-:-:S03]  /*5ef0*/  @P2 FMUL.FTZ R178, R242, R183 ;  /* 0x000000b7f2b22220 */ /* 0x000fc60000410000 */
[----:B------:R-:W-:Y:S01]  /*5f00*/  PRMT R173, R173, 0x5410, R187 ;  /* 0x00005410adad7816 */ /* 0x000fe200000000bb */
[----:B------:R-:W-:-:S07]  /*5f10*/  FADD.FTZ R127, R127, R178 ;  /* 0x000000b27f7f7221 */ /* 0x000fce0000010000 */
.L_x_1353:
[----:B------:R-:W-:Y:S05]  /*5f20*/  @!P1 BRA `(.L_x_1354) ;  /* 0x0000000000309947 */ /* 0x000fea0003800000 */
[----:B------:R-:W-:Y:S01]  /*5f30*/  LOP3.LUT P2, RZ, R245, 0xff, RZ, 0xc0, !PT ;  /* 0x000000fff5ff7812 */ /* 0x000fe2000784c0ff */
[----:B------:R-:W-:Y:S01]  /*5f40*/  FMUL.FTZ R178, R182, UR23 ;  /* 0x00000017b6b27c20 */ /* 0x000fe20008410000 */
[----:B------:R-:W-:-:S03]  /*5f50*/  HFMA2 R183, -RZ, RZ, 0, 0 ;  /* 0x00000000ffb77431 */ /* 0x000fc600000001ff */
[----:B------:R-:W-:Y:S01]  /*5f60*/  FMUL.FTZ R240, R178, UR22 ;  /* 0x00000016b2f07c20 */ /* 0x000fe20008410000 */
[----:B------:R-:W-:-:S07]  /*5f70*/  MOV R178, RZ ;  /* 0x000000ff00b27202 */ /* 0x000fce0000000f00 */
[----:B------:R-:W-:Y:S02]  /*5f80*/  @P2 SHF.L.U32 R187, R66, 0x10, RZ ;  /* 0x0000001042bb2819 */ /* 0x000fe400000006ff */
[----:B------:R-:W-:-:S03]  /*5f90*/  @P2 SHF.L.U32 R251, R170, 0x10, RZ ;  /* 0x00000010aafb2819 */ /* 0x000fc600000006ff */
[----:B------:R-:W-:Y:S02]  /*5fa0*/  @P2 FMUL.FTZ R178, R240, R187 ;  /* 0x000000bbf0b22220 */ /* 0x000fe40000410000 */
[----:B------:R-:W-:-:S03]  /*5fb0*/  @P2 FMUL.FTZ R183, R251, R240 ;  /* 0x000000f0fbb72220 */ /* 0x000fc60000410000 */
[----:B------:R-:W-:Y:S01]  /*5fc0*/  F2FP.BF16.F32.PACK_AB R178, RZ, R178 ;  /* 0x000000b2ffb2723e */ /* 0x000fe200000010ff */
[----:B------:R-:W-:-:S03]  /*5fd0*/  FADD.FTZ R120, R120, R183 ;  /* 0x000000b778787221 */ /* 0x000fc60000010000 */
[----:B------:R-:W-:-:S07]  /*5fe0*/  PRMT R174, R178, 0x7610, R174 ;  /* 0x00007610b2ae7816 */ /* 0x000fce00000000ae */
.L_x_1354:
[----:B------:R-:W-:Y:S01]  /*5ff0*/  F2FP.BF16.F32.PACK_AB R178, R179, R182 ;  /* 0x000000b6b3b2723e */ /* 0x000fe200000010ff */
[----:B------:R-:W-:Y:S06]  /*6000*/  @!P1 BRA `(.L_x_1355) ;  /* 0x0000000000309947 */ /* 0x000fec0003800000 */
[----:B------:R-:W-:Y:S01]  /*6010*/  LOP3.LUT P2, RZ, R245, 0xff00, RZ, 0xc0, !PT ;  /* 0x0000ff00f5ff7812 */ /* 0x000fe2000784c0ff */
[----:B------:R-:W-:-:S04]  /*6020*/  FMUL.FTZ R179, R179, UR23 ;  /* 0x00000017b3b37c20 */ /* 0x000fc80008410000 */
[----:B------:R-:W-:-:S08]  /*6030*/  FMUL.FTZ R240, R179, UR22 ;  /* 0x00000016b3f07c20 */ /* 0x000fd00008410000 */
[----:B------:R-:W-:Y:S01]  /*6040*/  @P2 PRMT R182, R170, 0x7632, R182 ;  /* 0x00007632aab62816 */ /* 0x000fe200000000b6 */
[----:B------:R-:W-:-:S03]  /*6050*/  @P2 IMAD.U32 R187, R7, 0x10000, RZ ;  /* 0x0001000007bb2824 */ /* 0x000fc600078e00ff */
[----:B------:R-:W-:Y:S02]  /*6060*/  @P2 SHF.L.U32 R179, R182, 0x10, RZ ;  /* 0x00000010b6b32819 */ /* 0x000fe400000006ff */
[----:B------:R-:W-:Y:S02]  /*6070*/  CS2R R182, SRZ ;  /* 0x0000000000b67805 */ /* 0x000fe4000001ff00 */
[C---:B------:R-:W-:Y:S01]  /*6080*/  @P2 FMUL.FTZ R183, R240.reuse, R187 ;  /* 0x000000bbf0b72220 */ /* 0x040fe20000410000 */
[----:B------:R-:W-:-:S04]  /*6090*/  @P2 FMUL.FTZ R182, R240, R179 ;  /* 0x000000b3f0b62220 */ /* 0x000fc80000410000 */
[----:B------:R-:W-:Y:S01]  /*60a0*/  F2FP.BF16.F32.PACK_AB R183, RZ, R183 ;  /* 0x000000b7ffb7723e */ /* 0x000fe200000010ff */
[----:B------:R-:W-:-:S03]  /*60b0*/  FADD.FTZ R121, R121, R182 ;  /* 0x000000b679797221 */ /* 0x000fc60000010000 */
[----:B------:R-:W-:-:S07]  /*60c0*/  PRMT R174, R174, 0x5410, R183 ;  /* 0x00005410aeae7816 */ /* 0x000fce00000000b7 */
.L_x_1355:
[----:B------:R-:W-:Y:S05]  /*60d0*/  @!P1 BRA `(.L_x_1356) ;  /* 0x0000000000309947 */ /* 0x000fea0003800000 */
[----:B------:R-:W-:Y:S01]  /*60e0*/  LOP3.LUT P2, RZ, R245, 0xff0000, RZ, 0xc0, !PT ;  /* 0x00ff0000f5ff7812 */ /* 0x000fe2000784c0ff */
[----:B------:R-:W-:Y:S01]  /*60f0*/  FMUL.FTZ R179, R181, UR23 ;  /* 0x00000017b5b37c20 */ /* 0x000fe20008410000 */
[----:B------:R-:W-:-:S03]  /*6100*/  MOV R182, RZ ;  /* 0x000000ff00b67202 */ /* 0x000fc60000000f00 */
[----:B------:R-:W-:Y:S01]  /*6110*/  FMUL.FTZ R240, R179, UR22 ;  /* 0x00000016b3f07c20 */ /* 0x000fe20008410000 */
[----:B------:R-:W-:-:S07]  /*6120*/  HFMA2 R179, -RZ, RZ, 0, 0 ;  /* 0x00000000ffb37431 */ /* 0x000fce00000001ff */
[----:B------:R-:W-:Y:S02]  /*6130*/  @P2 SHF.L.U32 R183, R67, 0x10, RZ ;  /* 0x0000001043b72819 */ /* 0x000fe400000006ff */
[----:B------:R-:W-:-:S03]  /*6140*/  @P2 SHF.L.U32 R187, R171, 0x10, RZ ;  /* 0x00000010abbb2819 */ /* 0x000fc600000006ff */
[----:B------:R-:W-:Y:S02]  /*6150*/  @P2 FMUL.FTZ R182, R240, R183 ;  /* 0x000000b7f0b62220 */ /* 0x000fe40000410000 */
[----:B------:R-:W-:-:S03]  /*6160*/  @P2 FMUL.FTZ R179, R187, R240 ;  /* 0x000000f0bbb32220 */ /* 0x000fc60000410000 */
[----:B------:R-:W-:Y:S01]  /*6170*/  F2FP.BF16.F32.PACK_AB R182, RZ, R182 ;  /* 0x000000b6ffb6723e */ /* 0x000fe200000010ff */
[----:B------:R-:W-:-:S03]  /*6180*/  FADD.FTZ R122, R122, R179 ;  /* 0x000000b37a7a7221 */ /* 0x000fc60000010000 */
[----:B------:R-:W-:-:S07]  /*6190*/  PRMT R175, R182, 0x7610, R175 ;  /* 0x00007610b6af7816 */ /* 0x000fce00000000af */
.L_x_1356:
[----:B------:R-:W-:Y:S01]  /*61a0*/  F2FP.BF16.F32.PACK_AB R179, R180, R181 ;  /* 0x000000b5b4b3723e */ /* 0x000fe200000010ff */
[----:B------:R-:W-:Y:S06]  /*61b0*/  @!P1 BRA `(.L_x_1357) ;  /* 0x00000024005c9947 */ /* 0x000fec0003800000 */
[----:B------:R-:W-:Y:S01]  /*61c0*/  ISETP.GE.U32.AND P2, PT, R244, RZ, PT ;  /* 0x000000fff400720c */ /* 0x000fe20003f46070 */
[----:B------:R-:W-:Y:S01]  /*61d0*/  FMUL.FTZ R180, R180, UR23 ;  /* 0x00000017b4b47c20 */ /* 0x000fe20008410000 */
[----:B------:R-:W-:Y:S02]  /*61e0*/  HFMA2 R182, -RZ, RZ, 0, 0 ;  /* 0x00000000ffb67431 */ /* 0x000fe400000001ff */
[----:B------:R-:W-:Y:S01]  /*61f0*/  ISETP.GE.U32.AND.EX P2, PT, R245, 0x1000000, PT, P2 ;  /* 0x01000000f500780c */ /* 0x000fe20003f46120 */
[----:B------:R-:W-:-:S12]  /*6200*/  FMUL.FTZ R183, R180, UR22 ;  /* 0x00000016b4b77c20 */ /* 0x000fd80008410000 */
[----:B------:R-:W-:-:S05]  /*6210*/  @P2 SHF.L.U32 R180, R8, 0x10, RZ ;  /* 0x0000001008b42819 */ /* 0x000fca00000006ff */
[----:B------:R-:W-:Y:S01]  /*6220*/  @P2 FMUL.FTZ R182, R183, R180 ;  /* 0x000000b4b7b62220 */ /* 0x000fe20000410000 */
[----:B------:R-:W-:-:S04]  /*6230*/  @P2 PRMT R180, R171, 0x7632, R180 ;  /* 0x00007632abb42816 */ /* 0x000fc800000000b4 */
[----:B------:R-:W-:Y:S02]  /*6240*/  @P2 SHF.L.U32 R181, R180, 0x10, RZ ;  /* 0x00000010b4b52819 */ /* 0x000fe400000006ff */
[----:B------:R-:W-:Y:S02]  /*6250*/  MOV R180, RZ ;  /* 0x000000ff00b47202 */ /* 0x000fe40000000f00 */
[----:B------:R-:W-:Y:S01]  /*6260*/  F2FP.BF16.F32.PACK_AB R182, RZ, R182 ;  /* 0x000000b6ffb6723e */ /* 0x000fe200000010ff */
[----:B------:R-:W-:-:S03]  /*6270*/  @P2 FMUL.FTZ R180, R183, R181 ;  /* 0x000000b5b7b42220 */ /* 0x000fc60000410000 */
[----:B------:R-:W-:Y:S01]  /*6280*/  PRMT R175, R175, 0x5410, R182 ;  /* 0x00005410afaf7816 */ /* 0x000fe200000000b6 */
[----:B------:R-:W-:Y:S01]  /*6290*/  FADD.FTZ R123, R123, R180 ;  /* 0x000000b47b7b7221 */ /* 0x000fe20000010000 */
[----:B------:R-:W-:Y:S06]  /*62a0*/  BRA `(.L_x_1357) ;  /* 0x0000002400207947 */ /* 0x000fec0003800000 */
.L_x_1349:
[----:B------:R-:W-:Y:S01]  /*62b0*/  ISETP.LT.AND P3, PT, RZ, UR29, PT ;  /* 0x0000001dff007c0c */ /* 0x000fe2000bf61270 */
[----:B------:R-:W-:-:S12]  /*62c0*/  @!P1 BRA `(.L_x_1358) ;  /* 0x00000000003c9947 */ /* 0x000fd80003800000 */
[----:B0-----:R-:W-:Y:S01]  /*62d0*/  @P3 FFMA.FTZ R181, R227, UR9, R186 ;  /* 0x00000009e3b53c23 */ /* 0x001fe200080100ba */
        /* <DEDUP_REMOVED lines=14> */
.L_x_1358:
[----:B------:R-:W-:Y:S05]  /*63c0*/  @!P1 BRA `(.L_x_1359) ;  /* 0x0000000000489947 */ /* 0x000fea0003800000 */
        /* <DEDUP_REMOVED lines=18> */
.L_x_1359:
[----:B------:R-:W-:Y:S05]  /*64f0*/  @!P1 BRA `(.L_x_1360) ;  /* 0x00000000003c9947 */ /* 0x000fea0003800000 */
        /* <DEDUP_REMOVED lines=15> */
.L_x_1360:
        /* <DEDUP_REMOVED lines=19> */
.L_x_1361:
        /* <DEDUP_REMOVED lines=16> */
.L_x_1362:
        /* <DEDUP_REMOVED lines=19> */
.L_x_1363:
[----:B------:R-:W-:Y:S05]  /*6950*/  @!P1 BRA `(.L_x_1364) ;  /* 0x00000000003c9947 */ /* 0x000fea0003800000 */
[----:B0-----:R-:W-:Y:S01]  /*6960*/  @P3 FFMA.FTZ R181, R233, UR9, R186 ;  /* 0x00000009e9b53c23 */ /* 0x001fe200080100ba */
[----:B-----5:R-:W-:Y:S01]  /*6970*/  LOP3.LUT P2, RZ, R245, 0xff0000, RZ, 0xc0, !PT ;  /* 0x00ff0000f5ff7812 */ /* 0x020fe2000784c0ff */
[----:B------:R-:W-:Y:S02]  /*6980*/  IMAD.U32 R180, R35, 0x10000, RZ ;  /* 0x0001000023b47824 */ /* 0x000fe400078e00ff */
        /* <DEDUP_REMOVED lines=12> */
.L_x_1364:
[----:B------:R-:W-:Y:S05]  /*6a50*/  @!P1 BRA `(.L_x_1357) ;  /* 0x0000001c00349947 */ /* 0x000fea0003800000 */
[----:B-----5:R-:W-:Y:S01]  /*6a60*/  ISETP.GE.U32.AND P2, PT, R244, RZ, PT ;  /* 0x000000fff400720c */ /* 0x020fe20003f46070 */
[----:B0-----:R-:W-:Y:S01]  /*6a70*/  @P3 FFMA.FTZ R182, R200, UR9, R186 ;  /* 0x00000009c8b63c23 */ /* 0x001fe200080100ba */
[----:B------:R-:W-:Y:S02]  /*6a80*/  PRMT R180, R35, 0x7632, R180 ;  /* 0x0000763223b47816 */ /* 0x000fe400000000b4 */
[----:B------:R-:W-:Y:S01]  /*6a90*/  ISETP.GE.U32.AND.EX P2, PT, R245, 0x1000000, PT, P2 ;  /* 0x01000000f500780c */ /* 0x000fe20003f46120 */
[----:B------:R-:W-:Y:S01]  /*6aa0*/  @P3 FADD.FTZ R181, R199, -R182 ;  /* 0x800000b6c7b53221 */ /* 0x000fe20000010000 */
[----:B------:R-:W-:Y:S01]  /*6ab0*/  SHF.L.U32 R180, R180, 0x10, RZ ;  /* 0x00000010b4b47819 */ /* 0x000fe200000006ff */
[----:B------:R-:W-:-:S04]  /*6ac0*/  HFMA2 R182, -RZ, RZ, 0, 0 ;  /* 0x00000000ffb67431 */ /* 0x000fc800000001ff */
[----:B------:R-:W-:-:S04]  /*6ad0*/  @P3 FFMA.FTZ R180, R181, UR28, R180 ;  /* 0x0000001cb5b43c23 */ /* 0x000fc800080100b4 */
        /* <DEDUP_REMOVED lines=12> */
.L_x_1348:
[----:B------:R-:W-:Y:S05]  /*6ba0*/  @!P0 BRA `(.L_x_1365) ;  /* 0x0000000800cc8947 */ /* 0x000fea0003800000 */
[--C-:B0-----:R-:W-:Y:S01]  /*6bb0*/  FFMA.FTZ R176, R22, UR9, R186.reuse ;  /* 0x0000000916b07c23 */ /* 0x101fe200080100ba */
[--C-:B------:R-:W-:Y:S01]  /*6bc0*/  FFMA.FTZ R179, R229, UR9, R186.reuse ;  /* 0x00000009e5b37c23 */ /* 0x100fe200080100ba */
[--C-:B------:R-:W-:Y:S01]  /*6bd0*/  FFMA.FTZ R178, R196, UR9, R186.reuse ;  /* 0x00000009c4b27c23 */ /* 0x100fe200080100ba */
        /* <DEDUP_REMOVED lines=9> */
[----:B------:R-:W-:-:S04]  /*6c70*/  ISETP.LT.AND P2, PT, RZ, UR29, PT ;  /* 0x0000001dff007c0c */ /* 0x000fc8000bf41270 */
[----:B------:R-:W-:Y:S02]  /*6c80*/  FSEL R240, R240, RZ, P2 ;  /* 0x000000fff0f07208 */ /* 0x000fe40001000000 */
[----:B------:R-:W-:Y:S02]  /*6c90*/  FSEL R180, R180, RZ, P2 ;  /* 0x000000ffb4b47208 */ /* 0x000fe40001000000 */
        /* <DEDUP_REMOVED lines=19> */
.L_x_1366:
        /* <DEDUP_REMOVED lines=18> */
.L_x_1367:
[----:B------:R-:W-:Y:S05]  /*6ef0*/  @!P1 BRA `(.L_x_1368) ;  /* 0x0000000000409947 */ /* 0x000fea0003800000 */
        /* <DEDUP_REMOVED lines=16> */
.L_x_1368:
        /* <DEDUP_REMOVED lines=18> */
.L_x_1369:
        /* <DEDUP_REMOVED lines=26> */
.L_x_1370:
[----:B------:R-:W-:Y:S01]  /*72c0*/  F2FP.BF16.F32.PACK_AB R178, R176, R182 ;  /* 0x000000b6b0b2723e */ /* 0x000fe200000010ff */
[----:B------:R-:W-:Y:S06]  /*72d0*/  @!P1 BRA `(.L_x_1371) ;  /* 0x0000000000449947 */ /* 0x000fec0003800000 */
[----:B-----5:R-:W-:-:S13]  /*72e0*/  LOP3.LUT P3, RZ, R245, 0xff00, RZ, 0xc0, !PT ;  /* 0x0000ff00f5ff7812 */ /* 0x020fda000786c0ff */
[----:B------:R-:W0:Y:S08]  /*72f0*/  @P3 LDC.64 R180, c[0x0][0x408] ;  /* 0x00010200ffb43b82 */ /* 0x000e300000000a00 */
[----:B------:R-:W1:Y:S01]  /*7300*/  @P3 LDC.64 R182, c[0x0][0x408] ;  /* 0x00010200ffb63b82 */ /* 0x000e620000000a00 */
[----:B0-----:R-:W-:-:S04]  /*7310*/  @P3 FMUL.FTZ R181, R181, R176 ;  /* 0x000000b0b5b53220 */ /* 0x001fc80000410000 */
[----:B------:R-:W-:Y:S01]  /*7320*/  @P3 FMUL.FTZ R180, R181, R180 ;  /* 0x000000b4b5b43220 */ /* 0x000fe20000410000 */
[----:B-1----:R-:W-:Y:S01]  /*7330*/  @P3 FMUL.FTZ R183, R183, R176 ;  /* 0x000000b0b7b73220 */ /* 0x002fe20000410000 */
[----:B------:R-:W-:-:S03]  /*7340*/  @P3 PRMT R176, R170, 0x7632, R176 ;  /* 0x00007632aab03816 */ /* 0x000fc600000000b0 */
[----:B------:R-:W-:Y:S01]  /*7350*/  @P3 FMUL.FTZ R183, R183, R182 ;  /* 0x000000b6b7b73220 */ /* 0x000fe20000410000 */
[----:B------:R-:W-:Y:S01]  /*7360*/  @P3 SHF.L.U32 R179, R176, 0x10, RZ ;  /* 0x00000010b0b33819 */ /* 0x000fe200000006ff */
[----:B------:R-:W-:-:S04]  /*7370*/  HFMA2 R176, -RZ, RZ, 0, 0 ;  /* 0x00000000ffb07431 */ /* 0x000fc800000001ff */
[----:B------:R-:W-:Y:S01]  /*7380*/  @P3 FMUL.FTZ R176, R179, R180 ;  /* 0x000000b4b3b03220 */ /* 0x000fe20000410000 */
[----:B------:R-:W-:Y:S02]  /*7390*/  @P3 SHF.L.U32 R180, R7, 0x10, RZ ;  /* 0x0000001007b43819 */ /* 0x000fe400000006ff */
[----:B------:R-:W-:Y:S01]  /*73a0*/  MOV R179, RZ ;  /* 0x000000ff00b37202 */ /* 0x000fe20000000f00 */
[----:B------:R-:W-:Y:S02]  /*73b0*/  FADD.FTZ R121, R121, R176 ;  /* 0x000000b079797221 */ /* 0x000fe40000010000 */
[----:B------:R-:W-:-:S05]  /*73c0*/  @P3 FMUL.FTZ R179, R180, R183 ;  /* 0x000000b7b4b33220 */ /* 0x000fca0000410000 */
[----:B------:R-:W-:-:S04]  /*73d0*/  F2FP.BF16.F32.PACK_AB R179, RZ, R179 ;  /* 0x000000b3ffb3723e */ /* 0x000fc800000010ff */
[----:B------:R-:W-:-:S07]  /*73e0*/  PRMT R174, R174, 0x5410, R179 ;  /* 0x00005410aeae7816 */ /* 0x000fce00000000b3 */
.L_x_1371:
        /* <DEDUP_REMOVED lines=10> */
[----:B-----5:R-:W-:Y:S01]  /*7490*/  LOP3.LUT P2, RZ, R245, 0xff0000, RZ, 0xc0, !PT ;  /* 0x00ff0000f5ff7812 */ /* 0x020fe2000784c0ff */
[----:B------:R-:W-:-:S12]  /*74a0*/  HFMA2 R179, -RZ, RZ, 0, 0 ;  /* 0x00000000ffb37431 */ /* 0x000fd800000001ff */
[----:B------:R-:W0:Y:S08]  /*74b0*/  @P2 LDC.64 R180, c[0x0][0x408] ;  /* 0x00010200ffb42b82 */ /* 0x000e300000000a00 */
[----:B------:R-:W1:Y:S01]  /*74c0*/  @P2 LDC.64 R182, c[0x0][0x408] ;  /* 0x00010200ffb62b82 */ /* 0x000e620000000a00 */
[----:B0-----:R-:W-:-:S04]  /*74d0*/  @P2 FMUL.FTZ R181, R181, R242 ;  /* 0x000000f2b5b52220 */ /* 0x001fc80000410000 */
[----:B------:R-:W-:Y:S01]  /*74e0*/  @P2 FMUL.FTZ R180, R181, R180 ;  /* 0x000000b4b5b42220 */ /* 0x000fe20000410000 */
[----:B------:R-:W-:Y:S02]  /*74f0*/  @P2 IMAD.U32 R181, R171, 0x10000, RZ ;  /* 0x00010000abb52824 */ /* 0x000fe400078e00ff */
[----:B-1----:R-:W-:Y:S02]  /*7500*/  @P2 FMUL.FTZ R183, R183, R242 ;  /* 0x000000f2b7b72220 */ /* 0x002fe40000410000 */
[----:B------:R-:W-:Y:S01]  /*7510*/  @P2 FMUL.FTZ R179, R181, R180 ;  /* 0x000000b4b5b32220 */ /* 0x000fe20000410000 */
[----:B------:R-:W-:Y:S01]  /*7520*/  @P2 SHF.L.U32 R181, R67, 0x10, RZ ;  /* 0x0000001043b52819 */ /* 0x000fe200000006ff */
[----:B------:R-:W-:Y:S01]  /*7530*/  @P2 FMUL.FTZ R182, R183, R182 ;  /* 0x000000b6b7b62220 */ /* 0x000fe20000410000 */
[----:B------:R-:W-:Y:S01]  /*7540*/  MOV R180, RZ ;  /* 0x000000ff00b47202 */ /* 0x000fe20000000f00 */
[----:B------:R-:W-:Y:S02]  /*7550*/  FADD.FTZ R122, R122, R179 ;  /* 0x000000b37a7a7221 */ /* 0x000fe40000010000 */
[----:B------:R-:W-:-:S05]  /*7560*/  @P2 FMUL.FTZ R180, R181, R182 ;  /* 0x000000b6b5b42220 */ /* 0x000fca0000410000 */
[----:B------:R-:W-:-:S04]  /*7570*/  F2FP.BF16.F32.PACK_AB R180, RZ, R180 ;  /* 0x000000b4ffb4723e */ /* 0x000fc800000010ff */
[----:B------:R-:W-:-:S07]  /*7580*/  PRMT R175, R180, 0x7610, R175 ;  /* 0x00007610b4af7816 */ /* 0x000fce00000000af */
.L_x_1372:
[----:B------:R-:W-:Y:S01]  /*7590*/  F2FP.BF16.F32.PACK_AB R179, R240, R242 ;  /* 0x000000f2f0b3723e */ /* 0x000fe200000010ff */
[----:B------:R-:W-:Y:S06]  /*75a0*/  @!P1 BRA `(.L_x_1357) ;  /* 0x0000001000609947 */ /* 0x000fec0003800000 */
[----:B-----5:R-:W-:Y:S01]  /*75b0*/  ISETP.GE.U32.AND P2, PT, R244, RZ, PT ;  /* 0x000000fff400720c */ /* 0x020fe20003f46070 */
[----:B------:R-:W-:-:S03]  /*75c0*/  HFMA2 R187, -RZ, RZ, 0, 0 ;  /* 0x00000000ffbb7431 */ /* 0x000fc600000001ff */
        /* <DEDUP_REMOVED lines=10> */
[----:B------:R-:W-:Y:S02]  /*7670*/  @P2 SHF.L.U32 R181, R180, 0x10, RZ ;  /* 0x00000010b4b52819 */ /* 0x000fe400000006ff */
[----:B------:R-:W-:Y:S02]  /*7680*/  MOV R180, RZ ;  /* 0x000000ff00b47202 */ /* 0x000fe40000000f00 */
[----:B------:R-:W-:Y:S01]  /*7690*/  F2FP.BF16.F32.PACK_AB R187, RZ, R187 ;  /* 0x000000bbffbb723e */ /* 0x000fe200000010ff */
[----:B------:R-:W-:-:S03]  /*76a0*/  @P2 FMUL.FTZ R180, R181, R182 ;  /* 0x000000b6b5b42220 */ /* 0x000fc60000410000 */
[----:B------:R-:W-:Y:S01]  /*76b0*/  PRMT R175, R175, 0x5410, R187 ;  /* 0x00005410afaf7816 */ /* 0x000fe200000000bb */
[----:B------:R-:W-:Y:S01]  /*76c0*/  FADD.FTZ R123, R123, R180 ;  /* 0x000000b47b7b7221 */ /* 0x000fe20000010000 */
[----:B------:R-:W-:Y:S06]  /*76d0*/  BRA `(.L_x_1357) ;  /* 0x0000001000147947 */ /* 0x000fec0003800000 */
.L_x_1365:
[----:B------:R-:W-:Y:S05]  /*76e0*/  @!P1 BRA `(.L_x_1373) ;  /* 0x00000000007c9947 */ /* 0x000fea0003800000 */
        /* <DEDUP_REMOVED lines=13> */
.L_x_1375:
[----:B------:R-:W-:Y:S05]  /*77c0*/  BSYNC.RECONVERGENT B0 ;  /* 0x0000000000007941 */ /* 0x000fea0003800200 */
.L_x_1374:
        /* <DEDUP_REMOVED lines=13> */
.L_x_1377:
[----:B------:R-:W-:Y:S05]  /*78a0*/  BSYNC.RECONVERGENT B0 ;  /* 0x0000000000007941 */ /* 0x000fea0003800200 */
.L_x_1376:
[----:B------:R-:W-:Y:S02]  /*78b0*/  F2FP.BF16.F32.PACK_AB R180, RZ, R124 ;  /* 0x0000007cffb4723e */ /* 0x000fe400000010ff */
[----:B------:R-:W-:Y:S02]  /*78c0*/  MOV R124, R181 ;  /* 0x000000b5007c7202 */ /* 0x000fe40000000f00 */
[----:B------:R-:W-:-:S07]  /*78d0*/  PRMT R172, R180, 0x7610, R172 ;  /* 0x00007610b4ac7816 */ /* 0x000fce00000000ac */
.L_x_1373:
        /* <DEDUP_REMOVED lines=15> */
.L_x_1380:
[----:B------:R-:W-:Y:S05]  /*79d0*/  BSYNC.RECONVERGENT B0 ;  /* 0x0000000000007941 */ /* 0x000fea0003800200 */
.L_x_1379:
        /* <DEDUP_REMOVED lines=13> */
.L_x_1382:
[----:B------:R-:W-:Y:S05]  /*7ab0*/  BSYNC.RECONVERGENT B0 ;  /* 0x0000000000007941 */ /* 0x000fea0003800200 */
.L_x_1381:
[----:B------:R-:W-:Y:S02]  /*7ac0*/  F2FP.BF16.F32.PACK_AB R180, RZ, R125 ;  /* 0x0000007dffb4723e */ /* 0x000fe400000010ff */
[----:B------:R-:W-:Y:S02]  /*7ad0*/  MOV R125, R181 ;  /* 0x000000b5007d7202 */ /* 0x000fe40000000f00 */
[----:B------:R-:W-:-:S07]  /*7ae0*/  PRMT R172, R172, 0x5410, R180 ;  /* 0x00005410acac7816 */ /* 0x000fce00000000b4 */
.L_x_1378:
        /* <DEDUP_REMOVED lines=14> */
.L_x_1385:
[----:B------:R-:W-:Y:S05]  /*7bd0*/  BSYNC.RECONVERGENT B0 ;  /* 0x0000000000007941 */ /* 0x000fea0003800200 */
.L_x_1384:
        /* <DEDUP_REMOVED lines=13> */
.L_x_1387:
[----:B------:R-:W-:Y:S05]  /*7cb0*/  BSYNC.RECONVERGENT B0 ;  /* 0x0000000000007941 */ /* 0x000fea0003800200 */
.L_x_1386:
[----:B------:R-:W-:Y:S02]  /*7cc0*/  F2FP.BF16.F32.PACK_AB R180, RZ, R126 ;  /* 0x0000007effb4723e */ /* 0x000fe400000010ff */
[----:B------:R-:W-:Y:S02]  /*7cd0*/  MOV R126, R181 ;  /* 0x000000b5007e7202 */ /* 0x000fe40000000f00 */
[----:B------:R-:W-:-:S07]  /*7ce0*/  PRMT R173, R180, 0x7610, R173 ;  /* 0x00007610b4ad7816 */ /* 0x000fce00000000ad */
.L_x_1383:
        /* <DEDUP_REMOVED lines=15> */
.L_x_1390:
[----:B------:R-:W-:Y:S05]  /*7de0*/  BSYNC.RECONVERGENT B0 ;  /* 0x0000000000007941 */ /* 0x000fea0003800200 */
.L_x_1389:
        /* <DEDUP_REMOVED lines=13> */
.L_x_1392:
[----:B------:R-:W-:Y:S05]  /*7ec0*/  BSYNC.RECONVERGENT B0 ;  /* 0x0000000000007941 */ /* 0x000fea0003800200 */
.L_x_1391:
[----:B------:R-:W-:Y:S02]  /*7ed0*/  F2FP.BF16.F32.PACK_AB R180, RZ, R127 ;  /* 0x0000007fffb4723e */ /* 0x000fe400000010ff */
[----:B------:R-:W-:Y:S02]  /*7ee0*/  MOV R127, R181 ;  /* 0x000000b5007f7202 */ /* 0x000fe40000000f00 */
[----:B------:R-:W-:-:S07]  /*7ef0*/  PRMT R173, R173, 0x5410, R180 ;  /* 0x00005410adad7816 */ /* 0x000fce00000000b4 */
.L_x_1388:
        /* <DEDUP_REMOVED lines=14> */
.L_x_1395:
[----:B------:R-:W-:Y:S05]  /*7fe0*/  BSYNC.RECONVERGENT B0 ;  /* 0x0000000000007941 */ /* 0x000fea0003800200 */
.L_x_1394:
        /* <DEDUP_REMOVED lines=13> */
.L_x_1397:
[----:B------:R-:W-:Y:S05]  /*80c0*/  BSYNC.RECONVERGENT B0 ;  /* 0x0000000000007941 */ /* 0x000fea0003800200 */
.L_x_1396:
[----:B------:R-:W-:Y:S02]  /*80d0*/  F2FP.BF16.F32.PACK_AB R180, RZ, R120 ;  /* 0x00000078ffb4723e */ /* 0x000fe400000010ff */
[----:B------:R-:W-:Y:S02]  /*80e0*/  MOV R120, R181 ;  /* 0x000000b500787202 */ /* 0x000fe40000000f00 */
[----:B------:R-:W-:-:S07]  /*80f0*/  PRMT R174, R180, 0x7610, R174 ;  /* 0x00007610b4ae7816 */ /* 0x000fce00000000ae */
.L_x_1393:
        /* <DEDUP_REMOVED lines=15> */
.L_x_1400:
[----:B------:R-:W-:Y:S05]  /*81f0*/  BSYNC.RECONVERGENT B0 ;  /* 0x0000000000007941 */ /* 0x000fea0003800200 */
.L_x_1399:
        /* <DEDUP_REMOVED lines=13> */
.L_x_1402:
[----:B------:R-:W-:Y:S05]  /*82d0*/  BSYNC.RECONVERGENT B0 ;  /* 0x0000000000007941 */ /* 0x000fea0003800200 */
.L_x_1401:
[----:B------:R-:W-:Y:S02]  /*82e0*/  F2FP.BF16.F32.PACK_AB R180, RZ, R121 ;  /* 0x00000079ffb4723e */ /* 0x000fe400000010ff */
[----:B------:R-:W-:Y:S02]  /*82f0*/  MOV R121, R181 ;  /* 0x000000b500797202 */ /* 0x000fe40000000f00 */
[----:B------:R-:W-:-:S07]  /*8300*/  PRMT R174, R174, 0x5410, R180 ;  /* 0x00005410aeae7816 */ /* 0x000fce00000000b4 */
.L_x_1398:
        /* <DEDUP_REMOVED lines=14> */
.L_x_1405:
[----:B------:R-:W-:Y:S05]  /*83f0*/  BSYNC.RECONVERGENT B0 ;  /* 0x0000000000007941 */ /* 0x000fea0003800200 */
.L_x_1404:
        /* <DEDUP_REMOVED lines=13> */
.L_x_1407:
[----:B------:R-:W-:Y:S05]  /*84d0*/  BSYNC.RECONVERGENT B0 ;  /* 0x0000000000007941 */ /* 0x000fea0003800200 */
.L_x_1406:
[----:B------:R-:W-:Y:S02]  /*84e0*/  F2FP.BF16.F32.PACK_AB R180, RZ, R122 ;  /* 0x0000007affb4723e */ /* 0x000fe400000010ff */
[----:B------:R-:W-:Y:S02]  /*84f0*/  MOV R122, R181 ;  /* 0x000000b5007a7202 */ /* 0x000fe40000000f00 */
[----:B------:R-:W-:-:S07]  /*8500*/  PRMT R175, R180, 0x7610, R175 ;  /* 0x00007610b4af7816 */ /* 0x000fce00000000af */
.L_x_1403:
[----:B------:R-:W-:Y:S05]  /*8510*/  @!P1 BRA `(.L_x_1357) ;  /* 0x0000000000849947 */ /* 0x000fea0003800000 */
        /* <DEDUP_REMOVED lines=15> */
.L_x_1409:
[----:B------:R-:W-:Y:S05]  /*8610*/  BSYNC.RECONVERGENT B0 ;  /* 0x0000000000007941 */ /* 0x000fea0003800200 */
.L_x_1408:
        /* <DEDUP_REMOVED lines=13> */
.L_x_1411:
[----:B------:R-:W-:Y:S05]  /*86f0*/  BSYNC.RECONVERGENT B0 ;  /* 0x0000000000007941 */ /* 0x000fea0003800200 */
.L_x_1410:
[----:B------:R-:W-:Y:S02]  /*8700*/  F2FP.BF16.F32.PACK_AB R180, RZ, R123 ;  /* 0x0000007bffb4723e */ /* 0x000fe400000010ff */
[----:B------:R-:W-:Y:S02]  /*8710*/  MOV R123, R181 ;  /* 0x000000b5007b7202 */ /* 0x000fe40000000f00 */
[----:B------:R-:W-:-:S07]  /*8720*/  PRMT R175, R175, 0x5410, R180 ;  /* 0x00005410afaf7816 */ /* 0x000fce00000000b4 */
.L_x_1357:
[----:B0-----:R-:W0:Y:S01]  /*8730*/  @P0 LDC.64 R182, c[0x0][0x478] ;  /* 0x00011e00ffb60b82 */ /* 0x001e220000000a00 */
[----:B------:R-:W-:Y:S02]  /*8740*/  @P0 IADD3 R187, PT, PT, R184, 0x80, RZ ;  /* 0x00000080b8bb0810 */ /* 0x000fe40007ffe0ff */
[----:B-----5:R-:W-:-:S05]  /*8750*/  @P1 IADD3 R245, PT, PT, R185, 0x80, RZ ;  /* 0x00000080b9f51810 */ /* 0x020fca0007ffe0ff */
[----:B------:R-:W1:Y:S01]  /*8760*/  @P1 LDC.64 R180, c[0x0][0x468] ;  /* 0x00011a00ffb41b82 */ /* 0x000e620000000a00 */
[----:B0-----:R-:W-:-:S05]  /*8770*/  @P0 IMAD.WIDE.U32 R182, R187, 0x10, R182 ;  /* 0x00000010bbb60825 */ /* 0x001fca00078e00b6 */
[----:B------:R0:W-:Y:S01]  /*8780*/  @P0 STG.E.128 desc[UR20][R182.64], R176 ;  /* 0x000000b0b6000986 */ /* 0x0001e2000c101d14 */
[----:B-1----:R-:W-:-:S05]  /*8790*/  @P1 IMAD.WIDE.U32 R180, R245, 0x10, R180 ;  /* 0x00000010f5b41825 */ /* 0x002fca00078e00b4 */
[----:B------:R0:W-:Y:S01]  /*87a0*/  @P1 STG.E.128 desc[UR20][R180.64], R172 ;  /* 0x000000acb4001986 */ /* 0x0001e2000c101d14 */
[----:B------:R-:W-:Y:S05]  /*87b0*/  @!P1 BRA `(.L_x_1412) ;  /* 0x0000000000109947 */ /* 0x000fea0003800000 */
[----:B------:R-:W1:Y:S01]  /*87c0*/  LDC.64 R168, c[0x0][0x390] ;  /* 0x0000e400ffa87b82 */ /* 0x000e620000000a00 */
[----:B------:R-:W-:-:S05]  /*87d0*/  IADD3 R171, PT, PT, R185, 0x100, RZ ;  /* 0x00000100b9ab7810 */ /* 0x000fca0007ffe0ff */
[----:B-1----:R-:W-:-:S06]  /*87e0*/  IMAD.WIDE.U32 R168, R171, 0x10, R168 ;  /* 0x00000010aba87825 */ /* 0x002fcc00078e00a8 */
[----:B------:R-:W5:Y:S02]  /*87f0*/  LDG.E.128 R168, desc[UR20][R168.64] ;  /* 0x00000014a8a87981 */ /* 0x000f64000c1e1d00 */
.L_x_1412:
[----:B------:R-:W-:Y:S05]  /*8800*/  BRA.U !UP0, `(.L_x_1413) ;  /* 0x0000001108987547 */ /* 0x000fea000b800000 */
[----:B------:R-:W-:Y:S05]  /*8810*/  @!P0 BRA `(.L_x_1414) ;  /* 0x0000000800588947 */ /* 0x000fea0003800000 */
[----:B------:R-:W-:Y:S02]  /*8820*/  ISETP.LT.AND P2, PT, RZ, UR29, PT ;  /* 0x0000001dff007c0c */ /* 0x000fe4000bf41270 */
[----:B0-----:R-:W-:Y:S02]  /*8830*/  PRMT R177, R28, 0x7632, R177 ;  /* 0x000076321cb17816 */ /* 0x001fe400000000b1 */
        /* <DEDUP_REMOVED lines=10> */
[--C-:B------:R-:W-:Y:S01]  /*88e0*/  @P2 FADD.FTZ R179, R203, -R180.reuse ;  /* 0x800000b4cbb32221 */ /* 0x100fe20000010000 */
[----:B------:R-:W-:Y:S01]  /*88f0*/  @P2 FADD.FTZ R181, R232, -R181 ;  /* 0x800000b5e8b52221 */ /* 0x000fe20000010000 */
[----:B------:R-:W-:Y:S01]  /*8900*/  PRMT R180, R31, 0x7632, R180 ;  /* 0x000076321fb47816 */ /* 0x000fe200000000b4 */
[----:B------:R-:W-:Y:S01]  /*8910*/  @P2 FFMA.FTZ R177, R176, UR28, R177 ;  /* 0x0000001cb0b12c23 */ /* 0x000fe200080100b1 */
[----:B------:R-:W-:Y:S01]  /*8920*/  @P2 FFMA.FTZ R176, R235, UR9, R186 ;  /* 0x00000009ebb02c23 */ /* 0x000fe200080100ba */
[----:B------:R-:W-:Y:S01]  /*8930*/  @P2 FFMA.FTZ R178, R179, UR28, R178 ;  /* 0x0000001cb3b22c23 */ /* 0x000fe200080100b2 */
[----:B------:R-:W-:Y:S01]  /*8940*/  PRMT R179, R30, 0x7632, R179 ;  /* 0x000076321eb37816 */ /* 0x000fe200000000b3 */
[----:B------:R-:W-:Y:S01]  /*8950*/  @P2 FFMA.FTZ R182, R181, UR28, R182 ;  /* 0x0000001cb5b62c23 */ /* 0x000fe200080100b6 */
[----:B------:R-:W-:Y:S01]  /*8960*/  @P2 FADD.FTZ R176, R189, -R176 ;  /* 0x800000b0bdb02221 */ /* 0x000fe20000010000 */
[----:B------:R-:W-:Y:S01]  /*8970*/  @P2 FFMA.FTZ R181, R191, UR9, R186 ;  /* 0x00000009bfb52c23 */ /* 0x000fe200080100ba */
[----:B------:R-:W-:Y:S01]  /*8980*/  SHF.L.U32 R179, R179, 0x10, RZ ;  /* 0x00000010b3b37819 */ /* 0x000fe200000006ff */
[----:B------:R-:W-:Y:S01]  /*8990*/  @P2 FADD.FTZ R187, R207, -R240 ;  /* 0x800000f0cfbb2221 */ /* 0x000fe20000010000 */
[----:B------:R-:W-:Y:S01]  /*89a0*/  @P2 FFMA.FTZ R183, R176, UR28, R183 ;  /* 0x0000001cb0b72c23 */ /* 0x000fe200080100b7 */
[----:B------:R-:W-:Y:S01]  /*89b0*/  @P2 FFMA.FTZ R176, R206, UR9, R186 ;  /* 0x00000009ceb02c23 */ /* 0x000fe200080100ba */
[----:B------:R-:W-:-:S03]  /*89c0*/  SHF.L.U32 R180, R180, 0x10, RZ ;  /* 0x00000010b4b47819 */ /* 0x000fc600000006ff */
[----:B------:R-:W-:Y:S02]  /*89d0*/  @P2 FADD.FTZ R176, R205, -R176 ;  /* 0x800000b0cdb02221 */ /* 0x000fe40000010000 */
        /* <DEDUP_REMOVED lines=11> */
[----:B------:R-:W-:Y:S01]  /*8a90*/  FMUL.FTZ R187, R176, UR23 ;  /* 0x00000017b0bb7c20 */ /* 0x000fe20008410000 */
[----:B------:R-:W-:-:S03]  /*8aa0*/  MOV R240, RZ ;  /* 0x000000ff00f07202 */ /* 0x000fc60000000f00 */
[----:B------:R-:W-:Y:S01]  /*8ab0*/  FMUL.FTZ R245, R187, UR22 ;  /* 0x00000016bbf57c20 */ /* 0x000fe20008410000 */
[----:B------:R-:W-:-:S07]  /*8ac0*/  HFMA2 R187, -RZ, RZ, 0, 0 ;  /* 0x00000000ffbb7431 */ /* 0x000fce00000001ff */
[----:B------:R-:W-:Y:S02]  /*8ad0*/  @P2 SHF.L.U32 R242, R68, 0x10, RZ ;  /* 0x0000001044f22819 */ /* 0x000fe400000006ff */
[----:B-----5:R-:W-:-:S03]  /*8ae0*/  @P2 SHF.L.U32 R244, R168, 0x10, RZ ;  /* 0x00000010a8f42819 */ /* 0x020fc600000006ff */
[----:B------:R-:W-:Y:S02]  /*8af0*/  @P2 FMUL.FTZ R240, R245, R242 ;  /* 0x000000f2f5f02220 */ /* 0x000fe40000410000 */
[----:B------:R-:W-:-:S03]  /*8b00*/  @P2 FMUL.FTZ R187, R244, R245 ;  /* 0x000000f5f4bb2220 */ /* 0x000fc60000410000 */
[----:B------:R-:W-:Y:S01]  /*8b10*/  F2FP.BF16.F32.PACK_AB R240, RZ, R240 ;  /* 0x000000f0fff0723e */ /* 0x000fe200000010ff */
[----:B------:R-:W-:-:S03]  /*8b20*/  FADD.FTZ R116, R116, R187 ;  /* 0x000000bb74747221 */ /* 0x000fc60000010000 */
[----:B------:R-:W-:-:S07]  /*8b30*/  PRMT R172, R240, 0x7610, R172 ;  /* 0x00007610f0ac7816 */ /* 0x000fce00000000ac */
.L_x_1415:
[----:B------:R-:W-:Y:S01]  /*8b40*/  F2FP.BF16.F32.PACK_AB R176, R177, R176 ;  /* 0x000000b0b1b0723e */ /* 0x000fe200000010ff */
[----:B------:R-:W-:Y:S06]  /*8b50*/  @!P1 BRA `(.L_x_1416) ;  /* 0x0000000000349947 */ /* 0x000fec0003800000 */
[----:B------:R-:W-:Y:S01]  /*8b60*/  LOP3.LUT P2, RZ, R248, 0xff00, RZ, 0xc0, !PT ;  /* 0x0000ff00f8ff7812 */ /* 0x000fe2000784c0ff */
[----:B------:R-:W-:Y:S01]  /*8b70*/  FMUL.FTZ R177, R177, UR23 ;  /* 0x00000017b1b17c20 */ /* 0x000fe20008410000 */
[----:B------:R-:W-:-:S03]  /*8b80*/  MOV R240, RZ ;  /* 0x000000ff00f07202 */ /* 0x000fc60000000f00 */
[----:B------:R-:W-:Y:S01]  /*8b90*/  FMUL.FTZ R244, R177, UR22 ;  /* 0x00000016b1f47c20 */ /* 0x000fe20008410000 */
[----:B------:R-:W-:-:S07]  /*8ba0*/  HFMA2 R177, -RZ, RZ, 0, 0 ;  /* 0x00000000ffb17431 */ /* 0x000fce00000001ff */
[----:B------:R-:W-:Y:S02]  /*8bb0*/  @P2 SHF.L.U32 R242, R0, 0x10, RZ ;  /* 0x0000001000f22819 */ /* 0x000fe400000006ff */
[----:B-----5:R-:W-:-:S03]  /*8bc0*/  @P2 PRMT R187, R168, 0x7632, R187 ;  /* 0x00007632a8bb2816 */ /* 0x020fc600000000bb */
[----:B------:R-:W-:Y:S01]  /*8bd0*/  @P2 FMUL.FTZ R177, R244, R242 ;  /* 0x000000f2f4b12220 */ /* 0x000fe20000410000 */
[----:B------:R-:W-:-:S04]  /*8be0*/  @P2 SHF.L.U32 R187, R187, 0x10, RZ ;  /* 0x00000010bbbb2819 */ /* 0x000fc800000006ff */
[----:B------:R-:W-:Y:S01]  /*8bf0*/  F2FP.BF16.F32.PACK_AB R177, RZ, R177 ;  /* 0x000000b1ffb1723e */ /* 0x000fe200000010ff */
[----:B------:R-:W-:-:S03]  /*8c00*/  @P2 FMUL.FTZ R240, R244, R187 ;  /* 0x000000bbf4f02220 */ /* 0x000fc60000410000 */
[----:B------:R-:W-:Y:S01]  /*8c10*/  PRMT R172, R172, 0x5410, R177 ;  /* 0x00005410acac7816 */ /* 0x000fe200000000b1 */
[----:B------:R-:W-:-:S07]  /*8c20*/  FADD.FTZ R117, R117, R240 ;  /* 0x000000f075757221 */ /* 0x000fce0000010000 */
.L_x_1416:
[----:B------:R-:W-:Y:S05]  /*8c30*/  @!P1 BRA `(.L_x_1417) ;  /* 0x0000000000309947 */ /* 0x000fea0003800000 */
[----:B------:R-:W-:Y:S01]  /*8c40*/  LOP3.LUT P2, RZ, R248, 0xff0000, RZ, 0xc0, !PT ;  /* 0x00ff0000f8ff7812 */ /* 0x000fe2000784c0ff */
[----:B------:R-:W-:Y:S01]  /*8c50*/  FMUL.FTZ R177, R183, UR23 ;  /* 0x00000017b7b17c20 */ /* 0x000fe20008410000 */
[----:B------:R-:W-:-:S03]  /*8c60*/  HFMA2 R187, -RZ, RZ, 0, 0 ;  /* 0x00000000ffbb7431 */ /* 0x000fc600000001ff */
[----:B------:R-:W-:Y:S01]  /*8c70*/  FMUL.FTZ R245, R177, UR22 ;  /* 0x00000016b1f57c20 */ /* 0x000fe20008410000 */
[----:B------:R-:W-:-:S07]  /*8c80*/  IMAD.MOV.U32 R177, RZ, RZ, RZ ;  /* 0x000000ffffb17224 */ /* 0x000fce00078e00ff */
[----:B------:R-:W-:Y:S02]  /*8c90*/  @P2 SHF.L.U32 R240, R69, 0x10, RZ ;  /* 0x0000001045f02819 */ /* 0x000fe400000006ff */
[----:B-----5:R-:W-:-:S03]  /*8ca0*/  @P2 SHF.L.U32 R242, R169, 0x10, RZ ;  /* 0x00000010a9f22819 */ /* 0x020fc600000006ff */
[----:B------:R-:W-:Y:S02]  /*8cb0*/  @P2 FMUL.FTZ R187, R245, R240 ;  /* 0x000000f0f5bb2220 */ /* 0x000fe40000410000 */
[----:B------:R-:W-:-:S03]  /*8cc0*/  @P2 FMUL.FTZ R177, R242, R245 ;  /* 0x000000f5f2b12220 */ /* 0x000fc60000410000 */
[----:B------:R-:W-:Y:S01]  /*8cd0*/  F2FP.BF16.F32.PACK_AB R187, RZ, R187 ;  /* 0x000000bbffbb723e */ /* 0x000fe200000010ff */
[----:B------:R-:W-:-:S03]  /*8ce0*/  FADD.FTZ R118, R118, R177 ;  /* 0x000000b176767221 */ /* 0x000fc60000010000 */
[----:B------:R-:W-:-:S07]  /*8cf0*/  PRMT R173, R187, 0x7610, R173 ;  /* 0x00007610bbad7816 */ /* 0x000fce00000000ad */
.L_x_1417:
        /* <DEDUP_REMOVED lines=15> */
.L_x_1418:
[----:B------:R-:W-:Y:S05]  /*8df0*/  @!P1 BRA `(.L_x_1419) ;  /* 0x0000000000309947 */ /* 0x000fea0003800000 */
        /* <DEDUP_REMOVED lines=12> */
.L_x_1419:
[----:B------:R-:W-:Y:S01]  /*8ec0*/  F2FP.BF16.F32.PACK_AB R178, R179, R182 ;  /* 0x000000b6b3b2723e */ /* 0x000fe200000010ff */
[----:B------:R-:W-:Y:S06]  /*8ed0*/  @!P1 BRA `(.L_x_1420) ;  /* 0x0000000000309947 */ /* 0x000fec0003800000 */
[----:B------:R-:W-:Y:S01]  /*8ee0*/  LOP3.LUT P2, RZ, R249, 0xff00, RZ, 0xc0, !PT ;  /* 0x0000ff00f9ff7812 */ /* 0x000fe2000784c0ff */
[----:B------:R-:W-:-:S04]  /*8ef0*/  FMUL.FTZ R179, R179, UR23 ;  /* 0x00000017b3b37c20 */ /* 0x000fc80008410000 */
[----:B------:R-:W-:-:S08]  /*8f00*/  FMUL.FTZ R240, R179, UR22 ;  /* 0x00000016b3f07c20 */ /* 0x000fd00008410000 */
[----:B-----5:R-:W-:Y:S02]  /*8f10*/  @P2 PRMT R182, R170, 0x7632, R182 ;  /* 0x00007632aab62816 */ /* 0x020fe400000000b6 */
[----:B------:R-:W-:Y:S02]  /*8f20*/  @P2 SHF.L.U32 R187, R3, 0x10, RZ ;  /* 0x0000001003bb2819 */ /* 0x000fe400000006ff */
[----:B------:R-:W-:Y:S02]  /*8f30*/  @P2 SHF.L.U32 R179, R182, 0x10, RZ ;  /* 0x00000010b6b32819 */ /* 0x000fe400000006ff */
[----:B------:R-:W-:Y:S02]  /*8f40*/  CS2R R182, SRZ ;  /* 0x0000000000b67805 */ /* 0x000fe4000001ff00 */
[C---:B------:R-:W-:Y:S01]  /*8f50*/  @P2 FMUL.FTZ R183, R240.reuse, R187 ;  /* 0x000000bbf0b72220 */ /* 0x040fe20000410000 */
[----:B------:R-:W-:-:S04]  /*8f60*/  @P2 FMUL.FTZ R182, R240, R179 ;  /* 0x000000b3f0b62220 */ /* 0x000fc80000410000 */
[----:B------:R-:W-:Y:S01]  /*8f70*/  F2FP.BF16.F32.PACK_AB R183, RZ, R183 ;  /* 0x000000b7ffb7723e */ /* 0x000fe200000010ff */
[----:B------:R-:W-:-:S03]  /*8f80*/  FADD.FTZ R113, R113, R182 ;  /* 0x000000b671717221 */ /* 0x000fc60000010000 */
[----:B------:R-:W-:-:S07]  /*8f90*/  PRMT R174, R174, 0x5410, R183 ;  /* 0x00005410aeae7816 */ /* 0x000fce00000000b7 */
.L_x_1420:
[----:B------:R-:W-:Y:S05]  /*8fa0*/  @!P1 BRA `(.L_x_1421) ;  /* 0x0000000000309947 */ /* 0x000fea0003800000 */
[----:B------:R-:W-:Y:S01]  /*8fb0*/  LOP3.LUT P2, RZ, R249, 0xff0000, RZ, 0xc0, !PT ;  /* 0x00ff0000f9ff7812 */ /* 0x000fe2000784c0ff */
[----:B------:R-:W-:Y:S01]  /*8fc0*/  FMUL.FTZ R179, R181, UR23 ;  /* 0x00000017b5b37c20 */ /* 0x000fe20008410000 */
[----:B------:R-:W-:-:S03]  /*8fd0*/  HFMA2 R182, -RZ, RZ, 0, 0 ;  /* 0x00000000ffb67431 */ /* 0x000fc600000001ff */
[----:B------:R-:W-:Y:S01]  /*8fe0*/  FMUL.FTZ R240, R179, UR22 ;  /* 0x00000016b3f07c20 */ /* 0x000fe20008410000 */
[----:B------:R-:W-:-:S07]  /*8ff0*/  MOV R179, RZ ;  /* 0x000000ff00b37202 */ /* 0x000fce0000000f00 */
[----:B------:R-:W-:Y:S02]  /*9000*/  @P2 SHF.L.U32 R183, R71, 0x10, RZ ;  /* 0x0000001047b72819 */ /* 0x000fe400000006ff */
[----:B-----5:R-:W-:-:S03]  /*9010*/  @P2 SHF.L.U32 R187, R171, 0x10, RZ ;  /* 0x00000010abbb2819 */ /* 0x020fc600000006ff */
[----:B------:R-:W-:Y:S02]  /*9020*/  @P2 FMUL.FTZ R182, R240, R183 ;  /* 0x000000b7f0b62220 */ /* 0x000fe40000410000 */
[----:B------:R-:W-:-:S03]  /*9030*/  @P2 FMUL.FTZ R179, R187, R240 ;  /* 0x000000f0bbb32220 */ /* 0x000fc60000410000 */
[----:B------:R-:W-:Y:S01]  /*9040*/  F2FP.BF16.F32.PACK_AB R182, RZ, R182 ;  /* 0x000000b6ffb6723e */ /* 0x000fe200000010ff */
[----:B------:R-:W-:-:S03]  /*9050*/  FADD.FTZ R114, R114, R179 ;  /* 0x000000b372727221 */ /* 0x000fc60000010000 */
[----:B------:R-:W-:-:S07]  /*9060*/  PRMT R175, R182, 0x7610, R175 ;  /* 0x00007610b6af7816 */ /* 0x000fce00000000af */
.L_x_1421:
[----:B------:R-:W-:Y:S01]  /*9070*/  F2FP.BF16.F32.PACK_AB R179, R180, R181 ;  /* 0x000000b5b4b3723e */ /* 0x000fe200000010ff */
[----:B------:R-:W-:Y:S06]  /*9080*/  @!P1 BRA `(.L_x_1422) ;  /* 0x00000024005c9947 */ /* 0x000fec0003800000 */
[----:B------:R-:W-:Y:S01]  /*9090*/  ISETP.GE.U32.AND P2, PT, R248, RZ, PT ;  /* 0x000000fff800720c */ /* 0x000fe20003f46070 */
[----:B------:R-:W-:Y:S01]  /*90a0*/  FMUL.FTZ R180, R180, UR23 ;  /* 0x00000017b4b47c20 */ /* 0x000fe20008410000 */
[----:B------:R-:W-:Y:S02]  /*90b0*/  MOV R182, RZ ;  /* 0x000000ff00b67202 */ /* 0x000fe40000000f00 */
[----:B------:R-:W-:Y:S01]  /*90c0*/  ISETP.GE.U32.AND.EX P2, PT, R249, 0x1000000, PT, P2 ;  /* 0x01000000f900780c */ /* 0x000fe20003f46120 */
[----:B------:R-:W-:-:S12]  /*90d0*/  FMUL.FTZ R183, R180, UR22 ;  /* 0x00000016b4b77c20 */ /* 0x000fd80008410000 */
[----:B------:R-:W-:-:S05]  /*90e0*/  @P2 SHF.L.U32 R180, R4, 0x10, RZ ;  /* 0x0000001004b42819 */ /* 0x000fca00000006ff */
[----:B------:R-:W-:Y:S01]  /*90f0*/  @P2 FMUL.FTZ R182, R183, R180 ;  /* 0x000000b4b7b62220 */ /* 0x000fe20000410000 */
[----:B-----5:R-:W-:-:S04]  /*9100*/  @P2 PRMT R180, R171, 0x7632, R180 ;  /* 0x00007632abb42816 */ /* 0x020fc800000000b4 */
[----:B------:R-:W-:Y:S01]  /*9110*/  @P2 SHF.L.U32 R181, R180, 0x10, RZ ;  /* 0x00000010b4b52819 */ /* 0x000fe200000006ff */
[----:B------:R-:W-:Y:S01]  /*9120*/  HFMA2 R180, -RZ, RZ, 0, 0 ;  /* 0x00000000ffb47431 */ /* 0x000fe200000001ff */
[----:B------:R-:W-:-:S04]  /*9130*/  F2FP.BF16.F32.PACK_AB R182, RZ, R182 ;  /* 0x000000b6ffb6723e */ /* 0x000fc800000010ff */
[----:B------:R-:W-:Y:S01]  /*9140*/  PRMT R175, R175, 0x5410, R182 ;  /* 0x00005410afaf7816 */ /* 0x000fe200000000b6 */
[----:B------:R-:W-:-:S04]  /*9150*/  @P2 FMUL.FTZ R180, R183, R181 ;  /* 0x000000b5b7b42220 */ /* 0x000fc80000410000 */
[----:B------:R-:W-:Y:S01]  /*9160*/  FADD.FTZ R115, R115, R180 ;  /* 0x000000b473737221 */ /* 0x000fe20000010000 */
[----:B------:R-:W-:Y:S06]  /*9170*/  BRA `(.L_x_1422) ;  /* 0x0000002400207947 */ /* 0x000fec0003800000 */
.L_x_1414:
[----:B------:R-:W-:Y:S01]  /*9180*/  ISETP.LT.AND P3, PT, RZ, UR29, PT ;  /* 0x0000001dff007c0c */ /* 0x000fe2000bf61270 */
[----:B------:R-:W-:-:S12]  /*9190*/  @!P1 BRA `(.L_x_1423) ;  /* 0x00000000003c9947 */ /* 0x000fd80003800000 */
[----:B0-----:R-:W-:Y:S01]  /*91a0*/  @P3 FFMA.FTZ R181, R237, UR9, R186 ;  /* 0x00000009edb53c23 */ /* 0x001fe200080100ba */
[----:B------:R-:W-:Y:S02]  /*91b0*/  LOP3.LUT P2, RZ, R248, 0xff, RZ, 0xc0, !PT ;  /* 0x000000fff8ff7812 */ /* 0x000fe4000784c0ff */
[----:B------:R-:W-:Y:S01]  /*91c0*/  SHF.L.U32 R180, R28, 0x10, RZ ;  /* 0x000000101cb47819 */ /* 0x000fe200000006ff */
[----:B------:R-:W-:-:S04]  /*91d0*/  @P3 FADD.FTZ R181, R230, -R181 ;  /* 0x800000b5e6b53221 */ /* 0x000fc80000010000 */
[----:B------:R-:W-:-:S04]  /*91e0*/  @P3 FFMA.FTZ R180, R181, UR28, R180 ;  /* 0x0000001cb5b43c23 */ /* 0x000fc800080100b4 */
[----:B------:R-:W-:Y:S02]  /*91f0*/  FMUL.FTZ R180, R180, UR23 ;  /* 0x00000017b4b47c20 */ /* 0x000fe40008410000 */
[----:B------:R-:W-:Y:S02]  /*9200*/  @P2 SHF.L.U32 R187, R68, 0x10, RZ ;  /* 0x0000001044bb2819 */ /* 0x000fe400000006ff */
[----:B------:R-:W-:Y:S01]  /*9210*/  FMUL.FTZ R182, R180, UR22 ;  /* 0x00000016b4b67c20 */ /* 0x000fe20008410000 */
[----:B------:R-:W-:Y:S02]  /*9220*/  CS2R R180, SRZ ;  /* 0x0000000000b47805 */ /* 0x000fe4000001ff00 */
[----:B-----5:R-:W-:Y:S01]  /*9230*/  @P2 SHF.L.U32 R183, R168, 0x10, RZ ;  /* 0x00000010a8b72819 */ /* 0x020fe200000006ff */
[----:B------:R-:W-:-:S04]  /*9240*/  @P2 FMUL.FTZ R180, R187, R182 ;  /* 0x000000b6bbb42220 */ /* 0x000fc80000410000 */
[----:B------:R-:W-:Y:S01]  /*9250*/  @P2 FMUL.FTZ R181, R183, R182 ;  /* 0x000000b6b7b52220 */ /* 0x000fe20000410000 */
[----:B------:R-:W-:-:S03]  /*9260*/  F2FP.BF16.F32.PACK_AB R180, RZ, R180 ;  /* 0x000000b4ffb4723e */ /* 0x000fc600000010ff */
[----:B------:R-:W-:Y:S01]  /*9270*/  FADD.FTZ R116, R116, R181 ;  /* 0x000000b574747221 */ /* 0x000fe20000010000 */
[----:B------:R-:W-:-:S07]  /*9280*/  PRMT R172, R180, 0x7610, R172 ;  /* 0x00007610b4ac7816 */ /* 0x000fce00000000ac */
.L_x_1423:
[----:B------:R-:W-:Y:S05]  /*9290*/  @!P1 BRA `(.L_x_1424) ;  /* 0x0000000000489947 */ /* 0x000fea0003800000 */
[----:B------:R-:W-:Y:S01]  /*92a0*/  LOP3.LUT P2, RZ, R248, 0xff00, RZ, 0xc0, !PT ;  /* 0x0000ff00f8ff7812 */ /* 0x000fe2000784c0ff */
[----:B0-----:R-:W-:Y:S01]  /*92b0*/  @P3 FFMA.FTZ R182, R202, UR9, R186 ;  /* 0x00000009cab63c23 */ /* 0x001fe200080100ba */
[----:B------:R-:W-:-:S03]  /*92c0*/  PRMT R180, R28, 0x7632, R180 ;  /* 0x000076321cb47816 */ /* 0x000fc600000000b4 */
[----:B------:R-:W-:Y:S01]  /*92d0*/  @P3 FADD.FTZ R181, R201, -R182 ;  /* 0x800000b6c9b53221 */ /* 0x000fe20000010000 */
[----:B------:R-:W-:-:S05]  /*92e0*/  SHF.L.U32 R180, R180, 0x10, RZ ;  /* 0x00000010b4b47819 */ /* 0x000fca00000006ff */
[----:B------:R-:W-:Y:S02]  /*92f0*/  @P3 FFMA.FTZ R180, R181, UR28, R180 ;  /* 0x0000001cb5b43c23 */ /* 0x000fe400080100b4 */
[----:B-----5:R-:W-:Y:S02]  /*9300*/  @P2 PRMT R181, R168, 0x7632, R181 ;  /* 0x00007632a8b52816 */ /* 0x020fe400000000b5 */
        /* <DEDUP_REMOVED lines=11> */
.L_x_1424:
[----:B------:R-:W-:Y:S05]  /*93c0*/  @!P1 BRA `(.L_x_1425) ;  /* 0x00000000003c9947 */ /* 0x000fea0003800000 */
[----:B0-----:R-:W-:Y:S01]  /*93d0*/  @P3 FFMA.FTZ R180, R235, UR9, R186 ;  /* 0x00000009ebb43c23 */ /* 0x001fe200080100ba */
[----:B------:R-:W-:-:S03]  /*93e0*/  LOP3.LUT P2, RZ, R248, 0xff0000, RZ, 0xc0, !PT ;  /* 0x00ff0000f8ff7812 */ /* 0x000fc6000784c0ff */
[----:B------:R-:W-:Y:S01]  /*93f0*/  @P3 FADD.FTZ R181, R189, -R180 ;  /* 0x800000b4bdb53221 */ /* 0x000fe20000010000 */
[----:B------:R-:W-:-:S05]  /*9400*/  SHF.L.U32 R180, R29, 0x10, RZ ;  /* 0x000000101db47819 */ /* 0x000fca00000006ff */
[----:B------:R-:W-:-:S04]  /*9410*/  @P3 FFMA.FTZ R180, R181, UR28, R180 ;  /* 0x0000001cb5b43c23 */ /* 0x000fc800080100b4 */
[----:B------:R-:W-:Y:S01]  /*9420*/  FMUL.FTZ R180, R180, UR23 ;  /* 0x00000017b4b47c20 */ /* 0x000fe20008410000 */
[----:B------:R-:W-:Y:S02]  /*9430*/  @P2 SHF.L.U32 R187, R69, 0x10, RZ ;  /* 0x0000001045bb2819 */ /* 0x000fe400000006ff */
[----:B-----5:R-:W-:Y:S01]  /*9440*/  @P2 SHF.L.U32 R183, R169, 0x10, RZ ;  /* 0x00000010a9b72819 */ /* 0x020fe200000006ff */
[----:B------:R-:W-:Y:S01]  /*9450*/  FMUL.FTZ R182, R180, UR22 ;  /* 0x00000016b4b67c20 */ /* 0x000fe20008410000 */
[----:B------:R-:W-:-:S03]  /*9460*/  CS2R R180, SRZ ;  /* 0x0000000000b47805 */ /* 0x000fc6000001ff00 */
[-C--:B------:R-:W-:Y:S01]  /*9470*/  @P2 FMUL.FTZ R180, R187, R182.reuse ;  /* 0x000000b6bbb42220 */ /* 0x080fe20000410000 */
[----:B------:R-:W-:-:S04]  /*9480*/  @P2 FMUL.FTZ R181, R183, R182 ;  /* 0x000000b6b7b52220 */ /* 0x000fc80000410000 */
[----:B------:R-:W-:Y:S01]  /*9490*/  F2FP.BF16.F32.PACK_AB R180, RZ, R180 ;  /* 0x000000b4ffb4723e */ /* 0x000fe200000010ff */
[----:B------:R-:W-:-:S03]  /*94a0*/  FADD.FTZ R118, R118, R181 ;  /* 0x000000b576767221 */ /* 0x000fc60000010000 */
[----:B------:R-:W-:-:S07]  /*94b0*/  PRMT R173, R180, 0x7610, R173 ;  /* 0x00007610b4ad7816 */ /* 0x000fce00000000ad */
.L_x_1425:
[----:B------:R-:W-:Y:S05]  /*94c0*/  @!P1 BRA `(.L_x_1426) ;  /* 0x0000000000489947 */ /* 0x000fea0003800000 */
[----:B------:R-:W-:Y:S01]  /*94d0*/  LOP3.LUT P2, RZ, R248, 0xff000000, RZ, 0xc0, !PT ;  /* 0xff000000f8ff7812 */ /* 0x000fe2000784c0ff */
[----:B0-----:R-:W-:Y:S01]  /*94e0*/  @P3 FFMA.FTZ R182, R204, UR9, R186 ;  /* 0x00000009ccb63c23 */ /* 0x001fe200080100ba */
[----:B------:R-:W-:-:S03]  /*94f0*/  PRMT R180, R29, 0x7632, R180 ;  /* 0x000076321db47816 */ /* 0x000fc600000000b4 */
[----:B------:R-:W-:Y:S02]  /*9500*/  @P3 FADD.FTZ R181, R203, -R182 ;  /* 0x800000b6cbb53221 */ /* 0x000fe40000010000 */
[----:B------:R-:W-:-:S04]  /*9510*/  IMAD.U32 R180, R180, 0x10000, RZ ;  /* 0x00010000b4b47824 */ /* 0x000fc800078e00ff */
        /* <DEDUP_REMOVED lines=13> */
.L_x_1426:
[----:B------:R-:W-:Y:S05]  /*95f0*/  @!P1 BRA `(.L_x_1427) ;  /* 0x00000000003c9947 */ /* 0x000fea0003800000 */
        /* <DEDUP_REMOVED lines=15> */
.L_x_1427:
        /* <DEDUP_REMOVED lines=19> */
.L_x_1428:
        /* <DEDUP_REMOVED lines=16> */
.L_x_1429:
[----:B------:R-:W-:Y:S05]  /*9920*/  @!P1 BRA `(.L_x_1422) ;  /* 0x0000001c00349947 */ /* 0x000fea0003800000 */
[----:B------:R-:W-:Y:S01]  /*9930*/  ISETP.GE.U32.AND P2, PT, R248, RZ, PT ;  /* 0x000000fff800720c */ /* 0x000fe20003f46070 */
[----:B0-----:R-:W-:Y:S01]  /*9940*/  @P3 FFMA.FTZ R182, R208, UR9, R186 ;  /* 0x00000009d0b63c23 */ /* 0x001fe200080100ba */
        /* <DEDUP_REMOVED lines=9> */
[----:B-----5:R-:W-:-:S03]  /*99e0*/  @P2 PRMT R180, R171, 0x7632, R180 ;  /* 0x00007632abb42816 */ /* 0x020fc600000000b4 */
        /* <DEDUP_REMOVED lines=8> */
.L_x_1413:
[----:B------:R-:W-:Y:S05]  /*9a70*/  @!P0 BRA `(.L_x_1430) ;  /* 0x0000000800cc8947 */ /* 0x000fea0003800000 */
[--C-:B0-----:R-:W-:Y:S01]  /*9a80*/  FFMA.FTZ R177, R237, UR9, R186.reuse ;  /* 0x00000009edb17c23 */ /* 0x101fe200080100ba */
        /* <DEDUP_REMOVED lines=22> */
[----:B------:R-:W-:Y:S06]  /*9bf0*/  @!P1 BRA `(.L_x_1431) ;  /* 0x0000000000409947 */ /* 0x000fec0003800000 */
[----:B------:R-:W-:-:S13]  /*9c00*/  LOP3.LUT P3, RZ, R248, 0xff, RZ, 0xc0, !PT ;  /* 0x000000fff8ff7812 */ /* 0x000fda000786c0ff */
[----:B------:R-:W0:Y:S01]  /*9c10*/  @P3 LDC.64 R176, c[0x0][0x408] ;  /* 0x00010200ffb03b82 */ /* 0x000e220000000a00 */
[----:B-----5:R-:W-:-:S07]  /*9c20*/  @P3 SHF.L.U32 R183, R168, 0x10, RZ ;  /* 0x00000010a8b73819 */ /* 0x020fce00000006ff */
        /* <DEDUP_REMOVED lines=13> */
.L_x_1431:
[----:B------:R-:W-:Y:S05]  /*9d00*/  @!P1 BRA `(.L_x_1432) ;  /* 0x0000000000449947 */ /* 0x000fea0003800000 */
[----:B------:R-:W-:-:S13]  /*9d10*/  LOP3.LUT P3, RZ, R248, 0xff00, RZ, 0xc0, !PT ;  /* 0x0000ff00f8ff7812 */ /* 0x000fda000786c0ff */
[----:B------:R-:W0:Y:S08]  /*9d20*/  @P3 LDC.64 R176, c[0x0][0x408] ;  /* 0x00010200ffb03b82 */ /* 0x000e300000000a00 */
[----:B------:R-:W1:Y:S01]  /*9d30*/  @P3 LDC.64 R178, c[0x0][0x408] ;  /* 0x00010200ffb23b82 */ /* 0x000e620000000a00 */
[----:B0-----:R-:W-:-:S04]  /*9d40*/  @P3 FMUL.FTZ R177, R177, R240 ;  /* 0x000000f0b1b13220 */ /* 0x001fc80000410000 */
[----:B------:R-:W-:Y:S01]  /*9d50*/  @P3 FMUL.FTZ R250, R177, R176 ;  /* 0x000000b0b1fa3220 */ /* 0x000fe20000410000 */
[----:B-----5:R-:W-:Y:S01]  /*9d60*/  @P3 PRMT R176, R168, 0x7632, R176 ;  /* 0x00007632a8b03816 */ /* 0x020fe200000000b0 */
        /* <DEDUP_REMOVED lines=11> */
.L_x_1432:
[----:B------:R-:W-:Y:S05]  /*9e20*/  @!P1 BRA `(.L_x_1433) ;  /* 0x0000000000409947 */ /* 0x000fea0003800000 */
        /* <DEDUP_REMOVED lines=16> */
.L_x_1433:
[----:B------:R-:W-:Y:S05]  /*9f30*/  @!P1 BRA `(.L_x_1434) ;  /* 0x0000000000449947 */ /* 0x000fea0003800000 */
[----:B------:R-:W-:-:S13]  /*9f40*/  LOP3.LUT P3, RZ, R248, 0xff000000, RZ, 0xc0, !PT ;  /* 0xff000000f8ff7812 */ /* 0x000fda000786c0ff */
[----:B------:R-:W0:Y:S08]  /*9f50*/  @P3 LDC.64 R176, c[0x0][0x408] ;  /* 0x00010200ffb03b82 */ /* 0x000e300000000a00 */
[----:B------:R-:W1:Y:S01]  /*9f60*/  @P3 LDC.64 R178, c[0x0][0x408] ;  /* 0x00010200ffb23b82 */ /* 0x000e620000000a00 */
[----:B0-----:R-:W-:-:S04]  /*9f70*/  @P3 FMUL.FTZ R177, R177, R182 ;  /* 0x000000b6b1b13220 */ /* 0x001fc80000410000 */
[----:B------:R-:W-:Y:S01]  /*9f80*/  @P3 FMUL.FTZ R250, R177, R176 ;  /* 0x000000b0b1fa3220 */ /* 0x000fe20000410000 */
[----:B-----5:R-:W-:Y:S01]  /*9f90*/  @P3 PRMT R176, R169, 0x7632, R176 ;  /* 0x00007632a9b03816 */ /* 0x020fe200000000b0 */
[----:B-1----:R-:W-:-:S04]  /*9fa0*/  @P3 FMUL.FTZ R179, R179, R182 ;  /* 0x000000b6b3b33220 */ /* 0x002fc80000410000 */
[----:B------:R-:W-:Y:S01]  /*9fb0*/  @P3 IMAD.U32 R177, R176, 0x10000, RZ ;  /* 0x00010000b0b13824 */ /* 0x000fe200078e00ff */
        /* <DEDUP_REMOVED lines=9> */
.L_x_1434:
[----:B------:R-:W-:Y:S02]  /*a050*/  F2FP.BF16.F32.PACK_AB R177, R182, R244 ;  /* 0x000000f4b6b1723e */ /* 0x000fe400000010ff */
        /* <DEDUP_REMOVED lines=19> */
.L_x_1435:
[----:B------:R-:W-:Y:S01]  /*a190*/  F2FP.BF16.F32.PACK_AB R178, R176, R182 ;  /* 0x000000b6b0b2723e */ /* 0x000fe200000010ff */
[----:B------:R-:W-:Y:S06]  /*a1a0*/  @!P1 BRA `(.L_x_1436) ;  /* 0x0000000000449947 */ /* 0x000fec0003800000 */
[----:B------:R-:W-:-:S13]  /*a1b0*/  LOP3.LUT P3, RZ, R249, 0xff00, RZ, 0xc0, !PT ;  /* 0x0000ff00f9ff7812 */ /* 0x000fda000786c0ff */
[----:B------:R-:W0:Y:S08]  /*a1c0*/  @P3 LDC.64 R180, c[0x0][0x408] ;  /* 0x00010200ffb43b82 */ /* 0x000e300000000a00 */
[----:B------:R-:W1:Y:S01]  /*a1d0*/  @P3 LDC.64 R182, c[0x0][0x408] ;  /* 0x00010200ffb63b82 */ /* 0x000e620000000a00 */
[----:B0-----:R-:W-:-:S04]  /*a1e0*/  @P3 FMUL.FTZ R181, R181, R176 ;  /* 0x000000b0b5b53220 */ /* 0x001fc80000410000 */
[----:B------:R-:W-:Y:S01]  /*a1f0*/  @P3 FMUL.FTZ R180, R181, R180 ;  /* 0x000000b4b5b43220 */ /* 0x000fe20000410000 */
[----:B-1----:R-:W-:Y:S01]  /*a200*/  @P3 FMUL.FTZ R183, R183, R176 ;  /* 0x000000b0b7b73220 */ /* 0x002fe20000410000 */
[----:B-----5:R-:W-:-:S03]  /*a210*/  @P3 PRMT R176, R170, 0x7632, R176 ;  /* 0x00007632aab03816 */ /* 0x020fc600000000b0 */
[----:B------:R-:W-:Y:S01]  /*a220*/  @P3 FMUL.FTZ R183, R183, R182 ;  /* 0x000000b6b7b73220 */ /* 0x000fe20000410000 */
[----:B------:R-:W-:Y:S02]  /*a230*/  @P3 SHF.L.U32 R179, R176, 0x10, RZ ;  /* 0x00000010b0b33819 */ /* 0x000fe400000006ff */
[----:B------:R-:W-:-:S03]  /*a240*/  MOV R176, RZ ;  /* 0x000000ff00b07202 */ /* 0x000fc60000000f00 */
[----:B------:R-:W-:Y:S01]  /*a250*/  @P3 FMUL.FTZ R176, R179, R180 ;  /* 0x000000b4b3b03220 */ /* 0x000fe20000410000 */
[----:B------:R-:W-:Y:S01]  /*a260*/  HFMA2 R179, -RZ, RZ, 0, 0 ;  /* 0x00000000ffb37431 */ /* 0x000fe200000001ff */
[----:B------:R-:W-:Y:S02]  /*a270*/  @P3 SHF.L.U32 R180, R3, 0x10, RZ ;  /* 0x0000001003b43819 */ /* 0x000fe400000006ff */
[----:B------:R-:W-:-:S03]  /*a280*/  FADD.FTZ R113, R113, R176 ;  /* 0x000000b071717221 */ /* 0x000fc60000010000 */
[----:B------:R-:W-:-:S05]  /*a290*/  @P3 FMUL.FTZ R179, R180, R183 ;  /* 0x000000b7b4b33220 */ /* 0x000fca0000410000 */
[----:B------:R-:W-:-:S04]  /*a2a0*/  F2FP.BF16.F32.PACK_AB R179, RZ, R179 ;  /* 0x000000b3ffb3723e */ /* 0x000fc800000010ff */
[----:B------:R-:W-:-:S07]  /*a2b0*/  PRMT R174, R174, 0x5410, R179 ;  /* 0x00005410aeae7816 */ /* 0x000fce00000000b3 */
.L_x_1436:
        /* <DEDUP_REMOVED lines=10> */
[----:B------:R-:W-:Y:S02]  /*a360*/  LOP3.LUT P2, RZ, R249, 0xff0000, RZ, 0xc0, !PT ;  /* 0x00ff0000f9ff7812 */ /* 0x000fe4000784c0ff */
[----:B------:R-:W-:-:S11]  /*a370*/  MOV R179, RZ ;  /* 0x000000ff00b37202 */ /* 0x000fd60000000f00 */
[----:B------:R-:W0:Y:S08]  /*a380*/  @P2 LDC.64 R180, c[0x0][0x408] ;  /* 0x00010200ffb42b82 */ /* 0x000e300000000a00 */
[----:B------:R-:W1:Y:S01]  /*a390*/  @P2 LDC.64 R182, c[0x0][0x408] ;  /* 0x00010200ffb62b82 */ /* 0x000e620000000a00 */
[----:B0-----:R-:W-:-:S04]  /*a3a0*/  @P2 FMUL.FTZ R181, R181, R242 ;  /* 0x000000f2b5b52220 */ /* 0x001fc80000410000 */
[----:B------:R-:W-:Y:S01]  /*a3b0*/  @P2 FMUL.FTZ R180, R181, R180 ;  /* 0x000000b4b5b42220 */ /* 0x000fe20000410000 */
[----:B-----5:R-:W-:Y:S01]  /*a3c0*/  @P2 SHF.L.U32 R181, R171, 0x10, RZ ;  /* 0x00000010abb52819 */ /* 0x020fe200000006ff */
[----:B-1----:R-:W-:-:S04]  /*a3d0*/  @P2 FMUL.FTZ R183, R183, R242 ;  /* 0x000000f2b7b72220 */ /* 0x002fc80000410000 */
[----:B------:R-:W-:Y:S01]  /*a3e0*/  @P2 FMUL.FTZ R179, R181, R180 ;  /* 0x000000b4b5b32220 */ /* 0x000fe20000410000 */
[----:B------:R-:W-:Y:S01]  /*a3f0*/  HFMA2 R180, -RZ, RZ, 0, 0 ;  /* 0x00000000ffb47431 */ /* 0x000fe200000001ff */
[----:B------:R-:W-:Y:S01]  /*a400*/  @P2 SHF.L.U32 R181, R71, 0x10, RZ ;  /* 0x0000001047b52819 */ /* 0x000fe200000006ff */
[----:B------:R-:W-:Y:S01]  /*a410*/  @P2 FMUL.FTZ R182, R183, R182 ;  /* 0x000000b6b7b62220 */ /* 0x000fe20000410000 */
[----:B------:R-:W-:-:S03]  /*a420*/  FADD.FTZ R114, R114, R179 ;  /* 0x000000b372727221 */ /* 0x000fc60000010000 */
[----:B------:R-:W-:-:S05]  /*a430*/  @P2 FMUL.FTZ R180, R181, R182 ;  /* 0x000000b6b5b42220 */ /* 0x000fca0000410000 */
[----:B------:R-:W-:-:S04]  /*a440*/  F2FP.BF16.F32.PACK_AB R180, RZ, R180 ;  /* 0x000000b4ffb4723e */ /* 0x000fc800000010ff */
[----:B------:R-:W-:-:S07]  /*a450*/  PRMT R175, R180, 0x7610, R175 ;  /* 0x00007610b4af7816 */ /* 0x000fce00000000af */
.L_x_1437:
[----:B------:R-:W-:Y:S01]  /*a460*/  F2FP.BF16.F32.PACK_AB R179, R240, R242 ;  /* 0x000000f2f0b3723e */ /* 0x000fe200000010ff */
[----:B------:R-:W-:Y:S06]  /*a470*/  @!P1 BRA `(.L_x_1422) ;  /* 0x0000001000609947 */ /* 0x000fec0003800000 */
[----:B------:R-:W-:Y:S02]  /*a480*/  ISETP.GE.U32.AND P2, PT, R248, RZ, PT ;  /* 0x000000fff800720c */ /* 0x000fe40003f46070 */
        /* <DEDUP_REMOVED lines=9> */
[----:B-----5:R-:W-:Y:S01]  /*a520*/  @P2 PRMT R180, R171, 0x7632, R180 ;  /* 0x00007632abb42816 */ /* 0x020fe200000000b4 */
        /* <DEDUP_REMOVED lines=8> */
.L_x_1430:
[----:B------:R-:W-:Y:S05]  /*a5b0*/  @!P1 BRA `(.L_x_1438) ;  /* 0x00000000007c9947 */ /* 0x000fea0003800000 */
[----:B------:R-:W-:Y:S01]  /*a5c0*/  LOP3.LUT P2, RZ, R248, 0xff, RZ, 0xc0, !PT ;  /* 0x000000fff8ff7812 */ /* 0x000fe2000784c0ff */
[----:B------:R-:W-:Y:S01]  /*a5d0*/  BSSY.RECONVERGENT B0, `(.L_x_1439) ;  /* 0x000000c000007945 */ /* 0x000fe20003800200 */
[----:B0-----:R-:W-:-:S11]  /*a5e0*/  MOV R181, RZ ;  /* 0x000000ff00b57202 */ /* 0x001fd60000000f00 */
[----:B------:R-:W-:Y:S05]  /*a5f0*/  @!P2 BRA `(.L_x_1440) ;  /* 0x000000000024a947 */ /* 0x000fea0003800000 */
[----:B------:R-:W-:Y:S01]  /*a600*/  FFMA.FTZ R181, R237, UR9, R186 ;  /* 0x00000009edb57c23 */ /* 0x000fe200080100ba */
[----:B------:R-:W-:-:S03]  /*a610*/  ISETP.LT.AND P3, PT, RZ, UR29, PT ;  /* 0x0000001dff007c0c */ /* 0x000fc6000bf61270 */
[----:B------:R-:W-:-:S04]  /*a620*/  FADD.FTZ R181, R230, -R181 ;  /* 0x800000b5e6b57221 */ /* 0x000fc80000010000 */
[----:B------:R-:W-:Y:S01]  /*a630*/  FMUL.FTZ R180, R181, UR28 ;  /* 0x0000001cb5b47c20 */ /* 0x000fe20008410000 */
[----:B-----5:R-:W-:-:S04]  /*a640*/  SHF.L.U32 R181, R168, 0x10, RZ ;  /* 0x00000010a8b57819 */ /* 0x020fc800000006ff */
[----:B------:R-:W-:-:S05]  /*a650*/  FSEL R180, R180, RZ, P3 ;  /* 0x000000ffb4b47208 */ /* 0x000fca0001800000 */
[----:B------:R-:W-:-:S04]  /*a660*/  FMUL.FTZ R180, R180, UR23 ;  /* 0x00000017b4b47c20 */ /* 0x000fc80008410000 */
[----:B------:R-:W-:-:S04]  /*a670*/  FMUL.FTZ R180, R180, UR22 ;  /* 0x00000016b4b47c20 */ /* 0x000fc80008410000 */
[----:B------:R-:W-:-:S07]  /*a680*/  FMUL.FTZ R181, R181, R180 ;  /* 0x000000b4b5b57220 */ /* 0x000fce0000410000 */
.L_x_1440:
[----:B------:R-:W-:Y:S05]  /*a690*/  BSYNC.RECONVERGENT B0 ;  /* 0x0000000000007941 */ /* 0x000fea0003800200 */
.L_x_1439:
        /* <DEDUP_REMOVED lines=13> */
.L_x_1442:
[----:B------:R-:W-:Y:S05]  /*a770*/  BSYNC.RECONVERGENT B0 ;  /* 0x0000000000007941 */ /* 0x000fea0003800200 */
.L_x_1441:
[----:B------:R-:W-:Y:S02]  /*a780*/  F2FP.BF16.F32.PACK_AB R180, RZ, R116 ;  /* 0x00000074ffb4723e */ /* 0x000fe400000010ff */
[----:B------:R-:W-:Y:S02]  /*a790*/  MOV R116, R181 ;  /* 0x000000b500747202 */ /* 0x000fe40000000f00 */
[----:B------:R-:W-:-:S07]  /*a7a0*/  PRMT R172, R180, 0x7610, R172 ;  /* 0x00007610b4ac7816 */ /* 0x000fce00000000ac */
.L_x_1438:
[----:B------:R-:W-:Y:S05]  /*a7b0*/  @!P1 BRA `(.L_x_1443) ;  /* 0x0000000000809947 */ /* 0x000fea0003800000 */
[----:B------:R-:W-:Y:S01]  /*a7c0*/  LOP3.LUT P2, RZ, R248, 0xff00, RZ, 0xc0, !PT ;  /* 0x0000ff00f8ff7812 */ /* 0x000fe2000784c0ff */
        /* <DEDUP_REMOVED lines=9> */
[----:B-----5:R-:W-:-:S03]  /*a860*/  PRMT R180, R168, 0x7632, R180 ;  /* 0x00007632a8b47816 */ /* 0x020fc600000000b4 */
[----:B------:R-:W-:Y:S01]  /*a870*/  FMUL.FTZ R181, R181, UR22 ;  /* 0x00000016b5b57c20 */ /* 0x000fe20008410000 */
[----:B------:R-:W-:-:S05]  /*a880*/  SHF.L.U32 R180, R180, 0x10, RZ ;  /* 0x00000010b4b47819 */ /* 0x000fca00000006ff */
[----:B------:R-:W-:-:S07]  /*a890*/  FMUL.FTZ R180, R180, R181 ;  /* 0x000000b5b4b47220 */ /* 0x000fce0000410000 */
.L_x_1445:
[----:B------:R-:W-:Y:S05]  /*a8a0*/  BSYNC.RECONVERGENT B0 ;  /* 0x0000000000007941 */ /* 0x000fea0003800200 */
.L_x_1444:
        /* <DEDUP_REMOVED lines=13> */
.L_x_1447:
[----:B------:R-:W-:Y:S05]  /*a980*/  BSYNC.RECONVERGENT B0 ;  /* 0x0000000000007941 */ /* 0x000fea0003800200 */
.L_x_1446:
[----:B------:R-:W-:Y:S02]  /*a990*/  F2FP.BF16.F32.PACK_AB R180, RZ, R117 ;  /* 0x00000075ffb4723e */ /* 0x000fe400000010ff */
[----:B------:R-:W-:Y:S02]  /*a9a0*/  MOV R117, R181 ;  /* 0x000000b500757202 */ /* 0x000fe40000000f00 */
[----:B------:R-:W-:-:S07]  /*a9b0*/  PRMT R172, R172, 0x5410, R180 ;  /* 0x00005410acac7816 */ /* 0x000fce00000000b4 */
.L_x_1443:
[----:B------:R-:W-:Y:S05]  /*a9c0*/  @!P1 BRA `(.L_x_1448) ;  /* 0x00000000007c9947 */ /* 0x000fea0003800000 */
[----:B------:R-:W-:Y:S01]  /*a9d0*/  LOP3.LUT P2, RZ, R248, 0xff0000, RZ, 0xc0, !PT ;  /* 0x00ff0000f8ff7812 */ /* 0x000fe2000784c0ff */
[----:B------:R-:W-:Y:S01]  /*a9e0*/  BSSY.RECONVERGENT B0, `(.L_x_1449) ;  /* 0x000000c000007945 */ /* 0x000fe20003800200 */
[----:B0-----:R-:W-:-:S11]  /*a9f0*/  HFMA2 R181, -RZ, RZ, 0, 0 ;  /* 0x00000000ffb57431 */ /* 0x001fd600000001ff */
[----:B------:R-:W-:Y:S05]  /*aa00*/  @!P2 BRA `(.L_x_1450) ;  /* 0x000000000024a947 */ /* 0x000fea0003800000 */
[----:B------:R-:W-:Y:S01]  /*aa10*/  FFMA.FTZ R180, R235, UR9, R186 ;  /* 0x00000009ebb47c23 */ /* 0x000fe200080100ba */
[----:B------:R-:W-:Y:S02]  /*aa20*/  ISETP.LT.AND P3, PT, RZ, UR29, PT ;  /* 0x0000001dff007c0c */ /* 0x000fe4000bf61270 */
[----:B-----5:R-:W-:Y:S01]  /*aa30*/  SHF.L.U32 R181, R169, 0x10, RZ ;  /* 0x00000010a9b57819 */ /* 0x020fe200000006ff */
[----:B------:R-:W-:-:S04]  /*aa40*/  FADD.FTZ R180, R189, -R180 ;  /* 0x800000b4bdb47221 */ /* 0x000fc80000010000 */
[----:B------:R-:W-:-:S05]  /*aa50*/  FMUL.FTZ R180, R180, UR28 ;  /* 0x0000001cb4b47c20 */ /* 0x000fca0008410000 */
[----:B------:R-:W-:-:S05]  /*aa60*/  FSEL R180, R180, RZ, P3 ;  /* 0x000000ffb4b47208 */ /* 0x000fca0001800000 */
[----:B------:R-:W-:-:S04]  /*aa70*/  FMUL.FTZ R180, R180, UR23 ;  /* 0x00000017b4b47c20 */ /* 0x000fc80008410000 */
[----:B------:R-:W-:-:S04]  /*aa80*/  FMUL.FTZ R180, R180, UR22 ;  /* 0x00000016b4b47c20 */ /* 0x000fc80008410000 */
[----:B------:R-:W-:-:S07]  /*aa90*/  FMUL.FTZ R181, R181, R180 ;  /* 0x000000b4b5b57220 */ /* 0x000fce0000410000 */
.L_x_1450:
[----:B------:R-:W-:Y:S05]  /*aaa0*/  BSYNC.RECONVERGENT B0 ;  /* 0x0000000000007941 */ /* 0x000fea0003800200 */
.L_x_1449:
        /* <DEDUP_REMOVED lines=13> */
.L_x_1452:
[----:B------:R-:W-:Y:S05]  /*ab80*/  BSYNC.RECONVERGENT B0 ;  /* 0x0000000000007941 */ /* 0x000fea0003800200 */
.L_x_1451:
[----:B------:R-:W-:Y:S02]  /*ab90*/  F2FP.BF16.F32.PACK_AB R180, RZ, R118 ;  /* 0x00000076ffb4723e */ /* 0x000fe400000010ff */
[----:B------:R-:W-:Y:S02]  /*aba0*/  MOV R118, R181 ;  /* 0x000000b500767202 */ /* 0x000fe40000000f00 */
[----:B------:R-:W-:-:S07]  /*abb0*/  PRMT R173, R180, 0x7610, R173 ;  /* 0x00007610b4ad7816 */ /* 0x000fce00000000ad */
.L_x_1448:
        /* <DEDUP_REMOVED lines=15> */
.L_x_1455:
[----:B------:R-:W-:Y:S05]  /*acb0*/  BSYNC.RECONVERGENT B0 ;  /* 0x0000000000007941 */ /* 0x000fea0003800200 */
.L_x_1454:
        /* <DEDUP_REMOVED lines=13> */
.L_x_1457:
[----:B------:R-:W-:Y:S05]  /*ad90*/  BSYNC.RECONVERGENT B0 ;  /* 0x0000000000007941 */ /* 0x000fea0003800200 */
.L_x_1456:
[----:B------:R-:W-:Y:S02]  /*ada0*/  F2FP.BF16.F32.PACK_AB R180, RZ, R119 ;  /* 0x00000077ffb4723e */ /* 0x000fe400000010ff */
[----:B------:R-:W-:Y:S02]  /*adb0*/  MOV R119, R181 ;  /* 0x000000b500777202 */ /* 0x000fe40000000f00 */
[----:B------:R-:W-:-:S07]  /*adc0*/  PRMT R173, R173, 0x5410, R180 ;  /* 0x00005410adad7816 */ /* 0x000fce00000000b4 */
.L_x_1453:
        /* <DEDUP_REMOVED lines=14> */
.L_x_1460:
[----:B------:R-:W-:Y:S05]  /*aeb0*/  BSYNC.RECONVERGENT B0 ;  /* 0x0000000000007941 */ /* 0x000fea0003800200 */
.L_x_1459:
        /* <DEDUP_REMOVED lines=13> */
.L_x_1462:
[----:B------:R-:W-:Y:S05]  /*af90*/  BSYNC.RECONVERGENT B0 ;  /* 0x0000000000007941 */ /* 0x000fea0003800200 */
.L_x_1461:
[----:B------:R-:W-:Y:S02]  /*afa0*/  F2FP.BF16.F32.PACK_AB R180, RZ, R112 ;  /* 0x00000070ffb4723e */ /* 0x000fe400000010ff */
[----:B------:R-:W-:Y:S02]  /*afb0*/  MOV R112, R181 ;  /* 0x000000b500707202 */ /* 0x000fe40000000f00 */
[----:B------:R-:W-:-:S07]  /*afc0*/  PRMT R174, R180, 0x7610, R174 ;  /* 0x00007610b4ae7816 */ /* 0x000fce00000000ae */
.L_x_1458:
        /* <DEDUP_REMOVED lines=15> */
.L_x_1465:
[----:B------:R-:W-:Y:S05]  /*b0c0*/  BSYNC.RECONVERGENT B0 ;  /* 0x0000000000007941 */ /* 0x000fea0003800200 */
.L_x_1464:
        /* <DEDUP_REMOVED lines=13> */
.L_x_1467:
[----:B------:R-:W-:Y:S05]  /*b1a0*/  BSYNC.RECONVERGENT B0 ;  /* 0x0000000000007941 */ /* 0x000fea0003800200 */
.L_x_1466:
[----:B------:R-:W-:Y:S02]  /*b1b0*/  F2FP.BF16.F32.PACK_AB R180, RZ, R113 ;  /* 0x00000071ffb4723e */ /* 0x000fe400000010ff */
[----:B------:R-:W-:Y:S02]  /*b1c0*/  MOV R113, R181 ;  /* 0x000000b500717202 */ /* 0x000fe40000000f00 */
[----:B------:R-:W-:-:S07]  /*b1d0*/  PRMT R174, R174, 0x5410, R180 ;  /* 0x00005410aeae7816 */ /* 0x000fce00000000b4 */
.L_x_1463:
        /* <DEDUP_REMOVED lines=14> */
.L_x_1470:
[----:B------:R-:W-:Y:S05]  /*b2c0*/  BSYNC.RECONVERGENT B0 ;  /* 0x0000000000007941 */ /* 0x000fea0003800200 */
.L_x_1469:
        /* <DEDUP_REMOVED lines=13> */
.L_x_1472:
[----:B------:R-:W-:Y:S05]  /*b3a0*/  BSYNC.RECONVERGENT B0 ;  /* 0x0000000000007941 */ /* 0x000fea0003800200 */
.L_x_1471:
[----:B------:R-:W-:Y:S02]  /*b3b0*/  F2FP.BF16.F32.PACK_AB R180, RZ, R114 ;  /* 0x00000072ffb4723e */ /* 0x000fe400000010ff */
[----:B------:R-:W-:Y:S02]  /*b3c0*/  MOV R114, R181 ;  /* 0x000000b500727202 */ /* 0x000fe40000000f00 */
[----:B------:R-:W-:-:S07]  /*b3d0*/  PRMT R175, R180, 0x7610, R175 ;  /* 0x00007610b4af7816 */ /* 0x000fce00000000af */
.L_x_1468:
[----:B------:R-:W-:Y:S05]  /*b3e0*/  @!P1 BRA `(.L_x_1422) ;  /* 0x0000000000849947 */ /* 0x000fea0003800000 */
[----:B------:R-:W-:Y:S01]  /*b3f0*/  ISETP.GE.U32.AND P2, PT, R248, RZ, PT ;  /* 0x000000fff800720c */ /* 0x000fe20003f46070 */
        /* <DEDUP_REMOVED lines=14> */
.L_x_1474:
[----:B------:R-:W-:Y:S05]  /*b4e0*/  BSYNC.RECONVERGENT B0 ;  /* 0x0000000000007941 */ /* 0x000fea0003800200 */
.L_x_1473:
        /* <DEDUP_REMOVED lines=13> */
.L_x_1476:
[----:B------:R-:W-:Y:S05]  /*b5c0*/  BSYNC.RECONVERGENT B0 ;  /* 0x0000000000007941 */ /* 0x000fea0003800200 */
.L_x_1475:
[----:B------:R-:W-:Y:S02]  /*b5d0*/  F2FP.BF16.F32.PACK_AB R180, RZ, R115 ;  /* 0x00000073ffb4723e */ /* 0x000fe400000010ff */
[----:B------:R-:W-:Y:S02]  /*b5e0*/  MOV R115, R181 ;  /* 0x000000b500737202 */ /* 0x000fe40000000f00 */
[----:B------:R-:W-:-:S07]  /*b5f0*/  PRMT R175, R175, 0x5410, R180 ;  /* 0x00005410afaf7816 */ /* 0x000fce00000000b4 */
.L_x_1422:
[----:B0-----:R-:W0:Y:S01]  /*b600*/  @P0 LDC.64 R182, c[0x0][0x478] ;  /* 0x00011e00ffb60b82 */ /* 0x001e220000000a00 */
[----:B------:R-:W-:Y:S02]  /*b610*/  @P0 IADD3 R187, PT, PT, R184, 0x100, RZ ;  /* 0x00000100b8bb0810 */ /* 0x000fe40007ffe0ff */
[C---:B------:R-:W-:Y:S02]  /*b620*/  @P1 IADD3 R245, PT, PT, R185.reuse, 0x100, RZ ;  /* 0x00000100b9f51810 */ /* 0x040fe40007ffe0ff */
[----:B------:R-:W-:-:S03]  /*b630*/  IADD3 R185, PT, PT, R185, 0x180, RZ ;  /* 0x00000180b9b97810 */ /* 0x000fc60007ffe0ff */
[----:B------:R-:W1:Y:S01]  /*b640*/  @P1 LDC.64 R180, c[0x0][0x468] ;  /* 0x00011a00ffb41b82 */ /* 0x000e620000000a00 */
[----:B0-----:R-:W-:-:S05]  /*b650*/  @P0 IMAD.WIDE.U32 R182, R187, 0x10, R182 ;  /* 0x00000010bbb60825 */ /* 0x001fca00078e00b6 */
[----:B------:R0:W-:Y:S01]  /*b660*/  @P0 STG.E.128 desc[UR20][R182.64], R176 ;  /* 0x000000b0b6000986 */ /* 0x0001e2000c101d14 */
[----:B-1----:R-:W-:-:S05]  /*b670*/  @P1 IMAD.WIDE.U32 R180, R245, 0x10, R180 ;  /* 0x00000010f5b41825 */ /* 0x002fca00078e00b4 */
[----:B------:R0:W-:Y:S01]  /*b680*/  @P1 STG.E.128 desc[UR20][R180.64], R172 ;  /* 0x000000acb4001986 */ /* 0x0001e2000c101d14 */
[----:B------:R-:W-:Y:S05]  /*b690*/  @!P1 BRA `(.L_x_1477) ;  /* 0x00000000000c9947 */ /* 0x000fea0003800000 */
[----:B-----5:R-:W1:Y:S02]  /*b6a0*/  LDC.64 R168, c[0x0][0x390] ;  /* 0x0000e400ffa87b82 */ /* 0x020e640000000a00 */
[----:B-1----:R-:W-:-:S06]  /*b6b0*/  IMAD.WIDE.U32 R168, R185, 0x10, R168 ;  /* 0x00000010b9a87825 */ /* 0x002fcc00078e00a8 */
[----:B------:R-:W5:Y:S02]  /*b6c0*/  LDG.E.128 R168, desc[UR20][R168.64] ;  /* 0x00000014a8a87981 */ /* 0x000f64000c1e1d00 */
.L_x_1477:
[----:B------:R-:W-:Y:S05]  /*b6d0*/  BRA.U !UP0, `(.L_x_1478) ;  /* 0x0000001108b07547 */ /* 0x000fea000b800000 */
[----:B------:R-:W-:Y:S05]  /*b6e0*/  @!P0 BRA `(.L_x_1479) ;  /* 0x0000000800608947 */ /* 0x000fea0003800000 */
[----:B------:R-:W-:Y:S02]  /*b6f0*/  ISETP.LT.AND P2, PT, RZ, UR29, PT ;  /* 0x0000001dff007c0c */ /* 0x000fe4000bf41270 */
[----:B0-----:R-:W-:Y:S02]  /*b700*/  PRMT R183, R24, 0x7632, R183 ;  /* 0x0000763218b77816 */ /* 0x001fe400000000b7 */
[----:B------:R-:W-:Y:S02]  /*b710*/  PRMT R178, R25, 0x7632, R178 ;  /* 0x0000763219b27816 */ /* 0x000fe400000000b2 */
[----:B------:R-:W-:Y:S02]  /*b720*/  SHF.L.U32 R183, R183, 0x10, RZ ;  /* 0x00000010b7b77819 */ /* 0x000fe400000006ff */
[----:B------:R-:W-:Y:S02]  /*b730*/  SHF.L.U32 R178, R178, 0x10, RZ ;  /* 0x00000010b2b27819 */ /* 0x000fe400000006ff */
[----:B------:R-:W-:-:S03]  /*b740*/  SHF.L.U32 R182, R26, 0x10, RZ ;  /* 0x000000101ab67819 */ /* 0x000fc600000006ff */
[--C-:B------:R-:W-:Y:S01]  /*b750*/  @P2 FFMA.FTZ R176, R210, UR9, R186.reuse ;  /* 0x00000009d2b02c23 */ /* 0x100fe200080100ba */
[--C-:B------:R-:W-:Y:S01]  /*b760*/  @P2 FFMA.FTZ R177, R193, UR9, R186.reuse ;  /* 0x00000009c1b12c23 */ /* 0x100fe200080100ba */
[--C-:B------:R-:W-:Y:S01]  /*b770*/  @P2 FFMA.FTZ R180, R212, UR9, R186.reuse ;  /* 0x00000009d4b42c23 */ /* 0x100fe200080100ba */
[----:B------:R-:W-:Y:S01]  /*b780*/  @P2 FFMA.FTZ R181, R243, UR9, R186 ;  /* 0x00000009f3b52c23 */ /* 0x000fe200080100ba */
[----:B------:R-:W-:Y:S01]  /*b790*/  @P2 FADD.FTZ R176, R209, -R176 ;  /* 0x800000b0d1b02221 */ /* 0x000fe20000010000 */
[----:B------:R-:W-:Y:S01]  /*b7a0*/  @P2 FFMA.FTZ R187, R241, UR9, R186 ;  /* 0x00000009f1bb2c23 */ /* 0x000fe200080100ba */
[----:B------:R-:W-:Y:S01]  /*b7b0*/  @P2 FADD.FTZ R179, R211, -R180 ;  /* 0x800000b4d3b32221 */ /* 0x000fe20000010000 */
[----:B------:R-:W-:Y:S01]  /*b7c0*/  @P2 FADD.FTZ R181, R236, -R181 ;  /* 0x800000b5ecb52221 */ /* 0x000fe20000010000 */
[----:B------:R-:W-:Y:S01]  /*b7d0*/  @P2 FFMA.FTZ R183, R176, UR28, R183 ;  /* 0x0000001cb0b72c23 */ /* 0x000fe200080100b7 */
[----:B------:R-:W-:Y:S01]  /*b7e0*/  @P2 FADD.FTZ R176, R192, -R177 ;  /* 0x800000b1c0b02221 */ /* 0x000fe20000010000 */
[----:B------:R-:W-:Y:S01]  /*b7f0*/  SHF.L.U32 R177, R25, 0x10, RZ ;  /* 0x0000001019b17819 */ /* 0x000fe200000006ff */
[----:B------:R-:W-:Y:S01]  /*b800*/  @P2 FFMA.FTZ R178, R179, UR28, R178 ;  /* 0x0000001cb3b22c23 */ /* 0x000fe200080100b2 */
[----:B------:R-:W-:Y:S01]  /*b810*/  PRMT R179, R26, 0x7632, R179 ;  /* 0x000076321ab37816 */ /* 0x000fe200000000b3 */
[----:B------:R-:W-:Y:S01]  /*b820*/  @P2 FFMA.FTZ R182, R181, UR28, R182 ;  /* 0x0000001cb5b62c23 */ /* 0x000fe200080100b6 */
[--C-:B------:R-:W-:Y:S01]  /*b830*/  @P2 FFMA.FTZ R181, R195, UR9, R186.reuse ;  /* 0x00000009c3b52c23 */ /* 0x100fe200080100ba */
[----:B------:R-:W-:Y:S01]  /*b840*/  @P2 FFMA.FTZ R177, R176, UR28, R177 ;  /* 0x0000001cb0b12c23 */ /* 0x000fe200080100b1 */
[----:B------:R-:W-:Y:S01]  /*b850*/  @P2 FFMA.FTZ R176, R214, UR9, R186 ;  /* 0x00000009d6b02c23 */ /* 0x000fe200080100ba */
[----:B------:R-:W-:Y:S01]  /*b860*/  IMAD.U32 R179, R179, 0x10000, RZ ;  /* 0x00010000b3b37824 */ /* 0x000fe200078e00ff */
[----:B------:R-:W-:Y:S01]  /*b870*/  PRMT R180, R27, 0x7632, R180 ;  /* 0x000076321bb47816 */ /* 0x000fe200000000b4 */
[----:B------:R-:W-:Y:S01]  /*b880*/  @P2 FADD.FTZ R187, R234, -R187 ;  /* 0x800000bbeabb2221 */ /* 0x000fe20000010000 */
[----:B------:R-:W-:-:S02]  /*b890*/  @P2 FADD.FTZ R176, R213, -R176 ;  /* 0x800000b0d5b02221 */ /* 0x000fc40000010000 */
[----:B------:R-:W-:Y:S02]  /*b8a0*/  SHF.L.U32 R180, R180, 0x10, RZ ;  /* 0x00000010b4b47819 */ /* 0x000fe400000006ff */
[----:B------:R-:W-:Y:S01]  /*b8b0*/  @P2 FFMA.FTZ R179, R176, UR28, R179 ;  /* 0x0000001cb0b32c23 */ /* 0x000fe200080100b3 */
[----:B------:R-:W-:Y:S01]  /*b8c0*/  @P2 FADD.FTZ R176, R194, -R181 ;  /* 0x800000b5c2b02221 */ /* 0x000fe20000010000 */
[----:B------:R-:W-:-:S05]  /*b8d0*/  SHF.L.U32 R181, R27, 0x10, RZ ;  /* 0x000000101bb57819 */ /* 0x000fca00000006ff */
[----:B------:R-:W-:Y:S01]  /*b8e0*/  @P2 FFMA.FTZ R181, R176, UR28, R181 ;  /* 0x0000001cb0b52c23 */ /* 0x000fe200080100b5 */
[----:B------:R-:W-:-:S04]  /*b8f0*/  @P2 FFMA.FTZ R176, R216, UR9, R186 ;  /* 0x00000009d8b02c23 */ /* 0x000fc800080100ba */
[----:B------:R-:W-:Y:S01]  /*b900*/  @P2 FADD.FTZ R245, R215, -R176 ;  /* 0x800000b0d7f52221 */ /* 0x000fe20000010000 */
[----:B------:R-:W-:-:S03]  /*b910*/  SHF.L.U32 R176, R24, 0x10, RZ ;  /* 0x0000001018b07819 */ /* 0x000fc600000006ff */
[----:B------:R-:W-:Y:S02]  /*b920*/  @P2 FFMA.FTZ R180, R245, UR28, R180 ;  /* 0x0000001cf5b42c23 */ /* 0x000fe400080100b4 */
[----:B------:R-:W-:Y:S01]  /*b930*/  @P2 FFMA.FTZ R176, R187, UR28, R176 ;  /* 0x0000001cbbb02c23 */ /* 0x000fe200080100b0 */
[----:B------:R-:W-:Y:S06]  /*b940*/  @!P1 BRA `(.L_x_1480) ;  /* 0x00000000002c9947 */ /* 0x000fec0003800000 */
[----:B------:R-:W-:Y:S01]  /*b950*/  LOP3.LUT P2, RZ, R246, 0xff, RZ, 0xc0, !PT ;  /* 0x000000fff6ff7812 */ /* 0x000fe2000784c0ff */
[----:B------:R-:W-:-:S04]  /*b960*/  FMUL.FTZ R186, R176, UR23 ;  /* 0x00000017b0ba7c20 */ /* 0x000fc80008410000 */
[----:B------:R-:W-:Y:S01]  /*b970*/  FMUL.FTZ R245, R186, UR22 ;  /* 0x00000016baf57c20 */ /* 0x000fe20008410000 */
[----:B------:R-:W-:-:S07]  /*b980*/  CS2R R186, SRZ ;  /* 0x0000000000ba7805 */ /* 0x000fce000001ff00 */
[----:B------:R-:W-:Y:S02]  /*b990*/  @P2 SHF.L.U32 R240, R40, 0x10, RZ ;  /* 0x0000001028f02819 */ /* 0x000fe400000006ff */
[----:B-----5:R-:W-:-:S03]  /*b9a0*/  @P2 SHF.L.U32 R242, R168, 0x10, RZ ;  /* 0x00000010a8f22819 */ /* 0x020fc600000006ff */
[----:B------:R-:W-:Y:S02]  /*b9b0*/  @P2 FMUL.FTZ R186, R245, R240 ;  /* 0x000000f0f5ba2220 */ /* 0x000fe40000410000 */
[----:B------:R-:W-:-:S03]  /*b9c0*/  @P2 FMUL.FTZ R187, R242, R245 ;  /* 0x000000f5f2bb2220 */ /* 0x000fc60000410000 */
[----:B------:R-:W-:Y:S01]  /*b9d0*/  F2FP.BF16.F32.PACK_AB R186, RZ, R186 ;  /* 0x000000baffba723e */ /* 0x000fe200000010ff */
[----:B------:R-:W-:-:S03]  /*b9e0*/  FADD.FTZ R108, R108, R187 ;  /* 0x000000bb6c6c7221 */ /* 0x000fc60000010000 */
[----:B------:R-:W-:-:S07]  /*b9f0*/  PRMT R172, R186, 0x7610, R172 ;  /* 0x00007610baac7816 */ /* 0x000fce00000000ac */
.L_x_1480:
[----:B------:R-:W-:Y:S01]  /*ba00*/  F2FP.BF16.F32.PACK_AB R176, R183, R176 ;  /* 0x000000b0b7b0723e */ /* 0x000fe200000010ff */
[----:B------:R-:W-:Y:S06]  /*ba10*/  @!P1 BRA `(.L_x_1481) ;  /* 0x0000000000349947 */ /* 0x000fec0003800000 */
[----:B------:R-:W-:Y:S01]  /*ba20*/  LOP3.LUT P2, RZ, R246, 0xff00, RZ, 0xc0, !PT ;  /* 0x0000ff00f6ff7812 */ /* 0x000fe2000784c0ff */
[----:B------:R-:W-:Y:S01]  /*ba30*/  FMUL.FTZ R183, R183, UR23 ;  /* 0x00000017b7b77c20 */ /* 0x000fe20008410000 */
[----:B------:R-:W-:-:S03]  /*ba40*/  PRMT R186, R40, 0x7632, R186 ;  /* 0x0000763228ba7816 */ /* 0x000fc600000000ba */
[----:B------:R-:W-:-:S08]  /*ba50*/  FMUL.FTZ R240, R183, UR22 ;  /* 0x00000016b7f07c20 */ /* 0x000fd00008410000 */
[----:B------:R-:W-:Y:S02]  /*ba60*/  @P2 SHF.L.U32 R183, R186, 0x10, RZ ;  /* 0x00000010bab72819 */ /* 0x000fe400000006ff */
[----:B------:R-:W-:-:S03]  /*ba70*/  CS2R R186, SRZ ;  /* 0x0000000000ba7805 */ /* 0x000fc6000001ff00 */
[----:B------:R-:W-:Y:S01]  /*ba80*/  @P2 FMUL.FTZ R187, R240, R183 ;  /* 0x000000b7f0bb2220 */ /* 0x000fe20000410000 */
[----:B-----5:R-:W-:-:S04]  /*ba90*/  @P2 PRMT R183, R168, 0x7632, R183 ;  /* 0x00007632a8b72816 */ /* 0x020fc800000000b7 */
[----:B------:R-:W-:Y:S02]  /*baa0*/  @P2 SHF.L.U32 R183, R183, 0x10, RZ ;  /* 0x00000010b7b72819 */ /* 0x000fe400000006ff */
[----:B------:R-:W-:-:S03]  /*bab0*/  F2FP.BF16.F32.PACK_AB R187, RZ, R187 ;  /* 0x000000bbffbb723e */ /* 0x000fc600000010ff */
[----:B------:R-:W-:Y:S01]  /*bac0*/  @P2 FMUL.FTZ R186, R240, R183 ;  /* 0x000000b7f0ba2220 */ /* 0x000fe20000410000 */
[----:B------:R-:W-:-:S03]  /*bad0*/  PRMT R172, R172, 0x5410, R187 ;  /* 0x00005410acac7816 */ /* 0x000fc600000000bb */
[----:B------:R-:W-:-:S07]  /*bae0*/  FADD.FTZ R109, R109, R186 ;  /* 0x000000ba6d6d7221 */ /* 0x000fce0000010000 */
.L_x_1481:
        /* <DEDUP_REMOVED lines=13> */
.L_x_1482:
[----:B------:R-:W-:Y:S01]  /*bbc0*/  F2FP.BF16.F32.PACK_AB R177, R178, R177 ;  /* 0x000000b1b2b1723e */ /* 0x000fe200000010ff */
[----:B------:R-:W-:Y:S06]  /*bbd0*/  @!P1 BRA `(.L_x_1483) ;  /* 0x0000000000389947 */ /* 0x000fec0003800000 */
[----:B------:R-:W-:Y:S01]  /*bbe0*/  LOP3.LUT P2, RZ, R246, 0xff000000, RZ, 0xc0, !PT ;  /* 0xff000000f6ff7812 */ /* 0x000fe2000784c0ff */
[----:B------:R-:W-:Y:S01]  /*bbf0*/  FMUL.FTZ R178, R178, UR23 ;  /* 0x00000017b2b27c20 */ /* 0x000fe20008410000 */
[----:B------:R-:W-:Y:S01]  /*bc00*/  PRMT R183, R41, 0x7632, R183 ;  /* 0x0000763229b77816 */ /* 0x000fe200000000b7 */
[----:B------:R-:W-:Y:S02]  /*bc10*/  HFMA2 R186, -RZ, RZ, 0, 0 ;  /* 0x00000000ffba7431 */ /* 0x000fe400000001ff */
[----:B------:R-:W-:-:S08]  /*bc20*/  FMUL.FTZ R187, R178, UR22 ;  /* 0x00000016b2bb7c20 */ /* 0x000fd00008410000 */
[----:B------:R-:W-:-:S05]  /*bc30*/  @P2 SHF.L.U32 R178, R183, 0x10, RZ ;  /* 0x00000010b7b22819 */ /* 0x000fca00000006ff */
[----:B------:R-:W-:Y:S01]  /*bc40*/  @P2 FMUL.FTZ R186, R187, R178 ;  /* 0x000000b2bbba2220 */ /* 0x000fe20000410000 */
[----:B-----5:R-:W-:-:S04]  /*bc50*/  @P2 PRMT R178, R169, 0x7632, R178 ;  /* 0x00007632a9b22816 */ /* 0x020fc800000000b2 */
[----:B------:R-:W-:Y:S02]  /*bc60*/  @P2 SHF.L.U32 R183, R178, 0x10, RZ ;  /* 0x00000010b2b72819 */ /* 0x000fe400000006ff */
[----:B------:R-:W-:Y:S02]  /*bc70*/  MOV R178, RZ ;  /* 0x000000ff00b27202 */ /* 0x000fe40000000f00 */
[----:B------:R-:W-:Y:S01]  /*bc80*/  F2FP.BF16.F32.PACK_AB R186, RZ, R186 ;  /* 0x000000baffba723e */ /* 0x000fe200000010ff */
[----:B------:R-:W-:-:S03]  /*bc90*/  @P2 FMUL.FTZ R178, R187, R183 ;  /* 0x000000b7bbb22220 */ /* 0x000fc60000410000 */
[----:B------:R-:W-:Y:S01]  /*bca0*/  PRMT R173, R173, 0x5410, R186 ;  /* 0x00005410adad7816 */ /* 0x000fe200000000ba */
[----:B------:R-:W-:-:S07]  /*bcb0*/  FADD.FTZ R111, R111, R178 ;  /* 0x000000b26f6f7221 */ /* 0x000fce0000010000 */
.L_x_1483:
        /* <DEDUP_REMOVED lines=13> */
.L_x_1484:
        /* <DEDUP_REMOVED lines=15> */
.L_x_1485:
        /* <DEDUP_REMOVED lines=13> */
.L_x_1486:
[----:B------:R-:W-:Y:S01]  /*bf50*/  F2FP.BF16.F32.PACK_AB R179, R180, R181 ;  /* 0x000000b5b4b3723e */ /* 0x000fe200000010ff */
[----:B------:R-:W-:Y:S06]  /*bf60*/  @!P1 BRA `(.L_x_1487) ;  /* 0x0000002400489947 */ /* 0x000fec0003800000 */
[----:B------:R-:W-:Y:S01]  /*bf70*/  ISETP.GE.U32.AND P2, PT, R246, RZ, PT ;  /* 0x000000fff600720c */ /* 0x000fe20003f46070 */
[----:B------:R-:W-:Y:S01]  /*bf80*/  FMUL.FTZ R180, R180, UR23 ;  /* 0x00000017b4b47c20 */ /* 0x000fe20008410000 */
[----:B------:R-:W-:Y:S01]  /*bf90*/  PRMT R181, R43, 0x7632, R181 ;  /* 0x000076322bb57816 */ /* 0x000fe200000000b5 */
[----:B------:R-:W-:Y:S01]  /*bfa0*/  HFMA2 R182, -RZ, RZ, 0, 0 ;  /* 0x00000000ffb67431 */ /* 0x000fe200000001ff */
[----:B------:R-:W-:Y:S01]  /*bfb0*/  ISETP.GE.U32.AND.EX P2, PT, R247, 0x1000000, PT, P2 ;  /* 0x01000000f700780c */ /* 0x000fe20003f46120 */
[----:B------:R-:W-:-:S12]  /*bfc0*/  FMUL.FTZ R183, R180, UR22 ;  /* 0x00000016b4b77c20 */ /* 0x000fd80008410000 */
        /* <DEDUP_REMOVED lines=8> */
[----:B------:R-:W-:Y:S01]  /*c050*/  FADD.FTZ R107, R107, R180 ;  /* 0x000000b46b6b7221 */ /* 0x000fe20000010000 */
[----:B------:R-:W-:Y:S06]  /*c060*/  BRA `(.L_x_1487) ;  /* 0x0000002400087947 */ /* 0x000fec0003800000 */
.L_x_1479:
[----:B------:R-:W-:Y:S01]  /*c070*/  ISETP.LT.AND P3, PT, RZ, UR29, PT ;  /* 0x0000001dff007c0c */ /* 0x000fe2000bf61270 */
[----:B------:R-:W-:-:S12]  /*c080*/  @!P1 BRA `(.L_x_1488) ;  /* 0x00000000003c9947 */ /* 0x000fd80003800000 */
[----:B0-----:R-:W-:Y:S01]  /*c090*/  @P3 FFMA.FTZ R181, R241, UR9, R186 ;  /* 0x00000009f1b53c23 */ /* 0x001fe200080100ba */
[----:B------:R-:W-:Y:S02]  /*c0a0*/  SHF.L.U32 R180, R24, 0x10, RZ ;  /* 0x0000001018b47819 */ /* 0x000fe400000006ff */
[----:B------:R-:W-:Y:S01]  /*c0b0*/  LOP3.LUT P2, RZ, R246, 0xff, RZ, 0xc0, !PT ;  /* 0x000000fff6ff7812 */ /* 0x000fe2000784c0ff */
[----:B------:R-:W-:-:S04]  /*c0c0*/  @P3 FADD.FTZ R181, R234, -R181 ;  /* 0x800000b5eab53221 */ /* 0x000fc80000010000 */
[----:B------:R-:W-:-:S04]  /*c0d0*/  @P3 FFMA.FTZ R180, R181, UR28, R180 ;  /* 0x0000001cb5b43c23 */ /* 0x000fc800080100b4 */
[----:B------:R-:W-:-:S04]  /*c0e0*/  FMUL.FTZ R180, R180, UR23 ;  /* 0x00000017b4b47c20 */ /* 0x000fc80008410000 */
[----:B------:R-:W-:Y:S01]  /*c0f0*/  FMUL.FTZ R182, R180, UR22 ;  /* 0x00000016b4b67c20 */ /* 0x000fe20008410000 */
[----:B------:R-:W-:Y:S01]  /*c100*/  @P2 IMAD.U32 R187, R40, 0x10000, RZ ;  /* 0x0001000028bb2824 */ /* 0x000fe200078e00ff */
[----:B------:R-:W-:Y:S02]  /*c110*/  CS2R R180, SRZ ;  /* 0x0000000000b47805 */ /* 0x000fe4000001ff00 */
[----:B-----5:R-:W-:Y:S01]  /*c120*/  @P2 SHF.L.U32 R183, R168, 0x10, RZ ;  /* 0x00000010a8b72819 */ /* 0x020fe200000006ff */
[----:B------:R-:W-:-:S04]  /*c130*/  @P2 FMUL.FTZ R180, R187, R182 ;  /* 0x000000b6bbb42220 */ /* 0x000fc80000410000 */
[----:B------:R-:W-:Y:S01]  /*c140*/  @P2 FMUL.FTZ R181, R183, R182 ;  /* 0x000000b6b7b52220 */ /* 0x000fe20000410000 */
[----:B------:R-:W-:-:S03]  /*c150*/  F2FP.BF16.F32.PACK_AB R180, RZ, R180 ;  /* 0x000000b4ffb4723e */ /* 0x000fc600000010ff */
[----:B------:R-:W-:Y:S01]  /*c160*/  FADD.FTZ R108, R108, R181 ;  /* 0x000000b56c6c7221 */ /* 0x000fe20000010000 */
[----:B------:R-:W-:-:S07]  /*c170*/  PRMT R172, R180, 0x7610, R172 ;  /* 0x00007610b4ac7816 */ /* 0x000fce00000000ac */
.L_x_1488:
[----:B------:R-:W-:Y:S05]  /*c180*/  @!P1 BRA `(.L_x_1489) ;  /* 0x00000000004c9947 */ /* 0x000fea0003800000 */
[----:B0-----:R-:W-:Y:S01]  /*c190*/  PRMT R180, R24, 0x7632, R180 ;  /* 0x0000763218b47816 */ /* 0x001fe200000000b4 */
[----:B------:R-:W-:Y:S01]  /*c1a0*/  @P3 FFMA.FTZ R182, R210, UR9, R186 ;  /* 0x00000009d2b63c23 */ /* 0x000fe200080100ba */
[----:B------:R-:W-:Y:S02]  /*c1b0*/  LOP3.LUT P2, RZ, R246, 0xff00, RZ, 0xc0, !PT ;  /* 0x0000ff00f6ff7812 */ /* 0x000fe4000784c0ff */
[----:B------:R-:W-:Y:S01]  /*c1c0*/  SHF.L.U32 R180, R180, 0x10, RZ ;  /* 0x00000010b4b47819 */ /* 0x000fe200000006ff */
[----:B------:R-:W-:Y:S01]  /*c1d0*/  @P3 FADD.FTZ R181, R209, -R182 ;  /* 0x800000b6d1b53221 */ /* 0x000fe20000010000 */
[----:B------:R-:W-:-:S03]  /*c1e0*/  PRMT R183, R40, 0x7632, R183 ;  /* 0x0000763228b77816 */ /* 0x000fc600000000b7 */
[----:B------:R-:W-:-:S04]  /*c1f0*/  @P3 FFMA.FTZ R180, R181, UR28, R180 ;  /* 0x0000001cb5b43c23 */ /* 0x000fc800080100b4 */
[----:B------:R-:W-:Y:S02]  /*c200*/  FMUL.FTZ R180, R180, UR23 ;  /* 0x00000017b4b47c20 */ /* 0x000fe40008410000 */
[----:B-----5:R-:W-:Y:S02]  /*c210*/  @P2 PRMT R181, R168, 0x7632, R181 ;  /* 0x00007632a8b52816 */ /* 0x020fe400000000b5 */
        /* <DEDUP_REMOVED lines=10> */
.L_x_1489:
        /* <DEDUP_REMOVED lines=16> */
.L_x_1490:
        /* <DEDUP_REMOVED lines=20> */
.L_x_1491:
        /* <DEDUP_REMOVED lines=16> */
.L_x_1492:
        /* <DEDUP_REMOVED lines=20> */
.L_x_1493:
        /* <DEDUP_REMOVED lines=16> */
.L_x_1494:
[----:B------:R-:W-:Y:S05]  /*c840*/  @!P1 BRA `(.L_x_1487) ;  /* 0x0000001c00109947 */ /* 0x000fea0003800000 */
[----:B------:R-:W-:Y:S01]  /*c850*/  ISETP.GE.U32.AND P2, PT, R246, RZ, PT ;  /* 0x000000fff600720c */ /* 0x000fe20003f46070 */
[----:B------:R-:W-:Y:S01]  /*c860*/  @P3 FFMA.FTZ R186, R216, UR9, R186 ;  /* 0x00000009d8ba3c23 */ /* 0x000fe200080100ba */
[----:B0-----:R-:W-:Y:S01]  /*c870*/  PRMT R180, R27, 0x7632, R180 ;  /* 0x000076321bb47816 */ /* 0x001fe200000000b4 */
[----:B------:R-:W-:Y:S01]  /*c880*/  HFMA2 R182, -RZ, RZ, 0, 0 ;  /* 0x00000000ffb67431 */ /* 0x000fe200000001ff */
        /* <DEDUP_REMOVED lines=8> */
[----:B-----5:R-:W-:-:S03]  /*c910*/  @P2 PRMT R180, R171, 0x7632, R180 ;  /* 0x00007632abb42816 */ /* 0x020fc600000000b4 */
        /* <DEDUP_REMOVED lines=8> */
.L_x_1478:
        /* <DEDUP_REMOVED lines=9> */
[--C-:B------:R-:W-:Y:S01]  /*ca30*/  FFMA.FTZ R181, R243, UR9, R186.reuse ;  /* 0x00000009f3b57c23 */ /* 0x100fe200080100ba */
[----:B------:R-:W-:Y:S01]  /*ca40*/  FFMA.FTZ R180, R214, UR9, R186 ;  /* 0x00000009d6b47c23 */ /* 0x000fe200080100ba */
        /* <DEDUP_REMOVED lines=30> */
.L_x_1496:
        /* <DEDUP_REMOVED lines=8> */
[----:B------:R-:W-:Y:S02]  /*ccb0*/  @P3 IMAD.U32 R177, R176, 0x10000, RZ ;  /* 0x00010000b0b13824 */ /* 0x000fe400078e00ff */
[----:B------:R-:W-:Y:S02]  /*ccc0*/  HFMA2 R176, -RZ, RZ, 0, 0 ;  /* 0x00000000ffb07431 */ /* 0x000fe400000001ff */
[----:B------:R-:W-:Y:S01]  /*ccd0*/  @P3 FMUL.FTZ R179, R179, R178 ;  /* 0x000000b2b3b33220 */ /* 0x000fe20000410000 */
[----:B------:R-:W-:-:S04]  /*cce0*/  PRMT R178, R40, 0x7632, R178 ;  /* 0x0000763228b27816 */ /* 0x000fc800000000b2 */
[----:B------:R-:W-:Y:S01]  /*ccf0*/  @P3 SHF.L.U32 R178, R178, 0x10, RZ ;  /* 0x00000010b2b23819 */ /* 0x000fe200000006ff */
[----:B------:R-:W-:Y:S01]  /*cd00*/  @P3 FMUL.FTZ R176, R177, R248 ;  /* 0x000000f8b1b03220 */ /* 0x000fe20000410000 */
[----:B------:R-:W-:-:S03]  /*cd10*/  MOV R177, RZ ;  /* 0x000000ff00b17202 */ /* 0x000fc60000000f00 */
[----:B------:R-:W-:Y:S01]  /*cd20*/  @P3 FMUL.FTZ R177, R178, R179 ;  /* 0x000000b3b2b13220 */ /* 0x000fe20000410000 */
[----:B------:R-:W-:-:S04]  /*cd30*/  FADD.FTZ R109, R109, R176 ;  /* 0x000000b06d6d7221 */ /* 0x000fc80000010000 */
[----:B------:R-:W-:-:S04]  /*cd40*/  F2FP.BF16.F32.PACK_AB R177, RZ, R177 ;  /* 0x000000b1ffb1723e */ /* 0x000fc800000010ff */
[----:B------:R-:W-:-:S07]  /*cd50*/  PRMT R172, R172, 0x5410, R177 ;  /* 0x00005410acac7816 */ /* 0x000fce00000000b1 */
.L_x_1497:
[----:B------:R-:W-:Y:S05]  /*cd60*/  @!P1 BRA `(.L_x_1498) ;  /* 0x0000000000409947 */ /* 0x000fea0003800000 */
        /* <DEDUP_REMOVED lines=16> */
.L_x_1498:
        /* <DEDUP_REMOVED lines=19> */
.L_x_1499:
        /* <DEDUP_REMOVED lines=20> */
.L_x_1500:
        /* <DEDUP_REMOVED lines=10> */
[----:B------:R-:W-:Y:S01]  /*d180*/  @P3 SHF.L.U32 R179, R176, 0x10, RZ ;  /* 0x00000010b0b33819 */ /* 0x000fe200000006ff */
[----:B------:R-:W-:-:S04]  /*d190*/  HFMA2 R176, -RZ, RZ, 0, 0 ;  /* 0x00000000ffb07431 */ /* 0x000fc800000001ff */
[----:B------:R-:W-:Y:S01]  /*d1a0*/  @P3 FMUL.FTZ R176, R179, R180 ;  /* 0x000000b4b3b03220 */ /* 0x000fe20000410000 */
[----:B------:R-:W-:Y:S02]  /*d1b0*/  PRMT R180, R42, 0x7632, R180 ;  /* 0x000076322ab47816 */ /* 0x000fe400000000b4 */
[----:B------:R-:W-:Y:S01]  /*d1c0*/  MOV R179, RZ ;  /* 0x000000ff00b37202 */ /* 0x000fe20000000f00 */
[----:B------:R-:W-:Y:S01]  /*d1d0*/  FADD.FTZ R105, R105, R176 ;  /* 0x000000b069697221 */ /* 0x000fe20000010000 */
[----:B------:R-:W-:-:S05]  /*d1e0*/  @P3 SHF.L.U32 R180, R180, 0x10, RZ ;  /* 0x00000010b4b43819 */ /* 0x000fca00000006ff */
[----:B------:R-:W-:-:S05]  /*d1f0*/  @P3 FMUL.FTZ R179, R180, R183 ;  /* 0x000000b7b4b33220 */ /* 0x000fca0000410000 */
[----:B------:R-:W-:-:S04]  /*d200*/  F2FP.BF16.F32.PACK_AB R179, RZ, R179 ;  /* 0x000000b3ffb3723e */ /* 0x000fc800000010ff */
[----:B------:R-:W-:-:S07]  /*d210*/  PRMT R174, R174, 0x5410, R179 ;  /* 0x00005410aeae7816 */ /* 0x000fce00000000b3 */
.L_x_1501:
        /* <DEDUP_REMOVED lines=10> */
[----:B------:R-:W-:Y:S01]  /*d2c0*/  LOP3.LUT P2, RZ, R247, 0xff0000, RZ, 0xc0, !PT ;  /* 0x00ff0000f7ff7812 */ /* 0x000fe2000784c0ff */
[----:B------:R-:W-:-:S12]  /*d2d0*/  HFMA2 R179, -RZ, RZ, 0, 0 ;  /* 0x00000000ffb37431 */ /* 0x000fd800000001ff */
[----:B------:R-:W0:Y:S08]  /*d2e0*/  @P2 LDC.64 R180, c[0x0][0x408] ;  /* 0x00010200ffb42b82 */ /* 0x000e300000000a00 */
[----:B------:R-:W1:Y:S01]  /*d2f0*/  @P2 LDC.64 R182, c[0x0][0x408] ;  /* 0x00010200ffb62b82 */ /* 0x000e620000000a00 */
[----:B0-----:R-:W-:-:S04]  /*d300*/  @P2 FMUL.FTZ R181, R181, R240 ;  /* 0x000000f0b5b52220 */ /* 0x001fc80000410000 */
[----:B------:R-:W-:Y:S01]  /*d310*/  @P2 FMUL.FTZ R180, R181, R180 ;  /* 0x000000b4b5b42220 */ /* 0x000fe20000410000 */
[----:B-----5:R-:W-:Y:S01]  /*d320*/  @P2 SHF.L.U32 R181, R171, 0x10, RZ ;  /* 0x00000010abb52819 */ /* 0x020fe200000006ff */
[----:B-1----:R-:W-:-:S04]  /*d330*/  @P2 FMUL.FTZ R183, R183, R240 ;  /* 0x000000f0b7b72220 */ /* 0x002fc80000410000 */
        /* <DEDUP_REMOVED lines=8> */
.L_x_1502:
        /* <DEDUP_REMOVED lines=8> */
[----:B------:R-:W-:Y:S02]  /*d440*/  @P2 SHF.L.U32 R181, R181, 0x10, RZ ;  /* 0x00000010b5b52819 */ /* 0x000fe400000006ff */
        /* <DEDUP_REMOVED lines=9> */
.L_x_1495:
        /* <DEDUP_REMOVED lines=14> */
.L_x_1505:
[----:B------:R-:W-:Y:S05]  /*d5c0*/  BSYNC.RECONVERGENT B0 ;  /* 0x0000000000007941 */ /* 0x000fea0003800200 */
.L_x_1504:
        /* <DEDUP_REMOVED lines=13> */
.L_x_1507:
[----:B------:R-:W-:Y:S05]  /*d6a0*/  BSYNC.RECONVERGENT B0 ;  /* 0x0000000000007941 */ /* 0x000fea0003800200 */
.L_x_1506:
[----:B------:R-:W-:Y:S02]  /*d6b0*/  F2FP.BF16.F32.PACK_AB R180, RZ, R108 ;  /* 0x0000006cffb4723e */ /* 0x000fe400000010ff */
[----:B------:R-:W-:Y:S02]  /*d6c0*/  MOV R108, R181 ;  /* 0x000000b5006c7202 */ /* 0x000fe40000000f00 */
[----:B------:R-:W-:-:S07]  /*d6d0*/  PRMT R172, R180, 0x7610, R172 ;  /* 0x00007610b4ac7816 */ /* 0x000fce00000000ac */
.L_x_1503:
        /* <DEDUP_REMOVED lines=12> */
[----:B------:R-:W-:Y:S02]  /*d7a0*/  FMUL.FTZ R181, R181, UR22 ;  /* 0x00000016b5b57c20 */ /* 0x000fe40008410000 */
[----:B------:R-:W-:-:S04]  /*d7b0*/  IMAD.U32 R180, R180, 0x10000, RZ ;  /* 0x00010000b4b47824 */ /* 0x000fc800078e00ff */
[----:B------:R-:W-:-:S07]  /*d7c0*/  FMUL.FTZ R180, R180, R181 ;  /* 0x000000b5b4b47220 */ /* 0x000fce0000410000 */
.L_x_1510:
[----:B------:R-:W-:Y:S05]  /*d7d0*/  BSYNC.RECONVERGENT B0 ;  /* 0x0000000000007941 */ /* 0x000fea0003800200 */
.L_x_1509:
[----:B------:R-:W-:Y:S01]  /*d7e0*/  BSSY.RECONVERGENT B0, `(.L_x_1511) ;  /* 0x000000e000007945 */ /* 0x000fe20003800200 */
[----:B------:R-:W-:Y:S01]  /*d7f0*/  FADD.FTZ R181, R109, R180 ;  /* 0x000000b46db57221 */ /* 0x000fe20000010000 */
[----:B------:R-:W-:Y:S02]  /*d800*/  MOV R109, RZ ;  /* 0x000000ff006d7202 */ /* 0x000fe40000000f00 */
        /* <DEDUP_REMOVED lines=11> */
.L_x_1512:
[----:B------:R-:W-:Y:S05]  /*d8c0*/  BSYNC.RECONVERGENT B0 ;  /* 0x0000000000007941 */ /* 0x000fea0003800200 */
.L_x_1511:
[----:B------:R-:W-:Y:S02]  /*d8d0*/  F2FP.BF16.F32.PACK_AB R180, RZ, R109 ;  /* 0x0000006dffb4723e */ /* 0x000fe400000010ff */
[----:B------:R-:W-:Y:S02]  /*d8e0*/  MOV R109, R181 ;  /* 0x000000b5006d7202 */ /* 0x000fe40000000f00 */
[----:B------:R-:W-:-:S07]  /*d8f0*/  PRMT R172, R172, 0x5410, R180 ;  /* 0x00005410acac7816 */ /* 0x000fce00000000b4 */
.L_x_1508:
        /* <DEDUP_REMOVED lines=14> */
.L_x_1515:
[----:B------:R-:W-:Y:S05]  /*d9e0*/  BSYNC.RECONVERGENT B0 ;  /* 0x0000000000007941 */ /* 0x000fea0003800200 */
.L_x_1514:
        /* <DEDUP_REMOVED lines=13> */
.L_x_1517:
[----:B------:R-:W-:Y:S05]  /*dac0*/  BSYNC.RECONVERGENT B0 ;  /* 0x0000000000007941 */ /* 0x000fea0003800200 */
.L_x_1516:
[----:B------:R-:W-:Y:S02]  /*dad0*/  F2FP.BF16.F32.PACK_AB R180, RZ, R110 ;  /* 0x0000006effb4723e */ /* 0x000fe400000010ff */
[----:B------:R-:W-:Y:S02]  /*dae0*/  MOV R110, R181 ;  /* 0x000000b5006e7202 */ /* 0x000fe40000000f00 */
[----:B------:R-:W-:-:S07]  /*daf0*/  PRMT R173, R180, 0x7610, R173 ;  /* 0x00007610b4ad7816 */ /* 0x000fce00000000ad */
.L_x_1513:
        /* <DEDUP_REMOVED lines=15> */
.L_x_1520:
[----:B------:R-:W-:Y:S05]  /*dbf0*/  BSYNC.RECONVERGENT B0 ;  /* 0x0000000000007941 */ /* 0x000fea0003800200 */
.L_x_1519:
        /* <DEDUP_REMOVED lines=14> */
.L_x_1522:
[----:B------:R-:W-:Y:S05]  /*dce0*/  BSYNC.RECONVERGENT B0 ;  /* 0x0000000000007941 */ /* 0x000fea0003800200 */
.L_x_1521:
[----:B------:R-:W-:Y:S02]  /*dcf0*/  F2FP.BF16.F32.PACK_AB R180, RZ, R111 ;  /* 0x0000006fffb4723e */ /* 0x000fe400000010ff */
[----:B------:R-:W-:Y:S02]  /*dd00*/  MOV R111, R181 ;  /* 0x000000b5006f7202 */ /* 0x000fe40000000f00 */
[----:B------:R-:W-:-:S07]  /*dd10*/  PRMT R173, R173, 0x5410, R180 ;  /* 0x00005410adad7816 */ /* 0x000fce00000000b4 */
.L_x_1518:
        /* <DEDUP_REMOVED lines=14> */
.L_x_1525:
[----:B------:R-:W-:Y:S05]  /*de00*/  BSYNC.RECONVERGENT B0 ;  /* 0x0000000000007941 */ /* 0x000fea0003800200 */
.L_x_1524:
        /* <DEDUP_REMOVED lines=13> */
.L_x_1527:
[----:B------:R-:W-:Y:S05]  /*dee0*/  BSYNC.RECONVERGENT B0 ;  /* 0x0000000000007941 */ /* 0x000fea0003800200 */
.L_x_1526:
[----:B------:R-:W-:Y:S02]  /*def0*/  F2FP.BF16.F32.PACK_AB R180, RZ, R104 ;  /* 0x00000068ffb4723e */ /* 0x000fe400000010ff */
[----:B------:R-:W-:Y:S02]  /*df00*/  MOV R104, R181 ;  /* 0x000000b500687202 */ /* 0x000fe40000000f00 */
[----:B------:R-:W-:-:S07]  /*df10*/  PRMT R174, R180, 0x7610, R174 ;  /* 0x00007610b4ae7816 */ /* 0x000fce00000000ae */
.L_x_1523:
        /* <DEDUP_REMOVED lines=15> */
.L_x_1530:
[----:B------:R-:W-:Y:S05]  /*e010*/  BSYNC.RECONVERGENT B0 ;  /* 0x0000000000007941 */ /* 0x000fea0003800200 */
.L_x_1529:
        /* <DEDUP_REMOVED lines=14> */
.L_x_1532:
[----:B------:R-:W-:Y:S05]  /*e100*/  BSYNC.RECONVERGENT B0 ;  /* 0x0000000000007941 */ /* 0x000fea0003800200 */
.L_x_1531:
[----:B------:R-:W-:Y:S02]  /*e110*/  F2FP.BF16.F32.PACK_AB R180, RZ, R105 ;  /* 0x00000069ffb4723e */ /* 0x000fe400000010ff */
[----:B------:R-:W-:Y:S02]  /*e120*/  MOV R105, R181 ;  /* 0x000000b500697202 */ /* 0x000fe40000000f00 */
[----:B------:R-:W-:-:S07]  /*e130*/  PRMT R174, R174, 0x5410, R180 ;  /* 0x00005410aeae7816 */ /* 0x000fce00000000b4 */
.L_x_1528:
        /* <DEDUP_REMOVED lines=14> */
.L_x_1535:
[----:B------:R-:W-:Y:S05]  /*e220*/  BSYNC.RECONVERGENT B0 ;  /* 0x0000000000007941 */ /* 0x000fea0003800200 */
.L_x_1534:
        /* <DEDUP_REMOVED lines=13> */
.L_x_1537:
[----:B------:R-:W-:Y:S05]  /*e300*/  BSYNC.RECONVERGENT B0 ;  /* 0x0000000000007941 */ /* 0x000fea0003800200 */
.L_x_1536:
[----:B------:R-:W-:Y:S02]  /*e310*/  F2FP.BF16.F32.PACK_AB R180, RZ, R106 ;  /* 0x0000006affb4723e */ /* 0x000fe400000010ff */
[----:B------:R-:W-:Y:S02]  /*e320*/  MOV R106, R181 ;  /* 0x000000b5006a7202 */ /* 0x000fe40000000f00 */
[----:B------:R-:W-:-:S07]  /*e330*/  PRMT R175, R180, 0x7610, R175 ;  /* 0x00007610b4af7816 */ /* 0x000fce00000000af */
.L_x_1533:
[----:B------:R-:W-:Y:S05]  /*e340*/  @!P1 BRA `(.L_x_1487) ;  /* 0x0000000000509947 */ /* 0x000fea0003800000 */
[----:B------:R-:W-:Y:S01]  /*e350*/  FFMA.FTZ R186, R216, UR9, R186 ;  /* 0x00000009d8ba7c23 */ /* 0x000fe200080100ba */
[----:B------:R-:W-:Y:S02]  /*e360*/  ISETP.GE.U32.AND P2, PT, R246, RZ, PT ;  /* 0x000000fff600720c */ /* 0x000fe40003f46070 */
[----:B------:R-:W-:Y:S01]  /*e370*/  ISETP.LT.AND P3, PT, RZ, UR29, PT ;  /* 0x0000001dff007c0c */ /* 0x000fe2000bf61270 */
[----:B------:R-:W-:Y:S01]  /*e380*/  FADD.FTZ R186, R215, -R186 ;  /* 0x800000bad7ba7221 */ /* 0x000fe20000010000 */
[----:B------:R-:W-:Y:S02]  /*e390*/  ISETP.GE.U32.AND.EX P2, PT, R247, 0x1000000, PT, P2 ;  /* 0x01000000f700780c */ /* 0x000fe40003f46120 */
[----:B0-----:R-:W-:Y:S01]  /*e3a0*/  PRMT R183, R43, 0x7632, R183 ;  /* 0x000076322bb77816 */ /* 0x001fe200000000b7 */
[----:B------:R-:W-:-:S05]  /*e3b0*/  FMUL.FTZ R180, R186, UR28 ;  /* 0x0000001cbab47c20 */ /* 0x000fca0008410000 */
[----:B------:R-:W-:-:S05]  /*e3c0*/  FSEL R180, R180, RZ, P3 ;  /* 0x000000ffb4b47208 */ /* 0x000fca0001800000 */
[----:B------:R-:W-:Y:S01]  /*e3d0*/  FMUL.FTZ R180, R180, UR23 ;  /* 0x00000017b4b47c20 */ /* 0x000fe20008410000 */
[----:B-----5:R-:W-:Y:S02]  /*e3e0*/  @P2 PRMT R181, R171, 0x7632, R181 ;  /* 0x00007632abb52816 */ /* 0x020fe400000000b5 */
[----:B------:R-:W-:Y:S01]  /*e3f0*/  @P2 SHF.L.U32 R183, R183, 0x10, RZ ;  /* 0x00000010b7b72819 */ /* 0x000fe200000006ff */
[----:B------:R-:W-:Y:S01]  /*e400*/  FMUL.FTZ R182, R180, UR22 ;  /* 0x00000016b4b67c20 */ /* 0x000fe20008410000 */
[----:B------:R-:W-:Y:S01]  /*e410*/  HFMA2 R180, -RZ, RZ, 0, 0 ;  /* 0x00000000ffb47431 */ /* 0x000fe200000001ff */
[----:B------:R-:W-:-:S05]  /*e420*/  @P2 SHF.L.U32 R181, R181, 0x10, RZ ;  /* 0x00000010b5b52819 */ /* 0x000fca00000006ff */
[----:B------:R-:W-:Y:S01]  /*e430*/  @P2 FMUL.FTZ R180, R182, R181 ;  /* 0x000000b5b6b42220 */ /* 0x000fe20000410000 */
[----:B------:R-:W-:Y:S01]  /*e440*/  MOV R181, RZ ;  /* 0x000000ff00b57202 */ /* 0x000fe20000000f00 */
[----:B------:R-:W-:Y:S02]  /*e450*/  @P2 FMUL.FTZ R181, R183, R182 ;  /* 0x000000b6b7b52220 */ /* 0x000fe40000410000 */
[----:B------:R-:W-:-:S03]  /*e460*/  FADD.FTZ R107, R107, R180 ;  /* 0x000000b46b6b7221 */ /* 0x000fc60000010000 */
[----:B------:R-:W-:-:S04]  /*e470*/  F2FP.BF16.F32.PACK_AB R181, RZ, R181 ;  /* 0x000000b5ffb5723e */ /* 0x000fc800000010ff */
[----:B------:R-:W-:-:S07]  /*e480*/  PRMT R175, R175, 0x5410, R181 ;  /* 0x00005410afaf7816 */ /* 0x000fce00000000b5 */
.L_x_1487:
[----:B0-----:R-:W0:Y:S01]  /*e490*/  @P0 LDC.64 R182, c[0x0][0x478] ;  /* 0x00011e00ffb60b82 */ /* 0x001e220000000a00 */
[----:B------:R-:W-:Y:S01]  /*e4a0*/  @P0 IADD3 R187, PT, PT, R184, 0x180, RZ ;  /* 0x00000180b8bb0810 */ /* 0x000fe20007ffe0ff */
[----:B------:R-:W-:Y:S02]  /*e4b0*/  UIADD3 UR8, UPT, UPT, UR8, UR24, URZ ;  /* 0x0000001808087290 */ /* 0x000fe4000fffe0ff */
[----:B------:R-:W-:Y:S02]  /*e4c0*/  UPLOP3.LUT UP1, UPT, UPT, UPT, UP1, 0x40, 0x4 ;  /* 0x000000000004789c */ /* 0x000fe40003f2e810 */
[----:B------:R-:W-:Y:S02]  /*e4d0*/  UISETP.GE.AND UP0, UPT, UR8, UR25, UPT ;  /* 0x000000190800728c */ /* 0x000fe4000bf06270 */
[----:B------:R-:W1:Y:S01]  /*e4e0*/  @P1 LDC.64 R180, c[0x0][0x468] ;  /* 0x00011a00ffb41b82 */ /* 0x000e620000000a00 */
[----:B0-----:R-:W-:-:S05]  /*e4f0*/  @P0 IMAD.WIDE.U32 R182, R187, 0x10, R182 ;  /* 0x00000010bbb60825 */ /* 0x001fca00078e00b6 */
[----:B------:R2:W-:Y:S01]  /*e500*/  @P0 STG.E.128 desc[UR20][R182.64], R176 ;  /* 0x000000b0b6000986 */ /* 0x0005e2000c101d14 */
[----:B-1----:R-:W-:-:S05]  /*e510*/  @P1 IMAD.WIDE.U32 R180, R185, 0x10, R180 ;  /* 0x00000010b9b41825 */ /* 0x002fca00078e00b4 */
[----:B------:R2:W-:Y:S01]  /*e520*/  @P1 STG.E.128 desc[UR20][R180.64], R172 ;  /* 0x000000acb4001986 */ /* 0x0005e2000c101d14 */
[----:B------:R-:W-:Y:S05]  /*e530*/  BRA.U !UP0, `(.L_x_1538) ;  /* 0xffffff2108187547 */ /* 0x000fea000b83ffff */
.L_x_1276:
[----:B------:R-:W1:Y:S08]  /*e540*/  S2UR UR9, SR_CTAID.X ;  /* 0x00000000000979c3 */ /* 0x000e700000002500 */
[----:B------:R-:W1:Y:S08]  /*e550*/  LDC R9, c[0x0][0x388] ;  /* 0x0000e200ff097b82 */ /* 0x000e700000000800 */
[----:B------:R-:W3:Y:S08]  /*e560*/  LDC.64 R2, c[0x0][0x440] ;  /* 0x00011000ff027b82 */ /* 0x000ef00000000a00 */
[----:B------:R-:W4:Y:S08]  /*e570*/  LDC.64 R4, c[0x0][0x448] ;  /* 0x00011200ff047b82 */ /* 0x000f300000000a00 */
[----:B------:R-:W2:Y:S01]  /*e580*/  LDC.64 R6, c[0x0][0x460] ;  /* 0x00011800ff067b82 */ /* 0x000ea20000000a00 */
[----:B-1----:R-:W-:-:S05]  /*e590*/  IMAD R9, R9, UR9, RZ ;  /* 0x0000000909097c24 */ /* 0x002fca000f8e02ff */
[----:B------:R-:W-:-:S05]  /*e5a0*/  LEA.HI R9, R9, R238, RZ, 0x1d ;  /* 0x000000ee09097211 */ /* 0x000fca00078fe8ff */
[----:B---3--:R-:W-:-:S04]  /*e5b0*/  IMAD.WIDE.U32 R2, R9, 0x20, R2 ;  /* 0x0000002009027825 */ /* 0x008fc800078e0002 */
[C---:B----4-:R-:W-:Y:S01]  /*e5c0*/  IMAD.WIDE.U32 R4, R9.reuse, 0x20, R4 ;  /* 0x0000002009047825 */ /* 0x050fe200078e0004 */
[----:B0-----:R-:W-:Y:S04]  /*e5d0*/  STG.E.128 desc[UR20][R2.64], R164 ;  /* 0x000000a402007986 */ /* 0x001fe8000c101d14 */
[----:B------:R-:W-:Y:S01]  /*e5e0*/  STG.E.128 desc[UR20][R2.64+0x10], R160 ;  /* 0x000010a002007986 */ /* 0x000fe2000c101d14 */
[----:B--2---:R-:W-:-:S03]  /*e5f0*/  IMAD.WIDE.U32 R6, R9, 0x20, R6 ;  /* 0x0000002009067825 */ /* 0x004fc600078e0006 */
        /* <DEDUP_REMOVED lines=23> */
.L_x_1539:
        /* <DEDUP_REMOVED lines=9> */
.L_x_15597:


//--------------------- .text._ZN10layer_norm13ln_bwd_kernelINS_13Kernel_traitsI6__halfS2_S2_S2_fjLj4096ELj1ELj1ELj4ELj16ENS_18Kernel_traits_baseILj4096ES2_S2_S2_S2_fjLj128EEEEELb0ELb0ELb0ELb0EEEvNS_9BwdParamsE --------------------------
	.section	.text._ZN10layer_norm13ln_bwd_kernelINS_13Kernel_traitsI6__halfS2_S2_S2_fjLj4096ELj1ELj1ELj4ELj16ENS_18Kernel_traits_baseILj4096ES2_S2_S2_S2_fjLj128EEEEELb0ELb0ELb0ELb0EEEvNS_9BwdParamsE,"ax",@progbits
	.align	128
        .global         _ZN10layer_norm13ln_bwd_kernelINS_13Kernel_traitsI6__halfS2_S2_S2_fjLj4096ELj1ELj1ELj4ELj16ENS_18Kernel_traits_baseILj4096ES2_S2_S2_S2_fjLj128EEEEELb0ELb0ELb0ELb0EEEvNS_9BwdParamsE
        .type           _ZN10layer_norm13ln_bwd_kernelINS_13Kernel_traitsI6__halfS2_S2_S2_fjLj4096ELj1ELj1ELj4ELj16ENS_18Kernel_traits_baseILj4096ES2_S2_S2_S2_fjLj128EEEEELb0ELb0ELb0ELb0EEEvNS_9BwdParamsE,@function
        .size           _ZN10layer_norm13ln_bwd_kernelINS_13Kernel_traitsI6__halfS2_S2_S2_fjLj4096ELj1ELj1ELj4ELj16ENS_18Kernel_traits_baseILj4096ES2_S2_S2_S2_fjLj128EEEEELb0ELb0ELb0ELb0EEEvNS_9BwdParamsE,(.L_x_15598 - _ZN10layer_norm13ln_bwd_kernelINS_13Kernel_traitsI6__halfS2_S2_S2_fjLj4096ELj1ELj1ELj4ELj16ENS_18Kernel_traits_baseILj4096ES2_S2_S2_S2_fjLj128EEEEELb0ELb0ELb0ELb0EEEvNS_9BwdParamsE)
        .other          _ZN10layer_norm13ln_bwd_kernelINS_13Kernel_traitsI6__halfS2_S2_S2_fjLj4096ELj1ELj1ELj4ELj16ENS_18Kernel_traits_baseILj4096ES2_S2_S2_S2_fjLj128EEEEELb0ELb0ELb0ELb0EEEvNS_9BwdParamsE,@"STO_CUDA_ENTRY STV_DEFAULT"
_ZN10layer_norm13ln_bwd_kernelINS_13Kernel_traitsI6__halfS2_S2_S2_fjLj4096ELj1ELj1ELj4ELj16ENS_18Kernel_traits_baseILj4096ES2_S2_S2_S2_fjLj128EEEEELb0ELb0ELb0ELb0EEEvNS_9BwdParamsE:
.text._ZN10layer_norm13ln_bwd_kernelINS_13Kernel_traitsI6__halfS2_S2_S2_fjLj4096ELj1ELj1ELj4ELj16ENS_18Kernel_traits_baseILj4096ES2_S2_S2_S2_fjLj128EEEEELb0ELb0ELb0ELb0EEEvNS_9BwdParamsE:
        /* <DEDUP_REMOVED lines=68> */
[----:B------:R-:W-:Y:S02]  /*0440*/  MOV R0, UR6 ;  /* 0x0000000600007c02 */ /* 0x000fe40008000f00 */
        /* <DEDUP_REMOVED lines=20> */
[----:B0-----:R-:W-:-:S02]  /*0590*/  ISETP.NE.U32.AND P5, PT, R2, RZ, PT ;  /* 0x000000ff0200720c */ /* 0x001fc40003fa5070 */
[----:B------:R-:W-:Y:S02]  /*05a0*/  CS2R R90, SRZ ;  /* 0x00000000005a7805 */ /* 0x000fe4000001ff00 */
[----:B------:R-:W-:Y:S02]  /*05b0*/  SHF.R.U32.HI R2, RZ, 0x5, R6 ;  /* 0x00000005ff027819 */ /* 0x000fe40000011606 */
[----:B------:R-:W-:Y:S02]  /*05c0*/  CS2R R92, SRZ ;  /* 0x00000000005c7805 */ /* 0x000fe4000001ff00 */
[----:B------:R-:W-:Y:S02]  /*05d0*/  ISETP.NE.AND.EX P5, PT, R3, RZ, PT, P5 ;  /* 0x000000ff0300720c */ /* 0x000fe40003fa5350 */
        /* <DEDUP_REMOVED lines=9> */
[----:B------:R-:W0:Y:S01]  /*0670*/  LDCU.U8 UR7, c[0x0][0x410] ;  /* 0x00008200ff0777ac */ /* 0x000e220008000000 */
[----:B------:R-:W1:Y:S01]  /*0680*/  LDCU UR10, c[0x0][0x400] ;  /* 0x00008000ff0a77ac */ /* 0x000e620008000800 */
[----:B------:R-:W2:Y:S01]  /*0690*/  LDCU.64 UR8, c[0x0][0x438] ;  /* 0x00008700ff0877ac */ /* 0x000ea20008000a00 */
[----:B------:R-:W3:Y:S03]  /*06a0*/  LDCU.64 UR12, c[0x0][0x478] ;  /* 0x00008f00ff0c77ac */ /* 0x000ee60008000a00 */
.L_x_1579:
[----:B------:R-:W4:Y:S08]  /*06b0*/  LDC.64 R136, c[0x0][0x3c0] ;  /* 0x0000f000ff887b82 */ /* 0x000f300000000a00 */
[----:B------:R-:W0:Y:S08]  /*06c0*/  LDC.64 R138, c[0x0][0x3c8] ;  /* 0x0000f200ff8a7b82 */ /* 0x000e300000000a00 */
[----:B------:R-:W1:Y:S01]  /*06d0*/  LDC R5, c[0x0][0x388] ;  /* 0x0000e200ff057b82 */ /* 0x000e620000000800 */
[----:B----4-:R-:W-:-:S06]  /*06e0*/  IMAD.WIDE R136, R0, 0x4, R136 ;  /* 0x0000000400887825 */ /* 0x010fcc00078e0288 */
[----:B------:R4:W2:Y:S01]  /*06f0*/  LDG.E R136, desc[UR4][R136.64] ;  /* 0x0000000488887981 */ /* 0x0008a2000c1e1900 */
[----:B------:R-:W-:Y:S01]  /*0700*/  ISETP.GE.U32.AND P3, PT, R4, 0x80, PT ;  /* 0x000000800400780c */ /* 0x000fe20003f66070 */
[----:B0-----:R-:W-:Y:S01]  /*0710*/  IMAD.WIDE R138, R0, 0x4, R138 ;  /* 0x00000004008a7825 */ /* 0x001fe200078e028a */
[C---:B------:R-:W-:Y:S01]  /*0720*/  ISETP.GE.U32.AND P1, PT, R4.reuse, 0x100, PT ;  /* 0x000001000400780c */ /* 0x040fe20003f26070 */
[----:B------:R-:W0:Y:S01]  /*0730*/  S2R R180, SR_CgaCtaId ;  /* 0x0000000000b47919 */ /* 0x000e220000008800 */
[----:B------:R-:W-:Y:S02]  /*0740*/  ISETP.GE.U32.AND P2, PT, R4, 0x180, PT ;  /* 0x000001800400780c */ /* 0x000fe40003f46070 */
[----:B-----5:R0:W5:Y:S01]  /*0750*/  LDG.E R179, desc[UR4][R138.64] ;  /* 0x000000048ab37981 */ /* 0x020162000c1e1900 */
[----:B-1----:R-:W-:-:S05]  /*0760*/  IMAD R140, R0, R5, RZ ;  /* 0x00000005008c7224 */ /* 0x002fca00078e02ff */
[----:B------:R-:W-:-:S04]  /*0770*/  SHF.R.S32.HI R141, RZ, 0x1f, R140 ;  /* 0x0000001fff8d7819 */ /* 0x000fc8000001148c */
[----:B------:R-:W-:Y:S01]  /*0780*/  LEA.HI R141, R141, R140, RZ, 0x3 ;  /* 0x0000008c8d8d7211 */ /* 0x000fe200078f18ff */
[----:B------:R-:W-:Y:S01]  /*0790*/  BSSY.RECONVERGENT B0, `(.L_x_1541) ;  /* 0x0000065000007945 */ /* 0x000fe20003800200 */
[----:B------:R-:W-:Y:S02]  /*07a0*/  ISETP.NE.AND P0, PT, RZ, UR7, PT ;  /* 0x00000007ff007c0c */ /* 0x000fe4000bf05270 */
[----:B------:R-:W-:Y:S01]  /*07b0*/  LEA.HI.SX32 R177, R141, R6, 0x1d ;  /* 0x000000068db17211 */ /* 0x000fe200078feaff */
[----:B------:R-:W-:Y:S01]  /*07c0*/  HFMA2 R183, -RZ, RZ, 0, 0 ;  /* 0x00000000ffb77431 */ /* 0x000fe200000001ff */
[----:B------:R-:W-:Y:S02]  /*07d0*/  MOV R184, RZ ;  /* 0x000000ff00b87202 */ /* 0x000fe40000000f00 */
[----:B----4-:R-:W-:Y:S02]  /*07e0*/  P2R R137, PR, RZ, 0x1 ;  /* 0x00000001ff897803 */ /* 0x010fe40000000000 */
[----:B------:R-:W-:-:S02]  /*07f0*/  MOV R182, R177 ;  /* 0x000000b100b67202 */ /* 0x000fc40000000f00 */
[----:B--2---:R-:W-:Y:S01]  /*0800*/  FSEL R181, R136, RZ, !P0 ;  /* 0x000000ff88b57208 */ /* 0x004fe20004000000 */
[----:B0-----:R-:W-:Y:S06]  /*0810*/  @!P3 BRA `(.L_x_1542) ;  /* 0x000000040070b947 */ /* 0x001fec0003800000 */
[----:B------:R-:W0:Y:S08]  /*0820*/  LDC.64 R8, c[0x0][0x3a8] ;  /* 0x0000ea00ff087b82 */ /* 0x000e300000000a00 */
[----:B------:R-:W1:Y:S01]  /*0830*/  LDC.64 R12, c[0x0][0x428] ;  /* 0x00010a00ff0c7b82 */ /* 0x000e620000000a00 */
[----:B0-----:R-:W-:-:S06]  /*0840*/  IMAD.WIDE.U32 R8, R177, 0x10, R8 ;  /* 0x00000010b1087825 */ /* 0x001fcc00078e0008 */
[----:B------:R-:W2:Y:S01]  /*0850*/  LDG.E.128 R8, desc[UR4][R8.64] ;  /* 0x0000000408087981 */ /* 0x000ea2000c1e1d00 */
[----:B-1----:R-:W-:-:S06]  /*0860*/  IMAD.WIDE.U32 R12, R177, 0x10, R12 ;  /* 0x00000010b10c7825 */ /* 0x002fcc00078e000c */
[----:B------:R-:W4:Y:S01]  /*0870*/  LDG.E.128 R12, desc[UR4][R12.64] ;  /* 0x000000040c0c7981 */ /* 0x000f22000c1e1d00 */
[----:B------:R-:W-:-:S04]  /*0880*/  ISETP.NE.U32.AND P0, PT, RZ, UR8, PT ;  /* 0x00000008ff007c0c */ /* 0x000fc8000bf05070 */
[----:B------:R-:W-:-:S13]  /*0890*/  ISETP.NE.AND.EX P0, PT, RZ, UR9, PT, P0 ;  /* 0x00000009ff007c0c */ /* 0x000fda000bf05300 */
[----:B------:R-:W0:Y:S02]  /*08a0*/  @P0 LDC.64 R16, c[0x0][0x438] ;  /* 0x00010e00ff100b82 */ /* 0x000e240000000a00 */
[----:B0-----:R-:W-:-:S05]  /*08b0*/  @P0 IMAD.WIDE.U32 R16, R177, 0x10, R16 ;  /* 0x00000010b1100825 */ /* 0x001fca00078e0010 */
[----:B------:R0:W5:Y:S01]  /*08c0*/  @P0 LDG.E.128 R116, desc[UR4][R16.64] ;  /* 0x0000000410740981 */ /* 0x000162000c1e1d00 */
[--C-:B--2---:R-:W-:Y:S02]  /*08d0*/  HADD2.F32 R18, -RZ, R8.reuse.H0_H0 ;  /* 0x20000008ff127230 */ /* 0x104fe40000004100 */
[----:B------:R-:W-:Y:S02]  /*08e0*/  HADD2.F32 R20, -RZ, R8.H1_H1 ;  /* 0x30000008ff147230 */ /* 0x000fe40000004100 */
[--C-:B------:R-:W-:Y:S02]  /*08f0*/  HADD2.F32 R22, -RZ, R9.reuse.H0_H0 ;  /* 0x20000009ff167230 */ /* 0x100fe40000004100 */
[----:B------:R-:W-:Y:S01]  /*0900*/  FADD.FTZ R18, -R181, R18 ;  /* 0x00000012b5127221 */ /* 0x000fe20000010100 */
[----:B------:R-:W-:Y:S02]  /*0910*/  HADD2.F32 R136, -RZ, R9.H1_H1 ;  /* 0x30000009ff887230 */ /* 0x000fe40000004100 */
[----:B------:R-:W-:-:S02]  /*0920*/  HADD2.F32 R8, -RZ, R48.H0_H0 ;  /* 0x20000030ff087230 */ /* 0x000fc40000004100 */
[----:B-----5:R-:W-:Y:S01]  /*0930*/  FMUL.FTZ R3, R179, R18 ;  /* 0x00000012b3037220 */ /* 0x020fe20000410000 */
[----:B----4-:R-:W-:Y:S02]  /*0940*/  HADD2.F32 R7, -RZ, R12.H0_H0 ;  /* 0x2000000cff077230 */ /* 0x010fe40000004100 */
[C---:B------:R-:W-:Y:S01]  /*0950*/  FADD.FTZ R22, -R181.reuse, R22 ;  /* 0x00000016b5167221 */ /* 0x040fe20000010100 */
[--C-:B------:R-:W-:Y:S02]  /*0960*/  HADD2.F32 R140, -RZ, R10.reuse.H0_H0 ;  /* 0x2000000aff8c7230 */ /* 0x100fe40000004100 */
[----:B------:R-:W-:Y:S02]  /*0970*/  HADD2.F32 R142, -RZ, R10.H1_H1 ;  /* 0x3000000aff8e7230 */ /* 0x000fe40000004100 */
[----:B------:R-:W-:Y:S01]  /*0980*/  FADD.FTZ R10, -R181, R20 ;  /* 0x00000014b50a7221 */ /* 0x000fe20000010100 */
[----:B------:R-:W-:Y:S02]  /*0990*/  HADD2.F32 R12, -RZ, R12.H1_H1 ;  /* 0x3000000cff0c7230 */ /* 0x000fe40000004100 */
[----:B------:R-:W-:Y:S01]  /*09a0*/  FMUL.FTZ R8, R8, R7 ;  /* 0x0000000708087220 */ /* 0x000fe20000410000 */
[----:B------:R-:W-:-:S02]  /*09b0*/  HADD2.F32 R9, -RZ, R48.H1_H1 ;  /* 0x30000030ff097230 */ /* 0x000fc40000004100 */
[----:B------:R-:W-:Y:S01]  /*09c0*/  FADD.FTZ R80, R80, R7 ;  /* 0x0000000750507221 */ /* 0x000fe20000010000 */
[--C-:B------:R-:W-:Y:S02]  /*09d0*/  HADD2.F32 R184, -RZ, R11.reuse.H0_H0 ;  /* 0x2000000bffb87230 */ /* 0x100fe40000004100 */
[----:B------:R-:W-:Y:S01]  /*09e0*/  FFMA.FTZ R52, R3, R7, R52 ;  /* 0x0000000703347223 */ /* 0x000fe20000010034 */
[----:B------:R-:W-:Y:S02]  /*09f0*/  HADD2.F32 R186, -RZ, R11.H1_H1 ;  /* 0x3000000bffba7230 */ /* 0x000fe40000004100 */
[----:B------:R-:W-:Y:S01]  /*0a00*/  FMUL.FTZ R10, R179, R10 ;  /* 0x0000000ab30a7220 */ /* 0x000fe20000410000 */
[--C-:B0-----:R-:W-:Y:S02]  /*0a10*/  HADD2.F32 R16, -RZ, R13.reuse.H0_H0 ;  /* 0x2000000dff107230 */ /* 0x101fe40000004100 */
[----:B------:R-:W-:Y:S01]  /*0a20*/  FMUL.FTZ R7, R9, R12 ;  /* 0x0000000c09077220 */ /* 0x000fe20000410000 */
[----:B------:R-:W-:-:S02]  /*0a30*/  HADD2.F32 R138, -RZ, R13.H1_H1 ;  /* 0x3000000dff8a7230 */ /* 0x000fc40000004100 */
[----:B------:R-:W-:Y:S01]  /*0a40*/  FMUL.FTZ R9, R179, R22 ;  /* 0x00000016b3097220 */ /* 0x000fe20000410000 */
[--C-:B------:R-:W-:Y:S02]  /*0a50*/  HADD2.F32 R11, -RZ, R49.reuse.H0_H0 ;  /* 0x20000031ff0b7230 */ /* 0x100fe40000004100 */
[----:B------:R-:W-:Y:S01]  /*0a60*/  FADD.FTZ R140, -R181, R140 ;  /* 0x0000008cb58c7221 */ /* 0x000fe20000010100 */
[----:B------:R-:W-:Y:S02]  /*0a70*/  HADD2.F32 R13, -RZ, R49.H1_H1 ;  /* 0x30000031ff0d7230 */ /* 0x000fe40000004100 */
[----:B------:R-:W-:Y:S01]  /*0a80*/  FADD.FTZ R81, R81, R12 ;  /* 0x0000000c51517221 */ /* 0x000fe20000010000 */
[----:B------:R-:W-:Y:S01]  /*0a90*/  FFMA.FTZ R53, R10, R12, R53 ;  /* 0x0000000c0a357223 */ /* 0x000fe20000010035 */
[-C--:B------:R-:W-:Y:S01]  /*0aa0*/  FMUL.FTZ R12, R11, R16.reuse ;  /* 0x000000100b0c7220 */ /* 0x080fe20000410000 */
[----:B------:R-:W-:Y:S01]  /*0ab0*/  FADD.FTZ R82, R82, R16 ;  /* 0x0000001052527221 */ /* 0x000fe20000010000 */
[----:B------:R-:W-:Y:S01]  /*0ac0*/  FFMA.FTZ R54, R9, R16, R54 ;  /* 0x0000001009367223 */ /* 0x000fe20000010036 */
[----:B------:R-:W-:-:S02]  /*0ad0*/  HADD2.F32 R17, -RZ, R14.H0_H0 ;  /* 0x2000000eff117230 */ /* 0x000fc40000004100 */
[----:B------:R-:W-:Y:S01]  /*0ae0*/  FMUL.FTZ R11, R13, R138 ;  /* 0x0000008a0d0b7220 */ /* 0x000fe20000410000 */
[----:B------:R-:W-:Y:S02]  /*0af0*/  HADD2.F32 R16, -RZ, R50.H0_H0 ;  /* 0x20000032ff107230 */ /* 0x000fe40000004100 */
[----:B------:R-:W-:Y:S01]  /*0b00*/  FMUL.FTZ R13, R179, R140 ;  /* 0x0000008cb30d7220 */ /* 0x000fe20000410000 */
[----:B------:R-:W-:Y:S01]  /*0b10*/  FADD.FTZ R20, RZ, R8 ;  /* 0x00000008ff147221 */ /* 0x000fe20000010000 */
[----:B------:R-:W-:Y:S01]  /*0b20*/  FADD.FTZ R84, R84, R17 ;  /* 0x0000001154547221 */ /* 0x000fe20000010000 */
[----:B------:R-:W-:Y:S02]  /*0b30*/  HADD2.F32 R182, -RZ, R14.H1_H1 ;  /* 0x3000000effb67230 */ /* 0x000fe40000004100 */
[-C--:B------:R-:W-:Y:S01]  /*0b40*/  FMUL.FTZ R16, R16, R17.reuse ;  /* 0x0000001110107220 */ /* 0x080fe20000410000 */
[----:B------:R-:W-:Y:S01]  /*0b50*/  FFMA.FTZ R56, R13, R17, R56 ;  /* 0x000000110d387223 */ /* 0x000fe20000010038 */
[----:B------:R-:W-:Y:S01]  /*0b60*/  FFMA.FTZ R17, R3, R8, RZ ;  /* 0x0000000803117223 */ /* 0x000fe200000100ff */
[----:B------:R-:W-:Y:S01]  /*0b70*/  FADD.FTZ R19, R20, R7 ;  /* 0x0000000714137221 */ /* 0x000fe20000010000 */
[----:B------:R-:W-:Y:S01]  /*0b80*/  FADD.FTZ R14, -R181, R136 ;  /* 0x00000088b50e7221 */ /* 0x000fe20000010100 */
[----:B------:R-:W-:-:S02]  /*0b90*/  HADD2.F32 R141, -RZ, R15.H0_H0 ;  /* 0x2000000fff8d7230 */ /* 0x000fc40000004100 */
[----:B------:R-:W-:Y:S01]  /*0ba0*/  FFMA.FTZ R20, R10, R7, R17 ;  /* 0x000000070a147223 */ /* 0x000fe20000010011 */
[----:B------:R-:W-:Y:S01]  /*0bb0*/  FADD.FTZ R22, R19, R12 ;  /* 0x0000000c13167221 */ /* 0x000fe20000010000 */
[----:B------:R-:W-:Y:S01]  /*0bc0*/  FMUL.FTZ R14, R179, R14 ;  /* 0x0000000eb30e7220 */ /* 0x000fe20000410000 */
[----:B------:R-:W-:Y:S02]  /*0bd0*/  HADD2.F32 R143, -RZ, R15.H1_H1 ;  /* 0x3000000fff8f7230 */ /* 0x000fe40000004100 */
[----:B------:R-:W-:Y:S01]  /*0be0*/  FFMA.FTZ R137, R9, R12, R20 ;  /* 0x0000000c09897223 */ /* 0x000fe20000010014 */
[----:B------:R-:W-:Y:S02]  /*0bf0*/  HADD2.F32 R15, -RZ, R50.H1_H1 ;  /* 0x30000032ff0f7230 */ /* 0x000fe40000004100 */
[----:B------:R-:W-:Y:S01]  /*0c00*/  FADD.FTZ R18, -R181, R142 ;  /* 0x0000008eb5127221 */ /* 0x000fe20000010100 */
[----:B------:R-:W-:Y:S01]  /*0c10*/  FADD.FTZ R139, R22, R11 ;  /* 0x0000000b168b7221 */ /* 0x000fe20000010000 */
[C---:B------:R-:W-:Y:S01]  /*0c20*/  FFMA.FTZ R20, R14.reuse, R11, R137 ;  /* 0x0000000b0e147223 */ /* 0x040fe20000010089 */
[----:B------:R-:W-:Y:S01]  /*0c30*/  FADD.FTZ R83, R83, R138 ;  /* 0x0000008a53537221 */ /* 0x000fe20000010000 */
[----:B------:R-:W-:Y:S01]  /*0c40*/  FFMA.FTZ R55, R14, R138, R55 ;  /* 0x0000008a0e377223 */ /* 0x000fe20000010037 */
[----:B------:R-:W-:-:S02]  /*0c50*/  HADD2.F32 R136, -RZ, R51.H0_H0 ;  /* 0x20000033ff887230 */ /* 0x000fc40000004100 */
[----:B------:R-:W-:Y:S01]  /*0c60*/  FMUL.FTZ R15, R15, R182 ;  /* 0x000000b60f0f7220 */ /* 0x000fe20000410000 */
[----:B------:R-:W-:Y:S02]  /*0c70*/  HADD2.F32 R138, -RZ, R51.H1_H1 ;  /* 0x30000033ff8a7230 */ /* 0x000fe40000004100 */
[----:B------:R-:W-:Y:S01]  /*0c80*/  FMUL.FTZ R18, R179, R18 ;  /* 0x00000012b3127220 */ /* 0x000fe20000410000 */
[----:B------:R-:W-:Y:S01]  /*0c90*/  FADD.FTZ R184, -R181, R184 ;  /* 0x000000b8b5b87221 */ /* 0x000fe20000010100 */
[----:B------:R-:W-:Y:S01]  /*0ca0*/  FADD.FTZ R22, R139, R16 ;  /* 0x000000108b167221 */ /* 0x000fe20000010000 */
[----:B------:R-:W-:Y:S01]  /*0cb0*/  FFMA.FTZ R137, R13, R16, R20 ;  /* 0x000000100d897223 */ /* 0x000fe20000010014 */
[----:B------:R-:W-:Y:S01]  /*0cc0*/  FMUL.FTZ R17, R136, R141 ;  /* 0x0000008d88117220 */ /* 0x000fe20000410000 */
[----:B------:R-:W-:Y:S01]  /*0cd0*/  FMUL.FTZ R20, R138, R143 ;  /* 0x0000008f8a147220 */ /* 0x000fe20000410000 */
[----:B------:R-:W-:Y:S01]  /*0ce0*/  FMUL.FTZ R19, R179, R184 ;  /* 0x000000b8b3137220 */ /* 0x000fe20000410000 */
[----:B------:R-:W-:Y:S01]  /*0cf0*/  FADD.FTZ R186, -R181, R186 ;  /* 0x000000bab5ba7221 */ /* 0x000fe20000010100 */
[----:B------:R-:W-:Y:S01]  /*0d00*/  FADD.FTZ R136, R22, R15 ;  /* 0x0000000f16887221 */ /* 0x000fe20000010000 */
[----:B------:R-:W-:Y:S01]  /*0d10*/  FFMA.FTZ R138, R18, R15, R137 ;  /* 0x0000000f128a7223 */ /* 0x000fe20000010089 */
[----:B------:R-:W-:Y:S01]  /*0d20*/  FADD.FTZ R85, R85, R182 ;  /* 0x000000b655557221 */ /* 0x000fe20000010000 */
[----:B------:R-:W-:Y:S01]  /*0d30*/  FMUL.FTZ R22, R179, R186 ;  /* 0x000000bab3167220 */ /* 0x000fe20000410000 */
[----:B------:R-:W-:Y:S01]  /*0d40*/  FADD.FTZ R183, R136, R17 ;  /* 0x0000001188b77221 */ /* 0x000fe20000010000 */
[C---:B------:R-:W-:Y:S01]  /*0d50*/  FFMA.FTZ R137, R19.reuse, R17, R138 ;  /* 0x0000001113897223 */ /* 0x040fe2000001008a */
[----:B------:R-:W-:Y:S01]  /*0d60*/  FFMA.FTZ R57, R18, R182, R57 ;  /* 0x000000b612397223 */ /* 0x000fe20000010039 */
[----:B------:R-:W-:Y:S01]  /*0d70*/  FADD.FTZ R86, R86, R141 ;  /* 0x0000008d56567221 */ /* 0x000fe20000010000 */
[----:B------:R-:W-:Y:S01]  /*0d80*/  FFMA.FTZ R58, R19, R141, R58 ;  /* 0x0000008d133a7223 */ /* 0x000fe2000001003a */
[----:B------:R-:W-:Y:S01]  /*0d90*/  FADD.FTZ R87, R87, R143 ;  /* 0x0000008f57577221 */ /* 0x000fe20000010000 */
[C---:B------:R-:W-:Y:S01]  /*0da0*/  FFMA.FTZ R59, R22.reuse, R143, R59 ;  /* 0x0000008f163b7223 */ /* 0x040fe2000001003b */
[----:B------:R-:W-:Y:S01]  /*0db0*/  IADD3 R182, PT, PT, R177, 0x80, RZ ;  /* 0x00000080b1b67810 */ /* 0x000fe20007ffe0ff */
[----:B------:R-:W-:Y:S01]  /*0dc0*/  FADD.FTZ R183, R183, R20 ;  /* 0x00000014b7b77221 */ /* 0x000fe20000010000 */
[----:B------:R-:W-:-:S07]  /*0dd0*/  FFMA.FTZ R184, R22, R20, R137 ;  /* 0x0000001416b87223 */ /* 0x000fce0000010089 */
.L_x_1542:
[----:B---3--:R-:W-:Y:S05]  /*0de0*/  BSYNC.RECONVERGENT B0 ;  /* 0x0000000000007941 */ /* 0x008fea0003800200 */
.L_x_1541:
        /* <DEDUP_REMOVED lines=13> */
[----:B------:R-:W-:Y:S01]  /*0ec0*/  HADD2.F32 R139, -RZ, R39.H0_H0 ;  /* 0x20000027ff8b7230 */ /* 0x000fe20000004100 */
[----:B------:R-:W-:Y:S01]  /*0ed0*/  IADD3 R182, PT, PT, R182, 0x80, RZ ;  /* 0x00000080b6b67810 */ /* 0x000fe20007ffe0ff */
[--C-:B--2---:R-:W-:Y:S02]  /*0ee0*/  HADD2.F32 R34, -RZ, R24.reuse.H0_H0 ;  /* 0x20000018ff227230 */ /* 0x104fe40000004100 */
[----:B------:R-:W-:Y:S02]  /*0ef0*/  HADD2.F32 R136, -RZ, R24.H1_H1 ;  /* 0x30000018ff887230 */ /* 0x000fe40000004100 */
[--C-:B------:R-:W-:Y:S02]  /*0f00*/  HADD2.F32 R138, -RZ, R25.reuse.H0_H0 ;  /* 0x20000019ff8a7230 */ /* 0x100fe40000004100 */
[----:B------:R-:W-:Y:S01]  /*0f10*/  FADD.FTZ R34, -R181, R34 ;  /* 0x00000022b5227221 */ /* 0x000fe20000010100 */
[----:B------:R-:W-:-:S02]  /*0f20*/  HADD2.F32 R140, -RZ, R25.H1_H1 ;  /* 0x30000019ff8c7230 */ /* 0x000fc40000004100 */
[----:B------:R-:W-:Y:S02]  /*0f30*/  HADD2.F32 R24, -RZ, R36.H0_H0 ;  /* 0x20000024ff187230 */ /* 0x000fe40000004100 */
[----:B-----5:R-:W-:Y:S01]  /*0f40*/  FMUL.FTZ R21, R179, R34 ;  /* 0x00000022b3157220 */ /* 0x020fe20000410000 */
[----:B---3--:R-:W-:Y:S02]  /*0f50*/  HADD2.F32 R23, -RZ, R28.H0_H0 ;  /* 0x2000001cff177230 */ /* 0x008fe40000004100 */
[C---:B------:R-:W-:Y:S01]  /*0f60*/  FADD.FTZ R138, -R181.reuse, R138 ;  /* 0x0000008ab58a7221 */ /* 0x040fe20000010100 */
[--C-:B------:R-:W-:Y:S02]  /*0f70*/  HADD2.F32 R144, -RZ, R26.reuse.H0_H0 ;  /* 0x2000001aff907230 */ /* 0x100fe40000004100 */
[----:B------:R-:W-:Y:S02]  /*0f80*/  HADD2.F32 R146, -RZ, R26.H1_H1 ;  /* 0x3000001aff927230 */ /* 0x000fe40000004100 */
[----:B------:R-:W-:Y:S01]  /*0f90*/  FADD.FTZ R26, -R181, R136 ;  /* 0x00000088b51a7221 */ /* 0x000fe20000010100 */
[----:B------:R-:W-:-:S02]  /*0fa0*/  HADD2.F32 R28, -RZ, R28.H1_H1 ;  /* 0x3000001cff1c7230 */ /* 0x000fc40000004100 */
[-C--:B------:R-:W-:Y:S01]  /*0fb0*/  FMUL.FTZ R24, R24, R23.reuse ;  /* 0x0000001718187220 */ /* 0x080fe20000410000 */
[----:B------:R-:W-:Y:S02]  /*0fc0*/  HADD2.F32 R25, -RZ, R36.H1_H1 ;  /* 0x30000024ff197230 */ /* 0x000fe40000004100 */
[----:B------:R-:W-:Y:S01]  /*0fd0*/  FADD.FTZ R88, R88, R23 ;  /* 0x0000001758587221 */ /* 0x000fe20000010000 */
[--C-:B------:R-:W-:Y:S02]  /*0fe0*/  HADD2.F32 R188, -RZ, R27.reuse.H0_H0 ;  /* 0x2000001bffbc7230 */ /* 0x100fe40000004100 */
[----:B------:R-:W-:Y:S01]  /*0ff0*/  FFMA.FTZ R60, R21, R23, R60 ;  /* 0x00000017153c7223 */ /* 0x000fe2000001003c */
[----:B------:R-:W-:Y:S02]  /*1000*/  HADD2.F32 R190, -RZ, R27.H1_H1 ;  /* 0x3000001bffbe7230 */ /* 0x000fe40000004100 */
[----:B------:R-:W-:Y:S01]  /*1010*/  FMUL.FTZ R26, R179, R26 ;  /* 0x0000001ab31a7220 */ /* 0x000fe20000410000 */
[----:B0-----:R-:W-:-:S02]  /*1020*/  HADD2.F32 R32, -RZ, R29.H0_H0 ;  /* 0x2000001dff207230 */ /* 0x001fc40000004100 */
[----:B------:R-:W-:Y:S01]  /*1030*/  FMUL.FTZ R23, R25, R28 ;  /* 0x0000001c19177220 */ /* 0x000fe20000410000 */
[----:B------:R-:W-:Y:S02]  /*1040*/  HADD2.F32 R142, -RZ, R29.H1_H1 ;  /* 0x3000001dff8e7230 */ /* 0x000fe40000004100 */
        /* <DEDUP_REMOVED lines=13> */
[----:B------:R-:W-:Y:S01]  /*1120*/  FADD.FTZ R136, R183, R24 ;  /* 0x00000018b7887221 */ /* 0x000fe20000010000 */
[----:B------:R-:W-:Y:S01]  /*1130*/  FADD.FTZ R92, R92, R33 ;  /* 0x000000215c5c7221 */ /* 0x000fe20000010000 */
[----:B------:R-:W-:Y:S02]  /*1140*/  HADD2.F32 R186, -RZ, R30.H1_H1 ;  /* 0x3000001effba7230 */ /* 0x000fe40000004100 */
[-C--:B------:R-:W-:Y:S01]  /*1150*/  FMUL.FTZ R32, R32, R33.reuse ;  /* 0x0000002120207220 */ /* 0x080fe20000410000 */
[----:B------:R-:W-:Y:S01]  /*1160*/  FFMA.FTZ R64, R29, R33, R64 ;  /* 0x000000211d407223 */ /* 0x000fe20000010040 */
[----:B------:R-:W-:Y:S01]  /*1170*/  FFMA.FTZ R33, R21, R24, R184 ;  /* 0x0000001815217223 */ /* 0x000fe200000100b8 */
        /* <DEDUP_REMOVED lines=9> */
[----:B------:R-:W-:Y:S01]  /*1210*/  FMUL.FTZ R33, R139, R141 ;  /* 0x0000008d8b217220 */ /* 0x000fe20000410000 */
[----:B------:R-:W-:Y:S01]  /*1220*/  FADD.FTZ R34, -R181, R146 ;  /* 0x00000092b5227221 */ /* 0x000fe20000010100 */
[----:B------:R-:W-:Y:S01]  /*1230*/  FADD.FTZ R139, R138, R27 ;  /* 0x0000001b8a8b7221 */ /* 0x000fe20000010000 */
[----:B------:R-:W-:Y:S01]  /*1240*/  FFMA.FTZ R136, R30, R27, R137 ;  /* 0x0000001b1e887223 */ /* 0x000fe20000010089 */
[----:B------:R-:W-:Y:S01]  /*1250*/  FMUL.FTZ R31, R31, R186 ;  /* 0x000000ba1f1f7220 */ /* 0x000fe20000410000 */
[----:B------:R-:W-:Y:S01]  /*1260*/  FMUL.FTZ R34, R179, R34 ;  /* 0x00000022b3227220 */ /* 0x000fe20000410000 */
[----:B------:R-:W-:Y:S01]  /*1270*/  FADD.FTZ R188, -R181, R188 ;  /* 0x000000bcb5bc7221 */ /* 0x000fe20000010100 */
[----:B------:R-:W-:Y:S01]  /*1280*/  FADD.FTZ R138, R139, R32 ;  /* 0x000000208b8a7221 */ /* 0x000fe20000010000 */
[----:B------:R-:W-:Y:S01]  /*1290*/  FFMA.FTZ R137, R29, R32, R136 ;  /* 0x000000201d897223 */ /* 0x000fe20000010088 */
[----:B------:R-:W-:-:S02]  /*12a0*/  HADD2.F32 R144, -RZ, R39.H1_H1 ;  /* 0x30000027ff907230 */ /* 0x000fc40000004100 */
[----:B------:R-:W-:Y:S01]  /*12b0*/  FMUL.FTZ R35, R179, R188 ;  /* 0x000000bcb3237220 */ /* 0x000fe20000410000 */
[----:B------:R-:W-:Y:S01]  /*12c0*/  FADD.FTZ R146, -R181, R190 ;  /* 0x000000beb5927221 */ /* 0x000fe20000010100 */
        /* <DEDUP_REMOVED lines=13> */
[C---:B------:R-:W-:Y:S01]  /*13a0*/  FFMA.FTZ R67, R146.reuse, R143, R67 ;  /* 0x0000008f92437223 */ /* 0x040fe20000010043 */
[----:B------:R-:W-:Y:S01]  /*13b0*/  FADD.FTZ R183, R183, R144 ;  /* 0x00000090b7b77221 */ /* 0x000fe20000010000 */
[----:B------:R-:W-:-:S07]  /*13c0*/  FFMA.FTZ R184, R146, R144, R137 ;  /* 0x0000009092b87223 */ /* 0x000fce0000010089 */
.L_x_1544:
[----:B------:R-:W-:Y:S05]  /*13d0*/  BSYNC.RECONVERGENT B0 ;  /* 0x0000000000007941 */ /* 0x000fea0003800200 */
.L_x_1543:
        /* <DEDUP_REMOVED lines=11> */
[----:B------:R-:W-:Y:S02]  /*1490*/  HADD2.F32 R147, -RZ, R40.H1_H1 ;  /* 0x30000028ff937230 */ /* 0x000fe40000004100 */
[----:B------:R-:W-:Y:S02]  /*14a0*/  HADD2.F32 R151, -RZ, R41.H1_H1 ;  /* 0x30000029ff977230 */ /* 0x000fe40000004100 */
[----:B0-----:R-:W-:-:S05]  /*14b0*/  @P0 IMAD.WIDE.U32 R148, R182, 0x10, R148 ;  /* 0x00000010b6940825 */ /* 0x001fca00078e0094 */
[----:B------:R0:W5:Y:S01]  /*14c0*/  @P0 LDG.E.128 R124, desc[UR4][R148.64] ;  /* 0x00000004947c0981 */ /* 0x000162000c1e1d00 */
[----:B------:R-:W-:Y:S01]  /*14d0*/  HADD2.F32 R155, -RZ, R42.H1_H1 ;  /* 0x3000002aff9b7230 */ /* 0x000fe20000004100 */
[----:B------:R-:W-:Y:S01]  /*14e0*/  IADD3 R182, PT, PT, R182, 0x80, RZ ;  /* 0x00000080b6b67810 */ /* 0x000fe20007ffe0ff */
[----:B------:R-:W-:Y:S02]  /*14f0*/  HADD2.F32 R157, -RZ, R43.H0_H0 ;  /* 0x2000002bff9d7230 */ /* 0x000fe40000004100 */
[--C-:B--2---:R-:W-:Y:S02]  /*1500*/  HADD2.F32 R150, -RZ, R136.reuse.H0_H0 ;  /* 0x20000088ff967230 */ /* 0x104fe40000004100 */
[----:B------:R-:W-:Y:S02]  /*1510*/  HADD2.F32 R152, -RZ, R136.H1_H1 ;  /* 0x30000088ff987230 */ /* 0x000fe40000004100 */
[--C-:B------:R-:W-:Y:S02]  /*1520*/  HADD2.F32 R154, -RZ, R137.reuse.H0_H0 ;  /* 0x20000089ff9a7230 */ /* 0x100fe40000004100 */
[----:B------:R-:W-:Y:S01]  /*1530*/  FADD.FTZ R150, -R181, R150 ;  /* 0x00000096b5967221 */ /* 0x000fe20000010100 */
[----:B------:R-:W-:-:S02]  /*1540*/  HADD2.F32 R156, -RZ, R137.H1_H1 ;  /* 0x30000089ff9c7230 */ /* 0x000fc40000004100 */
[----:B------:R-:W-:Y:S02]  /*1550*/  HADD2.F32 R136, -RZ, R40.H0_H0 ;  /* 0x20000028ff887230 */ /* 0x000fe40000004100 */
[----:B------:R-:W-:Y:S01]  /*1560*/  FADD.FTZ R154, -R181, R154 ;  /* 0x0000009ab59a7221 */ /* 0x000fe20000010100 */
[--C-:B---3--:R-:W-:Y:S02]  /*1570*/  HADD2.F32 R137, -RZ, R140.reuse.H0_H0 ;  /* 0x2000008cff897230 */ /* 0x108fe40000004100 */
[----:B-----5:R-:W-:Y:S01]  /*1580*/  FMUL.FTZ R145, R179, R150 ;  /* 0x00000096b3917220 */ /* 0x020fe20000410000 */
[----:B------:R-:W-:Y:S02]  /*1590*/  HADD2.F32 R140, -RZ, R140.H1_H1 ;  /* 0x3000008cff8c7230 */ /* 0x000fe40000004100 */
[----:B------:R-:W-:Y:S01]  /*15a0*/  FADD.FTZ R150, -R181, R152 ;  /* 0x00000098b5967221 */ /* 0x000fe20000010100 */
[--C-:B------:R-:W-:Y:S02]  /*15b0*/  HADD2.F32 R186, -RZ, R139.reuse.H0_H0 ;  /* 0x2000008bffba7230 */ /* 0x100fe40000004100 */
[----:B0-----:R-:W-:Y:S01]  /*15c0*/  FMUL.FTZ R148, R136, R137 ;  /* 0x0000008988947220 */ /* 0x001fe20000410000 */
[----:B------:R-:W-:-:S02]  /*15d0*/  HADD2.F32 R188, -RZ, R139.H1_H1 ;  /* 0x3000008bffbc7230 */ /* 0x000fc40000004100 */
[----:B------:R-:W-:Y:S01]  /*15e0*/  FMUL.FTZ R149, R179, R154 ;  /* 0x0000009ab3957220 */ /* 0x000fe20000410000 */
[----:B------:R-:W-:Y:S02]  /*15f0*/  HADD2.F32 R139, -RZ, R141.H0_H0 ;  /* 0x2000008dff8b7230 */ /* 0x000fe40000004100 */
[----:B------:R-:W-:Y:S01]  /*1600*/  FADD.FTZ R96, R96, R137 ;  /* 0x0000008960607221 */ /* 0x000fe20000010000 */
[----:B------:R-:W-:Y:S02]  /*1610*/  HADD2.F32 R152, -RZ, R41.H0_H0 ;  /* 0x20000029ff987230 */ /* 0x000fe40000004100 */
[----:B------:R-:W-:Y:S01]  /*1620*/  FFMA.FTZ R68, R145, R137, R68 ;  /* 0x0000008991447223 */ /* 0x000fe20000010044 */
[----:B------:R-:W-:Y:S01]  /*1630*/  FMUL.FTZ R147, R147, R140 ;  /* 0x0000008c93937220 */ /* 0x000fe20000410000 */
[----:B------:R-:W-:Y:S01]  /*1640*/  FADD.FTZ R154, -R181, R156 ;  /* 0x0000009cb59a7221 */ /* 0x000fe20000010100 */
[----:B------:R-:W-:Y:S01]  /*1650*/  FADD.FTZ R136, R183, R148 ;  /* 0x00000094b7887221 */ /* 0x000fe20000010000 */
[----:B------:R-:W-:Y:S01]  /*1660*/  FMUL.FTZ R150, R179, R150 ;  /* 0x00000096b3967220 */ /* 0x000fe20000410000 */
[----:B------:R-:W-:Y:S01]  /*1670*/  FFMA.FTZ R137, R145, R148, R184 ;  /* 0x0000009491897223 */ /* 0x000fe200000100b8 */
[----:B------:R-:W-:-:S02]  /*1680*/  HADD2.F32 R158, -RZ, R138.H0_H0 ;  /* 0x2000008aff9e7230 */ /* 0x000fc40000004100 */
[-C--:B------:R-:W-:Y:S01]  /*1690*/  FMUL.FTZ R152, R152, R139.reuse ;  /* 0x0000008b98987220 */ /* 0x080fe20000410000 */
[----:B------:R-:W-:Y:S02]  /*16a0*/  HADD2.F32 R162, -RZ, R138.H1_H1 ;  /* 0x3000008affa27230 */ /* 0x000fe40000004100 */
[----:B------:R-:W-:Y:S01]  /*16b0*/  FADD.FTZ R98, R98, R139 ;  /* 0x0000008b62627221 */ /* 0x000fe20000010000 */
[----:B------:R-:W-:Y:S02]  /*16c0*/  HADD2.F32 R138, -RZ, R141.H1_H1 ;  /* 0x3000008dff8a7230 */ /* 0x000fe40000004100 */
[----:B------:R-:W-:Y:S01]  /*16d0*/  FFMA.FTZ R70, R149, R139, R70 ;  /* 0x0000008b95467223 */ /* 0x000fe20000010046 */
[----:B------:R-:W-:Y:S01]  /*16e0*/  FMUL.FTZ R154, R179, R154 ;  /* 0x0000009ab39a7220 */ /* 0x000fe20000410000 */
[----:B------:R-:W-:Y:S01]  /*16f0*/  FADD.FTZ R139, R136, R147 ;  /* 0x00000093888b7221 */ /* 0x000fe20000010000 */
[----:B------:R-:W-:Y:S01]  /*1700*/  FFMA.FTZ R136, R150, R147, R137 ;  /* 0x0000009396887223 */ /* 0x000fe20000010089 */
[----:B------:R-:W-:-:S02]  /*1710*/  HADD2.F32 R141, -RZ, R142.H0_H0 ;  /* 0x2000008eff8d7230 */ /* 0x000fc40000004100 */
[----:B------:R-:W-:Y:S01]  /*1720*/  FADD.FTZ R158, -R181, R158 ;  /* 0x0000009eb59e7221 */ /* 0x000fe20000010100 */
[----:B------:R-:W-:Y:S02]  /*1730*/  HADD2.F32 R156, -RZ, R42.H0_H0 ;  /* 0x2000002aff9c7230 */ /* 0x000fe40000004100 */
[-C--:B------:R-:W-:Y:S01]  /*1740*/  FMUL.FTZ R151, R151, R138.reuse ;  /* 0x0000008a97977220 */ /* 0x080fe20000410000 */
[----:B------:R-:W-:Y:S01]  /*1750*/  FADD.FTZ R99, R99, R138 ;  /* 0x0000008a63637221 */ /* 0x000fe20000010000 */
[----:B------:R-:W-:Y:S01]  /*1760*/  FFMA.FTZ R71, R154, R138, R71 ;  /* 0x0000008a9a477223 */ /* 0x000fe20000010047 */
[----:B------:R-:W-:Y:S01]  /*1770*/  FADD.FTZ R138, R139, R152 ;  /* 0x000000988b8a7221 */ /* 0x000fe20000010000 */
[----:B------:R-:W-:Y:S01]  /*1780*/  FFMA.FTZ R137, R149, R152, R136 ;  /* 0x0000009895897223 */ /* 0x000fe20000010088 */
[----:B------:R-:W-:Y:S02]  /*1790*/  HADD2.F32 R142, -RZ, R142.H1_H1 ;  /* 0x3000008eff8e7230 */ /* 0x000fe40000004100 */
[----:B------:R-:W-:Y:S01]  /*17a0*/  FMUL.FTZ R153, R179, R158 ;  /* 0x0000009eb3997220 */ /* 0x000fe20000410000 */
[----:B------:R-:W-:Y:S01]  /*17b0*/  FADD.FTZ R158, -R181, R162 ;  /* 0x000000a2b59e7221 */ /* 0x000fe20000010100 */
[----:B------:R-:W-:Y:S01]  /*17c0*/  FMUL.FTZ R156, R156, R141 ;  /* 0x0000008d9c9c7220 */ /* 0x000fe20000410000 */
[----:B------:R-:W-:Y:S01]  /*17d0*/  FADD.FTZ R139, R138, R151 ;  /* 0x000000978a8b7221 */ /* 0x000fe20000010000 */
[----:B------:R-:W-:Y:S01]  /*17e0*/  FFMA.FTZ R136, R154, R151, R137 ;  /* 0x000000979a887223 */ /* 0x000fe20000010089 */
[----:B------:R-:W-:-:S02]  /*17f0*/  HADD2.F32 R160, -RZ, R143.H0_H0 ;  /* 0x2000008fffa07230 */ /* 0x000fc40000004100 */
[----:B------:R-:W-:Y:S01]  /*1800*/  FADD.FTZ R186, -R181, R186 ;  /* 0x000000bab5ba7221 */ /* 0x000fe20000010100 */
[----:B------:R-:W-:Y:S01]  /*1810*/  FMUL.FTZ R155, R155, R142 ;  /* 0x0000008e9b9b7220 */ /* 0x000fe20000410000 */
[----:B------:R-:W-:Y:S01]  /*1820*/  FMUL.FTZ R158, R179, R158 ;  /* 0x0000009eb39e7220 */ /* 0x000fe20000410000 */
[----:B------:R-:W-:Y:S01]  /*1830*/  FADD.FTZ R138, R139, R156 ;  /* 0x0000009c8b8a7221 */ /* 0x000fe20000010000 */
[----:B------:R-:W-:Y:S01]  /*1840*/  FFMA.FTZ R137, R153, R156, R136 ;  /* 0x0000009c99897223 */ /* 0x000fe20000010088 */
[----:B------:R-:W-:Y:S01]  /*1850*/  FADD.FTZ R97, R97, R140 ;  /* 0x0000008c61617221 */ /* 0x000fe20000010000 */
[----:B------:R-:W-:Y:S01]  /*1860*/  FFMA.FTZ R69, R150, R140, R69 ;  /* 0x0000008c96457223 */ /* 0x000fe20000010045 */
[----:B------:R-:W-:Y:S02]  /*1870*/  HADD2.F32 R143, -RZ, R143.H1_H1 ;  /* 0x3000008fff8f7230 */ /* 0x000fe40000004100 */
[----:B------:R-:W-:Y:S01]  /*1880*/  FMUL.FTZ R159, R179, R186 ;  /* 0x000000bab39f7220 */ /* 0x000fe20000410000 */
[----:B------:R-:W-:-:S02]  /*1890*/  HADD2.F32 R140, -RZ, R43.H1_H1 ;  /* 0x3000002bff8c7230 */ /* 0x000fc40000004100 */
[-C--:B------:R-:W-:Y:S01]  /*18a0*/  FMUL.FTZ R157, R157, R160.reuse ;  /* 0x000000a09d9d7220 */ /* 0x080fe20000410000 */
        /* <DEDUP_REMOVED lines=17> */
.L_x_1546:
[----:B------:R-:W-:Y:S05]  /*19c0*/  BSYNC.RECONVERGENT B0 ;  /* 0x0000000000007941 */ /* 0x000fea0003800200 */
.L_x_1545:
[----:B------:R-:W-:Y:S01]  /*19d0*/  ISETP.GE.U32.AND P4, PT, R4, 0x200, PT ;  /* 0x000002000400780c */ /* 0x000fe20003f86070 */
[----:B------:R-:W-:Y:S01]  /*19e0*/  BSSY.RECONVERGENT B0, `(.L_x_1547) ;  /* 0x000005e000007945 */ /* 0x000fe20003800200 */
[----:B------:R-:W-:-:S11]  /*19f0*/  MOV R185, 0x400 ;  /* 0x0000040000b97802 */ /* 0x000fd60000000f00 */
[----:B------:R-:W-:Y:S05]  /*1a00*/  @!P4 BRA `(.L_x_1548) ;  /* 0x00000004006cc947 */ /* 0x000fea0003800000 */
[----:B------:R-:W0:Y:S01]  /*1a10*/  LDC.64 R136, c[0x0][0x3a8] ;  /* 0x0000ea00ff887b82 */ /* 0x000e220000000a00 */
[----:B------:R-:W-:-:S04]  /*1a20*/  ISETP.NE.U32.AND P0, PT, RZ, UR8, PT ;  /* 0x00000008ff007c0c */ /* 0x000fc8000bf05070 */
[----:B------:R-:W-:-:S03]  /*1a30*/  ISETP.NE.AND.EX P0, PT, RZ, UR9, PT, P0 ;  /* 0x00000009ff007c0c */ /* 0x000fc6000bf05300 */
[----:B------:R-:W1:Y:S10]  /*1a40*/  LDC.64 R140, c[0x0][0x428] ;  /* 0x00010a00ff8c7b82 */ /* 0x000e740000000a00 */
[----:B------:R-:W2:Y:S01]  /*1a50*/  @P0 LDC.64 R164, c[0x0][0x438] ;  /* 0x00010e00ffa40b82 */ /* 0x000ea20000000a00 */
[----:B0-----:R-:W-:-:S06]  /*1a60*/  IMAD.WIDE.U32 R136, R182, 0x10, R136 ;  /* 0x00000010b6887825 */ /* 0x001fcc00078e0088 */
[----:B------:R-:W3:Y:S01]  /*1a70*/  LDG.E.128 R136, desc[UR4][R136.64] ;  /* 0x0000000488887981 */ /* 0x000ee2000c1e1d00 */
[----:B-1----:R-:W-:-:S06]  /*1a80*/  IMAD.WIDE.U32 R140, R182, 0x10, R140 ;  /* 0x00000010b68c7825 */ /* 0x002fcc00078e008c */
[----:B------:R-:W4:Y:S01]  /*1a90*/  LDG.E.128 R140, desc[UR4][R140.64] ;  /* 0x000000048c8c7981 */ /* 0x000f22000c1e1d00 */
[----:B--2---:R-:W-:-:S05]  /*1aa0*/  @P0 IMAD.WIDE.U32 R164, R182, 0x10, R164 ;  /* 0x00000010b6a40825 */ /* 0x004fca00078e00a4 */
[----:B------:R0:W5:Y:S01]  /*1ab0*/  @P0 LDG.E.128 R128, desc[UR4][R164.64] ;  /* 0x00000004a4800981 */ /* 0x000162000c1e1d00 */
[----:B------:R-:W-:Y:S02]  /*1ac0*/  HADD2.F32 R167, -RZ, R45.H1_H1 ;  /* 0x3000002dffa77230 */ /* 0x000fe40000004100 */
[----:B------:R-:W-:Y:S02]  /*1ad0*/  HADD2.F32 R163, -RZ, R44.H1_H1 ;  /* 0x3000002cffa37230 */ /* 0x000fe40000004100 */
[----:B------:R-:W-:Y:S02]  /*1ae0*/  HADD2.F32 R171, -RZ, R46.H1_H1 ;  /* 0x3000002effab7230 */ /* 0x000fe40000004100 */
[----:B------:R-:W-:Y:S02]  /*1af0*/  HADD2.F32 R173, -RZ, R47.H0_H0 ;  /* 0x2000002fffad7230 */ /* 0x000fe40000004100 */
[----:B---3--:R-:W-:Y:S02]  /*1b00*/  HADD2.F32 R170, -RZ, R137.H0_H0 ;  /* 0x20000089ffaa7230 */ /* 0x008fe40000004100 */
[----:B0-----:R-:W-:-:S02]  /*1b10*/  HADD2.F32 R164, -RZ, R138.H0_H0 ;  /* 0x2000008affa47230 */ /* 0x001fc40000004100 */
[----:B------:R-:W-:Y:S02]  /*1b20*/  HADD2.F32 R172, -RZ, R137.H1_H1 ;  /* 0x30000089ffac7230 */ /* 0x000fe40000004100 */
[--C-:B------:R-:W-:Y:S02]  /*1b30*/  HADD2.F32 R166, -RZ, R136.reuse.H0_H0 ;  /* 0x20000088ffa67230 */ /* 0x100fe40000004100 */
[----:B------:R-:W-:Y:S02]  /*1b40*/  HADD2.F32 R168, -RZ, R136.H1_H1 ;  /* 0x30000088ffa87230 */ /* 0x000fe40000004100 */
[C---:B------:R-:W-:Y:S01]  /*1b50*/  FADD.FTZ R170, -R181.reuse, R170 ;  /* 0x000000aab5aa7221 */ /* 0x040fe20000010100 */
[----:B------:R-:W-:Y:S02]  /*1b60*/  HADD2.F32 R174, -RZ, R138.H1_H1 ;  /* 0x3000008affae7230 */ /* 0x000fe40000004100 */
[C---:B------:R-:W-:Y:S01]  /*1b70*/  FADD.FTZ R138, -R181.reuse, R164 ;  /* 0x000000a4b58a7221 */ /* 0x040fe20000010100 */
[----:B------:R-:W-:Y:S01]  /*1b80*/  FADD.FTZ R172, -R181, R172 ;  /* 0x000000acb5ac7221 */ /* 0x000fe20000010100 */
[----:B------:R-:W-:-:S02]  /*1b90*/  HADD2.F32 R164, -RZ, R44.H0_H0 ;  /* 0x2000002cffa47230 */ /* 0x000fc40000004100 */
[C---:B------:R-:W-:Y:S01]  /*1ba0*/  FADD.FTZ R166, -R181.reuse, R166 ;  /* 0x000000a6b5a67221 */ /* 0x040fe20000010100 */
[--C-:B----4-:R-:W-:Y:S02]  /*1bb0*/  HADD2.F32 R137, -RZ, R140.reuse.H0_H0 ;  /* 0x2000008cff897230 */ /* 0x110fe40000004100 */
[----:B------:R-:W-:Y:S01]  /*1bc0*/  FADD.FTZ R168, -R181, R168 ;  /* 0x000000a8b5a87221 */ /* 0x000fe20000010100 */
[----:B------:R-:W-:Y:S02]  /*1bd0*/  HADD2.F32 R136, -RZ, R141.H1_H1 ;  /* 0x3000008dff887230 */ /* 0x000fe40000004100 */
[C---:B-----5:R-:W-:Y:S01]  /*1be0*/  FMUL.FTZ R165, R179.reuse, R170 ;  /* 0x000000aab3a57220 */ /* 0x060fe20000410000 */
[----:B------:R-:W-:Y:S02]  /*1bf0*/  HADD2.F32 R140, -RZ, R140.H1_H1 ;  /* 0x3000008cff8c7230 */ /* 0x000fe40000004100 */
[C---:B------:R-:W-:Y:S01]  /*1c00*/  FMUL.FTZ R170, R179.reuse, R172 ;  /* 0x000000acb3aa7220 */ /* 0x040fe20000410000 */
[----:B------:R-:W-:Y:S01]  /*1c10*/  FMUL.FTZ R161, R179, R166 ;  /* 0x000000a6b3a17220 */ /* 0x000fe20000410000 */
[----:B------:R-:W-:Y:S01]  /*1c20*/  FMUL.FTZ R164, R164, R137 ;  /* 0x00000089a4a47220 */ /* 0x000fe20000410000 */
[----:B------:R-:W-:-:S02]  /*1c30*/  HADD2.F32 R176, -RZ, R139.H0_H0 ;  /* 0x2000008bffb07230 */ /* 0x000fc40000004100 */
[----:B------:R-:W-:Y:S01]  /*1c40*/  FMUL.FTZ R166, R179, R168 ;  /* 0x000000a8b3a67220 */ /* 0x000fe20000410000 */
[----:B------:R-:W-:Y:S02]  /*1c50*/  HADD2.F32 R178, -RZ, R139.H1_H1 ;  /* 0x3000008bffb27230 */ /* 0x000fe40000004100 */
[-C--:B------:R-:W-:Y:S01]  /*1c60*/  FMUL.FTZ R167, R167, R136.reuse ;  /* 0x00000088a7a77220 */ /* 0x080fe20000410000 */
[----:B------:R-:W-:Y:S02]  /*1c70*/  HADD2.F32 R139, -RZ, R141.H0_H0 ;  /* 0x2000008dff8b7230 */ /* 0x000fe40000004100 */
[----:B------:R-:W-:Y:S01]  /*1c80*/  FADD.FTZ R135, R135, R136 ;  /* 0x0000008887877221 */ /* 0x000fe20000010000 */
[----:B------:R-:W-:Y:S02]  /*1c90*/  HADD2.F32 R168, -RZ, R45.H0_H0 ;  /* 0x2000002dffa87230 */ /* 0x000fe40000004100 */
[----:B------:R-:W-:Y:S01]  /*1ca0*/  FFMA.FTZ R107, R170, R136, R107 ;  /* 0x00000088aa6b7223 */ /* 0x000fe2000001006b */
        /* <DEDUP_REMOVED lines=10> */
[----:B------:R-:W-:-:S02]  /*1d50*/  HADD2.F32 R141, -RZ, R142.H0_H0 ;  /* 0x2000008eff8d7230 */ /* 0x000fc40000004100 */
[----:B------:R-:W-:Y:S01]  /*1d60*/  FMUL.FTZ R169, R179, R138 ;  /* 0x0000008ab3a97220 */ /* 0x000fe20000410000 */
[----:B------:R-:W-:Y:S02]  /*1d70*/  HADD2.F32 R172, -RZ, R46.H0_H0 ;  /* 0x2000002effac7230 */ /* 0x000fe40000004100 */
[----:B------:R-:W-:Y:S01]  /*1d80*/  FADD.FTZ R138, R139, R168 ;  /* 0x000000a88b8a7221 */ /* 0x000fe20000010000 */
[----:B------:R-:W-:Y:S01]  /*1d90*/  FFMA.FTZ R137, R165, R168, R136 ;  /* 0x000000a8a5897223 */ /* 0x000fe20000010088 */
[----:B------:R-:W-:Y:S02]  /*1da0*/  HADD2.F32 R142, -RZ, R142.H1_H1 ;  /* 0x3000008eff8e7230 */ /* 0x000fe40000004100 */
[C---:B------:R-:W-:Y:S01]  /*1db0*/  FADD.FTZ R174, -R181.reuse, R174 ;  /* 0x000000aeb5ae7221 */ /* 0x040fe20000010100 */
[----:B------:R-:W-:Y:S01]  /*1dc0*/  FMUL.FTZ R172, R172, R141 ;  /* 0x0000008dacac7220 */ /* 0x000fe20000410000 */
[----:B------:R-:W-:Y:S01]  /*1dd0*/  FADD.FTZ R139, R138, R167 ;  /* 0x000000a78a8b7221 */ /* 0x000fe20000010000 */
[----:B------:R-:W-:Y:S01]  /*1de0*/  FFMA.FTZ R136, R170, R167, R137 ;  /* 0x000000a7aa887223 */ /* 0x000fe20000010089 */
[C---:B------:R-:W-:Y:S01]  /*1df0*/  FADD.FTZ R182, -R181.reuse, R178 ;  /* 0x000000b2b5b67221 */ /* 0x040fe20000010100 */
[----:B------:R-:W-:Y:S01]  /*1e00*/  FADD.FTZ R176, -R181, R176 ;  /* 0x000000b0b5b07221 */ /* 0x000fe20000010100 */
[----:B------:R-:W-:-:S02]  /*1e10*/  HADD2.F32 R178, -RZ, R143.H0_H0 ;  /* 0x2000008fffb27230 */ /* 0x000fc40000004100 */
        /* <DEDUP_REMOVED lines=8> */
[----:B------:R-:W-:Y:S02]  /*1ea0*/  HADD2.F32 R140, -RZ, R47.H1_H1 ;  /* 0x3000002fff8c7230 */ /* 0x000fe40000004100 */
[-C--:B------:R-:W-:Y:S01]  /*1eb0*/  FMUL.FTZ R173, R173, R178.reuse ;  /* 0x000000b2adad7220 */ /* 0x080fe20000410000 */
        /* <DEDUP_REMOVED lines=16> */
.L_x_1548:
[----:B------:R-:W-:Y:S05]  /*1fc0*/  BSYNC.RECONVERGENT B0 ;  /* 0x0000000000007941 */ /* 0x000fea0003800200 */
.L_x_1547:
        /* <DEDUP_REMOVED lines=11> */
[----:B------:R-:W-:Y:S02]  /*2080*/  @!P0 IADD3 R182, PT, PT, R185, 0x4000, RZ ;  /* 0x00004000b9b68810 */ /* 0x000fe40007ffe0ff */
[----:B------:R-:W-:Y:S01]  /*2090*/  LOP3.LUT P0, RZ, R6, 0x1f, RZ, 0xc0, !PT ;  /* 0x0000001f06ff7812 */ /* 0x000fe2000780c0ff */
[----:B------:R-:W0:-:S12]  /*20a0*/  SHFL.DOWN PT, R138, R137, 0x8, 0x1f ;  /* 0x09001f00898a7f89 */ /* 0x000e1800000e0000 */
[----:B------:R-:W-:Y:S01]  /*20b0*/  @!P0 LEA R184, R2, R182, 0x3 ;  /* 0x000000b602b88211 */ /* 0x000fe200078e18ff */
[----:B-1----:R-:W-:Y:S02]  /*20c0*/  FADD.FTZ R136, R136, R183 ;  /* 0x000000b788887221 */ /* 0x002fe40000010000 */
[----:B------:R-:W1:Y:S03]  /*20d0*/  @P5 LDC.64 R182, c[0x0][0x3e0] ;  /* 0x0000f800ffb65b82 */ /* 0x000e660000000a00 */
[----:B------:R-:W2:Y:S01]  /*20e0*/  SHFL.DOWN PT, R139, R136, 0x8, 0x1f ;  /* 0x09001f00888b7f89 */ /* 0x000ea200000e0000 */
[----:B0-----:R-:W-:-:S05]  /*20f0*/  FADD.FTZ R138, R137, R138 ;  /* 0x0000008a898a7221 */ /* 0x001fca0000010000 */
[----:B------:R-:W0:Y:S01]  /*2100*/  SHFL.DOWN PT, R141, R138, 0x4, 0x1f ;  /* 0x08801f008a8d7f89 */ /* 0x000e2200000e0000 */
[----:B-1----:R-:W-:-:S04]  /*2110*/  @P5 IMAD.WIDE R182, R0, 0x2, R182 ;  /* 0x0000000200b65825 */ /* 0x002fc800078e02b6 */
[----:B--2---:R-:W-:Y:S02]  /*2120*/  FADD.FTZ R139, R136, R139 ;  /* 0x0000008b888b7221 */ /* 0x004fe40000010000 */
[----:B------:R-:W2:Y:S04]  /*2130*/  @P5 LDG.E.U16 R182, desc[UR4][R182.64] ;  /* 0x00000004b6b65981 */ /* 0x000ea8000c1e1500 */
[----:B------:R-:W1:Y:S01]  /*2140*/  SHFL.DOWN PT, R140, R139, 0x4, 0x1f ;  /* 0x08801f008b8c7f89 */ /* 0x000e6200000e0000 */
[----:B0-----:R-:W-:-:S05]  /*2150*/  FADD.FTZ R141, R138, R141 ;  /* 0x0000008d8a8d7221 */ /* 0x001fca0000010000 */
[----:B------:R-:W0:Y:S01]  /*2160*/  SHFL.DOWN PT, R142, R141, 0x2, 0x1f ;  /* 0x08401f008d8e7f89 */ /* 0x000e2200000e0000 */
[----:B-1----:R-:W-:-:S05]  /*2170*/  FADD.FTZ R140, R139, R140 ;  /* 0x0000008c8b8c7221 */ /* 0x002fca0000010000 */
[----:B------:R-:W1:Y:S01]  /*2180*/  SHFL.DOWN PT, R143, R140, 0x2, 0x1f ;  /* 0x08401f008c8f7f89 */ /* 0x000e6200000e0000 */
[----:B0-----:R-:W-:-:S05]  /*2190*/  FADD.FTZ R142, R141, R142 ;  /* 0x0000008e8d8e7221 */ /* 0x001fca0000010000 */
[----:B------:R-:W0:Y:S01]  /*21a0*/  SHFL.DOWN PT, R181, R142, 0x1, 0x1f ;  /* 0x08201f008eb57f89 */ /* 0x000e2200000e0000 */
[----:B-1----:R-:W-:-:S05]  /*21b0*/  FADD.FTZ R143, R140, R143 ;  /* 0x0000008f8c8f7221 */ /* 0x002fca0000010000 */
[----:B------:R-:W1:Y:S01]  /*21c0*/  SHFL.DOWN PT, R180, R143, 0x1, 0x1f ;  /* 0x08201f008fb47f89 */ /* 0x000e6200000e0000 */
[----:B0-----:R-:W-:Y:S01]  /*21d0*/  FADD.FTZ R181, R142, R181 ;  /* 0x000000b58eb57221 */ /* 0x001fe20000010000 */
[----:B-1----:R-:W-:-:S05]  /*21e0*/  FADD.FTZ R180, R143, R180 ;  /* 0x000000b48fb47221 */ /* 0x002fca0000010000 */
[----:B------:R0:W-:Y:S01]  /*21f0*/  @!P0 STS.64 [R184], R180 ;  /* 0x000000b4b8008388 */ /* 0x0001e20000000a00 */
[C---:B------:R-:W-:Y:S01]  /*2200*/  @!P6 IADD3 R186, PT, PT, R185.reuse, 0x4000, RZ ;  /* 0x00004000b9bae810 */ /* 0x040fe20007ffe0ff */
[----:B------:R-:W-:Y:S01]  /*2210*/  BAR.SYNC.DEFER_BLOCKING 0x0 ;  /* 0x0000000000007b1d */ /* 0x000fe20000010000 */
[C---:B------:R-:W-:Y:S02]  /*2220*/  IADD3 R140, PT, PT, R185.reuse, 0x4030, RZ ;  /* 0x00004030b98c7810 */ /* 0x040fe40007ffe0ff */
[----:B------:R-:W-:-:S03]  /*2230*/  @!P6 IADD3 R140, PT, PT, R185, 0x4010, RZ ;  /* 0x00004010b98ce810 */ /* 0x000fc60007ffe0ff */
[----:B------:R-:W1:Y:S04]  /*2240*/  LDS.128 R136, [R186] ;  /* 0x00000000ba887984 */ /* 0x000e680000000c00 */
[----:B------:R-:W3:Y:S01]  /*2250*/  LDS.128 R140, [R140] ;  /* 0x000000008c8c7984 */ /* 0x000ee20000000c00 */
[----:B------:R-:W-:-:S04]  /*2260*/  UISETP.NE.U32.AND UP0, UPT, UR8, URZ, UPT ;  /* 0x000000ff0800728c */ /* 0x000fc8000bf05070 */
[----:B------:R-:W-:Y:S01]  /*2270*/  UISETP.NE.AND.EX UP0, UPT, UR9, URZ, UPT, UP0 ;  /* 0x000000ff0900728c */ /* 0x000fe2000bf05300 */
[----:B0-----:R-:W-:Y:S01]  /*2280*/  HFMA2 R180, -RZ, RZ, 1.875, 0 ;  /* 0x3f800000ffb47431 */ /* 0x001fe200000001ff */
[----:B------:R-:W-:Y:S01]  /*2290*/  ISETP.NE.AND P0, PT, RZ, UR7, PT ;  /* 0x00000007ff007c0c */ /* 0x000fe2000bf05270 */
[----:B------:R-:W-:Y:S01]  /*22a0*/  BSSY.RECONVERGENT B0, `(.L_x_1549) ;  /* 0x0000327000007945 */ /* 0x000fe20003800200 */
[----:B-1----:R-:W-:Y:S01]  /*22b0*/  FADD.FTZ R185, RZ, R136 ;  /* 0x00000088ffb97221 */ /* 0x002fe20000010000 */
[----:B------:R-:W-:-:S03]  /*22c0*/  FADD.FTZ R136, RZ, R137 ;  /* 0x00000089ff887221 */ /* 0x000fc60000010000 */
[----:B------:R-:W-:Y:S01]  /*22d0*/  FADD.FTZ R185, R138, R185 ;  /* 0x000000b98ab97221 */ /* 0x000fe20000010000 */
[----:B------:R-:W-:-:S03]  /*22e0*/  FADD.FTZ R136, R139, R136 ;  /* 0x000000888b887221 */ /* 0x000fc60000010000 */
[----:B---3--:R-:W-:Y:S01]  /*22f0*/  FADD.FTZ R185, R185, R140 ;  /* 0x0000008cb9b97221 */ /* 0x008fe20000010000 */
[----:B------:R-:W-:-:S03]  /*2300*/  FADD.FTZ R136, R136, R141 ;  /* 0x0000008d88887221 */ /* 0x000fc60000010000 */
[----:B------:R-:W-:Y:S01]  /*2310*/  FADD.FTZ R142, R142, R185 ;  /* 0x000000b98e8e7221 */ /* 0x000fe20000010000 */
[----:B------:R-:W-:-:S03]  /*2320*/  FADD.FTZ R136, R143, R136 ;  /* 0x000000888f887221 */ /* 0x000fc60000010000 */
[----:B------:R-:W-:Y:S01]  /*2330*/  FMUL.FTZ R142, R142, UR10 ;  /* 0x0000000a8e8e7c20 */ /* 0x000fe20008410000 */
[----:B------:R-:W-:Y:S01]  /*2340*/  FMUL.FTZ R181, R136, UR10 ;  /* 0x0000000a88b57c20 */ /* 0x000fe20008410000 */
[----:B--2---:R-:W-:-:S03]  /*2350*/  @P5 HADD2.F32 R180, -RZ, R182.H0_H0 ;  /* 0x200000b6ffb45230 */ /* 0x004fc60000004100 */
        /* <DEDUP_REMOVED lines=39> */
[----:B------:R-:W-:-:S02]  /*25d0*/  F2FP.F16.F32.PACK_AB R136, R139, R136 ;  /* 0x000000888b88723e */ /* 0x000fc400000000ff */
[----:B------:R-:W-:Y:S02]  /*25e0*/  F2FP.F16.F32.PACK_AB R137, R138, R137 ;  /* 0x000000898a89723e */ /* 0x000fe400000000ff */
[----:B------:R-:W-:Y:S02]  /*25f0*/  F2FP.F16.F32.PACK_AB R138, R140, R183 ;  /* 0x000000b78c8a723e */ /* 0x000fe400000000ff */
[----:B------:R-:W-:Y:S01]  /*2600*/  F2FP.F16.F32.PACK_AB R139, R142, R187 ;  /* 0x000000bb8e8b723e */ /* 0x000fe200000000ff */
[----:B------:R-:W-:Y:S06]  /*2610*/  BRA `(.L_x_1554) ;  /* 0x0000000000a07947 */ /* 0x000fec0003800000 */
.L_x_1553:
        /* <DEDUP_REMOVED lines=24> */
[C---:B------:R-:W-:Y:S01]  /*27a0*/  F2FP.F16.F32.PACK_AB R114, R140.reuse, R139 ;  /* 0x0000008b8c72723e */ /* 0x040fe200000000ff */
        /* <DEDUP_REMOVED lines=11> */
[----:B------:R-:W-:Y:S02]  /*2860*/  F2FP.F16.F32.PACK_AB R139, R185, R184 ;  /* 0x000000b8b98b723e */ /* 0x000fe400000000ff */
[----:B------:R-:W-:Y:S02]  /*2870*/  F2FP.F16.F32.PACK_AB R138, R183, R142 ;  /* 0x0000008eb78a723e */ /* 0x000fe400000000ff */
[----:B------:R-:W-:Y:S02]  /*2880*/  F2FP.F16.F32.PACK_AB R137, R143, R140 ;  /* 0x0000008c8f89723e */ /* 0x000fe400000000ff */
[----:B------:R-:W-:-:S07]  /*2890*/  F2FP.F16.F32.PACK_AB R136, R141, R136 ;  /* 0x000000888d88723e */ /* 0x000fce00000000ff */
.L_x_1554:
[----:B------:R-:W0:Y:S08]  /*28a0*/  @P0 LDC.64 R142, c[0x0][0x478] ;  /* 0x00011e00ff8e0b82 */ /* 0x000e300000000a00 */
[----:B------:R-:W1:Y:S01]  /*28b0*/  LDC.64 R140, c[0x0][0x468] ;  /* 0x00011a00ff8c7b82 */ /* 0x000e620000000a00 */
[----:B0-----:R-:W-:-:S05]  /*28c0*/  @P0 IMAD.WIDE.U32 R142, R177, 0x10, R142 ;  /* 0x00000010b18e0825 */ /* 0x001fca00078e008e */
[----:B------:R0:W-:Y:S01]  /*28d0*/  @P0 STG.E.128 desc[UR4][R142.64], R112 ;  /* 0x000000708e000986 */ /* 0x0001e2000c101d04 */
[C---:B-1----:R-:W-:Y:S01]  /*28e0*/  IMAD.WIDE.U32 R140, R177.reuse, 0x10, R140 ;  /* 0x00000010b18c7825 */ /* 0x042fe200078e008c */
[----:B------:R-:W-:-:S04]  /*28f0*/  IADD3 R177, PT, PT, R177, 0x80, RZ ;  /* 0x00000080b1b17810 */ /* 0x000fc80007ffe0ff */
[----:B------:R0:W-:Y:S03]  /*2900*/  STG.E.128 desc[UR4][R140.64], R136 ;  /* 0x000000888c007986 */ /* 0x0001e6000c101d04 */
.L_x_1552:
[----:B------:R-:W-:Y:S05]  /*2910*/  BSYNC.RECONVERGENT B1 ;  /* 0x0000000000017941 */ /* 0x000fea0003800200 */
.L_x_1551:
        /* <DEDUP_REMOVED lines=44> */
[----:B------:R-:W-:Y:S01]  /*2be0*/  F2FP.F16.F32.PACK_AB R136, R141, R136 ;  /* 0x000000888d88723e */ /* 0x000fe200000000ff */
[----:B------:R-:W-:Y:S06]  /*2bf0*/  BRA `(.L_x_1558) ;  /* 0x0000000000907947 */ /* 0x000fec0003800000 */
.L_x_1557:
        /* <DEDUP_REMOVED lines=35> */
[----:B------:R-:W-:-:S07]  /*2e30*/  F2FP.F16.F32.PACK_AB R139, R142, R187 ;  /* 0x000000bb8e8b723e */ /* 0x000fce00000000ff */
.L_x_1558:
[----:B------:R-:W0:Y:S08]  /*2e40*/  @P0 LDC.64 R142, c[0x0][0x478] ;  /* 0x00011e00ff8e0b82 */ /* 0x000e300000000a00 */
[----:B------:R-:W1:Y:S01]  /*2e50*/  LDC.64 R140, c[0x0][0x468] ;  /* 0x00011a00ff8c7b82 */ /* 0x000e620000000a00 */
[----:B0-----:R-:W-:-:S05]  /*2e60*/  @P0 IMAD.WIDE.U32 R142, R177, 0x10, R142 ;  /* 0x00000010b18e0825 */ /* 0x001fca00078e008e */
[----:B------:R2:W-:Y:S01]  /*2e70*/  @P0 STG.E.128 desc[UR4][R142.64], R112 ;  /* 0x000000708e000986 */ /* 0x0005e2000c101d04 */
[C---:B-1----:R-:W-:Y:S01]  /*2e80*/  IMAD.WIDE.U32 R140, R177.reuse, 0x10, R140 ;  /* 0x00000010b18c7825 */ /* 0x042fe200078e008c */
[----:B------:R-:W-:-:S04]  /*2e90*/  IADD3 R177, PT, PT, R177, 0x80, RZ ;  /* 0x00000080b1b17810 */ /* 0x000fc80007ffe0ff */
[----:B------:R2:W-:Y:S03]  /*2ea0*/  STG.E.128 desc[UR4][R140.64], R136 ;  /* 0x000000888c007986 */ /* 0x0005e6000c101d04 */
.L_x_1556:
[----:B------:R-:W-:Y:S05]  /*2eb0*/  BSYNC.RECONVERGENT B1 ;  /* 0x0000000000017941 */ /* 0x000fea0003800200 */
.L_x_1555:
        /* <DEDUP_REMOVED lines=46> */
.L_x_1561:
        /* <DEDUP_REMOVED lines=36> */
.L_x_1562:
[----:B------:R-:W0:Y:S08]  /*33e0*/  @P0 LDC.64 R142, c[0x0][0x478] ;  /* 0x00011e00ff8e0b82 */ /* 0x000e300000000a00 */
[----:B------:R-:W1:Y:S01]  /*33f0*/  LDC.64 R140, c[0x0][0x468] ;  /* 0x00011a00ff8c7b82 */ /* 0x000e620000000a00 */
[----:B0-----:R-:W-:-:S05]  /*3400*/  @P0 IMAD.WIDE.U32 R142, R177, 0x10, R142 ;  /* 0x00000010b18e0825 */ /* 0x001fca00078e008e */
[----:B------:R3:W-:Y:S01]  /*3410*/  @P0 STG.E.128 desc[UR4][R142.64], R112 ;  /* 0x000000708e000986 */ /* 0x0007e2000c101d04 */
[C---:B-1----:R-:W-:Y:S01]  /*3420*/  IMAD.WIDE.U32 R140, R177.reuse, 0x10, R140 ;  /* 0x00000010b18c7825 */ /* 0x042fe200078e008c */
[----:B------:R-:W-:-:S04]  /*3430*/  IADD3 R177, PT, PT, R177, 0x80, RZ ;  /* 0x00000080b1b17810 */ /* 0x000fc80007ffe0ff */
[----:B------:R3:W-:Y:S03]  /*3440*/  STG.E.128 desc[UR4][R140.64], R136 ;  /* 0x000000888c007986 */ /* 0x0007e6000c101d04 */
.L_x_1560:
[----:B------:R-:W-:Y:S05]  /*3450*/  BSYNC.RECONVERGENT B1 ;  /* 0x0000000000017941 */ /* 0x000fea0003800200 */
.L_x_1559:
        /* <DEDUP_REMOVED lines=32> */
[----:B------:R-:W-:Y:S01]  /*3660*/  F2FP.F16.F32.PACK_AB R115, R115, R141 ;  /* 0x0000008d7373723e */ /* 0x000fe200000000ff */
[-C--:B------:R-:W-:Y:S01]  /*3670*/  FMUL.FTZ R142, R141, R180.reuse ;  /* 0x000000b48d8e7220 */ /* 0x080fe20000410000 */
[C---:B------:R-:W-:Y:S01]  /*3680*/  F2FP.F16.F32.PACK_AB R113, R136.reuse, R113 ;  /* 0x000000718871723e */ /* 0x040fe200000000ff */
[-C--:B------:R-:W-:Y:S01]  /*3690*/  FMUL.FTZ R143, R136, R180.reuse ;  /* 0x000000b4888f7220 */ /* 0x080fe20000410000 */
[-C--:B------:R-:W-:Y:S01]  /*36a0*/  FMUL.FTZ R138, R139, R180.reuse ;  /* 0x000000b48b8a7220 */ /* 0x080fe20000410000 */
[-C--:B------:R-:W-:Y:S01]  /*36b0*/  FMUL.FTZ R136, R137, R180.reuse ;  /* 0x000000b489887220 */ /* 0x080fe20000410000 */
[C---:B------:R-:W-:Y:S01]  /*36c0*/  FMUL.FTZ R141, R112.reuse, R180 ;  /* 0x000000b4708d7220 */ /* 0x040fe20000410000 */
[----:B------:R-:W-:-:S02]  /*36d0*/  F2FP.F16.F32.PACK_AB R112, R112, R137 ;  /* 0x000000897070723e */ /* 0x000fc400000000ff */
[----:B------:R-:W-:Y:S02]  /*36e0*/  F2FP.F16.F32.PACK_AB R139, R181, R142 ;  /* 0x0000008eb58b723e */ /* 0x000fe400000000ff */
[----:B------:R-:W-:Y:S02]  /*36f0*/  F2FP.F16.F32.PACK_AB R138, R179, R138 ;  /* 0x0000008ab38a723e */ /* 0x000fe400000000ff */
[----:B------:R-:W-:Y:S02]  /*3700*/  F2FP.F16.F32.PACK_AB R137, R143, R140 ;  /* 0x0000008c8f89723e */ /* 0x000fe400000000ff */
[----:B------:R-:W-:Y:S01]  /*3710*/  F2FP.F16.F32.PACK_AB R136, R141, R136 ;  /* 0x000000888d88723e */ /* 0x000fe200000000ff */
[----:B------:R-:W-:Y:S06]  /*3720*/  BRA `(.L_x_1565) ;  /* 0x0000000000907947 */ /* 0x000fec0003800000 */
.L_x_1564:
        /* <DEDUP_REMOVED lines=36> */
.L_x_1565:
[----:B------:R-:W0:Y:S08]  /*3970*/  @P0 LDC.64 R140, c[0x0][0x478] ;  /* 0x00011e00ff8c0b82 */ /* 0x000e300000000a00 */
[----:B------:R-:W1:Y:S01]  /*3980*/  LDC.64 R142, c[0x0][0x468] ;  /* 0x00011a00ff8e7b82 */ /* 0x000e620000000a00 */
[----:B0-----:R-:W-:-:S05]  /*3990*/  @P0 IMAD.WIDE.U32 R140, R177, 0x10, R140 ;  /* 0x00000010b18c0825 */ /* 0x001fca00078e008c */
[----:B------:R0:W-:Y:S01]  /*39a0*/  @P0 STG.E.128 desc[UR4][R140.64], R112 ;  /* 0x000000708c000986 */ /* 0x0001e2000c101d04 */
[----:B-1----:R-:W-:-:S05]  /*39b0*/  IMAD.WIDE.U32 R142, R177, 0x10, R142 ;  /* 0x00000010b18e7825 */ /* 0x002fca00078e008e */
[----:B------:R0:W-:Y:S01]  /*39c0*/  STG.E.128 desc[UR4][R142.64], R136 ;  /* 0x000000888e007986 */ /* 0x0001e2000c101d04 */
[----:B------:R-:W-:Y:S05]  /*39d0*/  BRA `(.L_x_1563) ;  /* 0x0000001800cc7947 */ /* 0x000fea0003800000 */
.L_x_1550:
[----:B------:R-:W-:-:S04]  /*39e0*/  UISETP.NE.U32.AND UP0, UPT, UR12, URZ, UPT ;  /* 0x000000ff0c00728c */ /* 0x000fc8000bf05070 */
[----:B------:R-:W-:-:S09]  /*39f0*/  UISETP.NE.AND.EX UP0, UPT, UR13, URZ, UPT, UP0 ;  /* 0x000000ff0d00728c */ /* 0x000fd2000bf05300 */
[----:B------:R-:W-:Y:S05]  /*3a00*/  BRA.U UP0, `(.L_x_1566) ;  /* 0x0000000d002c7547 */ /* 0x000fea000b800000 */
[----:B------:R-:W-:Y:S01]  /*3a10*/  ISETP.GT.U32.AND P0, PT, R4, 0x7f, PT ;  /* 0x0000007f0400780c */ /* 0x000fe20003f04070 */
[----:B------:R-:W-:-:S12]  /*3a20*/  BSSY.RECONVERGENT B1, `(.L_x_1567) ;  /* 0x0000032000017945 */ /* 0x000fd80003800200 */
[----:B------:R-:W-:Y:S05]  /*3a30*/  @!P0 BRA `(.L_x_1568) ;  /* 0x0000000000c08947 */ /* 0x000fea0003800000 */
[-CC-:B------:R-:W-:Y:S01]  /*3a40*/  FFMA.FTZ R186, R19, R181.reuse, R182.reuse ;  /* 0x000000b513ba7223 */ /* 0x180fe200000100b6 */
[--C-:B------:R-:W-:Y:S02]  /*3a50*/  HADD2.F32 R140, -RZ, R119.reuse.H0_H0 ;  /* 0x20000077ff8c7230 */ /* 0x100fe40000004100 */
[-CC-:B------:R-:W-:Y:S01]  /*3a60*/  FFMA.FTZ R139, R22, R181.reuse, R182.reuse ;  /* 0x000000b5168b7223 */ /* 0x180fe200000100b6 */
[-C--:B------:R-:W-:Y:S01]  /*3a70*/  FFMA.FTZ R137, R13, R181.reuse, R182 ;  /* 0x000000b50d897223 */ /* 0x080fe200000100b6 */
[----:B------:R-:W-:Y:S01]  /*3a80*/  FADD.FTZ R186, R17, -R186 ;  /* 0x800000ba11ba7221 */ /* 0x000fe20000010000 */
[----:B------:R-:W-:Y:S02]  /*3a90*/  HADD2.F32 R142, -RZ, R119.H1_H1 ;  /* 0x30000077ff8e7230 */ /* 0x000fe40000004100 */
[----:B------:R-:W-:Y:S01]  /*3aa0*/  FFMA.FTZ R184, R18, R181, R182 ;  /* 0x000000b512b87223 */ /* 0x000fe200000100b6 */
[--C-:B------:R-:W-:Y:S02]  /*3ab0*/  HADD2.F32 R136, -RZ, R118.reuse.H0_H0 ;  /* 0x20000076ff887230 */ /* 0x100fe40000004100 */
[----:B-----5:R-:W-:Y:S01]  /*3ac0*/  FFMA.FTZ R189, R179, R186, R140 ;  /* 0x000000bab3bd7223 */ /* 0x020fe2000001008c */
[----:B------:R-:W-:Y:S01]  /*3ad0*/  FADD.FTZ R139, R20, -R139 ;  /* 0x8000008b148b7221 */ /* 0x000fe20000010000 */
[----:B------:R-:W0:Y:S01]  /*3ae0*/  LDC.64 R140, c[0x0][0x468] ;  /* 0x00011a00ff8c7b82 */ /* 0x000e220000000a00 */
[----:B------:R-:W-:Y:S01]  /*3af0*/  FADD.FTZ R137, R16, -R137 ;  /* 0x8000008910897221 */ /* 0x000fe20000010000 */
[----:B------:R-:W-:-:S02]  /*3b00*/  HADD2.F32 R138, -RZ, R118.H1_H1 ;  /* 0x30000076ff8a7230 */ /* 0x000fc40000004100 */
[----:B------:R-:W-:Y:S01]  /*3b10*/  FADD.FTZ R187, R15, -R184 ;  /* 0x800000b80fbb7221 */ /* 0x000fe20000010000 */
[C---:B------:R-:W-:Y:S01]  /*3b20*/  FFMA.FTZ R191, R179.reuse, R139, R142 ;  /* 0x0000008bb3bf7223 */ /* 0x040fe2000001008e */
[----:B------:R-:W-:Y:S01]  /*3b30*/  FFMA.FTZ R185, R179, R137, R136 ;  /* 0x00000089b3b97223 */ /* 0x000fe20000010088 */
[-CC-:B------:R-:W-:Y:S01]  /*3b40*/  FFMA.FTZ R139, R9, R181.reuse, R182.reuse ;  /* 0x000000b5098b7223 */ /* 0x180fe200000100b6 */
[-CC-:B------:R-:W-:Y:S01]  /*3b50*/  FFMA.FTZ R188, R14, R181.reuse, R182.reuse ;  /* 0x000000b50ebc7223 */ /* 0x180fe200000100b6 */
[-CC-:B------:R-:W-:Y:S01]  /*3b60*/  FFMA.FTZ R137, R3, R181.reuse, R182.reuse ;  /* 0x000000b503897223 */ /* 0x180fe200000100b6 */
[----:B------:R-:W-:Y:S01]  /*3b70*/  FFMA.FTZ R186, R10, R181, R182 ;  /* 0x000000b50aba7223 */ /* 0x000fe200000100b6 */
[----:B------:R-:W-:Y:S01]  /*3b80*/  FFMA.FTZ R187, R179, R187, R138 ;  /* 0x000000bbb3bb7223 */ /* 0x000fe2000001008a */
[--C-:B------:R-:W-:Y:S02]  /*3b90*/  HADD2.F32 R142, -RZ, R117.reuse.H0_H0 ;  /* 0x20000075ff8e7230 */ /* 0x100fe40000004100 */
[----:B------:R-:W-:Y:S01]  /*3ba0*/  FADD.FTZ R143, R12, -R139 ;  /* 0x8000008b0c8f7221 */ /* 0x000fe20000010000 */
[----:B------:R-:W-:-:S02]  /*3bb0*/  HADD2.F32 R184, -RZ, R117.H1_H1 ;  /* 0x30000075ffb87230 */ /* 0x000fc40000004100 */
[----:B------:R-:W-:Y:S01]  /*3bc0*/  FADD.FTZ R183, R11, -R188 ;  /* 0x800000bc0bb77221 */ /* 0x000fe20000010000 */
[--C-:B------:R-:W-:Y:S02]  /*3bd0*/  HADD2.F32 R136, -RZ, R116.reuse.H0_H0 ;  /* 0x20000074ff887230 */ /* 0x100fe40000004100 */
[----:B------:R-:W-:Y:S01]  /*3be0*/  FADD.FTZ R137, R8, -R137 ;  /* 0x8000008908897221 */ /* 0x000fe20000010000 */
[----:B------:R-:W-:Y:S02]  /*3bf0*/  HADD2.F32 R138, -RZ, R116.H1_H1 ;  /* 0x30000074ff8a7230 */ /* 0x000fe40000004100 */
        /* <DEDUP_REMOVED lines=13> */
[----:B------:R-:W-:Y:S01]  /*3cd0*/  F2FP.F16.F32.PACK_AB R139, R184, R189 ;  /* 0x000000bdb88b723e */ /* 0x000fe200000000ff */
[----:B0-----:R-:W-:Y:S01]  /*3ce0*/  IMAD.WIDE.U32 R140, R177, 0x10, R140 ;  /* 0x00000010b18c7825 */ /* 0x001fe200078e008c */
[----:B------:R-:W-:-:S02]  /*3cf0*/  F2FP.F16.F32.PACK_AB R138, R187, R138 ;  /* 0x0000008abb8a723e */ /* 0x000fc400000000ff */
[----:B------:R-:W-:Y:S02]  /*3d00*/  F2FP.F16.F32.PACK_AB R137, R183, R142 ;  /* 0x0000008eb789723e */ /* 0x000fe400000000ff */
[----:B------:R-:W-:Y:S02]  /*3d10*/  F2FP.F16.F32.PACK_AB R136, R143, R136 ;  /* 0x000000888f88723e */ /* 0x000fe400000000ff */
[----:B------:R-:W-:-:S03]  /*3d20*/  IADD3 R177, PT, PT, R177, 0x80, RZ ;  /* 0x00000080b1b17810 */ /* 0x000fc60007ffe0ff */
[----:B------:R0:W-:Y:S04]  /*3d30*/  STG.E.128 desc[UR4][R140.64], R136 ;  /* 0x000000888c007986 */ /* 0x0001e8000c101d04 */
.L_x_1568:
[----:B------:R-:W-:Y:S05]  /*3d40*/  BSYNC.RECONVERGENT B1 ;  /* 0x0000000000017941 */ /* 0x000fea0003800200 */
.L_x_1567:
[----:B------:R-:W-:Y:S04]  /*3d50*/  BSSY.RECONVERGENT B1, `(.L_x_1569) ;  /* 0x0000032000017945 */ /* 0x000fe80003800200 */
[----:B------:R-:W-:Y:S05]  /*3d60*/  @!P1 BRA `(.L_x_1570) ;  /* 0x0000000000c09947 */ /* 0x000fea0003800000 */
[-CC-:B------:R-:W-:Y:S01]  /*3d70*/  FFMA.FTZ R186, R35, R181.reuse, R182.reuse ;  /* 0x000000b523ba7223 */ /* 0x180fe200000100b6 */
[--C-:B0-----:R-:W-:Y:S02]  /*3d80*/  HADD2.F32 R140, -RZ, R123.reuse.H0_H0 ;  /* 0x2000007bff8c7230 */ /* 0x101fe40000004100 */
        /* <DEDUP_REMOVED lines=46> */
.L_x_1570:
[----:B------:R-:W-:Y:S05]  /*4070*/  BSYNC.RECONVERGENT B1 ;  /* 0x0000000000017941 */ /* 0x000fea0003800200 */
.L_x_1569:
[----:B------:R-:W-:Y:S04]  /*4080*/  BSSY.RECONVERGENT B1, `(.L_x_1571) ;  /* 0x0000032000017945 */ /* 0x000fe80003800200 */
[----:B------:R-:W-:Y:S05]  /*4090*/  @!P2 BRA `(.L_x_1572) ;  /* 0x0000000000c0a947 */ /* 0x000fea0003800000 */
[-CC-:B------:R-:W-:Y:S01]  /*40a0*/  FFMA.FTZ R186, R159, R181.reuse, R182.reuse ;  /* 0x000000b59fba7223 */ /* 0x180fe200000100b6 */
[--C-:B01----:R-:W-:Y:S02]  /*40b0*/  HADD2.F32 R140, -RZ, R127.reuse.H0_H0 ;  /* 0x2000007fff8c7230 */ /* 0x103fe40000004100 */
        /* <DEDUP_REMOVED lines=46> */
.L_x_1572:
[----:B------:R-:W-:Y:S05]  /*43a0*/  BSYNC.RECONVERGENT B1 ;  /* 0x0000000000017941 */ /* 0x000fea0003800200 */
.L_x_1571:
[----:B------:R-:W-:Y:S05]  /*43b0*/  @!P4 BRA `(.L_x_1563) ;  /* 0x000000100054c947 */ /* 0x000fea0003800000 */
[-CC-:B012---:R-:W-:Y:S01]  /*43c0*/  FFMA.FTZ R139, R178, R181.reuse, R182.reuse ;  /* 0x000000b5b28b7223 */ /* 0x187fe200000100b6 */
[--C-:B------:R-:W-:Y:S02]  /*43d0*/  HADD2.F32 R136, -RZ, R131.reuse.H1_H1 ;  /* 0x30000083ff887230 */ /* 0x100fe40000004100 */
[-CC-:B------:R-:W-:Y:S01]  /*43e0*/  FFMA.FTZ R137, R169, R181.reuse, R182.reuse ;  /* 0x000000b5a9897223 */ /* 0x180fe200000100b6 */
[-CC-:B------:R-:W-:Y:S01]  /*43f0*/  FFMA.FTZ R190, R175, R181.reuse, R182.reuse ;  /* 0x000000b5afbe7223 */ /* 0x180fe200000100b6 */
[----:B------:R-:W-:Y:S01]  /*4400*/  FADD.FTZ R187, R176, -R139 ;  /* 0x8000008bb0bb7221 */ /* 0x000fe20000010000 */
[----:B------:R-:W-:Y:S01]  /*4410*/  FFMA.FTZ R188, R174, R181, R182 ;  /* 0x000000b5aebc7223 */ /* 0x000fe200000100b6 */
[----:B------:R-:W-:Y:S01]  /*4420*/  FADD.FTZ R143, R172, -R137 ;  /* 0x80000089ac8f7221 */ /* 0x000fe20000010000 */
[----:B------:R-:W-:Y:S02]  /*4430*/  HADD2.F32 R142, -RZ, R131.H0_H0 ;  /* 0x20000083ff8e7230 */ /* 0x000fe40000004100 */
[----:B-----5:R-:W-:Y:S01]  /*4440*/  FFMA.FTZ R187, R179, R187, R136 ;  /* 0x000000bbb3bb7223 */ /* 0x020fe20000010088 */
[--C-:B------:R-:W-:Y:S01]  /*4450*/  HADD2.F32 R138, -RZ, R130.reuse.H0_H0 ;  /* 0x20000082ff8a7230 */ /* 0x100fe20000004100 */
[----:B------:R-:W0:Y:S01]  /*4460*/  LDC.64 R136, c[0x0][0x468] ;  /* 0x00011a00ff887b82 */ /* 0x000e220000000a00 */
[----:B------:R-:W-:-:S02]  /*4470*/  HADD2.F32 R140, -RZ, R130.H1_H1 ;  /* 0x30000082ff8c7230 */ /* 0x000fc40000004100 */
[----:B------:R-:W-:Y:S01]  /*4480*/  FADD.FTZ R185, R173, -R190 ;  /* 0x800000beadb97221 */ /* 0x000fe20000010000 */
[----:B------:R-:W-:Y:S01]  /*4490*/  FADD.FTZ R183, R171, -R188 ;  /* 0x800000bcabb77221 */ /* 0x000fe20000010000 */
[-CC-:B------:R-:W-:Y:S01]  /*44a0*/  FFMA.FTZ R141, R165, R181.reuse, R182.reuse ;  /* 0x000000b5a58d7223 */ /* 0x180fe200000100b6 */
[-CC-:B------:R-:W-:Y:S01]  /*44b0*/  FFMA.FTZ R186, R170, R181.reuse, R182.reuse ;  /* 0x000000b5aaba7223 */ /* 0x180fe200000100b6 */
[-CC-:B------:R-:W-:Y:S01]  /*44c0*/  FFMA.FTZ R139, R161, R181.reuse, R182.reuse ;  /* 0x000000b5a18b7223 */ /* 0x180fe200000100b6 */
[----:B------:R-:W-:Y:S01]  /*44d0*/  FFMA.FTZ R184, R166, R181, R182 ;  /* 0x000000b5a6b87223 */ /* 0x000fe200000100b6 */
[C---:B------:R-:W-:Y:S01]  /*44e0*/  FFMA.FTZ R185, R179.reuse, R185, R142 ;  /* 0x000000b9b3b97223 */ /* 0x040fe2000001008e */
[C---:B------:R-:W-:Y:S01]  /*44f0*/  FFMA.FTZ R143, R179.reuse, R143, R138 ;  /* 0x0000008fb38f7223 */ /* 0x040fe2000001008a */
        /* <DEDUP_REMOVED lines=22> */
[----:B------:R-:W-:-:S02]  /*4660*/  F2FP.F16.F32.PACK_AB R139, R184, R185 ;  /* 0x000000b9b88b723e */ /* 0x000fc400000000ff */
[----:B------:R-:W-:Y:S02]  /*4670*/  F2FP.F16.F32.PACK_AB R138, R183, R138 ;  /* 0x0000008ab78a723e */ /* 0x000fe400000000ff */
[----:B------:R-:W-:Y:S02]  /*4680*/  F2FP.F16.F32.PACK_AB R137, R182, R143 ;  /* 0x0000008fb689723e */ /* 0x000fe400000000ff */
[----:B------:R-:W-:-:S05]  /*4690*/  F2FP.F16.F32.PACK_AB R136, R179, R142 ;  /* 0x0000008eb388723e */ /* 0x000fca00000000ff */
[----:B------:R4:W-:Y:S01]  /*46a0*/  STG.E.128 desc[UR4][R140.64], R136 ;  /* 0x000000888c007986 */ /* 0x0009e2000c101d04 */
[----:B------:R-:W-:Y:S05]  /*46b0*/  BRA `(.L_x_1563) ;  /* 0x0000000c00947947 */ /* 0x000fea0003800000 */
.L_x_1566:
[----:B------:R-:W-:Y:S04]  /*46c0*/  BSSY.RECONVERGENT B1, `(.L_x_1573) ;  /* 0x0000039000017945 */ /* 0x000fe80003800200 */
[----:B------:R-:W-:Y:S05]  /*46d0*/  @!P3 BRA `(.L_x_1574) ;  /* 0x0000000000dcb947 */ /* 0x000fea0003800000 */
[-CC-:B------:R-:W-:Y:S01]  /*46e0*/  FFMA.FTZ R113, R3, R181.reuse, R182.reuse ;  /* 0x000000b503717223 */ /* 0x180fe200000100b6 */
[-CC-:B------:R-:W-:Y:S01]  /*46f0*/  FFMA.FTZ R140, R14, R181.reuse, R182.reuse ;  /* 0x000000b50e8c7223 */ /* 0x180fe200000100b6 */
[----:B------:R-:W-:Y:S02]  /*4700*/  HADD2.F32 R114, -RZ, R116.H0_H0 ;  /* 0x20000074ff727230 */ /* 0x000fe40000004100 */
[-C--:B------:R-:W-:Y:S01]  /*4710*/  FFMA.FTZ R137, R9, R181.reuse, R182 ;  /* 0x000000b509897223 */ /* 0x080fe200000100b6 */
[--C-:B------:R-:W-:Y:S02]  /*4720*/  HADD2.F32 R141, -RZ, R117.reuse.H1_H1 ;  /* 0x30000075ff8d7230 */ /* 0x100fe40000004100 */
[----:B------:R-:W-:Y:S01]  /*4730*/  FADD.FTZ R112, R8, -R113 ;  /* 0x8000007108707221 */ /* 0x000fe20000010000 */
[----:B------:R-:W-:Y:S01]  /*4740*/  FADD.FTZ R140, R11, -R140 ;  /* 0x8000008c0b8c7221 */ /* 0x000fe20000010000 */
[----:B------:R-:W-:Y:S01]  /*4750*/  FFMA.FTZ R136, R10, R181, R182 ;  /* 0x000000b50a887223 */ /* 0x000fe200000100b6 */
[----:B------:R-:W-:-:S02]  /*4760*/  HADD2.F32 R139, -RZ, R117.H0_H0 ;  /* 0x20000075ff8b7230 */ /* 0x000fc40000004100 */
[C---:B-----5:R-:W-:Y:S01]  /*4770*/  FFMA.FTZ R113, R179.reuse, R112, R114 ;  /* 0x00000070b3717223 */ /* 0x060fe20000010072 */
[----:B------:R-:W-:Y:S01]  /*4780*/  FFMA.FTZ R114, R179, R140, R141 ;  /* 0x0000008cb3727223 */ /* 0x000fe2000001008d */
[----:B------:R-:W0:Y:S01]  /*4790*/  LDC.64 R142, c[0x0][0x478] ;  /* 0x00011e00ff8e7b82 */ /* 0x000e220000000a00 */
[----:B------:R-:W-:Y:S01]  /*47a0*/  FADD.FTZ R138, R12, -R137 ;  /* 0x800000890c8a7221 */ /* 0x000fe20000010000 */
[----:B------:R-:W-:Y:S02]  /*47b0*/  HADD2.F32 R115, -RZ, R116.H1_H1 ;  /* 0x30000074ff737230 */ /* 0x000fe40000004100 */
[----:B------:R-:W-:Y:S01]  /*47c0*/  FADD.FTZ R136, R7, -R136 ;  /* 0x8000008807887221 */ /* 0x000fe20000010000 */
[-CC-:B------:R-:W-:Y:S01]  /*47d0*/  FFMA.FTZ R137, R13, R181.reuse, R182.reuse ;  /* 0x000000b50d897223 */ /* 0x180fe200000100b6 */
[C---:B------:R-:W-:Y:S01]  /*47e0*/  FFMA.FTZ R139, R179.reuse, R138, R139 ;  /* 0x0000008ab38b7223 */ /* 0x040fe2000001008b */
[-CC-:B------:R-:W-:Y:S01]  /*47f0*/  FFMA.FTZ R138, R18, R181.reuse, R182.reuse ;  /* 0x000000b5128a7223 */ /* 0x180fe200000100b6 */
[----:B------:R-:W-:Y:S01]  /*4800*/  FFMA.FTZ R115, R179, R136, R115 ;  /* 0x00000088b3737223 */ /* 0x000fe20000010073 */
[----:B------:R-:W1:Y:S01]  /*4810*/  LDC.64 R140, c[0x0][0x468] ;  /* 0x00011a00ff8c7b82 */ /* 0x000e620000000a00 */
[-CC-:B------:R-:W-:Y:S01]  /*4820*/  FFMA.FTZ R184, R19, R181.reuse, R182.reuse ;  /* 0x000000b513b87223 */ /* 0x180fe200000100b6 */
[----:B------:R-:W-:Y:S01]  /*4830*/  FFMA.FTZ R183, R22, R181, R182 ;  /* 0x000000b516b77223 */ /* 0x000fe200000100b6 */
[----:B------:R-:W-:-:S02]  /*4840*/  HADD2.F32 R136, -RZ, R118.H0_H0 ;  /* 0x20000076ff887230 */ /* 0x000fc40000004100 */
[----:B------:R-:W-:Y:S01]  /*4850*/  FADD.FTZ R112, R16, -R137 ;  /* 0x8000008910707221 */ /* 0x000fe20000010000 */
[----:B------:R-:W-:Y:S02]  /*4860*/  HADD2.F32 R185, -RZ, R118.H1_H1 ;  /* 0x30000076ffb97230 */ /* 0x000fe40000004100 */
        /* <DEDUP_REMOVED lines=10> */
[----:B------:R-:W-:Y:S01]  /*4910*/  F2FP.F16.F32.PACK_AB R112, R115, R113 ;  /* 0x000000717370723e */ /* 0x000fe200000000ff */
[-C--:B------:R-:W-:Y:S01]  /*4920*/  FMUL.FTZ R138, R139, R180.reuse ;  /* 0x000000b48b8a7220 */ /* 0x080fe20000410000 */
[C---:B------:R-:W-:Y:S01]  /*4930*/  F2FP.F16.F32.PACK_AB R113, R114.reuse, R139 ;  /* 0x0000008b7271723e */ /* 0x040fe200000000ff */
[-C--:B------:R-:W-:Y:S01]  /*4940*/  FMUL.FTZ R137, R115, R180.reuse ;  /* 0x000000b473897220 */ /* 0x080fe20000410000 */
[-C--:B------:R-:W-:Y:S01]  /*4950*/  FMUL.FTZ R139, R114, R180.reuse ;  /* 0x000000b4728b7220 */ /* 0x080fe20000410000 */
[-C--:B------:R-:W-:Y:S01]  /*4960*/  FMUL.FTZ R184, R183, R180.reuse ;  /* 0x000000b4b7b87220 */ /* 0x080fe20000410000 */
[C---:B------:R-:W-:Y:S01]  /*4970*/  F2FP.F16.F32.PACK_AB R114, R185.reuse, R183 ;  /* 0x000000b7b972723e */ /* 0x040fe200000000ff */
[-C--:B------:R-:W-:Y:S01]  /*4980*/  FMUL.FTZ R185, R185, R180.reuse ;  /* 0x000000b4b9b97220 */ /* 0x080fe20000410000 */
[-C--:B------:R-:W-:Y:S01]  /*4990*/  FMUL.FTZ R183, R187, R180.reuse ;  /* 0x000000b4bbb77220 */ /* 0x080fe20000410000 */
[C---:B------:R-:W-:Y:S01]  /*49a0*/  FMUL.FTZ R188, R186.reuse, R180 ;  /* 0x000000b4babc7220 */ /* 0x040fe20000410000 */
[----:B------:R-:W-:Y:S01]  /*49b0*/  F2FP.F16.F32.PACK_AB R136, R137, R136 ;  /* 0x000000888988723e */ /* 0x000fe200000000ff */
[----:B0-----:R-:W-:Y:S01]  /*49c0*/  IMAD.WIDE.U32 R142, R177, 0x10, R142 ;  /* 0x00000010b18e7825 */ /* 0x001fe200078e008e */
[----:B------:R-:W-:-:S02]  /*49d0*/  F2FP.F16.F32.PACK_AB R115, R186, R187 ;  /* 0x000000bbba73723e */ /* 0x000fc400000000ff */
[----:B------:R-:W-:Y:S01]  /*49e0*/  F2FP.F16.F32.PACK_AB R137, R139, R138 ;  /* 0x0000008a8b89723e */ /* 0x000fe200000000ff */
[----:B-1----:R-:W-:Y:S01]  /*49f0*/  IMAD.WIDE.U32 R140, R177, 0x10, R140 ;  /* 0x00000010b18c7825 */ /* 0x002fe200078e008c */
[----:B------:R-:W-:Y:S01]  /*4a00*/  F2FP.F16.F32.PACK_AB R138, R185, R184 ;  /* 0x000000b8b98a723e */ /* 0x000fe200000000ff */
[----:B------:R0:W-:Y:S01]  /*4a10*/  STG.E.128 desc[UR4][R142.64], R112 ;  /* 0x000000708e007986 */ /* 0x0001e2000c101d04 */
[----:B------:R-:W-:Y:S02]  /*4a20*/  F2FP.F16.F32.PACK_AB R139, R188, R183 ;  /* 0x000000b7bc8b723e */ /* 0x000fe400000000ff */
[----:B------:R-:W-:-:S03]  /*4a30*/  IADD3 R177, PT, PT, R177, 0x80, RZ ;  /* 0x00000080b1b17810 */ /* 0x000fc60007ffe0ff */
[----:B------:R0:W-:Y:S04]  /*4a40*/  STG.E.128 desc[UR4][R140.64], R136 ;  /* 0x000000888c007986 */ /* 0x0001e8000c101d04 */
.L_x_1574:
[----:B------:R-:W-:Y:S05]  /*4a50*/  BSYNC.RECONVERGENT B1 ;  /* 0x0000000000017941 */ /* 0x000fea0003800200 */
.L_x_1573:
[----:B------:R-:W-:Y:S04]  /*4a60*/  BSSY.RECONVERGENT B1, `(.L_x_1575) ;  /* 0x0000039000017945 */ /* 0x000fe80003800200 */
[----:B------:R-:W-:Y:S05]  /*4a70*/  @!P1 BRA `(.L_x_1576) ;  /* 0x0000000000dc9947 */ /* 0x000fea0003800000 */
[-CC-:B0-----:R-:W-:Y:S01]  /*4a80*/  FFMA.FTZ R113, R21, R181.reuse, R182.reuse ;  /* 0x000000b515717223 */ /* 0x181fe200000100b6 */
        /* <DEDUP_REMOVED lines=54> */
.L_x_1576:
[----:B------:R-:W-:Y:S05]  /*4df0*/  BSYNC.RECONVERGENT B1 ;  /* 0x0000000000017941 */ /* 0x000fea0003800200 */
.L_x_1575:
[----:B------:R-:W-:Y:S04]  /*4e00*/  BSSY.RECONVERGENT B1, `(.L_x_1577) ;  /* 0x0000039000017945 */ /* 0x000fe80003800200 */
[----:B------:R-:W-:Y:S05]  /*4e10*/  @!P2 BRA `(.L_x_1578) ;  /* 0x0000000000dca947 */ /* 0x000fea0003800000 */
[-CC-:B01----:R-:W-:Y:S01]  /*4e20*/  FFMA.FTZ R113, R145, R181.reuse, R182.reuse ;  /* 0x000000b591717223 */ /* 0x183fe200000100b6 */
        /* <DEDUP_REMOVED lines=54> */
.L_x_1578:
[----:B------:R-:W-:Y:S05]  /*5190*/  BSYNC.RECONVERGENT B1 ;  /* 0x0000000000017941 */ /* 0x000fea0003800200 */
.L_x_1577:
[----:B------:R-:W-:Y:S05]  /*51a0*/  @!P4 BRA `(.L_x_1563) ;  /* 0x0000000000d8c947 */ /* 0x000fea0003800000 */
[----:B012---:R-:W0:Y:S01]  /*51b0*/  LDC.64 R112, c[0x0][0x468] ;  /* 0x00011a00ff707b82 */ /* 0x007e220000000a00 */
[-CC-:B------:R-:W-:Y:S01]  /*51c0*/  FFMA.FTZ R114, R175, R181.reuse, R182.reuse ;  /* 0x000000b5af727223 */ /* 0x180fe200000100b6 */
[-CC-:B------:R-:W-:Y:S01]  /*51d0*/  FFMA.FTZ R136, R166, R181.reuse, R182.reuse ;  /* 0x000000b5a6887223 */ /* 0x180fe200000100b6 */
[-CC-:B------:R-:W-:Y:S01]  /*51e0*/  FFMA.FTZ R115, R161, R181.reuse, R182.reuse ;  /* 0x000000b5a1737223 */ /* 0x180fe200000100b6 */
[-CC-:B------:R-:W-:Y:S01]  /*51f0*/  FFMA.FTZ R185, R178, R181.reuse, R182.reuse ;  /* 0x000000b5b2b97223 */ /* 0x180fe200000100b6 */
[-CC-:B------:R-:W-:Y:S01]  /*5200*/  FFMA.FTZ R143, R165, R181.reuse, R182.reuse ;  /* 0x000000b5a58f7223 */ /* 0x180fe200000100b6 */
[-CC-:B------:R-:W-:Y:S01]  /*5210*/  FFMA.FTZ R138, R170, R181.reuse, R182.reuse ;  /* 0x000000b5aa8a7223 */ /* 0x180fe200000100b6 */
[-CC-:B------:R-:W-:Y:S01]  /*5220*/  FFMA.FTZ R183, R169, R181.reuse, R182.reuse ;  /* 0x000000b5a9b77223 */ /* 0x180fe200000100b6 */
[----:B------:R-:W1:Y:S01]  /*5230*/  LDC.64 R140, c[0x0][0x478] ;  /* 0x00011e00ff8c7b82 */ /* 0x000e620000000a00 */
[--C-:B------:R-:W-:Y:S02]  /*5240*/  HADD2.F32 R139, -RZ, R128.reuse.H1_H1 ;  /* 0x30000080ff8b7230 */ /* 0x100fe40000004100 */
[----:B------:R-:W-:Y:S01]  /*5250*/  FFMA.FTZ R182, R174, R181, R182 ;  /* 0x000000b5aeb67223 */ /* 0x000fe200000100b6 */
[----:B------:R-:W-:-:S02]  /*5260*/  HADD2.F32 R137, -RZ, R128.H0_H0 ;  /* 0x20000080ff897230 */ /* 0x000fc40000004100 */
[----:B------:R-:W-:Y:S01]  /*5270*/  FADD.FTZ R142, R173, -R114 ;  /* 0x80000072ad8e7221 */ /* 0x000fe20000010000 */
[----:B------:R-:W-:Y:S01]  /*5280*/  FADD.FTZ R136, R163, -R136 ;  /* 0x80000088a3887221 */ /* 0x000fe20000010000 */
[--C-:B------:R-:W-:Y:S02]  /*5290*/  HADD2.F32 R181, -RZ, R131.reuse.H0_H0 ;  /* 0x20000083ffb57230 */ /* 0x100fe40000004100 */
[----:B------:R-:W-:Y:S01]  /*52a0*/  FADD.FTZ R114, R164, -R115 ;  /* 0x80000073a4727221 */ /* 0x000fe20000010000 */
[----:B------:R-:W-:Y:S02]  /*52b0*/  HADD2.F32 R186, -RZ, R131.H1_H1 ;  /* 0x30000083ffba7230 */ /* 0x000fe40000004100 */
[C---:B-----5:R-:W-:Y:S01]  /*52c0*/  FFMA.FTZ R139, R179.reuse, R136, R139 ;  /* 0x00000088b38b7223 */ /* 0x060fe2000001008b */
[----:B------:R-:W-:Y:S01]  /*52d0*/  FADD.FTZ R184, R176, -R185 ;  /* 0x800000b9b0b87221 */ /* 0x000fe20000010000 */
[----:B------:R-:W-:Y:S01]  /*52e0*/  FFMA.FTZ R137, R179, R114, R137 ;  /* 0x00000072b3897223 */ /* 0x000fe20000010089 */
[----:B------:R-:W-:-:S02]  /*52f0*/  HADD2.F32 R136, -RZ, R129.H0_H0 ;  /* 0x20000081ff887230 */ /* 0x000fc40000004100 */
[----:B------:R-:W-:Y:S01]  /*5300*/  FFMA.FTZ R189, R179, R142, R181 ;  /* 0x0000008eb3bd7223 */ /* 0x000fe200000100b5 */
[----:B------:R-:W-:Y:S02]  /*5310*/  HADD2.F32 R115, -RZ, R129.H1_H1 ;  /* 0x30000081ff737230 */ /* 0x000fe40000004100 */
[----:B------:R-:W-:Y:S01]  /*5320*/  FADD.FTZ R114, R168, -R143 ;  /* 0x8000008fa8727221 */ /* 0x000fe20000010000 */
[--C-:B------:R-:W-:Y:S02]  /*5330*/  HADD2.F32 R185, -RZ, R130.reuse.H0_H0 ;  /* 0x20000082ffb97230 */ /* 0x100fe40000004100 */
[----:B------:R-:W-:Y:S01]  /*5340*/  FADD.FTZ R138, R167, -R138 ;  /* 0x8000008aa78a7221 */ /* 0x000fe20000010000 */
[----:B------:R-:W-:Y:S02]  /*5350*/  HADD2.F32 R187, -RZ, R130.H1_H1 ;  /* 0x30000082ffbb7230 */ /* 0x000fe40000004100 */
[----:B------:R-:W-:Y:S01]  /*5360*/  FADD.FTZ R142, R172, -R183 ;  /* 0x800000b7ac8e7221 */ /* 0x000fe20000010000 */
        /* <DEDUP_REMOVED lines=8> */
[C---:B------:R-:W-:Y:S01]  /*53f0*/  F2FP.F16.F32.PACK_AB R112, R139.reuse, R137 ;  /* 0x000000898b70723e */ /* 0x040fe200000000ff */
[----:B------:R-:W-:Y:S01]  /*5400*/  FMUL.FTZ R137, R139, R180 ;  /* 0x000000b48b897220 */ /* 0x000fe20000410000 */
[----:B-1----:R-:W-:Y:S01]  /*5410*/  IMAD.WIDE.U32 R140, R177, 0x10, R140 ;  /* 0x00000010b18c7825 */ /* 0x002fe200078e008c */
[----:B------:R-:W-:-:S03]  /*5420*/  F2FP.F16.F32.PACK_AB R115, R184, R189 ;  /* 0x000000bdb873723e */ /* 0x000fc600000000ff */
[-C--:B------:R-:W-:Y:S01]  /*5430*/  FMUL.FTZ R183, R189, R180.reuse ;  /* 0x000000b4bdb77220 */ /* 0x080fe20000410000 */
[-C--:B------:R-:W-:Y:S01]  /*5440*/  FMUL.FTZ R184, R184, R180.reuse ;  /* 0x000000b4b8b87220 */ /* 0x080fe20000410000 */
[-C--:B------:R-:W-:Y:S01]  /*5450*/  FMUL.FTZ R138, R181, R180.reuse ;  /* 0x000000b4b58a7220 */ /* 0x080fe20000410000 */
[-C--:B------:R-:W-:Y:S01]  /*5460*/  FMUL.FTZ R177, R114, R180.reuse ;  /* 0x000000b472b17220 */ /* 0x080fe20000410000 */
[-C--:B------:R-:W-:Y:S01]  /*5470*/  FMUL.FTZ R179, R185, R180.reuse ;  /* 0x000000b4b9b37220 */ /* 0x080fe20000410000 */
[----:B------:R-:W-:Y:S01]  /*5480*/  FMUL.FTZ R180, R182, R180 ;  /* 0x000000b4b6b47220 */ /* 0x000fe20000410000 */
[----:B------:R-:W-:Y:S02]  /*5490*/  F2FP.F16.F32.PACK_AB R113, R114, R181 ;  /* 0x000000b57271723e */ /* 0x000fe400000000ff */
[----:B------:R-:W-:Y:S02]  /*54a0*/  F2FP.F16.F32.PACK_AB R136, R137, R136 ;  /* 0x000000888988723e */ /* 0x000fe400000000ff */
[----:B------:R-:W-:-:S02]  /*54b0*/  F2FP.F16.F32.PACK_AB R114, R182, R185 ;  /* 0x000000b9b672723e */ /* 0x000fc400000000ff */
[----:B------:R-:W-:Y:S02]  /*54c0*/  F2FP.F16.F32.PACK_AB R137, R177, R138 ;  /* 0x0000008ab189723e */ /* 0x000fe400000000ff */
[----:B------:R-:W-:Y:S01]  /*54d0*/  F2FP.F16.F32.PACK_AB R139, R184, R183 ;  /* 0x000000b7b88b723e */ /* 0x000fe200000000ff */
[----:B------:R3:W-:Y:S01]  /*54e0*/  STG.E.128 desc[UR4][R140.64], R112 ;  /* 0x000000708c007986 */ /* 0x0007e2000c101d04 */
[----:B------:R-:W-:-:S05]  /*54f0*/  F2FP.F16.F32.PACK_AB R138, R180, R179 ;  /* 0x000000b3b48a723e */ /* 0x000fca00000000ff */
[----:B------:R3:W-:Y:S02]  /*5500*/  STG.E.128 desc[UR4][R142.64], R136 ;  /* 0x000000888e007986 */ /* 0x0007e4000c101d04 */
.L_x_1563:
[----:B------:R-:W-:Y:S05]  /*5510*/  BSYNC.RECONVERGENT B0 ;  /* 0x0000000000007941 */ /* 0x000fea0003800200 */
.L_x_1549:
[----:B01234-:R-:W0:Y:S01]  /*5520*/  LDC.64 R136, c[0x0][0x380] ;  /* 0x0000e000ff887b82 */ /* 0x01fe220000000a00 */
[----:B------:R-:W-:Y:S02]  /*5530*/  PLOP3.LUT P6, PT, P6, PT, PT, 0x8, 0x80 ;  /* 0x000000000080781c */ /* 0x000fe400037ce170 */
[----:B0-----:R-:W-:-:S04]  /*5540*/  IADD3 R0, PT, PT, R0, R136, RZ ;  /* 0x0000008800007210 */ /* 0x001fc80007ffe0ff */
[----:B------:R-:W-:-:S13]  /*5550*/  ISETP.GE.AND P0, PT, R0, R137, PT ;  /* 0x000000890000720c */ /* 0x000fda0003f06270 */
[----:B------:R-:W-:Y:S05]  /*5560*/  @!P0 BRA `(.L_x_1579) ;  /* 0xffffffb000508947 */ /* 0x000fea000383ffff */
.L_x_1540:
        /* <DEDUP_REMOVED lines=39> */
.L_x_1580:
        /* <DEDUP_REMOVED lines=10> */
.L_x_15598:


//--------------------- .text._ZN10layer_norm13ln_bwd_kernelINS_13Kernel_traitsI6__halfS2_S2_S2_fjLj4096ELj1ELj1ELj4ELj16ENS_18Kernel_traits_baseILj4096ES2_S2_S2_S2_fjLj128EEEEELb0ELb0ELb0ELb1EEEvNS_9BwdParamsE --------------------------
	.section	.text._ZN10layer_norm13ln_bwd_kernelINS_13Kernel_traitsI6__halfS2_S2_S2_fjLj4096ELj1ELj1ELj4ELj16ENS_18Kernel_traits_baseILj4096ES2_S2_S2_S2_fjLj128EEEEELb0ELb0ELb0ELb1EEEvNS_9BwdParamsE,"ax",@progbits
	.align	128
        .global         _ZN10layer_norm13ln_bwd_kernelINS_13Kernel_traitsI6__halfS2_S2_S2_fjLj4096ELj1ELj1ELj4ELj16ENS_18Kernel_traits_baseILj4096ES2_S2_S2_S2_fjLj128EEEEELb0ELb0ELb0ELb1EEEvNS_9BwdParamsE
        .type           _ZN10layer_norm13ln_bwd_kernelINS_13Kernel_traitsI6__halfS2_S2_S2_fjLj4096ELj1ELj1ELj4ELj16ENS_18Kernel_traits_baseILj4096ES2_S2_S2_S2_fjLj128EEEEELb0ELb0ELb0ELb1EEEvNS_9BwdParamsE,@function
        .size           _ZN10layer_norm13ln_bwd_kernelINS_13Kernel_traitsI6__halfS2_S2_S2_fjLj4096ELj1ELj1ELj4ELj16ENS_18Kernel_traits_baseILj4096ES2_S2_S2_S2_fjLj128EEEEELb0ELb0ELb0ELb1EEEvNS_9BwdParamsE,(.L_x_15599 - _ZN10layer_norm13ln_bwd_kernelINS_13Kernel_traitsI6__halfS2_S2_S2_fjLj4096ELj1ELj1ELj4ELj16ENS_18Kernel_traits_baseILj4096ES2_S2_S2_S2_fjLj128EEEEELb0ELb0ELb0ELb1EEEvNS_9BwdParamsE)
        .other          _ZN10layer_norm13ln_bwd_kernelINS_13Kernel_traitsI6__halfS2_S2_S2_fjLj4096ELj1ELj1ELj4ELj16ENS_18Kernel_traits_baseILj4096ES2_S2_S2_S2_fjLj128EEEEELb0ELb0ELb0ELb1EEEvNS_9BwdParamsE,@"STO_CUDA_ENTRY STV_DEFAULT"
_ZN10layer_norm13ln_bwd_kernelINS_13Kernel_traitsI6__halfS2_S2_S2_fjLj4096ELj1ELj1ELj4ELj16ENS_18Kernel_traits_baseILj4096ES2_S2_S2_S2_fjLj128EEEEELb0ELb0ELb0ELb1EEEvNS_9BwdParamsE:
.text._ZN10layer_norm13ln_bwd_kernelINS_13Kernel_traitsI6__halfS2_S2_S2_fjLj4096ELj1ELj1ELj4ELj16ENS_18Kernel_traits_baseILj4096ES2_S2_S2_S2_fjLj128EEEEELb0ELb0ELb0ELb1EEEvNS_9BwdParamsE:
        /* <DEDUP_REMOVED lines=63> */
[----:B------:R-:W-:Y:S01]  /*03f0*/  CS2R R50, SRZ ;  /* 0x0000000000327805 */ /* 0x000fe2000001ff00 */
[----:B------:R-:W0:Y:S01]  /*0400*/  LDCU.U8 UR7, c[0x0][0x410] ;  /* 0x00008200ff0777ac */ /* 0x000e220008000000 */
[----:B------:R-:W4:Y:S01]  /*0410*/  LDG.E.128 R12, desc[UR4][R2.64+0x800] ;  /* 0x00080004020c7981 */ /* 0x000f22000c1e1d00 */
[----:B------:R-:W1:Y:S03]  /*0420*/  LDCU UR10, c[0x0][0x388] ;  /* 0x00007100ff0a77ac */ /* 0x000e660008000800 */
[----:B------:R-:W5:Y:S01]  /*0430*/  LDG.E.128 R8, desc[UR4][R2.64+0x1000] ;  /* 0x0010000402087981 */ /* 0x000f62000c1e1d00 */
[----:B------:R-:W0:Y:S03]  /*0440*/  LDCU UR11, c[0x0][0x400] ;  /* 0x00008000ff0b77ac */ /* 0x000e260008000800 */
[----:B------:R1:W5:Y:S01]  /*0450*/  LDG.E.128 R4, desc[UR4][R2.64+0x1800] ;  /* 0x0018000402047981 */ /* 0x000362000c1e1d00 */
[----:B--2---:R-:W-:-:S02]  /*0460*/  ISETP.NE.U32.AND P1, PT, R20, RZ, PT ;  /* 0x000000ff1400720c */ /* 0x004fc40003f25070 */
[----:B------:R-:W-:Y:S02]  /*0470*/  CS2R R100, SRZ ;  /* 0x0000000000647805 */ /* 0x000fe4000001ff00 */
[----:B------:R-:W-:Y:S02]  /*0480*/  CS2R R102, SRZ ;  /* 0x0000000000667805 */ /* 0x000fe4000001ff00 */
[----:B------:R-:W-:Y:S02]  /*0490*/  CS2R R104, SRZ ;  /* 0x0000000000687805 */ /* 0x000fe4000001ff00 */
[----:B------:R-:W-:Y:S02]  /*04a0*/  ISETP.NE.AND.EX P1, PT, R21, RZ, PT, P1 ;  /* 0x000000ff1500720c */ /* 0x000fe40003f25310 */
[----:B------:R-:W-:Y:S02]  /*04b0*/  CS2R R20, SRZ ;  /* 0x0000000000147805 */ /* 0x000fe4000001ff00 */
[----:B------:R-:W-:Y:S01]  /*04c0*/  MOV R146, RZ ;  /* 0x000000ff00927202 */ /* 0x000fe20000000f00 */
[----:B------:R-:W2:Y:S01]  /*04d0*/  LDCU.64 UR12, c[0x0][0x478] ;  /* 0x00008f00ff0c77ac */ /* 0x000ea20008000a00 */
[----:B------:R-:W-:-:S02]  /*04e0*/  MOV R147, UR6 ;  /* 0x0000000600937c02 */ /* 0x000fc40008000f00 */
[----:B-1----:R-:W-:Y:S01]  /*04f0*/  CS2R R2, SRZ ;  /* 0x0000000000027805 */ /* 0x002fe2000001ff00 */
[----:B------:R-:W1:Y:S01]  /*0500*/  LDCU.64 UR8, c[0x0][0x438] ;  /* 0x00008700ff0877ac */ /* 0x000e620008000a00 */
[--C-:B---3--:R-:W-:Y:S02]  /*0510*/  HADD2.F32 R113, -RZ, R16.reuse.H0_H0 ;  /* 0x20000010ff717230 */ /* 0x108fe40000004100 */
[----:B------:R-:W-:Y:S02]  /*0520*/  HADD2.F32 R114, -RZ, R16.H1_H1 ;  /* 0x30000010ff727230 */ /* 0x000fe40000004100 */
[--C-:B------:R-:W-:Y:S02]  /*0530*/  HADD2.F32 R115, -RZ, R17.reuse.H0_H0 ;  /* 0x20000011ff737230 */ /* 0x100fe40000004100 */
[----:B------:R-:W-:Y:S01]  /*0540*/  HADD2.F32 R116, -RZ, R17.H1_H1 ;  /* 0x30000011ff747230 */ /* 0x000fe20000004100 */
[----:B------:R-:W-:Y:S01]  /*0550*/  CS2R R16, SRZ ;  /* 0x0000000000107805 */ /* 0x000fe2000001ff00 */
[----:B------:R-:W-:-:S02]  /*0560*/  HADD2.F32 R117, -RZ, R18.H0_H0 ;  /* 0x20000012ff757230 */ /* 0x000fc40000004100 */
[----:B------:R-:W-:Y:S02]  /*0570*/  HADD2.F32 R118, -RZ, R18.H1_H1 ;  /* 0x30000012ff767230 */ /* 0x000fe40000004100 */
[--C-:B------:R-:W-:Y:S02]  /*0580*/  HADD2.F32 R119, -RZ, R19.reuse.H0_H0 ;  /* 0x20000013ff777230 */ /* 0x100fe40000004100 */
[----:B------:R-:W-:Y:S01]  /*0590*/  HADD2.F32 R120, -RZ, R19.H1_H1 ;  /* 0x30000013ff787230 */ /* 0x000fe20000004100 */
[----:B------:R-:W-:Y:S01]  /*05a0*/  CS2R R18, SRZ ;  /* 0x0000000000127805 */ /* 0x000fe2000001ff00 */
[--C-:B----4-:R-:W-:Y:S02]  /*05b0*/  HADD2.F32 R121, -RZ, R12.reuse.H0_H0 ;  /* 0x2000000cff797230 */ /* 0x110fe40000004100 */
[----:B------:R-:W-:Y:S02]  /*05c0*/  HADD2.F32 R122, -RZ, R12.H1_H1 ;  /* 0x3000000cff7a7230 */ /* 0x000fe40000004100 */
[----:B------:R-:W-:-:S02]  /*05d0*/  HADD2.F32 R123, -RZ, R13.H0_H0 ;  /* 0x2000000dff7b7230 */ /* 0x000fc40000004100 */
[----:B------:R-:W-:Y:S01]  /*05e0*/  HADD2.F32 R124, -RZ, R13.H1_H1 ;  /* 0x3000000dff7c7230 */ /* 0x000fe20000004100 */
[----:B------:R-:W-:Y:S01]  /*05f0*/  CS2R R12, SRZ ;  /* 0x00000000000c7805 */ /* 0x000fe2000001ff00 */
[--C-:B------:R-:W-:Y:S02]  /*0600*/  HADD2.F32 R125, -RZ, R14.reuse.H0_H0 ;  /* 0x2000000eff7d7230 */ /* 0x100fe40000004100 */
[----:B------:R-:W-:Y:S02]  /*0610*/  HADD2.F32 R126, -RZ, R14.H1_H1 ;  /* 0x3000000eff7e7230 */ /* 0x000fe40000004100 */
[--C-:B------:R-:W-:Y:S02]  /*0620*/  HADD2.F32 R127, -RZ, R15.reuse.H0_H0 ;  /* 0x2000000fff7f7230 */ /* 0x100fe40000004100 */
[----:B------:R-:W-:Y:S01]  /*0630*/  HADD2.F32 R128, -RZ, R15.H1_H1 ;  /* 0x3000000fff807230 */ /* 0x000fe20000004100 */
[----:B------:R-:W-:Y:S01]  /*0640*/  CS2R R14, SRZ ;  /* 0x00000000000e7805 */ /* 0x000fe2000001ff00 */
[----:B-----5:R-:W-:-:S02]  /*0650*/  HADD2.F32 R129, -RZ, R8.H0_H0 ;  /* 0x20000008ff817230 */ /* 0x020fc40000004100 */
[----:B------:R-:W-:Y:S02]  /*0660*/  HADD2.F32 R130, -RZ, R8.H1_H1 ;  /* 0x30000008ff827230 */ /* 0x000fe40000004100 */
[--C-:B------:R-:W-:Y:S02]  /*0670*/  HADD2.F32 R131, -RZ, R9.reuse.H0_H0 ;  /* 0x20000009ff837230 */ /* 0x100fe40000004100 */
[----:B------:R-:W-:Y:S01]  /*0680*/  HADD2.F32 R132, -RZ, R9.H1_H1 ;  /* 0x30000009ff847230 */ /* 0x000fe20000004100 */
[----:B------:R-:W-:Y:S01]  /*0690*/  CS2R R8, SRZ ;  /* 0x0000000000087805 */ /* 0x000fe2000001ff00 */
[--C-:B------:R-:W-:Y:S02]  /*06a0*/  HADD2.F32 R133, -RZ, R10.reuse.H0_H0 ;  /* 0x2000000aff857230 */ /* 0x100fe40000004100 */
        /* <DEDUP_REMOVED lines=13> */
[----:B012---:R-:W-:-:S07]  /*0780*/  CS2R R6, SRZ ;  /* 0x0000000000067805 */ /* 0x007fce000001ff00 */
.L_x_1586:
        /* <DEDUP_REMOVED lines=11> */
[----:B------:R-:W3:Y:S01]  /*0840*/  LDG.E.128 R76, desc[UR4][R76.64] ;  /* 0x000000044c4c7981 */ /* 0x000ee2000c1e1d00 */
[C---:B------:R-:W-:Y:S02]  /*0850*/  IADD3 R155, PT, PT, R159.reuse, 0x100, RZ ;  /* 0x000001009f9b7810 */ /* 0x040fe40007ffe0ff */
[----:B------:R-:W-:Y:S01]  /*0860*/  IADD3 R153, PT, PT, R159, 0x180, RZ ;  /* 0x000001809f997810 */ /* 0x000fe20007ffe0ff */
[----:B------:R-:W4:Y:S01]  /*0870*/  LDG.E.128 R68, desc[UR4][R68.64] ;  /* 0x0000000444447981 */ /* 0x000f22000c1e1d00 */
[----:B-1----:R-:W-:-:S04]  /*0880*/  IMAD.WIDE R150, R147, 0x4, R98 ;  /* 0x0000000493967825 */ /* 0x002fc800078e0262 */
[--C-:B------:R-:W-:Y:S01]  /*0890*/  IMAD.WIDE.U32 R84, R155, 0x10, R92.reuse ;  /* 0x000000109b547825 */ /* 0x100fe200078e005c */
[----:B------:R-:W4:Y:S03]  /*08a0*/  LDG.E R170, desc[UR4][R150.64] ;  /* 0x0000000496aa7981 */ /* 0x000f26000c1e1900 */
[----:B------:R-:W-:Y:S02]  /*08b0*/  IMAD.WIDE.U32 R92, R153, 0x10, R92 ;  /* 0x00000010995c7825 */ /* 0x000fe400078e005c */
[----:B------:R-:W4:Y:S02]  /*08c0*/  LDG.E.128 R84, desc[UR4][R84.64] ;  /* 0x0000000454547981 */ /* 0x000f24000c1e1d00 */
[----:B--2---:R-:W-:Y:S02]  /*08d0*/  IMAD.WIDE.U32 R72, R159, 0x10, R96 ;  /* 0x000000109f487825 */ /* 0x004fe400078e0060 */
[----:B------:R-:W2:Y:S02]  /*08e0*/  LDG.E.128 R92, desc[UR4][R92.64] ;  /* 0x000000045c5c7981 */ /* 0x000ea4000c1e1d00 */
[----:B0-----:R-:W-:-:S02]  /*08f0*/  IMAD.WIDE R148, R147, 0x4, R148 ;  /* 0x0000000493947825 */ /* 0x001fc400078e0294 */
[----:B------:R-:W2:Y:S04]  /*0900*/  LDG.E.128 R72, desc[UR4][R72.64] ;  /* 0x0000000448487981 */ /* 0x000ea8000c1e1d00 */
[----:B------:R-:W2:Y:S01]  /*0910*/  LDG.E R148, desc[UR4][R148.64] ;  /* 0x0000000494947981 */ /* 0x000ea2000c1e1900 */
[----:B------:R-:W-:-:S06]  /*0920*/  IMAD.WIDE.U32 R80, R157, 0x10, R96 ;  /* 0x000000109d507825 */ /* 0x000fcc00078e0060 */
[----:B------:R-:W2:Y:S01]  /*0930*/  LDG.E.128 R80, desc[UR4][R80.64] ;  /* 0x0000000450507981 */ /* 0x000ea2000c1e1d00 */
[----:B------:R-:W-:-:S06]  /*0940*/  IMAD.WIDE.U32 R88, R155, 0x10, R96 ;  /* 0x000000109b587825 */ /* 0x000fcc00078e0060 */
[----:B------:R-:W2:Y:S01]  /*0950*/  LDG.E.128 R88, desc[UR4][R88.64] ;  /* 0x0000000458587981 */ /* 0x000ea2000c1e1d00 */
[----:B------:R-:W-:-:S06]  /*0960*/  IMAD.WIDE.U32 R96, R153, 0x10, R96 ;  /* 0x0000001099607825 */ /* 0x000fcc00078e0060 */
[----:B------:R-:W2:Y:S01]  /*0970*/  LDG.E.128 R96, desc[UR4][R96.64] ;  /* 0x0000000460607981 */ /* 0x000ea2000c1e1d00 */
[----:B------:R-:W-:-:S04]  /*0980*/  ISETP.NE.U32.AND P0, PT, RZ, UR8, PT ;  /* 0x00000008ff007c0c */ /* 0x000fc8000bf05070 */
[----:B------:R-:W-:Y:S02]  /*0990*/  ISETP.NE.AND.EX P0, PT, RZ, UR9, PT, P0 ;  /* 0x00000009ff007c0c */ /* 0x000fe4000bf05300 */
[----:B------:R-:W-:Y:S01]  /*09a0*/  ISETP.NE.AND P3, PT, RZ, UR7, PT ;  /* 0x00000007ff007c0c */ /* 0x000fe2000bf65270 */
[--C-:B---3--:R-:W-:Y:S02]  /*09b0*/  HADD2.F32 R227, -RZ, R76.reuse.H0_H0 ;  /* 0x2000004cffe37230 */ /* 0x108fe40000004100 */
[----:B------:R-:W-:Y:S02]  /*09c0*/  HADD2.F32 R215, -RZ, R76.H1_H1 ;  /* 0x3000004cffd77230 */ /* 0x000fe40000004100 */
[--C-:B------:R-:W-:Y:S02]  /*09d0*/  HADD2.F32 R225, -RZ, R77.reuse.H0_H0 ;  /* 0x2000004dffe17230 */ /* 0x100fe40000004100 */
[----:B------:R-:W-:-:S04]  /*09e0*/  HADD2.F32 R221, -RZ, R77.H1_H1 ;  /* 0x3000004dffdd7230 */ /* 0x000fc80000004100 */
[----:B------:R-:W0:Y:S01]  /*09f0*/  @P0 LDC.64 R76, c[0x0][0x438] ;  /* 0x00010e00ff4c0b82 */ /* 0x000e220000000a00 */
[--C-:B----4-:R-:W-:Y:S02]  /*0a00*/  HADD2.F32 R162, -RZ, R68.reuse.H0_H0 ;  /* 0x20000044ffa27230 */ /* 0x110fe40000004100 */
[----:B------:R-:W-:Y:S02]  /*0a10*/  HADD2.F32 R164, -RZ, R68.H1_H1 ;  /* 0x30000044ffa47230 */ /* 0x000fe40000004100 */
[--C-:B------:R-:W-:Y:S02]  /*0a20*/  HADD2.F32 R166, -RZ, R69.reuse.H0_H0 ;  /* 0x20000045ffa67230 */ /* 0x100fe40000004100 */
[----:B------:R-:W-:Y:S02]  /*0a30*/  HADD2.F32 R168, -RZ, R69.H1_H1 ;  /* 0x30000045ffa87230 */ /* 0x000fe40000004100 */
[----:B------:R-:W1:Y:S01]  /*0a40*/  @P0 LDC.64 R68, c[0x0][0x438] ;  /* 0x00010e00ff440b82 */ /* 0x000e620000000a00 */
[----:B------:R-:W-:-:S02]  /*0a50*/  HADD2.F32 R169, -RZ, R70.H0_H0 ;  /* 0x20000046ffa97230 */ /* 0x000fc40000004100 */
[----:B------:R-:W-:Y:S02]  /*0a60*/  HADD2.F32 R193, -RZ, R70.H1_H1 ;  /* 0x30000046ffc17230 */ /* 0x000fe40000004100 */
[--C-:B------:R-:W-:Y:S02]  /*0a70*/  HADD2.F32 R229, -RZ, R71.reuse.H0_H0 ;  /* 0x20000047ffe57230 */ /* 0x100fe40000004100 */
[----:B------:R-:W-:Y:S02]  /*0a80*/  HADD2.F32 R195, -RZ, R71.H1_H1 ;  /* 0x30000047ffc37230 */ /* 0x000fe40000004100 */
[----:B------:R-:W3:Y:S01]  /*0a90*/  @P0 LDC.64 R70, c[0x0][0x438] ;  /* 0x00010e00ff460b82 */ /* 0x000ee20000000a00 */
[----:B------:R-:W-:Y:S01]  /*0aa0*/  FSEL R170, R170, RZ, !P3 ;  /* 0x000000ffaaaa7208 */ /* 0x000fe20005800000 */
[--C-:B------:R-:W-:Y:S02]  /*0ab0*/  HADD2.F32 R223, -RZ, R78.reuse.H0_H0 ;  /* 0x2000004effdf7230 */ /* 0x100fe40000004100 */
[----:B------:R-:W-:-:S02]  /*0ac0*/  HADD2.F32 R219, -RZ, R78.H1_H1 ;  /* 0x3000004effdb7230 */ /* 0x000fc40000004100 */
[----:B--2---:R-:W-:Y:S02]  /*0ad0*/  HADD2.F32 R78, -RZ, R92.H0_H0 ;  /* 0x2000005cff4e7230 */ /* 0x004fe40000004100 */
[--C-:B------:R-:W-:Y:S02]  /*0ae0*/  HADD2.F32 R150, -RZ, R72.reuse.H0_H0 ;  /* 0x20000048ff967230 */ /* 0x100fe40000004100 */
[C---:B------:R-:W-:Y:S01]  /*0af0*/  FADD.FTZ R185, -R170.reuse, R162 ;  /* 0x000000a2aab97221 */ /* 0x040fe20000010100 */
[C---:B------:R-:W-:Y:S01]  /*0b00*/  FADD.FTZ R235, -R170.reuse, R169 ;  /* 0x000000a9aaeb7221 */ /* 0x040fe20000010100 */
[----:B------:R-:W-:Y:S02]  /*0b10*/  HADD2.F32 R151, -RZ, R72.H1_H1 ;  /* 0x30000048ff977230 */ /* 0x000fe40000004100 */
[----:B------:R-:W-:Y:S01]  /*0b20*/  FADD.FTZ R169, -R170, R78 ;  /* 0x0000004eaaa97221 */ /* 0x000fe20000010100 */
[--C-:B------:R-:W-:Y:S02]  /*0b30*/  HADD2.F32 R217, -RZ, R79.reuse.H0_H0 ;  /* 0x2000004fffd97230 */ /* 0x100fe40000004100 */
[----:B------:R-:W-:Y:S01]  /*0b40*/  FMUL.FTZ R172, R113, R150 ;  /* 0x0000009671ac7220 */ /* 0x000fe20000410000 */
[----:B------:R-:W-:-:S02]  /*0b50*/  HADD2.F32 R213, -RZ, R79.H1_H1 ;  /* 0x3000004fffd57230 */ /* 0x000fc40000004100 */
[--C-:B------:R-:W-:Y:S02]  /*0b60*/  HADD2.F32 R211, -RZ, R84.reuse.H0_H0 ;  /* 0x20000054ffd37230 */ /* 0x100fe40000004100 */
[----:B------:R-:W-:Y:S02]  /*0b70*/  HADD2.F32 R209, -RZ, R84.H1_H1 ;  /* 0x30000054ffd17230 */ /* 0x000fe40000004100 */
[--C-:B------:R-:W-:Y:S02]  /*0b80*/  HADD2.F32 R207, -RZ, R85.reuse.H0_H0 ;  /* 0x20000055ffcf7230 */ /* 0x100fe40000004100 */
[----:B------:R-:W-:Y:S02]  /*0b90*/  HADD2.F32 R205, -RZ, R85.H1_H1 ;  /* 0x30000055ffcd7230 */ /* 0x000fe40000004100 */
[--C-:B------:R-:W-:Y:S02]  /*0ba0*/  HADD2.F32 R203, -RZ, R86.reuse.H0_H0 ;  /* 0x20000056ffcb7230 */ /* 0x100fe40000004100 */
[----:B------:R-:W-:-:S02]  /*0bb0*/  HADD2.F32 R201, -RZ, R86.H1_H1 ;  /* 0x30000056ffc97230 */ /* 0x000fc40000004100 */
[--C-:B------:R-:W-:Y:S02]  /*0bc0*/  HADD2.F32 R199, -RZ, R87.reuse.H0_H0 ;  /* 0x20000057ffc77230 */ /* 0x100fe40000004100 */
[----:B------:R-:W-:Y:S02]  /*0bd0*/  HADD2.F32 R197, -RZ, R87.H1_H1 ;  /* 0x30000057ffc57230 */ /* 0x000fe40000004100 */
[----:B------:R-:W-:Y:S02]  /*0be0*/  HADD2.F32 R171, -RZ, R92.H1_H1 ;  /* 0x3000005cffab7230 */ /* 0x000fe40000004100 */
[--C-:B------:R-:W-:Y:S02]  /*0bf0*/  HADD2.F32 R173, -RZ, R93.reuse.H0_H0 ;  /* 0x2000005dffad7230 */ /* 0x100fe40000004100 */
[----:B------:R-:W-:Y:S02]  /*0c00*/  HADD2.F32 R175, -RZ, R93.H1_H1 ;  /* 0x3000005dffaf7230 */ /* 0x000fe40000004100 */
[----:B------:R-:W-:-:S02]  /*0c10*/  HADD2.F32 R177, -RZ, R94.H0_H0 ;  /* 0x2000005effb17230 */ /* 0x000fc40000004100 */
[----:B------:R-:W-:Y:S02]  /*0c20*/  HADD2.F32 R179, -RZ, R94.H1_H1 ;  /* 0x3000005effb37230 */ /* 0x000fe40000004100 */
[--C-:B------:R-:W-:Y:S02]  /*0c30*/  HADD2.F32 R181, -RZ, R95.reuse.H0_H0 ;  /* 0x2000005fffb57230 */ /* 0x100fe40000004100 */
[----:B------:R-:W-:Y:S02]  /*0c40*/  HADD2.F32 R183, -RZ, R95.H1_H1 ;  /* 0x3000005fffb77230 */ /* 0x000fe40000004100 */
[----:B------:R-:W-:Y:S01]  /*0c50*/  FADD.FTZ R187, -R170, R164 ;  /* 0x000000a4aabb7221 */ /* 0x000fe20000010100 */
[----:B0-----:R-:W-:-:S04]  /*0c60*/  @P0 IMAD.WIDE.U32 R78, R159, 0x10, R76 ;  /* 0x000000109f4e0825 */ /* 0x001fc800078e004c */
[----:B------:R-:W-:Y:S01]  /*0c70*/  FMUL.FTZ R77, R148, R185 ;  /* 0x000000b9944d7220 */ /* 0x000fe20000410000 */
[C---:B------:R-:W-:Y:S01]  /*0c80*/  FADD.FTZ R231, -R170.reuse, R166 ;  /* 0x000000a6aae77221 */ /* 0x040fe20000010100 */
[C---:B------:R-:W-:Y:S01]  /*0c90*/  FADD.FTZ R233, -R170.reuse, R168 ;  /* 0x000000a8aae97221 */ /* 0x040fe20000010100 */
[--C-:B------:R-:W-:Y:S02]  /*0ca0*/  HADD2.F32 R152, -RZ, R73.reuse.H0_H0 ;  /* 0x20000049ff987230 */ /* 0x100fe40000004100 */
        /* <DEDUP_REMOVED lines=27> */
[----:B------:R-:W-:Y:S01]  /*0e60*/  FADD.FTZ R162, RZ, R172 ;  /* 0x000000acffa27221 */ /* 0x000fe20000010000 */
[----:B------:R-:W-:Y:S01]  /*0e70*/  FMUL.FTZ R170, R148, R187 ;  /* 0x000000bb94aa7220 */ /* 0x000fe20000410000 */
[----:B------:R-:W-:Y:S01]  /*0e80*/  FFMA.FTZ R185, R77, R172, RZ ;  /* 0x000000ac4db97223 */ /* 0x000fe200000100ff */
[----:B------:R-:W-:-:S02]  /*0e90*/  HADD2.F32 R149, -RZ, R73.H1_H1 ;  /* 0x30000049ff957230 */ /* 0x000fc40000004100 */
[----:B------:R-:W-:Y:S01]  /*0ea0*/  FMUL.FTZ R189, R115, R152 ;  /* 0x0000009873bd7220 */ /* 0x000fe20000410000 */
[----:B-1----:R-:W-:-:S04]  /*0eb0*/  @P0 IMAD.WIDE.U32 R68, R153, 0x10, R68 ;  /* 0x0000001099440825 */ /* 0x002fc800078e0044 */
[----:B------:R-:W-:Y:S01]  /*0ec0*/  FADD.FTZ R162, R162, R191 ;  /* 0x000000bfa2a27221 */ /* 0x000fe20000010000 */
[----:B------:R-:W-:Y:S01]  /*0ed0*/  FMUL.FTZ R168, R148, R231 ;  /* 0x000000e794a87220 */ /* 0x000fe20000410000 */
[----:B------:R-:W-:Y:S01]  /*0ee0*/  FFMA.FTZ R185, R170, R191, R185 ;  /* 0x000000bfaab97223 */ /* 0x000fe200000100b9 */
[----:B------:R-:W-:Y:S01]  /*0ef0*/  HADD2.F32 R154, -RZ, R74.H0_H0 ;  /* 0x2000004aff9a7230 */ /* 0x000fe20000004100 */
[----:B-----5:R0:W5:Y:S01]  /*0f00*/  @P0 LDG.E.128 R64, desc[UR4][R68.64] ;  /* 0x0000000444400981 */ /* 0x020162000c1e1d00 */
[----:B------:R-:W-:Y:S01]  /*0f10*/  FMUL.FTZ R187, R116, R149 ;  /* 0x0000009574bb7220 */ /* 0x000fe20000410000 */
[----:B------:R-:W-:Y:S01]  /*0f20*/  FADD.FTZ R162, R162, R189 ;  /* 0x000000bda2a27221 */ /* 0x000fe20000010000 */
[----:B------:R-:W-:Y:S01]  /*0f30*/  FMUL.FTZ R166, R148, R233 ;  /* 0x000000e994a67220 */ /* 0x000fe20000410000 */
[----:B---3--:R-:W-:-:S04]  /*0f40*/  @P0 IMAD.WIDE.U32 R70, R155, 0x10, R70 ;  /* 0x000000109b460825 */ /* 0x008fc800078e0046 */
[----:B------:R-:W-:Y:S01]  /*0f50*/  FMUL.FTZ R164, R148, R235 ;  /* 0x000000eb94a47220 */ /* 0x000fe20000410000 */
[----:B------:R-:W-:Y:S01]  /*0f60*/  HADD2.F32 R163, -RZ, R74.H1_H1 ;  /* 0x3000004affa37230 */ /* 0x000fe20000004100 */
[----:B------:R1:W5:Y:S01]  /*0f70*/  @P0 LDG.E.128 R60, desc[UR4][R70.64] ;  /* 0x00000004463c0981 */ /* 0x000362000c1e1d00 */
[----:B0-----:R-:W-:Y:S01]  /*0f80*/  FFMA.FTZ R69, R168, R189, R185 ;  /* 0x000000bda8457223 */ /* 0x001fe200000100b9 */
[----:B------:R-:W-:Y:S01]  /*0f90*/  FMUL.FTZ R185, R117, R154 ;  /* 0x0000009a75b97220 */ /* 0x000fe20000410000 */
[----:B------:R-:W-:Y:S01]  /*0fa0*/  FADD.FTZ R68, R162, R187 ;  /* 0x000000bba2447221 */ /* 0x000fe20000010000 */
[--C-:B------:R-:W-:Y:S02]  /*0fb0*/  HADD2.F32 R156, -RZ, R75.reuse.H0_H0 ;  /* 0x2000004bff9c7230 */ /* 0x100fe40000004100 */
[----:B------:R-:W-:Y:S01]  /*0fc0*/  FFMA.FTZ R69, R166, R187, R69 ;  /* 0x000000bba6457223 */ /* 0x000fe20000010045 */
[----:B------:R-:W-:Y:S01]  /*0fd0*/  FMUL.FTZ R162, R118, R163 ;  /* 0x000000a376a27220 */ /* 0x000fe20000410000 */
[----:B------:R-:W-:Y:S01]  /*0fe0*/  FMUL.FTZ R193, R148, R193 ;  /* 0x000000c194c17220 */ /* 0x000fe20000410000 */
[----:B------:R-:W-:-:S02]  /*0ff0*/  HADD2.F32 R161, -RZ, R75.H1_H1 ;  /* 0x3000004bffa17230 */ /* 0x000fc40000004100 */
[----:B------:R-:W-:Y:S01]  /*1000*/  FMUL.FTZ R178, R148, R229 ;  /* 0x000000e594b27220 */ /* 0x000fe20000410000 */
[----:B-1----:R-:W-:Y:S01]  /*1010*/  FADD.FTZ R71, R68, R185 ;  /* 0x000000b944477221 */ /* 0x002fe20000010000 */
[----:B------:R-:W-:Y:S01]  /*1020*/  FFMA.FTZ R68, R164, R185, R69 ;  /* 0x000000b9a4447223 */ /* 0x000fe20000010045 */
[----:B------:R-:W-:Y:S01]  /*1030*/  FMUL.FTZ R174, R119, R156 ;  /* 0x0000009c77ae7220 */ /* 0x000fe20000410000 */
[--C-:B------:R-:W-:Y:S02]  /*1040*/  HADD2.F32 R160, -RZ, R80.reuse.H0_H0 ;  /* 0x20000050ffa07230 */ /* 0x100fe40000004100 */
[----:B------:R-:W-:Y:S01]  /*1050*/  FADD.FTZ R71, R71, R162 ;  /* 0x000000a247477221 */ /* 0x000fe20000010000 */
[----:B------:R-:W-:Y:S01]  /*1060*/  FFMA.FTZ R69, R193, R162, R68 ;  /* 0x000000a2c1457223 */ /* 0x000fe20000010044 */
[----:B------:R-:W-:Y:S01]  /*1070*/  FMUL.FTZ R176, R120, R161 ;  /* 0x000000a178b07220 */ /* 0x000fe20000410000 */
[----:B------:R-:W-:Y:S01]  /*1080*/  FMUL.FTZ R195, R148, R195 ;  /* 0x000000c394c37220 */ /* 0x000fe20000410000 */
[----:B------:R-:W-:Y:S01]  /*1090*/  FADD.FTZ R71, R71, R174 ;  /* 0x000000ae47477221 */ /* 0x000fe20000010000 */
[----:B------:R-:W-:Y:S01]  /*10a0*/  FFMA.FTZ R68, R178, R174, R69 ;  /* 0x000000aeb2447223 */ /* 0x000fe20000010045 */
[----:B------:R-:W-:-:S02]  /*10b0*/  HADD2.F32 R165, -RZ, R80.H1_H1 ;  /* 0x30000050ffa57230 */ /* 0x000fc40000004100 */
[----:B------:R-:W-:Y:S01]  /*10c0*/  FMUL.FTZ R180, R121, R160 ;  /* 0x000000a079b47220 */ /* 0x000fe20000410000 */
[----:B------:R-:W-:Y:S01]  /*10d0*/  FADD.FTZ R69, R71, R176 ;  /* 0x000000b047457221 */ /* 0x000fe20000010000 */
[----:B------:R-:W-:Y:S01]  /*10e0*/  FMUL.FTZ R184, R148, R227 ;  /* 0x000000e394b87220 */ /* 0x000fe20000410000 */
[----:B------:R-:W-:Y:S01]  /*10f0*/  FFMA.FTZ R71, R195, R176, R68 ;  /* 0x000000b0c3477223 */ /* 0x000fe20000010044 */
[--C-:B------:R-:W-:Y:S01]  /*1100*/  HADD2.F32 R158, -RZ, R81.reuse.H0_H0 ;  /* 0x20000051ff9e7230 */ /* 0x100fe20000004100 */
[----:B------:R-:W0:Y:S01]  /*1110*/  @P1 LDC.64 R74, c[0x0][0x3e0] ;  /* 0x0000f800ff4a1b82 */ /* 0x000e220000000a00 */
[----:B------:R-:W-:Y:S01]  /*1120*/  FMUL.FTZ R182, R122, R165 ;  /* 0x000000a57ab67220 */ /* 0x000fe20000410000 */
[----:B------:R-:W-:Y:S01]  /*1130*/  FMUL.FTZ R215, R148, R215 ;  /* 0x000000d794d77220 */ /* 0x000fe20000410000 */
[----:B------:R-:W-:Y:S01]  /*1140*/  FADD.FTZ R69, R69, R180 ;  /* 0x000000b445457221 */ /* 0x000fe20000010000 */
[----:B------:R-:W-:Y:S01]  /*1150*/  FFMA.FTZ R68, R184, R180, R71 ;  /* 0x000000b4b8447223 */ /* 0x000fe20000010047 */
[----:B------:R-:W-:-:S02]  /*1160*/  HADD2.F32 R167, -RZ, R81.H1_H1 ;  /* 0x30000051ffa77230 */ /* 0x000fc40000004100 */
[----:B------:R-:W-:Y:S01]  /*1170*/  FMUL.FTZ R186, R123, R158 ;  /* 0x0000009e7bba7220 */ /* 0x000fe20000410000 */
[----:B------:R-:W-:Y:S01]  /*1180*/  FMUL.FTZ R188, R148, R225 ;  /* 0x000000e194bc7220 */ /* 0x000fe20000410000 */
[----:B------:R-:W-:Y:S01]  /*1190*/  FADD.FTZ R69, R69, R182 ;  /* 0x000000b645457221 */ /* 0x000fe20000010000 */
[----:B------:R-:W-:Y:S01]  /*11a0*/  FFMA.FTZ R71, R215, R182, R68 ;  /* 0x000000b6d7477223 */ /* 0x000fe20000010044 */
[--C-:B------:R-:W-:Y:S02]  /*11b0*/  HADD2.F32 R80, -RZ, R82.reuse.H0_H0 ;  /* 0x20000052ff507230 */ /* 0x100fe40000004100 */
        /* <DEDUP_REMOVED lines=19> */
[----:B------:R-:W-:Y:S02]  /*12f0*/  HADD2.F32 R84, -RZ, R88.H0_H0 ;  /* 0x20000058ff547230 */ /* 0x000fe40000004100 */
[----:B------:R-:W-:Y:S01]  /*1300*/  FMUL.FTZ R202, R128, R83 ;  /* 0x0000005380ca7220 */ /* 0x000fe20000410000 */
[----:B0-----:R-:W-:-:S04]  /*1310*/  @P1 IMAD.WIDE R74, R147, 0x2, R74 ;  /* 0x00000002934a1825 */ /* 0x001fc800078e024a */
[----:B------:R-:W-:Y:S01]  /*1320*/  FMUL.FTZ R213, R148, R213 ;  /* 0x000000d594d57220 */ /* 0x000fe20000410000 */
[----:B------:R-:W-:Y:S01]  /*1330*/  FADD.FTZ R69, R69, R198 ;  /* 0x000000c645457221 */ /* 0x000fe20000010000 */
[----:B------:R-:W-:Y:S01]  /*1340*/  FFMA.FTZ R68, R200, R198, R71 ;  /* 0x000000c6c8447223 */ /* 0x000fe20000010047 */
[----:B------:R-:W-:Y:S01]  /*1350*/  HADD2.F32 R85, -RZ, R88.H1_H1 ;  /* 0x30000058ff557230 */ /* 0x000fe20000004100 */
[----:B------:R-:W2:Y:S01]  /*1360*/  @P1 LDG.E.U16 R76, desc[UR4][R74.64] ;  /* 0x000000044a4c1981 */ /* 0x000ea2000c1e1500 */
        /* <DEDUP_REMOVED lines=78> */
[----:B------:R-:W0:Y:S01]  /*1850*/  @P0 LDC.64 R72, c[0x0][0x438] ;  /* 0x00010e00ff480b82 */ /* 0x000e220000000a00 */
[----:B------:R-:W5:Y:S01]  /*1860*/  @P0 LDG.E.128 R52, desc[UR4][R78.64] ;  /* 0x000000044e340981 */ /* 0x000f62000c1e1d00 */
[----:B------:R-:W-:Y:S01]  /*1870*/  FADD.FTZ R68, R68, R181 ;  /* 0x000000b544447221 */ /* 0x000fe20000010000 */
[----:B------:R-:W-:-:S04]  /*1880*/  FFMA.FTZ R70, R183, R181, R70 ;  /* 0x000000b5b7467223 */ /* 0x000fc80000010046 */
[----:B------:R-:W1:Y:S04]  /*1890*/  SHFL.DOWN PT, R69, R68, 0x10, 0x1f ;  /* 0x0a001f0044457f89 */ /* 0x000e6800000e0000 */
[----:B------:R-:W3:Y:S01]  /*18a0*/  SHFL.DOWN PT, R71, R70, 0x10, 0x1f ;  /* 0x0a001f0046477f89 */ /* 0x000ee200000e0000 */
[----:B0-----:R-:W-:-:S05]  /*18b0*/  @P0 IMAD.WIDE.U32 R72, R157, 0x10, R72 ;  /* 0x000000109d480825 */ /* 0x001fca00078e0048 */
[----:B------:R0:W5:Y:S01]  /*18c0*/  @P0 LDG.E.128 R56, desc[UR4][R72.64] ;  /* 0x0000000448380981 */ /* 0x000162000c1e1d00 */
[----:B-1----:R-:W-:Y:S01]  /*18d0*/  FADD.FTZ R69, R68, R69 ;  /* 0x0000004544457221 */ /* 0x002fe20000010000 */
[----:B---3--:R-:W-:-:S04]  /*18e0*/  FADD.FTZ R71, R70, R71 ;  /* 0x0000004746477221 */ /* 0x008fc80000010000 */
[----:B0-----:R-:W0:Y:S04]  /*18f0*/  SHFL.DOWN PT, R72, R69, 0x8, 0x1f ;  /* 0x09001f0045487f89 */ /* 0x001e2800000e0000 */
[----:B------:R-:W1:Y:S01]  /*1900*/  SHFL.DOWN PT, R74, R71, 0x8, 0x1f ;  /* 0x09001f00474a7f89 */ /* 0x000e6200000e0000 */
[----:B0-----:R-:W-:Y:S01]  /*1910*/  FADD.FTZ R72, R69, R72 ;  /* 0x0000004845487221 */ /* 0x001fe20000010000 */
[----:B-1----:R-:W-:-:S04]  /*1920*/  FADD.FTZ R74, R71, R74 ;  /* 0x0000004a474a7221 */ /* 0x002fc80000010000 */
[----:B------:R-:W0:Y:S04]  /*1930*/  SHFL.DOWN PT, R73, R72, 0x4, 0x1f ;  /* 0x08801f0048497f89 */ /* 0x000e2800000e0000 */
[----:B------:R-:W1:Y:S01]  /*1940*/  SHFL.DOWN PT, R75, R74, 0x4, 0x1f ;  /* 0x08801f004a4b7f89 */ /* 0x000e6200000e0000 */
[----:B------:R-:W3:Y:S01]  /*1950*/  S2R R78, SR_CgaCtaId ;  /* 0x00000000004e7919 */ /* 0x000ee20000008800 */
[----:B0-----:R-:W-:Y:S01]  /*1960*/  FADD.FTZ R73, R72, R73 ;  /* 0x0000004948497221 */ /* 0x001fe20000010000 */
[----:B-1----:R-:W-:-:S04]  /*1970*/  FADD.FTZ R75, R74, R75 ;  /* 0x0000004b4a4b7221 */ /* 0x002fc80000010000 */
[----:B------:R-:W0:Y:S04]  /*1980*/  SHFL.DOWN PT, R68, R73, 0x2, 0x1f ;  /* 0x08401f0049447f89 */ /* 0x000e2800000e0000 */
[----:B------:R-:W1:Y:S01]  /*1990*/  SHFL.DOWN PT, R70, R75, 0x2, 0x1f ;  /* 0x08401f004b467f89 */ /* 0x000e6200000e0000 */
[----:B------:R-:W-:Y:S02]  /*19a0*/  LOP3.LUT P4, RZ, R0, 0x1f, RZ, 0xc0, !PT ;  /* 0x0000001f00ff7812 */ /* 0x000fe4000788c0ff */
[----:B------:R-:W-:-:S04]  /*19b0*/  MOV R69, 0x400 ;  /* 0x0000040000457802 */ /* 0x000fc80000000f00 */
[----:B---3--:R-:W-:Y:S02]  /*19c0*/  LEA R71, R78, R69, 0x18 ;  /* 0x000000454e477211 */ /* 0x008fe400078ec0ff */
[----:B------:R-:W-:Y:S01]  /*19d0*/  PLOP3.LUT P0, PT, PT, PT, PT, 0x80, 0x8 ;  /* 0x000000000008781c */ /* 0x000fe20003f0f070 */
[----:B0-----:R-:W-:Y:S01]  /*19e0*/  FADD.FTZ R68, R73, R68 ;  /* 0x0000004449447221 */ /* 0x001fe20000010000 */
[----:B-1----:R-:W-:-:S04]  /*19f0*/  FADD.FTZ R70, R75, R70 ;  /* 0x000000464b467221 */ /* 0x002fc80000010000 */
[----:B------:R-:W0:Y:S04]  /*1a00*/  SHFL.DOWN PT, R69, R68, 0x1, 0x1f ;  /* 0x08201f0044457f89 */ /* 0x000e2800000e0000 */
[----:B------:R-:W1:Y:S01]  /*1a10*/  SHFL.DOWN PT, R79, R70, 0x1, 0x1f ;  /* 0x08201f00464f7f89 */ /* 0x000e6200000e0000 */
[----:B------:R-:W-:Y:S02]  /*1a20*/  @!P4 PLOP3.LUT P0, PT, P2, PT, PT, 0x80, 0x8 ;  /* 0x000000000008c81c */ /* 0x000fe4000170f070 */
[----:B------:R-:W-:-:S04]  /*1a30*/  IADD3 R227, PT, PT, R71, 0x4020, RZ ;  /* 0x0000402047e37810 */ /* 0x000fc80007ffe0ff */
[----:B------:R-:W-:Y:S01]  /*1a40*/  @!P4 MOV R72, R227 ;  /* 0x000000e30048c202 */ /* 0x000fe20000000f00 */
[----:B------:R-:W-:Y:S01]  /*1a50*/  FADD.FTZ R106, R149, R106 ;  /* 0x0000006a956a7221 */ /* 0x000fe20000010000 */
[----:B------:R-:W-:-:S05]  /*1a60*/  FFMA.FTZ R107, R166, R149, R107 ;  /* 0x00000095a66b7223 */ /* 0x000fca000001006b */
[----:B------:R-:W-:-:S04]  /*1a70*/  @!P0 IADD3 R72, PT, PT, R71, 0x4000, RZ ;  /* 0x0000400047488810 */ /* 0x000fc80007ffe0ff */
[----:B------:R-:W-:Y:S01]  /*1a80*/  @!P4 LEA R149, R145, R72, 0x3 ;  /* 0x000000489195c211 */ /* 0x000fe200078e18ff */
[----:B0-----:R-:W-:Y:S01]  /*1a90*/  FADD.FTZ R78, R68, R69 ;  /* 0x00000045444e7221 */ /* 0x001fe20000010000 */
[----:B-1----:R-:W-:-:S05]  /*1aa0*/  FADD.FTZ R79, R70, R79 ;  /* 0x0000004f464f7221 */ /* 0x002fca0000010000 */
[----:B------:R-:W-:Y:S01]  /*1ab0*/  @!P4 STS.64 [R149], R78 ;  /* 0x0000004e9500c388 */ /* 0x000fe20000000a00 */
[C---:B------:R-:W-:Y:S02]  /*1ac0*/  @!P2 IADD3 R227, PT, PT, R71.reuse, 0x4000, RZ ;  /* 0x0000400047e3a810 */ /* 0x040fe40007ffe0ff */
[C---:B------:R-:W-:Y:S02]  /*1ad0*/  IADD3 R73, PT, PT, R71.reuse, 0x4030, RZ ;  /* 0x0000403047497810 */ /* 0x040fe40007ffe0ff */
[----:B------:R-:W-:Y:S01]  /*1ae0*/  @!P2 IADD3 R73, PT, PT, R71, 0x4010, RZ ;  /* 0x000040104749a810 */ /* 0x000fe20007ffe0ff */
[----:B------:R-:W-:Y:S06]  /*1af0*/  BAR.SYNC.DEFER_BLOCKING 0x0 ;  /* 0x0000000000007b1d */ /* 0x000fec0000010000 */
[----:B------:R-:W0:Y:S04]  /*1b00*/  LDS.128 R68, [R227] ;  /* 0x00000000e3447984 */ /* 0x000e280000000c00 */
[----:B------:R-:W1:Y:S01]  /*1b10*/  LDS.128 R72, [R73] ;  /* 0x0000000049487984 */ /* 0x000e620000000c00 */
        /* <DEDUP_REMOVED lines=11> */
[----:B------:R-:W-:Y:S01]  /*1bd0*/  FADD.FTZ R29, R154, R29 ;  /* 0x0000001d9a1d7221 */ /* 0x000fe20000010000 */
        /* <DEDUP_REMOVED lines=9> */
[----:B------:R-:W-:Y:S01]  /*1c70*/  FMUL.FTZ R69, R68, UR11 ;  /* 0x0000000b44457c20 */ /* 0x000fe20008410000 */
        /* <DEDUP_REMOVED lines=53> */
[----:B--2---:R-:W-:Y:S01]  /*1fd0*/  @P1 HADD2.F32 R80, -RZ, R76.H0_H0 ;  /* 0x2000004cff501230 */ /* 0x004fe20000004100 */
        /* <DEDUP_REMOVED lines=136> */
[----:B------:R-:W-:Y:S01]  /*2860*/  F2FP.F16.F32.PACK_AB R70, R193, R70 ;  /* 0x00000046c146723e */ /* 0x000fe200000000ff */
[--C-:B------:R-:W-:Y:S01]  /*2870*/  IMAD.WIDE.U32 R86, R157, 0x10, R68.reuse ;  /* 0x000000109d567825 */ /* 0x100fe200078e0044 */
[----:B------:R-:W-:Y:S02]  /*2880*/  F2FP.F16.F32.PACK_AB R75, R94, R75 ;  /* 0x0000004b5e4b723e */ /* 0x000fe400000000ff */
[----:B------:R-:W-:Y:S01]  /*2890*/  F2FP.F16.F32.PACK_AB R73, R82, R73 ;  /* 0x000000495249723e */ /* 0x000fe200000000ff */
[--C-:B------:R-:W-:Y:S01]  /*28a0*/  IMAD.WIDE.U32 R88, R155, 0x10, R68.reuse ;  /* 0x000000109b587825 */ /* 0x100fe200078e0044 */
[----:B------:R-:W-:Y:S02]  /*28b0*/  F2FP.F16.F32.PACK_AB R76, R96, R83 ;  /* 0x00000053604c723e */ /* 0x000fe400000000ff */
[----:B------:R-:W-:Y:S01]  /*28c0*/  F2FP.F16.F32.PACK_AB R83, R80, R225 ;  /* 0x000000e15053723e */ /* 0x000fe200000000ff */
[----:B------:R-:W-:Y:S01]  /*28d0*/  IMAD.WIDE.U32 R90, R153, 0x10, R68 ;  /* 0x00000010995a7825 */ /* 0x000fe200078e0044 */
[----:B------:R-:W-:-:S02]  /*28e0*/  F2FP.F16.F32.PACK_AB R69, R74, R189 ;  /* 0x000000bd4a45723e */ /* 0x000fc400000000ff */
[----:B------:R-:W-:Y:S02]  /*28f0*/  F2FP.F16.F32.PACK_AB R68, R72, R77 ;  /* 0x0000004d4844723e */ /* 0x000fe400000000ff */
[----:B------:R-:W-:Y:S02]  /*2900*/  F2FP.F16.F32.PACK_AB R74, R92, R79 ;  /* 0x0000004f5c4a723e */ /* 0x000fe400000000ff */
[----:B------:R-:W-:Y:S01]  /*2910*/  F2FP.F16.F32.PACK_AB R72, R215, R78 ;  /* 0x0000004ed748723e */ /* 0x000fe200000000ff */
[----:B------:R0:W-:Y:S01]  /*2920*/  STG.E.128 desc[UR4][R84.64], R68 ;  /* 0x0000004454007986 */ /* 0x0001e2000c101d04 */
[----:B------:R-:W-:Y:S02]  /*2930*/  F2FP.F16.F32.PACK_AB R79, R150, R93 ;  /* 0x0000005d964f723e */ /* 0x000fe400000000ff */
[----:B------:R-:W-:Y:S01]  /*2940*/  F2FP.F16.F32.PACK_AB R78, R148, R211 ;  /* 0x000000d3944e723e */ /* 0x000fe200000000ff */
[----:B------:R0:W-:Y:S01]  /*2950*/  STG.E.128 desc[UR4][R86.64], R72 ;  /* 0x0000004856007986 */ /* 0x0001e2000c101d04 */
[----:B------:R-:W-:-:S02]  /*2960*/  F2FP.F16.F32.PACK_AB R77, R98, R81 ;  /* 0x00000051624d723e */ /* 0x000fc400000000ff */
[----:B------:R-:W-:Y:S02]  /*2970*/  F2FP.F16.F32.PACK_AB R82, R156, R223 ;  /* 0x000000df9c52723e */ /* 0x000fe400000000ff */
[----:B------:R-:W-:Y:S01]  /*2980*/  F2FP.F16.F32.PACK_AB R81, R154, R95 ;  /* 0x0000005f9a51723e */ /* 0x000fe200000000ff */
[----:B------:R0:W-:Y:S01]  /*2990*/  STG.E.128 desc[UR4][R88.64], R76 ;  /* 0x0000004c58007986 */ /* 0x0001e2000c101d04 */
[----:B------:R-:W-:-:S05]  /*29a0*/  F2FP.F16.F32.PACK_AB R80, R152, R217 ;  /* 0x000000d99850723e */ /* 0x000fca00000000ff */
[----:B------:R0:W-:Y:S01]  /*29b0*/  STG.E.128 desc[UR4][R90.64], R80 ;  /* 0x000000505a007986 */ /* 0x0001e2000c101d04 */
[----:B------:R-:W-:Y:S05]  /*29c0*/  BRA `(.L_x_1584) ;  /* 0x0000002400087947 */ /* 0x000fea0003800000 */
.L_x_1583:
[-CC-:B------:R-:W-:Y:S01]  /*29d0*/  FFMA.FTZ R89, R224, R69.reuse, R68.reuse ;  /* 0x00000045e0597223 */ /* 0x180fe20000010044 */
[----:B------:R-:W0:Y:S01]  /*29e0*/  LDC.64 R94, c[0x0][0x468] ;  /* 0x00011a00ff5e7b82 */ /* 0x000e220000000a00 */
[-CC-:B------:R-:W-:Y:S01]  /*29f0*/  FFMA.FTZ R77, R77, R69.reuse, R68.reuse ;  /* 0x000000454d4d7223 */ /* 0x180fe20000010044 */
[-CC-:B------:R-:W-:Y:S01]  /*2a00*/  FFMA.FTZ R170, R170, R69.reuse, R68.reuse ;  /* 0x00000045aaaa7223 */ /* 0x180fe20000010044 */
[----:B------:R-:W-:Y:S01]  /*2a10*/  FADD.FTZ R93, R222, -R89 ;  /* 0x80000059de5d7221 */ /* 0x000fe20000010000 */
[-CC-:B------:R-:W-:Y:S01]  /*2a20*/  FFMA.FTZ R164, R164, R69.reuse, R68.reuse ;  /* 0x00000045a4a47223 */ /* 0x180fe20000010044 */
[-CC-:B------:R-:W-:Y:S01]  /*2a30*/  FFMA.FTZ R193, R193, R69.reuse, R68.reuse ;  /* 0x00000045c1c17223 */ /* 0x180fe20000010044 */
[-CC-:B------:R-:W-:Y:S01]  /*2a40*/  FFMA.FTZ R168, R168, R69.reuse, R68.reuse ;  /* 0x00000045a8a87223 */ /* 0x180fe20000010044 */
[-CC-:B------:R-:W-:Y:S01]  /*2a50*/  FFMA.FTZ R166, R166, R69.reuse, R68.reuse ;  /* 0x00000045a6a67223 */ /* 0x180fe20000010044 */
[----:B------:R-:W1:Y:S01]  /*2a60*/  LDC.64 R88, c[0x0][0x478] ;  /* 0x00011e00ff587b82 */ /* 0x000e620000000a00 */
[-CC-:B------:R-:W-:Y:S01]  /*2a70*/  FFMA.FTZ R71, R178, R69.reuse, R68.reuse ;  /* 0x00000045b2477223 */ /* 0x180fe20000010044 */
[-C--:B------:R-:W-:Y:S01]  /*2a80*/  FFMA.FTZ R195, R195, R69.reuse, R68 ;  /* 0x00000045c3c37223 */ /* 0x080fe20000010044 */
[----:B------:R-:W-:Y:S01]  /*2a90*/  FADD.FTZ R77, R172, -R77 ;  /* 0x8000004dac4d7221 */ /* 0x000fe20000010000 */
[----:B------:R-:W-:Y:S01]  /*2aa0*/  FADD.FTZ R191, R191, -R170 ;  /* 0x800000aabfbf7221 */ /* 0x000fe20000010000 */
[----:B------:R-:W-:Y:S01]  /*2ab0*/  FADD.FTZ R185, R185, -R164 ;  /* 0x800000a4b9b97221 */ /* 0x000fe20000010000 */
[----:B------:R-:W-:Y:S01]  /*2ac0*/  FADD.FTZ R193, R162, -R193 ;  /* 0x800000c1a2c17221 */ /* 0x000fe20000010000 */
[-CC-:B------:R-:W-:Y:S01]  /*2ad0*/  FFMA.FTZ R73, R184, R69.reuse, R68.reuse ;  /* 0x00000045b8497223 */ /* 0x180fe20000010044 */
[-CC-:B------:R-:W-:Y:S01]  /*2ae0*/  FFMA.FTZ R75, R188, R69.reuse, R68.reuse ;  /* 0x00000045bc4b7223 */ /* 0x180fe20000010044 */
        /* <DEDUP_REMOVED lines=53> */
[----:B------:R-:W-:Y:S01]  /*2e40*/  FMUL.FTZ R68, R77, R80 ;  /* 0x000000504d447220 */ /* 0x000fe20000410000 */
[----:B------:R-:W-:Y:S01]  /*2e50*/  F2FP.F16.F32.PACK_AB R76, R191, R77 ;  /* 0x0000004dbf4c723e */ /* 0x000fe200000000ff */
[----:B------:R-:W-:Y:S01]  /*2e60*/  FADD.FTZ R85, R210, -R85 ;  /* 0x80000055d2557221 */ /* 0x000fe20000010000 */
[----:B------:R-:W-:Y:S01]  /*2e70*/  F2FP.F16.F32.PACK_AB R78, R193, R185 ;  /* 0x000000b9c14e723e */ /* 0x000fe200000000ff */
[----:B-1----:R-:W-:-:S04]  /*2e80*/  IMAD.WIDE.U32 R74, R159, 0x10, R88 ;  /* 0x000000109f4a7825 */ /* 0x002fc800078e0058 */
[-C--:B------:R-:W-:Y:S01]  /*2e90*/  FMUL.FTZ R69, R189, R80.reuse ;  /* 0x00000050bd457220 */ /* 0x080fe20000410000 */
[-C--:B------:R-:W-:Y:S01]  /*2ea0*/  FMUL.FTZ R70, R185, R80.reuse ;  /* 0x00000050b9467220 */ /* 0x080fe20000410000 */
[-C--:B------:R-:W-:Y:S01]  /*2eb0*/  FMUL.FTZ R73, R71, R80.reuse ;  /* 0x0000005047497220 */ /* 0x080fe20000410000 */
[----:B------:R-:W-:Y:S01]  /*2ec0*/  F2FP.F16.F32.PACK_AB R77, R187, R189 ;  /* 0x000000bdbb4d723e */ /* 0x000fe200000000ff */
[CC--:B------:R-:W-:Y:S01]  /*2ed0*/  FMUL.FTZ R82, R195.reuse, R80.reuse ;  /* 0x00000050c3527220 */ /* 0x0c0fe20000410000 */
[----:B------:R-:W-:Y:S01]  /*2ee0*/  F2FP.F16.F32.PACK_AB R79, R195, R71 ;  /* 0x00000047c34f723e */ /* 0x000fe200000000ff */
[-C--:B------:R-:W-:Y:S01]  /*2ef0*/  FMUL.FTZ R193, R193, R80.reuse ;  /* 0x00000050c1c17220 */ /* 0x080fe20000410000 */
[-C--:B------:R-:W-:Y:S01]  /*2f00*/  FMUL.FTZ R72, R187, R80.reuse ;  /* 0x00000050bb487220 */ /* 0x080fe20000410000 */
[----:B------:R-:W-:Y:S01]  /*2f10*/  FMUL.FTZ R191, R191, R80 ;  /* 0x00000050bfbf7220 */ /* 0x000fe20000410000 */
        /* <DEDUP_REMOVED lines=8> */
[----:B------:R-:W-:Y:S01]  /*2fa0*/  FMUL.FTZ R151, R148, R83 ;  /* 0x0000005394977220 */ /* 0x000fe20000410000 */
[----:B------:R1:W-:Y:S01]  /*2fb0*/  STG.E.128 desc[UR4][R74.64], R76 ;  /* 0x0000004c4a007986 */ /* 0x0003e2000c101d04 */
[----:B------:R-:W-:Y:S01]  /*2fc0*/  F2FP.F16.F32.PACK_AB R71, R82, R73 ;  /* 0x000000495247723e */ /* 0x000fe200000000ff */
[----:B0-----:R-:W-:Y:S01]  /*2fd0*/  IMAD.WIDE.U32 R84, R159, 0x10, R94 ;  /* 0x000000109f547825 */ /* 0x001fe200078e005e */
[----:B------:R-:W-:-:S03]  /*2fe0*/  F2FP.F16.F32.PACK_AB R70, R193, R70 ;  /* 0x00000046c146723e */ /* 0x000fc600000000ff */
[----:B------:R-:W-:Y:S01]  /*2ff0*/  FADD.FTZ R217, R217, -R220 ;  /* 0x800000dcd9d97221 */ /* 0x000fe20000010000 */
[----:B------:R-:W-:Y:S01]  /*3000*/  F2FP.F16.F32.PACK_AB R69, R72, R69 ;  /* 0x000000454845723e */ /* 0x000fe200000000ff */
[----:B------:R-:W-:Y:S01]  /*3010*/  FADD.FTZ R223, R223, -R226 ;  /* 0x800000e2dfdf7221 */ /* 0x000fe20000010000 */
[----:B------:R-:W-:Y:S01]  /*3020*/  F2FP.F16.F32.PACK_AB R68, R191, R68 ;  /* 0x00000044bf44723e */ /* 0x000fe200000000ff */
[----:B------:R-:W-:Y:S01]  /*3030*/  FADD.FTZ R225, R225, -R228 ;  /* 0x800000e4e1e17221 */ /* 0x000fe20000010000 */
[C---:B------:R-:W-:Y:S01]  /*3040*/  FMUL.FTZ R211, R148.reuse, R211 ;  /* 0x000000d394d37220 */ /* 0x040fe20000410000 */
[----:B------:R-:W-:Y:S01]  /*3050*/  FMUL.FTZ R203, R148, R203 ;  /* 0x000000cb94cb7220 */ /* 0x000fe20000410000 */
[----:B------:R-:W-:Y:S01]  /*3060*/  IMAD.WIDE.U32 R82, R157, 0x10, R88 ;  /* 0x000000109d527825 */ /* 0x000fe200078e0058 */
[----:B------:R-:W-:-:S03]  /*3070*/  F2FP.F16.F32.PACK_AB R72, R215, R81 ;  /* 0x00000051d748723e */ /* 0x000fc600000000ff */
[C---:B------:R-:W-:Y:S01]  /*3080*/  FMUL.FTZ R209, R148.reuse, R209 ;  /* 0x000000d194d17220 */ /* 0x040fe20000410000 */
[----:B------:R-:W-:Y:S01]  /*3090*/  F2FP.F16.F32.PACK_AB R73, R221, R87 ;  /* 0x00000057dd49723e */ /* 0x000fe200000000ff */
[C---:B------:R-:W-:Y:S01]  /*30a0*/  FMUL.FTZ R207, R148.reuse, R207 ;  /* 0x000000cf94cf7220 */ /* 0x040fe20000410000 */
[C---:B------:R-:W-:Y:S01]  /*30b0*/  FMUL.FTZ R163, R148.reuse, R91 ;  /* 0x0000005b94a37220 */ /* 0x040fe20000410000 */
[C---:B------:R-:W-:Y:S01]  /*30c0*/  FMUL.FTZ R199, R148.reuse, R199 ;  /* 0x000000c794c77220 */ /* 0x040fe20000410000 */
[----:B-1----:R-:W-:Y:S01]  /*30d0*/  F2FP.F16.F32.PACK_AB R74, R219, R99 ;  /* 0x00000063db4a723e */ /* 0x002fe200000000ff */
[C---:B------:R-:W-:Y:S01]  /*30e0*/  FMUL.FTZ R217, R148.reuse, R217 ;  /* 0x000000d994d97220 */ /* 0x040fe20000410000 */
[----:B------:R-:W-:Y:S01]  /*30f0*/  F2FP.F16.F32.PACK_AB R75, R213, R149 ;  /* 0x00000095d54b723e */ /* 0x000fe200000000ff */
[C---:B------:R-:W-:Y:S01]  /*3100*/  FMUL.FTZ R169, R148.reuse, R169 ;  /* 0x000000a994a97220 */ /* 0x040fe20000410000 */
[C---:B------:R-:W-:Y:S01]  /*3110*/  FMUL.FTZ R165, R148.reuse, R93 ;  /* 0x0000005d94a57220 */ /* 0x040fe20000410000 */
[C---:B------:R-:W-:Y:S01]  /*3120*/  FMUL.FTZ R173, R148.reuse, R173 ;  /* 0x000000ad94ad7220 */ /* 0x040fe20000410000 */
[C---:B------:R-:W-:Y:S01]  /*3130*/  FMUL.FTZ R223, R148.reuse, R223 ;  /* 0x000000df94df7220 */ /* 0x040fe20000410000 */
[C---:B------:R-:W-:Y:S01]  /*3140*/  FMUL.FTZ R177, R148.reuse, R177 ;  /* 0x000000b194b17220 */ /* 0x040fe20000410000 */
        /* <DEDUP_REMOVED lines=20> */
[----:B0-----:R-:W-:Y:S01]  /*3290*/  F2FP.F16.F32.PACK_AB R70, R203, R211 ;  /* 0x000000d3cb46723e */ /* 0x001fe200000000ff */
[-C--:B------:R-:W-:Y:S01]  /*32a0*/  FMUL.FTZ R84, R209, R80.reuse ;  /* 0x00000050d1547220 */ /* 0x080fe20000410000 */
[-C--:B------:R-:W-:Y:S01]  /*32b0*/  FMUL.FTZ R203, R203, R80.reuse ;  /* 0x00000050cbcb7220 */ /* 0x080fe20000410000 */
[----:B------:R-:W-:Y:S01]  /*32c0*/  F2FP.F16.F32.PACK_AB R68, R209, R151 ;  /* 0x00000097d144723e */ /* 0x000fe200000000ff */
[-C--:B------:R-:W-:Y:S01]  /*32d0*/  FMUL.FTZ R85, R165, R80.reuse ;  /* 0x00000050a5557220 */ /* 0x080fe20000410000 */
[-C--:B------:R-:W-:Y:S01]  /*32e0*/  FMUL.FTZ R156, R177, R80.reuse ;  /* 0x00000050b19c7220 */ /* 0x080fe20000410000 */
[-C--:B------:R-:W-:Y:S01]  /*32f0*/  FMUL.FTZ R158, R181, R80.reuse ;  /* 0x00000050b59e7220 */ /* 0x080fe20000410000 */
[----:B------:R-:W-:Y:S01]  /*3300*/  FMUL.FTZ R151, R225, R80 ;  /* 0x00000050e1977220 */ /* 0x000fe20000410000 */
[----:B------:R-:W-:-:S04]  /*3310*/  IMAD.WIDE.U32 R90, R157, 0x10, R94 ;  /* 0x000000109d5a7825 */ /* 0x000fc800078e005e */
[-C--:B-1----:R-:W-:Y:S01]  /*3320*/  FMUL.FTZ R82, R211, R80.reuse ;  /* 0x00000050d3527220 */ /* 0x082fe20000410000 */
[----:B------:R-:W-:Y:S01]  /*3330*/  FMUL.FTZ R83, R163, R80 ;  /* 0x00000050a3537220 */ /* 0x000fe20000410000 */
[----:B------:R-:W-:Y:S01]  /*3340*/  F2FP.F16.F32.PACK_AB R79, R98, R79 ;  /* 0x0000004f624f723e */ /* 0x000fe200000000ff */
[----:B------:R-:W-:Y:S01]  /*3350*/  IMAD.WIDE.U32 R96, R155, 0x10, R88 ;  /* 0x000000109b607825 */ /* 0x000fe200078e0058 */
[----:B------:R-:W-:Y:S02]  /*3360*/  F2FP.F16.F32.PACK_AB R78, R219, R78 ;  /* 0x0000004edb4e723e */ /* 0x000fe400000000ff */
[----:B------:R-:W-:Y:S01]  /*3370*/  F2FP.F16.F32.PACK_AB R77, R86, R77 ;  /* 0x0000004d564d723e */ /* 0x000fe200000000ff */
[----:B------:R-:W-:Y:S01]  /*3380*/  IMAD.WIDE.U32 R92, R155, 0x10, R94 ;  /* 0x000000109b5c7825 */ /* 0x000fe200078e005e */
[----:B------:R-:W-:Y:S02]  /*3390*/  F2FP.F16.F32.PACK_AB R76, R215, R76 ;  /* 0x0000004cd74c723e */ /* 0x000fe400000000ff */
[----:B------:R-:W-:Y:S01]  /*33a0*/  F2FP.F16.F32.PACK_AB R69, R207, R161 ;  /* 0x000000a1cf45723e */ /* 0x000fe200000000ff */
[----:B------:R-:W-:Y:S01]  /*33b0*/  IMAD.WIDE.U32 R88, R153, 0x10, R88 ;  /* 0x0000001099587825 */ /* 0x000fe200078e0058 */
[----:B------:R-:W-:Y:S01]  /*33c0*/  F2FP.F16.F32.PACK_AB R71, R199, R163 ;  /* 0x000000a3c747723e */ /* 0x000fe200000000ff */
[----:B------:R1:W-:Y:S01]  /*33d0*/  STG.E.128 desc[UR4][R90.64], R76 ;  /* 0x0000004c5a007986 */ /* 0x0003e2000c101d04 */
[----:B------:R-:W-:Y:S01]  /*33e0*/  F2FP.F16.F32.PACK_AB R83, R150, R83 ;  /* 0x000000539653723e */ /* 0x000fe200000000ff */
[----:B------:R-:W-:Y:S01]  /*33f0*/  IMAD.WIDE.U32 R94, R153, 0x10, R94 ;  /* 0x00000010995e7825 */ /* 0x000fe200078e005e */
[----:B------:R-:W-:Y:S01]  /*3400*/  F2FP.F16.F32.PACK_AB R82, R203, R82 ;  /* 0x00000052cb52723e */ /* 0x000fe200000000ff */
[----:B------:R1:W-:Y:S01]  /*3410*/  STG.E.128 desc[UR4][R96.64], R68 ;  /* 0x0000004460007986 */ /* 0x0003e2000c101d04 */
[----:B------:R-:W-:-:S02]  /*3420*/  F2FP.F16.F32.PACK_AB R81, R148, R81 ;  /* 0x000000519451723e */ /* 0x000fc400000000ff */
[----:B------:R-:W-:Y:S02]  /*3430*/  F2FP.F16.F32.PACK_AB R80, R84, R87 ;  /* 0x000000575450723e */ /* 0x000fe400000000ff */
[----:B------:R-:W-:Y:S02]  /*3440*/  F2FP.F16.F32.PACK_AB R72, R169, R217 ;  /* 0x000000d9a948723e */ /* 0x000fe400000000ff */
[----:B------:R-:W-:Y:S01]  /*3450*/  F2FP.F16.F32.PACK_AB R73, R173, R165 ;  /* 0x000000a5ad49723e */ /* 0x000fe200000000ff */
[----:B------:R1:W-:Y:S01]  /*3460*/  STG.E.128 desc[UR4][R92.64], R80 ;  /* 0x000000505c007986 */ /* 0x0003e2000c101d04 */
[----:B------:R-:W-:Y:S02]  /*3470*/  F2FP.F16.F32.PACK_AB R74, R177, R223 ;  /* 0x000000dfb14a723e */ /* 0x000fe400000000ff */
[----:B------:R-:W-:Y:S02]  /*3480*/  F2FP.F16.F32.PACK_AB R75, R181, R225 ;  /* 0x000000e1b54b723e */ /* 0x000fe400000000ff */
[----:B------:R-:W-:-:S02]  /*3490*/  F2FP.F16.F32.PACK_AB R87, R158, R151 ;  /* 0x000000979e57723e */ /* 0x000fc400000000ff */
[----:B------:R-:W-:Y:S01]  /*34a0*/  F2FP.F16.F32.PACK_AB R86, R156, R149 ;  /* 0x000000959c56723e */ /* 0x000fe200000000ff */
[----:B------:R1:W-:Y:S01]  /*34b0*/  STG.E.128 desc[UR4][R88.64], R72 ;  /* 0x0000004858007986 */ /* 0x0003e2000c101d04 */
[----:B------:R-:W-:Y:S02]  /*34c0*/  F2FP.F16.F32.PACK_AB R85, R154, R85 ;  /* 0x000000559a55723e */ /* 0x000fe400000000ff */
[----:B------:R-:W-:-:S05]  /*34d0*/  F2FP.F16.F32.PACK_AB R84, R152, R99 ;  /* 0x000000639854723e */ /* 0x000fca00000000ff */
[----:B------:R1:W-:Y:S01]  /*34e0*/  STG.E.128 desc[UR4][R94.64], R84 ;  /* 0x000000545e007986 */ /* 0x0003e2000c101d04 */
[----:B------:R-:W-:Y:S05]  /*34f0*/  BRA `(.L_x_1584) ;  /* 0x00000018003c7947 */ /* 0x000fea0003800000 */
.L_x_1582:
        /* <DEDUP_REMOVED lines=34> */
[----:B------:R-:W-:Y:S01]  /*3720*/  FADD.FTZ R83, R174, -R71 ;  /* 0x80000047ae537221 */ /* 0x000fe20000010000 */
[----:B------:R-:W-:Y:S01]  /*3730*/  FFMA.FTZ R68, R183, R69, R68 ;  /* 0x00000045b7447223 */ /* 0x000fe20000010044 */
[----:B-----5:R-:W-:-:S02]  /*3740*/  HADD2.F32 R71, -RZ, R55.H1_H1 ;  /* 0x30000037ff477230 */ /* 0x020fc40000004100 */
[----:B------:R-:W-:Y:S01]  /*3750*/  FADD.FTZ R176, R176, -R195 ;  /* 0x800000c3b0b07221 */ /* 0x000fe20000010000 */
[----:B------:R-:W-:Y:S02]  /*3760*/  HADD2.F32 R69, -RZ, R55.H0_H0 ;  /* 0x20000037ff457230 */ /* 0x000fe40000004100 */
[----:B------:R-:W-:Y:S01]  /*3770*/  FADD.FTZ R186, R186, -R75 ;  /* 0x8000004bbaba7221 */ /* 0x000fe20000010000 */
[----:B------:R-:W-:Y:S01]  /*3780*/  FADD.FTZ R198, R198, -R85 ;  /* 0x80000055c6c67221 */ /* 0x000fe20000010000 */
[C---:B------:R-:W-:Y:S01]  /*3790*/  FFMA.FTZ R85, R148.reuse, R176, R71 ;  /* 0x000000b094557223 */ /* 0x040fe20000010047 */
[----:B------:R-:W-:Y:S02]  /*37a0*/  HADD2.F32 R75, -RZ, R54.H0_H0 ;  /* 0x20000036ff4b7230 */ /* 0x000fe40000004100 */
[----:B------:R-:W-:Y:S01]  /*37b0*/  FADD.FTZ R79, R185, -R164 ;  /* 0x800000a4b94f7221 */ /* 0x000fe20000010000 */
[----:B------:R-:W-:Y:S01]  /*37c0*/  FFMA.FTZ R83, R148, R83, R69 ;  /* 0x0000005394537223 */ /* 0x000fe20000010045 */
[----:B------:R-:W-:-:S02]  /*37d0*/  HADD2.F32 R71, -RZ, R53.H0_H0 ;  /* 0x20000035ff477230 */ /* 0x000fc40000004100 */
[----:B------:R-:W-:Y:S01]  /*37e0*/  FADD.FTZ R168, R189, -R168 ;  /* 0x800000a8bda87221 */ /* 0x000fe20000010000 */
[----:B------:R-:W-:Y:S02]  /*37f0*/  HADD2.F32 R69, -RZ, R52.H0_H0 ;  /* 0x20000034ff457230 */ /* 0x000fe40000004100 */
[----:B------:R-:W-:Y:S01]  /*3800*/  FADD.FTZ R172, R172, -R77 ;  /* 0x8000004dacac7221 */ /* 0x000fe20000010000 */
[----:B------:R-:W-:Y:S01]  /*3810*/  FFMA.FTZ R79, R148, R79, R75 ;  /* 0x0000004f944f7223 */ /* 0x000fe2000001004b */
[----:B------:R-:W-:Y:S01]  /*3820*/  FADD.FTZ R180, R180, -R73 ;  /* 0x80000049b4b47221 */ /* 0x000fe20000010000 */
[----:B------:R-:W-:Y:S01]  /*3830*/  FADD.FTZ R204, R204, -R87 ;  /* 0x80000057cccc7221 */ /* 0x000fe20000010000 */
[----:B------:R-:W-:Y:S02]  /*3840*/  HADD2.F32 R77, -RZ, R54.H1_H1 ;  /* 0x30000036ff4d7230 */ /* 0x000fe40000004100 */
[----:B------:R-:W-:Y:S01]  /*3850*/  FFMA.FTZ R75, R148, R168, R71 ;  /* 0x000000a8944b7223 */ /* 0x000fe20000010047 */
[----:B------:R-:W-:Y:S01]  /*3860*/  FADD.FTZ R162, R162, -R193 ;  /* 0x800000c1a2a27221 */ /* 0x000fe20000010000 */
[----:B------:R-:W-:-:S02]  /*3870*/  HADD2.F32 R73, -RZ, R53.H1_H1 ;  /* 0x30000035ff497230 */ /* 0x000fc40000004100 */
[----:B------:R-:W-:Y:S01]  /*3880*/  FFMA.FTZ R71, R148, R172, R69 ;  /* 0x000000ac94477223 */ /* 0x000fe20000010045 */
[----:B------:R-:W-:Y:S02]  /*3890*/  HADD2.F32 R87, -RZ, R58.H0_H0 ;  /* 0x2000003aff577230 */ /* 0x000fe40000004100 */
[----:B------:R-:W-:Y:S01]  /*38a0*/  FADD.FTZ R166, R187, -R166 ;  /* 0x800000a6bba67221 */ /* 0x000fe20000010000 */
[----:B------:R-:W-:Y:S01]  /*38b0*/  FADD.FTZ R192, R192, -R81 ;  /* 0x80000051c0c07221 */ /* 0x000fe20000010000 */
[----:B------:R-:W-:Y:S02]  /*38c0*/  HADD2.F32 R69, -RZ, R52.H1_H1 ;  /* 0x30000034ff457230 */ /* 0x000fe40000004100 */
[----:B------:R-:W-:Y:S01]  /*38d0*/  FADD.FTZ R170, R191, -R170 ;  /* 0x800000aabfaa7221 */ /* 0x000fe20000010000 */
[----:B------:R-:W-:Y:S01]  /*38e0*/  FADD.FTZ R216, R216, -R91 ;  /* 0x8000005bd8d87221 */ /* 0x000fe20000010000 */
[C---:B------:R-:W-:Y:S01]  /*38f0*/  FFMA.FTZ R81, R148.reuse, R162, R77 ;  /* 0x000000a294517223 */ /* 0x040fe2000001004d */
[----:B------:R-:W-:Y:S01]  /*3900*/  FFMA.FTZ R77, R148, R166, R73 ;  /* 0x000000a6944d7223 */ /* 0x000fe20000010049 */
[----:B------:R-:W-:-:S02]  /*3910*/  HADD2.F32 R91, -RZ, R59.H0_H0 ;  /* 0x2000003bff5b7230 */ /* 0x000fc40000004100 */
[C---:B------:R-:W-:Y:S01]  /*3920*/  FFMA.FTZ R95, R148.reuse, R192, R87 ;  /* 0x000000c0945f7223 */ /* 0x040fe20000010057 */
[C---:B------:R-:W-:Y:S01]  /*3930*/  FFMA.FTZ R73, R148.reuse, R170, R69 ;  /* 0x000000aa94497223 */ /* 0x040fe20000010045 */
[----:B------:R-:W-:Y:S02]  /*3940*/  HADD2.F32 R87, -RZ, R57.H0_H0 ;  /* 0x20000039ff577230 */ /* 0x000fe40000004100 */
[----:B------:R-:W-:Y:S01]  /*3950*/  FADD.FTZ R72, R203, -R72 ;  /* 0x80000048cb487221 */ /* 0x000fe20000010000 */
[----:B------:R-:W-:Y:S02]  /*3960*/  HADD2.F32 R69, -RZ, R56.H0_H0 ;  /* 0x20000038ff457230 */ /* 0x000fe40000004100 */
[C---:B------:R-:W-:Y:S01]  /*3970*/  FFMA.FTZ R99, R148.reuse, R198, R91 ;  /* 0x000000c694637223 */ /* 0x040fe2000001005b */
[----:B------:R-:W-:Y:S02]  /*3980*/  HADD2.F32 R151, -RZ, R63.H0_H0 ;  /* 0x2000003fff977230 */ /* 0x000fe40000004100 */
[----:B------:R-:W-:Y:S01]  /*3990*/  FFMA.FTZ R91, R148, R186, R87 ;  /* 0x000000ba945b7223 */ /* 0x000fe20000010057 */
[----:B------:R-:W-:-:S02]  /*39a0*/  HADD2.F32 R163, -RZ, R62.H1_H1 ;  /* 0x3000003effa37230 */ /* 0x000fc40000004100 */
[----:B------:R-:W-:Y:S01]  /*39b0*/  FFMA.FTZ R87, R148, R180, R69 ;  /* 0x000000b494577223 */ /* 0x000fe20000010045 */
[----:B------:R-:W-:Y:S02]  /*39c0*/  HADD2.F32 R69, -RZ, R61.H0_H0 ;  /* 0x2000003dff457230 */ /* 0x000fe40000004100 */
[----:B------:R-:W-:Y:S01]  /*39d0*/  FADD.FTZ R210, R210, -R89 ;  /* 0x80000059d2d27221 */ /* 0x000fe20000010000 */
[----:B------:R-:W-:Y:S01]  /*39e0*/  FADD.FTZ R76, R169, -R76 ;  /* 0x8000004ca94c7221 */ /* 0x000fe20000010000 */
[C---:B------:R-:W-:Y:S01]  /*39f0*/  FFMA.FTZ R171, R148.reuse, R216, R151 ;  /* 0x000000d894ab7223 */ /* 0x040fe20000010097 */
[----:B------:R-:W-:Y:S02]  /*3a00*/  HADD2.F32 R165, -RZ, R63.H1_H1 ;  /* 0x3000003fffa57230 */ /* 0x000fe40000004100 */
[----:B------:R-:W-:Y:S01]  /*3a10*/  FFMA.FTZ R169, R148, R72, R163 ;  /* 0x0000004894a97223 */ /* 0x000fe200000100a3 */
[----:B------:R-:W-:Y:S02]  /*3a20*/  HADD2.F32 R179, -RZ, R67.H1_H1 ;  /* 0x30000043ffb37230 */ /* 0x000fe40000004100 */
[----:B------:R-:W-:Y:S01]  /*3a30*/  FADD.FTZ R74, R199, -R74 ;  /* 0x8000004ac74a7221 */ /* 0x000fe20000010000 */
[----:B------:R-:W-:Y:S01]  /*3a40*/  FADD.FTZ R68, R181, -R68 ;  /* 0x80000044b5447221 */ /* 0x000fe20000010000 */
[----:B------:R-:W-:-:S02]  /*3a50*/  HADD2.F32 R151, -RZ, R61.H1_H1 ;  /* 0x3000003dff977230 */ /* 0x000fc40000004100 */
[C---:B------:R-:W-:Y:S01]  /*3a60*/  FFMA.FTZ R163, R148.reuse, R210, R69 ;  /* 0x000000d294a37223 */ /* 0x040fe20000010045 */
[----:B------:R-:W-:Y:S02]  /*3a70*/  HADD2.F32 R175, -RZ, R66.H0_H0 ;  /* 0x20000042ffaf7230 */ /* 0x000fe40000004100 */
[----:B------:R-:W-:Y:S01]  /*3a80*/  FADD.FTZ R70, R207, -R70 ;  /* 0x80000046cf467221 */ /* 0x000fe20000010000 */
[----:B------:R-:W-:Y:S01]  /*3a90*/  FADD.FTZ R226, R223, -R226 ;  /* 0x800000e2dfe27221 */ /* 0x000fe20000010000 */
[----:B------:R-:W-:Y:S02]  /*3aa0*/  HADD2.F32 R69, -RZ, R60.H0_H0 ;  /* 0x2000003cff457230 */ /* 0x000fe40000004100 */
[----:B------:R-:W-:Y:S01]  /*3ab0*/  FADD.FTZ R78, R173, -R78 ;  /* 0x8000004ead4e7221 */ /* 0x000fe20000010000 */
[C---:B------:R-:W-:Y:S01]  /*3ac0*/  FFMA.FTZ R173, R148.reuse, R74, R165 ;  /* 0x0000004a94ad7223 */ /* 0x040fe200000100a5 */
[C---:B------:R-:W-:Y:S01]  /*3ad0*/  FFMA.FTZ R189, R148.reuse, R68, R179 ;  /* 0x0000004494bd7223 */ /* 0x040fe200000100b3 */
[C---:B------:R-:W-:Y:S01]  /*3ae0*/  FFMA.FTZ R165, R148.reuse, R70, R151 ;  /* 0x0000004694a57223 */ /* 0x040fe20000010097 */
[----:B------:R-:W-:Y:S01]  /*3af0*/  FFMA.FTZ R183, R148, R226, R175 ;  /* 0x000000e294b77223 */ /* 0x000fe200000100af */
[----:B------:R-:W-:-:S02]  /*3b00*/  HADD2.F32 R179, -RZ, R66.H1_H1 ;  /* 0x30000042ffb37230 */ /* 0x000fc40000004100 */
[----:B------:R-:W-:Y:S01]  /*3b10*/  FADD.FTZ R82, R177, -R82 ;  /* 0x80000052b1527221 */ /* 0x000fe20000010000 */
[----:B------:R-:W-:Y:S01]  /*3b20*/  FFMA.FTZ R151, R148, R204, R69 ;  /* 0x000000cc94977223 */ /* 0x000fe20000010045 */
[----:B------:R-:W-:Y:S02]  /*3b30*/  HADD2.F32 R175, -RZ, R65.H0_H0 ;  /* 0x20000041ffaf7230 */ /* 0x000fe40000004100 */
[----:B------:R-:W-:Y:S01]  /*3b40*/  FADD.FTZ R222, R222, -R93 ;  /* 0x8000005ddede7221 */ /* 0x000fe20000010000 */
[----:B------:R-:W-:Y:S02]  /*3b50*/  HADD2.F32 R69, -RZ, R64.H0_H0 ;  /* 0x20000040ff457230 */ /* 0x000fe40000004100 */
[----:B------:R-:W-:Y:S01]  /*3b60*/  FADD.FTZ R220, R217, -R220 ;  /* 0x800000dcd9dc7221 */ /* 0x000fe20000010000 */
[C---:B------:R-:W-:Y:S01]  /*3b70*/  FFMA.FTZ R185, R148.reuse, R82, R179 ;  /* 0x0000005294b97223 */ /* 0x040fe200000100b3 */
[----:B------:R-:W-:Y:S01]  /*3b80*/  FFMA.FTZ R179, R148, R222, R175 ;  /* 0x000000de94b37223 */ /* 0x000fe200000100af */
[----:B------:R-:W-:-:S02]  /*3b90*/  HADD2.F32 R93, -RZ, R59.H1_H1 ;  /* 0x3000003bff5d7230 */ /* 0x000fc40000004100 */
[----:B------:R-:W-:Y:S01]  /*3ba0*/  FFMA.FTZ R175, R148, R220, R69 ;  /* 0x000000dc94af7223 */ /* 0x000fe20000010045 */
[----:B------:R-:W-:Y:S01]  /*3bb0*/  HADD2.F32 R89, -RZ, R58.H1_H1 ;  /* 0x3000003aff597230 */ /* 0x000fe20000004100 */
[----:B------:R-:W0:Y:S01]  /*3bc0*/  LDC.64 R68, c[0x0][0x468] ;  /* 0x00011a00ff447b82 */ /* 0x000e220000000a00 */
[----:B------:R-:W-:Y:S01]  /*3bd0*/  FADD.FTZ R196, R196, -R219 ;  /* 0x800000dbc4c47221 */ /* 0x000fe20000010000 */
[----:B------:R-:W-:Y:S01]  /*3be0*/  FADD.FTZ R202, R202, -R213 ;  /* 0x800000d5caca7221 */ /* 0x000fe20000010000 */
        /* <DEDUP_REMOVED lines=8> */
[----:B------:R-:W-:Y:S02]  /*3c70*/  HADD2.F32 R89, -RZ, R56.H1_H1 ;  /* 0x30000038ff597230 */ /* 0x000fe40000004100 */
[----:B------:R-:W-:Y:S01]  /*3c80*/  FADD.FTZ R182, R182, -R215 ;  /* 0x800000d7b6b67221 */ /* 0x000fe20000010000 */
[----:B------:R-:W-:Y:S01]  /*3c90*/  FADD.FTZ R190, R190, -R221 ;  /* 0x800000ddbebe7221 */ /* 0x000fe20000010000 */
[----:B------:R-:W-:Y:S02]  /*3ca0*/  HADD2.F32 R161, -RZ, R60.H1_H1 ;  /* 0x3000003cffa17230 */ /* 0x000fe40000004100 */
[----:B------:R-:W-:Y:S01]  /*3cb0*/  FFMA.FTZ R187, R148, R228, R177 ;  /* 0x000000e494bb7223 */ /* 0x000fe200000100b1 */
[----:B------:R-:W-:Y:S02]  /*3cc0*/  HADD2.F32 R181, -RZ, R65.H1_H1 ;  /* 0x30000041ffb57230 */ /* 0x000fe40000004100 */
[----:B------:R-:W-:Y:S01]  /*3cd0*/  FADD.FTZ R208, R208, -R209 ;  /* 0x800000d1d0d07221 */ /* 0x000fe20000010000 */
[----:B------:R-:W-:-:S02]  /*3ce0*/  HADD2.F32 R177, -RZ, R64.H1_H1 ;  /* 0x30000040ffb17230 */ /* 0x000fc40000004100 */
        /* <DEDUP_REMOVED lines=58> */
[----:B------:R-:W-:-:S03]  /*4090*/  F2FP.F16.F32.PACK_AB R82, R154, R183 ;  /* 0x000000b79a52723e */ /* 0x000fc600000000ff */
[----:B------:R3:W-:Y:S04]  /*40a0*/  STG.E.128 desc[UR4][R88.64], R76 ;  /* 0x0000004c58007986 */ /* 0x0007e8000c101d04 */
[----:B------:R3:W-:Y:S01]  /*40b0*/  STG.E.128 desc[UR4][R90.64], R80 ;  /* 0x000000505a007986 */ /* 0x0007e2000c101d04 */
[----:B------:R-:W-:Y:S05]  /*40c0*/  BRA `(.L_x_1584) ;  /* 0x0000000c00487947 */ /* 0x000fea0003800000 */
.L_x_1585:
        /* <DEDUP_REMOVED lines=32> */
[----:B-----5:R-:W-:-:S02]  /*42d0*/  HADD2.F32 R68, -RZ, R52.H1_H1 ;  /* 0x30000034ff447230 */ /* 0x020fc40000004100 */
[----:B------:R-:W-:Y:S01]  /*42e0*/  FADD.FTZ R191, R191, -R170 ;  /* 0x800000aabfbf7221 */ /* 0x000fe20000010000 */
[----:B------:R-:W-:Y:S01]  /*42f0*/  FADD.FTZ R207, R207, -R70 ;  /* 0x80000046cfcf7221 */ /* 0x000fe20000010000 */
[----:B------:R-:W-:Y:S02]  /*4300*/  HADD2.F32 R69, -RZ, R52.H0_H0 ;  /* 0x20000034ff457230 */ /* 0x000fe40000004100 */
[----:B------:R-:W-:Y:S01]  /*4310*/  FADD.FTZ R77, R172, -R77 ;  /* 0x8000004dac4d7221 */ /* 0x000fe20000010000 */
[C---:B------:R-:W-:Y:S01]  /*4320*/  FFMA.FTZ R191, R148.reuse, R191, R68 ;  /* 0x000000bf94bf7223 */ /* 0x040fe20000010044 */
        /* <DEDUP_REMOVED lines=8> */
[----:B------:R-:W-:Y:S01]  /*43b0*/  FADD.FTZ R195, R176, -R195 ;  /* 0x800000c3b0c37221 */ /* 0x000fe20000010000 */
[----:B------:R-:W-:Y:S02]  /*43c0*/  HADD2.F32 R70, -RZ, R54.H1_H1 ;  /* 0x30000036ff467230 */ /* 0x000fe40000004100 */
[----:B------:R-:W-:Y:S01]  /*43d0*/  FADD.FTZ R193, R162, -R193 ;  /* 0x800000c1a2c17221 */ /* 0x000fe20000010000 */
[----:B------:R-:W-:Y:S01]  /*43e0*/  FADD.FTZ R203, R203, -R72 ;  /* 0x80000048cbcb7221 */ /* 0x000fe20000010000 */
[C---:B------:R-:W-:Y:S01]  /*43f0*/  FFMA.FTZ R195, R148.reuse, R195, R68 ;  /* 0x000000c394c37223 */ /* 0x040fe20000010044 */
[----:B------:R-:W-:Y:S01]  /*4400*/  FADD.FTZ R199, R199, -R74 ;  /* 0x8000004ac7c77221 */ /* 0x000fe20000010000 */
[----:B------:R-:W-:Y:S02]  /*4410*/  HADD2.F32 R72, -RZ, R53.H1_H1 ;  /* 0x30000035ff487230 */ /* 0x000fe40000004100 */
[----:B------:R-:W-:Y:S01]  /*4420*/  FFMA.FTZ R193, R148, R193, R70 ;  /* 0x000000c194c17223 */ /* 0x000fe20000010046 */
[----:B------:R-:W-:-:S02]  /*4430*/  HADD2.F32 R68, -RZ, R57.H0_H0 ;  /* 0x20000039ff447230 */ /* 0x000fc40000004100 */
[----:B------:R-:W-:Y:S01]  /*4440*/  FADD.FTZ R187, R187, -R166 ;  /* 0x800000a6bbbb7221 */ /* 0x000fe20000010000 */
[----:B------:R-:W-:Y:S01]  /*4450*/  FADD.FTZ R75, R186, -R75 ;  /* 0x8000004bba4b7221 */ /* 0x000fe20000010000 */
[--C-:B------:R-:W-:Y:S02]  /*4460*/  HADD2.F32 R74, -RZ, R56.reuse.H0_H0 ;  /* 0x20000038ff4a7230 */ /* 0x100fe40000004100 */
[----:B------:R-:W-:Y:S01]  /*4470*/  FADD.FTZ R73, R180, -R73 ;  /* 0x80000049b4497221 */ /* 0x000fe20000010000 */
[----:B------:R-:W-:Y:S02]  /*4480*/  HADD2.F32 R70, -RZ, R56.H1_H1 ;  /* 0x30000038ff467230 */ /* 0x000fe40000004100 */
[----:B------:R-:W-:Y:S01]  /*4490*/  FADD.FTZ R215, R182, -R215 ;  /* 0x800000d7b6d77221 */ /* 0x000fe20000010000 */
[----:B------:R-:W-:Y:S01]  /*44a0*/  FADD.FTZ R89, R210, -R87 ;  /* 0x80000057d2597221 */ /* 0x000fe20000010000 */
[----:B------:R-:W-:Y:S01]  /*44b0*/  FADD.FTZ R83, R198, -R81 ;  /* 0x80000051c6537221 */ /* 0x000fe20000010000 */
[C---:B------:R-:W-:Y:S01]  /*44c0*/  FFMA.FTZ R187, R148.reuse, R187, R72 ;  /* 0x000000bb94bb7223 */ /* 0x040fe20000010048 */
[----:B------:R-:W-:Y:S01]  /*44d0*/  FFMA.FTZ R87, R148, R75, R68 ;  /* 0x0000004b94577223 */ /* 0x000fe20000010044 */
[----:B------:R-:W-:-:S02]  /*44e0*/  HADD2.F32 R72, -RZ, R55.H0_H0 ;  /* 0x20000037ff487230 */ /* 0x000fc40000004100 */
[C---:B------:R-:W-:Y:S01]  /*44f0*/  FFMA.FTZ R81, R148.reuse, R73, R74 ;  /* 0x0000004994517223 */ /* 0x040fe2000001004a */
[----:B------:R-:W-:Y:S01]  /*4500*/  FFMA.FTZ R215, R148, R215, R70 ;  /* 0x000000d794d77223 */ /* 0x000fe20000010046 */
[----:B------:R-:W-:Y:S02]  /*4510*/  HADD2.F32 R68, -RZ, R59.H0_H0 ;  /* 0x2000003bff447230 */ /* 0x000fe40000004100 */
[----:B------:R-:W-:Y:S01]  /*4520*/  FADD.FTZ R71, R174, -R71 ;  /* 0x80000047ae477221 */ /* 0x000fe20000010000 */
[--C-:B------:R-:W-:Y:S02]  /*4530*/  HADD2.F32 R70, -RZ, R58.reuse.H0_H0 ;  /* 0x2000003aff467230 */ /* 0x100fe40000004100 */
[----:B------:R-:W-:Y:S01]  /*4540*/  FADD.FTZ R79, R192, -R79 ;  /* 0x8000004fc04f7221 */ /* 0x000fe20000010000 */
[----:B------:R-:W-:Y:S02]  /*4550*/  HADD2.F32 R74, -RZ, R58.H1_H1 ;  /* 0x3000003aff4a7230 */ /* 0x000fe40000004100 */
[----:B------:R-:W-:Y:S01]  /*4560*/  FADD.FTZ R219, R196, -R219 ;  /* 0x800000dbc4db7221 */ /* 0x000fe20000010000 */
[C---:B------:R-:W-:Y:S01]  /*4570*/  FFMA.FTZ R71, R148.reuse, R71, R72 ;  /* 0x0000004794477223 */ /* 0x040fe20000010048 */
[----:B------:R-:W-:Y:S01]  /*4580*/  FFMA.FTZ R149, R148, R83, R68 ;  /* 0x0000005394957223 */ /* 0x000fe20000010044 */
[----:B------:R-:W-:-:S02]  /*4590*/  HADD2.F32 R72, -RZ, R57.H1_H1 ;  /* 0x30000039ff487230 */ /* 0x000fc40000004100 */
[C---:B------:R-:W-:Y:S01]  /*45a0*/  FFMA.FTZ R99, R148.reuse, R79, R70 ;  /* 0x0000004f94637223 */ /* 0x040fe20000010046 */
[----:B------:R-:W-:Y:S01]  /*45b0*/  FFMA.FTZ R219, R148, R219, R74 ;  /* 0x000000db94db7223 */ /* 0x000fe2000001004a */
[--C-:B------:R-:W-:Y:S02]  /*45c0*/  HADD2.F32 R68, -RZ, R60.reuse.H1_H1 ;  /* 0x3000003cff447230 */ /* 0x100fe40000004100 */
[----:B------:R-:W-:Y:S01]  /*45d0*/  FADD.FTZ R221, R190, -R221 ;  /* 0x800000ddbedd7221 */ /* 0x000fe20000010000 */
[----:B------:R-:W-:Y:S01]  /*45e0*/  FADD.FTZ R209, R208, -R209 ;  /* 0x800000d1d0d17221 */ /* 0x000fe20000010000 */
[----:B------:R-:W-:Y:S02]  /*45f0*/  HADD2.F32 R70, -RZ, R59.H1_H1 ;  /* 0x3000003bff467230 */ /* 0x000fe40000004100 */
[----:B------:R-:W-:Y:S01]  /*4600*/  FADD.FTZ R213, R202, -R213 ;  /* 0x800000d5cad57221 */ /* 0x000fe20000010000 */
[----:B------:R-:W-:Y:S02]  /*4610*/  HADD2.F32 R74, -RZ, R61.H0_H0 ;  /* 0x2000003dff4a7230 */ /* 0x000fe40000004100 */
[C---:B------:R-:W-:Y:S01]  /*4620*/  FFMA.FTZ R221, R148.reuse, R221, R72 ;  /* 0x000000dd94dd7223 */ /* 0x040fe20000010048 */
[----:B------:R-:W-:Y:S01]  /*4630*/  FFMA.FTZ R209, R148, R209, R68 ;  /* 0x000000d194d17223 */ /* 0x000fe20000010044 */
[----:B------:R-:W-:-:S02]  /*4640*/  HADD2.F32 R72, -RZ, R60.H0_H0 ;  /* 0x2000003cff487230 */ /* 0x000fc40000004100 */
[C---:B------:R-:W-:Y:S01]  /*4650*/  FFMA.FTZ R213, R148.reuse, R213, R70 ;  /* 0x000000d594d57223 */ /* 0x040fe20000010046 */
[----:B------:R-:W-:Y:S01]  /*4660*/  FFMA.FTZ R161, R148, R89, R74 ;  /* 0x0000005994a17223 */ /* 0x000fe2000001004a */
[--C-:B------:R-:W-:Y:S02]  /*4670*/  HADD2.F32 R68, -RZ, R62.reuse.H0_H0 ;  /* 0x2000003eff447230 */ /* 0x100fe40000004100 */
[----:B------:R-:W-:Y:S01]  /*4680*/  FADD.FTZ R85, R204, -R85 ;  /* 0x80000055cc557221 */ /* 0x000fe20000010000 */
[----:B------:R-:W-:Y:S01]  /*4690*/  FADD.FTZ R211, R211, -R214 ;  /* 0x800000d6d3d37221 */ /* 0x000fe20000010000 */
[----:B------:R-:W-:Y:S01]  /*46a0*/  HADD2.F32 R70, -RZ, R61.H1_H1 ;  /* 0x3000003dff467230 */ /* 0x000fe20000004100 */
[----:B------:R-:W0:Y:S01]  /*46b0*/  LDC.64 R88, c[0x0][0x478] ;  /* 0x00011e00ff587b82 */ /* 0x000e220000000a00 */
[C---:B------:R-:W-:Y:S01]  /*46c0*/  FFMA.FTZ R151, R148.reuse, R85, R72 ;  /* 0x0000005594977223 */ /* 0x040fe20000010048 */
[----:B------:R-:W-:Y:S01]  /*46d0*/  FFMA.FTZ R211, R148, R211, R68 ;  /* 0x000000d394d37223 */ /* 0x000fe20000010044 */
[----:B------:R-:W-:-:S02]  /*46e0*/  HADD2.F32 R72, -RZ, R62.H1_H1 ;  /* 0x3000003eff487230 */ /* 0x000fc40000004100 */
[----:B------:R-:W-:Y:S01]  /*46f0*/  FFMA.FTZ R207, R148, R207, R70 ;  /* 0x000000cf94cf7223 */ /* 0x000fe20000010046 */
[--C-:B------:R-:W-:Y:S02]  /*4700*/  HADD2.F32 R68, -RZ, R63.reuse.H1_H1 ;  /* 0x3000003fff447230 */ /* 0x100fe40000004100 */
[----:B------:R-:W-:Y:S01]  /*4710*/  FADD.FTZ R91, R216, -R91 ;  /* 0x8000005bd85b7221 */ /* 0x000fe20000010000 */
[----:B------:R-:W-:Y:S01]  /*4720*/  HADD2.F32 R70, -RZ, R63.H0_H0 ;  /* 0x2000003fff467230 */ /* 0x000fe20000004100 */
[----:B------:R-:W1:Y:S01]  /*4730*/  LDC.64 R94, c[0x0][0x468] ;  /* 0x00011a00ff5e7b82 */ /* 0x000e620000000a00 */
[C---:B------:R-:W-:Y:S01]  /*4740*/  FFMA.FTZ R203, R148.reuse, R203, R72 ;  /* 0x000000cb94cb7223 */ /* 0x040fe20000010048 */
[C---:B------:R-:W-:Y:S01]  /*4750*/  FFMA.FTZ R199, R148.reuse, R199, R68 ;  /* 0x000000c794c77223 */ /* 0x040fe20000010044 */
[----:B------:R-:W-:Y:S02]  /*4760*/  HADD2.F32 R72, -RZ, R64.H1_H1 ;  /* 0x30000040ff487230 */ /* 0x000fe40000004100 */
[----:B------:R-:W-:Y:S01]  /*4770*/  FFMA.FTZ R163, R148, R91, R70 ;  /* 0x0000005b94a37223 */ /* 0x000fe20000010046 */
[----:B------:R-:W-:-:S02]  /*4780*/  HADD2.F32 R68, -RZ, R65.H0_H0 ;  /* 0x20000041ff447230 */ /* 0x000fc40000004100 */
[----:B------:R-:W-:Y:S01]  /*4790*/  FADD.FTZ R169, R169, -R76 ;  /* 0x8000004ca9a97221 */ /* 0x000fe20000010000 */
[----:B------:R-:W-:Y:S01]  /*47a0*/  FADD.FTZ R93, R222, -R93 ;  /* 0x8000005dde5d7221 */ /* 0x000fe20000010000 */
[----:B------:R-:W-:Y:S02]  /*47b0*/  HADD2.F32 R74, -RZ, R67.H1_H1 ;  /* 0x30000043ff4a7230 */ /* 0x000fe40000004100 */
[----:B------:R-:W-:Y:S01]  /*47c0*/  FADD.FTZ R217, R217, -R220 ;  /* 0x800000dcd9d97221 */ /* 0x000fe20000010000 */
[----:B------:R-:W-:Y:S02]  /*47d0*/  HADD2.F32 R70, -RZ, R64.H0_H0 ;  /* 0x20000040ff467230 */ /* 0x000fe40000004100 */
[----:B------:R-:W-:Y:S01]  /*47e0*/  FADD.FTZ R181, R181, -R84 ;  /* 0x80000054b5b57221 */ /* 0x000fe20000010000 */
[C---:B------:R-:W-:Y:S01]  /*47f0*/  FFMA.FTZ R169, R148.reuse, R169, R72 ;  /* 0x000000a994a97223 */ /* 0x040fe20000010048 */
[----:B------:R-:W-:Y:S01]  /*4800*/  FFMA.FTZ R165, R148, R93, R68 ;  /* 0x0000005d94a57223 */ /* 0x000fe20000010044 */
[----:B------:R-:W-:-:S02]  /*4810*/  HADD2.F32 R72, -RZ, R66.H0_H0 ;  /* 0x20000042ff487230 */ /* 0x000fc40000004100 */
[C---:B------:R-:W-:Y:S01]  /*4820*/  FFMA.FTZ R181, R148.reuse, R181, R74 ;  /* 0x000000b594b57223 */ /* 0x040fe2000001004a */
[C---:B------:R-:W-:Y:S01]  /*4830*/  FFMA.FTZ R217, R148.reuse, R217, R70 ;  /* 0x000000d994d97223 */ /* 0x040fe20000010046 */
[----:B------:R-:W-:Y:S02]  /*4840*/  HADD2.F32 R68, -RZ, R66.H1_H1 ;  /* 0x30000042ff447230 */ /* 0x000fe40000004100 */
[----:B------:R-:W-:Y:S01]  /*4850*/  FADD.FTZ R223, R223, -R226 ;  /* 0x800000e2dfdf7221 */ /* 0x000fe20000010000 */
[----:B------:R-:W-:Y:S01]  /*4860*/  FADD.FTZ R177, R177, -R82 ;  /* 0x80000052b1b17221 */ /* 0x000fe20000010000 */
[----:B------:R-:W-:Y:S02]  /*4870*/  HADD2.F32 R70, -RZ, R65.H1_H1 ;  /* 0x30000041ff467230 */ /* 0x000fe40000004100 */
[----:B------:R-:W-:Y:S01]  /*4880*/  FADD.FTZ R173, R173, -R78 ;  /* 0x8000004eadad7221 */ /* 0x000fe20000010000 */
[----:B------:R-:W-:Y:S02]  /*4890*/  HADD2.F32 R74, -RZ, R67.H0_H0 ;  /* 0x20000043ff4a7230 */ /* 0x000fe40000004100 */
[----:B------:R-:W-:Y:S01]  /*48a0*/  FADD.FTZ R225, R225, -R228 ;  /* 0x800000e4e1e17221 */ /* 0x000fe20000010000 */
[C---:B------:R-:W-:Y:S01]  /*48b0*/  FFMA.FTZ R223, R148.reuse, R223, R72 ;  /* 0x000000df94df7223 */ /* 0x040fe20000010048 */
[C---:B------:R-:W-:Y:S01]  /*48c0*/  FFMA.FTZ R177, R148.reuse, R177, R68 ;  /* 0x000000b194b17223 */ /* 0x040fe20000010044 */
[C---:B------:R-:W-:Y:S01]  /*48d0*/  FFMA.FTZ R173, R148.reuse, R173, R70 ;  /* 0x000000ad94ad7223 */ /* 0x040fe20000010046 */
[----:B------:R-:W-:Y:S01]  /*48e0*/  FFMA.FTZ R225, R148, R225, R74 ;  /* 0x000000e194e17223 */ /* 0x000fe2000001004a */
[-C--:B------:R-:W-:Y:S01]  /*48f0*/  FMUL.FTZ R68, R69, R80.reuse ;  /* 0x0000005045447220 */ /* 0x080fe20000410000 */
[----:B------:R-:W-:Y:S01]  /*4900*/  FMUL.FTZ R72, R77, R80 ;  /* 0x000000504d487220 */ /* 0x000fe20000410000 */
[----:B------:R-:W-:Y:S01]  /*4910*/  F2FP.F16.F32.PACK_AB R76, R191, R69 ;  /* 0x00000045bf4c723e */ /* 0x000fe200000000ff */
[----:B0-----:R-:W-:Y:S01]  /*4920*/  IMAD.WIDE.U32 R74, R159, 0x10, R88 ;  /* 0x000000109f4a7825 */ /* 0x001fe200078e0058 */
[----:B------:R-:W-:-:S03]  /*4930*/  F2FP.F16.F32.PACK_AB R78, R193, R185 ;  /* 0x000000b9c14e723e */ /* 0x000fc600000000ff */
        /* <DEDUP_REMOVED lines=8> */
[----:B------:R-:W-:Y:S01]  /*49c0*/  F2FP.F16.F32.PACK_AB R71, R82, R73 ;  /* 0x000000495247723e */ /* 0x000fe200000000ff */
[----:B------:R0:W-:Y:S01]  /*49d0*/  STG.E.128 desc[UR4][R74.64], R76 ;  /* 0x0000004c4a007986 */ /* 0x0001e2000c101d04 */
[----:B------:R-:W-:Y:S01]  /*49e0*/  F2FP.F16.F32.PACK_AB R70, R193, R70 ;  /* 0x00000046c146723e */ /* 0x000fe200000000ff */
[----:B-1----:R-:W-:Y:S01]  /*49f0*/  IMAD.WIDE.U32 R84, R159, 0x10, R94 ;  /* 0x000000109f547825 */ /* 0x002fe200078e005e */
[----:B------:R-:W-:-:S03]  /*4a00*/  F2FP.F16.F32.PACK_AB R69, R69, R72 ;  /* 0x000000484545723e */ /* 0x000fc600000000ff */
[----:B------:R-:W-:Y:S01]  /*4a10*/  FMUL.FTZ R86, R221, R80 ;  /* 0x00000050dd567220 */ /* 0x000fe20000410000 */
[----:B------:R-:W-:Y:S01]  /*4a20*/  F2FP.F16.F32.PACK_AB R68, R191, R68 ;  /* 0x00000044bf44723e */ /* 0x000fe200000000ff */
[----:B------:R-:W-:Y:S01]  /*4a30*/  IMAD.WIDE.U32 R82, R157, 0x10, R88 ;  /* 0x000000109d527825 */ /* 0x000fe200078e0058 */
[----:B------:R-:W-:-:S03]  /*4a40*/  F2FP.F16.F32.PACK_AB R72, R215, R81 ;  /* 0x00000051d748723e */ /* 0x000fc600000000ff */
[-C--:B------:R-:W-:Y:S01]  /*4a50*/  FMUL.FTZ R215, R215, R80.reuse ;  /* 0x00000050d7d77220 */ /* 0x080fe20000410000 */
[----:B------:R-:W-:Y:S01]  /*4a60*/  F2FP.F16.F32.PACK_AB R73, R221, R87 ;  /* 0x00000057dd49723e */ /* 0x000fe200000000ff */
        /* <DEDUP_REMOVED lines=10> */
[----:B------:R-:W-:Y:S01]  /*4b10*/  F2FP.F16.F32.PACK_AB R75, R213, R149 ;  /* 0x00000095d54b723e */ /* 0x000fe200000000ff */
[-C--:B------:R-:W-:Y:S01]  /*4b20*/  FMUL.FTZ R77, R87, R80.reuse ;  /* 0x00000050574d7220 */ /* 0x080fe20000410000 */
[-C--:B------:R-:W-:Y:S01]  /*4b30*/  FMUL.FTZ R78, R99, R80.reuse ;  /* 0x00000050634e7220 */ /* 0x080fe20000410000 */
[-C--:B------:R-:W-:Y:S01]  /*4b40*/  FMUL.FTZ R219, R219, R80.reuse ;  /* 0x00000050dbdb7220 */ /* 0x080fe20000410000 */
[-C--:B------:R-:W-:Y:S01]  /*4b50*/  FMUL.FTZ R79, R149, R80.reuse ;  /* 0x00000050954f7220 */ /* 0x080fe20000410000 */
[----:B------:R0:W-:Y:S01]  /*4b60*/  STG.E.128 desc[UR4][R82.64], R72 ;  /* 0x0000004852007986 */ /* 0x0001e2000c101d04 */
[-C--:B------:R-:W-:Y:S01]  /*4b70*/  FMUL.FTZ R87, R151, R80.reuse ;  /* 0x0000005097577220 */ /* 0x080fe20000410000 */
[-C--:B------:R-:W-:Y:S01]  /*4b80*/  FMUL.FTZ R81, R161, R80.reuse ;  /* 0x00000050a1517220 */ /* 0x080fe20000410000 */
[----:B-1----:R-:W-:Y:S01]  /*4b90*/  F2FP.F16.F32.PACK_AB R70, R203, R211 ;  /* 0x000000d3cb46723e */ /* 0x002fe200000000ff */
[-C--:B------:R-:W-:Y:S01]  /*4ba0*/  FMUL.FTZ R84, R209, R80.reuse ;  /* 0x00000050d1547220 */ /* 0x080fe20000410000 */
[-C--:B------:R-:W-:Y:S01]  /*4bb0*/  FMUL.FTZ R203, R203, R80.reuse ;  /* 0x00000050cbcb7220 */ /* 0x080fe20000410000 */
[----:B------:R-:W-:Y:S01]  /*4bc0*/  F2FP.F16.F32.PACK_AB R68, R209, R151 ;  /* 0x00000097d144723e */ /* 0x000fe200000000ff */
[-C--:B------:R-:W-:Y:S01]  /*4bd0*/  FMUL.FTZ R99, R217, R80.reuse ;  /* 0x00000050d9637220 */ /* 0x080fe20000410000 */
[-C--:B------:R-:W-:Y:S01]  /*4be0*/  FMUL.FTZ R85, R165, R80.reuse ;  /* 0x00000050a5557220 */ /* 0x080fe20000410000 */
[-C--:B------:R-:W-:Y:S01]  /*4bf0*/  FMUL.FTZ R149, R223, R80.reuse ;  /* 0x00000050df957220 */ /* 0x080fe20000410000 */
[----:B------:R-:W-:Y:S01]  /*4c00*/  FMUL.FTZ R151, R225, R80 ;  /* 0x00000050e1977220 */ /* 0x000fe20000410000 */
[----:B------:R-:W-:Y:S01]  /*4c10*/  IMAD.WIDE.U32 R96, R157, 0x10, R94 ;  /* 0x000000109d607825 */ /* 0x000fe200078e005e */
[----:B------:R-:W-:-:S02]  /*4c20*/  F2FP.F16.F32.PACK_AB R79, R98, R79 ;  /* 0x0000004f624f723e */ /* 0x000fc400000000ff */
[----:B------:R-:W-:Y:S01]  /*4c30*/  F2FP.F16.F32.PACK_AB R78, R219, R78 ;  /* 0x0000004edb4e723e */ /* 0x000fe200000000ff */
[----:B------:R-:W-:Y:S01]  /*4c40*/  IMAD.WIDE.U32 R90, R155, 0x10, R88 ;  /* 0x000000109b5a7825 */ /* 0x000fe200078e0058 */
[----:B------:R-:W-:-:S03]  /*4c50*/  F2FP.F16.F32.PACK_AB R77, R86, R77 ;  /* 0x0000004d564d723e */ /* 0x000fc600000000ff */
[-C--:B0-----:R-:W-:Y:S01]  /*4c60*/  FMUL.FTZ R82, R211, R80.reuse ;  /* 0x00000050d3527220 */ /* 0x081fe20000410000 */
[----:B------:R-:W-:Y:S01]  /*4c70*/  FMUL.FTZ R83, R163, R80 ;  /* 0x00000050a3537220 */ /* 0x000fe20000410000 */
        /* <DEDUP_REMOVED lines=13> */
[----:B------:R-:W-:Y:S01]  /*4d50*/  F2FP.F16.F32.PACK_AB R73, R173, R165 ;  /* 0x000000a5ad49723e */ /* 0x000fe200000000ff */
[----:B------:R2:W-:Y:S01]  /*4d60*/  STG.E.128 desc[UR4][R92.64], R80 ;  /* 0x000000505c007986 */ /* 0x0005e2000c101d04 */
[----:B------:R-:W-:Y:S02]  /*4d70*/  F2FP.F16.F32.PACK_AB R74, R177, R223 ;  /* 0x000000dfb14a723e */ /* 0x000fe400000000ff */
[----:B------:R-:W-:Y:S02]  /*4d80*/  F2FP.F16.F32.PACK_AB R75, R181, R225 ;  /* 0x000000e1b54b723e */ /* 0x000fe400000000ff */
[----:B------:R-:W-:Y:S02]  /*4d90*/  F2FP.F16.F32.PACK_AB R87, R158, R151 ;  /* 0x000000979e57723e */ /* 0x000fe400000000ff */
[----:B------:R-:W-:Y:S01]  /*4da0*/  F2FP.F16.F32.PACK_AB R86, R156, R149 ;  /* 0x000000959c56723e */ /* 0x000fe200000000ff */
[----:B------:R2:W-:Y:S01]  /*4db0*/  STG.E.128 desc[UR4][R88.64], R72 ;  /* 0x0000004858007986 */ /* 0x0005e2000c101d04 */
[----:B------:R-:W-:-:S02]  /*4dc0*/  F2FP.F16.F32.PACK_AB R85, R154, R85 ;  /* 0x000000559a55723e */ /* 0x000fc400000000ff */
[----:B------:R-:W-:-:S05]  /*4dd0*/  F2FP.F16.F32.PACK_AB R84, R152, R99 ;  /* 0x000000639854723e */ /* 0x000fca00000000ff */
[----:B------:R2:W-:Y:S02]  /*4de0*/  STG.E.128 desc[UR4][R94.64], R84 ;  /* 0x000000545e007986 */ /* 0x0005e4000c101d04 */
.L_x_1584:
        /* <DEDUP_REMOVED lines=11> */
[----:B-----5:R-:W-:Y:S02]  /*4ea0*/  MOV R66, R27 ;  /* 0x0000001b00427202 */ /* 0x020fe40000000f00 */
        /* <DEDUP_REMOVED lines=57> */
.L_x_1581:
        /* <DEDUP_REMOVED lines=24> */
.L_x_1587:
        /* <DEDUP_REMOVED lines=12> */
.L_x_15599:


//--------------------- .text._ZN10layer_norm13ln_bwd_kernelINS_13Kernel_traitsI6__halfS2_S2_S2_fjLj4096ELj1ELj1ELj4ELj16ENS_18Kernel_traits_baseILj4096ES2_S2_S2_S2_fjLj128EEEEELb0ELb0ELb1ELb0EEEvNS_9BwdParamsE --------------------------
	.section	.text._ZN10layer_norm13ln_bwd_kernelINS_13Kernel_traitsI6__halfS2_S2_S2_fjLj4096ELj1ELj1ELj4ELj16ENS_18Kernel_traits_baseILj4096ES2_S2_S2_S2_fjLj128EEEEELb0ELb0ELb1ELb0EEEvNS_9BwdParamsE,"ax",@progbits
	.align	128
        .global         _ZN10layer_norm13ln_bwd_kernelINS_13Kernel_traitsI6__halfS2_S2_S2_fjLj4096ELj1ELj1ELj4ELj16ENS_18Kernel_traits_baseILj4096ES2_S2_S2_S2_fjLj128EEEEELb0ELb0ELb1ELb0EEEvNS_9BwdParamsE
        .type           _ZN10layer_norm13ln_bwd_kernelINS_13Kernel_traitsI6__halfS2_S2_S2_fjLj4096ELj1ELj1ELj4ELj16ENS_18Kernel_traits_baseILj4096ES2_S2_S2_S2_fjLj128EEEEELb0ELb0ELb1ELb0EEEvNS_9BwdParamsE,@function
        .size           _ZN10layer_norm13ln_bwd_kernelINS_13Kernel_traitsI6__halfS2_S2_S2_fjLj4096ELj1ELj1ELj4ELj16ENS_18Kernel_traits_baseILj4096ES2_S2_S2_S2_fjLj128EEEEELb0ELb0ELb1ELb0EEEvNS_9BwdParamsE,(.L_x_15600 - _ZN10layer_norm13ln_bwd_kernelINS_13Kernel_traitsI6__halfS2_S2_S2_fjLj4096ELj1ELj1ELj4ELj16ENS_18Kernel_traits_baseILj4096ES2_S2_S2_S2_fjLj128EEEEELb0ELb0ELb1ELb0EEEvNS_9BwdParamsE)
        .other          _ZN10layer_norm13ln_bwd_kernelINS_13Kernel_traitsI6__halfS2_S2_S2_fjLj4096ELj1ELj1ELj4ELj16ENS_18Kernel_traits_baseILj4096ES2_S2_S2_S2_fjLj128EEEEELb0ELb0ELb1ELb0EEEvNS_9BwdParamsE,@"STO_CUDA_ENTRY STV_DEFAULT"
_ZN10layer_norm13ln_bwd_kernelINS_13Kernel_traitsI6__halfS2_S2_S2_fjLj4096ELj1ELj1ELj4ELj16ENS_18Kernel_traits_baseILj4096ES2_S2_S2_S2_fjLj128EEEEELb0ELb0ELb1ELb0EEEvNS_9BwdParamsE:
.text._ZN10layer_norm13ln_bwd_kernelINS_13Kernel_traitsI6__halfS2_S2_S2_fjLj4096ELj1ELj1ELj4ELj16ENS_18Kernel_traits_baseILj4096ES2_S2_S2_S2_fjLj128EEEEELb0ELb0ELb1ELb0EEEvNS_9BwdParamsE:
        /* <DEDUP_REMOVED lines=21> */
[----:B--2---:R-:W5:Y:S01]  /*0150*/  @P1 LDG.E.128 R128, desc[UR10][R4.64] ;  /* 0x0000000a04801981 */ /* 0x004f62000c1e1d00 */
[C---:B-1----:R-:W-:Y:S01]  /*0160*/  @P3 IMAD.WIDE.U32 R8, R3.reuse, 0x10, R6 ;  /* 0x0000001003083825 */ /* 0x042fe200078e0006 */
[----:B------:R-:W-:Y:S01]  /*0170*/  @P3 IADD3 R3, PT, PT, R3, 0x80, RZ ;  /* 0x0000008003033810 */ /* 0x000fe20007ffe0ff */
[----:B------:R-:W0:Y:S01]  /*0180*/  S2UR UR4, SR_CTAID.X ;  /* 0x00000000000479c3 */ /* 0x000e220000002500 */
[----:B------:R-:W-:Y:S02]  /*0190*/  CS2R R68, SRZ ;  /* 0x0000000000447805 */ /* 0x000fe4000001ff00 */
[----:B------:R-:W-:Y:S01]  /*01a0*/  CS2R R70, SRZ ;  /* 0x0000000000467805 */ /* 0x000fe2000001ff00 */
[----:B------:R1:W5:Y:S01]  /*01b0*/  @P3 LDG.E.128 R80, desc[UR10][R8.64] ;  /* 0x0000000a08503981 */ /* 0x000362000c1e1d00 */
[C---:B----4-:R-:W-:Y:S01]  /*01c0*/  @P4 IMAD.WIDE.U32 R10, R3.reuse, 0x10, R10 ;  /* 0x00000010030a4825 */ /* 0x050fe200078e000a */
[----:B------:R-:W-:Y:S02]  /*01d0*/  @P4 IADD3 R3, PT, PT, R3, 0x80, RZ ;  /* 0x0000008003034810 */ /* 0x000fe40007ffe0ff */
[----:B------:R-:W-:-:S02]  /*01e0*/  CS2R R64, SRZ ;  /* 0x0000000000407805 */ /* 0x000fc4000001ff00 */
[----:B------:R-:W-:Y:S02]  /*01f0*/  CS2R R66, SRZ ;  /* 0x0000000000427805 */ /* 0x000fe4000001ff00 */
[----:B------:R-:W-:Y:S01]  /*0200*/  CS2R R60, SRZ ;  /* 0x00000000003c7805 */ /* 0x000fe2000001ff00 */
[----:B------:R2:W5:Y:S01]  /*0210*/  @P4 LDG.E.128 R76, desc[UR10][R10.64] ;  /* 0x0000000a0a4c4981 */ /* 0x000562000c1e1d00 */
[----:B---3--:R-:W-:-:S05]  /*0220*/  @P5 IMAD.WIDE.U32 R6, R3, 0x10, R12 ;  /* 0x0000001003065825 */ /* 0x008fca00078e000c */
[----:B------:R3:W5:Y:S01]  /*0230*/  @P5 LDG.E.128 R72, desc[UR10][R6.64] ;  /* 0x0000000a06485981 */ /* 0x000762000c1e1d00 */
[----:B0-----:R-:W-:-:S04]  /*0240*/  MOV R113, UR4 ;  /* 0x0000000400717c02 */ /* 0x001fc80008000f00 */
        /* <DEDUP_REMOVED lines=26> */
[----:B-1----:R-:W-:Y:S02]  /*03f0*/  CS2R R8, SRZ ;  /* 0x0000000000087805 */ /* 0x002fe4000001ff00 */
[----:B--2---:R-:W-:Y:S01]  /*0400*/  CS2R R10, SRZ ;  /* 0x00000000000a7805 */ /* 0x004fe2000001ff00 */
[----:B---3--:R-:W-:Y:S06]  /*0410*/  @P0 BRA `(.L_x_1588) ;  /* 0x0000006c007c0947 */ /* 0x008fec0003800000 */
        /* <DEDUP_REMOVED lines=38> */
.L_x_1652:
        /* <DEDUP_REMOVED lines=49> */
[----:B------:R-:W-:Y:S02]  /*0990*/  HADD2.F32 R120, -RZ, R129.H0_H0 ;  /* 0x20000081ff787230 */ /* 0x000fe40000004100 */
[----:B0-----:R-:W-:-:S05]  /*09a0*/  @P0 IMAD.WIDE.U32 R116, R186, 0x10, R116 ;  /* 0x00000010ba740825 */ /* 0x001fca00078e0074 */
[----:B------:R0:W5:Y:S01]  /*09b0*/  @P0 LDG.E.128 R4, desc[UR10][R116.64] ;  /* 0x0000000a74040981 */ /* 0x000162000c1e1d00 */
[----:B------:R-:W-:Y:S02]  /*09c0*/  IADD3 R187, PT, PT, R187, 0x80, RZ ;  /* 0x00000080bbbb7810 */ /* 0x000fe40007ffe0ff */
[----:B------:R-:W-:Y:S01]  /*09d0*/  IADD3 R186, PT, PT, R186, 0x80, RZ ;  /* 0x00000080baba7810 */ /* 0x000fe20007ffe0ff */
[--C-:B--2---:R-:W-:Y:S02]  /*09e0*/  HADD2.F32 R121, -RZ, R105.reuse.H1_H1 ;  /* 0x30000069ff797230 */ /* 0x104fe40000004100 */
[--C-:B------:R-:W-:Y:S02]  /*09f0*/  HADD2.F32 R3, -RZ, R104.reuse.H0_H0 ;  /* 0x20000068ff037230 */ /* 0x100fe40000004100 */
[----:B------:R-:W-:Y:S02]  /*0a00*/  HADD2.F32 R115, -RZ, R104.H1_H1 ;  /* 0x30000068ff737230 */ /* 0x000fe40000004100 */
[----:B------:R-:W-:Y:S01]  /*0a10*/  FADD.FTZ R121, -R184, R121 ;  /* 0x00000079b8797221 */ /* 0x000fe20000010100 */
[----:B------:R-:W-:-:S02]  /*0a20*/  HADD2.F32 R119, -RZ, R105.H0_H0 ;  /* 0x20000069ff777230 */ /* 0x000fc40000004100 */
[----:B------:R-:W-:Y:S01]  /*0a30*/  FADD.FTZ R3, -R184, R3 ;  /* 0x00000003b8037221 */ /* 0x000fe20000010100 */
[----:B------:R-:W-:Y:S02]  /*0a40*/  HADD2.F32 R104, -RZ, R128.H0_H0 ;  /* 0x20000080ff687230 */ /* 0x000fe40000004100 */
[----:B-----5:R-:W-:Y:S01]  /*0a50*/  FMUL.FTZ R122, R114, R121 ;  /* 0x00000079727a7220 */ /* 0x020fe20000410000 */
[----:B---3--:R-:W-:Y:S02]  /*0a60*/  HADD2.F32 R105, -RZ, R108.H0_H0 ;  /* 0x2000006cff697230 */ /* 0x008fe40000004100 */
[C---:B0-----:R-:W-:Y:S01]  /*0a70*/  FADD.FTZ R117, -R184.reuse, R119 ;  /* 0x00000077b8757221 */ /* 0x041fe20000010100 */
[--C-:B------:R-:W-:Y:S02]  /*0a80*/  HADD2.F32 R127, -RZ, R107.reuse.H0_H0 ;  /* 0x2000006bff7f7230 */ /* 0x100fe40000004100 */
[----:B------:R-:W-:Y:S01]  /*0a90*/  FADD.FTZ R115, -R184, R115 ;  /* 0x00000073b8737221 */ /* 0x000fe20000010100 */
[----:B------:R-:W-:-:S02]  /*0aa0*/  HADD2.F32 R185, -RZ, R107.H1_H1 ;  /* 0x3000006bffb97230 */ /* 0x000fc40000004100 */
[----:B------:R-:W-:Y:S01]  /*0ab0*/  FMUL.FTZ R116, R104, R105 ;  /* 0x0000006968747220 */ /* 0x000fe20000410000 */
[--C-:B------:R-:W-:Y:S02]  /*0ac0*/  HADD2.F32 R107, -RZ, R109.reuse.H0_H0 ;  /* 0x2000006dff6b7230 */ /* 0x100fe40000004100 */
[C---:B------:R-:W-:Y:S01]  /*0ad0*/  FMUL.FTZ R3, R114.reuse, R3 ;  /* 0x0000000372037220 */ /* 0x040fe20000410000 */
[----:B------:R-:W-:Y:S02]  /*0ae0*/  HADD2.F32 R124, -RZ, R109.H1_H1 ;  /* 0x3000006dff7c7230 */ /* 0x000fe40000004100 */
[C---:B------:R-:W-:Y:S01]  /*0af0*/  FMUL.FTZ R118, R114.reuse, R115 ;  /* 0x0000007372767220 */ /* 0x040fe20000410000 */
[----:B------:R-:W-:Y:S02]  /*0b00*/  HADD2.F32 R119, -RZ, R129.H1_H1 ;  /* 0x30000081ff777230 */ /* 0x000fe40000004100 */
[----:B------:R-:W-:Y:S01]  /*0b10*/  FMUL.FTZ R117, R114, R117 ;  /* 0x0000007572757220 */ /* 0x000fe20000410000 */
[----:B------:R-:W-:-:S02]  /*0b20*/  HADD2.F32 R123, -RZ, R106.H0_H0 ;  /* 0x2000006aff7b7230 */ /* 0x000fc40000004100 */
[----:B------:R-:W-:Y:S01]  /*0b30*/  FADD.FTZ R39, R39, R124 ;  /* 0x0000007c27277221 */ /* 0x000fe20000010000 */
[----:B------:R-:W-:Y:S02]  /*0b40*/  HADD2.F32 R125, -RZ, R106.H1_H1 ;  /* 0x3000006aff7d7230 */ /* 0x000fe40000004100 */
[-C--:B------:R-:W-:Y:S01]  /*0b50*/  FMUL.FTZ R119, R119, R124.reuse ;  /* 0x0000007c77777220 */ /* 0x080fe20000410000 */
[----:B------:R-:W-:Y:S02]  /*0b60*/  HADD2.F32 R109, -RZ, R110.H0_H0 ;  /* 0x2000006eff6d7230 */ /* 0x000fe40000004100 */
[----:B------:R-:W-:Y:S01]  /*0b70*/  FFMA.FTZ R71, R122, R124, R71 ;  /* 0x0000007c7a477223 */ /* 0x000fe20000010047 */
[----:B------:R-:W-:Y:S02]  /*0b80*/  HADD2.F32 R104, -RZ, R130.H0_H0 ;  /* 0x20000082ff687230 */ /* 0x000fe40000004100 */
[----:B------:R-:W-:Y:S01]  /*0b90*/  FADD.FTZ R36, R36, R105 ;  /* 0x0000006924247221 */ /* 0x000fe20000010000 */
[----:B------:R-:W-:-:S02]  /*0ba0*/  HADD2.F32 R108, -RZ, R108.H1_H1 ;  /* 0x3000006cff6c7230 */ /* 0x000fc40000004100 */
[C---:B------:R-:W-:Y:S01]  /*0bb0*/  FFMA.FTZ R68, R3.reuse, R105, R68 ;  /* 0x0000006903447223 */ /* 0x040fe20000010044 */
[----:B------:R-:W-:Y:S02]  /*0bc0*/  HADD2.F32 R106, -RZ, R128.H1_H1 ;  /* 0x30000080ff6a7230 */ /* 0x000fe40000004100 */
[----:B------:R-:W-:Y:S01]  /*0bd0*/  FMUL.FTZ R124, R104, R109 ;  /* 0x0000006d687c7220 */ /* 0x000fe20000410000 */
[----:B------:R-:W-:Y:S01]  /*0be0*/  FADD.FTZ R104, RZ, R116 ;  /* 0x00000074ff687221 */ /* 0x000fe20000010000 */
[----:B------:R-:W-:Y:S01]  /*0bf0*/  FFMA.FTZ R105, R3, R116, RZ ;  /* 0x0000007403697223 */ /* 0x000fe200000100ff */
[-C--:B------:R-:W-:Y:S01]  /*0c00*/  FMUL.FTZ R120, R120, R107.reuse ;  /* 0x0000006b78787220 */ /* 0x080fe20000410000 */
[----:B------:R-:W-:Y:S01]  /*0c10*/  FMUL.FTZ R115, R106, R108 ;  /* 0x0000006c6a737220 */ /* 0x000fe20000410000 */
[----:B------:R-:W-:Y:S01]  /*0c20*/  FADD.FTZ R38, R38, R107 ;  /* 0x0000006b26267221 */ /* 0x000fe20000010000 */
[----:B------:R-:W-:Y:S01]  /*0c30*/  FFMA.FTZ R70, R117, R107, R70 ;  /* 0x0000006b75467223 */ /* 0x000fe20000010046 */
[----:B------:R-:W-:Y:S01]  /*0c40*/  FADD.FTZ R121, -R184, R123 ;  /* 0x0000007bb8797221 */ /* 0x000fe20000010100 */
[----:B------:R-:W-:Y:S01]  /*0c50*/  FADD.FTZ R107, R104, R115 ;  /* 0x00000073686b7221 */ /* 0x000fe20000010000 */
[----:B------:R-:W-:Y:S01]  /*0c60*/  FFMA.FTZ R104, R118, R115, R105 ;  /* 0x0000007376687223 */ /* 0x000fe20000010069 */
[----:B------:R-:W-:Y:S01]  /*0c70*/  FADD.FTZ R125, -R184, R125 ;  /* 0x0000007db87d7221 */ /* 0x000fe20000010100 */
[----:B------:R-:W-:-:S02]  /*0c80*/  HADD2.F32 R110, -RZ, R110.H1_H1 ;  /* 0x3000006eff6e7230 */ /* 0x000fc40000004100 */
[----:B------:R-:W-:Y:S01]  /*0c90*/  FADD.FTZ R106, R107, R120 ;  /* 0x000000786b6a7221 */ /* 0x000fe20000010000 */
[----:B------:R-:W-:Y:S01]  /*0ca0*/  FFMA.FTZ R105, R117, R120, R104 ;  /* 0x0000007875697223 */ /* 0x000fe20000010068 */
[----:B------:R-:W-:Y:S02]  /*0cb0*/  HADD2.F32 R123, -RZ, R130.H1_H1 ;  /* 0x30000082ff7b7230 */ /* 0x000fe40000004100 */
[----:B------:R-:W-:Y:S01]  /*0cc0*/  FMUL.FTZ R121, R114, R121 ;  /* 0x0000007972797220 */ /* 0x000fe20000410000 */
[----:B------:R-:W-:Y:S01]  /*0cd0*/  FADD.FTZ R107, R106, R119 ;  /* 0x000000776a6b7221 */ /* 0x000fe20000010000 */
[----:B------:R-:W-:Y:S01]  /*0ce0*/  FFMA.FTZ R104, R122, R119, R105 ;  /* 0x000000777a687223 */ /* 0x000fe20000010069 */
[----:B------:R-:W-:Y:S01]  /*0cf0*/  FMUL.FTZ R126, R114, R125 ;  /* 0x0000007d727e7220 */ /* 0x000fe20000410000 */
[----:B------:R-:W-:Y:S02]  /*0d00*/  HADD2.F32 R132, -RZ, R111.H0_H0 ;  /* 0x2000006fff847230 */ /* 0x000fe40000004100 */
[----:B------:R-:W-:Y:S01]  /*0d10*/  FADD.FTZ R127, -R184, R127 ;  /* 0x0000007fb87f7221 */ /* 0x000fe20000010100 */
[----:B------:R-:W-:-:S02]  /*0d20*/  HADD2.F32 R125, -RZ, R131.H0_H0 ;  /* 0x20000083ff7d7230 */ /* 0x000fc40000004100 */
        /* <DEDUP_REMOVED lines=8> */
[----:B------:R-:W-:Y:S01]  /*0db0*/  FADD.FTZ R185, -R184, R185 ;  /* 0x000000b9b8b97221 */ /* 0x000fe20000010100 */
[-C--:B------:R-:W-:Y:S01]  /*0dc0*/  FMUL.FTZ R125, R125, R132.reuse ;  /* 0x000000847d7d7220 */ /* 0x080fe20000410000 */
[----:B------:R-:W-:Y:S01]  /*0dd0*/  FADD.FTZ R106, R106, R123 ;  /* 0x0000007b6a6a7221 */ /* 0x000fe20000010000 */
[----:B------:R-:W-:Y:S01]  /*0de0*/  FFMA.FTZ R104, R126, R123, R105 ;  /* 0x0000007b7e687223 */ /* 0x000fe20000010069 */
        /* <DEDUP_REMOVED lines=14> */
.L_x_1592:
[----:B----4-:R-:W-:Y:S05]  /*0ed0*/  BSYNC.RECONVERGENT B1 ;  /* 0x0000000000017941 */ /* 0x010fea0003800200 */
.L_x_1591:
        /* <DEDUP_REMOVED lines=12> */
[----:B------:R-:W-:Y:S02]  /*0fa0*/  HADD2.F32 R140, -RZ, R81.H0_H0 ;  /* 0x20000051ff8c7230 */ /* 0x000fe40000004100 */
[----:B------:R-:W-:Y:S02]  /*0fb0*/  HADD2.F32 R144, -RZ, R82.H0_H0 ;  /* 0x20000052ff907230 */ /* 0x000fe40000004100 */
[----:B0-----:R-:W-:-:S05]  /*0fc0*/  @P0 IMAD.WIDE.U32 R136, R186, 0x10, R136 ;  /* 0x00000010ba880825 */ /* 0x001fca00078e0088 */
[----:B------:R0:W5:Y:S01]  /*0fd0*/  @P0 LDG.E.128 R84, desc[UR10][R136.64] ;  /* 0x0000000a88540981 */ /* 0x000162000c1e1d00 */
[----:B------:R-:W-:Y:S02]  /*0fe0*/  IADD3 R187, PT, PT, R187, 0x80, RZ ;  /* 0x00000080bbbb7810 */ /* 0x000fe40007ffe0ff */
[----:B------:R-:W-:Y:S01]  /*0ff0*/  IADD3 R186, PT, PT, R186, 0x80, RZ ;  /* 0x00000080baba7810 */ /* 0x000fe20007ffe0ff */
[--C-:B--2---:R-:W-:Y:S02]  /*1000*/  HADD2.F32 R133, -RZ, R104.reuse.H0_H0 ;  /* 0x20000068ff857230 */ /* 0x104fe40000004100 */
[----:B------:R-:W-:Y:S02]  /*1010*/  HADD2.F32 R139, -RZ, R104.H1_H1 ;  /* 0x30000068ff8b7230 */ /* 0x000fe40000004100 */
[--C-:B------:R-:W-:Y:S02]  /*1020*/  HADD2.F32 R141, -RZ, R105.reuse.H0_H0 ;  /* 0x20000069ff8d7230 */ /* 0x100fe40000004100 */
[----:B------:R-:W-:Y:S01]  /*1030*/  FADD.FTZ R133, -R184, R133 ;  /* 0x00000085b8857221 */ /* 0x000fe20000010100 */
[----:B------:R-:W-:-:S02]  /*1040*/  HADD2.F32 R143, -RZ, R105.H1_H1 ;  /* 0x30000069ff8f7230 */ /* 0x000fc40000004100 */
[C---:B------:R-:W-:Y:S01]  /*1050*/  FADD.FTZ R139, -R184.reuse, R139 ;  /* 0x0000008bb88b7221 */ /* 0x040fe20000010100 */
[----:B------:R-:W-:Y:S02]  /*1060*/  HADD2.F32 R104, -RZ, R80.H0_H0 ;  /* 0x20000050ff687230 */ /* 0x000fe40000004100 */
[----:B0-----:R-:W-:Y:S01]  /*1070*/  FADD.FTZ R137, -R184, R141 ;  /* 0x0000008db8897221 */ /* 0x001fe20000010100 */
[--C-:B---3--:R-:W-:Y:S02]  /*1080*/  HADD2.F32 R105, -RZ, R108.reuse.H0_H0 ;  /* 0x2000006cff697230 */ /* 0x108fe40000004100 */
[C---:B-----5:R-:W-:Y:S01]  /*1090*/  FMUL.FTZ R133, R114.reuse, R133 ;  /* 0x0000008572857220 */ /* 0x060fe20000410000 */
[----:B------:R-:W-:Y:S02]  /*10a0*/  HADD2.F32 R108, -RZ, R108.H1_H1 ;  /* 0x3000006cff6c7230 */ /* 0x000fe40000004100 */
[----:B------:R-:W-:Y:S01]  /*10b0*/  FMUL.FTZ R137, R114, R137 ;  /* 0x0000008972897220 */ /* 0x000fe20000410000 */
[----:B------:R-:W-:-:S02]  /*10c0*/  HADD2.F32 R189, -RZ, R107.H0_H0 ;  /* 0x2000006bffbd7230 */ /* 0x000fc40000004100 */
[-C--:B------:R-:W-:Y:S01]  /*10d0*/  FMUL.FTZ R136, R104, R105.reuse ;  /* 0x0000006968887220 */ /* 0x080fe20000410000 */
[----:B------:R-:W-:Y:S02]  /*10e0*/  HADD2.F32 R191, -RZ, R107.H1_H1 ;  /* 0x3000006bffbf7230 */ /* 0x000fe40000004100 */
        /* <DEDUP_REMOVED lines=14> */
[----:B------:R-:W-:Y:S02]  /*11d0*/  HADD2.F32 R139, -RZ, R81.H1_H1 ;  /* 0x30000051ff8b7230 */ /* 0x000fe40000004100 */
[----:B------:R-:W-:Y:S01]  /*11e0*/  FMUL.FTZ R142, R114, R143 ;  /* 0x0000008f728e7220 */ /* 0x000fe20000410000 */
[----:B------:R-:W-:Y:S01]  /*11f0*/  FADD.FTZ R107, R104, R135 ;  /* 0x00000087686b7221 */ /* 0x000fe20000010000 */
[----:B------:R-:W-:Y:S01]  /*1200*/  FFMA.FTZ R104, R138, R135, R105 ;  /* 0x000000878a687223 */ /* 0x000fe20000010069 */
[----:B------:R-:W-:-:S02]  /*1210*/  HADD2.F32 R109, -RZ, R110.H0_H0 ;  /* 0x2000006eff6d7230 */ /* 0x000fc40000004100 */
[-C--:B------:R-:W-:Y:S01]  /*1220*/  FMUL.FTZ R139, R139, R106.reuse ;  /* 0x0000006a8b8b7220 */ /* 0x080fe20000410000 */
[----:B------:R-:W-:Y:S01]  /*1230*/  FADD.FTZ R31, R31, R106 ;  /* 0x0000006a1f1f7221 */ /* 0x000fe20000010000 */
[----:B------:R-:W-:Y:S01]  /*1240*/  FFMA.FTZ R63, R142, R106, R63 ;  /* 0x0000006a8e3f7223 */ /* 0x000fe2000001003f */
[C---:B------:R-:W-:Y:S01]  /*1250*/  FADD.FTZ R141, -R184.reuse, R145 ;  /* 0x00000091b88d7221 */ /* 0x040fe20000010100 */
[----:B------:R-:W-:Y:S01]  /*1260*/  FADD.FTZ R106, R107, R140 ;  /* 0x0000008c6b6a7221 */ /* 0x000fe20000010000 */
[----:B------:R-:W-:Y:S01]  /*1270*/  FFMA.FTZ R105, R137, R140, R104 ;  /* 0x0000008c89697223 */ /* 0x000fe20000010068 */
[----:B------:R-:W-:Y:S01]  /*1280*/  FADD.FTZ R147, -R184, R147 ;  /* 0x00000093b8937221 */ /* 0x000fe20000010100 */
[----:B------:R-:W-:Y:S02]  /*1290*/  HADD2.F32 R110, -RZ, R110.H1_H1 ;  /* 0x3000006eff6e7230 */ /* 0x000fe40000004100 */
[----:B------:R-:W-:Y:S01]  /*12a0*/  FMUL.FTZ R141, R114, R141 ;  /* 0x0000008d728d7220 */ /* 0x000fe20000410000 */
[----:B------:R-:W-:-:S02]  /*12b0*/  HADD2.F32 R143, -RZ, R82.H1_H1 ;  /* 0x30000052ff8f7230 */ /* 0x000fc40000004100 */
[----:B------:R-:W-:Y:S01]  /*12c0*/  FMUL.FTZ R144, R144, R109 ;  /* 0x0000006d90907220 */ /* 0x000fe20000410000 */
[----:B------:R-:W-:Y:S01]  /*12d0*/  FADD.FTZ R107, R106, R139 ;  /* 0x0000008b6a6b7221 */ /* 0x000fe20000010000 */
[----:B------:R-:W-:Y:S01]  /*12e0*/  FFMA.FTZ R104, R142, R139, R105 ;  /* 0x0000008b8e687223 */ /* 0x000fe20000010069 */
[----:B------:R-:W-:Y:S01]  /*12f0*/  FMUL.FTZ R146, R114, R147 ;  /* 0x0000009372927220 */ /* 0x000fe20000410000 */
[----:B------:R-:W-:Y:S02]  /*1300*/  HADD2.F32 R148, -RZ, R111.H0_H0 ;  /* 0x2000006fff947230 */ /* 0x000fe40000004100 */
[----:B------:R-:W-:Y:S01]  /*1310*/  FADD.FTZ R147, -R184, R189 ;  /* 0x000000bdb8937221 */ /* 0x000fe20000010100 */
[----:B------:R-:W-:Y:S02]  /*1320*/  HADD2.F32 R145, -RZ, R83.H0_H0 ;  /* 0x20000053ff917230 */ /* 0x000fe40000004100 */
[----:B------:R-:W-:Y:S01]  /*1330*/  FMUL.FTZ R143, R143, R110 ;  /* 0x0000006e8f8f7220 */ /* 0x000fe20000410000 */
[----:B------:R-:W-:Y:S01]  /*1340*/  FADD.FTZ R106, R107, R144 ;  /* 0x000000906b6a7221 */ /* 0x000fe20000010000 */
[----:B------:R-:W-:Y:S01]  /*1350*/  FFMA.FTZ R105, R141, R144, R104 ;  /* 0x000000908d697223 */ /* 0x000fe20000010068 */
[----:B------:R-:W-:Y:S01]  /*1360*/  FADD.FTZ R29, R29, R108 ;  /* 0x0000006c1d1d7221 */ /* 0x000fe20000010000 */
[----:B------:R-:W-:Y:S01]  /*1370*/  FFMA.FTZ R61, R138, R108, R61 ;  /* 0x0000006c8a3d7223 */ /* 0x000fe2000001003d */
[----:B------:R-:W-:-:S02]  /*1380*/  HADD2.F32 R111, -RZ, R111.H1_H1 ;  /* 0x3000006fff6f7230 */ /* 0x000fc40000004100 */
[----:B------:R-:W-:Y:S01]  /*1390*/  FMUL.FTZ R147, R114, R147 ;  /* 0x0000009372937220 */ /* 0x000fe20000410000 */
[----:B------:R-:W-:Y:S02]  /*13a0*/  HADD2.F32 R108, -RZ, R83.H1_H1 ;  /* 0x30000053ff6c7230 */ /* 0x000fe40000004100 */
[-C--:B------:R-:W-:Y:S01]  /*13b0*/  FMUL.FTZ R145, R145, R148.reuse ;  /* 0x0000009491917220 */ /* 0x080fe20000410000 */
[----:B------:R-:W-:Y:S01]  /*13c0*/  FADD.FTZ R191, -R184, R191 ;  /* 0x000000bfb8bf7221 */ /* 0x000fe20000010100 */
        /* <DEDUP_REMOVED lines=16> */
.L_x_1594:
[----:B------:R-:W-:Y:S05]  /*14d0*/  BSYNC.RECONVERGENT B1 ;  /* 0x0000000000017941 */ /* 0x000fea0003800200 */
.L_x_1593:
        /* <DEDUP_REMOVED lines=95> */
.L_x_1596:
[----:B------:R-:W-:Y:S05]  /*1ad0*/  BSYNC.RECONVERGENT B1 ;  /* 0x0000000000017941 */ /* 0x000fea0003800200 */
.L_x_1595:
        /* <DEDUP_REMOVED lines=13> */
[----:B------:R-:W-:Y:S02]  /*1bb0*/  HADD2.F32 R176, -RZ, R74.H0_H0 ;  /* 0x2000004affb07230 */ /* 0x000fe40000004100 */
[----:B------:R-:W-:Y:S02]  /*1bc0*/  HADD2.F32 R180, -RZ, R75.H1_H1 ;  /* 0x3000004bffb47230 */ /* 0x000fe40000004100 */
[----:B0-----:R-:W-:Y:S02]  /*1bd0*/  HADD2.F32 R168, -RZ, R72.H0_H0 ;  /* 0x20000048ffa87230 */ /* 0x001fe40000004100 */
[--C-:B--2---:R-:W-:Y:S02]  /*1be0*/  HADD2.F32 R171, -RZ, R105.reuse.H0_H0 ;  /* 0x20000069ffab7230 */ /* 0x104fe40000004100 */
[----:B------:R-:W-:Y:S02]  /*1bf0*/  HADD2.F32 R105, -RZ, R105.H1_H1 ;  /* 0x30000069ff697230 */ /* 0x000fe40000004100 */
[----:B------:R-:W-:-:S02]  /*1c00*/  HADD2.F32 R167, -RZ, R104.H1_H1 ;  /* 0x30000068ffa77230 */ /* 0x000fc40000004100 */
[C---:B------:R-:W-:Y:S01]  /*1c10*/  FADD.FTZ R169, -R184.reuse, R171 ;  /* 0x000000abb8a97221 */ /* 0x040fe20000010100 */
[--C-:B------:R-:W-:Y:S02]  /*1c20*/  HADD2.F32 R179, -RZ, R107.reuse.H0_H0 ;  /* 0x2000006bffb37230 */ /* 0x100fe40000004100 */
[C---:B------:R-:W-:Y:S01]  /*1c30*/  FADD.FTZ R171, -R184.reuse, R105 ;  /* 0x00000069b8ab7221 */ /* 0x040fe20000010100 */
[----:B------:R-:W-:Y:S02]  /*1c40*/  HADD2.F32 R165, -RZ, R104.H0_H0 ;  /* 0x20000068ffa57230 */ /* 0x000fe40000004100 */
[----:B------:R-:W-:Y:S01]  /*1c50*/  FADD.FTZ R167, -R184, R167 ;  /* 0x000000a7b8a77221 */ /* 0x000fe20000010100 */
[----:B------:R-:W-:Y:S02]  /*1c60*/  HADD2.F32 R107, -RZ, R107.H1_H1 ;  /* 0x3000006bff6b7230 */ /* 0x000fe40000004100 */
[----:B-----5:R-:W-:Y:S01]  /*1c70*/  FMUL.FTZ R174, R114, R171 ;  /* 0x000000ab72ae7220 */ /* 0x020fe20000410000 */
[----:B---3--:R-:W-:-:S02]  /*1c80*/  HADD2.F32 R105, -RZ, R108.H0_H0 ;  /* 0x2000006cff697230 */ /* 0x008fc40000004100 */
[C---:B------:R-:W-:Y:S01]  /*1c90*/  FADD.FTZ R165, -R184.reuse, R165 ;  /* 0x000000a5b8a57221 */ /* 0x040fe20000010100 */
[----:B------:R-:W-:Y:S02]  /*1ca0*/  HADD2.F32 R108, -RZ, R108.H1_H1 ;  /* 0x3000006cff6c7230 */ /* 0x000fe40000004100 */
[----:B------:R-:W-:Y:S01]  /*1cb0*/  FADD.FTZ R189, -R184, R107 ;  /* 0x0000006bb8bd7221 */ /* 0x000fe20000010100 */
[----:B------:R-:W-:Y:S02]  /*1cc0*/  HADD2.F32 R104, -RZ, R72.H1_H1 ;  /* 0x30000048ff687230 */ /* 0x000fe40000004100 */
[C---:B------:R-:W-:Y:S01]  /*1cd0*/  FMUL.FTZ R170, R114.reuse, R167 ;  /* 0x000000a772aa7220 */ /* 0x040fe20000410000 */
[----:B------:R-:W-:Y:S02]  /*1ce0*/  HADD2.F32 R107, -RZ, R109.H0_H0 ;  /* 0x2000006dff6b7230 */ /* 0x000fe40000004100 */
[----:B------:R-:W-:Y:S01]  /*1cf0*/  FMUL.FTZ R165, R114, R165 ;  /* 0x000000a572a57220 */ /* 0x000fe20000410000 */
[----:B------:R-:W-:-:S02]  /*1d00*/  HADD2.F32 R173, -RZ, R106.H0_H0 ;  /* 0x2000006affad7230 */ /* 0x000fc40000004100 */
[----:B------:R-:W-:Y:S01]  /*1d10*/  FMUL.FTZ R167, R104, R108 ;  /* 0x0000006c68a77220 */ /* 0x000fe20000410000 */
[----:B------:R-:W-:Y:S02]  /*1d20*/  HADD2.F32 R109, -RZ, R109.H1_H1 ;  /* 0x3000006dff6d7230 */ /* 0x000fe40000004100 */
[----:B------:R-:W-:Y:S01]  /*1d30*/  FMUL.FTZ R168, R168, R105 ;  /* 0x00000069a8a87220 */ /* 0x000fe20000410000 */
[----:B------:R-:W-:Y:S02]  /*1d40*/  HADD2.F32 R104, -RZ, R73.H1_H1 ;  /* 0x30000049ff687230 */ /* 0x000fe40000004100 */
[----:B------:R-:W-:Y:S01]  /*1d50*/  FADD.FTZ R173, -R184, R173 ;  /* 0x000000adb8ad7221 */ /* 0x000fe20000010100 */
[----:B------:R-:W-:Y:S02]  /*1d60*/  HADD2.F32 R175, -RZ, R106.H1_H1 ;  /* 0x3000006affaf7230 */ /* 0x000fe40000004100 */
[----:B------:R-:W-:Y:S01]  /*1d70*/  FMUL.FTZ R169, R114, R169 ;  /* 0x000000a972a97220 */ /* 0x000fe20000410000 */
[----:B------:R-:W-:Y:S01]  /*1d80*/  FADD.FTZ R12, R12, R105 ;  /* 0x000000690c0c7221 */ /* 0x000fe20000010000 */
[----:B------:R-:W-:Y:S01]  /*1d90*/  FMUL.FTZ R171, R104, R109 ;  /* 0x0000006d68ab7220 */ /* 0x000fe20000410000 */
[----:B------:R-:W-:Y:S01]  /*1da0*/  FFMA.FTZ R44, R165, R105, R44 ;  /* 0x00000069a52c7223 */ /* 0x000fe2000001002c */
[----:B------:R-:W-:Y:S01]  /*1db0*/  FADD.FTZ R104, R185, R168 ;  /* 0x000000a8b9687221 */ /* 0x000fe20000010000 */
[----:B------:R-:W-:Y:S01]  /*1dc0*/  FADD.FTZ R177, -R184, R175 ;  /* 0x000000afb8b17221 */ /* 0x000fe20000010100 */
[----:B------:R-:W-:Y:S01]  /*1dd0*/  FFMA.FTZ R105, R165, R168, R188 ;  /* 0x000000a8a5697223 */ /* 0x000fe200000100bc */
[----:B------:R-:W-:-:S02]  /*1de0*/  HADD2.F32 R175, -RZ, R110.H0_H0 ;  /* 0x2000006effaf7230 */ /* 0x000fc40000004100 */
[-C--:B------:R-:W-:Y:S01]  /*1df0*/  FMUL.FTZ R172, R172, R107.reuse ;  /* 0x0000006bacac7220 */ /* 0x080fe20000410000 */
[----:B------:R-:W-:Y:S02]  /*1e00*/  HADD2.F32 R110, -RZ, R110.H1_H1 ;  /* 0x3000006eff6e7230 */ /* 0x000fe40000004100 */
[----:B------:R-:W-:Y:S01]  /*1e10*/  FADD.FTZ R14, R14, R107 ;  /* 0x0000006b0e0e7221 */ /* 0x000fe20000010000 */
[----:B------:R-:W-:Y:S01]  /*1e20*/  FFMA.FTZ R46, R169, R107, R46 ;  /* 0x0000006ba92e7223 */ /* 0x000fe2000001002e */
[----:B------:R-:W-:Y:S01]  /*1e30*/  FMUL.FTZ R173, R114, R173 ;  /* 0x000000ad72ad7220 */ /* 0x000fe20000410000 */
[----:B------:R-:W-:Y:S02]  /*1e40*/  HADD2.F32 R106, -RZ, R74.H1_H1 ;  /* 0x3000004aff6a7230 */ /* 0x000fe40000004100 */
[----:B------:R-:W-:Y:S01]  /*1e50*/  FADD.FTZ R107, R104, R167 ;  /* 0x000000a7686b7221 */ /* 0x000fe20000010000 */
[----:B------:R-:W-:Y:S01]  /*1e60*/  FFMA.FTZ R104, R170, R167, R105 ;  /* 0x000000a7aa687223 */ /* 0x000fe20000010069 */
[-C--:B------:R-:W-:Y:S01]  /*1e70*/  FMUL.FTZ R176, R176, R175.reuse ;  /* 0x000000afb0b07220 */ /* 0x080fe20000410000 */
[----:B------:R-:W-:Y:S01]  /*1e80*/  FADD.FTZ R8, R8, R175 ;  /* 0x000000af08087221 */ /* 0x000fe20000010000 */
[----:B------:R-:W-:Y:S01]  /*1e90*/  FFMA.FTZ R40, R173, R175, R40 ;  /* 0x000000afad287223 */ /* 0x000fe20000010028 */
[----:B------:R-:W-:Y:S01]  /*1ea0*/  FMUL.FTZ R175, R106, R110 ;  /* 0x0000006e6aaf7220 */ /* 0x000fe20000410000 */
[----:B------:R-:W-:Y:S01]  /*1eb0*/  FADD.FTZ R106, R107, R172 ;  /* 0x000000ac6b6a7221 */ /* 0x000fe20000010000 */
[----:B------:R-:W-:Y:S01]  /*1ec0*/  FFMA.FTZ R105, R169, R172, R104 ;  /* 0x000000aca9697223 */ /* 0x000fe20000010068 */
[----:B------:R-:W-:Y:S01]  /*1ed0*/  FADD.FTZ R13, R13, R108 ;  /* 0x0000006c0d0d7221 */ /* 0x000fe20000010000 */
[----:B------:R-:W-:Y:S01]  /*1ee0*/  FFMA.FTZ R45, R170, R108, R45 ;  /* 0x0000006caa2d7223 */ /* 0x000fe2000001002d */
[----:B------:R-:W-:Y:S01]  /*1ef0*/  FADD.FTZ R107, R106, R171 ;  /* 0x000000ab6a6b7221 */ /* 0x000fe20000010000 */
[----:B------:R-:W-:Y:S01]  /*1f00*/  FFMA.FTZ R104, R174, R171, R105 ;  /* 0x000000abae687223 */ /* 0x000fe20000010069 */
[----:B------:R-:W-:-:S02]  /*1f10*/  HADD2.F32 R187, -RZ, R111.H0_H0 ;  /* 0x2000006fffbb7230 */ /* 0x000fc40000004100 */
[----:B------:R-:W-:Y:S01]  /*1f20*/  FADD.FTZ R179, -R184, R179 ;  /* 0x000000b3b8b37221 */ /* 0x000fe20000010100 */
[----:B------:R-:W-:Y:S02]  /*1f30*/  HADD2.F32 R108, -RZ, R75.H0_H0 ;  /* 0x2000004bff6c7230 */ /* 0x000fe40000004100 */
[----:B------:R-:W-:Y:S01]  /*1f40*/  FMUL.FTZ R178, R114, R177 ;  /* 0x000000b172b27220 */ /* 0x000fe20000410000 */
[----:B------:R-:W-:Y:S01]  /*1f50*/  FADD.FTZ R106, R107, R176 ;  /* 0x000000b06b6a7221 */ /* 0x000fe20000010000 */
[----:B------:R-:W-:Y:S01]  /*1f60*/  FFMA.FTZ R105, R173, R176, R104 ;  /* 0x000000b0ad697223 */ /* 0x000fe20000010068 */
[----:B------:R-:W-:Y:S02]  /*1f70*/  HADD2.F32 R111, -RZ, R111.H1_H1 ;  /* 0x3000006fff6f7230 */ /* 0x000fe40000004100 */
        /* <DEDUP_REMOVED lines=18> */
[----:B------:R-:W-:Y:S06]  /*20a0*/  BRA `(.L_x_1597) ;  /* 0x0000000000707947 */ /* 0x000fec0003800000 */
.L_x_1590:
        /* <DEDUP_REMOVED lines=28> */
.L_x_1597:
[----:B----4-:R-:W-:Y:S05]  /*2270*/  BSYNC.RECONVERGENT B0 ;  /* 0x0000000000007941 */ /* 0x010fea0003800200 */
.L_x_1589:
        /* <DEDUP_REMOVED lines=32> */
.L_x_1599:
[----:B------:R-:W-:Y:S05]  /*2480*/  BSYNC.RECONVERGENT B0 ;  /* 0x0000000000007941 */ /* 0x000fea0003800200 */
.L_x_1598:
        /* <DEDUP_REMOVED lines=20> */
[----:B------:R-:W-:Y:S02]  /*25d0*/  @P2 SHF.R.S32.HI R106, RZ, 0x1f, R185 ;  /* 0x0000001fff6a2819 */ /* 0x000fe400000114b9 */
[----:B-1----:R-:W-:Y:S01]  /*25e0*/  FADD.FTZ R181, R181, R108 ;  /* 0x0000006cb5b57221 */ /* 0x002fe20000010000 */
[----:B------:R-:W-:Y:S01]  /*25f0*/  FADD.FTZ R104, R104, R109 ;  /* 0x0000006d68687221 */ /* 0x000fe20000010000 */
[----:B------:R-:W-:Y:S01]  /*2600*/  HFMA2 R109, -RZ, RZ, 0, 0 ;  /* 0x00000000ff6d7431 */ /* 0x000fe200000001ff */
[----:B------:R-:W-:Y:S01]  /*2610*/  @P2 LEA.HI R185, R106, R185, RZ, 0x3 ;  /* 0x000000b96ab92211 */ /* 0x000fe200078f18ff */
[----:B------:R-:W-:Y:S01]  /*2620*/  FADD.FTZ R110, R110, R181 ;  /* 0x000000b56e6e7221 */ /* 0x000fe20000010000 */
[----:B------:R-:W-:-:S03]  /*2630*/  FADD.FTZ R104, R111, R104 ;  /* 0x000000686f687221 */ /* 0x000fc60000010000 */
[----:B------:R-:W-:Y:S01]  /*2640*/  FMUL.FTZ R111, R110, UR14 ;  /* 0x0000000e6e6f7c20 */ /* 0x000fe20008410000 */
[----:B------:R-:W-:Y:S01]  /*2650*/  @P2 LEA.HI.SX32 R109, R185, R184, 0x1d ;  /* 0x000000b8b96d2211 */ /* 0x000fe200078feaff */
[----:B------:R-:W-:-:S03]  /*2660*/  FMUL.FTZ R108, R104, UR14 ;  /* 0x0000000e686c7c20 */ /* 0x000fc60008410000 */
        /* <DEDUP_REMOVED lines=17> */
[----:B------:R-:W-:-:S04]  /*2780*/  F2FP.F16.F32.PACK_AB R105, RZ, R105 ;  /* 0x00000069ff69723e */ /* 0x000fc800000000ff */
[----:B------:R-:W-:-:S07]  /*2790*/  PRMT R96, R105, 0x7610, R96 ;  /* 0x0000761069607816 */ /* 0x000fce0000000060 */
.L_x_1604:
        /* <DEDUP_REMOVED lines=9> */
.L_x_1605:
        /* <DEDUP_REMOVED lines=9> */
.L_x_1606:
        /* <DEDUP_REMOVED lines=9> */
.L_x_1607:
        /* <DEDUP_REMOVED lines=9> */
.L_x_1608:
        /* <DEDUP_REMOVED lines=9> */
.L_x_1609:
        /* <DEDUP_REMOVED lines=9> */
.L_x_1610:
        /* <DEDUP_REMOVED lines=8> */
[----:B------:R-:W-:Y:S01]  /*2b80*/  PRMT R99, R99, 0x5410, R105 ;  /* 0x0000541063637816 */ /* 0x000fe20000000069 */
[----:B------:R-:W-:Y:S06]  /*2b90*/  BRA `(.L_x_1611) ;  /* 0x0000000c00487947 */ /* 0x000fec0003800000 */
.L_x_1603:
        /* <DEDUP_REMOVED lines=12> */
[----:B------:R-:W-:-:S02]  /*2c60*/  FFMA.FTZ R188, R127, R108, R111 ;  /* 0x0000006c7fbc7223 */ /* 0x000fc4000001006f */
[----:B------:R-:W-:Y:S01]  /*2c70*/  FSEL R186, R103, RZ, P0 ;  /* 0x000000ff67ba7208 */ /* 0x000fe20000000000 */
[C---:B------:R-:W-:Y:S01]  /*2c80*/  FMUL.FTZ R107, R114.reuse, R107 ;  /* 0x0000006b726b7220 */ /* 0x040fe20000410000 */
[----:B------:R-:W-:Y:S01]  /*2c90*/  FSEL R185, R101, RZ, P0 ;  /* 0x000000ff65b97208 */ /* 0x000fe20000000000 */
[----:B------:R-:W2:Y:S01]  /*2ca0*/  @P2 LDC R102, c[0x0][0x40c] ;  /* 0x00010300ff662b82 */ /* 0x000ea20000000800 */
[----:B------:R-:W-:Y:S02]  /*2cb0*/  FADD.FTZ R181, R125, -R188 ;  /* 0x800000bc7db57221 */ /* 0x000fe40000010000 */
[----:B------:R-:W-:Y:S02]  /*2cc0*/  FSEL R189, R107, RZ, P0 ;  /* 0x000000ff6bbd7208 */ /* 0x000fe40000000000 */
[----:B------:R-:W-:Y:S01]  /*2cd0*/  FMUL.FTZ R181, R114, R181 ;  /* 0x000000b572b57220 */ /* 0x000fe20000410000 */
[----:B0-----:R-:W-:Y:S02]  /*2ce0*/  @P2 FMUL.FTZ R101, R186, R105 ;  /* 0x00000069ba652220 */ /* 0x001fe40000410000 */
[----:B------:R-:W0:Y:S02]  /*2cf0*/  @P2 LDC R106, c[0x0][0x40c] ;  /* 0x00010300ff6a2b82 */ /* 0x000e240000000800 */
[----:B------:R-:W-:-:S02]  /*2d00*/  FSEL R191, R181, RZ, P0 ;  /* 0x000000ffb5bf7208 */ /* 0x000fc40000000000 */
[----:B------:R-:W-:Y:S01]  /*2d10*/  @P2 F2FP.F16.F32.PACK_AB R104, RZ, R101 ;  /* 0x00000065ff68223e */ /* 0x000fe200000000ff */
[----:B------:R-:W-:Y:S01]  /*2d20*/  FFMA.FTZ R101, R117, R108, R111 ;  /* 0x0000006c75657223 */ /* 0x000fe2000001006f */
[----:B-1----:R-:W-:Y:S02]  /*2d30*/  @P2 FMUL.FTZ R100, R185, R100 ;  /* 0x00000064b9642220 */ /* 0x002fe40000410000 */
[----:B------:R-:W1:Y:S01]  /*2d40*/  @P2 LDC R193, c[0x0][0x40c] ;  /* 0x00010300ffc12b82 */ /* 0x000e620000000800 */
[----:B------:R-:W-:Y:S02]  /*2d50*/  FADD.FTZ R101, R120, -R101 ;  /* 0x8000006578657221 */ /* 0x000fe40000010000 */
[----:B------:R-:W-:Y:S01]  /*2d60*/  @P2 F2FP.F16.F32.PACK_AB R103, RZ, R100 ;  /* 0x00000064ff67223e */ /* 0x000fe200000000ff */
[----:B------:R-:W-:Y:S01]  /*2d70*/  FFMA.FTZ R100, R122, R108, R111 ;  /* 0x0000006c7a647223 */ /* 0x000fe2000001006f */
[----:B------:R-:W-:-:S03]  /*2d80*/  FMUL.FTZ R101, R114, R101 ;  /* 0x0000006572657220 */ /* 0x000fc60000410000 */
[----:B------:R-:W3:Y:S01]  /*2d90*/  @P2 LDC R195, c[0x0][0x40c] ;  /* 0x00010300ffc32b82 */ /* 0x000ee20000000800 */
[----:B------:R-:W-:Y:S01]  /*2da0*/  FADD.FTZ R105, R119, -R100 ;  /* 0x8000006477697221 */ /* 0x000fe20000010000 */
[----:B------:R-:W-:Y:S02]  /*2db0*/  @P2 PRMT R96, R103, 0x7610, R96 ;  /* 0x0000761067602816 */ /* 0x000fe40000000060 */
[----:B------:R-:W-:Y:S01]  /*2dc0*/  FSEL R187, R101, RZ, P0 ;  /* 0x000000ff65bb7208 */ /* 0x000fe20000000000 */
[----:B------:R-:W-:Y:S01]  /*2dd0*/  FADD.FTZ R101, R123, -R110 ;  /* 0x8000006e7b657221 */ /* 0x000fe20000010000 */
[----:B------:R-:W-:Y:S01]  /*2de0*/  FMUL.FTZ R105, R114, R105 ;  /* 0x0000006972697220 */ /* 0x000fe20000410000 */
[----:B------:R-:W-:Y:S01]  /*2df0*/  @P2 PRMT R96, R96, 0x5410, R104 ;  /* 0x0000541060602816 */ /* 0x000fe20000000068 */
[----:B------:R-:W4:Y:S01]  /*2e00*/  @P2 LDC R192, c[0x0][0x40c] ;  /* 0x00010300ffc02b82 */ /* 0x000f220000000800 */
[----:B------:R-:W-:Y:S01]  /*2e10*/  FMUL.FTZ R101, R114, R101 ;  /* 0x0000006572657220 */ /* 0x000fe20000410000 */
[----:B--2---:R-:W-:Y:S01]  /*2e20*/  @P2 FMUL.FTZ R100, R187, R102 ;  /* 0x00000066bb642220 */ /* 0x004fe20000410000 */
[----:B------:R-:W-:-:S03]  /*2e30*/  FSEL R188, R105, RZ, P0 ;  /* 0x000000ff69bc7208 */ /* 0x000fc60000000000 */
[----:B------:R-:W-:Y:S01]  /*2e40*/  FSEL R190, R101, RZ, P0 ;  /* 0x000000ff65be7208 */ /* 0x000fe20000000000 */
[----:B0-----:R-:W-:Y:S01]  /*2e50*/  @P2 FMUL.FTZ R101, R189, R106 ;  /* 0x0000006abd652220 */ /* 0x001fe20000410000 */
[----:B------:R-:W-:Y:S01]  /*2e60*/  @P2 F2FP.F16.F32.PACK_AB R105, RZ, R100 ;  /* 0x00000064ff69223e */ /* 0x000fe200000000ff */
[----:B-1----:R-:W-:Y:S01]  /*2e70*/  @P2 FMUL.FTZ R100, R188, R193 ;  /* 0x000000c1bc642220 */ /* 0x002fe20000410000 */
[----:B------:R-:W-:Y:S02]  /*2e80*/  FFMA.FTZ R193, R134, R108, R111 ;  /* 0x0000006c86c17223 */ /* 0x000fe4000001006f */
[----:B------:R-:W-:Y:S02]  /*2e90*/  @P2 F2FP.F16.F32.PACK_AB R107, RZ, R101 ;  /* 0x00000065ff6b223e */ /* 0x000fe400000000ff */
[----:B------:R-:W-:Y:S01]  /*2ea0*/  FADD.FTZ R101, R132, -R193 ;  /* 0x800000c184657221 */ /* 0x000fe20000010000 */
[----:B------:R-:W-:Y:S01]  /*2eb0*/  @P2 F2FP.F16.F32.PACK_AB R106, RZ, R100 ;  /* 0x00000064ff6a223e */ /* 0x000fe200000000ff */
[----:B---3--:R-:W-:Y:S01]  /*2ec0*/  @P2 FMUL.FTZ R102, R190, R195 ;  /* 0x000000c3be662220 */ /* 0x008fe20000410000 */
[----:B------:R-:W-:Y:S01]  /*2ed0*/  F2FP.F16.F32.PACK_AB R100, R186, R185 ;  /* 0x000000b9ba64723e */ /* 0x000fe200000000ff */
[----:B------:R-:W-:Y:S01]  /*2ee0*/  FMUL.FTZ R185, R114, R101 ;  /* 0x0000006572b97220 */ /* 0x000fe20000410000 */
[----:B------:R-:W-:-:S02]  /*2ef0*/  @P2 PRMT R97, R105, 0x7610, R97 ;  /* 0x0000761069612816 */ /* 0x000fc40000000061 */
[----:B------:R-:W-:Y:S02]  /*2f00*/  @P2 F2FP.F16.F32.PACK_AB R110, RZ, R102 ;  /* 0x00000066ff6e223e */ /* 0x000fe400000000ff */
[----:B------:R-:W-:Y:S01]  /*2f10*/  FSEL R104, R185, RZ, P0 ;  /* 0x000000ffb9687208 */ /* 0x000fe20000000000 */
[----:B----4-:R-:W-:Y:S01]  /*2f20*/  @P2 FMUL.FTZ R181, R191, R192 ;  /* 0x000000c0bfb52220 */ /* 0x010fe20000410000 */
[----:B------:R-:W-:Y:S02]  /*2f30*/  @P2 PRMT R98, R107, 0x7610, R98 ;  /* 0x000076106b622816 */ /* 0x000fe40000000062 */
[----:B------:R-:W-:Y:S02]  /*2f40*/  F2FP.F16.F32.PACK_AB R101, R188, R187 ;  /* 0x000000bbbc65723e */ /* 0x000fe400000000ff */
[----:B------:R-:W-:Y:S02]  /*2f50*/  @P2 F2FP.F16.F32.PACK_AB R181, RZ, R181 ;  /* 0x000000b5ffb5223e */ /* 0x000fe400000000ff */
[----:B------:R-:W-:-:S02]  /*2f60*/  F2FP.F16.F32.PACK_AB R102, R190, R189 ;  /* 0x000000bdbe66723e */ /* 0x000fc400000000ff */
[----:B------:R-:W-:Y:S02]  /*2f70*/  @P2 PRMT R97, R97, 0x5410, R106 ;  /* 0x0000541061612816 */ /* 0x000fe4000000006a */
[----:B------:R-:W-:Y:S02]  /*2f80*/  F2FP.F16.F32.PACK_AB R103, R104, R191 ;  /* 0x000000bf6867723e */ /* 0x000fe400000000ff */
[----:B------:R-:W-:Y:S02]  /*2f90*/  @P2 PRMT R98, R98, 0x5410, R110 ;  /* 0x0000541062622816 */ /* 0x000fe4000000006e */
[----:B------:R-:W-:Y:S01]  /*2fa0*/  @P2 PRMT R99, R181, 0x7610, R99 ;  /* 0x00007610b5632816 */ /* 0x000fe20000000063 */
[----:B------:R-:W-:Y:S06]  /*2fb0*/  @!P2 BRA `(.L_x_1611) ;  /* 0x000000080040a947 */ /* 0x000fec0003800000 */
[----:B------:R-:W-:-:S05]  /*2fc0*/  FMUL.FTZ R104, R104, UR15 ;  /* 0x0000000f68687c20 */ /* 0x000fca0008410000 */
[----:B------:R-:W-:-:S04]  /*2fd0*/  F2FP.F16.F32.PACK_AB R104, RZ, R104 ;  /* 0x00000068ff68723e */ /* 0x000fc800000000ff */
[----:B------:R-:W-:Y:S01]  /*2fe0*/  PRMT R99, R99, 0x5410, R104 ;  /* 0x0000541063637816 */ /* 0x000fe20000000068 */
[----:B------:R-:W-:Y:S06]  /*2ff0*/  BRA `(.L_x_1611) ;  /* 0x0000000800307947 */ /* 0x000fec0003800000 */
.L_x_1602:
[----:B------:R-:W-:Y:S01]  /*3000*/  UMOV UR4, UR6 ;  /* 0x0000000600047c82 */ /* 0x000fe20008000000 */
[----:B------:R-:W-:Y:S01]  /*3010*/  UMOV UR5, UR7 ;  /* 0x0000000700057c82 */ /* 0x000fe20008000000 */
[----:B------:R-:W-:-:S04]  /*3020*/  UISETP.NE.U32.AND UP0, UPT, UR4, URZ, UPT ;  /* 0x000000ff0400728c */ /* 0x000fc8000bf05070 */
[----:B------:R-:W-:-:S09]  /*3030*/  UISETP.NE.AND.EX UP0, UPT, UR5, URZ, UPT, UP0 ;  /* 0x000000ff0500728c */ /* 0x000fd2000bf05300 */
[----:B------:R-:W-:Y:S05]  /*3040*/  BRA.U UP0, `(.L_x_1612) ;  /* 0x0000000500087547 */ /* 0x000fea000b800000 */
[----:B------:R-:W-:Y:S01]  /*3050*/  ISETP.GT.AND P0, PT, R112, RZ, PT ;  /* 0x000000ff7000720c */ /* 0x000fe20003f04270 */
[----:B------:R-:W0:Y:S01]  /*3060*/  @P2 LDC R106, c[0x0][0x40c] ;  /* 0x00010300ff6a2b82 */ /* 0x000e220000000800 */
[----:B------:R-:W-:Y:S02]  /*3070*/  HADD2.F32 R105, -RZ, R4.H0_H0 ;  /* 0x20000004ff697230 */ /* 0x000fe40000004100 */
[--C-:B------:R-:W-:Y:S02]  /*3080*/  HADD2.F32 R181, -RZ, R5.reuse.H0_H0 ;  /* 0x20000005ffb57230 */ /* 0x100fe40000004100 */
[----:B------:R-:W-:Y:S02]  /*3090*/  HADD2.F32 R185, -RZ, R5.H1_H1 ;  /* 0x30000005ffb97230 */ /* 0x000fe40000004100 */
[----:B------:R-:W-:Y:S01]  /*30a0*/  HADD2.F32 R189, -RZ, R6.H1_H1 ;  /* 0x30000006ffbd7230 */ /* 0x000fe20000004100 */
[----:B------:R-:W1:Y:S01]  /*30b0*/  @P2 LDC R186, c[0x0][0x40c] ;  /* 0x00010300ffba2b82 */ /* 0x000e620000000800 */
[----:B------:R-:W-:-:S03]  /*30c0*/  HADD2.F32 R191, -RZ, R7.H0_H0 ;  /* 0x20000007ffbf7230 */ /* 0x000fc60000004100 */
[-CC-:B------:R-:W-:Y:S01]  /*30d0*/  @P0 FFMA.FTZ R107, R3, R108.reuse, R111.reuse ;  /* 0x0000006c036b0223 */ /* 0x180fe2000001006f */
[-CC-:B------:R-:W-:Y:S01]  /*30e0*/  @P0 FFMA.FTZ R110, R118, R108.reuse, R111.reuse ;  /* 0x0000006c766e0223 */ /* 0x180fe2000001006f */
[-CC-:B------:R-:W-:Y:S01]  /*30f0*/  @P0 FFMA.FTZ R187, R117, R108.reuse, R111.reuse ;  /* 0x0000006c75bb0223 */ /* 0x180fe2000001006f */
[----:B------:R-:W-:Y:S01]  /*3100*/  @P0 FFMA.FTZ R193, R121, R108, R111 ;  /* 0x0000006c79c10223 */ /* 0x000fe2000001006f */
[----:B------:R-:W-:Y:S01]  /*3110*/  @P0 FADD.FTZ R104, R116, -R107 ;  /* 0x8000006b74680221 */ /* 0x000fe20000010000 */
[----:B------:R-:W-:Y:S02]  /*3120*/  HADD2.F32 R107, -RZ, R4.H1_H1 ;  /* 0x30000004ff6b7230 */ /* 0x000fe40000004100 */
[----:B------:R-:W-:Y:S01]  /*3130*/  @P0 FADD.FTZ R110, R115, -R110 ;  /* 0x8000006e736e0221 */ /* 0x000fe20000010000 */
[----:B------:R-:W2:Y:S01]  /*3140*/  @P2 LDC R188, c[0x0][0x40c] ;  /* 0x00010300ffbc2b82 */ /* 0x000ea20000000800 */
[----:B------:R-:W-:Y:S01]  /*3150*/  @P0 FFMA.FTZ R105, R114, R104, R105 ;  /* 0x0000006872690223 */ /* 0x000fe20000010069 */
[----:B------:R-:W-:Y:S01]  /*3160*/  @P0 FADD.FTZ R187, R120, -R187 ;  /* 0x800000bb78bb0221 */ /* 0x000fe20000010000 */
[----:B------:R-:W-:Y:S01]  /*3170*/  @P0 FFMA.FTZ R107, R114, R110, R107 ;  /* 0x0000006e726b0223 */ /* 0x000fe2000001006b */
[----:B------:R-:W-:Y:S01]  /*3180*/  @P0 FADD.FTZ R193, R124, -R193 ;  /* 0x800000c17cc10221 */ /* 0x000fe20000010000 */
[----:B0-----:R-:W-:Y:S01]  /*3190*/  @P2 FMUL.FTZ R105, R105, R106 ;  /* 0x0000006a69692220 */ /* 0x001fe20000410000 */
[----:B------:R-:W-:Y:S01]  /*31a0*/  @P0 FFMA.FTZ R106, R122, R108, R111 ;  /* 0x0000006c7a6a0223 */ /* 0x000fe2000001006f */
[----:B------:R-:W-:Y:S01]  /*31b0*/  @P0 FFMA.FTZ R181, R114, R187, R181 ;  /* 0x000000bb72b50223 */ /* 0x000fe200000100b5 */
[----:B------:R-:W0:Y:S01]  /*31c0*/  @P2 LDC R104, c[0x0][0x40c] ;  /* 0x00010300ff682b82 */ /* 0x000e220000000800 */
[----:B------:R-:W-:-:S02]  /*31d0*/  HADD2.F32 R187, -RZ, R6.H0_H0 ;  /* 0x20000006ffbb7230 */ /* 0x000fc40000004100 */
[----:B------:R-:W-:Y:S01]  /*31e0*/  @P0 FADD.FTZ R106, R119, -R106 ;  /* 0x8000006a776a0221 */ /* 0x000fe20000010000 */
[----:B------:R-:W-:Y:S01]  /*31f0*/  @P2 F2FP.F16.F32.PACK_AB R105, RZ, R105 ;  /* 0x00000069ff69223e */ /* 0x000fe200000000ff */
[----:B-1----:R-:W-:Y:S02]  /*3200*/  @P2 FMUL.FTZ R107, R107, R186 ;  /* 0x000000ba6b6b2220 */ /* 0x002fe40000410000 */
[----:B------:R-:W-:Y:S01]  /*3210*/  @P0 FFMA.FTZ R185, R114, R106, R185 ;  /* 0x0000006a72b90223 */ /* 0x000fe200000100b9 */
[-CC-:B------:R-:W-:Y:S01]  /*3220*/  @P0 FFMA.FTZ R106, R126, R108.reuse, R111.reuse ;  /* 0x0000006c7e6a0223 */ /* 0x180fe2000001006f */
[----:B------:R-:W1:Y:S01]  /*3230*/  @P2 LDC R110, c[0x0][0x40c] ;  /* 0x00010300ff6e2b82 */ /* 0x000e620000000800 */
[----:B------:R-:W-:Y:S01]  /*3240*/  @P0 FFMA.FTZ R186, R127, R108, R111 ;  /* 0x0000006c7fba0223 */ /* 0x000fe2000001006f */
[C---:B------:R-:W-:Y:S01]  /*3250*/  @P0 FFMA.FTZ R187, R114.reuse, R193, R187 ;  /* 0x000000c172bb0223 */ /* 0x040fe200000100bb */
[----:B------:R-:W-:Y:S01]  /*3260*/  @P0 FADD.FTZ R106, R123, -R106 ;  /* 0x8000006a7b6a0221 */ /* 0x000fe20000010000 */
[----:B------:R-:W-:Y:S01]  /*3270*/  @P2 F2FP.F16.F32.PACK_AB R107, RZ, R107 ;  /* 0x0000006bff6b223e */ /* 0x000fe200000000ff */
[----:B------:R-:W-:Y:S01]  /*3280*/  @P0 FADD.FTZ R186, R125, -R186 ;  /* 0x800000ba7dba0221 */ /* 0x000fe20000010000 */
[----:B------:R-:W-:Y:S01]  /*3290*/  @P2 PRMT R96, R105, 0x7610, R96 ;  /* 0x0000761069602816 */ /* 0x000fe20000000060 */
[C---:B------:R-:W-:Y:S01]  /*32a0*/  @P0 FFMA.FTZ R189, R114.reuse, R106, R189 ;  /* 0x0000006a72bd0223 */ /* 0x040fe200000100bd */
[----:B------:R-:W3:Y:S01]  /*32b0*/  @P2 LDC R190, c[0x0][0x40c] ;  /* 0x00010300ffbe2b82 */ /* 0x000ee20000000800 */
[----:B------:R-:W-:Y:S01]  /*32c0*/  @P0 FFMA.FTZ R191, R114, R186, R191 ;  /* 0x000000ba72bf0223 */ /* 0x000fe200000100bf */
[----:B--2---:R-:W-:Y:S01]  /*32d0*/  @P2 FMUL.FTZ R187, R187, R188 ;  /* 0x000000bcbbbb2220 */ /* 0x004fe20000410000 */
[----:B------:R-:W-:-:S04]  /*32e0*/  @P2 PRMT R96, R96, 0x5410, R107 ;  /* 0x0000541060602816 */ /* 0x000fc8000000006b */
[----:B------:R-:W-:Y:S01]  /*32f0*/  @P2 F2FP.F16.F32.PACK_AB R187, RZ, R187 ;  /* 0x000000bbffbb223e */ /* 0x000fe200000000ff */
[----:B------:R-:W2:Y:S01]  /*3300*/  @P2 LDC R192, c[0x0][0x40c] ;  /* 0x00010300ffc02b82 */ /* 0x000ea20000000800 */
[----:B0-----:R-:W-:Y:S02]  /*3310*/  @P2 FMUL.FTZ R181, R181, R104 ;  /* 0x00000068b5b52220 */ /* 0x001fe40000410000 */
[----:B------:R-:W-:-:S03]  /*3320*/  @P2 PRMT R98, R187, 0x7610, R98 ;  /* 0x00007610bb622816 */ /* 0x000fc60000000062 */
[----:B------:R-:W-:Y:S01]  /*3330*/  @P2 F2FP.F16.F32.PACK_AB R181, RZ, R181 ;  /* 0x000000b5ffb5223e */ /* 0x000fe200000000ff */
[----:B-1----:R-:W-:-:S03]  /*3340*/  @P2 FMUL.FTZ R185, R185, R110 ;  /* 0x0000006eb9b92220 */ /* 0x002fc60000410000 */
[----:B------:R-:W-:Y:S02]  /*3350*/  @P2 PRMT R97, R181, 0x7610, R97 ;  /* 0x00007610b5612816 */ /* 0x000fe40000000061 */
[----:B------:R-:W-:Y:S01]  /*3360*/  @P2 F2FP.F16.F32.PACK_AB R185, RZ, R185 ;  /* 0x000000b9ffb9223e */ /* 0x000fe200000000ff */
[----:B---3--:R-:W-:-:S03]  /*3370*/  @P2 FMUL.FTZ R189, R189, R190 ;  /* 0x000000bebdbd2220 */ /* 0x008fc60000410000 */
[----:B------:R-:W-:Y:S02]  /*3380*/  @P2 PRMT R97, R97, 0x5410, R185 ;  /* 0x0000541061612816 */ /* 0x000fe400000000b9 */
[----:B------:R-:W-:Y:S01]  /*3390*/  @P2 F2FP.F16.F32.PACK_AB R189, RZ, R189 ;  /* 0x000000bdffbd223e */ /* 0x000fe200000000ff */
[----:B--2---:R-:W-:-:S03]  /*33a0*/  @P2 FMUL.FTZ R191, R191, R192 ;  /* 0x000000c0bfbf2220 */ /* 0x004fc60000410000 */
[----:B------:R-:W-:Y:S02]  /*33b0*/  @P2 PRMT R98, R98, 0x5410, R189 ;  /* 0x0000541062622816 */ /* 0x000fe400000000bd */
[----:B------:R-:W-:-:S04]  /*33c0*/  @P2 F2FP.F16.F32.PACK_AB R191, RZ, R191 ;  /* 0x000000bfffbf223e */ /* 0x000fc800000000ff */
[----:B------:R-:W-:Y:S01]  /*33d0*/  @P2 PRMT R99, R191, 0x7610, R99 ;  /* 0x00007610bf632816 */ /* 0x000fe20000000063 */
[----:B------:R-:W-:Y:S06]  /*33e0*/  @!P2 BRA `(.L_x_1611) ;  /* 0x000000040034a947 */ /* 0x000fec0003800000 */
[----:B------:R-:W-:Y:S01]  /*33f0*/  @P0 FFMA.FTZ R107, R134, R108, R111 ;  /* 0x0000006c866b0223 */ /* 0x000fe2000001006f */
[----:B------:R-:W-:-:S03]  /*3400*/  HADD2.F32 R105, -RZ, R7.H1_H1 ;  /* 0x30000007ff697230 */ /* 0x000fc60000004100 */
[----:B------:R-:W-:-:S04]  /*3410*/  @P0 FADD.FTZ R107, R132, -R107 ;  /* 0x8000006b846b0221 */ /* 0x000fc80000010000 */
[----:B------:R-:W-:-:S04]  /*3420*/  @P0 FFMA.FTZ R105, R114, R107, R105 ;  /* 0x0000006b72690223 */ /* 0x000fc80000010069 */
[----:B------:R-:W-:-:S05]  /*3430*/  FMUL.FTZ R105, R105, UR15 ;  /* 0x0000000f69697c20 */ /* 0x000fca0008410000 */
[----:B------:R-:W-:-:S04]  /*3440*/  F2FP.F16.F32.PACK_AB R105, RZ, R105 ;  /* 0x00000069ff69723e */ /* 0x000fc800000000ff */
[----:B------:R-:W-:Y:S01]  /*3450*/  PRMT R99, R99, 0x5410, R105 ;  /* 0x0000541063637816 */ /* 0x000fe20000000069 */
[----:B------:R-:W-:Y:S06]  /*3460*/  BRA `(.L_x_1611) ;  /* 0x0000000400147947 */ /* 0x000fec0003800000 */
.L_x_1612:
[----:B------:R-:W-:Y:S01]  /*3470*/  ISETP.GT.AND P0, PT, R112, RZ, PT ;  /* 0x000000ff7000720c */ /* 0x000fe20003f04270 */
[----:B------:R-:W-:Y:S01]  /*3480*/  @P3 FFMA.FTZ R103, R3, R108, R111 ;  /* 0x0000006c03673223 */ /* 0x000fe2000001006f */
[--C-:B------:R-:W-:Y:S01]  /*3490*/  HADD2.F32 R101, -RZ, R4.reuse.H0_H0 ;  /* 0x20000004ff657230 */ /* 0x100fe20000004100 */
[----:B------:R-:W0:Y:S01]  /*34a0*/  @P2 LDC R190, c[0x0][0x40c] ;  /* 0x00010300ffbe2b82 */ /* 0x000e220000000800 */
[----:B------:R-:W-:Y:S02]  /*34b0*/  HADD2.F32 R102, -RZ, R4.H1_H1 ;  /* 0x30000004ff667230 */ /* 0x000fe40000004100 */
[----:B------:R-:W-:Y:S01]  /*34c0*/  @P3 FADD.FTZ R103, R116, -R103 ;  /* 0x8000006774673221 */ /* 0x000fe20000010000 */
[--C-:B------:R-:W-:Y:S02]  /*34d0*/  HADD2.F32 R185, -RZ, R6.reuse.H0_H0 ;  /* 0x20000006ffb97230 */ /* 0x100fe40000004100 */
[----:B------:R-:W-:Y:S02]  /*34e0*/  HADD2.F32 R107, -RZ, R5.H0_H0 ;  /* 0x20000005ff6b7230 */ /* 0x000fe40000004100 */
[----:B------:R-:W-:Y:S01]  /*34f0*/  @P3 FFMA.FTZ R101, R114, R103, R101 ;  /* 0x0000006772653223 */ /* 0x000fe20000010065 */
[----:B------:R-:W-:Y:S01]  /*3500*/  HADD2.F32 R187, -RZ, R6.H1_H1 ;  /* 0x30000006ffbb7230 */ /* 0x000fe20000004100 */
[----:B------:R-:W1:Y:S01]  /*3510*/  @P2 LDC R103, c[0x0][0x40c] ;  /* 0x00010300ff672b82 */ /* 0x000e620000000800 */
[----:B------:R-:W-:-:S02]  /*3520*/  HADD2.F32 R191, -RZ, R7.H1_H1 ;  /* 0x30000007ffbf7230 */ /* 0x000fc40000004100 */
[-CC-:B------:R-:W-:Y:S01]  /*3530*/  @P0 FFMA.FTZ R100, R118, R108.reuse, R111.reuse ;  /* 0x0000006c76640223 */ /* 0x180fe2000001006f */
[-CC-:B------:R-:W-:Y:S01]  /*3540*/  @P0 FFMA.FTZ R104, R122, R108.reuse, R111.reuse ;  /* 0x0000006c7a680223 */ /* 0x180fe2000001006f */
[-CC-:B------:R-:W-:Y:S01]  /*3550*/  @P0 FFMA.FTZ R189, R121, R108.reuse, R111.reuse ;  /* 0x0000006c79bd0223 */ /* 0x180fe2000001006f */
[-C--:B------:R-:W-:Y:S01]  /*3560*/  @P0 FFMA.FTZ R188, R126, R108.reuse, R111 ;  /* 0x0000006c7ebc0223 */ /* 0x080fe2000001006f */
[----:B------:R-:W-:Y:S01]  /*3570*/  @P0 FADD.FTZ R105, R115, -R100 ;  /* 0x8000006473690221 */ /* 0x000fe20000010000 */
[----:B------:R-:W-:Y:S01]  /*3580*/  @P0 FADD.FTZ R181, R119, -R104 ;  /* 0x8000006877b50221 */ /* 0x000fe20000010000 */
[----:B------:R-:W2:Y:S01]  /*3590*/  @P2 LDC R100, c[0x0][0x40c] ;  /* 0x00010300ff642b82 */ /* 0x000ea20000000800 */
[----:B------:R-:W-:Y:S01]  /*35a0*/  @P0 FADD.FTZ R104, R124, -R189 ;  /* 0x800000bd7c680221 */ /* 0x000fe20000010000 */
[C---:B------:R-:W-:Y:S01]  /*35b0*/  @P0 FFMA.FTZ R102, R114.reuse, R105, R102 ;  /* 0x0000006972660223 */ /* 0x040fe20000010066 */
[----:B------:R-:W-:Y:S01]  /*35c0*/  @P0 FFMA.FTZ R105, R117, R108, R111 ;  /* 0x0000006c75690223 */ /* 0x000fe2000001006f */
[----:B------:R-:W-:Y:S01]  /*35d0*/  @P0 FADD.FTZ R188, R123, -R188 ;  /* 0x800000bc7bbc0221 */ /* 0x000fe20000010000 */
[----:B------:R-:W-:Y:S01]  /*35e0*/  @P0 FFMA.FTZ R185, R114, R104, R185 ;  /* 0x0000006872b90223 */ /* 0x000fe200000100b9 */
[----:B------:R-:W-:Y:S01]  /*35f0*/  @P0 FFMA.FTZ R104, R127, R108, R111 ;  /* 0x0000006c7f680223 */ /* 0x000fe2000001006f */
[----:B------:R-:W-:Y:S01]  /*3600*/  @P0 FADD.FTZ R105, R120, -R105 ;  /* 0x8000006978690221 */ /* 0x000fe20000010000 */
[----:B------:R-:W3:Y:S01]  /*3610*/  @P2 LDC R106, c[0x0][0x40c] ;  /* 0x00010300ff6a2b82 */ /* 0x000ee20000000800 */
[----:B------:R-:W-:-:S02]  /*3620*/  HADD2.F32 R189, -RZ, R7.H0_H0 ;  /* 0x20000007ffbd7230 */ /* 0x000fc40000004100 */
[----:B------:R-:W-:Y:S01]  /*3630*/  @P0 FADD.FTZ R104, R125, -R104 ;  /* 0x800000687d680221 */ /* 0x000fe20000010000 */
[----:B------:R-:W-:Y:S01]  /*3640*/  @P0 FFMA.FTZ R107, R114, R105, R107 ;  /* 0x00000069726b0223 */ /* 0x000fe2000001006b */
[----:B------:R-:W-:Y:S01]  /*3650*/  @P0 FFMA.FTZ R105, R134, R108, R111 ;  /* 0x0000006c86690223 */ /* 0x000fe2000001006f */
[C---:B------:R-:W-:Y:S01]  /*3660*/  @P0 FFMA.FTZ R187, R114.reuse, R188, R187 ;  /* 0x000000bc72bb0223 */ /* 0x040fe200000100bb */
[----:B------:R-:W-:Y:S02]  /*3670*/  HADD2.F32 R110, -RZ, R5.H1_H1 ;  /* 0x30000005ff6e7230 */ /* 0x000fe40000004100 */
[----:B------:R-:W-:Y:S01]  /*3680*/  @P0 FFMA.FTZ R189, R114, R104, R189 ;  /* 0x0000006872bd0223 */ /* 0x000fe200000100bd */
[----:B------:R-:W4:Y:S01]  /*3690*/  @P2 LDC R186, c[0x0][0x40c] ;  /* 0x00010300ffba2b82 */ /* 0x000f220000000800 */
[----:B------:R-:W-:Y:S01]  /*36a0*/  @P0 FADD.FTZ R188, R132, -R105 ;  /* 0x8000006984bc0221 */ /* 0x000fe20000010000 */
[----:B-1----:R-:W-:Y:S01]  /*36b0*/  @P2 FMUL.FTZ R103, R102, R103 ;  /* 0x0000006766672220 */ /* 0x002fe20000410000 */
[----:B------:R-:W-:-:S02]  /*36c0*/  @P0 FFMA.FTZ R110, R114, R181, R110 ;  /* 0x000000b5726e0223 */ /* 0x000fc4000001006e */
[----:B------:R-:W-:Y:S01]  /*36d0*/  @P0 FFMA.FTZ R191, R114, R188, R191 ;  /* 0x000000bc72bf0223 */ /* 0x000fe200000100bf */
[----:B0-----:R-:W-:Y:S01]  /*36e0*/  @P2 FMUL.FTZ R188, R187, R190 ;  /* 0x000000bebbbc2220 */ /* 0x001fe20000410000 */
[----:B------:R-:W-:Y:S01]  /*36f0*/  @P2 F2FP.F16.F32.PACK_AB R105, RZ, R103 ;  /* 0x00000067ff69223e */ /* 0x000fe200000000ff */
[----:B------:R-:W0:Y:S01]  /*3700*/  @P2 LDC R192, c[0x0][0x40c] ;  /* 0x00010300ffc02b82 */ /* 0x000e220000000800 */
[----:B--2---:R-:W-:Y:S02]  /*3710*/  @P2 FMUL.FTZ R100, R101, R100 ;  /* 0x0000006465642220 */ /* 0x004fe40000410000 */
[----:B------:R-:W-:-:S03]  /*3720*/  @P2 F2FP.F16.F32.PACK_AB R188, RZ, R188 ;  /* 0x000000bcffbc223e */ /* 0x000fc600000000ff */
[----:B------:R-:W-:Y:S02]  /*3730*/  @P2 F2FP.F16.F32.PACK_AB R104, RZ, R100 ;  /* 0x00000064ff68223e */ /* 0x000fe400000000ff */
[----:B------:R-:W1:Y:S01]  /*3740*/  @P2 LDC R193, c[0x0][0x40c] ;  /* 0x00010300ffc12b82 */ /* 0x000e620000000800 */
[----:B---3--:R-:W-:Y:S01]  /*3750*/  @P2 FMUL.FTZ R106, R107, R106 ;  /* 0x0000006a6b6a2220 */ /* 0x008fe20000410000 */
[----:B------:R-:W-:-:S04]  /*3760*/  @P2 PRMT R96, R104, 0x7610, R96 ;  /* 0x0000761068602816 */ /* 0x000fc80000000060 */
[----:B------:R-:W-:Y:S02]  /*3770*/  @P2 F2FP.F16.F32.PACK_AB R106, RZ, R106 ;  /* 0x0000006aff6a223e */ /* 0x000fe400000000ff */
[----:B------:R-:W2:Y:S01]  /*3780*/  @P2 LDC R194, c[0x0][0x40c] ;  /* 0x00010300ffc22b82 */ /* 0x000ea20000000800 */
[----:B----4-:R-:W-:Y:S01]  /*3790*/  @P2 FMUL.FTZ R103, R185, R186 ;  /* 0x000000bab9672220 */ /* 0x010fe20000410000 */
[----:B------:R-:W-:Y:S02]  /*37a0*/  @P2 PRMT R97, R106, 0x7610, R97 ;  /* 0x000076106a612816 */ /* 0x000fe40000000061 */
[----:B------:R-:W-:Y:S02]  /*37b0*/  @P2 PRMT R96, R96, 0x5410, R105 ;  /* 0x0000541060602816 */ /* 0x000fe40000000069 */
[----:B------:R-:W-:Y:S01]  /*37c0*/  @P2 F2FP.F16.F32.PACK_AB R186, RZ, R103 ;  /* 0x00000067ffba223e */ /* 0x000fe200000000ff */
[----:B0-----:R-:W-:Y:S01]  /*37d0*/  @P2 FMUL.FTZ R190, R189, R192 ;  /* 0x000000c0bdbe2220 */ /* 0x001fe20000410000 */
[----:B------:R-:W-:-:S02]  /*37e0*/  F2FP.F16.F32.PACK_AB R103, R191, R189 ;  /* 0x000000bdbf67723e */ /* 0x000fc400000000ff */
[----:B------:R-:W-:Y:S02]  /*37f0*/  @P2 PRMT R98, R186, 0x7610, R98 ;  /* 0x00007610ba622816 */ /* 0x000fe40000000062 */
[----:B------:R-:W-:Y:S02]  /*3800*/  @P2 F2FP.F16.F32.PACK_AB R190, RZ, R190 ;  /* 0x000000beffbe223e */ /* 0x000fe400000000ff */
[----:B------:R-:W-:Y:S01]  /*3810*/  @P2 PRMT R98, R98, 0x5410, R188 ;  /* 0x0000541062622816 */ /* 0x000fe200000000bc */
[----:B-1----:R-:W-:Y:S01]  /*3820*/  @P2 FMUL.FTZ R100, R110, R193 ;  /* 0x000000c16e642220 */ /* 0x002fe20000410000 */
[----:B------:R-:W-:-:S04]  /*3830*/  @P2 PRMT R99, R190, 0x7610, R99 ;  /* 0x00007610be632816 */ /* 0x000fc80000000063 */
[----:B------:R-:W-:Y:S02]  /*3840*/  @P2 F2FP.F16.F32.PACK_AB R181, RZ, R100 ;  /* 0x00000064ffb5223e */ /* 0x000fe400000000ff */
[----:B------:R-:W-:Y:S01]  /*3850*/  F2FP.F16.F32.PACK_AB R100, R102, R101 ;  /* 0x000000656664723e */ /* 0x000fe200000000ff */
[----:B--2---:R-:W-:Y:S01]  /*3860*/  @P2 FMUL.FTZ R192, R191, R194 ;  /* 0x000000c2bfc02220 */ /* 0x004fe20000410000 */
[----:B------:R-:W-:Y:S02]  /*3870*/  F2FP.F16.F32.PACK_AB R101, R110, R107 ;  /* 0x0000006b6e65723e */ /* 0x000fe400000000ff */
[----:B------:R-:W-:Y:S02]  /*3880*/  F2FP.F16.F32.PACK_AB R102, R187, R185 ;  /* 0x000000b9bb66723e */ /* 0x000fe400000000ff */
[----:B------:R-:W-:Y:S02]  /*3890*/  @P2 F2FP.F16.F32.PACK_AB R192, RZ, R192 ;  /* 0x000000c0ffc0223e */ /* 0x000fe400000000ff */
[----:B------:R-:W-:-:S02]  /*38a0*/  @P2 PRMT R97, R97, 0x5410, R181 ;  /* 0x0000541061612816 */ /* 0x000fc400000000b5 */
[----:B------:R-:W-:-:S07]  /*38b0*/  @P2 PRMT R99, R99, 0x5410, R192 ;  /* 0x0000541063632816 */ /* 0x000fce00000000c0 */
.L_x_1611:
        /* <DEDUP_REMOVED lines=10> */
.L_x_1601:
[----:B------:R-:W-:Y:S05]  /*3960*/  BSYNC.RECONVERGENT B0 ;  /* 0x0000000000007941 */ /* 0x000fea0003800200 */
.L_x_1600:
        /* <DEDUP_REMOVED lines=12> */
[--C-:B0-----:R-:W-:Y:S02]  /*3a30*/  HADD2.F32 R101, -RZ, R84.reuse.H0_H0 ;  /* 0x20000054ff657230 */ /* 0x101fe40000004100 */
[----:B------:R-:W-:Y:S02]  /*3a40*/  HADD2.F32 R102, -RZ, R84.H1_H1 ;  /* 0x30000054ff667230 */ /* 0x000fe40000004100 */
[----:B------:R-:W-:Y:S02]  /*3a50*/  HADD2.F32 R107, -RZ, R85.H1_H1 ;  /* 0x30000055ff6b7230 */ /* 0x000fe40000004100 */
[--C-:B------:R-:W-:Y:S01]  /*3a60*/  HADD2.F32 R181, -RZ, R86.reuse.H0_H0 ;  /* 0x20000056ffb57230 */ /* 0x100fe20000004100 */
[----:B------:R-:W0:Y:S01]  /*3a70*/  @P2 LDC R186, c[0x0][0x40c] ;  /* 0x00010300ffba2b82 */ /* 0x000e220000000800 */
[----:B------:R-:W-:-:S02]  /*3a80*/  HADD2.F32 R187, -RZ, R86.H1_H1 ;  /* 0x30000056ffbb7230 */ /* 0x000fc40000004100 */
[--C-:B------:R-:W-:Y:S02]  /*3a90*/  HADD2.F32 R190, -RZ, R87.reuse.H1_H1 ;  /* 0x30000057ffbe7230 */ /* 0x100fe40000004100 */
[-CC-:B------:R-:W-:Y:S01]  /*3aa0*/  @P4 FFMA.FTZ R103, R133, R108.reuse, R111.reuse ;  /* 0x0000006c85674223 */ /* 0x180fe2000001006f */
[-CC-:B------:R-:W-:Y:S01]  /*3ab0*/  @P4 FFMA.FTZ R100, R138, R108.reuse, R111.reuse ;  /* 0x0000006c8a644223 */ /* 0x180fe2000001006f */
[-C--:B------:R-:W-:Y:S01]  /*3ac0*/  @P4 FFMA.FTZ R185, R141, R108.reuse, R111 ;  /* 0x0000006c8db94223 */ /* 0x080fe2000001006f */
[----:B------:R-:W-:Y:S01]  /*3ad0*/  HADD2.F32 R189, -RZ, R87.H0_H0 ;  /* 0x20000057ffbd7230 */ /* 0x000fe20000004100 */
[----:B------:R-:W2:Y:S01]  /*3ae0*/  @P2 LDC R192, c[0x0][0x40c] ;  /* 0x00010300ffc02b82 */ /* 0x000ea20000000800 */
[----:B------:R-:W-:Y:S01]  /*3af0*/  @P4 FADD.FTZ R103, R136, -R103 ;  /* 0x8000006788674221 */ /* 0x000fe20000010000 */
[----:B------:R-:W-:Y:S01]  /*3b00*/  @P4 FADD.FTZ R105, R135, -R100 ;  /* 0x8000006487694221 */ /* 0x000fe20000010000 */
[-C--:B------:R-:W-:Y:S01]  /*3b10*/  @P4 FFMA.FTZ R100, R142, R108.reuse, R111 ;  /* 0x0000006c8e644223 */ /* 0x080fe2000001006f */
[----:B------:R-:W-:Y:S01]  /*3b20*/  @P4 FADD.FTZ R104, R144, -R185 ;  /* 0x800000b990684221 */ /* 0x000fe20000010000 */
[C---:B------:R-:W-:Y:S01]  /*3b30*/  @P4 FFMA.FTZ R101, R114.reuse, R103, R101 ;  /* 0x0000006772654223 */ /* 0x040fe20000010065 */
[----:B------:R-:W-:Y:S01]  /*3b40*/  @P4 FFMA.FTZ R103, R137, R108, R111 ;  /* 0x0000006c89674223 */ /* 0x000fe2000001006f */
[----:B------:R-:W-:Y:S01]  /*3b50*/  @P4 FADD.FTZ R100, R139, -R100 ;  /* 0x800000648b644221 */ /* 0x000fe20000010000 */
[----:B------:R-:W3:Y:S01]  /*3b60*/  @P2 LDC R188, c[0x0][0x40c] ;  /* 0x00010300ffbc2b82 */ /* 0x000ee20000000800 */
[----:B------:R-:W-:Y:S01]  /*3b70*/  @P4 FFMA.FTZ R102, R114, R105, R102 ;  /* 0x0000006972664223 */ /* 0x000fe20000010066 */
[----:B------:R-:W-:-:S02]  /*3b80*/  HADD2.F32 R105, -RZ, R85.H0_H0 ;  /* 0x20000055ff697230 */ /* 0x000fc40000004100 */
[----:B------:R-:W-:Y:S01]  /*3b90*/  @P4 FADD.FTZ R103, R140, -R103 ;  /* 0x800000678c674221 */ /* 0x000fe20000010000 */
[----:B------:R-:W-:Y:S01]  /*3ba0*/  @P4 FFMA.FTZ R107, R114, R100, R107 ;  /* 0x00000064726b4223 */ /* 0x000fe2000001006b */
[----:B------:R-:W-:Y:S01]  /*3bb0*/  @P4 FFMA.FTZ R100, R146, R108, R111 ;  /* 0x0000006c92644223 */ /* 0x000fe2000001006f */
[----:B------:R-:W-:Y:S01]  /*3bc0*/  @P4 FFMA.FTZ R181, R114, R104, R181 ;  /* 0x0000006872b54223 */ /* 0x000fe200000100b5 */
[-C--:B------:R-:W-:Y:S01]  /*3bd0*/  @P4 FFMA.FTZ R185, R150, R108.reuse, R111 ;  /* 0x0000006c96b94223 */ /* 0x080fe2000001006f */
[----:B------:R-:W4:Y:S01]  /*3be0*/  @P2 LDC R191, c[0x0][0x40c] ;  /* 0x00010300ffbf2b82 */ /* 0x000f220000000800 */
[----:B------:R-:W-:Y:S01]  /*3bf0*/  @P4 FFMA.FTZ R105, R114, R103, R105 ;  /* 0x0000006772694223 */ /* 0x000fe20000010069 */
[----:B------:R-:W-:Y:S01]  /*3c00*/  @P4 FFMA.FTZ R104, R147, R108, R111 ;  /* 0x0000006c93684223 */ /* 0x000fe2000001006f */
[----:B------:R-:W-:Y:S01]  /*3c10*/  @P4 FADD.FTZ R103, R143, -R100 ;  /* 0x800000648f674221 */ /* 0x000fe20000010000 */
[----:B-1----:R-:W-:Y:S01]  /*3c20*/  @P2 FMUL.FTZ R100, R101, R110 ;  /* 0x0000006e65642220 */ /* 0x002fe20000410000 */
[----:B------:R-:W-:Y:S01]  /*3c30*/  @P4 FADD.FTZ R185, R148, -R185 ;  /* 0x800000b994b94221 */ /* 0x000fe20000010000 */
[----:B------:R-:W-:Y:S01]  /*3c40*/  @P4 FADD.FTZ R106, R145, -R104 ;  /* 0x80000068916a4221 */ /* 0x000fe20000010000 */
[C---:B------:R-:W-:Y:S01]  /*3c50*/  @P4 FFMA.FTZ R187, R114.reuse, R103, R187 ;  /* 0x0000006772bb4223 */ /* 0x040fe200000100bb */
[----:B------:R-:W1:Y:S01]  /*3c60*/  @P2 LDC R194, c[0x0][0x40c] ;  /* 0x00010300ffc22b82 */ /* 0x000e620000000800 */
[C---:B------:R-:W-:Y:S01]  /*3c70*/  @P4 FFMA.FTZ R190, R114.reuse, R185, R190 ;  /* 0x000000b972be4223 */ /* 0x040fe200000100be */
[----:B------:R-:W-:Y:S01]  /*3c80*/  @P2 F2FP.F16.F32.PACK_AB R103, RZ, R100 ;  /* 0x00000064ff67223e */ /* 0x000fe200000000ff */
[----:B------:R-:W-:Y:S01]  /*3c90*/  @P4 FFMA.FTZ R189, R114, R106, R189 ;  /* 0x0000006a72bd4223 */ /* 0x000fe200000100bd */
[----:B0-----:R-:W-:Y:S01]  /*3ca0*/  @P2 FMUL.FTZ R100, R105, R186 ;  /* 0x000000ba69642220 */ /* 0x001fe20000410000 */
[----:B--2---:R-:W-:Y:S01]  /*3cb0*/  @P2 FMUL.FTZ R185, R181, R192 ;  /* 0x000000c0b5b92220 */ /* 0x004fe20000410000 */
[----:B------:R-:W-:-:S02]  /*3cc0*/  @P2 PRMT R96, R103, 0x7610, R96 ;  /* 0x0000761067602816 */ /* 0x000fc40000000060 */
[----:B------:R-:W0:Y:S01]  /*3cd0*/  @P2 LDC R196, c[0x0][0x40c] ;  /* 0x00010300ffc42b82 */ /* 0x000e220000000800 */
[----:B---3--:R-:W-:Y:S01]  /*3ce0*/  @P2 FMUL.FTZ R110, R107, R188 ;  /* 0x000000bc6b6e2220 */ /* 0x008fe20000410000 */
[----:B------:R-:W-:Y:S02]  /*3cf0*/  @P2 F2FP.F16.F32.PACK_AB R106, RZ, R100 ;  /* 0x00000064ff6a223e */ /* 0x000fe400000000ff */
[----:B------:R-:W-:Y:S02]  /*3d00*/  @P2 F2FP.F16.F32.PACK_AB R185, RZ, R185 ;  /* 0x000000b9ffb9223e */ /* 0x000fe400000000ff */
[----:B------:R-:W-:Y:S01]  /*3d10*/  @P2 F2FP.F16.F32.PACK_AB R110, RZ, R110 ;  /* 0x0000006eff6e223e */ /* 0x000fe200000000ff */
[----:B----4-:R-:W-:Y:S01]  /*3d20*/  @P2 FMUL.FTZ R104, R102, R191 ;  /* 0x000000bf66682220 */ /* 0x010fe20000410000 */
[----:B------:R-:W-:Y:S02]  /*3d30*/  @P2 PRMT R97, R106, 0x7610, R97 ;  /* 0x000076106a612816 */ /* 0x000fe40000000061 */
[----:B------:R-:W-:-:S02]  /*3d40*/  @P2 PRMT R98, R185, 0x7610, R98 ;  /* 0x00007610b9622816 */ /* 0x000fc40000000062 */
[----:B------:R-:W-:Y:S02]  /*3d50*/  @P2 F2FP.F16.F32.PACK_AB R104, RZ, R104 ;  /* 0x00000068ff68223e */ /* 0x000fe400000000ff */
[----:B------:R-:W-:Y:S01]  /*3d60*/  F2FP.F16.F32.PACK_AB R100, R102, R101 ;  /* 0x000000656664723e */ /* 0x000fe200000000ff */
[----:B-1----:R-:W-:Y:S01]  /*3d70*/  @P2 FMUL.FTZ R186, R187, R194 ;  /* 0x000000c2bbba2220 */ /* 0x002fe20000410000 */
[----:B------:R-:W-:Y:S02]  /*3d80*/  F2FP.F16.F32.PACK_AB R101, R107, R105 ;  /* 0x000000696b65723e */ /* 0x000fe400000000ff */
[----:B------:R-:W-:Y:S02]  /*3d90*/  F2FP.F16.F32.PACK_AB R102, R187, R181 ;  /* 0x000000b5bb66723e */ /* 0x000fe400000000ff */
[----:B------:R-:W-:Y:S02]  /*3da0*/  @P2 F2FP.F16.F32.PACK_AB R186, RZ, R186 ;  /* 0x000000baffba223e */ /* 0x000fe400000000ff */
[----:B------:R-:W-:Y:S01]  /*3db0*/  @P2 PRMT R96, R96, 0x5410, R104 ;  /* 0x0000541060602816 */ /* 0x000fe20000000068 */
[----:B0-----:R-:W-:Y:S01]  /*3dc0*/  @P2 FMUL.FTZ R188, R189, R196 ;  /* 0x000000c4bdbc2220 */ /* 0x001fe20000410000 */
[----:B------:R-:W-:-:S02]  /*3dd0*/  @P2 PRMT R97, R97, 0x5410, R110 ;  /* 0x0000541061612816 */ /* 0x000fc4000000006e */
[----:B------:R-:W-:Y:S02]  /*3de0*/  F2FP.F16.F32.PACK_AB R103, R190, R189 ;  /* 0x000000bdbe67723e */ /* 0x000fe400000000ff */
[----:B------:R-:W-:Y:S02]  /*3df0*/  @P2 F2FP.F16.F32.PACK_AB R188, RZ, R188 ;  /* 0x000000bcffbc223e */ /* 0x000fe400000000ff */
[----:B------:R-:W-:Y:S02]  /*3e00*/  @P2 PRMT R98, R98, 0x5410, R186 ;  /* 0x0000541062622816 */ /* 0x000fe400000000ba */
[----:B------:R-:W-:Y:S01]  /*3e10*/  @P2 PRMT R99, R188, 0x7610, R99 ;  /* 0x00007610bc632816 */ /* 0x000fe20000000063 */
[----:B------:R-:W-:Y:S06]  /*3e20*/  @!P2 BRA `(.L_x_1617) ;  /* 0x0000000c0060a947 */ /* 0x000fec0003800000 */
[----:B------:R-:W-:-:S05]  /*3e30*/  FMUL.FTZ R190, R190, UR15 ;  /* 0x0000000fbebe7c20 */ /* 0x000fca0008410000 */
[----:B------:R-:W-:-:S04]  /*3e40*/  F2FP.F16.F32.PACK_AB R190, RZ, R190 ;  /* 0x000000beffbe723e */ /* 0x000fc800000000ff */
[----:B------:R-:W-:Y:S01]  /*3e50*/  PRMT R99, R99, 0x5410, R190 ;  /* 0x0000541063637816 */ /* 0x000fe200000000be */
[----:B------:R-:W-:Y:S06]  /*3e60*/  BRA `(.L_x_1617) ;  /* 0x0000000c00507947 */ /* 0x000fec0003800000 */
.L_x_1616:
[----:B------:R-:W-:Y:S01]  /*3e70*/  ISETP.GT.AND P4, PT, R112, RZ, PT ;  /* 0x000000ff7000720c */ /* 0x000fe20003f84270 */
[----:B0-----:R-:W0:Y:S01]  /*3e80*/  @P2 LDC R106, c[0x0][0x40c] ;  /* 0x00010300ff6a2b82 */ /* 0x001e220000000800 */
        /* <DEDUP_REMOVED lines=64> */
.L_x_1615:
        /* <DEDUP_REMOVED lines=11> */
[-CC-:B------:R-:W-:Y:S01]  /*4340*/  FFMA.FTZ R190, R147, R108.reuse, R111.reuse ;  /* 0x0000006c93be7223 */ /* 0x180fe2000001006f */
[----:B------:R-:W1:Y:S01]  /*4350*/  @P2 LDC R102, c[0x0][0x40c] ;  /* 0x00010300ff662b82 */ /* 0x000e620000000800 */
[C---:B------:R-:W-:Y:S01]  /*4360*/  FMUL.FTZ R100, R114.reuse, R101 ;  /* 0x0000006572647220 */ /* 0x040fe20000410000 */
[----:B------:R-:W-:Y:S01]  /*4370*/  FMUL.FTZ R101, R114, R103 ;  /* 0x0000006772657220 */ /* 0x000fe20000410000 */
[----:B------:R-:W-:Y:S01]  /*4380*/  FADD.FTZ R107, R143, -R188 ;  /* 0x800000bc8f6b7221 */ /* 0x000fe20000010000 */
[----:B------:R-:W-:Y:S01]  /*4390*/  FADD.FTZ R189, R145, -R190 ;  /* 0x800000be91bd7221 */ /* 0x000fe20000010000 */
[----:B------:R-:W-:Y:S01]  /*43a0*/  FFMA.FTZ R195, R150, R108, R111 ;  /* 0x0000006c96c37223 */ /* 0x000fe2000001006f */
[----:B------:R-:W-:-:S02]  /*43b0*/  FSEL R185, R100, RZ, P4 ;  /* 0x000000ff64b97208 */ /* 0x000fc40002000000 */
[----:B------:R-:W-:Y:S01]  /*43c0*/  FSEL R186, R101, RZ, P4 ;  /* 0x000000ff65ba7208 */ /* 0x000fe20002000000 */
[----:B------:R-:W2:Y:S01]  /*43d0*/  @P2 LDC R106, c[0x0][0x40c] ;  /* 0x00010300ff6a2b82 */ /* 0x000ea20000000800 */
[----:B------:R-:W-:-:S03]  /*43e0*/  FADD.FTZ R195, R148, -R195 ;  /* 0x800000c394c37221 */ /* 0x000fc60000010000 */
[----:B0-----:R-:W-:-:S04]  /*43f0*/  @P2 FMUL.FTZ R101, R186, R105 ;  /* 0x00000069ba652220 */ /* 0x001fc80000410000 */
[----:B------:R-:W0:Y:S01]  /*4400*/  @P2 LDC R181, c[0x0][0x40c] ;  /* 0x00010300ffb52b82 */ /* 0x000e220000000800 */
[-CC-:B------:R-:W-:Y:S01]  /*4410*/  FFMA.FTZ R105, R141, R108.reuse, R111.reuse ;  /* 0x0000006c8d697223 */ /* 0x180fe2000001006f */
[----:B------:R-:W-:Y:S01]  /*4420*/  @P2 F2FP.F16.F32.PACK_AB R104, RZ, R101 ;  /* 0x00000065ff68223e */ /* 0x000fe200000000ff */
[----:B------:R-:W-:Y:S02]  /*4430*/  FFMA.FTZ R101, R137, R108, R111 ;  /* 0x0000006c89657223 */ /* 0x000fe4000001006f */
[----:B------:R-:W-:Y:S01]  /*4440*/  FADD.FTZ R105, R144, -R105 ;  /* 0x8000006990697221 */ /* 0x000fe20000010000 */
[----:B-1----:R-:W-:Y:S02]  /*4450*/  @P2 FMUL.FTZ R100, R185, R102 ;  /* 0x00000066b9642220 */ /* 0x002fe40000410000 */
[----:B------:R-:W1:Y:S01]  /*4460*/  @P2 LDC R110, c[0x0][0x40c] ;  /* 0x00010300ff6e2b82 */ /* 0x000e620000000800 */
[----:B------:R-:W-:Y:S01]  /*4470*/  FADD.FTZ R101, R140, -R101 ;  /* 0x800000658c657221 */ /* 0x000fe20000010000 */
[----:B------:R-:W-:Y:S01]  /*4480*/  FFMA.FTZ R102, R142, R108, R111 ;  /* 0x0000006c8e667223 */ /* 0x000fe2000001006f */
[----:B------:R-:W-:-:S02]  /*4490*/  @P2 F2FP.F16.F32.PACK_AB R103, RZ, R100 ;  /* 0x00000064ff67223e */ /* 0x000fc400000000ff */
        /* <DEDUP_REMOVED lines=14> */
[----:B------:R-:W-:Y:S01]  /*4580*/  @P2 F2FP.F16.F32.PACK_AB R105, RZ, R100 ;  /* 0x00000064ff69223e */ /* 0x000fe200000000ff */
[----:B0-----:R-:W-:Y:S01]  /*4590*/  @P2 FMUL.FTZ R100, R188, R181 ;  /* 0x000000b5bc642220 */ /* 0x001fe20000410000 */
[----:B------:R-:W-:Y:S01]  /*45a0*/  FSEL R190, R106, RZ, P4 ;  /* 0x000000ff6abe7208 */ /* 0x000fe20002000000 */
[----:B-1----:R-:W-:Y:S01]  /*45b0*/  @P2 FMUL.FTZ R101, R189, R110 ;  /* 0x0000006ebd652220 */ /* 0x002fe20000410000 */
[----:B------:R-:W-:Y:S02]  /*45c0*/  FSEL R191, R107, RZ, P4 ;  /* 0x000000ff6bbf7208 */ /* 0x000fe40002000000 */
[----:B------:R-:W-:Y:S02]  /*45d0*/  @P2 F2FP.F16.F32.PACK_AB R106, RZ, R100 ;  /* 0x00000064ff6a223e */ /* 0x000fe400000000ff */
[----:B------:R-:W-:Y:S01]  /*45e0*/  F2FP.F16.F32.PACK_AB R100, R186, R185 ;  /* 0x000000b9ba64723e */ /* 0x000fe200000000ff */
[----:B------:R-:W-:Y:S01]  /*45f0*/  FMUL.FTZ R185, R114, R195 ;  /* 0x000000c372b97220 */ /* 0x000fe20000410000 */
[----:B---3--:R-:W-:Y:S01]  /*4600*/  @P2 FMUL.FTZ R102, R190, R193 ;  /* 0x000000c1be662220 */ /* 0x008fe20000410000 */
[----:B------:R-:W-:-:S02]  /*4610*/  @P2 F2FP.F16.F32.PACK_AB R107, RZ, R101 ;  /* 0x00000065ff6b223e */ /* 0x000fc400000000ff */
[----:B------:R-:W-:Y:S02]  /*4620*/  @P2 PRMT R97, R105, 0x7610, R97 ;  /* 0x0000761069612816 */ /* 0x000fe40000000061 */
[----:B------:R-:W-:Y:S02]  /*4630*/  @P2 F2FP.F16.F32.PACK_AB R110, RZ, R102 ;  /* 0x00000066ff6e223e */ /* 0x000fe400000000ff */
[----:B------:R-:W-:Y:S01]  /*4640*/  FSEL R104, R185, RZ, P4 ;  /* 0x000000ffb9687208 */ /* 0x000fe20002000000 */
[----:B----4-:R-:W-:Y:S01]  /*4650*/  @P2 FMUL.FTZ R181, R191, R192 ;  /* 0x000000c0bfb52220 */ /* 0x010fe20000410000 */
[----:B------:R-:W-:Y:S02]  /*4660*/  @P2 PRMT R98, R107, 0x7610, R98 ;  /* 0x000076106b622816 */ /* 0x000fe40000000062 */
[----:B------:R-:W-:Y:S02]  /*4670*/  F2FP.F16.F32.PACK_AB R101, R188, R187 ;  /* 0x000000bbbc65723e */ /* 0x000fe400000000ff */
[----:B------:R-:W-:-:S02]  /*4680*/  @P2 F2FP.F16.F32.PACK_AB R181, RZ, R181 ;  /* 0x000000b5ffb5223e */ /* 0x000fc400000000ff */
[----:B------:R-:W-:Y:S02]  /*4690*/  F2FP.F16.F32.PACK_AB R102, R190, R189 ;  /* 0x000000bdbe66723e */ /* 0x000fe400000000ff */
        /* <DEDUP_REMOVED lines=9> */
.L_x_1618:
        /* <DEDUP_REMOVED lines=9> */
.L_x_1619:
        /* <DEDUP_REMOVED lines=9> */
.L_x_1620:
        /* <DEDUP_REMOVED lines=9> */
.L_x_1621:
        /* <DEDUP_REMOVED lines=9> */
.L_x_1622:
        /* <DEDUP_REMOVED lines=9> */
.L_x_1623:
        /* <DEDUP_REMOVED lines=9> */
.L_x_1624:
        /* <DEDUP_REMOVED lines=9> */
.L_x_1625:
        /* <DEDUP_REMOVED lines=9> */
.L_x_1617:
        /* <DEDUP_REMOVED lines=8> */
.L_x_1614:
[----:B------:R-:W-:Y:S05]  /*4c30*/  BSYNC.RECONVERGENT B0 ;  /* 0x0000000000007941 */ /* 0x000fea0003800200 */
.L_x_1613:
        /* <DEDUP_REMOVED lines=12> */
[--C-:B0-2---:R-:W-:Y:S02]  /*4d00*/  HADD2.F32 R101, -RZ, R88.reuse.H0_H0 ;  /* 0x20000058ff657230 */ /* 0x105fe40000004100 */
        /* <DEDUP_REMOVED lines=67> */
.L_x_1629:
[----:B------:R-:W-:Y:S01]  /*5140*/  ISETP.GT.AND P5, PT, R112, RZ, PT ;  /* 0x000000ff7000720c */ /* 0x000fe20003fa4270 */
[----:B0-2---:R-:W0:Y:S01]  /*5150*/  @P2 LDC R106, c[0x0][0x40c] ;  /* 0x00010300ff6a2b82 */ /* 0x005e220000000800 */
        /* <DEDUP_REMOVED lines=64> */
.L_x_1628:
        /* <DEDUP_REMOVED lines=74> */
.L_x_1631:
        /* <DEDUP_REMOVED lines=9> */
.L_x_1632:
        /* <DEDUP_REMOVED lines=9> */
.L_x_1633:
        /* <DEDUP_REMOVED lines=9> */
.L_x_1634:
        /* <DEDUP_REMOVED lines=9> */
.L_x_1635:
        /* <DEDUP_REMOVED lines=9> */
.L_x_1636:
        /* <DEDUP_REMOVED lines=9> */
.L_x_1637:
        /* <DEDUP_REMOVED lines=9> */
.L_x_1638:
        /* <DEDUP_REMOVED lines=9> */
.L_x_1630:
        /* <DEDUP_REMOVED lines=8> */
.L_x_1627:
[----:B------:R-:W-:Y:S05]  /*5f00*/  BSYNC.RECONVERGENT B0 ;  /* 0x0000000000007941 */ /* 0x000fea0003800200 */
.L_x_1626:
        /* <DEDUP_REMOVED lines=12> */
[--C-:B0-23--:R-:W-:Y:S02]  /*5fd0*/  HADD2.F32 R101, -RZ, R92.reuse.H0_H0 ;  /* 0x2000005cff657230 */ /* 0x10dfe40000004100 */
[----:B------:R-:W-:Y:S02]  /*5fe0*/  HADD2.F32 R105, -RZ, R92.H1_H1 ;  /* 0x3000005cff697230 */ /* 0x000fe40000004100 */
[----:B------:R-:W-:Y:S02]  /*5ff0*/  HADD2.F32 R107, -RZ, R93.H0_H0 ;  /* 0x2000005dff6b7230 */ /* 0x000fe40000004100 */
[----:B------:R-:W-:Y:S01]  /*6000*/  HADD2.F32 R187, -RZ, R95.H1_H1 ;  /* 0x3000005fffbb7230 */ /* 0x000fe20000004100 */
[----:B------:R-:W0:Y:S04]  /*6010*/  @P2 LDC R112, c[0x0][0x40c] ;  /* 0x00010300ff702b82 */ /* 0x000e280000000800 */
[-CC-:B------:R-:W-:Y:S01]  /*6020*/  @P6 FFMA.FTZ R103, R165, R108.reuse, R111.reuse ;  /* 0x0000006ca5676223 */ /* 0x180fe2000001006f */
[-CC-:B------:R-:W-:Y:S01]  /*6030*/  @P6 FFMA.FTZ R100, R170, R108.reuse, R111.reuse ;  /* 0x0000006caa646223 */ /* 0x180fe2000001006f */
[-CC-:B------:R-:W-:Y:S01]  /*6040*/  @P6 FFMA.FTZ R104, R174, R108.reuse, R111.reuse ;  /* 0x0000006cae686223 */ /* 0x180fe2000001006f */
[-C--:B------:R-:W-:Y:S01]  /*6050*/  @P6 FFMA.FTZ R181, R169, R108.reuse, R111 ;  /* 0x0000006ca9b56223 */ /* 0x080fe2000001006f */
[----:B------:R-:W2:Y:S01]  /*6060*/  @P2 LDC R188, c[0x0][0x40c] ;  /* 0x00010300ffbc2b82 */ /* 0x000ea20000000800 */
[----:B------:R-:W-:Y:S01]  /*6070*/  @P6 FADD.FTZ R103, R168, -R103 ;  /* 0x80000067a8676221 */ /* 0x000fe20000010000 */
[-CC-:B------:R-:W-:Y:S01]  /*6080*/  @P6 FFMA.FTZ R185, R173, R108.reuse, R111.reuse ;  /* 0x0000006cadb96223 */ /* 0x180fe2000001006f */
[----:B------:R-:W-:Y:S01]  /*6090*/  @P6 FADD.FTZ R100, R167, -R100 ;  /* 0x80000064a7646221 */ /* 0x000fe20000010000 */
[-CC-:B------:R-:W-:Y:S01]  /*60a0*/  @P6 FFMA.FTZ R106, R178, R108.reuse, R111.reuse ;  /* 0x0000006cb26a6223 */ /* 0x180fe2000001006f */
[-CC-:B------:R-:W-:Y:S01]  /*60b0*/  @P6 FFMA.FTZ R189, R182, R108.reuse, R111.reuse ;  /* 0x0000006cb6bd6223 */ /* 0x180fe2000001006f */
[----:B------:R-:W-:Y:S01]  /*60c0*/  @P6 FFMA.FTZ R110, R179, R108, R111 ;  /* 0x0000006cb36e6223 */ /* 0x000fe2000001006f */
[----:B------:R-:W-:Y:S01]  /*60d0*/  @P6 FFMA.FTZ R101, R114, R103, R101 ;  /* 0x0000006772656223 */ /* 0x000fe20000010065 */
[----:B------:R-:W3:Y:S01]  /*60e0*/  @P2 LDC R190, c[0x0][0x40c] ;  /* 0x00010300ffbe2b82 */ /* 0x000ee20000000800 */
[----:B------:R-:W-:-:S02]  /*60f0*/  HADD2.F32 R111, -RZ, R94.H0_H0 ;  /* 0x2000005eff6f7230 */ /* 0x000fc40000004100 */
[----:B------:R-:W-:Y:S01]  /*6100*/  @P6 FADD.FTZ R103, R171, -R104 ;  /* 0x80000068ab676221 */ /* 0x000fe20000010000 */
[----:B------:R-:W-:Y:S01]  /*6110*/  @P6 FADD.FTZ R102, R172, -R181 ;  /* 0x800000b5ac666221 */ /* 0x000fe20000010000 */
[----:B------:R-:W-:Y:S01]  /*6120*/  @P6 FADD.FTZ R104, R176, -R185 ;  /* 0x800000b9b0686221 */ /* 0x000fe20000010000 */
[----:B------:R-:W-:Y:S02]  /*6130*/  HADD2.F32 R108, -RZ, R93.H1_H1 ;  /* 0x3000005dff6c7230 */ /* 0x000fe40000004100 */
[C---:B------:R-:W-:Y:S01]  /*6140*/  @P6 FFMA.FTZ R105, R114.reuse, R100, R105 ;  /* 0x0000006472696223 */ /* 0x040fe20000010069 */
[----:B------:R-:W-:Y:S01]  /*6150*/  HADD2.F32 R181, -RZ, R94.H1_H1 ;  /* 0x3000005effb57230 */ /* 0x000fe20000004100 */
[----:B------:R-:W4:Y:S01]  /*6160*/  @P2 LDC R191, c[0x0][0x40c] ;  /* 0x00010300ffbf2b82 */ /* 0x000f220000000800 */
[----:B0-----:R-:W-:Y:S01]  /*6170*/  @P2 FMUL.FTZ R100, R101, R112 ;  /* 0x0000007065642220 */ /* 0x001fe20000410000 */
[----:B------:R-:W-:Y:S02]  /*6180*/  HADD2.F32 R185, -RZ, R95.H0_H0 ;  /* 0x2000005fffb97230 */ /* 0x000fe40000004100 */
[C---:B------:R-:W-:Y:S01]  /*6190*/  @P6 FFMA.FTZ R107, R114.reuse, R102, R107 ;  /* 0x00000066726b6223 */ /* 0x040fe2000001006b */
[C---:B------:R-:W-:Y:S01]  /*61a0*/  @P6 FFMA.FTZ R111, R114.reuse, R104, R111 ;  /* 0x00000068726f6223 */ /* 0x040fe2000001006f */
[----:B------:R-:W-:Y:S01]  /*61b0*/  @P6 FADD.FTZ R106, R175, -R106 ;  /* 0x8000006aaf6a6221 */ /* 0x000fe20000010000 */
[----:B------:R-:W-:Y:S01]  /*61c0*/  @P6 FADD.FTZ R110, R177, -R110 ;  /* 0x8000006eb16e6221 */ /* 0x000fe20000010000 */
[----:B------:R-:W-:Y:S01]  /*61d0*/  @P6 FFMA.FTZ R108, R114, R103, R108 ;  /* 0x00000067726c6223 */ /* 0x000fe2000001006c */
[----:B------:R-:W0:Y:S01]  /*61e0*/  @P2 LDC R192, c[0x0][0x40c] ;  /* 0x00010300ffc02b82 */ /* 0x000e220000000800 */
[----:B------:R-:W-:Y:S01]  /*61f0*/  @P6 FADD.FTZ R104, R180, -R189 ;  /* 0x800000bdb4686221 */ /* 0x000fe20000010000 */
[----:B-1----:R-:W-:Y:S01]  /*6200*/  @P2 FMUL.FTZ R102, R105, R186 ;  /* 0x000000ba69662220 */ /* 0x002fe20000410000 */
[----:B------:R-:W-:Y:S01]  /*6210*/  @P2 F2FP.F16.F32.PACK_AB R103, RZ, R100 ;  /* 0x00000064ff67223e */ /* 0x000fe200000000ff */
[C---:B------:R-:W-:Y:S01]  /*6220*/  @P6 FFMA.FTZ R181, R114.reuse, R106, R181 ;  /* 0x0000006a72b56223 */ /* 0x040fe200000100b5 */
[C---:B------:R-:W-:Y:S01]  /*6230*/  @P6 FFMA.FTZ R185, R114.reuse, R110, R185 ;  /* 0x0000006e72b96223 */ /* 0x040fe200000100b9 */
[----:B--2---:R-:W-:Y:S01]  /*6240*/  @P2 FMUL.FTZ R100, R107, R188 ;  /* 0x000000bc6b642220 */ /* 0x004fe20000410000 */
[----:B------:R-:W-:Y:S01]  /*6250*/  @P6 FFMA.FTZ R187, R114, R104, R187 ;  /* 0x0000006872bb6223 */ /* 0x000fe200000100bb */
[----:B------:R-:W1:Y:S01]  /*6260*/  @P2 LDC R194, c[0x0][0x40c] ;  /* 0x00010300ffc22b82 */ /* 0x000e620000000800 */
[----:B---3--:R-:W-:Y:S01]  /*6270*/  @P2 FMUL.FTZ R112, R111, R190 ;  /* 0x000000be6f702220 */ /* 0x008fe20000410000 */
[----:B------:R-:W-:-:S02]  /*6280*/  @P2 F2FP.F16.F32.PACK_AB R104, RZ, R102 ;  /* 0x00000066ff68223e */ /* 0x000fc400000000ff */
[----:B------:R-:W-:Y:S02]  /*6290*/  @P2 F2FP.F16.F32.PACK_AB R106, RZ, R100 ;  /* 0x00000064ff6a223e */ /* 0x000fe400000000ff */
[----:B------:R-:W-:Y:S01]  /*62a0*/  @P2 F2FP.F16.F32.PACK_AB R112, RZ, R112 ;  /* 0x00000070ff70223e */ /* 0x000fe200000000ff */
[----:B----4-:R-:W-:Y:S01]  /*62b0*/  @P2 FMUL.FTZ R102, R108, R191 ;  /* 0x000000bf6c662220 */ /* 0x010fe20000410000 */
[----:B------:R-:W-:Y:S02]  /*62c0*/  @P2 PRMT R96, R103, 0x7610, R96 ;  /* 0x0000761067602816 */ /* 0x000fe40000000060 */
[----:B------:R-:W-:Y:S02]  /*62d0*/  @P2 PRMT R97, R106, 0x7610, R97 ;  /* 0x000076106a612816 */ /* 0x000fe40000000061 */
[----:B------:R-:W-:Y:S02]  /*62e0*/  @P2 F2FP.F16.F32.PACK_AB R110, RZ, R102 ;  /* 0x00000066ff6e223e */ /* 0x000fe400000000ff */
[----:B------:R-:W-:Y:S01]  /*62f0*/  @P2 PRMT R98, R112, 0x7610, R98 ;  /* 0x0000761070622816 */ /* 0x000fe20000000062 */
[----:B0-----:R-:W-:Y:S01]  /*6300*/  @P2 FMUL.FTZ R114, R181, R192 ;  /* 0x000000c0b5722220 */ /* 0x001fe20000410000 */
[----:B------:R-:W-:-:S02]  /*6310*/  F2FP.F16.F32.PACK_AB R100, R105, R101 ;  /* 0x000000656964723e */ /* 0x000fc400000000ff */
[----:B------:R-:W-:Y:S02]  /*6320*/  F2FP.F16.F32.PACK_AB R101, R108, R107 ;  /* 0x0000006b6c65723e */ /* 0x000fe400000000ff */
[----:B------:R-:W-:Y:S02]  /*6330*/  @P2 F2FP.F16.F32.PACK_AB R114, RZ, R114 ;  /* 0x00000072ff72223e */ /* 0x000fe400000000ff */
[----:B------:R-:W-:Y:S01]  /*6340*/  F2FP.F16.F32.PACK_AB R102, R181, R111 ;  /* 0x0000006fb566723e */ /* 0x000fe200000000ff */
[----:B-1----:R-:W-:Y:S01]  /*6350*/  @P2 FMUL.FTZ R186, R185, R194 ;  /* 0x000000c2b9ba2220 */ /* 0x002fe20000410000 */
[----:B------:R-:W-:Y:S02]  /*6360*/  @P2 PRMT R96, R96, 0x5410, R104 ;  /* 0x0000541060602816 */ /* 0x000fe40000000068 */
[----:B------:R-:W-:Y:S02]  /*6370*/  @P2 PRMT R97, R97, 0x5410, R110 ;  /* 0x0000541061612816 */ /* 0x000fe4000000006e */
[----:B------:R-:W-:-:S02]  /*6380*/  @P2 F2FP.F16.F32.PACK_AB R186, RZ, R186 ;  /* 0x000000baffba223e */ /* 0x000fc400000000ff */
        /* <DEDUP_REMOVED lines=8> */
.L_x_1642:
[----:B------:R-:W-:Y:S01]  /*6410*/  ISETP.GT.AND P6, PT, R112, RZ, PT ;  /* 0x000000ff7000720c */ /* 0x000fe20003fc4270 */
[----:B0-23--:R-:W0:Y:S01]  /*6420*/  @P2 LDC R106, c[0x0][0x40c] ;  /* 0x00010300ff6a2b82 */ /* 0x00de220000000800 */
        /* <DEDUP_REMOVED lines=64> */
.L_x_1641:
        /* <DEDUP_REMOVED lines=19> */
[----:B------:R-:W-:Y:S01]  /*6960*/  FMUL.FTZ R100, R114, R101 ;  /* 0x0000006572647220 */ /* 0x000fe20000410000 */
[----:B------:R-:W2:Y:S01]  /*6970*/  @P2 LDC R108, c[0x0][0x40c] ;  /* 0x00010300ff6c2b82 */ /* 0x000ea20000000800 */
[----:B------:R-:W-:Y:S01]  /*6980*/  FADD.FTZ R197, R180, -R193 ;  /* 0x800000c1b4c57221 */ /* 0x000fe20000010000 */
[----:B------:R-:W-:Y:S01]  /*6990*/  FADD.FTZ R111, R171, -R102 ;  /* 0x80000066ab6f7221 */ /* 0x000fe20000010000 */
[----:B------:R-:W-:Y:S01]  /*69a0*/  FMUL.FTZ R101, R114, R105 ;  /* 0x0000006972657220 */ /* 0x000fe20000410000 */
[----:B------:R-:W-:Y:S01]  /*69b0*/  FADD.FTZ R193, R177, -R112 ;  /* 0x80000070b1c17221 */ /* 0x000fe20000010000 */
[----:B------:R-:W-:Y:S01]  /*69c0*/  FADD.FTZ R187, R175, -R106 ;  /* 0x8000006aafbb7221 */ /* 0x000fe20000010000 */
[----:B------:R-:W-:Y:S01]  /*69d0*/  FSEL R112, R100, RZ, P6 ;  /* 0x000000ff64707208 */ /* 0x000fe20003000000 */
[C---:B------:R-:W-:Y:S01]  /*69e0*/  FMUL.FTZ R102, R114.reuse, R107 ;  /* 0x0000006b72667220 */ /* 0x040fe20000410000 */
[----:B------:R-:W3:Y:S01]  /*69f0*/  @P2 LDC R110, c[0x0][0x40c] ;  /* 0x00010300ff6e2b82 */ /* 0x000ee20000000800 */
[C---:B------:R-:W-:Y:S01]  /*6a00*/  FMUL.FTZ R106, R114.reuse, R185 ;  /* 0x000000b9726a7220 */ /* 0x040fe20000410000 */
[C---:B------:R-:W-:Y:S01]  /*6a10*/  FMUL.FTZ R105, R114.reuse, R111 ;  /* 0x0000006f72697220 */ /* 0x040fe20000410000 */
[----:B------:R-:W-:Y:S01]  /*6a20*/  FSEL R181, R101, RZ, P6 ;  /* 0x000000ff65b57208 */ /* 0x000fe20003000000 */
[C---:B------:R-:W-:Y:S01]  /*6a30*/  FMUL.FTZ R107, R114.reuse, R187 ;  /* 0x000000bb726b7220 */ /* 0x040fe20000410000 */
[----:B------:R-:W-:Y:S01]  /*6a40*/  FMUL.FTZ R111, R114, R197 ;  /* 0x000000c5726f7220 */ /* 0x000fe20000410000 */
[----:B0-----:R-:W-:Y:S01]  /*6a50*/  @P2 FMUL.FTZ R100, R112, R103 ;  /* 0x0000006770642220 */ /* 0x001fe20000410000 */
[----:B------:R-:W-:Y:S01]  /*6a60*/  FMUL.FTZ R114, R114, R193 ;  /* 0x000000c172727220 */ /* 0x000fe20000410000 */
[----:B------:R-:W0:Y:S01]  /*6a70*/  @P2 LDC R189, c[0x0][0x40c] ;  /* 0x00010300ffbd2b82 */ /* 0x000e220000000800 */
[----:B------:R-:W-:Y:S01]  /*6a80*/  FSEL R185, R102, RZ, P6 ;  /* 0x000000ff66b97208 */ /* 0x000fe20003000000 */
[----:B-1----:R-:W-:Y:S01]  /*6a90*/  @P2 FMUL.FTZ R101, R181, R104 ;  /* 0x00000068b5652220 */ /* 0x002fe20000410000 */
[----:B------:R-:W-:-:S02]  /*6aa0*/  FSEL R187, R106, RZ, P6 ;  /* 0x000000ff6abb7208 */ /* 0x000fc40003000000 */
[----:B------:R-:W-:Y:S02]  /*6ab0*/  @P2 F2FP.F16.F32.PACK_AB R103, RZ, R100 ;  /* 0x00000064ff67223e */ /* 0x000fe400000000ff */
[----:B------:R-:W-:Y:S01]  /*6ac0*/  FSEL R186, R105, RZ, P6 ;  /* 0x000000ff69ba7208 */ /* 0x000fe20003000000 */
[----:B------:R-:W1:Y:S01]  /*6ad0*/  @P2 LDC R191, c[0x0][0x40c] ;  /* 0x00010300ffbf2b82 */ /* 0x000e620000000800 */
[----:B------:R-:W-:Y:S01]  /*6ae0*/  FSEL R188, R107, RZ, P6 ;  /* 0x000000ff6bbc7208 */ /* 0x000fe20003000000 */
[----:B--2---:R-:W-:Y:S01]  /*6af0*/  @P2 FMUL.FTZ R100, R185, R108 ;  /* 0x0000006cb9642220 */ /* 0x004fe20000410000 */
[----:B------:R-:W-:Y:S02]  /*6b00*/  FSEL R114, R114, RZ, P6 ;  /* 0x000000ff72727208 */ /* 0x000fe40003000000 */
[----:B------:R-:W-:Y:S02]  /*6b10*/  @P2 F2FP.F16.F32.PACK_AB R104, RZ, R101 ;  /* 0x00000065ff68223e */ /* 0x000fe400000000ff */
[----:B------:R-:W-:Y:S01]  /*6b20*/  @P2 F2FP.F16.F32.PACK_AB R105, RZ, R100 ;  /* 0x00000064ff69223e */ /* 0x000fe200000000ff */
[----:B------:R-:W2:Y:S01]  /*6b30*/  @P2 LDC R195, c[0x0][0x40c] ;  /* 0x00010300ffc32b82 */ /* 0x000ea20000000800 */
[----:B---3--:R-:W-:Y:S01]  /*6b40*/  @P2 FMUL.FTZ R102, R187, R110 ;  /* 0x0000006ebb662220 */ /* 0x008fe20000410000 */
[----:B------:R-:W-:-:S02]  /*6b50*/  @P2 PRMT R96, R103, 0x7610, R96 ;  /* 0x0000761067602816 */ /* 0x000fc40000000060 */
[----:B------:R-:W-:Y:S02]  /*6b60*/  FSEL R111, R111, RZ, P6 ;  /* 0x000000ff6f6f7208 */ /* 0x000fe40003000000 */
[----:B------:R-:W-:Y:S01]  /*6b70*/  @P2 F2FP.F16.F32.PACK_AB R107, RZ, R102 ;  /* 0x00000066ff6b223e */ /* 0x000fe200000000ff */
[----:B0-----:R-:W-:Y:S01]  /*6b80*/  @P2 FMUL.FTZ R101, R186, R189 ;  /* 0x000000bdba652220 */ /* 0x001fe20000410000 */
[----:B------:R-:W-:Y:S02]  /*6b90*/  @P2 PRMT R97, R105, 0x7610, R97 ;  /* 0x0000761069612816 */ /* 0x000fe40000000061 */
[----:B------:R-:W-:Y:S02]  /*6ba0*/  @P2 PRMT R98, R107, 0x7610, R98 ;  /* 0x000076106b622816 */ /* 0x000fe40000000062 */
[----:B------:R-:W-:Y:S02]  /*6bb0*/  @P2 F2FP.F16.F32.PACK_AB R106, RZ, R101 ;  /* 0x00000065ff6a223e */ /* 0x000fe400000000ff */
[----:B------:R-:W-:Y:S01]  /*6bc0*/  F2FP.F16.F32.PACK_AB R100, R181, R112 ;  /* 0x00000070b564723e */ /* 0x000fe200000000ff */
[----:B-1----:R-:W-:Y:S01]  /*6bd0*/  @P2 FMUL.FTZ R108, R188, R191 ;  /* 0x000000bfbc6c2220 */ /* 0x002fe20000410000 */
[----:B------:R-:W-:-:S02]  /*6be0*/  F2FP.F16.F32.PACK_AB R101, R186, R185 ;  /* 0x000000b9ba65723e */ /* 0x000fc400000000ff */
[----:B------:R-:W-:Y:S02]  /*6bf0*/  F2FP.F16.F32.PACK_AB R102, R188, R187 ;  /* 0x000000bbbc66723e */ /* 0x000fe400000000ff */
[----:B------:R-:W-:Y:S02]  /*6c00*/  @P2 F2FP.F16.F32.PACK_AB R108, RZ, R108 ;  /* 0x0000006cff6c223e */ /* 0x000fe400000000ff */
[----:B------:R-:W-:Y:S01]  /*6c10*/  @P2 PRMT R96, R96, 0x5410, R104 ;  /* 0x0000541060602816 */ /* 0x000fe20000000068 */
[----:B--2---:R-:W-:Y:S01]  /*6c20*/  @P2 FMUL.FTZ R110, R114, R195 ;  /* 0x000000c3726e2220 */ /* 0x004fe20000410000 */
[----:B------:R-:W-:Y:S02]  /*6c30*/  @P2 PRMT R97, R97, 0x5410, R106 ;  /* 0x0000541061612816 */ /* 0x000fe4000000006a */
[----:B------:R-:W-:Y:S02]  /*6c40*/  F2FP.F16.F32.PACK_AB R103, R111, R114 ;  /* 0x000000726f67723e */ /* 0x000fe400000000ff */
[----:B------:R-:W-:-:S02]  /*6c50*/  @P2 F2FP.F16.F32.PACK_AB R110, RZ, R110 ;  /* 0x0000006eff6e223e */ /* 0x000fc400000000ff */
[----:B------:R-:W-:Y:S02]  /*6c60*/  @P2 PRMT R98, R98, 0x5410, R108 ;  /* 0x0000541062622816 */ /* 0x000fe4000000006c */
[----:B------:R-:W-:Y:S01]  /*6c70*/  @P2 PRMT R99, R110, 0x7610, R99 ;  /* 0x000076106e632816 */ /* 0x000fe20000000063 */
[----:B------:R-:W-:Y:S06]  /*6c80*/  @!P2 BRA `(.L_x_1643) ;  /* 0x000000040030a947 */ /* 0x000fec0003800000 */
[----:B------:R-:W-:-:S05]  /*6c90*/  FMUL.FTZ R104, R111, UR15 ;  /* 0x0000000f6f687c20 */ /* 0x000fca0008410000 */
[----:B------:R-:W-:-:S04]  /*6ca0*/  F2FP.F16.F32.PACK_AB R104, RZ, R104 ;  /* 0x00000068ff68723e */ /* 0x000fc800000000ff */
[----:B------:R-:W-:Y:S01]  /*6cb0*/  PRMT R99, R99, 0x5410, R104 ;  /* 0x0000541063637816 */ /* 0x000fe20000000068 */
[----:B------:R-:W-:Y:S06]  /*6cc0*/  BRA `(.L_x_1643) ;  /* 0x0000000400207947 */ /* 0x000fec0003800000 */
.L_x_1644:
        /* <DEDUP_REMOVED lines=16> */
.L_x_1645:
        /* <DEDUP_REMOVED lines=9> */
.L_x_1646:
        /* <DEDUP_REMOVED lines=9> */
.L_x_1647:
        /* <DEDUP_REMOVED lines=9> */
.L_x_1648:
        /* <DEDUP_REMOVED lines=9> */
.L_x_1649:
        /* <DEDUP_REMOVED lines=9> */
.L_x_1650:
        /* <DEDUP_REMOVED lines=9> */
.L_x_1651:
[----:B------:R-:W-:-:S04]  /*7130*/  @P2 F2FP.F16.F32.PACK_AB R104, RZ, R104 ;  /* 0x00000068ff68223e */ /* 0x000fc800000000ff */
[----:B------:R-:W-:-:S07]  /*7140*/  @P2 PRMT R99, R99, 0x5410, R104 ;  /* 0x0000541063632816 */ /* 0x000fce0000000068 */
.L_x_1643:
[----:B------:R-:W0:Y:S08]  /*7150*/  @P0 LDC.64 R104, c[0x0][0x478] ;  /* 0x00011e00ff680b82 */ /* 0x000e300000000a00 */
[----:B------:R-:W1:Y:S01]  /*7160*/  @P2 LDC.64 R106, c[0x0][0x468] ;  /* 0x00011a00ff6a2b82 */ /* 0x000e620000000a00 */
[----:B0-----:R-:W-:-:S05]  /*7170*/  @P0 IMAD.WIDE.U32 R104, R183, 0x10, R104 ;  /* 0x00000010b7680825 */ /* 0x001fca00078e0068 */
[----:B------:R4:W-:Y:S01]  /*7180*/  @P0 STG.E.128 desc[UR10][R104.64], R100 ;  /* 0x0000006468000986 */ /* 0x0009e2000c101d0a */
[----:B-1----:R-:W-:-:S05]  /*7190*/  @P2 IMAD.WIDE.U32 R106, R109, 0x10, R106 ;  /* 0x000000106d6a2825 */ /* 0x002fca00078e006a */
[----:B------:R4:W-:Y:S02]  /*71a0*/  @P2 STG.E.128 desc[UR10][R106.64], R96 ;  /* 0x000000606a002986 */ /* 0x0009e4000c101d0a */
.L_x_1640:
[----:B------:R-:W-:Y:S05]  /*71b0*/  BSYNC.RECONVERGENT B0 ;  /* 0x0000000000007941 */ /* 0x000fea0003800200 */
.L_x_1639:
[----:B0-234-:R-:W0:Y:S01]  /*71c0*/  LDC.64 R104, c[0x0][0x380] ;  /* 0x0000e000ff687b82 */ /* 0x01de220000000a00 */
[----:B------:R-:W-:Y:S01]  /*71d0*/  UPLOP3.LUT UP1, UPT, UPT, UPT, UP1, 0x40, 0x4 ;  /* 0x000000000004789c */ /* 0x000fe20003f2e810 */
[----:B0-----:R-:W-:-:S04]  /*71e0*/  IADD3 R113, PT, PT, R113, R104, RZ ;  /* 0x0000006871717210 */ /* 0x001fc80007ffe0ff */
[----:B------:R-:W-:-:S13]  /*71f0*/  ISETP.GE.AND P0, PT, R113, R105, PT ;  /* 0x000000697100720c */ /* 0x000fda0003f06270 */
[----:B------:R-:W-:Y:S05]  /*7200*/  @!P0 BRA `(.L_x_1652) ;  /* 0xffffff94001c8947 */ /* 0x000fea000383ffff */
.L_x_1588:
[----:B------:R-:W0:Y:S08]  /*7210*/  S2UR UR4, SR_CTAID.X ;  /* 0x00000000000479c3 */ /* 0x000e300000002500 */
[----:B------:R-:W1:Y:S08]  /*7220*/  LDC.64 R2, c[0x0][0x440] ;  /* 0x00011000ff027b82 */ /* 0x000e700000000a00 */
[----:B------:R-:W2:Y:S08]  /*7230*/  LDC.64 R4, c[0x0][0x448] ;  /* 0x00011200ff047b82 */ /* 0x000eb00000000a00 */
[----:B------:R-:W3:Y:S01]  /*7240*/  LDC.64 R6, c[0x0][0x440] ;  /* 0x00011000ff067b82 */ /* 0x000ee20000000a00 */
[----:B0----5:R-:W-:-:S05]  /*7250*/  IMAD R79, R0, UR4, RZ ;  /* 0x00000004004f7c24 */ /* 0x021fca000f8e02ff */
[----:B------:R-:W-:Y:S02]  /*7260*/  LEA.HI R79, R79, R184, RZ, 0x1d ;  /* 0x000000b84f4f7211 */ /* 0x000fe400078fe8ff */
[----:B------:R-:W0:Y:S03]  /*7270*/  LDC.64 R72, c[0x0][0x448] ;  /* 0x00011200ff487b82 */ /* 0x000e260000000a00 */
[----:B-1----:R-:W-:-:S05]  /*7280*/  @P1 IMAD.WIDE.U32 R2, R79, 0x20, R2 ;  /* 0x000000204f021825 */ /* 0x002fca00078e0002 */
[----:B------:R-:W1:Y:S01]  /*7290*/  LDC.64 R74, c[0x0][0x440] ;  /* 0x00011000ff4a7b82 */ /* 0x000e620000000a00 */
[C---:B--2---:R-:W-:Y:S01]  /*72a0*/  @P1 IMAD.WIDE.U32 R4, R79.reuse, 0x20, R4 ;  /* 0x000000204f041825 */ /* 0x044fe200078e0004 */
[----:B------:R-:W-:Y:S01]  /*72b0*/  @P1 IADD3 R79, PT, PT, R79, 0x80, RZ ;  /* 0x000000804f4f1810 */ /* 0x000fe20007ffe0ff */
[----:B------:R2:W-:Y:S04]  /*72c0*/  @P1 STG.E.128 desc[UR10][R2.64], R36 ;  /* 0x0000002402001986 */ /* 0x0005e8000c101d0a */
[----:B------:R2:W-:Y:S01]  /*72d0*/  @P1 STG.E.128 desc[UR10][R2.64+0x10], R32 ;  /* 0x0000102002001986 */ /* 0x0005e2000c101d0a */
[----:B------:R-:W4:Y:S01]  /*72e0*/  LDC.64 R76, c[0x0][0x448] ;  /* 0x00011200ff4c7b82 */ /* 0x000f220000000a00 */
[C---:B---3--:R-:W-:Y:S02]  /*72f0*/  @P3 IMAD.WIDE.U32 R6, R79.reuse, 0x20, R6 ;  /* 0x000000204f063825 */ /* 0x048fe400078e0006 */
[----:B------:R2:W-:Y:S04]  /*7300*/  @P1 STG.E.128 desc[UR10][R4.64], R68 ;  /* 0x0000004404001986 */ /* 0x0005e8000c101d0a */
[----:B------:R2:W-:Y:S01]  /*7310*/  @P1 STG.E.128 desc[UR10][R4.64+0x10], R64 ;  /* 0x0000104004001986 */ /* 0x0005e2000c101d0a */
[C---:B0-----:R-:W-:Y:S01]  /*7320*/  @P3 IMAD.WIDE.U32 R72, R79.reuse, 0x20, R72 ;  /* 0x000000204f483825 */ /* 0x041fe200078e0048 */
[----:B------:R-:W-:-:S02]  /*7330*/  @P3 IADD3 R79, PT, PT, R79, 0x80, RZ ;  /* 0x000000804f4f3810 */ /* 0x000fc40007ffe0ff */
[----:B------:R2:W-:Y:S04]  /*7340*/  @P3 STG.E.128 desc[UR10][R6.64], R28 ;  /* 0x0000001c06003986 */ /* 0x0005e8000c101d0a */
[----:B------:R2:W-:Y:S01]  /*7350*/  @P3 STG.E.128 desc[UR10][R6.64+0x10], R24 ;  /* 0x0000101806003986 */ /* 0x0005e2000c101d0a */
[----:B-1----:R-:W-:-:S03]  /*7360*/  @P4 IMAD.WIDE.U32 R74, R79, 0x20, R74 ;  /* 0x000000204f4a4825 */ /* 0x002fc600078e004a */
[----:B------:R2:W-:Y:S04]  /*7370*/  @P3 STG.E.128 desc[UR10][R72.64], R60 ;  /* 0x0000003c48003986 */ /* 0x0005e8000c101d0a */
[----:B------:R2:W-:Y:S01]  /*7380*/  @P3 STG.E.128 desc[UR10][R72.64+0x10], R56 ;  /* 0x0000103848003986 */ /* 0x0005e2000c101d0a */
[----:B----4-:R-:W-:-:S03]  /*7390*/  @P4 IMAD.WIDE.U32 R76, R79, 0x20, R76 ;  /* 0x000000204f4c4825 */ /* 0x010fc600078e004c */
[----:B------:R2:W-:Y:S04]  /*73a0*/  @P4 STG.E.128 desc[UR10][R74.64], R20 ;  /* 0x000000144a004986 */ /* 0x0005e8000c101d0a */
[----:B------:R2:W-:Y:S04]  /*73b0*/  @P4 STG.E.128 desc[UR10][R74.64+0x10], R16 ;  /* 0x000010104a004986 */ /* 0x0005e8000c101d0a */
[----:B------:R2:W-:Y:S04]  /*73c0*/  @P4 STG.E.128 desc[UR10][R76.64], R52 ;  /* 0x000000344c004986 */ /* 0x0005e8000c101d0a */
[----:B------:R2:W-:Y:S01]  /*73d0*/  @P4 STG.E.128 desc[UR10][R76.64+0x10], R48 ;  /* 0x000010304c004986 */ /* 0x0005e2000c101d0a */
[----:B------:R-:W-:Y:S05]  /*73e0*/  @!P5 EXIT ;  /* 0x000000000000d94d */ /* 0x000fea0003800000 */
[----:B--2---:R-:W0:Y:S01]  /*73f0*/  LDC.64 R2, c[0x0][0x440] ;  /* 0x00011000ff027b82 */ /* 0x004e220000000a00 */
        /* <DEDUP_REMOVED lines=9> */
.L_x_1653:
        /* <DEDUP_REMOVED lines=15> */
.L_x_15600:


//--------------------- .text._ZN10layer_norm13ln_bwd_kernelINS_13Kernel_traitsI6__halfS2_S2_S2_fjLj4096ELj1ELj1ELj4ELj16ENS_18Kernel_traits_baseILj4096ES2_S2_S2_S2_fjLj128EEEEELb0ELb0ELb1ELb1EEEvNS_9BwdParamsE --------------------------
	.section	.text._ZN10layer_norm13ln_bwd_kernelINS_13Kernel_traitsI6__halfS2_S2_S2_fjLj4096ELj1ELj1ELj4ELj16ENS_18Kernel_traits_baseILj4096ES2_S2_S2_S2_fjLj128EEEEELb0ELb0ELb1ELb1EEEvNS_9BwdParamsE,"ax",@progbits
	.align	128
        .global         _ZN10layer_norm13ln_bwd_kernelINS_13Kernel_traitsI6__halfS2_S2_S2_fjLj4096ELj1ELj1ELj4ELj16ENS_18Kernel_traits_baseILj4096ES2_S2_S2_S2_fjLj128EEEEELb0ELb0ELb1ELb1EEEvNS_9BwdParamsE
        .type           _ZN10layer_norm13ln_bwd_kernelINS_13Kernel_traitsI6__halfS2_S2_S2_fjLj4096ELj1ELj1ELj4ELj16ENS_18Kernel_traits_baseILj4096ES2_S2_S2_S2_fjLj128EEEEELb0ELb0ELb1ELb1EEEvNS_9BwdParamsE,@function
        .size           _ZN10layer_norm13ln_bwd_kernelINS_13Kernel_traitsI6__halfS2_S2_S2_fjLj4096ELj1ELj1ELj4ELj16ENS_18Kernel_traits_baseILj4096ES2_S2_S2_S2_fjLj128EEEEELb0ELb0ELb1ELb1EEEvNS_9BwdParamsE,(.L_x_15601 - _ZN10layer_norm13ln_bwd_kernelINS_13Kernel_traitsI6__halfS2_S2_S2_fjLj4096ELj1ELj1ELj4ELj16ENS_18Kernel_traits_baseILj4096ES2_S2_S2_S2_fjLj128EEEEELb0ELb0ELb1ELb1EEEvNS_9BwdParamsE)
        .other          _ZN10layer_norm13ln_bwd_kernelINS_13Kernel_traitsI6__halfS2_S2_S2_fjLj4096ELj1ELj1ELj4ELj16ENS_18Kernel_traits_baseILj4096ES2_S2_S2_S2_fjLj128EEEEELb0ELb0ELb1ELb1EEEvNS_9BwdParamsE,@"STO_CUDA_ENTRY STV_DEFAULT"
_ZN10layer_norm13ln_bwd_kernelINS_13Kernel_traitsI6__halfS2_S2_S2_fjLj4096ELj1ELj1ELj4ELj16ENS_18Kernel_traits_baseILj4096ES2_S2_S2_S2_fjLj128EEEEELb0ELb0ELb1ELb1EEEvNS_9BwdParamsE:
.text._ZN10layer_norm13ln_bwd_kernelINS_13Kernel_traitsI6__halfS2_S2_S2_fjLj4096ELj1ELj1ELj4ELj16ENS_18Kernel_traits_baseILj4096ES2_S2_S2_S2_fjLj128EEEEELb0ELb0ELb1ELb1EEEvNS_9BwdParamsE:
        /* <DEDUP_REMOVED lines=41> */
[----:B------:R-:W3:Y:S01]  /*0290*/  LDCU UR14, c[0x0][0x388] ;  /* 0x00007100ff0e77ac */ /* 0x000ee20008000800 */
[----:B------:R-:W4:Y:S01]  /*02a0*/  LDCU.U8 UR11, c[0x0][0x410] ;  /* 0x00008200ff0b77ac */ /* 0x000f220008000000 */
[----:B------:R-:W0:Y:S01]  /*02b0*/  LDCU UR15, c[0x0][0x400] ;  /* 0x00008000ff0f77ac */ /* 0x000e220008000800 */
        /* <DEDUP_REMOVED lines=10> */
.L_x_1703:
[----:B------:R-:W1:Y:S08]  /*0360*/  LDC.64 R106, c[0x0][0x3f8] ;  /* 0x0000fe00ff6a7b82 */ /* 0x000e700000000a00 */
[----:B------:R-:W2:Y:S08]  /*0370*/  LDC.64 R104, c[0x0][0x3c8] ;  /* 0x0000f200ff687b82 */ /* 0x000eb00000000a00 */
[----:B------:R-:W3:Y:S01]  /*0380*/  LDC.64 R108, c[0x0][0x3f0] ;  /* 0x0000fc00ff6c7b82 */ /* 0x000ee20000000a00 */
[----:B-1----:R-:W-:-:S05]  /*0390*/  IMAD.WIDE R106, R0, 0x4, R106 ;  /* 0x00000004006a7825 */ /* 0x002fca00078e026a */
[----:B0-----:R-:W4:Y:S01]  /*03a0*/  LDG.E R2, desc[UR12][R106.64] ;  /* 0x0000000c6a027981 */ /* 0x001f22000c1e1900 */
[----:B--2---:R-:W-:-:S05]  /*03b0*/  IMAD.WIDE R104, R0, 0x4, R104 ;  /* 0x0000000400687825 */ /* 0x004fca00078e0268 */
[----:B-----5:R0:W5:Y:S01]  /*03c0*/  LDG.E R112, desc[UR12][R104.64] ;  /* 0x0000000c68707981 */ /* 0x020162000c1e1900 */
[----:B---3--:R-:W-:-:S05]  /*03d0*/  IMAD.WIDE R108, R0, 0x4, R108 ;  /* 0x00000004006c7825 */ /* 0x008fca00078e026c */
[----:B------:R0:W5:Y:S01]  /*03e0*/  LDG.E R113, desc[UR12][R108.64] ;  /* 0x0000000c6c717981 */ /* 0x000162000c1e1900 */
[----:B------:R-:W-:Y:S02]  /*03f0*/  CS2R R110, SRZ ;  /* 0x00000000006e7805 */ /* 0x000fe4000001ff00 */
[----:B----4-:R-:W-:-:S13]  /*0400*/  ISETP.GE.AND P1, PT, R2, 0x1, PT ;  /* 0x000000010200780c */ /* 0x010fda0003f26270 */
[----:B0-----:R-:W-:Y:S05]  /*0410*/  @!P1 BRA `(.L_x_1655) ;  /* 0x0000001400e09947 */ /* 0x001fea0003800000 */
[----:B------:R-:W-:Y:S01]  /*0420*/  IADD3 R107, PT, PT, R2, -0x1, RZ ;  /* 0xffffffff026b7810 */ /* 0x000fe20007ffe0ff */
[----:B------:R-:W0:Y:S01]  /*0430*/  LDC.64 R114, c[0x0][0x3c0] ;  /* 0x0000f000ff727b82 */ /* 0x000e220000000a00 */
[----:B------:R-:W-:-:S03]  /*0440*/  IMAD R3, R0, UR14, RZ ;  /* 0x0000000e00037c24 */ /* 0x000fc6000f8e02ff */
[----:B------:R-:W-:Y:S02]  /*0450*/  IMAD R107, R107, UR14, RZ ;  /* 0x0000000e6b6b7c24 */ /* 0x000fe4000f8e02ff */
[----:B------:R-:W-:Y:S02]  /*0460*/  SHF.R.S32.HI R106, RZ, 0x1f, R3 ;  /* 0x0000001fff6a7819 */ /* 0x000fe40000011403 */
[----:B------:R-:W1:Y:S01]  /*0470*/  LDC.64 R108, c[0x0][0x3a8] ;  /* 0x0000ea00ff6c7b82 */ /* 0x000e620000000a00 */
[----:B------:R-:W-:Y:S02]  /*0480*/  SHF.R.S32.HI R110, RZ, 0x1f, R107 ;  /* 0x0000001fff6e7819 */ /* 0x000fe4000001146b */
[----:B------:R-:W-:Y:S02]  /*0490*/  LEA.HI R106, R106, R3, RZ, 0x3 ;  /* 0x000000036a6a7211 */ /* 0x000fe400078f18ff */
[----:B------:R-:W-:Y:S02]  /*04a0*/  LEA.HI R110, R110, R107, RZ, 0x3 ;  /* 0x0000006b6e6e7211 */ /* 0x000fe400078f18ff */
[-C--:B------:R-:W-:Y:S01]  /*04b0*/  LEA.HI.SX32 R147, R106, R173.reuse, 0x1d ;  /* 0x000000ad6a937211 */ /* 0x080fe200078feaff */
[----:B------:R-:W2:Y:S01]  /*04c0*/  LDC.64 R104, c[0x0][0x428] ;  /* 0x00010a00ff687b82 */ /* 0x000ea20000000a00 */
[----:B------:R-:W-:-:S02]  /*04d0*/  LEA.HI.SX32 R107, R110, R173, 0x1d ;  /* 0x000000ad6e6b7211 */ /* 0x000fc400078feaff */
[C---:B------:R-:W-:Y:S02]  /*04e0*/  IADD3 R151, PT, PT, R147.reuse, 0x80, RZ ;  /* 0x0000008093977810 */ /* 0x040fe40007ffe0ff */
[----:B------:R-:W-:Y:S02]  /*04f0*/  IADD3 R157, PT, PT, R147, 0x100, RZ ;  /* 0x00000100939d7810 */ /* 0x000fe40007ffe0ff */
[----:B------:R-:W-:Y:S02]  /*0500*/  IADD3 R117, PT, PT, R107, 0x100, RZ ;  /* 0x000001006b757810 */ /* 0x000fe40007ffe0ff */
[----:B------:R-:W-:Y:S02]  /*0510*/  IADD3 R159, PT, PT, R147, 0x180, RZ ;  /* 0x00000180939f7810 */ /* 0x000fe40007ffe0ff */
[----:B------:R-:W-:Y:S02]  /*0520*/  SHF.R.S32.HI R3, RZ, 0x1f, R0 ;  /* 0x0000001fff037819 */ /* 0x000fe40000011400 */
[----:B0-----:R-:W-:-:S02]  /*0530*/  LEA R114, P0, R0, R114, 0x2 ;  /* 0x0000007200727211 */ /* 0x001fc400078010ff */
[----:B------:R-:W-:Y:S01]  /*0540*/  IADD3 R125, PT, PT, R107, 0x80, RZ ;  /* 0x000000806b7d7810 */ /* 0x000fe20007ffe0ff */
[----:B-1----:R-:W-:Y:S01]  /*0550*/  IMAD.WIDE.U32 R140, R147, 0x10, R108 ;  /* 0x00000010938c7825 */ /* 0x002fe200078e006c */
[----:B------:R-:W-:-:S03]  /*0560*/  LEA.HI.X R115, R0, R115, R3, 0x2, P0 ;  /* 0x0000007300737211 */ /* 0x000fc600000f1403 */
[--C-:B------:R-:W-:Y:S02]  /*0570*/  IMAD.WIDE.U32 R128, R151, 0x10, R108.reuse ;  /* 0x0000001097807825 */ /* 0x100fe400078e006c */
[----:B------:R-:W3:Y:S02]  /*0580*/  LDG.E.128 R140, desc[UR12][R140.64] ;  /* 0x0000000c8c8c7981 */ /* 0x000ee4000c1e1d00 */
[----:B------:R-:W-:Y:S02]  /*0590*/  IMAD.WIDE.U32 R120, R157, 0x10, R108 ;  /* 0x000000109d787825 */ /* 0x000fe400078e006c */
[----:B------:R-:W4:Y:S02]  /*05a0*/  LDG.E.128 R128, desc[UR12][R128.64] ;  /* 0x0000000c80807981 */ /* 0x000f24000c1e1d00 */
[----:B--2---:R-:W-:Y:S02]  /*05b0*/  IMAD.WIDE.U32 R116, R117, 0x10, R104 ;  /* 0x0000001075747825 */ /* 0x004fe400078e0068 */
[----:B------:R0:W2:Y:S02]  /*05c0*/  LDG.E R3, desc[UR12][R114.64] ;  /* 0x0000000c72037981 */ /* 0x0000a4000c1e1900 */
[----:B------:R-:W-:-:S02]  /*05d0*/  IMAD.WIDE.U32 R108, R159, 0x10, R108 ;  /* 0x000000109f6c7825 */ /* 0x000fc400078e006c */
[----:B------:R-:W2:Y:S02]  /*05e0*/  LDG.E.128 R116, desc[UR12][R116.64] ;  /* 0x0000000c74747981 */ /* 0x000ea4000c1e1d00 */
[C-C-:B------:R-:W-:Y:S01]  /*05f0*/  IMAD.WIDE.U32 R136, R107.reuse, 0x10, R104.reuse ;  /* 0x000000106b887825 */ /* 0x140fe200078e0068 */
[----:B------:R-:W-:Y:S01]  /*0600*/  IADD3 R107, PT, PT, R107, 0x180, RZ ;  /* 0x000001806b6b7810 */ /* 0x000fe20007ffe0ff */
[----:B------:R-:W2:Y:S02]  /*0610*/  LDG.E.128 R108, desc[UR12][R108.64] ;  /* 0x0000000c6c6c7981 */ /* 0x000ea4000c1e1d00 */
[--C-:B------:R-:W-:Y:S02]  /*0620*/  IMAD.WIDE.U32 R124, R125, 0x10, R104.reuse ;  /* 0x000000107d7c7825 */ /* 0x100fe400078e0068 */
[----:B------:R-:W2:Y:S02]  /*0630*/  LDG.E.128 R136, desc[UR12][R136.64] ;  /* 0x0000000c88887981 */ /* 0x000ea4000c1e1d00 */
[----:B------:R-:W-:-:S02]  /*0640*/  IMAD.WIDE.U32 R104, R107, 0x10, R104 ;  /* 0x000000106b687825 */ /* 0x000fc400078e0068 */
[----:B------:R-:W2:Y:S04]  /*0650*/  LDG.E.128 R124, desc[UR12][R124.64] ;  /* 0x0000000c7c7c7981 */ /* 0x000ea8000c1e1d00 */
[----:B------:R-:W2:Y:S04]  /*0660*/  LDG.E.128 R104, desc[UR12][R104.64] ;  /* 0x0000000c68687981 */ /* 0x000ea8000c1e1d00 */
[----:B------:R-:W2:Y:S01]  /*0670*/  LDG.E.128 R120, desc[UR12][R120.64] ;  /* 0x0000000c78787981 */ /* 0x000ea2000c1e1d00 */
[----:B------:R-:W-:-:S04]  /*0680*/  UISETP.NE.U32.AND UP0, UPT, UR6, URZ, UPT ;  /* 0x000000ff0600728c */ /* 0x000fc8000bf05070 */
[----:B------:R-:W-:-:S06]  /*0690*/  UISETP.NE.AND.EX UP0, UPT, UR7, URZ, UPT, UP0 ;  /* 0x000000ff0700728c */ /* 0x000fcc000bf05300 */
[----:B------:R-:W-:-:S13]  /*06a0*/  PLOP3.LUT P0, PT, PT, PT, UP0, 0x80, 0x8 ;  /* 0x000000000008781c */ /* 0x000fda0003f0f008 */
[----:B------:R-:W1:Y:S08]  /*06b0*/  @P0 LDC.64 R154, c[0x0][0x438] ;  /* 0x00010e00ff9a0b82 */ /* 0x000e700000000a00 */
[----:B------:R-:W0:Y:S08]  /*06c0*/  @P0 LDC.64 R148, c[0x0][0x438] ;  /* 0x00010e00ff940b82 */ /* 0x000e300000000a00 */
[----:B------:R-:W0:Y:S01]  /*06d0*/  @P0 LDC.64 R144, c[0x0][0x438] ;  /* 0x00010e00ff900b82 */ /* 0x000e220000000a00 */
[----:B------:R-:W-:Y:S01]  /*06e0*/  ISETP.NE.AND P2, PT, RZ, UR11, PT ;  /* 0x0000000bff007c0c */ /* 0x000fe2000bf45270 */
[----:B-1----:R-:W-:-:S06]  /*06f0*/  @P0 IMAD.WIDE.U32 R154, R159, 0x10, R154 ;  /* 0x000000109f9a0825 */ /* 0x002fcc00078e009a */
[----:B------:R-:W1:Y:S01]  /*0700*/  @P0 LDC.64 R152, c[0x0][0x438] ;  /* 0x00010e00ff980b82 */ /* 0x000e620000000a00 */
[----:B------:R2:W5:Y:S01]  /*0710*/  @P0 LDG.E.128 R4, desc[UR12][R154.64] ;  /* 0x0000000c9a040981 */ /* 0x000562000c1e1d00 */
[----:B0-----:R-:W-:-:S05]  /*0720*/  @P0 IMAD.WIDE.U32 R148, R151, 0x10, R148 ;  /* 0x0000001097940825 */ /* 0x001fca00078e0094 */
[----:B------:R-:W5:Y:S01]  /*0730*/  @P0 LDG.E.128 R12, desc[UR12][R148.64] ;  /* 0x0000000c940c0981 */ /* 0x000f62000c1e1d00 */
[----:B------:R-:W-:-:S05]  /*0740*/  @P0 IMAD.WIDE.U32 R114, R147, 0x10, R144 ;  /* 0x0000001093720825 */ /* 0x000fca00078e0090 */
[----:B------:R0:W5:Y:S01]  /*0750*/  @P0 LDG.E.128 R16, desc[UR12][R114.64] ;  /* 0x0000000c72100981 */ /* 0x000162000c1e1d00 */
[----:B-1----:R-:W-:-:S05]  /*0760*/  @P0 IMAD.WIDE.U32 R152, R157, 0x10, R152 ;  /* 0x000000109d980825 */ /* 0x002fca00078e0098 */
[----:B------:R1:W5:Y:S01]  /*0770*/  @P0 LDG.E.128 R8, desc[UR12][R152.64] ;  /* 0x0000000c98080981 */ /* 0x000362000c1e1d00 */
[----:B------:R-:W-:Y:S02]  /*0780*/  HADD2.F32 R178, -RZ, R135.H0_H0 ;  /* 0x20000087ffb27230 */ /* 0x000fe40000004100 */
[----:B---3--:R-:W-:Y:S02]  /*0790*/  HADD2.F32 R167, -RZ, R143.H0_H0 ;  /* 0x2000008fffa77230 */ /* 0x008fe40000004100 */
[----:B----4-:R-:W-:Y:S01]  /*07a0*/  HADD2.F32 R173, -RZ, R131.H0_H0 ;  /* 0x20000083ffad7230 */ /* 0x010fe20000004100 */
[----:B--2---:R-:W-:Y:S01]  /*07b0*/  FSEL R177, R3, RZ, !P2 ;  /* 0x000000ff03b17208 */ /* 0x004fe20005000000 */
[--C-:B------:R-:W-:Y:S02]  /*07c0*/  HADD2.F32 R151, -RZ, R116.reuse.H0_H0 ;  /* 0x20000074ff977230 */ /* 0x100fe40000004100 */
[----:B------:R-:W-:Y:S02]  /*07d0*/  HADD2.F32 R154, -RZ, R116.H1_H1 ;  /* 0x30000074ff9a7230 */ /* 0x000fe40000004100 */
[----:B------:R-:W-:-:S02]  /*07e0*/  HADD2.F32 R116, -RZ, R108.H0_H0 ;  /* 0x2000006cff747230 */ /* 0x000fc40000004100 */
[----:B------:R-:W-:Y:S02]  /*07f0*/  HADD2.F32 R175, -RZ, R110.H0_H0 ;  /* 0x2000006effaf7230 */ /* 0x000fe40000004100 */
        /* <DEDUP_REMOVED lines=8> */
[--C-:B------:R-:W-:Y:S02]  /*0880*/  HADD2.F32 R137, -RZ, R139.reuse.H0_H0 ;  /* 0x2000008bff897230 */ /* 0x100fe40000004100 */
[----:B------:R-:W-:Y:S02]  /*0890*/  HADD2.F32 R136, -RZ, R139.H1_H1 ;  /* 0x3000008bff887230 */ /* 0x000fe40000004100 */
[----:B------:R-:W-:Y:S01]  /*08a0*/  FADD.FTZ R195, -R177, R173 ;  /* 0x000000adb1c37221 */ /* 0x000fe20000010100 */
[----:B------:R-:W-:-:S02]  /*08b0*/  HADD2.F32 R156, -RZ, R140.H1_H1 ;  /* 0x3000008cff9c7230 */ /* 0x000fc40000004100 */
[--C-:B------:R-:W-:Y:S02]  /*08c0*/  HADD2.F32 R139, -RZ, R125.reuse.H0_H0 ;  /* 0x2000007dff8b7230 */ /* 0x100fe40000004100 */
[----:B------:R-:W-:Y:S02]  /*08d0*/  HADD2.F32 R142, -RZ, R125.H1_H1 ;  /* 0x3000007dff8e7230 */ /* 0x000fe40000004100 */
[C---:B------:R-:W-:Y:S01]  /*08e0*/  FADD.FTZ R125, -R177.reuse, R167 ;  /* 0x000000a7b17d7221 */ /* 0x040fe20000010100 */
[C---:B------:R-:W-:Y:S01]  /*08f0*/  FADD.FTZ R167, -R177.reuse, R108 ;  /* 0x0000006cb1a77221 */ /* 0x040fe20000010100 */
[----:B------:R-:W-:Y:S01]  /*0900*/  FADD.FTZ R173, -R177, R110 ;  /* 0x0000006eb1ad7221 */ /* 0x000fe20000010100 */
[--C-:B------:R-:W-:Y:S02]  /*0910*/  HADD2.F32 R181, -RZ, R104.reuse.H0_H0 ;  /* 0x20000068ffb57230 */ /* 0x100fe40000004100 */
[----:B------:R-:W-:Y:S02]  /*0920*/  HADD2.F32 R110, -RZ, R104.H1_H1 ;  /* 0x30000068ff6e7230 */ /* 0x000fe40000004100 */
[----:B------:R-:W-:-:S02]  /*0930*/  HADD2.F32 R179, -RZ, R105.H0_H0 ;  /* 0x20000069ffb37230 */ /* 0x000fc40000004100 */
[----:B------:R-:W-:Y:S02]  /*0940*/  HADD2.F32 R108, -RZ, R105.H1_H1 ;  /* 0x30000069ff6c7230 */ /* 0x000fe40000004100 */
[----:B0-----:R-:W-:Y:S01]  /*0950*/  FADD.FTZ R115, -R177, R156 ;  /* 0x0000009cb1737221 */ /* 0x001fe20000010100 */
[--C-:B------:R-:W-:Y:S02]  /*0960*/  HADD2.F32 R105, -RZ, R107.reuse.H0_H0 ;  /* 0x2000006bff697230 */ /* 0x100fe40000004100 */
[----:B------:R-:W-:Y:S02]  /*0970*/  HADD2.F32 R104, -RZ, R107.H1_H1 ;  /* 0x3000006bff687230 */ /* 0x000fe40000004100 */
[--C-:B------:R-:W-:Y:S02]  /*0980*/  HADD2.F32 R148, -RZ, R122.reuse.H0_H0 ;  /* 0x2000007aff947230 */ /* 0x100fe40000004100 */
[----:B------:R-:W-:Y:S02]  /*0990*/  HADD2.F32 R185, -RZ, R122.H1_H1 ;  /* 0x3000007affb97230 */ /* 0x000fe40000004100 */
[----:B------:R-:W-:-:S02]  /*09a0*/  HADD2.F32 R107, -RZ, R20.H1_H1 ;  /* 0x30000014ff6b7230 */ /* 0x000fc40000004100 */
[----:B------:R-:W-:Y:S02]  /*09b0*/  HADD2.F32 R161, -RZ, R141.H1_H1 ;  /* 0x3000008dffa17230 */ /* 0x000fe40000004100 */
[--C-:B------:R-:W-:Y:S02]  /*09c0*/  HADD2.F32 R122, -RZ, R123.reuse.H0_H0 ;  /* 0x2000007bff7a7230 */ /* 0x100fe40000004100 */
[----:B------:R-:W-:Y:S02]  /*09d0*/  HADD2.F32 R183, -RZ, R123.H1_H1 ;  /* 0x3000007bffb77230 */ /* 0x000fe40000004100 */
[C---:B------:R-:W-:Y:S01]  /*09e0*/  FADD.FTZ R123, -R177.reuse, R165 ;  /* 0x000000a5b17b7221 */ /* 0x040fe20000010100 */
[--C-:B------:R-:W-:Y:S02]  /*09f0*/  HADD2.F32 R114, -RZ, R120.reuse.H0_H0 ;  /* 0x20000078ff727230 */ /* 0x100fe40000004100 */
[----:B------:R-:W-:Y:S01]  /*0a00*/  FADD.FTZ R165, -R177, R116 ;  /* 0x00000074b1a57221 */ /* 0x000fe20000010100 */
[----:B------:R-:W-:-:S02]  /*0a10*/  HADD2.F32 R120, -RZ, R120.H1_H1 ;  /* 0x30000078ff787230 */ /* 0x000fc40000004100 */
[----:B-----5:R-:W-:Y:S01]  /*0a20*/  FMUL.FTZ R116, R112, R115 ;  /* 0x0000007370747220 */ /* 0x020fe20000410000 */
[--C-:B------:R-:W-:Y:S02]  /*0a30*/  HADD2.F32 R163, -RZ, R119.reuse.H0_H0 ;  /* 0x20000077ffa37230 */ /* 0x100fe40000004100 */
[----:B------:R-:W-:Y:S01]  /*0a40*/  FMUL.FTZ R115, R107, R160 ;  /* 0x000000a06b737220 */ /* 0x000fe20000410000 */
[----:B------:R-:W-:Y:S02]  /*0a50*/  HADD2.F32 R166, -RZ, R119.H1_H1 ;  /* 0x30000077ffa67230 */ /* 0x000fe40000004100 */
[C---:B------:R-:W-:Y:S01]  /*0a60*/  FADD.FTZ R119, -R177.reuse, R161 ;  /* 0x000000a1b1777221 */ /* 0x040fe20000010100 */
[----:B------:R-:W-:Y:S02]  /*0a70*/  HADD2.F32 R107, -RZ, R21.H1_H1 ;  /* 0x30000015ff6b7230 */ /* 0x000fe40000004100 */
[----:B------:R-:W-:Y:S01]  /*0a80*/  FADD.FTZ R201, -R177, R120 ;  /* 0x00000078b1c97221 */ /* 0x000fe20000010100 */
[----:B------:R-:W-:-:S02]  /*0a90*/  HADD2.F32 R145, -RZ, R140.H0_H0 ;  /* 0x2000008cff917230 */ /* 0x000fc40000004100 */
[----:B------:R-:W-:Y:S02]  /*0aa0*/  HADD2.F32 R174, -RZ, R131.H1_H1 ;  /* 0x30000083ffae7230 */ /* 0x000fe40000004100 */
[----:B------:R-:W-:Y:S01]  /*0ab0*/  FMUL.FTZ R120, R112, R119 ;  /* 0x0000007770787220 */ /* 0x000fe20000410000 */
[--C-:B------:R-:W-:Y:S02]  /*0ac0*/  HADD2.F32 R131, -RZ, R124.reuse.H0_H0 ;  /* 0x2000007cff837230 */ /* 0x100fe40000004100 */
[----:B------:R-:W-:Y:S02]  /*0ad0*/  HADD2.F32 R140, -RZ, R124.H1_H1 ;  /* 0x3000007cff8c7230 */ /* 0x000fe40000004100 */
[----:B------:R-:W-:Y:S01]  /*0ae0*/  FMUL.FTZ R119, R107, R144 ;  /* 0x000000906b777220 */ /* 0x000fe20000410000 */
[----:B------:R-:W-:Y:S02]  /*0af0*/  HADD2.F32 R157, -RZ, R141.H0_H0 ;  /* 0x2000008dff9d7230 */ /* 0x000fe40000004100 */
[----:B------:R-:W-:-:S02]  /*0b00*/  HADD2.F32 R124, -RZ, R121.H0_H0 ;  /* 0x20000079ff7c7230 */ /* 0x000fc40000004100 */
[--C-:B------:R-:W-:Y:S02]  /*0b10*/  HADD2.F32 R141, -RZ, R138.reuse.H0_H0 ;  /* 0x2000008aff8d7230 */ /* 0x100fe40000004100 */
[----:B------:R-:W-:Y:S02]  /*0b20*/  HADD2.F32 R168, -RZ, R143.H1_H1 ;  /* 0x3000008fffa87230 */ /* 0x000fe40000004100 */
[----:B------:R-:W-:Y:S02]  /*0b30*/  HADD2.F32 R138, -RZ, R138.H1_H1 ;  /* 0x3000008aff8a7230 */ /* 0x000fe40000004100 */
[----:B------:R-:W-:Y:S02]  /*0b40*/  HADD2.F32 R107, -RZ, R22.H1_H1 ;  /* 0x30000016ff6b7230 */ /* 0x000fe40000004100 */
[----:B------:R-:W-:Y:S01]  /*0b50*/  FADD.FTZ R203, -R177, R124 ;  /* 0x0000007cb1cb7221 */ /* 0x000fe20000010100 */
[--C-:B------:R-:W-:Y:S02]  /*0b60*/  HADD2.F32 R169, -RZ, R128.reuse.H0_H0 ;  /* 0x20000080ffa97230 */ /* 0x100fe40000004100 */
[----:B------:R-:W-:Y:S01]  /*0b70*/  FMUL.FTZ R124, R112, R123 ;  /* 0x0000007b707c7220 */ /* 0x000fe20000410000 */
[----:B------:R-:W-:-:S02]  /*0b80*/  HADD2.F32 R128, -RZ, R128.H1_H1 ;  /* 0x30000080ff807230 */ /* 0x000fc40000004100 */
[----:B------:R-:W-:Y:S01]  /*0b90*/  FMUL.FTZ R123, R107, R138 ;  /* 0x0000008a6b7b7220 */ /* 0x000fe20000410000 */
[--C-:B------:R-:W-:Y:S02]  /*0ba0*/  HADD2.F32 R172, -RZ, R130.reuse.H0_H0 ;  /* 0x20000082ffac7230 */ /* 0x100fe40000004100 */
[--C-:B------:R-:W-:Y:S02]  /*0bb0*/  HADD2.F32 R147, -RZ, R127.reuse.H0_H0 ;  /* 0x2000007fff937230 */ /* 0x100fe40000004100 */
[----:B------:R-:W-:Y:S02]  /*0bc0*/  HADD2.F32 R150, -RZ, R127.H1_H1 ;  /* 0x3000007fff967230 */ /* 0x000fe40000004100 */
[----:B------:R-:W-:Y:S01]  /*0bd0*/  FADD.FTZ R127, -R177, R168 ;  /* 0x000000a8b17f7221 */ /* 0x000fe20000010100 */
[----:B------:R-:W-:Y:S02]  /*0be0*/  HADD2.F32 R130, -RZ, R130.H1_H1 ;  /* 0x30000082ff827230 */ /* 0x000fe40000004100 */
[----:B------:R-:W-:-:S02]  /*0bf0*/  HADD2.F32 R143, -RZ, R126.H0_H0 ;  /* 0x2000007eff8f7230 */ /* 0x000fc40000004100 */
[----:B------:R-:W-:Y:S02]  /*0c00*/  HADD2.F32 R146, -RZ, R126.H1_H1 ;  /* 0x3000007eff927230 */ /* 0x000fe40000004100 */
[C---:B------:R-:W-:Y:S01]  /*0c10*/  FADD.FTZ R3, -R177.reuse, R145 ;  /* 0x00000091b1037221 */ /* 0x040fe20000010100 */
[----:B------:R-:W-:Y:S02]  /*0c20*/  HADD2.F32 R126, -RZ, R121.H1_H1 ;  /* 0x30000079ff7e7230 */ /* 0x000fe40000004100 */
[----:B------:R-:W-:Y:S02]  /*0c30*/  HADD2.F32 R107, -RZ, R23.H1_H1 ;  /* 0x30000017ff6b7230 */ /* 0x000fe40000004100 */
[----:B------:R-:W-:Y:S01]  /*0c40*/  FADD.FTZ R145, -R177, R128 ;  /* 0x00000080b1917221 */ /* 0x000fe20000010100 */
[--C-:B------:R-:W-:Y:S02]  /*0c50*/  HADD2.F32 R170, -RZ, R129.reuse.H0_H0 ;  /* 0x20000081ffaa7230 */ /* 0x100fe40000004100 */
[----:B------:R-:W-:-:S02]  /*0c60*/  HADD2.F32 R171, -RZ, R129.H1_H1 ;  /* 0x30000081ffab7230 */ /* 0x000fc40000004100 */
[C---:B------:R-:W-:Y:S01]  /*0c70*/  FADD.FTZ R129, -R177.reuse, R169 ;  /* 0x000000a9b1817221 */ /* 0x040fe20000010100 */
[C---:B------:R-:W-:Y:S01]  /*0c80*/  FMUL.FTZ R128, R112.reuse, R127 ;  /* 0x0000007f70807220 */ /* 0x040fe20000410000 */
[C---:B------:R-:W-:Y:S01]  /*0c90*/  FADD.FTZ R193, -R177.reuse, R130 ;  /* 0x00000082b1c17221 */ /* 0x040fe20000010100 */
[----:B------:R-:W-:Y:S01]  /*0ca0*/  FADD.FTZ R205, -R177, R126 ;  /* 0x0000007eb1cd7221 */ /* 0x000fe20000010100 */
[--C-:B------:R-:W-:Y:S02]  /*0cb0*/  HADD2.F32 R130, -RZ, R24.reuse.H0_H0 ;  /* 0x20000018ff827230 */ /* 0x100fe40000004100 */
[----:B------:R-:W-:Y:S01]  /*0cc0*/  FMUL.FTZ R127, R107, R136 ;  /* 0x000000886b7f7220 */ /* 0x000fe20000410000 */
[----:B------:R-:W-:Y:S02]  /*0cd0*/  HADD2.F32 R126, -RZ, R23.H0_H0 ;  /* 0x20000017ff7e7230 */ /* 0x000fe40000004100 */
[----:B------:R-:W-:Y:S01]  /*0ce0*/  FMUL.FTZ R129, R112, R129 ;  /* 0x0000008170817220 */ /* 0x000fe20000410000 */
[----:B------:R-:W-:-:S02]  /*0cf0*/  HADD2.F32 R107, -RZ, R24.H1_H1 ;  /* 0x30000018ff6b7230 */ /* 0x000fc40000004100 */
[----:B------:R-:W-:Y:S01]  /*0d00*/  FMUL.FTZ R125, R112, R125 ;  /* 0x0000007d707d7220 */ /* 0x000fe20000410000 */
[----:B------:R-:W-:Y:S01]  /*0d10*/  FADD.FTZ R75, R75, R136 ;  /* 0x000000884b4b7221 */ /* 0x000fe20000010000 */
[----:B------:R-:W-:Y:S01]  /*0d20*/  FFMA.FTZ R39, R128, R136, R39 ;  /* 0x0000008880277223 */ /* 0x000fe20000010027 */
[C---:B------:R-:W-:Y:S01]  /*0d30*/  FADD.FTZ R149, -R177.reuse, R170 ;  /* 0x000000aab1957221 */ /* 0x040fe20000010100 */
[----:B------:R-:W-:Y:S01]  /*0d40*/  FMUL.FTZ R136, R112, R145 ;  /* 0x0000009170887220 */ /* 0x000fe20000410000 */
[C---:B------:R-:W-:Y:S01]  /*0d50*/  FADD.FTZ R121, -R177.reuse, R164 ;  /* 0x000000a4b1797221 */ /* 0x040fe20000010100 */
[----:B-1----:R-:W-:Y:S01]  /*0d60*/  FADD.FTZ R153, -R177, R171 ;  /* 0x000000abb1997221 */ /* 0x002fe20000010100 */
[----:B------:R-:W-:Y:S01]  /*0d70*/  FADD.FTZ R73, R73, R138 ;  /* 0x0000008a49497221 */ /* 0x000fe20000010000 */
[----:B------:R-:W-:Y:S01]  /*0d80*/  FFMA.FTZ R37, R124, R138, R37 ;  /* 0x0000008a7c257223 */ /* 0x000fe20000010025 */
[-C--:B------:R-:W-:Y:S01]  /*0d90*/  FMUL.FTZ R130, R130, R131.reuse ;  /* 0x0000008382827220 */ /* 0x080fe20000410000 */
[----:B------:R-:W-:Y:S01]  /*0da0*/  FADD.FTZ R68, R68, R131 ;  /* 0x0000008344447221 */ /* 0x000fe20000010000 */
[----:B------:R-:W-:Y:S01]  /*0db0*/  FFMA.FTZ R40, R129, R131, R40 ;  /* 0x0000008381287223 */ /* 0x000fe20000010028 */
[----:B------:R-:W-:Y:S01]  /*0dc0*/  FADD.FTZ R161, -R177, R122 ;  /* 0x0000007ab1a17221 */ /* 0x000fe20000010100 */
[-C--:B------:R-:W-:Y:S01]  /*0dd0*/  FMUL.FTZ R126, R126, R137.reuse ;  /* 0x000000897e7e7220 */ /* 0x080fe20000410000 */
[----:B------:R-:W-:Y:S01]  /*0de0*/  FADD.FTZ R74, R74, R137 ;  /* 0x000000894a4a7221 */ /* 0x000fe20000010000 */
[----:B------:R-:W-:Y:S01]  /*0df0*/  FFMA.FTZ R38, R125, R137, R38 ;  /* 0x000000897d267223 */ /* 0x000fe20000010026 */
[----:B------:R-:W-:-:S02]  /*0e00*/  HADD2.F32 R138, -RZ, R25.H0_H0 ;  /* 0x20000019ff8a7230 */ /* 0x000fc40000004100 */
[----:B------:R-:W-:Y:S01]  /*0e10*/  FMUL.FTZ R131, R107, R140 ;  /* 0x0000008c6b837220 */ /* 0x000fe20000410000 */
[----:B------:R-:W-:Y:S02]  /*0e20*/  HADD2.F32 R122, -RZ, R22.H0_H0 ;  /* 0x20000016ff7a7230 */ /* 0x000fe40000004100 */
[----:B------:R-:W-:Y:S01]  /*0e30*/  FADD.FTZ R79, R79, R144 ;  /* 0x000000904f4f7221 */ /* 0x000fe20000010000 */
[----:B------:R-:W-:Y:S01]  /*0e40*/  FFMA.FTZ R35, R120, R144, R35 ;  /* 0x0000009078237223 */ /* 0x000fe20000010023 */
[----:B------:R-:W-:Y:S01]  /*0e50*/  FADD.FTZ R69, R69, R140 ;  /* 0x0000008c45457221 */ /* 0x000fe20000010000 */
[----:B------:R-:W-:Y:S01]  /*0e60*/  FFMA.FTZ R41, R136, R140, R41 ;  /* 0x0000008c88297223 */ /* 0x000fe20000010029 */
[C---:B------:R-:W-:Y:S01]  /*0e70*/  FMUL.FTZ R137, R112.reuse, R149 ;  /* 0x0000009570897220 */ /* 0x040fe20000410000 */
[----:B------:R-:W-:Y:S02]  /*0e80*/  HADD2.F32 R107, -RZ, R25.H1_H1 ;  /* 0x30000019ff6b7230 */ /* 0x000fe40000004100 */
[C---:B------:R-:W-:Y:S01]  /*0e90*/  FMUL.FTZ R121, R112.reuse, R121 ;  /* 0x0000007970797220 */ /* 0x040fe20000410000 */
[----:B------:R-:W-:Y:S01]  /*0ea0*/  FMUL.FTZ R140, R112, R153 ;  /* 0x00000099708c7220 */ /* 0x000fe20000410000 */
[----:B------:R-:W-:-:S02]  /*0eb0*/  HADD2.F32 R144, -RZ, R26.H0_H0 ;  /* 0x2000001aff907230 */ /* 0x000fc40000004100 */
[----:B------:R-:W-:Y:S01]  /*0ec0*/  FADD.FTZ R191, -R177, R172 ;  /* 0x000000acb1bf7221 */ /* 0x000fe20000010100 */
[--C-:B------:R-:W-:Y:S02]  /*0ed0*/  HADD2.F32 R155, -RZ, R117.reuse.H0_H0 ;  /* 0x20000075ff9b7230 */ /* 0x100fe40000004100 */
[-C--:B------:R-:W-:Y:S01]  /*0ee0*/  FMUL.FTZ R138, R138, R139.reuse ;  /* 0x0000008b8a8a7220 */ /* 0x080fe20000410000 */
[----:B------:R-:W-:Y:S02]  /*0ef0*/  HADD2.F32 R158, -RZ, R117.H1_H1 ;  /* 0x30000075ff9e7230 */ /* 0x000fe40000004100 */
[----:B------:R-:W-:Y:S01]  /*0f00*/  FADD.FTZ R70, R70, R139 ;  /* 0x0000008b46467221 */ /* 0x000fe20000010000 */
[----:B------:R-:W-:Y:S01]  /*0f10*/  FFMA.FTZ R42, R137, R139, R42 ;  /* 0x0000008b892a7223 */ /* 0x000fe2000001002a */
[----:B------:R-:W-:Y:S01]  /*0f20*/  FADD.FTZ R117, -R177, R157 ;  /* 0x0000009db1757221 */ /* 0x000fe20000010100 */
[-C--:B------:R-:W-:Y:S01]  /*0f30*/  FMUL.FTZ R122, R122, R141.reuse ;  /* 0x0000008d7a7a7220 */ /* 0x080fe20000410000 */
[----:B------:R-:W-:Y:S01]  /*0f40*/  FADD.FTZ R72, R72, R141 ;  /* 0x0000008d48487221 */ /* 0x000fe20000010000 */
[----:B------:R-:W-:Y:S01]  /*0f50*/  FFMA.FTZ R36, R121, R141, R36 ;  /* 0x0000008d79247223 */ /* 0x000fe20000010024 */
[-C--:B------:R-:W-:Y:S01]  /*0f60*/  FMUL.FTZ R139, R107, R142.reuse ;  /* 0x0000008e6b8b7220 */ /* 0x080fe20000410000 */
[----:B------:R-:W-:Y:S01]  /*0f70*/  FADD.FTZ R71, R71, R142 ;  /* 0x0000008e47477221 */ /* 0x000fe20000010000 */
[----:B------:R-:W-:Y:S01]  /*0f80*/  FFMA.FTZ R43, R140, R142, R43 ;  /* 0x0000008e8c2b7223 */ /* 0x000fe2000001002b */
[----:B------:R-:W-:Y:S01]  /*0f90*/  FADD.FTZ R157, -R177, R148 ;  /* 0x00000094b19d7221 */ /* 0x000fe20000010100 */
[----:B------:R-:W-:Y:S01]  /*0fa0*/  FMUL.FTZ R141, R112, R191 ;  /* 0x000000bf708d7220 */ /* 0x000fe20000410000 */
[----:B------:R-:W-:-:S02]  /*0fb0*/  HADD2.F32 R107, -RZ, R26.H1_H1 ;  /* 0x3000001aff6b7230 */ /* 0x000fc40000004100 */
[----:B------:R-:W-:Y:S01]  /*0fc0*/  FMUL.FTZ R142, R144, R143 ;  /* 0x0000008f908e7220 */ /* 0x000fe20000410000 */
[----:B------:R-:W-:Y:S02]  /*0fd0*/  HADD2.F32 R152, -RZ, R111.H0_H0 ;  /* 0x2000006fff987230 */ /* 0x000fe40000004100 */
[----:B------:R-:W-:Y:S01]  /*0fe0*/  FMUL.FTZ R144, R112, R193 ;  /* 0x000000c170907220 */ /* 0x000fe20000410000 */
[----:B------:R-:W-:Y:S02]  /*0ff0*/  HADD2.F32 R148, -RZ, R27.H0_H0 ;  /* 0x2000001bff947230 */ /* 0x000fe40000004100 */
[----:B------:R-:W-:Y:S01]  /*1000*/  FADD.FTZ R197, -R177, R174 ;  /* 0x000000aeb1c57221 */ /* 0x000fe20000010100 */
[----:B------:R-:W-:Y:S01]  /*1010*/  FADD.FTZ R64, R64, R143 ;  /* 0x0000008f40407221 */ /* 0x000fe20000010000 */
[----:B------:R-:W-:Y:S01]  /*1020*/  FFMA.FTZ R44, R141, R143, R44 ;  /* 0x0000008f8d2c7223 */ /* 0x000fe2000001002c */
[----:B------:R-:W-:Y:S02]  /*1030*/  HADD2.F32 R176, -RZ, R111.H1_H1 ;  /* 0x3000006fffb07230 */ /* 0x000fe40000004100 */
[-C--:B------:R-:W-:Y:S01]  /*1040*/  FMUL.FTZ R143, R107, R146.reuse ;  /* 0x000000926b8f7220 */ /* 0x080fe20000410000 */
[----:B------:R-:W-:Y:S01]  /*1050*/  FADD.FTZ R65, R65, R146 ;  /* 0x0000009241417221 */ /* 0x000fe20000010000 */
[----:B------:R-:W-:Y:S01]  /*1060*/  FFMA.FTZ R45, R144, R146, R45 ;  /* 0x00000092902d7223 */ /* 0x000fe2000001002d */
[----:B------:R-:W-:Y:S01]  /*1070*/  FADD.FTZ R111, -R177, R152 ;  /* 0x00000098b16f7221 */ /* 0x000fe20000010100 */
[----:B------:R-:W-:Y:S01]  /*1080*/  FMUL.FTZ R145, R112, R195 ;  /* 0x000000c370917220 */ /* 0x000fe20000410000 */
[----:B------:R-:W-:-:S02]  /*1090*/  HADD2.F32 R107, -RZ, R27.H1_H1 ;  /* 0x3000001bff6b7230 */ /* 0x000fc40000004100 */
[----:B------:R-:W-:Y:S01]  /*10a0*/  FMUL.FTZ R146, R148, R147 ;  /* 0x0000009394927220 */ /* 0x000fe20000410000 */
[----:B------:R-:W-:Y:S01]  /*10b0*/  FMUL.FTZ R148, R112, R197 ;  /* 0x000000c570947220 */ /* 0x000fe20000410000 */
[----:B------:R-:W-:Y:S02]  /*10c0*/  HADD2.F32 R152, -RZ, R28.H0_H0 ;  /* 0x2000001cff987230 */ /* 0x000fe40000004100 */
[----:B------:R-:W-:Y:S01]  /*10d0*/  FADD.FTZ R199, -R177, R114 ;  /* 0x00000072b1c77221 */ /* 0x000fe20000010100 */
[----:B------:R-:W-:Y:S02]  /*10e0*/  HADD2.F32 R114, -RZ, R20.H0_H0 ;  /* 0x20000014ff727230 */ /* 0x000fe40000004100 */
[----:B------:R-:W-:Y:S01]  /*10f0*/  FADD.FTZ R66, R66, R147 ;  /* 0x0000009342427221 */ /* 0x000fe20000010000 */
[----:B------:R-:W-:Y:S01]  /*1100*/  FFMA.FTZ R46, R145, R147, R46 ;  /* 0x00000093912e7223 */ /* 0x000fe2000001002e */
[--C-:B------:R-:W-:Y:S02]  /*1110*/  HADD2.F32 R159, -RZ, R118.reuse.H0_H0 ;  /* 0x20000076ff9f7230 */ /* 0x100fe40000004100 */
[----:B------:R-:W-:Y:S01]  /*1120*/  FMUL.FTZ R147, R107, R150 ;  /* 0x000000966b937220 */ /* 0x000fe20000410000 */
[----:B------:R-:W-:-:S02]  /*1130*/  HADD2.F32 R162, -RZ, R118.H1_H1 ;  /* 0x30000076ffa27230 */ /* 0x000fc40000004100 */
[----:B------:R-:W-:Y:S01]  /*1140*/  FADD.FTZ R67, R67, R150 ;  /* 0x0000009643437221 */ /* 0x000fe20000010000 */
[----:B------:R-:W-:Y:S01]  /*1150*/  FFMA.FTZ R47, R148, R150, R47 ;  /* 0x00000096942f7223 */ /* 0x000fe2000001002f */
[----:B------:R-:W-:Y:S02]  /*1160*/  HADD2.F32 R118, -RZ, R109.H0_H0 ;  /* 0x2000006dff767230 */ /* 0x000fe40000004100 */
[C---:B------:R-:W-:Y:S01]  /*1170*/  FMUL.FTZ R3, R112.reuse, R3 ;  /* 0x0000000370037220 */ /* 0x040fe20000410000 */
[----:B------:R-:W-:Y:S01]  /*1180*/  FMUL.FTZ R149, R112, R199 ;  /* 0x000000c770957220 */ /* 0x000fe20000410000 */
[----:B------:R-:W-:Y:S02]  /*1190*/  HADD2.F32 R107, -RZ, R28.H1_H1 ;  /* 0x3000001cff6b7230 */ /* 0x000fe40000004100 */
[----:B------:R-:W-:Y:S01]  /*11a0*/  FMUL.FTZ R150, R152, R151 ;  /* 0x0000009798967220 */ /* 0x000fe20000410000 */
[----:B------:R-:W-:Y:S01]  /*11b0*/  FMUL.FTZ R152, R112, R201 ;  /* 0x000000c970987220 */ /* 0x000fe20000410000 */
[----:B------:R-:W-:-:S02]  /*11c0*/  HADD2.F32 R156, -RZ, R29.H0_H0 ;  /* 0x2000001dff9c7230 */ /* 0x000fc40000004100 */
[-C--:B------:R-:W-:Y:S01]  /*11d0*/  FMUL.FTZ R114, R114, R187.reuse ;  /* 0x000000bb72727220 */ /* 0x080fe20000410000 */
[----:B------:R-:W-:Y:S01]  /*11e0*/  FADD.FTZ R76, R76, R187 ;  /* 0x000000bb4c4c7221 */ /* 0x000fe20000010000 */
[----:B------:R-:W-:Y:S01]  /*11f0*/  FFMA.FTZ R32, R3, R187, R32 ;  /* 0x000000bb03207223 */ /* 0x000fe20000010020 */
[----:B------:R-:W-:Y:S01]  /*1200*/  FADD.FTZ R60, R60, R151 ;  /* 0x000000973c3c7221 */ /* 0x000fe20000010000 */
[----:B------:R-:W-:Y:S01]  /*1210*/  FFMA.FTZ R92, R149, R151, R92 ;  /* 0x00000097955c7223 */ /* 0x000fe2000001005c */
[----:B------:R-:W-:Y:S01]  /*1220*/  FADD.FTZ R169, -R177, R118 ;  /* 0x00000076b1a97221 */ /* 0x000fe20000010100 */
[-C--:B------:R-:W-:Y:S01]  /*1230*/  FMUL.FTZ R151, R107, R154.reuse ;  /* 0x0000009a6b977220 */ /* 0x080fe20000410000 */
[----:B------:R-:W-:Y:S01]  /*1240*/  FADD.FTZ R61, R61, R154 ;  /* 0x0000009a3d3d7221 */ /* 0x000fe20000010000 */
[----:B------:R-:W-:Y:S01]  /*1250*/  FFMA.FTZ R93, R152, R154, R93 ;  /* 0x0000009a985d7223 */ /* 0x000fe2000001005d */
[----:B------:R-:W-:Y:S01]  /*1260*/  FMUL.FTZ R153, R112, R203 ;  /* 0x000000cb70997220 */ /* 0x000fe20000410000 */
[----:B------:R-:W-:-:S02]  /*1270*/  HADD2.F32 R187, -RZ, R29.H1_H1 ;  /* 0x3000001dffbb7230 */ /* 0x000fc40000004100 */
[----:B------:R-:W-:Y:S01]  /*1280*/  FADD.FTZ R77, R77, R160 ;  /* 0x000000a04d4d7221 */ /* 0x000fe20000010000 */
[----:B------:R-:W-:Y:S02]  /*1290*/  HADD2.F32 R118, -RZ, R21.H0_H0 ;  /* 0x20000015ff767230 */ /* 0x000fe40000004100 */
[----:B------:R-:W-:Y:S01]  /*12a0*/  FFMA.FTZ R33, R116, R160, R33 ;  /* 0x000000a074217223 */ /* 0x000fe20000010021 */
[----:B------:R-:W-:Y:S01]  /*12b0*/  FMUL.FTZ R154, R156, R155 ;  /* 0x0000009b9c9a7220 */ /* 0x000fe20000410000 */
[----:B------:R-:W-:Y:S01]  /*12c0*/  FADD.FTZ R160, RZ, R114 ;  /* 0x00000072ffa07221 */ /* 0x000fe20000010000 */
[----:B------:R-:W-:Y:S01]  /*12d0*/  FMUL.FTZ R156, R112, R205 ;  /* 0x000000cd709c7220 */ /* 0x000fe20000410000 */
[----:B------:R-:W-:Y:S01]  /*12e0*/  FFMA.FTZ R107, R3, R114, RZ ;  /* 0x00000072036b7223 */ /* 0x000fe200000100ff */
[----:B------:R-:W-:Y:S01]  /*12f0*/  FADD.FTZ R62, R62, R155 ;  /* 0x0000009b3e3e7221 */ /* 0x000fe20000010000 */
[----:B------:R-:W-:Y:S01]  /*1300*/  FFMA.FTZ R94, R153, R155, R94 ;  /* 0x0000009b995e7223 */ /* 0x000fe2000001005e */
[-C--:B------:R-:W-:Y:S01]  /*1310*/  FMUL.FTZ R155, R187, R158.reuse ;  /* 0x0000009ebb9b7220 */ /* 0x080fe20000410000 */
[----:B------:R-:W-:Y:S01]  /*1320*/  FMUL.FTZ R118, R118, R189 ;  /* 0x000000bd76767220 */ /* 0x000fe20000410000 */
[----:B------:R-:W-:Y:S01]  /*1330*/  FADD.FTZ R63, R63, R158 ;  /* 0x0000009e3f3f7221 */ /* 0x000fe20000010000 */
[----:B------:R-:W-:Y:S01]  /*1340*/  FFMA.FTZ R95, R156, R158, R95 ;  /* 0x0000009e9c5f7223 */ /* 0x000fe2000001005f */
[----:B------:R-:W-:Y:S01]  /*1350*/  FADD.FTZ R187, R160, R115 ;  /* 0x00000073a0bb7221 */ /* 0x000fe20000010000 */
[----:B------:R-:W-:Y:S01]  /*1360*/  FMUL.FTZ R117, R112, R117 ;  /* 0x0000007570757220 */ /* 0x000fe20000410000 */
[----:B------:R-:W-:-:S02]  /*1370*/  FFMA.FTZ R158, R116, R115, R107 ;  /* 0x00000073749e7223 */ /* 0x000fc4000001006b */
[----:B------:R-:W-:Y:S01]  /*1380*/  FADD.FTZ R160, R187, R118 ;  /* 0x00000076bba07221 */ /* 0x000fe20000010000 */
[----:B------:R-:W-:Y:S02]  /*1390*/  HADD2.F32 R164, -RZ, R30.H0_H0 ;  /* 0x2000001effa47230 */ /* 0x000fe40000004100 */
[----:B------:R-:W-:Y:S01]  /*13a0*/  FFMA.FTZ R107, R117, R118, R158 ;  /* 0x00000076756b7223 */ /* 0x000fe2000001009e */
[----:B------:R-:W-:-:S03]  /*13b0*/  FADD.FTZ R187, R160, R119 ;  /* 0x00000077a0bb7221 */ /* 0x000fc60000010000 */
[----:B------:R-:W-:Y:S01]  /*13c0*/  FFMA.FTZ R160, R120, R119, R107 ;  /* 0x0000007778a07223 */ /* 0x000fe2000001006b */
[----:B------:R-:W-:Y:S01]  /*13d0*/  FADD.FTZ R185, -R177, R185 ;  /* 0x000000b9b1b97221 */ /* 0x000fe20000010100 */
[----:B------:R-:W-:Y:S01]  /*13e0*/  FMUL.FTZ R158, R164, R159 ;  /* 0x0000009fa49e7220 */ /* 0x000fe20000410000 */
[----:B------:R-:W-:Y:S01]  /*13f0*/  FADD.FTZ R164, R187, R122 ;  /* 0x0000007abba47221 */ /* 0x000fe20000010000 */
[----:B------:R-:W-:Y:S01]  /*1400*/  FADD.FTZ R78, R78, R189 ;  /* 0x000000bd4e4e7221 */ /* 0x000fe20000010000 */
[----:B------:R-:W-:Y:S01]  /*1410*/  FFMA.FTZ R34, R117, R189, R34 ;  /* 0x000000bd75227223 */ /* 0x000fe20000010022 */
[----:B------:R-:W-:Y:S01]  /*1420*/  FFMA.FTZ R107, R121, R122, R160 ;  /* 0x0000007a796b7223 */ /* 0x000fe200000100a0 */
[----:B------:R-:W-:Y:S02]  /*1430*/  HADD2.F32 R189, -RZ, R30.H1_H1 ;  /* 0x3000001effbd7230 */ /* 0x000fe40000004100 */
[C---:B------:R-:W-:Y:S01]  /*1440*/  FMUL.FTZ R157, R112.reuse, R157 ;  /* 0x0000009d709d7220 */ /* 0x040fe20000410000 */
        /* <DEDUP_REMOVED lines=11> */
[----:B------:R-:W-:Y:S01]  /*1500*/  FADD.FTZ R185, R162, R127 ;  /* 0x0000007fa2b97221 */ /* 0x000fe20000010000 */
[----:B------:R-:W-:Y:S02]  /*1510*/  FFMA.FTZ R168, R128, R127, R107 ;  /* 0x0000007f80a87223 */ /* 0x000fe4000001006b */
[----:B------:R-:W-:Y:S01]  /*1520*/  FMUL.FTZ R162, R164, R163 ;  /* 0x000000a3a4a27220 */ /* 0x000fe20000410000 */
[----:B------:R-:W-:Y:S01]  /*1530*/  FADD.FTZ R164, R185, R130 ;  /* 0x00000082b9a47221 */ /* 0x000fe20000010000 */
[----:B------:R-:W-:Y:S01]  /*1540*/  FFMA.FTZ R107, R129, R130, R168 ;  /* 0x00000082816b7223 */ /* 0x000fe200000100a8 */
[----:B------:R-:W-:Y:S02]  /*1550*/  FADD.FTZ R183, -R177, R183 ;  /* 0x000000b7b1b77221 */ /* 0x000fe40000010100 */
[----:B------:R-:W-:Y:S01]  /*1560*/  FADD.FTZ R185, R164, R131 ;  /* 0x00000083a4b97221 */ /* 0x000fe20000010000 */
[----:B------:R-:W-:Y:S01]  /*1570*/  FFMA.FTZ R168, R136, R131, R107 ;  /* 0x0000008388a87223 */ /* 0x000fe2000001006b */
[----:B------:R-:W-:-:S02]  /*1580*/  HADD2.F32 R187, -RZ, R31.H1_H1 ;  /* 0x3000001fffbb7230 */ /* 0x000fc40000004100 */
        /* <DEDUP_REMOVED lines=13> */
[----:B------:R-:W-:-:S03]  /*1660*/  FFMA.FTZ R107, R141, R142, R166 ;  /* 0x0000008e8d6b7223 */ /* 0x000fc600000100a6 */
[----:B------:R-:W-:Y:S01]  /*1670*/  FADD.FTZ R183, R168, R143 ;  /* 0x0000008fa8b77221 */ /* 0x000fe20000010000 */
[----:B------:R-:W-:Y:S01]  /*1680*/  FFMA.FTZ R168, R144, R143, R107 ;  /* 0x0000008f90a87223 */ /* 0x000fe2000001006b */
[----:B------:R-:W-:Y:S01]  /*1690*/  FMUL.FTZ R165, R112, R165 ;  /* 0x000000a570a57220 */ /* 0x000fe20000410000 */
[-C--:B------:R-:W-:Y:S01]  /*16a0*/  FMUL.FTZ R166, R170, R181.reuse ;  /* 0x000000b5aaa67220 */ /* 0x080fe20000410000 */
[----:B------:R-:W-:Y:S01]  /*16b0*/  FADD.FTZ R170, R183, R146 ;  /* 0x00000092b7aa7221 */ /* 0x000fe20000010000 */
[----:B------:R-:W-:Y:S01]  /*16c0*/  FFMA.FTZ R107, R145, R146, R168 ;  /* 0x00000092916b7223 */ /* 0x000fe200000100a8 */
[----:B------:R-:W-:Y:S02]  /*16d0*/  HADD2.F32 R185, -RZ, R132.H1_H1 ;  /* 0x30000084ffb97230 */ /* 0x000fe40000004100 */
        /* <DEDUP_REMOVED lines=12> */
[----:B------:R-:W-:Y:S01]  /*17a0*/  FFMA.FTZ R110, R152, R151, R107 ;  /* 0x00000097986e7223 */ /* 0x000fe2000001006b */
[----:B------:R-:W-:Y:S02]  /*17b0*/  HADD2.F32 R109, -RZ, R109.H1_H1 ;  /* 0x3000006dff6d7230 */ /* 0x000fe40000004100 */
[----:B------:R-:W-:Y:S01]  /*17c0*/  FMUL.FTZ R169, R112, R169 ;  /* 0x000000a970a97220 */ /* 0x000fe20000410000 */
        /* <DEDUP_REMOVED lines=8> */
[----:B------:R-:W-:-:S02]  /*1850*/  HADD2.F32 R183, -RZ, R133.H1_H1 ;  /* 0x30000085ffb77230 */ /* 0x000fc40000004100 */
[----:B------:R-:W-:Y:S01]  /*1860*/  FMUL.FTZ R172, R112, R171 ;  /* 0x000000ab70ac7220 */ /* 0x000fe20000410000 */
[----:B------:R-:W-:Y:S01]  /*1870*/  FADD.FTZ R174, R179, R158 ;  /* 0x0000009eb3ae7221 */ /* 0x000fe20000010000 */
[----:B------:R-:W-:Y:S01]  /*1880*/  FFMA.FTZ R107, R157, R158, R110 ;  /* 0x0000009e9d6b7223 */ /* 0x000fe2000001006e */
[----:B------:R-:W-:Y:S01]  /*1890*/  FADD.FTZ R55, R55, R108 ;  /* 0x0000006c37377221 */ /* 0x000fe20000010000 */
[-C--:B------:R-:W-:Y:S01]  /*18a0*/  FMUL.FTZ R171, R183, R108.reuse ;  /* 0x0000006cb7ab7220 */ /* 0x080fe20000410000 */
[----:B------:R-:W-:Y:S01]  /*18b0*/  FFMA.FTZ R87, R172, R108, R87 ;  /* 0x0000006cac577223 */ /* 0x000fe20000010057 */
[----:B------:R-:W-:Y:S01]  /*18c0*/  FADD.FTZ R179, R174, R159 ;  /* 0x0000009faeb37221 */ /* 0x000fe20000010000 */
[----:B------:R-:W-:-:S03]  /*18d0*/  FFMA.FTZ R108, R160, R159, R107 ;  /* 0x0000009fa06c7223 */ /* 0x000fc6000001006b */
[----:B------:R-:W-:Y:S01]  /*18e0*/  FADD.FTZ R110, R179, R162 ;  /* 0x000000a2b36e7221 */ /* 0x000fe20000010000 */
[----:B------:R-:W-:Y:S01]  /*18f0*/  FFMA.FTZ R107, R161, R162, R108 ;  /* 0x000000a2a16b7223 */ /* 0x000fe2000001006c */
[C---:B------:R-:W-:Y:S02]  /*1900*/  FADD.FTZ R175, -R177.reuse, R175 ;  /* 0x000000afb1af7221 */ /* 0x040fe40000010100 */
[----:B------:R-:W-:Y:S01]  /*1910*/  FADD.FTZ R179, R110, R163 ;  /* 0x000000a36eb37221 */ /* 0x000fe20000010000 */
[----:B------:R-:W-:Y:S01]  /*1920*/  FFMA.FTZ R110, R164, R163, R107 ;  /* 0x000000a3a46e7223 */ /* 0x000fe2000001006b */
[----:B------:R-:W-:Y:S01]  /*1930*/  FADD.FTZ R109, -R177, R176 ;  /* 0x000000b0b16d7221 */ /* 0x000fe20000010100 */
[----:B------:R-:W-:Y:S02]  /*1940*/  HADD2.F32 R177, -RZ, R106.H0_H0 ;  /* 0x2000006affb17230 */ /* 0x000fe40000004100 */
[----:B------:R-:W-:Y:S01]  /*1950*/  FADD.FTZ R108, R179, R166 ;  /* 0x000000a6b36c7221 */ /* 0x000fe20000010000 */
[----:B------:R-:W-:-:S02]  /*1960*/  HADD2.F32 R174, -RZ, R134.H0_H0 ;  /* 0x20000086ffae7230 */ /* 0x000fc40000004100 */
[----:B------:R-:W-:Y:S01]  /*1970*/  FFMA.FTZ R107, R165, R166, R110 ;  /* 0x000000a6a56b7223 */ /* 0x000fe2000001006e */
[----:B------:R-:W-:Y:S02]  /*1980*/  HADD2.F32 R106, -RZ, R106.H1_H1 ;  /* 0x3000006aff6a7230 */ /* 0x000fe40000004100 */
[C---:B------:R-:W-:Y:S01]  /*1990*/  FMUL.FTZ R175, R112.reuse, R175 ;  /* 0x000000af70af7220 */ /* 0x040fe20000410000 */
[----:B------:R-:W-:Y:S02]  /*19a0*/  HADD2.F32 R181, -RZ, R134.H1_H1 ;  /* 0x30000086ffb57230 */ /* 0x000fe40000004100 */
[----:B------:R-:W-:Y:S01]  /*19b0*/  FMUL.FTZ R176, R112, R173 ;  /* 0x000000ad70b07220 */ /* 0x000fe20000410000 */
        /* <DEDUP_REMOVED lines=11> */
[----:B------:R-:W-:Y:S01]  /*1a70*/  FFMA.FTZ R106, R172, R171, R107 ;  /* 0x000000abac6a7223 */ /* 0x000fe2000001006b */
[----:B------:R-:W-:Y:S02]  /*1a80*/  FMUL.FTZ R179, R112, R111 ;  /* 0x0000006f70b37220 */ /* 0x000fe40000410000 */
[----:B------:R-:W-:Y:S01]  /*1a90*/  FADD.FTZ R108, R173, R174 ;  /* 0x000000aead6c7221 */ /* 0x000fe20000010000 */
[----:B------:R-:W-:Y:S01]  /*1aa0*/  FFMA.FTZ R107, R175, R174, R106 ;  /* 0x000000aeaf6b7223 */ /* 0x000fe2000001006a */
        /* <DEDUP_REMOVED lines=14> */
[----:B------:R-:W-:Y:S06]  /*1b90*/  BRA `(.L_x_1656) ;  /* 0x00000000004c7947 */ /* 0x000fec0003800000 */
.L_x_1655:
        /* <DEDUP_REMOVED lines=12> */
[--C-:B------:R-:W-:Y:S02]  /*1c60*/  IMAD.WIDE.U32 R12, R13, 0x10, R4.reuse ;  /* 0x000000100d0c7825 */ /* 0x100fe400078e0004 */
[----:B------:R-:W5:Y:S02]  /*1c70*/  LDG.E.128 R16, desc[UR12][R16.64] ;  /* 0x0000000c10107981 */ /* 0x000f64000c1e1d00 */
[--C-:B------:R-:W-:Y:S02]  /*1c80*/  IMAD.WIDE.U32 R8, R9, 0x10, R4.reuse ;  /* 0x0000001009087825 */ /* 0x100fe400078e0004 */
[----:B------:R-:W5:Y:S02]  /*1c90*/  LDG.E.128 R12, desc[UR12][R12.64] ;  /* 0x0000000c0c0c7981 */ /* 0x000f64000c1e1d00 */
[----:B------:R-:W-:Y:S02]  /*1ca0*/  IMAD.WIDE.U32 R4, R7, 0x10, R4 ;  /* 0x0000001007047825 */ /* 0x000fe400078e0004 */
[----:B------:R-:W5:Y:S04]  /*1cb0*/  LDG.E.128 R8, desc[UR12][R8.64] ;  /* 0x0000000c08087981 */ /* 0x000f68000c1e1d00 */
[----:B------:R-:W5:Y:S02]  /*1cc0*/  LDG.E.128 R4, desc[UR12][R4.64] ;  /* 0x0000000c04047981 */ /* 0x000f64000c1e1d00 */
.L_x_1656:
        /* <DEDUP_REMOVED lines=32> */
.L_x_1658:
[----:B------:R-:W-:Y:S05]  /*1ed0*/  BSYNC.RECONVERGENT B0 ;  /* 0x0000000000007941 */ /* 0x000fea0003800200 */
.L_x_1657:
        /* <DEDUP_REMOVED lines=21> */
[----:B------:R-:W-:Y:S01]  /*2030*/  FADD.FTZ R104, R107, R104 ;  /* 0x000000686b687221 */ /* 0x000fe20000010000 */
[----:B------:R-:W-:-:S02]  /*2040*/  @P2 SHF.R.S32.HI R106, RZ, 0x1f, R113 ;  /* 0x0000001fff6a2819 */ /* 0x000fc40000011471 */
[----:B-1----:R-:W-:Y:S01]  /*2050*/  FADD.FTZ R183, R183, R108 ;  /* 0x0000006cb7b77221 */ /* 0x002fe20000010000 */
[----:B------:R-:W-:Y:S01]  /*2060*/  SHF.R.S32.HI R108, RZ, 0x1f, R105 ;  /* 0x0000001fff6c7819 */ /* 0x000fe20000011469 */
[----:B------:R-:W-:Y:S01]  /*2070*/  FADD.FTZ R104, R104, R109 ;  /* 0x0000006d68687221 */ /* 0x000fe20000010000 */
[----:B------:R-:W-:Y:S01]  /*2080*/  @P2 LEA.HI R106, R106, R113, RZ, 0x3 ;  /* 0x000000716a6a2211 */ /* 0x000fe200078f18ff */
[----:B------:R-:W-:Y:S01]  /*2090*/  FADD.FTZ R110, R110, R183 ;  /* 0x000000b76e6e7221 */ /* 0x000fe20000010000 */
[----:B------:R-:W-:Y:S01]  /*20a0*/  LEA.HI R108, R108, R105, RZ, 0x3 ;  /* 0x000000696c6c7211 */ /* 0x000fe200078f18ff */
[----:B------:R-:W-:Y:S01]  /*20b0*/  FADD.FTZ R104, R111, R104 ;  /* 0x000000686f687221 */ /* 0x000fe20000010000 */
[----:B------:R-:W-:Y:S01]  /*20c0*/  MOV R109, RZ ;  /* 0x000000ff006d7202 */ /* 0x000fe20000000f00 */
[----:B------:R-:W-:Y:S01]  /*20d0*/  FMUL.FTZ R113, R110, UR15 ;  /* 0x0000000f6e717c20 */ /* 0x000fe20008410000 */
[-C--:B------:R-:W-:Y:S01]  /*20e0*/  LEA.HI.SX32 R111, R108, R173.reuse, 0x1d ;  /* 0x000000ad6c6f7211 */ /* 0x080fe200078feaff */
[----:B------:R-:W-:Y:S01]  /*20f0*/  FMUL.FTZ R108, R104, UR15 ;  /* 0x0000000f686c7c20 */ /* 0x000fe20008410000 */
[----:B------:R-:W-:-:S02]  /*2100*/  @P2 LEA.HI.SX32 R109, R106, R173, 0x1d ;  /* 0x000000ad6a6d2211 */ /* 0x000fc400078feaff */
        /* <DEDUP_REMOVED lines=16> */
.L_x_1661:
        /* <DEDUP_REMOVED lines=9> */
.L_x_1662:
        /* <DEDUP_REMOVED lines=9> */
.L_x_1663:
        /* <DEDUP_REMOVED lines=9> */
.L_x_1664:
        /* <DEDUP_REMOVED lines=9> */
.L_x_1665:
        /* <DEDUP_REMOVED lines=9> */
.L_x_1666:
        /* <DEDUP_REMOVED lines=9> */
.L_x_1667:
        /* <DEDUP_REMOVED lines=10> */
.L_x_1660:
        /* <DEDUP_REMOVED lines=17> */
[----:B------:R-:W2:Y:S01]  /*2720*/  @P2 LDC R191, c[0x0][0x40c] ;  /* 0x00010300ffbf2b82 */ /* 0x000ea20000000800 */
[----:B------:R-:W-:-:S02]  /*2730*/  FADD.FTZ R183, R126, -R183 ;  /* 0x800000b77eb77221 */ /* 0x000fc40000010000 */
[----:B------:R-:W-:Y:S02]  /*2740*/  FSEL R188, R107, RZ, P1 ;  /* 0x000000ff6bbc7208 */ /* 0x000fe40000800000 */
[----:B------:R-:W-:Y:S01]  /*2750*/  FMUL.FTZ R183, R112, R183 ;  /* 0x000000b770b77220 */ /* 0x000fe20000410000 */
[----:B0-----:R-:W-:Y:S02]  /*2760*/  @P2 FMUL.FTZ R101, R185, R102 ;  /* 0x00000066b9652220 */ /* 0x001fe40000410000 */
[----:B------:R-:W0:Y:S02]  /*2770*/  @P2 LDC R187, c[0x0][0x40c] ;  /* 0x00010300ffbb2b82 */ /* 0x000e240000000800 */
[----:B------:R-:W-:Y:S02]  /*2780*/  FSEL R190, R183, RZ, P1 ;  /* 0x000000ffb7be7208 */ /* 0x000fe40000800000 */
[----:B------:R-:W-:Y:S01]  /*2790*/  @P2 F2FP.F16.F32.PACK_AB R104, RZ, R101 ;  /* 0x00000065ff68223e */ /* 0x000fe200000000ff */
[----:B------:R-:W-:Y:S01]  /*27a0*/  FFMA.FTZ R101, R117, R108, R113 ;  /* 0x0000006c75657223 */ /* 0x000fe20000010071 */
[----:B-1----:R-:W-:-:S02]  /*27b0*/  @P2 FMUL.FTZ R100, R184, R105 ;  /* 0x00000069b8642220 */ /* 0x002fc40000410000 */
[----:B------:R-:W1:Y:S01]  /*27c0*/  @P2 LDC R102, c[0x0][0x40c] ;  /* 0x00010300ff662b82 */ /* 0x000e620000000800 */
[----:B------:R-:W-:Y:S02]  /*27d0*/  FADD.FTZ R101, R118, -R101 ;  /* 0x8000006576657221 */ /* 0x000fe40000010000 */
[----:B------:R-:W-:Y:S02]  /*27e0*/  @P2 F2FP.F16.F32.PACK_AB R103, RZ, R100 ;  /* 0x00000064ff67223e */ /* 0x000fe400000000ff */
[----:B------:R-:W-:Y:S01]  /*27f0*/  FMUL.FTZ R101, R112, R101 ;  /* 0x0000006570657220 */ /* 0x000fe20000410000 */
[----:B------:R-:W-:Y:S02]  /*2800*/  FFMA.FTZ R100, R120, R108, R113 ;  /* 0x0000006c78647223 */ /* 0x000fe40000010071 */
[----:B------:R-:W3:Y:S01]  /*2810*/  @P2 LDC R110, c[0x0][0x40c] ;  /* 0x00010300ff6e2b82 */ /* 0x000ee20000000800 */
[----:B------:R-:W-:Y:S01]  /*2820*/  @P2 PRMT R96, R103, 0x7610, R96 ;  /* 0x0000761067602816 */ /* 0x000fe20000000060 */
[----:B------:R-:W-:Y:S01]  /*2830*/  FADD.FTZ R105, R119, -R100 ;  /* 0x8000006477697221 */ /* 0x000fe20000010000 */
[----:B------:R-:W-:Y:S01]  /*2840*/  FSEL R186, R101, RZ, P1 ;  /* 0x000000ff65ba7208 */ /* 0x000fe20000800000 */
[----:B------:R-:W-:Y:S01]  /*2850*/  FADD.FTZ R101, R123, -R106 ;  /* 0x8000006a7b657221 */ /* 0x000fe20000010000 */
[----:B------:R-:W-:Y:S01]  /*2860*/  @P2 PRMT R96, R96, 0x5410, R104 ;  /* 0x0000541060602816 */ /* 0x000fe20000000068 */
[----:B------:R-:W-:-:S02]  /*2870*/  FMUL.FTZ R105, R112, R105 ;  /* 0x0000006970697220 */ /* 0x000fc40000410000 */
[----:B------:R-:W4:Y:S01]  /*2880*/  @P2 LDC R193, c[0x0][0x40c] ;  /* 0x00010300ffc12b82 */ /* 0x000f220000000800 */
[----:B------:R-:W-:Y:S01]  /*2890*/  FMUL.FTZ R101, R112, R101 ;  /* 0x0000006570657220 */ /* 0x000fe20000410000 */
[----:B0-----:R-:W-:Y:S01]  /*28a0*/  @P2 FMUL.FTZ R100, R186, R187 ;  /* 0x000000bbba642220 */ /* 0x001fe20000410000 */
[----:B------:R-:W-:-:S03]  /*28b0*/  FSEL R187, R105, RZ, P1 ;  /* 0x000000ff69bb7208 */ /* 0x000fc60000800000 */
[----:B------:R-:W-:Y:S01]  /*28c0*/  FSEL R189, R101, RZ, P1 ;  /* 0x000000ff65bd7208 */ /* 0x000fe20000800000 */
[----:B--2---:R-:W-:Y:S01]  /*28d0*/  @P2 FMUL.FTZ R101, R188, R191 ;  /* 0x000000bfbc652220 */ /* 0x004fe20000410000 */
[----:B------:R-:W-:Y:S01]  /*28e0*/  @P2 F2FP.F16.F32.PACK_AB R105, RZ, R100 ;  /* 0x00000064ff69223e */ /* 0x000fe200000000ff */
[----:B-1----:R-:W-:-:S03]  /*28f0*/  @P2 FMUL.FTZ R100, R187, R102 ;  /* 0x00000066bb642220 */ /* 0x002fc60000410000 */
[----:B------:R-:W-:Y:S01]  /*2900*/  @P2 F2FP.F16.F32.PACK_AB R107, RZ, R101 ;  /* 0x00000065ff6b223e */ /* 0x000fe200000000ff */
[----:B------:R-:W-:Y:S01]  /*2910*/  FADD.FTZ R101, R127, -R192 ;  /* 0x800000c07f657221 */ /* 0x000fe20000010000 */
[----:B------:R-:W-:Y:S01]  /*2920*/  @P2 F2FP.F16.F32.PACK_AB R106, RZ, R100 ;  /* 0x00000064ff6a223e */ /* 0x000fe200000000ff */
[----:B---3--:R-:W-:Y:S02]  /*2930*/  @P2 FMUL.FTZ R102, R189, R110 ;  /* 0x0000006ebd662220 */ /* 0x008fe40000410000 */
[----:B------:R-:W-:Y:S01]  /*2940*/  FMUL.FTZ R183, R112, R101 ;  /* 0x0000006570b77220 */ /* 0x000fe20000410000 */
[----:B------:R-:W-:Y:S02]  /*2950*/  @P2 PRMT R97, R105, 0x7610, R97 ;  /* 0x0000761069612816 */ /* 0x000fe40000000061 */
[----:B------:R-:W-:Y:S02]  /*2960*/  @P2 PRMT R98, R107, 0x7610, R98 ;  /* 0x000076106b622816 */ /* 0x000fe40000000062 */
[----:B------:R-:W-:Y:S01]  /*2970*/  @P2 F2FP.F16.F32.PACK_AB R110, RZ, R102 ;  /* 0x00000066ff6e223e */ /* 0x000fe200000000ff */
[----:B----4-:R-:W-:Y:S01]  /*2980*/  @P2 FMUL.FTZ R182, R190, R193 ;  /* 0x000000c1beb62220 */ /* 0x010fe20000410000 */
[----:B------:R-:W-:-:S02]  /*2990*/  FSEL R183, R183, RZ, P1 ;  /* 0x000000ffb7b77208 */ /* 0x000fc40000800000 */
[----:B------:R-:W-:Y:S02]  /*29a0*/  F2FP.F16.F32.PACK_AB R100, R185, R184 ;  /* 0x000000b8b964723e */ /* 0x000fe400000000ff */
[----:B------:R-:W-:Y:S02]  /*29b0*/  @P2 F2FP.F16.F32.PACK_AB R182, RZ, R182 ;  /* 0x000000b6ffb6223e */ /* 0x000fe400000000ff */
[----:B------:R-:W-:Y:S02]  /*29c0*/  F2FP.F16.F32.PACK_AB R101, R187, R186 ;  /* 0x000000babb65723e */ /* 0x000fe400000000ff */
[----:B------:R-:W-:Y:S02]  /*29d0*/  F2FP.F16.F32.PACK_AB R102, R189, R188 ;  /* 0x000000bcbd66723e */ /* 0x000fe400000000ff */
[----:B------:R-:W-:Y:S02]  /*29e0*/  @P2 PRMT R97, R97, 0x5410, R106 ;  /* 0x0000541061612816 */ /* 0x000fe4000000006a */
[----:B------:R-:W-:-:S02]  /*29f0*/  F2FP.F16.F32.PACK_AB R103, R183, R190 ;  /* 0x000000beb767723e */ /* 0x000fc400000000ff */
[----:B------:R-:W-:Y:S02]  /*2a00*/  @P2 PRMT R98, R98, 0x5410, R110 ;  /* 0x0000541062622816 */ /* 0x000fe4000000006e */
[----:B------:R-:W-:Y:S01]  /*2a10*/  @P2 PRMT R99, R182, 0x7610, R99 ;  /* 0x00007610b6632816 */ /* 0x000fe20000000063 */
[----:B------:R-:W-:Y:S06]  /*2a20*/  @!P2 BRA `(.L_x_1668) ;  /* 0x000000080040a947 */ /* 0x000fec0003800000 */
[----:B------:R-:W-:-:S05]  /*2a30*/  FMUL.FTZ R104, R183, UR16 ;  /* 0x00000010b7687c20 */ /* 0x000fca0008410000 */
[----:B------:R-:W-:-:S04]  /*2a40*/  F2FP.F16.F32.PACK_AB R104, RZ, R104 ;  /* 0x00000068ff68723e */ /* 0x000fc800000000ff */
[----:B------:R-:W-:Y:S01]  /*2a50*/  PRMT R99, R99, 0x5410, R104 ;  /* 0x0000541063637816 */ /* 0x000fe20000000068 */
[----:B------:R-:W-:Y:S06]  /*2a60*/  BRA `(.L_x_1668) ;  /* 0x0000000800307947 */ /* 0x000fec0003800000 */
.L_x_1659:
        /* <DEDUP_REMOVED lines=24> */
[--C-:B------:R-:W-:Y:S01]  /*2bf0*/  @P1 FFMA.FTZ R195, R125, R108, R113.reuse ;  /* 0x0000006c7dc31223 */ /* 0x100fe20000010071 */
[----:B0-----:R-:W-:Y:S01]  /*2c00*/  @P2 FMUL.FTZ R105, R105, R106 ;  /* 0x0000006a69692220 */ /* 0x001fe20000410000 */
[----:B------:R-:W-:Y:S01]  /*2c10*/  @P1 FFMA.FTZ R106, R120, R108, R113 ;  /* 0x0000006c786a1223 */ /* 0x000fe20000010071 */
[----:B------:R-:W-:Y:S01]  /*2c20*/  @P1 FFMA.FTZ R183, R112, R187, R183 ;  /* 0x000000bb70b71223 */ /* 0x000fe200000100b7 */
[----:B------:R-:W0:Y:S01]  /*2c30*/  @P2 LDC R104, c[0x0][0x40c] ;  /* 0x00010300ff682b82 */ /* 0x000e220000000800 */
[----:B------:R-:W-:-:S02]  /*2c40*/  HADD2.F32 R187, -RZ, R18.H0_H0 ;  /* 0x20000012ffbb7230 */ /* 0x000fc40000004100 */
[----:B------:R-:W-:Y:S01]  /*2c50*/  @P1 FADD.FTZ R106, R119, -R106 ;  /* 0x8000006a776a1221 */ /* 0x000fe20000010000 */
[----:B------:R-:W-:Y:S01]  /*2c60*/  @P1 FADD.FTZ R193, R122, -R193 ;  /* 0x800000c17ac11221 */ /* 0x000fe20000010000 */
[----:B------:R-:W-:Y:S01]  /*2c70*/  @P2 F2FP.F16.F32.PACK_AB R105, RZ, R105 ;  /* 0x00000069ff69223e */ /* 0x000fe200000000ff */
[----:B-1----:R-:W-:Y:S01]  /*2c80*/  @P2 FMUL.FTZ R107, R107, R182 ;  /* 0x000000b66b6b2220 */ /* 0x002fe20000410000 */
[----:B------:R-:W-:Y:S01]  /*2c90*/  @P1 FFMA.FTZ R185, R112, R106, R185 ;  /* 0x0000006a70b91223 */ /* 0x000fe200000100b9 */
[----:B------:R-:W-:Y:S01]  /*2ca0*/  @P1 FFMA.FTZ R106, R124, R108, R113 ;  /* 0x0000006c7c6a1223 */ /* 0x000fe20000010071 */
[----:B------:R-:W1:Y:S01]  /*2cb0*/  @P2 LDC R110, c[0x0][0x40c] ;  /* 0x00010300ff6e2b82 */ /* 0x000e620000000800 */
[----:B------:R-:W-:Y:S01]  /*2cc0*/  @P1 FADD.FTZ R182, R126, -R195 ;  /* 0x800000c37eb61221 */ /* 0x000fe20000010000 */
[C---:B------:R-:W-:Y:S01]  /*2cd0*/  @P1 FFMA.FTZ R187, R112.reuse, R193, R187 ;  /* 0x000000c170bb1223 */ /* 0x040fe200000100bb */
[----:B------:R-:W-:Y:S01]  /*2ce0*/  @P1 FADD.FTZ R106, R123, -R106 ;  /* 0x8000006a7b6a1221 */ /* 0x000fe20000010000 */
[----:B------:R-:W-:Y:S01]  /*2cf0*/  @P2 F2FP.F16.F32.PACK_AB R107, RZ, R107 ;  /* 0x0000006bff6b223e */ /* 0x000fe200000000ff */
[C---:B------:R-:W-:Y:S01]  /*2d00*/  @P1 FFMA.FTZ R191, R112.reuse, R182, R191 ;  /* 0x000000b670bf1223 */ /* 0x040fe200000100bf */
[----:B------:R-:W-:Y:S01]  /*2d10*/  @P2 PRMT R96, R105, 0x7610, R96 ;  /* 0x0000761069602816 */ /* 0x000fe20000000060 */
[----:B------:R-:W-:Y:S01]  /*2d20*/  @P1 FFMA.FTZ R189, R112, R106, R189 ;  /* 0x0000006a70bd1223 */ /* 0x000fe200000100bd */
[----:B------:R-:W3:Y:S01]  /*2d30*/  @P2 LDC R186, c[0x0][0x40c] ;  /* 0x00010300ffba2b82 */ /* 0x000ee20000000800 */
[----:B--2---:R-:W-:Y:S01]  /*2d40*/  @P2 FMUL.FTZ R187, R187, R184 ;  /* 0x000000b8bbbb2220 */ /* 0x004fe20000410000 */
[----:B------:R-:W-:-:S04]  /*2d50*/  @P2 PRMT R96, R96, 0x5410, R107 ;  /* 0x0000541060602816 */ /* 0x000fc8000000006b */
[----:B------:R-:W-:Y:S02]  /*2d60*/  @P2 F2FP.F16.F32.PACK_AB R187, RZ, R187 ;  /* 0x000000bbffbb223e */ /* 0x000fe400000000ff */
[----:B------:R-:W2:Y:S01]  /*2d70*/  @P2 LDC R188, c[0x0][0x40c] ;  /* 0x00010300ffbc2b82 */ /* 0x000ea20000000800 */
[----:B0-----:R-:W-:Y:S01]  /*2d80*/  @P2 FMUL.FTZ R183, R183, R104 ;  /* 0x00000068b7b72220 */ /* 0x001fe20000410000 */
[----:B------:R-:W-:-:S04]  /*2d90*/  @P2 PRMT R98, R187, 0x7610, R98 ;  /* 0x00007610bb622816 */ /* 0x000fc80000000062 */
        /* <DEDUP_REMOVED lines=20> */
.L_x_1669:
[----:B------:R-:W-:Y:S01]  /*2ee0*/  ISETP.GT.AND P3, PT, R2, RZ, PT ;  /* 0x000000ff0200720c */ /* 0x000fe20003f64270 */
[----:B------:R-:W-:Y:S01]  /*2ef0*/  @P1 FFMA.FTZ R103, R3, R108, R113 ;  /* 0x0000006c03671223 */ /* 0x000fe20000010071 */
[--C-:B------:R-:W-:Y:S01]  /*2f00*/  HADD2.F32 R101, -RZ, R16.reuse.H0_H0 ;  /* 0x20000010ff657230 */ /* 0x100fe20000004100 */
[----:B------:R-:W0:Y:S01]  /*2f10*/  @P2 LDC R106, c[0x0][0x40c] ;  /* 0x00010300ff6a2b82 */ /* 0x000e220000000800 */
[----:B------:R-:W-:Y:S02]  /*2f20*/  HADD2.F32 R102, -RZ, R16.H1_H1 ;  /* 0x30000010ff667230 */ /* 0x000fe40000004100 */
[----:B------:R-:W-:Y:S01]  /*2f30*/  @P1 FADD.FTZ R103, R114, -R103 ;  /* 0x8000006772671221 */ /* 0x000fe20000010000 */
[--C-:B------:R-:W-:Y:S02]  /*2f40*/  HADD2.F32 R107, -RZ, R17.reuse.H0_H0 ;  /* 0x20000011ff6b7230 */ /* 0x100fe40000004100 */
[----:B------:R-:W-:Y:S02]  /*2f50*/  HADD2.F32 R110, -RZ, R17.H1_H1 ;  /* 0x30000011ff6e7230 */ /* 0x000fe40000004100 */
[----:B------:R-:W-:Y:S01]  /*2f60*/  @P1 FFMA.FTZ R101, R112, R103, R101 ;  /* 0x0000006770651223 */ /* 0x000fe20000010065 */
[--C-:B------:R-:W-:Y:S01]  /*2f70*/  HADD2.F32 R183, -RZ, R18.reuse.H0_H0 ;  /* 0x20000012ffb77230 */ /* 0x100fe20000004100 */
        /* <DEDUP_REMOVED lines=12> */
[C---:B------:R-:W-:Y:S01]  /*3040*/  @P3 FFMA.FTZ R110, R112.reuse, R187, R110 ;  /* 0x000000bb706e3223 */ /* 0x040fe2000001006e */
[----:B------:R-:W-:Y:S01]  /*3050*/  @P3 FFMA.FTZ R183, R112, R104, R183 ;  /* 0x0000006870b73223 */ /* 0x000fe200000100b7 */
[----:B------:R-:W-:-:S02]  /*3060*/  HADD2.F32 R187, -RZ, R19.H0_H0 ;  /* 0x20000013ffbb7230 */ /* 0x000fc40000004100 */
[----:B------:R-:W-:Y:S01]  /*3070*/  @P3 FADD.FTZ R105, R118, -R105 ;  /* 0x8000006976693221 */ /* 0x000fe20000010000 */
[----:B------:R-:W3:Y:S01]  /*3080*/  @P2 LDC R182, c[0x0][0x40c] ;  /* 0x00010300ffb62b82 */ /* 0x000ee20000000800 */
[-C--:B------:R-:W-:Y:S01]  /*3090*/  @P3 FFMA.FTZ R104, R128, R108.reuse, R113 ;  /* 0x0000006c80683223 */ /* 0x080fe20000010071 */
[----:B------:R-:W-:Y:S02]  /*30a0*/  HADD2.F32 R189, -RZ, R19.H1_H1 ;  /* 0x30000013ffbd7230 */ /* 0x000fe40000004100 */
[----:B------:R-:W-:Y:S01]  /*30b0*/  @P3 FFMA.FTZ R107, R112, R105, R107 ;  /* 0x00000069706b3223 */ /* 0x000fe2000001006b */
[----:B------:R-:W-:Y:S01]  /*30c0*/  @P3 FFMA.FTZ R105, R125, R108, R113 ;  /* 0x0000006c7d693223 */ /* 0x000fe20000010071 */
[----:B------:R-:W-:Y:S01]  /*30d0*/  @P3 FADD.FTZ R184, R123, -R184 ;  /* 0x800000b87bb83221 */ /* 0x000fe20000010000 */
[----:B------:R-:W-:Y:S01]  /*30e0*/  @P3 FADD.FTZ R104, R127, -R104 ;  /* 0x800000687f683221 */ /* 0x000fe20000010000 */
[----:B0-----:R-:W-:Y:S01]  /*30f0*/  @P2 FMUL.FTZ R106, R107, R106 ;  /* 0x0000006a6b6a2220 */ /* 0x001fe20000410000 */
[----:B------:R-:W0:Y:S01]  /*3100*/  @P2 LDC R188, c[0x0][0x40c] ;  /* 0x00010300ffbc2b82 */ /* 0x000e220000000800 */
[----:B------:R-:W-:Y:S01]  /*3110*/  @P3 FADD.FTZ R105, R126, -R105 ;  /* 0x800000697e693221 */ /* 0x000fe20000010000 */
[----:B-1----:R-:W-:Y:S01]  /*3120*/  @P2 FMUL.FTZ R103, R102, R103 ;  /* 0x0000006766672220 */ /* 0x002fe20000410000 */
[C---:B------:R-:W-:Y:S01]  /*3130*/  @P3 FFMA.FTZ R185, R112.reuse, R184, R185 ;  /* 0x000000b870b93223 */ /* 0x040fe200000100b9 */
[C---:B------:R-:W-:Y:S01]  /*3140*/  @P3 FFMA.FTZ R189, R112.reuse, R104, R189 ;  /* 0x0000006870bd3223 */ /* 0x040fe200000100bd */
[----:B------:R-:W-:Y:S01]  /*3150*/  @P3 FFMA.FTZ R187, R112, R105, R187 ;  /* 0x0000006970bb3223 */ /* 0x000fe200000100bb */
[----:B------:R-:W-:-:S02]  /*3160*/  @P2 F2FP.F16.F32.PACK_AB R106, RZ, R106 ;  /* 0x0000006aff6a223e */ /* 0x000fc400000000ff */
[----:B------:R-:W1:Y:S01]  /*3170*/  @P2 LDC R191, c[0x0][0x40c] ;  /* 0x00010300ffbf2b82 */ /* 0x000e620000000800 */
[----:B--2---:R-:W-:Y:S01]  /*3180*/  @P2 FMUL.FTZ R100, R101, R100 ;  /* 0x0000006465642220 */ /* 0x004fe20000410000 */
[----:B------:R-:W-:Y:S02]  /*3190*/  @P2 F2FP.F16.F32.PACK_AB R105, RZ, R103 ;  /* 0x00000067ff69223e */ /* 0x000fe400000000ff */
[----:B------:R-:W-:Y:S02]  /*31a0*/  @P2 PRMT R97, R106, 0x7610, R97 ;  /* 0x000076106a612816 */ /* 0x000fe40000000061 */
[----:B------:R-:W-:Y:S02]  /*31b0*/  @P2 F2FP.F16.F32.PACK_AB R104, RZ, R100 ;  /* 0x00000064ff68223e */ /* 0x000fe400000000ff */
[----:B------:R-:W2:Y:S01]  /*31c0*/  @P2 LDC R186, c[0x0][0x40c] ;  /* 0x00010300ffba2b82 */ /* 0x000ea20000000800 */
[----:B---3--:R-:W-:Y:S01]  /*31d0*/  @P2 FMUL.FTZ R103, R183, R182 ;  /* 0x000000b6b7672220 */ /* 0x008fe20000410000 */
[----:B------:R-:W-:-:S04]  /*31e0*/  @P2 PRMT R96, R104, 0x7610, R96 ;  /* 0x0000761068602816 */ /* 0x000fc80000000060 */
[----:B------:R-:W-:Y:S02]  /*31f0*/  @P2 F2FP.F16.F32.PACK_AB R184, RZ, R103 ;  /* 0x00000067ffb8223e */ /* 0x000fe400000000ff */
[----:B------:R-:W3:Y:S01]  /*3200*/  @P2 LDC R190, c[0x0][0x40c] ;  /* 0x00010300ffbe2b82 */ /* 0x000ee20000000800 */
[----:B0-----:R-:W-:Y:S01]  /*3210*/  @P2 FMUL.FTZ R188, R187, R188 ;  /* 0x000000bcbbbc2220 */ /* 0x001fe20000410000 */
[----:B------:R-:W-:Y:S02]  /*3220*/  @P2 PRMT R98, R184, 0x7610, R98 ;  /* 0x00007610b8622816 */ /* 0x000fe40000000062 */
[----:B------:R-:W-:Y:S02]  /*3230*/  F2FP.F16.F32.PACK_AB R103, R189, R187 ;  /* 0x000000bbbd67723e */ /* 0x000fe400000000ff */
[----:B------:R-:W-:Y:S01]  /*3240*/  @P2 F2FP.F16.F32.PACK_AB R188, RZ, R188 ;  /* 0x000000bcffbc223e */ /* 0x000fe200000000ff */
[----:B-1----:R-:W-:Y:S01]  /*3250*/  @P2 FMUL.FTZ R100, R110, R191 ;  /* 0x000000bf6e642220 */ /* 0x002fe20000410000 */
[----:B------:R-:W-:-:S02]  /*3260*/  @P2 PRMT R96, R96, 0x5410, R105 ;  /* 0x0000541060602816 */ /* 0x000fc40000000069 */
[----:B------:R-:W-:Y:S02]  /*3270*/  @P2 PRMT R99, R188, 0x7610, R99 ;  /* 0x00007610bc632816 */ /* 0x000fe40000000063 */
[----:B------:R-:W-:Y:S02]  /*3280*/  @P2 F2FP.F16.F32.PACK_AB R182, RZ, R100 ;  /* 0x00000064ffb6223e */ /* 0x000fe400000000ff */
[----:B------:R-:W-:Y:S01]  /*3290*/  F2FP.F16.F32.PACK_AB R100, R102, R101 ;  /* 0x000000656664723e */ /* 0x000fe200000000ff */
[C---:B--2---:R-:W-:Y:S01]  /*32a0*/  @P2 FMUL.FTZ R186, R185.reuse, R186 ;  /* 0x000000bab9ba2220 */ /* 0x044fe20000410000 */
[----:B------:R-:W-:Y:S02]  /*32b0*/  F2FP.F16.F32.PACK_AB R101, R110, R107 ;  /* 0x0000006b6e65723e */ /* 0x000fe400000000ff */
[----:B------:R-:W-:Y:S02]  /*32c0*/  F2FP.F16.F32.PACK_AB R102, R185, R183 ;  /* 0x000000b7b966723e */ /* 0x000fe400000000ff */
[----:B------:R-:W-:-:S02]  /*32d0*/  @P2 F2FP.F16.F32.PACK_AB R186, RZ, R186 ;  /* 0x000000baffba223e */ /* 0x000fc400000000ff */
[----:B------:R-:W-:Y:S01]  /*32e0*/  @P2 PRMT R97, R97, 0x5410, R182 ;  /* 0x0000541061612816 */ /* 0x000fe200000000b6 */
[----:B---3--:R-:W-:Y:S01]  /*32f0*/  @P2 FMUL.FTZ R190, R189, R190 ;  /* 0x000000bebdbe2220 */ /* 0x008fe20000410000 */
[----:B------:R-:W-:-:S04]  /*3300*/  @P2 PRMT R98, R98, 0x5410, R186 ;  /* 0x0000541062622816 */ /* 0x000fc800000000ba */
[----:B------:R-:W-:-:S04]  /*3310*/  @P2 F2FP.F16.F32.PACK_AB R190, RZ, R190 ;  /* 0x000000beffbe223e */ /* 0x000fc800000000ff */
[----:B------:R-:W-:-:S07]  /*3320*/  @P2 PRMT R99, R99, 0x5410, R190 ;  /* 0x0000541063632816 */ /* 0x000fce00000000be */
.L_x_1668:
        /* <DEDUP_REMOVED lines=12> */
[--C-:B0-----:R-:W-:Y:S02]  /*33f0*/  HADD2.F32 R101, -RZ, R12.reuse.H0_H0 ;  /* 0x2000000cff657230 */ /* 0x101fe40000004100 */
[----:B------:R-:W-:Y:S02]  /*3400*/  HADD2.F32 R102, -RZ, R12.H1_H1 ;  /* 0x3000000cff667230 */ /* 0x000fe40000004100 */
[----:B------:R-:W-:Y:S02]  /*3410*/  HADD2.F32 R107, -RZ, R13.H1_H1 ;  /* 0x3000000dff6b7230 */ /* 0x000fe40000004100 */
[----:B------:R-:W-:Y:S01]  /*3420*/  HADD2.F32 R183, -RZ, R14.H0_H0 ;  /* 0x2000000effb77230 */ /* 0x000fe20000004100 */
[----:B------:R-:W0:Y:S01]  /*3430*/  @P2 LDC R182, c[0x0][0x40c] ;  /* 0x00010300ffb62b82 */ /* 0x000e220000000800 */
[----:B------:R-:W-:-:S02]  /*3440*/  HADD2.F32 R187, -RZ, R15.H0_H0 ;  /* 0x2000000fffbb7230 */ /* 0x000fc40000004100 */
[----:B------:R-:W-:Y:S02]  /*3450*/  HADD2.F32 R188, -RZ, R15.H1_H1 ;  /* 0x3000000fffbc7230 */ /* 0x000fe40000004100 */
[-CC-:B------:R-:W-:Y:S01]  /*3460*/  @P3 FFMA.FTZ R103, R129, R108.reuse, R113.reuse ;  /* 0x0000006c81673223 */ /* 0x180fe20000010071 */
[-CC-:B------:R-:W-:Y:S01]  /*3470*/  @P3 FFMA.FTZ R100, R136, R108.reuse, R113.reuse ;  /* 0x0000006c88643223 */ /* 0x180fe20000010071 */
[-CC-:B------:R-:W-:Y:S01]  /*3480*/  @P3 FFMA.FTZ R185, R141, R108.reuse, R113.reuse ;  /* 0x0000006c8db93223 */ /* 0x180fe20000010071 */
[-C--:B------:R-:W-:Y:S01]  /*3490*/  @P3 FFMA.FTZ R189, R145, R108.reuse, R113 ;  /* 0x0000006c91bd3223 */ /* 0x080fe20000010071 */
        /* <DEDUP_REMOVED lines=14> */
[----:B------:R-:W-:Y:S02]  /*3580*/  HADD2.F32 R185, -RZ, R14.H1_H1 ;  /* 0x3000000effb97230 */ /* 0x000fe40000004100 */
[C---:B------:R-:W-:Y:S01]  /*3590*/  @P3 FFMA.FTZ R105, R112.reuse, R103, R105 ;  /* 0x0000006770693223 */ /* 0x040fe20000010069 */
[----:B------:R-:W4:Y:S01]  /*35a0*/  @P2 LDC R191, c[0x0][0x40c] ;  /* 0x00010300ffbf2b82 */ /* 0x000f220000000800 */
[----:B------:R-:W-:Y:S01]  /*35b0*/  @P3 FADD.FTZ R103, R143, -R100 ;  /* 0x800000648f673221 */ /* 0x000fe20000010000 */
[----:B-1----:R-:W-:Y:S01]  /*35c0*/  @P2 FMUL.FTZ R100, R101, R110 ;  /* 0x0000006e65642220 */ /* 0x002fe20000410000 */
[----:B------:R-:W-:Y:S01]  /*35d0*/  @P3 FFMA.FTZ R183, R112, R104, R183 ;  /* 0x0000006870b73223 */ /* 0x000fe200000100b7 */
[----:B------:R-:W-:Y:S01]  /*35e0*/  @P3 FADD.FTZ R106, R146, -R189 ;  /* 0x800000bd926a3221 */ /* 0x000fe20000010000 */
[----:B------:R-:W-:Y:S01]  /*35f0*/  @P3 FFMA.FTZ R185, R112, R103, R185 ;  /* 0x0000006770b93223 */ /* 0x000fe200000100b9 */
[----:B------:R-:W-:Y:S01]  /*3600*/  @P3 FFMA.FTZ R104, R148, R108, R113 ;  /* 0x0000006c94683223 */ /* 0x000fe20000010071 */
[----:B------:R-:W-:Y:S01]  /*3610*/  @P2 F2FP.F16.F32.PACK_AB R103, RZ, R100 ;  /* 0x00000064ff67223e */ /* 0x000fe200000000ff */
[----:B------:R-:W1:Y:S01]  /*3620*/  @P2 LDC R190, c[0x0][0x40c] ;  /* 0x00010300ffbe2b82 */ /* 0x000e620000000800 */
[----:B0-----:R-:W-:Y:S01]  /*3630*/  @P2 FMUL.FTZ R100, R105, R182 ;  /* 0x000000b669642220 */ /* 0x001fe20000410000 */
[----:B------:R-:W-:Y:S01]  /*3640*/  @P3 FFMA.FTZ R187, R112, R106, R187 ;  /* 0x0000006a70bb3223 */ /* 0x000fe200000100bb */
[----:B--2---:R-:W-:Y:S01]  /*3650*/  @P2 FMUL.FTZ R182, R183, R186 ;  /* 0x000000bab7b62220 */ /* 0x004fe20000410000 */
[----:B------:R-:W-:Y:S01]  /*3660*/  @P3 FADD.FTZ R189, R147, -R104 ;  /* 0x8000006893bd3221 */ /* 0x000fe20000010000 */
[----:B------:R-:W-:-:S02]  /*3670*/  @P2 PRMT R96, R103, 0x7610, R96 ;  /* 0x0000761067602816 */ /* 0x000fc40000000060 */
[----:B------:R-:W-:Y:S01]  /*3680*/  @P2 F2FP.F16.F32.PACK_AB R106, RZ, R100 ;  /* 0x00000064ff6a223e */ /* 0x000fe200000000ff */
[----:B------:R-:W0:Y:S01]  /*3690*/  @P2 LDC R192, c[0x0][0x40c] ;  /* 0x00010300ffc02b82 */ /* 0x000e220000000800 */
[----:B---3--:R-:W-:Y:S01]  /*36a0*/  @P2 FMUL.FTZ R110, R107, R184 ;  /* 0x000000b86b6e2220 */ /* 0x008fe20000410000 */
[----:B------:R-:W-:Y:S01]  /*36b0*/  @P2 F2FP.F16.F32.PACK_AB R182, RZ, R182 ;  /* 0x000000b6ffb6223e */ /* 0x000fe200000000ff */
[----:B------:R-:W-:Y:S01]  /*36c0*/  @P3 FFMA.FTZ R188, R112, R189, R188 ;  /* 0x000000bd70bc3223 */ /* 0x000fe200000100bc */
[----:B------:R-:W-:Y:S02]  /*36d0*/  @P2 PRMT R97, R106, 0x7610, R97 ;  /* 0x000076106a612816 */ /* 0x000fe40000000061 */
[----:B------:R-:W-:Y:S01]  /*36e0*/  @P2 F2FP.F16.F32.PACK_AB R110, RZ, R110 ;  /* 0x0000006eff6e223e */ /* 0x000fe200000000ff */
[----:B----4-:R-:W-:Y:S01]  /*36f0*/  @P2 FMUL.FTZ R104, R102, R191 ;  /* 0x000000bf66682220 */ /* 0x010fe20000410000 */
[----:B------:R-:W-:Y:S02]  /*3700*/  @P2 PRMT R98, R182, 0x7610, R98 ;  /* 0x00007610b6622816 */ /* 0x000fe40000000062 */
[----:B------:R-:W-:-:S02]  /*3710*/  F2FP.F16.F32.PACK_AB R100, R102, R101 ;  /* 0x000000656664723e */ /* 0x000fc400000000ff */
[----:B------:R-:W-:Y:S02]  /*3720*/  @P2 F2FP.F16.F32.PACK_AB R104, RZ, R104 ;  /* 0x00000068ff68223e */ /* 0x000fe400000000ff */
[----:B------:R-:W-:Y:S01]  /*3730*/  F2FP.F16.F32.PACK_AB R101, R107, R105 ;  /* 0x000000696b65723e */ /* 0x000fe200000000ff */
[C---:B-1----:R-:W-:Y:S01]  /*3740*/  @P2 FMUL.FTZ R184, R185.reuse, R190 ;  /* 0x000000beb9b82220 */ /* 0x042fe20000410000 */
[----:B------:R-:W-:Y:S02]  /*3750*/  F2FP.F16.F32.PACK_AB R102, R185, R183 ;  /* 0x000000b7b966723e */ /* 0x000fe400000000ff */
[----:B------:R-:W-:Y:S02]  /*3760*/  @P2 PRMT R96, R96, 0x5410, R104 ;  /* 0x0000541060602816 */ /* 0x000fe40000000068 */
[----:B------:R-:W-:Y:S02]  /*3770*/  @P2 F2FP.F16.F32.PACK_AB R184, RZ, R184 ;  /* 0x000000b8ffb8223e */ /* 0x000fe400000000ff */
[----:B------:R-:W-:Y:S01]  /*3780*/  @P2 PRMT R97, R97, 0x5410, R110 ;  /* 0x0000541061612816 */ /* 0x000fe2000000006e */
[----:B0-----:R-:W-:Y:S01]  /*3790*/  @P2 FMUL.FTZ R186, R187, R192 ;  /* 0x000000c0bbba2220 */ /* 0x001fe20000410000 */
[----:B------:R-:W-:-:S02]  /*37a0*/  F2FP.F16.F32.PACK_AB R103, R188, R187 ;  /* 0x000000bbbc67723e */ /* 0x000fc400000000ff */
[----:B------:R-:W-:Y:S02]  /*37b0*/  @P2 PRMT R98, R98, 0x5410, R184 ;  /* 0x0000541062622816 */ /* 0x000fe400000000b8 */
[----:B------:R-:W-:-:S04]  /*37c0*/  @P2 F2FP.F16.F32.PACK_AB R186, RZ, R186 ;  /* 0x000000baffba223e */ /* 0x000fc800000000ff */
[----:B------:R-:W-:Y:S01]  /*37d0*/  @P2 PRMT R99, R186, 0x7610, R99 ;  /* 0x00007610ba632816 */ /* 0x000fe20000000063 */
[----:B------:R-:W-:Y:S06]  /*37e0*/  @!P2 BRA `(.L_x_1672) ;  /* 0x0000000c0054a947 */ /* 0x000fec0003800000 */
[----:B------:R-:W-:-:S05]  /*37f0*/  FMUL.FTZ R188, R188, UR16 ;  /* 0x00000010bcbc7c20 */ /* 0x000fca0008410000 */
[----:B------:R-:W-:-:S04]  /*3800*/  F2FP.F16.F32.PACK_AB R188, RZ, R188 ;  /* 0x000000bcffbc723e */ /* 0x000fc800000000ff */
[----:B------:R-:W-:Y:S01]  /*3810*/  PRMT R99, R99, 0x5410, R188 ;  /* 0x0000541063637816 */ /* 0x000fe200000000bc */
[----:B------:R-:W-:Y:S06]  /*3820*/  BRA `(.L_x_1672) ;  /* 0x0000000c00447947 */ /* 0x000fec0003800000 */
.L_x_1671:
        /* <DEDUP_REMOVED lines=66> */
.L_x_1670:
        /* <DEDUP_REMOVED lines=43> */
[----:B-1----:R-:W-:Y:S02]  /*3f00*/  @P2 FMUL.FTZ R100, R186, R191 ;  /* 0x000000bfba642220 */ /* 0x002fe40000410000 */
[----:B0-----:R-:W-:Y:S01]  /*3f10*/  @P2 FMUL.FTZ R101, R187, R110 ;  /* 0x0000006ebb652220 */ /* 0x001fe20000410000 */
[----:B------:R-:W-:Y:S01]  /*3f20*/  FFMA.FTZ R110, R148, R108, R113 ;  /* 0x0000006c946e7223 */ /* 0x000fe20000010071 */
[----:B------:R-:W-:Y:S02]  /*3f30*/  FSEL R189, R107, RZ, P3 ;  /* 0x000000ff6bbd7208 */ /* 0x000fe40001800000 */
[----:B------:R-:W-:Y:S02]  /*3f40*/  FSEL R188, R106, RZ, P3 ;  /* 0x000000ff6abc7208 */ /* 0x000fe40001800000 */
[----:B------:R-:W-:Y:S01]  /*3f50*/  @P2 F2FP.F16.F32.PACK_AB R107, RZ, R101 ;  /* 0x00000065ff6b223e */ /* 0x000fe200000000ff */
[----:B------:R-:W-:Y:S01]  /*3f60*/  FADD.FTZ R101, R147, -R110 ;  /* 0x8000006e93657221 */ /* 0x000fe20000010000 */
[----:B------:R-:W-:Y:S01]  /*3f70*/  @P2 F2FP.F16.F32.PACK_AB R106, RZ, R100 ;  /* 0x00000064ff6a223e */ /* 0x000fe200000000ff */
[----:B---3--:R-:W-:Y:S01]  /*3f80*/  @P2 FMUL.FTZ R102, R188, R193 ;  /* 0x000000c1bc662220 */ /* 0x008fe20000410000 */
[----:B------:R-:W-:Y:S01]  /*3f90*/  F2FP.F16.F32.PACK_AB R100, R184, R183 ;  /* 0x000000b7b864723e */ /* 0x000fe200000000ff */
[----:B------:R-:W-:Y:S01]  /*3fa0*/  FMUL.FTZ R183, R112, R101 ;  /* 0x0000006570b77220 */ /* 0x000fe20000410000 */
[----:B------:R-:W-:-:S02]  /*3fb0*/  @P2 PRMT R97, R105, 0x7610, R97 ;  /* 0x0000761069612816 */ /* 0x000fc40000000061 */
[----:B------:R-:W-:Y:S01]  /*3fc0*/  @P2 F2FP.F16.F32.PACK_AB R110, RZ, R102 ;  /* 0x00000066ff6e223e */ /* 0x000fe200000000ff */
[----:B----4-:R-:W-:Y:S01]  /*3fd0*/  @P2 FMUL.FTZ R182, R189, R190 ;  /* 0x000000bebdb62220 */ /* 0x010fe20000410000 */
[----:B------:R-:W-:Y:S02]  /*3fe0*/  FSEL R104, R183, RZ, P3 ;  /* 0x000000ffb7687208 */ /* 0x000fe40001800000 */
[----:B------:R-:W-:Y:S02]  /*3ff0*/  @P2 PRMT R98, R107, 0x7610, R98 ;  /* 0x000076106b622816 */ /* 0x000fe40000000062 */
[----:B------:R-:W-:Y:S02]  /*4000*/  @P2 F2FP.F16.F32.PACK_AB R182, RZ, R182 ;  /* 0x000000b6ffb6223e */ /* 0x000fe400000000ff */
[----:B------:R-:W-:Y:S02]  /*4010*/  F2FP.F16.F32.PACK_AB R101, R186, R185 ;  /* 0x000000b9ba65723e */ /* 0x000fe400000000ff */
        /* <DEDUP_REMOVED lines=10> */
.L_x_1673:
[----:B------:R-:W-:Y:S05]  /*40c0*/  @!P2 BRA `(.L_x_1674) ;  /* 0x000000000020a947 */ /* 0x000fea0003800000 */
[----:B0-----:R-:W-:Y:S01]  /*40d0*/  FFMA.FTZ R105, R129, R108, R113 ;  /* 0x0000006c81697223 */ /* 0x001fe20000010071 */
[----:B------:R-:W-:-:S03]  /*40e0*/  ISETP.GT.AND P3, PT, R2, RZ, PT ;  /* 0x000000ff0200720c */ /* 0x000fc60003f64270 */
[----:B------:R-:W-:-:S04]  /*40f0*/  FADD.FTZ R105, R130, -R105 ;  /* 0x8000006982697221 */ /* 0x000fc80000010000 */
[----:B------:R-:W-:-:S05]  /*4100*/  FMUL.FTZ R105, R112, R105 ;  /* 0x0000006970697220 */ /* 0x000fca0000410000 */
[----:B------:R-:W-:-:S05]  /*4110*/  FSEL R105, R105, RZ, P3 ;  /* 0x000000ff69697208 */ /* 0x000fca0001800000 */
[----:B------:R-:W-:-:S05]  /*4120*/  FMUL.FTZ R105, R105, UR16 ;  /* 0x0000001069697c20 */ /* 0x000fca0008410000 */
[----:B------:R-:W-:-:S04]  /*4130*/  F2FP.F16.F32.PACK_AB R105, RZ, R105 ;  /* 0x00000069ff69723e */ /* 0x000fc800000000ff */
[----:B------:R-:W-:-:S07]  /*4140*/  PRMT R96, R105, 0x7610, R96 ;  /* 0x0000761069607816 */ /* 0x000fce0000000060 */
.L_x_1674:
        /* <DEDUP_REMOVED lines=9> */
.L_x_1675:
        /* <DEDUP_REMOVED lines=9> */
.L_x_1676:
        /* <DEDUP_REMOVED lines=9> */
.L_x_1677:
        /* <DEDUP_REMOVED lines=9> */
.L_x_1678:
        /* <DEDUP_REMOVED lines=9> */
.L_x_1679:
        /* <DEDUP_REMOVED lines=9> */
.L_x_1680:
        /* <DEDUP_REMOVED lines=9> */
.L_x_1672:
        /* <DEDUP_REMOVED lines=80> */
.L_x_1682:
        /* <DEDUP_REMOVED lines=66> */
.L_x_1681:
        /* <DEDUP_REMOVED lines=71> */
.L_x_1684:
        /* <DEDUP_REMOVED lines=9> */
.L_x_1685:
        /* <DEDUP_REMOVED lines=9> */
.L_x_1686:
        /* <DEDUP_REMOVED lines=9> */
.L_x_1687:
        /* <DEDUP_REMOVED lines=9> */
.L_x_1688:
        /* <DEDUP_REMOVED lines=9> */
.L_x_1689:
        /* <DEDUP_REMOVED lines=9> */
.L_x_1690:
        /* <DEDUP_REMOVED lines=9> */
.L_x_1691:
        /* <DEDUP_REMOVED lines=9> */
.L_x_1683:
        /* <DEDUP_REMOVED lines=12> */
[----:B0-----:R-:W-:Y:S02]  /*5810*/  HADD2.F32 R101, -RZ, R4.H0_H0 ;  /* 0x20000004ff657230 */ /* 0x001fe40000004100 */
[--C-:B------:R-:W-:Y:S02]  /*5820*/  HADD2.F32 R105, -RZ, R5.reuse.H0_H0 ;  /* 0x20000005ff697230 */ /* 0x100fe40000004100 */
[----:B------:R-:W-:Y:S02]  /*5830*/  HADD2.F32 R102, -RZ, R5.H1_H1 ;  /* 0x30000005ff667230 */ /* 0x000fe40000004100 */
[--C-:B------:R-:W-:Y:S01]  /*5840*/  HADD2.F32 R185, -RZ, R7.reuse.H0_H0 ;  /* 0x20000007ffb97230 */ /* 0x100fe20000004100 */
[----:B------:R-:W0:Y:S01]  /*5850*/  @P2 LDC R186, c[0x0][0x40c] ;  /* 0x00010300ffba2b82 */ /* 0x000e220000000800 */
[----:B------:R-:W-:-:S03]  /*5860*/  HADD2.F32 R182, -RZ, R7.H1_H1 ;  /* 0x30000007ffb67230 */ /* 0x000fc60000004100 */
        /* <DEDUP_REMOVED lines=8> */
[----:B------:R-:W2:Y:S01]  /*58f0*/  @P2 LDC R188, c[0x0][0x40c] ;  /* 0x00010300ffbc2b82 */ /* 0x000ea20000000800 */
[----:B------:R-:W-:Y:S01]  /*5900*/  @P0 FADD.FTZ R103, R166, -R103 ;  /* 0x80000067a6670221 */ /* 0x000fe20000010000 */
[----:B------:R-:W-:Y:S01]  /*5910*/  @P0 FADD.FTZ R2, R167, -R2 ;  /* 0x80000002a7020221 */ /* 0x000fe20000010000 */
[----:B------:R-:W-:Y:S01]  /*5920*/  @P0 FADD.FTZ R100, R170, -R107 ;  /* 0x8000006baa640221 */ /* 0x000fe20000010000 */
[----:B------:R-:W-:-:S02]  /*5930*/  HADD2.F32 R113, -RZ, R6.H0_H0 ;  /* 0x20000006ff717230 */ /* 0x000fc40000004100 */
[----:B------:R-:W-:Y:S01]  /*5940*/  @P0 FFMA.FTZ R101, R112, R103, R101 ;  /* 0x0000006770650223 */ /* 0x000fe20000010065 */
[----:B------:R-:W-:Y:S02]  /*5950*/  HADD2.F32 R103, -RZ, R4.H1_H1 ;  /* 0x30000004ff677230 */ /* 0x000fe40000004100 */
[----:B------:R-:W-:Y:S01]  /*5960*/  @P0 FADD.FTZ R107, R171, -R104 ;  /* 0x80000068ab6b0221 */ /* 0x000fe20000010000 */
[----:B------:R-:W3:Y:S01]  /*5970*/  @P2 LDC R108, c[0x0][0x40c] ;  /* 0x00010300ff6c2b82 */ /* 0x000ee20000000800 */
[----:B------:R-:W-:Y:S01]  /*5980*/  @P0 FADD.FTZ R104, R174, -R183 ;  /* 0x800000b7ae680221 */ /* 0x000fe20000010000 */
[C---:B------:R-:W-:Y:S01]  /*5990*/  @P0 FFMA.FTZ R105, R112.reuse, R100, R105 ;  /* 0x0000006470690223 */ /* 0x040fe20000010069 */
[C---:B------:R-:W-:Y:S01]  /*59a0*/  @P0 FFMA.FTZ R103, R112.reuse, R2, R103 ;  /* 0x0000000270670223 */ /* 0x040fe20000010067 */
[----:B------:R-:W-:Y:S02]  /*59b0*/  HADD2.F32 R183, -RZ, R6.H1_H1 ;  /* 0x30000006ffb77230 */ /* 0x000fe40000004100 */
[----:B------:R-:W-:Y:S01]  /*59c0*/  @P0 FFMA.FTZ R113, R112, R104, R113 ;  /* 0x0000006870710223 */ /* 0x000fe20000010071 */
[----:B------:R-:W-:Y:S01]  /*59d0*/  @P0 FADD.FTZ R104, R178, -R187 ;  /* 0x800000bbb2680221 */ /* 0x000fe20000010000 */
[----:B-1----:R-:W-:Y:S01]  /*59e0*/  @P2 FMUL.FTZ R100, R103, R184 ;  /* 0x000000b867642220 */ /* 0x002fe20000410000 */
[----:B------:R-:W1:Y:S01]  /*59f0*/  @P2 LDC R189, c[0x0][0x40c] ;  /* 0x00010300ffbd2b82 */ /* 0x000e620000000800 */
[----:B------:R-:W-:Y:S01]  /*5a00*/  @P0 FADD.FTZ R106, R177, -R106 ;  /* 0x8000006ab16a0221 */ /* 0x000fe20000010000 */
[C---:B------:R-:W-:Y:S01]  /*5a10*/  @P0 FFMA.FTZ R102, R112.reuse, R107, R102 ;  /* 0x0000006b70660223 */ /* 0x040fe20000010066 */
[C---:B------:R-:W-:Y:S01]  /*5a20*/  @P0 FFMA.FTZ R185, R112.reuse, R104, R185 ;  /* 0x0000006870b90223 */ /* 0x040fe200000100b9 */
[----:B------:R-:W-:Y:S01]  /*5a30*/  @P0 FADD.FTZ R107, R181, -R110 ;  /* 0x8000006eb56b0221 */ /* 0x000fe20000010000 */
[----:B------:R-:W-:Y:S01]  /*5a40*/  @P2 F2FP.F16.F32.PACK_AB R104, RZ, R100 ;  /* 0x00000064ff68223e */ /* 0x000fe200000000ff */
[C---:B------:R-:W-:Y:S01]  /*5a50*/  @P0 FFMA.FTZ R183, R112.reuse, R106, R183 ;  /* 0x0000006a70b70223 */ /* 0x040fe200000100b7 */
[----:B0-----:R-:W-:Y:S01]  /*5a60*/  @P2 FMUL.FTZ R100, R105, R186 ;  /* 0x000000ba69642220 */ /* 0x001fe20000410000 */
[----:B------:R-:W0:Y:S01]  /*5a70*/  @P2 LDC R190, c[0x0][0x40c] ;  /* 0x00010300ffbe2b82 */ /* 0x000e220000000800 */
[----:B------:R-:W-:-:S03]  /*5a80*/  @P0 FFMA.FTZ R182, R112, R107, R182 ;  /* 0x0000006b70b60223 */ /* 0x000fc600000100b6 */
[----:B------:R-:W-:Y:S02]  /*5a90*/  @P2 F2FP.F16.F32.PACK_AB R106, RZ, R100 ;  /* 0x00000064ff6a223e */ /* 0x000fe400000000ff */
[----:B------:R-:W-:Y:S02]  /*5aa0*/  F2FP.F16.F32.PACK_AB R100, R103, R101 ;  /* 0x000000656764723e */ /* 0x000fe400000000ff */
[----:B------:R-:W4:Y:S01]  /*5ab0*/  @P2 LDC R192, c[0x0][0x40c] ;  /* 0x00010300ffc02b82 */ /* 0x000f220000000800 */
[----:B---3--:R-:W-:Y:S01]  /*5ac0*/  @P2 FMUL.FTZ R2, R101, R108 ;  /* 0x0000006c65022220 */ /* 0x008fe20000410000 */
[----:B--2---:R-:W-:Y:S01]  /*5ad0*/  @P2 FMUL.FTZ R108, R113, R188 ;  /* 0x000000bc716c2220 */ /* 0x004fe20000410000 */
[----:B------:R-:W-:Y:S02]  /*5ae0*/  @P2 PRMT R97, R106, 0x7610, R97 ;  /* 0x000076106a612816 */ /* 0x000fe40000000061 */
[C---:B------:R-:W-:Y:S02]  /*5af0*/  F2FP.F16.F32.PACK_AB R101, R102.reuse, R105 ;  /* 0x000000696665723e */ /* 0x040fe400000000ff */
[----:B------:R-:W-:Y:S01]  /*5b00*/  @P2 F2FP.F16.F32.PACK_AB R2, RZ, R2 ;  /* 0x00000002ff02223e */ /* 0x000fe200000000ff */
[----:B-1----:R-:W-:Y:S01]  /*5b10*/  @P2 FMUL.FTZ R107, R102, R189 ;  /* 0x000000bd666b2220 */ /* 0x002fe20000410000 */
[----:B------:R-:W-:-:S02]  /*5b20*/  @P2 F2FP.F16.F32.PACK_AB R108, RZ, R108 ;  /* 0x0000006cff6c223e */ /* 0x000fc400000000ff */
[----:B------:R-:W-:Y:S02]  /*5b30*/  @P2 PRMT R96, R2, 0x7610, R96 ;  /* 0x0000761002602816 */ /* 0x000fe40000000060 */
[----:B------:R-:W-:Y:S02]  /*5b40*/  @P2 F2FP.F16.F32.PACK_AB R107, RZ, R107 ;  /* 0x0000006bff6b223e */ /* 0x000fe400000000ff */
[----:B------:R-:W-:Y:S01]  /*5b50*/  @P2 PRMT R98, R108, 0x7610, R98 ;  /* 0x000076106c622816 */ /* 0x000fe20000000062 */
[C---:B0-----:R-:W-:Y:S01]  /*5b60*/  @P2 FMUL.FTZ R110, R183.reuse, R190 ;  /* 0x000000beb76e2220 */ /* 0x041fe20000410000 */
[----:B------:R-:W-:Y:S02]  /*5b70*/  F2FP.F16.F32.PACK_AB R102, R183, R113 ;  /* 0x00000071b766723e */ /* 0x000fe400000000ff */
[----:B------:R-:W-:Y:S02]  /*5b80*/  @P2 PRMT R96, R96, 0x5410, R104 ;  /* 0x0000541060602816 */ /* 0x000fe40000000068 */
[----:B------:R-:W-:-:S02]  /*5b90*/  @P2 F2FP.F16.F32.PACK_AB R110, RZ, R110 ;  /* 0x0000006eff6e223e */ /* 0x000fc400000000ff */
[----:B------:R-:W-:Y:S01]  /*5ba0*/  @P2 PRMT R97, R97, 0x5410, R107 ;  /* 0x0000541061612816 */ /* 0x000fe2000000006b */
[----:B----4-:R-:W-:Y:S01]  /*5bb0*/  @P2 FMUL.FTZ R112, R185, R192 ;  /* 0x000000c0b9702220 */ /* 0x010fe20000410000 */
[----:B------:R-:W-:Y:S02]  /*5bc0*/  F2FP.F16.F32.PACK_AB R103, R182, R185 ;  /* 0x000000b9b667723e */ /* 0x000fe400000000ff */
        /* <DEDUP_REMOVED lines=8> */
.L_x_1693:
        /* <DEDUP_REMOVED lines=66> */
.L_x_1692:
        /* <DEDUP_REMOVED lines=10> */
[----:B------:R-:W1:Y:S01]  /*6110*/  @P2 LDC R106, c[0x0][0x40c] ;  /* 0x00010300ff6a2b82 */ /* 0x000e620000000800 */
[----:B------:R-:W-:Y:S01]  /*6120*/  FFMA.FTZ R113, R179, R108, R113 ;  /* 0x0000006cb3717223 */ /* 0x000fe20000010071 */
[----:B------:R-:W-:Y:S01]  /*6130*/  FADD.FTZ R103, R167, -R2 ;  /* 0x80000002a7677221 */ /* 0x000fe20000010000 */
[----:B------:R-:W-:Y:S01]  /*6140*/  FADD.FTZ R183, R171, -R100 ;  /* 0x80000064abb77221 */ /* 0x000fe20000010000 */
[----:B------:R-:W-:Y:S01]  /*6150*/  FADD.FTZ R101, R166, -R101 ;  /* 0x80000065a6657221 */ /* 0x000fe20000010000 */
[----:B------:R-:W-:Y:S01]  /*6160*/  FADD.FTZ R107, R170, -R107 ;  /* 0x8000006baa6b7221 */ /* 0x000fe20000010000 */
[----:B------:R-:W-:Y:S01]  /*6170*/  FMUL.FTZ R100, R112, R103 ;  /* 0x0000006770647220 */ /* 0x000fe20000410000 */
[----:B------:R-:W-:Y:S01]  /*6180*/  FADD.FTZ R185, R174, -R185 ;  /* 0x800000b9aeb97221 */ /* 0x000fe20000010000 */
[----:B------:R-:W2:Y:S01]  /*6190*/  @P2 LDC R108, c[0x0][0x40c] ;  /* 0x00010300ff6c2b82 */ /* 0x000ea20000000800 */
[----:B------:R-:W-:Y:S01]  /*61a0*/  FMUL.FTZ R2, R112, R101 ;  /* 0x0000006570027220 */ /* 0x000fe20000410000 */
[----:B------:R-:W-:Y:S01]  /*61b0*/  FADD.FTZ R103, R177, -R102 ;  /* 0x80000066b1677221 */ /* 0x000fe20000010000 */
[----:B------:R-:W-:Y:S01]  /*61c0*/  FSEL R182, R100, RZ, P0 ;  /* 0x000000ff64b67208 */ /* 0x000fe20000000000 */
[----:B------:R-:W-:Y:S01]  /*61d0*/  FADD.FTZ R195, R181, -R104 ;  /* 0x80000068b5c37221 */ /* 0x000fe20000010000 */
[----:B------:R-:W-:Y:S01]  /*61e0*/  FADD.FTZ R191, R178, -R113 ;  /* 0x80000071b2bf7221 */ /* 0x000fe20000010000 */
[C---:B------:R-:W-:Y:S01]  /*61f0*/  FMUL.FTZ R101, R112.reuse, R107 ;  /* 0x0000006b70657220 */ /* 0x040fe20000410000 */
[----:B------:R-:W-:Y:S01]  /*6200*/  FMUL.FTZ R104, R112, R185 ;  /* 0x000000b970687220 */ /* 0x000fe20000410000 */
[----:B------:R-:W3:Y:S01]  /*6210*/  @P2 LDC R188, c[0x0][0x40c] ;  /* 0x00010300ffbc2b82 */ /* 0x000ee20000000800 */
[----:B0-----:R-:W-:Y:S01]  /*6220*/  @P2 FMUL.FTZ R100, R182, R105 ;  /* 0x00000069b6642220 */ /* 0x001fe20000410000 */
[C---:B------:R-:W-:Y:S01]  /*6230*/  FMUL.FTZ R102, R112.reuse, R183 ;  /* 0x000000b770667220 */ /* 0x040fe20000410000 */
[C---:B------:R-:W-:Y:S01]  /*6240*/  FMUL.FTZ R105, R112.reuse, R103 ;  /* 0x0000006770697220 */ /* 0x040fe20000410000 */
[----:B------:R-:W-:Y:S01]  /*6250*/  FMUL.FTZ R110, R112, R195 ;  /* 0x000000c3706e7220 */ /* 0x000fe20000410000 */
[----:B------:R-:W-:Y:S01]  /*6260*/  FSEL R113, R2, RZ, P0 ;  /* 0x000000ff02717208 */ /* 0x000fe20000000000 */
[----:B------:R-:W-:Y:S01]  /*6270*/  FMUL.FTZ R112, R112, R191 ;  /* 0x000000bf70707220 */ /* 0x000fe20000410000 */
[----:B------:R-:W-:Y:S01]  /*6280*/  FSEL R183, R101, RZ, P0 ;  /* 0x000000ff65b77208 */ /* 0x000fe20000000000 */
[----:B------:R-:W0:Y:S01]  /*6290*/  @P2 LDC R187, c[0x0][0x40c] ;  /* 0x00010300ffbb2b82 */ /* 0x000e220000000800 */
[----:B------:R-:W-:Y:S01]  /*62a0*/  FSEL R185, R104, RZ, P0 ;  /* 0x000000ff68b97208 */ /* 0x000fe20000000000 */
[----:B-1----:R-:W-:Y:S01]  /*62b0*/  @P2 FMUL.FTZ R2, R113, R106 ;  /* 0x0000006a71022220 */ /* 0x002fe20000410000 */
[----:B------:R-:W-:-:S02]  /*62c0*/  @P2 F2FP.F16.F32.PACK_AB R103, RZ, R100 ;  /* 0x00000064ff67223e */ /* 0x000fc400000000ff */
[----:B------:R-:W-:Y:S02]  /*62d0*/  FSEL R184, R102, RZ, P0 ;  /* 0x000000ff66b87208 */ /* 0x000fe40000000000 */
[----:B------:R-:W-:Y:S01]  /*62e0*/  FSEL R186, R105, RZ, P0 ;  /* 0x000000ff69ba7208 */ /* 0x000fe20000000000 */
[----:B------:R-:W1:Y:S01]  /*62f0*/  @P2 LDC R189, c[0x0][0x40c] ;  /* 0x00010300ffbd2b82 */ /* 0x000e620000000800 */
[----:B------:R-:W-:Y:S01]  /*6300*/  FSEL R112, R112, RZ, P0 ;  /* 0x000000ff70707208 */ /* 0x000fe20000000000 */
[----:B--2---:R-:W-:Y:S01]  /*6310*/  @P2 FMUL.FTZ R100, R183, R108 ;  /* 0x0000006cb7642220 */ /* 0x004fe20000410000 */
[----:B------:R-:W-:-:S04]  /*6320*/  @P2 F2FP.F16.F32.PACK_AB R2, RZ, R2 ;  /* 0x00000002ff02223e */ /* 0x000fc800000000ff */
[----:B------:R-:W-:Y:S01]  /*6330*/  @P2 F2FP.F16.F32.PACK_AB R104, RZ, R100 ;  /* 0x00000064ff68223e */ /* 0x000fe200000000ff */
[----:B------:R-:W2:Y:S01]  /*6340*/  @P2 LDC R193, c[0x0][0x40c] ;  /* 0x00010300ffc12b82 */ /* 0x000ea20000000800 */
[----:B---3--:R-:W-:Y:S01]  /*6350*/  @P2 FMUL.FTZ R102, R185, R188 ;  /* 0x000000bcb9662220 */ /* 0x008fe20000410000 */
[----:B------:R-:W-:Y:S02]  /*6360*/  F2FP.F16.F32.PACK_AB R100, R182, R113 ;  /* 0x00000071b664723e */ /* 0x000fe400000000ff */
[----:B------:R-:W-:Y:S02]  /*6370*/  @P2 PRMT R96, R2, 0x7610, R96 ;  /* 0x0000761002602816 */ /* 0x000fe40000000060 */
[----:B------:R-:W-:Y:S01]  /*6380*/  @P2 F2FP.F16.F32.PACK_AB R106, RZ, R102 ;  /* 0x00000066ff6a223e */ /* 0x000fe200000000ff */
[----:B0-----:R-:W-:Y:S01]  /*6390*/  @P2 FMUL.FTZ R101, R184, R187 ;  /* 0x000000bbb8652220 */ /* 0x001fe20000410000 */
[----:B------:R-:W-:Y:S02]  /*63a0*/  FSEL R113, R110, RZ, P0 ;  /* 0x000000ff6e717208 */ /* 0x000fe40000000000 */
[----:B------:R-:W-:-:S02]  /*63b0*/  @P2 PRMT R97, R104, 0x7610, R97 ;  /* 0x0000761068612816 */ /* 0x000fc40000000061 */
[----:B------:R-:W-:Y:S02]  /*63c0*/  @P2 F2FP.F16.F32.PACK_AB R105, RZ, R101 ;  /* 0x00000065ff69223e */ /* 0x000fe400000000ff */
[----:B------:R-:W-:Y:S01]  /*63d0*/  @P2 PRMT R98, R106, 0x7610, R98 ;  /* 0x000076106a622816 */ /* 0x000fe20000000062 */
[----:B-1----:R-:W-:Y:S01]  /*63e0*/  @P2 FMUL.FTZ R107, R186, R189 ;  /* 0x000000bdba6b2220 */ /* 0x002fe20000410000 */
[----:B------:R-:W-:Y:S02]  /*63f0*/  @P2 PRMT R96, R96, 0x5410, R103 ;  /* 0x0000541060602816 */ /* 0x000fe40000000067 */
[----:B------:R-:W-:Y:S02]  /*6400*/  F2FP.F16.F32.PACK_AB R101, R184, R183 ;  /* 0x000000b7b865723e */ /* 0x000fe400000000ff */
[----:B------:R-:W-:Y:S02]  /*6410*/  @P2 F2FP.F16.F32.PACK_AB R107, RZ, R107 ;  /* 0x0000006bff6b223e */ /* 0x000fe400000000ff */
[----:B------:R-:W-:Y:S01]  /*6420*/  F2FP.F16.F32.PACK_AB R102, R186, R185 ;  /* 0x000000b9ba66723e */ /* 0x000fe200000000ff */
[----:B--2---:R-:W-:Y:S01]  /*6430*/  @P2 FMUL.FTZ R108, R112, R193 ;  /* 0x000000c1706c2220 */ /* 0x004fe20000410000 */
        /* <DEDUP_REMOVED lines=10> */
.L_x_1695:
        /* <DEDUP_REMOVED lines=16> */
.L_x_1696:
        /* <DEDUP_REMOVED lines=9> */
.L_x_1697:
        /* <DEDUP_REMOVED lines=9> */
.L_x_1698:
        /* <DEDUP_REMOVED lines=9> */
.L_x_1699:
        /* <DEDUP_REMOVED lines=9> */
.L_x_1700:
        /* <DEDUP_REMOVED lines=9> */
.L_x_1701:
        /* <DEDUP_REMOVED lines=9> */
.L_x_1702:
[----:B------:R-:W-:-:S04]  /*6940*/  @P2 F2FP.F16.F32.PACK_AB R104, RZ, R104 ;  /* 0x00000068ff68223e */ /* 0x000fc800000000ff */
[----:B------:R-:W-:-:S07]  /*6950*/  @P2 PRMT R99, R99, 0x5410, R104 ;  /* 0x0000541063632816 */ /* 0x000fce0000000068 */
.L_x_1694:
        /* <DEDUP_REMOVED lines=13> */
.L_x_1654:
        /* <DEDUP_REMOVED lines=25> */
.L_x_1704:
        /* <DEDUP_REMOVED lines=12> */
.L_x_15601:


//--------------------- .text._ZN10layer_norm13ln_bwd_kernelINS_13Kernel_traitsI6__halfS2_S2_S2_fjLj4096ELj1ELj1ELj4ELj16ENS_18Kernel_traits_baseILj4096ES2_S2_S2_S2_fjLj128EEEEELb0ELb1ELb0ELb0EEEvNS_9BwdParamsE --------------------------
	.section	.text._ZN10layer_norm13ln_bwd_kernelINS_13Kernel_traitsI6__halfS2_S2_S2_fjLj4096ELj1ELj1ELj4ELj16ENS_18Kernel_traits_baseILj4096ES2_S2_S2_S2_fjLj128EEEEELb0ELb1ELb0ELb0EEEvNS_9BwdParamsE,"ax",@progbits
	.align	128
        .global         _ZN10layer_norm13ln_bwd_kernelINS_13Kernel_traitsI6__halfS2_S2_S2_fjLj4096ELj1ELj1ELj4ELj16ENS_18Kernel_traits_baseILj4096ES2_S2_S2_S2_fjLj128EEEEELb0ELb1ELb0ELb0EEEvNS_9BwdParamsE
        .type           _ZN10layer_norm13ln_bwd_kernelINS_13Kernel_traitsI6__halfS2_S2_S2_fjLj4096ELj1ELj1ELj4ELj16ENS_18Kernel_traits_baseILj4096ES2_S2_S2_S2_fjLj128EEEEELb0ELb1ELb0ELb0EEEvNS_9BwdParamsE,@function
        .size           _ZN10layer_norm13ln_bwd_kernelINS_13Kernel_traitsI6__halfS2_S2_S2_fjLj4096ELj1ELj1ELj4ELj16ENS_18Kernel_traits_baseILj4096ES2_S2_S2_S2_fjLj128EEEEELb0ELb1ELb0ELb0EEEvNS_9BwdParamsE,(.L_x_15602 - _ZN10layer_norm13ln_bwd_kernelINS_13Kernel_traitsI6__halfS2_S2_S2_fjLj4096ELj1ELj1ELj4ELj16ENS_18Kernel_traits_baseILj4096ES2_S2_S2_S2_fjLj128EEEEELb0ELb1ELb0ELb0EEEvNS_9BwdParamsE)
        .other          _ZN10layer_norm13ln_bwd_kernelINS_13Kernel_traitsI6__halfS2_S2_S2_fjLj4096ELj1ELj1ELj4ELj16ENS_18Kernel_traits_baseILj4096ES2_S2_S2_S2_fjLj128EEEEELb0ELb1ELb0ELb0EEEvNS_9BwdParamsE,@"STO_CUDA_ENTRY STV_DEFAULT"
_ZN10layer_norm13ln_bwd_kernelINS_13Kernel_traitsI6__halfS2_S2_S2_fjLj4096ELj1ELj1ELj4ELj16ENS_18Kernel_traits_baseILj4096ES2_S2_S2_S2_fjLj128EEEEELb0ELb1ELb0ELb0EEEvNS_9BwdParamsE:
.text._ZN10layer_norm13ln_bwd_kernelINS_13Kernel_traitsI6__halfS2_S2_S2_fjLj4096ELj1ELj1ELj4ELj16ENS_18Kernel_traits_baseILj4096ES2_S2_S2_S2_fjLj128EEEEELb0ELb1ELb0ELb0EEEvNS_9BwdParamsE:
        /* <DEDUP_REMOVED lines=19> */
[----:B0-----:R-:W-:-:S05]  /*0130*/  @P5 IMAD.WIDE.U32 R2, R23, 0x10, R2 ;  /* 0x0000001017025825 */ /* 0x001fca00078e0002 */
[----:B--2---:R0:W5:Y:S02]  /*0140*/  @P5 LDG.E.128 R28, desc[UR8][R2.64] ;  /* 0x00000008021c5981 */ /* 0x004164000c1e1d00 */
[----:B------:R-:W2:Y:S01]  /*0150*/  @P3 LDC.64 R14, c[0x0][0x3d0] ;  /* 0x0000f400ff0e3b82 */ /* 0x000ea20000000a00 */
[C---:B-1----:R-:W-:Y:S01]  /*0160*/  @P5 IMAD.WIDE.U32 R4, R23.reuse, 0x10, R4 ;  /* 0x0000001017045825 */ /* 0x042fe200078e0004 */
[----:B------:R-:W-:-:S04]  /*0170*/  @P5 LOP3.LUT R23, R23, 0x80, RZ, 0xfc, !PT ;  /* 0x0000008017175812 */ /* 0x000fc800078efcff */
[----:B------:R0:W5:Y:S02]  /*0180*/  @P5 LDG.E.128 R32, desc[UR8][R4.64] ;  /* 0x0000000804205981 */ /* 0x000164000c1e1d00 */
[----:B------:R-:W1:Y:S01]  /*0190*/  @P3 LDC.64 R16, c[0x0][0x3e8] ;  /* 0x0000fa00ff103b82 */ /* 0x000e620000000a00 */
[----:B----4-:R-:W-:-:S05]  /*01a0*/  @P4 IMAD.WIDE.U32 R10, R23, 0x10, R6 ;  /* 0x00000010170a4825 */ /* 0x010fca00078e0006 */
[----:B------:R0:W5:Y:S02]  /*01b0*/  @P4 LDG.E.128 R36, desc[UR8][R10.64] ;  /* 0x000000080a244981 */ /* 0x000164000c1e1d00 */
[----:B------:R-:W4:Y:S01]  /*01c0*/  @P2 LDC.64 R18, c[0x0][0x3d0] ;  /* 0x0000f400ff122b82 */ /* 0x000f220000000a00 */
[C---:B---3--:R-:W-:Y:S01]  /*01d0*/  @P4 IMAD.WIDE.U32 R12, R23.reuse, 0x10, R8 ;  /* 0x00000010170c4825 */ /* 0x048fe200078e0008 */
[----:B------:R-:W-:-:S04]  /*01e0*/  @P4 IADD3 R23, PT, PT, R23, 0x80, RZ ;  /* 0x0000008017174810 */ /* 0x000fc80007ffe0ff */
[----:B------:R0:W5:Y:S02]  /*01f0*/  @P4 LDG.E.128 R40, desc[UR8][R12.64] ;  /* 0x000000080c284981 */ /* 0x000164000c1e1d00 */
[----:B------:R-:W3:Y:S01]  /*0200*/  @P2 LDC.64 R20, c[0x0][0x3e8] ;  /* 0x0000fa00ff142b82 */ /* 0x000ee20000000a00 */
[----:B--2---:R-:W-:-:S05]  /*0210*/  @P3 IMAD.WIDE.U32 R14, R23, 0x10, R14 ;  /* 0x00000010170e3825 */ /* 0x004fca00078e000e */
[----:B------:R0:W5:Y:S01]  /*0220*/  @P3 LDG.E.128 R44, desc[UR8][R14.64] ;  /* 0x000000080e2c3981 */ /* 0x000162000c1e1d00 */
[C---:B-1----:R-:W-:Y:S01]  /*0230*/  @P3 IMAD.WIDE.U32 R16, R23.reuse, 0x10, R16 ;  /* 0x0000001017103825 */ /* 0x042fe200078e0010 */
[----:B------:R-:W-:-:S04]  /*0240*/  @P3 IADD3 R23, PT, PT, R23, 0x80, RZ ;  /* 0x0000008017173810 */ /* 0x000fc80007ffe0ff */
[----:B------:R0:W5:Y:S01]  /*0250*/  @P3 LDG.E.128 R48, desc[UR8][R16.64] ;  /* 0x0000000810303981 */ /* 0x000162000c1e1d00 */
[----:B----4-:R-:W-:-:S05]  /*0260*/  @P2 IMAD.WIDE.U32 R6, R23, 0x10, R18 ;  /* 0x0000001017062825 */ /* 0x010fca00078e0012 */
        /* <DEDUP_REMOVED lines=54> */
[----:B0-----:R-:W-:Y:S06]  /*05d0*/  @P0 BRA `(.L_x_1705) ;  /* 0x0000007000f40947 */ /* 0x001fec0003800000 */
[----:B------:R-:W0:Y:S01]  /*05e0*/  LDC.64 R2, c[0x0][0x3e0] ;  /* 0x0000f800ff027b82 */ /* 0x000e220000000a00 */
        /* <DEDUP_REMOVED lines=25> */
[----:B------:R-:W-:Y:S02]  /*0780*/  CS2R R100, SRZ ;  /* 0x0000000000647805 */ /* 0x000fe4000001ff00 */
        /* <DEDUP_REMOVED lines=28> */
[----:B------:R-:W3:Y:S07]  /*0950*/  LDCU.64 UR10, c[0x0][0x438] ;  /* 0x00008700ff0a77ac */ /* 0x000eee0008000a00 */
.L_x_1747:
[----:B------:R-:W4:Y:S08]  /*0960*/  @P0 LDC.64 R172, c[0x0][0x3e0] ;  /* 0x0000f800ffac0b82 */ /* 0x000f300000000a00 */
[----:B------:R-:W0:Y:S08]  /*0970*/  LDC.64 R174, c[0x0][0x3c0] ;  /* 0x0000f000ffae7b82 */ /* 0x000e300000000a00 */
[----:B------:R-:W1:Y:S01]  /*0980*/  LDC R188, c[0x0][0x388] ;  /* 0x0000e200ffbc7b82 */ /* 0x000e620000000800 */
[----:B----4-:R-:W-:-:S07]  /*0990*/  @P0 IMAD.WIDE R176, R193, 0x2, R172 ;  /* 0x00000002c1b00825 */ /* 0x010fce00078e02ac */
[----:B------:R-:W4:Y:S01]  /*09a0*/  LDC.64 R172, c[0x0][0x3c8] ;  /* 0x0000f200ffac7b82 */ /* 0x000f220000000a00 */
[----:B-----5:R1:W5:Y:S01]  /*09b0*/  @P0 LDG.E.U16 R227, desc[UR8][R176.64] ;  /* 0x00000008b0e30981 */ /* 0x020362000c1e1500 */
[----:B0-----:R-:W-:-:S06]  /*09c0*/  IMAD.WIDE R174, R193, 0x4, R174 ;  /* 0x00000004c1ae7825 */ /* 0x001fcc00078e02ae */
[----:B------:R-:W2:Y:S01]  /*09d0*/  LDG.E R174, desc[UR8][R174.64] ;  /* 0x00000008aeae7981 */ /* 0x000ea2000c1e1900 */
[----:B----4-:R-:W-:-:S05]  /*09e0*/  IMAD.WIDE R172, R193, 0x4, R172 ;  /* 0x00000004c1ac7825 */ /* 0x010fca00078e02ac */
[----:B------:R0:W5:Y:S01]  /*09f0*/  LDG.E R226, desc[UR8][R172.64] ;  /* 0x00000008ace27981 */ /* 0x000162000c1e1900 */
[----:B------:R-:W4:Y:S01]  /*0a00*/  S2R R190, SR_TID.X ;  /* 0x0000000000be7919 */ /* 0x000f220000002100 */
[----:B-1----:R-:W-:Y:S01]  /*0a10*/  IMAD R178, R193, R188, RZ ;  /* 0x000000bcc1b27224 */ /* 0x002fe200078e02ff */
[----:B------:R-:W-:-:S04]  /*0a20*/  ISETP.GE.U32.AND P5, PT, R192, 0x80, PT ;  /* 0x00000080c000780c */ /* 0x000fc80003fa6070 */
[----:B------:R-:W-:-:S04]  /*0a30*/  SHF.R.S32.HI R179, RZ, 0x1f, R178 ;  /* 0x0000001fffb37819 */ /* 0x000fc800000114b2 */
[----:B------:R-:W-:Y:S01]  /*0a40*/  LEA.HI R179, R179, R178, RZ, 0x3 ;  /* 0x000000b2b3b37211 */ /* 0x000fe200078f18ff */
[----:B------:R-:W-:Y:S01]  /*0a50*/  BSSY.RECONVERGENT B0, `(.L_x_1706) ;  /* 0x0000067000007945 */ /* 0x000fe20003800200 */
[----:B------:R-:W-:Y:S01]  /*0a60*/  ISETP.NE.AND P6, PT, RZ, UR7, PT ;  /* 0x00000007ff007c0c */ /* 0x000fe2000bfc5270 */
[----:B------:R-:W-:Y:S01]  /*0a70*/  HFMA2 R232, -RZ, RZ, 0, 0 ;  /* 0x00000000ffe87431 */ /* 0x000fe200000001ff */
[C---:B------:R-:W-:Y:S02]  /*0a80*/  ISETP.GE.U32.AND P4, PT, R192.reuse, 0x100, PT ;  /* 0x00000100c000780c */ /* 0x040fe40003f86070 */
[C---:B------:R-:W-:Y:S02]  /*0a90*/  ISETP.GE.U32.AND P3, PT, R192.reuse, 0x180, PT ;  /* 0x00000180c000780c */ /* 0x040fe40003f66070 */
[----:B------:R-:W-:Y:S02]  /*0aa0*/  ISETP.GE.U32.AND P2, PT, R192, 0x200, PT ;  /* 0x00000200c000780c */ /* 0x000fe40003f46070 */
[----:B------:R-:W-:-:S02]  /*0ab0*/  MOV R230, RZ ;  /* 0x000000ff00e67202 */ /* 0x000fc40000000f00 */
[----:B----4-:R-:W-:-:S04]  /*0ac0*/  LEA.HI.SX32 R191, R179, R190, 0x1d ;  /* 0x000000beb3bf7211 */ /* 0x010fc800078feaff */
[----:B------:R-:W-:Y:S02]  /*0ad0*/  MOV R229, R191 ;  /* 0x000000bf00e57202 */ /* 0x000fe40000000f00 */
        /* <DEDUP_REMOVED lines=8> */
[----:B---3--:R-:W-:-:S04]  /*0b60*/  ISETP.NE.U32.AND P1, PT, RZ, UR10, PT ;  /* 0x0000000aff007c0c */ /* 0x008fc8000bf25070 */
[----:B------:R-:W-:-:S13]  /*0b70*/  ISETP.NE.AND.EX P1, PT, RZ, UR11, PT, P1 ;  /* 0x0000000bff007c0c */ /* 0x000fda000bf25310 */
[----:B------:R-:W0:Y:S01]  /*0b80*/  @P1 LDC.64 R210, c[0x0][0x438] ;  /* 0x00010e00ffd21b82 */ /* 0x000e220000000a00 */
[--C-:B------:R-:W-:Y:S02]  /*0b90*/  HADD2.F32 R223, -RZ, R28.reuse.H0_H0 ;  /* 0x2000001cffdf7230 */ /* 0x100fe40000004100 */
[----:B------:R-:W-:Y:S02]  /*0ba0*/  HADD2.F32 R218, -RZ, R29.H1_H1 ;  /* 0x3000001dffda7230 */ /* 0x000fe40000004100 */
[----:B------:R-:W-:Y:S02]  /*0bb0*/  HADD2.F32 R222, -RZ, R28.H1_H1 ;  /* 0x3000001cffde7230 */ /* 0x000fe40000004100 */
[----:B------:R-:W-:Y:S02]  /*0bc0*/  HADD2.F32 R214, -RZ, R30.H1_H1 ;  /* 0x3000001effd67230 */ /* 0x000fe40000004100 */
[----:B0-----:R-:W-:-:S05]  /*0bd0*/  @P1 IMAD.WIDE.U32 R210, R191, 0x10, R210 ;  /* 0x00000010bfd21825 */ /* 0x001fca00078e00d2 */
[----:B------:R0:W5:Y:S01]  /*0be0*/  @P1 LDG.E.128 R152, desc[UR8][R210.64] ;  /* 0x00000008d2981981 */ /* 0x000162000c1e1d00 */
[--C-:B--2---:R-:W-:Y:S02]  /*0bf0*/  HADD2.F32 R215, -RZ, R172.reuse.H0_H0 ;  /* 0x200000acffd77230 */ /* 0x104fe40000004100 */
[----:B------:R-:W-:Y:S02]  /*0c00*/  HADD2.F32 R229, -RZ, R173.H1_H1 ;  /* 0x300000adffe57230 */ /* 0x000fe40000004100 */
[----:B------:R-:W-:Y:S02]  /*0c10*/  HADD2.F32 R217, -RZ, R172.H1_H1 ;  /* 0x300000acffd97230 */ /* 0x000fe40000004100 */
[C---:B------:R-:W-:Y:S01]  /*0c20*/  FADD.FTZ R215, -R228.reuse, R215 ;  /* 0x000000d7e4d77221 */ /* 0x040fe20000010100 */
[--C-:B------:R-:W-:Y:S02]  /*0c30*/  HADD2.F32 R231, -RZ, R174.reuse.H0_H0 ;  /* 0x200000aeffe77230 */ /* 0x100fe40000004100 */
[----:B------:R-:W-:Y:S01]  /*0c40*/  FADD.FTZ R229, -R228, R229 ;  /* 0x000000e5e4e57221 */ /* 0x000fe20000010100 */
[----:B------:R-:W-:-:S02]  /*0c50*/  HADD2.F32 R233, -RZ, R174.H1_H1 ;  /* 0x300000aeffe97230 */ /* 0x000fc40000004100 */
[----:B-----5:R-:W-:Y:S01]  /*0c60*/  FMUL.FTZ R225, R226, R215 ;  /* 0x000000d7e2e17220 */ /* 0x020fe20000410000 */
[----:B----4-:R-:W-:Y:S02]  /*0c70*/  HADD2.F32 R174, -RZ, R176.H0_H0 ;  /* 0x200000b0ffae7230 */ /* 0x010fe40000004100 */
[----:B------:R-:W-:Y:S01]  /*0c80*/  FADD.FTZ R217, -R228, R217 ;  /* 0x000000d9e4d97221 */ /* 0x000fe20000010100 */
[----:B------:R-:W-:Y:S02]  /*0c90*/  HADD2.F32 R219, -RZ, R173.H0_H0 ;  /* 0x200000adffdb7230 */ /* 0x000fe40000004100 */
[----:B------:R-:W-:Y:S01]  /*0ca0*/  FMUL.FTZ R220, R226, R229 ;  /* 0x000000e5e2dc7220 */ /* 0x000fe20000410000 */
[--C-:B0-----:R-:W-:Y:S02]  /*0cb0*/  HADD2.F32 R211, -RZ, R177.reuse.H0_H0 ;  /* 0x200000b1ffd37230 */ /* 0x101fe40000004100 */
[----:B------:R-:W-:Y:S01]  /*0cc0*/  FMUL.FTZ R223, R223, R174 ;  /* 0x000000aedfdf7220 */ /* 0x000fe20000410000 */
[----:B------:R-:W-:-:S02]  /*0cd0*/  HADD2.F32 R177, -RZ, R177.H1_H1 ;  /* 0x300000b1ffb17230 */ /* 0x000fc40000004100 */
[----:B------:R-:W-:Y:S01]  /*0ce0*/  FADD.FTZ R84, R84, R174 ;  /* 0x000000ae54547221 */ /* 0x000fe20000010000 */
[----:B------:R-:W-:Y:S02]  /*0cf0*/  HADD2.F32 R176, -RZ, R176.H1_H1 ;  /* 0x300000b0ffb07230 */ /* 0x000fe40000004100 */
[----:B------:R-:W-:Y:S01]  /*0d00*/  FFMA.FTZ R60, R225, R174, R60 ;  /* 0x000000aee13c7223 */ /* 0x000fe2000001003c */
[----:B------:R-:W-:Y:S02]  /*0d10*/  HADD2.F32 R174, -RZ, R29.H0_H0 ;  /* 0x2000001dffae7230 */ /* 0x000fe40000004100 */
[----:B------:R-:W-:Y:S01]  /*0d20*/  FADD.FTZ R219, -R228, R219 ;  /* 0x000000dbe4db7221 */ /* 0x000fe20000010100 */
[--C-:B------:R-:W-:Y:S02]  /*0d30*/  HADD2.F32 R173, -RZ, R179.reuse.H0_H0 ;  /* 0x200000b3ffad7230 */ /* 0x100fe40000004100 */
[----:B------:R-:W-:Y:S01]  /*0d40*/  FMUL.FTZ R224, R226, R217 ;  /* 0x000000d9e2e07220 */ /* 0x000fe20000410000 */
[----:B------:R-:W-:-:S02]  /*0d50*/  HADD2.F32 R172, -RZ, R179.H1_H1 ;  /* 0x300000b3ffac7230 */ /* 0x000fc40000004100 */
[-C--:B------:R-:W-:Y:S01]  /*0d60*/  FMUL.FTZ R218, R218, R177.reuse ;  /* 0x000000b1dada7220 */ /* 0x080fe20000410000 */
[----:B------:R-:W-:Y:S01]  /*0d70*/  FADD.FTZ R87, R87, R177 ;  /* 0x000000b157577221 */ /* 0x000fe20000010000 */
[----:B------:R-:W-:Y:S01]  /*0d80*/  FFMA.FTZ R63, R220, R177, R63 ;  /* 0x000000b1dc3f7223 */ /* 0x000fe2000001003f */
[----:B------:R-:W-:Y:S01]  /*0d90*/  FMUL.FTZ R222, R222, R176 ;  /* 0x000000b0dede7220 */ /* 0x000fe20000410000 */
[----:B------:R-:W-:Y:S01]  /*0da0*/  FADD.FTZ R177, RZ, R223 ;  /* 0x000000dfffb17221 */ /* 0x000fe20000010000 */
[----:B------:R-:W-:Y:S01]  /*0db0*/  FFMA.FTZ R179, R225, R223, RZ ;  /* 0x000000dfe1b37223 */ /* 0x000fe200000100ff */
[----:B------:R-:W-:Y:S01]  /*0dc0*/  FADD.FTZ R233, -R228, R233 ;  /* 0x000000e9e4e97221 */ /* 0x000fe20000010100 */
[----:B------:R-:W-:Y:S02]  /*0dd0*/  HADD2.F32 R213, -RZ, R175.H0_H0 ;  /* 0x200000afffd57230 */ /* 0x000fe40000004100 */
[----:B------:R-:W-:Y:S01]  /*0de0*/  FMUL.FTZ R221, R226, R219 ;  /* 0x000000dbe2dd7220 */ /* 0x000fe20000410000 */
[----:B------:R-:W-:-:S02]  /*0df0*/  HADD2.F32 R210, -RZ, R178.H0_H0 ;  /* 0x200000b2ffd27230 */ /* 0x000fc40000004100 */
[----:B------:R-:W-:Y:S01]  /*0e00*/  FADD.FTZ R85, R85, R176 ;  /* 0x000000b055557221 */ /* 0x000fe20000010000 */
[----:B------:R-:W-:Y:S01]  /*0e10*/  FFMA.FTZ R61, R224, R176, R61 ;  /* 0x000000b0e03d7223 */ /* 0x000fe2000001003d */
[----:B------:R-:W-:Y:S01]  /*0e20*/  FMUL.FTZ R219, R174, R211 ;  /* 0x000000d3aedb7220 */ /* 0x000fe20000410000 */
[----:B------:R-:W-:Y:S02]  /*0e30*/  HADD2.F32 R178, -RZ, R178.H1_H1 ;  /* 0x300000b2ffb27230 */ /* 0x000fe40000004100 */
[----:B------:R-:W-:Y:S01]  /*0e40*/  FADD.FTZ R174, R177, R222 ;  /* 0x000000deb1ae7221 */ /* 0x000fe20000010000 */
[----:B------:R-:W-:Y:S01]  /*0e50*/  FFMA.FTZ R176, R224, R222, R179 ;  /* 0x000000dee0b07223 */ /* 0x000fe200000100b3 */
[----:B------:R-:W-:Y:S01]  /*0e60*/  FMUL.FTZ R216, R226, R233 ;  /* 0x000000e9e2d87220 */ /* 0x000fe20000410000 */
[----:B------:R-:W-:Y:S02]  /*0e70*/  HADD2.F32 R215, -RZ, R30.H0_H0 ;  /* 0x2000001effd77230 */ /* 0x000fe40000004100 */
[C---:B------:R-:W-:Y:S01]  /*0e80*/  FADD.FTZ R213, -R228.reuse, R213 ;  /* 0x000000d5e4d57221 */ /* 0x040fe20000010100 */
[----:B------:R-:W-:Y:S01]  /*0e90*/  FADD.FTZ R217, -R228, R231 ;  /* 0x000000e7e4d97221 */ /* 0x000fe20000010100 */
[----:B------:R-:W-:Y:S01]  /*0ea0*/  FADD.FTZ R177, R174, R219 ;  /* 0x000000dbaeb17221 */ /* 0x000fe20000010000 */
[----:B------:R-:W-:Y:S01]  /*0eb0*/  FFMA.FTZ R179, R221, R219, R176 ;  /* 0x000000dbddb37223 */ /* 0x000fe200000100b0 */
[-C--:B------:R-:W-:Y:S01]  /*0ec0*/  FMUL.FTZ R214, R214, R178.reuse ;  /* 0x000000b2d6d67220 */ /* 0x080fe20000410000 */
[----:B------:R-:W-:Y:S01]  /*0ed0*/  FADD.FTZ R89, R89, R178 ;  /* 0x000000b259597221 */ /* 0x000fe20000010000 */
[----:B------:R-:W-:Y:S01]  /*0ee0*/  FFMA.FTZ R65, R216, R178, R65 ;  /* 0x000000b2d8417223 */ /* 0x000fe20000010041 */
[----:B------:R-:W-:-:S02]  /*0ef0*/  HADD2.F32 R178, -RZ, R31.H0_H0 ;  /* 0x2000001fffb27230 */ /* 0x000fc40000004100 */
[C---:B------:R-:W-:Y:S01]  /*0f00*/  FMUL.FTZ R213, R226.reuse, R213 ;  /* 0x000000d5e2d57220 */ /* 0x040fe20000410000 */
[----:B------:R-:W-:Y:S01]  /*0f10*/  FMUL.FTZ R217, R226, R217 ;  /* 0x000000d9e2d97220 */ /* 0x000fe20000410000 */
[----:B------:R-:W-:Y:S01]  /*0f20*/  FMUL.FTZ R215, R215, R210 ;  /* 0x000000d2d7d77220 */ /* 0x000fe20000410000 */
[----:B------:R-:W-:Y:S01]  /*0f30*/  FADD.FTZ R174, R177, R218 ;  /* 0x000000dab1ae7221 */ /* 0x000fe20000010000 */
[----:B------:R-:W-:Y:S01]  /*0f40*/  FFMA.FTZ R176, R220, R218, R179 ;  /* 0x000000dadcb07223 */ /* 0x000fe200000100b3 */
[----:B------:R-:W-:Y:S02]  /*0f50*/  HADD2.F32 R175, -RZ, R175.H1_H1 ;  /* 0x300000afffaf7230 */ /* 0x000fe40000004100 */
[----:B------:R-:W-:Y:S01]  /*0f60*/  FADD.FTZ R86, R86, R211 ;  /* 0x000000d356567221 */ /* 0x000fe20000010000 */
[----:B------:R-:W-:Y:S01]  /*0f70*/  FFMA.FTZ R62, R221, R211, R62 ;  /* 0x000000d3dd3e7223 */ /* 0x000fe2000001003e */
[-C--:B------:R-:W-:Y:S01]  /*0f80*/  FMUL.FTZ R211, R178, R173.reuse ;  /* 0x000000adb2d37220 */ /* 0x080fe20000410000 */
[----:B------:R-:W-:Y:S01]  /*0f90*/  FADD.FTZ R90, R90, R173 ;  /* 0x000000ad5a5a7221 */ /* 0x000fe20000010000 */
[----:B------:R-:W-:Y:S01]  /*0fa0*/  FFMA.FTZ R66, R213, R173, R66 ;  /* 0x000000add5427223 */ /* 0x000fe20000010042 */
[----:B------:R-:W-:Y:S01]  /*0fb0*/  FADD.FTZ R173, R174, R215 ;  /* 0x000000d7aead7221 */ /* 0x000fe20000010000 */
[----:B------:R-:W-:Y:S01]  /*0fc0*/  FFMA.FTZ R177, R217, R215, R176 ;  /* 0x000000d7d9b17223 */ /* 0x000fe200000100b0 */
[----:B------:R-:W-:-:S02]  /*0fd0*/  HADD2.F32 R229, -RZ, R31.H1_H1 ;  /* 0x3000001fffe57230 */ /* 0x000fc40000004100 */
[----:B------:R-:W-:Y:S01]  /*0fe0*/  FADD.FTZ R175, -R228, R175 ;  /* 0x000000afe4af7221 */ /* 0x000fe20000010100 */
[----:B------:R-:W-:Y:S01]  /*0ff0*/  FADD.FTZ R174, R173, R214 ;  /* 0x000000d6adae7221 */ /* 0x000fe20000010000 */
[----:B------:R-:W-:Y:S01]  /*1000*/  FFMA.FTZ R176, R216, R214, R177 ;  /* 0x000000d6d8b07223 */ /* 0x000fe200000100b1 */
[----:B------:R-:W-:Y:S01]  /*1010*/  FADD.FTZ R88, R88, R210 ;  /* 0x000000d258587221 */ /* 0x000fe20000010000 */
[----:B------:R-:W-:Y:S01]  /*1020*/  FFMA.FTZ R64, R217, R210, R64 ;  /* 0x000000d2d9407223 */ /* 0x000fe20000010040 */
[----:B------:R-:W-:Y:S01]  /*1030*/  FMUL.FTZ R212, R226, R175 ;  /* 0x000000afe2d47220 */ /* 0x000fe20000410000 */
[-C--:B------:R-:W-:Y:S01]  /*1040*/  FMUL.FTZ R210, R229, R172.reuse ;  /* 0x000000ace5d27220 */ /* 0x080fe20000410000 */
[----:B------:R-:W-:Y:S01]  /*1050*/  FADD.FTZ R173, R174, R211 ;  /* 0x000000d3aead7221 */ /* 0x000fe20000010000 */
[----:B------:R-:W-:Y:S01]  /*1060*/  FFMA.FTZ R175, R213, R211, R176 ;  /* 0x000000d3d5af7223 */ /* 0x000fe200000100b0 */
[----:B------:R-:W-:Y:S01]  /*1070*/  FADD.FTZ R91, R91, R172 ;  /* 0x000000ac5b5b7221 */ /* 0x000fe20000010000 */
[C---:B------:R-:W-:Y:S01]  /*1080*/  FFMA.FTZ R67, R212.reuse, R172, R67 ;  /* 0x000000acd4437223 */ /* 0x040fe20000010043 */
[----:B------:R-:W-:Y:S01]  /*1090*/  IADD3 R229, PT, PT, R191, 0x80, RZ ;  /* 0x00000080bfe57810 */ /* 0x000fe20007ffe0ff */
[----:B------:R-:W-:Y:S01]  /*10a0*/  FADD.FTZ R232, R173, R210 ;  /* 0x000000d2ade87221 */ /* 0x000fe20000010000 */
[----:B------:R-:W-:-:S07]  /*10b0*/  FFMA.FTZ R230, R212, R210, R175 ;  /* 0x000000d2d4e67223 */ /* 0x000fce00000100af */
.L_x_1707:
[----:B---3--:R-:W-:Y:S05]  /*10c0*/  BSYNC.RECONVERGENT B0 ;  /* 0x0000000000007941 */ /* 0x008fea0003800200 */
.L_x_1706:
        /* <DEDUP_REMOVED lines=17> */
[----:B------:R-:W-:Y:S01]  /*11e0*/  IADD3 R229, PT, PT, R229, 0x80, RZ ;  /* 0x00000080e5e57810 */ /* 0x000fe20007ffe0ff */
        /* <DEDUP_REMOVED lines=8> */
[----:B---3--:R-:W-:Y:S02]  /*1270*/  HADD2.F32 R174, -RZ, R176.H0_H0 ;  /* 0x200000b0ffae7230 */ /* 0x008fe40000004100 */
        /* <DEDUP_REMOVED lines=18> */
[----:B------:R-:W-:Y:S01]  /*13a0*/  FADD.FTZ R177, R232, R207 ;  /* 0x000000cfe8b17221 */ /* 0x000fe20000010000 */
[----:B------:R-:W-:Y:S01]  /*13b0*/  FFMA.FTZ R179, R209, R207, R230 ;  /* 0x000000cfd1b37223 */ /* 0x000fe200000100e6 */
        /* <DEDUP_REMOVED lines=45> */
[----:B------:R-:W-:Y:S01]  /*1690*/  FADD.FTZ R232, R173, R194 ;  /* 0x000000c2ade87221 */ /* 0x000fe20000010000 */
[----:B------:R-:W-:-:S07]  /*16a0*/  FFMA.FTZ R230, R196, R194, R175 ;  /* 0x000000c2c4e67223 */ /* 0x000fce00000100af */
.L_x_1709:
[----:B------:R-:W-:Y:S05]  /*16b0*/  BSYNC.RECONVERGENT B0 ;  /* 0x0000000000007941 */ /* 0x000fea0003800200 */
.L_x_1708:
        /* <DEDUP_REMOVED lines=14> */
[----:B0-----:R-:W-:-:S05]  /*17a0*/  @P1 IMAD.WIDE.U32 R18, R229, 0x10, R18 ;  /* 0x00000010e5121825 */ /* 0x001fca00078e0012 */
[----:B------:R0:W5:Y:S01]  /*17b0*/  @P1 LDG.E.128 R164, desc[UR8][R18.64] ;  /* 0x0000000812a41981 */ /* 0x000162000c1e1d00 */
[----:B------:R-:W-:Y:S01]  /*17c0*/  IADD3 R229, PT, PT, R229, 0x80, RZ ;  /* 0x00000080e5e57810 */ /* 0x000fe20007ffe0ff */
[--C-:B--2---:R-:W-:Y:S02]  /*17d0*/  HADD2.F32 R179, -RZ, R20.reuse.H0_H0 ;  /* 0x20000014ffb37230 */ /* 0x104fe40000004100 */
[--C-:B------:R-:W-:Y:S02]  /*17e0*/  HADD2.F32 R231, -RZ, R21.reuse.H1_H1 ;  /* 0x30000015ffe77230 */ /* 0x100fe40000004100 */
[----:B------:R-:W-:Y:S02]  /*17f0*/  HADD2.F32 R183, -RZ, R21.H0_H0 ;  /* 0x20000015ffb77230 */ /* 0x000fe40000004100 */
[C---:B------:R-:W-:Y:S01]  /*1800*/  FADD.FTZ R179, -R228.reuse, R179 ;  /* 0x000000b3e4b37221 */ /* 0x040fe20000010100 */
[----:B------:R-:W-:Y:S02]  /*1810*/  HADD2.F32 R181, -RZ, R20.H1_H1 ;  /* 0x30000014ffb57230 */ /* 0x000fe40000004100 */
[----:B------:R-:W-:Y:S01]  /*1820*/  FADD.FTZ R231, -R228, R231 ;  /* 0x000000e7e4e77221 */ /* 0x000fe20000010100 */
[----:B---3--:R-:W-:-:S02]  /*1830*/  HADD2.F32 R16, -RZ, R172.H0_H0 ;  /* 0x200000acff107230 */ /* 0x008fc40000004100 */
[----:B-----5:R-:W-:Y:S01]  /*1840*/  FMUL.FTZ R189, R226, R179 ;  /* 0x000000b3e2bd7220 */ /* 0x020fe20000410000 */
[--C-:B------:R-:W-:Y:S02]  /*1850*/  HADD2.F32 R21, -RZ, R23.reuse.H0_H0 ;  /* 0x20000017ff157230 */ /* 0x100fe40000004100 */
[----:B------:R-:W-:Y:S01]  /*1860*/  FADD.FTZ R183, -R228, R183 ;  /* 0x000000b7e4b77221 */ /* 0x000fe20000010100 */
[----:B------:R-:W-:Y:S02]  /*1870*/  HADD2.F32 R177, -RZ, R23.H1_H1 ;  /* 0x30000017ffb17230 */ /* 0x000fe40000004100 */
[----:B------:R-:W-:Y:S01]  /*1880*/  FMUL.FTZ R182, R226, R231 ;  /* 0x000000e7e2b67220 */ /* 0x000fe20000410000 */
[--C-:B------:R-:W-:Y:S02]  /*1890*/  HADD2.F32 R23, -RZ, R173.reuse.H0_H0 ;  /* 0x200000adff177230 */ /* 0x100fe40000004100 */
[----:B------:R-:W-:Y:S01]  /*18a0*/  FADD.FTZ R181, -R228, R181 ;  /* 0x000000b5e4b57221 */ /* 0x000fe20000010100 */
[----:B------:R-:W-:-:S02]  /*18b0*/  HADD2.F32 R173, -RZ, R173.H1_H1 ;  /* 0x300000adffad7230 */ /* 0x000fc40000004100 */
[-C--:B------:R-:W-:Y:S01]  /*18c0*/  FMUL.FTZ R187, R187, R16.reuse ;  /* 0x00000010bbbb7220 */ /* 0x080fe20000410000 */
[----:B0-----:R-:W-:Y:S02]  /*18d0*/  HADD2.F32 R18, -RZ, R172.H1_H1 ;  /* 0x300000acff127230 */ /* 0x001fe40000004100 */
[----:B------:R-:W-:Y:S01]  /*18e0*/  FADD.FTZ R100, R100, R16 ;  /* 0x0000001064647221 */ /* 0x000fe20000010000 */
[----:B------:R-:W-:Y:S02]  /*18f0*/  HADD2.F32 R237, -RZ, R22.H1_H1 ;  /* 0x30000016ffed7230 */ /* 0x000fe40000004100 */
[----:B------:R-:W-:Y:S01]  /*1900*/  FFMA.FTZ R68, R189, R16, R68 ;  /* 0x00000010bd447223 */ /* 0x000fe20000010044 */
[----:B------:R-:W-:Y:S02]  /*1910*/  HADD2.F32 R16, -RZ, R45.H0_H0 ;  /* 0x2000002dff107230 */ /* 0x000fe40000004100 */
[----:B------:R-:W-:Y:S01]  /*1920*/  FMUL.FTZ R185, R226, R183 ;  /* 0x000000b7e2b97220 */ /* 0x000fe20000410000 */
[-C--:B------:R-:W-:Y:S01]  /*1930*/  FMUL.FTZ R180, R180, R173.reuse ;  /* 0x000000adb4b47220 */ /* 0x080fe20000410000 */
[----:B------:R-:W-:Y:S01]  /*1940*/  FADD.FTZ R103, R103, R173 ;  /* 0x000000ad67677221 */ /* 0x000fe20000010000 */
[----:B------:R-:W-:Y:S01]  /*1950*/  FFMA.FTZ R71, R182, R173, R71 ;  /* 0x000000adb6477223 */ /* 0x000fe20000010047 */
[----:B------:R-:W-:-:S02]  /*1960*/  HADD2.F32 R19, -RZ, R175.H0_H0 ;  /* 0x200000afff137230 */ /* 0x000fc40000004100 */
[----:B------:R-:W-:Y:S01]  /*1970*/  FMUL.FTZ R186, R226, R181 ;  /* 0x000000b5e2ba7220 */ /* 0x000fe20000410000 */
[----:B------:R-:W-:Y:S02]  /*1980*/  HADD2.F32 R172, -RZ, R175.H1_H1 ;  /* 0x300000afffac7230 */ /* 0x000fe40000004100 */
[----:B------:R-:W-:Y:S01]  /*1990*/  FMUL.FTZ R184, R184, R18 ;  /* 0x00000012b8b87220 */ /* 0x000fe20000410000 */
[----:B------:R-:W-:Y:S01]  /*19a0*/  FADD.FTZ R173, R232, R187 ;  /* 0x000000bbe8ad7221 */ /* 0x000fe20000010000 */
[----:B------:R-:W-:Y:S01]  /*19b0*/  FADD.FTZ R237, -R228, R237 ;  /* 0x000000ede4ed7221 */ /* 0x000fe20000010100 */
[----:B------:R-:W-:Y:S01]  /*19c0*/  FFMA.FTZ R175, R189, R187, R230 ;  /* 0x000000bbbdaf7223 */ /* 0x000fe200000100e6 */
[----:B------:R-:W-:Y:S02]  /*19d0*/  HADD2.F32 R235, -RZ, R174.H0_H0 ;  /* 0x200000aeffeb7230 */ /* 0x000fe40000004100 */
[-C--:B------:R-:W-:Y:S01]  /*19e0*/  FMUL.FTZ R183, R16, R23.reuse ;  /* 0x0000001710b77220 */ /* 0x080fe20000410000 */
[----:B------:R-:W-:Y:S01]  /*19f0*/  FADD.FTZ R102, R102, R23 ;  /* 0x0000001766667221 */ /* 0x000fe20000010000 */
[----:B------:R-:W-:Y:S01]  /*1a00*/  FFMA.FTZ R70, R185, R23, R70 ;  /* 0x00000017b9467223 */ /* 0x000fe20000010046 */
[----:B------:R-:W-:-:S02]  /*1a10*/  HADD2.F32 R233, -RZ, R22.H0_H0 ;  /* 0x20000016ffe97230 */ /* 0x000fc40000004100 */
[----:B------:R-:W-:Y:S01]  /*1a20*/  FADD.FTZ R101, R101, R18 ;  /* 0x0000001265657221 */ /* 0x000fe20000010000 */
[----:B------:R-:W-:Y:S02]  /*1a30*/  HADD2.F32 R174, -RZ, R174.H1_H1 ;  /* 0x300000aeffae7230 */ /* 0x000fe40000004100 */
[----:B------:R-:W-:Y:S01]  /*1a40*/  FFMA.FTZ R69, R186, R18, R69 ;  /* 0x00000012ba457223 */ /* 0x000fe20000010045 */
[--C-:B------:R-:W-:Y:S02]  /*1a50*/  HADD2.F32 R23, -RZ, R46.reuse.H1_H1 ;  /* 0x3000002eff177230 */ /* 0x100fe40000004100 */
[----:B------:R-:W-:Y:S01]  /*1a60*/  FADD.FTZ R16, R173, R184 ;  /* 0x000000b8ad107221 */ /* 0x000fe20000010000 */
[----:B------:R-:W-:Y:S01]  /*1a70*/  FMUL.FTZ R20, R226, R237 ;  /* 0x000000ede2147220 */ /* 0x000fe20000410000 */
[----:B------:R-:W-:Y:S01]  /*1a80*/  FFMA.FTZ R18, R186, R184, R175 ;  /* 0x000000b8ba127223 */ /* 0x000fe200000100af */
[----:B------:R-:W-:Y:S02]  /*1a90*/  HADD2.F32 R22, -RZ, R46.H0_H0 ;  /* 0x2000002eff167230 */ /* 0x000fe40000004100 */
[----:B------:R-:W-:Y:S01]  /*1aa0*/  FADD.FTZ R173, R16, R183 ;  /* 0x000000b710ad7221 */ /* 0x000fe20000010000 */
[----:B------:R-:W-:Y:S01]  /*1ab0*/  FADD.FTZ R181, -R228, R233 ;  /* 0x000000e9e4b57221 */ /* 0x000fe20000010100 */
[-C--:B------:R-:W-:Y:S01]  /*1ac0*/  FMUL.FTZ R23, R23, R174.reuse ;  /* 0x000000ae17177220 */ /* 0x080fe20000410000 */
[----:B------:R-:W-:Y:S01]  /*1ad0*/  FADD.FTZ R105, R105, R174 ;  /* 0x000000ae69697221 */ /* 0x000fe20000010000 */
[----:B------:R-:W-:Y:S01]  /*1ae0*/  FFMA.FTZ R73, R20, R174, R73 ;  /* 0x000000ae14497223 */ /* 0x000fe20000010049 */
[----:B------:R-:W-:Y:S01]  /*1af0*/  FFMA.FTZ R175, R185, R183, R18 ;  /* 0x000000b7b9af7223 */ /* 0x000fe20000010012 */
[----:B------:R-:W-:-:S02]  /*1b00*/  HADD2.F32 R174, -RZ, R47.H0_H0 ;  /* 0x2000002fffae7230 */ /* 0x000fc40000004100 */
[----:B------:R-:W-:Y:S01]  /*1b10*/  FMUL.FTZ R22, R22, R235 ;  /* 0x000000eb16167220 */ /* 0x000fe20000410000 */
[----:B------:R-:W-:Y:S01]  /*1b20*/  FADD.FTZ R173, R173, R180 ;  /* 0x000000b4adad7221 */ /* 0x000fe20000010000 */
[----:B------:R-:W-:Y:S01]  /*1b30*/  FMUL.FTZ R181, R226, R181 ;  /* 0x000000b5e2b57220 */ /* 0x000fe20000410000 */
[----:B------:R-:W-:Y:S01]  /*1b40*/  FFMA.FTZ R16, R182, R180, R175 ;  /* 0x000000b4b6107223 */ /* 0x000fe200000100af */
[----:B------:R-:W-:Y:S01]  /*1b50*/  FMUL.FTZ R18, R174, R19 ;  /* 0x00000013ae127220 */ /* 0x000fe20000410000 */
[----:B------:R-:W-:Y:S01]  /*1b60*/  FADD.FTZ R21, -R228, R21 ;  /* 0x00000015e4157221 */ /* 0x000fe20000010100 */
[----:B------:R-:W-:Y:S01]  /*1b70*/  FADD.FTZ R174, R173, R22 ;  /* 0x00000016adae7221 */ /* 0x000fe20000010000 */
[----:B------:R-:W-:Y:S01]  /*1b80*/  FFMA.FTZ R173, R181, R22, R16 ;  /* 0x00000016b5ad7223 */ /* 0x000fe20000010010 */
[----:B------:R-:W-:Y:S02]  /*1b90*/  HADD2.F32 R179, -RZ, R47.H1_H1 ;  /* 0x3000002fffb37230 */ /* 0x000fe40000004100 */
[----:B------:R-:W-:Y:S01]  /*1ba0*/  FMUL.FTZ R21, R226, R21 ;  /* 0x00000015e2157220 */ /* 0x000fe20000410000 */
[----:B------:R-:W-:Y:S01]  /*1bb0*/  FADD.FTZ R175, R174, R23 ;  /* 0x00000017aeaf7221 */ /* 0x000fe20000010000 */
[----:B------:R-:W-:Y:S01]  /*1bc0*/  FADD.FTZ R177, -R228, R177 ;  /* 0x000000b1e4b17221 */ /* 0x000fe20000010100 */
        /* <DEDUP_REMOVED lines=13> */
.L_x_1711:
[----:B------:R-:W-:Y:S05]  /*1ca0*/  BSYNC.RECONVERGENT B0 ;  /* 0x0000000000007941 */ /* 0x000fea0003800200 */
.L_x_1710:
        /* <DEDUP_REMOVED lines=12> */
[----:B0-----:R-:W-:-:S05]  /*1d70*/  @P1 IMAD.WIDE.U32 R2, R229, 0x10, R2 ;  /* 0x00000010e5021825 */ /* 0x001fca00078e0002 */
[----:B------:R0:W5:Y:S01]  /*1d80*/  @P1 LDG.E.128 R168, desc[UR8][R2.64] ;  /* 0x0000000802a81981 */ /* 0x000162000c1e1d00 */
[----:B------:R-:W-:Y:S02]  /*1d90*/  HADD2.F32 R176, -RZ, R55.H0_H0 ;  /* 0x20000037ffb07230 */ /* 0x000fe40000004100 */
[--C-:B--2---:R-:W-:Y:S02]  /*1da0*/  HADD2.F32 R15, -RZ, R4.reuse.H1_H1 ;  /* 0x30000004ff0f7230 */ /* 0x104fe40000004100 */
[----:B------:R-:W-:Y:S02]  /*1db0*/  HADD2.F32 R13, -RZ, R4.H0_H0 ;  /* 0x20000004ff0d7230 */ /* 0x000fe40000004100 */
[--C-:B------:R-:W-:Y:S02]  /*1dc0*/  HADD2.F32 R233, -RZ, R7.reuse.H0_H0 ;  /* 0x20000007ffe97230 */ /* 0x100fe40000004100 */
[----:B------:R-:W-:Y:S02]  /*1dd0*/  HADD2.F32 R235, -RZ, R7.H1_H1 ;  /* 0x30000007ffeb7230 */ /* 0x000fe40000004100 */
[----:B------:R-:W-:Y:S01]  /*1de0*/  FADD.FTZ R7, -R228, R15 ;  /* 0x0000000fe4077221 */ /* 0x000fe20000010100 */
[----:B------:R-:W-:-:S02]  /*1df0*/  HADD2.F32 R17, -RZ, R5.H0_H0 ;  /* 0x20000005ff117230 */ /* 0x000fc40000004100 */
[----:B------:R-:W-:Y:S01]  /*1e00*/  FADD.FTZ R13, -R228, R13 ;  /* 0x0000000de40d7221 */ /* 0x000fe20000010100 */
[----:B------:R-:W-:Y:S02]  /*1e10*/  HADD2.F32 R5, -RZ, R5.H1_H1 ;  /* 0x30000005ff057230 */ /* 0x000fe40000004100 */
[----:B-----5:R-:W-:Y:S01]  /*1e20*/  FMUL.FTZ R14, R226, R7 ;  /* 0x00000007e20e7220 */ /* 0x020fe20000410000 */
[----:B------:R-:W-:Y:S02]  /*1e30*/  HADD2.F32 R15, -RZ, R52.H0_H0 ;  /* 0x20000034ff0f7230 */ /* 0x000fe40000004100 */
[C---:B------:R-:W-:Y:S01]  /*1e40*/  FADD.FTZ R175, -R228.reuse, R17 ;  /* 0x00000011e4af7221 */ /* 0x040fe20000010100 */
[----:B---3--:R-:W-:Y:S02]  /*1e50*/  HADD2.F32 R0, -RZ, R8.H0_H0 ;  /* 0x20000008ff007230 */ /* 0x008fe40000004100 */
[----:B------:R-:W-:Y:S01]  /*1e60*/  FADD.FTZ R177, -R228, R5 ;  /* 0x00000005e4b17221 */ /* 0x000fe20000010100 */
[----:B------:R-:W-:-:S02]  /*1e70*/  HADD2.F32 R229, -RZ, R6.H1_H1 ;  /* 0x30000006ffe57230 */ /* 0x000fc40000004100 */
[----:B------:R-:W-:Y:S01]  /*1e80*/  FMUL.FTZ R17, R226, R13 ;  /* 0x0000000de2117220 */ /* 0x000fe20000410000 */
[----:B------:R-:W-:Y:S02]  /*1e90*/  HADD2.F32 R8, -RZ, R8.H1_H1 ;  /* 0x30000008ff087230 */ /* 0x000fe40000004100 */
[----:B------:R-:W-:Y:S01]  /*1ea0*/  FMUL.FTZ R15, R15, R0 ;  /* 0x000000000f0f7220 */ /* 0x000fe20000410000 */
[--C-:B0-----:R-:W-:Y:S02]  /*1eb0*/  HADD2.F32 R3, -RZ, R11.reuse.H0_H0 ;  /* 0x2000000bff037230 */ /* 0x101fe40000004100 */
[----:B------:R-:W-:Y:S01]  /*1ec0*/  FADD.FTZ R231, -R228, R229 ;  /* 0x000000e5e4e77221 */ /* 0x000fe20000010100 */
[----:B------:R-:W-:Y:S02]  /*1ed0*/  HADD2.F32 R172, -RZ, R11.H1_H1 ;  /* 0x3000000bffac7230 */ /* 0x000fe40000004100 */
[----:B------:R-:W-:Y:S01]  /*1ee0*/  FMUL.FTZ R13, R226, R175 ;  /* 0x000000afe20d7220 */ /* 0x000fe20000410000 */
[----:B------:R-:W-:-:S02]  /*1ef0*/  HADD2.F32 R2, -RZ, R9.H0_H0 ;  /* 0x20000009ff027230 */ /* 0x000fc40000004100 */
[-C--:B------:R-:W-:Y:S01]  /*1f00*/  FMUL.FTZ R12, R12, R8.reuse ;  /* 0x000000080c0c7220 */ /* 0x080fe20000410000 */
[--C-:B------:R-:W-:Y:S02]  /*1f10*/  HADD2.F32 R229, -RZ, R10.reuse.H0_H0 ;  /* 0x2000000affe57230 */ /* 0x100fe40000004100 */
[----:B------:R-:W-:Y:S01]  /*1f20*/  FADD.FTZ R175, R232, R15 ;  /* 0x0000000fe8af7221 */ /* 0x000fe20000010000 */
[----:B------:R-:W-:Y:S02]  /*1f30*/  HADD2.F32 R174, -RZ, R10.H1_H1 ;  /* 0x3000000affae7230 */ /* 0x000fe40000004100 */
[----:B------:R-:W-:Y:S01]  /*1f40*/  FMUL.FTZ R10, R226, R177 ;  /* 0x000000b1e20a7220 */ /* 0x000fe20000410000 */
[----:B------:R-:W-:Y:S02]  /*1f50*/  HADD2.F32 R11, -RZ, R53.H0_H0 ;  /* 0x20000035ff0b7230 */ /* 0x000fe40000004100 */
[----:B------:R-:W-:Y:S01]  /*1f60*/  FFMA.FTZ R177, R17, R15, R230 ;  /* 0x0000000f11b17223 */ /* 0x000fe200000100e6 */
[----:B------:R-:W-:Y:S01]  /*1f70*/  FADD.FTZ R109, R109, R8 ;  /* 0x000000086d6d7221 */ /* 0x000fe20000010000 */
[----:B------:R-:W-:Y:S01]  /*1f80*/  FFMA.FTZ R77, R14, R8, R77 ;  /* 0x000000080e4d7223 */ /* 0x000fe2000001004d */
[----:B------:R-:W-:-:S02]  /*1f90*/  HADD2.F32 R9, -RZ, R9.H1_H1 ;  /* 0x30000009ff097230 */ /* 0x000fc40000004100 */
[----:B------:R-:W-:Y:S01]  /*1fa0*/  FADD.FTZ R108, R108, R0 ;  /* 0x000000006c6c7221 */ /* 0x000fe20000010000 */
[----:B------:R-:W-:Y:S01]  /*1fb0*/  FFMA.FTZ R76, R17, R0, R76 ;  /* 0x00000000114c7223 */ /* 0x000fe2000001004c */
[----:B------:R-:W-:Y:S02]  /*1fc0*/  HADD2.F32 R8, -RZ, R53.H1_H1 ;  /* 0x30000035ff087230 */ /* 0x000fe40000004100 */
[-C--:B------:R-:W-:Y:S01]  /*1fd0*/  FMUL.FTZ R11, R11, R2.reuse ;  /* 0x000000020b0b7220 */ /* 0x080fe20000410000 */
[----:B------:R-:W-:Y:S02]  /*1fe0*/  HADD2.F32 R173, -RZ, R6.H0_H0 ;  /* 0x20000006ffad7230 */ /* 0x000fe40000004100 */
[----:B------:R-:W-:Y:S01]  /*1ff0*/  FADD.FTZ R110, R110, R2 ;  /* 0x000000026e6e7221 */ /* 0x000fe20000010000 */
[----:B------:R-:W-:Y:S01]  /*2000*/  FFMA.FTZ R78, R13, R2, R78 ;  /* 0x000000020d4e7223 */ /* 0x000fe2000001004e */
[----:B------:R-:W-:Y:S01]  /*2010*/  FADD.FTZ R0, R175, R12 ;  /* 0x0000000caf007221 */ /* 0x000fe20000010000 */
[----:B------:R-:W-:Y:S01]  /*2020*/  FFMA.FTZ R2, R14, R12, R177 ;  /* 0x0000000c0e027223 */ /* 0x000fe200000100b1 */
[----:B------:R-:W-:-:S02]  /*2030*/  HADD2.F32 R6, -RZ, R54.H0_H0 ;  /* 0x20000036ff067230 */ /* 0x000fc40000004100 */
[----:B------:R-:W-:Y:S01]  /*2040*/  FMUL.FTZ R8, R8, R9 ;  /* 0x0000000908087220 */ /* 0x000fe20000410000 */
[----:B------:R-:W-:Y:S01]  /*2050*/  FADD.FTZ R175, R0, R11 ;  /* 0x0000000b00af7221 */ /* 0x000fe20000010000 */
[----:B------:R-:W-:Y:S01]  /*2060*/  FADD.FTZ R179, -R228, R173 ;  /* 0x000000ade4b37221 */ /* 0x000fe20000010100 */
[----:B------:R-:W-:Y:S01]  /*2070*/  FFMA.FTZ R177, R13, R11, R2 ;  /* 0x0000000b0db17223 */ /* 0x000fe20000010002 */
[----:B------:R-:W-:Y:S02]  /*2080*/  HADD2.F32 R7, -RZ, R54.H1_H1 ;  /* 0x30000036ff077230 */ /* 0x000fe40000004100 */
[----:B------:R-:W-:Y:S01]  /*2090*/  FMUL.FTZ R4, R226, R231 ;  /* 0x000000e7e2047220 */ /* 0x000fe20000410000 */
[----:B------:R-:W-:Y:S01]  /*20a0*/  FADD.FTZ R111, R111, R9 ;  /* 0x000000096f6f7221 */ /* 0x000fe20000010000 */
[----:B------:R-:W-:Y:S01]  /*20b0*/  FFMA.FTZ R79, R10, R9, R79 ;  /* 0x000000090a4f7223 */ /* 0x000fe2000001004f */
[----:B------:R-:W-:Y:S01]  /*20c0*/  FMUL.FTZ R6, R6, R229 ;  /* 0x000000e506067220 */ /* 0x000fe20000410000 */
[----:B------:R-:W-:Y:S01]  /*20d0*/  FADD.FTZ R175, R175, R8 ;  /* 0x00000008afaf7221 */ /* 0x000fe20000010000 */
[----:B------:R-:W-:Y:S01]  /*20e0*/  FMUL.FTZ R9, R226, R179 ;  /* 0x000000b3e2097220 */ /* 0x000fe20000410000 */
        /* <DEDUP_REMOVED lines=10> */
[----:B------:R-:W-:Y:S01]  /*2190*/  FADD.FTZ R173, -R228, R235 ;  /* 0x000000ebe4ad7221 */ /* 0x000fe20000010100 */
[----:B------:R-:W-:Y:S01]  /*21a0*/  FMUL.FTZ R2, R176, R3 ;  /* 0x00000003b0027220 */ /* 0x000fe20000410000 */
        /* <DEDUP_REMOVED lines=13> */
.L_x_1713:
[----:B------:R-:W-:Y:S05]  /*2280*/  BSYNC.RECONVERGENT B0 ;  /* 0x0000000000007941 */ /* 0x000fea0003800200 */
.L_x_1712:
        /* <DEDUP_REMOVED lines=31> */
.L_x_1715:
[----:B------:R-:W-:Y:S05]  /*2480*/  BSYNC.RECONVERGENT B0 ;  /* 0x0000000000007941 */ /* 0x000fea0003800200 */
.L_x_1714:
        /* <DEDUP_REMOVED lines=18> */
[----:B------:R-:W-:Y:S01]  /*25b0*/  FADD.FTZ R172, R172, R177 ;  /* 0x000000b1acac7221 */ /* 0x000fe20000010000 */
[----:B------:R-:W-:Y:S02]  /*25c0*/  HFMA2 R176, -RZ, RZ, 1.875, 0 ;  /* 0x3f800000ffb07431 */ /* 0x000fe400000001ff */
[----:B------:R-:W-:Y:S01]  /*25d0*/  FADD.FTZ R178, R178, R229 ;  /* 0x000000e5b2b27221 */ /* 0x000fe20000010000 */
[----:B------:R-:W-:Y:S01]  /*25e0*/  FADD.FTZ R172, R179, R172 ;  /* 0x000000acb3ac7221 */ /* 0x000fe20000010000 */
[----:B-----5:R-:W-:Y:S02]  /*25f0*/  @P0 HADD2.F32 R176, -RZ, R227.H0_H0 ;  /* 0x200000e3ffb00230 */ /* 0x020fe40000004100 */
[----:B------:R-:W-:Y:S01]  /*2600*/  FMUL.FTZ R177, R178, UR12 ;  /* 0x0000000cb2b17c20 */ /* 0x000fe20008410000 */
[----:B------:R-:W-:-:S04]  /*2610*/  FMUL.FTZ R178, R172, UR12 ;  /* 0x0000000cacb27c20 */ /* 0x000fc80008410000 */
[----:B------:R-:W-:Y:S01]  /*2620*/  FSEL R177, R177, RZ, !P6 ;  /* 0x000000ffb1b17208 */ /* 0x000fe20007000000 */
[----:B------:R-:W-:Y:S06]  /*2630*/  BRA.U UP0, `(.L_x_1717) ;  /* 0x0000002500e87547 */ /* 0x000fec000b800000 */
        /* <DEDUP_REMOVED lines=8> */
[-CC-:B------:R-:W-:Y:S01]  /*26c0*/  FFMA.FTZ R228, R213, R178.reuse, R177.reuse ;  /* 0x000000b2d5e47223 */ /* 0x180fe200000100b1 */
[----:B-----5:R-:W-:Y:S02]  /*26d0*/  HADD2.F32 R227, -RZ, R175.H0_H0 ;  /* 0x200000afffe37230 */ /* 0x020fe40000004100 */
[-CC-:B------:R-:W-:Y:S01]  /*26e0*/  FFMA.FTZ R231, R212, R178.reuse, R177.reuse ;  /* 0x000000b2d4e77223 */ /* 0x180fe200000100b1 */
[----:B------:R-:W-:Y:S02]  /*26f0*/  HADD2.F32 R234, -RZ, R174.H1_H1 ;  /* 0x300000aeffea7230 */ /* 0x000fe40000004100 */
[----:B------:R-:W-:Y:S01]  /*2700*/  FADD.FTZ R179, R211, -R228 ;  /* 0x800000e4d3b37221 */ /* 0x000fe20000010000 */
[----:B------:R-:W-:Y:S01]  /*2710*/  FFMA.FTZ R228, R217, R178, R177 ;  /* 0x000000b2d9e47223 */ /* 0x000fe200000100b1 */
[----:B------:R-:W-:Y:S01]  /*2720*/  FADD.FTZ R231, R210, -R231 ;  /* 0x800000e7d2e77221 */ /* 0x000fe20000010000 */
[----:B------:R-:W-:Y:S02]  /*2730*/  HADD2.F32 R235, -RZ, R35.H1_H1 ;  /* 0x30000023ffeb7230 */ /* 0x000fe40000004100 */
[----:B------:R-:W-:Y:S01]  /*2740*/  FMUL.FTZ R179, R226, R179 ;  /* 0x000000b3e2b37220 */ /* 0x000fe20000410000 */
[----:B------:R-:W-:-:S02]  /*2750*/  HADD2.F32 R232, -RZ, R175.H1_H1 ;  /* 0x300000afffe87230 */ /* 0x000fc40000004100 */
[C---:B------:R-:W-:Y:S01]  /*2760*/  FMUL.FTZ R231, R226.reuse, R231 ;  /* 0x000000e7e2e77220 */ /* 0x040fe20000410000 */
[-C--:B------:R-:W-:Y:S01]  /*2770*/  FMUL.FTZ R229, R179, R176.reuse ;  /* 0x000000b0b3e57220 */ /* 0x080fe20000410000 */
[----:B------:R-:W-:Y:S01]  /*2780*/  FADD.FTZ R179, R215, -R228 ;  /* 0x800000e4d7b37221 */ /* 0x000fe20000010000 */
[----:B------:R-:W-:Y:S02]  /*2790*/  HADD2.F32 R228, -RZ, R35.H0_H0 ;  /* 0x20000023ffe47230 */ /* 0x000fe40000004100 */
[----:B------:R-:W-:Y:S01]  /*27a0*/  FMUL.FTZ R230, R231, R176 ;  /* 0x000000b0e7e67220 */ /* 0x000fe20000410000 */
[----:B------:R-:W-:Y:S01]  /*27b0*/  FFMA.FTZ R122, R229, R227, R122 ;  /* 0x000000e3e57a7223 */ /* 0x000fe2000001007a */
[----:B------:R-:W-:Y:S01]  /*27c0*/  FMUL.FTZ R179, R226, R179 ;  /* 0x000000b3e2b37220 */ /* 0x000fe20000410000 */
[----:B------:R-:W-:Y:S02]  /*27d0*/  HADD2.F32 R227, -RZ, R174.H0_H0 ;  /* 0x200000aeffe37230 */ /* 0x000fe40000004100 */
[--C-:B------:R-:W-:Y:S01]  /*27e0*/  FFMA.FTZ R174, R221, R178, R177.reuse ;  /* 0x000000b2ddae7223 */ /* 0x100fe200000100b1 */
[----:B------:R-:W-:Y:S01]  /*27f0*/  FMUL.FTZ R175, R229, R228 ;  /* 0x000000e4e5af7220 */ /* 0x000fe20000410000 */
[----:B------:R-:W-:Y:S01]  /*2800*/  FMUL.FTZ R233, R179, R176 ;  /* 0x000000b0b3e97220 */ /* 0x000fe20000410000 */
[----:B------:R-:W-:Y:S01]  /*2810*/  FFMA.FTZ R179, R216, R178, R177 ;  /* 0x000000b2d8b37223 */ /* 0x000fe200000100b1 */
[C---:B------:R-:W-:Y:S01]  /*2820*/  FMUL.FTZ R228, R230.reuse, R235 ;  /* 0x000000ebe6e47220 */ /* 0x040fe20000410000 */
[----:B------:R-:W-:Y:S01]  /*2830*/  FFMA.FTZ R123, R230, R232, R123 ;  /* 0x000000e8e67b7223 */ /* 0x000fe2000001007b */
[----:B------:R-:W-:Y:S01]  /*2840*/  FFMA.FTZ R120, R233, R227, R120 ;  /* 0x000000e3e9787223 */ /* 0x000fe20000010078 */
[----:B------:R-:W-:Y:S01]  /*2850*/  FFMA.FTZ R227, R220, R178, R177 ;  /* 0x000000b2dce37223 */ /* 0x000fe200000100b1 */
[----:B------:R-:W-:Y:S01]  /*2860*/  FADD.FTZ R231, R214, -R179 ;  /* 0x800000b3d6e77221 */ /* 0x000fe20000010000 */
[----:B------:R-:W-:Y:S01]  /*2870*/  FADD.FTZ R179, R219, -R174 ;  /* 0x800000aedbb37221 */ /* 0x000fe20000010000 */
[----:B------:R-:W-:-:S02]  /*2880*/  HADD2.F32 R232, -RZ, R34.H0_H0 ;  /* 0x20000022ffe87230 */ /* 0x000fc40000004100 */
[----:B------:R-:W-:Y:S01]  /*2890*/  FADD.FTZ R229, R218, -R227 ;  /* 0x800000e3dae57221 */ /* 0x000fe20000010000 */
[C---:B------:R-:W-:Y:S01]  /*28a0*/  FMUL.FTZ R235, R226.reuse, R231 ;  /* 0x000000e7e2eb7220 */ /* 0x040fe20000410000 */
[C---:B------:R-:W-:Y:S01]  /*28b0*/  FMUL.FTZ R179, R226.reuse, R179 ;  /* 0x000000b3e2b37220 */ /* 0x040fe20000410000 */
[--C-:B------:R-:W-:Y:S02]  /*28c0*/  HADD2.F32 R227, -RZ, R173.reuse.H0_H0 ;  /* 0x200000adffe37230 */ /* 0x100fe40000004100 */
[----:B------:R-:W-:Y:S01]  /*28d0*/  FMUL.FTZ R231, R226, R229 ;  /* 0x000000e5e2e77220 */ /* 0x000fe20000410000 */
[----:B------:R-:W-:Y:S02]  /*28e0*/  HADD2.F32 R173, -RZ, R173.H1_H1 ;  /* 0x300000adffad7230 */ /* 0x000fe40000004100 */
[-C--:B------:R-:W-:Y:S01]  /*28f0*/  FMUL.FTZ R229, R179, R176.reuse ;  /* 0x000000b0b3e57220 */ /* 0x080fe20000410000 */
[-C--:B------:R-:W-:Y:S01]  /*2900*/  FMUL.FTZ R236, R235, R176.reuse ;  /* 0x000000b0ebec7220 */ /* 0x080fe20000410000 */
[----:B------:R-:W-:Y:S01]  /*2910*/  FMUL.FTZ R230, R231, R176 ;  /* 0x000000b0e7e67220 */ /* 0x000fe20000410000 */
[----:B------:R-:W-:-:S02]  /*2920*/  HADD2.F32 R231, -RZ, R34.H1_H1 ;  /* 0x30000022ffe77230 */ /* 0x000fc40000004100 */
[----:B------:R-:W-:Y:S01]  /*2930*/  FFMA.FTZ R179, R229, R227, R118 ;  /* 0x000000e3e5b37223 */ /* 0x000fe20000010076 */
[-C--:B------:R-:W-:Y:S01]  /*2940*/  FFMA.FTZ R118, R225, R178.reuse, R177 ;  /* 0x000000b2e1767223 */ /* 0x080fe200000100b1 */
[----:B------:R-:W-:Y:S01]  /*2950*/  FFMA.FTZ R227, R230, R173, R119 ;  /* 0x000000ade6e37223 */ /* 0x000fe20000010077 */
[----:B------:R-:W-:Y:S01]  /*2960*/  FFMA.FTZ R173, R224, R178, R177 ;  /* 0x000000b2e0ad7223 */ /* 0x000fe200000100b1 */
[----:B------:R-:W-:Y:S01]  /*2970*/  FFMA.FTZ R121, R236, R234, R121 ;  /* 0x000000eaec797223 */ /* 0x000fe20000010079 */
[----:B------:R-:W-:Y:S01]  /*2980*/  FADD.FTZ R119, R223, -R118 ;  /* 0x80000076df777221 */ /* 0x000fe20000010000 */
[----:B------:R-:W-:Y:S02]  /*2990*/  HADD2.F32 R234, -RZ, R33.H0_H0 ;  /* 0x20000021ffea7230 */ /* 0x000fe40000004100 */
[----:B------:R-:W-:Y:S01]  /*29a0*/  FADD.FTZ R173, R222, -R173 ;  /* 0x800000addead7221 */ /* 0x000fe20000010000 */
[----:B------:R-:W-:Y:S01]  /*29b0*/  FMUL.FTZ R174, R233, R232 ;  /* 0x000000e8e9ae7220 */ /* 0x000fe20000410000 */
[----:B------:R-:W-:Y:S01]  /*29c0*/  FMUL.FTZ R119, R226, R119 ;  /* 0x00000077e2777220 */ /* 0x000fe20000410000 */
[----:B------:R-:W-:Y:S01]  /*29d0*/  FMUL.FTZ R235, R236, R231 ;  /* 0x000000e7eceb7220 */ /* 0x000fe20000410000 */
[----:B------:R-:W-:Y:S01]  /*29e0*/  FMUL.FTZ R173, R226, R173 ;  /* 0x000000ade2ad7220 */ /* 0x000fe20000410000 */
[----:B------:R-:W-:Y:S01]  /*29f0*/  FMUL.FTZ R234, R229, R234 ;  /* 0x000000eae5ea7220 */ /* 0x000fe20000410000 */
[----:B------:R-:W-:-:S02]  /*2a00*/  HADD2.F32 R232, -RZ, R172.H0_H0 ;  /* 0x200000acffe87230 */ /* 0x000fc40000004100 */
[-C--:B------:R-:W-:Y:S01]  /*2a10*/  FMUL.FTZ R119, R119, R176.reuse ;  /* 0x000000b077777220 */ /* 0x080fe20000410000 */
[----:B------:R-:W-:Y:S02]  /*2a20*/  HADD2.F32 R233, -RZ, R172.H1_H1 ;  /* 0x300000acffe97230 */ /* 0x000fe40000004100 */
[----:B------:R-:W-:Y:S01]  /*2a30*/  FMUL.FTZ R172, R173, R176 ;  /* 0x000000b0adac7220 */ /* 0x000fe20000410000 */
[----:B------:R-:W-:Y:S02]  /*2a40*/  HADD2.F32 R231, -RZ, R33.H1_H1 ;  /* 0x30000021ffe77230 */ /* 0x000fe40000004100 */
[----:B------:R-:W-:Y:S01]  /*2a50*/  FFMA.FTZ R232, R119, R232, R116 ;  /* 0x000000e877e87223 */ /* 0x000fe20000010074 */
[--C-:B------:R-:W-:Y:S02]  /*2a60*/  HADD2.F32 R118, -RZ, R32.reuse.H0_H0 ;  /* 0x20000020ff767230 */ /* 0x100fe40000004100 */
[----:B------:R-:W-:Y:S01]  /*2a70*/  FFMA.FTZ R233, R172, R233, R117 ;  /* 0x000000e9ace97223 */ /* 0x000fe20000010075 */
[----:B------:R-:W-:-:S02]  /*2a80*/  HADD2.F32 R229, -RZ, R32.H1_H1 ;  /* 0x30000020ffe57230 */ /* 0x000fc40000004100 */
[----:B------:R-:W-:Y:S01]  /*2a90*/  FMUL.FTZ R173, R230, R231 ;  /* 0x000000e7e6ad7220 */ /* 0x000fe20000410000 */
[----:B------:R-:W-:Y:S01]  /*2aa0*/  F2FP.F16.F32.PACK_AB R175, R228, R175 ;  /* 0x000000afe4af723e */ /* 0x000fe200000000ff */
[----:B------:R-:W-:Y:S01]  /*2ab0*/  FMUL.FTZ R118, R119, R118 ;  /* 0x0000007677767220 */ /* 0x000fe20000410000 */
[----:B------:R-:W-:Y:S01]  /*2ac0*/  F2FP.F16.F32.PACK_AB R174, R235, R174 ;  /* 0x000000aeebae723e */ /* 0x000fe200000000ff */
[----:B------:R-:W-:Y:S01]  /*2ad0*/  FMUL.FTZ R229, R172, R229 ;  /* 0x000000e5ace57220 */ /* 0x000fe20000410000 */
[----:B------:R-:W-:-:S04]  /*2ae0*/  F2FP.F16.F32.PACK_AB R173, R173, R234 ;  /* 0x000000eaadad723e */ /* 0x000fc800000000ff */
[----:B------:R-:W-:Y:S01]  /*2af0*/  F2FP.F16.F32.PACK_AB R172, R229, R118 ;  /* 0x00000076e5ac723e */ /* 0x000fe200000000ff */
[----:B------:R-:W-:Y:S06]  /*2b00*/  BRA `(.L_x_1721) ;  /* 0x0000000400207947 */ /* 0x000fec0003800000 */
.L_x_1720:
[-CC-:B------:R-:W-:Y:S01]  /*2b10*/  FFMA.FTZ R148, R213, R178.reuse, R177.reuse ;  /* 0x000000b2d5947223 */ /* 0x180fe200000100b1 */
[-CC-:B------:R-:W-:Y:S01]  /*2b20*/  FFMA.FTZ R151, R212, R178.reuse, R177.reuse ;  /* 0x000000b2d4977223 */ /* 0x180fe200000100b1 */
[-C--:B------:R-:W-:Y:S01]  /*2b30*/  FFMA.FTZ R150, R217, R178.reuse, R177 ;  /* 0x000000b2d9967223 */ /* 0x080fe200000100b1 */
[----:B-----5:R-:W-:Y:S02]  /*2b40*/  HADD2.F32 R227, -RZ, R175.H0_H0 ;  /* 0x200000afffe37230 */ /* 0x020fe40000004100 */
[----:B------:R-:W-:Y:S01]  /*2b50*/  FADD.FTZ R149, R211, -R148 ;  /* 0x80000094d3957221 */ /* 0x000fe20000010000 */
[----:B------:R-:W-:Y:S01]  /*2b60*/  FADD.FTZ R151, R210, -R151 ;  /* 0x80000097d2977221 */ /* 0x000fe20000010000 */
[--C-:B------:R-:W-:Y:S02]  /*2b70*/  HADD2.F32 R228, -RZ, R35.reuse.H0_H0 ;  /* 0x20000023ffe47230 */ /* 0x100fe40000004100 */
[----:B------:R-:W-:Y:S01]  /*2b80*/  FFMA.FTZ R233, R220, R178, R177 ;  /* 0x000000b2dce97223 */ /* 0x000fe200000100b1 */
[C---:B------:R-:W-:Y:S01]  /*2b90*/  FMUL.FTZ R148, R226.reuse, R149 ;  /* 0x00000095e2947220 */ /* 0x040fe20000410000 */
[----:B------:R-:W-:Y:S01]  /*2ba0*/  FMUL.FTZ R151, R226, R151 ;  /* 0x00000097e2977220 */ /* 0x000fe20000410000 */
[----:B------:R-:W-:Y:S01]  /*2bb0*/  FADD.FTZ R149, R215, -R150 ;  /* 0x80000096d7957221 */ /* 0x000fe20000010000 */
[----:B------:R-:W-:-:S02]  /*2bc0*/  HADD2.F32 R231, -RZ, R35.H1_H1 ;  /* 0x30000023ffe77230 */ /* 0x000fc40000004100 */
[-C--:B------:R-:W-:Y:S01]  /*2bd0*/  FMUL.FTZ R179, R148, R176.reuse ;  /* 0x000000b094b37220 */ /* 0x080fe20000410000 */
[----:B------:R-:W-:Y:S01]  /*2be0*/  FMUL.FTZ R232, R151, R176 ;  /* 0x000000b097e87220 */ /* 0x000fe20000410000 */
[----:B------:R-:W-:Y:S02]  /*2bf0*/  HADD2.F32 R229, -RZ, R175.H1_H1 ;  /* 0x300000afffe57230 */ /* 0x000fe40000004100 */
[--C-:B------:R-:W-:Y:S01]  /*2c00*/  FFMA.FTZ R150, R221, R178, R177.reuse ;  /* 0x000000b2dd967223 */ /* 0x100fe200000100b1 */
[C---:B------:R-:W-:Y:S01]  /*2c10*/  FFMA.FTZ R122, R179.reuse, R227, R122 ;  /* 0x000000e3b37a7223 */ /* 0x040fe2000001007a */
[----:B------:R-:W-:Y:S01]  /*2c20*/  FMUL.FTZ R175, R179, R228 ;  /* 0x000000e4b3af7220 */ /* 0x000fe20000410000 */
[----:B------:R-:W-:Y:S01]  /*2c30*/  FMUL.FTZ R149, R226, R149 ;  /* 0x00000095e2957220 */ /* 0x000fe20000410000 */
[----:B------:R-:W-:Y:S01]  /*2c40*/  FFMA.FTZ R227, R216, R178, R177 ;  /* 0x000000b2d8e37223 */ /* 0x000fe200000100b1 */
[C---:B------:R-:W-:Y:S01]  /*2c50*/  FMUL.FTZ R228, R232.reuse, R231 ;  /* 0x000000e7e8e47220 */ /* 0x040fe20000410000 */
[----:B------:R-:W-:Y:S01]  /*2c60*/  FADD.FTZ R231, R219, -R150 ;  /* 0x80000096dbe77221 */ /* 0x000fe20000010000 */
[----:B------:R-:W-:Y:S01]  /*2c70*/  FFMA.FTZ R123, R232, R229, R123 ;  /* 0x000000e5e87b7223 */ /* 0x000fe2000001007b */
[----:B------:R-:W-:-:S02]  /*2c80*/  HADD2.F32 R179, -RZ, R174.H0_H0 ;  /* 0x200000aeffb37230 */ /* 0x000fc40000004100 */
[----:B------:R-:W-:Y:S01]  /*2c90*/  FMUL.FTZ R229, R149, R176 ;  /* 0x000000b095e57220 */ /* 0x000fe20000410000 */
[----:B------:R-:W-:Y:S01]  /*2ca0*/  FADD.FTZ R227, R214, -R227 ;  /* 0x800000e3d6e37221 */ /* 0x000fe20000010000 */
[----:B------:R-:W-:Y:S02]  /*2cb0*/  HADD2.F32 R230, -RZ, R34.H0_H0 ;  /* 0x20000022ffe67230 */ /* 0x000fe40000004100 */
[C---:B------:R-:W-:Y:S01]  /*2cc0*/  FMUL.FTZ R231, R226.reuse, R231 ;  /* 0x000000e7e2e77220 */ /* 0x040fe20000410000 */
[C---:B------:R-:W-:Y:S01]  /*2cd0*/  FFMA.FTZ R120, R229.reuse, R179, R120 ;  /* 0x000000b3e5787223 */ /* 0x040fe20000010078 */
[----:B------:R-:W-:Y:S01]  /*2ce0*/  FMUL.FTZ R150, R226, R227 ;  /* 0x000000e3e2967220 */ /* 0x000fe20000410000 */
[----:B------:R-:W-:Y:S02]  /*2cf0*/  HADD2.F32 R179, -RZ, R173.H0_H0 ;  /* 0x200000adffb37230 */ /* 0x000fe40000004100 */
[----:B------:R-:W-:Y:S01]  /*2d00*/  FMUL.FTZ R229, R229, R230 ;  /* 0x000000e6e5e57220 */ /* 0x000fe20000410000 */
[----:B------:R-:W-:Y:S01]  /*2d10*/  FMUL.FTZ R227, R231, R176 ;  /* 0x000000b0e7e37220 */ /* 0x000fe20000410000 */
[----:B------:R-:W-:-:S02]  /*2d20*/  HADD2.F32 R230, -RZ, R174.H1_H1 ;  /* 0x300000aeffe67230 */ /* 0x000fc40000004100 */
[----:B------:R-:W-:Y:S01]  /*2d30*/  FADD.FTZ R233, R218, -R233 ;  /* 0x800000e9dae97221 */ /* 0x000fe20000010000 */
[----:B------:R-:W-:Y:S02]  /*2d40*/  HADD2.F32 R235, -RZ, R34.H1_H1 ;  /* 0x30000022ffeb7230 */ /* 0x000fe40000004100 */
[----:B------:R-:W-:Y:S01]  /*2d50*/  FMUL.FTZ R174, R150, R176 ;  /* 0x000000b096ae7220 */ /* 0x000fe20000410000 */
[----:B------:R-:W-:Y:S01]  /*2d60*/  FFMA.FTZ R179, R227, R179, R118 ;  /* 0x000000b3e3b37223 */ /* 0x000fe20000010076 */
[----:B------:R-:W-:Y:S01]  /*2d70*/  FMUL.FTZ R118, R226, R233 ;  /* 0x000000e9e2767220 */ /* 0x000fe20000410000 */
[----:B------:R-:W-:Y:S02]  /*2d80*/  HADD2.F32 R232, -RZ, R33.H0_H0 ;  /* 0x20000021ffe87230 */ /* 0x000fe40000004100 */
[C---:B------:R-:W-:Y:S01]  /*2d90*/  FFMA.FTZ R121, R174.reuse, R230, R121 ;  /* 0x000000e6ae797223 */ /* 0x040fe20000010079 */
[----:B------:R-:W-:Y:S01]  /*2da0*/  FMUL.FTZ R174, R174, R235 ;  /* 0x000000ebaeae7220 */ /* 0x000fe20000410000 */
[----:B------:R-:W-:-:S02]  /*2db0*/  HADD2.F32 R235, -RZ, R173.H1_H1 ;  /* 0x300000adffeb7230 */ /* 0x000fc40000004100 */
[----:B------:R-:W-:Y:S01]  /*2dc0*/  FFMA.FTZ R230, R225, R178, R177 ;  /* 0x000000b2e1e67223 */ /* 0x000fe200000100b1 */
[----:B------:R-:W-:Y:S01]  /*2dd0*/  FMUL.FTZ R234, R118, R176 ;  /* 0x000000b076ea7220 */ /* 0x000fe20000410000 */
[----:B------:R-:W-:Y:S01]  /*2de0*/  FMUL.FTZ R173, R227, R232 ;  /* 0x000000e8e3ad7220 */ /* 0x000fe20000410000 */
[----:B------:R-:W-:Y:S02]  /*2df0*/  HADD2.F32 R237, -RZ, R33.H1_H1 ;  /* 0x30000021ffed7230 */ /* 0x000fe40000004100 */
[----:B------:R-:W-:Y:S01]  /*2e00*/  FADD.FTZ R233, R223, -R230 ;  /* 0x800000e6dfe97221 */ /* 0x000fe20000010000 */
[----:B------:R-:W-:Y:S01]  /*2e10*/  FFMA.FTZ R227, R234, R235, R119 ;  /* 0x000000ebeae37223 */ /* 0x000fe20000010077 */
[----:B------:R-:W-:Y:S01]  /*2e20*/  FFMA.FTZ R235, R224, R178, R177 ;  /* 0x000000b2e0eb7223 */ /* 0x000fe200000100b1 */
[----:B------:R-:W-:Y:S02]  /*2e30*/  HADD2.F32 R232, -RZ, R172.H0_H0 ;  /* 0x200000acffe87230 */ /* 0x000fe40000004100 */
[----:B------:R-:W-:Y:S01]  /*2e40*/  FMUL.FTZ R119, R226, R233 ;  /* 0x000000e9e2777220 */ /* 0x000fe20000410000 */
[----:B------:R-:W-:Y:S01]  /*2e50*/  FMUL.FTZ R234, R234, R237 ;  /* 0x000000edeaea7220 */ /* 0x000fe20000410000 */
[----:B------:R-:W-:Y:S01]  /*2e60*/  FADD.FTZ R235, R222, -R235 ;  /* 0x800000ebdeeb7221 */ /* 0x000fe20000010000 */
[----:B------:R-:W-:-:S02]  /*2e70*/  HADD2.F32 R230, -RZ, R32.H0_H0 ;  /* 0x20000020ffe67230 */ /* 0x000fc40000004100 */
[----:B------:R-:W-:Y:S01]  /*2e80*/  FMUL.FTZ R233, R119, R176 ;  /* 0x000000b077e97220 */ /* 0x000fe20000410000 */
[----:B------:R-:W-:Y:S02]  /*2e90*/  HADD2.F32 R237, -RZ, R32.H1_H1 ;  /* 0x30000020ffed7230 */ /* 0x000fe40000004100 */
[----:B------:R-:W-:Y:S01]  /*2ea0*/  FMUL.FTZ R235, R226, R235 ;  /* 0x000000ebe2eb7220 */ /* 0x000fe20000410000 */
[----:B------:R-:W-:Y:S02]  /*2eb0*/  HADD2.F32 R172, -RZ, R172.H1_H1 ;  /* 0x300000acffac7230 */ /* 0x000fe40000004100 */
[C---:B------:R-:W-:Y:S01]  /*2ec0*/  FFMA.FTZ R232, R233.reuse, R232, R116 ;  /* 0x000000e8e9e87223 */ /* 0x040fe20000010074 */
[----:B------:R-:W-:Y:S01]  /*2ed0*/  FMUL.FTZ R230, R233, R230 ;  /* 0x000000e6e9e67220 */ /* 0x000fe20000410000 */
[----:B------:R-:W-:Y:S01]  /*2ee0*/  FMUL.FTZ R116, R235, R176 ;  /* 0x000000b0eb747220 */ /* 0x000fe20000410000 */
[----:B------:R-:W-:Y:S02]  /*2ef0*/  F2FP.F16.F32.PACK_AB R151, R151, R148 ;  /* 0x000000949797723e */ /* 0x000fe400000000ff */
[----:B------:R-:W-:Y:S01]  /*2f00*/  F2FP.F16.F32.PACK_AB R150, R150, R149 ;  /* 0x000000959696723e */ /* 0x000fe200000000ff */
[C---:B------:R-:W-:Y:S01]  /*2f10*/  FMUL.FTZ R237, R116.reuse, R237 ;  /* 0x000000ed74ed7220 */ /* 0x040fe20000410000 */
[----:B------:R-:W-:Y:S01]  /*2f20*/  FFMA.FTZ R233, R116, R172, R117 ;  /* 0x000000ac74e97223 */ /* 0x000fe20000010075 */
[----:B------:R-:W-:-:S02]  /*2f30*/  F2FP.F16.F32.PACK_AB R149, R118, R231 ;  /* 0x000000e77695723e */ /* 0x000fc400000000ff */
[----:B------:R-:W-:Y:S02]  /*2f40*/  F2FP.F16.F32.PACK_AB R148, R235, R119 ;  /* 0x00000077eb94723e */ /* 0x000fe400000000ff */
[----:B------:R-:W-:Y:S02]  /*2f50*/  F2FP.F16.F32.PACK_AB R175, R228, R175 ;  /* 0x000000afe4af723e */ /* 0x000fe400000000ff */
[----:B------:R-:W-:Y:S02]  /*2f60*/  F2FP.F16.F32.PACK_AB R174, R174, R229 ;  /* 0x000000e5aeae723e */ /* 0x000fe400000000ff */
[----:B------:R-:W-:Y:S02]  /*2f70*/  F2FP.F16.F32.PACK_AB R173, R234, R173 ;  /* 0x000000adeaad723e */ /* 0x000fe400000000ff */
[----:B------:R-:W-:-:S07]  /*2f80*/  F2FP.F16.F32.PACK_AB R172, R237, R230 ;  /* 0x000000e6edac723e */ /* 0x000fce00000000ff */
.L_x_1721:
        /* <DEDUP_REMOVED lines=11> */
.L_x_1719:
[----:B------:R-:W-:Y:S05]  /*3040*/  BSYNC.RECONVERGENT B1 ;  /* 0x0000000000017941 */ /* 0x000fea0003800200 */
.L_x_1718:
        /* <DEDUP_REMOVED lines=8> */
[-CC-:B------:R-:W-:Y:S01]  /*30d0*/  FFMA.FTZ R148, R197, R178.reuse, R177.reuse ;  /* 0x000000b2c5947223 */ /* 0x180fe200000100b1 */
[-CC-:B------:R-:W-:Y:S01]  /*30e0*/  FFMA.FTZ R151, R196, R178.reuse, R177.reuse ;  /* 0x000000b2c4977223 */ /* 0x180fe200000100b1 */
[----:B------:R-:W-:Y:S01]  /*30f0*/  FFMA.FTZ R150, R201, R178, R177 ;  /* 0x000000b2c9967223 */ /* 0x000fe200000100b1 */
[----:B-----5:R-:W-:Y:S02]  /*3100*/  HADD2.F32 R227, -RZ, R175.H0_H0 ;  /* 0x200000afffe37230 */ /* 0x020fe40000004100 */
[----:B------:R-:W-:Y:S01]  /*3110*/  FADD.FTZ R149, R195, -R148 ;  /* 0x80000094c3957221 */ /* 0x000fe20000010000 */
[----:B------:R-:W-:Y:S01]  /*3120*/  FADD.FTZ R151, R194, -R151 ;  /* 0x80000097c2977221 */ /* 0x000fe20000010000 */
[----:B------:R-:W-:Y:S02]  /*3130*/  HADD2.F32 R228, -RZ, R43.H0_H0 ;  /* 0x2000002bffe47230 */ /* 0x000fe40000004100 */
[C---:B------:R-:W-:Y:S01]  /*3140*/  FMUL.FTZ R148, R226.reuse, R149 ;  /* 0x00000095e2947220 */ /* 0x040fe20000410000 */
[----:B------:R-:W-:Y:S01]  /*3150*/  FMUL.FTZ R151, R226, R151 ;  /* 0x00000097e2977220 */ /* 0x000fe20000410000 */
[----:B------:R-:W-:Y:S01]  /*3160*/  FADD.FTZ R149, R199, -R150 ;  /* 0x80000096c7957221 */ /* 0x000fe20000010000 */
[----:B------:R-:W-:-:S02]  /*3170*/  HADD2.F32 R229, -RZ, R175.H1_H1 ;  /* 0x300000afffe57230 */ /* 0x000fc40000004100 */
[-C--:B------:R-:W-:Y:S01]  /*3180*/  FMUL.FTZ R179, R148, R176.reuse ;  /* 0x000000b094b37220 */ /* 0x080fe20000410000 */
[----:B------:R-:W-:Y:S01]  /*3190*/  FMUL.FTZ R232, R151, R176 ;  /* 0x000000b097e87220 */ /* 0x000fe20000410000 */
[----:B------:R-:W-:Y:S01]  /*31a0*/  FMUL.FTZ R149, R226, R149 ;  /* 0x00000095e2957220 */ /* 0x000fe20000410000 */
[----:B------:R-:W-:Y:S01]  /*31b0*/  FFMA.FTZ R150, R205, R178, R177 ;  /* 0x000000b2cd967223 */ /* 0x000fe200000100b1 */
[C---:B------:R-:W-:Y:S01]  /*31c0*/  FFMA.FTZ R130, R179.reuse, R227, R130 ;  /* 0x000000e3b3827223 */ /* 0x040fe20000010082 */
[----:B------:R-:W-:Y:S01]  /*31d0*/  FMUL.FTZ R175, R179, R228 ;  /* 0x000000e4b3af7220 */ /* 0x000fe20000410000 */
[----:B------:R-:W-:Y:S01]  /*31e0*/  FFMA.FTZ R131, R232, R229, R131 ;  /* 0x000000e5e8837223 */ /* 0x000fe20000010083 */
[----:B------:R-:W-:Y:S02]  /*31f0*/  HADD2.F32 R227, -RZ, R174.H0_H0 ;  /* 0x200000aeffe37230 */ /* 0x000fe40000004100 */
[----:B------:R-:W-:Y:S01]  /*3200*/  FMUL.FTZ R179, R149, R176 ;  /* 0x000000b095b37220 */ /* 0x000fe20000410000 */
[----:B------:R-:W-:Y:S01]  /*3210*/  FFMA.FTZ R229, R200, R178, R177 ;  /* 0x000000b2c8e57223 */ /* 0x000fe200000100b1 */
[----:B------:R-:W-:Y:S01]  /*3220*/  HADD2.F32 R231, -RZ, R43.H1_H1 ;  /* 0x3000002bffe77230 */ /* 0x000fe20000004100 */
[----:B------:R-:W-:Y:S01]  /*3230*/  F2FP.F16.F32.PACK_AB R151, R151, R148 ;  /* 0x000000949797723e */ /* 0x000fe200000000ff */
[----:B------:R-:W-:Y:S01]  /*3240*/  FFMA.FTZ R128, R179, R227, R128 ;  /* 0x000000e3b3807223 */ /* 0x000fe20000010080 */
[----:B------:R-:W-:Y:S01]  /*3250*/  FADD.FTZ R229, R198, -R229 ;  /* 0x800000e5c6e57221 */ /* 0x000fe20000010000 */
[----:B------:R-:W-:-:S02]  /*3260*/  HADD2.F32 R230, -RZ, R42.H0_H0 ;  /* 0x2000002affe67230 */ /* 0x000fc40000004100 */
[----:B------:R-:W-:Y:S01]  /*3270*/  FADD.FTZ R227, R203, -R150 ;  /* 0x80000096cbe37221 */ /* 0x000fe20000010000 */
[----:B------:R-:W-:Y:S01]  /*3280*/  FMUL.FTZ R228, R232, R231 ;  /* 0x000000e7e8e47220 */ /* 0x000fe20000410000 */
[----:B------:R-:W-:Y:S01]  /*3290*/  FMUL.FTZ R150, R226, R229 ;  /* 0x000000e5e2967220 */ /* 0x000fe20000410000 */
[----:B------:R-:W-:Y:S01]  /*32a0*/  FFMA.FTZ R231, R204, R178, R177 ;  /* 0x000000b2cce77223 */ /* 0x000fe200000100b1 */
[----:B------:R-:W-:Y:S01]  /*32b0*/  FMUL.FTZ R227, R226, R227 ;  /* 0x000000e3e2e37220 */ /* 0x000fe20000410000 */
[----:B------:R-:W-:Y:S01]  /*32c0*/  FMUL.FTZ R179, R179, R230 ;  /* 0x000000e6b3b37220 */ /* 0x000fe20000410000 */
[----:B------:R-:W-:Y:S02]  /*32d0*/  HADD2.F32 R230, -RZ, R174.H1_H1 ;  /* 0x300000aeffe67230 */ /* 0x000fe40000004100 */
[-C--:B------:R-:W-:Y:S01]  /*32e0*/  FMUL.FTZ R174, R150, R176.reuse ;  /* 0x000000b096ae7220 */ /* 0x080fe20000410000 */
[----:B------:R-:W-:Y:S02]  /*32f0*/  HADD2.F32 R229, -RZ, R173.H0_H0 ;  /* 0x200000adffe57230 */ /* 0x000fe40000004100 */
[----:B------:R-:W-:Y:S01]  /*3300*/  FMUL.FTZ R233, R227, R176 ;  /* 0x000000b0e3e97220 */ /* 0x000fe20000410000 */
[----:B------:R-:W-:Y:S01]  /*3310*/  FADD.FTZ R231, R202, -R231 ;  /* 0x800000e7cae77221 */ /* 0x000fe20000010000 */
[----:B------:R-:W-:-:S02]  /*3320*/  HADD2.F32 R235, -RZ, R42.H1_H1 ;  /* 0x3000002affeb7230 */ /* 0x000fc40000004100 */
[----:B------:R-:W-:Y:S01]  /*3330*/  FFMA.FTZ R129, R174, R230, R129 ;  /* 0x000000e6ae817223 */ /* 0x000fe20000010081 */
[----:B------:R-:W-:Y:S01]  /*3340*/  FFMA.FTZ R126, R233, R229, R126 ;  /* 0x000000e5e97e7223 */ /* 0x000fe2000001007e */
[--C-:B------:R-:W-:Y:S01]  /*3350*/  FFMA.FTZ R230, R209, R178, R177.reuse ;  /* 0x000000b2d1e67223 */ /* 0x100fe200000100b1 */
[----:B------:R-:W-:Y:S02]  /*3360*/  HADD2.F32 R232, -RZ, R41.H0_H0 ;  /* 0x20000029ffe87230 */ /* 0x000fe40000004100 */
[----:B------:R-:W-:Y:S01]  /*3370*/  FMUL.FTZ R229, R226, R231 ;  /* 0x000000e7e2e57220 */ /* 0x000fe20000410000 */
[----:B------:R-:W-:Y:S01]  /*3380*/  FMUL.FTZ R174, R174, R235 ;  /* 0x000000ebaeae7220 */ /* 0x000fe20000410000 */
[----:B------:R-:W-:Y:S02]  /*3390*/  HADD2.F32 R235, -RZ, R173.H1_H1 ;  /* 0x300000adffeb7230 */ /* 0x000fe40000004100 */
[----:B------:R-:W-:Y:S01]  /*33a0*/  FADD.FTZ R231, R207, -R230 ;  /* 0x800000e6cfe77221 */ /* 0x000fe20000010000 */
[----:B------:R-:W-:Y:S01]  /*33b0*/  FMUL.FTZ R234, R229, R176 ;  /* 0x000000b0e5ea7220 */ /* 0x000fe20000410000 */
[----:B------:R-:W-:Y:S01]  /*33c0*/  FMUL.FTZ R173, R233, R232 ;  /* 0x000000e8e9ad7220 */ /* 0x000fe20000410000 */
[----:B------:R-:W-:Y:S01]  /*33d0*/  FFMA.FTZ R233, R208, R178, R177 ;  /* 0x000000b2d0e97223 */ /* 0x000fe200000100b1 */
[----:B------:R-:W-:Y:S01]  /*33e0*/  FMUL.FTZ R231, R226, R231 ;  /* 0x000000e7e2e77220 */ /* 0x000fe20000410000 */
[----:B------:R-:W-:Y:S01]  /*33f0*/  FFMA.FTZ R127, R234, R235, R127 ;  /* 0x000000ebea7f7223 */ /* 0x000fe2000001007f */
[----:B------:R-:W-:-:S02]  /*3400*/  HADD2.F32 R230, -RZ, R172.H0_H0 ;  /* 0x200000acffe67230 */ /* 0x000fc40000004100 */
[----:B------:R-:W-:Y:S01]  /*3410*/  FADD.FTZ R235, R206, -R233 ;  /* 0x800000e9ceeb7221 */ /* 0x000fe20000010000 */
[----:B------:R-:W-:Y:S02]  /*3420*/  HADD2.F32 R232, -RZ, R40.H0_H0 ;  /* 0x20000028ffe87230 */ /* 0x000fe40000004100 */
[----:B------:R-:W-:Y:S01]  /*3430*/  FMUL.FTZ R233, R231, R176 ;  /* 0x000000b0e7e97220 */ /* 0x000fe20000410000 */
[----:B------:R-:W-:Y:S02]  /*3440*/  HADD2.F32 R237, -RZ, R41.H1_H1 ;  /* 0x30000029ffed7230 */ /* 0x000fe40000004100 */
[----:B------:R-:W-:Y:S01]  /*3450*/  FMUL.FTZ R235, R226, R235 ;  /* 0x000000ebe2eb7220 */ /* 0x000fe20000410000 */
[----:B------:R-:W-:Y:S01]  /*3460*/  F2FP.F16.F32.PACK_AB R150, R150, R149 ;  /* 0x000000959696723e */ /* 0x000fe200000000ff */
[C---:B------:R-:W-:Y:S01]  /*3470*/  FFMA.FTZ R124, R233.reuse, R230, R124 ;  /* 0x000000e6e97c7223 */ /* 0x040fe2000001007c */
[----:B------:R-:W-:Y:S01]  /*3480*/  FMUL.FTZ R232, R233, R232 ;  /* 0x000000e8e9e87220 */ /* 0x000fe20000410000 */
[----:B------:R-:W-:-:S02]  /*3490*/  HADD2.F32 R230, -RZ, R172.H1_H1 ;  /* 0x300000acffe67230 */ /* 0x000fc40000004100 */
[----:B------:R-:W-:Y:S01]  /*34a0*/  FMUL.FTZ R172, R235, R176 ;  /* 0x000000b0ebac7220 */ /* 0x000fe20000410000 */
[----:B------:R-:W-:Y:S02]  /*34b0*/  HADD2.F32 R233, -RZ, R40.H1_H1 ;  /* 0x30000028ffe97230 */ /* 0x000fe40000004100 */
[----:B------:R-:W-:Y:S01]  /*34c0*/  FMUL.FTZ R234, R234, R237 ;  /* 0x000000edeaea7220 */ /* 0x000fe20000410000 */
[----:B------:R-:W-:Y:S01]  /*34d0*/  F2FP.F16.F32.PACK_AB R149, R229, R227 ;  /* 0x000000e3e595723e */ /* 0x000fe200000000ff */
[C---:B------:R-:W-:Y:S01]  /*34e0*/  FFMA.FTZ R125, R172.reuse, R230, R125 ;  /* 0x000000e6ac7d7223 */ /* 0x040fe2000001007d */
[----:B------:R-:W-:Y:S01]  /*34f0*/  F2FP.F16.F32.PACK_AB R148, R235, R231 ;  /* 0x000000e7eb94723e */ /* 0x000fe200000000ff */
[----:B------:R-:W-:Y:S01]  /*3500*/  FMUL.FTZ R233, R172, R233 ;  /* 0x000000e9ace97220 */ /* 0x000fe20000410000 */
[----:B------:R-:W-:Y:S02]  /*3510*/  F2FP.F16.F32.PACK_AB R175, R228, R175 ;  /* 0x000000afe4af723e */ /* 0x000fe400000000ff */
[----:B------:R-:W-:-:S02]  /*3520*/  F2FP.F16.F32.PACK_AB R174, R174, R179 ;  /* 0x000000b3aeae723e */ /* 0x000fc400000000ff */
[----:B------:R-:W-:Y:S02]  /*3530*/  F2FP.F16.F32.PACK_AB R173, R234, R173 ;  /* 0x000000adeaad723e */ /* 0x000fe400000000ff */
[----:B------:R-:W-:Y:S01]  /*3540*/  F2FP.F16.F32.PACK_AB R172, R233, R232 ;  /* 0x000000e8e9ac723e */ /* 0x000fe200000000ff */
[----:B------:R-:W-:Y:S06]  /*3550*/  BRA `(.L_x_1725) ;  /* 0x0000000400107947 */ /* 0x000fec0003800000 */
.L_x_1724:
[-CC-:B------:R-:W-:Y:S01]  /*3560*/  FFMA.FTZ R228, R197, R178.reuse, R177.reuse ;  /* 0x000000b2c5e47223 */ /* 0x180fe200000100b1 */
[-CC-:B------:R-:W-:Y:S01]  /*3570*/  FFMA.FTZ R231, R196, R178.reuse, R177.reuse ;  /* 0x000000b2c4e77223 */ /* 0x180fe200000100b1 */
[--C-:B-----5:R-:W-:Y:S02]  /*3580*/  HADD2.F32 R227, -RZ, R175.reuse.H0_H0 ;  /* 0x200000afffe37230 */ /* 0x120fe40000004100 */
[----:B------:R-:W-:Y:S01]  /*3590*/  FADD.FTZ R179, R195, -R228 ;  /* 0x800000e4c3b37221 */ /* 0x000fe20000010000 */
[----:B------:R-:W-:Y:S01]  /*35a0*/  FFMA.FTZ R228, R201, R178, R177 ;  /* 0x000000b2c9e47223 */ /* 0x000fe200000100b1 */
[----:B------:R-:W-:Y:S01]  /*35b0*/  FADD.FTZ R231, R194, -R231 ;  /* 0x800000e7c2e77221 */ /* 0x000fe20000010000 */
[----:B------:R-:W-:Y:S02]  /*35c0*/  HADD2.F32 R234, -RZ, R174.H1_H1 ;  /* 0x300000aeffea7230 */ /* 0x000fe40000004100 */
[----:B------:R-:W-:Y:S01]  /*35d0*/  FMUL.FTZ R179, R226, R179 ;  /* 0x000000b3e2b37220 */ /* 0x000fe20000410000 */
[----:B------:R-:W-:-:S02]  /*35e0*/  HADD2.F32 R232, -RZ, R175.H1_H1 ;  /* 0x300000afffe87230 */ /* 0x000fc40000004100 */
[C---:B------:R-:W-:Y:S01]  /*35f0*/  FMUL.FTZ R231, R226.reuse, R231 ;  /* 0x000000e7e2e77220 */ /* 0x040fe20000410000 */
[--C-:B------:R-:W-:Y:S02]  /*3600*/  HADD2.F32 R235, -RZ, R43.reuse.H1_H1 ;  /* 0x3000002bffeb7230 */ /* 0x100fe40000004100 */
[-C--:B------:R-:W-:Y:S01]  /*3610*/  FMUL.FTZ R229, R179, R176.reuse ;  /* 0x000000b0b3e57220 */ /* 0x080fe20000410000 */
[----:B------:R-:W-:Y:S01]  /*3620*/  FADD.FTZ R179, R199, -R228 ;  /* 0x800000e4c7b37221 */ /* 0x000fe20000010000 */
[----:B------:R-:W-:Y:S02]  /*3630*/  HADD2.F32 R228, -RZ, R43.H0_H0 ;  /* 0x2000002bffe47230 */ /* 0x000fe40000004100 */
[----:B------:R-:W-:Y:S01]  /*3640*/  FMUL.FTZ R230, R231, R176 ;  /* 0x000000b0e7e67220 */ /* 0x000fe20000410000 */
[----:B------:R-:W-:Y:S01]  /*3650*/  FFMA.FTZ R130, R229, R227, R130 ;  /* 0x000000e3e5827223 */ /* 0x000fe20000010082 */
[----:B------:R-:W-:Y:S01]  /*3660*/  FMUL.FTZ R179, R226, R179 ;  /* 0x000000b3e2b37220 */ /* 0x000fe20000410000 */
[----:B------:R-:W-:-:S02]  /*3670*/  HADD2.F32 R227, -RZ, R174.H0_H0 ;  /* 0x200000aeffe37230 */ /* 0x000fc40000004100 */
[--C-:B------:R-:W-:Y:S01]  /*3680*/  FFMA.FTZ R174, R205, R178, R177.reuse ;  /* 0x000000b2cdae7223 */ /* 0x100fe200000100b1 */
[----:B------:R-:W-:Y:S01]  /*3690*/  FMUL.FTZ R175, R229, R228 ;  /* 0x000000e4e5af7220 */ /* 0x000fe20000410000 */
[----:B------:R-:W-:Y:S01]  /*36a0*/  FMUL.FTZ R233, R179, R176 ;  /* 0x000000b0b3e97220 */ /* 0x000fe20000410000 */
[----:B------:R-:W-:Y:S01]  /*36b0*/  FFMA.FTZ R179, R200, R178, R177 ;  /* 0x000000b2c8b37223 */ /* 0x000fe200000100b1 */
[----:B------:R-:W-:Y:S01]  /*36c0*/  FFMA.FTZ R131, R230, R232, R131 ;  /* 0x000000e8e6837223 */ /* 0x000fe20000010083 */
[----:B------:R-:W-:Y:S02]  /*36d0*/  HADD2.F32 R232, -RZ, R42.H0_H0 ;  /* 0x2000002affe87230 */ /* 0x000fe40000004100 */
[----:B------:R-:W-:Y:S01]  /*36e0*/  FFMA.FTZ R128, R233, R227, R128 ;  /* 0x000000e3e9807223 */ /* 0x000fe20000010080 */
[----:B------:R-:W-:Y:S01]  /*36f0*/  FADD.FTZ R231, R198, -R179 ;  /* 0x800000b3c6e77221 */ /* 0x000fe20000010000 */
[----:B------:R-:W-:Y:S01]  /*3700*/  FFMA.FTZ R227, R204, R178, R177 ;  /* 0x000000b2cce37223 */ /* 0x000fe200000100b1 */
[----:B------:R-:W-:Y:S01]  /*3710*/  FADD.FTZ R179, R203, -R174 ;  /* 0x800000aecbb37221 */ /* 0x000fe20000010000 */
[----:B------:R-:W-:Y:S01]  /*3720*/  FMUL.FTZ R228, R230, R235 ;  /* 0x000000ebe6e47220 */ /* 0x000fe20000410000 */
[----:B------:R-:W-:Y:S01]  /*3730*/  FMUL.FTZ R231, R226, R231 ;  /* 0x000000e7e2e77220 */ /* 0x000fe20000410000 */
[----:B------:R-:W-:Y:S01]  /*3740*/  FADD.FTZ R229, R202, -R227 ;  /* 0x800000e3cae57221 */ /* 0x000fe20000010000 */
[----:B------:R-:W-:Y:S01]  /*3750*/  FMUL.FTZ R179, R226, R179 ;  /* 0x000000b3e2b37220 */ /* 0x000fe20000410000 */
[----:B------:R-:W-:-:S02]  /*3760*/  HADD2.F32 R227, -RZ, R173.H0_H0 ;  /* 0x200000adffe37230 */ /* 0x000fc40000004100 */
[-C--:B------:R-:W-:Y:S01]  /*3770*/  FMUL.FTZ R236, R231, R176.reuse ;  /* 0x000000b0e7ec7220 */ /* 0x080fe20000410000 */
[----:B------:R-:W-:Y:S01]  /*3780*/  FMUL.FTZ R229, R226, R229 ;  /* 0x000000e5e2e57220 */ /* 0x000fe20000410000 */
[----:B------:R-:W-:Y:S01]  /*3790*/  FMUL.FTZ R231, R179, R176 ;  /* 0x000000b0b3e77220 */ /* 0x000fe20000410000 */
[----:B------:R-:W-:Y:S02]  /*37a0*/  HADD2.F32 R173, -RZ, R173.H1_H1 ;  /* 0x300000adffad7230 */ /* 0x000fe40000004100 */
[----:B------:R-:W-:Y:S01]  /*37b0*/  FMUL.FTZ R174, R233, R232 ;  /* 0x000000e8e9ae7220 */ /* 0x000fe20000410000 */
[----:B------:R-:W-:Y:S01]  /*37c0*/  FMUL.FTZ R230, R229, R176 ;  /* 0x000000b0e5e67220 */ /* 0x000fe20000410000 */
[----:B------:R-:W-:Y:S01]  /*37d0*/  FFMA.FTZ R126, R231, R227, R126 ;  /* 0x000000e3e77e7223 */ /* 0x000fe2000001007e */
[-CC-:B------:R-:W-:Y:S01]  /*37e0*/  FFMA.FTZ R232, R209, R178.reuse, R177.reuse ;  /* 0x000000b2d1e87223 */ /* 0x180fe200000100b1 */
[----:B------:R-:W-:Y:S01]  /*37f0*/  FFMA.FTZ R227, R208, R178, R177 ;  /* 0x000000b2d0e37223 */ /* 0x000fe200000100b1 */
[----:B------:R-:W-:Y:S01]  /*3800*/  FFMA.FTZ R127, R230, R173, R127 ;  /* 0x000000ade67f7223 */ /* 0x000fe2000001007f */
[----:B------:R-:W-:Y:S01]  /*3810*/  FFMA.FTZ R129, R236, R234, R129 ;  /* 0x000000eaec817223 */ /* 0x000fe20000010081 */
[----:B------:R-:W-:Y:S01]  /*3820*/  FADD.FTZ R173, R207, -R232 ;  /* 0x800000e8cfad7221 */ /* 0x000fe20000010000 */
[----:B------:R-:W-:Y:S01]  /*3830*/  FADD.FTZ R227, R206, -R227 ;  /* 0x800000e3cee37221 */ /* 0x000fe20000010000 */
[----:B------:R-:W-:Y:S01]  /*3840*/  HADD2.F32 R233, -RZ, R42.H1_H1 ;  /* 0x3000002affe97230 */ /* 0x000fe20000004100 */
[----:B------:R-:W-:Y:S01]  /*3850*/  F2FP.F16.F32.PACK_AB R175, R228, R175 ;  /* 0x000000afe4af723e */ /* 0x000fe200000000ff */
[----:B------:R-:W-:-:S02]  /*3860*/  HADD2.F32 R234, -RZ, R41.H0_H0 ;  /* 0x20000029ffea7230 */ /* 0x000fc40000004100 */
[C---:B------:R-:W-:Y:S01]  /*3870*/  FMUL.FTZ R173, R226.reuse, R173 ;  /* 0x000000ade2ad7220 */ /* 0x040fe20000410000 */
[----:B------:R-:W-:Y:S01]  /*3880*/  FMUL.FTZ R227, R226, R227 ;  /* 0x000000e3e2e37220 */ /* 0x000fe20000410000 */
[--C-:B------:R-:W-:Y:S02]  /*3890*/  HADD2.F32 R179, -RZ, R172.reuse.H0_H0 ;  /* 0x200000acffb37230 */ /* 0x100fe40000004100 */
[----:B------:R-:W-:Y:S01]  /*38a0*/  FMUL.FTZ R235, R236, R233 ;  /* 0x000000e9eceb7220 */ /* 0x000fe20000410000 */
[----:B------:R-:W-:Y:S02]  /*38b0*/  HADD2.F32 R229, -RZ, R172.H1_H1 ;  /* 0x300000acffe57230 */ /* 0x000fe40000004100 */
[----:B------:R-:W-:Y:S01]  /*38c0*/  FMUL.FTZ R234, R231, R234 ;  /* 0x000000eae7ea7220 */ /* 0x000fe20000410000 */
[----:B------:R-:W-:Y:S02]  /*38d0*/  HADD2.F32 R233, -RZ, R41.H1_H1 ;  /* 0x30000029ffe97230 */ /* 0x000fe40000004100 */
[----:B------:R-:W-:Y:S01]  /*38e0*/  FMUL.FTZ R173, R173, R176 ;  /* 0x000000b0adad7220 */ /* 0x000fe20000410000 */
[----:B------:R-:W-:-:S02]  /*38f0*/  HADD2.F32 R172, -RZ, R40.H0_H0 ;  /* 0x20000028ffac7230 */ /* 0x000fc40000004100 */
[----:B------:R-:W-:Y:S01]  /*3900*/  FMUL.FTZ R232, R227, R176 ;  /* 0x000000b0e3e87220 */ /* 0x000fe20000410000 */
[----:B------:R-:W-:Y:S02]  /*3910*/  HADD2.F32 R231, -RZ, R40.H1_H1 ;  /* 0x30000028ffe77230 */ /* 0x000fe40000004100 */
[----:B------:R-:W-:Y:S01]  /*3920*/  FMUL.FTZ R233, R230, R233 ;  /* 0x000000e9e6e97220 */ /* 0x000fe20000410000 */
[C---:B------:R-:W-:Y:S01]  /*3930*/  FFMA.FTZ R124, R173.reuse, R179, R124 ;  /* 0x000000b3ad7c7223 */ /* 0x040fe2000001007c */
[----:B------:R-:W-:Y:S01]  /*3940*/  FMUL.FTZ R172, R173, R172 ;  /* 0x000000acadac7220 */ /* 0x000fe20000410000 */
[C---:B------:R-:W-:Y:S01]  /*3950*/  FFMA.FTZ R125, R232.reuse, R229, R125 ;  /* 0x000000e5e87d7223 */ /* 0x040fe2000001007d */
[----:B------:R-:W-:Y:S01]  /*3960*/  FMUL.FTZ R231, R232, R231 ;  /* 0x000000e7e8e77220 */ /* 0x000fe20000410000 */
[----:B------:R-:W-:Y:S02]  /*3970*/  F2FP.F16.F32.PACK_AB R174, R235, R174 ;  /* 0x000000aeebae723e */ /* 0x000fe400000000ff */
[----:B------:R-:W-:-:S02]  /*3980*/  F2FP.F16.F32.PACK_AB R173, R233, R234 ;  /* 0x000000eae9ad723e */ /* 0x000fc400000000ff */
[----:B------:R-:W-:-:S07]  /*3990*/  F2FP.F16.F32.PACK_AB R172, R231, R172 ;  /* 0x000000ace7ac723e */ /* 0x000fce00000000ff */
.L_x_1725:
[----:B------:R-:W0:Y:S08]  /*39a0*/  @P1 LDC.64 R230, c[0x0][0x478] ;  /* 0x00011e00ffe61b82 */ /* 0x000e300000000a00 */
[----:B------:R-:W1:Y:S01]  /*39b0*/  LDC.64 R228, c[0x0][0x468] ;  /* 0x00011a00ffe47b82 */ /* 0x000e620000000a00 */
[----:B0-----:R-:W-:-:S05]  /*39c0*/  @P1 IMAD.WIDE.U32 R230, R191, 0x10, R230 ;  /* 0x00000010bfe61825 */ /* 0x001fca00078e00e6 */
[----:B------:R2:W-:Y:S01]  /*39d0*/  @P1 STG.E.128 desc[UR8][R230.64], R148 ;  /* 0x00000094e6001986 */ /* 0x0005e2000c101d08 */
[C---:B-1----:R-:W-:Y:S01]  /*39e0*/  IMAD.WIDE.U32 R228, R191.reuse, 0x10, R228 ;  /* 0x00000010bfe47825 */ /* 0x042fe200078e00e4 */
[----:B------:R-:W-:-:S04]  /*39f0*/  IADD3 R191, PT, PT, R191, 0x80, RZ ;  /* 0x00000080bfbf7810 */ /* 0x000fc80007ffe0ff */
[----:B------:R2:W-:Y:S03]  /*3a00*/  STG.E.128 desc[UR8][R228.64], R172 ;  /* 0x000000ace4007986 */ /* 0x0005e6000c101d08 */
.L_x_1723:
[----:B------:R-:W-:Y:S05]  /*3a10*/  BSYNC.RECONVERGENT B1 ;  /* 0x0000000000017941 */ /* 0x000fea0003800200 */
.L_x_1722:
        /* <DEDUP_REMOVED lines=8> */
[-CC-:B------:R-:W-:Y:S01]  /*3aa0*/  FFMA.FTZ R149, R21, R178.reuse, R177.reuse ;  /* 0x000000b215957223 */ /* 0x180fe200000100b1 */
[-CC-:B------:R-:W-:Y:S01]  /*3ab0*/  FFMA.FTZ R148, R16, R178.reuse, R177.reuse ;  /* 0x000000b210947223 */ /* 0x180fe200000100b1 */
[--C-:B-----5:R-:W-:Y:S02]  /*3ac0*/  HADD2.F32 R227, -RZ, R175.reuse.H1_H1 ;  /* 0x300000afffe37230 */ /* 0x120fe40000004100 */
[-C--:B------:R-:W-:Y:S01]  /*3ad0*/  FFMA.FTZ R232, R20, R178.reuse, R177 ;  /* 0x000000b214e87223 */ /* 0x080fe200000100b1 */
[----:B------:R-:W-:Y:S01]  /*3ae0*/  FADD.FTZ R149, R18, -R149 ;  /* 0x8000009512957221 */ /* 0x000fe20000010000 */
[----:B------:R-:W-:Y:S01]  /*3af0*/  FADD.FTZ R151, R19, -R148 ;  /* 0x8000009413977221 */ /* 0x000fe20000010000 */
[----:B------:R-:W-:Y:S02]  /*3b00*/  HADD2.F32 R150, -RZ, R175.H0_H0 ;  /* 0x200000afff967230 */ /* 0x000fe40000004100 */
[-CC-:B------:R-:W-:Y:S01]  /*3b10*/  FFMA.FTZ R231, R182, R178.reuse, R177.reuse ;  /* 0x000000b2b6e77223 */ /* 0x180fe200000100b1 */
[C---:B------:R-:W-:Y:S01]  /*3b20*/  FMUL.FTZ R148, R226.reuse, R149 ;  /* 0x00000095e2947220 */ /* 0x040fe20000410000 */
[----:B------:R-:W-:Y:S01]  /*3b30*/  FFMA.FTZ R149, R181, R178, R177 ;  /* 0x000000b2b5957223 */ /* 0x000fe200000100b1 */
[----:B------:R-:W-:Y:S01]  /*3b40*/  FMUL.FTZ R151, R226, R151 ;  /* 0x00000097e2977220 */ /* 0x000fe20000410000 */
[----:B------:R-:W-:-:S02]  /*3b50*/  HADD2.F32 R228, -RZ, R51.H0_H0 ;  /* 0x20000033ffe47230 */ /* 0x000fc40000004100 */
[-C--:B------:R-:W-:Y:S01]  /*3b60*/  FMUL.FTZ R179, R148, R176.reuse ;  /* 0x000000b094b37220 */ /* 0x080fe20000410000 */
[----:B------:R-:W-:Y:S01]  /*3b70*/  FADD.FTZ R149, R22, -R149 ;  /* 0x8000009516957221 */ /* 0x000fe20000010000 */
[----:B------:R-:W-:Y:S01]  /*3b80*/  FMUL.FTZ R234, R151, R176 ;  /* 0x000000b097ea7220 */ /* 0x000fe20000410000 */
[----:B------:R-:W-:Y:S02]  /*3b90*/  HADD2.F32 R229, -RZ, R51.H1_H1 ;  /* 0x30000033ffe57230 */ /* 0x000fe40000004100 */
[C---:B------:R-:W-:Y:S01]  /*3ba0*/  FFMA.FTZ R138, R179.reuse, R150, R138 ;  /* 0x00000096b38a7223 */ /* 0x040fe2000001008a */
[----:B------:R-:W-:Y:S01]  /*3bb0*/  FMUL.FTZ R149, R226, R149 ;  /* 0x00000095e2957220 */ /* 0x000fe20000410000 */
[C---:B------:R-:W-:Y:S01]  /*3bc0*/  FFMA.FTZ R139, R234.reuse, R227, R139 ;  /* 0x000000e3ea8b7223 */ /* 0x040fe2000001008b */
[----:B------:R-:W-:Y:S01]  /*3bd0*/  FMUL.FTZ R175, R179, R228 ;  /* 0x000000e4b3af7220 */ /* 0x000fe20000410000 */
[----:B------:R-:W-:Y:S02]  /*3be0*/  HADD2.F32 R227, -RZ, R174.H0_H0 ;  /* 0x200000aeffe37230 */ /* 0x000fe40000004100 */
[----:B------:R-:W-:Y:S01]  /*3bf0*/  FMUL.FTZ R179, R149, R176 ;  /* 0x000000b095b37220 */ /* 0x000fe20000410000 */
[----:B------:R-:W-:Y:S01]  /*3c00*/  FFMA.FTZ R150, R185, R178, R177 ;  /* 0x000000b2b9967223 */ /* 0x000fe200000100b1 */
[----:B------:R-:W-:Y:S01]  /*3c10*/  FMUL.FTZ R228, R234, R229 ;  /* 0x000000e5eae47220 */ /* 0x000fe20000410000 */
[----:B------:R-:W-:Y:S01]  /*3c20*/  FADD.FTZ R229, R23, -R232 ;  /* 0x800000e817e57221 */ /* 0x000fe20000010000 */
[----:B------:R-:W-:Y:S01]  /*3c30*/  FFMA.FTZ R136, R179, R227, R136 ;  /* 0x000000e3b3887223 */ /* 0x000fe20000010088 */
[----:B------:R-:W-:-:S02]  /*3c40*/  HADD2.F32 R230, -RZ, R50.H0_H0 ;  /* 0x20000032ffe67230 */ /* 0x000fc40000004100 */
[----:B------:R-:W-:Y:S01]  /*3c50*/  FADD.FTZ R227, R183, -R150 ;  /* 0x80000096b7e37221 */ /* 0x000fe20000010000 */
[----:B------:R-:W-:Y:S01]  /*3c60*/  FMUL.FTZ R150, R226, R229 ;  /* 0x000000e5e2967220 */ /* 0x000fe20000410000 */
[----:B------:R-:W-:Y:S02]  /*3c70*/  HADD2.F32 R229, -RZ, R173.H0_H0 ;  /* 0x200000adffe57230 */ /* 0x000fe40000004100 */
[----:B------:R-:W-:Y:S01]  /*3c80*/  FADD.FTZ R231, R180, -R231 ;  /* 0x800000e7b4e77221 */ /* 0x000fe20000010000 */
[----:B------:R-:W-:Y:S01]  /*3c90*/  FMUL.FTZ R227, R226, R227 ;  /* 0x000000e3e2e37220 */ /* 0x000fe20000410000 */
[----:B------:R-:W-:Y:S01]  /*3ca0*/  FMUL.FTZ R179, R179, R230 ;  /* 0x000000e6b3b37220 */ /* 0x000fe20000410000 */
[----:B------:R-:W-:Y:S02]  /*3cb0*/  HADD2.F32 R230, -RZ, R174.H1_H1 ;  /* 0x300000aeffe67230 */ /* 0x000fe40000004100 */
[-C--:B------:R-:W-:Y:S01]  /*3cc0*/  FMUL.FTZ R174, R150, R176.reuse ;  /* 0x000000b096ae7220 */ /* 0x080fe20000410000 */
[----:B------:R-:W-:Y:S01]  /*3cd0*/  FMUL.FTZ R233, R227, R176 ;  /* 0x000000b0e3e97220 */ /* 0x000fe20000410000 */
[----:B------:R-:W-:Y:S01]  /*3ce0*/  HADD2.F32 R235, -RZ, R50.H1_H1 ;  /* 0x30000032ffeb7230 */ /* 0x000fe20000004100 */
[----:B------:R-:W-:Y:S01]  /*3cf0*/  F2FP.F16.F32.PACK_AB R151, R151, R148 ;  /* 0x000000949797723e */ /* 0x000fe200000000ff */
[----:B------:R-:W-:Y:S01]  /*3d00*/  FFMA.FTZ R137, R174, R230, R137 ;  /* 0x000000e6ae897223 */ /* 0x000fe20000010089 */
[----:B------:R-:W-:Y:S01]  /*3d10*/  FFMA.FTZ R134, R233, R229, R134 ;  /* 0x000000e5e9867223 */ /* 0x000fe20000010086 */
[----:B------:R-:W-:Y:S01]  /*3d20*/  FFMA.FTZ R230, R189, R178, R177 ;  /* 0x000000b2bde67223 */ /* 0x000fe200000100b1 */
[----:B------:R-:W-:-:S02]  /*3d30*/  HADD2.F32 R232, -RZ, R49.H0_H0 ;  /* 0x20000031ffe87230 */ /* 0x000fc40000004100 */
        /* <DEDUP_REMOVED lines=31> */
.L_x_1728:
[-CC-:B------:R-:W-:Y:S01]  /*3f30*/  FFMA.FTZ R179, R21, R178.reuse, R177.reuse ;  /* 0x000000b215b37223 */ /* 0x180fe200000100b1 */
[-C--:B------:R-:W-:Y:S01]  /*3f40*/  FFMA.FTZ R230, R16, R178.reuse, R177 ;  /* 0x000000b210e67223 */ /* 0x080fe200000100b1 */
[--C-:B-----5:R-:W-:Y:S02]  /*3f50*/  HADD2.F32 R228, -RZ, R175.reuse.H0_H0 ;  /* 0x200000afffe47230 */ /* 0x120fe40000004100 */
[----:B------:R-:W-:Y:S01]  /*3f60*/  FADD.FTZ R179, R18, -R179 ;  /* 0x800000b312b37221 */ /* 0x000fe20000010000 */
[----:B------:R-:W-:Y:S02]  /*3f70*/  HADD2.F32 R231, -RZ, R175.H1_H1 ;  /* 0x300000afffe77230 */ /* 0x000fe40000004100 */
[----:B------:R-:W-:Y:S02]  /*3f80*/  HADD2.F32 R235, -RZ, R51.H1_H1 ;  /* 0x30000033ffeb7230 */ /* 0x000fe40000004100 */
[----:B------:R-:W-:Y:S01]  /*3f90*/  FMUL.FTZ R227, R226, R179 ;  /* 0x000000b3e2e37220 */ /* 0x000fe20000410000 */
[----:B------:R-:W-:Y:S01]  /*3fa0*/  FFMA.FTZ R179, R181, R178, R177 ;  /* 0x000000b2b5b37223 */ /* 0x000fe200000100b1 */
[----:B------:R-:W-:-:S02]  /*3fb0*/  HADD2.F32 R234, -RZ, R174.H1_H1 ;  /* 0x300000aeffea7230 */ /* 0x000fc40000004100 */
[----:B------:R-:W-:Y:S01]  /*3fc0*/  FMUL.FTZ R229, R227, R176 ;  /* 0x000000b0e3e57220 */ /* 0x000fe20000410000 */
[----:B------:R-:W-:Y:S01]  /*3fd0*/  FADD.FTZ R227, R19, -R230 ;  /* 0x800000e613e37221 */ /* 0x000fe20000010000 */
[----:B------:R-:W-:Y:S01]  /*3fe0*/  FADD.FTZ R179, R22, -R179 ;  /* 0x800000b316b37221 */ /* 0x000fe20000010000 */
[----:B------:R-:W-:Y:S02]  /*3ff0*/  HADD2.F32 R232, -RZ, R50.H0_H0 ;  /* 0x20000032ffe87230 */ /* 0x000fe40000004100 */
[----:B------:R-:W-:Y:S01]  /*4000*/  FFMA.FTZ R138, R229, R228, R138 ;  /* 0x000000e4e58a7223 */ /* 0x000fe2000001008a */
[C---:B------:R-:W-:Y:S01]  /*4010*/  FMUL.FTZ R227, R226.reuse, R227 ;  /* 0x000000e3e2e37220 */ /* 0x040fe20000410000 */
[----:B------:R-:W-:Y:S02]  /*4020*/  HADD2.F32 R228, -RZ, R51.H0_H0 ;  /* 0x20000033ffe47230 */ /* 0x000fe40000004100 */
[----:B------:R-:W-:Y:S01]  /*4030*/  FMUL.FTZ R179, R226, R179 ;  /* 0x000000b3e2b37220 */ /* 0x000fe20000410000 */
[----:B------:R-:W-:Y:S01]  /*4040*/  FMUL.FTZ R230, R227, R176 ;  /* 0x000000b0e3e67220 */ /* 0x000fe20000410000 */
[----:B------:R-:W-:-:S02]  /*4050*/  HADD2.F32 R227, -RZ, R174.H0_H0 ;  /* 0x200000aeffe37230 */ /* 0x000fc40000004100 */
[----:B------:R-:W-:Y:S01]  /*4060*/  FMUL.FTZ R175, R229, R228 ;  /* 0x000000e4e5af7220 */ /* 0x000fe20000410000 */
[----:B------:R-:W-:Y:S01]  /*4070*/  FMUL.FTZ R233, R179, R176 ;  /* 0x000000b0b3e97220 */ /* 0x000fe20000410000 */
[C---:B------:R-:W-:Y:S01]  /*4080*/  FFMA.FTZ R139, R230.reuse, R231, R139 ;  /* 0x000000e7e68b7223 */ /* 0x040fe2000001008b */
[----:B------:R-:W-:Y:S01]  /*4090*/  FMUL.FTZ R228, R230, R235 ;  /* 0x000000ebe6e47220 */ /* 0x000fe20000410000 */
[-CC-:B------:R-:W-:Y:S01]  /*40a0*/  FFMA.FTZ R230, R20, R178.reuse, R177.reuse ;  /* 0x000000b214e67223 */ /* 0x180fe200000100b1 */
[-CC-:B------:R-:W-:Y:S01]  /*40b0*/  FFMA.FTZ R174, R185, R178.reuse, R177.reuse ;  /* 0x000000b2b9ae7223 */ /* 0x180fe200000100b1 */
[----:B------:R-:W-:Y:S01]  /*40c0*/  FFMA.FTZ R136, R233, R227, R136 ;  /* 0x000000e3e9887223 */ /* 0x000fe20000010088 */
[----:B------:R-:W-:Y:S01]  /*40d0*/  FFMA.FTZ R227, R182, R178, R177 ;  /* 0x000000b2b6e37223 */ /* 0x000fe200000100b1 */
[----:B------:R-:W-:Y:S01]  /*40e0*/  FADD.FTZ R231, R23, -R230 ;  /* 0x800000e617e77221 */ /* 0x000fe20000010000 */
[----:B------:R-:W-:Y:S01]  /*40f0*/  FADD.FTZ R179, R183, -R174 ;  /* 0x800000aeb7b37221 */ /* 0x000fe20000010000 */
[----:B------:R-:W-:Y:S01]  /*4100*/  FMUL.FTZ R174, R233, R232 ;  /* 0x000000e8e9ae7220 */ /* 0x000fe20000410000 */
[----:B------:R-:W-:Y:S01]  /*4110*/  FADD.FTZ R229, R180, -R227 ;  /* 0x800000e3b4e57221 */ /* 0x000fe20000010000 */
[C---:B------:R-:W-:Y:S01]  /*4120*/  FMUL.FTZ R231, R226.reuse, R231 ;  /* 0x000000e7e2e77220 */ /* 0x040fe20000410000 */
[----:B------:R-:W-:Y:S01]  /*4130*/  FMUL.FTZ R179, R226, R179 ;  /* 0x000000b3e2b37220 */ /* 0x000fe20000410000 */
[----:B------:R-:W-:-:S02]  /*4140*/  HADD2.F32 R227, -RZ, R173.H0_H0 ;  /* 0x200000adffe37230 */ /* 0x000fc40000004100 */
[----:B------:R-:W-:Y:S01]  /*4150*/  FMUL.FTZ R229, R226, R229 ;  /* 0x000000e5e2e57220 */ /* 0x000fe20000410000 */
[-C--:B------:R-:W-:Y:S01]  /*4160*/  FMUL.FTZ R236, R231, R176.reuse ;  /* 0x000000b0e7ec7220 */ /* 0x080fe20000410000 */
[-C--:B------:R-:W-:Y:S01]  /*4170*/  FMUL.FTZ R231, R179, R176.reuse ;  /* 0x000000b0b3e77220 */ /* 0x080fe20000410000 */
[----:B------:R-:W-:Y:S02]  /*4180*/  HADD2.F32 R173, -RZ, R173.H1_H1 ;  /* 0x300000adffad7230 */ /* 0x000fe40000004100 */
[----:B------:R-:W-:Y:S01]  /*4190*/  FMUL.FTZ R230, R229, R176 ;  /* 0x000000b0e5e67220 */ /* 0x000fe20000410000 */
[-CC-:B------:R-:W-:Y:S01]  /*41a0*/  FFMA.FTZ R232, R189, R178.reuse, R177.reuse ;  /* 0x000000b2bde87223 */ /* 0x180fe200000100b1 */
[----:B------:R-:W-:Y:S01]  /*41b0*/  FFMA.FTZ R134, R231, R227, R134 ;  /* 0x000000e3e7867223 */ /* 0x000fe20000010086 */
        /* <DEDUP_REMOVED lines=27> */
.L_x_1729:
[----:B------:R-:W0:Y:S08]  /*4370*/  @P1 LDC.64 R230, c[0x0][0x478] ;  /* 0x00011e00ffe61b82 */ /* 0x000e300000000a00 */
[----:B------:R-:W1:Y:S01]  /*4380*/  LDC.64 R228, c[0x0][0x468] ;  /* 0x00011a00ffe47b82 */ /* 0x000e620000000a00 */
[----:B0-----:R-:W-:-:S05]  /*4390*/  @P1 IMAD.WIDE.U32 R230, R191, 0x10, R230 ;  /* 0x00000010bfe61825 */ /* 0x001fca00078e00e6 */
[----:B------:R3:W-:Y:S01]  /*43a0*/  @P1 STG.E.128 desc[UR8][R230.64], R148 ;  /* 0x00000094e6001986 */ /* 0x0007e2000c101d08 */
[C---:B-1----:R-:W-:Y:S01]  /*43b0*/  IMAD.WIDE.U32 R228, R191.reuse, 0x10, R228 ;  /* 0x00000010bfe47825 */ /* 0x042fe200078e00e4 */
[----:B------:R-:W-:-:S04]  /*43c0*/  IADD3 R191, PT, PT, R191, 0x80, RZ ;  /* 0x00000080bfbf7810 */ /* 0x000fc80007ffe0ff */
[----:B------:R3:W-:Y:S03]  /*43d0*/  STG.E.128 desc[UR8][R228.64], R172 ;  /* 0x000000ace4007986 */ /* 0x0007e6000c101d08 */
.L_x_1727:
[----:B------:R-:W-:Y:S05]  /*43e0*/  BSYNC.RECONVERGENT B1 ;  /* 0x0000000000017941 */ /* 0x000fea0003800200 */
.L_x_1726:
[----:B------:R-:W-:Y:S05]  /*43f0*/  @!P2 BRA `(.L_x_1730) ;  /* 0x000000340054a947 */ /* 0x000fea0003800000 */
[----:B0-23--:R-:W0:Y:S02]  /*4400*/  LDC.64 R172, c[0x0][0x390] ;  /* 0x0000e400ffac7b82 */ /* 0x00de240000000a00 */
[----:B0-----:R-:W-:-:S06]  /*4410*/  IMAD.WIDE.U32 R172, R191, 0x10, R172 ;  /* 0x00000010bfac7825 */ /* 0x001fcc00078e00ac */
[----:B------:R-:W5:Y:S01]  /*4420*/  LDG.E.128 R172, desc[UR8][R172.64] ;  /* 0x00000008acac7981 */ /* 0x000f62000c1e1d00 */
[----:B------:R-:W-:-:S04]  /*4430*/  ISETP.NE.U32.AND P1, PT, RZ, UR14, PT ;  /* 0x0000000eff007c0c */ /* 0x000fc8000bf25070 */
[----:B------:R-:W-:-:S13]  /*4440*/  ISETP.NE.AND.EX P1, PT, RZ, UR15, PT, P1 ;  /* 0x0000000fff007c0c */ /* 0x000fda000bf25310 */
[----:B------:R-:W-:Y:S05]  /*4450*/  @!P1 BRA `(.L_x_1731) ;  /* 0x0000000400249947 */ /* 0x000fea0003800000 */
        /* <DEDUP_REMOVED lines=8> */
[----:B------:R-:W-:Y:S01]  /*44e0*/  FFMA.FTZ R149, R14, R178, R177 ;  /* 0x000000b20e957223 */ /* 0x000fe200000100b1 */
[----:B------:R-:W-:Y:S01]  /*44f0*/  FADD.FTZ R229, R6, -R179 ;  /* 0x800000b306e57221 */ /* 0x000fe20000010000 */
[----:B------:R-:W-:Y:S01]  /*4500*/  FMUL.FTZ R178, R226, R233 ;  /* 0x000000e9e2b27220 */ /* 0x000fe20000410000 */
[----:B-----5:R-:W-:-:S02]  /*4510*/  HADD2.F32 R230, -RZ, R175.H0_H0 ;  /* 0x200000afffe67230 */ /* 0x020fc40000004100 */
[----:B------:R-:W-:Y:S01]  /*4520*/  FADD.FTZ R235, R3, -R234 ;  /* 0x800000ea03eb7221 */ /* 0x000fe20000010000 */
[----:B------:R-:W-:Y:S02]  /*4530*/  HADD2.F32 R236, -RZ, R175.H1_H1 ;  /* 0x300000afffec7230 */ /* 0x000fe40000004100 */
[----:B------:R-:W-:Y:S01]  /*4540*/  FADD.FTZ R175, R11, -R150 ;  /* 0x800000960baf7221 */ /* 0x000fe20000010000 */
[----:B------:R-:W-:Y:S01]  /*4550*/  FMUL.FTZ R150, R226, R229 ;  /* 0x000000e5e2967220 */ /* 0x000fe20000410000 */
[----:B------:R-:W-:Y:S01]  /*4560*/  FADD.FTZ R231, R7, -R228 ;  /* 0x800000e407e77221 */ /* 0x000fe20000010000 */
[----:B------:R-:W-:Y:S01]  /*4570*/  FADD.FTZ R227, R8, -R151 ;  /* 0x8000009708e37221 */ /* 0x000fe20000010000 */
[----:B------:R-:W-:Y:S01]  /*4580*/  FADD.FTZ R177, R15, -R148 ;  /* 0x800000940fb17221 */ /* 0x000fe20000010000 */
[----:B------:R-:W-:Y:S01]  /*4590*/  FADD.FTZ R179, R12, -R149 ;  /* 0x800000950cb37221 */ /* 0x000fe20000010000 */
[----:B------:R-:W-:Y:S01]  /*45a0*/  FMUL.FTZ R229, R178, R176 ;  /* 0x000000b0b2e57220 */ /* 0x000fe20000410000 */
[C---:B------:R-:W-:Y:S01]  /*45b0*/  FMUL.FTZ R151, R226.reuse, R235 ;  /* 0x000000ebe2977220 */ /* 0x040fe20000410000 */
[C---:B------:R-:W-:Y:S01]  /*45c0*/  FMUL.FTZ R148, R226.reuse, R175 ;  /* 0x000000afe2947220 */ /* 0x040fe20000410000 */
[C---:B------:R-:W-:Y:S01]  /*45d0*/  FMUL.FTZ R149, R226.reuse, R231 ;  /* 0x000000e7e2957220 */ /* 0x040fe20000410000 */
[C---:B------:R-:W-:Y:S01]  /*45e0*/  FMUL.FTZ R175, R226.reuse, R227 ;  /* 0x000000e3e2af7220 */ /* 0x040fe20000410000 */
[C---:B------:R-:W-:Y:S01]  /*45f0*/  FMUL.FTZ R177, R226.reuse, R177 ;  /* 0x000000b1e2b17220 */ /* 0x040fe20000410000 */
[----:B------:R-:W-:Y:S01]  /*4600*/  FMUL.FTZ R179, R226, R179 ;  /* 0x000000b3e2b37220 */ /* 0x000fe20000410000 */
[----:B------:R-:W-:Y:S01]  /*4610*/  FFMA.FTZ R146, R229, R230, R146 ;  /* 0x000000e6e5927223 */ /* 0x000fe20000010092 */
[----:B------:R-:W-:-:S02]  /*4620*/  HADD2.F32 R226, -RZ, R174.H0_H0 ;  /* 0x200000aeffe27230 */ /* 0x000fc40000004100 */
[-C--:B------:R-:W-:Y:S01]  /*4630*/  FMUL.FTZ R227, R150, R176.reuse ;  /* 0x000000b096e37220 */ /* 0x080fe20000410000 */
[----:B------:R-:W-:Y:S02]  /*4640*/  HADD2.F32 R230, -RZ, R58.H0_H0 ;  /* 0x2000003affe67230 */ /* 0x000fe40000004100 */
[-C--:B------:R-:W-:Y:S01]  /*4650*/  FMUL.FTZ R234, R151, R176.reuse ;  /* 0x000000b097ea7220 */ /* 0x080fe20000410000 */
[--C-:B------:R-:W-:Y:S02]  /*4660*/  HADD2.F32 R232, -RZ, R59.reuse.H0_H0 ;  /* 0x2000003bffe87230 */ /* 0x100fe40000004100 */
[----:B------:R-:W-:Y:S01]  /*4670*/  FMUL.FTZ R228, R149, R176 ;  /* 0x000000b095e47220 */ /* 0x000fe20000410000 */
[----:B------:R-:W-:Y:S02]  /*4680*/  HADD2.F32 R235, -RZ, R59.H1_H1 ;  /* 0x3000003bffeb7230 */ /* 0x000fe40000004100 */
[----:B------:R-:W-:Y:S01]  /*4690*/  FFMA.FTZ R144, R227, R226, R144 ;  /* 0x000000e2e3907223 */ /* 0x000fe20000010090 */
[----:B------:R-:W-:-:S02]  /*46a0*/  HADD2.F32 R231, -RZ, R174.H1_H1 ;  /* 0x300000aeffe77230 */ /* 0x000fc40000004100 */
[----:B------:R-:W-:Y:S01]  /*46b0*/  FMUL.FTZ R230, R227, R230 ;  /* 0x000000e6e3e67220 */ /* 0x000fe20000410000 */
[----:B------:R-:W-:Y:S02]  /*46c0*/  HADD2.F32 R233, -RZ, R58.H1_H1 ;  /* 0x3000003affe97230 */ /* 0x000fe40000004100 */
[C---:B------:R-:W-:Y:S01]  /*46d0*/  FFMA.FTZ R147, R234.reuse, R236, R147 ;  /* 0x000000ecea937223 */ /* 0x040fe20000010093 */
[----:B------:R-:W-:Y:S01]  /*46e0*/  FMUL.FTZ R229, R229, R232 ;  /* 0x000000e8e5e57220 */ /* 0x000fe20000410000 */
[----:B------:R-:W-:Y:S01]  /*46f0*/  FMUL.FTZ R174, R234, R235 ;  /* 0x000000ebeaae7220 */ /* 0x000fe20000410000 */
[--C-:B------:R-:W-:Y:S02]  /*4700*/  HADD2.F32 R227, -RZ, R173.reuse.H1_H1 ;  /* 0x300000adffe37230 */ /* 0x100fe40000004100 */
[-C--:B------:R-:W-:Y:S01]  /*4710*/  FMUL.FTZ R234, R175, R176.reuse ;  /* 0x000000b0afea7220 */ /* 0x080fe20000410000 */
[----:B------:R-:W-:Y:S02]  /*4720*/  HADD2.F32 R226, -RZ, R173.H0_H0 ;  /* 0x200000adffe27230 */ /* 0x000fe40000004100 */
[----:B------:R-:W-:Y:S01]  /*4730*/  FMUL.FTZ R173, R148, R176 ;  /* 0x000000b094ad7220 */ /* 0x000fe20000410000 */
[----:B------:R-:W-:-:S02]  /*4740*/  HADD2.F32 R232, -RZ, R57.H0_H0 ;  /* 0x20000039ffe87230 */ /* 0x000fc40000004100 */
[C---:B------:R-:W-:Y:S01]  /*4750*/  FFMA.FTZ R145, R228.reuse, R231, R145 ;  /* 0x000000e7e4917223 */ /* 0x040fe20000010091 */
[----:B------:R-:W-:Y:S01]  /*4760*/  FMUL.FTZ R231, R228, R233 ;  /* 0x000000e9e4e77220 */ /* 0x000fe20000410000 */
[--C-:B------:R-:W-:Y:S02]  /*4770*/  HADD2.F32 R228, -RZ, R172.reuse.H0_H0 ;  /* 0x200000acffe47230 */ /* 0x100fe40000004100 */
[----:B------:R-:W-:Y:S01]  /*4780*/  FFMA.FTZ R227, R234, R227, R143 ;  /* 0x000000e3eae37223 */ /* 0x000fe2000001008f */
[----:B------:R-:W-:Y:S02]  /*4790*/  HADD2.F32 R172, -RZ, R172.H1_H1 ;  /* 0x300000acffac7230 */ /* 0x000fe40000004100 */
[C---:B------:R-:W-:Y:S01]  /*47a0*/  FFMA.FTZ R226, R173.reuse, R226, R142 ;  /* 0x000000e2ade27223 */ /* 0x040fe2000001008e */
[----:B------:R-:W-:Y:S01]  /*47b0*/  FMUL.FTZ R233, R173, R232 ;  /* 0x000000e8ade97220 */ /* 0x000fe20000410000 */
[----:B------:R-:W-:Y:S01]  /*47c0*/  FMUL.FTZ R143, R177, R176 ;  /* 0x000000b0b18f7220 */ /* 0x000fe20000410000 */
[----:B------:R-:W-:-:S02]  /*47d0*/  HADD2.F32 R235, -RZ, R57.H1_H1 ;  /* 0x30000039ffeb7230 */ /* 0x000fc40000004100 */
[----:B------:R-:W-:Y:S01]  /*47e0*/  FMUL.FTZ R176, R179, R176 ;  /* 0x000000b0b3b07220 */ /* 0x000fe20000410000 */
[--C-:B------:R-:W-:Y:S01]  /*47f0*/  HADD2.F32 R142, -RZ, R56.reuse.H0_H0 ;  /* 0x20000038ff8e7230 */ /* 0x100fe20000004100 */
[----:B------:R-:W-:Y:S01]  /*4800*/  F2FP.F16.F32.PACK_AB R150, R149, R150 ;  /* 0x000000969596723e */ /* 0x000fe200000000ff */
[----:B------:R-:W-:Y:S02]  /*4810*/  HADD2.F32 R173, -RZ, R56.H1_H1 ;  /* 0x30000038ffad7230 */ /* 0x000fe40000004100 */
[----:B------:R-:W-:Y:S01]  /*4820*/  FFMA.FTZ R232, R176, R172, R141 ;  /* 0x000000acb0e87223 */ /* 0x000fe2000001008d */
[----:B------:R-:W-:Y:S01]  /*4830*/  FMUL.FTZ R234, R234, R235 ;  /* 0x000000ebeaea7220 */ /* 0x000fe20000410000 */
[----:B------:R-:W-:Y:S01]  /*4840*/  FMUL.FTZ R142, R143, R142 ;  /* 0x0000008e8f8e7220 */ /* 0x000fe20000410000 */
[----:B------:R-:W-:Y:S01]  /*4850*/  F2FP.F16.F32.PACK_AB R149, R175, R148 ;  /* 0x00000094af95723e */ /* 0x000fe200000000ff */
[----:B------:R-:W-:Y:S01]  /*4860*/  FMUL.FTZ R141, R176, R173 ;  /* 0x000000adb08d7220 */ /* 0x000fe20000410000 */
[----:B------:R-:W-:Y:S01]  /*4870*/  F2FP.F16.F32.PACK_AB R175, R174, R229 ;  /* 0x000000e5aeaf723e */ /* 0x000fe200000000ff */
[----:B------:R-:W-:Y:S01]  /*4880*/  FFMA.FTZ R228, R143, R228, R140 ;  /* 0x000000e48fe47223 */ /* 0x000fe2000001008c */
[----:B------:R-:W-:-:S02]  /*4890*/  F2FP.F16.F32.PACK_AB R151, R151, R178 ;  /* 0x000000b29797723e */ /* 0x000fc400000000ff */
[----:B------:R-:W-:Y:S02]  /*48a0*/  F2FP.F16.F32.PACK_AB R148, R179, R177 ;  /* 0x000000b1b394723e */ /* 0x000fe400000000ff */
[----:B------:R-:W-:Y:S02]  /*48b0*/  F2FP.F16.F32.PACK_AB R174, R231, R230 ;  /* 0x000000e6e7ae723e */ /* 0x000fe400000000ff */
[----:B------:R-:W-:Y:S02]  /*48c0*/  F2FP.F16.F32.PACK_AB R173, R234, R233 ;  /* 0x000000e9eaad723e */ /* 0x000fe400000000ff */
[----:B------:R-:W-:Y:S01]  /*48d0*/  F2FP.F16.F32.PACK_AB R172, R141, R142 ;  /* 0x0000008e8dac723e */ /* 0x000fe200000000ff */
[----:B------:R-:W-:Y:S06]  /*48e0*/  BRA `(.L_x_1732) ;  /* 0x0000000400107947 */ /* 0x000fec0003800000 */
.L_x_1731:
        /* <DEDUP_REMOVED lines=24> */
[----:B------:R-:W-:-:S02]  /*4a70*/  HADD2.F32 R230, -RZ, R59.H0_H0 ;  /* 0x2000003bffe67230 */ /* 0x000fc40000004100 */
[-C--:B------:R-:W-:Y:S01]  /*4a80*/  FMUL.FTZ R237, R237, R176.reuse ;  /* 0x000000b0eded7220 */ /* 0x080fe20000410000 */
[--C-:B-----5:R-:W-:Y:S02]  /*4a90*/  HADD2.F32 R228, -RZ, R175.reuse.H0_H0 ;  /* 0x200000afffe47230 */ /* 0x120fe40000004100 */
[-C--:B------:R-:W-:Y:S01]  /*4aa0*/  FMUL.FTZ R232, R239, R176.reuse ;  /* 0x000000b0efe87220 */ /* 0x080fe20000410000 */
[----:B------:R-:W-:Y:S02]  /*4ab0*/  HADD2.F32 R234, -RZ, R175.H1_H1 ;  /* 0x300000afffea7230 */ /* 0x000fe40000004100 */
[-C--:B------:R-:W-:Y:S01]  /*4ac0*/  FMUL.FTZ R233, R233, R176.reuse ;  /* 0x000000b0e9e97220 */ /* 0x080fe20000410000 */
[-C--:B------:R-:W-:Y:S01]  /*4ad0*/  FMUL.FTZ R226, R235, R176.reuse ;  /* 0x000000b0ebe27220 */ /* 0x080fe20000410000 */
[-C--:B------:R-:W-:Y:S01]  /*4ae0*/  FMUL.FTZ R177, R229, R176.reuse ;  /* 0x000000b0e5b17220 */ /* 0x080fe20000410000 */
[-C--:B------:R-:W-:Y:S01]  /*4af0*/  FMUL.FTZ R178, R231, R176.reuse ;  /* 0x000000b0e7b27220 */ /* 0x080fe20000410000 */
[-C--:B------:R-:W-:Y:S01]  /*4b00*/  FMUL.FTZ R175, R179, R176.reuse ;  /* 0x000000b0b3af7220 */ /* 0x080fe20000410000 */
[----:B------:R-:W-:Y:S01]  /*4b10*/  FMUL.FTZ R176, R227, R176 ;  /* 0x000000b0e3b07220 */ /* 0x000fe20000410000 */
[----:B------:R-:W-:-:S02]  /*4b20*/  HADD2.F32 R229, -RZ, R174.H0_H0 ;  /* 0x200000aeffe57230 */ /* 0x000fc40000004100 */
[----:B------:R-:W-:Y:S01]  /*4b30*/  FMUL.FTZ R179, R237, R230 ;  /* 0x000000e6edb37220 */ /* 0x000fe20000410000 */
[----:B------:R-:W-:Y:S02]  /*4b40*/  HADD2.F32 R231, -RZ, R174.H1_H1 ;  /* 0x300000aeffe77230 */ /* 0x000fe40000004100 */
[----:B------:R-:W-:Y:S01]  /*4b50*/  FFMA.FTZ R147, R232, R234, R147 ;  /* 0x000000eae8937223 */ /* 0x000fe20000010093 */
[--C-:B------:R-:W-:Y:S02]  /*4b60*/  HADD2.F32 R174, -RZ, R173.reuse.H0_H0 ;  /* 0x200000adffae7230 */ /* 0x100fe40000004100 */
[----:B------:R-:W-:Y:S01]  /*4b70*/  FFMA.FTZ R144, R233, R229, R144 ;  /* 0x000000e5e9907223 */ /* 0x000fe20000010090 */
[----:B------:R-:W-:Y:S02]  /*4b80*/  HADD2.F32 R227, -RZ, R173.H1_H1 ;  /* 0x300000adffe37230 */ /* 0x000fe40000004100 */
[----:B------:R-:W-:Y:S01]  /*4b90*/  FFMA.FTZ R145, R226, R231, R145 ;  /* 0x000000e7e2917223 */ /* 0x000fe20000010091 */
[----:B------:R-:W-:-:S02]  /*4ba0*/  HADD2.F32 R173, -RZ, R58.H1_H1 ;  /* 0x3000003affad7230 */ /* 0x000fc40000004100 */
[----:B------:R-:W-:Y:S01]  /*4bb0*/  FFMA.FTZ R146, R237, R228, R146 ;  /* 0x000000e4ed927223 */ /* 0x000fe20000010092 */
[----:B------:R-:W-:Y:S02]  /*4bc0*/  HADD2.F32 R230, -RZ, R58.H0_H0 ;  /* 0x2000003affe67230 */ /* 0x000fe40000004100 */
[----:B------:R-:W-:Y:S01]  /*4bd0*/  FFMA.FTZ R227, R178, R227, R143 ;  /* 0x000000e3b2e37223 */ /* 0x000fe2000001008f */
[----:B------:R-:W-:Y:S02]  /*4be0*/  HADD2.F32 R235, -RZ, R59.H1_H1 ;  /* 0x3000003bffeb7230 */ /* 0x000fe40000004100 */
[----:B------:R-:W-:Y:S01]  /*4bf0*/  FMUL.FTZ R234, R226, R173 ;  /* 0x000000ade2ea7220 */ /* 0x000fe20000410000 */
[----:B------:R-:W-:Y:S01]  /*4c00*/  FFMA.FTZ R226, R177, R174, R142 ;  /* 0x000000aeb1e27223 */ /* 0x000fe2000001008e */
[----:B------:R-:W-:Y:S01]  /*4c10*/  FMUL.FTZ R233, R233, R230 ;  /* 0x000000e6e9e97220 */ /* 0x000fe20000410000 */
[--C-:B------:R-:W-:Y:S02]  /*4c20*/  HADD2.F32 R230, -RZ, R57.reuse.H0_H0 ;  /* 0x20000039ffe67230 */ /* 0x100fe40000004100 */
[----:B------:R-:W-:Y:S01]  /*4c30*/  FMUL.FTZ R236, R232, R235 ;  /* 0x000000ebe8ec7220 */ /* 0x000fe20000410000 */
[----:B------:R-:W-:-:S02]  /*4c40*/  HADD2.F32 R229, -RZ, R57.H1_H1 ;  /* 0x30000039ffe57230 */ /* 0x000fc40000004100 */
[--C-:B------:R-:W-:Y:S02]  /*4c50*/  HADD2.F32 R142, -RZ, R56.reuse.H0_H0 ;  /* 0x20000038ff8e7230 */ /* 0x100fe40000004100 */
[----:B------:R-:W-:Y:S01]  /*4c60*/  FMUL.FTZ R230, R177, R230 ;  /* 0x000000e6b1e67220 */ /* 0x000fe20000410000 */
[----:B------:R-:W-:Y:S02]  /*4c70*/  HADD2.F32 R173, -RZ, R56.H1_H1 ;  /* 0x30000038ffad7230 */ /* 0x000fe40000004100 */
[----:B------:R-:W-:Y:S01]  /*4c80*/  FMUL.FTZ R229, R178, R229 ;  /* 0x000000e5b2e57220 */ /* 0x000fe20000410000 */
[--C-:B------:R-:W-:Y:S02]  /*4c90*/  HADD2.F32 R228, -RZ, R172.reuse.H0_H0 ;  /* 0x200000acffe47230 */ /* 0x100fe40000004100 */
[C---:B------:R-:W-:Y:S01]  /*4ca0*/  FMUL.FTZ R142, R175.reuse, R142 ;  /* 0x0000008eaf8e7220 */ /* 0x040fe20000410000 */
[----:B------:R-:W-:Y:S02]  /*4cb0*/  HADD2.F32 R172, -RZ, R172.H1_H1 ;  /* 0x300000acffac7230 */ /* 0x000fe40000004100 */
[----:B------:R-:W-:Y:S01]  /*4cc0*/  FMUL.FTZ R143, R176, R173 ;  /* 0x000000adb08f7220 */ /* 0x000fe20000410000 */
[----:B------:R-:W-:Y:S01]  /*4cd0*/  F2FP.F16.F32.PACK_AB R174, R234, R233 ;  /* 0x000000e9eaae723e */ /* 0x000fe200000000ff */
[----:B------:R-:W-:Y:S01]  /*4ce0*/  FFMA.FTZ R228, R175, R228, R140 ;  /* 0x000000e4afe47223 */ /* 0x000fe2000001008c */
[----:B------:R-:W-:Y:S01]  /*4cf0*/  F2FP.F16.F32.PACK_AB R175, R236, R179 ;  /* 0x000000b3ecaf723e */ /* 0x000fe200000000ff */
[----:B------:R-:W-:Y:S01]  /*4d00*/  FFMA.FTZ R232, R176, R172, R141 ;  /* 0x000000acb0e87223 */ /* 0x000fe2000001008d */
[----:B------:R-:W-:-:S02]  /*4d10*/  F2FP.F16.F32.PACK_AB R173, R229, R230 ;  /* 0x000000e6e5ad723e */ /* 0x000fc400000000ff */
[----:B------:R-:W-:-:S07]  /*4d20*/  F2FP.F16.F32.PACK_AB R172, R143, R142 ;  /* 0x0000008e8fac723e */ /* 0x000fce00000000ff */
.L_x_1732:
        /* <DEDUP_REMOVED lines=11> */
.L_x_1717:
        /* <DEDUP_REMOVED lines=8> */
[-CC-:B------:R-:W-:Y:S01]  /*4e60*/  FFMA.FTZ R228, R225, R178.reuse, R177.reuse ;  /* 0x000000b2e1e47223 */ /* 0x180fe200000100b1 */
[--C-:B------:R-:W-:Y:S02]  /*4e70*/  HADD2.F32 R179, -RZ, R152.reuse.H0_H0 ;  /* 0x20000098ffb37230 */ /* 0x100fe40000004100 */
[-CC-:B------:R-:W-:Y:S01]  /*4e80*/  FFMA.FTZ R229, R224, R178.reuse, R177.reuse ;  /* 0x000000b2e0e57223 */ /* 0x180fe200000100b1 */
[----:B------:R-:W-:Y:S02]  /*4e90*/  HADD2.F32 R227, -RZ, R152.H1_H1 ;  /* 0x30000098ffe37230 */ /* 0x000fe40000004100 */
[----:B------:R-:W-:Y:S01]  /*4ea0*/  FADD.FTZ R228, R223, -R228 ;  /* 0x800000e4dfe47221 */ /* 0x000fe20000010000 */
[----:B------:R-:W-:Y:S01]  /*4eb0*/  FFMA.FTZ R232, R221, R178, R177 ;  /* 0x000000b2dde87223 */ /* 0x000fe200000100b1 */
[----:B------:R-:W-:Y:S01]  /*4ec0*/  FADD.FTZ R230, R222, -R229 ;  /* 0x800000e5dee67221 */ /* 0x000fe20000010000 */
[----:B------:R-:W-:Y:S02]  /*4ed0*/  HADD2.F32 R231, -RZ, R153.H0_H0 ;  /* 0x20000099ffe77230 */ /* 0x000fe40000004100 */
[C---:B------:R-:W-:Y:S01]  /*4ee0*/  FFMA.FTZ R179, R226.reuse, R228, R179 ;  /* 0x000000e4e2b37223 */ /* 0x040fe200000100b3 */
[----:B------:R-:W-:Y:S01]  /*4ef0*/  FFMA.FTZ R228, R217, R178, R177 ;  /* 0x000000b2d9e47223 */ /* 0x000fe200000100b1 */
[----:B------:R-:W-:Y:S01]  /*4f00*/  FFMA.FTZ R229, R226, R230, R227 ;  /* 0x000000e6e2e57223 */ /* 0x000fe200000100e3 */
[----:B------:R-:W-:-:S02]  /*4f10*/  HADD2.F32 R227, -RZ, R154.H0_H0 ;  /* 0x2000009affe37230 */ /* 0x000fc40000004100 */
[-CC-:B------:R-:W-:Y:S01]  /*4f20*/  FFMA.FTZ R235, R220, R178.reuse, R177.reuse ;  /* 0x000000b2dceb7223 */ /* 0x180fe200000100b1 */
[----:B------:R-:W-:Y:S01]  /*4f30*/  FADD.FTZ R230, R215, -R228 ;  /* 0x800000e4d7e67221 */ /* 0x000fe20000010000 */
[----:B------:R-:W-:Y:S01]  /*4f40*/  FADD.FTZ R232, R219, -R232 ;  /* 0x800000e8dbe87221 */ /* 0x000fe20000010000 */
[----:B------:R-:W-:Y:S01]  /*4f50*/  FFMA.FTZ R237, R216, R178, R177 ;  /* 0x000000b2d8ed7223 */ /* 0x000fe200000100b1 */
[--C-:B-----5:R-:W-:Y:S02]  /*4f60*/  HADD2.F32 R228, -RZ, R172.reuse.H0_H0 ;  /* 0x200000acffe47230 */ /* 0x120fe40000004100 */
[----:B------:R-:W-:Y:S01]  /*4f70*/  FFMA.FTZ R227, R226, R230, R227 ;  /* 0x000000e6e2e37223 */ /* 0x000fe200000100e3 */
[----:B------:R-:W-:Y:S02]  /*4f80*/  HADD2.F32 R230, -RZ, R172.H1_H1 ;  /* 0x300000acffe67230 */ /* 0x000fe40000004100 */
[----:B------:R-:W-:Y:S01]  /*4f90*/  FADD.FTZ R234, R218, -R235 ;  /* 0x800000ebdaea7221 */ /* 0x000fe20000010000 */
[----:B------:R-:W-:Y:S01]  /*4fa0*/  FFMA.FTZ R172, R213, R178, R177 ;  /* 0x000000b2d5ac7223 */ /* 0x000fe200000100b1 */
[----:B------:R-:W-:Y:S01]  /*4fb0*/  FFMA.FTZ R231, R226, R232, R231 ;  /* 0x000000e8e2e77223 */ /* 0x000fe200000100e7 */
[----:B------:R-:W-:-:S02]  /*4fc0*/  HADD2.F32 R235, -RZ, R154.H1_H1 ;  /* 0x3000009affeb7230 */ /* 0x000fc40000004100 */
[----:B------:R-:W-:Y:S01]  /*4fd0*/  FADD.FTZ R232, R214, -R237 ;  /* 0x800000edd6e87221 */ /* 0x000fe20000010000 */
[----:B------:R-:W-:Y:S02]  /*4fe0*/  HADD2.F32 R233, -RZ, R153.H1_H1 ;  /* 0x30000099ffe97230 */ /* 0x000fe40000004100 */
[----:B------:R-:W-:Y:S01]  /*4ff0*/  FADD.FTZ R236, R211, -R172 ;  /* 0x800000acd3ec7221 */ /* 0x000fe20000010000 */
[-C--:B------:R-:W-:Y:S01]  /*5000*/  FMUL.FTZ R172, R229, R176.reuse ;  /* 0x000000b0e5ac7220 */ /* 0x080fe20000410000 */
[----:B------:R-:W-:Y:S01]  /*5010*/  FMUL.FTZ R179, R179, R176 ;  /* 0x000000b0b3b37220 */ /* 0x000fe20000410000 */
[C---:B------:R-:W-:Y:S01]  /*5020*/  FFMA.FTZ R235, R226.reuse, R232, R235 ;  /* 0x000000e8e2eb7223 */ /* 0x040fe200000100eb */
[----:B------:R-:W-:Y:S01]  /*5030*/  FFMA.FTZ R233, R226, R234, R233 ;  /* 0x000000eae2e97223 */ /* 0x000fe200000100e9 */
[----:B------:R-:W-:Y:S02]  /*5040*/  HADD2.F32 R237, -RZ, R155.H0_H0 ;  /* 0x2000009bffed7230 */ /* 0x000fe40000004100 */
[----:B------:R-:W-:Y:S01]  /*5050*/  FFMA.FTZ R117, R172, R230, R117 ;  /* 0x000000e6ac757223 */ /* 0x000fe20000010075 */
[----:B------:R-:W-:-:S02]  /*5060*/  HADD2.F32 R232, -RZ, R173.H0_H0 ;  /* 0x200000adffe87230 */ /* 0x000fc40000004100 */
[----:B------:R-:W-:Y:S01]  /*5070*/  FFMA.FTZ R116, R179, R228, R116 ;  /* 0x000000e4b3747223 */ /* 0x000fe20000010074 */
[----:B------:R-:W-:Y:S02]  /*5080*/  HADD2.F32 R234, -RZ, R173.H1_H1 ;  /* 0x300000adffea7230 */ /* 0x000fe40000004100 */
[----:B------:R-:W-:Y:S01]  /*5090*/  FMUL.FTZ R173, R231, R176 ;  /* 0x000000b0e7ad7220 */ /* 0x000fe20000410000 */
[--C-:B------:R-:W-:Y:S02]  /*50a0*/  HADD2.F32 R229, -RZ, R174.reuse.H0_H0 ;  /* 0x200000aeffe57230 */ /* 0x100fe40000004100 */
[----:B------:R-:W-:Y:S01]  /*50b0*/  FFMA.FTZ R231, R212, R178, R177 ;  /* 0x000000b2d4e77223 */ /* 0x000fe200000100b1 */
[----:B------:R-:W-:Y:S02]  /*50c0*/  HADD2.F32 R174, -RZ, R174.H1_H1 ;  /* 0x300000aeffae7230 */ /* 0x000fe40000004100 */
[-C--:B------:R-:W-:Y:S01]  /*50d0*/  FMUL.FTZ R230, R235, R176.reuse ;  /* 0x000000b0ebe67220 */ /* 0x080fe20000410000 */
[-C--:B------:R-:W-:Y:S01]  /*50e0*/  FMUL.FTZ R228, R233, R176.reuse ;  /* 0x000000b0e9e47220 */ /* 0x080fe20000410000 */
[----:B------:R-:W-:Y:S01]  /*50f0*/  FMUL.FTZ R227, R227, R176 ;  /* 0x000000b0e3e37220 */ /* 0x000fe20000410000 */
[----:B------:R-:W-:Y:S01]  /*5100*/  FFMA.FTZ R237, R226, R236, R237 ;  /* 0x000000ece2ed7223 */ /* 0x000fe200000100ed */
[----:B------:R-:W-:Y:S01]  /*5110*/  FFMA.FTZ R118, R173, R232, R118 ;  /* 0x000000e8ad767223 */ /* 0x000fe20000010076 */
[----:B------:R-:W-:-:S02]  /*5120*/  HADD2.F32 R233, -RZ, R155.H1_H1 ;  /* 0x3000009bffe97230 */ /* 0x000fc40000004100 */
[----:B------:R-:W-:Y:S01]  /*5130*/  FADD.FTZ R232, R210, -R231 ;  /* 0x800000e7d2e87221 */ /* 0x000fe20000010000 */
[----:B------:R-:W-:Y:S01]  /*5140*/  FFMA.FTZ R121, R230, R174, R121 ;  /* 0x000000aee6797223 */ /* 0x000fe20000010079 */
[----:B------:R-:W-:Y:S01]  /*5150*/  FFMA.FTZ R119, R228, R234, R119 ;  /* 0x000000eae4777223 */ /* 0x000fe20000010077 */
[----:B------:R-:W-:Y:S02]  /*5160*/  HADD2.F32 R231, -RZ, R175.H0_H0 ;  /* 0x200000afffe77230 */ /* 0x000fe40000004100 */
[----:B------:R-:W-:Y:S01]  /*5170*/  FFMA.FTZ R120, R227, R229, R120 ;  /* 0x000000e5e3787223 */ /* 0x000fe20000010078 */
[--C-:B------:R-:W-:Y:S02]  /*5180*/  HADD2.F32 R174, -RZ, R34.reuse.H0_H0 ;  /* 0x20000022ffae7230 */ /* 0x100fe40000004100 */
[----:B------:R-:W-:Y:S01]  /*5190*/  FMUL.FTZ R237, R237, R176 ;  /* 0x000000b0eded7220 */ /* 0x000fe20000410000 */
[----:B------:R-:W-:Y:S02]  /*51a0*/  HADD2.F32 R234, -RZ, R35.H0_H0 ;  /* 0x20000023ffea7230 */ /* 0x000fe40000004100 */
[----:B------:R-:W-:Y:S01]  /*51b0*/  FFMA.FTZ R233, R226, R232, R233 ;  /* 0x000000e8e2e97223 */ /* 0x000fe200000100e9 */
[----:B------:R-:W-:-:S02]  /*51c0*/  HADD2.F32 R229, -RZ, R34.H1_H1 ;  /* 0x30000022ffe57230 */ /* 0x000fc40000004100 */
[----:B------:R-:W-:Y:S01]  /*51d0*/  FFMA.FTZ R122, R237, R231, R122 ;  /* 0x000000e7ed7a7223 */ /* 0x000fe2000001007a */
[----:B------:R-:W-:Y:S01]  /*51e0*/  FMUL.FTZ R174, R174, R227 ;  /* 0x000000e3aeae7220 */ /* 0x000fe20000410000 */
[----:B------:R-:W-:Y:S02]  /*51f0*/  HADD2.F32 R232, -RZ, R33.H0_H0 ;  /* 0x20000021ffe87230 */ /* 0x000fe40000004100 */
[----:B------:R-:W-:Y:S01]  /*5200*/  FMUL.FTZ R237, R234, R237 ;  /* 0x000000edeaed7220 */ /* 0x000fe20000410000 */
        /* <DEDUP_REMOVED lines=9> */
[----:B------:R-:W-:Y:S02]  /*52a0*/  HADD2.F32 R175, -RZ, R175.H1_H1 ;  /* 0x300000afffaf7230 */ /* 0x000fe40000004100 */
[----:B------:R-:W-:Y:S01]  /*52b0*/  FMUL.FTZ R179, R234, R179 ;  /* 0x000000b3eab37220 */ /* 0x000fe20000410000 */
[----:B------:R-:W-:Y:S01]  /*52c0*/  F2FP.F16.F32.PACK_AB R174, R227, R174 ;  /* 0x000000aee3ae723e */ /* 0x000fe200000000ff */
[----:B------:R-:W-:Y:S01]  /*52d0*/  FMUL.FTZ R172, R229, R172 ;  /* 0x000000ace5ac7220 */ /* 0x000fe20000410000 */
[----:B------:R-:W-:Y:S01]  /*52e0*/  F2FP.F16.F32.PACK_AB R173, R228, R173 ;  /* 0x000000ade4ad723e */ /* 0x000fe200000000ff */
[----:B------:R-:W-:Y:S01]  /*52f0*/  FFMA.FTZ R123, R230, R175, R123 ;  /* 0x000000afe67b7223 */ /* 0x000fe2000001007b */
[----:B------:R-:W-:-:S02]  /*5300*/  F2FP.F16.F32.PACK_AB R175, R232, R237 ;  /* 0x000000ede8af723e */ /* 0x000fc400000000ff */
[----:B------:R-:W-:Y:S01]  /*5310*/  F2FP.F16.F32.PACK_AB R172, R172, R179 ;  /* 0x000000b3acac723e */ /* 0x000fe200000000ff */
[----:B------:R-:W-:Y:S06]  /*5320*/  BRA `(.L_x_1736) ;  /* 0x0000000400407947 */ /* 0x000fec0003800000 */
.L_x_1735:
[-CC-:B------:R-:W-:Y:S01]  /*5330*/  FFMA.FTZ R230, R213, R178.reuse, R177.reuse ;  /* 0x000000b2d5e67223 */ /* 0x180fe200000100b1 */
[-CC-:B------:R-:W-:Y:S01]  /*5340*/  FFMA.FTZ R149, R212, R178.reuse, R177.reuse ;  /* 0x000000b2d4957223 */ /* 0x180fe200000100b1 */
[-CC-:B------:R-:W-:Y:S01]  /*5350*/  FFMA.FTZ R148, R217, R178.reuse, R177.reuse ;  /* 0x000000b2d9947223 */ /* 0x180fe200000100b1 */
[----:B------:R-:W-:Y:S01]  /*5360*/  FFMA.FTZ R151, R216, R178, R177 ;  /* 0x000000b2d8977223 */ /* 0x000fe200000100b1 */
[----:B------:R-:W-:Y:S02]  /*5370*/  HADD2.F32 R229, -RZ, R155.H0_H0 ;  /* 0x2000009bffe57230 */ /* 0x000fe40000004100 */
[----:B------:R-:W-:Y:S01]  /*5380*/  FADD.FTZ R227, R211, -R230 ;  /* 0x800000e6d3e37221 */ /* 0x000fe20000010000 */
[--C-:B------:R-:W-:Y:S02]  /*5390*/  HADD2.F32 R150, -RZ, R154.reuse.H0_H0 ;  /* 0x2000009aff967230 */ /* 0x100fe40000004100 */
[----:B------:R-:W-:Y:S01]  /*53a0*/  FADD.FTZ R231, R210, -R149 ;  /* 0x80000095d2e77221 */ /* 0x000fe20000010000 */
[----:B------:R-:W-:-:S02]  /*53b0*/  HADD2.F32 R228, -RZ, R154.H1_H1 ;  /* 0x3000009affe47230 */ /* 0x000fc40000004100 */
[----:B------:R-:W-:Y:S01]  /*53c0*/  FADD.FTZ R149, R215, -R148 ;  /* 0x80000094d7957221 */ /* 0x000fe20000010000 */
[----:B------:R-:W-:Y:S01]  /*53d0*/  FADD.FTZ R179, R214, -R151 ;  /* 0x80000097d6b37221 */ /* 0x000fe20000010000 */
[----:B------:R-:W-:Y:S02]  /*53e0*/  HADD2.F32 R232, -RZ, R155.H1_H1 ;  /* 0x3000009bffe87230 */ /* 0x000fe40000004100 */
[C---:B------:R-:W-:Y:S01]  /*53f0*/  FFMA.FTZ R227, R226.reuse, R227, R229 ;  /* 0x000000e3e2e37223 */ /* 0x040fe200000100e5 */
[----:B------:R-:W-:Y:S01]  /*5400*/  FFMA.FTZ R150, R226, R149, R150 ;  /* 0x00000095e2967223 */ /* 0x000fe20000010096 */
[-CC-:B------:R-:W-:Y:S01]  /*5410*/  FFMA.FTZ R229, R220, R178.reuse, R177.reuse ;  /* 0x000000b2dce57223 */ /* 0x180fe200000100b1 */
[----:B------:R-:W-:Y:S01]  /*5420*/  FFMA.FTZ R149, R226, R179, R228 ;  /* 0x000000b3e2957223 */ /* 0x000fe200000100e4 */
[-CC-:B------:R-:W-:Y:S01]  /*5430*/  FFMA.FTZ R148, R225, R178.reuse, R177.reuse ;  /* 0x000000b2e1947223 */ /* 0x180fe200000100b1 */
[-CC-:B------:R-:W-:Y:S01]  /*5440*/  FFMA.FTZ R179, R224, R178.reuse, R177.reuse ;  /* 0x000000b2e0b37223 */ /* 0x180fe200000100b1 */
[----:B------:R-:W-:Y:S01]  /*5450*/  FFMA.FTZ R151, R226, R231, R232 ;  /* 0x000000e7e2977223 */ /* 0x000fe200000100e8 */
[----:B------:R-:W-:Y:S01]  /*5460*/  FFMA.FTZ R232, R221, R178, R177 ;  /* 0x000000b2dde87223 */ /* 0x000fe200000100b1 */
[----:B------:R-:W-:-:S02]  /*5470*/  HADD2.F32 R228, -RZ, R152.H0_H0 ;  /* 0x20000098ffe47230 */ /* 0x000fc40000004100 */
[----:B------:R-:W-:Y:S01]  /*5480*/  FADD.FTZ R237, R218, -R229 ;  /* 0x800000e5daed7221 */ /* 0x000fe20000010000 */
[----:B------:R-:W-:Y:S02]  /*5490*/  HADD2.F32 R230, -RZ, R152.H1_H1 ;  /* 0x30000098ffe67230 */ /* 0x000fe40000004100 */
[----:B------:R-:W-:Y:S01]  /*54a0*/  FADD.FTZ R229, R223, -R148 ;  /* 0x80000094dfe57221 */ /* 0x000fe20000010000 */
[----:B------:R-:W-:Y:S01]  /*54b0*/  FADD.FTZ R231, R222, -R179 ;  /* 0x800000b3dee77221 */ /* 0x000fe20000010000 */
[--C-:B------:R-:W-:Y:S02]  /*54c0*/  HADD2.F32 R235, -RZ, R153.reuse.H0_H0 ;  /* 0x20000099ffeb7230 */ /* 0x100fe40000004100 */
[----:B------:R-:W-:Y:S01]  /*54d0*/  FADD.FTZ R233, R219, -R232 ;  /* 0x800000e8dbe97221 */ /* 0x000fe20000010000 */
[----:B------:R-:W-:Y:S02]  /*54e0*/  HADD2.F32 R234, -RZ, R153.H1_H1 ;  /* 0x30000099ffea7230 */ /* 0x000fe40000004100 */
[C---:B------:R-:W-:Y:S01]  /*54f0*/  FFMA.FTZ R229, R226.reuse, R229, R228 ;  /* 0x000000e5e2e57223 */ /* 0x040fe200000100e4 */
[----:B------:R-:W-:Y:S01]  /*5500*/  FFMA.FTZ R228, R226, R231, R230 ;  /* 0x000000e7e2e47223 */ /* 0x000fe200000100e6 */
[----:B-----5:R-:W-:-:S02]  /*5510*/  HADD2.F32 R230, -RZ, R175.H0_H0 ;  /* 0x200000afffe67230 */ /* 0x020fc40000004100 */
[C---:B------:R-:W-:Y:S01]  /*5520*/  FFMA.FTZ R148, R226.reuse, R233, R235 ;  /* 0x000000e9e2947223 */ /* 0x040fe200000100eb */
[----:B------:R-:W-:Y:S02]  /*5530*/  HADD2.F32 R231, -RZ, R175.H1_H1 ;  /* 0x300000afffe77230 */ /* 0x000fe40000004100 */
[-C--:B------:R-:W-:Y:S01]  /*5540*/  FMUL.FTZ R175, R227, R176.reuse ;  /* 0x000000b0e3af7220 */ /* 0x080fe20000410000 */
[--C-:B------:R-:W-:Y:S02]  /*5550*/  HADD2.F32 R232, -RZ, R35.reuse.H0_H0 ;  /* 0x20000023ffe87230 */ /* 0x100fe40000004100 */
[----:B------:R-:W-:Y:S01]  /*5560*/  FFMA.FTZ R179, R226, R237, R234 ;  /* 0x000000ede2b37223 */ /* 0x000fe200000100ea */
[----:B------:R-:W-:Y:S02]  /*5570*/  HADD2.F32 R233, -RZ, R35.H1_H1 ;  /* 0x30000023ffe97230 */ /* 0x000fe40000004100 */
[----:B------:R-:W-:Y:S01]  /*5580*/  FMUL.FTZ R234, R151, R176 ;  /* 0x000000b097ea7220 */ /* 0x000fe20000410000 */
[----:B------:R-:W-:Y:S01]  /*5590*/  FFMA.FTZ R122, R175, R230, R122 ;  /* 0x000000e6af7a7223 */ /* 0x000fe2000001007a */
[----:B------:R-:W-:Y:S01]  /*55a0*/  FMUL.FTZ R175, R232, R175 ;  /* 0x000000afe8af7220 */ /* 0x000fe20000410000 */
[----:B------:R-:W-:-:S02]  /*55b0*/  HADD2.F32 R232, -RZ, R174.H0_H0 ;  /* 0x200000aeffe87230 */ /* 0x000fc40000004100 */
[----:B------:R-:W-:Y:S01]  /*55c0*/  FFMA.FTZ R123, R234, R231, R123 ;  /* 0x000000e7ea7b7223 */ /* 0x000fe2000001007b */
[----:B------:R-:W-:Y:S01]  /*55d0*/  FMUL.FTZ R230, R233, R234 ;  /* 0x000000eae9e67220 */ /* 0x000fe20000410000 */
[-C--:B------:R-:W-:Y:S01]  /*55e0*/  FMUL.FTZ R231, R150, R176.reuse ;  /* 0x000000b096e77220 */ /* 0x080fe20000410000 */
[----:B------:R-:W-:Y:S02]  /*55f0*/  HADD2.F32 R233, -RZ, R174.H1_H1 ;  /* 0x300000aeffe97230 */ /* 0x000fe40000004100 */
[----:B------:R-:W-:Y:S01]  /*5600*/  FMUL.FTZ R236, R149, R176 ;  /* 0x000000b095ec7220 */ /* 0x000fe20000410000 */
[--C-:B------:R-:W-:Y:S02]  /*5610*/  HADD2.F32 R234, -RZ, R34.reuse.H0_H0 ;  /* 0x20000022ffea7230 */ /* 0x100fe40000004100 */
[----:B------:R-:W-:Y:S01]  /*5620*/  FFMA.FTZ R120, R231, R232, R120 ;  /* 0x000000e8e7787223 */ /* 0x000fe20000010078 */
[----:B------:R-:W-:Y:S02]  /*5630*/  HADD2.F32 R232, -RZ, R173.H0_H0 ;  /* 0x200000adffe87230 */ /* 0x000fe40000004100 */
[----:B------:R-:W-:Y:S01]  /*5640*/  FFMA.FTZ R121, R236, R233, R121 ;  /* 0x000000e9ec797223 */ /* 0x000fe20000010079 */
[----:B------:R-:W-:Y:S01]  /*5650*/  FMUL.FTZ R233, R148, R176 ;  /* 0x000000b094e97220 */ /* 0x000fe20000410000 */
[----:B------:R-:W-:Y:S01]  /*5660*/  FMUL.FTZ R174, R234, R231 ;  /* 0x000000e7eaae7220 */ /* 0x000fe20000410000 */
[----:B------:R-:W-:-:S02]  /*5670*/  HADD2.F32 R231, -RZ, R34.H1_H1 ;  /* 0x30000022ffe77230 */ /* 0x000fc40000004100 */
[----:B------:R-:W-:Y:S01]  /*5680*/  FMUL.FTZ R234, R179, R176 ;  /* 0x000000b0b3ea7220 */ /* 0x000fe20000410000 */
[----:B------:R-:W-:Y:S01]  /*5690*/  FFMA.FTZ R118, R233, R232, R118 ;  /* 0x000000e8e9767223 */ /* 0x000fe20000010076 */
[----:B------:R-:W-:Y:S01]  /*56a0*/  HADD2.F32 R173, -RZ, R173.H1_H1 ;  /* 0x300000adffad7230 */ /* 0x000fe20000004100 */
[----:B------:R-:W-:Y:S01]  /*56b0*/  F2FP.F16.F32.PACK_AB R150, R149, R150 ;  /* 0x000000969596723e */ /* 0x000fe200000000ff */
[--C-:B------:R-:W-:Y:S02]  /*56c0*/  HADD2.F32 R232, -RZ, R33.reuse.H0_H0 ;  /* 0x20000021ffe87230 */ /* 0x100fe40000004100 */
[----:B------:R-:W-:Y:S01]  /*56d0*/  FMUL.FTZ R231, R231, R236 ;  /* 0x000000ece7e77220 */ /* 0x000fe20000410000 */
[----:B------:R-:W-:Y:S02]  /*56e0*/  HADD2.F32 R237, -RZ, R33.H1_H1 ;  /* 0x30000021ffed7230 */ /* 0x000fe40000004100 */
[----:B------:R-:W-:Y:S01]  /*56f0*/  FFMA.FTZ R119, R234, R173, R119 ;  /* 0x000000adea777223 */ /* 0x000fe20000010077 */
[----:B------:R-:W-:Y:S01]  /*5700*/  FMUL.FTZ R173, R229, R176 ;  /* 0x000000b0e5ad7220 */ /* 0x000fe20000410000 */
[----:B------:R-:W-:Y:S01]  /*5710*/  FMUL.FTZ R235, R232, R233 ;  /* 0x000000e9e8eb7220 */ /* 0x000fe20000410000 */
[----:B------:R-:W-:-:S02]  /*5720*/  HADD2.F32 R232, -RZ, R172.H0_H0 ;  /* 0x200000acffe87230 */ /* 0x000fc40000004100 */
[----:B------:R-:W-:Y:S01]  /*5730*/  FMUL.FTZ R236, R237, R234 ;  /* 0x000000eaedec7220 */ /* 0x000fe20000410000 */
[--C-:B------:R-:W-:Y:S01]  /*5740*/  HADD2.F32 R234, -RZ, R32.reuse.H0_H0 ;  /* 0x20000020ffea7230 */ /* 0x100fe20000004100 */
[----:B------:R-:W-:Y:S01]  /*5750*/  F2FP.F16.F32.PACK_AB R149, R179, R148 ;  /* 0x00000094b395723e */ /* 0x000fe200000000ff */
[----:B------:R-:W-:Y:S02]  /*5760*/  HADD2.F32 R233, -RZ, R32.H1_H1 ;  /* 0x30000020ffe97230 */ /* 0x000fe40000004100 */
[----:B------:R-:W-:Y:S01]  /*5770*/  FFMA.FTZ R116, R173, R232, R116 ;  /* 0x000000e8ad747223 */ /* 0x000fe20000010074 */
[----:B------:R-:W-:Y:S01]  /*5780*/  F2FP.F16.F32.PACK_AB R151, R151, R227 ;  /* 0x000000e39797723e */ /* 0x000fe200000000ff */
[----:B------:R-:W-:Y:S01]  /*5790*/  FMUL.FTZ R234, R234, R173 ;  /* 0x000000adeaea7220 */ /* 0x000fe20000410000 */
[----:B------:R-:W-:Y:S02]  /*57a0*/  HADD2.F32 R173, -RZ, R172.H1_H1 ;  /* 0x300000acffad7230 */ /* 0x000fe40000004100 */
[C---:B------:R-:W-:Y:S01]  /*57b0*/  FMUL.FTZ R172, R228.reuse, R176 ;  /* 0x000000b0e4ac7220 */ /* 0x040fe20000410000 */
[----:B------:R-:W-:-:S02]  /*57c0*/  F2FP.F16.F32.PACK_AB R148, R228, R229 ;  /* 0x000000e5e494723e */ /* 0x000fc400000000ff */
[----:B------:R-:W-:Y:S01]  /*57d0*/  F2FP.F16.F32.PACK_AB R175, R230, R175 ;  /* 0x000000afe6af723e */ /* 0x000fe200000000ff */
[----:B------:R-:W-:Y:S01]  /*57e0*/  FMUL.FTZ R233, R233, R172 ;  /* 0x000000ace9e97220 */ /* 0x000fe20000410000 */
[----:B------:R-:W-:Y:S01]  /*57f0*/  FFMA.FTZ R117, R172, R173, R117 ;  /* 0x000000adac757223 */ /* 0x000fe20000010075 */
[----:B------:R-:W-:Y:S02]  /*5800*/  F2FP.F16.F32.PACK_AB R174, R231, R174 ;  /* 0x000000aee7ae723e */ /* 0x000fe400000000ff */
[----:B------:R-:W-:Y:S02]  /*5810*/  F2FP.F16.F32.PACK_AB R173, R236, R235 ;  /* 0x000000ebecad723e */ /* 0x000fe400000000ff */
[----:B------:R-:W-:-:S07]  /*5820*/  F2FP.F16.F32.PACK_AB R172, R233, R234 ;  /* 0x000000eae9ac723e */ /* 0x000fce00000000ff */
.L_x_1736:
[----:B------:R-:W-:Y:S01]  /*5830*/  ISETP.NE.U32.AND P1, PT, RZ, UR14, PT ;  /* 0x0000000eff007c0c */ /* 0x000fe2000bf25070 */
[----:B------:R-:W0:Y:S03]  /*5840*/  LDC.64 R228, c[0x0][0x468] ;  /* 0x00011a00ffe47b82 */ /* 0x000e260000000a00 */
[----:B------:R-:W-:-:S13]  /*5850*/  ISETP.NE.AND.EX P1, PT, RZ, UR15, PT, P1 ;  /* 0x0000000fff007c0c */ /* 0x000fda000bf25310 */
[----:B------:R-:W1:Y:S01]  /*5860*/  @P1 LDC.64 R230, c[0x0][0x478] ;  /* 0x00011e00ffe61b82 */ /* 0x000e620000000a00 */
[----:B0-----:R-:W-:-:S04]  /*5870*/  IMAD.WIDE.U32 R228, R191, 0x10, R228 ;  /* 0x00000010bfe47825 */ /* 0x001fc800078e00e4 */
[C---:B-1----:R-:W-:Y:S01]  /*5880*/  @P1 IMAD.WIDE.U32 R230, R191.reuse, 0x10, R230 ;  /* 0x00000010bfe61825 */ /* 0x042fe200078e00e6 */
[----:B------:R-:W-:-:S04]  /*5890*/  IADD3 R191, PT, PT, R191, 0x80, RZ ;  /* 0x00000080bfbf7810 */ /* 0x000fc80007ffe0ff */
[----:B------:R0:W-:Y:S04]  /*58a0*/  @P1 STG.E.128 desc[UR8][R230.64], R148 ;  /* 0x00000094e6001986 */ /* 0x0001e8000c101d08 */
[----:B------:R0:W-:Y:S02]  /*58b0*/  STG.E.128 desc[UR8][R228.64], R172 ;  /* 0x000000ace4007986 */ /* 0x0001e4000c101d08 */
.L_x_1734:
[----:B------:R-:W-:Y:S05]  /*58c0*/  BSYNC.RECONVERGENT B1 ;  /* 0x0000000000017941 */ /* 0x000fea0003800200 */
.L_x_1733:
        /* <DEDUP_REMOVED lines=10> */
[-C--:B------:R-:W-:Y:S01]  /*5970*/  FFMA.FTZ R227, R200, R178.reuse, R177 ;  /* 0x000000b2c8e37223 */ /* 0x080fe200000100b1 */
[--C-:B------:R-:W-:Y:S02]  /*5980*/  HADD2.F32 R151, -RZ, R27.reuse.H0_H0 ;  /* 0x2000001bff977230 */ /* 0x100fe40000004100 */
[----:B------:R-:W-:Y:S01]  /*5990*/  FADD.FTZ R150, R195, -R150 ;  /* 0x80000096c3967221 */ /* 0x000fe20000010000 */
[--C-:B------:R-:W-:Y:S02]  /*59a0*/  HADD2.F32 R149, -RZ, R26.reuse.H0_H0 ;  /* 0x2000001aff957230 */ /* 0x100fe40000004100 */
[----:B------:R-:W-:Y:S01]  /*59b0*/  FADD.FTZ R148, R199, -R148 ;  /* 0x80000094c7947221 */ /* 0x000fe20000010000 */
[----:B------:R-:W-:Y:S02]  /*59c0*/  HADD2.F32 R179, -RZ, R26.H1_H1 ;  /* 0x3000001affb37230 */ /* 0x000fe40000004100 */
[----:B------:R-:W-:Y:S01]  /*59d0*/  FADD.FTZ R228, R198, -R227 ;  /* 0x800000e3c6e47221 */ /* 0x000fe20000010000 */
[----:B------:R-:W-:Y:S01]  /*59e0*/  FFMA.FTZ R231, R196, R178, R177 ;  /* 0x000000b2c4e77223 */ /* 0x000fe200000100b1 */
[C---:B------:R-:W-:Y:S01]  /*59f0*/  FFMA.FTZ R151, R226.reuse, R150, R151 ;  /* 0x00000096e2977223 */ /* 0x040fe20000010097 */
[C---:B------:R-:W-:Y:S01]  /*5a00*/  FFMA.FTZ R150, R226.reuse, R148, R149 ;  /* 0x00000094e2967223 */ /* 0x040fe20000010095 */
[----:B------:R-:W-:Y:S01]  /*5a10*/  FFMA.FTZ R149, R226, R228, R179 ;  /* 0x000000e4e2957223 */ /* 0x000fe200000100b3 */
[----:B------:R-:W-:-:S02]  /*5a20*/  HADD2.F32 R229, -RZ, R27.H1_H1 ;  /* 0x3000001bffe57230 */ /* 0x000fc40000004100 */
[-C--:B------:R-:W-:Y:S01]  /*5a30*/  FFMA.FTZ R228, R205, R178.reuse, R177 ;  /* 0x000000b2cde47223 */ /* 0x080fe200000100b1 */
[----:B------:R-:W-:Y:S01]  /*5a40*/  FADD.FTZ R230, R194, -R231 ;  /* 0x800000e7c2e67221 */ /* 0x000fe20000010000 */
[-CC-:B------:R-:W-:Y:S01]  /*5a50*/  FFMA.FTZ R148, R209, R178.reuse, R177.reuse ;  /* 0x000000b2d1947223 */ /* 0x180fe200000100b1 */
[-CC-:B------:R-:W-:Y:S01]  /*5a60*/  FFMA.FTZ R235, R208, R178.reuse, R177.reuse ;  /* 0x000000b2d0eb7223 */ /* 0x180fe200000100b1 */
[----:B------:R-:W-:Y:S01]  /*5a70*/  FFMA.FTZ R237, R204, R178, R177 ;  /* 0x000000b2cced7223 */ /* 0x000fe200000100b1 */
[--C-:B------:R-:W-:Y:S02]  /*5a80*/  HADD2.F32 R227, -RZ, R24.reuse.H0_H0 ;  /* 0x20000018ffe37230 */ /* 0x100fe40000004100 */
[----:B------:R-:W-:Y:S01]  /*5a90*/  FADD.FTZ R232, R203, -R228 ;  /* 0x800000e4cbe87221 */ /* 0x000fe20000010000 */
[----:B------:R-:W-:Y:S01]  /*5aa0*/  FFMA.FTZ R229, R226, R230, R229 ;  /* 0x000000e6e2e57223 */ /* 0x000fe200000100e5 */
[----:B------:R-:W-:Y:S02]  /*5ab0*/  HADD2.F32 R179, -RZ, R25.H0_H0 ;  /* 0x20000019ffb37230 */ /* 0x000fe40000004100 */
[----:B------:R-:W-:Y:S01]  /*5ac0*/  FADD.FTZ R228, R207, -R148 ;  /* 0x80000094cfe47221 */ /* 0x000fe20000010000 */
[----:B------:R-:W-:-:S02]  /*5ad0*/  HADD2.F32 R231, -RZ, R24.H1_H1 ;  /* 0x30000018ffe77230 */ /* 0x000fc40000004100 */
[----:B------:R-:W-:Y:S01]  /*5ae0*/  FADD.FTZ R230, R206, -R235 ;  /* 0x800000ebcee67221 */ /* 0x000fe20000010000 */
[----:B------:R-:W-:Y:S02]  /*5af0*/  HADD2.F32 R233, -RZ, R25.H1_H1 ;  /* 0x30000019ffe97230 */ /* 0x000fe40000004100 */
[----:B------:R-:W-:Y:S01]  /*5b00*/  FADD.FTZ R234, R202, -R237 ;  /* 0x800000edcaea7221 */ /* 0x000fe20000010000 */
[C---:B------:R-:W-:Y:S01]  /*5b10*/  FFMA.FTZ R227, R226.reuse, R228, R227 ;  /* 0x000000e4e2e37223 */ /* 0x040fe200000100e3 */
[C---:B------:R-:W-:Y:S01]  /*5b20*/  FFMA.FTZ R148, R226.reuse, R232, R179 ;  /* 0x000000e8e2947223 */ /* 0x040fe200000100b3 */
[C---:B------:R-:W-:Y:S01]  /*5b30*/  FFMA.FTZ R228, R226.reuse, R230, R231 ;  /* 0x000000e6e2e47223 */ /* 0x040fe200000100e7 */
[----:B------:R-:W-:Y:S01]  /*5b40*/  FFMA.FTZ R179, R226, R234, R233 ;  /* 0x000000eae2b37223 */ /* 0x000fe200000100e9 */
[--C-:B-----5:R-:W-:Y:S02]  /*5b50*/  HADD2.F32 R230, -RZ, R175.reuse.H0_H0 ;  /* 0x200000afffe67230 */ /* 0x120fe40000004100 */
[----:B------:R-:W-:Y:S01]  /*5b60*/  FMUL.FTZ R232, R229, R176 ;  /* 0x000000b0e5e87220 */ /* 0x000fe20000410000 */
[----:B------:R-:W-:-:S02]  /*5b70*/  HADD2.F32 R231, -RZ, R175.H1_H1 ;  /* 0x300000afffe77230 */ /* 0x000fc40000004100 */
[----:B------:R-:W-:Y:S01]  /*5b80*/  FMUL.FTZ R175, R151, R176 ;  /* 0x000000b097af7220 */ /* 0x000fe20000410000 */
[--C-:B------:R-:W-:Y:S01]  /*5b90*/  HADD2.F32 R233, -RZ, R43.reuse.H1_H1 ;  /* 0x3000002bffe97230 */ /* 0x100fe20000004100 */
[----:B------:R-:W-:Y:S01]  /*5ba0*/  F2FP.F16.F32.PACK_AB R151, R229, R151 ;  /* 0x00000097e597723e */ /* 0x000fe200000000ff */
[----:B------:R-:W-:Y:S02]  /*5bb0*/  HADD2.F32 R234, -RZ, R43.H0_H0 ;  /* 0x2000002bffea7230 */ /* 0x000fe40000004100 */
[----:B------:R-:W-:Y:S01]  /*5bc0*/  FFMA.FTZ R130, R175, R230, R130 ;  /* 0x000000e6af827223 */ /* 0x000fe20000010082 */
[----:B------:R-:W-:Y:S01]  /*5bd0*/  FFMA.FTZ R131, R232, R231, R131 ;  /* 0x000000e7e8837223 */ /* 0x000fe20000010083 */
[----:B------:R-:W-:Y:S01]  /*5be0*/  FMUL.FTZ R230, R233, R232 ;  /* 0x000000e8e9e67220 */ /* 0x000fe20000410000 */
[--C-:B------:R-:W-:Y:S02]  /*5bf0*/  HADD2.F32 R232, -RZ, R174.reuse.H0_H0 ;  /* 0x200000aeffe87230 */ /* 0x100fe40000004100 */
[----:B------:R-:W-:Y:S01]  /*5c00*/  FMUL.FTZ R175, R234, R175 ;  /* 0x000000afeaaf7220 */ /* 0x000fe20000410000 */
[----:B------:R-:W-:Y:S01]  /*5c10*/  FMUL.FTZ R231, R150, R176 ;  /* 0x000000b096e77220 */ /* 0x000fe20000410000 */
[----:B------:R-:W-:-:S02]  /*5c20*/  HADD2.F32 R233, -RZ, R174.H1_H1 ;  /* 0x300000aeffe97230 */ /* 0x000fc40000004100 */
[----:B------:R-:W-:Y:S01]  /*5c30*/  FMUL.FTZ R234, R149, R176 ;  /* 0x000000b095ea7220 */ /* 0x000fe20000410000 */
[----:B------:R-:W-:Y:S02]  /*5c40*/  HADD2.F32 R236, -RZ, R42.H0_H0 ;  /* 0x2000002affec7230 */ /* 0x000fe40000004100 */
[----:B------:R-:W-:Y:S01]  /*5c50*/  FFMA.FTZ R128, R231, R232, R128 ;  /* 0x000000e8e7807223 */ /* 0x000fe20000010080 */
[--C-:B------:R-:W-:Y:S02]  /*5c60*/  HADD2.F32 R232, -RZ, R173.reuse.H0_H0 ;  /* 0x200000adffe87230 */ /* 0x100fe40000004100 */
[----:B------:R-:W-:Y:S01]  /*5c70*/  FFMA.FTZ R129, R234, R233, R129 ;  /* 0x000000e9ea817223 */ /* 0x000fe20000010081 */
[----:B------:R-:W-:Y:S01]  /*5c80*/  FMUL.FTZ R233, R148, R176 ;  /* 0x000000b094e97220 */ /* 0x000fe20000410000 */
[----:B------:R-:W-:Y:S01]  /*5c90*/  FMUL.FTZ R174, R236, R231 ;  /* 0x000000e7ecae7220 */ /* 0x000fe20000410000 */
[----:B------:R-:W-:Y:S01]  /*5ca0*/  HADD2.F32 R173, -RZ, R173.H1_H1 ;  /* 0x300000adffad7230 */ /* 0x000fe20000004100 */
[----:B------:R-:W-:Y:S01]  /*5cb0*/  F2FP.F16.F32.PACK_AB R150, R149, R150 ;  /* 0x000000969596723e */ /* 0x000fe200000000ff */
[----:B------:R-:W-:Y:S01]  /*5cc0*/  FFMA.FTZ R126, R233, R232, R126 ;  /* 0x000000e8e97e7223 */ /* 0x000fe2000001007e */
[----:B------:R-:W-:-:S02]  /*5cd0*/  HADD2.F32 R235, -RZ, R41.H1_H1 ;  /* 0x30000029ffeb7230 */ /* 0x000fc40000004100 */
[C---:B------:R-:W-:Y:S01]  /*5ce0*/  FMUL.FTZ R232, R179.reuse, R176 ;  /* 0x000000b0b3e87220 */ /* 0x040fe20000410000 */
[----:B------:R-:W-:Y:S01]  /*5cf0*/  HADD2.F32 R231, -RZ, R42.H1_H1 ;  /* 0x3000002affe77230 */ /* 0x000fe20000004100 */
[----:B------:R-:W-:Y:S01]  /*5d00*/  F2FP.F16.F32.PACK_AB R149, R179, R148 ;  /* 0x00000094b395723e */ /* 0x000fe200000000ff */
[----:B------:R-:W-:Y:S02]  /*5d10*/  HADD2.F32 R236, -RZ, R40.H0_H0 ;  /* 0x20000028ffec7230 */ /* 0x000fe40000004100 */
[----:B------:R-:W-:Y:S01]  /*5d20*/  FFMA.FTZ R127, R232, R173, R127 ;  /* 0x000000ade87f7223 */ /* 0x000fe2000001007f */
[----:B------:R-:W-:Y:S01]  /*5d30*/  FMUL.FTZ R235, R235, R232 ;  /* 0x000000e8ebeb7220 */ /* 0x000fe20000410000 */
[----:B------:R-:W-:Y:S01]  /*5d40*/  FMUL.FTZ R231, R231, R234 ;  /* 0x000000eae7e77220 */ /* 0x000fe20000410000 */
[----:B------:R-:W-:Y:S02]  /*5d50*/  HADD2.F32 R232, -RZ, R172.H0_H0 ;  /* 0x200000acffe87230 */ /* 0x000fe40000004100 */
[----:B------:R-:W-:Y:S01]  /*5d60*/  FMUL.FTZ R173, R227, R176 ;  /* 0x000000b0e3ad7220 */ /* 0x000fe20000410000 */
[----:B------:R-:W-:Y:S01]  /*5d70*/  HADD2.F32 R234, -RZ, R41.H0_H0 ;  /* 0x20000029ffea7230 */ /* 0x000fe20000004100 */
[----:B------:R-:W-:-:S02]  /*5d80*/  F2FP.F16.F32.PACK_AB R148, R228, R227 ;  /* 0x000000e3e494723e */ /* 0x000fc400000000ff */
[----:B------:R-:W-:Y:S01]  /*5d90*/  FFMA.FTZ R124, R173, R232, R124 ;  /* 0x000000e8ad7c7223 */ /* 0x000fe2000001007c */
[----:B------:R-:W-:Y:S01]  /*5da0*/  FMUL.FTZ R232, R236, R173 ;  /* 0x000000adece87220 */ /* 0x000fe20000410000 */
[----:B------:R-:W-:Y:S01]  /*5db0*/  FMUL.FTZ R234, R234, R233 ;  /* 0x000000e9eaea7220 */ /* 0x000fe20000410000 */
[----:B------:R-:W-:Y:S02]  /*5dc0*/  HADD2.F32 R173, -RZ, R172.H1_H1 ;  /* 0x300000acffad7230 */ /* 0x000fe40000004100 */
[----:B------:R-:W-:Y:S01]  /*5dd0*/  FMUL.FTZ R172, R228, R176 ;  /* 0x000000b0e4ac7220 */ /* 0x000fe20000410000 */
[----:B------:R-:W-:Y:S01]  /*5de0*/  HADD2.F32 R233, -RZ, R40.H1_H1 ;  /* 0x30000028ffe97230 */ /* 0x000fe20000004100 */
[----:B------:R-:W-:Y:S02]  /*5df0*/  F2FP.F16.F32.PACK_AB R175, R230, R175 ;  /* 0x000000afe6af723e */ /* 0x000fe400000000ff */
[----:B------:R-:W-:Y:S01]  /*5e00*/  FFMA.FTZ R125, R172, R173, R125 ;  /* 0x000000adac7d7223 */ /* 0x000fe2000001007d */
[----:B------:R-:W-:Y:S01]  /*5e10*/  F2FP.F16.F32.PACK_AB R174, R231, R174 ;  /* 0x000000aee7ae723e */ /* 0x000fe200000000ff */
[----:B------:R-:W-:Y:S01]  /*5e20*/  FMUL.FTZ R233, R233, R172 ;  /* 0x000000ace9e97220 */ /* 0x000fe20000410000 */
[----:B------:R-:W-:-:S04]  /*5e30*/  F2FP.F16.F32.PACK_AB R173, R235, R234 ;  /* 0x000000eaebad723e */ /* 0x000fc800000000ff */
[----:B------:R-:W-:Y:S01]  /*5e40*/  F2FP.F16.F32.PACK_AB R172, R233, R232 ;  /* 0x000000e8e9ac723e */ /* 0x000fe200000000ff */
[----:B------:R-:W-:Y:S06]  /*5e50*/  BRA `(.L_x_1740) ;  /* 0x0000000400307947 */ /* 0x000fec0003800000 */
.L_x_1739:
[-CC-:B------:R-:W-:Y:S01]  /*5e60*/  FFMA.FTZ R229, R208, R178.reuse, R177.reuse ;  /* 0x000000b2d0e57223 */ /* 0x180fe200000100b1 */
[--C-:B------:R-:W-:Y:S02]  /*5e70*/  HADD2.F32 R230, -RZ, R24.reuse.H1_H1 ;  /* 0x30000018ffe67230 */ /* 0x100fe40000004100 */
[-CC-:B------:R-:W-:Y:S01]  /*5e80*/  FFMA.FTZ R228, R209, R178.reuse, R177.reuse ;  /* 0x000000b2d1e47223 */ /* 0x180fe200000100b1 */
[-C--:B------:R-:W-:Y:S01]  /*5e90*/  FFMA.FTZ R237, R200, R178.reuse, R177 ;  /* 0x000000b2c8ed7223 */ /* 0x080fe200000100b1 */
[----:B------:R-:W-:Y:S01]  /*5ea0*/  FADD.FTZ R229, R206, -R229 ;  /* 0x800000e5cee57221 */ /* 0x000fe20000010000 */
[----:B------:R-:W-:Y:S02]  /*5eb0*/  HADD2.F32 R227, -RZ, R24.H0_H0 ;  /* 0x20000018ffe37230 */ /* 0x000fe40000004100 */
[----:B------:R-:W-:Y:S01]  /*5ec0*/  FADD.FTZ R179, R207, -R228 ;  /* 0x800000e4cfb37221 */ /* 0x000fe20000010000 */
[----:B------:R-:W-:Y:S01]  /*5ed0*/  FFMA.FTZ R228, R201, R178, R177 ;  /* 0x000000b2c9e47223 */ /* 0x000fe200000100b1 */
[----:B------:R-:W-:Y:S01]  /*5ee0*/  FFMA.FTZ R229, R226, R229, R230 ;  /* 0x000000e5e2e57223 */ /* 0x000fe200000100e6 */
[----:B------:R-:W-:-:S02]  /*5ef0*/  HADD2.F32 R230, -RZ, R26.H1_H1 ;  /* 0x3000001affe67230 */ /* 0x000fc40000004100 */
[----:B------:R-:W-:Y:S01]  /*5f00*/  FADD.FTZ R237, R198, -R237 ;  /* 0x800000edc6ed7221 */ /* 0x000fe20000010000 */
[----:B------:R-:W-:Y:S01]  /*5f10*/  FFMA.FTZ R232, R205, R178, R177 ;  /* 0x000000b2cde87223 */ /* 0x000fe200000100b1 */
[C---:B------:R-:W-:Y:S01]  /*5f20*/  FFMA.FTZ R179, R226.reuse, R179, R227 ;  /* 0x000000b3e2b37223 */ /* 0x040fe200000100e3 */
[----:B------:R-:W-:Y:S02]  /*5f30*/  HADD2.F32 R235, -RZ, R26.H0_H0 ;  /* 0x2000001affeb7230 */ /* 0x000fe40000004100 */
[----:B------:R-:W-:Y:S01]  /*5f40*/  FADD.FTZ R227, R199, -R228 ;  /* 0x800000e4c7e37221 */ /* 0x000fe20000010000 */
[----:B------:R-:W-:Y:S01]  /*5f50*/  FFMA.FTZ R237, R226, R237, R230 ;  /* 0x000000ede2ed7223 */ /* 0x000fe200000100e6 */
[----:B------:R-:W-:Y:S02]  /*5f60*/  HADD2.F32 R234, -RZ, R25.H0_H0 ;  /* 0x20000019ffea7230 */ /* 0x000fe40000004100 */
[----:B------:R-:W-:Y:S01]  /*5f70*/  FADD.FTZ R231, R203, -R232 ;  /* 0x800000e8cbe77221 */ /* 0x000fe20000010000 */
[----:B-----5:R-:W-:-:S02]  /*5f80*/  HADD2.F32 R228, -RZ, R172.H0_H0 ;  /* 0x200000acffe47230 */ /* 0x020fc40000004100 */
[-CC-:B------:R-:W-:Y:S01]  /*5f90*/  FFMA.FTZ R233, R204, R178.reuse, R177.reuse ;  /* 0x000000b2cce97223 */ /* 0x180fe200000100b1 */
[----:B------:R-:W-:Y:S02]  /*5fa0*/  HADD2.F32 R230, -RZ, R172.H1_H1 ;  /* 0x300000acffe67230 */ /* 0x000fe40000004100 */
[----:B------:R-:W-:Y:S01]  /*5fb0*/  FFMA.FTZ R172, R197, R178, R177 ;  /* 0x000000b2c5ac7223 */ /* 0x000fe200000100b1 */
[C---:B------:R-:W-:Y:S01]  /*5fc0*/  FFMA.FTZ R227, R226.reuse, R227, R235 ;  /* 0x000000e3e2e37223 */ /* 0x040fe200000100eb */
[----:B------:R-:W-:Y:S02]  /*5fd0*/  HADD2.F32 R239, -RZ, R27.H0_H0 ;  /* 0x2000001bffef7230 */ /* 0x000fe40000004100 */
[----:B------:R-:W-:Y:S01]  /*5fe0*/  FFMA.FTZ R231, R226, R231, R234 ;  /* 0x000000e7e2e77223 */ /* 0x000fe200000100ea */
[----:B------:R-:W-:Y:S02]  /*5ff0*/  HADD2.F32 R236, -RZ, R25.H1_H1 ;  /* 0x30000019ffec7230 */ /* 0x000fe40000004100 */
[----:B------:R-:W-:Y:S01]  /*6000*/  FADD.FTZ R235, R195, -R172 ;  /* 0x800000acc3eb7221 */ /* 0x000fe20000010000 */
[----:B------:R-:W-:Y:S01]  /*6010*/  FADD.FTZ R233, R202, -R233 ;  /* 0x800000e9cae97221 */ /* 0x000fe20000010000 */
[----:B------:R-:W-:Y:S01]  /*6020*/  FMUL.FTZ R172, R229, R176 ;  /* 0x000000b0e5ac7220 */ /* 0x000fe20000410000 */
[----:B------:R-:W-:-:S02]  /*6030*/  HADD2.F32 R232, -RZ, R173.H0_H0 ;  /* 0x200000adffe87230 */ /* 0x000fc40000004100 */
[-C--:B------:R-:W-:Y:S01]  /*6040*/  FMUL.FTZ R179, R179, R176.reuse ;  /* 0x000000b0b3b37220 */ /* 0x080fe20000410000 */
[----:B------:R-:W-:Y:S02]  /*6050*/  HADD2.F32 R234, -RZ, R173.H1_H1 ;  /* 0x300000adffea7230 */ /* 0x000fe40000004100 */
[----:B------:R-:W-:Y:S01]  /*6060*/  FMUL.FTZ R173, R231, R176 ;  /* 0x000000b0e7ad7220 */ /* 0x000fe20000410000 */
[C---:B------:R-:W-:Y:S01]  /*6070*/  FFMA.FTZ R235, R226.reuse, R235, R239 ;  /* 0x000000ebe2eb7223 */ /* 0x040fe200000100ef */
[----:B------:R-:W-:Y:S01]  /*6080*/  FFMA.FTZ R233, R226, R233, R236 ;  /* 0x000000e9e2e97223 */ /* 0x000fe200000100ec */
[----:B------:R-:W-:Y:S01]  /*6090*/  FFMA.FTZ R125, R172, R230, R125 ;  /* 0x000000e6ac7d7223 */ /* 0x000fe2000001007d */
[----:B------:R-:W-:Y:S02]  /*60a0*/  HADD2.F32 R229, -RZ, R174.H0_H0 ;  /* 0x200000aeffe57230 */ /* 0x000fe40000004100 */
[----:B------:R-:W-:Y:S01]  /*60b0*/  FFMA.FTZ R124, R179, R228, R124 ;  /* 0x000000e4b37c7223 */ /* 0x000fe2000001007c */
[----:B------:R-:W-:-:S02]  /*60c0*/  HADD2.F32 R230, -RZ, R175.H0_H0 ;  /* 0x200000afffe67230 */ /* 0x000fc40000004100 */
[----:B------:R-:W-:Y:S01]  /*60d0*/  FFMA.FTZ R126, R173, R232, R126 ;  /* 0x000000e8ad7e7223 */ /* 0x000fe2000001007e */
[----:B------:R-:W-:Y:S02]  /*60e0*/  HADD2.F32 R174, -RZ, R174.H1_H1 ;  /* 0x300000aeffae7230 */ /* 0x000fe40000004100 */
[-C--:B------:R-:W-:Y:S01]  /*60f0*/  FMUL.FTZ R235, R235, R176.reuse ;  /* 0x000000b0ebeb7220 */ /* 0x080fe20000410000 */
[----:B------:R-:W-:Y:S01]  /*6100*/  FMUL.FTZ R228, R233, R176 ;  /* 0x000000b0e9e47220 */ /* 0x000fe20000410000 */
[----:B------:R-:W-:Y:S01]  /*6110*/  FFMA.FTZ R231, R196, R178, R177 ;  /* 0x000000b2c4e77223 */ /* 0x000fe200000100b1 */
[-C--:B------:R-:W-:Y:S01]  /*6120*/  FMUL.FTZ R227, R227, R176.reuse ;  /* 0x000000b0e3e37220 */ /* 0x080fe20000410000 */
[----:B------:R-:W-:Y:S01]  /*6130*/  FMUL.FTZ R232, R237, R176 ;  /* 0x000000b0ede87220 */ /* 0x000fe20000410000 */
[----:B------:R-:W-:Y:S02]  /*6140*/  HADD2.F32 R233, -RZ, R27.H1_H1 ;  /* 0x3000001bffe97230 */ /* 0x000fe40000004100 */
[----:B------:R-:W-:Y:S01]  /*6150*/  FFMA.FTZ R130, R235, R230, R130 ;  /* 0x000000e6eb827223 */ /* 0x000fe20000010082 */
[----:B------:R-:W-:Y:S01]  /*6160*/  FFMA.FTZ R127, R228, R234, R127 ;  /* 0x000000eae47f7223 */ /* 0x000fe2000001007f */
[----:B------:R-:W-:Y:S01]  /*6170*/  FADD.FTZ R231, R194, -R231 ;  /* 0x800000e7c2e77221 */ /* 0x000fe20000010000 */
[----:B------:R-:W-:Y:S01]  /*6180*/  FFMA.FTZ R128, R227, R229, R128 ;  /* 0x000000e5e3807223 */ /* 0x000fe20000010080 */
[----:B------:R-:W-:Y:S01]  /*6190*/  FFMA.FTZ R129, R232, R174, R129 ;  /* 0x000000aee8817223 */ /* 0x000fe20000010081 */
[----:B------:R-:W-:-:S02]  /*61a0*/  HADD2.F32 R230, -RZ, R42.H0_H0 ;  /* 0x2000002affe67230 */ /* 0x000fc40000004100 */
[----:B------:R-:W-:Y:S01]  /*61b0*/  FFMA.FTZ R233, R226, R231, R233 ;  /* 0x000000e7e2e97223 */ /* 0x000fe200000100e9 */
[----:B------:R-:W-:Y:S02]  /*61c0*/  HADD2.F32 R234, -RZ, R43.H0_H0 ;  /* 0x2000002bffea7230 */ /* 0x000fe40000004100 */
[----:B------:R-:W-:Y:S02]  /*61d0*/  HADD2.F32 R229, -RZ, R42.H1_H1 ;  /* 0x3000002affe57230 */ /* 0x000fe40000004100 */
[----:B------:R-:W-:Y:S01]  /*61e0*/  FMUL.FTZ R230, R230, R227 ;  /* 0x000000e3e6e67220 */ /* 0x000fe20000410000 */
[----:B------:R-:W-:Y:S02]  /*61f0*/  HADD2.F32 R174, -RZ, R41.H0_H0 ;  /* 0x20000029ffae7230 */ /* 0x000fe40000004100 */
[----:B------:R-:W-:Y:S01]  /*6200*/  FMUL.FTZ R234, R234, R235 ;  /* 0x000000ebeaea7220 */ /* 0x000fe20000410000 */
[----:B------:R-:W-:Y:S02]  /*6210*/  HADD2.F32 R235, -RZ, R43.H1_H1 ;  /* 0x3000002bffeb7230 */ /* 0x000fe40000004100 */
[----:B------:R-:W-:Y:S01]  /*6220*/  FMUL.FTZ R231, R229, R232 ;  /* 0x000000e8e5e77220 */ /* 0x000fe20000410000 */
[----:B------:R-:W-:-:S02]  /*6230*/  HADD2.F32 R229, -RZ, R41.H1_H1 ;  /* 0x30000029ffe57230 */ /* 0x000fc40000004100 */
[----:B------:R-:W-:Y:S01]  /*6240*/  FMUL.FTZ R227, R174, R173 ;  /* 0x000000adaee37220 */ /* 0x000fe20000410000 */
[--C-:B------:R-:W-:Y:S02]  /*6250*/  HADD2.F32 R174, -RZ, R40.reuse.H0_H0 ;  /* 0x20000028ffae7230 */ /* 0x100fe40000004100 */
[----:B------:R-:W-:Y:S01]  /*6260*/  FMUL.FTZ R232, R233, R176 ;  /* 0x000000b0e9e87220 */ /* 0x000fe20000410000 */
[----:B------:R-:W-:Y:S02]  /*6270*/  HADD2.F32 R173, -RZ, R40.H1_H1 ;  /* 0x30000028ffad7230 */ /* 0x000fe40000004100 */
[----:B------:R-:W-:Y:S01]  /*6280*/  FMUL.FTZ R228, R229, R228 ;  /* 0x000000e4e5e47220 */ /* 0x000fe20000410000 */
[----:B------:R-:W-:Y:S02]  /*6290*/  HADD2.F32 R175, -RZ, R175.H1_H1 ;  /* 0x300000afffaf7230 */ /* 0x000fe40000004100 */
[----:B------:R-:W-:Y:S01]  /*62a0*/  FMUL.FTZ R235, R235, R232 ;  /* 0x000000e8ebeb7220 */ /* 0x000fe20000410000 */
[----:B------:R-:W-:Y:S01]  /*62b0*/  FMUL.FTZ R179, R174, R179 ;  /* 0x000000b3aeb37220 */ /* 0x000fe20000410000 */
[----:B------:R-:W-:Y:S01]  /*62c0*/  FMUL.FTZ R172, R173, R172 ;  /* 0x000000acadac7220 */ /* 0x000fe20000410000 */
[----:B------:R-:W-:Y:S01]  /*62d0*/  F2FP.F16.F32.PACK_AB R174, R231, R230 ;  /* 0x000000e6e7ae723e */ /* 0x000fe200000000ff */
[----:B------:R-:W-:Y:S01]  /*62e0*/  FFMA.FTZ R131, R232, R175, R131 ;  /* 0x000000afe8837223 */ /* 0x000fe20000010083 */
[----:B------:R-:W-:-:S02]  /*62f0*/  F2FP.F16.F32.PACK_AB R175, R235, R234 ;  /* 0x000000eaebaf723e */ /* 0x000fc400000000ff */
[----:B------:R-:W-:Y:S02]  /*6300*/  F2FP.F16.F32.PACK_AB R173, R228, R227 ;  /* 0x000000e3e4ad723e */ /* 0x000fe400000000ff */
[----:B------:R-:W-:-:S07]  /*6310*/  F2FP.F16.F32.PACK_AB R172, R172, R179 ;  /* 0x000000b3acac723e */ /* 0x000fce00000000ff */
.L_x_1740:
[----:B------:R-:W0:Y:S08]  /*6320*/  @P1 LDC.64 R230, c[0x0][0x478] ;  /* 0x00011e00ffe61b82 */ /* 0x000e300000000a00 */
[----:B------:R-:W1:Y:S01]  /*6330*/  LDC.64 R228, c[0x0][0x468] ;  /* 0x00011a00ffe47b82 */ /* 0x000e620000000a00 */
[----:B0-----:R-:W-:-:S05]  /*6340*/  @P1 IMAD.WIDE.U32 R230, R191, 0x10, R230 ;  /* 0x00000010bfe61825 */ /* 0x001fca00078e00e6 */
[----:B------:R2:W-:Y:S01]  /*6350*/  @P1 STG.E.128 desc[UR8][R230.64], R148 ;  /* 0x00000094e6001986 */ /* 0x0005e2000c101d08 */
[C---:B-1----:R-:W-:Y:S01]  /*6360*/  IMAD.WIDE.U32 R228, R191.reuse, 0x10, R228 ;  /* 0x00000010bfe47825 */ /* 0x042fe200078e00e4 */
[----:B------:R-:W-:-:S04]  /*6370*/  IADD3 R191, PT, PT, R191, 0x80, RZ ;  /* 0x00000080bfbf7810 */ /* 0x000fc80007ffe0ff */
[----:B------:R2:W-:Y:S03]  /*6380*/  STG.E.128 desc[UR8][R228.64], R172 ;  /* 0x000000ace4007986 */ /* 0x0005e6000c101d08 */
.L_x_1738:
[----:B------:R-:W-:Y:S05]  /*6390*/  BSYNC.RECONVERGENT B1 ;  /* 0x0000000000017941 */ /* 0x000fea0003800200 */
.L_x_1737:
        /* <DEDUP_REMOVED lines=11> */
[--C-:B------:R-:W-:Y:S02]  /*6450*/  HADD2.F32 R229, -RZ, R167.reuse.H1_H1 ;  /* 0x300000a7ffe57230 */ /* 0x100fe40000004100 */
[----:B------:R-:W-:Y:S01]  /*6460*/  FADD.FTZ R228, R19, -R150 ;  /* 0x8000009613e47221 */ /* 0x000fe20000010000 */
[--C-:B------:R-:W-:Y:S02]  /*6470*/  HADD2.F32 R149, -RZ, R166.reuse.H0_H0 ;  /* 0x200000a6ff957230 */ /* 0x100fe40000004100 */
[----:B------:R-:W-:Y:S01]  /*6480*/  FADD.FTZ R150, R22, -R227 ;  /* 0x800000e316967221 */ /* 0x000fe20000010000 */
[----:B------:R-:W-:Y:S02]  /*6490*/  HADD2.F32 R179, -RZ, R166.H1_H1 ;  /* 0x300000a6ffb37230 */ /* 0x000fe40000004100 */
[----:B------:R-:W-:Y:S01]  /*64a0*/  FFMA.FTZ R231, R21, R178, R177 ;  /* 0x000000b215e77223 */ /* 0x000fe200000100b1 */
[----:B------:R-:W-:Y:S01]  /*64b0*/  FADD.FTZ R148, R23, -R148 ;  /* 0x8000009417947221 */ /* 0x000fe20000010000 */
[----:B------:R-:W-:-:S02]  /*64c0*/  HADD2.F32 R151, -RZ, R167.H0_H0 ;  /* 0x200000a7ff977230 */ /* 0x000fc40000004100 */
[C---:B------:R-:W-:Y:S01]  /*64d0*/  FFMA.FTZ R229, R226.reuse, R228, R229 ;  /* 0x000000e4e2e57223 */ /* 0x040fe200000100e5 */
[----:B------:R-:W-:Y:S01]  /*64e0*/  FFMA.FTZ R150, R226, R150, R149 ;  /* 0x00000096e2967223 */ /* 0x000fe20000010095 */
[----:B------:R-:W-:Y:S01]  /*64f0*/  FADD.FTZ R231, R18, -R231 ;  /* 0x800000e712e77221 */ /* 0x000fe20000010000 */
[----:B------:R-:W-:Y:S01]  /*6500*/  FFMA.FTZ R149, R226, R148, R179 ;  /* 0x00000094e2957223 */ /* 0x000fe200000100b3 */
[-CC-:B------:R-:W-:Y:S01]  /*6510*/  FFMA.FTZ R228, R185, R178.reuse, R177.reuse ;  /* 0x000000b2b9e47223 */ /* 0x180fe200000100b1 */
[-CC-:B------:R-:W-:Y:S01]  /*6520*/  FFMA.FTZ R148, R189, R178.reuse, R177.reuse ;  /* 0x000000b2bd947223 */ /* 0x180fe200000100b1 */
[-CC-:B------:R-:W-:Y:S01]  /*6530*/  FFMA.FTZ R235, R186, R178.reuse, R177.reuse ;  /* 0x000000b2baeb7223 */ /* 0x180fe200000100b1 */
[----:B------:R-:W-:Y:S01]  /*6540*/  FFMA.FTZ R237, R182, R178, R177 ;  /* 0x000000b2b6ed7223 */ /* 0x000fe200000100b1 */
[----:B------:R-:W-:Y:S01]  /*6550*/  FFMA.FTZ R151, R226, R231, R151 ;  /* 0x000000e7e2977223 */ /* 0x000fe20000010097 */
[----:B------:R-:W-:Y:S02]  /*6560*/  HADD2.F32 R227, -RZ, R164.H0_H0 ;  /* 0x200000a4ffe37230 */ /* 0x000fe40000004100 */
[----:B------:R-:W-:Y:S01]  /*6570*/  FADD.FTZ R232, R183, -R228 ;  /* 0x800000e4b7e87221 */ /* 0x000fe20000010000 */
[----:B------:R-:W-:-:S02]  /*6580*/  HADD2.F32 R179, -RZ, R165.H0_H0 ;  /* 0x200000a5ffb37230 */ /* 0x000fc40000004100 */
[----:B------:R-:W-:Y:S01]  /*6590*/  FADD.FTZ R228, R187, -R148 ;  /* 0x80000094bbe47221 */ /* 0x000fe20000010000 */
[----:B------:R-:W-:Y:S02]  /*65a0*/  HADD2.F32 R231, -RZ, R164.H1_H1 ;  /* 0x300000a4ffe77230 */ /* 0x000fe40000004100 */
[----:B------:R-:W-:Y:S01]  /*65b0*/  FADD.FTZ R230, R184, -R235 ;  /* 0x800000ebb8e67221 */ /* 0x000fe20000010000 */
[----:B------:R-:W-:Y:S02]  /*65c0*/  HADD2.F32 R233, -RZ, R165.H1_H1 ;  /* 0x300000a5ffe97230 */ /* 0x000fe40000004100 */
[----:B------:R-:W-:Y:S01]  /*65d0*/  FADD.FTZ R234, R180, -R237 ;  /* 0x800000edb4ea7221 */ /* 0x000fe20000010000 */
[C---:B------:R-:W-:Y:S01]  /*65e0*/  FFMA.FTZ R227, R226.reuse, R228, R227 ;  /* 0x000000e4e2e37223 */ /* 0x040fe200000100e3 */
[C---:B------:R-:W-:Y:S01]  /*65f0*/  FFMA.FTZ R148, R226.reuse, R232, R179 ;  /* 0x000000e8e2947223 */ /* 0x040fe200000100b3 */
[C---:B------:R-:W-:Y:S01]  /*6600*/  FFMA.FTZ R228, R226.reuse, R230, R231 ;  /* 0x000000e6e2e47223 */ /* 0x040fe200000100e7 */
[----:B------:R-:W-:Y:S01]  /*6610*/  FFMA.FTZ R179, R226, R234, R233 ;  /* 0x000000eae2b37223 */ /* 0x000fe200000100e9 */
[----:B-----5:R-:W-:-:S02]  /*6620*/  HADD2.F32 R230, -RZ, R175.H0_H0 ;  /* 0x200000afffe67230 */ /* 0x020fc40000004100 */
[-C--:B------:R-:W-:Y:S01]  /*6630*/  FMUL.FTZ R232, R229, R176.reuse ;  /* 0x000000b0e5e87220 */ /* 0x080fe20000410000 */
[----:B------:R-:W-:Y:S02]  /*6640*/  HADD2.F32 R231, -RZ, R175.H1_H1 ;  /* 0x300000afffe77230 */ /* 0x000fe40000004100 */
[----:B------:R-:W-:Y:S01]  /*6650*/  FMUL.FTZ R175, R151, R176 ;  /* 0x000000b097af7220 */ /* 0x000fe20000410000 */
[--C-:B------:R-:W-:Y:S01]  /*6660*/  HADD2.F32 R233, -RZ, R51.reuse.H1_H1 ;  /* 0x30000033ffe97230 */ /* 0x100fe20000004100 */
[----:B------:R-:W-:Y:S01]  /*6670*/  F2FP.F16.F32.PACK_AB R151, R229, R151 ;  /* 0x00000097e597723e */ /* 0x000fe200000000ff */
[----:B------:R-:W-:Y:S02]  /*6680*/  HADD2.F32 R234, -RZ, R51.H0_H0 ;  /* 0x20000033ffea7230 */ /* 0x000fe40000004100 */
[----:B------:R-:W-:Y:S01]  /*6690*/  FFMA.FTZ R138, R175, R230, R138 ;  /* 0x000000e6af8a7223 */ /* 0x000fe2000001008a */
[----:B------:R-:W-:Y:S01]  /*66a0*/  FFMA.FTZ R139, R232, R231, R139 ;  /* 0x000000e7e88b7223 */ /* 0x000fe2000001008b */
[----:B------:R-:W-:Y:S01]  /*66b0*/  FMUL.FTZ R230, R233, R232 ;  /* 0x000000e8e9e67220 */ /* 0x000fe20000410000 */
[----:B------:R-:W-:-:S02]  /*66c0*/  HADD2.F32 R232, -RZ, R174.H0_H0 ;  /* 0x200000aeffe87230 */ /* 0x000fc40000004100 */
[----:B------:R-:W-:Y:S01]  /*66d0*/  FMUL.FTZ R175, R234, R175 ;  /* 0x000000afeaaf7220 */ /* 0x000fe20000410000 */
[-C--:B------:R-:W-:Y:S01]  /*66e0*/  FMUL.FTZ R231, R150, R176.reuse ;  /* 0x000000b096e77220 */ /* 0x080fe20000410000 */
[----:B------:R-:W-:Y:S02]  /*66f0*/  HADD2.F32 R233, -RZ, R174.H1_H1 ;  /* 0x300000aeffe97230 */ /* 0x000fe40000004100 */
        /* <DEDUP_REMOVED lines=35> */
.L_x_1743:
[-CC-:B------:R-:W-:Y:S01]  /*6930*/  FFMA.FTZ R228, R189, R178.reuse, R177.reuse ;  /* 0x000000b2bde47223 */ /* 0x180fe200000100b1 */
[--C-:B------:R-:W-:Y:S02]  /*6940*/  HADD2.F32 R227, -RZ, R164.reuse.H0_H0 ;  /* 0x200000a4ffe37230 */ /* 0x100fe40000004100 */
[-CC-:B------:R-:W-:Y:S01]  /*6950*/  FFMA.FTZ R229, R186, R178.reuse, R177.reuse ;  /* 0x000000b2bae57223 */ /* 0x180fe200000100b1 */
[----:B------:R-:W-:Y:S02]  /*6960*/  HADD2.F32 R230, -RZ, R164.H1_H1 ;  /* 0x300000a4ffe67230 */ /* 0x000fe40000004100 */
[----:B------:R-:W-:Y:S01]  /*6970*/  FADD.FTZ R179, R187, -R228 ;  /* 0x800000e4bbb37221 */ /* 0x000fe20000010000 */
[-C--:B------:R-:W-:Y:S01]  /*6980*/  FFMA.FTZ R228, R20, R178.reuse, R177 ;  /* 0x000000b214e47223 */ /* 0x080fe200000100b1 */
[----:B------:R-:W-:Y:S01]  /*6990*/  FADD.FTZ R229, R184, -R229 ;  /* 0x800000e5b8e57221 */ /* 0x000fe20000010000 */
[--C-:B------:R-:W-:Y:S02]  /*69a0*/  HADD2.F32 R235, -RZ, R166.reuse.H0_H0 ;  /* 0x200000a6ffeb7230 */ /* 0x100fe40000004100 */
[C---:B------:R-:W-:Y:S01]  /*69b0*/  FFMA.FTZ R179, R226.reuse, R179, R227 ;  /* 0x000000b3e2b37223 */ /* 0x040fe200000100e3 */
[----:B------:R-:W-:Y:S01]  /*69c0*/  FFMA.FTZ R227, R181, R178, R177 ;  /* 0x000000b2b5e37223 */ /* 0x000fe200000100b1 */
[----:B------:R-:W-:Y:S01]  /*69d0*/  FFMA.FTZ R229, R226, R229, R230 ;  /* 0x000000e5e2e57223 */ /* 0x000fe200000100e6 */
[----:B------:R-:W-:-:S02]  /*69e0*/  HADD2.F32 R230, -RZ, R166.H1_H1 ;  /* 0x300000a6ffe67230 */ /* 0x000fc40000004100 */
[----:B------:R-:W-:Y:S01]  /*69f0*/  FADD.FTZ R237, R23, -R228 ;  /* 0x800000e417ed7221 */ /* 0x000fe20000010000 */
[----:B------:R-:W-:Y:S01]  /*6a00*/  FADD.FTZ R227, R22, -R227 ;  /* 0x800000e316e37221 */ /* 0x000fe20000010000 */
[-C--:B------:R-:W-:Y:S01]  /*6a10*/  FFMA.FTZ R232, R185, R178.reuse, R177 ;  /* 0x000000b2b9e87223 */ /* 0x080fe200000100b1 */
[----:B------:R-:W-:Y:S02]  /*6a20*/  HADD2.F32 R234, -RZ, R165.H0_H0 ;  /* 0x200000a5ffea7230 */ /* 0x000fe40000004100 */
[C---:B------:R-:W-:Y:S01]  /*6a30*/  FFMA.FTZ R237, R226.reuse, R237, R230 ;  /* 0x000000ede2ed7223 */ /* 0x040fe200000100e6 */
[----:B------:R-:W-:Y:S01]  /*6a40*/  FFMA.FTZ R227, R226, R227, R235 ;  /* 0x000000e3e2e37223 */ /* 0x000fe200000100eb */
[----:B------:R-:W-:Y:S01]  /*6a50*/  FADD.FTZ R231, R183, -R232 ;  /* 0x800000e8b7e77221 */ /* 0x000fe20000010000 */
[--C-:B-----5:R-:W-:Y:S02]  /*6a60*/  HADD2.F32 R228, -RZ, R172.reuse.H0_H0 ;  /* 0x200000acffe47230 */ /* 0x120fe40000004100 */
[----:B------:R-:W-:Y:S01]  /*6a70*/  FFMA.FTZ R235, R21, R178, R177 ;  /* 0x000000b215eb7223 */ /* 0x000fe200000100b1 */
[----:B------:R-:W-:-:S02]  /*6a80*/  HADD2.F32 R230, -RZ, R172.H1_H1 ;  /* 0x300000acffe67230 */ /* 0x000fc40000004100 */
[----:B------:R-:W-:Y:S01]  /*6a90*/  FFMA.FTZ R233, R182, R178, R177 ;  /* 0x000000b2b6e97223 */ /* 0x000fe200000100b1 */
[----:B------:R-:W-:Y:S01]  /*6aa0*/  FMUL.FTZ R172, R229, R176 ;  /* 0x000000b0e5ac7220 */ /* 0x000fe20000410000 */
[----:B------:R-:W-:Y:S02]  /*6ab0*/  HADD2.F32 R239, -RZ, R167.H0_H0 ;  /* 0x200000a7ffef7230 */ /* 0x000fe40000004100 */
[----:B------:R-:W-:Y:S01]  /*6ac0*/  FFMA.FTZ R231, R226, R231, R234 ;  /* 0x000000e7e2e77223 */ /* 0x000fe200000100ea */
[----:B------:R-:W-:Y:S02]  /*6ad0*/  HADD2.F32 R236, -RZ, R165.H1_H1 ;  /* 0x300000a5ffec7230 */ /* 0x000fe40000004100 */
[----:B------:R-:W-:Y:S01]  /*6ae0*/  FADD.FTZ R235, R18, -R235 ;  /* 0x800000eb12eb7221 */ /* 0x000fe20000010000 */
[----:B------:R-:W-:Y:S01]  /*6af0*/  FADD.FTZ R233, R180, -R233 ;  /* 0x800000e9b4e97221 */ /* 0x000fe20000010000 */
[----:B------:R-:W-:Y:S01]  /*6b00*/  FFMA.FTZ R133, R172, R230, R133 ;  /* 0x000000e6ac857223 */ /* 0x000fe20000010085 */
[----:B------:R-:W-:Y:S01]  /*6b10*/  FFMA.FTZ R230, R16, R178, R177 ;  /* 0x000000b210e67223 */ /* 0x000fe200000100b1 */
[----:B------:R-:W-:-:S02]  /*6b20*/  HADD2.F32 R232, -RZ, R173.H0_H0 ;  /* 0x200000adffe87230 */ /* 0x000fc40000004100 */
[-C--:B------:R-:W-:Y:S01]  /*6b30*/  FMUL.FTZ R179, R179, R176.reuse ;  /* 0x000000b0b3b37220 */ /* 0x080fe20000410000 */
[----:B------:R-:W-:Y:S02]  /*6b40*/  HADD2.F32 R234, -RZ, R173.H1_H1 ;  /* 0x300000adffea7230 */ /* 0x000fe40000004100 */
[----:B------:R-:W-:Y:S01]  /*6b50*/  FMUL.FTZ R173, R231, R176 ;  /* 0x000000b0e7ad7220 */ /* 0x000fe20000410000 */
[C---:B------:R-:W-:Y:S01]  /*6b60*/  FFMA.FTZ R235, R226.reuse, R235, R239 ;  /* 0x000000ebe2eb7223 */ /* 0x040fe200000100ef */
[----:B------:R-:W-:Y:S01]  /*6b70*/  FFMA.FTZ R233, R226, R233, R236 ;  /* 0x000000e9e2e97223 */ /* 0x000fe200000100ec */
[----:B------:R-:W-:Y:S01]  /*6b80*/  FADD.FTZ R231, R19, -R230 ;  /* 0x800000e613e77221 */ /* 0x000fe20000010000 */
[----:B------:R-:W-:Y:S02]  /*6b90*/  HADD2.F32 R229, -RZ, R174.H0_H0 ;  /* 0x200000aeffe57230 */ /* 0x000fe40000004100 */
[----:B------:R-:W-:Y:S01]  /*6ba0*/  FFMA.FTZ R132, R179, R228, R132 ;  /* 0x000000e4b3847223 */ /* 0x000fe20000010084 */
[----:B------:R-:W-:-:S02]  /*6bb0*/  HADD2.F32 R230, -RZ, R175.H0_H0 ;  /* 0x200000afffe67230 */ /* 0x000fc40000004100 */
[----:B------:R-:W-:Y:S01]  /*6bc0*/  FFMA.FTZ R134, R173, R232, R134 ;  /* 0x000000e8ad867223 */ /* 0x000fe20000010086 */
[----:B------:R-:W-:Y:S02]  /*6bd0*/  HADD2.F32 R174, -RZ, R174.H1_H1 ;  /* 0x300000aeffae7230 */ /* 0x000fe40000004100 */
[-C--:B------:R-:W-:Y:S01]  /*6be0*/  FMUL.FTZ R235, R235, R176.reuse ;  /* 0x000000b0ebeb7220 */ /* 0x080fe20000410000 */
[-C--:B------:R-:W-:Y:S01]  /*6bf0*/  FMUL.FTZ R228, R233, R176.reuse ;  /* 0x000000b0e9e47220 */ /* 0x080fe20000410000 */
[-C--:B------:R-:W-:Y:S01]  /*6c00*/  FMUL.FTZ R227, R227, R176.reuse ;  /* 0x000000b0e3e37220 */ /* 0x080fe20000410000 */
[----:B------:R-:W-:Y:S01]  /*6c10*/  FMUL.FTZ R232, R237, R176 ;  /* 0x000000b0ede87220 */ /* 0x000fe20000410000 */
[----:B------:R-:W-:Y:S02]  /*6c20*/  HADD2.F32 R233, -RZ, R167.H1_H1 ;  /* 0x300000a7ffe97230 */ /* 0x000fe40000004100 */
[----:B------:R-:W-:Y:S01]  /*6c30*/  FFMA.FTZ R138, R235, R230, R138 ;  /* 0x000000e6eb8a7223 */ /* 0x000fe2000001008a */
[----:B------:R-:W-:Y:S01]  /*6c40*/  FFMA.FTZ R135, R228, R234, R135 ;  /* 0x000000eae4877223 */ /* 0x000fe20000010087 */
        /* <DEDUP_REMOVED lines=26> */
.L_x_1744:
[----:B------:R-:W0:Y:S08]  /*6df0*/  @P1 LDC.64 R230, c[0x0][0x478] ;  /* 0x00011e00ffe61b82 */ /* 0x000e300000000a00 */
[----:B------:R-:W1:Y:S01]  /*6e00*/  LDC.64 R228, c[0x0][0x468] ;  /* 0x00011a00ffe47b82 */ /* 0x000e620000000a00 */
[----:B0-----:R-:W-:-:S05]  /*6e10*/  @P1 IMAD.WIDE.U32 R230, R191, 0x10, R230 ;  /* 0x00000010bfe61825 */ /* 0x001fca00078e00e6 */
[----:B------:R3:W-:Y:S01]  /*6e20*/  @P1 STG.E.128 desc[UR8][R230.64], R148 ;  /* 0x00000094e6001986 */ /* 0x0007e2000c101d08 */
[C---:B-1----:R-:W-:Y:S01]  /*6e30*/  IMAD.WIDE.U32 R228, R191.reuse, 0x10, R228 ;  /* 0x00000010bfe47825 */ /* 0x042fe200078e00e4 */
[----:B------:R-:W-:-:S04]  /*6e40*/  IADD3 R191, PT, PT, R191, 0x80, RZ ;  /* 0x00000080bfbf7810 */ /* 0x000fc80007ffe0ff */
[----:B------:R3:W-:Y:S03]  /*6e50*/  STG.E.128 desc[UR8][R228.64], R172 ;  /* 0x000000ace4007986 */ /* 0x0007e6000c101d08 */
.L_x_1742:
[----:B------:R-:W-:Y:S05]  /*6e60*/  BSYNC.RECONVERGENT B1 ;  /* 0x0000000000017941 */ /* 0x000fea0003800200 */
.L_x_1741:
        /* <DEDUP_REMOVED lines=9> */
[--C-:B------:R-:W-:Y:S02]  /*6f00*/  HADD2.F32 R151, -RZ, R171.reuse.H1_H1 ;  /* 0x300000abff977230 */ /* 0x100fe40000004100 */
[-CC-:B------:R-:W-:Y:S01]  /*6f10*/  FFMA.FTZ R227, R9, R178.reuse, R177.reuse ;  /* 0x000000b209e37223 */ /* 0x180fe200000100b1 */
[----:B------:R-:W-:Y:S02]  /*6f20*/  HADD2.F32 R179, -RZ, R171.H0_H0 ;  /* 0x200000abffb37230 */ /* 0x000fe40000004100 */
[----:B------:R-:W-:Y:S01]  /*6f30*/  FADD.FTZ R233, R3, -R150 ;  /* 0x8000009603e97221 */ /* 0x000fe20000010000 */
[-C--:B------:R-:W-:Y:S01]  /*6f40*/  FFMA.FTZ R230, R4, R178.reuse, R177 ;  /* 0x000000b204e67223 */ /* 0x080fe200000100b1 */
[----:B------:R-:W-:Y:S01]  /*6f50*/  FADD.FTZ R232, R2, -R229 ;  /* 0x800000e502e87221 */ /* 0x000fe20000010000 */
[-CC-:B------:R-:W-:Y:S01]  /*6f60*/  FFMA.FTZ R228, R13, R178.reuse, R177.reuse ;  /* 0x000000b20de47223 */ /* 0x180fe200000100b1 */
[-CC-:B------:R-:W-:Y:S01]  /*6f70*/  FFMA.FTZ R231, R10, R178.reuse, R177.reuse ;  /* 0x000000b20ae77223 */ /* 0x180fe200000100b1 */
[----:B------:R-:W-:Y:S01]  /*6f80*/  FFMA.FTZ R148, R17, R178, R177 ;  /* 0x000000b211947223 */ /* 0x000fe200000100b1 */
[----:B------:R-:W-:-:S02]  /*6f90*/  HADD2.F32 R149, -RZ, R170.H0_H0 ;  /* 0x200000aaff957230 */ /* 0x000fc40000004100 */
[----:B------:R-:W-:Y:S01]  /*6fa0*/  FADD.FTZ R150, R6, -R227 ;  /* 0x800000e306967221 */ /* 0x000fe20000010000 */
[----:B------:R-:W-:Y:S01]  /*6fb0*/  FFMA.FTZ R229, R14, R178, R177 ;  /* 0x000000b20ee57223 */ /* 0x000fe200000100b1 */
[C---:B------:R-:W-:Y:S01]  /*6fc0*/  FFMA.FTZ R151, R226.reuse, R233, R151 ;  /* 0x000000e9e2977223 */ /* 0x040fe20000010097 */
[----:B------:R-:W-:Y:S01]  /*6fd0*/  FFMA.FTZ R178, R226, R232, R179 ;  /* 0x000000e8e2b27223 */ /* 0x000fe200000100b3 */
[----:B------:R-:W-:Y:S02]  /*6fe0*/  HADD2.F32 R227, -RZ, R169.H1_H1 ;  /* 0x300000a9ffe37230 */ /* 0x000fe40000004100 */
[----:B------:R-:W-:Y:S01]  /*6ff0*/  FADD.FTZ R233, R7, -R230 ;  /* 0x800000e607e97221 */ /* 0x000fe20000010000 */
[----:B------:R-:W-:Y:S02]  /*7000*/  HADD2.F32 R179, -RZ, R168.H0_H0 ;  /* 0x200000a8ffb37230 */ /* 0x000fe40000004100 */
[----:B------:R-:W-:Y:S01]  /*7010*/  FADD.FTZ R230, R11, -R228 ;  /* 0x800000e40be67221 */ /* 0x000fe20000010000 */
[----:B------:R-:W-:Y:S01]  /*7020*/  FADD.FTZ R232, R8, -R231 ;  /* 0x800000e708e87221 */ /* 0x000fe20000010000 */
[----:B------:R-:W-:Y:S01]  /*7030*/  FADD.FTZ R228, R15, -R148 ;  /* 0x800000940fe47221 */ /* 0x000fe20000010000 */
[----:B------:R-:W-:Y:S01]  /*7040*/  FFMA.FTZ R150, R226, R150, R149 ;  /* 0x00000096e2967223 */ /* 0x000fe20000010095 */
[----:B------:R-:W-:-:S02]  /*7050*/  HADD2.F32 R149, -RZ, R170.H1_H1 ;  /* 0x300000aaff957230 */ /* 0x000fc40000004100 */
[C---:B------:R-:W-:Y:S01]  /*7060*/  FFMA.FTZ R148, R226.reuse, R232, R227 ;  /* 0x000000e8e2947223 */ /* 0x040fe200000100e3 */
[----:B------:R-:W-:Y:S02]  /*7070*/  HADD2.F32 R177, -RZ, R169.H0_H0 ;  /* 0x200000a9ffb17230 */ /* 0x000fe40000004100 */
[----:B------:R-:W-:Y:S01]  /*7080*/  FFMA.FTZ R179, R226, R228, R179 ;  /* 0x000000e4e2b37223 */ /* 0x000fe200000100b3 */
[--C-:B-----5:R-:W-:Y:S02]  /*7090*/  HADD2.F32 R227, -RZ, R175.reuse.H0_H0 ;  /* 0x200000afffe37230 */ /* 0x120fe40000004100 */
[----:B------:R-:W-:Y:S01]  /*70a0*/  FMUL.FTZ R231, R178, R176 ;  /* 0x000000b0b2e77220 */ /* 0x000fe20000410000 */
[----:B------:R-:W-:Y:S02]  /*70b0*/  HADD2.F32 R228, -RZ, R175.H1_H1 ;  /* 0x300000afffe47230 */ /* 0x000fe40000004100 */
[----:B------:R-:W-:Y:S01]  /*70c0*/  FADD.FTZ R229, R12, -R229 ;  /* 0x800000e50ce57221 */ /* 0x000fe20000010000 */
[----:B------:R-:W-:-:S02]  /*70d0*/  HADD2.F32 R232, -RZ, R59.H0_H0 ;  /* 0x2000003bffe87230 */ /* 0x000fc40000004100 */
[C---:B------:R-:W-:Y:S01]  /*70e0*/  FFMA.FTZ R149, R226.reuse, R233, R149 ;  /* 0x000000e9e2957223 */ /* 0x040fe20000010095 */
[----:B------:R-:W-:Y:S02]  /*70f0*/  HADD2.F32 R175, -RZ, R168.H1_H1 ;  /* 0x300000a8ffaf7230 */ /* 0x000fe40000004100 */
[----:B------:R-:W-:Y:S01]  /*7100*/  FFMA.FTZ R177, R226, R230, R177 ;  /* 0x000000e6e2b17223 */ /* 0x000fe200000100b1 */
[----:B------:R-:W-:Y:S01]  /*7110*/  FFMA.FTZ R146, R231, R227, R146 ;  /* 0x000000e3e7927223 */ /* 0x000fe20000010092 */
[----:B------:R-:W-:Y:S01]  /*7120*/  FMUL.FTZ R231, R232, R231 ;  /* 0x000000e7e8e77220 */ /* 0x000fe20000410000 */
[-C--:B------:R-:W-:Y:S01]  /*7130*/  FMUL.FTZ R230, R151, R176.reuse ;  /* 0x000000b097e67220 */ /* 0x080fe20000410000 */
[----:B------:R-:W-:Y:S01]  /*7140*/  FFMA.FTZ R175, R226, R229, R175 ;  /* 0x000000e5e2af7223 */ /* 0x000fe200000100af */
[----:B------:R-:W-:Y:S02]  /*7150*/  HADD2.F32 R232, -RZ, R174.H1_H1 ;  /* 0x300000aeffe87230 */ /* 0x000fe40000004100 */
[----:B------:R-:W-:Y:S01]  /*7160*/  FMUL.FTZ R234, R149, R176 ;  /* 0x000000b095ea7220 */ /* 0x000fe20000410000 */
[----:B------:R-:W-:-:S02]  /*7170*/  HADD2.F32 R226, -RZ, R173.H0_H0 ;  /* 0x200000adffe27230 */ /* 0x000fc40000004100 */
[----:B------:R-:W-:Y:S01]  /*7180*/  FMUL.FTZ R227, R177, R176 ;  /* 0x000000b0b1e37220 */ /* 0x000fe20000410000 */
[----:B------:R-:W-:Y:S01]  /*7190*/  FFMA.FTZ R147, R230, R228, R147 ;  /* 0x000000e4e6937223 */ /* 0x000fe20000010093 */
[----:B------:R-:W-:Y:S02]  /*71a0*/  HADD2.F32 R228, -RZ, R174.H0_H0 ;  /* 0x200000aeffe47230 */ /* 0x000fe40000004100 */
[----:B------:R-:W-:Y:S01]  /*71b0*/  FFMA.FTZ R145, R234, R232, R145 ;  /* 0x000000e8ea917223 */ /* 0x000fe20000010091 */
[----:B------:R-:W-:Y:S02]  /*71c0*/  HADD2.F32 R236, -RZ, R57.H0_H0 ;  /* 0x20000039ffec7230 */ /* 0x000fe40000004100 */
[----:B------:R-:W-:Y:S01]  /*71d0*/  FFMA.FTZ R226, R227, R226, R142 ;  /* 0x000000e2e3e27223 */ /* 0x000fe2000001008e */
[----:B------:R-:W-:Y:S02]  /*71e0*/  HADD2.F32 R174, -RZ, R58.H0_H0 ;  /* 0x2000003affae7230 */ /* 0x000fe40000004100 */
[----:B------:R-:W-:Y:S01]  /*71f0*/  FMUL.FTZ R229, R150, R176 ;  /* 0x000000b096e57220 */ /* 0x000fe20000410000 */
[----:B------:R-:W-:-:S02]  /*7200*/  HADD2.F32 R232, -RZ, R173.H1_H1 ;  /* 0x300000adffe87230 */ /* 0x000fc40000004100 */
[----:B------:R-:W-:Y:S01]  /*7210*/  FMUL.FTZ R142, R148, R176 ;  /* 0x000000b0948e7220 */ /* 0x000fe20000410000 */
[----:B------:R-:W-:Y:S02]  /*7220*/  HADD2.F32 R233, -RZ, R59.H1_H1 ;  /* 0x3000003bffe97230 */ /* 0x000fe40000004100 */
[----:B------:R-:W-:Y:S01]  /*7230*/  FMUL.FTZ R173, R236, R227 ;  /* 0x000000e3ecad7220 */ /* 0x000fe20000410000 */
[----:B------:R-:W-:Y:S01]  /*7240*/  FFMA.FTZ R144, R229, R228, R144 ;  /* 0x000000e4e5907223 */ /* 0x000fe20000010090 */
[----:B------:R-:W-:Y:S01]  /*7250*/  FMUL.FTZ R174, R174, R229 ;  /* 0x000000e5aeae7220 */ /* 0x000fe20000410000 */
[----:B------:R-:W-:Y:S01]  /*7260*/  FFMA.FTZ R227, R142, R232, R143 ;  /* 0x000000e88ee37223 */ /* 0x000fe2000001008f */
[----:B------:R-:W-:Y:S01]  /*7270*/  FMUL.FTZ R230, R233, R230 ;  /* 0x000000e6e9e67220 */ /* 0x000fe20000410000 */
[--C-:B------:R-:W-:Y:S02]  /*7280*/  HADD2.F32 R229, -RZ, R172.reuse.H0_H0 ;  /* 0x200000acffe57230 */ /* 0x100fe40000004100 */
[----:B------:R-:W-:Y:S01]  /*7290*/  FMUL.FTZ R143, R179, R176 ;  /* 0x000000b0b38f7220 */ /* 0x000fe20000410000 */
[----:B------:R-:W-:-:S02]  /*72a0*/  HADD2.F32 R228, -RZ, R172.H1_H1 ;  /* 0x300000acffe47230 */ /* 0x000fc40000004100 */
[----:B------:R-:W-:Y:S01]  /*72b0*/  FMUL.FTZ R176, R175, R176 ;  /* 0x000000b0afb07220 */ /* 0x000fe20000410000 */
[----:B------:R-:W-:Y:S01]  /*72c0*/  HADD2.F32 R233, -RZ, R58.H1_H1 ;  /* 0x3000003affe97230 */ /* 0x000fe20000004100 */
[----:B------:R-:W-:Y:S01]  /*72d0*/  F2FP.F16.F32.PACK_AB R150, R149, R150 ;  /* 0x000000969596723e */ /* 0x000fe200000000ff */
[----:B------:R-:W-:Y:S02]  /*72e0*/  HADD2.F32 R237, -RZ, R57.H1_H1 ;  /* 0x30000039ffed7230 */ /* 0x000fe40000004100 */
[----:B------:R-:W-:Y:S01]  /*72f0*/  FFMA.FTZ R228, R176, R228, R141 ;  /* 0x000000e4b0e47223 */ /* 0x000fe2000001008d */
[--C-:B------:R-:W-:Y:S02]  /*7300*/  HADD2.F32 R172, -RZ, R56.reuse.H0_H0 ;  /* 0x20000038ffac7230 */ /* 0x100fe40000004100 */
[----:B------:R-:W-:Y:S01]  /*7310*/  FMUL.FTZ R233, R233, R234 ;  /* 0x000000eae9e97220 */ /* 0x000fe20000410000 */
[----:B------:R-:W-:Y:S02]  /*7320*/  HADD2.F32 R235, -RZ, R56.H1_H1 ;  /* 0x30000038ffeb7230 */ /* 0x000fe40000004100 */
[----:B------:R-:W-:Y:S01]  /*7330*/  FMUL.FTZ R142, R237, R142 ;  /* 0x0000008eed8e7220 */ /* 0x000fe20000410000 */
[----:B------:R-:W-:Y:S01]  /*7340*/  F2FP.F16.F32.PACK_AB R149, R148, R177 ;  /* 0x000000b19495723e */ /* 0x000fe200000000ff */
[----:B------:R-:W-:Y:S01]  /*7350*/  FMUL.FTZ R172, R172, R143 ;  /* 0x0000008facac7220 */ /* 0x000fe20000410000 */
[----:B------:R-:W-:Y:S01]  /*7360*/  F2FP.F16.F32.PACK_AB R148, R175, R179 ;  /* 0x000000b3af94723e */ /* 0x000fe200000000ff */
[----:B------:R-:W-:Y:S01]  /*7370*/  FMUL.FTZ R141, R235, R176 ;  /* 0x000000b0eb8d7220 */ /* 0x000fe20000410000 */
[----:B------:R-:W-:Y:S01]  /*7380*/  FFMA.FTZ R229, R143, R229, R140 ;  /* 0x000000e58fe57223 */ /* 0x000fe2000001008c */
[----:B------:R-:W-:-:S02]  /*7390*/  F2FP.F16.F32.PACK_AB R151, R151, R178 ;  /* 0x000000b29797723e */ /* 0x000fc400000000ff */
[----:B------:R-:W-:Y:S02]  /*73a0*/  F2FP.F16.F32.PACK_AB R175, R230, R231 ;  /* 0x000000e7e6af723e */ /* 0x000fe400000000ff */
[----:B------:R-:W-:Y:S02]  /*73b0*/  F2FP.F16.F32.PACK_AB R174, R233, R174 ;  /* 0x000000aee9ae723e */ /* 0x000fe400000000ff */
[----:B------:R-:W-:Y:S02]  /*73c0*/  F2FP.F16.F32.PACK_AB R173, R142, R173 ;  /* 0x000000ad8ead723e */ /* 0x000fe400000000ff */
[----:B------:R-:W-:Y:S01]  /*73d0*/  F2FP.F16.F32.PACK_AB R172, R141, R172 ;  /* 0x000000ac8dac723e */ /* 0x000fe200000000ff */
[----:B------:R-:W-:Y:S06]  /*73e0*/  BRA `(.L_x_1746) ;  /* 0x0000000400307947 */ /* 0x000fec0003800000 */
.L_x_1745:
        /* <DEDUP_REMOVED lines=8> */
[----:B------:R-:W-:Y:S02]  /*7470*/  HADD2.F32 R177, -RZ, R168.H0_H0 ;  /* 0x200000a8ffb17230 */ /* 0x000fe40000004100 */
[----:B------:R-:W-:Y:S01]  /*7480*/  FADD.FTZ R179, R15, -R232 ;  /* 0x800000e80fb37221 */ /* 0x000fe20000010000 */
[----:B------:R-:W-:-:S02]  /*7490*/  HADD2.F32 R232, -RZ, R169.H0_H0 ;  /* 0x200000a9ffe87230 */ /* 0x000fc40000004100 */
[----:B------:R-:W-:Y:S01]  /*74a0*/  FADD.FTZ R229, R11, -R234 ;  /* 0x800000ea0be57221 */ /* 0x000fe20000010000 */
[----:B------:R-:W-:Y:S02]  /*74b0*/  HADD2.F32 R178, -RZ, R168.H1_H1 ;  /* 0x300000a8ffb27230 */ /* 0x000fe40000004100 */
[C---:B------:R-:W-:Y:S01]  /*74c0*/  FFMA.FTZ R179, R226.reuse, R179, R177 ;  /* 0x000000b3e2b37223 */ /* 0x040fe200000100b1 */
[----:B------:R-:W-:Y:S02]  /*74d0*/  HADD2.F32 R177, -RZ, R169.H1_H1 ;  /* 0x300000a9ffb17230 */ /* 0x000fe40000004100 */
[----:B------:R-:W-:Y:S01]  /*74e0*/  FFMA.FTZ R229, R226, R229, R232 ;  /* 0x000000e5e2e57223 */ /* 0x000fe200000100e8 */
[----:B------:R-:W-:Y:S01]  /*74f0*/  FADD.FTZ R231, R8, -R231 ;  /* 0x800000e708e77221 */ /* 0x000fe20000010000 */
[----:B------:R-:W-:Y:S02]  /*7500*/  HADD2.F32 R232, -RZ, R171.H0_H0 ;  /* 0x200000abffe87230 */ /* 0x000fe40000004100 */
[----:B------:R-:W-:Y:S01]  /*7510*/  FADD.FTZ R227, R12, -R227 ;  /* 0x800000e30ce37221 */ /* 0x000fe20000010000 */
[----:B------:R-:W-:Y:S01]  /*7520*/  FADD.FTZ R235, R2, -R235 ;  /* 0x800000eb02eb7221 */ /* 0x000fe20000010000 */
[----:B------:R-:W-:Y:S01]  /*7530*/  FFMA.FTZ R231, R226, R231, R177 ;  /* 0x000000e7e2e77223 */ /* 0x000fe200000100b1 */
[----:B------:R-:W-:-:S02]  /*7540*/  HADD2.F32 R237, -RZ, R170.H1_H1 ;  /* 0x300000aaffed7230 */ /* 0x000fc40000004100 */
[C---:B------:R-:W-:Y:S01]  /*7550*/  FFMA.FTZ R227, R226.reuse, R227, R178 ;  /* 0x000000e3e2e37223 */ /* 0x040fe200000100b2 */
[----:B------:R-:W-:Y:S01]  /*7560*/  FFMA.FTZ R177, R226, R235, R232 ;  /* 0x000000ebe2b17223 */ /* 0x000fe200000100e8 */
[----:B------:R-:W-:Y:S02]  /*7570*/  HADD2.F32 R178, -RZ, R170.H0_H0 ;  /* 0x200000aaffb27230 */ /* 0x000fe40000004100 */
[----:B------:R-:W-:Y:S01]  /*7580*/  FADD.FTZ R233, R6, -R233 ;  /* 0x800000e906e97221 */ /* 0x000fe20000010000 */
[----:B------:R-:W-:Y:S02]  /*7590*/  HADD2.F32 R232, -RZ, R171.H1_H1 ;  /* 0x300000abffe87230 */ /* 0x000fe40000004100 */
[----:B------:R-:W-:Y:S01]  /*75a0*/  FADD.FTZ R235, R7, -R230 ;  /* 0x800000e607eb7221 */ /* 0x000fe20000010000 */
[----:B------:R-:W-:Y:S01]  /*75b0*/  FADD.FTZ R239, R3, -R228 ;  /* 0x800000e403ef7221 */ /* 0x000fe20000010000 */
[----:B------:R-:W-:Y:S01]  /*75c0*/  FFMA.FTZ R233, R226, R233, R178 ;  /* 0x000000e9e2e97223 */ /* 0x000fe200000100b2 */
[----:B-----5:R-:W-:-:S02]  /*75d0*/  HADD2.F32 R228, -RZ, R172.H1_H1 ;  /* 0x300000acffe47230 */ /* 0x020fc40000004100 */
[C---:B------:R-:W-:Y:S01]  /*75e0*/  FFMA.FTZ R235, R226.reuse, R235, R237 ;  /* 0x000000ebe2eb7223 */ /* 0x040fe200000100ed */
[----:B------:R-:W-:Y:S01]  /*75f0*/  FFMA.FTZ R239, R226, R239, R232 ;  /* 0x000000efe2ef7223 */ /* 0x000fe200000100e8 */
[----:B------:R-:W-:Y:S02]  /*7600*/  HADD2.F32 R226, -RZ, R172.H0_H0 ;  /* 0x200000acffe27230 */ /* 0x000fe40000004100 */
[-C--:B------:R-:W-:Y:S01]  /*7610*/  FMUL.FTZ R177, R177, R176.reuse ;  /* 0x000000b0b1b17220 */ /* 0x080fe20000410000 */
[--C-:B------:R-:W-:Y:S02]  /*7620*/  HADD2.F32 R230, -RZ, R173.reuse.H0_H0 ;  /* 0x200000adffe67230 */ /* 0x100fe40000004100 */
[-C--:B------:R-:W-:Y:S01]  /*7630*/  FMUL.FTZ R233, R233, R176.reuse ;  /* 0x000000b0e9e97220 */ /* 0x080fe20000410000 */
[----:B------:R-:W-:Y:S02]  /*7640*/  HADD2.F32 R232, -RZ, R173.H1_H1 ;  /* 0x300000adffe87230 */ /* 0x000fe40000004100 */
[----:B------:R-:W-:Y:S01]  /*7650*/  FMUL.FTZ R173, R179, R176 ;  /* 0x000000b0b3ad7220 */ /* 0x000fe20000410000 */
[----:B------:R-:W-:-:S02]  /*7660*/  HADD2.F32 R178, -RZ, R175.H0_H0 ;  /* 0x200000afffb27230 */ /* 0x000fc40000004100 */
[-C--:B------:R-:W-:Y:S01]  /*7670*/  FMUL.FTZ R236, R235, R176.reuse ;  /* 0x000000b0ebec7220 */ /* 0x080fe20000410000 */
[--C-:B------:R-:W-:Y:S02]  /*7680*/  HADD2.F32 R234, -RZ, R174.reuse.H0_H0 ;  /* 0x200000aeffea7230 */ /* 0x100fe40000004100 */
[----:B------:R-:W-:Y:S02]  /*7690*/  HADD2.F32 R237, -RZ, R174.H1_H1 ;  /* 0x300000aeffed7230 */ /* 0x000fe40000004100 */
[-C--:B------:R-:W-:Y:S01]  /*76a0*/  FMUL.FTZ R174, R227, R176.reuse ;  /* 0x000000b0e3ae7220 */ /* 0x080fe20000410000 */
[----:B------:R-:W-:Y:S02]  /*76b0*/  HADD2.F32 R172, -RZ, R175.H1_H1 ;  /* 0x300000afffac7230 */ /* 0x000fe40000004100 */
[----:B------:R-:W-:Y:S01]  /*76c0*/  FMUL.FTZ R175, R229, R176 ;  /* 0x000000b0e5af7220 */ /* 0x000fe20000410000 */
[----:B------:R-:W-:Y:S01]  /*76d0*/  FFMA.FTZ R229, R173, R226, R140 ;  /* 0x000000e2ade57223 */ /* 0x000fe2000001008c */
[----:B------:R-:W-:Y:S01]  /*76e0*/  FFMA.FTZ R228, R174, R228, R141 ;  /* 0x000000e4aee47223 */ /* 0x000fe2000001008d */
[----:B------:R-:W-:Y:S01]  /*76f0*/  FFMA.FTZ R146, R177, R178, R146 ;  /* 0x000000b2b1927223 */ /* 0x000fe20000010092 */
[----:B------:R-:W-:Y:S01]  /*7700*/  FFMA.FTZ R226, R175, R230, R142 ;  /* 0x000000e6afe27223 */ /* 0x000fe2000001008e */
[----:B------:R-:W-:-:S02]  /*7710*/  HADD2.F32 R142, -RZ, R59.H0_H0 ;  /* 0x2000003bff8e7230 */ /* 0x000fc40000004100 */
[----:B------:R-:W-:Y:S01]  /*7720*/  FMUL.FTZ R178, R231, R176 ;  /* 0x000000b0e7b27220 */ /* 0x000fe20000410000 */
[--C-:B------:R-:W-:Y:S02]  /*7730*/  HADD2.F32 R140, -RZ, R58.reuse.H0_H0 ;  /* 0x2000003aff8c7230 */ /* 0x100fe40000004100 */
[----:B------:R-:W-:Y:S01]  /*7740*/  FFMA.FTZ R144, R233, R234, R144 ;  /* 0x000000eae9907223 */ /* 0x000fe20000010090 */
[----:B------:R-:W-:Y:S02]  /*7750*/  HADD2.F32 R141, -RZ, R58.H1_H1 ;  /* 0x3000003aff8d7230 */ /* 0x000fe40000004100 */
[----:B------:R-:W-:Y:S01]  /*7760*/  FFMA.FTZ R145, R236, R237, R145 ;  /* 0x000000edec917223 */ /* 0x000fe20000010091 */
[----:B------:R-:W-:Y:S01]  /*7770*/  FFMA.FTZ R227, R178, R232, R143 ;  /* 0x000000e8b2e37223 */ /* 0x000fe2000001008f */
[----:B------:R-:W-:Y:S01]  /*7780*/  FMUL.FTZ R177, R142, R177 ;  /* 0x000000b18eb17220 */ /* 0x000fe20000410000 */
[----:B------:R-:W-:Y:S01]  /*7790*/  FMUL.FTZ R233, R140, R233 ;  /* 0x000000e98ce97220 */ /* 0x000fe20000410000 */
[----:B------:R-:W-:Y:S01]  /*77a0*/  FMUL.FTZ R236, R141, R236 ;  /* 0x000000ec8dec7220 */ /* 0x000fe20000410000 */
[----:B------:R-:W-:-:S02]  /*77b0*/  HADD2.F32 R142, -RZ, R57.H0_H0 ;  /* 0x20000039ff8e7230 */ /* 0x000fc40000004100 */
[----:B------:R-:W-:Y:S01]  /*77c0*/  FMUL.FTZ R176, R239, R176 ;  /* 0x000000b0efb07220 */ /* 0x000fe20000410000 */
[----:B------:R-:W-:Y:S02]  /*77d0*/  HADD2.F32 R179, -RZ, R59.H1_H1 ;  /* 0x3000003bffb37230 */ /* 0x000fe40000004100 */
[----:B------:R-:W-:Y:S02]  /*77e0*/  HADD2.F32 R143, -RZ, R57.H1_H1 ;  /* 0x30000039ff8f7230 */ /* 0x000fe40000004100 */
[----:B------:R-:W-:Y:S01]  /*77f0*/  FMUL.FTZ R142, R142, R175 ;  /* 0x000000af8e8e7220 */ /* 0x000fe20000410000 */
[--C-:B------:R-:W-:Y:S02]  /*7800*/  HADD2.F32 R140, -RZ, R56.reuse.H0_H0 ;  /* 0x20000038ff8c7230 */ /* 0x100fe40000004100 */
[----:B------:R-:W-:Y:S01]  /*7810*/  FMUL.FTZ R230, R179, R176 ;  /* 0x000000b0b3e67220 */ /* 0x000fe20000410000 */
[----:B------:R-:W-:Y:S02]  /*7820*/  HADD2.F32 R141, -RZ, R56.H1_H1 ;  /* 0x30000038ff8d7230 */ /* 0x000fe40000004100 */
[----:B------:R-:W-:Y:S01]  /*7830*/  FMUL.FTZ R143, R143, R178 ;  /* 0x000000b28f8f7220 */ /* 0x000fe20000410000 */
[----:B------:R-:W-:Y:S01]  /*7840*/  FFMA.FTZ R147, R176, R172, R147 ;  /* 0x000000acb0937223 */ /* 0x000fe20000010093 */
[----:B------:R-:W-:Y:S01]  /*7850*/  FMUL.FTZ R140, R140, R173 ;  /* 0x000000ad8c8c7220 */ /* 0x000fe20000410000 */
[----:B------:R-:W-:Y:S01]  /*7860*/  F2FP.F16.F32.PACK_AB R175, R230, R177 ;  /* 0x000000b1e6af723e */ /* 0x000fe200000000ff */
[----:B------:R-:W-:Y:S01]  /*7870*/  FMUL.FTZ R141, R141, R174 ;  /* 0x000000ae8d8d7220 */ /* 0x000fe20000410000 */
[----:B------:R-:W-:-:S02]  /*7880*/  F2FP.F16.F32.PACK_AB R174, R236, R233 ;  /* 0x000000e9ecae723e */ /* 0x000fc400000000ff */
[----:B------:R-:W-:Y:S02]  /*7890*/  F2FP.F16.F32.PACK_AB R173, R143, R142 ;  /* 0x0000008e8fad723e */ /* 0x000fe400000000ff */
[----:B------:R-:W-:-:S07]  /*78a0*/  F2FP.F16.F32.PACK_AB R172, R141, R140 ;  /* 0x0000008c8dac723e */ /* 0x000fce00000000ff */
.L_x_1746:
        /* <DEDUP_REMOVED lines=10> */
.L_x_1730:
[----:B------:R-:W-:Y:S05]  /*7950*/  BSYNC.RECONVERGENT B0 ;  /* 0x0000000000007941 */ /* 0x000fea0003800200 */
.L_x_1716:
[----:B0-234-:R-:W0:Y:S01]  /*7960*/  LDC.64 R172, c[0x0][0x380] ;  /* 0x0000e000ffac7b82 */ /* 0x01de220000000a00 */
[----:B------:R-:W-:Y:S01]  /*7970*/  UPLOP3.LUT UP1, UPT, UPT, UPT, UP1, 0x40, 0x4 ;  /* 0x000000000004789c */ /* 0x000fe20003f2e810 */
[----:B0-----:R-:W-:-:S04]  /*7980*/  IADD3 R193, PT, PT, R193, R172, RZ ;  /* 0x000000acc1c17210 */ /* 0x001fc80007ffe0ff */
[----:B------:R-:W-:-:S13]  /*7990*/  ISETP.GE.AND P1, PT, R193, R173, PT ;  /* 0x000000adc100720c */ /* 0x000fda0003f26270 */
[----:B------:R-:W-:Y:S05]  /*79a0*/  @!P1 BRA `(.L_x_1747) ;  /* 0xffffff8c00ec9947 */ /* 0x000fea000383ffff */
.L_x_1705:
[----:B------:R-:W0:Y:S01]  /*79b0*/  S2UR UR4, SR_CTAID.X ;  /* 0x00000000000479c3 */ /* 0x000e220000002500 */
[----:B------:R-:W-:Y:S01]  /*79c0*/  BSSY.RECONVERGENT B0, `(.L_x_1748) ;  /* 0x0000011000007945 */ /* 0x000fe20003800200 */
[----:B0-----:R-:W-:-:S05]  /*79d0*/  IMAD R3, R188, UR4, RZ ;  /* 0x00000004bc037c24 */ /* 0x001fca000f8e02ff */
[----:B------:R-:W-:Y:S01]  /*79e0*/  LEA.HI R9, R3, R190, RZ, 0x1d ;  /* 0x000000be03097211 */ /* 0x000fe200078fe8ff */
        /* <DEDUP_REMOVED lines=14> */
.L_x_1749:
[----:B------:R-:W-:Y:S05]  /*7ad0*/  BSYNC.RECONVERGENT B0 ;  /* 0x0000000000007941 */ /* 0x000fea0003800200 */
.L_x_1748:
        /* <DEDUP_REMOVED lines=15> */
.L_x_1751:
[----:B------:R-:W-:Y:S05]  /*7bd0*/  BSYNC.RECONVERGENT B0 ;  /* 0x0000000000007941 */ /* 0x000fea0003800200 */
.L_x_1750:
        /* <DEDUP_REMOVED lines=15> */
.L_x_1753:
[----:B------:R-:W-:Y:S05]  /*7cd0*/  BSYNC.RECONVERGENT B0 ;  /* 0x0000000000007941 */ /* 0x000fea0003800200 */
.L_x_1752:
        /* <DEDUP_REMOVED lines=14> */
.L_x_1754:
        /* <DEDUP_REMOVED lines=12> */
.L_x_15602:


//--------------------- .text._ZN10layer_norm13ln_bwd_kernelINS_13Kernel_traitsI6__halfS2_S2_S2_fjLj4096ELj1ELj1ELj4ELj16ENS_18Kernel_traits_baseILj4096ES2_S2_S2_S2_fjLj128EEEEELb0ELb1ELb0ELb1EEEvNS_9BwdParamsE --------------------------
	.section	.text._ZN10layer_norm13ln_bwd_kernelINS_13Kernel_traitsI6__halfS2_S2_S2_fjLj4096ELj1ELj1ELj4ELj16ENS_18Kernel_traits_baseILj4096ES2_S2_S2_S2_fjLj128EEEEELb0ELb1ELb0ELb1EEEvNS_9BwdParamsE,"ax",@progbits
	.align	128
        .global         _ZN10layer_norm13ln_bwd_kernelINS_13Kernel_traitsI6__halfS2_S2_S2_fjLj4096ELj1ELj1ELj4ELj16ENS_18Kernel_traits_baseILj4096ES2_S2_S2_S2_fjLj128EEEEELb0ELb1ELb0ELb1EEEvNS_9BwdParamsE
        .type           _ZN10layer_norm13ln_bwd_kernelINS_13Kernel_traitsI6__halfS2_S2_S2_fjLj4096ELj1ELj1ELj4ELj16ENS_18Kernel_traits_baseILj4096ES2_S2_S2_S2_fjLj128EEEEELb0ELb1ELb0ELb1EEEvNS_9BwdParamsE,@function
        .size           _ZN10layer_norm13ln_bwd_kernelINS_13Kernel_traitsI6__halfS2_S2_S2_fjLj4096ELj1ELj1ELj4ELj16ENS_18Kernel_traits_baseILj4096ES2_S2_S2_S2_fjLj128EEEEELb0ELb1ELb0ELb1EEEvNS_9BwdParamsE,(.L_x_15603 - _ZN10layer_norm13ln_bwd_kernelINS_13Kernel_traitsI6__halfS2_S2_S2_fjLj4096ELj1ELj1ELj4ELj16ENS_18Kernel_traits_baseILj4096ES2_S2_S2_S2_fjLj128EEEEELb0ELb1ELb0ELb1EEEvNS_9BwdParamsE)
        .other          _ZN10layer_norm13ln_bwd_kernelINS_13Kernel_traitsI6__halfS2_S2_S2_fjLj4096ELj1ELj1ELj4ELj16ENS_18Kernel_traits_baseILj4096ES2_S2_S2_S2_fjLj128EEEEELb0ELb1ELb0ELb1EEEvNS_9BwdParamsE,@"STO_CUDA_ENTRY STV_DEFAULT"
_ZN10layer_norm13ln_bwd_kernelINS_13Kernel_traitsI6__halfS2_S2_S2_fjLj4096ELj1ELj1ELj4ELj16ENS_18Kernel_traits_baseILj4096ES2_S2_S2_S2_fjLj128EEEEELb0ELb1ELb0ELb1EEEvNS_9BwdParamsE:
.text._ZN10layer_norm13ln_bwd_kernelINS_13Kernel_traitsI6__halfS2_S2_S2_fjLj4096ELj1ELj1ELj4ELj16ENS_18Kernel_traits_baseILj4096ES2_S2_S2_S2_fjLj128EEEEELb0ELb1ELb0ELb1EEEvNS_9BwdParamsE:
        /* <DEDUP_REMOVED lines=80> */
[----:B------:R-:W-:Y:S02]  /*0500*/  CS2R R44, SRZ ;  /* 0x00000000002c7805 */ /* 0x000fe4000001ff00 */
[----:B------:R-:W-:Y:S01]  /*0510*/  CS2R R42, SRZ ;  /* 0x00000000002a7805 */ /* 0x000fe2000001ff00 */
[----:B------:R-:W4:Y:S01]  /*0520*/  LDG.E.128 R180, desc[UR10][R2.64+0x800] ;  /* 0x0008000a02b47981 */ /* 0x000f22000c1e1d00 */
[----:B------:R-:W-:-:S02]  /*0530*/  CS2R R40, SRZ ;  /* 0x0000000000287805 */ /* 0x000fc4000001ff00 */
[----:B------:R-:W-:Y:S02]  /*0540*/  CS2R R38, SRZ ;  /* 0x0000000000267805 */ /* 0x000fe4000001ff00 */
[----:B------:R-:W-:Y:S01]  /*0550*/  CS2R R36, SRZ ;  /* 0x0000000000247805 */ /* 0x000fe2000001ff00 */
[----:B------:R-:W4:Y:S01]  /*0560*/  LDG.E.128 R12, desc[UR10][R2.64+0x1000] ;  /* 0x0010000a020c7981 */ /* 0x000f22000c1e1d00 */
[----:B------:R-:W-:Y:S02]  /*0570*/  CS2R R34, SRZ ;  /* 0x0000000000227805 */ /* 0x000fe4000001ff00 */
[----:B------:R-:W-:Y:S02]  /*0580*/  CS2R R32, SRZ ;  /* 0x0000000000207805 */ /* 0x000fe4000001ff00 */
[----:B------:R-:W-:Y:S01]  /*0590*/  CS2R R30, SRZ ;  /* 0x00000000001e7805 */ /* 0x000fe2000001ff00 */
[----:B------:R0:W4:Y:S01]  /*05a0*/  LDG.E.128 R8, desc[UR10][R2.64+0x1800] ;  /* 0x0018000a02087981 */ /* 0x000122000c1e1d00 */
[----:B---3--:R-:W-:Y:S01]  /*05b0*/  IMAD.WIDE.U32 R4, R117, 0x10, R4 ;  /* 0x0000001075047825 */ /* 0x008fe200078e0004 */
[----:B--2---:R-:W-:Y:S01]  /*05c0*/  UISETP.NE.U32.AND UP0, UPT, UR4, URZ, UPT ;  /* 0x000000ff0400728c */ /* 0x004fe2000bf05070 */
[----:B------:R-:W-:-:S02]  /*05d0*/  CS2R R28, SRZ ;  /* 0x00000000001c7805 */ /* 0x000fc4000001ff00 */
[----:B------:R-:W-:Y:S02]  /*05e0*/  CS2R R26, SRZ ;  /* 0x00000000001a7805 */ /* 0x000fe4000001ff00 */
[----:B------:R-:W-:Y:S01]  /*05f0*/  CS2R R24, SRZ ;  /* 0x0000000000187805 */ /* 0x000fe2000001ff00 */
[----:B------:R-:W5:Y:S01]  /*0600*/  LDG.E.128 R60, desc[UR10][R4.64+0x1800] ;  /* 0x0018000a043c7981 */ /* 0x000f62000c1e1d00 */
        /* <DEDUP_REMOVED lines=16> */
[----:B0-----:R-:W-:Y:S02]  /*0710*/  CS2R R2, SRZ ;  /* 0x0000000000027805 */ /* 0x001fe4000001ff00 */
[----:B------:R-:W-:Y:S01]  /*0720*/  MOV R0, RZ ;  /* 0x000000ff00007202 */ /* 0x000fe20000000f00 */
[----:B------:R-:W-:Y:S01]  /*0730*/  UISETP.NE.AND.EX UP0, UPT, UR5, URZ, UPT, UP0 ;  /* 0x000000ff0500728c */ /* 0x000fe2000bf05300 */
[----:B------:R-:W0:Y:S01]  /*0740*/  LDCU UR17, c[0x0][0x388] ;  /* 0x00007100ff1177ac */ /* 0x000e220008000800 */
[----:B-1----:R-:W-:Y:S01]  /*0750*/  CS2R R4, SRZ ;  /* 0x0000000000047805 */ /* 0x002fe2000001ff00 */
[----:B------:R-:W1:Y:S01]  /*0760*/  LDCU.U8 UR16, c[0x0][0x410] ;  /* 0x00008200ff1077ac */ /* 0x000e620008000000 */
[----:B------:R-:W2:Y:S01]  /*0770*/  LDCU UR20, c[0x0][0x400] ;  /* 0x00008000ff1477ac */ /* 0x000ea20008000800 */
[----:B------:R-:W3:Y:S01]  /*0780*/  LDCU.64 UR22, c[0x0][0x478] ;  /* 0x00008f00ff1677ac */ /* 0x000ee20008000a00 */
[----:B------:R-:W0:Y:S01]  /*0790*/  LDCU.128 UR12, c[0x0][0x3c0] ;  /* 0x00007800ff0c77ac */ /* 0x000e220008000c00 */
[----:B------:R-:W0:Y:S01]  /*07a0*/  LDCU.64 UR18, c[0x0][0x438] ;  /* 0x00008700ff1277ac */ /* 0x000e220008000a00 */
[----:B------:R-:W0:Y:S01]  /*07b0*/  LDCU.64 UR24, c[0x0][0x380] ;  /* 0x00007000ff1877ac */ /* 0x000e220008000a00 */
[----:B----4-:R-:W-:-:S02]  /*07c0*/  HADD2.F32 R198, -RZ, R188.H0_H0 ;  /* 0x200000bcffc67230 */ /* 0x010fc40000004100 */
[----:B------:R-:W-:Y:S02]  /*07d0*/  HADD2.F32 R197, -RZ, R188.H1_H1 ;  /* 0x300000bcffc57230 */ /* 0x000fe40000004100 */
[--C-:B------:R-:W-:Y:S02]  /*07e0*/  HADD2.F32 R196, -RZ, R189.reuse.H0_H0 ;  /* 0x200000bdffc47230 */ /* 0x100fe40000004100 */
        /* <DEDUP_REMOVED lines=9> */
[----:B------:R-:W-:-:S02]  /*0880*/  HADD2.F32 R192, -RZ, R191.H0_H0 ;  /* 0x200000bfffc07230 */ /* 0x000fc40000004100 */
[----:B------:R-:W-:Y:S02]  /*0890*/  HADD2.F32 R184, -RZ, R183.H0_H0 ;  /* 0x200000b7ffb87230 */ /* 0x000fe40000004100 */
        /* <DEDUP_REMOVED lines=20> */
[----:B------:R-:W-:-:S02]  /*09e0*/  HADD2.F32 R191, -RZ, R191.H1_H1 ;  /* 0x300000bfffbf7230 */ /* 0x000fc40000004100 */
[----:B0123--:R-:W-:-:S07]  /*09f0*/  HADD2.F32 R183, -RZ, R183.H1_H1 ;  /* 0x300000b7ffb77230 */ /* 0x00ffce0000004100 */
.L_x_1776:
[----:B0-----:R-:W0:Y:S01]  /*0a00*/  S2R R117, SR_TID.X ;  /* 0x0000000000757919 */ /* 0x001e220000002100 */
[----:B-1----:R-:W1:Y:S01]  /*0a10*/  @UP0 LDCU.64 UR4, c[0x0][0x3e0] ;  /* 0x00007c00ff0407ac */ /* 0x002e620008000a00 */
[----:B--2---:R-:W2:Y:S01]  /*0a20*/  LDC.64 R108, c[0x0][0x3a8] ;  /* 0x0000ea00ff6c7b82 */ /* 0x004ea20000000a00 */
[----:B------:R-:W-:Y:S01]  /*0a30*/  PLOP3.LUT P1, PT, PT, PT, UP0, 0x80, 0x8 ;  /* 0x000000000008781c */ /* 0x000fe20003f2f008 */
[----:B------:R-:W-:-:S04]  /*0a40*/  UIMAD UR7, UR6, UR17, URZ ;  /* 0x00000011060772a4 */ /* 0x000fc8000f8e02ff */
[----:B------:R-:W-:Y:S02]  /*0a50*/  USHF.R.S32.HI UR8, URZ, 0x1f, UR7 ;  /* 0x0000001fff087899 */ /* 0x000fe40008011407 */
[----:B------:R-:W3:Y:S02]  /*0a60*/  LDC.64 R112, c[0x0][0x428] ;  /* 0x00010a00ff707b82 */ /* 0x000ee40000000a00 */
[----:B------:R-:W-:-:S06]  /*0a70*/  ULEA.HI UR8, UR8, UR7, URZ, 0x3 ;  /* 0x0000000708087291 */ /* 0x000fcc000f8f18ff */
[----:B------:R-:W-:Y:S01]  /*0a80*/  MOV R86, UR8 ;  /* 0x0000000800567c02 */ /* 0x000fe20008000f00 */
[----:B-1----:R-:W-:Y:S02]  /*0a90*/  @UP0 UIMAD.WIDE UR4, UR6, 0x2, UR4 ;  /* 0x00000002060408a5 */ /* 0x002fe4000f8e0204 */
[----:B------:R-:W-:-:S04]  /*0aa0*/  UIMAD.WIDE UR8, UR6, 0x4, UR14 ;  /* 0x00000004060878a5 */ /* 0x000fc8000f8e020e */
[----:B------:R-:W-:Y:S02]  /*0ab0*/  MOV R84, UR4 ;  /* 0x0000000400547c02 */ /* 0x000fe40008000f00 */
[----:B------:R-:W-:Y:S02]  /*0ac0*/  MOV R85, UR5 ;  /* 0x0000000500557c02 */ /* 0x000fe40008000f00 */
[----:B------:R-:W-:Y:S02]  /*0ad0*/  MOV R87, UR9 ;  /* 0x0000000900577c02 */ /* 0x000fe40008000f00 */
[----:B0-----:R-:W-:Y:S01]  /*0ae0*/  LEA.HI.SX32 R201, R86, R117, 0x1d ;  /* 0x0000007556c97211 */ /* 0x001fe200078feaff */
[----:B------:R-:W4:Y:S01]  /*0af0*/  @P1 LDG.E.U16 R202, desc[UR10][R84.64] ;  /* 0x0000000a54ca1981 */ /* 0x000f22000c1e1500 */
[----:B------:R-:W-:-:S03]  /*0b00*/  MOV R86, UR8 ;  /* 0x0000000800567c02 */ /* 0x000fc60008000f00 */
[C---:B--2---:R-:W-:Y:S02]  /*0b10*/  IMAD.WIDE.U32 R104, R201.reuse, 0x10, R108 ;  /* 0x00000010c9687825 */ /* 0x044fe400078e006c */
[----:B------:R-:W2:Y:S04]  /*0b20*/  LDG.E R203, desc[UR10][R86.64] ;  /* 0x0000000a56cb7981 */ /* 0x000ea8000c1e1900 */
[----:B------:R0:W4:Y:S01]  /*0b30*/  LDG.E.128 R84, desc[UR10][R104.64] ;  /* 0x0000000a68547981 */ /* 0x000122000c1e1d00 */
[C---:B------:R-:W-:Y:S01]  /*0b40*/  IADD3 R200, PT, PT, R201.reuse, 0x80, RZ ;  /* 0x00000080c9c87810 */ /* 0x040fe20007ffe0ff */
[----:B---3--:R-:W-:-:S04]  /*0b50*/  IMAD.WIDE.U32 R88, R201, 0x10, R112 ;  /* 0x00000010c9587825 */ /* 0x008fc800078e0070 */
[----:B------:R-:W-:Y:S02]  /*0b60*/  IMAD.WIDE.U32 R92, R200, 0x10, R108 ;  /* 0x00000010c85c7825 */ /* 0x000fe400078e006c */
[----:B------:R-:W3:Y:S01]  /*0b70*/  LDG.E.128 R88, desc[UR10][R88.64] ;  /* 0x0000000a58587981 */ /* 0x000ee2000c1e1d00 */
[----:B------:R-:W-:-:S03]  /*0b80*/  UIMAD.WIDE UR4, UR6, 0x4, UR12 ;  /* 0x00000004060478a5 */ /* 0x000fc6000f8e020c */
[----:B------:R-:W2:Y:S03]  /*0b90*/  LDG.E.128 R92, desc[UR10][R92.64] ;  /* 0x0000000a5c5c7981 */ /* 0x000ea6000c1e1d00 */
[----:B------:R-:W-:Y:S02]  /*0ba0*/  MOV R234, UR4 ;  /* 0x0000000400ea7c02 */ /* 0x000fe40008000f00 */
[----:B------:R-:W-:Y:S01]  /*0bb0*/  MOV R235, UR5 ;  /* 0x0000000500eb7c02 */ /* 0x000fe20008000f00 */
[----:B------:R-:W-:-:S04]  /*0bc0*/  IMAD.WIDE.U32 R96, R200, 0x10, R112 ;  /* 0x00000010c8607825 */ /* 0x000fc800078e0070 */
[----:B------:R-:W2:Y:S01]  /*0bd0*/  LDG.E R234, desc[UR10][R234.64] ;  /* 0x0000000aeaea7981 */ /* 0x000ea2000c1e1900 */
[C---:B------:R-:W-:Y:S02]  /*0be0*/  IADD3 R199, PT, PT, R201.reuse, 0x100, RZ ;  /* 0x00000100c9c77810 */ /* 0x040fe40007ffe0ff */
[----:B------:R-:W-:Y:S01]  /*0bf0*/  IADD3 R178, PT, PT, R201, 0x180, RZ ;  /* 0x00000180c9b27810 */ /* 0x000fe20007ffe0ff */
[----:B------:R-:W2:Y:S02]  /*0c00*/  LDG.E.128 R96, desc[UR10][R96.64] ;  /* 0x0000000a60607981 */ /* 0x000ea4000c1e1d00 */
[----:B------:R-:W-:-:S04]  /*0c10*/  IMAD.WIDE.U32 R100, R199, 0x10, R108 ;  /* 0x00000010c7647825 */ /* 0x000fc800078e006c */
[C---:B------:R-:W-:Y:S02]  /*0c20*/  IMAD.WIDE.U32 R108, R178.reuse, 0x10, R108 ;  /* 0x00000010b26c7825 */ /* 0x040fe400078e006c */
[----:B------:R-:W2:Y:S02]  /*0c30*/  LDG.E.128 R100, desc[UR10][R100.64] ;  /* 0x0000000a64647981 */ /* 0x000ea4000c1e1d00 */
[--C-:B0-----:R-:W-:Y:S02]  /*0c40*/  IMAD.WIDE.U32 R104, R199, 0x10, R112.reuse ;  /* 0x00000010c7687825 */ /* 0x101fe400078e0070 */
[----:B------:R-:W2:Y:S04]  /*0c50*/  LDG.E.128 R108, desc[UR10][R108.64] ;  /* 0x0000000a6c6c7981 */ /* 0x000ea8000c1e1d00 */
[----:B------:R-:W2:Y:S01]  /*0c60*/  LDG.E.128 R104, desc[UR10][R104.64] ;  /* 0x0000000a68687981 */ /* 0x000ea2000c1e1d00 */
[----:B------:R-:W-:-:S06]  /*0c70*/  IMAD.WIDE.U32 R112, R178, 0x10, R112 ;  /* 0x00000010b2707825 */ /* 0x000fcc00078e0070 */
[----:B------:R-:W2:Y:S01]  /*0c80*/  LDG.E.128 R112, desc[UR10][R112.64] ;  /* 0x0000000a70707981 */ /* 0x000ea2000c1e1d00 */
[----:B------:R-:W-:-:S04]  /*0c90*/  ISETP.NE.U32.AND P0, PT, RZ, UR18, PT ;  /* 0x00000012ff007c0c */ /* 0x000fc8000bf05070 */
[----:B------:R-:W-:Y:S01]  /*0ca0*/  ISETP.NE.AND.EX P0, PT, RZ, UR19, PT, P0 ;  /* 0x00000013ff007c0c */ /* 0x000fe2000bf05300 */
[--C-:B----4-:R-:W-:Y:S02]  /*0cb0*/  HADD2.F32 R219, -RZ, R84.reuse.H0_H0 ;  /* 0x20000054ffdb7230 */ /* 0x110fe40000004100 */
[----:B------:R-:W-:Y:S02]  /*0cc0*/  HADD2.F32 R220, -RZ, R84.H1_H1 ;  /* 0x30000054ffdc7230 */ /* 0x000fe40000004100 */
[--C-:B------:R-:W-:Y:S02]  /*0cd0*/  HADD2.F32 R222, -RZ, R85.reuse.H0_H0 ;  /* 0x20000055ffde7230 */ /* 0x100fe40000004100 */
[----:B------:R-:W-:-:S06]  /*0ce0*/  HADD2.F32 R226, -RZ, R85.H1_H1 ;  /* 0x30000055ffe27230 */ /* 0x000fcc0000004100 */
[----:B------:R-:W0:Y:S01]  /*0cf0*/  @P0 LDC.64 R84, c[0x0][0x438] ;  /* 0x00010e00ff540b82 */ /* 0x000e220000000a00 */
[--C-:B------:R-:W-:Y:S02]  /*0d00*/  HADD2.F32 R224, -RZ, R86.reuse.H0_H0 ;  /* 0x20000056ffe07230 */ /* 0x100fe40000004100 */
[----:B------:R-:W-:Y:S02]  /*0d10*/  HADD2.F32 R232, -RZ, R86.H1_H1 ;  /* 0x30000056ffe87230 */ /* 0x000fe40000004100 */
[--C-:B------:R-:W-:Y:S02]  /*0d20*/  HADD2.F32 R230, -RZ, R87.reuse.H0_H0 ;  /* 0x20000057ffe67230 */ /* 0x100fe40000004100 */
[----:B------:R-:W-:Y:S02]  /*0d30*/  HADD2.F32 R228, -RZ, R87.H1_H1 ;  /* 0x30000057ffe47230 */ /* 0x000fe40000004100 */
[----:B------:R-:W1:Y:S01]  /*0d40*/  @P0 LDC.64 R86, c[0x0][0x438] ;  /* 0x00010e00ff560b82 */ /* 0x000e620000000a00 */
[----:B------:R-:W-:-:S02]  /*0d50*/  @P1 HADD2.F32 R202, -RZ, R202.H0_H0 ;  /* 0x200000caffca1230 */ /* 0x000fc40000004100 */
[--C-:B---3--:R-:W-:Y:S02]  /*0d60*/  HADD2.F32 R241, -RZ, R88.reuse.H0_H0 ;  /* 0x20000058fff17230 */ /* 0x108fe40000004100 */
[----:B------:R-:W-:Y:S01]  /*0d70*/  HADD2.F32 R239, -RZ, R88.H1_H1 ;  /* 0x30000058ffef7230 */ /* 0x000fe20000004100 */
[----:B------:R-:W-:Y:S01]  /*0d80*/  @P1 R2UR UR4, R202 ;  /* 0x00000000ca0412ca */ /* 0x000fe200000e0000 */
[--C-:B------:R-:W-:Y:S02]  /*0d90*/  HADD2.F32 R216, -RZ, R89.reuse.H0_H0 ;  /* 0x20000059ffd87230 */ /* 0x100fe40000004100 */
[----:B------:R-:W-:Y:S02]  /*0da0*/  HADD2.F32 R231, -RZ, R89.H1_H1 ;  /* 0x30000059ffe77230 */ /* 0x000fe40000004100 */
[----:B------:R-:W3:Y:S01]  /*0db0*/  @P0 LDC.64 R88, c[0x0][0x438] ;  /* 0x00010e00ff580b82 */ /* 0x000ee20000000a00 */
[--C-:B--2---:R-:W-:Y:S02]  /*0dc0*/  HADD2.F32 R202, -RZ, R92.reuse.H0_H0 ;  /* 0x2000005cffca7230 */ /* 0x104fe40000004100 */
[----:B------:R-:W-:-:S02]  /*0dd0*/  HADD2.F32 R204, -RZ, R92.H1_H1 ;  /* 0x3000005cffcc7230 */ /* 0x000fc40000004100 */
[--C-:B------:R-:W-:Y:S02]  /*0de0*/  HADD2.F32 R205, -RZ, R93.reuse.H0_H0 ;  /* 0x2000005dffcd7230 */ /* 0x100fe40000004100 */
[----:B------:R-:W-:Y:S02]  /*0df0*/  HADD2.F32 R206, -RZ, R93.H1_H1 ;  /* 0x3000005dffce7230 */ /* 0x000fe40000004100 */
[----:B0-----:R-:W-:Y:S01]  /*0e00*/  @P0 IMAD.WIDE.U32 R92, R201, 0x10, R84 ;  /* 0x00000010c95c0825 */ /* 0x001fe200078e0054 */
[----:B------:R-:W-:-:S04]  /*0e10*/  R2UR UR9, R203 ;  /* 0x00000000cb0972ca */ /* 0x000fc800000e0000 */
[----:B-----5:R1:W5:Y:S01]  /*0e20*/  @P0 LDG.E.128 R64, desc[UR10][R92.64] ;  /* 0x0000000a5c400981 */ /* 0x020362000c1e1d00 */
[--C-:B------:R-:W-:Y:S01]  /*0e30*/  HADD2.F32 R207, -RZ, R94.reuse.H0_H0 ;  /* 0x2000005effcf7230 */ /* 0x100fe20000004100 */
[----:B------:R-:W-:Y:S01]  /*0e40*/  ISETP.NE.AND P1, PT, RZ, UR16, PT ;  /* 0x00000010ff007c0c */ /* 0x000fe2000bf25270 */
[----:B------:R-:W-:Y:S02]  /*0e50*/  HADD2.F32 R209, -RZ, R94.H1_H1 ;  /* 0x3000005effd17230 */ /* 0x000fe40000004100 */
[--C-:B------:R-:W-:Y:S02]  /*0e60*/  HADD2.F32 R210, -RZ, R95.reuse.H0_H0 ;  /* 0x2000005fffd27230 */ /* 0x100fe40000004100 */
[----:B------:R-:W-:Y:S02]  /*0e70*/  HADD2.F32 R215, -RZ, R95.H1_H1 ;  /* 0x3000005fffd77230 */ /* 0x000fe40000004100 */
[----:B------:R-:W0:Y:S01]  /*0e80*/  @P0 LDC.64 R94, c[0x0][0x438] ;  /* 0x00010e00ff5e0b82 */ /* 0x000e220000000a00 */
[----:B-1----:R-:W-:-:S05]  /*0e90*/  @P0 IMAD.WIDE.U32 R92, R199, 0x10, R86 ;  /* 0x00000010c75c0825 */ /* 0x002fca00078e0056 */
[----:B------:R1:W5:Y:S01]  /*0ea0*/  @P0 LDG.E.128 R72, desc[UR10][R92.64] ;  /* 0x0000000a5c480981 */ /* 0x000362000c1e1d00 */
[--C-:B------:R-:W-:Y:S01]  /*0eb0*/  HADD2.F32 R229, -RZ, R96.reuse.H0_H0 ;  /* 0x20000060ffe57230 */ /* 0x100fe20000004100 */
[----:B-1----:R-:W-:Y:S01]  /*0ec0*/  FSEL R92, R234, RZ, !P1 ;  /* 0x000000ffea5c7208 */ /* 0x002fe20004800000 */
[----:B------:R-:W-:-:S04]  /*0ed0*/  HADD2.F32 R227, -RZ, R96.H1_H1 ;  /* 0x30000060ffe37230 */ /* 0x000fc80000004100 */
[C---:B------:R-:W-:Y:S01]  /*0ee0*/  FADD.FTZ R219, -R92.reuse, R219 ;  /* 0x000000db5cdb7221 */ /* 0x040fe20000010100 */
[--C-:B------:R-:W-:Y:S02]  /*0ef0*/  HADD2.F32 R225, -RZ, R97.reuse.H0_H0 ;  /* 0x20000061ffe17230 */ /* 0x100fe40000004100 */
[----:B------:R-:W-:Y:S01]  /*0f00*/  FADD.FTZ R220, -R92, R220 ;  /* 0x000000dc5cdc7221 */ /* 0x000fe20000010100 */
[----:B------:R-:W-:Y:S02]  /*0f10*/  HADD2.F32 R223, -RZ, R97.H1_H1 ;  /* 0x30000061ffdf7230 */ /* 0x000fe40000004100 */
[----:B------:R-:W-:Y:S01]  /*0f20*/  FMUL.FTZ R242, R219, UR9 ;  /* 0x00000009dbf27c20 */ /* 0x000fe20008410000 */
[----:B---3--:R-:W-:-:S04]  /*0f30*/  @P0 IMAD.WIDE.U32 R96, R200, 0x10, R88 ;  /* 0x00000010c8600825 */ /* 0x008fc800078e0058 */
[----:B------:R-:W-:Y:S01]  /*0f40*/  FADD.FTZ R132, R241, R132 ;  /* 0x00000084f1847221 */ /* 0x000fe20000010000 */
[----:B------:R-:W-:Y:S01]  /*0f50*/  FMUL.FTZ R240, R220, UR9 ;  /* 0x00000009dcf07c20 */ /* 0x000fe20008410000 */
[-C--:B------:R-:W-:Y:S01]  /*0f60*/  FFMA.FTZ R133, R242, R241.reuse, R133 ;  /* 0x000000f1f2857223 */ /* 0x080fe20000010085 */
[----:B------:R-:W-:Y:S01]  /*0f70*/  FMUL.FTZ R241, R198, R241 ;  /* 0x000000f1c6f17220 */ /* 0x000fe20000410000 */
[----:B------:R1:W5:Y:S01]  /*0f80*/  @P0 LDG.E.128 R68, desc[UR10][R96.64] ;  /* 0x0000000a60440981 */ /* 0x000362000c1e1d00 */
[--C-:B------:R-:W-:Y:S02]  /*0f90*/  HADD2.F32 R213, -RZ, R102.reuse.H0_H0 ;  /* 0x20000066ffd57230 */ /* 0x100fe40000004100 */
[----:B------:R-:W-:Y:S01]  /*0fa0*/  FADD.FTZ R130, R239, R130 ;  /* 0x00000082ef827221 */ /* 0x000fe20000010000 */
[----:B------:R-:W-:Y:S02]  /*0fb0*/  HADD2.F32 R212, -RZ, R102.H1_H1 ;  /* 0x30000066ffd47230 */ /* 0x000fe40000004100 */
[----:B------:R-:W-:Y:S01]  /*0fc0*/  FFMA.FTZ R131, R240, R239, R131 ;  /* 0x000000eff0837223 */ /* 0x000fe20000010083 */
[----:B------:R-:W-:Y:S01]  /*0fd0*/  FADD.FTZ R209, -R92, R209 ;  /* 0x000000d15cd17221 */ /* 0x000fe20000010100 */
[----:B------:R-:W-:-:S02]  /*0fe0*/  HADD2.F32 R233, -RZ, R90.H0_H0 ;  /* 0x2000005affe97230 */ /* 0x000fc40000004100 */
[----:B------:R-:W-:Y:S01]  /*0ff0*/  FMUL.FTZ R239, R197, R239 ;  /* 0x000000efc5ef7220 */ /* 0x000fe20000410000 */
[----:B------:R-:W-:Y:S02]  /*1000*/  HADD2.F32 R235, -RZ, R90.H1_H1 ;  /* 0x3000005affeb7230 */ /* 0x000fe40000004100 */
[--C-:B-1----:R-:W-:Y:S02]  /*1010*/  HADD2.F32 R97, -RZ, R109.reuse.H0_H0 ;  /* 0x2000006dff617230 */ /* 0x102fe40000004100 */
[----:B------:R-:W-:Y:S02]  /*1020*/  HADD2.F32 R96, -RZ, R109.H1_H1 ;  /* 0x3000006dff607230 */ /* 0x000fe40000004100 */
[----:B------:R-:W-:Y:S01]  /*1030*/  FADD.FTZ R109, -R92, R226 ;  /* 0x000000e25c6d7221 */ /* 0x000fe20000010100 */
[----:B------:R-:W-:Y:S01]  /*1040*/  FADD.FTZ R102, RZ, R241 ;  /* 0x000000f1ff667221 */ /* 0x000fe20000010000 */
[----:B------:R-:W-:Y:S02]  /*1050*/  HADD2.F32 R221, -RZ, R98.H0_H0 ;  /* 0x20000062ffdd7230 */ /* 0x000fe40000004100 */
[----:B------:R-:W-:-:S02]  /*1060*/  HADD2.F32 R86, -RZ, R106.H0_H0 ;  /* 0x2000006aff567230 */ /* 0x000fc40000004100 */
[----:B------:R-:W-:Y:S02]  /*1070*/  HADD2.F32 R89, -RZ, R106.H1_H1 ;  /* 0x3000006aff597230 */ /* 0x000fe40000004100 */
[--C-:B------:R-:W-:Y:S02]  /*1080*/  HADD2.F32 R88, -RZ, R107.reuse.H0_H0 ;  /* 0x2000006bff587230 */ /* 0x100fe40000004100 */
[----:B------:R-:W-:Y:S02]  /*1090*/  HADD2.F32 R90, -RZ, R107.H1_H1 ;  /* 0x3000006bff5a7230 */ /* 0x000fe40000004100 */
[----:B------:R-:W-:Y:S01]  /*10a0*/  FMUL.FTZ R109, R109, UR9 ;  /* 0x000000096d6d7c20 */ /* 0x000fe20008410000 */
[----:B------:R-:W-:Y:S02]  /*10b0*/  HADD2.F32 R98, -RZ, R98.H1_H1 ;  /* 0x30000062ff627230 */ /* 0x000fe40000004100 */
[----:B------:R-:W-:Y:S01]  /*10c0*/  FMUL.FTZ R220, R209, UR9 ;  /* 0x00000009d1dc7c20 */ /* 0x000fe20008410000 */
[----:B0-----:R-:W-:-:S04]  /*10d0*/  @P0 IMAD.WIDE.U32 R106, R178, 0x10, R94 ;  /* 0x00000010b26a0825 */ /* 0x001fc800078e005e */
[--C-:B------:R-:W-:Y:S02]  /*10e0*/  HADD2.F32 R93, -RZ, R111.reuse.H0_H0 ;  /* 0x2000006fff5d7230 */ /* 0x100fe40000004100 */
[----:B------:R-:W-:Y:S02]  /*10f0*/  HADD2.F32 R85, -RZ, R111.H1_H1 ;  /* 0x3000006fff557230 */ /* 0x000fe40000004100 */
[----:B------:R-:W-:Y:S01]  /*1100*/  FADD.FTZ R111, -R92, R224 ;  /* 0x000000e05c6f7221 */ /* 0x000fe20000010100 */
[--C-:B------:R-:W-:Y:S02]  /*1110*/  HADD2.F32 R203, -RZ, R105.reuse.H0_H0 ;  /* 0x20000069ffcb7230 */ /* 0x100fe40000004100 */
[----:B------:R-:W-:Y:S02]  /*1120*/  HADD2.F32 R87, -RZ, R105.H1_H1 ;  /* 0x30000069ff577230 */ /* 0x000fe40000004100 */
[----:B------:R-:W-:Y:S01]  /*1130*/  FADD.FTZ R105, R239, R102 ;  /* 0x00000066ef697221 */ /* 0x000fe20000010000 */
[----:B------:R-:W-:-:S02]  /*1140*/  HADD2.F32 R95, -RZ, R110.H0_H0 ;  /* 0x2000006eff5f7230 */ /* 0x000fc40000004100 */
[----:B------:R-:W-:Y:S02]  /*1150*/  HADD2.F32 R94, -RZ, R110.H1_H1 ;  /* 0x3000006eff5e7230 */ /* 0x000fe40000004100 */
[----:B------:R-:W-:Y:S01]  /*1160*/  FMUL.FTZ R110, R196, R216 ;  /* 0x000000d8c46e7220 */ /* 0x000fe20000410000 */
[----:B------:R-:W-:Y:S01]  /*1170*/  FADD.FTZ R232, -R92, R232 ;  /* 0x000000e85ce87221 */ /* 0x000fe20000010100 */
[----:B------:R-:W-:Y:S01]  /*1180*/  FADD.FTZ R126, R231, R126 ;  /* 0x0000007ee77e7221 */ /* 0x000fe20000010000 */
[----:B------:R-:W-:Y:S01]  /*1190*/  FMUL.FTZ R111, R111, UR9 ;  /* 0x000000096f6f7c20 */ /* 0x000fe20008410000 */
[-C--:B------:R-:W-:Y:S01]  /*11a0*/  FFMA.FTZ R127, R109, R231.reuse, R127 ;  /* 0x000000e76d7f7223 */ /* 0x080fe2000001007f */
[----:B------:R-:W-:Y:S01]  /*11b0*/  FADD.FTZ R30, R98, R30 ;  /* 0x0000001e621e7221 */ /* 0x000fe20000010000 */
[-C--:B------:R-:W-:Y:S01]  /*11c0*/  FFMA.FTZ R6, R220, R98.reuse, R6 ;  /* 0x00000062dc067223 */ /* 0x080fe20000010006 */
[----:B------:R-:W-:Y:S01]  /*11d0*/  FMUL.FTZ R219, R185, R98 ;  /* 0x00000062b9db7220 */ /* 0x000fe20000410000 */
[----:B------:R-:W-:Y:S01]  /*11e0*/  FMUL.FTZ R231, R195, R231 ;  /* 0x000000e7c3e77220 */ /* 0x000fe20000410000 */
[----:B------:R-:W-:Y:S01]  /*11f0*/  FADD.FTZ R98, R110, R105 ;  /* 0x000000696e627221 */ /* 0x000fe20000010000 */
[----:B------:R-:W-:Y:S01]  /*1200*/  FADD.FTZ R230, -R92, R230 ;  /* 0x000000e65ce67221 */ /* 0x000fe20000010100 */
[----:B------:R-:W-:Y:S01]  /*1210*/  FADD.FTZ R124, R233, R124 ;  /* 0x0000007ce97c7221 */ /* 0x000fe20000010000 */
[----:B------:R-:W-:Y:S01]  /*1220*/  FMUL.FTZ R232, R232, UR9 ;  /* 0x00000009e8e87c20 */ /* 0x000fe20008410000 */
[-C--:B------:R-:W-:Y:S01]  /*1230*/  FFMA.FTZ R125, R111, R233.reuse, R125 ;  /* 0x000000e96f7d7223 */ /* 0x080fe2000001007d */
[----:B------:R-:W-:Y:S01]  /*1240*/  FMUL.FTZ R233, R194, R233 ;  /* 0x000000e9c2e97220 */ /* 0x000fe20000410000 */
[----:B------:R-:W-:Y:S01]  /*1250*/  FADD.FTZ R98, R231, R98 ;  /* 0x00000062e7627221 */ /* 0x000fe20000010000 */
[----:B------:R-:W-:-:S02]  /*1260*/  HADD2.F32 R237, -RZ, R91.H0_H0 ;  /* 0x2000005bffed7230 */ /* 0x000fc40000004100 */
[----:B------:R-:W-:Y:S01]  /*1270*/  FADD.FTZ R228, -R92, R228 ;  /* 0x000000e45ce47221 */ /* 0x000fe20000010100 */
[----:B------:R-:W-:Y:S01]  /*1280*/  FADD.FTZ R122, R235, R122 ;  /* 0x0000007aeb7a7221 */ /* 0x000fe20000010000 */
[----:B------:R-:W-:Y:S01]  /*1290*/  FMUL.FTZ R234, R230, UR9 ;  /* 0x00000009e6ea7c20 */ /* 0x000fe20008410000 */
[-C--:B------:R-:W-:Y:S01]  /*12a0*/  FFMA.FTZ R123, R232, R235.reuse, R123 ;  /* 0x000000ebe87b7223 */ /* 0x080fe2000001007b */
[----:B------:R-:W-:Y:S01]  /*12b0*/  FMUL.FTZ R235, R193, R235 ;  /* 0x000000ebc1eb7220 */ /* 0x000fe20000410000 */
[----:B------:R-:W-:Y:S01]  /*12c0*/  FADD.FTZ R98, R233, R98 ;  /* 0x00000062e9627221 */ /* 0x000fe20000010000 */
[----:B------:R-:W-:Y:S02]  /*12d0*/  HADD2.F32 R238, -RZ, R91.H1_H1 ;  /* 0x3000005bffee7230 */ /* 0x000fe40000004100 */
[----:B------:R-:W-:Y:S01]  /*12e0*/  FADD.FTZ R120, R237, R120 ;  /* 0x00000078ed787221 */ /* 0x000fe20000010000 */
[----:B------:R-:W-:Y:S01]  /*12f0*/  FMUL.FTZ R236, R228, UR9 ;  /* 0x00000009e4ec7c20 */ /* 0x000fe20008410000 */
[-C--:B------:R-:W-:Y:S01]  /*1300*/  FFMA.FTZ R121, R234, R237.reuse, R121 ;  /* 0x000000edea797223 */ /* 0x080fe20000010079 */
[----:B------:R-:W-:Y:S01]  /*1310*/  FADD.FTZ R202, -R92, R202 ;  /* 0x000000ca5cca7221 */ /* 0x000fe20000010100 */
[----:B------:R-:W-:Y:S01]  /*1320*/  FMUL.FTZ R237, R192, R237 ;  /* 0x000000edc0ed7220 */ /* 0x000fe20000410000 */
[----:B------:R-:W-:Y:S01]  /*1330*/  FADD.FTZ R98, R235, R98 ;  /* 0x00000062eb627221 */ /* 0x000fe20000010000 */
[--C-:B------:R-:W-:Y:S01]  /*1340*/  HADD2.F32 R217, -RZ, R99.reuse.H0_H0 ;  /* 0x20000063ffd97230 */ /* 0x100fe20000004100 */
[----:B------:R0:W5:Y:S01]  /*1350*/  @P0 LDG.E.128 R76, desc[UR10][R106.64] ;  /* 0x0000000a6a4c0981 */ /* 0x000162000c1e1d00 */
[----:B------:R-:W-:-:S02]  /*1360*/  HADD2.F32 R218, -RZ, R99.H1_H1 ;  /* 0x30000063ffda7230 */ /* 0x000fc40000004100 */
[--C-:B------:R-:W-:Y:S02]  /*1370*/  HADD2.F32 R91, -RZ, R101.reuse.H0_H0 ;  /* 0x20000065ff5b7230 */ /* 0x100fe40000004100 */
[----:B------:R-:W-:Y:S02]  /*1380*/  HADD2.F32 R214, -RZ, R101.H1_H1 ;  /* 0x30000065ffd67230 */ /* 0x000fe40000004100 */
[----:B------:R-:W-:Y:S01]  /*1390*/  FADD.FTZ R118, R238, R118 ;  /* 0x00000076ee767221 */ /* 0x000fe20000010000 */
[--C-:B------:R-:W-:Y:S02]  /*13a0*/  HADD2.F32 R101, -RZ, R108.reuse.H0_H0 ;  /* 0x2000006cff657230 */ /* 0x100fe40000004100 */
[-C--:B------:R-:W-:Y:S01]  /*13b0*/  FFMA.FTZ R119, R236, R238.reuse, R119 ;  /* 0x000000eeec777223 */ /* 0x080fe20000010077 */
[----:B------:R-:W-:Y:S02]  /*13c0*/  HADD2.F32 R99, -RZ, R108.H1_H1 ;  /* 0x3000006cff637230 */ /* 0x000fe40000004100 */
[C---:B------:R-:W-:Y:S01]  /*13d0*/  FADD.FTZ R108, -R92.reuse, R222 ;  /* 0x000000de5c6c7221 */ /* 0x040fe20000010100 */
[----:B------:R-:W-:Y:S01]  /*13e0*/  FADD.FTZ R204, -R92, R204 ;  /* 0x000000cc5ccc7221 */ /* 0x000fe20000010100 */
[----:B------:R-:W-:Y:S01]  /*13f0*/  FMUL.FTZ R230, R202, UR9 ;  /* 0x00000009cae67c20 */ /* 0x000fe20008410000 */
[----:B------:R-:W-:Y:S01]  /*1400*/  FFMA.FTZ R105, R242, R241, RZ ;  /* 0x000000f1f2697223 */ /* 0x000fe200000100ff */
[----:B------:R-:W-:Y:S01]  /*1410*/  FMUL.FTZ R238, R191, R238 ;  /* 0x000000eebfee7220 */ /* 0x000fe20000410000 */
[----:B0-----:R-:W-:Y:S01]  /*1420*/  FADD.FTZ R107, R237, R98 ;  /* 0x00000062ed6b7221 */ /* 0x001fe20000010000 */
[----:B------:R-:W-:Y:S01]  /*1430*/  FMUL.FTZ R108, R108, UR9 ;  /* 0x000000096c6c7c20 */ /* 0x000fe20008410000 */
[----:B------:R-:W-:Y:S01]  /*1440*/  FADD.FTZ R205, -R92, R205 ;  /* 0x000000cd5ccd7221 */ /* 0x000fe20000010100 */
[----:B------:R-:W-:Y:S01]  /*1450*/  FADD.FTZ R25, R229, R25 ;  /* 0x00000019e5197221 */ /* 0x000fe20000010000 */
[----:B------:R-:W-:Y:S01]  /*1460*/  FMUL.FTZ R228, R204, UR9 ;  /* 0x00000009cce47c20 */ /* 0x000fe20008410000 */
[----:B------:R-:W-:Y:S01]  /*1470*/  FFMA.FTZ R0, R230, R229, R0 ;  /* 0x000000e5e6007223 */ /* 0x000fe20000010000 */
[----:B------:R-:W-:Y:S01]  /*1480*/  FFMA.FTZ R105, R240, R239, R105 ;  /* 0x000000eff0697223 */ /* 0x000fe20000010069 */
[----:B------:R-:W-:Y:S01]  /*1490*/  FMUL.FTZ R229, R190, R229 ;  /* 0x000000e5bee57220 */ /* 0x000fe20000410000 */
[----:B------:R-:W-:Y:S01]  /*14a0*/  FADD.FTZ R102, R238, R107 ;  /* 0x0000006bee667221 */ /* 0x000fe20000010000 */
[----:B------:R-:W-:Y:S01]  /*14b0*/  FADD.FTZ R206, -R92, R206 ;  /* 0x000000ce5cce7221 */ /* 0x000fe20000010100 */
[----:B------:R-:W-:Y:S01]  /*14c0*/  FADD.FTZ R26, R227, R26 ;  /* 0x0000001ae31a7221 */ /* 0x000fe20000010000 */
[----:B------:R-:W-:Y:S01]  /*14d0*/  FMUL.FTZ R226, R205, UR9 ;  /* 0x00000009cde27c20 */ /* 0x000fe20008410000 */
[----:B------:R-:W-:Y:S01]  /*14e0*/  FFMA.FTZ R2, R228, R227, R2 ;  /* 0x000000e3e4027223 */ /* 0x000fe20000010002 */
[----:B------:R-:W-:Y:S01]  /*14f0*/  FFMA.FTZ R98, R108, R110, R105 ;  /* 0x0000006e6c627223 */ /* 0x000fe20000010069 */
[----:B------:R-:W-:-:S02]  /*1500*/  HADD2.F32 R84, -RZ, R100.H0_H0 ;  /* 0x20000064ff547230 */ /* 0x000fc40000004100 */
[----:B------:R-:W-:Y:S01]  /*1510*/  FMUL.FTZ R227, R189, R227 ;  /* 0x000000e3bde37220 */ /* 0x000fe20000410000 */
[--C-:B------:R-:W-:Y:S02]  /*1520*/  HADD2.F32 R211, -RZ, R103.reuse.H0_H0 ;  /* 0x20000067ffd37230 */ /* 0x100fe40000004100 */
[----:B------:R-:W-:Y:S01]  /*1530*/  FADD.FTZ R102, R229, R102 ;  /* 0x00000066e5667221 */ /* 0x000fe20000010000 */
[----:B------:R-:W-:Y:S02]  /*1540*/  HADD2.F32 R103, -RZ, R103.H1_H1 ;  /* 0x30000067ff677230 */ /* 0x000fe40000004100 */
[----:B------:R-:W-:Y:S01]  /*1550*/  FADD.FTZ R207, -R92, R207 ;  /* 0x000000cf5ccf7221 */ /* 0x000fe20000010100 */
[----:B------:R-:W-:Y:S01]  /*1560*/  FADD.FTZ R27, R225, R27 ;  /* 0x0000001be11b7221 */ /* 0x000fe20000010000 */
[----:B------:R-:W-:Y:S01]  /*1570*/  FMUL.FTZ R224, R206, UR9 ;  /* 0x00000009cee07c20 */ /* 0x000fe20008410000 */
[----:B------:R-:W-:Y:S01]  /*1580*/  FFMA.FTZ R3, R226, R225, R3 ;  /* 0x000000e1e2037223 */ /* 0x000fe20000010003 */
[----:B------:R-:W-:Y:S01]  /*1590*/  FFMA.FTZ R98, R109, R231, R98 ;  /* 0x000000e76d627223 */ /* 0x000fe20000010062 */
[----:B------:R-:W-:Y:S01]  /*15a0*/  FMUL.FTZ R225, R188, R225 ;  /* 0x000000e1bce17220 */ /* 0x000fe20000410000 */
[----:B------:R-:W-:Y:S01]  /*15b0*/  FADD.FTZ R102, R227, R102 ;  /* 0x00000066e3667221 */ /* 0x000fe20000010000 */
[C---:B------:R-:W-:Y:S01]  /*15c0*/  FADD.FTZ R209, -R92.reuse, R84 ;  /* 0x000000545cd17221 */ /* 0x040fe20000010100 */
        /* <DEDUP_REMOVED lines=9> */
[----:B------:R-:W-:Y:S01]  /*1660*/  FFMA.FTZ R5, R222, R221, R5 ;  /* 0x000000ddde057223 */ /* 0x000fe20000010005 */
[----:B------:R-:W-:Y:S01]  /*1670*/  FFMA.FTZ R103, R232, R235, R103 ;  /* 0x000000ebe8677223 */ /* 0x000fe20000010067 */
[----:B------:R-:W-:Y:S01]  /*1680*/  FMUL.FTZ R221, R186, R221 ;  /* 0x000000ddbadd7220 */ /* 0x000fe20000410000 */
[----:B------:R-:W-:Y:S01]  /*1690*/  FADD.FTZ R102, R223, R102 ;  /* 0x00000066df667221 */ /* 0x000fe20000010000 */
[----:B------:R-:W-:Y:S01]  /*16a0*/  FADD.FTZ R128, R216, R128 ;  /* 0x00000080d8807221 */ /* 0x000fe20000010000 */
[----:B------:R-:W-:Y:S01]  /*16b0*/  FFMA.FTZ R129, R108, R216, R129 ;  /* 0x000000d86c817223 */ /* 0x000fe20000010081 */
[----:B------:R-:W-:Y:S01]  /*16c0*/  FADD.FTZ R216, -R92, R215 ;  /* 0x000000d75cd87221 */ /* 0x000fe20000010100 */
[----:B------:R-:W-:Y:S01]  /*16d0*/  FMUL.FTZ R215, R210, UR9 ;  /* 0x00000009d2d77c20 */ /* 0x000fe20008410000 */
[----:B------:R-:W-:Y:S01]  /*16e0*/  FFMA.FTZ R103, R234, R237, R103 ;  /* 0x000000edea677223 */ /* 0x000fe20000010067 */
[----:B------:R-:W-:Y:S01]  /*16f0*/  FADD.FTZ R102, R221, R102 ;  /* 0x00000066dd667221 */ /* 0x000fe20000010000 */
[----:B------:R-:W-:Y:S01]  /*1700*/  FADD.FTZ R31, R217, R31 ;  /* 0x0000001fd91f7221 */ /* 0x000fe20000010000 */
[----:B------:R-:W-:Y:S01]  /*1710*/  FMUL.FTZ R216, R216, UR9 ;  /* 0x00000009d8d87c20 */ /* 0x000fe20008410000 */
[-C--:B------:R-:W-:Y:S01]  /*1720*/  FFMA.FTZ R7, R215, R217.reuse, R7 ;  /* 0x000000d9d7077223 */ /* 0x080fe20000010007 */
[----:B------:R-:W-:Y:S01]  /*1730*/  FADD.FTZ R91, -R92, R91 ;  /* 0x0000005b5c5b7221 */ /* 0x000fe20000010100 */
[----:B------:R-:W-:Y:S01]  /*1740*/  FFMA.FTZ R103, R236, R238, R103 ;  /* 0x000000eeec677223 */ /* 0x000fe20000010067 */
[----:B------:R-:W-:Y:S01]  /*1750*/  FMUL.FTZ R217, R184, R217 ;  /* 0x000000d9b8d97220 */ /* 0x000fe20000410000 */
[----:B------:R-:W-:Y:S01]  /*1760*/  FADD.FTZ R102, R219, R102 ;  /* 0x00000066db667221 */ /* 0x000fe20000010000 */
[----:B------:R-:W-:-:S02]  /*1770*/  HADD2.F32 R208, -RZ, R104.H0_H0 ;  /* 0x20000068ffd07230 */ /* 0x000fc40000004100 */
[----:B------:R-:W-:Y:S01]  /*1780*/  FADD.FTZ R32, R218, R32 ;  /* 0x00000020da207221 */ /* 0x000fe20000010000 */
[-C--:B------:R-:W-:Y:S01]  /*1790*/  FFMA.FTZ R8, R216, R218.reuse, R8 ;  /* 0x000000dad8087223 */ /* 0x080fe20000010008 */
[----:B------:R-:W-:Y:S01]  /*17a0*/  FMUL.FTZ R209, R209, UR9 ;  /* 0x00000009d1d17c20 */ /* 0x000fe20008410000 */
[----:B------:R-:W-:Y:S01]  /*17b0*/  FMUL.FTZ R202, R91, UR9 ;  /* 0x000000095bca7c20 */ /* 0x000fe20008410000 */
[----:B------:R-:W-:Y:S01]  /*17c0*/  FFMA.FTZ R103, R230, R229, R103 ;  /* 0x000000e5e6677223 */ /* 0x000fe20000010067 */
[----:B------:R-:W-:Y:S01]  /*17d0*/  FMUL.FTZ R218, R183, R218 ;  /* 0x000000dab7da7220 */ /* 0x000fe20000410000 */
[----:B------:R-:W-:Y:S01]  /*17e0*/  FADD.FTZ R91, R217, R102 ;  /* 0x00000066d95b7221 */ /* 0x000fe20000010000 */
[----:B------:R-:W-:Y:S02]  /*17f0*/  HADD2.F32 R104, -RZ, R104.H1_H1 ;  /* 0x30000068ff687230 */ /* 0x000fe40000004100 */
[----:B------:R-:W-:Y:S01]  /*1800*/  FADD.FTZ R33, R208, R33 ;  /* 0x00000021d0217221 */ /* 0x000fe20000010000 */
[-C--:B------:R-:W-:Y:S01]  /*1810*/  FFMA.FTZ R9, R209, R208.reuse, R9 ;  /* 0x000000d0d1097223 */ /* 0x080fe20000010009 */
[----:B------:R-:W-:Y:S01]  /*1820*/  FFMA.FTZ R103, R228, R227, R103 ;  /* 0x000000e3e4677223 */ /* 0x000fe20000010067 */
[----:B------:R-:W-:Y:S01]  /*1830*/  FMUL.FTZ R208, R182, R208 ;  /* 0x000000d0b6d07220 */ /* 0x000fe20000410000 */
[----:B------:R-:W-:Y:S01]  /*1840*/  FADD.FTZ R91, R218, R91 ;  /* 0x0000005bda5b7221 */ /* 0x000fe20000010000 */
[----:B------:R-:W-:Y:S01]  /*1850*/  FMUL.FTZ R206, R181, R104 ;  /* 0x00000068b5ce7220 */ /* 0x000fe20000410000 */
[----:B------:R-:W-:-:S02]  /*1860*/  FFMA.FTZ R103, R226, R225, R103 ;  /* 0x000000e1e2677223 */ /* 0x000fc40000010067 */
[----:B------:R-:W-:Y:S01]  /*1870*/  FADD.FTZ R91, R208, R91 ;  /* 0x0000005bd05b7221 */ /* 0x000fe20000010000 */
[----:B------:R-:W-:Y:S02]  /*1880*/  HADD2.F32 R100, -RZ, R100.H1_H1 ;  /* 0x30000064ff647230 */ /* 0x000fe40000004100 */
[----:B------:R-:W-:Y:S01]  /*1890*/  FADD.FTZ R35, R203, R35 ;  /* 0x00000023cb237221 */ /* 0x000fe20000010000 */
[----:B------:R-:W-:Y:S01]  /*18a0*/  FFMA.FTZ R11, R202, R203, R11 ;  /* 0x000000cbca0b7223 */ /* 0x000fe2000001000b */
[----:B------:R-:W-:Y:S01]  /*18b0*/  FFMA.FTZ R103, R224, R223, R103 ;  /* 0x000000dfe0677223 */ /* 0x000fe20000010067 */
[----:B------:R-:W-:Y:S01]  /*18c0*/  FMUL.FTZ R203, R180, R203 ;  /* 0x000000cbb4cb7220 */ /* 0x000fe20000410000 */
[----:B------:R-:W-:Y:S01]  /*18d0*/  FADD.FTZ R98, R206, R91 ;  /* 0x0000005bce627221 */ /* 0x000fe20000010000 */
[----:B------:R-:W-:Y:S01]  /*18e0*/  FADD.FTZ R100, -R92, R100 ;  /* 0x000000645c647221 */ /* 0x000fe20000010100 */
[----:B------:R-:W-:Y:S01]  /*18f0*/  FFMA.FTZ R103, R222, R221, R103 ;  /* 0x000000ddde677223 */ /* 0x000fe20000010067 */
[----:B------:R-:W-:Y:S01]  /*1900*/  FMUL.FTZ R204, R179, R87 ;  /* 0x00000057b3cc7220 */ /* 0x000fe20000410000 */
[----:B------:R-:W-:Y:S01]  /*1910*/  FADD.FTZ R91, R203, R98 ;  /* 0x00000062cb5b7221 */ /* 0x000fe20000010000 */
[----:B------:R-:W-:Y:S01]  /*1920*/  FMUL.FTZ R207, R100, UR9 ;  /* 0x0000000964cf7c20 */ /* 0x000fe20008410000 */
[----:B------:R-:W-:Y:S01]  /*1930*/  FFMA.FTZ R98, R220, R219, R103 ;  /* 0x000000dbdc627223 */ /* 0x000fe20000010067 */
[----:B------:R-:W-:Y:S01]  /*1940*/  FMUL.FTZ R205, R165, R86 ;  /* 0x00000056a5cd7220 */ /* 0x000fe20000410000 */
[----:B------:R-:W-:Y:S01]  /*1950*/  FADD.FTZ R100, R204, R91 ;  /* 0x0000005bcc647221 */ /* 0x000fe20000010000 */
        /* <DEDUP_REMOVED lines=12> */
[----:B------:R-:W-:Y:S01]  /*1a20*/  FFMA.FTZ R85, R215, R217, R98 ;  /* 0x000000d9d7557223 */ /* 0x000fe20000010062 */
[----:B------:R-:W-:Y:S01]  /*1a30*/  FADD.FTZ R91, R205, R100 ;  /* 0x00000064cd5b7221 */ /* 0x000fe20000010000 */
[----:B------:R-:W-:Y:S01]  /*1a40*/  FMUL.FTZ R210, R166, R89 ;  /* 0x00000059a6d27220 */ /* 0x000fe20000410000 */
[----:B------:R-:W-:-:S02]  /*1a50*/  HADD2.F32 R244, -RZ, R113.H0_H0 ;  /* 0x20000071fff47230 */ /* 0x000fc40000004100 */
[----:B------:R-:W-:Y:S01]  /*1a60*/  FFMA.FTZ R98, R216, R218, R85 ;  /* 0x000000dad8627223 */ /* 0x000fe20000010055 */
[----:B------:R-:W-:Y:S02]  /*1a70*/  HADD2.F32 R246, -RZ, R113.H1_H1 ;  /* 0x30000071fff67230 */ /* 0x000fe40000004100 */
[----:B------:R-:W-:Y:S01]  /*1a80*/  FADD.FTZ R100, R210, R91 ;  /* 0x0000005bd2647221 */ /* 0x000fe20000010000 */
[----:B------:R-:W-:Y:S01]  /*1a90*/  FMUL.FTZ R113, R167, R88 ;  /* 0x00000058a7717220 */ /* 0x000fe20000410000 */
[----:B------:R-:W-:Y:S02]  /*1aa0*/  HADD2.F32 R243, -RZ, R112.H0_H0 ;  /* 0x20000070fff37230 */ /* 0x000fe40000004100 */
[----:B------:R-:W-:Y:S01]  /*1ab0*/  FFMA.FTZ R98, R209, R208, R98 ;  /* 0x000000d0d1627223 */ /* 0x000fe20000010062 */
[--C-:B------:R-:W-:Y:S02]  /*1ac0*/  HADD2.F32 R245, -RZ, R114.reuse.H0_H0 ;  /* 0x20000072fff57230 */ /* 0x100fe40000004100 */
[----:B------:R-:W-:Y:S01]  /*1ad0*/  FADD.FTZ R91, R113, R100 ;  /* 0x00000064715b7221 */ /* 0x000fe20000010000 */
[----:B------:R-:W-:-:S02]  /*1ae0*/  HADD2.F32 R248, -RZ, R114.H1_H1 ;  /* 0x30000072fff87230 */ /* 0x000fc40000004100 */
[----:B------:R-:W-:Y:S01]  /*1af0*/  FMUL.FTZ R114, R168, R90 ;  /* 0x0000005aa8727220 */ /* 0x000fe20000410000 */
[----:B------:R-:W-:Y:S02]  /*1b00*/  HADD2.F32 R112, -RZ, R112.H1_H1 ;  /* 0x30000070ff707230 */ /* 0x000fe40000004100 */
        /* <DEDUP_REMOVED lines=8> */
[----:B------:R-:W-:Y:S01]  /*1b90*/  FFMA.FTZ R98, R214, R204, R85 ;  /* 0x000000ccd6627223 */ /* 0x000fe20000010055 */
[----:B------:R-:W-:Y:S01]  /*1ba0*/  FMUL.FTZ R105, R171, R244 ;  /* 0x000000f4ab697220 */ /* 0x000fe20000410000 */
[----:B------:R-:W-:Y:S01]  /*1bb0*/  FADD.FTZ R100, R91, R106 ;  /* 0x0000006a5b647221 */ /* 0x000fe20000010000 */
[----:B------:R-:W-:Y:S01]  /*1bc0*/  FADD.FTZ R34, R104, R34 ;  /* 0x0000002268227221 */ /* 0x000fe20000010000 */
[----:B------:R-:W-:Y:S01]  /*1bd0*/  FFMA.FTZ R10, R207, R104, R10 ;  /* 0x00000068cf0a7223 */ /* 0x000fe2000001000a */
[----:B------:R-:W-:Y:S01]  /*1be0*/  FMUL.FTZ R212, R212, UR9 ;  /* 0x00000009d4d47c20 */ /* 0x000fe20008410000 */
[----:B------:R-:W-:Y:S01]  /*1bf0*/  FFMA.FTZ R85, R213, R205, R98 ;  /* 0x000000cdd5557223 */ /* 0x000fe20000010062 */
[----:B------:R-:W-:Y:S01]  /*1c00*/  FADD.FTZ R91, R100, R105 ;  /* 0x00000069645b7221 */ /* 0x000fe20000010000 */
[----:B------:R-:W-:Y:S01]  /*1c10*/  FMUL.FTZ R104, R172, R246 ;  /* 0x000000f6ac687220 */ /* 0x000fe20000410000 */
[----:B------:R-:W-:Y:S01]  /*1c20*/  FMUL.FTZ R211, R211, UR9 ;  /* 0x00000009d3d37c20 */ /* 0x000fe20008410000 */
[----:B------:R-:W-:Y:S01]  /*1c30*/  FFMA.FTZ R98, R212, R210, R85 ;  /* 0x000000d2d4627223 */ /* 0x000fe20000010055 */
[----:B------:R-:W-:Y:S01]  /*1c40*/  FMUL.FTZ R103, R173, R245 ;  /* 0x000000f5ad677220 */ /* 0x000fe20000410000 */
[----:B------:R-:W-:Y:S01]  /*1c50*/  FADD.FTZ R100, R91, R104 ;  /* 0x000000685b647221 */ /* 0x000fe20000010000 */
[----:B------:R-:W-:-:S02]  /*1c60*/  HADD2.F32 R247, -RZ, R115.H0_H0 ;  /* 0x20000073fff77230 */ /* 0x000fc40000004100 */
[----:B------:R-:W-:Y:S01]  /*1c70*/  FFMA.FTZ R98, R211, R113, R98 ;  /* 0x00000071d3627223 */ /* 0x000fe20000010062 */
[----:B------:R-:W-:Y:S02]  /*1c80*/  HADD2.F32 R249, -RZ, R115.H1_H1 ;  /* 0x30000073fff97230 */ /* 0x000fe40000004100 */
[----:B------:R-:W-:Y:S01]  /*1c90*/  FMUL.FTZ R115, R84, UR9 ;  /* 0x0000000954737c20 */ /* 0x000fe20008410000 */
[----:B------:R-:W-:Y:S01]  /*1ca0*/  FADD.FTZ R85, R100, R103 ;  /* 0x0000006764557221 */ /* 0x000fe20000010000 */
[----:B------:R-:W-:Y:S01]  /*1cb0*/  FMUL.FTZ R102, R174, R248 ;  /* 0x000000f8ae667220 */ /* 0x000fe20000410000 */
[----:B------:R-:W-:Y:S01]  /*1cc0*/  FMUL.FTZ R101, R101, UR9 ;  /* 0x0000000965657c20 */ /* 0x000fe20008410000 */
[----:B------:R-:W-:Y:S01]  /*1cd0*/  FFMA.FTZ R84, R115, R114, R98 ;  /* 0x0000007273547223 */ /* 0x000fe20000010062 */
[----:B------:R-:W-:Y:S01]  /*1ce0*/  FMUL.FTZ R100, R175, R247 ;  /* 0x000000f7af647220 */ /* 0x000fe20000410000 */
[----:B------:R-:W-:Y:S01]  /*1cf0*/  FADD.FTZ R85, R85, R102 ;  /* 0x0000006655557221 */ /* 0x000fe20000010000 */
[----:B------:R-:W-:Y:S01]  /*1d00*/  FMUL.FTZ R99, R99, UR9 ;  /* 0x0000000963637c20 */ /* 0x000fe20008410000 */
[----:B------:R-:W-:Y:S01]  /*1d10*/  FFMA.FTZ R84, R101, R107, R84 ;  /* 0x0000006b65547223 */ /* 0x000fe20000010054 */
[----:B------:R-:W-:Y:S01]  /*1d20*/  FMUL.FTZ R98, R176, R249 ;  /* 0x000000f9b0627220 */ /* 0x000fe20000410000 */
[----:B------:R-:W-:-:S02]  /*1d30*/  FADD.FTZ R85, R85, R100 ;  /* 0x0000006455557221 */ /* 0x000fc40000010000 */
[----:B------:R-:W-:Y:S01]  /*1d40*/  FFMA.FTZ R250, R99, R106, R84 ;  /* 0x0000006a63fa7223 */ /* 0x000fe20000010054 */
[----:B------:R-:W-:Y:S01]  /*1d50*/  FMUL.FTZ R97, R97, UR9 ;  /* 0x0000000961617c20 */ /* 0x000fe20008410000 */
[----:B------:R-:W-:Y:S01]  /*1d60*/  FADD.FTZ R84, R85, R98 ;  /* 0x0000006255547221 */ /* 0x000fe20000010000 */
[----:B------:R-:W-:Y:S02]  /*1d70*/  FMUL.FTZ R96, R96, UR9 ;  /* 0x0000000960607c20 */ /* 0x000fe40008410000 */
[----:B------:R-:W-:Y:S02]  /*1d80*/  FFMA.FTZ R91, R97, R105, R250 ;  /* 0x00000069615b7223 */ /* 0x000fe400000100fa */
[----:B------:R-:W0:Y:S01]  /*1d90*/  SHFL.DOWN PT, R85, R84, 0x10, 0x1f ;  /* 0x0a001f0054557f89 */ /* 0x000e2200000e0000 */
[----:B------:R-:W-:Y:S01]  /*1da0*/  FMUL.FTZ R95, R95, UR9 ;  /* 0x000000095f5f7c20 */ /* 0x000fe20008410000 */
        /* <DEDUP_REMOVED lines=23> */
[----:B------:R-:W-:Y:S01]  /*1f20*/  LOP3.LUT P0, RZ, R117, 0x1f, RZ, 0xc0, !PT ;  /* 0x0000001f75ff7812 */ /* 0x000fe2000780c0ff */
[----:B0-----:R-:W-:Y:S01]  /*1f30*/  FADD.FTZ R91, R252, R91 ;  /* 0x0000005bfc5b7221 */ /* 0x001fe20000010000 */
[----:B-1----:R-:W-:-:S04]  /*1f40*/  FADD.FTZ R84, R251, R85 ;  /* 0x00000055fb547221 */ /* 0x002fc80000010000 */
[----:B------:R-:W0:Y:S01]  /*1f50*/  SHFL.DOWN PT, R85, R91, 0x1, 0x1f ;  /* 0x08201f005b557f89 */ /* 0x000e2200000e0000 */
[----:B------:R-:W-:Y:S01]  /*1f60*/  UMOV UR7, 0x3f800000 ;  /* 0x3f80000000077882 */ /* 0x000fe20000000000 */
[----:B------:R-:W-:Y:S01]  /*1f70*/  @UP0 UMOV UR7, UR4 ;  /* 0x0000000400070c82 */ /* 0x000fe20008000000 */
[----:B------:R-:W-:Y:S01]  /*1f80*/  BSSY.RECONVERGENT B0, `(.L_x_1756) ;  /* 0x000000b000007945 */ /* 0x000fe20003800200 */
[----:B0-----:R-:W-:-:S03]  /*1f90*/  FADD.FTZ R85, R91, R85 ;  /* 0x000000555b557221 */ /* 0x001fc60000010000 */
[----:B------:R-:W-:Y:S05]  /*1fa0*/  @P0 BRA `(.L_x_1757) ;  /* 0x0000000000200947 */ /* 0x000fea0003800000 */
        /* <DEDUP_REMOVED lines=8> */
.L_x_1757:
[----:B------:R-:W-:Y:S05]  /*2030*/  BSYNC.RECONVERGENT B0 ;  /* 0x0000000000007941 */ /* 0x000fea0003800200 */
.L_x_1756:
[----:B------:R-:W1:Y:S08]  /*2040*/  S2UR UR5, SR_CgaCtaId ;  /* 0x00000000000579c3 */ /* 0x000e700000008800 */
[----:B------:R-:W-:Y:S01]  /*2050*/  BAR.SYNC.DEFER_BLOCKING 0x0 ;  /* 0x0000000000007b1d */ /* 0x000fe20000010000 */
[----:B------:R-:W-:Y:S01]  /*2060*/  FADD.FTZ R36, R87, R36 ;  /* 0x0000002457247221 */ /* 0x000fe20000010000 */
[----:B------:R-:W-:Y:S01]  /*2070*/  FFMA.FTZ R12, R214, R87, R12 ;  /* 0x00000057d60c7223 */ /* 0x000fe2000001000c */
[----:B------:R-:W-:Y:S01]  /*2080*/  FADD.FTZ R37, R86, R37 ;  /* 0x0000002556257221 */ /* 0x000fe20000010000 */
[----:B------:R-:W-:Y:S01]  /*2090*/  FFMA.FTZ R13, R213, R86, R13 ;  /* 0x00000056d50d7223 */ /* 0x000fe2000001000d */
[----:B------:R-:W-:Y:S01]  /*20a0*/  FADD.FTZ R38, R89, R38 ;  /* 0x0000002659267221 */ /* 0x000fe20000010000 */
[----:B------:R-:W-:Y:S01]  /*20b0*/  UMOV UR4, 0x400 ;  /* 0x0000040000047882 */ /* 0x000fe20000000000 */
[----:B------:R-:W-:Y:S01]  /*20c0*/  FFMA.FTZ R14, R212, R89, R14 ;  /* 0x00000059d40e7223 */ /* 0x000fe2000001000e */
[----:B------:R-:W-:Y:S01]  /*20d0*/  FADD.FTZ R39, R88, R39 ;  /* 0x0000002758277221 */ /* 0x000fe20000010000 */
[----:B------:R-:W-:Y:S01]  /*20e0*/  FFMA.FTZ R15, R211, R88, R15 ;  /* 0x00000058d30f7223 */ /* 0x000fe2000001000f */
[----:B------:R-:W-:Y:S01]  /*20f0*/  FADD.FTZ R40, R90, R40 ;  /* 0x000000285a287221 */ /* 0x000fe20000010000 */
[----:B------:R-:W-:Y:S01]  /*2100*/  FFMA.FTZ R16, R115, R90, R16 ;  /* 0x0000005a73107223 */ /* 0x000fe20000010010 */
[----:B------:R-:W-:Y:S01]  /*2110*/  UISETP.NE.U32.AND UP1, UPT, UR18, URZ, UPT ;  /* 0x000000ff1200728c */ /* 0x000fe2000bf25070 */
[----:B------:R-:W-:Y:S01]  /*2120*/  FADD.FTZ R42, R112, R42 ;  /* 0x0000002a702a7221 */ /* 0x000fe20000010000 */
[----:B------:R-:W-:Y:S01]  /*2130*/  FFMA.FTZ R18, R99, R112, R18 ;  /* 0x0000007063127223 */ /* 0x000fe20000010012 */
[----:B------:R-:W-:Y:S01]  /*2140*/  FADD.FTZ R41, R243, R41 ;  /* 0x00000029f3297221 */ /* 0x000fe20000010000 */
[----:B------:R-:W-:Y:S01]  /*2150*/  UISETP.NE.AND.EX UP1, UPT, UR19, URZ, UPT, UP1 ;  /* 0x000000ff1300728c */ /* 0x000fe2000bf25310 */
[----:B------:R-:W-:Y:S01]  /*2160*/  FFMA.FTZ R17, R101, R243, R17 ;  /* 0x000000f365117223 */ /* 0x000fe20000010011 */
[----:B------:R-:W-:Y:S01]  /*2170*/  FADD.FTZ R43, R244, R43 ;  /* 0x0000002bf42b7221 */ /* 0x000fe20000010000 */
[----:B------:R-:W-:Y:S01]  /*2180*/  FFMA.FTZ R19, R97, R244, R19 ;  /* 0x000000f461137223 */ /* 0x000fe20000010013 */
[----:B------:R-:W-:Y:S01]  /*2190*/  FADD.FTZ R44, R246, R44 ;  /* 0x0000002cf62c7221 */ /* 0x000fe20000010000 */
[----:B------:R-:W-:Y:S01]  /*21a0*/  FFMA.FTZ R20, R96, R246, R20 ;  /* 0x000000f660147223 */ /* 0x000fe20000010014 */
[----:B------:R-:W-:Y:S01]  /*21b0*/  FADD.FTZ R45, R245, R45 ;  /* 0x0000002df52d7221 */ /* 0x000fe20000010000 */
[----:B-1----:R-:W-:Y:S01]  /*21c0*/  ULEA UR4, UR5, UR4, 0x18 ;  /* 0x0000000405047291 */ /* 0x002fe2000f8ec0ff */
[----:B------:R-:W-:Y:S01]  /*21d0*/  FFMA.FTZ R21, R95, R245, R21 ;  /* 0x000000f55f157223 */ /* 0x000fe20000010015 */
[----:B------:R-:W-:Y:S01]  /*21e0*/  FADD.FTZ R46, R248, R46 ;  /* 0x0000002ef82e7221 */ /* 0x000fe20000010000 */
[----:B------:R-:W-:Y:S01]  /*21f0*/  FFMA.FTZ R22, R94, R248, R22 ;  /* 0x000000f85e167223 */ /* 0x000fe20000010016 */
[----:B------:R-:W-:Y:S01]  /*2200*/  UIADD3 UR5, UPT, UPT, UR4, 0x4020, URZ ;  /* 0x0000402004057890 */ /* 0x000fe2000fffe0ff */
[----:B------:R-:W-:Y:S01]  /*2210*/  FADD.FTZ R47, R247, R47 ;  /* 0x0000002ff72f7221 */ /* 0x000fe20000010000 */
[----:B------:R-:W-:Y:S01]  /*2220*/  @!UP2 UIADD3 UR5, UPT, UPT, UR4, 0x4000, URZ ;  /* 0x000040000405a890 */ /* 0x000fe2000fffe0ff */
[----:B------:R-:W-:Y:S01]  /*2230*/  FFMA.FTZ R23, R93, R247, R23 ;  /* 0x000000f75d177223 */ /* 0x000fe20000010017 */
[----:B------:R-:W-:Y:S01]  /*2240*/  UIADD3 UR8, UPT, UPT, UR4, 0x4030, URZ ;  /* 0x0000403004087890 */ /* 0x000fe2000fffe0ff */
[----:B------:R-:W-:Y:S01]  /*2250*/  FADD.FTZ R116, R249, R116 ;  /* 0x00000074f9747221 */ /* 0x000fe20000010000 */
[----:B------:R-:W-:Y:S01]  /*2260*/  @!UP2 UIADD3 UR8, UPT, UPT, UR4, 0x4010, URZ ;  /* 0x000040100408a890 */ /* 0x000fe2000fffe0ff */
[----:B------:R-:W-:-:S04]  /*2270*/  FFMA.FTZ R24, R92, R249, R24 ;  /* 0x000000f95c187223 */ /* 0x000fc80000010018 */
        /* <DEDUP_REMOVED lines=24> */
[----:B------:R-:W-:Y:S01]  /*2400*/  FFMA.FTZ R108, R109, UR4, R112 ;  /* 0x000000046d6c7c23 */ /* 0x000fe20008010070 */
[----:B------:R-:W-:Y:S01]  /*2410*/  FADD.FTZ R234, R237, -R234 ;  /* 0x800000eaedea7221 */ /* 0x000fe20000010000 */
[----:B------:R-:W-:Y:S01]  /*2420*/  FADD.FTZ R110, R110, -R89 ;  /* 0x800000596e6e7221 */ /* 0x000fe20000010000 */
[----:B------:R-:W-:Y:S01]  /*2430*/  FFMA.FTZ R89, R236, UR4, R112 ;  /* 0x00000004ec597c23 */ /* 0x000fe20008010070 */
[----:B------:R-:W-:Y:S01]  /*2440*/  FADD.FTZ R233, R233, -R88 ;  /* 0x80000058e9e97221 */ /* 0x000fe20000010000 */
[----:B------:R-:W-:Y:S01]  /*2450*/  FMUL.FTZ R234, R234, UR9 ;  /* 0x00000009eaea7c20 */ /* 0x000fe20008410000 */
[----:B------:R-:W-:Y:S01]  /*2460*/  FFMA.FTZ R232, R232, UR4, R112 ;  /* 0x00000004e8e87c23 */ /* 0x000fe20008010070 */
[----:B------:R-:W-:Y:S01]  /*2470*/  FADD.FTZ R238, R238, -R89 ;  /* 0x80000059eeee7221 */ /* 0x000fe20000010000 */
[----:B-----5:R-:W-:-:S02]  /*2480*/  HADD2.F32 R89, -RZ, R87.H0_H0 ;  /* 0x20000057ff597230 */ /* 0x020fc40000004100 */
[----:B------:R-:W-:Y:S01]  /*2490*/  FMUL.FTZ R234, R234, UR7 ;  /* 0x00000007eaea7c20 */ /* 0x000fe20008410000 */
[----:B------:R-:W-:Y:S01]  /*24a0*/  FADD.FTZ R108, R231, -R108 ;  /* 0x8000006ce76c7221 */ /* 0x000fe20000010000 */
[----:B------:R-:W-:Y:S01]  /*24b0*/  FMUL.FTZ R238, R238, UR9 ;  /* 0x00000009eeee7c20 */ /* 0x000fe20008410000 */
[----:B------:R-:W-:Y:S01]  /*24c0*/  FADD.FTZ R235, R235, -R232 ;  /* 0x800000e8ebeb7221 */ /* 0x000fe20000010000 */
[----:B------:R-:W-:Y:S01]  /*24d0*/  FMUL.FTZ R233, R233, UR9 ;  /* 0x00000009e9e97c20 */ /* 0x000fe20008410000 */
[--C-:B------:R-:W-:Y:S02]  /*24e0*/  HADD2.F32 R231, -RZ, R51.reuse.H0_H0 ;  /* 0x20000033ffe77230 */ /* 0x100fe40000004100 */
[----:B------:R-:W-:Y:S01]  /*24f0*/  FMUL.FTZ R88, R234, R89 ;  /* 0x00000059ea587220 */ /* 0x000fe20000410000 */
[----:B------:R-:W-:Y:S02]  /*2500*/  HADD2.F32 R89, -RZ, R51.H1_H1 ;  /* 0x30000033ff597230 */ /* 0x000fe40000004100 */
[----:B------:R-:W-:Y:S01]  /*2510*/  FMUL.FTZ R238, R238, UR7 ;  /* 0x00000007eeee7c20 */ /* 0x000fe20008410000 */
[----:B------:R-:W-:-:S02]  /*2520*/  HADD2.F32 R232, -RZ, R86.H0_H0 ;  /* 0x20000056ffe87230 */ /* 0x000fc40000004100 */
[----:B------:R-:W-:Y:S01]  /*2530*/  FMUL.FTZ R233, R233, UR7 ;  /* 0x00000007e9e97c20 */ /* 0x000fe20008410000 */
[----:B------:R-:W-:Y:S02]  /*2540*/  HADD2.F32 R87, -RZ, R87.H1_H1 ;  /* 0x30000057ff577230 */ /* 0x000fe40000004100 */
[----:B------:R-:W-:Y:S01]  /*2550*/  FMUL.FTZ R235, R235, UR9 ;  /* 0x00000009ebeb7c20 */ /* 0x000fe20008410000 */
[----:B------:R-:W-:Y:S02]  /*2560*/  HADD2.F32 R236, -RZ, R50.H0_H0 ;  /* 0x20000032ffec7230 */ /* 0x000fe40000004100 */
[----:B------:R-:W-:Y:S01]  /*2570*/  FMUL.FTZ R231, R234, R231 ;  /* 0x000000e7eae77220 */ /* 0x000fe20000410000 */
[----:B------:R-:W-:Y:S01]  /*2580*/  FMUL.FTZ R234, R238, R89 ;  /* 0x00000059eeea7220 */ /* 0x000fe20000410000 */
[----:B------:R-:W-:Y:S02]  /*2590*/  HADD2.F32 R86, -RZ, R86.H1_H1 ;  /* 0x30000056ff567230 */ /* 0x000fe40000004100 */
[----:B------:R-:W-:Y:S01]  /*25a0*/  FMUL.FTZ R110, R110, UR9 ;  /* 0x000000096e6e7c20 */ /* 0x000fe20008410000 */
[----:B------:R-:W-:Y:S01]  /*25b0*/  FMUL.FTZ R89, R233, R232 ;  /* 0x000000e8e9597220 */ /* 0x000fe20000410000 */
[----:B------:R-:W-:Y:S01]  /*25c0*/  FMUL.FTZ R235, R235, UR7 ;  /* 0x00000007ebeb7c20 */ /* 0x000fe20008410000 */
[----:B------:R-:W-:Y:S01]  /*25d0*/  FMUL.FTZ R90, R238, R87 ;  /* 0x00000057ee5a7220 */ /* 0x000fe20000410000 */
[----:B------:R-:W-:Y:S01]  /*25e0*/  FMUL.FTZ R232, R233, R236 ;  /* 0x000000ece9e87220 */ /* 0x000fe20000410000 */
[----:B------:R-:W-:-:S02]  /*25f0*/  HADD2.F32 R236, -RZ, R50.H1_H1 ;  /* 0x30000032ffec7230 */ /* 0x000fc40000004100 */
[----:B------:R-:W-:Y:S01]  /*2600*/  FMUL.FTZ R110, R110, UR7 ;  /* 0x000000076e6e7c20 */ /* 0x000fe20008410000 */
[----:B------:R-:W-:Y:S02]  /*2610*/  HADD2.F32 R87, -RZ, R85.H0_H0 ;  /* 0x20000055ff577230 */ /* 0x000fe40000004100 */
[--C-:B------:R-:W-:Y:S01]  /*2620*/  FFMA.FTZ R242, R242, UR4, R112.reuse ;  /* 0x00000004f2f27c23 */ /* 0x100fe20008010070 */
[----:B------:R-:W-:Y:S01]  /*2630*/  FFMA.FTZ R240, R240, UR4, R112 ;  /* 0x00000004f0f07c23 */ /* 0x000fe20008010070 */
[C---:B------:R-:W-:Y:S01]  /*2640*/  FMUL.FTZ R91, R235.reuse, R86 ;  /* 0x00000056eb5b7220 */ /* 0x040fe20000410000 */
[----:B------:R-:W-:Y:S01]  /*2650*/  FMUL.FTZ R86, R108, UR9 ;  /* 0x000000096c567c20 */ /* 0x000fe20008410000 */
[----:B------:R-:W-:Y:S01]  /*2660*/  FMUL.FTZ R233, R235, R236 ;  /* 0x000000ecebe97220 */ /* 0x000fe20000410000 */
[----:B------:R-:W-:Y:S01]  /*2670*/  FMUL.FTZ R108, R110, R87 ;  /* 0x000000576e6c7220 */ /* 0x000fe20000410000 */
[----:B------:R-:W-:Y:S01]  /*2680*/  FADD.FTZ R241, R241, -R242 ;  /* 0x800000f2f1f17221 */ /* 0x000fe20000010000 */
[----:B------:R-:W-:Y:S01]  /*2690*/  FADD.FTZ R239, R239, -R240 ;  /* 0x800000f0efef7221 */ /* 0x000fe20000010000 */
[----:B------:R-:W-:-:S02]  /*26a0*/  HADD2.F32 R235, -RZ, R49.H0_H0 ;  /* 0x20000031ffeb7230 */ /* 0x000fc40000004100 */
[----:B------:R-:W-:Y:S01]  /*26b0*/  FMUL.FTZ R86, R86, UR7 ;  /* 0x0000000756567c20 */ /* 0x000fe20008410000 */
[----:B------:R-:W-:Y:S02]  /*26c0*/  HADD2.F32 R85, -RZ, R85.H1_H1 ;  /* 0x30000055ff557230 */ /* 0x000fe40000004100 */
[----:B------:R-:W-:Y:S01]  /*26d0*/  FMUL.FTZ R241, R241, UR9 ;  /* 0x00000009f1f17c20 */ /* 0x000fe20008410000 */
[----:B------:R-:W-:Y:S02]  /*26e0*/  HADD2.F32 R87, -RZ, R49.H1_H1 ;  /* 0x30000031ff577230 */ /* 0x000fe40000004100 */
[----:B------:R-:W-:Y:S01]  /*26f0*/  FMUL.FTZ R239, R239, UR9 ;  /* 0x00000009efef7c20 */ /* 0x000fe20008410000 */
[----:B------:R-:W-:Y:S01]  /*2700*/  FMUL.FTZ R235, R110, R235 ;  /* 0x000000eb6eeb7220 */ /* 0x000fe20000410000 */
[C---:B------:R-:W-:Y:S01]  /*2710*/  FMUL.FTZ R109, R86.reuse, R85 ;  /* 0x00000055566d7220 */ /* 0x040fe20000410000 */
[--C-:B------:R-:W-:Y:S02]  /*2720*/  HADD2.F32 R110, -RZ, R84.reuse.H0_H0 ;  /* 0x20000054ff6e7230 */ /* 0x100fe40000004100 */
[----:B------:R-:W-:Y:S01]  /*2730*/  FMUL.FTZ R238, R86, R87 ;  /* 0x0000005756ee7220 */ /* 0x000fe20000410000 */
[----:B------:R-:W-:-:S02]  /*2740*/  HADD2.F32 R86, -RZ, R84.H1_H1 ;  /* 0x30000054ff567230 */ /* 0x000fc40000004100 */
[----:B------:R-:W-:Y:S01]  /*2750*/  FMUL.FTZ R241, R241, UR7 ;  /* 0x00000007f1f17c20 */ /* 0x000fe20008410000 */
[--C-:B------:R-:W-:Y:S02]  /*2760*/  HADD2.F32 R84, -RZ, R48.reuse.H0_H0 ;  /* 0x20000030ff547230 */ /* 0x100fe40000004100 */
[----:B------:R-:W-:Y:S01]  /*2770*/  FMUL.FTZ R239, R239, UR7 ;  /* 0x00000007efef7c20 */ /* 0x000fe20008410000 */
[----:B------:R-:W-:Y:S02]  /*2780*/  HADD2.F32 R236, -RZ, R48.H1_H1 ;  /* 0x30000030ffec7230 */ /* 0x000fe40000004100 */
[C---:B------:R-:W-:Y:S01]  /*2790*/  FMUL.FTZ R110, R241.reuse, R110 ;  /* 0x0000006ef16e7220 */ /* 0x040fe20000410000 */
[----:B------:R-:W-:Y:S01]  /*27a0*/  F2FP.F16.F32.PACK_AB R87, R234, R231 ;  /* 0x000000e7ea57723e */ /* 0x000fe200000000ff */
[----:B------:R-:W-:Y:S01]  /*27b0*/  FMUL.FTZ R84, R241, R84 ;  /* 0x00000054f1547220 */ /* 0x000fe20000410000 */
[C---:B------:R-:W-:Y:S01]  /*27c0*/  FMUL.FTZ R111, R239.reuse, R86 ;  /* 0x00000056ef6f7220 */ /* 0x040fe20000410000 */
[----:B------:R-:W-:Y:S01]  /*27d0*/  FMUL.FTZ R237, R239, R236 ;  /* 0x000000ecefed7220 */ /* 0x000fe20000410000 */
[----:B------:R-:W-:-:S02]  /*27e0*/  F2FP.F16.F32.PACK_AB R86, R233, R232 ;  /* 0x000000e8e956723e */ /* 0x000fc400000000ff */
[----:B------:R-:W-:Y:S02]  /*27f0*/  F2FP.F16.F32.PACK_AB R85, R238, R235 ;  /* 0x000000ebee55723e */ /* 0x000fe400000000ff */
[----:B------:R-:W-:Y:S01]  /*2800*/  F2FP.F16.F32.PACK_AB R84, R237, R84 ;  /* 0x00000054ed54723e */ /* 0x000fe200000000ff */
[----:B------:R-:W-:Y:S06]  /*2810*/  BRA `(.L_x_1760) ;  /* 0x0000000400207947 */ /* 0x000fec0003800000 */
.L_x_1759:
[--C-:B------:R-:W-:Y:S01]  /*2820*/  FFMA.FTZ R81, R108, UR4, R112.reuse ;  /* 0x000000046c517c23 */ /* 0x100fe20008010070 */
[--C-:B------:R-:W-:Y:S01]  /*2830*/  FFMA.FTZ R234, R234, UR4, R112.reuse ;  /* 0x00000004eaea7c23 */ /* 0x100fe20008010070 */
[--C-:B------:R-:W-:Y:S01]  /*2840*/  FFMA.FTZ R82, R111, UR4, R112.reuse ;  /* 0x000000046f527c23 */ /* 0x100fe20008010070 */
[--C-:B------:R-:W-:Y:S01]  /*2850*/  FFMA.FTZ R232, R232, UR4, R112.reuse ;  /* 0x00000004e8e87c23 */ /* 0x100fe20008010070 */
[----:B------:R-:W-:Y:S01]  /*2860*/  FADD.FTZ R110, R110, -R81 ;  /* 0x800000516e6e7221 */ /* 0x000fe20000010000 */
[----:B------:R-:W-:Y:S01]  /*2870*/  FFMA.FTZ R81, R236, UR4, R112 ;  /* 0x00000004ec517c23 */ /* 0x000fe20008010070 */
[----:B------:R-:W-:Y:S01]  /*2880*/  FADD.FTZ R234, R237, -R234 ;  /* 0x800000eaedea7221 */ /* 0x000fe20000010000 */
[--C-:B-----5:R-:W-:Y:S02]  /*2890*/  HADD2.F32 R88, -RZ, R87.reuse.H0_H0 ;  /* 0x20000057ff587230 */ /* 0x120fe40000004100 */
[----:B------:R-:W-:Y:S01]  /*28a0*/  FADD.FTZ R82, R233, -R82 ;  /* 0x80000052e9527221 */ /* 0x000fe20000010000 */
[----:B------:R-:W-:Y:S01]  /*28b0*/  FADD.FTZ R81, R238, -R81 ;  /* 0x80000051ee517221 */ /* 0x000fe20000010000 */
[----:B------:R-:W-:Y:S01]  /*28c0*/  FMUL.FTZ R83, R234, UR9 ;  /* 0x00000009ea537c20 */ /* 0x000fe20008410000 */
[----:B------:R-:W-:-:S02]  /*28d0*/  HADD2.F32 R89, -RZ, R87.H1_H1 ;  /* 0x30000057ff597230 */ /* 0x000fc40000004100 */
[----:B------:R-:W-:Y:S01]  /*28e0*/  FADD.FTZ R235, R235, -R232 ;  /* 0x800000e8ebeb7221 */ /* 0x000fe20000010000 */
[----:B------:R-:W-:Y:S01]  /*28f0*/  FMUL.FTZ R108, R81, UR9 ;  /* 0x00000009516c7c20 */ /* 0x000fe20008410000 */
[--C-:B------:R-:W-:Y:S02]  /*2900*/  HADD2.F32 R90, -RZ, R51.reuse.H0_H0 ;  /* 0x20000033ff5a7230 */ /* 0x100fe40000004100 */
[----:B------:R-:W-:Y:S01]  /*2910*/  FMUL.FTZ R87, R83, UR7 ;  /* 0x0000000753577c20 */ /* 0x000fe20008410000 */
[----:B------:R-:W-:Y:S02]  /*2920*/  HADD2.F32 R81, -RZ, R51.H1_H1 ;  /* 0x30000033ff517230 */ /* 0x000fe40000004100 */
[----:B------:R-:W-:Y:S01]  /*2930*/  FMUL.FTZ R232, R108, UR7 ;  /* 0x000000076ce87c20 */ /* 0x000fe20008410000 */
[----:B------:R-:W-:Y:S01]  /*2940*/  FMUL.FTZ R82, R82, UR9 ;  /* 0x0000000952527c20 */ /* 0x000fe20008410000 */
[C---:B------:R-:W-:Y:S01]  /*2950*/  FMUL.FTZ R88, R87.reuse, R88 ;  /* 0x0000005857587220 */ /* 0x040fe20000410000 */
[----:B------:R-:W-:Y:S01]  /*2960*/  FMUL.FTZ R87, R87, R90 ;  /* 0x0000005a57577220 */ /* 0x000fe20000410000 */
[----:B------:R-:W-:Y:S01]  /*2970*/  FFMA.FTZ R80, R109, UR4, R112 ;  /* 0x000000046d507c23 */ /* 0x000fe20008010070 */
[----:B------:R-:W-:Y:S01]  /*2980*/  FMUL.FTZ R90, R232, R89 ;  /* 0x00000059e85a7220 */ /* 0x000fe20000410000 */
[----:B------:R-:W-:Y:S01]  /*2990*/  F2FP.F16.F32.PACK_AB R83, R108, R83 ;  /* 0x000000536c53723e */ /* 0x000fe200000000ff */
[----:B------:R-:W-:Y:S01]  /*29a0*/  FMUL.FTZ R232, R232, R81 ;  /* 0x00000051e8e87220 */ /* 0x000fe20000410000 */
[----:B------:R-:W-:-:S02]  /*29b0*/  HADD2.F32 R89, -RZ, R86.H0_H0 ;  /* 0x20000056ff597230 */ /* 0x000fc40000004100 */
[----:B------:R-:W-:Y:S01]  /*29c0*/  FMUL.FTZ R235, R235, UR9 ;  /* 0x00000009ebeb7c20 */ /* 0x000fe20008410000 */
[----:B------:R-:W-:Y:S02]  /*29d0*/  HADD2.F32 R108, -RZ, R86.H1_H1 ;  /* 0x30000056ff6c7230 */ /* 0x000fe40000004100 */
[----:B------:R-:W-:Y:S01]  /*29e0*/  FMUL.FTZ R86, R82, UR7 ;  /* 0x0000000752567c20 */ /* 0x000fe20008410000 */
[----:B------:R-:W-:Y:S02]  /*29f0*/  HADD2.F32 R81, -RZ, R50.H0_H0 ;  /* 0x20000032ff517230 */ /* 0x000fe40000004100 */
[----:B------:R-:W-:Y:S01]  /*2a00*/  FADD.FTZ R80, R231, -R80 ;  /* 0x80000050e7507221 */ /* 0x000fe20000010000 */
[----:B------:R-:W-:Y:S01]  /*2a10*/  FMUL.FTZ R231, R235, UR7 ;  /* 0x00000007ebe77c20 */ /* 0x000fe20008410000 */
[----:B------:R-:W-:Y:S01]  /*2a20*/  FMUL.FTZ R89, R86, R89 ;  /* 0x0000005956597220 */ /* 0x000fe20000410000 */
[----:B------:R-:W-:Y:S01]  /*2a30*/  FFMA.FTZ R242, R242, UR4, R112 ;  /* 0x00000004f2f27c23 */ /* 0x000fe20008010070 */
[----:B------:R-:W-:Y:S01]  /*2a40*/  FMUL.FTZ R86, R86, R81 ;  /* 0x0000005156567220 */ /* 0x000fe20000410000 */
[----:B------:R-:W-:Y:S01]  /*2a50*/  FMUL.FTZ R81, R110, UR9 ;  /* 0x000000096e517c20 */ /* 0x000fe20008410000 */
[----:B------:R-:W-:Y:S01]  /*2a60*/  FMUL.FTZ R80, R80, UR9 ;  /* 0x0000000950507c20 */ /* 0x000fe20008410000 */
[----:B------:R-:W-:Y:S01]  /*2a70*/  FMUL.FTZ R91, R231, R108 ;  /* 0x0000006ce75b7220 */ /* 0x000fe20000410000 */
[----:B------:R-:W-:-:S02]  /*2a80*/  HADD2.F32 R108, -RZ, R85.H0_H0 ;  /* 0x20000055ff6c7230 */ /* 0x000fc40000004100 */
[----:B------:R-:W-:Y:S01]  /*2a90*/  FMUL.FTZ R233, R81, UR7 ;  /* 0x0000000751e97c20 */ /* 0x000fe20008410000 */
[----:B------:R-:W-:Y:S01]  /*2aa0*/  HADD2.F32 R85, -RZ, R85.H1_H1 ;  /* 0x30000055ff557230 */ /* 0x000fe20000004100 */
[C---:B------:R-:W-:Y:S01]  /*2ab0*/  F2FP.F16.F32.PACK_AB R81, R80.reuse, R81 ;  /* 0x000000515051723e */ /* 0x040fe200000000ff */
[--C-:B------:R-:W-:Y:S02]  /*2ac0*/  HADD2.F32 R111, -RZ, R49.reuse.H1_H1 ;  /* 0x30000031ff6f7230 */ /* 0x100fe40000004100 */
[----:B------:R-:W-:Y:S01]  /*2ad0*/  FMUL.FTZ R80, R80, UR7 ;  /* 0x0000000750507c20 */ /* 0x000fe20008410000 */
[----:B------:R-:W-:Y:S01]  /*2ae0*/  FADD.FTZ R241, R241, -R242 ;  /* 0x800000f2f1f17221 */ /* 0x000fe20000010000 */
[----:B------:R-:W-:Y:S02]  /*2af0*/  HADD2.F32 R234, -RZ, R50.H1_H1 ;  /* 0x30000032ffea7230 */ /* 0x000fe40000004100 */
[----:B------:R-:W-:Y:S01]  /*2b00*/  FFMA.FTZ R240, R240, UR4, R112 ;  /* 0x00000004f0f07c23 */ /* 0x000fe20008010070 */
[----:B------:R-:W-:-:S02]  /*2b10*/  HADD2.F32 R110, -RZ, R49.H0_H0 ;  /* 0x20000031ff6e7230 */ /* 0x000fc40000004100 */
[C---:B------:R-:W-:Y:S01]  /*2b20*/  FMUL.FTZ R109, R80.reuse, R85 ;  /* 0x00000055506d7220 */ /* 0x040fe20000410000 */
[----:B------:R-:W-:Y:S01]  /*2b30*/  FMUL.FTZ R236, R80, R111 ;  /* 0x0000006f50ec7220 */ /* 0x000fe20000410000 */
[----:B------:R-:W-:Y:S01]  /*2b40*/  FMUL.FTZ R80, R241, UR9 ;  /* 0x00000009f1507c20 */ /* 0x000fe20008410000 */
[----:B------:R-:W-:Y:S01]  /*2b50*/  FMUL.FTZ R108, R233, R108 ;  /* 0x0000006ce96c7220 */ /* 0x000fe20000410000 */
[----:B------:R-:W-:Y:S01]  /*2b60*/  FADD.FTZ R239, R239, -R240 ;  /* 0x800000f0efef7221 */ /* 0x000fe20000010000 */
[----:B------:R-:W-:Y:S01]  /*2b70*/  FMUL.FTZ R231, R231, R234 ;  /* 0x000000eae7e77220 */ /* 0x000fe20000410000 */
[----:B------:R-:W-:Y:S01]  /*2b80*/  FMUL.FTZ R233, R233, R110 ;  /* 0x0000006ee9e97220 */ /* 0x000fe20000410000 */
[----:B------:R-:W-:Y:S02]  /*2b90*/  HADD2.F32 R110, -RZ, R84.H0_H0 ;  /* 0x20000054ff6e7230 */ /* 0x000fe40000004100 */
[----:B------:R-:W-:Y:S01]  /*2ba0*/  FMUL.FTZ R85, R80, UR7 ;  /* 0x0000000750557c20 */ /* 0x000fe20008410000 */
[----:B------:R-:W-:-:S02]  /*2bb0*/  HADD2.F32 R234, -RZ, R48.H0_H0 ;  /* 0x20000030ffea7230 */ /* 0x000fc40000004100 */
[----:B------:R-:W-:Y:S01]  /*2bc0*/  FMUL.FTZ R239, R239, UR9 ;  /* 0x00000009efef7c20 */ /* 0x000fe20008410000 */
[----:B------:R-:W-:Y:S02]  /*2bd0*/  HADD2.F32 R111, -RZ, R84.H1_H1 ;  /* 0x30000054ff6f7230 */ /* 0x000fe40000004100 */
[----:B------:R-:W-:Y:S01]  /*2be0*/  FMUL.FTZ R110, R85, R110 ;  /* 0x0000006e556e7220 */ /* 0x000fe20000410000 */
[----:B------:R-:W-:Y:S01]  /*2bf0*/  F2FP.F16.F32.PACK_AB R82, R235, R82 ;  /* 0x00000052eb52723e */ /* 0x000fe200000000ff */
[----:B------:R-:W-:Y:S01]  /*2c00*/  FMUL.FTZ R234, R85, R234 ;  /* 0x000000ea55ea7220 */ /* 0x000fe20000410000 */
[----:B------:R-:W-:Y:S02]  /*2c10*/  HADD2.F32 R85, -RZ, R48.H1_H1 ;  /* 0x30000030ff557230 */ /* 0x000fe40000004100 */
[C---:B------:R-:W-:Y:S01]  /*2c20*/  FMUL.FTZ R84, R239.reuse, UR7 ;  /* 0x00000007ef547c20 */ /* 0x040fe20008410000 */
[----:B------:R-:W-:Y:S02]  /*2c30*/  F2FP.F16.F32.PACK_AB R80, R239, R80 ;  /* 0x00000050ef50723e */ /* 0x000fe400000000ff */
[----:B------:R-:W-:Y:S01]  /*2c40*/  F2FP.F16.F32.PACK_AB R87, R232, R87 ;  /* 0x00000057e857723e */ /* 0x000fe200000000ff */
[C---:B------:R-:W-:Y:S01]  /*2c50*/  FMUL.FTZ R235, R84.reuse, R85 ;  /* 0x0000005554eb7220 */ /* 0x040fe20000410000 */
[----:B------:R-:W-:Y:S01]  /*2c60*/  FMUL.FTZ R111, R84, R111 ;  /* 0x0000006f546f7220 */ /* 0x000fe20000410000 */
[----:B------:R-:W-:-:S02]  /*2c70*/  F2FP.F16.F32.PACK_AB R86, R231, R86 ;  /* 0x00000056e756723e */ /* 0x000fc400000000ff */
[----:B------:R-:W-:Y:S02]  /*2c80*/  F2FP.F16.F32.PACK_AB R85, R236, R233 ;  /* 0x000000e9ec55723e */ /* 0x000fe400000000ff */
[----:B------:R-:W-:-:S07]  /*2c90*/  F2FP.F16.F32.PACK_AB R84, R235, R234 ;  /* 0x000000eaeb54723e */ /* 0x000fce00000000ff */
.L_x_1760:
[----:B------:R-:W0:Y:S08]  /*2ca0*/  @P0 LDC.64 R234, c[0x0][0x478] ;  /* 0x00011e00ffea0b82 */ /* 0x000e300000000a00 */
        /* <DEDUP_REMOVED lines=9> */
[--C-:B------:R-:W-:Y:S01]  /*2d40*/  FFMA.FTZ R228, R228, UR4, R112.reuse ;  /* 0x00000004e4e47c23 */ /* 0x100fe20008010070 */
[--C-:B-----5:R-:W-:Y:S02]  /*2d50*/  HADD2.F32 R201, -RZ, R87.reuse.H0_H0 ;  /* 0x20000057ffc97230 */ /* 0x120fe40000004100 */
[--C-:B------:R-:W-:Y:S01]  /*2d60*/  FFMA.FTZ R224, R224, UR4, R112.reuse ;  /* 0x00000004e0e07c23 */ /* 0x100fe20008010070 */
[----:B------:R-:W-:Y:S02]  /*2d70*/  HADD2.F32 R234, -RZ, R87.H1_H1 ;  /* 0x30000057ffea7230 */ /* 0x000fe40000004100 */
[----:B------:R-:W-:Y:S01]  /*2d80*/  FFMA.FTZ R87, R216, UR4, R112 ;  /* 0x00000004d8577c23 */ /* 0x000fe20008010070 */
[----:B------:R-:W-:Y:S01]  /*2d90*/  FADD.FTZ R83, R217, -R82 ;  /* 0x80000052d9537221 */ /* 0x000fe20000010000 */
[----:B------:R-:W-:Y:S01]  /*2da0*/  FFMA.FTZ R222, R222, UR4, R112 ;  /* 0x00000004dede7c23 */ /* 0x000fe20008010070 */
[----:B------:R-:W-:Y:S01]  /*2db0*/  FADD.FTZ R227, R227, -R228 ;  /* 0x800000e4e3e37221 */ /* 0x000fe20000010000 */
[----:B------:R-:W-:Y:S01]  /*2dc0*/  FFMA.FTZ R220, R220, UR4, R112 ;  /* 0x00000004dcdc7c23 */ /* 0x000fe20008010070 */
[----:B------:R-:W-:Y:S01]  /*2dd0*/  FADD.FTZ R228, R223, -R224 ;  /* 0x800000e0dfe47221 */ /* 0x000fe20000010000 */
[----:B------:R-:W-:Y:S01]  /*2de0*/  FADD.FTZ R224, R218, -R87 ;  /* 0x80000057dae07221 */ /* 0x000fe20000010000 */
[----:B------:R-:W-:Y:S01]  /*2df0*/  FMUL.FTZ R83, R83, UR9 ;  /* 0x0000000953537c20 */ /* 0x000fe20008410000 */
[----:B------:R-:W-:Y:S01]  /*2e00*/  FFMA.FTZ R226, R226, UR4, R112 ;  /* 0x00000004e2e27c23 */ /* 0x000fe20008010070 */
[----:B------:R-:W-:Y:S01]  /*2e10*/  FADD.FTZ R82, R221, -R222 ;  /* 0x800000dedd527221 */ /* 0x000fe20000010000 */
[----:B------:R-:W-:Y:S01]  /*2e20*/  FADD.FTZ R220, R219, -R220 ;  /* 0x800000dcdbdc7221 */ /* 0x000fe20000010000 */
[----:B------:R-:W-:-:S02]  /*2e30*/  HADD2.F32 R87, -RZ, R55.H0_H0 ;  /* 0x20000037ff577230 */ /* 0x000fc40000004100 */
[----:B------:R-:W-:Y:S01]  /*2e40*/  FMUL.FTZ R224, R224, UR9 ;  /* 0x00000009e0e07c20 */ /* 0x000fe20008410000 */
[----:B------:R-:W-:Y:S01]  /*2e50*/  FMUL.FTZ R216, R83, UR7 ;  /* 0x0000000753d87c20 */ /* 0x000fe20008410000 */
[----:B------:R-:W-:Y:S01]  /*2e60*/  FADD.FTZ R226, R225, -R226 ;  /* 0x800000e2e1e27221 */ /* 0x000fe20000010000 */
[----:B------:R-:W-:Y:S01]  /*2e70*/  FMUL.FTZ R82, R82, UR9 ;  /* 0x0000000952527c20 */ /* 0x000fe20008410000 */
[----:B------:R-:W-:Y:S01]  /*2e80*/  FMUL.FTZ R225, R220, UR9 ;  /* 0x00000009dce17c20 */ /* 0x000fe20008410000 */
[----:B------:R-:W-:Y:S02]  /*2e90*/  HADD2.F32 R222, -RZ, R55.H1_H1 ;  /* 0x30000037ffde7230 */ /* 0x000fe40000004100 */
[----:B------:R-:W-:Y:S01]  /*2ea0*/  FMUL.FTZ R217, R224, UR7 ;  /* 0x00000007e0d97c20 */ /* 0x000fe20008410000 */
[----:B------:R-:W-:Y:S02]  /*2eb0*/  HADD2.F32 R231, -RZ, R86.H0_H0 ;  /* 0x20000056ffe77230 */ /* 0x000fe40000004100 */
[C---:B------:R-:W-:Y:S01]  /*2ec0*/  FMUL.FTZ R201, R216.reuse, R201 ;  /* 0x000000c9d8c97220 */ /* 0x040fe20000410000 */
[----:B------:R-:W-:Y:S01]  /*2ed0*/  FMUL.FTZ R87, R216, R87 ;  /* 0x00000057d8577220 */ /* 0x000fe20000410000 */
[----:B------:R-:W-:-:S02]  /*2ee0*/  HADD2.F32 R223, -RZ, R54.H0_H0 ;  /* 0x20000036ffdf7230 */ /* 0x000fc40000004100 */
[----:B------:R-:W-:Y:S01]  /*2ef0*/  FFMA.FTZ R230, R230, UR4, R112 ;  /* 0x00000004e6e67c23 */ /* 0x000fe20008010070 */
[----:B------:R-:W-:Y:S02]  /*2f00*/  HADD2.F32 R86, -RZ, R86.H1_H1 ;  /* 0x30000056ff567230 */ /* 0x000fe40000004100 */
[----:B------:R-:W-:Y:S01]  /*2f10*/  FMUL.FTZ R216, R82, UR7 ;  /* 0x0000000752d87c20 */ /* 0x000fe20008410000 */
[----:B------:R-:W-:Y:S01]  /*2f20*/  FMUL.FTZ R226, R226, UR9 ;  /* 0x00000009e2e27c20 */ /* 0x000fe20008410000 */
[----:B------:R-:W-:Y:S01]  /*2f30*/  FMUL.FTZ R219, R225, UR7 ;  /* 0x00000007e1db7c20 */ /* 0x000fe20008410000 */
[----:B------:R-:W-:Y:S01]  /*2f40*/  FMUL.FTZ R235, R228, UR9 ;  /* 0x00000009e4eb7c20 */ /* 0x000fe20008410000 */
[C---:B------:R-:W-:Y:S01]  /*2f50*/  FMUL.FTZ R215, R217.reuse, R234 ;  /* 0x000000ead9d77220 */ /* 0x040fe20000410000 */
[----:B------:R-:W-:Y:S01]  /*2f60*/  FMUL.FTZ R222, R217, R222 ;  /* 0x000000ded9de7220 */ /* 0x000fe20000410000 */
[----:B------:R-:W-:Y:S02]  /*2f70*/  HADD2.F32 R220, -RZ, R54.H1_H1 ;  /* 0x30000036ffdc7230 */ /* 0x000fe40000004100 */
[----:B------:R-:W-:Y:S01]  /*2f80*/  FADD.FTZ R229, R229, -R230 ;  /* 0x800000e6e5e57221 */ /* 0x000fe20000010000 */
[----:B------:R-:W-:-:S02]  /*2f90*/  HADD2.F32 R81, -RZ, R85.H0_H0 ;  /* 0x20000055ff517230 */ /* 0x000fc40000004100 */
[C---:B------:R-:W-:Y:S01]  /*2fa0*/  FMUL.FTZ R217, R216.reuse, R231 ;  /* 0x000000e7d8d97220 */ /* 0x040fe20000410000 */
[----:B------:R-:W-:Y:S01]  /*2fb0*/  FMUL.FTZ R223, R216, R223 ;  /* 0x000000dfd8df7220 */ /* 0x000fe20000410000 */
[----:B------:R-:W-:Y:S02]  /*2fc0*/  HADD2.F32 R221, -RZ, R53.H0_H0 ;  /* 0x20000035ffdd7230 */ /* 0x000fe40000004100 */
[----:B------:R-:W-:Y:S01]  /*2fd0*/  FMUL.FTZ R218, R226, UR7 ;  /* 0x00000007e2da7c20 */ /* 0x000fe20008410000 */
[----:B------:R-:W-:Y:S02]  /*2fe0*/  HADD2.F32 R85, -RZ, R85.H1_H1 ;  /* 0x30000055ff557230 */ /* 0x000fe40000004100 */
[----:B------:R-:W-:Y:S01]  /*2ff0*/  FMUL.FTZ R216, R219, R86 ;  /* 0x00000056dbd87220 */ /* 0x000fe20000410000 */
[----:B------:R-:W-:Y:S02]  /*3000*/  HADD2.F32 R237, -RZ, R53.H1_H1 ;  /* 0x30000035ffed7230 */ /* 0x000fe40000004100 */
[----:B------:R-:W-:Y:S01]  /*3010*/  FMUL.FTZ R86, R235, UR7 ;  /* 0x00000007eb567c20 */ /* 0x000fe20008410000 */
[----:B------:R-:W-:Y:S01]  /*3020*/  FMUL.FTZ R228, R227, UR9 ;  /* 0x00000009e3e47c20 */ /* 0x000fe20008410000 */
[----:B------:R-:W-:Y:S01]  /*3030*/  FMUL.FTZ R236, R219, R220 ;  /* 0x000000dcdbec7220 */ /* 0x000fe20000410000 */
[----:B------:R-:W-:Y:S01]  /*3040*/  FMUL.FTZ R229, R229, UR9 ;  /* 0x00000009e5e57c20 */ /* 0x000fe20008410000 */
[----:B------:R-:W-:-:S02]  /*3050*/  HADD2.F32 R80, -RZ, R84.H0_H0 ;  /* 0x20000054ff507230 */ /* 0x000fc40000004100 */
[C---:B------:R-:W-:Y:S01]  /*3060*/  FMUL.FTZ R219, R218.reuse, R81 ;  /* 0x00000051dadb7220 */ /* 0x040fe20000410000 */
[----:B------:R-:W-:Y:S01]  /*3070*/  FMUL.FTZ R231, R218, R221 ;  /* 0x000000dddae77220 */ /* 0x000fe20000410000 */
[----:B------:R-:W-:Y:S02]  /*3080*/  HADD2.F32 R84, -RZ, R84.H1_H1 ;  /* 0x30000054ff547230 */ /* 0x000fe40000004100 */
[C---:B------:R-:W-:Y:S01]  /*3090*/  FMUL.FTZ R218, R86.reuse, R85 ;  /* 0x0000005556da7220 */ /* 0x040fe20000410000 */
[----:B------:R-:W-:Y:S01]  /*30a0*/  FMUL.FTZ R234, R86, R237 ;  /* 0x000000ed56ea7220 */ /* 0x000fe20000410000 */
[--C-:B------:R-:W-:Y:S02]  /*30b0*/  HADD2.F32 R86, -RZ, R52.reuse.H0_H0 ;  /* 0x20000034ff567230 */ /* 0x100fe40000004100 */
[----:B------:R-:W-:Y:S01]  /*30c0*/  FMUL.FTZ R85, R228, UR7 ;  /* 0x00000007e4557c20 */ /* 0x000fe20008410000 */
[----:B------:R-:W-:Y:S02]  /*30d0*/  HADD2.F32 R230, -RZ, R52.H1_H1 ;  /* 0x30000034ffe67230 */ /* 0x000fe40000004100 */
[----:B------:R-:W-:Y:S01]  /*30e0*/  FMUL.FTZ R81, R229, UR7 ;  /* 0x00000007e5517c20 */ /* 0x000fe20008410000 */
[----:B------:R-:W-:Y:S01]  /*30f0*/  F2FP.F16.F32.PACK_AB R83, R224, R83 ;  /* 0x00000053e053723e */ /* 0x000fe200000000ff */
[----:B------:R-:W-:Y:S01]  /*3100*/  FMUL.FTZ R220, R85, R84 ;  /* 0x0000005455dc7220 */ /* 0x000fe20000410000 */
[----:B------:R-:W-:Y:S01]  /*3110*/  F2FP.F16.F32.PACK_AB R82, R225, R82 ;  /* 0x00000052e152723e */ /* 0x000fe200000000ff */
[----:B------:R-:W-:Y:S01]  /*3120*/  FMUL.FTZ R227, R81, R86 ;  /* 0x0000005651e37220 */ /* 0x000fe20000410000 */
[----:B------:R-:W-:Y:S01]  /*3130*/  FMUL.FTZ R84, R85, R230 ;  /* 0x000000e655547220 */ /* 0x000fe20000410000 */
[----:B------:R-:W-:Y:S01]  /*3140*/  FMUL.FTZ R221, R81, R80 ;  /* 0x0000005051dd7220 */ /* 0x000fe20000410000 */
[----:B------:R-:W-:-:S02]  /*3150*/  F2FP.F16.F32.PACK_AB R81, R235, R226 ;  /* 0x000000e2eb51723e */ /* 0x000fc400000000ff */
[----:B------:R-:W-:Y:S02]  /*3160*/  F2FP.F16.F32.PACK_AB R80, R228, R229 ;  /* 0x000000e5e450723e */ /* 0x000fe400000000ff */
[----:B------:R-:W-:Y:S02]  /*3170*/  F2FP.F16.F32.PACK_AB R87, R222, R87 ;  /* 0x00000057de57723e */ /* 0x000fe400000000ff */
[----:B------:R-:W-:Y:S02]  /*3180*/  F2FP.F16.F32.PACK_AB R86, R236, R223 ;  /* 0x000000dfec56723e */ /* 0x000fe400000000ff */
[----:B------:R-:W-:Y:S02]  /*3190*/  F2FP.F16.F32.PACK_AB R85, R234, R231 ;  /* 0x000000e7ea55723e */ /* 0x000fe400000000ff */
[----:B------:R-:W-:Y:S01]  /*31a0*/  F2FP.F16.F32.PACK_AB R84, R84, R227 ;  /* 0x000000e35454723e */ /* 0x000fe200000000ff */
[----:B------:R-:W-:Y:S06]  /*31b0*/  BRA `(.L_x_1762) ;  /* 0x0000000400107947 */ /* 0x000fec0003800000 */
.L_x_1761:
[--C-:B------:R-:W-:Y:S01]  /*31c0*/  FFMA.FTZ R234, R215, UR4, R112.reuse ;  /* 0x00000004d7ea7c23 */ /* 0x100fe20008010070 */
[--C-:B-----5:R-:W-:Y:S02]  /*31d0*/  HADD2.F32 R201, -RZ, R87.reuse.H0_H0 ;  /* 0x20000057ffc97230 */ /* 0x120fe40000004100 */
[--C-:B------:R-:W-:Y:S01]  /*31e0*/  FFMA.FTZ R228, R228, UR4, R112.reuse ;  /* 0x00000004e4e47c23 */ /* 0x100fe20008010070 */
[----:B------:R-:W-:Y:S02]  /*31f0*/  HADD2.F32 R231, -RZ, R87.H1_H1 ;  /* 0x30000057ffe77230 */ /* 0x000fe40000004100 */
[----:B------:R-:W-:Y:S01]  /*3200*/  FFMA.FTZ R87, R216, UR4, R112 ;  /* 0x00000004d8577c23 */ /* 0x000fe20008010070 */
[----:B------:R-:W-:Y:S01]  /*3210*/  FADD.FTZ R234, R217, -R234 ;  /* 0x800000ead9ea7221 */ /* 0x000fe20000010000 */
[--C-:B------:R-:W-:Y:S01]  /*3220*/  FFMA.FTZ R222, R222, UR4, R112.reuse ;  /* 0x00000004dede7c23 */ /* 0x100fe20008010070 */
[--C-:B------:R-:W-:Y:S01]  /*3230*/  FFMA.FTZ R226, R226, UR4, R112.reuse ;  /* 0x00000004e2e27c23 */ /* 0x100fe20008010070 */
[----:B------:R-:W-:Y:S01]  /*3240*/  FADD.FTZ R87, R218, -R87 ;  /* 0x80000057da577221 */ /* 0x000fe20000010000 */
[----:B------:R-:W-:Y:S01]  /*3250*/  FMUL.FTZ R234, R234, UR9 ;  /* 0x00000009eaea7c20 */ /* 0x000fe20008410000 */
[----:B------:R-:W-:Y:S01]  /*3260*/  FFMA.FTZ R220, R220, UR4, R112 ;  /* 0x00000004dcdc7c23 */ /* 0x000fe20008010070 */
[----:B------:R-:W-:Y:S01]  /*3270*/  FADD.FTZ R227, R227, -R228 ;  /* 0x800000e4e3e37221 */ /* 0x000fe20000010000 */
[----:B------:R-:W-:Y:S01]  /*3280*/  FMUL.FTZ R215, R87, UR9 ;  /* 0x0000000957d77c20 */ /* 0x000fe20008410000 */
[----:B------:R-:W-:Y:S01]  /*3290*/  FADD.FTZ R221, R221, -R222 ;  /* 0x800000dedddd7221 */ /* 0x000fe20000010000 */
[----:B------:R-:W-:Y:S01]  /*32a0*/  FADD.FTZ R228, R225, -R226 ;  /* 0x800000e2e1e47221 */ /* 0x000fe20000010000 */
[----:B------:R-:W-:-:S02]  /*32b0*/  HADD2.F32 R87, -RZ, R55.H0_H0 ;  /* 0x20000037ff577230 */ /* 0x000fc40000004100 */
[----:B------:R-:W-:Y:S01]  /*32c0*/  FMUL.FTZ R234, R234, UR7 ;  /* 0x00000007eaea7c20 */ /* 0x000fe20008410000 */
[----:B------:R-:W-:Y:S02]  /*32d0*/  HADD2.F32 R235, -RZ, R55.H1_H1 ;  /* 0x30000037ffeb7230 */ /* 0x000fe40000004100 */
[----:B------:R-:W-:Y:S01]  /*32e0*/  FADD.FTZ R220, R219, -R220 ;  /* 0x800000dcdbdc7221 */ /* 0x000fe20000010000 */
[--C-:B------:R-:W-:Y:S01]  /*32f0*/  FFMA.FTZ R224, R224, UR4, R112.reuse ;  /* 0x00000004e0e07c23 */ /* 0x100fe20008010070 */
[----:B------:R-:W-:Y:S01]  /*3300*/  FMUL.FTZ R216, R215, UR7 ;  /* 0x00000007d7d87c20 */ /* 0x000fe20008410000 */
[----:B------:R-:W-:Y:S01]  /*3310*/  FMUL.FTZ R221, R221, UR9 ;  /* 0x00000009dddd7c20 */ /* 0x000fe20008410000 */
[----:B------:R-:W-:Y:S01]  /*3320*/  FFMA.FTZ R230, R230, UR4, R112 ;  /* 0x00000004e6e67c23 */ /* 0x000fe20008010070 */
[----:B------:R-:W-:Y:S01]  /*3330*/  FMUL.FTZ R228, R228, UR9 ;  /* 0x00000009e4e47c20 */ /* 0x000fe20008410000 */
[----:B------:R-:W-:Y:S01]  /*3340*/  FMUL.FTZ R222, R234, R87 ;  /* 0x00000057eade7220 */ /* 0x000fe20000410000 */
[----:B------:R-:W-:Y:S01]  /*3350*/  FMUL.FTZ R220, R220, UR9 ;  /* 0x00000009dcdc7c20 */ /* 0x000fe20008410000 */
[----:B------:R-:W-:Y:S01]  /*3360*/  FADD.FTZ R223, R223, -R224 ;  /* 0x800000e0dfdf7221 */ /* 0x000fe20000010000 */
[C---:B------:R-:W-:Y:S01]  /*3370*/  FMUL.FTZ R215, R216.reuse, R231 ;  /* 0x000000e7d8d77220 */ /* 0x040fe20000410000 */
[----:B------:R-:W-:Y:S01]  /*3380*/  FMUL.FTZ R87, R216, R235 ;  /* 0x000000ebd8577220 */ /* 0x000fe20000410000 */
[----:B------:R-:W-:-:S02]  /*3390*/  HADD2.F32 R219, -RZ, R54.H0_H0 ;  /* 0x20000036ffdb7230 */ /* 0x000fc40000004100 */
[----:B------:R-:W-:Y:S01]  /*33a0*/  FMUL.FTZ R216, R221, UR7 ;  /* 0x00000007ddd87c20 */ /* 0x000fe20008410000 */
[--C-:B------:R-:W-:Y:S02]  /*33b0*/  HADD2.F32 R217, -RZ, R86.reuse.H0_H0 ;  /* 0x20000056ffd97230 */ /* 0x100fe40000004100 */
[----:B------:R-:W-:Y:S01]  /*33c0*/  FADD.FTZ R229, R229, -R230 ;  /* 0x800000e6e5e57221 */ /* 0x000fe20000010000 */
[----:B------:R-:W-:Y:S02]  /*33d0*/  HADD2.F32 R225, -RZ, R85.H0_H0 ;  /* 0x20000055ffe17230 */ /* 0x000fe40000004100 */
[----:B------:R-:W-:Y:S01]  /*33e0*/  FMUL.FTZ R228, R228, UR7 ;  /* 0x00000007e4e47c20 */ /* 0x000fe20008410000 */
[----:B------:R-:W-:Y:S02]  /*33f0*/  HADD2.F32 R226, -RZ, R86.H1_H1 ;  /* 0x30000056ffe27230 */ /* 0x000fe40000004100 */
[----:B------:R-:W-:Y:S01]  /*3400*/  FMUL.FTZ R231, R220, UR7 ;  /* 0x00000007dce77c20 */ /* 0x000fe20008410000 */
[----:B------:R-:W-:-:S02]  /*3410*/  HADD2.F32 R221, -RZ, R53.H0_H0 ;  /* 0x20000035ffdd7230 */ /* 0x000fc40000004100 */
[----:B------:R-:W-:Y:S01]  /*3420*/  FMUL.FTZ R223, R223, UR9 ;  /* 0x00000009dfdf7c20 */ /* 0x000fe20008410000 */
[C---:B------:R-:W-:Y:S01]  /*3430*/  FMUL.FTZ R230, R216.reuse, R219 ;  /* 0x000000dbd8e67220 */ /* 0x040fe20000410000 */
[----:B------:R-:W-:Y:S02]  /*3440*/  HADD2.F32 R218, -RZ, R54.H1_H1 ;  /* 0x30000036ffda7230 */ /* 0x000fe40000004100 */
[----:B------:R-:W-:Y:S01]  /*3450*/  FMUL.FTZ R217, R216, R217 ;  /* 0x000000d9d8d97220 */ /* 0x000fe20000410000 */
[C---:B------:R-:W-:Y:S01]  /*3460*/  FMUL.FTZ R219, R228.reuse, R225 ;  /* 0x000000e1e4db7220 */ /* 0x040fe20000410000 */
[----:B------:R-:W-:Y:S01]  /*3470*/  FMUL.FTZ R229, R229, UR9 ;  /* 0x00000009e5e57c20 */ /* 0x000fe20008410000 */
[----:B------:R-:W-:Y:S02]  /*3480*/  HADD2.F32 R85, -RZ, R85.H1_H1 ;  /* 0x30000055ff557230 */ /* 0x000fe40000004100 */
[----:B------:R-:W-:Y:S01]  /*3490*/  FMUL.FTZ R216, R231, R226 ;  /* 0x000000e2e7d87220 */ /* 0x000fe20000410000 */
[----:B------:R-:W-:Y:S01]  /*34a0*/  FMUL.FTZ R228, R228, R221 ;  /* 0x000000dde4e47220 */ /* 0x000fe20000410000 */
[----:B------:R-:W-:Y:S01]  /*34b0*/  FMUL.FTZ R227, R227, UR9 ;  /* 0x00000009e3e37c20 */ /* 0x000fe20008410000 */
[----:B------:R-:W-:-:S02]  /*34c0*/  HADD2.F32 R221, -RZ, R53.H1_H1 ;  /* 0x30000035ffdd7230 */ /* 0x000fc40000004100 */
[----:B------:R-:W-:Y:S01]  /*34d0*/  FMUL.FTZ R226, R223, UR7 ;  /* 0x00000007dfe27c20 */ /* 0x000fe20008410000 */
[----:B------:R-:W-:Y:S02]  /*34e0*/  HADD2.F32 R86, -RZ, R84.H0_H0 ;  /* 0x20000054ff567230 */ /* 0x000fe40000004100 */
[----:B------:R-:W-:Y:S01]  /*34f0*/  FMUL.FTZ R229, R229, UR7 ;  /* 0x00000007e5e57c20 */ /* 0x000fe20008410000 */
[--C-:B------:R-:W-:Y:S02]  /*3500*/  HADD2.F32 R220, -RZ, R52.reuse.H0_H0 ;  /* 0x20000034ffdc7230 */ /* 0x100fe40000004100 */
[----:B------:R-:W-:Y:S01]  /*3510*/  FMUL.FTZ R231, R231, R218 ;  /* 0x000000dae7e77220 */ /* 0x000fe20000410000 */
[----:B------:R-:W-:Y:S02]  /*3520*/  HADD2.F32 R224, -RZ, R52.H1_H1 ;  /* 0x30000034ffe07230 */ /* 0x000fe40000004100 */
[----:B------:R-:W-:Y:S01]  /*3530*/  FMUL.FTZ R227, R227, UR7 ;  /* 0x00000007e3e37c20 */ /* 0x000fe20008410000 */
[C---:B------:R-:W-:Y:S01]  /*3540*/  FMUL.FTZ R218, R226.reuse, R85 ;  /* 0x00000055e2da7220 */ /* 0x040fe20000410000 */
[----:B------:R-:W-:Y:S01]  /*3550*/  FMUL.FTZ R85, R226, R221 ;  /* 0x000000dde2557220 */ /* 0x000fe20000410000 */
[----:B------:R-:W-:-:S02]  /*3560*/  HADD2.F32 R84, -RZ, R84.H1_H1 ;  /* 0x30000054ff547230 */ /* 0x000fc40000004100 */
[C---:B------:R-:W-:Y:S01]  /*3570*/  FMUL.FTZ R221, R229.reuse, R86 ;  /* 0x00000056e5dd7220 */ /* 0x040fe20000410000 */
[----:B------:R-:W-:Y:S01]  /*3580*/  FMUL.FTZ R229, R229, R220 ;  /* 0x000000dce5e57220 */ /* 0x000fe20000410000 */
[C---:B------:R-:W-:Y:S01]  /*3590*/  FMUL.FTZ R224, R227.reuse, R224 ;  /* 0x000000e0e3e07220 */ /* 0x040fe20000410000 */
[----:B------:R-:W-:Y:S01]  /*35a0*/  FMUL.FTZ R201, R234, R201 ;  /* 0x000000c9eac97220 */ /* 0x000fe20000410000 */
[----:B------:R-:W-:Y:S01]  /*35b0*/  FMUL.FTZ R220, R227, R84 ;  /* 0x00000054e3dc7220 */ /* 0x000fe20000410000 */
[----:B------:R-:W-:Y:S02]  /*35c0*/  F2FP.F16.F32.PACK_AB R87, R87, R222 ;  /* 0x000000de5757723e */ /* 0x000fe400000000ff */
[----:B------:R-:W-:Y:S02]  /*35d0*/  F2FP.F16.F32.PACK_AB R86, R231, R230 ;  /* 0x000000e6e756723e */ /* 0x000fe400000000ff */
[----:B------:R-:W-:Y:S02]  /*35e0*/  F2FP.F16.F32.PACK_AB R85, R85, R228 ;  /* 0x000000e45555723e */ /* 0x000fe400000000ff */
[----:B------:R-:W-:-:S07]  /*35f0*/  F2FP.F16.F32.PACK_AB R84, R224, R229 ;  /* 0x000000e5e054723e */ /* 0x000fce00000000ff */
.L_x_1762:
[----:B------:R-:W0:Y:S01]  /*3600*/  @P0 LDC.64 R222, c[0x0][0x478] ;  /* 0x00011e00ffde0b82 */ /* 0x000e220000000a00 */
[----:B------:R-:W-:-:S04]  /*3610*/  IMAD.WIDE.U32 R226, R200, 0x10, R232 ;  /* 0x00000010c8e27825 */ /* 0x000fc800078e00e8 */
[----:B------:R-:W-:-:S04]  /*3620*/  IMAD.WIDE.U32 R224, R199, 0x10, R244 ;  /* 0x00000010c7e07825 */ /* 0x000fc800078e00f4 */
[----:B0-----:R-:W-:-:S05]  /*3630*/  @P0 IMAD.WIDE.U32 R222, R200, 0x10, R222 ;  /* 0x00000010c8de0825 */ /* 0x001fca00078e00de */
[----:B------:R-:W-:Y:S04]  /*3640*/  @P0 STG.E.128 desc[UR10][R222.64], R80 ;  /* 0x00000050de000986 */ /* 0x000fe8000c101d0a */
[----:B------:R0:W-:Y:S04]  /*3650*/  STG.E.128 desc[UR10][R226.64], R84 ;  /* 0x00000054e2007986 */ /* 0x0001e8000c101d0a */
[----:B0-----:R0:W5:Y:S01]  /*3660*/  LDG.E.128 R84, desc[UR10][R224.64] ;  /* 0x0000000ae0547981 */ /* 0x001162000c1e1d00 */
[----:B------:R-:W-:Y:S05]  /*3670*/  @!P0 BRA `(.L_x_1763) ;  /* 0x0000000400248947 */ /* 0x000fea0003800000 */
[--C-:B------:R-:W-:Y:S01]  /*3680*/  FFMA.FTZ R83, R207, UR4, R112.reuse ;  /* 0x00000004cf537c23 */ /* 0x100fe20008010070 */
[--C-:B-----5:R-:W-:Y:S02]  /*3690*/  HADD2.F32 R222, -RZ, R87.reuse.H0_H0 ;  /* 0x20000057ffde7230 */ /* 0x120fe40000004100 */
[--C-:B------:R-:W-:Y:S01]  /*36a0*/  FFMA.FTZ R115, R115, UR4, R112.reuse ;  /* 0x0000000473737c23 */ /* 0x100fe20008010070 */
[----:B0-----:R-:W-:Y:S02]  /*36b0*/  HADD2.F32 R224, -RZ, R87.H1_H1 ;  /* 0x30000057ffe07230 */ /* 0x001fe40000004100 */
[----:B------:R-:W-:Y:S01]  /*36c0*/  FADD.FTZ R83, R206, -R83 ;  /* 0x80000053ce537221 */ /* 0x000fe20000010000 */
[--C-:B------:R-:W-:Y:S01]  /*36d0*/  FFMA.FTZ R206, R211, UR4, R112.reuse ;  /* 0x00000004d3ce7c23 */ /* 0x100fe20008010070 */
[--C-:B------:R-:W-:Y:S01]  /*36e0*/  FFMA.FTZ R87, R214, UR4, R112.reuse ;  /* 0x00000004d6577c23 */ /* 0x100fe20008010070 */
[----:B------:R-:W-:Y:S01]  /*36f0*/  FADD.FTZ R114, R114, -R115 ;  /* 0x8000007372727221 */ /* 0x000fe20000010000 */
[----:B------:R-:W-:Y:S01]  /*3700*/  FFMA.FTZ R200, R213, UR4, R112 ;  /* 0x00000004d5c87c23 */ /* 0x000fe20008010070 */
[----:B------:R-:W-:Y:S01]  /*3710*/  FADD.FTZ R206, R113, -R206 ;  /* 0x800000ce71ce7221 */ /* 0x000fe20000010000 */
[----:B------:R-:W-:Y:S01]  /*3720*/  FADD.FTZ R207, R204, -R87 ;  /* 0x80000057cccf7221 */ /* 0x000fe20000010000 */
[--C-:B------:R-:W-:Y:S01]  /*3730*/  FFMA.FTZ R202, R202, UR4, R112.reuse ;  /* 0x00000004caca7c23 */ /* 0x100fe20008010070 */
[----:B------:R-:W-:Y:S01]  /*3740*/  FFMA.FTZ R113, R212, UR4, R112 ;  /* 0x00000004d4717c23 */ /* 0x000fe20008010070 */
[----:B------:R-:W-:Y:S01]  /*3750*/  FMUL.FTZ R87, R206, UR9 ;  /* 0x00000009ce577c20 */ /* 0x000fe20008410000 */
[----:B------:R-:W-:Y:S01]  /*3760*/  FMUL.FTZ R114, R114, UR9 ;  /* 0x0000000972727c20 */ /* 0x000fe20008410000 */
[----:B------:R-:W-:Y:S01]  /*3770*/  FADD.FTZ R205, R205, -R200 ;  /* 0x800000c8cdcd7221 */ /* 0x000fe20000010000 */
[----:B------:R-:W-:Y:S01]  /*3780*/  FADD.FTZ R202, R203, -R202 ;  /* 0x800000cacbca7221 */ /* 0x000fe20000010000 */
[----:B------:R-:W-:Y:S01]  /*3790*/  FMUL.FTZ R115, R87, UR7 ;  /* 0x0000000757737c20 */ /* 0x000fe20008410000 */
[----:B------:R-:W-:-:S02]  /*37a0*/  HADD2.F32 R200, -RZ, R59.H0_H0 ;  /* 0x2000003bffc87230 */ /* 0x000fc40000004100 */
[----:B------:R-:W-:Y:S01]  /*37b0*/  FADD.FTZ R210, R210, -R113 ;  /* 0x80000071d2d27221 */ /* 0x000fe20000010000 */
[----:B------:R-:W-:Y:S02]  /*37c0*/  HADD2.F32 R204, -RZ, R59.H1_H1 ;  /* 0x3000003bffcc7230 */ /* 0x000fe40000004100 */
[----:B------:R-:W-:Y:S01]  /*37d0*/  FMUL.FTZ R203, R114, UR7 ;  /* 0x0000000772cb7c20 */ /* 0x000fe20008410000 */
[----:B------:R-:W-:Y:S01]  /*37e0*/  FMUL.FTZ R113, R115, R222 ;  /* 0x000000de73717220 */ /* 0x000fe20000410000 */
[----:B------:R-:W-:Y:S01]  /*37f0*/  FFMA.FTZ R209, R209, UR4, R112 ;  /* 0x00000004d1d17c23 */ /* 0x000fe20008010070 */
[----:B------:R-:W-:Y:S01]  /*3800*/  FMUL.FTZ R222, R205, UR9 ;  /* 0x00000009cdde7c20 */ /* 0x000fe20008410000 */
[----:B------:R-:W-:Y:S01]  /*3810*/  FMUL.FTZ R225, R210, UR9 ;  /* 0x00000009d2e17c20 */ /* 0x000fe20008410000 */
[----:B------:R-:W-:Y:S01]  /*3820*/  FMUL.FTZ R212, R202, UR9 ;  /* 0x00000009cad47c20 */ /* 0x000fe20008410000 */
[----:B------:R-:W-:Y:S01]  /*3830*/  FMUL.FTZ R115, R115, R200 ;  /* 0x000000c873737220 */ /* 0x000fe20000410000 */
[----:B------:R-:W-:-:S02]  /*3840*/  HADD2.F32 R82, -RZ, R86.H0_H0 ;  /* 0x20000056ff527230 */ /* 0x000fc40000004100 */
[C---:B------:R-:W-:Y:S01]  /*3850*/  FMUL.FTZ R200, R203.reuse, R224 ;  /* 0x000000e0cbc87220 */ /* 0x040fe20000410000 */
[----:B------:R-:W-:Y:S01]  /*3860*/  FMUL.FTZ R226, R203, R204 ;  /* 0x000000cccbe27220 */ /* 0x000fe20000410000 */
[----:B------:R-:W-:Y:S02]  /*3870*/  HADD2.F32 R206, -RZ, R58.H0_H0 ;  /* 0x2000003affce7230 */ /* 0x000fe40000004100 */
[----:B------:R-:W-:Y:S01]  /*3880*/  FADD.FTZ R208, R208, -R209 ;  /* 0x800000d1d0d07221 */ /* 0x000fe20000010000 */
[----:B------:R-:W-:Y:S02]  /*3890*/  HADD2.F32 R86, -RZ, R86.H1_H1 ;  /* 0x30000056ff567230 */ /* 0x000fe40000004100 */
[----:B------:R-:W-:Y:S01]  /*38a0*/  FMUL.FTZ R205, R222, UR7 ;  /* 0x00000007decd7c20 */ /* 0x000fe20008410000 */
[----:B------:R-:W-:Y:S02]  /*38b0*/  HADD2.F32 R203, -RZ, R57.H0_H0 ;  /* 0x20000039ffcb7230 */ /* 0x000fe40000004100 */
[----:B------:R-:W-:Y:S01]  /*38c0*/  FMUL.FTZ R209, R225, UR7 ;  /* 0x00000007e1d17c20 */ /* 0x000fe20008410000 */
[----:B------:R-:W-:Y:S01]  /*38d0*/  FMUL.FTZ R202, R212, UR7 ;  /* 0x00000007d4ca7c20 */ /* 0x000fe20008410000 */
[----:B------:R-:W-:-:S02]  /*38e0*/  HADD2.F32 R214, -RZ, R58.H1_H1 ;  /* 0x3000003affd67230 */ /* 0x000fc40000004100 */
[C---:B------:R-:W-:Y:S01]  /*38f0*/  FMUL.FTZ R204, R205.reuse, R82 ;  /* 0x00000052cdcc7220 */ /* 0x040fe20000410000 */
[--C-:B------:R-:W-:Y:S02]  /*3900*/  HADD2.F32 R81, -RZ, R85.reuse.H0_H0 ;  /* 0x20000055ff517230 */ /* 0x100fe40000004100 */
[----:B------:R-:W-:Y:S01]  /*3910*/  FMUL.FTZ R224, R205, R206 ;  /* 0x000000cecde07220 */ /* 0x000fe20000410000 */
[----:B------:R-:W-:Y:S01]  /*3920*/  FMUL.FTZ R205, R209, R86 ;  /* 0x00000056d1cd7220 */ /* 0x000fe20000410000 */
[----:B------:R-:W-:Y:S01]  /*3930*/  FMUL.FTZ R213, R202, R203 ;  /* 0x000000cbcad57220 */ /* 0x000fe20000410000 */
[----:B------:R-:W-:Y:S01]  /*3940*/  FMUL.FTZ R223, R207, UR9 ;  /* 0x00000009cfdf7c20 */ /* 0x000fe20008410000 */
[----:B------:R-:W-:Y:S01]  /*3950*/  FMUL.FTZ R86, R208, UR9 ;  /* 0x00000009d0567c20 */ /* 0x000fe20008410000 */
[----:B------:R-:W-:Y:S01]  /*3960*/  FMUL.FTZ R203, R83, UR9 ;  /* 0x0000000953cb7c20 */ /* 0x000fe20008410000 */
[----:B------:R-:W-:Y:S01]  /*3970*/  FMUL.FTZ R227, R209, R214 ;  /* 0x000000d6d1e37220 */ /* 0x000fe20000410000 */
[----:B------:R-:W-:-:S02]  /*3980*/  HADD2.F32 R85, -RZ, R85.H1_H1 ;  /* 0x30000055ff557230 */ /* 0x000fc40000004100 */
[----:B------:R-:W-:Y:S01]  /*3990*/  FMUL.FTZ R206, R202, R81 ;  /* 0x00000051cace7220 */ /* 0x000fe20000410000 */
[----:B------:R-:W-:Y:S02]  /*39a0*/  HADD2.F32 R209, -RZ, R57.H1_H1 ;  /* 0x30000039ffd17230 */ /* 0x000fe40000004100 */
[----:B------:R-:W-:Y:S01]  /*39b0*/  FMUL.FTZ R202, R223, UR7 ;  /* 0x00000007dfca7c20 */ /* 0x000fe20008410000 */
[--C-:B------:R-:W-:Y:S02]  /*39c0*/  HADD2.F32 R82, -RZ, R56.reuse.H0_H0 ;  /* 0x20000038ff527230 */ /* 0x100fe40000004100 */
[----:B------:R-:W-:Y:S01]  /*39d0*/  FMUL.FTZ R81, R86, UR7 ;  /* 0x0000000756517c20 */ /* 0x000fe20008410000 */
[----:B------:R-:W-:Y:S02]  /*39e0*/  HADD2.F32 R210, -RZ, R56.H1_H1 ;  /* 0x30000038ffd27230 */ /* 0x000fe40000004100 */
[----:B------:R-:W-:Y:S01]  /*39f0*/  FMUL.FTZ R83, R203, UR7 ;  /* 0x00000007cb537c20 */ /* 0x000fe20008410000 */
[----:B------:R-:W-:-:S02]  /*3a00*/  HADD2.F32 R80, -RZ, R84.H0_H0 ;  /* 0x20000054ff507230 */ /* 0x000fc40000004100 */
[C---:B------:R-:W-:Y:S01]  /*3a10*/  FMUL.FTZ R207, R202.reuse, R85 ;  /* 0x00000055cacf7220 */ /* 0x040fe20000410000 */
[----:B------:R-:W-:Y:S02]  /*3a20*/  HADD2.F32 R84, -RZ, R84.H1_H1 ;  /* 0x30000054ff547230 */ /* 0x000fe40000004100 */
[----:B------:R-:W-:Y:S01]  /*3a30*/  FMUL.FTZ R214, R202, R209 ;  /* 0x000000d1cad67220 */ /* 0x000fe20000410000 */
[----:B------:R-:W-:Y:S01]  /*3a40*/  FMUL.FTZ R202, R81, R82 ;  /* 0x0000005251ca7220 */ /* 0x000fe20000410000 */
[----:B------:R-:W-:Y:S01]  /*3a50*/  FMUL.FTZ R211, R83, R210 ;  /* 0x000000d253d37220 */ /* 0x000fe20000410000 */
[----:B------:R-:W-:Y:S01]  /*3a60*/  FMUL.FTZ R208, R81, R80 ;  /* 0x0000005051d07220 */ /* 0x000fe20000410000 */
[----:B------:R-:W-:Y:S01]  /*3a70*/  FMUL.FTZ R209, R83, R84 ;  /* 0x0000005453d17220 */ /* 0x000fe20000410000 */
[----:B------:R-:W-:Y:S02]  /*3a80*/  F2FP.F16.F32.PACK_AB R83, R114, R87 ;  /* 0x000000577253723e */ /* 0x000fe400000000ff */
        /* <DEDUP_REMOVED lines=8> */
.L_x_1763:
[--C-:B------:R-:W-:Y:S01]  /*3b10*/  FFMA.FTZ R207, R207, UR4, R112.reuse ;  /* 0x00000004cfcf7c23 */ /* 0x100fe20008010070 */
[--C-:B------:R-:W-:Y:S01]  /*3b20*/  FFMA.FTZ R226, R202, UR4, R112.reuse ;  /* 0x00000004cae27c23 */ /* 0x100fe20008010070 */
[--C-:B------:R-:W-:Y:S01]  /*3b30*/  FFMA.FTZ R228, R211, UR4, R112.reuse ;  /* 0x00000004d3e47c23 */ /* 0x100fe20008010070 */
[----:B-----5:R-:W-:Y:S02]  /*3b40*/  HADD2.F32 R200, -RZ, R87.H1_H1 ;  /* 0x30000057ffc87230 */ /* 0x020fe40000004100 */
[----:B------:R-:W-:Y:S01]  /*3b50*/  FADD.FTZ R202, R206, -R207 ;  /* 0x800000cfceca7221 */ /* 0x000fe20000010000 */
[--C-:B------:R-:W-:Y:S01]  /*3b60*/  FFMA.FTZ R207, R115, UR4, R112.reuse ;  /* 0x0000000473cf7c23 */ /* 0x100fe20008010070 */
[----:B------:R-:W-:Y:S01]  /*3b70*/  FFMA.FTZ R206, R213, UR4, R112 ;  /* 0x00000004d5ce7c23 */ /* 0x000fe20008010070 */
[----:B------:R-:W-:Y:S01]  /*3b80*/  FADD.FTZ R228, R113, -R228 ;  /* 0x800000e471e47221 */ /* 0x000fe20000010000 */
[----:B------:R-:W-:Y:S01]  /*3b90*/  FADD.FTZ R226, R203, -R226 ;  /* 0x800000e2cbe27221 */ /* 0x000fe20000010000 */
[----:B------:R-:W-:Y:S01]  /*3ba0*/  FADD.FTZ R207, R114, -R207 ;  /* 0x800000cf72cf7221 */ /* 0x000fe20000010000 */
[--C-:B------:R-:W-:Y:S01]  /*3bb0*/  FFMA.FTZ R113, R212, UR4, R112.reuse ;  /* 0x00000004d4717c23 */ /* 0x100fe20008010070 */
[----:B------:R-:W-:Y:S01]  /*3bc0*/  FFMA.FTZ R203, R214, UR4, R112 ;  /* 0x00000004d6cb7c23 */ /* 0x000fe20008010070 */
[----:B------:R-:W-:Y:S01]  /*3bd0*/  FADD.FTZ R206, R205, -R206 ;  /* 0x800000cecdce7221 */ /* 0x000fe20000010000 */
[----:B------:R-:W-:Y:S01]  /*3be0*/  FMUL.FTZ R207, R207, UR9 ;  /* 0x00000009cfcf7c20 */ /* 0x000fe20008410000 */
[----:B------:R-:W-:Y:S01]  /*3bf0*/  FADD.FTZ R210, R210, -R113 ;  /* 0x80000071d2d27221 */ /* 0x000fe20000010000 */
[----:B------:R-:W-:Y:S01]  /*3c00*/  FADD.FTZ R115, R204, -R203 ;  /* 0x800000cbcc737221 */ /* 0x000fe20000010000 */
[----:B------:R-:W-:-:S02]  /*3c10*/  HADD2.F32 R204, -RZ, R59.H1_H1 ;  /* 0x3000003bffcc7230 */ /* 0x000fc40000004100 */
[----:B------:R-:W-:Y:S01]  /*3c20*/  FFMA.FTZ R209, R209, UR4, R112 ;  /* 0x00000004d1d17c23 */ /* 0x000fe20008010070 */
[----:B------:R-:W-:Y:S01]  /*3c30*/  FMUL.FTZ R207, R207, UR7 ;  /* 0x00000007cfcf7c20 */ /* 0x000fe20008410000 */
[----:B------:R-:W-:Y:S01]  /*3c40*/  FMUL.FTZ R206, R206, UR9 ;  /* 0x00000009cece7c20 */ /* 0x000fe20008410000 */
[----:B------:R-:W-:Y:S01]  /*3c50*/  FMUL.FTZ R210, R210, UR9 ;  /* 0x00000009d2d27c20 */ /* 0x000fe20008410000 */
[----:B------:R-:W-:Y:S01]  /*3c60*/  FMUL.FTZ R228, R228, UR9 ;  /* 0x00000009e4e47c20 */ /* 0x000fe20008410000 */
[----:B------:R-:W-:Y:S02]  /*3c70*/  HADD2.F32 R205, -RZ, R58.H0_H0 ;  /* 0x2000003affcd7230 */ /* 0x000fe40000004100 */
[----:B------:R-:W-:Y:S01]  /*3c80*/  FMUL.FTZ R226, R226, UR9 ;  /* 0x00000009e2e27c20 */ /* 0x000fe20008410000 */
[----:B------:R-:W-:Y:S02]  /*3c90*/  HADD2.F32 R222, -RZ, R86.H1_H1 ;  /* 0x30000056ffde7230 */ /* 0x000fe40000004100 */
[----:B------:R-:W-:Y:S01]  /*3ca0*/  FADD.FTZ R208, R208, -R209 ;  /* 0x800000d1d0d07221 */ /* 0x000fe20000010000 */
[C---:B------:R-:W-:Y:S01]  /*3cb0*/  FMUL.FTZ R200, R207.reuse, R200 ;  /* 0x000000c8cfc87220 */ /* 0x040fe20000410000 */
[----:B0-----:R-:W-:Y:S01]  /*3cc0*/  FMUL.FTZ R225, R207, R204 ;  /* 0x000000cccfe17220 */ /* 0x001fe20000410000 */
[----:B------:R-:W-:Y:S01]  /*3cd0*/  FMUL.FTZ R206, R206, UR7 ;  /* 0x00000007cece7c20 */ /* 0x000fe20008410000 */
[----:B------:R-:W-:-:S02]  /*3ce0*/  HADD2.F32 R224, -RZ, R87.H0_H0 ;  /* 0x20000057ffe07230 */ /* 0x000fc40000004100 */
[----:B------:R-:W-:Y:S01]  /*3cf0*/  FMUL.FTZ R207, R210, UR7 ;  /* 0x00000007d2cf7c20 */ /* 0x000fe20008410000 */
[----:B------:R-:W-:Y:S02]  /*3d00*/  HADD2.F32 R223, -RZ, R86.H0_H0 ;  /* 0x20000056ffdf7230 */ /* 0x000fe40000004100 */
[----:B------:R-:W-:Y:S01]  /*3d10*/  FMUL.FTZ R203, R228, UR7 ;  /* 0x00000007e4cb7c20 */ /* 0x000fe20008410000 */
[----:B------:R-:W-:Y:S02]  /*3d20*/  HADD2.F32 R114, -RZ, R59.H0_H0 ;  /* 0x2000003bff727230 */ /* 0x000fe40000004100 */
[----:B------:R-:W-:Y:S01]  /*3d30*/  FMUL.FTZ R226, R226, UR7 ;  /* 0x00000007e2e27c20 */ /* 0x000fe20008410000 */
[----:B------:R-:W-:Y:S02]  /*3d40*/  HADD2.F32 R212, -RZ, R58.H1_H1 ;  /* 0x3000003affd47230 */ /* 0x000fe40000004100 */
[----:B------:R-:W-:Y:S01]  /*3d50*/  FMUL.FTZ R115, R115, UR9 ;  /* 0x0000000973737c20 */ /* 0x000fe20008410000 */
[----:B------:R-:W-:-:S02]  /*3d60*/  HADD2.F32 R87, -RZ, R85.H0_H0 ;  /* 0x20000055ff577230 */ /* 0x000fc40000004100 */
[----:B------:R-:W-:Y:S01]  /*3d70*/  FMUL.FTZ R213, R206, R205 ;  /* 0x000000cdced57220 */ /* 0x000fe20000410000 */
[----:B------:R-:W-:Y:S01]  /*3d80*/  FMUL.FTZ R208, R208, UR9 ;  /* 0x00000009d0d07c20 */ /* 0x000fe20008410000 */
[----:B------:R-:W-:Y:S01]  /*3d90*/  FMUL.FTZ R202, R202, UR9 ;  /* 0x00000009caca7c20 */ /* 0x000fe20008410000 */
[----:B------:R-:W-:Y:S01]  /*3da0*/  FMUL.FTZ R205, R207, R222 ;  /* 0x000000decfcd7220 */ /* 0x000fe20000410000 */
[----:B------:R-:W-:Y:S02]  /*3db0*/  HADD2.F32 R85, -RZ, R85.H1_H1 ;  /* 0x30000055ff557230 */ /* 0x000fe40000004100 */
[C---:B------:R-:W-:Y:S01]  /*3dc0*/  FMUL.FTZ R113, R203.reuse, R224 ;  /* 0x000000e0cb717220 */ /* 0x040fe20000410000 */
[----:B------:R-:W-:Y:S01]  /*3dd0*/  FMUL.FTZ R114, R203, R114 ;  /* 0x00000072cb727220 */ /* 0x000fe20000410000 */
[----:B------:R-:W-:Y:S01]  /*3de0*/  FMUL.FTZ R204, R206, R223 ;  /* 0x000000dfcecc7220 */ /* 0x000fe20000410000 */
[----:B------:R-:W-:Y:S01]  /*3df0*/  FMUL.FTZ R222, R207, R212 ;  /* 0x000000d4cfde7220 */ /* 0x000fe20000410000 */
[----:B------:R-:W-:-:S02]  /*3e00*/  HADD2.F32 R203, -RZ, R57.H0_H0 ;  /* 0x20000039ffcb7230 */ /* 0x000fc40000004100 */
        /* <DEDUP_REMOVED lines=8> */
[----:B------:R-:W-:Y:S01]  /*3e90*/  FMUL.FTZ R207, R214, R85 ;  /* 0x00000055d6cf7220 */ /* 0x000fe20000410000 */
[----:B------:R-:W-:Y:S02]  /*3ea0*/  HADD2.F32 R84, -RZ, R84.H1_H1 ;  /* 0x30000054ff547230 */ /* 0x000fe40000004100 */
[----:B------:R-:W-:Y:S01]  /*3eb0*/  FMUL.FTZ R203, R226, R203 ;  /* 0x000000cbe2cb7220 */ /* 0x000fe20000410000 */
        /* <DEDUP_REMOVED lines=8> */
[----:B------:R-:W-:-:S07]  /*3f40*/  F2FP.F16.F32.PACK_AB R84, R115, R210 ;  /* 0x000000d27354723e */ /* 0x000fce00000000ff */
.L_x_1764:
        /* <DEDUP_REMOVED lines=17> */
[----:B------:R-:W-:Y:S02]  /*4060*/  HADD2.F32 R94, -RZ, R63.H0_H0 ;  /* 0x2000003fff5e7230 */ /* 0x000fe40000004100 */
[----:B------:R-:W-:Y:S01]  /*4070*/  FMUL.FTZ R115, R93, UR9 ;  /* 0x000000095d737c20 */ /* 0x000fe20008410000 */
[----:B------:R-:W-:Y:S01]  /*4080*/  FMUL.FTZ R212, R95, UR9 ;  /* 0x000000095fd47c20 */ /* 0x000fe20008410000 */
[----:B-----5:R-:W-:-:S02]  /*4090*/  HADD2.F32 R92, -RZ, R87.H0_H0 ;  /* 0x20000057ff5c7230 */ /* 0x020fc40000004100 */
[----:B------:R-:W-:Y:S01]  /*40a0*/  FADD.FTZ R96, R103, -R96 ;  /* 0x8000006067607221 */ /* 0x000fe20000010000 */
[----:B------:R-:W-:Y:S02]  /*40b0*/  HADD2.F32 R202, -RZ, R87.H1_H1 ;  /* 0x30000057ffca7230 */ /* 0x000fe40000004100 */
[----:B------:R-:W-:Y:S01]  /*40c0*/  FMUL.FTZ R81, R115, UR7 ;  /* 0x0000000773517c20 */ /* 0x000fe20008410000 */
[----:B------:R-:W-:Y:S01]  /*40d0*/  FMUL.FTZ R87, R212, UR7 ;  /* 0x00000007d4577c20 */ /* 0x000fe20008410000 */
[----:B------:R-:W-:Y:S01]  /*40e0*/  FADD.FTZ R114, R105, -R114 ;  /* 0x8000007269727221 */ /* 0x000fe20000010000 */
[----:B------:R-:W-:Y:S01]  /*40f0*/  FADD.FTZ R83, R102, -R83 ;  /* 0x8000005366537221 */ /* 0x000fe20000010000 */
[----:B------:R-:W-:Y:S02]  /*4100*/  HADD2.F32 R98, -RZ, R63.H1_H1 ;  /* 0x3000003fff627230 */ /* 0x000fe40000004100 */
[----:B------:R-:W-:Y:S01]  /*4110*/  FMUL.FTZ R199, R81, R94 ;  /* 0x0000005e51c77220 */ /* 0x000fe20000410000 */
[----:B------:R-:W-:Y:S01]  /*4120*/  FMUL.FTZ R94, R87, R202 ;  /* 0x000000ca575e7220 */ /* 0x000fe20000410000 */
[----:B------:R-:W-:Y:S01]  /*4130*/  FMUL.FTZ R105, R96, UR9 ;  /* 0x0000000960697c20 */ /* 0x000fe20008410000 */
[----:B------:R-:W-:Y:S01]  /*4140*/  FMUL.FTZ R202, R83, UR9 ;  /* 0x0000000953ca7c20 */ /* 0x000fe20008410000 */
[----:B------:R-:W-:Y:S01]  /*4150*/  FMUL.FTZ R114, R114, UR9 ;  /* 0x0000000972727c20 */ /* 0x000fe20008410000 */
[--C-:B------:R-:W-:Y:S01]  /*4160*/  FFMA.FTZ R82, R101, UR4, R112.reuse ;  /* 0x0000000465527c23 */ /* 0x100fe20008010070 */
[----:B------:R-:W-:Y:S01]  /*4170*/  FFMA.FTZ R99, R99, UR4, R112 ;  /* 0x0000000463637c23 */ /* 0x000fe20008010070 */
[----:B------:R-:W-:-:S02]  /*4180*/  HADD2.F32 R112, -RZ, R86.H0_H0 ;  /* 0x20000056ff707230 */ /* 0x000fc40000004100 */
[----:B------:R-:W-:Y:S01]  /*4190*/  FMUL.FTZ R95, R81, R92 ;  /* 0x0000005c515f7220 */ /* 0x000fe20000410000 */
[----:B------:R-:W-:Y:S02]  /*41a0*/  HADD2.F32 R210, -RZ, R86.H1_H1 ;  /* 0x30000056ffd27230 */ /* 0x000fe40000004100 */
[----:B------:R-:W-:Y:S01]  /*41b0*/  FMUL.FTZ R214, R87, R98 ;  /* 0x0000006257d67220 */ /* 0x000fe20000410000 */
[----:B------:R-:W-:Y:S02]  /*41c0*/  HADD2.F32 R86, -RZ, R85.H0_H0 ;  /* 0x20000055ff567230 */ /* 0x000fe40000004100 */
[----:B------:R-:W-:Y:S01]  /*41d0*/  FMUL.FTZ R83, R105, UR7 ;  /* 0x0000000769537c20 */ /* 0x000fe20008410000 */
[----:B------:R-:W-:Y:S02]  /*41e0*/  HADD2.F32 R100, -RZ, R62.H1_H1 ;  /* 0x3000003eff647230 */ /* 0x000fe40000004100 */
[----:B------:R-:W-:Y:S01]  /*41f0*/  FMUL.FTZ R87, R202, UR7 ;  /* 0x00000007ca577c20 */ /* 0x000fe20008410000 */
[----:B------:R-:W-:Y:S01]  /*4200*/  FMUL.FTZ R81, R114, UR7 ;  /* 0x0000000772517c20 */ /* 0x000fe20008410000 */
[----:B------:R-:W-:Y:S01]  /*4210*/  FADD.FTZ R82, R107, -R82 ;  /* 0x800000526b527221 */ /* 0x000fe20000010000 */
[----:B------:R-:W-:Y:S01]  /*4220*/  FADD.FTZ R106, R106, -R99 ;  /* 0x800000636a6a7221 */ /* 0x000fe20000010000 */
[----:B------:R-:W-:-:S02]  /*4230*/  HADD2.F32 R92, -RZ, R61.H0_H0 ;  /* 0x2000003dff5c7230 */ /* 0x000fc40000004100 */
[----:B------:R-:W-:Y:S01]  /*4240*/  FMUL.FTZ R97, R83, R112 ;  /* 0x0000007053617220 */ /* 0x000fe20000410000 */
[----:B------:R-:W-:Y:S02]  /*4250*/  HADD2.F32 R98, -RZ, R62.H0_H0 ;  /* 0x2000003eff627230 */ /* 0x000fe40000004100 */
[----:B------:R-:W-:Y:S01]  /*4260*/  FMUL.FTZ R103, R104, UR9 ;  /* 0x0000000968677c20 */ /* 0x000fe20008410000 */
[C---:B------:R-:W-:Y:S01]  /*4270*/  FMUL.FTZ R96, R87.reuse, R210 ;  /* 0x000000d257607220 */ /* 0x040fe20000410000 */
[----:B------:R-:W-:Y:S01]  /*4280*/  FMUL.FTZ R112, R87, R100 ;  /* 0x0000006457707220 */ /* 0x000fe20000410000 */
[C---:B------:R-:W-:Y:S01]  /*4290*/  FMUL.FTZ R99, R81.reuse, R86 ;  /* 0x0000005651637220 */ /* 0x040fe20000410000 */
[----:B------:R-:W-:Y:S01]  /*42a0*/  FMUL.FTZ R86, R82, UR9 ;  /* 0x0000000952567c20 */ /* 0x000fe20008410000 */
[----:B------:R-:W-:Y:S01]  /*42b0*/  FMUL.FTZ R87, R106, UR9 ;  /* 0x000000096a577c20 */ /* 0x000fe20008410000 */
[----:B------:R-:W-:Y:S02]  /*42c0*/  HADD2.F32 R85, -RZ, R85.H1_H1 ;  /* 0x30000055ff557230 */ /* 0x000fe40000004100 */
[----:B------:R-:W-:Y:S01]  /*42d0*/  FMUL.FTZ R102, R81, R92 ;  /* 0x0000005c51667220 */ /* 0x000fe20000410000 */
[----:B------:R-:W-:-:S02]  /*42e0*/  HADD2.F32 R93, -RZ, R61.H1_H1 ;  /* 0x3000003dff5d7230 */ /* 0x000fc40000004100 */
[----:B------:R-:W-:Y:S01]  /*42f0*/  FMUL.FTZ R100, R103, UR7 ;  /* 0x0000000767647c20 */ /* 0x000fe20008410000 */
[----:B------:R-:W-:Y:S01]  /*4300*/  FMUL.FTZ R107, R83, R98 ;  /* 0x00000062536b7220 */ /* 0x000fe20000410000 */
[--C-:B------:R-:W-:Y:S02]  /*4310*/  HADD2.F32 R92, -RZ, R60.reuse.H0_H0 ;  /* 0x2000003cff5c7230 */ /* 0x100fe40000004100 */
[----:B------:R-:W-:Y:S01]  /*4320*/  FMUL.FTZ R81, R86, UR7 ;  /* 0x0000000756517c20 */ /* 0x000fe20008410000 */
[----:B------:R-:W-:Y:S02]  /*4330*/  HADD2.F32 R82, -RZ, R60.H1_H1 ;  /* 0x3000003cff527230 */ /* 0x000fe40000004100 */
[----:B------:R-:W-:Y:S01]  /*4340*/  FMUL.FTZ R83, R87, UR7 ;  /* 0x0000000757537c20 */ /* 0x000fe20008410000 */
[--C-:B------:R-:W-:Y:S02]  /*4350*/  HADD2.F32 R80, -RZ, R84.reuse.H0_H0 ;  /* 0x20000054ff507230 */ /* 0x100fe40000004100 */
[----:B------:R-:W-:Y:S01]  /*4360*/  FMUL.FTZ R98, R100, R85 ;  /* 0x0000005564627220 */ /* 0x000fe20000410000 */
[----:B------:R-:W-:-:S02]  /*4370*/  HADD2.F32 R84, -RZ, R84.H1_H1 ;  /* 0x30000054ff547230 */ /* 0x000fc40000004100 */
[----:B------:R-:W-:Y:S01]  /*4380*/  FMUL.FTZ R85, R100, R93 ;  /* 0x0000005d64557220 */ /* 0x000fe20000410000 */
[----:B------:R-:W-:Y:S01]  /*4390*/  FMUL.FTZ R92, R81, R92 ;  /* 0x0000005c515c7220 */ /* 0x000fe20000410000 */
[----:B------:R-:W-:Y:S01]  /*43a0*/  FMUL.FTZ R93, R83, R82 ;  /* 0x00000052535d7220 */ /* 0x000fe20000410000 */
[----:B------:R-:W-:Y:S01]  /*43b0*/  FMUL.FTZ R101, R81, R80 ;  /* 0x0000005051657220 */ /* 0x000fe20000410000 */
[----:B------:R-:W-:Y:S01]  /*43c0*/  FMUL.FTZ R100, R83, R84 ;  /* 0x0000005453647220 */ /* 0x000fe20000410000 */
[----:B------:R-:W-:Y:S02]  /*43d0*/  F2FP.F16.F32.PACK_AB R80, R87, R86 ;  /* 0x000000565750723e */ /* 0x000fe400000000ff */
[----:B------:R-:W-:Y:S02]  /*43e0*/  F2FP.F16.F32.PACK_AB R83, R212, R115 ;  /* 0x00000073d453723e */ /* 0x000fe400000000ff */
[----:B------:R-:W-:Y:S02]  /*43f0*/  F2FP.F16.F32.PACK_AB R82, R202, R105 ;  /* 0x00000069ca52723e */ /* 0x000fe400000000ff */
[----:B------:R-:W-:-:S02]  /*4400*/  F2FP.F16.F32.PACK_AB R81, R103, R114 ;  /* 0x000000726751723e */ /* 0x000fc400000000ff */
[----:B------:R-:W-:Y:S02]  /*4410*/  F2FP.F16.F32.PACK_AB R87, R214, R199 ;  /* 0x000000c7d657723e */ /* 0x000fe400000000ff */
[----:B------:R-:W-:Y:S02]  /*4420*/  F2FP.F16.F32.PACK_AB R86, R112, R107 ;  /* 0x0000006b7056723e */ /* 0x000fe400000000ff */
[----:B------:R-:W-:Y:S02]  /*4430*/  F2FP.F16.F32.PACK_AB R85, R85, R102 ;  /* 0x000000665555723e */ /* 0x000fe400000000ff */
[----:B------:R-:W-:Y:S01]  /*4440*/  F2FP.F16.F32.PACK_AB R84, R93, R92 ;  /* 0x0000005c5d54723e */ /* 0x000fe200000000ff */
[----:B------:R-:W-:Y:S06]  /*4450*/  BRA `(.L_x_1766) ;  /* 0x0000000400107947 */ /* 0x000fec0003800000 */
.L_x_1765:
[--C-:B------:R-:W-:Y:S01]  /*4460*/  FFMA.FTZ R93, R93, UR4, R112.reuse ;  /* 0x000000045d5d7c23 */ /* 0x100fe20008010070 */
        /* <DEDUP_REMOVED lines=8> */
[----:B------:R-:W-:Y:S01]  /*44f0*/  FMUL.FTZ R93, R93, UR9 ;  /* 0x000000095d5d7c20 */ /* 0x000fe20008410000 */
[----:B------:R-:W-:Y:S01]  /*4500*/  FADD.FTZ R202, R105, -R202 ;  /* 0x800000ca69ca7221 */ /* 0x000fe20000010000 */
[--C-:B------:R-:W-:Y:S01]  /*4510*/  FFMA.FTZ R114, R101, UR4, R112.reuse ;  /* 0x0000000465727c23 */ /* 0x100fe20008010070 */
[----:B------:R-:W-:Y:S01]  /*4520*/  FFMA.FTZ R99, R99, UR4, R112 ;  /* 0x0000000463637c23 */ /* 0x000fe20008010070 */
[----:B-----5:R-:W-:-:S02]  /*4530*/  HADD2.F32 R115, -RZ, R86.H0_H0 ;  /* 0x20000056ff737230 */ /* 0x020fc40000004100 */
[----:B------:R-:W-:Y:S01]  /*4540*/  FADD.FTZ R203, R98, -R203 ;  /* 0x800000cb62cb7221 */ /* 0x000fe20000010000 */
[----:B------:R-:W-:Y:S02]  /*4550*/  HADD2.F32 R199, -RZ, R86.H1_H1 ;  /* 0x30000056ffc77230 */ /* 0x000fe40000004100 */
[----:B------:R-:W-:Y:S01]  /*4560*/  FMUL.FTZ R93, R93, UR7 ;  /* 0x000000075d5d7c20 */ /* 0x000fe20008410000 */
[----:B------:R-:W-:Y:S02]  /*4570*/  HADD2.F32 R92, -RZ, R87.H0_H0 ;  /* 0x20000057ff5c7230 */ /* 0x000fe40000004100 */
[----:B------:R-:W-:Y:S01]  /*4580*/  FMUL.FTZ R96, R96, UR9 ;  /* 0x0000000960607c20 */ /* 0x000fe20008410000 */
[----:B------:R-:W-:Y:S02]  /*4590*/  HADD2.F32 R86, -RZ, R63.H0_H0 ;  /* 0x2000003fff567230 */ /* 0x000fe40000004100 */
[----:B------:R-:W-:Y:S01]  /*45a0*/  FMUL.FTZ R102, R102, UR9 ;  /* 0x0000000966667c20 */ /* 0x000fe20008410000 */
[----:B------:R-:W-:Y:S01]  /*45b0*/  FADD.FTZ R104, R104, -R97 ;  /* 0x8000006168687221 */ /* 0x000fe20000010000 */
[----:B------:R-:W-:Y:S01]  /*45c0*/  FMUL.FTZ R202, R202, UR9 ;  /* 0x00000009caca7c20 */ /* 0x000fe20008410000 */
[----:B------:R-:W-:Y:S01]  /*45d0*/  FADD.FTZ R114, R107, -R114 ;  /* 0x800000726b727221 */ /* 0x000fe20000010000 */
[----:B------:R-:W-:Y:S01]  /*45e0*/  FADD.FTZ R106, R106, -R99 ;  /* 0x800000636a6a7221 */ /* 0x000fe20000010000 */
[----:B------:R-:W-:-:S02]  /*45f0*/  HADD2.F32 R94, -RZ, R87.H1_H1 ;  /* 0x30000057ff5e7230 */ /* 0x000fc40000004100 */
[----:B------:R-:W-:Y:S01]  /*4600*/  FMUL.FTZ R203, R203, UR9 ;  /* 0x00000009cbcb7c20 */ /* 0x000fe20008410000 */
[--C-:B------:R-:W-:Y:S02]  /*4610*/  HADD2.F32 R99, -RZ, R62.reuse.H0_H0 ;  /* 0x2000003eff637230 */ /* 0x100fe40000004100 */
[C---:B------:R-:W-:Y:S01]  /*4620*/  FMUL.FTZ R95, R93.reuse, R92 ;  /* 0x0000005c5d5f7220 */ /* 0x040fe20000410000 */
[----:B------:R-:W-:Y:S02]  /*4630*/  HADD2.F32 R103, -RZ, R62.H1_H1 ;  /* 0x3000003eff677230 */ /* 0x000fe40000004100 */
[----:B------:R-:W-:Y:S01]  /*4640*/  FMUL.FTZ R107, R93, R86 ;  /* 0x000000565d6b7220 */ /* 0x000fe20000410000 */
[----:B------:R-:W-:Y:S02]  /*4650*/  HADD2.F32 R87, -RZ, R85.H0_H0 ;  /* 0x20000055ff577230 */ /* 0x000fe40000004100 */
[----:B------:R-:W-:Y:S01]  /*4660*/  FMUL.FTZ R96, R96, UR7 ;  /* 0x0000000760607c20 */ /* 0x000fe20008410000 */
[----:B------:R-:W-:Y:S01]  /*4670*/  FMUL.FTZ R102, R102, UR7 ;  /* 0x0000000766667c20 */ /* 0x000fe20008410000 */
[----:B------:R-:W-:-:S02]  /*4680*/  HADD2.F32 R93, -RZ, R61.H0_H0 ;  /* 0x2000003dff5d7230 */ /* 0x000fc40000004100 */
[----:B------:R-:W-:Y:S01]  /*4690*/  FMUL.FTZ R202, R202, UR7 ;  /* 0x00000007caca7c20 */ /* 0x000fe20008410000 */
[----:B------:R-:W-:Y:S01]  /*46a0*/  FMUL.FTZ R104, R104, UR9 ;  /* 0x0000000968687c20 */ /* 0x000fe20008410000 */
[----:B------:R-:W-:Y:S01]  /*46b0*/  FMUL.FTZ R114, R114, UR9 ;  /* 0x0000000972727c20 */ /* 0x000fe20008410000 */
[----:B------:R-:W-:Y:S02]  /*46c0*/  HADD2.F32 R98, -RZ, R63.H1_H1 ;  /* 0x3000003fff627230 */ /* 0x000fe40000004100 */
[----:B------:R-:W-:Y:S01]  /*46d0*/  FMUL.FTZ R106, R106, UR9 ;  /* 0x000000096a6a7c20 */ /* 0x000fe20008410000 */
[----:B------:R-:W-:Y:S02]  /*46e0*/  HADD2.F32 R85, -RZ, R85.H1_H1 ;  /* 0x30000055ff557230 */ /* 0x000fe40000004100 */
[----:B------:R-:W-:Y:S01]  /*46f0*/  FMUL.FTZ R203, R203, UR7 ;  /* 0x00000007cbcb7c20 */ /* 0x000fe20008410000 */
[----:B------:R-:W-:Y:S01]  /*4700*/  FMUL.FTZ R92, R96, R99 ;  /* 0x00000063605c7220 */ /* 0x000fe20000410000 */
[----:B------:R-:W-:Y:S01]  /*4710*/  FMUL.FTZ R105, R102, R103 ;  /* 0x0000006766697220 */ /* 0x000fe20000410000 */
[----:B------:R-:W-:-:S02]  /*4720*/  HADD2.F32 R101, -RZ, R84.H0_H0 ;  /* 0x20000054ff657230 */ /* 0x000fc40000004100 */
[----:B------:R-:W-:Y:S01]  /*4730*/  FMUL.FTZ R99, R202, R87 ;  /* 0x00000057ca637220 */ /* 0x000fe20000410000 */
[----:B------:R-:W-:Y:S02]  /*4740*/  HADD2.F32 R103, -RZ, R61.H1_H1 ;  /* 0x3000003dff677230 */ /* 0x000fe40000004100 */
[----:B------:R-:W-:Y:S01]  /*4750*/  FMUL.FTZ R104, R104, UR7 ;  /* 0x0000000768687c20 */ /* 0x000fe20008410000 */
[----:B------:R-:W-:Y:S01]  /*4760*/  FMUL.FTZ R202, R202, R93 ;  /* 0x0000005dcaca7220 */ /* 0x000fe20000410000 */
[--C-:B------:R-:W-:Y:S02]  /*4770*/  HADD2.F32 R87, -RZ, R60.reuse.H0_H0 ;  /* 0x2000003cff577230 */ /* 0x100fe40000004100 */
[----:B------:R-:W-:Y:S01]  /*4780*/  FMUL.FTZ R114, R114, UR7 ;  /* 0x0000000772727c20 */ /* 0x000fe20008410000 */
[----:B------:R-:W-:Y:S02]  /*4790*/  HADD2.F32 R86, -RZ, R60.H1_H1 ;  /* 0x3000003cff567230 */ /* 0x000fe40000004100 */
[----:B------:R-:W-:Y:S01]  /*47a0*/  FMUL.FTZ R93, R106, UR7 ;  /* 0x000000076a5d7c20 */ /* 0x000fe20008410000 */
[----:B------:R-:W-:Y:S01]  /*47b0*/  FMUL.FTZ R112, R203, R98 ;  /* 0x00000062cb707220 */ /* 0x000fe20000410000 */
[----:B------:R-:W-:Y:S01]  /*47c0*/  FMUL.FTZ R98, R104, R85 ;  /* 0x0000005568627220 */ /* 0x000fe20000410000 */
[----:B------:R-:W-:-:S02]  /*47d0*/  HADD2.F32 R84, -RZ, R84.H1_H1 ;  /* 0x30000054ff547230 */ /* 0x000fc40000004100 */
[----:B------:R-:W-:Y:S01]  /*47e0*/  FMUL.FTZ R85, R104, R103 ;  /* 0x0000006768557220 */ /* 0x000fe20000410000 */
[C---:B------:R-:W-:Y:S01]  /*47f0*/  FMUL.FTZ R101, R114.reuse, R101 ;  /* 0x0000006572657220 */ /* 0x040fe20000410000 */
[----:B------:R-:W-:Y:S01]  /*4800*/  FMUL.FTZ R114, R114, R87 ;  /* 0x0000005772727220 */ /* 0x000fe20000410000 */
[C---:B------:R-:W-:Y:S01]  /*4810*/  FMUL.FTZ R103, R93.reuse, R86 ;  /* 0x000000565d677220 */ /* 0x040fe20000410000 */
        /* <DEDUP_REMOVED lines=8> */
.L_x_1766:
[----:B------:R-:W1:Y:S01]  /*48a0*/  @P0 LDC.64 R92, c[0x0][0x478] ;  /* 0x00011e00ff5c0b82 */ /* 0x000e620000000a00 */
[----:B------:R-:W-:-:S04]  /*48b0*/  IMAD.WIDE.U32 R232, R178, 0x10, R232 ;  /* 0x00000010b2e87825 */ /* 0x000fc800078e00e8 */
[----:B-1----:R-:W-:-:S05]  /*48c0*/  @P0 IMAD.WIDE.U32 R92, R178, 0x10, R92 ;  /* 0x00000010b25c0825 */ /* 0x002fca00078e005c */
[----:B------:R2:W-:Y:S04]  /*48d0*/  @P0 STG.E.128 desc[UR10][R92.64], R80 ;  /* 0x000000505c000986 */ /* 0x0005e8000c101d0a */
[----:B------:R2:W-:Y:S01]  /*48e0*/  STG.E.128 desc[UR10][R232.64], R84 ;  /* 0x00000054e8007986 */ /* 0x0005e2000c101d0a */
[----:B------:R-:W-:Y:S05]  /*48f0*/  BRA `(.L_x_1767) ;  /* 0x0000002800687947 */ /* 0x000fea0003800000 */
.L_x_1758:
        /* <DEDUP_REMOVED lines=9> */
[----:B------:R-:W-:Y:S01]  /*4990*/  FFMA.FTZ R234, R234, UR4, R112 ;  /* 0x00000004eaea7c23 */ /* 0x000fe20008010070 */
[----:B------:R-:W-:Y:S01]  /*49a0*/  FADD.FTZ R108, R110, -R89 ;  /* 0x800000596e6c7221 */ /* 0x000fe20000010000 */
[----:B------:R-:W-:Y:S01]  /*49b0*/  FADD.FTZ R109, R231, -R88 ;  /* 0x80000058e76d7221 */ /* 0x000fe20000010000 */
[--C-:B------:R-:W-:Y:S01]  /*49c0*/  FFMA.FTZ R88, R111, UR4, R112.reuse ;  /* 0x000000046f587c23 */ /* 0x100fe20008010070 */
[----:B------:R-:W-:Y:S01]  /*49d0*/  FFMA.FTZ R89, R236, UR4, R112 ;  /* 0x00000004ec597c23 */ /* 0x000fe20008010070 */
[----:B-----5:R-:W-:Y:S02]  /*49e0*/  HADD2.F32 R91, -RZ, R66.H1_H1 ;  /* 0x30000042ff5b7230 */ /* 0x020fe40000004100 */
[----:B------:R-:W-:Y:S01]  /*49f0*/  FADD.FTZ R90, R235, -R232 ;  /* 0x800000e8eb5a7221 */ /* 0x000fe20000010000 */
[----:B------:R-:W-:Y:S01]  /*4a00*/  FADD.FTZ R231, R233, -R88 ;  /* 0x80000058e9e77221 */ /* 0x000fe20000010000 */
[----:B------:R-:W-:Y:S01]  /*4a10*/  FADD.FTZ R238, R238, -R89 ;  /* 0x80000059eeee7221 */ /* 0x000fe20000010000 */
[----:B------:R-:W-:-:S02]  /*4a20*/  HADD2.F32 R88, -RZ, R67.H0_H0 ;  /* 0x20000043ff587230 */ /* 0x000fc40000004100 */
[----:B------:R-:W-:Y:S01]  /*4a30*/  FADD.FTZ R237, R237, -R234 ;  /* 0x800000eaeded7221 */ /* 0x000fe20000010000 */
[----:B------:R-:W-:Y:S02]  /*4a40*/  HADD2.F32 R89, -RZ, R67.H1_H1 ;  /* 0x30000043ff597230 */ /* 0x000fe40000004100 */
[----:B------:R-:W-:Y:S01]  /*4a50*/  FFMA.FTZ R91, R90, UR9, R91 ;  /* 0x000000095a5b7c23 */ /* 0x000fe2000801005b */
[--C-:B------:R-:W-:Y:S02]  /*4a60*/  HADD2.F32 R90, -RZ, R65.reuse.H1_H1 ;  /* 0x30000041ff5a7230 */ /* 0x100fe40000004100 */
[----:B------:R-:W-:Y:S01]  /*4a70*/  FFMA.FTZ R232, R237, UR9, R88 ;  /* 0x00000009ede87c23 */ /* 0x000fe20008010058 */
[----:B------:R-:W-:Y:S02]  /*4a80*/  HADD2.F32 R88, -RZ, R66.H0_H0 ;  /* 0x20000042ff587230 */ /* 0x000fe40000004100 */
[----:B------:R-:W-:Y:S01]  /*4a90*/  FFMA.FTZ R233, R238, UR9, R89 ;  /* 0x00000009eee97c23 */ /* 0x000fe20008010059 */
[----:B------:R-:W-:-:S02]  /*4aa0*/  HADD2.F32 R89, -RZ, R65.H0_H0 ;  /* 0x20000041ff597230 */ /* 0x000fc40000004100 */
[----:B------:R-:W-:Y:S01]  /*4ab0*/  FFMA.FTZ R240, R240, UR4, R112 ;  /* 0x00000004f0f07c23 */ /* 0x000fe20008010070 */
[----:B------:R-:W-:Y:S01]  /*4ac0*/  FFMA.FTZ R109, R109, UR9, R90 ;  /* 0x000000096d6d7c23 */ /* 0x000fe2000801005a */
[----:B------:R-:W-:Y:S01]  /*4ad0*/  FFMA.FTZ R231, R231, UR9, R88 ;  /* 0x00000009e7e77c23 */ /* 0x000fe20008010058 */
[----:B------:R-:W-:Y:S02]  /*4ae0*/  HADD2.F32 R88, -RZ, R64.H1_H1 ;  /* 0x30000040ff587230 */ /* 0x000fe40000004100 */
[----:B------:R-:W-:Y:S01]  /*4af0*/  FFMA.FTZ R108, R108, UR9, R89 ;  /* 0x000000096c6c7c23 */ /* 0x000fe20008010059 */
[--C-:B------:R-:W-:Y:S02]  /*4b00*/  HADD2.F32 R89, -RZ, R87.reuse.H0_H0 ;  /* 0x20000057ff597230 */ /* 0x100fe40000004100 */
[----:B------:R-:W-:Y:S01]  /*4b10*/  FADD.FTZ R239, R239, -R240 ;  /* 0x800000f0efef7221 */ /* 0x000fe20000010000 */
[----:B------:R-:W-:Y:S02]  /*4b20*/  HADD2.F32 R90, -RZ, R87.H1_H1 ;  /* 0x30000057ff5a7230 */ /* 0x000fe40000004100 */
[----:B------:R-:W-:Y:S01]  /*4b30*/  FMUL.FTZ R232, R232, UR7 ;  /* 0x00000007e8e87c20 */ /* 0x000fe20008410000 */
[----:B------:R-:W-:-:S02]  /*4b40*/  HADD2.F32 R87, -RZ, R51.H0_H0 ;  /* 0x20000033ff577230 */ /* 0x000fc40000004100 */
[----:B------:R-:W-:Y:S01]  /*4b50*/  FMUL.FTZ R233, R233, UR7 ;  /* 0x00000007e9e97c20 */ /* 0x000fe20008410000 */
[----:B------:R-:W-:Y:S02]  /*4b60*/  HADD2.F32 R234, -RZ, R51.H1_H1 ;  /* 0x30000033ffea7230 */ /* 0x000fe40000004100 */
[----:B------:R-:W-:Y:S01]  /*4b70*/  FFMA.FTZ R111, R239, UR9, R88 ;  /* 0x00000009ef6f7c23 */ /* 0x000fe20008010058 */
[----:B------:R-:W-:Y:S01]  /*4b80*/  FMUL.FTZ R88, R232, R89 ;  /* 0x00000059e8587220 */ /* 0x000fe20000410000 */
[----:B------:R-:W-:Y:S01]  /*4b90*/  FMUL.FTZ R87, R87, R232 ;  /* 0x000000e857577220 */ /* 0x000fe20000410000 */
[----:B------:R-:W-:Y:S01]  /*4ba0*/  FMUL.FTZ R90, R233, R90 ;  /* 0x0000005ae95a7220 */ /* 0x000fe20000410000 */
[----:B------:R-:W-:Y:S01]  /*4bb0*/  FMUL.FTZ R232, R234, R233 ;  /* 0x000000e9eae87220 */ /* 0x000fe20000410000 */
[--C-:B------:R-:W-:Y:S02]  /*4bc0*/  HADD2.F32 R234, -RZ, R86.reuse.H0_H0 ;  /* 0x20000056ffea7230 */ /* 0x100fe40000004100 */
[----:B------:R-:W-:Y:S01]  /*4bd0*/  FMUL.FTZ R231, R231, UR7 ;  /* 0x00000007e7e77c20 */ /* 0x000fe20008410000 */
[----:B------:R-:W-:-:S02]  /*4be0*/  HADD2.F32 R233, -RZ, R86.H1_H1 ;  /* 0x30000056ffe97230 */ /* 0x000fc40000004100 */
[----:B------:R-:W-:Y:S01]  /*4bf0*/  FMUL.FTZ R86, R91, UR7 ;  /* 0x000000075b567c20 */ /* 0x000fe20008410000 */
[--C-:B------:R-:W-:Y:S02]  /*4c00*/  HADD2.F32 R235, -RZ, R50.reuse.H1_H1 ;  /* 0x30000032ffeb7230 */ /* 0x100fe40000004100 */
[----:B------:R-:W-:Y:S01]  /*4c10*/  FMUL.FTZ R89, R231, R234 ;  /* 0x000000eae7597220 */ /* 0x000fe20000410000 */
[----:B------:R-:W-:Y:S02]  /*4c20*/  HADD2.F32 R236, -RZ, R50.H0_H0 ;  /* 0x20000032ffec7230 */ /* 0x000fe40000004100 */
[----:B------:R-:W-:Y:S01]  /*4c30*/  FMUL.FTZ R91, R86, R233 ;  /* 0x000000e9565b7220 */ /* 0x000fe20000410000 */
[----:B------:R-:W-:Y:S02]  /*4c40*/  HADD2.F32 R234, -RZ, R49.H0_H0 ;  /* 0x20000031ffea7230 */ /* 0x000fe40000004100 */
[----:B------:R-:W-:Y:S01]  /*4c50*/  FFMA.FTZ R242, R242, UR4, R112 ;  /* 0x00000004f2f27c23 */ /* 0x000fe20008010070 */
[----:B------:R-:W-:Y:S01]  /*4c60*/  FMUL.FTZ R233, R108, UR7 ;  /* 0x000000076ce97c20 */ /* 0x000fe20008410000 */
[----:B------:R-:W-:-:S02]  /*4c70*/  HADD2.F32 R110, -RZ, R64.H0_H0 ;  /* 0x20000040ff6e7230 */ /* 0x000fc40000004100 */
[----:B------:R-:W-:Y:S01]  /*4c80*/  FMUL.FTZ R86, R235, R86 ;  /* 0x00000056eb567220 */ /* 0x000fe20000410000 */
[----:B------:R-:W-:Y:S01]  /*4c90*/  FADD.FTZ R241, R241, -R242 ;  /* 0x800000f2f1f17221 */ /* 0x000fe20000010000 */
[----:B------:R-:W-:Y:S01]  /*4ca0*/  FMUL.FTZ R231, R236, R231 ;  /* 0x000000e7ece77220 */ /* 0x000fe20000410000 */
[----:B------:R-:W-:Y:S01]  /*4cb0*/  FMUL.FTZ R235, R234, R233 ;  /* 0x000000e9eaeb7220 */ /* 0x000fe20000410000 */
[--C-:B------:R-:W-:Y:S02]  /*4cc0*/  HADD2.F32 R108, -RZ, R85.reuse.H0_H0 ;  /* 0x20000055ff6c7230 */ /* 0x100fe40000004100 */
[----:B------:R-:W-:Y:S01]  /*4cd0*/  FFMA.FTZ R110, R241, UR9, R110 ;  /* 0x00000009f16e7c23 */ /* 0x000fe2000801006e */
[----:B------:R-:W-:Y:S02]  /*4ce0*/  HADD2.F32 R234, -RZ, R85.H1_H1 ;  /* 0x30000055ffea7230 */ /* 0x000fe40000004100 */
[----:B------:R-:W-:Y:S01]  /*4cf0*/  FMUL.FTZ R85, R109, UR7 ;  /* 0x000000076d557c20 */ /* 0x000fe20008410000 */
[----:B------:R-:W-:-:S02]  /*4d00*/  HADD2.F32 R236, -RZ, R49.H1_H1 ;  /* 0x30000031ffec7230 */ /* 0x000fc40000004100 */
[----:B------:R-:W-:Y:S01]  /*4d10*/  FMUL.FTZ R108, R233, R108 ;  /* 0x0000006ce96c7220 */ /* 0x000fe20000410000 */
[----:B------:R-:W-:Y:S02]  /*4d20*/  HADD2.F32 R233, -RZ, R48.H0_H0 ;  /* 0x20000030ffe97230 */ /* 0x000fe40000004100 */
[----:B------:R-:W-:Y:S01]  /*4d30*/  FMUL.FTZ R109, R85, R234 ;  /* 0x000000ea556d7220 */ /* 0x000fe20000410000 */
[--C-:B------:R-:W-:Y:S02]  /*4d40*/  HADD2.F32 R234, -RZ, R84.reuse.H1_H1 ;  /* 0x30000054ffea7230 */ /* 0x100fe40000004100 */
[----:B------:R-:W-:Y:S01]  /*4d50*/  FMUL.FTZ R236, R236, R85 ;  /* 0x00000055ecec7220 */ /* 0x000fe20000410000 */
[----:B------:R-:W-:Y:S02]  /*4d60*/  HADD2.F32 R85, -RZ, R84.H0_H0 ;  /* 0x20000054ff557230 */ /* 0x000fe40000004100 */
[----:B------:R-:W-:Y:S01]  /*4d70*/  FMUL.FTZ R84, R110, UR7 ;  /* 0x000000076e547c20 */ /* 0x000fe20008410000 */
[----:B------:R-:W-:-:S02]  /*4d80*/  HADD2.F32 R238, -RZ, R48.H1_H1 ;  /* 0x30000030ffee7230 */ /* 0x000fc40000004100 */
[----:B------:R-:W-:Y:S01]  /*4d90*/  FMUL.FTZ R111, R111, UR7 ;  /* 0x000000076f6f7c20 */ /* 0x000fe20008410000 */
[----:B------:R-:W-:Y:S01]  /*4da0*/  F2FP.F16.F32.PACK_AB R87, R232, R87 ;  /* 0x00000057e857723e */ /* 0x000fe200000000ff */
[----:B------:R-:W-:Y:S01]  /*4db0*/  FMUL.FTZ R110, R84, R85 ;  /* 0x00000055546e7220 */ /* 0x000fe20000410000 */
[----:B------:R-:W-:Y:S01]  /*4dc0*/  FMUL.FTZ R84, R233, R84 ;  /* 0x00000054e9547220 */ /* 0x000fe20000410000 */
[----:B------:R-:W-:Y:S01]  /*4dd0*/  FMUL.FTZ R233, R238, R111 ;  /* 0x0000006feee97220 */ /* 0x000fe20000410000 */
[----:B------:R-:W-:Y:S01]  /*4de0*/  FMUL.FTZ R111, R111, R234 ;  /* 0x000000ea6f6f7220 */ /* 0x000fe20000410000 */
[----:B------:R-:W-:Y:S02]  /*4df0*/  F2FP.F16.F32.PACK_AB R86, R86, R231 ;  /* 0x000000e75656723e */ /* 0x000fe400000000ff */
[----:B------:R-:W-:Y:S02]  /*4e00*/  F2FP.F16.F32.PACK_AB R85, R236, R235 ;  /* 0x000000ebec55723e */ /* 0x000fe400000000ff */
[----:B------:R-:W-:Y:S01]  /*4e10*/  F2FP.F16.F32.PACK_AB R84, R233, R84 ;  /* 0x00000054e954723e */ /* 0x000fe200000000ff */
[----:B------:R-:W-:Y:S06]  /*4e20*/  BRA `(.L_x_1769) ;  /* 0x0000000400407947 */ /* 0x000fec0003800000 */
.L_x_1768:
[--C-:B------:R-:W-:Y:S01]  /*4e30*/  FFMA.FTZ R89, R236, UR4, R112.reuse ;  /* 0x00000004ec597c23 */ /* 0x100fe20008010070 */
[--C-:B------:R-:W-:Y:S01]  /*4e40*/  FFMA.FTZ R81, R108, UR4, R112.reuse ;  /* 0x000000046c517c23 */ /* 0x100fe20008010070 */
[--C-:B------:R-:W-:Y:S01]  /*4e50*/  FFMA.FTZ R234, R234, UR4, R112.reuse ;  /* 0x00000004eaea7c23 */ /* 0x100fe20008010070 */
[----:B------:R-:W-:Y:S01]  /*4e60*/  FFMA.FTZ R82, R109, UR4, R112 ;  /* 0x000000046d527c23 */ /* 0x000fe20008010070 */
[--C-:B-----5:R-:W-:Y:S02]  /*4e70*/  HADD2.F32 R88, -RZ, R67.reuse.H1_H1 ;  /* 0x30000043ff587230 */ /* 0x120fe40000004100 */
[----:B------:R-:W-:Y:S01]  /*4e80*/  FADD.FTZ R89, R238, -R89 ;  /* 0x80000059ee597221 */ /* 0x000fe20000010000 */
[----:B------:R-:W-:Y:S02]  /*4e90*/  HADD2.F32 R83, -RZ, R67.H0_H0 ;  /* 0x20000043ff537230 */ /* 0x000fe40000004100 */
[----:B------:R-:W-:Y:S01]  /*4ea0*/  FADD.FTZ R81, R110, -R81 ;  /* 0x800000516e517221 */ /* 0x000fe20000010000 */
[----:B------:R-:W-:Y:S01]  /*4eb0*/  FADD.FTZ R234, R237, -R234 ;  /* 0x800000eaedea7221 */ /* 0x000fe20000010000 */
[----:B------:R-:W-:Y:S01]  /*4ec0*/  FADD.FTZ R110, R231, -R82 ;  /* 0x80000052e76e7221 */ /* 0x000fe20000010000 */
[--C-:B------:R-:W-:Y:S01]  /*4ed0*/  FFMA.FTZ R80, R242, UR4, R112.reuse ;  /* 0x00000004f2507c23 */ /* 0x100fe20008010070 */
[--C-:B------:R-:W-:Y:S01]  /*4ee0*/  FFMA.FTZ R82, R111, UR4, R112.reuse ;  /* 0x000000046f527c23 */ /* 0x100fe20008010070 */
[----:B------:R-:W-:Y:S01]  /*4ef0*/  FFMA.FTZ R232, R232, UR4, R112 ;  /* 0x00000004e8e87c23 */ /* 0x000fe20008010070 */
[----:B------:R-:W-:Y:S01]  /*4f00*/  FFMA.FTZ R111, R89, UR9, R88 ;  /* 0x00000009596f7c23 */ /* 0x000fe20008010058 */
[----:B------:R-:W-:Y:S01]  /*4f10*/  FFMA.FTZ R234, R234, UR9, R83 ;  /* 0x00000009eaea7c23 */ /* 0x000fe20008010053 */
[----:B------:R-:W-:-:S02]  /*4f20*/  HADD2.F32 R88, -RZ, R65.H0_H0 ;  /* 0x20000041ff587230 */ /* 0x000fc40000004100 */
[----:B------:R-:W-:Y:S01]  /*4f30*/  FADD.FTZ R80, R241, -R80 ;  /* 0x80000050f1507221 */ /* 0x000fe20000010000 */
[----:B------:R-:W-:Y:S02]  /*4f40*/  HADD2.F32 R90, -RZ, R66.H1_H1 ;  /* 0x30000042ff5a7230 */ /* 0x000fe40000004100 */
[----:B------:R-:W-:Y:S01]  /*4f50*/  FADD.FTZ R109, R235, -R232 ;  /* 0x800000e8eb6d7221 */ /* 0x000fe20000010000 */
[--C-:B------:R-:W-:Y:S02]  /*4f60*/  HADD2.F32 R83, -RZ, R64.reuse.H0_H0 ;  /* 0x20000040ff537230 */ /* 0x100fe40000004100 */
[----:B------:R-:W-:Y:S01]  /*4f70*/  FFMA.FTZ R240, R240, UR4, R112 ;  /* 0x00000004f0f07c23 */ /* 0x000fe20008010070 */
[----:B------:R-:W-:Y:S01]  /*4f80*/  FFMA.FTZ R81, R81, UR9, R88 ;  /* 0x0000000951517c23 */ /* 0x000fe20008010058 */
[----:B------:R-:W-:Y:S01]  /*4f90*/  FFMA.FTZ R109, R109, UR9, R90 ;  /* 0x000000096d6d7c23 */ /* 0x000fe2000801005a */
[----:B------:R-:W-:Y:S02]  /*4fa0*/  HADD2.F32 R88, -RZ, R64.H1_H1 ;  /* 0x30000040ff587230 */ /* 0x000fe40000004100 */
[----:B------:R-:W-:Y:S01]  /*4fb0*/  FFMA.FTZ R80, R80, UR9, R83 ;  /* 0x0000000950507c23 */ /* 0x000fe20008010053 */
[----:B------:R-:W-:Y:S01]  /*4fc0*/  FADD.FTZ R239, R239, -R240 ;  /* 0x800000f0efef7221 */ /* 0x000fe20000010000 */
[----:B------:R-:W-:-:S02]  /*4fd0*/  HADD2.F32 R91, -RZ, R66.H0_H0 ;  /* 0x20000042ff5b7230 */ /* 0x000fc40000004100 */
[----:B------:R-:W-:Y:S01]  /*4fe0*/  FADD.FTZ R82, R233, -R82 ;  /* 0x80000052e9527221 */ /* 0x000fe20000010000 */
[--C-:B------:R-:W-:Y:S02]  /*4ff0*/  HADD2.F32 R90, -RZ, R87.reuse.H0_H0 ;  /* 0x20000057ff5a7230 */ /* 0x100fe40000004100 */
[----:B------:R-:W-:Y:S01]  /*5000*/  FMUL.FTZ R232, R111, UR7 ;  /* 0x000000076fe87c20 */ /* 0x000fe20008410000 */
[----:B------:R-:W-:Y:S02]  /*5010*/  HADD2.F32 R83, -RZ, R87.H1_H1 ;  /* 0x30000057ff537230 */ /* 0x000fe40000004100 */
[----:B------:R-:W-:Y:S01]  /*5020*/  FMUL.FTZ R87, R234, UR7 ;  /* 0x00000007ea577c20 */ /* 0x000fe20008410000 */
[----:B------:R-:W-:Y:S02]  /*5030*/  HADD2.F32 R89, -RZ, R65.H1_H1 ;  /* 0x30000041ff597230 */ /* 0x000fe40000004100 */
[----:B------:R-:W-:Y:S01]  /*5040*/  FFMA.FTZ R233, R239, UR9, R88 ;  /* 0x00000009efe97c23 */ /* 0x000fe20008010058 */
[----:B------:R-:W-:-:S02]  /*5050*/  HADD2.F32 R108, -RZ, R51.H0_H0 ;  /* 0x20000033ff6c7230 */ /* 0x000fc40000004100 */
[----:B------:R-:W-:Y:S01]  /*5060*/  FFMA.FTZ R82, R82, UR9, R91 ;  /* 0x0000000952527c23 */ /* 0x000fe2000801005b */
[----:B------:R-:W-:Y:S01]  /*5070*/  FMUL.FTZ R88, R87, R90 ;  /* 0x0000005a57587220 */ /* 0x000fe20000410000 */
[----:B------:R-:W-:Y:S01]  /*5080*/  FFMA.FTZ R110, R110, UR9, R89 ;  /* 0x000000096e6e7c23 */ /* 0x000fe20008010059 */
[----:B------:R-:W-:Y:S01]  /*5090*/  FMUL.FTZ R90, R232, R83 ;  /* 0x00000053e85a7220 */ /* 0x000fe20000410000 */
[----:B------:R-:W-:Y:S02]  /*50a0*/  HADD2.F32 R89, -RZ, R51.H1_H1 ;  /* 0x30000033ff597230 */ /* 0x000fe40000004100 */
[----:B------:R-:W-:Y:S01]  /*50b0*/  FMUL.FTZ R87, R108, R87 ;  /* 0x000000576c577220 */ /* 0x000fe20000410000 */
[----:B------:R-:W-:Y:S01]  /*50c0*/  F2FP.F16.F32.PACK_AB R83, R111, R234 ;  /* 0x000000ea6f53723e */ /* 0x000fe200000000ff */
[--C-:B------:R-:W-:Y:S02]  /*50d0*/  HADD2.F32 R108, -RZ, R86.reuse.H0_H0 ;  /* 0x20000056ff6c7230 */ /* 0x100fe40000004100 */
[----:B------:R-:W-:Y:S01]  /*50e0*/  FMUL.FTZ R231, R82, UR7 ;  /* 0x0000000752e77c20 */ /* 0x000fe20008410000 */
[----:B------:R-:W-:-:S02]  /*50f0*/  HADD2.F32 R234, -RZ, R86.H1_H1 ;  /* 0x30000056ffea7230 */ /* 0x000fc40000004100 */
[----:B------:R-:W-:Y:S01]  /*5100*/  FMUL.FTZ R111, R109, UR7 ;  /* 0x000000076d6f7c20 */ /* 0x000fe20008410000 */
[--C-:B------:R-:W-:Y:S02]  /*5110*/  HADD2.F32 R86, -RZ, R50.reuse.H0_H0 ;  /* 0x20000032ff567230 */ /* 0x100fe40000004100 */
[----:B------:R-:W-:Y:S01]  /*5120*/  FMUL.FTZ R232, R89, R232 ;  /* 0x000000e859e87220 */ /* 0x000fe20000410000 */
[----:B------:R-:W-:Y:S02]  /*5130*/  HADD2.F32 R236, -RZ, R50.H1_H1 ;  /* 0x30000032ffec7230 */ /* 0x000fe40000004100 */
[----:B------:R-:W-:Y:S01]  /*5140*/  FMUL.FTZ R89, R231, R108 ;  /* 0x0000006ce7597220 */ /* 0x000fe20000410000 */
[----:B------:R-:W-:Y:S01]  /*5150*/  F2FP.F16.F32.PACK_AB R82, R109, R82 ;  /* 0x000000526d52723e */ /* 0x000fe200000000ff */
[----:B------:R-:W-:Y:S01]  /*5160*/  FMUL.FTZ R231, R86, R231 ;  /* 0x000000e756e77220 */ /* 0x000fe20000410000 */
[----:B------:R-:W-:Y:S01]  /*5170*/  FMUL.FTZ R91, R111, R234 ;  /* 0x000000ea6f5b7220 */ /* 0x000fe20000410000 */
[----:B------:R-:W-:Y:S01]  /*5180*/  FMUL.FTZ R86, R236, R111 ;  /* 0x0000006fec567220 */ /* 0x000fe20000410000 */
[----:B------:R-:W-:-:S02]  /*5190*/  HADD2.F32 R109, -RZ, R85.H0_H0 ;  /* 0x20000055ff6d7230 */ /* 0x000fc40000004100 */
[----:B------:R-:W-:Y:S01]  /*51a0*/  FMUL.FTZ R234, R81, UR7 ;  /* 0x0000000751ea7c20 */ /* 0x000fe20008410000 */
[----:B------:R-:W-:Y:S01]  /*51b0*/  HADD2.F32 R111, -RZ, R49.H0_H0 ;  /* 0x20000031ff6f7230 */ /* 0x000fe20000004100 */
[----:B------:R-:W-:Y:S01]  /*51c0*/  F2FP.F16.F32.PACK_AB R81, R110, R81 ;  /* 0x000000516e51723e */ /* 0x000fe200000000ff */
[----:B------:R-:W-:Y:S02]  /*51d0*/  HADD2.F32 R85, -RZ, R85.H1_H1 ;  /* 0x30000055ff557230 */ /* 0x000fe40000004100 */
[----:B------:R-:W-:Y:S01]  /*51e0*/  FMUL.FTZ R108, R234, R109 ;  /* 0x0000006dea6c7220 */ /* 0x000fe20000410000 */
[----:B------:R-:W-:Y:S01]  /*51f0*/  FMUL.FTZ R110, R110, UR7 ;  /* 0x000000076e6e7c20 */ /* 0x000fe20008410000 */
[----:B------:R-:W-:Y:S01]  /*5200*/  FMUL.FTZ R234, R111, R234 ;  /* 0x000000ea6fea7220 */ /* 0x000fe20000410000 */
[----:B------:R-:W-:Y:S01]  /*5210*/  HADD2.F32 R111, -RZ, R49.H1_H1 ;  /* 0x30000031ff6f7230 */ /* 0x000fe20000004100 */
[----:B------:R-:W-:Y:S01]  /*5220*/  F2FP.F16.F32.PACK_AB R87, R232, R87 ;  /* 0x00000057e857723e */ /* 0x000fe200000000ff */
[----:B------:R-:W-:Y:S01]  /*5230*/  FMUL.FTZ R109, R110, R85 ;  /* 0x000000556e6d7220 */ /* 0x000fe20000410000 */
[----:B------:R-:W-:-:S02]  /*5240*/  HADD2.F32 R236, -RZ, R48.H0_H0 ;  /* 0x20000030ffec7230 */ /* 0x000fc40000004100 */
[----:B------:R-:W-:Y:S01]  /*5250*/  FMUL.FTZ R85, R80, UR7 ;  /* 0x0000000750557c20 */ /* 0x000fe20008410000 */
[----:B------:R-:W-:Y:S01]  /*5260*/  FMUL.FTZ R237, R111, R110 ;  /* 0x0000006e6fed7220 */ /* 0x000fe20000410000 */
[--C-:B------:R-:W-:Y:S01]  /*5270*/  HADD2.F32 R110, -RZ, R84.reuse.H0_H0 ;  /* 0x20000054ff6e7230 */ /* 0x100fe20000004100 */
[C---:B------:R-:W-:Y:S01]  /*5280*/  F2FP.F16.F32.PACK_AB R80, R233.reuse, R80 ;  /* 0x00000050e950723e */ /* 0x040fe200000000ff */
[----:B------:R-:W-:Y:S01]  /*5290*/  FMUL.FTZ R236, R236, R85 ;  /* 0x00000055ecec7220 */ /* 0x000fe20000410000 */
[----:B------:R-:W-:Y:S02]  /*52a0*/  HADD2.F32 R111, -RZ, R84.H1_H1 ;  /* 0x30000054ff6f7230 */ /* 0x000fe40000004100 */
[----:B------:R-:W-:Y:S01]  /*52b0*/  FMUL.FTZ R84, R233, UR7 ;  /* 0x00000007e9547c20 */ /* 0x000fe20008410000 */
[----:B------:R-:W-:Y:S01]  /*52c0*/  FMUL.FTZ R110, R85, R110 ;  /* 0x0000006e556e7220 */ /* 0x000fe20000410000 */
[----:B------:R-:W-:Y:S01]  /*52d0*/  HADD2.F32 R85, -RZ, R48.H1_H1 ;  /* 0x30000030ff557230 */ /* 0x000fe20000004100 */
[----:B------:R-:W-:Y:S01]  /*52e0*/  F2FP.F16.F32.PACK_AB R86, R86, R231 ;  /* 0x000000e75656723e */ /* 0x000fe200000000ff */
[----:B------:R-:W-:-:S03]  /*52f0*/  FMUL.FTZ R111, R84, R111 ;  /* 0x0000006f546f7220 */ /* 0x000fc60000410000 */
[----:B------:R-:W-:Y:S01]  /*5300*/  FMUL.FTZ R235, R85, R84 ;  /* 0x0000005455eb7220 */ /* 0x000fe20000410000 */
[----:B------:R-:W-:-:S04]  /*5310*/  F2FP.F16.F32.PACK_AB R85, R237, R234 ;  /* 0x000000eaed55723e */ /* 0x000fc800000000ff */
[----:B------:R-:W-:-:S07]  /*5320*/  F2FP.F16.F32.PACK_AB R84, R235, R236 ;  /* 0x000000eceb54723e */ /* 0x000fce00000000ff */
.L_x_1769:
[----:B------:R-:W-:Y:S01]  /*5330*/  ISETP.NE.U32.AND P0, PT, RZ, UR22, PT ;  /* 0x00000016ff007c0c */ /* 0x000fe2000bf05070 */
[----:B------:R-:W0:Y:S03]  /*5340*/  LDC.64 R232, c[0x0][0x468] ;  /* 0x00011a00ffe87b82 */ /* 0x000e260000000a00 */
[----:B------:R-:W-:-:S13]  /*5350*/  ISETP.NE.AND.EX P0, PT, RZ, UR23, PT, P0 ;  /* 0x00000017ff007c0c */ /* 0x000fda000bf05300 */
        /* <DEDUP_REMOVED lines=9> */
[--C-:B------:R-:W-:Y:S01]  /*53f0*/  FFMA.FTZ R80, R224, UR4, R112.reuse ;  /* 0x00000004e0507c23 */ /* 0x100fe20008010070 */
[----:B------:R-:W-:Y:S01]  /*5400*/  FFMA.FTZ R81, R216, UR4, R112 ;  /* 0x00000004d8517c23 */ /* 0x000fe20008010070 */
[--C-:B------:R-:W-:Y:S02]  /*5410*/  HADD2.F32 R83, -RZ, R71.reuse.H0_H0 ;  /* 0x20000047ff537230 */ /* 0x100fe40000004100 */
[----:B------:R-:W-:Y:S01]  /*5420*/  FADD.FTZ R224, R229, -R230 ;  /* 0x800000e6e5e07221 */ /* 0x000fe20000010000 */
[----:B------:R-:W-:Y:S01]  /*5430*/  FADD.FTZ R229, R223, -R80 ;  /* 0x80000050dfe57221 */ /* 0x000fe20000010000 */
[--C-:B------:R-:W-:Y:S01]  /*5440*/  FFMA.FTZ R80, R215, UR4, R112.reuse ;  /* 0x00000004d7507c23 */ /* 0x100fe20008010070 */
[----:B------:R-:W-:Y:S01]  /*5450*/  FADD.FTZ R201, R218, -R81 ;  /* 0x80000051dac97221 */ /* 0x000fe20000010000 */
[--C-:B------:R-:W-:Y:S01]  /*5460*/  FFMA.FTZ R220, R220, UR4, R112.reuse ;  /* 0x00000004dcdc7c23 */ /* 0x100fe20008010070 */
[----:B------:R-:W-:Y:S01]  /*5470*/  FFMA.FTZ R226, R226, UR4, R112 ;  /* 0x00000004e2e27c23 */ /* 0x000fe20008010070 */
[----:B------:R-:W-:Y:S01]  /*5480*/  FADD.FTZ R216, R217, -R80 ;  /* 0x80000050d9d87221 */ /* 0x000fe20000010000 */
[----:B------:R-:W-:-:S02]  /*5490*/  HADD2.F32 R80, -RZ, R71.H1_H1 ;  /* 0x30000047ff507230 */ /* 0x000fc40000004100 */
[--C-:B------:R-:W-:Y:S01]  /*54a0*/  FFMA.FTZ R222, R222, UR4, R112.reuse ;  /* 0x00000004dede7c23 */ /* 0x100fe20008010070 */
[--C-:B------:R-:W-:Y:S02]  /*54b0*/  HADD2.F32 R82, -RZ, R70.reuse.H1_H1 ;  /* 0x30000046ff527230 */ /* 0x100fe40000004100 */
[----:B------:R-:W-:Y:S01]  /*54c0*/  FFMA.FTZ R83, R216, UR9, R83 ;  /* 0x00000009d8537c23 */ /* 0x000fe20008010053 */
[----:B------:R-:W-:Y:S01]  /*54d0*/  FFMA.FTZ R228, R228, UR4, R112 ;  /* 0x00000004e4e47c23 */ /* 0x000fe20008010070 */
[----:B------:R-:W-:Y:S01]  /*54e0*/  FFMA.FTZ R80, R201, UR9, R80 ;  /* 0x00000009c9507c23 */ /* 0x000fe20008010050 */
[----:B------:R-:W-:Y:S01]  /*54f0*/  FADD.FTZ R219, R219, -R220 ;  /* 0x800000dcdbdb7221 */ /* 0x000fe20000010000 */
[----:B------:R-:W-:Y:S02]  /*5500*/  HADD2.F32 R223, -RZ, R70.H0_H0 ;  /* 0x20000046ffdf7230 */ /* 0x000fe40000004100 */
[----:B------:R-:W-:Y:S01]  /*5510*/  FADD.FTZ R226, R225, -R226 ;  /* 0x800000e2e1e27221 */ /* 0x000fe20000010000 */
[----:B------:R-:W-:-:S02]  /*5520*/  HADD2.F32 R201, -RZ, R68.H0_H0 ;  /* 0x20000044ffc97230 */ /* 0x000fc40000004100 */
[----:B------:R-:W-:Y:S01]  /*5530*/  FADD.FTZ R222, R221, -R222 ;  /* 0x800000deddde7221 */ /* 0x000fe20000010000 */
[----:B-----5:R-:W-:Y:S02]  /*5540*/  HADD2.F32 R218, -RZ, R87.H0_H0 ;  /* 0x20000057ffda7230 */ /* 0x020fe40000004100 */
[----:B------:R-:W-:Y:S01]  /*5550*/  FMUL.FTZ R225, R83, UR7 ;  /* 0x0000000753e17c20 */ /* 0x000fe20008410000 */
[----:B------:R-:W-:Y:S02]  /*5560*/  HADD2.F32 R216, -RZ, R68.H1_H1 ;  /* 0x30000044ffd87230 */ /* 0x000fe40000004100 */
[----:B------:R-:W-:Y:S01]  /*5570*/  FADD.FTZ R227, R227, -R228 ;  /* 0x800000e4e3e37221 */ /* 0x000fe20000010000 */
[----:B------:R-:W-:Y:S01]  /*5580*/  FFMA.FTZ R82, R219, UR9, R82 ;  /* 0x00000009db527c23 */ /* 0x000fe20008010052 */
[--C-:B------:R-:W-:Y:S02]  /*5590*/  HADD2.F32 R81, -RZ, R69.reuse.H0_H0 ;  /* 0x20000045ff517230 */ /* 0x100fe40000004100 */
[----:B------:R-:W-:Y:S01]  /*55a0*/  FFMA.FTZ R223, R222, UR9, R223 ;  /* 0x00000009dedf7c23 */ /* 0x000fe200080100df */
[----:B------:R-:W-:Y:S01]  /*55b0*/  FFMA.FTZ R224, R224, UR9, R201 ;  /* 0x00000009e0e07c23 */ /* 0x000fe200080100c9 */
[----:B------:R-:W-:-:S02]  /*55c0*/  HADD2.F32 R222, -RZ, R69.H1_H1 ;  /* 0x30000045ffde7230 */ /* 0x000fc40000004100 */
[----:B------:R-:W-:Y:S01]  /*55d0*/  FMUL.FTZ R201, R225, R218 ;  /* 0x000000dae1c97220 */ /* 0x000fe20000410000 */
[----:B------:R-:W-:Y:S02]  /*55e0*/  HADD2.F32 R215, -RZ, R87.H1_H1 ;  /* 0x30000057ffd77230 */ /* 0x000fe40000004100 */
[----:B------:R-:W-:Y:S01]  /*55f0*/  FFMA.FTZ R227, R227, UR9, R216 ;  /* 0x00000009e3e37c23 */ /* 0x000fe200080100d8 */
[----:B------:R-:W-:Y:S02]  /*5600*/  HADD2.F32 R218, -RZ, R54.H1_H1 ;  /* 0x30000036ffda7230 */ /* 0x000fe40000004100 */
[----:B------:R-:W-:Y:S01]  /*5610*/  FMUL.FTZ R87, R82, UR7 ;  /* 0x0000000752577c20 */ /* 0x000fe20008410000 */
[--C-:B------:R-:W-:Y:S02]  /*5620*/  HADD2.F32 R216, -RZ, R86.reuse.H1_H1 ;  /* 0x30000056ffd87230 */ /* 0x100fe40000004100 */
[----:B------:R-:W-:Y:S01]  /*5630*/  FFMA.FTZ R81, R226, UR9, R81 ;  /* 0x00000009e2517c23 */ /* 0x000fe20008010051 */
[----:B------:R-:W-:Y:S01]  /*5640*/  FFMA.FTZ R222, R229, UR9, R222 ;  /* 0x00000009e5de7c23 */ /* 0x000fe200080100de */
[----:B------:R-:W-:-:S02]  /*5650*/  HADD2.F32 R217, -RZ, R86.H0_H0 ;  /* 0x20000056ffd97230 */ /* 0x000fc40000004100 */
[----:B------:R-:W-:Y:S01]  /*5660*/  FMUL.FTZ R226, R223, UR7 ;  /* 0x00000007dfe27c20 */ /* 0x000fe20008410000 */
[----:B------:R-:W-:Y:S02]  /*5670*/  HADD2.F32 R219, -RZ, R54.H0_H0 ;  /* 0x20000036ffdb7230 */ /* 0x000fe40000004100 */
[----:B------:R-:W-:Y:S01]  /*5680*/  FMUL.FTZ R235, R218, R87 ;  /* 0x00000057daeb7220 */ /* 0x000fe20000410000 */
[--C-:B------:R-:W-:Y:S02]  /*5690*/  HADD2.F32 R220, -RZ, R55.reuse.H0_H0 ;  /* 0x20000037ffdc7230 */ /* 0x100fe40000004100 */
[----:B------:R-:W-:Y:S01]  /*56a0*/  FMUL.FTZ R86, R80, UR7 ;  /* 0x0000000750567c20 */ /* 0x000fe20008410000 */
[----:B------:R-:W-:Y:S02]  /*56b0*/  HADD2.F32 R221, -RZ, R55.H1_H1 ;  /* 0x30000037ffdd7230 */ /* 0x000fe40000004100 */
[----:B------:R-:W-:Y:S01]  /*56c0*/  FMUL.FTZ R216, R87, R216 ;  /* 0x000000d857d87220 */ /* 0x000fe20000410000 */
[----:B------:R-:W-:-:S02]  /*56d0*/  HADD2.F32 R218, -RZ, R85.H0_H0 ;  /* 0x20000055ffda7230 */ /* 0x000fc40000004100 */
[----:B------:R-:W-:Y:S01]  /*56e0*/  FMUL.FTZ R87, R222, UR7 ;  /* 0x00000007de577c20 */ /* 0x000fe20008410000 */
[----:B------:R-:W-:Y:S02]  /*56f0*/  HADD2.F32 R230, -RZ, R85.H1_H1 ;  /* 0x30000055ffe67230 */ /* 0x000fe40000004100 */
[----:B------:R-:W-:Y:S01]  /*5700*/  FMUL.FTZ R85, R81, UR7 ;  /* 0x0000000751557c20 */ /* 0x000fe20008410000 */
[--C-:B------:R-:W-:Y:S02]  /*5710*/  HADD2.F32 R234, -RZ, R53.reuse.H1_H1 ;  /* 0x30000035ffea7230 */ /* 0x100fe40000004100 */
[----:B------:R-:W-:Y:S01]  /*5720*/  FMUL.FTZ R217, R226, R217 ;  /* 0x000000d9e2d97220 */ /* 0x000fe20000410000 */
[----:B------:R-:W-:Y:S02]  /*5730*/  HADD2.F32 R228, -RZ, R53.H0_H0 ;  /* 0x20000035ffe47230 */ /* 0x000fe40000004100 */
[----:B------:R-:W-:Y:S01]  /*5740*/  FMUL.FTZ R215, R86, R215 ;  /* 0x000000d756d77220 */ /* 0x000fe20000410000 */
[----:B------:R-:W-:Y:S01]  /*5750*/  FMUL.FTZ R226, R219, R226 ;  /* 0x000000e2dbe27220 */ /* 0x000fe20000410000 */
[----:B------:R-:W-:Y:S01]  /*5760*/  FMUL.FTZ R225, R220, R225 ;  /* 0x000000e1dce17220 */ /* 0x000fe20000410000 */
[----:B------:R-:W-:Y:S01]  /*5770*/  FMUL.FTZ R86, R221, R86 ;  /* 0x00000056dd567220 */ /* 0x000fe20000410000 */
[----:B------:R-:W-:Y:S01]  /*5780*/  FMUL.FTZ R219, R85, R218 ;  /* 0x000000da55db7220 */ /* 0x000fe20000410000 */
[----:B------:R-:W-:-:S02]  /*5790*/  HADD2.F32 R221, -RZ, R84.H0_H0 ;  /* 0x20000054ffdd7230 */ /* 0x000fc40000004100 */
[----:B------:R-:W-:Y:S01]  /*57a0*/  FMUL.FTZ R218, R87, R230 ;  /* 0x000000e657da7220 */ /* 0x000fe20000410000 */
[----:B------:R-:W-:Y:S02]  /*57b0*/  HADD2.F32 R220, -RZ, R84.H1_H1 ;  /* 0x30000054ffdc7230 */ /* 0x000fe40000004100 */
[----:B------:R-:W-:Y:S01]  /*57c0*/  FMUL.FTZ R231, R234, R87 ;  /* 0x00000057eae77220 */ /* 0x000fe20000410000 */
[----:B------:R-:W-:Y:S01]  /*57d0*/  FMUL.FTZ R228, R228, R85 ;  /* 0x00000055e4e47220 */ /* 0x000fe20000410000 */
[--C-:B------:R-:W-:Y:S02]  /*57e0*/  HADD2.F32 R87, -RZ, R52.reuse.H0_H0 ;  /* 0x20000034ff577230 */ /* 0x100fe40000004100 */
[----:B------:R-:W-:Y:S01]  /*57f0*/  FMUL.FTZ R84, R224, UR7 ;  /* 0x00000007e0547c20 */ /* 0x000fe20008410000 */
[----:B------:R-:W-:Y:S02]  /*5800*/  HADD2.F32 R230, -RZ, R52.H1_H1 ;  /* 0x30000034ffe67230 */ /* 0x000fe40000004100 */
[----:B------:R-:W-:Y:S01]  /*5810*/  FMUL.FTZ R85, R227, UR7 ;  /* 0x00000007e3557c20 */ /* 0x000fe20008410000 */
[----:B------:R-:W-:Y:S01]  /*5820*/  F2FP.F16.F32.PACK_AB R83, R80, R83 ;  /* 0x000000535053723e */ /* 0x000fe200000000ff */
[----:B------:R-:W-:Y:S01]  /*5830*/  FMUL.FTZ R221, R84, R221 ;  /* 0x000000dd54dd7220 */ /* 0x000fe20000410000 */
        /* <DEDUP_REMOVED lines=11> */
.L_x_1770:
[--C-:B------:R-:W-:Y:S01]  /*58f0*/  FFMA.FTZ R228, R228, UR4, R112.reuse ;  /* 0x00000004e4e47c23 */ /* 0x100fe20008010070 */
[--C-:B------:R-:W-:Y:S01]  /*5900*/  FFMA.FTZ R201, R216, UR4, R112.reuse ;  /* 0x00000004d8c97c23 */ /* 0x100fe20008010070 */
[--C-:B------:R-:W-:Y:S02]  /*5910*/  HADD2.F32 R231, -RZ, R71.reuse.H1_H1 ;  /* 0x30000047ffe77230 */ /* 0x100fe40000004100 */
[----:B------:R-:W-:Y:S01]  /*5920*/  FFMA.FTZ R230, R230, UR4, R112 ;  /* 0x00000004e6e67c23 */ /* 0x000fe20008010070 */
[----:B------:R-:W-:Y:S01]  /*5930*/  FADD.FTZ R227, R227, -R228 ;  /* 0x800000e4e3e37221 */ /* 0x000fe20000010000 */
[--C-:B------:R-:W-:Y:S01]  /*5940*/  FFMA.FTZ R228, R215, UR4, R112.reuse ;  /* 0x00000004d7e47c23 */ /* 0x100fe20008010070 */
[----:B------:R-:W-:Y:S01]  /*5950*/  FADD.FTZ R216, R218, -R201 ;  /* 0x800000c9dad87221 */ /* 0x000fe20000010000 */
[--C-:B------:R-:W-:Y:S01]  /*5960*/  FFMA.FTZ R222, R222, UR4, R112.reuse ;  /* 0x00000004dede7c23 */ /* 0x100fe20008010070 */
[----:B------:R-:W-:Y:S01]  /*5970*/  FFMA.FTZ R224, R224, UR4, R112 ;  /* 0x00000004e0e07c23 */ /* 0x000fe20008010070 */
[----:B------:R-:W-:Y:S01]  /*5980*/  FADD.FTZ R228, R217, -R228 ;  /* 0x800000e4d9e47221 */ /* 0x000fe20000010000 */
[----:B------:R-:W-:-:S02]  /*5990*/  HADD2.F32 R217, -RZ, R71.H0_H0 ;  /* 0x20000047ffd97230 */ /* 0x000fc40000004100 */
[----:B------:R-:W-:Y:S01]  /*59a0*/  FFMA.FTZ R231, R216, UR9, R231 ;  /* 0x00000009d8e77c23 */ /* 0x000fe200080100e7 */
[----:B-----5:R-:W-:Y:S02]  /*59b0*/  HADD2.F32 R216, -RZ, R86.H1_H1 ;  /* 0x30000056ffd87230 */ /* 0x020fe40000004100 */
[----:B------:R-:W-:Y:S01]  /*59c0*/  FFMA.FTZ R226, R226, UR4, R112 ;  /* 0x00000004e2e27c23 */ /* 0x000fe20008010070 */
[----:B------:R-:W-:Y:S02]  /*59d0*/  HADD2.F32 R201, -RZ, R70.H0_H0 ;  /* 0x20000046ffc97230 */ /* 0x000fe40000004100 */
[----:B------:R-:W-:Y:S01]  /*59e0*/  FFMA.FTZ R228, R228, UR9, R217 ;  /* 0x00000009e4e47c23 */ /* 0x000fe200080100d9 */
[----:B------:R-:W-:Y:S02]  /*59f0*/  HADD2.F32 R217, -RZ, R86.H0_H0 ;  /* 0x20000056ffd97230 */ /* 0x000fe40000004100 */
[----:B------:R-:W-:Y:S01]  /*5a00*/  FADD.FTZ R229, R229, -R230 ;  /* 0x800000e6e5e57221 */ /* 0x000fe20000010000 */
[----:B------:R-:W-:-:S02]  /*5a10*/  HADD2.F32 R86, -RZ, R68.H0_H0 ;  /* 0x20000044ff567230 */ /* 0x000fc40000004100 */
[----:B------:R-:W-:Y:S01]  /*5a20*/  FFMA.FTZ R220, R220, UR4, R112 ;  /* 0x00000004dcdc7c23 */ /* 0x000fe20008010070 */
[----:B------:R-:W-:Y:S01]  /*5a30*/  FADD.FTZ R218, R221, -R222 ;  /* 0x800000deddda7221 */ /* 0x000fe20000010000 */
[----:B------:R-:W-:Y:S02]  /*5a40*/  HADD2.F32 R222, -RZ, R69.H1_H1 ;  /* 0x30000045ffde7230 */ /* 0x000fe40000004100 */
[----:B------:R-:W-:Y:S01]  /*5a50*/  FADD.FTZ R223, R223, -R224 ;  /* 0x800000e0dfdf7221 */ /* 0x000fe20000010000 */
[----:B------:R-:W-:Y:S01]  /*5a60*/  FADD.FTZ R225, R225, -R226 ;  /* 0x800000e2e1e17221 */ /* 0x000fe20000010000 */
[----:B------:R-:W-:Y:S01]  /*5a70*/  FADD.FTZ R215, R219, -R220 ;  /* 0x800000dcdbd77221 */ /* 0x000fe20000010000 */
[----:B------:R-:W-:Y:S01]  /*5a80*/  FFMA.FTZ R218, R218, UR9, R201 ;  /* 0x00000009dada7c23 */ /* 0x000fe200080100c9 */
[----:B------:R-:W-:Y:S02]  /*5a90*/  HADD2.F32 R224, -RZ, R70.H1_H1 ;  /* 0x30000046ffe07230 */ /* 0x000fe40000004100 */
[----:B------:R-:W-:Y:S01]  /*5aa0*/  FFMA.FTZ R229, R229, UR9, R86 ;  /* 0x00000009e5e57c23 */ /* 0x000fe20008010056 */
[----:B------:R-:W-:-:S02]  /*5ab0*/  HADD2.F32 R201, -RZ, R87.H0_H0 ;  /* 0x20000057ffc97230 */ /* 0x000fc40000004100 */
[----:B------:R-:W-:Y:S01]  /*5ac0*/  FFMA.FTZ R223, R223, UR9, R222 ;  /* 0x00000009dfdf7c23 */ /* 0x000fe200080100de */
[----:B------:R-:W-:Y:S02]  /*5ad0*/  HADD2.F32 R226, -RZ, R87.H1_H1 ;  /* 0x30000057ffe27230 */ /* 0x000fe40000004100 */
[----:B------:R-:W-:Y:S01]  /*5ae0*/  FMUL.FTZ R228, R228, UR7 ;  /* 0x00000007e4e47c20 */ /* 0x000fe20008410000 */
[----:B------:R-:W-:Y:S02]  /*5af0*/  HADD2.F32 R220, -RZ, R69.H0_H0 ;  /* 0x20000045ffdc7230 */ /* 0x000fe40000004100 */
[----:B------:R-:W-:Y:S01]  /*5b00*/  FMUL.FTZ R231, R231, UR7 ;  /* 0x00000007e7e77c20 */ /* 0x000fe20008410000 */
[----:B------:R-:W-:Y:S02]  /*5b10*/  HADD2.F32 R86, -RZ, R68.H1_H1 ;  /* 0x30000044ff567230 */ /* 0x000fe40000004100 */
[----:B------:R-:W-:Y:S01]  /*5b20*/  FFMA.FTZ R224, R215, UR9, R224 ;  /* 0x00000009d7e07c23 */ /* 0x000fe200080100e0 */
[----:B------:R-:W-:-:S02]  /*5b30*/  HADD2.F32 R87, -RZ, R55.H0_H0 ;  /* 0x20000037ff577230 */ /* 0x000fc40000004100 */
[----:B------:R-:W-:Y:S01]  /*5b40*/  FFMA.FTZ R220, R225, UR9, R220 ;  /* 0x00000009e1dc7c23 */ /* 0x000fe200080100dc */
[----:B------:R-:W-:Y:S02]  /*5b50*/  HADD2.F32 R222, -RZ, R55.H1_H1 ;  /* 0x30000037ffde7230 */ /* 0x000fe40000004100 */
[----:B------:R-:W-:Y:S01]  /*5b60*/  FFMA.FTZ R227, R227, UR9, R86 ;  /* 0x00000009e3e37c23 */ /* 0x000fe20008010056 */
[----:B------:R-:W-:Y:S01]  /*5b70*/  FMUL.FTZ R215, R231, R226 ;  /* 0x000000e2e7d77220 */ /* 0x000fe20000410000 */
[----:B------:R-:W-:Y:S01]  /*5b80*/  FMUL.FTZ R86, R87, R228 ;  /* 0x000000e457567220 */ /* 0x000fe20000410000 */
[----:B------:R-:W-:Y:S02]  /*5b90*/  HADD2.F32 R225, -RZ, R53.H0_H0 ;  /* 0x20000035ffe17230 */ /* 0x000fe40000004100 */
[----:B------:R-:W-:Y:S01]  /*5ba0*/  FMUL.FTZ R87, R222, R231 ;  /* 0x000000e7de577220 */ /* 0x000fe20000410000 */
[--C-:B------:R-:W-:Y:S02]  /*5bb0*/  HADD2.F32 R231, -RZ, R54.reuse.H0_H0 ;  /* 0x20000036ffe77230 */ /* 0x100fe40000004100 */
[----:B------:R-:W-:Y:S01]  /*5bc0*/  FMUL.FTZ R235, R224, UR7 ;  /* 0x00000007e0eb7c20 */ /* 0x000fe20008410000 */
[----:B------:R-:W-:-:S02]  /*5bd0*/  HADD2.F32 R222, -RZ, R54.H1_H1 ;  /* 0x30000036ffde7230 */ /* 0x000fc40000004100 */
[----:B------:R-:W-:Y:S01]  /*5be0*/  FMUL.FTZ R218, R218, UR7 ;  /* 0x00000007dada7c20 */ /* 0x000fe20008410000 */
[--C-:B------:R-:W-:Y:S02]  /*5bf0*/  HADD2.F32 R219, -RZ, R85.reuse.H0_H0 ;  /* 0x20000055ffdb7230 */ /* 0x100fe40000004100 */
[----:B------:R-:W-:Y:S01]  /*5c00*/  FMUL.FTZ R220, R220, UR7 ;  /* 0x00000007dcdc7c20 */ /* 0x000fe20008410000 */
[----:B------:R-:W-:Y:S01]  /*5c10*/  FMUL.FTZ R201, R228, R201 ;  /* 0x000000c9e4c97220 */ /* 0x000fe20000410000 */
[----:B------:R-:W-:Y:S01]  /*5c20*/  FMUL.FTZ R216, R235, R216 ;  /* 0x000000d8ebd87220 */ /* 0x000fe20000410000 */
[----:B------:R-:W-:Y:S02]  /*5c30*/  HADD2.F32 R85, -RZ, R85.H1_H1 ;  /* 0x30000055ff557230 */ /* 0x000fe40000004100 */
[----:B------:R-:W-:Y:S01]  /*5c40*/  FMUL.FTZ R228, R231, R218 ;  /* 0x000000dae7e47220 */ /* 0x000fe20000410000 */
[----:B------:R-:W-:Y:S01]  /*5c50*/  FMUL.FTZ R235, R222, R235 ;  /* 0x000000ebdeeb7220 */ /* 0x000fe20000410000 */
[----:B------:R-:W-:Y:S01]  /*5c60*/  FMUL.FTZ R224, R225, R220 ;  /* 0x000000dce1e07220 */ /* 0x000fe20000410000 */
[----:B------:R-:W-:Y:S01]  /*5c70*/  FMUL.FTZ R219, R220, R219 ;  /* 0x000000dbdcdb7220 */ /* 0x000fe20000410000 */
[----:B------:R-:W-:-:S02]  /*5c80*/  HADD2.F32 R231, -RZ, R53.H1_H1 ;  /* 0x30000035ffe77230 */ /* 0x000fc40000004100 */
[----:B------:R-:W-:Y:S01]  /*5c90*/  FMUL.FTZ R226, R223, UR7 ;  /* 0x00000007dfe27c20 */ /* 0x000fe20008410000 */
        /* <DEDUP_REMOVED lines=12> */
[----:B------:R-:W-:Y:S01]  /*5d60*/  FMUL.FTZ R220, R227, R84 ;  /* 0x00000054e3dc7220 */ /* 0x000fe20000410000 */
[----:B------:R-:W-:Y:S02]  /*5d70*/  F2FP.F16.F32.PACK_AB R87, R87, R86 ;  /* 0x000000565757723e */ /* 0x000fe400000000ff */
[----:B------:R-:W-:Y:S02]  /*5d80*/  F2FP.F16.F32.PACK_AB R86, R235, R228 ;  /* 0x000000e4eb56723e */ /* 0x000fe400000000ff */
[----:B------:R-:W-:-:S02]  /*5d90*/  F2FP.F16.F32.PACK_AB R85, R85, R224 ;  /* 0x000000e05555723e */ /* 0x000fc400000000ff */
[----:B------:R-:W-:-:S07]  /*5da0*/  F2FP.F16.F32.PACK_AB R84, R222, R225 ;  /* 0x000000e1de54723e */ /* 0x000fce00000000ff */
.L_x_1771:
        /* <DEDUP_REMOVED lines=11> */
[----:B------:R-:W-:Y:S01]  /*5e60*/  FFMA.FTZ R222, R211, UR4, R112 ;  /* 0x00000004d3de7c23 */ /* 0x000fe20008010070 */
[----:B------:R-:W-:Y:S01]  /*5e70*/  FADD.FTZ R214, R206, -R207 ;  /* 0x800000cfced67221 */ /* 0x000fe20000010000 */
[----:B------:R-:W-:Y:S01]  /*5e80*/  FADD.FTZ R206, R203, -R202 ;  /* 0x800000cacbce7221 */ /* 0x000fe20000010000 */
[--C-:B------:R-:W-:Y:S01]  /*5e90*/  FFMA.FTZ R202, R213, UR4, R112.reuse ;  /* 0x00000004d5ca7c23 */ /* 0x100fe20008010070 */
[--C-:B------:R-:W-:Y:S01]  /*5ea0*/  FFMA.FTZ R203, R115, UR4, R112.reuse ;  /* 0x0000000473cb7c23 */ /* 0x100fe20008010070 */
[----:B------:R-:W-:Y:S01]  /*5eb0*/  FADD.FTZ R207, R204, -R83 ;  /* 0x80000053cccf7221 */ /* 0x000fe20000010000 */
[----:B------:R-:W-:Y:S01]  /*5ec0*/  FFMA.FTZ R115, R212, UR4, R112 ;  /* 0x00000004d4737c23 */ /* 0x000fe20008010070 */
[----:B------:R-:W-:Y:S01]  /*5ed0*/  FADD.FTZ R222, R113, -R222 ;  /* 0x800000de71de7221 */ /* 0x000fe20000010000 */
[----:B------:R-:W-:-:S02]  /*5ee0*/  HADD2.F32 R83, -RZ, R75.H0_H0 ;  /* 0x2000004bff537230 */ /* 0x000fc40000004100 */
[----:B------:R-:W-:Y:S01]  /*5ef0*/  FADD.FTZ R114, R114, -R203 ;  /* 0x800000cb72727221 */ /* 0x000fe20000010000 */
[----:B------:R-:W-:Y:S02]  /*5f00*/  HADD2.F32 R113, -RZ, R75.H1_H1 ;  /* 0x3000004bff717230 */ /* 0x000fe40000004100 */
[----:B------:R-:W-:Y:S01]  /*5f10*/  FADD.FTZ R204, R205, -R202 ;  /* 0x800000cacdcc7221 */ /* 0x000fe20000010000 */
[----:B------:R-:W-:Y:S01]  /*5f20*/  FADD.FTZ R205, R210, -R115 ;  /* 0x80000073d2cd7221 */ /* 0x000fe20000010000 */
[--C-:B------:R-:W-:Y:S02]  /*5f30*/  HADD2.F32 R202, -RZ, R74.reuse.H1_H1 ;  /* 0x3000004affca7230 */ /* 0x100fe40000004100 */
[----:B------:R-:W-:Y:S01]  /*5f40*/  FFMA.FTZ R83, R222, UR9, R83 ;  /* 0x00000009de537c23 */ /* 0x000fe20008010053 */
[----:B------:R-:W-:Y:S02]  /*5f50*/  HADD2.F32 R115, -RZ, R74.H0_H0 ;  /* 0x2000004aff737230 */ /* 0x000fe40000004100 */
[----:B------:R-:W-:Y:S01]  /*5f60*/  FFMA.FTZ R209, R209, UR4, R112 ;  /* 0x00000004d1d17c23 */ /* 0x000fe20008010070 */
[----:B------:R-:W-:Y:S01]  /*5f70*/  FFMA.FTZ R114, R114, UR9, R113 ;  /* 0x0000000972727c23 */ /* 0x000fe20008010071 */
[----:B------:R-:W-:-:S02]  /*5f80*/  HADD2.F32 R203, -RZ, R73.H0_H0 ;  /* 0x20000049ffcb7230 */ /* 0x000fc40000004100 */
[----:B------:R-:W-:Y:S01]  /*5f90*/  FFMA.FTZ R202, R205, UR9, R202 ;  /* 0x00000009cdca7c23 */ /* 0x000fe200080100ca */
[----:B------:R-:W-:Y:S02]  /*5fa0*/  HADD2.F32 R113, -RZ, R72.H1_H1 ;  /* 0x30000048ff717230 */ /* 0x000fe40000004100 */
[----:B------:R-:W-:Y:S01]  /*5fb0*/  FFMA.FTZ R115, R204, UR9, R115 ;  /* 0x00000009cc737c23 */ /* 0x000fe20008010073 */
[----:B-----5:R-:W-:Y:S02]  /*5fc0*/  HADD2.F32 R200, -RZ, R87.H0_H0 ;  /* 0x20000057ffc87230 */ /* 0x020fe40000004100 */
[----:B------:R-:W-:Y:S01]  /*5fd0*/  FMUL.FTZ R205, R83, UR7 ;  /* 0x0000000753cd7c20 */ /* 0x000fe20008410000 */
[----:B------:R-:W-:Y:S02]  /*5fe0*/  HADD2.F32 R210, -RZ, R73.H1_H1 ;  /* 0x30000049ffd27230 */ /* 0x000fe40000004100 */
[----:B------:R-:W-:Y:S01]  /*5ff0*/  FADD.FTZ R208, R208, -R209 ;  /* 0x800000d1d0d07221 */ /* 0x000fe20000010000 */
[----:B------:R-:W-:-:S02]  /*6000*/  HADD2.F32 R87, -RZ, R87.H1_H1 ;  /* 0x30000057ff577230 */ /* 0x000fc40000004100 */
[----:B------:R-:W-:Y:S01]  /*6010*/  FMUL.FTZ R204, R114, UR7 ;  /* 0x0000000772cc7c20 */ /* 0x000fe20008410000 */
[----:B------:R-:W-:Y:S02]  /*6020*/  HADD2.F32 R211, -RZ, R72.H0_H0 ;  /* 0x20000048ffd37230 */ /* 0x000fe40000004100 */
[----:B------:R-:W-:Y:S01]  /*6030*/  FFMA.FTZ R203, R206, UR9, R203 ;  /* 0x00000009cecb7c23 */ /* 0x000fe200080100cb */
[--C-:B------:R-:W-:Y:S02]  /*6040*/  HADD2.F32 R82, -RZ, R86.reuse.H0_H0 ;  /* 0x20000056ff527230 */ /* 0x100fe40000004100 */
[----:B------:R-:W-:Y:S01]  /*6050*/  FFMA.FTZ R214, R214, UR9, R113 ;  /* 0x00000009d6d67c23 */ /* 0x000fe20008010071 */
[----:B0-----:R-:W-:Y:S02]  /*6060*/  HADD2.F32 R224, -RZ, R59.H0_H0 ;  /* 0x2000003bffe07230 */ /* 0x001fe40000004100 */
[----:B------:R-:W-:Y:S01]  /*6070*/  FFMA.FTZ R210, R207, UR9, R210 ;  /* 0x00000009cfd27c23 */ /* 0x000fe200080100d2 */
[----:B------:R-:W-:-:S02]  /*6080*/  HADD2.F32 R86, -RZ, R86.H1_H1 ;  /* 0x30000056ff567230 */ /* 0x000fc40000004100 */
[----:B------:R-:W-:Y:S01]  /*6090*/  FMUL.FTZ R113, R205, R200 ;  /* 0x000000c8cd717220 */ /* 0x000fe20000410000 */
[----:B------:R-:W-:Y:S02]  /*60a0*/  HADD2.F32 R225, -RZ, R59.H1_H1 ;  /* 0x3000003bffe17230 */ /* 0x000fe40000004100 */
[----:B------:R-:W-:Y:S01]  /*60b0*/  FFMA.FTZ R211, R208, UR9, R211 ;  /* 0x00000009d0d37c23 */ /* 0x000fe200080100d3 */
[----:B------:R-:W-:Y:S01]  /*60c0*/  FMUL.FTZ R200, R204, R87 ;  /* 0x00000057ccc87220 */ /* 0x000fe20000410000 */
[--C-:B------:R-:W-:Y:S02]  /*60d0*/  HADD2.F32 R206, -RZ, R58.reuse.H0_H0 ;  /* 0x2000003affce7230 */ /* 0x100fe40000004100 */
[----:B------:R-:W-:Y:S01]  /*60e0*/  FMUL.FTZ R207, R202, UR7 ;  /* 0x00000007cacf7c20 */ /* 0x000fe20008410000 */
[----:B------:R-:W-:Y:S02]  /*60f0*/  HADD2.F32 R212, -RZ, R58.H1_H1 ;  /* 0x3000003affd47230 */ /* 0x000fe40000004100 */
[----:B------:R-:W-:Y:S01]  /*6100*/  FMUL.FTZ R87, R115, UR7 ;  /* 0x0000000773577c20 */ /* 0x000fe20008410000 */
[----:B------:R-:W-:-:S02]  /*6110*/  HADD2.F32 R209, -RZ, R57.H0_H0 ;  /* 0x20000039ffd17230 */ /* 0x000fc40000004100 */
[----:B------:R-:W-:Y:S01]  /*6120*/  FMUL.FTZ R208, R203, UR7 ;  /* 0x00000007cbd07c20 */ /* 0x000fe20008410000 */
[--C-:B------:R-:W-:Y:S02]  /*6130*/  HADD2.F32 R81, -RZ, R85.reuse.H0_H0 ;  /* 0x20000055ff517230 */ /* 0x100fe40000004100 */
[----:B------:R-:W-:Y:S01]  /*6140*/  FMUL.FTZ R224, R224, R205 ;  /* 0x000000cde0e07220 */ /* 0x000fe20000410000 */
[----:B------:R-:W-:Y:S01]  /*6150*/  FMUL.FTZ R225, R225, R204 ;  /* 0x000000cce1e17220 */ /* 0x000fe20000410000 */
[----:B------:R-:W-:Y:S01]  /*6160*/  FMUL.FTZ R205, R207, R86 ;  /* 0x00000056cfcd7220 */ /* 0x000fe20000410000 */
[----:B------:R-:W-:Y:S02]  /*6170*/  HADD2.F32 R85, -RZ, R85.H1_H1 ;  /* 0x30000055ff557230 */ /* 0x000fe40000004100 */
[----:B------:R-:W-:Y:S01]  /*6180*/  FMUL.FTZ R204, R87, R82 ;  /* 0x0000005257cc7220 */ /* 0x000fe20000410000 */
        /* <DEDUP_REMOVED lines=27> */
.L_x_1772:
[--C-:B0-----:R-:W-:Y:S01]  /*6340*/  FFMA.FTZ R225, R209, UR4, R112.reuse ;  /* 0x00000004d1e17c23 */ /* 0x101fe20008010070 */
[--C-:B------:R-:W-:Y:S01]  /*6350*/  FFMA.FTZ R202, R202, UR4, R112.reuse ;  /* 0x00000004caca7c23 */ /* 0x100fe20008010070 */
[--C-:B------:R-:W-:Y:S01]  /*6360*/  FFMA.FTZ R207, R207, UR4, R112.reuse ;  /* 0x00000004cfcf7c23 */ /* 0x100fe20008010070 */
[----:B-----5:R-:W-:Y:S02]  /*6370*/  HADD2.F32 R200, -RZ, R87.H0_H0 ;  /* 0x20000057ffc87230 */ /* 0x020fe40000004100 */
[----:B------:R-:W-:Y:S01]  /*6380*/  FADD.FTZ R208, R208, -R225 ;  /* 0x800000e1d0d07221 */ /* 0x000fe20000010000 */
[--C-:B------:R-:W-:Y:S01]  /*6390*/  FFMA.FTZ R225, R214, UR4, R112.reuse ;  /* 0x00000004d6e17c23 */ /* 0x100fe20008010070 */
[----:B------:R-:W-:Y:S01]  /*63a0*/  FFMA.FTZ R214, R211, UR4, R112 ;  /* 0x00000004d3d67c23 */ /* 0x000fe20008010070 */
[----:B------:R-:W-:Y:S01]  /*63b0*/  FADD.FTZ R202, R203, -R202 ;  /* 0x800000cacbca7221 */ /* 0x000fe20000010000 */
[----:B------:R-:W-:Y:S01]  /*63c0*/  FFMA.FTZ R203, R115, UR4, R112 ;  /* 0x0000000473cb7c23 */ /* 0x000fe20008010070 */
[----:B------:R-:W-:Y:S01]  /*63d0*/  FADD.FTZ R225, R204, -R225 ;  /* 0x800000e1cce17221 */ /* 0x000fe20000010000 */
[----:B------:R-:W-:Y:S01]  /*63e0*/  FADD.FTZ R214, R113, -R214 ;  /* 0x800000d671d67221 */ /* 0x000fe20000010000 */
[--C-:B------:R-:W-:Y:S01]  /*63f0*/  FFMA.FTZ R113, R212, UR4, R112.reuse ;  /* 0x00000004d4717c23 */ /* 0x100fe20008010070 */
[----:B------:R-:W-:Y:S01]  /*6400*/  FFMA.FTZ R204, R213, UR4, R112 ;  /* 0x00000004d5cc7c23 */ /* 0x000fe20008010070 */
[----:B------:R-:W-:-:S02]  /*6410*/  HADD2.F32 R212, -RZ, R75.H1_H1 ;  /* 0x3000004bffd47230 */ /* 0x000fc40000004100 */
[----:B------:R-:W-:Y:S01]  /*6420*/  FADD.FTZ R203, R114, -R203 ;  /* 0x800000cb72cb7221 */ /* 0x000fe20000010000 */
[----:B------:R-:W-:Y:S02]  /*6430*/  HADD2.F32 R115, -RZ, R75.H0_H0 ;  /* 0x2000004bff737230 */ /* 0x000fe40000004100 */
[----:B------:R-:W-:Y:S01]  /*6440*/  FADD.FTZ R210, R210, -R113 ;  /* 0x80000071d2d27221 */ /* 0x000fe20000010000 */
[----:B------:R-:W-:Y:S02]  /*6450*/  HADD2.F32 R113, -RZ, R72.H0_H0 ;  /* 0x20000048ff717230 */ /* 0x000fe40000004100 */
[----:B------:R-:W-:Y:S01]  /*6460*/  FADD.FTZ R204, R205, -R204 ;  /* 0x800000cccdcc7221 */ /* 0x000fe20000010000 */
[----:B------:R-:W-:Y:S01]  /*6470*/  FFMA.FTZ R212, R203, UR9, R212 ;  /* 0x00000009cbd47c23 */ /* 0x000fe200080100d4 */
[--C-:B------:R-:W-:Y:S02]  /*6480*/  HADD2.F32 R205, -RZ, R74.reuse.H1_H1 ;  /* 0x3000004affcd7230 */ /* 0x100fe40000004100 */
[----:B------:R-:W-:Y:S01]  /*6490*/  FFMA.FTZ R214, R214, UR9, R115 ;  /* 0x00000009d6d67c23 */ /* 0x000fe20008010073 */
[----:B------:R-:W-:-:S02]  /*64a0*/  HADD2.F32 R203, -RZ, R74.H0_H0 ;  /* 0x2000004affcb7230 */ /* 0x000fc40000004100 */
[----:B------:R-:W-:Y:S01]  /*64b0*/  FFMA.FTZ R208, R208, UR9, R113 ;  /* 0x00000009d0d07c23 */ /* 0x000fe20008010071 */
[----:B------:R-:W-:Y:S02]  /*64c0*/  HADD2.F32 R115, -RZ, R73.H0_H0 ;  /* 0x20000049ff737230 */ /* 0x000fe40000004100 */
[----:B------:R-:W-:Y:S01]  /*64d0*/  FADD.FTZ R206, R206, -R207 ;  /* 0x800000cfcece7221 */ /* 0x000fe20000010000 */
[----:B------:R-:W-:Y:S02]  /*64e0*/  HADD2.F32 R113, -RZ, R72.H1_H1 ;  /* 0x30000048ff717230 */ /* 0x000fe40000004100 */
[----:B------:R-:W-:Y:S01]  /*64f0*/  FFMA.FTZ R210, R210, UR9, R205 ;  /* 0x00000009d2d27c23 */ /* 0x000fe200080100cd */
[----:B------:R-:W-:Y:S02]  /*6500*/  HADD2.F32 R223, -RZ, R87.H1_H1 ;  /* 0x30000057ffdf7230 */ /* 0x000fe40000004100 */
[----:B------:R-:W-:Y:S01]  /*6510*/  FFMA.FTZ R203, R204, UR9, R203 ;  /* 0x00000009cccb7c23 */ /* 0x000fe200080100cb */
[----:B------:R-:W-:Y:S01]  /*6520*/  FMUL.FTZ R205, R214, UR7 ;  /* 0x00000007d6cd7c20 */ /* 0x000fe20008410000 */
[----:B------:R-:W-:-:S02]  /*6530*/  HADD2.F32 R204, -RZ, R59.H0_H0 ;  /* 0x2000003bffcc7230 */ /* 0x000fc40000004100 */
[----:B------:R-:W-:Y:S01]  /*6540*/  FMUL.FTZ R212, R212, UR7 ;  /* 0x00000007d4d47c20 */ /* 0x000fe20008410000 */
[----:B------:R-:W-:Y:S02]  /*6550*/  HADD2.F32 R207, -RZ, R59.H1_H1 ;  /* 0x3000003bffcf7230 */ /* 0x000fe40000004100 */
[----:B------:R-:W-:Y:S01]  /*6560*/  FFMA.FTZ R202, R202, UR9, R115 ;  /* 0x00000009caca7c23 */ /* 0x000fe20008010073 */
[----:B------:R-:W-:Y:S01]  /*6570*/  FFMA.FTZ R115, R206, UR9, R113 ;  /* 0x00000009ce737c23 */ /* 0x000fe20008010071 */
[----:B------:R-:W-:Y:S02]  /*6580*/  HADD2.F32 R114, -RZ, R73.H1_H1 ;  /* 0x30000049ff727230 */ /* 0x000fe40000004100 */
[----:B------:R-:W-:Y:S01]  /*6590*/  FMUL.FTZ R113, R205, R200 ;  /* 0x000000c8cd717220 */ /* 0x000fe20000410000 */
[----:B------:R-:W-:Y:S01]  /*65a0*/  FMUL.FTZ R200, R212, R223 ;  /* 0x000000dfd4c87220 */ /* 0x000fe20000410000 */
[----:B------:R-:W-:Y:S01]  /*65b0*/  FMUL.FTZ R224, R204, R205 ;  /* 0x000000cdcce07220 */ /* 0x000fe20000410000 */
[----:B------:R-:W-:Y:S01]  /*65c0*/  FMUL.FTZ R223, R207, R212 ;  /* 0x000000d4cfdf7220 */ /* 0x000fe20000410000 */
[----:B------:R-:W-:Y:S01]  /*65d0*/  FMUL.FTZ R206, R203, UR7 ;  /* 0x00000007cbce7c20 */ /* 0x000fe20008410000 */
[----:B------:R-:W-:-:S02]  /*65e0*/  HADD2.F32 R87, -RZ, R86.H0_H0 ;  /* 0x20000056ff577230 */ /* 0x000fc40000004100 */
[----:B------:R-:W-:Y:S01]  /*65f0*/  FMUL.FTZ R207, R210, UR7 ;  /* 0x00000007d2cf7c20 */ /* 0x000fe20008410000 */
[--C-:B------:R-:W-:Y:S02]  /*6600*/  HADD2.F32 R205, -RZ, R58.reuse.H0_H0 ;  /* 0x2000003affcd7230 */ /* 0x100fe40000004100 */
[----:B------:R-:W-:Y:S01]  /*6610*/  FMUL.FTZ R202, R202, UR7 ;  /* 0x00000007caca7c20 */ /* 0x000fe20008410000 */
[----:B------:R-:W-:Y:S02]  /*6620*/  HADD2.F32 R212, -RZ, R58.H1_H1 ;  /* 0x3000003affd47230 */ /* 0x000fe40000004100 */
[----:B------:R-:W-:Y:S01]  /*6630*/  FFMA.FTZ R114, R225, UR9, R114 ;  /* 0x00000009e1727c23 */ /* 0x000fe20008010072 */
[----:B------:R-:W-:Y:S02]  /*6640*/  HADD2.F32 R203, -RZ, R57.H0_H0 ;  /* 0x20000039ffcb7230 */ /* 0x000fe40000004100 */
[----:B------:R-:W-:Y:S01]  /*6650*/  FMUL.FTZ R204, R206, R87 ;  /* 0x00000057cecc7220 */ /* 0x000fe20000410000 */
[----:B------:R-:W-:-:S02]  /*6660*/  HADD2.F32 R209, -RZ, R85.H0_H0 ;  /* 0x20000055ffd17230 */ /* 0x000fc40000004100 */
[----:B------:R-:W-:Y:S01]  /*6670*/  FMUL.FTZ R213, R205, R206 ;  /* 0x000000cecdd57220 */ /* 0x000fe20000410000 */
[----:B------:R-:W-:Y:S02]  /*6680*/  HADD2.F32 R222, -RZ, R86.H1_H1 ;  /* 0x30000056ffde7230 */ /* 0x000fe40000004100 */
[----:B------:R-:W-:Y:S01]  /*6690*/  FMUL.FTZ R214, R212, R207 ;  /* 0x000000cfd4d67220 */ /* 0x000fe20000410000 */
[----:B------:R-:W-:Y:S02]  /*66a0*/  HADD2.F32 R86, -RZ, R85.H1_H1 ;  /* 0x30000055ff567230 */ /* 0x000fe40000004100 */
[----:B------:R-:W-:Y:S01]  /*66b0*/  FMUL.FTZ R210, R203, R202 ;  /* 0x000000cacbd27220 */ /* 0x000fe20000410000 */
[----:B------:R-:W-:Y:S02]  /*66c0*/  HADD2.F32 R85, -RZ, R84.H0_H0 ;  /* 0x20000054ff557230 */ /* 0x000fe40000004100 */
[----:B------:R-:W-:Y:S01]  /*66d0*/  FMUL.FTZ R206, R202, R209 ;  /* 0x000000d1cace7220 */ /* 0x000fe20000410000 */
[----:B------:R-:W-:-:S02]  /*66e0*/  HADD2.F32 R212, -RZ, R57.H1_H1 ;  /* 0x30000039ffd47230 */ /* 0x000fc40000004100 */
[----:B------:R-:W-:Y:S01]  /*66f0*/  FMUL.FTZ R203, R114, UR7 ;  /* 0x0000000772cb7c20 */ /* 0x000fe20008410000 */
[--C-:B------:R-:W-:Y:S02]  /*6700*/  HADD2.F32 R87, -RZ, R56.reuse.H0_H0 ;  /* 0x20000038ff577230 */ /* 0x100fe40000004100 */
[----:B------:R-:W-:Y:S01]  /*6710*/  FMUL.FTZ R114, R208, UR7 ;  /* 0x00000007d0727c20 */ /* 0x000fe20008410000 */
[----:B------:R-:W-:Y:S02]  /*6720*/  HADD2.F32 R202, -RZ, R56.H1_H1 ;  /* 0x30000038ffca7230 */ /* 0x000fe40000004100 */
[----:B------:R-:W-:Y:S01]  /*6730*/  FMUL.FTZ R115, R115, UR7 ;  /* 0x0000000773737c20 */ /* 0x000fe20008410000 */
        /* <DEDUP_REMOVED lines=8> */
[----:B------:R-:W-:-:S02]  /*67c0*/  F2FP.F16.F32.PACK_AB R87, R223, R224 ;  /* 0x000000e0df57723e */ /* 0x000fc400000000ff */
[----:B------:R-:W-:Y:S02]  /*67d0*/  F2FP.F16.F32.PACK_AB R86, R214, R213 ;  /* 0x000000d5d656723e */ /* 0x000fe400000000ff */
[----:B------:R-:W-:Y:S02]  /*67e0*/  F2FP.F16.F32.PACK_AB R85, R211, R210 ;  /* 0x000000d2d355723e */ /* 0x000fe400000000ff */
[----:B------:R-:W-:-:S07]  /*67f0*/  F2FP.F16.F32.PACK_AB R84, R203, R114 ;  /* 0x00000072cb54723e */ /* 0x000fce00000000ff */
.L_x_1773:
        /* <DEDUP_REMOVED lines=12> */
[----:B------:R-:W-:Y:S01]  /*68c0*/  FADD.FTZ R92, R106, -R81 ;  /* 0x800000516a5c7221 */ /* 0x000fe20000010000 */
[----:B------:R-:W-:Y:S02]  /*68d0*/  HADD2.F32 R81, -RZ, R79.H1_H1 ;  /* 0x3000004fff517230 */ /* 0x000fe40000004100 */
[----:B------:R-:W-:Y:S01]  /*68e0*/  FADD.FTZ R98, R98, -R199 ;  /* 0x800000c762627221 */ /* 0x000fe20000010000 */
[--C-:B------:R-:W-:Y:S01]  /*68f0*/  FFMA.FTZ R93, R93, UR4, R112.reuse ;  /* 0x000000045d5d7c23 */ /* 0x100fe20008010070 */
[--C-:B------:R-:W-:Y:S01]  /*6900*/  FFMA.FTZ R82, R97, UR4, R112.reuse ;  /* 0x0000000461527c23 */ /* 0x100fe20008010070 */
[----:B------:R-:W-:Y:S01]  /*6910*/  FFMA.FTZ R114, R95, UR4, R112 ;  /* 0x000000045f727c23 */ /* 0x000fe20008010070 */
[----:B-----5:R-:W-:-:S02]  /*6920*/  HADD2.F32 R95, -RZ, R87.H0_H0 ;  /* 0x20000057ff5f7230 */ /* 0x020fc40000004100 */
[----:B------:R-:W-:Y:S01]  /*6930*/  FADD.FTZ R107, R107, -R80 ;  /* 0x800000506b6b7221 */ /* 0x000fe20000010000 */
[----:B------:R-:W-:Y:S02]  /*6940*/  HADD2.F32 R94, -RZ, R87.H1_H1 ;  /* 0x30000057ff5e7230 */ /* 0x000fe40000004100 */
[----:B------:R-:W-:Y:S01]  /*6950*/  FFMA.FTZ R83, R96, UR4, R112 ;  /* 0x0000000460537c23 */ /* 0x000fe20008010070 */
[----:B------:R-:W-:Y:S02]  /*6960*/  HADD2.F32 R80, -RZ, R79.H0_H0 ;  /* 0x2000004fff507230 */ /* 0x000fe40000004100 */
[----:B------:R-:W-:Y:S01]  /*6970*/  FFMA.FTZ R203, R98, UR9, R81 ;  /* 0x0000000962cb7c23 */ /* 0x000fe20008010051 */
[----:B------:R-:W-:Y:S02]  /*6980*/  HADD2.F32 R87, -RZ, R78.H1_H1 ;  /* 0x3000004eff577230 */ /* 0x000fe40000004100 */
[----:B------:R-:W-:Y:S01]  /*6990*/  FADD.FTZ R93, R100, -R93 ;  /* 0x8000005d645d7221 */ /* 0x000fe20000010000 */
[----:B------:R-:W-:Y:S01]  /*69a0*/  FADD.FTZ R102, R102, -R115 ;  /* 0x8000007366667221 */ /* 0x000fe20000010000 */
[----:B------:R-:W-:-:S02]  /*69b0*/  HADD2.F32 R81, -RZ, R77.H0_H0 ;  /* 0x2000004dff517230 */ /* 0x000fc40000004100 */
[----:B------:R-:W-:Y:S01]  /*69c0*/  FADD.FTZ R96, R105, -R82 ;  /* 0x8000005269607221 */ /* 0x000fe20000010000 */
[----:B------:R-:W-:Y:S02]  /*69d0*/  HADD2.F32 R82, -RZ, R77.H1_H1 ;  /* 0x3000004dff527230 */ /* 0x000fe40000004100 */
[----:B------:R-:W-:Y:S01]  /*69e0*/  FADD.FTZ R105, R104, -R83 ;  /* 0x8000005368697221 */ /* 0x000fe20000010000 */
[----:B------:R-:W-:Y:S01]  /*69f0*/  FADD.FTZ R106, R103, -R114 ;  /* 0x80000072676a7221 */ /* 0x000fe20000010000 */
[----:B------:R-:W-:Y:S01]  /*6a00*/  FFMA.FTZ R114, R93, UR9, R80 ;  /* 0x000000095d727c23 */ /* 0x000fe20008010050 */
[----:B------:R-:W-:Y:S01]  /*6a10*/  FFMA.FTZ R115, R102, UR9, R87 ;  /* 0x0000000966737c23 */ /* 0x000fe20008010057 */
[----:B------:R-:W-:Y:S01]  /*6a20*/  FFMA.FTZ R102, R96, UR9, R81 ;  /* 0x0000000960667c23 */ /* 0x000fe20008010051 */
[----:B------:R-:W-:Y:S02]  /*6a30*/  HADD2.F32 R83, -RZ, R78.H0_H0 ;  /* 0x2000004eff537230 */ /* 0x000fe40000004100 */
[----:B------:R-:W-:Y:S01]  /*6a40*/  FFMA.FTZ R105, R105, UR9, R82 ;  /* 0x0000000969697c23 */ /* 0x000fe20008010052 */
[----:B------:R-:W-:-:S02]  /*6a50*/  HADD2.F32 R81, -RZ, R76.H1_H1 ;  /* 0x3000004cff517230 */ /* 0x000fc40000004100 */
[----:B------:R-:W-:Y:S01]  /*6a60*/  FMUL.FTZ R82, R114, UR7 ;  /* 0x0000000772527c20 */ /* 0x000fe20008410000 */
[----:B------:R-:W-:Y:S02]  /*6a70*/  HADD2.F32 R199, -RZ, R63.H0_H0 ;  /* 0x2000003fffc77230 */ /* 0x000fe40000004100 */
[----:B------:R-:W-:Y:S01]  /*6a80*/  FFMA.FTZ R106, R106, UR9, R83 ;  /* 0x000000096a6a7c23 */ /* 0x000fe20008010053 */
[----:B------:R-:W-:Y:S02]  /*6a90*/  HADD2.F32 R80, -RZ, R76.H0_H0 ;  /* 0x2000004cff507230 */ /* 0x000fe40000004100 */
[----:B------:R-:W-:Y:S01]  /*6aa0*/  FFMA.FTZ R87, R92, UR9, R81 ;  /* 0x000000095c577c23 */ /* 0x000fe20008010051 */
[--C-:B------:R-:W-:Y:S02]  /*6ab0*/  HADD2.F32 R97, -RZ, R86.reuse.H0_H0 ;  /* 0x20000056ff617230 */ /* 0x100fe40000004100 */
[----:B------:R-:W-:Y:S01]  /*6ac0*/  FMUL.FTZ R83, R203, UR7 ;  /* 0x00000007cb537c20 */ /* 0x000fe20008410000 */
[----:B------:R-:W-:-:S02]  /*6ad0*/  HADD2.F32 R86, -RZ, R86.H1_H1 ;  /* 0x30000056ff567230 */ /* 0x000fc40000004100 */
[----:B------:R-:W-:Y:S01]  /*6ae0*/  FMUL.FTZ R95, R82, R95 ;  /* 0x0000005f525f7220 */ /* 0x000fe20000410000 */
[----:B------:R-:W-:Y:S02]  /*6af0*/  HADD2.F32 R202, -RZ, R63.H1_H1 ;  /* 0x3000003fffca7230 */ /* 0x000fe40000004100 */
[----:B------:R-:W-:Y:S01]  /*6b00*/  FMUL.FTZ R199, R199, R82 ;  /* 0x00000052c7c77220 */ /* 0x000fe20000410000 */
[----:B------:R-:W-:Y:S02]  /*6b10*/  HADD2.F32 R99, -RZ, R85.H0_H0 ;  /* 0x20000055ff637230 */ /* 0x000fe40000004100 */
[----:B------:R-:W-:Y:S01]  /*6b20*/  FMUL.FTZ R81, R115, UR7 ;  /* 0x0000000773517c20 */ /* 0x000fe20008410000 */
[----:B------:R-:W-:Y:S02]  /*6b30*/  HADD2.F32 R112, -RZ, R62.H1_H1 ;  /* 0x3000003eff707230 */ /* 0x000fe40000004100 */
[----:B------:R-:W-:Y:S01]  /*6b40*/  FMUL.FTZ R82, R102, UR7 ;  /* 0x0000000766527c20 */ /* 0x000fe20008410000 */
[----:B------:R-:W-:-:S02]  /*6b50*/  HADD2.F32 R103, -RZ, R61.H0_H0 ;  /* 0x2000003dff677230 */ /* 0x000fc40000004100 */
[----:B------:R-:W-:Y:S01]  /*6b60*/  FFMA.FTZ R80, R107, UR9, R80 ;  /* 0x000000096b507c23 */ /* 0x000fe20008010050 */
[----:B------:R-:W-:Y:S01]  /*6b70*/  FMUL.FTZ R94, R83, R94 ;  /* 0x0000005e535e7220 */ /* 0x000fe20000410000 */
[----:B------:R-:W-:Y:S01]  /*6b80*/  FMUL.FTZ R202, R202, R83 ;  /* 0x00000053caca7220 */ /* 0x000fe20000410000 */
[----:B------:R-:W-:Y:S02]  /*6b90*/  HADD2.F32 R107, -RZ, R62.H0_H0 ;  /* 0x2000003eff6b7230 */ /* 0x000fe40000004100 */
[----:B------:R-:W-:Y:S01]  /*6ba0*/  FMUL.FTZ R96, R81, R86 ;  /* 0x0000005651607220 */ /* 0x000fe20000410000 */
[----:B------:R-:W-:Y:S02]  /*6bb0*/  HADD2.F32 R93, -RZ, R61.H1_H1 ;  /* 0x3000003dff5d7230 */ /* 0x000fe40000004100 */
[----:B------:R-:W-:Y:S01]  /*6bc0*/  FMUL.FTZ R92, R106, UR7 ;  /* 0x000000076a5c7c20 */ /* 0x000fe20008410000 */
[----:B------:R-:W-:Y:S01]  /*6bd0*/  FMUL.FTZ R112, R112, R81 ;  /* 0x0000005170707220 */ /* 0x000fe20000410000 */
[----:B------:R-:W-:Y:S01]  /*6be0*/  FMUL.FTZ R99, R82, R99 ;  /* 0x0000006352637220 */ /* 0x000fe20000410000 */
[----:B------:R-:W-:Y:S01]  /*6bf0*/  FMUL.FTZ R103, R103, R82 ;  /* 0x0000005267677220 */ /* 0x000fe20000410000 */
[----:B------:R-:W-:-:S02]  /*6c00*/  HADD2.F32 R83, -RZ, R60.H0_H0 ;  /* 0x2000003cff537230 */ /* 0x000fc40000004100 */
[----:B------:R-:W-:Y:S01]  /*6c10*/  FMUL.FTZ R86, R105, UR7 ;  /* 0x0000000769567c20 */ /* 0x000fe20008410000 */
[----:B------:R-:W-:Y:S02]  /*6c20*/  HADD2.F32 R210, -RZ, R60.H1_H1 ;  /* 0x3000003cffd27230 */ /* 0x000fe40000004100 */
[----:B------:R-:W-:Y:S01]  /*6c30*/  FMUL.FTZ R82, R80, UR7 ;  /* 0x0000000750527c20 */ /* 0x000fe20008410000 */
[----:B------:R-:W-:Y:S01]  /*6c40*/  FMUL.FTZ R81, R87, UR7 ;  /* 0x0000000757517c20 */ /* 0x000fe20008410000 */
[--C-:B------:R-:W-:Y:S02]  /*6c50*/  HADD2.F32 R101, -RZ, R84.reuse.H0_H0 ;  /* 0x20000054ff657230 */ /* 0x100fe40000004100 */
[----:B------:R-:W-:Y:S01]  /*6c60*/  FMUL.FTZ R97, R92, R97 ;  /* 0x000000615c617220 */ /* 0x000fe20000410000 */
[----:B------:R-:W-:Y:S02]  /*6c70*/  HADD2.F32 R85, -RZ, R85.H1_H1 ;  /* 0x30000055ff557230 */ /* 0x000fe40000004100 */
        /* <DEDUP_REMOVED lines=11> */
[----:B------:R-:W-:Y:S02]  /*6d30*/  F2FP.F16.F32.PACK_AB R81, R105, R102 ;  /* 0x000000666951723e */ /* 0x000fe400000000ff */
[----:B------:R-:W-:Y:S02]  /*6d40*/  F2FP.F16.F32.PACK_AB R87, R202, R199 ;  /* 0x000000c7ca57723e */ /* 0x000fe400000000ff */
[----:B------:R-:W-:Y:S02]  /*6d50*/  F2FP.F16.F32.PACK_AB R86, R112, R107 ;  /* 0x0000006b7056723e */ /* 0x000fe400000000ff */
[----:B------:R-:W-:Y:S02]  /*6d60*/  F2FP.F16.F32.PACK_AB R85, R104, R103 ;  /* 0x000000676855723e */ /* 0x000fe400000000ff */
[----:B------:R-:W-:Y:S01]  /*6d70*/  F2FP.F16.F32.PACK_AB R84, R93, R92 ;  /* 0x0000005c5d54723e */ /* 0x000fe200000000ff */
[----:B------:R-:W-:Y:S06]  /*6d80*/  BRA `(.L_x_1775) ;  /* 0x0000000400307947 */ /* 0x000fec0003800000 */
.L_x_1774:
[--C-:B------:R-:W-:Y:S01]  /*6d90*/  FFMA.FTZ R93, R93, UR4, R112.reuse ;  /* 0x000000045d5d7c23 */ /* 0x100fe20008010070 */
[--C-:B------:R-:W-:Y:S01]  /*6da0*/  FFMA.FTZ R211, R92, UR4, R112.reuse ;  /* 0x000000045cd37c23 */ /* 0x100fe20008010070 */
[--C-:B------:R-:W-:Y:S02]  /*6db0*/  HADD2.F32 R92, -RZ, R79.reuse.H0_H0 ;  /* 0x2000004fff5c7230 */ /* 0x100fe40000004100 */
[--C-:B------:R-:W-:Y:S01]  /*6dc0*/  FFMA.FTZ R199, R96, UR4, R112.reuse ;  /* 0x0000000460c77c23 */ /* 0x100fe20008010070 */
[----:B------:R-:W-:Y:S01]  /*6dd0*/  FADD.FTZ R93, R100, -R93 ;  /* 0x8000005d645d7221 */ /* 0x000fe20000010000 */
[--C-:B------:R-:W-:Y:S01]  /*6de0*/  FFMA.FTZ R96, R95, UR4, R112.reuse ;  /* 0x000000045f607c23 */ /* 0x100fe20008010070 */
[----:B------:R-:W-:Y:S01]  /*6df0*/  FFMA.FTZ R95, R94, UR4, R112 ;  /* 0x000000045e5f7c23 */ /* 0x000fe20008010070 */
[----:B------:R-:W-:Y:S02]  /*6e00*/  HADD2.F32 R100, -RZ, R79.H1_H1 ;  /* 0x3000004fff647230 */ /* 0x000fe40000004100 */
[----:B------:R-:W-:Y:S01]  /*6e10*/  FFMA.FTZ R94, R93, UR9, R92 ;  /* 0x000000095d5e7c23 */ /* 0x000fe2000801005c */
[----:B------:R-:W-:Y:S01]  /*6e20*/  FADD.FTZ R211, R98, -R211 ;  /* 0x800000d362d37221 */ /* 0x000fe20000010000 */
[----:B------:R-:W-:-:S02]  /*6e30*/  HADD2.F32 R92, -RZ, R77.H1_H1 ;  /* 0x3000004dff5c7230 */ /* 0x000fc40000004100 */
[----:B------:R-:W-:Y:S01]  /*6e40*/  FADD.FTZ R199, R104, -R199 ;  /* 0x800000c768c77221 */ /* 0x000fe20000010000 */
[----:B------:R-:W-:Y:S01]  /*6e50*/  FADD.FTZ R96, R103, -R96 ;  /* 0x8000006067607221 */ /* 0x000fe20000010000 */
[--C-:B------:R-:W-:Y:S01]  /*6e60*/  FFMA.FTZ R202, R97, UR4, R112.reuse ;  /* 0x0000000461ca7c23 */ /* 0x100fe20008010070 */
[--C-:B------:R-:W-:Y:S02]  /*6e70*/  HADD2.F32 R103, -RZ, R78.reuse.H1_H1 ;  /* 0x3000004eff677230 */ /* 0x100fe40000004100 */
[----:B------:R-:W-:Y:S01]  /*6e80*/  FFMA.FTZ R115, R99, UR4, R112 ;  /* 0x0000000463737c23 */ /* 0x000fe20008010070 */
[----:B------:R-:W-:Y:S01]  /*6e90*/  FADD.FTZ R102, R102, -R95 ;  /* 0x8000005f66667221 */ /* 0x000fe20000010000 */
[----:B------:R-:W-:Y:S01]  /*6ea0*/  FFMA.FTZ R100, R211, UR9, R100 ;  /* 0x00000009d3647c23 */ /* 0x000fe20008010064 */
[----:B------:R-:W-:Y:S02]  /*6eb0*/  HADD2.F32 R95, -RZ, R78.H0_H0 ;  /* 0x2000004eff5f7230 */ /* 0x000fe40000004100 */
[----:B------:R-:W-:Y:S01]  /*6ec0*/  FFMA.FTZ R199, R199, UR9, R92 ;  /* 0x00000009c7c77c23 */ /* 0x000fe2000801005c */
[----:B------:R-:W-:Y:S01]  /*6ed0*/  FADD.FTZ R202, R105, -R202 ;  /* 0x800000ca69ca7221 */ /* 0x000fe20000010000 */
[----:B------:R-:W-:-:S02]  /*6ee0*/  HADD2.F32 R92, -RZ, R76.H1_H1 ;  /* 0x3000004cff5c7230 */ /* 0x000fc40000004100 */
[----:B------:R-:W-:Y:S01]  /*6ef0*/  FADD.FTZ R115, R106, -R115 ;  /* 0x800000736a737221 */ /* 0x000fe20000010000 */
[----:B------:R-:W-:Y:S01]  /*6f00*/  FFMA.FTZ R102, R102, UR9, R103 ;  /* 0x0000000966667c23 */ /* 0x000fe20008010067 */
[----:B------:R-:W-:Y:S02]  /*6f10*/  HADD2.F32 R105, -RZ, R63.H1_H1 ;  /* 0x3000003fff697230 */ /* 0x000fe40000004100 */
[----:B------:R-:W-:Y:S01]  /*6f20*/  FMUL.FTZ R100, R100, UR7 ;  /* 0x0000000764647c20 */ /* 0x000fe20008410000 */
[----:B-----5:R-:W-:Y:S02]  /*6f30*/  HADD2.F32 R203, -RZ, R87.H0_H0 ;  /* 0x20000057ffcb7230 */ /* 0x020fe40000004100 */
[----:B------:R-:W-:Y:S01]  /*6f40*/  FFMA.FTZ R114, R101, UR4, R112 ;  /* 0x0000000465727c23 */ /* 0x000fe20008010070 */
[----:B------:R-:W-:Y:S02]  /*6f50*/  HADD2.F32 R103, -RZ, R63.H0_H0 ;  /* 0x2000003fff677230 */ /* 0x000fe40000004100 */
[----:B------:R-:W-:Y:S01]  /*6f60*/  FMUL.FTZ R94, R94, UR7 ;  /* 0x000000075e5e7c20 */ /* 0x000fe20008410000 */
[----:B------:R-:W-:-:S02]  /*6f70*/  HADD2.F32 R213, -RZ, R87.H1_H1 ;  /* 0x30000057ffd57230 */ /* 0x000fc40000004100 */
[----:B------:R-:W-:Y:S01]  /*6f80*/  FFMA.FTZ R96, R96, UR9, R95 ;  /* 0x0000000960607c23 */ /* 0x000fe2000801005f */
[----:B------:R-:W-:Y:S02]  /*6f90*/  HADD2.F32 R93, -RZ, R77.H0_H0 ;  /* 0x2000004dff5d7230 */ /* 0x000fe40000004100 */
[----:B------:R-:W-:Y:S01]  /*6fa0*/  FFMA.FTZ R92, R115, UR9, R92 ;  /* 0x00000009735c7c23 */ /* 0x000fe2000801005c */
[----:B------:R-:W-:Y:S02]  /*6fb0*/  HADD2.F32 R87, -RZ, R76.H0_H0 ;  /* 0x2000004cff577230 */ /* 0x000fe40000004100 */
[----:B------:R-:W-:Y:S01]  /*6fc0*/  FMUL.FTZ R115, R105, R100 ;  /* 0x0000006469737220 */ /* 0x000fe20000410000 */
[----:B------:R-:W-:Y:S02]  /*6fd0*/  HADD2.F32 R97, -RZ, R86.H0_H0 ;  /* 0x20000056ff617230 */ /* 0x000fe40000004100 */
[----:B------:R-:W-:Y:S01]  /*6fe0*/  FADD.FTZ R114, R107, -R114 ;  /* 0x800000726b727221 */ /* 0x000fe20000010000 */
[----:B------:R-:W-:Y:S01]  /*6ff0*/  FMUL.FTZ R95, R94, R203 ;  /* 0x000000cb5e5f7220 */ /* 0x000fe20000410000 */
[----:B------:R-:W-:Y:S01]  /*7000*/  FMUL.FTZ R106, R103, R94 ;  /* 0x0000005e676a7220 */ /* 0x000fe20000410000 */
[----:B------:R-:W-:-:S02]  /*7010*/  HADD2.F32 R105, -RZ, R62.H0_H0 ;  /* 0x2000003eff697230 */ /* 0x000fc40000004100 */
[----:B------:R-:W-:Y:S01]  /*7020*/  FMUL.FTZ R94, R100, R213 ;  /* 0x000000d5645e7220 */ /* 0x000fe20000410000 */
[----:B------:R-:W-:Y:S02]  /*7030*/  HADD2.F32 R86, -RZ, R86.H1_H1 ;  /* 0x30000056ff567230 */ /* 0x000fe40000004100 */
[----:B------:R-:W-:Y:S01]  /*7040*/  FMUL.FTZ R96, R96, UR7 ;  /* 0x0000000760607c20 */ /* 0x000fe20008410000 */
[----:B------:R-:W-:Y:S02]  /*7050*/  HADD2.F32 R100, -RZ, R62.H1_H1 ;  /* 0x3000003eff647230 */ /* 0x000fe40000004100 */
[----:B------:R-:W-:Y:S01]  /*7060*/  FMUL.FTZ R107, R102, UR7 ;  /* 0x00000007666b7c20 */ /* 0x000fe20008410000 */
[----:B------:R-:W-:Y:S01]  /*7070*/  FFMA.FTZ R93, R202, UR9, R93 ;  /* 0x00000009ca5d7c23 */ /* 0x000fe2000801005d */
[----:B------:R-:W-:Y:S01]  /*7080*/  FFMA.FTZ R87, R114, UR9, R87 ;  /* 0x0000000972577c23 */ /* 0x000fe20008010057 */
[----:B------:R-:W-:Y:S01]  /*7090*/  FMUL.FTZ R97, R96, R97 ;  /* 0x0000006160617220 */ /* 0x000fe20000410000 */
[----:B------:R-:W-:Y:S01]  /*70a0*/  FMUL.FTZ R104, R105, R96 ;  /* 0x0000006069687220 */ /* 0x000fe20000410000 */
[----:B------:R-:W-:-:S02]  /*70b0*/  HADD2.F32 R99, -RZ, R85.H0_H0 ;  /* 0x20000055ff637230 */ /* 0x000fc40000004100 */
[----:B------:R-:W-:Y:S01]  /*70c0*/  FMUL.FTZ R96, R107, R86 ;  /* 0x000000566b607220 */ /* 0x000fe20000410000 */
[----:B------:R-:W-:Y:S02]  /*70d0*/  HADD2.F32 R103, -RZ, R61.H0_H0 ;  /* 0x2000003dff677230 */ /* 0x000fe40000004100 */
[----:B------:R-:W-:Y:S01]  /*70e0*/  FMUL.FTZ R98, R93, UR7 ;  /* 0x000000075d627c20 */ /* 0x000fe20008410000 */
[----:B------:R-:W-:Y:S02]  /*70f0*/  HADD2.F32 R85, -RZ, R85.H1_H1 ;  /* 0x30000055ff557230 */ /* 0x000fe40000004100 */
[----:B------:R-:W-:Y:S01]  /*7100*/  FMUL.FTZ R107, R100, R107 ;  /* 0x0000006b646b7220 */ /* 0x000fe20000410000 */
[----:B------:R-:W-:Y:S02]  /*7110*/  HADD2.F32 R105, -RZ, R61.H1_H1 ;  /* 0x3000003dff697230 */ /* 0x000fe40000004100 */
[----:B------:R-:W-:Y:S01]  /*7120*/  FMUL.FTZ R102, R199, UR7 ;  /* 0x00000007c7667c20 */ /* 0x000fe20008410000 */
[----:B------:R-:W-:-:S02]  /*7130*/  HADD2.F32 R93, -RZ, R60.H0_H0 ;  /* 0x2000003cff5d7230 */ /* 0x000fc40000004100 */
[----:B------:R-:W-:Y:S01]  /*7140*/  FMUL.FTZ R86, R87, UR7 ;  /* 0x0000000757567c20 */ /* 0x000fe20008410000 */
[----:B------:R-:W-:Y:S02]  /*7150*/  HADD2.F32 R100, -RZ, R60.H1_H1 ;  /* 0x3000003cff647230 */ /* 0x000fe40000004100 */
[----:B------:R-:W-:Y:S01]  /*7160*/  FMUL.FTZ R87, R92, UR7 ;  /* 0x000000075c577c20 */ /* 0x000fe20008410000 */
[--C-:B------:R-:W-:Y:S02]  /*7170*/  HADD2.F32 R101, -RZ, R84.reuse.H0_H0 ;  /* 0x20000054ff657230 */ /* 0x100fe40000004100 */
        /* <DEDUP_REMOVED lines=13> */
.L_x_1775:
[----:B------:R-:W1:Y:S01]  /*7250*/  @P0 LDC.64 R92, c[0x0][0x478] ;  /* 0x00011e00ff5c0b82 */ /* 0x000e620000000a00 */
[----:B------:R-:W-:-:S04]  /*7260*/  IMAD.WIDE.U32 R232, R178, 0x10, R232 ;  /* 0x00000010b2e87825 */ /* 0x000fc800078e00e8 */
[----:B-1----:R-:W-:-:S05]  /*7270*/  @P0 IMAD.WIDE.U32 R92, R178, 0x10, R92 ;  /* 0x00000010b25c0825 */ /* 0x002fca00078e005c */
[----:B------:R1:W-:Y:S04]  /*7280*/  @P0 STG.E.128 desc[UR10][R92.64], R80 ;  /* 0x000000505c000986 */ /* 0x0003e8000c101d0a */
[----:B------:R1:W-:Y:S02]  /*7290*/  STG.E.128 desc[UR10][R232.64], R84 ;  /* 0x00000054e8007986 */ /* 0x0003e4000c101d0a */
.L_x_1767:
        /* <DEDUP_REMOVED lines=70> */
[----:B-12---:R-:W-:Y:S02]  /*7700*/  MOV R93, R163 ;  /* 0x000000a3005d7202 */ /* 0x006fe40000000f00 */
        /* <DEDUP_REMOVED lines=61> */
.L_x_1755:
        /* <DEDUP_REMOVED lines=35> */
.L_x_1777:
        /* <DEDUP_REMOVED lines=15> */
.L_x_15603:


//--------------------- .text._ZN10layer_norm13ln_bwd_kernelINS_13Kernel_traitsI6__halfS2_S2_S2_fjLj4096ELj1ELj1ELj4ELj16ENS_18Kernel_traits_baseILj4096ES2_S2_S2_S2_fjLj128EEEEELb0ELb1ELb1ELb0EEEvNS_9BwdParamsE --------------------------
	.section	.text._ZN10layer_norm13ln_bwd_kernelINS_13Kernel_traitsI6__halfS2_S2_S2_fjLj4096ELj1ELj1ELj4ELj16ENS_18Kernel_traits_baseILj4096ES2_S2_S2_S2_fjLj128EEEEELb0ELb1ELb1ELb0EEEvNS_9BwdParamsE,"ax",@progbits
	.align	128
        .global         _ZN10layer_norm13ln_bwd_kernelINS_13Kernel_traitsI6__halfS2_S2_S2_fjLj4096ELj1ELj1ELj4ELj16ENS_18Kernel_traits_baseILj4096ES2_S2_S2_S2_fjLj128EEEEELb0ELb1ELb1ELb0EEEvNS_9BwdParamsE
        .type           _ZN10layer_norm13ln_bwd_kernelINS_13Kernel_traitsI6__halfS2_S2_S2_fjLj4096ELj1ELj1ELj4ELj16ENS_18Kernel_traits_baseILj4096ES2_S2_S2_S2_fjLj128EEEEELb0ELb1ELb1ELb0EEEvNS_9BwdParamsE,@function
        .size           _ZN10layer_norm13ln_bwd_kernelINS_13Kernel_traitsI6__halfS2_S2_S2_fjLj4096ELj1ELj1ELj4ELj16ENS_18Kernel_traits_baseILj4096ES2_S2_S2_S2_fjLj128EEEEELb0ELb1ELb1ELb0EEEvNS_9BwdParamsE,(.L_x_15604 - _ZN10layer_norm13ln_bwd_kernelINS_13Kernel_traitsI6__halfS2_S2_S2_fjLj4096ELj1ELj1ELj4ELj16ENS_18Kernel_traits_baseILj4096ES2_S2_S2_S2_fjLj128EEEEELb0ELb1ELb1ELb0EEEvNS_9BwdParamsE)
        .other          _ZN10layer_norm13ln_bwd_kernelINS_13Kernel_traitsI6__halfS2_S2_S2_fjLj4096ELj1ELj1ELj4ELj16ENS_18Kernel_traits_baseILj4096ES2_S2_S2_S2_fjLj128EEEEELb0ELb1ELb1ELb0EEEvNS_9BwdParamsE,@"STO_CUDA_ENTRY STV_DEFAULT"
_ZN10layer_norm13ln_bwd_kernelINS_13Kernel_traitsI6__halfS2_S2_S2_fjLj4096ELj1ELj1ELj4ELj16ENS_18Kernel_traits_baseILj4096ES2_S2_S2_S2_fjLj128EEEEELb0ELb1ELb1ELb0EEEvNS_9BwdParamsE:
.text._ZN10layer_norm13ln_bwd_kernelINS_13Kernel_traitsI6__halfS2_S2_S2_fjLj4096ELj1ELj1ELj4ELj16ENS_18Kernel_traits_baseILj4096ES2_S2_S2_S2_fjLj128EEEEELb0ELb1ELb1ELb0EEEvNS_9BwdParamsE:
        /* <DEDUP_REMOVED lines=8> */
[----:B0-----:R-:W-:-:S04]  /*0080*/  LOP3.LUT R3, R2, 0x7f, RZ, 0x3c, !PT ;  /* 0x0000007f02037812 */ /* 0x001fc800078e3cff */
[----:B------:R-:W-:Y:S02]  /*0090*/  LEA.HI.SX32 R4, R0, R3, 0x1d ;  /* 0x0000000300047211 */ /* 0x000fe400078feaff */
[----:B------:R-:W-:Y:S02]  /*00a0*/  MOV R3, R2 ;  /* 0x0000000200037202 */ /* 0x000fe40000000f00 */
        /* <DEDUP_REMOVED lines=137> */
.L_x_1930:
[----:B0-----:R-:W0:Y:S08]  /*0940*/  LDC.64 R14, c[0x0][0x3f8] ;  /* 0x0000fe00ff0e7b82 */ /* 0x001e300000000a00 */
[----:B------:R-:W1:Y:S08]  /*0950*/  LDC.64 R236, c[0x0][0x3f0] ;  /* 0x0000fc00ffec7b82 */ /* 0x000e700000000a00 */
[----:B--23--:R-:W2:Y:S01]  /*0960*/  LDC.64 R180, c[0x0][0x3c8] ;  /* 0x0000f200ffb47b82 */ /* 0x00cea20000000a00 */
[----:B0-----:R-:W-:-:S05]  /*0970*/  IMAD.WIDE R182, R0, 0x4, R14 ;  /* 0x0000000400b67825 */ /* 0x001fca00078e020e */
[----:B------:R-:W3:Y:S01]  /*0980*/  LDG.E R15, desc[UR10][R182.64] ;  /* 0x0000000ab60f7981 */ /* 0x000ee2000c1e1900 */
[----:B-1----:R-:W-:-:S06]  /*0990*/  IMAD.WIDE R236, R0, 0x4, R236 ;  /* 0x0000000400ec7825 */ /* 0x002fcc00078e02ec */
        /* <DEDUP_REMOVED lines=8> */
[----:B------:R-:W0:Y:S08]  /*0a20*/  LDC.64 R180, c[0x0][0x3c0] ;  /* 0x0000f000ffb47b82 */ /* 0x000e300000000a00 */
[----:B------:R-:W1:Y:S01]  /*0a30*/  LDC R5, c[0x0][0x388] ;  /* 0x0000e200ff057b82 */ /* 0x000e620000000800 */
[----:B0-----:R-:W-:-:S06]  /*0a40*/  IMAD.WIDE R180, R0, 0x4, R180 ;  /* 0x0000000400b47825 */ /* 0x001fcc00078e02b4 */
[----:B------:R-:W2:Y:S01]  /*0a50*/  LDG.E R180, desc[UR10][R180.64] ;  /* 0x0000000ab4b47981 */ /* 0x000ea2000c1e1900 */
[----:B------:R-:W-:Y:S01]  /*0a60*/  IADD3 R184, PT, PT, R15, -0x1, RZ ;  /* 0xffffffff0fb87810 */ /* 0x000fe20007ffe0ff */
[-C--:B-1----:R-:W-:Y:S01]  /*0a70*/  IMAD R182, R0, R5.reuse, RZ ;  /* 0x0000000500b67224 */ /* 0x082fe200078e02ff */
[----:B------:R-:W-:Y:S01]  /*0a80*/  ISETP.GE.U32.AND P5, PT, R4, 0x80, PT ;  /* 0x000000800400780c */ /* 0x000fe20003fa6070 */
[----:B------:R-:W0:Y:S01]  /*0a90*/  S2R R2, SR_TID.X ;  /* 0x0000000000027919 */ /* 0x000e220000002100 */
[----:B------:R-:W-:Y:S01]  /*0aa0*/  ISETP.NE.AND P0, PT, RZ, UR9, PT ;  /* 0x00000009ff007c0c */ /* 0x000fe2000bf05270 */
[----:B------:R-:W-:Y:S01]  /*0ab0*/  IMAD R184, R184, R5, RZ ;  /* 0x00000005b8b87224 */ /* 0x000fe200078e02ff */
[----:B------:R-:W-:Y:S01]  /*0ac0*/  SHF.R.S32.HI R183, RZ, 0x1f, R182 ;  /* 0x0000001fffb77819 */ /* 0x000fe200000114b6 */
[----:B------:R-:W-:Y:S01]  /*0ad0*/  BSSY.RECONVERGENT B1, `(.L_x_1781) ;  /* 0x000006b000017945 */ /* 0x000fe20003800200 */
[----:B------:R-:W-:Y:S02]  /*0ae0*/  ISETP.GE.U32.AND P4, PT, R4, 0x100, PT ;  /* 0x000001000400780c */ /* 0x000fe40003f86070 */
[----:B------:R-:W-:-:S02]  /*0af0*/  SHF.R.S32.HI R185, RZ, 0x1f, R184 ;  /* 0x0000001fffb97819 */ /* 0x000fc400000114b8 */
[----:B------:R-:W-:Y:S02]  /*0b00*/  LEA.HI R183, R183, R182, RZ, 0x3 ;  /* 0x000000b6b7b77211 */ /* 0x000fe400078f18ff */
[----:B------:R-:W-:Y:S02]  /*0b10*/  LEA.HI R185, R185, R184, RZ, 0x3 ;  /* 0x000000b8b9b97211 */ /* 0x000fe400078f18ff */
[C---:B------:R-:W-:Y:S02]  /*0b20*/  ISETP.GE.U32.AND P2, PT, R4.reuse, 0x180, PT ;  /* 0x000001800400780c */ /* 0x040fe40003f46070 */
[----:B------:R-:W-:Y:S02]  /*0b30*/  ISETP.GE.U32.AND P1, PT, R4, 0x200, PT ;  /* 0x000002000400780c */ /* 0x000fe40003f26070 */
[----:B------:R-:W-:Y:S02]  /*0b40*/  MOV R242, RZ ;  /* 0x000000ff00f27202 */ /* 0x000fe40000000f00 */
[----:B------:R-:W-:-:S02]  /*0b50*/  MOV R240, RZ ;  /* 0x000000ff00f07202 */ /* 0x000fc40000000f00 */
[-C--:B0-----:R-:W-:Y:S02]  /*0b60*/  LEA.HI.SX32 R234, R183, R2.reuse, 0x1d ;  /* 0x00000002b7ea7211 */ /* 0x081fe400078feaff */
[----:B------:R-:W-:Y:S02]  /*0b70*/  LEA.HI.SX32 R239, R185, R2, 0x1d ;  /* 0x00000002b9ef7211 */ /* 0x000fe400078feaff */
        /* <DEDUP_REMOVED lines=13> */
[----:B------:R-:W-:Y:S02]  /*0c50*/  HADD2.F32 R197, -RZ, R29.H1_H1 ;  /* 0x3000001dffc57230 */ /* 0x000fe40000004100 */
[----:B0-----:R-:W-:-:S05]  /*0c60*/  @P0 IMAD.WIDE.U32 R198, R238, 0x10, R198 ;  /* 0x00000010eec60825 */ /* 0x001fca00078e00c6 */
[----:B------:R0:W5:Y:S01]  /*0c70*/  @P0 LDG.E.128 R156, desc[UR10][R198.64] ;  /* 0x0000000ac69c0981 */ /* 0x000162000c1e1d00 */
[----:B------:R-:W-:Y:S01]  /*0c80*/  HADD2.F32 R230, -RZ, R31.H1_H1 ;  /* 0x3000001fffe67230 */ /* 0x000fe20000004100 */
[----:B------:R-:W-:Y:S02]  /*0c90*/  IADD3 R239, PT, PT, R239, 0x80, RZ ;  /* 0x00000080efef7810 */ /* 0x000fe40007ffe0ff */
[----:B------:R-:W-:Y:S01]  /*0ca0*/  IADD3 R238, PT, PT, R238, 0x80, RZ ;  /* 0x00000080eeee7810 */ /* 0x000fe20007ffe0ff */
[----:B0-----:R-:W-:Y:S02]  /*0cb0*/  HADD2.F32 R199, -RZ, R29.H0_H0 ;  /* 0x2000001dffc77230 */ /* 0x001fe40000004100 */
[--C-:B--2---:R-:W-:Y:S02]  /*0cc0*/  HADD2.F32 R190, -RZ, R184.reuse.H1_H1 ;  /* 0x300000b8ffbe7230 */ /* 0x104fe40000004100 */
[----:B------:R-:W-:Y:S02]  /*0cd0*/  HADD2.F32 R188, -RZ, R184.H0_H0 ;  /* 0x200000b8ffbc7230 */ /* 0x000fe40000004100 */
[----:B------:R-:W-:-:S02]  /*0ce0*/  HADD2.F32 R210, -RZ, R186.H0_H0 ;  /* 0x200000baffd27230 */ /* 0x000fc40000004100 */
[----:B------:R-:W-:Y:S02]  /*0cf0*/  HADD2.F32 R204, -RZ, R186.H1_H1 ;  /* 0x300000baffcc7230 */ /* 0x000fe40000004100 */
[C---:B------:R-:W-:Y:S01]  /*0d00*/  FADD.FTZ R3, -R237.reuse, R188 ;  /* 0x000000bced037221 */ /* 0x040fe20000010100 */
[--C-:B------:R-:W-:Y:S02]  /*0d10*/  HADD2.F32 R186, -RZ, R187.reuse.H0_H0 ;  /* 0x200000bbffba7230 */ /* 0x100fe40000004100 */
[C---:B------:R-:W-:Y:S01]  /*0d20*/  FADD.FTZ R213, -R237.reuse, R210 ;  /* 0x000000d2edd57221 */ /* 0x040fe20000010100 */
[----:B------:R-:W-:Y:S02]  /*0d30*/  HADD2.F32 R184, -RZ, R187.H1_H1 ;  /* 0x300000bbffb87230 */ /* 0x000fe40000004100 */
[----:B------:R-:W-:Y:S01]  /*0d40*/  FADD.FTZ R187, -R237, R190 ;  /* 0x000000beedbb7221 */ /* 0x000fe20000010100 */
[--C-:B------:R-:W-:Y:S02]  /*0d50*/  HADD2.F32 R206, -RZ, R185.reuse.H0_H0 ;  /* 0x200000b9ffce7230 */ /* 0x100fe40000004100 */
[----:B-----5:R-:W-:Y:S01]  /*0d60*/  FMUL.FTZ R3, R14, R3 ;  /* 0x000000030e037220 */ /* 0x020fe20000410000 */
[----:B------:R-:W-:-:S02]  /*0d70*/  HADD2.F32 R208, -RZ, R185.H1_H1 ;  /* 0x300000b9ffd07230 */ /* 0x000fc40000004100 */
[C---:B------:R-:W-:Y:S01]  /*0d80*/  FMUL.FTZ R190, R14.reuse, R187 ;  /* 0x000000bb0ebe7220 */ /* 0x040fe20000410000 */
[----:B---3--:R-:W-:Y:S02]  /*0d90*/  HADD2.F32 R185, -RZ, R180.H0_H0 ;  /* 0x200000b4ffb97230 */ /* 0x008fe40000004100 */
[----:B------:R-:W-:Y:S01]  /*0da0*/  FADD.FTZ R201, -R237, R206 ;  /* 0x000000ceedc97221 */ /* 0x000fe20000010100 */
[----:B------:R-:W-:Y:S02]  /*0db0*/  HADD2.F32 R188, -RZ, R28.H1_H1 ;  /* 0x3000001cffbc7230 */ /* 0x000fe40000004100 */
[C---:B------:R-:W-:Y:S01]  /*0dc0*/  FMUL.FTZ R213, R14.reuse, R213 ;  /* 0x000000d50ed57220 */ /* 0x040fe20000410000 */
[----:B------:R-:W-:Y:S02]  /*0dd0*/  HADD2.F32 R180, -RZ, R180.H1_H1 ;  /* 0x300000b4ffb47230 */ /* 0x000fe40000004100 */
[----:B------:R-:W-:Y:S01]  /*0de0*/  FMUL.FTZ R201, R14, R201 ;  /* 0x000000c90ec97220 */ /* 0x000fe20000410000 */
[----:B------:R-:W-:-:S02]  /*0df0*/  HADD2.F32 R206, -RZ, R181.H1_H1 ;  /* 0x300000b5ffce7230 */ /* 0x000fc40000004100 */
[-C--:B------:R-:W-:Y:S01]  /*0e00*/  FMUL.FTZ R192, R192, R185.reuse ;  /* 0x000000b9c0c07220 */ /* 0x080fe20000410000 */
[----:B------:R-:W-:Y:S01]  /*0e10*/  FADD.FTZ R88, R88, R185 ;  /* 0x000000b958587221 */ /* 0x000fe20000010000 */
[-C--:B------:R-:W-:Y:S01]  /*0e20*/  FMUL.FTZ R188, R188, R180.reuse ;  /* 0x000000b4bcbc7220 */ /* 0x080fe20000410000 */
[----:B------:R-:W-:Y:S01]  /*0e30*/  FADD.FTZ R89, R89, R180 ;  /* 0x000000b459597221 */ /* 0x000fe20000010000 */
[----:B------:R-:W-:Y:S01]  /*0e40*/  FFMA.FTZ R61, R190, R180, R61 ;  /* 0x000000b4be3d7223 */ /* 0x000fe2000001003d */
[----:B------:R-:W-:Y:S02]  /*0e50*/  HADD2.F32 R180, -RZ, R181.H0_H0 ;  /* 0x200000b5ffb47230 */ /* 0x000fe40000004100 */
[----:B------:R-:W-:Y:S01]  /*0e60*/  FADD.FTZ R181, -R237, R208 ;  /* 0x000000d0edb57221 */ /* 0x000fe20000010100 */
[----:B------:R-:W-:Y:S01]  /*0e70*/  FFMA.FTZ R60, R3, R185, R60 ;  /* 0x000000b9033c7223 */ /* 0x000fe2000001003c */
[----:B------:R-:W-:Y:S01]  /*0e80*/  FADD.FTZ R185, -R237, R204 ;  /* 0x000000ccedb97221 */ /* 0x000fe20000010100 */
[----:B------:R-:W-:Y:S01]  /*0e90*/  FMUL.FTZ R197, R197, R206 ;  /* 0x000000cec5c57220 */ /* 0x000fe20000410000 */
[-C--:B------:R-:W-:Y:S01]  /*0ea0*/  FMUL.FTZ R199, R199, R180.reuse ;  /* 0x000000b4c7c77220 */ /* 0x080fe20000410000 */
[----:B------:R-:W-:Y:S01]  /*0eb0*/  FADD.FTZ R90, R90, R180 ;  /* 0x000000b45a5a7221 */ /* 0x000fe20000010000 */
[----:B------:R-:W-:Y:S01]  /*0ec0*/  FMUL.FTZ R198, R14, R181 ;  /* 0x000000b50ec67220 */ /* 0x000fe20000410000 */
[----:B------:R-:W-:Y:S01]  /*0ed0*/  FFMA.FTZ R62, R201, R180, R62 ;  /* 0x000000b4c93e7223 */ /* 0x000fe2000001003e */
[----:B------:R-:W-:-:S02]  /*0ee0*/  HADD2.F32 R180, -RZ, R30.H0_H0 ;  /* 0x2000001effb47230 */ /* 0x000fc40000004100 */
[----:B------:R-:W-:Y:S01]  /*0ef0*/  FADD.FTZ R91, R91, R206 ;  /* 0x000000ce5b5b7221 */ /* 0x000fe20000010000 */
[----:B------:R-:W-:Y:S02]  /*0f00*/  HADD2.F32 R181, -RZ, R182.H0_H0 ;  /* 0x200000b6ffb57230 */ /* 0x000fe40000004100 */
[----:B------:R-:W-:Y:S01]  /*0f10*/  FFMA.FTZ R63, R198, R206, R63 ;  /* 0x000000cec63f7223 */ /* 0x000fe2000001003f */
[----:B------:R-:W-:Y:S02]  /*0f20*/  HADD2.F32 R206, -RZ, R30.H1_H1 ;  /* 0x3000001effce7230 */ /* 0x000fe40000004100 */
[----:B------:R-:W-:Y:S01]  /*0f30*/  FMUL.FTZ R208, R14, R185 ;  /* 0x000000b90ed07220 */ /* 0x000fe20000410000 */
[----:B------:R-:W-:Y:S02]  /*0f40*/  HADD2.F32 R182, -RZ, R182.H1_H1 ;  /* 0x300000b6ffb67230 */ /* 0x000fe40000004100 */
[-C--:B------:R-:W-:Y:S01]  /*0f50*/  FMUL.FTZ R210, R180, R181.reuse ;  /* 0x000000b5b4d27220 */ /* 0x080fe20000410000 */
[----:B------:R-:W-:Y:S01]  /*0f60*/  FADD.FTZ R92, R92, R181 ;  /* 0x000000b55c5c7221 */ /* 0x000fe20000010000 */
[----:B------:R-:W-:Y:S01]  /*0f70*/  FFMA.FTZ R64, R213, R181, R64 ;  /* 0x000000b5d5407223 */ /* 0x000fe20000010040 */
[----:B------:R-:W-:Y:S01]  /*0f80*/  FADD.FTZ R181, RZ, R192 ;  /* 0x000000c0ffb57221 */ /* 0x000fe20000010000 */
[----:B------:R-:W-:Y:S01]  /*0f90*/  FFMA.FTZ R185, R3, R192, RZ ;  /* 0x000000c003b97223 */ /* 0x000fe200000100ff */
[-C--:B------:R-:W-:Y:S01]  /*0fa0*/  FMUL.FTZ R206, R206, R182.reuse ;  /* 0x000000b6cece7220 */ /* 0x080fe20000410000 */
[----:B------:R-:W-:Y:S01]  /*0fb0*/  FADD.FTZ R93, R93, R182 ;  /* 0x000000b65d5d7221 */ /* 0x000fe20000010000 */
[----:B------:R-:W-:Y:S01]  /*0fc0*/  FFMA.FTZ R65, R208, R182, R65 ;  /* 0x000000b6d0417223 */ /* 0x000fe20000010041 */
[----:B------:R-:W-:Y:S01]  /*0fd0*/  FADD.FTZ R180, R181, R188 ;  /* 0x000000bcb5b47221 */ /* 0x000fe20000010000 */
[----:B------:R-:W-:Y:S01]  /*0fe0*/  FFMA.FTZ R182, R190, R188, R185 ;  /* 0x000000bcbeb67223 */ /* 0x000fe200000100b9 */
[----:B------:R-:W-:Y:S01]  /*0ff0*/  FADD.FTZ R211, -R237, R186 ;  /* 0x000000baedd37221 */ /* 0x000fe20000010100 */
[----:B------:R-:W-:-:S02]  /*1000*/  HADD2.F32 R187, -RZ, R183.H0_H0 ;  /* 0x200000b7ffbb7230 */ /* 0x000fc40000004100 */
[----:B------:R-:W-:Y:S01]  /*1010*/  FADD.FTZ R180, R180, R199 ;  /* 0x000000c7b4b47221 */ /* 0x000fe20000010000 */
[----:B------:R-:W-:Y:S01]  /*1020*/  FFMA.FTZ R181, R201, R199, R182 ;  /* 0x000000c7c9b57223 */ /* 0x000fe200000100b6 */
[----:B------:R-:W-:Y:S02]  /*1030*/  HADD2.F32 R204, -RZ, R31.H0_H0 ;  /* 0x2000001fffcc7230 */ /* 0x000fe40000004100 */
[----:B------:R-:W-:Y:S01]  /*1040*/  FMUL.FTZ R211, R14, R211 ;  /* 0x000000d30ed37220 */ /* 0x000fe20000410000 */
[----:B------:R-:W-:Y:S01]  /*1050*/  FADD.FTZ R185, R180, R197 ;  /* 0x000000c5b4b97221 */ /* 0x000fe20000010000 */
[----:B------:R-:W-:Y:S01]  /*1060*/  FFMA.FTZ R180, R198, R197, R181 ;  /* 0x000000c5c6b47223 */ /* 0x000fe200000100b5 */
[----:B------:R-:W-:Y:S01]  /*1070*/  FADD.FTZ R94, R94, R187 ;  /* 0x000000bb5e5e7221 */ /* 0x000fe20000010000 */
[-C--:B------:R-:W-:Y:S01]  /*1080*/  FFMA.FTZ R66, R211, R187.reuse, R66 ;  /* 0x000000bbd3427223 */ /* 0x080fe20000010042 */
[----:B------:R-:W-:Y:S01]  /*1090*/  FADD.FTZ R185, R185, R210 ;  /* 0x000000d2b9b97221 */ /* 0x000fe20000010000 */
[----:B------:R-:W-:Y:S01]  /*10a0*/  FFMA.FTZ R181, R213, R210, R180 ;  /* 0x000000d2d5b57223 */ /* 0x000fe200000100b4 */
[----:B------:R-:W-:Y:S01]  /*10b0*/  FMUL.FTZ R204, R204, R187 ;  /* 0x000000bbcccc7220 */ /* 0x000fe20000410000 */
[----:B------:R-:W-:-:S02]  /*10c0*/  HADD2.F32 R183, -RZ, R183.H1_H1 ;  /* 0x300000b7ffb77230 */ /* 0x000fc40000004100 */
[----:B------:R-:W-:Y:S01]  /*10d0*/  FADD.FTZ R187, -R237, R184 ;  /* 0x000000b8edbb7221 */ /* 0x000fe20000010100 */
[----:B------:R-:W-:Y:S01]  /*10e0*/  FADD.FTZ R185, R185, R206 ;  /* 0x000000ceb9b97221 */ /* 0x000fe20000010000 */
[----:B------:R-:W-:Y:S02]  /*10f0*/  FFMA.FTZ R180, R208, R206, R181 ;  /* 0x000000ced0b47223 */ /* 0x000fe400000100b5 */
        /* <DEDUP_REMOVED lines=8> */
.L_x_1782:
[----:B----4-:R-:W-:Y:S05]  /*1180*/  BSYNC.RECONVERGENT B1 ;  /* 0x0000000000017941 */ /* 0x010fea0003800200 */
.L_x_1781:
        /* <DEDUP_REMOVED lines=13> */
[----:B0-----:R-:W-:-:S05]  /*1260*/  @P0 IMAD.WIDE.U32 R20, R238, 0x10, R20 ;  /* 0x00000010ee140825 */ /* 0x001fca00078e0014 */
[----:B------:R0:W5:Y:S01]  /*1270*/  @P0 LDG.E.128 R160, desc[UR10][R20.64] ;  /* 0x0000000a14a00981 */ /* 0x000162000c1e1d00 */
[--C-:B------:R-:W-:Y:S01]  /*1280*/  HADD2.F32 R193, -RZ, R38.reuse.H0_H0 ;  /* 0x20000026ffc17230 */ /* 0x100fe20000004100 */
[----:B------:R-:W-:Y:S01]  /*1290*/  IADD3 R239, PT, PT, R239, 0x80, RZ ;  /* 0x00000080efef7810 */ /* 0x000fe20007ffe0ff */
[----:B------:R-:W-:Y:S01]  /*12a0*/  HADD2.F32 R209, -RZ, R38.H1_H1 ;  /* 0x30000026ffd17230 */ /* 0x000fe20000004100 */
[----:B------:R-:W-:Y:S01]  /*12b0*/  IADD3 R238, PT, PT, R238, 0x80, RZ ;  /* 0x00000080eeee7810 */ /* 0x000fe20007ffe0ff */
[--C-:B------:R-:W-:Y:S02]  /*12c0*/  HADD2.F32 R202, -RZ, R39.reuse.H0_H0 ;  /* 0x20000027ffca7230 */ /* 0x100fe40000004100 */
[----:B------:R-:W-:Y:S02]  /*12d0*/  HADD2.F32 R235, -RZ, R39.H1_H1 ;  /* 0x30000027ffeb7230 */ /* 0x000fe40000004100 */
[----:B0-----:R-:W-:Y:S02]  /*12e0*/  HADD2.F32 R21, -RZ, R37.H0_H0 ;  /* 0x20000025ff157230 */ /* 0x001fe40000004100 */
[----:B--2---:R-:W-:-:S02]  /*12f0*/  HADD2.F32 R10, -RZ, R180.H0_H0 ;  /* 0x200000b4ff0a7230 */ /* 0x004fc40000004100 */
[----:B------:R-:W-:Y:S02]  /*1300*/  HADD2.F32 R12, -RZ, R180.H1_H1 ;  /* 0x300000b4ff0c7230 */ /* 0x000fe40000004100 */
[----:B------:R-:W-:Y:S02]  /*1310*/  HADD2.F32 R20, -RZ, R181.H0_H0 ;  /* 0x200000b5ff147230 */ /* 0x000fe40000004100 */
[C---:B------:R-:W-:Y:S01]  /*1320*/  FADD.FTZ R13, -R237.reuse, R10 ;  /* 0x0000000aed0d7221 */ /* 0x040fe20000010100 */
[----:B------:R-:W-:Y:S02]  /*1330*/  HADD2.F32 R180, -RZ, R37.H1_H1 ;  /* 0x30000025ffb47230 */ /* 0x000fe40000004100 */
[----:B------:R-:W-:Y:S01]  /*1340*/  FADD.FTZ R23, -R237, R12 ;  /* 0x0000000ced177221 */ /* 0x000fe20000010100 */
[--C-:B---3--:R-:W-:Y:S02]  /*1350*/  HADD2.F32 R10, -RZ, R184.reuse.H0_H0 ;  /* 0x200000b8ff0a7230 */ /* 0x108fe40000004100 */
[----:B-----5:R-:W-:Y:S01]  /*1360*/  FMUL.FTZ R13, R14, R13 ;  /* 0x0000000d0e0d7220 */ /* 0x020fe20000410000 */
[----:B------:R-:W-:-:S02]  /*1370*/  HADD2.F32 R184, -RZ, R184.H1_H1 ;  /* 0x300000b8ffb87230 */ /* 0x000fc40000004100 */
[----:B------:R-:W-:Y:S01]  /*1380*/  FMUL.FTZ R12, R14, R23 ;  /* 0x000000170e0c7220 */ /* 0x000fe20000410000 */
[----:B------:R-:W-:Y:S01]  /*1390*/  FADD.FTZ R23, -R237, R20 ;  /* 0x00000014ed177221 */ /* 0x000fe20000010100 */
[-C--:B------:R-:W-:Y:S01]  /*13a0*/  FMUL.FTZ R11, R11, R10.reuse ;  /* 0x0000000a0b0b7220 */ /* 0x080fe20000410000 */
[----:B------:R-:W-:Y:S01]  /*13b0*/  FADD.FTZ R96, R96, R10 ;  /* 0x0000000a60607221 */ /* 0x000fe20000010000 */
[----:B------:R-:W-:Y:S01]  /*13c0*/  FFMA.FTZ R68, R13, R10, R68 ;  /* 0x0000000a0d447223 */ /* 0x000fe20000010044 */
[-C--:B------:R-:W-:Y:S01]  /*13d0*/  FMUL.FTZ R10, R22, R184.reuse ;  /* 0x000000b8160a7220 */ /* 0x080fe20000410000 */
[----:B------:R-:W-:Y:S01]  /*13e0*/  FADD.FTZ R97, R97, R184 ;  /* 0x000000b861617221 */ /* 0x000fe20000010000 */
[----:B------:R-:W-:Y:S01]  /*13f0*/  FFMA.FTZ R69, R12, R184, R69 ;  /* 0x000000b80c457223 */ /* 0x000fe20000010045 */
[----:B------:R-:W-:Y:S02]  /*1400*/  HADD2.F32 R184, -RZ, R182.H0_H0 ;  /* 0x200000b6ffb87230 */ /* 0x000fe40000004100 */
[----:B------:R-:W-:Y:S01]  /*1410*/  FMUL.FTZ R23, R14, R23 ;  /* 0x000000170e177220 */ /* 0x000fe20000410000 */
[----:B------:R-:W-:-:S02]  /*1420*/  HADD2.F32 R22, -RZ, R181.H1_H1 ;  /* 0x300000b5ff167230 */ /* 0x000fc40000004100 */
[--C-:B------:R-:W-:Y:S02]  /*1430*/  HADD2.F32 R20, -RZ, R185.reuse.H0_H0 ;  /* 0x200000b9ff147230 */ /* 0x100fe40000004100 */
[C---:B------:R-:W-:Y:S01]  /*1440*/  FADD.FTZ R195, -R237.reuse, R184 ;  /* 0x000000b8edc37221 */ /* 0x040fe20000010100 */
[----:B------:R-:W-:Y:S02]  /*1450*/  HADD2.F32 R185, -RZ, R185.H1_H1 ;  /* 0x300000b9ffb97230 */ /* 0x000fe40000004100 */
[----:B------:R-:W-:Y:S01]  /*1460*/  FADD.FTZ R181, -R237, R22 ;  /* 0x00000016edb57221 */ /* 0x000fe20000010100 */
[----:B------:R-:W-:Y:S02]  /*1470*/  HADD2.F32 R182, -RZ, R182.H1_H1 ;  /* 0x300000b6ffb67230 */ /* 0x000fe40000004100 */
[-C--:B------:R-:W-:Y:S01]  /*1480*/  FMUL.FTZ R21, R21, R20.reuse ;  /* 0x0000001415157220 */ /* 0x080fe20000410000 */
[----:B------:R-:W-:Y:S01]  /*1490*/  FADD.FTZ R98, R98, R20 ;  /* 0x0000001462627221 */ /* 0x000fe20000010000 */
[----:B------:R-:W-:Y:S01]  /*14a0*/  FFMA.FTZ R70, R23, R20, R70 ;  /* 0x0000001417467223 */ /* 0x000fe20000010046 */
[----:B------:R-:W-:Y:S01]  /*14b0*/  FMUL.FTZ R20, R180, R185 ;  /* 0x000000b9b4147220 */ /* 0x000fe20000410000 */
[----:B------:R-:W-:-:S02]  /*14c0*/  HADD2.F32 R180, -RZ, R186.H0_H0 ;  /* 0x200000baffb47230 */ /* 0x000fc40000004100 */
[C---:B------:R-:W-:Y:S01]  /*14d0*/  FMUL.FTZ R195, R14.reuse, R195 ;  /* 0x000000c30ec37220 */ /* 0x040fe20000410000 */
[----:B------:R-:W-:Y:S01]  /*14e0*/  FMUL.FTZ R22, R14, R181 ;  /* 0x000000b50e167220 */ /* 0x000fe20000410000 */
[----:B------:R-:W-:Y:S01]  /*14f0*/  FADD.FTZ R181, -R237, R182 ;  /* 0x000000b6edb57221 */ /* 0x000fe20000010100 */
[--C-:B------:R-:W-:Y:S02]  /*1500*/  HADD2.F32 R184, -RZ, R183.reuse.H1_H1 ;  /* 0x300000b7ffb87230 */ /* 0x100fe40000004100 */
[-C--:B------:R-:W-:Y:S01]  /*1510*/  FMUL.FTZ R193, R193, R180.reuse ;  /* 0x000000b4c1c17220 */ /* 0x080fe20000410000 */
[----:B------:R-:W-:Y:S01]  /*1520*/  FADD.FTZ R100, R100, R180 ;  /* 0x000000b464647221 */ /* 0x000fe20000010000 */
[----:B------:R-:W-:Y:S01]  /*1530*/  FFMA.FTZ R72, R195, R180, R72 ;  /* 0x000000b4c3487223 */ /* 0x000fe20000010048 */
[----:B------:R-:W-:Y:S02]  /*1540*/  HADD2.F32 R180, -RZ, R183.H0_H0 ;  /* 0x200000b7ffb47230 */ /* 0x000fe40000004100 */
[----:B------:R-:W-:Y:S01]  /*1550*/  FMUL.FTZ R196, R14, R181 ;  /* 0x000000b50ec47220 */ /* 0x000fe20000410000 */
        /* <DEDUP_REMOVED lines=8> */
[----:B------:R-:W-:Y:S01]  /*15e0*/  FADD.FTZ R181, R180, R21 ;  /* 0x00000015b4b57221 */ /* 0x000fe20000010000 */
[----:B------:R-:W-:Y:S01]  /*15f0*/  FFMA.FTZ R183, R23, R21, R182 ;  /* 0x0000001517b77223 */ /* 0x000fe200000100b6 */
[--C-:B------:R-:W-:Y:S02]  /*1600*/  HADD2.F32 R185, -RZ, R187.reuse.H0_H0 ;  /* 0x200000bbffb97230 */ /* 0x100fe40000004100 */
[----:B------:R-:W-:Y:S01]  /*1610*/  FMUL.FTZ R207, R14, R207 ;  /* 0x000000cf0ecf7220 */ /* 0x000fe20000410000 */
[----:B------:R-:W-:Y:S01]  /*1620*/  FADD.FTZ R180, R181, R20 ;  /* 0x00000014b5b47221 */ /* 0x000fe20000010000 */
[----:B------:R-:W-:Y:S01]  /*1630*/  FFMA.FTZ R182, R22, R20, R183 ;  /* 0x0000001416b67223 */ /* 0x000fe200000100b7 */
[----:B------:R-:W-:Y:S01]  /*1640*/  FMUL.FTZ R209, R209, R186 ;  /* 0x000000bad1d17220 */ /* 0x000fe20000410000 */
[----:B------:R-:W-:Y:S01]  /*1650*/  FADD.FTZ R102, R102, R185 ;  /* 0x000000b966667221 */ /* 0x000fe20000010000 */
[----:B------:R-:W-:Y:S01]  /*1660*/  FADD.FTZ R180, R180, R193 ;  /* 0x000000c1b4b47221 */ /* 0x000fe20000010000 */
[----:B------:R-:W-:Y:S01]  /*1670*/  FFMA.FTZ R181, R195, R193, R182 ;  /* 0x000000c1c3b57223 */ /* 0x000fe200000100b6 */
[-C--:B------:R-:W-:Y:S01]  /*1680*/  FFMA.FTZ R74, R207, R185.reuse, R74 ;  /* 0x000000b9cf4a7223 */ /* 0x080fe2000001004a */
[----:B------:R-:W-:Y:S01]  /*1690*/  FMUL.FTZ R202, R202, R185 ;  /* 0x000000b9caca7220 */ /* 0x000fe20000410000 */
[----:B------:R-:W-:Y:S01]  /*16a0*/  FADD.FTZ R185, -R237, R184 ;  /* 0x000000b8edb97221 */ /* 0x000fe20000010100 */
[----:B------:R-:W-:-:S02]  /*16b0*/  HADD2.F32 R184, -RZ, R187.H1_H1 ;  /* 0x300000bbffb87230 */ /* 0x000fc40000004100 */
        /* <DEDUP_REMOVED lines=11> */
[----:B------:R-:W-:-:S07]  /*1770*/  FFMA.FTZ R240, R214, R235, R181 ;  /* 0x000000ebd6f07223 */ /* 0x000fce00000100b5 */
.L_x_1784:
[----:B------:R-:W-:Y:S05]  /*1780*/  BSYNC.RECONVERGENT B1 ;  /* 0x0000000000017941 */ /* 0x000fea0003800200 */
.L_x_1783:
        /* <DEDUP_REMOVED lines=95> */
.L_x_1786:
[----:B------:R-:W-:Y:S05]  /*1d80*/  BSYNC.RECONVERGENT B1 ;  /* 0x0000000000017941 */ /* 0x000fea0003800200 */
.L_x_1785:
        /* <DEDUP_REMOVED lines=11> */
[----:B------:R-:W-:Y:S02]  /*1e40*/  HADD2.F32 R225, -RZ, R53.H0_H0 ;  /* 0x20000035ffe17230 */ /* 0x000fe40000004100 */
[----:B0-----:R-:W-:-:S05]  /*1e50*/  @P0 IMAD.WIDE.U32 R216, R238, 0x10, R216 ;  /* 0x00000010eed80825 */ /* 0x001fca00078e00d8 */
[----:B------:R0:W5:Y:S01]  /*1e60*/  @P0 LDG.E.128 R176, desc[UR10][R216.64] ;  /* 0x0000000ad8b00981 */ /* 0x000162000c1e1d00 */
[----:B------:R-:W-:Y:S02]  /*1e70*/  HADD2.F32 R221, -RZ, R54.H0_H0 ;  /* 0x20000036ffdd7230 */ /* 0x000fe40000004100 */
[----:B--2---:R-:W-:Y:S02]  /*1e80*/  HADD2.F32 R224, -RZ, R182.H0_H0 ;  /* 0x200000b6ffe07230 */ /* 0x004fe40000004100 */
[--C-:B------:R-:W-:Y:S02]  /*1e90*/  HADD2.F32 R218, -RZ, R180.reuse.H0_H0 ;  /* 0x200000b4ffda7230 */ /* 0x100fe40000004100 */
[----:B------:R-:W-:Y:S02]  /*1ea0*/  HADD2.F32 R220, -RZ, R180.H1_H1 ;  /* 0x300000b4ffdc7230 */ /* 0x000fe40000004100 */
[----:B------:R-:W-:Y:S01]  /*1eb0*/  FADD.FTZ R223, -R237, R224 ;  /* 0x000000e0eddf7221 */ /* 0x000fe20000010100 */
[----:B------:R-:W-:-:S02]  /*1ec0*/  HADD2.F32 R182, -RZ, R182.H1_H1 ;  /* 0x300000b6ffb67230 */ /* 0x000fc40000004100 */
[C---:B------:R-:W-:Y:S01]  /*1ed0*/  FADD.FTZ R231, -R237.reuse, R218 ;  /* 0x000000daede77221 */ /* 0x040fe20000010100 */
[--C-:B------:R-:W-:Y:S02]  /*1ee0*/  HADD2.F32 R180, -RZ, R181.reuse.H1_H1 ;  /* 0x300000b5ffb47230 */ /* 0x100fe40000004100 */
[C---:B------:R-:W-:Y:S01]  /*1ef0*/  FADD.FTZ R215, -R237.reuse, R220 ;  /* 0x000000dcedd77221 */ /* 0x040fe20000010100 */
[----:B------:R-:W-:Y:S02]  /*1f00*/  HADD2.F32 R222, -RZ, R181.H0_H0 ;  /* 0x200000b5ffde7230 */ /* 0x000fe40000004100 */
[----:B-----5:R-:W-:Y:S01]  /*1f10*/  FMUL.FTZ R231, R14, R231 ;  /* 0x000000e70ee77220 */ /* 0x020fe20000410000 */
[--C-:B------:R-:W-:Y:S02]  /*1f20*/  HADD2.F32 R226, -RZ, R183.reuse.H0_H0 ;  /* 0x200000b7ffe27230 */ /* 0x100fe40000004100 */
[----:B------:R-:W-:Y:S01]  /*1f30*/  FADD.FTZ R219, -R237, R180 ;  /* 0x000000b4eddb7221 */ /* 0x000fe20000010100 */
[----:B------:R-:W-:-:S02]  /*1f40*/  HADD2.F32 R228, -RZ, R183.H1_H1 ;  /* 0x300000b7ffe47230 */ /* 0x000fc40000004100 */
[C---:B------:R-:W-:Y:S01]  /*1f50*/  FADD.FTZ R183, -R237.reuse, R182 ;  /* 0x000000b6edb77221 */ /* 0x040fe20000010100 */
[----:B---3--:R-:W-:Y:S02]  /*1f60*/  HADD2.F32 R182, -RZ, R184.H0_H0 ;  /* 0x200000b8ffb67230 */ /* 0x008fe40000004100 */
[C---:B------:R-:W-:Y:S01]  /*1f70*/  FADD.FTZ R227, -R237.reuse, R222 ;  /* 0x000000deede37221 */ /* 0x040fe20000010100 */
[--C-:B0-----:R-:W-:Y:S02]  /*1f80*/  HADD2.F32 R216, -RZ, R185.reuse.H0_H0 ;  /* 0x200000b9ffd87230 */ /* 0x101fe40000004100 */
[----:B------:R-:W-:Y:S01]  /*1f90*/  FADD.FTZ R217, -R237, R226 ;  /* 0x000000e2edd97221 */ /* 0x000fe20000010100 */
[----:B------:R-:W-:Y:S02]  /*1fa0*/  HADD2.F32 R185, -RZ, R185.H1_H1 ;  /* 0x300000b9ffb97230 */ /* 0x000fe40000004100 */
[----:B------:R-:W-:Y:S01]  /*1fb0*/  FMUL.FTZ R224, R14, R219 ;  /* 0x000000db0ee07220 */ /* 0x000fe20000410000 */
[----:B------:R-:W-:-:S02]  /*1fc0*/  HADD2.F32 R222, -RZ, R53.H1_H1 ;  /* 0x30000035ffde7230 */ /* 0x000fc40000004100 */
[----:B------:R-:W-:Y:S01]  /*1fd0*/  FMUL.FTZ R229, R229, R182 ;  /* 0x000000b6e5e57220 */ /* 0x000fe20000410000 */
[----:B------:R-:W-:Y:S02]  /*1fe0*/  HADD2.F32 R184, -RZ, R184.H1_H1 ;  /* 0x300000b8ffb87230 */ /* 0x000fe40000004100 */
[----:B------:R-:W-:Y:S01]  /*1ff0*/  FADD.FTZ R237, -R237, R228 ;  /* 0x000000e4eded7221 */ /* 0x000fe20000010100 */
[----:B------:R-:W-:Y:S02]  /*2000*/  HADD2.F32 R226, -RZ, R52.H1_H1 ;  /* 0x30000034ffe27230 */ /* 0x000fe40000004100 */
[----:B------:R-:W-:Y:S01]  /*2010*/  FMUL.FTZ R228, R14, R215 ;  /* 0x000000d70ee47220 */ /* 0x000fe20000410000 */
[--C-:B------:R-:W-:Y:S02]  /*2020*/  HADD2.F32 R181, -RZ, R187.reuse.H0_H0 ;  /* 0x200000bbffb57230 */ /* 0x100fe40000004100 */
[----:B------:R-:W-:Y:S01]  /*2030*/  FMUL.FTZ R222, R222, R185 ;  /* 0x000000b9dede7220 */ /* 0x000fe20000410000 */
[----:B------:R-:W-:-:S02]  /*2040*/  HADD2.F32 R180, -RZ, R187.H1_H1 ;  /* 0x300000bbffb47230 */ /* 0x000fc40000004100 */
[----:B------:R-:W-:Y:S01]  /*2050*/  FADD.FTZ R119, R119, R185 ;  /* 0x000000b977777221 */ /* 0x000fe20000010000 */
[----:B------:R-:W-:Y:S01]  /*2060*/  FFMA.FTZ R83, R224, R185, R83 ;  /* 0x000000b9e0537223 */ /* 0x000fe20000010053 */
[----:B------:R-:W-:Y:S01]  /*2070*/  FMUL.FTZ R226, R226, R184 ;  /* 0x000000b8e2e27220 */ /* 0x000fe20000410000 */
[----:B------:R-:W-:Y:S01]  /*2080*/  FADD.FTZ R185, R242, R229 ;  /* 0x000000e5f2b97221 */ /* 0x000fe20000010000 */
[C---:B------:R-:W-:Y:S01]  /*2090*/  FFMA.FTZ R187, R231.reuse, R229, R240 ;  /* 0x000000e5e7bb7223 */ /* 0x040fe200000100f0 */
        /* <DEDUP_REMOVED lines=8> */
[----:B------:R-:W-:-:S02]  /*2120*/  HADD2.F32 R218, -RZ, R186.H0_H0 ;  /* 0x200000baffda7230 */ /* 0x000fc40000004100 */
[----:B------:R-:W-:Y:S01]  /*2130*/  FMUL.FTZ R220, R14, R183 ;  /* 0x000000b70edc7220 */ /* 0x000fe20000410000 */
[----:B------:R-:W-:Y:S01]  /*2140*/  FADD.FTZ R183, R182, R225 ;  /* 0x000000e1b6b77221 */ /* 0x000fe20000010000 */
[----:B------:R-:W-:Y:S01]  /*2150*/  FFMA.FTZ R185, R227, R225, R184 ;  /* 0x000000e1e3b97223 */ /* 0x000fe200000100b8 */
[----:B------:R-:W-:Y:S02]  /*2160*/  HADD2.F32 R186, -RZ, R186.H1_H1 ;  /* 0x300000baffba7230 */ /* 0x000fe40000004100 */
[----:B------:R-:W-:Y:S01]  /*2170*/  FMUL.FTZ R223, R14, R223 ;  /* 0x000000df0edf7220 */ /* 0x000fe20000410000 */
[----:B------:R-:W-:Y:S02]  /*2180*/  HADD2.F32 R219, -RZ, R54.H1_H1 ;  /* 0x30000036ffdb7230 */ /* 0x000fe40000004100 */
[----:B------:R-:W-:Y:S01]  /*2190*/  FMUL.FTZ R221, R221, R218 ;  /* 0x000000dadddd7220 */ /* 0x000fe20000410000 */
[----:B------:R-:W-:Y:S01]  /*21a0*/  FADD.FTZ R182, R183, R222 ;  /* 0x000000deb7b67221 */ /* 0x000fe20000010000 */
[----:B------:R-:W-:Y:S01]  /*21b0*/  FFMA.FTZ R184, R224, R222, R185 ;  /* 0x000000dee0b87223 */ /* 0x000fe200000100b9 */
[----:B------:R-:W-:Y:S01]  /*21c0*/  FADD.FTZ R118, R118, R216 ;  /* 0x000000d876767221 */ /* 0x000fe20000010000 */
[----:B------:R-:W-:Y:S01]  /*21d0*/  FFMA.FTZ R82, R227, R216, R82 ;  /* 0x000000d8e3527223 */ /* 0x000fe20000010052 */
[----:B------:R-:W-:-:S02]  /*21e0*/  HADD2.F32 R216, -RZ, R55.H0_H0 ;  /* 0x20000037ffd87230 */ /* 0x000fc40000004100 */
[----:B------:R-:W-:Y:S01]  /*21f0*/  FMUL.FTZ R219, R219, R186 ;  /* 0x000000badbdb7220 */ /* 0x000fe20000410000 */
[----:B------:R-:W-:Y:S01]  /*2200*/  FADD.FTZ R182, R182, R221 ;  /* 0x000000ddb6b67221 */ /* 0x000fe20000010000 */
[C---:B------:R-:W-:Y:S01]  /*2210*/  FFMA.FTZ R183, R223.reuse, R221, R184 ;  /* 0x000000dddfb77223 */ /* 0x040fe200000100b8 */
[----:B------:R-:W-:Y:S02]  /*2220*/  HADD2.F32 R187, -RZ, R55.H1_H1 ;  /* 0x30000037ffbb7230 */ /* 0x000fe40000004100 */
        /* <DEDUP_REMOVED lines=19> */
.L_x_1780:
[----:B------:R-:W0:Y:S01]  /*2360*/  LDC R5, c[0x0][0x388] ;  /* 0x0000e200ff057b82 */ /* 0x000e220000000800 */
[----:B------:R-:W1:Y:S01]  /*2370*/  S2R R2, SR_TID.X ;  /* 0x0000000000027919 */ /* 0x000e620000002100 */
[----:B------:R-:W-:-:S04]  /*2380*/  UISETP.NE.U32.AND UP0, UPT, UR12, URZ, UPT ;  /* 0x000000ff0c00728c */ /* 0x000fc8000bf05070 */
[----:B------:R-:W-:Y:S01]  /*2390*/  UISETP.NE.AND.EX UP0, UPT, UR13, URZ, UPT, UP0 ;  /* 0x000000ff0d00728c */ /* 0x000fe2000bf05300 */
[----:B0-----:R-:W-:-:S05]  /*23a0*/  IMAD R180, R0, R5, RZ ;  /* 0x0000000500b47224 */ /* 0x001fca00078e02ff */
[----:B------:R-:W-:-:S04]  /*23b0*/  SHF.R.S32.HI R181, RZ, 0x1f, R180 ;  /* 0x0000001fffb57819 */ /* 0x000fc800000114b4 */
[----:B------:R-:W-:-:S04]  /*23c0*/  LEA.HI R181, R181, R180, RZ, 0x3 ;  /* 0x000000b4b5b57211 */ /* 0x000fc800078f18ff */
[----:B-1----:R-:W-:Y:S01]  /*23d0*/  LEA.HI.SX32 R234, R181, R2, 0x1d ;  /* 0x00000002b5ea7211 */ /* 0x002fe200078feaff */
        /* <DEDUP_REMOVED lines=21> */
.L_x_1787:
[----:B----4-:R-:W-:Y:S05]  /*2530*/  BSYNC.RECONVERGENT B0 ;  /* 0x0000000000007941 */ /* 0x010fea0003800200 */
.L_x_1779:
[----:B0-----:R-:W0:Y:S01]  /*2540*/  SHFL.DOWN PT, R181, R242, 0x10, 0x1f ;  /* 0x0a001f00f2b57f89 */ /* 0x001e2200000e0000 */
        /* <DEDUP_REMOVED lines=30> */
.L_x_1789:
[----:B------:R-:W-:Y:S05]  /*2730*/  BSYNC.RECONVERGENT B0 ;  /* 0x0000000000007941 */ /* 0x000fea0003800200 */
.L_x_1788:
        /* <DEDUP_REMOVED lines=24> */
[----:B------:R-:W-:Y:S02]  /*28c0*/  HFMA2 R185, -RZ, RZ, 0, 0 ;  /* 0x00000000ffb97431 */ /* 0x000fe400000001ff */
        /* <DEDUP_REMOVED lines=8> */
[----:B------:R-:W-:Y:S01]  /*2950*/  UISETP.NE.AND.EX UP0, UPT, UR13, URZ, UPT, UP0 ;  /* 0x000000ff0d00728c */ /* 0x000fe2000bf05300 */
[----:B------:R-:W-:Y:S10]  /*2960*/  @!P2 BRA `(.L_x_1792) ;  /* 0x00000000000ca947 */ /* 0x000ff40003800000 */
[----:B------:R-:W0:Y:S02]  /*2970*/  LDC.64 R112, c[0x0][0x390] ;  /* 0x0000e400ff707b82 */ /* 0x000e240000000a00 */
[----:B0-----:R-:W-:-:S06]  /*2980*/  IMAD.WIDE.U32 R112, R185, 0x10, R112 ;  /* 0x00000010b9707825 */ /* 0x001fcc00078e0070 */
[----:B------:R-:W5:Y:S02]  /*2990*/  LDG.E.128 R112, desc[UR10][R112.64] ;  /* 0x0000000a70707981 */ /* 0x000f64000c1e1d00 */
.L_x_1792:
        /* <DEDUP_REMOVED lines=8> */
[----:B------:R-:W-:Y:S01]  /*2a20*/  ISETP.GT.AND P0, PT, R15, RZ, PT ;  /* 0x000000ff0f00720c */ /* 0x000fe20003f04270 */
[----:B------:R-:W-:Y:S02]  /*2a30*/  HADD2.F32 R182, -RZ, R32.H0_H0 ;  /* 0x20000020ffb67230 */ /* 0x000fe40000004100 */
[----:B------:R-:W-:Y:S01]  /*2a40*/  FADD.FTZ R181, R192, -R181 ;  /* 0x800000b5c0b57221 */ /* 0x000fe20000010000 */
[----:B-----5:R-:W-:-:S03]  /*2a50*/  HADD2.F32 R180, -RZ, R112.H0_H0 ;  /* 0x20000070ffb47230 */ /* 0x020fc60000004100 */
[----:B------:R-:W-:-:S05]  /*2a60*/  FMUL.FTZ R181, R14, R181 ;  /* 0x000000b50eb57220 */ /* 0x000fca0000410000 */
[----:B------:R-:W-:-:S05]  /*2a70*/  FSEL R181, R181, RZ, P0 ;  /* 0x000000ffb5b57208 */ /* 0x000fca0000000000 */
[----:B------:R-:W-:-:S04]  /*2a80*/  FMUL.FTZ R181, R181, UR15 ;  /* 0x0000000fb5b57c20 */ /* 0x000fc80008410000 */
[C---:B------:R-:W-:Y:S01]  /*2a90*/  FMUL.FTZ R182, R181.reuse, R182 ;  /* 0x000000b6b5b67220 */ /* 0x040fe20000410000 */
[----:B------:R-:W-:-:S04]  /*2aa0*/  FFMA.FTZ R124, R181, R180, R124 ;  /* 0x000000b4b57c7223 */ /* 0x000fc8000001007c */
[----:B------:R-:W-:-:S04]  /*2ab0*/  F2FP.F16.F32.PACK_AB R182, RZ, R182 ;  /* 0x000000b6ffb6723e */ /* 0x000fc800000000ff */
[----:B------:R-:W-:-:S07]  /*2ac0*/  PRMT R164, R182, 0x7610, R164 ;  /* 0x00007610b6a47816 */ /* 0x000fce00000000a4 */
.L_x_1795:
[----:B------:R-:W-:Y:S05]  /*2ad0*/  @!P2 BRA `(.L_x_1796) ;  /* 0x000000000030a947 */ /* 0x000fea0003800000 */
[----:B------:R-:W-:Y:S01]  /*2ae0*/  FFMA.FTZ R181, R190, R184, R187 ;  /* 0x000000b8beb57223 */ /* 0x000fe200000100bb */
[----:B------:R-:W-:Y:S01]  /*2af0*/  ISETP.GT.AND P0, PT, R15, RZ, PT ;  /* 0x000000ff0f00720c */ /* 0x000fe20003f04270 */
[----:B------:R-:W-:Y:S02]  /*2b00*/  HADD2.F32 R183, -RZ, R32.H1_H1 ;  /* 0x30000020ffb77230 */ /* 0x000fe40000004100 */
[----:B------:R-:W-:-:S04]  /*2b10*/  FADD.FTZ R181, R188, -R181 ;  /* 0x800000b5bcb57221 */ /* 0x000fc80000010000 */
[----:B------:R-:W-:-:S05]  /*2b20*/  FMUL.FTZ R181, R14, R181 ;  /* 0x000000b50eb57220 */ /* 0x000fca0000410000 */
[----:B------:R-:W-:-:S05]  /*2b30*/  FSEL R181, R181, RZ, P0 ;  /* 0x000000ffb5b57208 */ /* 0x000fca0000000000 */
[----:B------:R-:W-:Y:S01]  /*2b40*/  FMUL.FTZ R180, R181, UR15 ;  /* 0x0000000fb5b47c20 */ /* 0x000fe20008410000 */
[----:B-----5:R-:W-:-:S03]  /*2b50*/  HADD2.F32 R181, -RZ, R112.H1_H1 ;  /* 0x30000070ffb57230 */ /* 0x020fc60000004100 */
[C---:B------:R-:W-:Y:S02]  /*2b60*/  FMUL.FTZ R183, R180.reuse, R183 ;  /* 0x000000b7b4b77220 */ /* 0x040fe40000410000 */
[----:B------:R-:W-:-:S03]  /*2b70*/  FFMA.FTZ R125, R180, R181, R125 ;  /* 0x000000b5b47d7223 */ /* 0x000fc6000001007d */
[----:B------:R-:W-:-:S04]  /*2b80*/  F2FP.F16.F32.PACK_AB R183, RZ, R183 ;  /* 0x000000b7ffb7723e */ /* 0x000fc800000000ff */
[----:B------:R-:W-:-:S07]  /*2b90*/  PRMT R164, R164, 0x5410, R183 ;  /* 0x00005410a4a47816 */ /* 0x000fce00000000b7 */
.L_x_1796:
        /* <DEDUP_REMOVED lines=13> */
.L_x_1797:
        /* <DEDUP_REMOVED lines=13> */
.L_x_1798:
        /* <DEDUP_REMOVED lines=13> */
.L_x_1799:
        /* <DEDUP_REMOVED lines=13> */
.L_x_1800:
        /* <DEDUP_REMOVED lines=13> */
.L_x_1801:
        /* <DEDUP_REMOVED lines=12> */
[----:B------:R-:W-:Y:S01]  /*3070*/  PRMT R167, R167, 0x5410, R183 ;  /* 0x00005410a7a77816 */ /* 0x000fe200000000b7 */
[----:B------:R-:W-:Y:S06]  /*3080*/  BRA `(.L_x_1802) ;  /* 0x0000001000c87947 */ /* 0x000fec0003800000 */
.L_x_1794:
        /* <DEDUP_REMOVED lines=10> */
[----:B------:R-:W-:Y:S01]  /*3130*/  FADD.FTZ R239, R210, -R181 ;  /* 0x800000b5d2ef7221 */ /* 0x000fe20000010000 */
[----:B------:R-:W-:Y:S01]  /*3140*/  FADD.FTZ R241, R206, -R241 ;  /* 0x800000f1cef17221 */ /* 0x000fe20000010000 */
[-CC-:B------:R-:W-:Y:S01]  /*3150*/  FFMA.FTZ R243, R211, R184.reuse, R187.reuse ;  /* 0x000000b8d3f37223 */ /* 0x180fe200000100bb */
[----:B------:R-:W-:Y:S01]  /*3160*/  FFMA.FTZ R245, R232, R184, R187 ;  /* 0x000000b8e8f57223 */ /* 0x000fe200000100bb */
[C---:B------:R-:W-:Y:S01]  /*3170*/  FMUL.FTZ R76, R14.reuse, R77 ;  /* 0x0000004d0e4c7220 */ /* 0x040fe20000410000 */
[C---:B------:R-:W-:Y:S01]  /*3180*/  FMUL.FTZ R77, R14.reuse, R183 ;  /* 0x000000b70e4d7220 */ /* 0x040fe20000410000 */
        /* <DEDUP_REMOVED lines=12> */
[----:B------:R-:W-:Y:S02]  /*3250*/  FSEL R183, R183, RZ, P0 ;  /* 0x000000ffb7b77208 */ /* 0x000fe40000000000 */
[----:B------:R-:W-:Y:S02]  /*3260*/  FSEL R78, R78, RZ, P0 ;  /* 0x000000ff4e4e7208 */ /* 0x000fe40000000000 */
[----:B------:R-:W-:Y:S01]  /*3270*/  FSEL R76, R76, RZ, P0 ;  /* 0x000000ff4c4c7208 */ /* 0x000fe20000000000 */
[----:B------:R-:W-:Y:S06]  /*3280*/  @!P2 BRA `(.L_x_1803) ;  /* 0x00000000001ca947 */ /* 0x000fec0003800000 */
[----:B------:R-:W-:Y:S02]  /*3290*/  HADD2.F32 R186, -RZ, R32.H0_H0 ;  /* 0x20000020ffba7230 */ /* 0x000fe40000004100 */
[----:B------:R-:W-:Y:S01]  /*32a0*/  FMUL.FTZ R237, R76, UR15 ;  /* 0x0000000f4ced7c20 */ /* 0x000fe20008410000 */
[----:B-----5:R-:W-:-:S03]  /*32b0*/  HADD2.F32 R239, -RZ, R112.H0_H0 ;  /* 0x20000070ffef7230 */ /* 0x020fc60000004100 */
[-C--:B------:R-:W-:Y:S02]  /*32c0*/  FMUL.FTZ R186, R186, R237.reuse ;  /* 0x000000edbaba7220 */ /* 0x080fe40000410000 */
[----:B------:R-:W-:-:S03]  /*32d0*/  FFMA.FTZ R124, R239, R237, R124 ;  /* 0x000000edef7c7223 */ /* 0x000fc6000001007c */
[----:B------:R-:W-:-:S04]  /*32e0*/  F2FP.F16.F32.PACK_AB R186, RZ, R186 ;  /* 0x000000baffba723e */ /* 0x000fc800000000ff */
[----:B------:R-:W-:-:S07]  /*32f0*/  PRMT R164, R186, 0x7610, R164 ;  /* 0x00007610baa47816 */ /* 0x000fce00000000a4 */
.L_x_1803:
[----:B------:R-:W-:Y:S05]  /*3300*/  @!P2 BRA `(.L_x_1804) ;  /* 0x00000000001ca947 */ /* 0x000fea0003800000 */
[----:B------:R-:W-:Y:S02]  /*3310*/  HADD2.F32 R237, -RZ, R32.H1_H1 ;  /* 0x30000020ffed7230 */ /* 0x000fe40000004100 */
[----:B------:R-:W-:Y:S01]  /*3320*/  FMUL.FTZ R186, R181, UR15 ;  /* 0x0000000fb5ba7c20 */ /* 0x000fe20008410000 */
[----:B-----5:R-:W-:-:S03]  /*3330*/  HADD2.F32 R238, -RZ, R112.H1_H1 ;  /* 0x30000070ffee7230 */ /* 0x020fc60000004100 */
[-C--:B------:R-:W-:Y:S02]  /*3340*/  FMUL.FTZ R236, R237, R186.reuse ;  /* 0x000000baedec7220 */ /* 0x080fe40000410000 */
[----:B------:R-:W-:-:S03]  /*3350*/  FFMA.FTZ R125, R238, R186, R125 ;  /* 0x000000baee7d7223 */ /* 0x000fc6000001007d */
[----:B------:R-:W-:-:S04]  /*3360*/  F2FP.F16.F32.PACK_AB R236, RZ, R236 ;  /* 0x000000ecffec723e */ /* 0x000fc800000000ff */
[----:B------:R-:W-:-:S07]  /*3370*/  PRMT R164, R164, 0x5410, R236 ;  /* 0x00005410a4a47816 */ /* 0x000fce00000000ec */
.L_x_1804:
[----:B------:R-:W-:Y:S05]  /*3380*/  @!P2 BRA `(.L_x_1805) ;  /* 0x00000000001ca947 */ /* 0x000fea0003800000 */
[----:B------:R-:W-:Y:S02]  /*3390*/  HADD2.F32 R186, -RZ, R33.H0_H0 ;  /* 0x20000021ffba7230 */ /* 0x000fe40000004100 */
[----:B------:R-:W-:Y:S01]  /*33a0*/  FMUL.FTZ R237, R77, UR15 ;  /* 0x0000000f4ded7c20 */ /* 0x000fe20008410000 */
[----:B-----5:R-:W-:-:S03]  /*33b0*/  HADD2.F32 R239, -RZ, R113.H0_H0 ;  /* 0x20000071ffef7230 */ /* 0x020fc60000004100 */
[-C--:B------:R-:W-:Y:S02]  /*33c0*/  FMUL.FTZ R186, R186, R237.reuse ;  /* 0x000000edbaba7220 */ /* 0x080fe40000410000 */
[----:B------:R-:W-:-:S03]  /*33d0*/  FFMA.FTZ R126, R239, R237, R126 ;  /* 0x000000edef7e7223 */ /* 0x000fc6000001007e */
[----:B------:R-:W-:-:S04]  /*33e0*/  F2FP.F16.F32.PACK_AB R186, RZ, R186 ;  /* 0x000000baffba723e */ /* 0x000fc800000000ff */
[----:B------:R-:W-:-:S07]  /*33f0*/  PRMT R165, R186, 0x7610, R165 ;  /* 0x00007610baa57816 */ /* 0x000fce00000000a5 */
.L_x_1805:
        /* <DEDUP_REMOVED lines=8> */
.L_x_1806:
        /* <DEDUP_REMOVED lines=8> */
.L_x_1807:
        /* <DEDUP_REMOVED lines=8> */
.L_x_1808:
[----:B------:R-:W-:Y:S02]  /*3580*/  F2FP.F16.F32.PACK_AB R78, R78, R183 ;  /* 0x000000b74e4e723e */ /* 0x000fe400000000ff */
[----:B------:R-:W-:Y:S02]  /*3590*/  F2FP.F16.F32.PACK_AB R77, R182, R77 ;  /* 0x0000004db64d723e */ /* 0x000fe400000000ff */
        /* <DEDUP_REMOVED lines=10> */
.L_x_1809:
[----:B------:R-:W-:Y:S02]  /*3640*/  F2FP.F16.F32.PACK_AB R76, R181, R76 ;  /* 0x0000004cb54c723e */ /* 0x000fe400000000ff */
[----:B------:R-:W-:Y:S01]  /*3650*/  F2FP.F16.F32.PACK_AB R79, R182, R183 ;  /* 0x000000b7b64f723e */ /* 0x000fe200000000ff */
[----:B------:R-:W-:Y:S06]  /*3660*/  @!P2 BRA `(.L_x_1802) ;  /* 0x0000000c0050a947 */ /* 0x000fec0003800000 */
[----:B------:R-:W-:Y:S02]  /*3670*/  HADD2.F32 R181, -RZ, R35.H1_H1 ;  /* 0x30000023ffb57230 */ /* 0x000fe40000004100 */
[----:B------:R-:W-:Y:S01]  /*3680*/  FMUL.FTZ R182, R182, UR15 ;  /* 0x0000000fb6b67c20 */ /* 0x000fe20008410000 */
[----:B-----5:R-:W-:-:S03]  /*3690*/  HADD2.F32 R186, -RZ, R115.H1_H1 ;  /* 0x30000073ffba7230 */ /* 0x020fc60000004100 */
[-C--:B------:R-:W-:Y:S02]  /*36a0*/  FMUL.FTZ R180, R181, R182.reuse ;  /* 0x000000b6b5b47220 */ /* 0x080fe40000410000 */
[----:B------:R-:W-:-:S03]  /*36b0*/  FFMA.FTZ R131, R186, R182, R131 ;  /* 0x000000b6ba837223 */ /* 0x000fc60000010083 */
[----:B------:R-:W-:-:S04]  /*36c0*/  F2FP.F16.F32.PACK_AB R180, RZ, R180 ;  /* 0x000000b4ffb4723e */ /* 0x000fc800000000ff */
[----:B------:R-:W-:Y:S01]  /*36d0*/  PRMT R167, R167, 0x5410, R180 ;  /* 0x00005410a7a77816 */ /* 0x000fe200000000b4 */
[----:B------:R-:W-:Y:S06]  /*36e0*/  BRA `(.L_x_1802) ;  /* 0x0000000c00307947 */ /* 0x000fec0003800000 */
.L_x_1793:
        /* <DEDUP_REMOVED lines=8> */
[----:B------:R-:W-:Y:S02]  /*3770*/  HADD2.F32 R181, -RZ, R156.H0_H0 ;  /* 0x2000009cffb57230 */ /* 0x000fe40000004100 */
[----:B------:R-:W-:Y:S02]  /*3780*/  HADD2.F32 R180, -RZ, R32.H0_H0 ;  /* 0x20000020ffb47230 */ /* 0x000fe40000004100 */
[----:B------:R-:W-:-:S04]  /*3790*/  @P0 FADD.FTZ R183, R192, -R183 ;  /* 0x800000b7c0b70221 */ /* 0x000fc80000010000 */
[----:B------:R-:W-:Y:S01]  /*37a0*/  @P0 FFMA.FTZ R181, R14, R183, R181 ;  /* 0x000000b70eb50223 */ /* 0x000fe200000100b5 */
[----:B-----5:R-:W-:-:S03]  /*37b0*/  HADD2.F32 R183, -RZ, R112.H0_H0 ;  /* 0x20000070ffb77230 */ /* 0x020fc60000004100 */
[----:B------:R-:W-:-:S04]  /*37c0*/  FMUL.FTZ R181, R181, UR15 ;  /* 0x0000000fb5b57c20 */ /* 0x000fc80008410000 */
[-C--:B------:R-:W-:Y:S01]  /*37d0*/  FMUL.FTZ R180, R180, R181.reuse ;  /* 0x000000b5b4b47220 */ /* 0x080fe20000410000 */
[----:B------:R-:W-:-:S04]  /*37e0*/  FFMA.FTZ R124, R183, R181, R124 ;  /* 0x000000b5b77c7223 */ /* 0x000fc8000001007c */
[----:B------:R-:W-:-:S04]  /*37f0*/  F2FP.F16.F32.PACK_AB R180, RZ, R180 ;  /* 0x000000b4ffb4723e */ /* 0x000fc800000000ff */
[----:B------:R-:W-:-:S07]  /*3800*/  PRMT R164, R180, 0x7610, R164 ;  /* 0x00007610b4a47816 */ /* 0x000fce00000000a4 */
.L_x_1811:
[----:B------:R-:W-:Y:S05]  /*3810*/  @!P2 BRA `(.L_x_1812) ;  /* 0x00000000002ca947 */ /* 0x000fea0003800000 */
[----:B------:R-:W-:Y:S01]  /*3820*/  @P0 FFMA.FTZ R183, R190, R184, R187 ;  /* 0x000000b8beb70223 */ /* 0x000fe200000100bb */
[----:B------:R-:W-:Y:S02]  /*3830*/  HADD2.F32 R181, -RZ, R156.H1_H1 ;  /* 0x3000009cffb57230 */ /* 0x000fe40000004100 */
[----:B-----5:R-:W-:Y:S02]  /*3840*/  HADD2.F32 R182, -RZ, R112.H1_H1 ;  /* 0x30000070ffb67230 */ /* 0x020fe40000004100 */
[----:B------:R-:W-:-:S04]  /*3850*/  @P0 FADD.FTZ R183, R188, -R183 ;  /* 0x800000b7bcb70221 */ /* 0x000fc80000010000 */
[----:B------:R-:W-:Y:S01]  /*3860*/  @P0 FFMA.FTZ R181, R14, R183, R181 ;  /* 0x000000b70eb50223 */ /* 0x000fe200000100b5 */
[----:B------:R-:W-:-:S03]  /*3870*/  HADD2.F32 R183, -RZ, R32.H1_H1 ;  /* 0x30000020ffb77230 */ /* 0x000fc60000004100 */
[----:B------:R-:W-:-:S04]  /*3880*/  FMUL.FTZ R180, R181, UR15 ;  /* 0x0000000fb5b47c20 */ /* 0x000fc80008410000 */
[-C--:B------:R-:W-:Y:S01]  /*3890*/  FMUL.FTZ R181, R183, R180.reuse ;  /* 0x000000b4b7b57220 */ /* 0x080fe20000410000 */
[----:B------:R-:W-:-:S04]  /*38a0*/  FFMA.FTZ R125, R182, R180, R125 ;  /* 0x000000b4b67d7223 */ /* 0x000fc8000001007d */
[----:B------:R-:W-:-:S04]  /*38b0*/  F2FP.F16.F32.PACK_AB R181, RZ, R181 ;  /* 0x000000b5ffb5723e */ /* 0x000fc800000000ff */
[----:B------:R-:W-:-:S07]  /*38c0*/  PRMT R164, R164, 0x5410, R181 ;  /* 0x00005410a4a47816 */ /* 0x000fce00000000b5 */
.L_x_1812:
[----:B------:R-:W-:Y:S05]  /*38d0*/  @!P2 BRA `(.L_x_1813) ;  /* 0x00000000002ca947 */ /* 0x000fea0003800000 */
[----:B------:R-:W-:Y:S01]  /*38e0*/  @P0 FFMA.FTZ R180, R201, R184, R187 ;  /* 0x000000b8c9b40223 */ /* 0x000fe200000100bb */
[----:B------:R-:W-:Y:S02]  /*38f0*/  HADD2.F32 R181, -RZ, R157.H0_H0 ;  /* 0x2000009dffb57230 */ /* 0x000fe40000004100 */
[----:B-----5:R-:W-:Y:S02]  /*3900*/  HADD2.F32 R183, -RZ, R113.H0_H0 ;  /* 0x20000071ffb77230 */ /* 0x020fe40000004100 */
[----:B------:R-:W-:-:S04]  /*3910*/  @P0 FADD.FTZ R180, R199, -R180 ;  /* 0x800000b4c7b40221 */ /* 0x000fc80000010000 */
[----:B------:R-:W-:Y:S01]  /*3920*/  @P0 FFMA.FTZ R181, R14, R180, R181 ;  /* 0x000000b40eb50223 */ /* 0x000fe200000100b5 */
[----:B------:R-:W-:-:S03]  /*3930*/  HADD2.F32 R180, -RZ, R33.H0_H0 ;  /* 0x20000021ffb47230 */ /* 0x000fc60000004100 */
[----:B------:R-:W-:-:S04]  /*3940*/  FMUL.FTZ R181, R181, UR15 ;  /* 0x0000000fb5b57c20 */ /* 0x000fc80008410000 */
[-C--:B------:R-:W-:Y:S01]  /*3950*/  FMUL.FTZ R180, R180, R181.reuse ;  /* 0x000000b5b4b47220 */ /* 0x080fe20000410000 */
[----:B------:R-:W-:-:S04]  /*3960*/  FFMA.FTZ R126, R183, R181, R126 ;  /* 0x000000b5b77e7223 */ /* 0x000fc8000001007e */
[----:B------:R-:W-:-:S04]  /*3970*/  F2FP.F16.F32.PACK_AB R180, RZ, R180 ;  /* 0x000000b4ffb4723e */ /* 0x000fc800000000ff */
[----:B------:R-:W-:-:S07]  /*3980*/  PRMT R165, R180, 0x7610, R165 ;  /* 0x00007610b4a57816 */ /* 0x000fce00000000a5 */
.L_x_1813:
[----:B------:R-:W-:Y:S05]  /*3990*/  @!P2 BRA `(.L_x_1814) ;  /* 0x00000000002ca947 */ /* 0x000fea0003800000 */
[----:B------:R-:W-:Y:S01]  /*39a0*/  @P0 FFMA.FTZ R180, R198, R184, R187 ;  /* 0x000000b8c6b40223 */ /* 0x000fe200000100bb */
[----:B------:R-:W-:Y:S02]  /*39b0*/  HADD2.F32 R181, -RZ, R157.H1_H1 ;  /* 0x3000009dffb57230 */ /* 0x000fe40000004100 */
[----:B------:R-:W-:Y:S02]  /*39c0*/  HADD2.F32 R183, -RZ, R33.H1_H1 ;  /* 0x30000021ffb77230 */ /* 0x000fe40000004100 */
[----:B------:R-:W-:Y:S01]  /*39d0*/  @P0 FADD.FTZ R180, R197, -R180 ;  /* 0x800000b4c5b40221 */ /* 0x000fe20000010000 */
[----:B-----5:R-:W-:-:S03]  /*39e0*/  HADD2.F32 R182, -RZ, R113.H1_H1 ;  /* 0x30000071ffb67230 */ /* 0x020fc60000004100 */
[----:B------:R-:W-:-:S04]  /*39f0*/  @P0 FFMA.FTZ R181, R14, R180, R181 ;  /* 0x000000b40eb50223 */ /* 0x000fc800000100b5 */
[----:B------:R-:W-:-:S04]  /*3a00*/  FMUL.FTZ R180, R181, UR15 ;  /* 0x0000000fb5b47c20 */ /* 0x000fc80008410000 */
[-C--:B------:R-:W-:Y:S01]  /*3a10*/  FMUL.FTZ R181, R183, R180.reuse ;  /* 0x000000b4b7b57220 */ /* 0x080fe20000410000 */
[----:B------:R-:W-:-:S04]  /*3a20*/  FFMA.FTZ R127, R182, R180, R127 ;  /* 0x000000b4b67f7223 */ /* 0x000fc8000001007f */
[----:B------:R-:W-:-:S04]  /*3a30*/  F2FP.F16.F32.PACK_AB R181, RZ, R181 ;  /* 0x000000b5ffb5723e */ /* 0x000fc800000000ff */
[----:B------:R-:W-:-:S07]  /*3a40*/  PRMT R165, R165, 0x5410, R181 ;  /* 0x00005410a5a57816 */ /* 0x000fce00000000b5 */
.L_x_1814:
[----:B------:R-:W-:Y:S05]  /*3a50*/  @!P2 BRA `(.L_x_1815) ;  /* 0x00000000002ca947 */ /* 0x000fea0003800000 */
        /* <DEDUP_REMOVED lines=11> */
.L_x_1815:
        /* <DEDUP_REMOVED lines=12> */
.L_x_1816:
        /* <DEDUP_REMOVED lines=12> */
.L_x_1817:
        /* <DEDUP_REMOVED lines=11> */
[----:B------:R-:W-:Y:S01]  /*3d40*/  PRMT R167, R167, 0x5410, R181 ;  /* 0x00005410a7a77816 */ /* 0x000fe200000000b5 */
[----:B------:R-:W-:Y:S06]  /*3d50*/  BRA `(.L_x_1802) ;  /* 0x0000000400947947 */ /* 0x000fec0003800000 */
.L_x_1810:
[----:B------:R-:W-:Y:S01]  /*3d60*/  ISETP.GT.AND P0, PT, R15, RZ, PT ;  /* 0x000000ff0f00720c */ /* 0x000fe20003f04270 */
[----:B------:R-:W-:Y:S02]  /*3d70*/  HADD2.F32 R237, -RZ, R156.H1_H1 ;  /* 0x3000009cffed7230 */ /* 0x000fe40000004100 */
[----:B------:R-:W-:-:S10]  /*3d80*/  HADD2.F32 R239, -RZ, R158.H1_H1 ;  /* 0x3000009effef7230 */ /* 0x000fd40000004100 */
[-CC-:B------:R-:W-:Y:S01]  /*3d90*/  @P0 FFMA.FTZ R77, R190, R184.reuse, R187.reuse ;  /* 0x000000b8be4d0223 */ /* 0x180fe200000100bb */
[-CC-:B------:R-:W-:Y:S01]  /*3da0*/  @P0 FFMA.FTZ R78, R201, R184.reuse, R187.reuse ;  /* 0x000000b8c94e0223 */ /* 0x180fe200000100bb */
[-CC-:B------:R-:W-:Y:S01]  /*3db0*/  @P0 FFMA.FTZ R180, R198, R184.reuse, R187.reuse ;  /* 0x000000b8c6b40223 */ /* 0x180fe200000100bb */
[----:B------:R-:W-:Y:S01]  /*3dc0*/  @P0 FFMA.FTZ R183, R213, R184, R187 ;  /* 0x000000b8d5b70223 */ /* 0x000fe200000100bb */
[----:B------:R-:W-:Y:S01]  /*3dd0*/  @P0 FADD.FTZ R76, R188, -R77 ;  /* 0x8000004dbc4c0221 */ /* 0x000fe20000010000 */
[--C-:B------:R-:W-:Y:S02]  /*3de0*/  HADD2.F32 R77, -RZ, R157.reuse.H0_H0 ;  /* 0x2000009dff4d7230 */ /* 0x100fe40000004100 */
[----:B------:R-:W-:Y:S01]  /*3df0*/  @P0 FADD.FTZ R79, R199, -R78 ;  /* 0x8000004ec74f0221 */ /* 0x000fe20000010000 */
[----:B------:R-:W-:Y:S02]  /*3e00*/  HADD2.F32 R78, -RZ, R158.H0_H0 ;  /* 0x2000009eff4e7230 */ /* 0x000fe40000004100 */
[----:B------:R-:W-:Y:S01]  /*3e10*/  @P0 FFMA.FTZ R237, R14, R76, R237 ;  /* 0x0000004c0eed0223 */ /* 0x000fe200000100ed */
[----:B------:R-:W-:-:S02]  /*3e20*/  HADD2.F32 R76, -RZ, R157.H1_H1 ;  /* 0x3000009dff4c7230 */ /* 0x000fc40000004100 */
[----:B------:R-:W-:Y:S01]  /*3e30*/  @P0 FFMA.FTZ R77, R14, R79, R77 ;  /* 0x0000004f0e4d0223 */ /* 0x000fe2000001004d */
[-C--:B------:R-:W-:Y:S01]  /*3e40*/  @P0 FFMA.FTZ R79, R208, R184.reuse, R187 ;  /* 0x000000b8d04f0223 */ /* 0x080fe200000100bb */
[----:B------:R-:W-:Y:S01]  /*3e50*/  @P0 FADD.FTZ R181, R197, -R180 ;  /* 0x800000b4c5b50221 */ /* 0x000fe20000010000 */
[----:B------:R-:W-:Y:S02]  /*3e60*/  @P0 FADD.FTZ R183, R210, -R183 ;  /* 0x800000b7d2b70221 */ /* 0x000fe40000010000 */
[----:B------:R-:W-:Y:S01]  /*3e70*/  @P0 FADD.FTZ R79, R206, -R79 ;  /* 0x8000004fce4f0221 */ /* 0x000fe20000010000 */
[C---:B------:R-:W-:Y:S01]  /*3e80*/  @P0 FFMA.FTZ R76, R14.reuse, R181, R76 ;  /* 0x000000b50e4c0223 */ /* 0x040fe2000001004c */
[----:B------:R-:W-:Y:S01]  /*3e90*/  @P0 FFMA.FTZ R78, R14, R183, R78 ;  /* 0x000000b70e4e0223 */ /* 0x000fe2000001004e */
[-CC-:B------:R-:W-:Y:S01]  /*3ea0*/  @P0 FFMA.FTZ R181, R211, R184.reuse, R187.reuse ;  /* 0x000000b8d3b50223 */ /* 0x180fe200000100bb */
[----:B------:R-:W-:Y:S01]  /*3eb0*/  @P0 FFMA.FTZ R183, R232, R184, R187 ;  /* 0x000000b8e8b70223 */ /* 0x000fe200000100bb */
[----:B------:R-:W-:Y:S01]  /*3ec0*/  @P0 FFMA.FTZ R239, R14, R79, R239 ;  /* 0x0000004f0eef0223 */ /* 0x000fe200000100ef */
[----:B------:R-:W-:-:S02]  /*3ed0*/  HADD2.F32 R79, -RZ, R159.H0_H0 ;  /* 0x2000009fff4f7230 */ /* 0x000fc40000004100 */
[----:B------:R-:W-:Y:S01]  /*3ee0*/  @P0 FADD.FTZ R180, R204, -R181 ;  /* 0x800000b5ccb40221 */ /* 0x000fe20000010000 */
[----:B------:R-:W-:Y:S01]  /*3ef0*/  @P0 FADD.FTZ R182, R230, -R183 ;  /* 0x800000b7e6b60221 */ /* 0x000fe20000010000 */
[----:B------:R-:W-:Y:S01]  /*3f00*/  @P3 FFMA.FTZ R183, R3, R184, R187 ;  /* 0x000000b803b73223 */ /* 0x000fe200000100bb */
[----:B------:R-:W-:Y:S02]  /*3f10*/  HADD2.F32 R181, -RZ, R159.H1_H1 ;  /* 0x3000009fffb57230 */ /* 0x000fe40000004100 */
[----:B------:R-:W-:Y:S01]  /*3f20*/  @P0 FFMA.FTZ R79, R14, R180, R79 ;  /* 0x000000b40e4f0223 */ /* 0x000fe2000001004f */
[----:B------:R-:W-:Y:S01]  /*3f30*/  @P3 FADD.FTZ R180, R192, -R183 ;  /* 0x800000b7c0b43221 */ /* 0x000fe20000010000 */
[----:B------:R-:W-:Y:S02]  /*3f40*/  HADD2.F32 R183, -RZ, R156.H0_H0 ;  /* 0x2000009cffb77230 */ /* 0x000fe40000004100 */
[----:B------:R-:W-:-:S03]  /*3f50*/  @P0 FFMA.FTZ R181, R14, R182, R181 ;  /* 0x000000b60eb50223 */ /* 0x000fc600000100b5 */
[----:B------:R-:W-:Y:S01]  /*3f60*/  @P3 FFMA.FTZ R183, R14, R180, R183 ;  /* 0x000000b40eb73223 */ /* 0x000fe200000100b7 */
        /* <DEDUP_REMOVED lines=8> */
.L_x_1818:
        /* <DEDUP_REMOVED lines=8> */
.L_x_1819:
        /* <DEDUP_REMOVED lines=8> */
.L_x_1820:
        /* <DEDUP_REMOVED lines=8> */
[----:B------:R-:W-:-:S07]  /*4170*/  PRMT R165, R165, 0x5410, R180 ;  /* 0x00005410a5a57816 */ /* 0x000fce00000000b4 */
.L_x_1821:
        /* <DEDUP_REMOVED lines=8> */
.L_x_1822:
        /* <DEDUP_REMOVED lines=9> */
.L_x_1823:
        /* <DEDUP_REMOVED lines=8> */
.L_x_1824:
        /* <DEDUP_REMOVED lines=10> */
.L_x_1802:
        /* <DEDUP_REMOVED lines=10> */
.L_x_1791:
[----:B------:R-:W-:Y:S05]  /*4450*/  BSYNC.RECONVERGENT B0 ;  /* 0x0000000000007941 */ /* 0x000fea0003800200 */
.L_x_1790:
[----:B------:R-:W-:Y:S01]  /*4460*/  ISETP.GE.U32.AND P3, PT, R4, 0x100, PT ;  /* 0x000001000400780c */ /* 0x000fe20003f66070 */
[----:B------:R-:W-:-:S12]  /*4470*/  BSSY.RECONVERGENT B0, `(.L_x_1825) ;  /* 0x00001af000007945 */ /* 0x000fd80003800200 */
[----:B------:R-:W-:Y:S05]  /*4480*/  @!P3 BRA `(.L_x_1826) ;  /* 0x0000001800b4b947 */ /* 0x000fea0003800000 */
[----:B------:R-:W-:-:S04]  /*4490*/  UISETP.NE.U32.AND UP0, UPT, UR12, URZ, UPT ;  /* 0x000000ff0c00728c */ /* 0x000fc8000bf05070 */
[----:B------:R-:W-:Y:S01]  /*44a0*/  UISETP.NE.AND.EX UP0, UPT, UR13, URZ, UPT, UP0 ;  /* 0x000000ff0d00728c */ /* 0x000fe2000bf05300 */
[----:B------:R-:W-:Y:S10]  /*44b0*/  @!P2 BRA `(.L_x_1827) ;  /* 0x00000000000ca947 */ /* 0x000ff40003800000 */
[----:B-----5:R-:W1:Y:S02]  /*44c0*/  LDC.64 R112, c[0x0][0x390] ;  /* 0x0000e400ff707b82 */ /* 0x020e640000000a00 */
[----:B-1----:R-:W-:-:S06]  /*44d0*/  IMAD.WIDE.U32 R112, R185, 0x10, R112 ;  /* 0x00000010b9707825 */ /* 0x002fcc00078e0070 */
[----:B------:R-:W5:Y:S02]  /*44e0*/  LDG.E.128 R112, desc[UR10][R112.64] ;  /* 0x0000000a70707981 */ /* 0x000f64000c1e1d00 */
.L_x_1827:
[----:B------:R-:W-:Y:S05]  /*44f0*/  BRA.U !UP0, `(.L_x_1828) ;  /* 0x0000000d08307547 */ /* 0x000fea000b800000 */
[----:B------:R-:W-:-:S04]  /*4500*/  UISETP.NE.U32.AND UP0, UPT, UR6, URZ, UPT ;  /* 0x000000ff0600728c */ /* 0x000fc8000bf05070 */
[----:B------:R-:W-:-:S06]  /*4510*/  UISETP.NE.AND.EX UP0, UPT, UR7, URZ, UPT, UP0 ;  /* 0x000000ff0700728c */ /* 0x000fcc000bf05300 */
[----:B------:R-:W-:-:S13]  /*4520*/  PLOP3.LUT P0, PT, PT, PT, UP0, 0x80, 0x8 ;  /* 0x000000000008781c */ /* 0x000fda0003f0f008 */
[----:B------:R-:W-:Y:S05]  /*4530*/  @!P0 BRA `(.L_x_1829) ;  /* 0x0000000400988947 */ /* 0x000fea0003800000 */
[----:B------:R-:W-:Y:S01]  /*4540*/  ISETP.GT.AND P4, PT, R15, RZ, PT ;  /* 0x000000ff0f00720c */ /* 0x000fe20003f84270 */
[----:B0-----:R-:W-:Y:S02]  /*4550*/  HADD2.F32 R79, -RZ, R160.H1_H1 ;  /* 0x300000a0ff4f7230 */ /* 0x001fe40000004100 */
[--C-:B------:R-:W-:Y:S02]  /*4560*/  HADD2.F32 R239, -RZ, R162.reuse.H1_H1 ;  /* 0x300000a2ffef7230 */ /* 0x100fe40000004100 */
[----:B------:R-:W-:Y:S02]  /*4570*/  HADD2.F32 R181, -RZ, R162.H0_H0 ;  /* 0x200000a2ffb57230 */ /* 0x000fe40000004100 */
[----:B------:R-:W-:Y:S02]  /*4580*/  HADD2.F32 R237, -RZ, R163.H0_H0 ;  /* 0x200000a3ffed7230 */ /* 0x000fe40000004100 */
[----:B------:R-:W-:-:S04]  /*4590*/  HADD2.F32 R241, -RZ, R160.H0_H0 ;  /* 0x200000a0fff17230 */ /* 0x000fc80000004100 */
[-CC-:B------:R-:W-:Y:S01]  /*45a0*/  @P4 FFMA.FTZ R77, R12, R184.reuse, R187.reuse ;  /* 0x000000b80c4d4223 */ /* 0x180fe200000100bb */
[-CC-:B------:R-:W-:Y:S01]  /*45b0*/  @P4 FFMA.FTZ R78, R23, R184.reuse, R187.reuse ;  /* 0x000000b8174e4223 */ /* 0x180fe200000100bb */
[-CC-:B------:R-:W-:Y:S01]  /*45c0*/  @P4 FFMA.FTZ R183, R22, R184.reuse, R187.reuse ;  /* 0x000000b816b74223 */ /* 0x180fe200000100bb */
[----:B------:R-:W-:Y:S01]  /*45d0*/  @P4 FFMA.FTZ R180, R195, R184, R187 ;  /* 0x000000b8c3b44223 */ /* 0x000fe200000100bb */
[----:B------:R-:W-:Y:S01]  /*45e0*/  @P4 FADD.FTZ R76, R10, -R77 ;  /* 0x8000004d0a4c4221 */ /* 0x000fe20000010000 */
[--C-:B------:R-:W-:Y:S02]  /*45f0*/  HADD2.F32 R77, -RZ, R161.reuse.H0_H0 ;  /* 0x200000a1ff4d7230 */ /* 0x100fe40000004100 */
[----:B------:R-:W-:Y:S01]  /*4600*/  @P4 FADD.FTZ R78, R21, -R78 ;  /* 0x8000004e154e4221 */ /* 0x000fe20000010000 */
[----:B------:R-:W-:Y:S01]  /*4610*/  @P4 FADD.FTZ R183, R20, -R183 ;  /* 0x800000b714b74221 */ /* 0x000fe20000010000 */
[----:B------:R-:W-:Y:S01]  /*4620*/  @P4 FFMA.FTZ R79, R14, R76, R79 ;  /* 0x0000004c0e4f4223 */ /* 0x000fe2000001004f */
[----:B------:R-:W-:-:S02]  /*4630*/  HADD2.F32 R76, -RZ, R161.H1_H1 ;  /* 0x300000a1ff4c7230 */ /* 0x000fc40000004100 */
[----:B------:R-:W-:Y:S01]  /*4640*/  @P4 FFMA.FTZ R77, R14, R78, R77 ;  /* 0x0000004e0e4d4223 */ /* 0x000fe2000001004d */
[-CC-:B------:R-:W-:Y:S01]  /*4650*/  @P4 FFMA.FTZ R78, R196, R184.reuse, R187.reuse ;  /* 0x000000b8c44e4223 */ /* 0x180fe200000100bb */
[----:B------:R-:W-:Y:S01]  /*4660*/  @P4 FADD.FTZ R180, R193, -R180 ;  /* 0x800000b4c1b44221 */ /* 0x000fe20000010000 */
[C---:B------:R-:W-:Y:S02]  /*4670*/  @P4 FFMA.FTZ R76, R14.reuse, R183, R76 ;  /* 0x000000b70e4c4223 */ /* 0x040fe4000001004c */
[----:B------:R-:W-:Y:S01]  /*4680*/  @P4 FADD.FTZ R78, R209, -R78 ;  /* 0x8000004ed14e4221 */ /* 0x000fe20000010000 */
[----:B------:R-:W-:Y:S01]  /*4690*/  @P4 FFMA.FTZ R183, R207, R184, R187 ;  /* 0x000000b8cfb74223 */ /* 0x000fe200000100bb */
[----:B------:R-:W-:Y:S01]  /*46a0*/  @P4 FFMA.FTZ R181, R14, R180, R181 ;  /* 0x000000b40eb54223 */ /* 0x000fe200000100b5 */
[----:B------:R-:W-:Y:S01]  /*46b0*/  @P4 FFMA.FTZ R180, R214, R184, R187 ;  /* 0x000000b8d6b44223 */ /* 0x000fe200000100bb */
[----:B------:R-:W-:Y:S01]  /*46c0*/  @P4 FFMA.FTZ R239, R14, R78, R239 ;  /* 0x0000004e0eef4223 */ /* 0x000fe200000100ef */
[----:B------:R-:W-:Y:S01]  /*46d0*/  @P4 FADD.FTZ R78, R202, -R183 ;  /* 0x800000b7ca4e4221 */ /* 0x000fe20000010000 */
[----:B------:R-:W-:-:S02]  /*46e0*/  HADD2.F32 R183, -RZ, R163.H1_H1 ;  /* 0x300000a3ffb77230 */ /* 0x000fc40000004100 */
[----:B------:R-:W-:Y:S01]  /*46f0*/  @P4 FADD.FTZ R180, R235, -R180 ;  /* 0x800000b4ebb44221 */ /* 0x000fe20000010000 */
[C---:B------:R-:W-:Y:S01]  /*4700*/  @P4 FFMA.FTZ R237, R14.reuse, R78, R237 ;  /* 0x0000004e0eed4223 */ /* 0x040fe200000100ed */
[----:B------:R-:W-:Y:S02]  /*4710*/  @P4 FFMA.FTZ R78, R13, R184, R187 ;  /* 0x000000b80d4e4223 */ /* 0x000fe400000100bb */
[----:B------:R-:W-:Y:S02]  /*4720*/  @P4 FFMA.FTZ R183, R14, R180, R183 ;  /* 0x000000b40eb74223 */ /* 0x000fe400000100b7 */
[----:B------:R-:W-:-:S04]  /*4730*/  @P4 FADD.FTZ R78, R11, -R78 ;  /* 0x8000004e0b4e4221 */ /* 0x000fc80000010000 */
[----:B------:R-:W-:Y:S01]  /*4740*/  @P4 FFMA.FTZ R241, R14, R78, R241 ;  /* 0x0000004e0ef14223 */ /* 0x000fe200000100f1 */
[----:B------:R-:W-:Y:S06]  /*4750*/  @!P2 BRA `(.L_x_1830) ;  /* 0x00000000001ca947 */ /* 0x000fec0003800000 */
[----:B------:R-:W-:Y:S02]  /*4760*/  HADD2.F32 R78, -RZ, R40.H0_H0 ;  /* 0x20000028ff4e7230 */ /* 0x000fe40000004100 */
[----:B------:R-:W-:Y:S01]  /*4770*/  FMUL.FTZ R243, R241, UR15 ;  /* 0x0000000ff1f37c20 */ /* 0x000fe20008410000 */
[----:B-----5:R-:W-:-:S03]  /*4780*/  HADD2.F32 R245, -RZ, R112.H0_H0 ;  /* 0x20000070fff57230 */ /* 0x020fc60000004100 */
[----:B------:R-:W-:Y:S02]  /*4790*/  FMUL.FTZ R78, R243, R78 ;  /* 0x0000004ef34e7220 */ /* 0x000fe40000410000 */
[----:B------:R-:W-:-:S03]  /*47a0*/  FFMA.FTZ R132, R245, R243, R132 ;  /* 0x000000f3f5847223 */ /* 0x000fc60000010084 */
[----:B------:R-:W-:-:S04]  /*47b0*/  F2FP.F16.F32.PACK_AB R78, RZ, R78 ;  /* 0x0000004eff4e723e */ /* 0x000fc800000000ff */
[----:B------:R-:W-:-:S07]  /*47c0*/  PRMT R164, R78, 0x7610, R164 ;  /* 0x000076104ea47816 */ /* 0x000fce00000000a4 */
.L_x_1830:
[----:B------:R-:W-:Y:S05]  /*47d0*/  @!P2 BRA `(.L_x_1831) ;  /* 0x00000000001ca947 */ /* 0x000fea0003800000 */
[----:B------:R-:W-:Y:S02]  /*47e0*/  HADD2.F32 R243, -RZ, R40.H1_H1 ;  /* 0x30000028fff37230 */ /* 0x000fe40000004100 */
[----:B------:R-:W-:Y:S01]  /*47f0*/  FMUL.FTZ R78, R79, UR15 ;  /* 0x0000000f4f4e7c20 */ /* 0x000fe20008410000 */
[----:B-----5:R-:W-:-:S03]  /*4800*/  HADD2.F32 R180, -RZ, R112.H1_H1 ;  /* 0x30000070ffb47230 */ /* 0x020fc60000004100 */
[----:B------:R-:W-:Y:S02]  /*4810*/  FMUL.FTZ R243, R78, R243 ;  /* 0x000000f34ef37220 */ /* 0x000fe40000410000 */
[----:B------:R-:W-:-:S03]  /*4820*/  FFMA.FTZ R133, R180, R78, R133 ;  /* 0x0000004eb4857223 */ /* 0x000fc60000010085 */
[----:B------:R-:W-:-:S04]  /*4830*/  F2FP.F16.F32.PACK_AB R243, RZ, R243 ;  /* 0x000000f3fff3723e */ /* 0x000fc800000000ff */
[----:B------:R-:W-:-:S07]  /*4840*/  PRMT R164, R164, 0x5410, R243 ;  /* 0x00005410a4a47816 */ /* 0x000fce00000000f3 */
.L_x_1831:
[----:B------:R-:W-:Y:S05]  /*4850*/  @!P2 BRA `(.L_x_1832) ;  /* 0x00000000001ca947 */ /* 0x000fea0003800000 */
[----:B------:R-:W-:Y:S02]  /*4860*/  HADD2.F32 R78, -RZ, R41.H0_H0 ;  /* 0x20000029ff4e7230 */ /* 0x000fe40000004100 */
[----:B------:R-:W-:Y:S01]  /*4870*/  FMUL.FTZ R243, R77, UR15 ;  /* 0x0000000f4df37c20 */ /* 0x000fe20008410000 */
[----:B-----5:R-:W-:-:S03]  /*4880*/  HADD2.F32 R245, -RZ, R113.H0_H0 ;  /* 0x20000071fff57230 */ /* 0x020fc60000004100 */
[----:B------:R-:W-:Y:S02]  /*4890*/  FMUL.FTZ R78, R243, R78 ;  /* 0x0000004ef34e7220 */ /* 0x000fe40000410000 */
[----:B------:R-:W-:-:S03]  /*48a0*/  FFMA.FTZ R134, R245, R243, R134 ;  /* 0x000000f3f5867223 */ /* 0x000fc60000010086 */
[----:B------:R-:W-:-:S04]  /*48b0*/  F2FP.F16.F32.PACK_AB R78, RZ, R78 ;  /* 0x0000004eff4e723e */ /* 0x000fc800000000ff */
[----:B------:R-:W-:-:S07]  /*48c0*/  PRMT R165, R78, 0x7610, R165 ;  /* 0x000076104ea57816 */ /* 0x000fce00000000a5 */
.L_x_1832:
[----:B------:R-:W-:Y:S01]  /*48d0*/  F2FP.F16.F32.PACK_AB R77, R76, R77 ;  /* 0x0000004d4c4d723e */ /* 0x000fe200000000ff */
[----:B------:R-:W-:Y:S06]  /*48e0*/  @!P2 BRA `(.L_x_1833) ;  /* 0x00000000001ca947 */ /* 0x000fec0003800000 */
[----:B------:R-:W-:Y:S02]  /*48f0*/  HADD2.F32 R243, -RZ, R41.H1_H1 ;  /* 0x30000029fff37230 */ /* 0x000fe40000004100 */
[----:B------:R-:W-:Y:S01]  /*4900*/  FMUL.FTZ R76, R76, UR15 ;  /* 0x0000000f4c4c7c20 */ /* 0x000fe20008410000 */
[----:B-----5:R-:W-:-:S03]  /*4910*/  HADD2.F32 R78, -RZ, R113.H1_H1 ;  /* 0x30000071ff4e7230 */ /* 0x020fc60000004100 */
[----:B------:R-:W-:Y:S02]  /*4920*/  FMUL.FTZ R243, R76, R243 ;  /* 0x000000f34cf37220 */ /* 0x000fe40000410000 */
[----:B------:R-:W-:-:S03]  /*4930*/  FFMA.FTZ R135, R78, R76, R135 ;  /* 0x0000004c4e877223 */ /* 0x000fc60000010087 */
[----:B------:R-:W-:-:S04]  /*4940*/  F2FP.F16.F32.PACK_AB R243, RZ, R243 ;  /* 0x000000f3fff3723e */ /* 0x000fc800000000ff */
[----:B------:R-:W-:-:S07]  /*4950*/  PRMT R165, R165, 0x5410, R243 ;  /* 0x00005410a5a57816 */ /* 0x000fce00000000f3 */
.L_x_1833:
        /* <DEDUP_REMOVED lines=8> */
.L_x_1834:
        /* <DEDUP_REMOVED lines=9> */
.L_x_1835:
        /* <DEDUP_REMOVED lines=8> */
.L_x_1836:
[----:B------:R-:W-:Y:S02]  /*4af0*/  F2FP.F16.F32.PACK_AB R76, R79, R241 ;  /* 0x000000f14f4c723e */ /* 0x000fe400000000ff */
        /* <DEDUP_REMOVED lines=8> */
[----:B------:R-:W-:Y:S01]  /*4b80*/  PRMT R167, R167, 0x5410, R181 ;  /* 0x00005410a7a77816 */ /* 0x000fe200000000b5 */
[----:B------:R-:W-:Y:S06]  /*4b90*/  BRA `(.L_x_1837) ;  /* 0x0000001000d07947 */ /* 0x000fec0003800000 */
.L_x_1829:
[----:B------:R-:W-:Y:S01]  /*4ba0*/  ISETP.GT.AND P4, PT, R15, RZ, PT ;  /* 0x000000ff0f00720c */ /* 0x000fe20003f84270 */
[----:B------:R-:W-:-:S12]  /*4bb0*/  @!P2 BRA `(.L_x_1838) ;  /* 0x00000000002ca947 */ /* 0x000fd80003800000 */
[----:B0-----:R-:W-:Y:S01]  /*4bc0*/  @P4 FFMA.FTZ R180, R13, R184, R187 ;  /* 0x000000b80db44223 */ /* 0x001fe200000100bb */
        /* <DEDUP_REMOVED lines=10> */
.L_x_1838:
[----:B------:R-:W-:Y:S05]  /*4c70*/  @!P2 BRA `(.L_x_1839) ;  /* 0x00000000002ca947 */ /* 0x000fea0003800000 */
[----:B0-----:R-:W-:Y:S01]  /*4c80*/  @P4 FFMA.FTZ R183, R12, R184, R187 ;  /* 0x000000b80cb74223 */ /* 0x001fe200000100bb */
        /* <DEDUP_REMOVED lines=10> */
.L_x_1839:
[----:B------:R-:W-:Y:S05]  /*4d30*/  @!P2 BRA `(.L_x_1840) ;  /* 0x00000000002ca947 */ /* 0x000fea0003800000 */
        /* <DEDUP_REMOVED lines=11> */
.L_x_1840:
        /* <DEDUP_REMOVED lines=12> */
.L_x_1841:
        /* <DEDUP_REMOVED lines=12> */
.L_x_1842:
[----:B------:R-:W-:Y:S05]  /*4f70*/  @!P2 BRA `(.L_x_1843) ;  /* 0x00000000002ca947 */ /* 0x000fea0003800000 */
[----:B0-----:R-:W-:Y:S01]  /*4f80*/  @P4 FFMA.FTZ R180, R196, R184, R187 ;  /* 0x000000b8c4b44223 */ /* 0x001fe200000100bb */
        /* <DEDUP_REMOVED lines=10> */
.L_x_1843:
[----:B------:R-:W-:Y:S05]  /*5030*/  @!P2 BRA `(.L_x_1844) ;  /* 0x00000000002ca947 */ /* 0x000fea0003800000 */
[----:B0-----:R-:W-:Y:S01]  /*5040*/  @P4 FFMA.FTZ R183, R207, R184, R187 ;  /* 0x000000b8cfb74223 */ /* 0x001fe200000100bb */
        /* <DEDUP_REMOVED lines=10> */
.L_x_1844:
        /* <DEDUP_REMOVED lines=11> */
[----:B------:R-:W-:Y:S01]  /*51a0*/  PRMT R167, R167, 0x5410, R181 ;  /* 0x00005410a7a77816 */ /* 0x000fe200000000b5 */
[----:B------:R-:W-:Y:S06]  /*51b0*/  BRA `(.L_x_1837) ;  /* 0x0000000c00487947 */ /* 0x000fec0003800000 */
.L_x_1828:
[----:B0-----:R-:W0:Y:S02]  /*51c0*/  LDC.64 R180, c[0x0][0x478] ;  /* 0x00011e00ffb47b82 */ /* 0x001e240000000a00 */
[----:B0-----:R-:W-:-:S04]  /*51d0*/  ISETP.NE.U32.AND P0, PT, R180, RZ, PT ;  /* 0x000000ffb400720c */ /* 0x001fc80003f05070 */
[----:B------:R-:W-:-:S13]  /*51e0*/  ISETP.NE.AND.EX P0, PT, R181, RZ, PT, P0 ;  /* 0x000000ffb500720c */ /* 0x000fda0003f05300 */
[----:B------:R-:W-:Y:S05]  /*51f0*/  @!P0 BRA `(.L_x_1845) ;  /* 0x0000000400988947 */ /* 0x000fea0003800000 */
        /* <DEDUP_REMOVED lines=39> */
.L_x_1846:
        /* <DEDUP_REMOVED lines=8> */
.L_x_1847:
        /* <DEDUP_REMOVED lines=8> */
.L_x_1848:
        /* <DEDUP_REMOVED lines=8> */
.L_x_1849:
        /* <DEDUP_REMOVED lines=8> */
.L_x_1850:
        /* <DEDUP_REMOVED lines=8> */
.L_x_1851:
        /* <DEDUP_REMOVED lines=12> */
.L_x_1852:
        /* <DEDUP_REMOVED lines=11> */
.L_x_1845:
        /* <DEDUP_REMOVED lines=9> */
[-C--:B------:R-:W-:Y:S01]  /*58f0*/  FMUL.FTZ R180, R182, R181.reuse ;  /* 0x000000b5b6b47220 */ /* 0x080fe20000410000 */
[----:B------:R-:W-:-:S04]  /*5900*/  FFMA.FTZ R132, R183, R181, R132 ;  /* 0x000000b5b7847223 */ /* 0x000fc80000010084 */
[----:B------:R-:W-:-:S04]  /*5910*/  F2FP.F16.F32.PACK_AB R180, RZ, R180 ;  /* 0x000000b4ffb4723e */ /* 0x000fc800000000ff */
[----:B------:R-:W-:-:S07]  /*5920*/  PRMT R164, R180, 0x7610, R164 ;  /* 0x00007610b4a47816 */ /* 0x000fce00000000a4 */
.L_x_1853:
[----:B------:R-:W-:Y:S05]  /*5930*/  @!P2 BRA `(.L_x_1854) ;  /* 0x000000000030a947 */ /* 0x000fea0003800000 */
[----:B------:R-:W-:Y:S01]  /*5940*/  FFMA.FTZ R181, R12, R184, R187 ;  /* 0x000000b80cb57223 */ /* 0x000fe200000100bb */
[----:B------:R-:W-:Y:S01]  /*5950*/  ISETP.GT.AND P4, PT, R15, RZ, PT ;  /* 0x000000ff0f00720c */ /* 0x000fe20003f84270 */
[----:B-----5:R-:W-:Y:S02]  /*5960*/  HADD2.F32 R182, -RZ, R112.H1_H1 ;  /* 0x30000070ffb67230 */ /* 0x020fe40000004100 */
[----:B------:R-:W-:-:S04]  /*5970*/  FADD.FTZ R181, R10, -R181 ;  /* 0x800000b50ab57221 */ /* 0x000fc80000010000 */
[----:B------:R-:W-:Y:S01]  /*5980*/  FMUL.FTZ R180, R14, R181 ;  /* 0x000000b50eb47220 */ /* 0x000fe20000410000 */
[----:B------:R-:W-:-:S04]  /*5990*/  HADD2.F32 R181, -RZ, R40.H1_H1 ;  /* 0x30000028ffb57230 */ /* 0x000fc80000004100 */
[----:B------:R-:W-:-:S05]  /*59a0*/  FSEL R180, R180, RZ, P4 ;  /* 0x000000ffb4b47208 */ /* 0x000fca0002000000 */
[----:B------:R-:W-:-:S04]  /*59b0*/  FMUL.FTZ R180, R180, UR15 ;  /* 0x0000000fb4b47c20 */ /* 0x000fc80008410000 */
[-C--:B------:R-:W-:Y:S01]  /*59c0*/  FMUL.FTZ R181, R181, R180.reuse ;  /* 0x000000b4b5b57220 */ /* 0x080fe20000410000 */
[----:B------:R-:W-:-:S04]  /*59d0*/  FFMA.FTZ R133, R182, R180, R133 ;  /* 0x000000b4b6857223 */ /* 0x000fc80000010085 */
[----:B------:R-:W-:-:S04]  /*59e0*/  F2FP.F16.F32.PACK_AB R181, RZ, R181 ;  /* 0x000000b5ffb5723e */ /* 0x000fc800000000ff */
[----:B------:R-:W-:-:S07]  /*59f0*/  PRMT R164, R164, 0x5410, R181 ;  /* 0x00005410a4a47816 */ /* 0x000fce00000000b5 */
.L_x_1854:
        /* <DEDUP_REMOVED lines=13> */
.L_x_1855:
        /* <DEDUP_REMOVED lines=13> */
.L_x_1856:
        /* <DEDUP_REMOVED lines=13> */
.L_x_1857:
        /* <DEDUP_REMOVED lines=13> */
.L_x_1858:
        /* <DEDUP_REMOVED lines=13> */
.L_x_1859:
        /* <DEDUP_REMOVED lines=13> */
.L_x_1837:
[----:B0-----:R-:W0:Y:S08]  /*5ee0*/  @P0 LDC.64 R182, c[0x0][0x478] ;  /* 0x00011e00ffb60b82 */ /* 0x001e300000000a00 */
[----:B------:R-:W1:Y:S01]  /*5ef0*/  @P2 LDC.64 R180, c[0x0][0x468] ;  /* 0x00011a00ffb42b82 */ /* 0x000e620000000a00 */
[C---:B0-----:R-:W-:Y:S01]  /*5f00*/  @P0 IMAD.WIDE.U32 R182, R234.reuse, 0x10, R182 ;  /* 0x00000010eab60825 */ /* 0x041fe200078e00b6 */
[----:B------:R-:W-:-:S04]  /*5f10*/  IADD3 R234, PT, PT, R234, 0x80, RZ ;  /* 0x00000080eaea7810 */ /* 0x000fc80007ffe0ff */
[----:B------:R2:W-:Y:S01]  /*5f20*/  @P0 STG.E.128 desc[UR10][R182.64], R76 ;  /* 0x0000004cb6000986 */ /* 0x0005e2000c101d0a */
[C---:B-1----:R-:W-:Y:S01]  /*5f30*/  @P2 IMAD.WIDE.U32 R180, R185.reuse, 0x10, R180 ;  /* 0x00000010b9b42825 */ /* 0x042fe200078e00b4 */
[----:B------:R-:W-:-:S04]  /*5f40*/  IADD3 R185, PT, PT, R185, 0x80, RZ ;  /* 0x00000080b9b97810 */ /* 0x000fc80007ffe0ff */
[----:B------:R2:W-:Y:S03]  /*5f50*/  @P2 STG.E.128 desc[UR10][R180.64], R164 ;  /* 0x000000a4b4002986 */ /* 0x0005e6000c101d0a */
.L_x_1826:
[----:B------:R-:W-:Y:S05]  /*5f60*/  BSYNC.RECONVERGENT B0 ;  /* 0x0000000000007941 */ /* 0x000fea0003800200 */
.L_x_1825:
        /* <DEDUP_REMOVED lines=9> */
.L_x_1862:
[----:B------:R-:W-:Y:S05]  /*6000*/  BRA.U !UP0, `(.L_x_1863) ;  /* 0x0000000d08307547 */ /* 0x000fea000b800000 */
[----:B------:R-:W-:-:S04]  /*6010*/  UISETP.NE.U32.AND UP0, UPT, UR6, URZ, UPT ;  /* 0x000000ff0600728c */ /* 0x000fc8000bf05070 */
[----:B------:R-:W-:-:S06]  /*6020*/  UISETP.NE.AND.EX UP0, UPT, UR7, URZ, UPT, UP0 ;  /* 0x000000ff0700728c */ /* 0x000fcc000bf05300 */
[----:B------:R-:W-:-:S13]  /*6030*/  PLOP3.LUT P0, PT, PT, PT, UP0, 0x80, 0x8 ;  /* 0x000000000008781c */ /* 0x000fda0003f0f008 */
[----:B------:R-:W-:Y:S05]  /*6040*/  @!P0 BRA `(.L_x_1864) ;  /* 0x0000000400988947 */ /* 0x000fea0003800000 */
[----:B------:R-:W-:Y:S01]  /*6050*/  ISETP.GT.AND P5, PT, R15, RZ, PT ;  /* 0x000000ff0f00720c */ /* 0x000fe20003fa4270 */
[----:B0-2---:R-:W-:Y:S02]  /*6060*/  HADD2.F32 R79, -RZ, R24.H1_H1 ;  /* 0x30000018ff4f7230 */ /* 0x005fe40000004100 */
        /* <DEDUP_REMOVED lines=39> */
.L_x_1865:
        /* <DEDUP_REMOVED lines=8> */
.L_x_1866:
        /* <DEDUP_REMOVED lines=8> */
.L_x_1867:
        /* <DEDUP_REMOVED lines=9> */
.L_x_1868:
        /* <DEDUP_REMOVED lines=8> */
.L_x_1869:
        /* <DEDUP_REMOVED lines=9> */
.L_x_1870:
        /* <DEDUP_REMOVED lines=8> */
.L_x_1871:
        /* <DEDUP_REMOVED lines=11> */
.L_x_1864:
[----:B------:R-:W-:Y:S01]  /*66b0*/  ISETP.GT.AND P5, PT, R15, RZ, PT ;  /* 0x000000ff0f00720c */ /* 0x000fe20003fa4270 */
[----:B------:R-:W-:-:S12]  /*66c0*/  @!P2 BRA `(.L_x_1873) ;  /* 0x00000000002ca947 */ /* 0x000fd80003800000 */
[----:B0-2---:R-:W-:Y:S01]  /*66d0*/  @P5 FFMA.FTZ R180, R9, R184, R187 ;  /* 0x000000b809b45223 */ /* 0x005fe200000100bb */
        /* <DEDUP_REMOVED lines=10> */
.L_x_1873:
[----:B------:R-:W-:Y:S05]  /*6780*/  @!P2 BRA `(.L_x_1874) ;  /* 0x00000000002ca947 */ /* 0x000fea0003800000 */
[----:B0-2---:R-:W-:Y:S01]  /*6790*/  @P5 FFMA.FTZ R183, R8, R184, R187 ;  /* 0x000000b808b75223 */ /* 0x005fe200000100bb */
        /* <DEDUP_REMOVED lines=10> */
.L_x_1874:
[----:B------:R-:W-:Y:S05]  /*6840*/  @!P2 BRA `(.L_x_1875) ;  /* 0x00000000002ca947 */ /* 0x000fea0003800000 */
        /* <DEDUP_REMOVED lines=11> */
.L_x_1875:
        /* <DEDUP_REMOVED lines=12> */
.L_x_1876:
        /* <DEDUP_REMOVED lines=12> */
.L_x_1877:
[----:B------:R-:W-:Y:S05]  /*6a80*/  @!P2 BRA `(.L_x_1878) ;  /* 0x00000000002ca947 */ /* 0x000fea0003800000 */
[----:B0-2---:R-:W-:Y:S01]  /*6a90*/  @P5 FFMA.FTZ R180, R194, R184, R187 ;  /* 0x000000b8c2b45223 */ /* 0x005fe200000100bb */
        /* <DEDUP_REMOVED lines=10> */
.L_x_1878:
[----:B------:R-:W-:Y:S05]  /*6b40*/  @!P2 BRA `(.L_x_1879) ;  /* 0x00000000002ca947 */ /* 0x000fea0003800000 */
[----:B0-2---:R-:W-:Y:S01]  /*6b50*/  @P5 FFMA.FTZ R183, R203, R184, R187 ;  /* 0x000000b8cbb75223 */ /* 0x005fe200000100bb */
        /* <DEDUP_REMOVED lines=10> */
.L_x_1879:
        /* <DEDUP_REMOVED lines=13> */
.L_x_1863:
[----:B0-2---:R-:W0:Y:S02]  /*6cd0*/  LDC.64 R180, c[0x0][0x478] ;  /* 0x00011e00ffb47b82 */ /* 0x005e240000000a00 */
        /* <DEDUP_REMOVED lines=42> */
.L_x_1881:
        /* <DEDUP_REMOVED lines=8> */
.L_x_1882:
        /* <DEDUP_REMOVED lines=8> */
.L_x_1883:
        /* <DEDUP_REMOVED lines=8> */
.L_x_1884:
        /* <DEDUP_REMOVED lines=8> */
.L_x_1885:
        /* <DEDUP_REMOVED lines=8> */
.L_x_1886:
        /* <DEDUP_REMOVED lines=12> */
.L_x_1887:
        /* <DEDUP_REMOVED lines=11> */
.L_x_1880:
        /* <DEDUP_REMOVED lines=13> */
.L_x_1888:
        /* <DEDUP_REMOVED lines=13> */
.L_x_1889:
        /* <DEDUP_REMOVED lines=13> */
.L_x_1890:
        /* <DEDUP_REMOVED lines=13> */
.L_x_1891:
        /* <DEDUP_REMOVED lines=13> */
.L_x_1892:
        /* <DEDUP_REMOVED lines=13> */
.L_x_1893:
        /* <DEDUP_REMOVED lines=13> */
.L_x_1894:
        /* <DEDUP_REMOVED lines=13> */
.L_x_1872:
[----:B0-2---:R-:W0:Y:S08]  /*79f0*/  @P0 LDC.64 R182, c[0x0][0x478] ;  /* 0x00011e00ffb60b82 */ /* 0x005e300000000a00 */
[----:B------:R-:W1:Y:S01]  /*7a00*/  @P2 LDC.64 R180, c[0x0][0x468] ;  /* 0x00011a00ffb42b82 */ /* 0x000e620000000a00 */
[C---:B0-----:R-:W-:Y:S01]  /*7a10*/  @P0 IMAD.WIDE.U32 R182, R234.reuse, 0x10, R182 ;  /* 0x00000010eab60825 */ /* 0x041fe200078e00b6 */
[----:B------:R-:W-:-:S04]  /*7a20*/  IADD3 R234, PT, PT, R234, 0x80, RZ ;  /* 0x00000080eaea7810 */ /* 0x000fc80007ffe0ff */
[----:B------:R3:W-:Y:S01]  /*7a30*/  @P0 STG.E.128 desc[UR10][R182.64], R76 ;  /* 0x0000004cb6000986 */ /* 0x0007e2000c101d0a */
[C---:B-1----:R-:W-:Y:S01]  /*7a40*/  @P2 IMAD.WIDE.U32 R180, R185.reuse, 0x10, R180 ;  /* 0x00000010b9b42825 */ /* 0x042fe200078e00b4 */
[----:B------:R-:W-:-:S04]  /*7a50*/  IADD3 R185, PT, PT, R185, 0x80, RZ ;  /* 0x00000080b9b97810 */ /* 0x000fc80007ffe0ff */
[----:B------:R3:W-:Y:S03]  /*7a60*/  @P2 STG.E.128 desc[UR10][R180.64], R164 ;  /* 0x000000a4b4002986 */ /* 0x0007e6000c101d0a */
.L_x_1861:
[----:B------:R-:W-:Y:S05]  /*7a70*/  BSYNC.RECONVERGENT B0 ;  /* 0x0000000000007941 */ /* 0x000fea0003800200 */
.L_x_1860:
        /* <DEDUP_REMOVED lines=9> */
.L_x_1897:
[----:B------:R-:W-:Y:S05]  /*7b10*/  BRA.U !UP0, `(.L_x_1898) ;  /* 0x0000000d08307547 */ /* 0x000fea000b800000 */
[----:B------:R-:W-:-:S04]  /*7b20*/  UISETP.NE.U32.AND UP0, UPT, UR6, URZ, UPT ;  /* 0x000000ff0600728c */ /* 0x000fc8000bf05070 */
[----:B------:R-:W-:-:S06]  /*7b30*/  UISETP.NE.AND.EX UP0, UPT, UR7, URZ, UPT, UP0 ;  /* 0x000000ff0700728c */ /* 0x000fcc000bf05300 */
[----:B------:R-:W-:-:S13]  /*7b40*/  PLOP3.LUT P0, PT, PT, PT, UP0, 0x80, 0x8 ;  /* 0x000000000008781c */ /* 0x000fda0003f0f008 */
[----:B------:R-:W-:Y:S05]  /*7b50*/  @!P0 BRA `(.L_x_1899) ;  /* 0x0000000400988947 */ /* 0x000fea0003800000 */
[----:B------:R-:W-:Y:S01]  /*7b60*/  ISETP.GT.AND P6, PT, R15, RZ, PT ;  /* 0x000000ff0f00720c */ /* 0x000fe20003fc4270 */
[----:B------:R-:W-:Y:S02]  /*7b70*/  HADD2.F32 R15, -RZ, R176.H0_H0 ;  /* 0x200000b0ff0f7230 */ /* 0x000fe40000004100 */
[--C-:B------:R-:W-:Y:S02]  /*7b80*/  HADD2.F32 R237, -RZ, R177.reuse.H1_H1 ;  /* 0x300000b1ffed7230 */ /* 0x100fe40000004100 */
[----:B0-23--:R-:W-:Y:S02]  /*7b90*/  HADD2.F32 R181, -RZ, R177.H0_H0 ;  /* 0x200000b1ffb57230 */ /* 0x00dfe40000004100 */
[----:B------:R-:W-:-:S06]  /*7ba0*/  HADD2.F32 R79, -RZ, R178.H0_H0 ;  /* 0x200000b2ff4f7230 */ /* 0x000fcc0000004100 */
[-CC-:B------:R-:W-:Y:S01]  /*7bb0*/  @P6 FFMA.FTZ R76, R231, R184.reuse, R187.reuse ;  /* 0x000000b8e74c6223 */ /* 0x180fe200000100bb */
[-CC-:B------:R-:W-:Y:S01]  /*7bc0*/  @P6 FFMA.FTZ R183, R224, R184.reuse, R187.reuse ;  /* 0x000000b8e0b76223 */ /* 0x180fe200000100bb */
[-CC-:B------:R-:W-:Y:S01]  /*7bd0*/  @P6 FFMA.FTZ R182, R220, R184.reuse, R187.reuse ;  /* 0x000000b8dcb66223 */ /* 0x180fe200000100bb */
[-CC-:B------:R-:W-:Y:S01]  /*7be0*/  @P6 FFMA.FTZ R78, R227, R184.reuse, R187.reuse ;  /* 0x000000b8e34e6223 */ /* 0x180fe200000100bb */
[----:B------:R-:W-:Y:S01]  /*7bf0*/  @P6 FADD.FTZ R76, R229, -R76 ;  /* 0x8000004ce54c6221 */ /* 0x000fe20000010000 */
[-CC-:B------:R-:W-:Y:S01]  /*7c00*/  @P6 FFMA.FTZ R180, R223, R184.reuse, R187.reuse ;  /* 0x000000b8dfb46223 */ /* 0x180fe200000100bb */
[-CC-:B------:R-:W-:Y:S01]  /*7c10*/  @P6 FFMA.FTZ R77, R228, R184.reuse, R187.reuse ;  /* 0x000000b8e44d6223 */ /* 0x180fe200000100bb */
[----:B------:R-:W-:Y:S01]  /*7c20*/  @P6 FFMA.FTZ R186, R217, R184, R187 ;  /* 0x000000b8d9ba6223 */ /* 0x000fe200000100bb */
[----:B------:R-:W-:Y:S01]  /*7c30*/  @P6 FFMA.FTZ R15, R14, R76, R15 ;  /* 0x0000004c0e0f6223 */ /* 0x000fe2000001000f */
[----:B------:R-:W-:Y:S01]  /*7c40*/  @P6 FFMA.FTZ R241, R218, R184, R187 ;  /* 0x000000b8daf16223 */ /* 0x000fe200000100bb */
[----:B------:R-:W-:-:S02]  /*7c50*/  HADD2.F32 R76, -RZ, R178.H1_H1 ;  /* 0x300000b2ff4c7230 */ /* 0x000fc40000004100 */
        /* <DEDUP_REMOVED lines=8> */
[----:B------:R-:W-:Y:S02]  /*7ce0*/  HADD2.F32 R187, -RZ, R176.H1_H1 ;  /* 0x300000b0ffbb7230 */ /* 0x000fe40000004100 */
[----:B------:R-:W-:Y:S01]  /*7cf0*/  @P6 FADD.FTZ R77, R226, -R77 ;  /* 0x8000004de24d6221 */ /* 0x000fe20000010000 */
[----:B------:R-:W-:-:S02]  /*7d00*/  HADD2.F32 R183, -RZ, R179.H1_H1 ;  /* 0x300000b3ffb77230 */ /* 0x000fc40000004100 */
[----:B------:R-:W-:Y:S01]  /*7d10*/  @P6 FADD.FTZ R78, R216, -R241 ;  /* 0x800000f1d84e6221 */ /* 0x000fe20000010000 */
[----:B------:R-:W-:Y:S02]  /*7d20*/  HADD2.F32 R180, -RZ, R179.H0_H0 ;  /* 0x200000b3ffb47230 */ /* 0x000fe40000004100 */
[----:B------:R-:W-:Y:S01]  /*7d30*/  @P6 FADD.FTZ R239, R215, -R186 ;  /* 0x800000bad7ef6221 */ /* 0x000fe20000010000 */
[C---:B------:R-:W-:Y:S01]  /*7d40*/  @P6 FFMA.FTZ R187, R14.reuse, R77, R187 ;  /* 0x0000004d0ebb6223 */ /* 0x040fe200000100bb */
[----:B------:R-:W-:Y:S01]  /*7d50*/  @P6 FFMA.FTZ R183, R14, R78, R183 ;  /* 0x0000004e0eb76223 */ /* 0x000fe200000100b7 */
[----:B------:R-:W-:Y:S01]  /*7d60*/  F2FP.F16.F32.PACK_AB R78, R76, R79 ;  /* 0x0000004f4c4e723e */ /* 0x000fe200000000ff */
[----:B------:R-:W-:Y:S01]  /*7d70*/  @P6 FFMA.FTZ R180, R14, R239, R180 ;  /* 0x000000ef0eb46223 */ /* 0x000fe200000100b4 */
[----:B------:R-:W-:Y:S01]  /*7d80*/  F2FP.F16.F32.PACK_AB R77, R237, R181 ;  /* 0x000000b5ed4d723e */ /* 0x000fe200000000ff */
        /* <DEDUP_REMOVED lines=8> */
.L_x_1900:
        /* <DEDUP_REMOVED lines=8> */
.L_x_1901:
        /* <DEDUP_REMOVED lines=8> */
.L_x_1902:
        /* <DEDUP_REMOVED lines=8> */
.L_x_1903:
        /* <DEDUP_REMOVED lines=8> */
.L_x_1904:
        /* <DEDUP_REMOVED lines=8> */
.L_x_1905:
        /* <DEDUP_REMOVED lines=8> */
.L_x_1906:
        /* <DEDUP_REMOVED lines=11> */
.L_x_1899:
[----:B------:R-:W-:Y:S01]  /*81c0*/  ISETP.GT.AND P6, PT, R15, RZ, PT ;  /* 0x000000ff0f00720c */ /* 0x000fe20003fc4270 */
[----:B------:R-:W-:-:S12]  /*81d0*/  @!P2 BRA `(.L_x_1908) ;  /* 0x00000000002ca947 */ /* 0x000fd80003800000 */
[----:B0-23--:R-:W-:Y:S01]  /*81e0*/  @P6 FFMA.FTZ R180, R231, R184, R187 ;  /* 0x000000b8e7b46223 */ /* 0x00dfe200000100bb */
        /* <DEDUP_REMOVED lines=10> */
.L_x_1908:
[----:B------:R-:W-:Y:S05]  /*8290*/  @!P2 BRA `(.L_x_1909) ;  /* 0x00000000002ca947 */ /* 0x000fea0003800000 */
[----:B0-23--:R-:W-:Y:S01]  /*82a0*/  @P6 FFMA.FTZ R181, R228, R184, R187 ;  /* 0x000000b8e4b56223 */ /* 0x00dfe200000100bb */
        /* <DEDUP_REMOVED lines=10> */
.L_x_1909:
[----:B------:R-:W-:Y:S05]  /*8350*/  @!P2 BRA `(.L_x_1910) ;  /* 0x00000000002ca947 */ /* 0x000fea0003800000 */
        /* <DEDUP_REMOVED lines=11> */
.L_x_1910:
        /* <DEDUP_REMOVED lines=12> */
.L_x_1911:
        /* <DEDUP_REMOVED lines=12> */
.L_x_1912:
[----:B------:R-:W-:Y:S05]  /*8590*/  @!P2 BRA `(.L_x_1913) ;  /* 0x00000000002ca947 */ /* 0x000fea0003800000 */
[----:B0-23--:R-:W-:Y:S01]  /*85a0*/  @P6 FFMA.FTZ R180, R220, R184, R187 ;  /* 0x000000b8dcb46223 */ /* 0x00dfe200000100bb */
        /* <DEDUP_REMOVED lines=10> */
.L_x_1913:
        /* <DEDUP_REMOVED lines=12> */
.L_x_1914:
[----:B------:R-:W-:Y:S05]  /*8710*/  @!P2 BRA `(.L_x_1907) ;  /* 0x0000000c0078a947 */ /* 0x000fea0003800000 */
[----:B------:R-:W-:Y:S01]  /*8720*/  @P6 FFMA.FTZ R187, R218, R184, R187 ;  /* 0x000000b8dabb6223 */ /* 0x000fe200000100bb */
[----:B------:R-:W-:Y:S02]  /*8730*/  HADD2.F32 R15, -RZ, R179.H1_H1 ;  /* 0x300000b3ff0f7230 */ /* 0x000fe40000004100 */
[----:B0-23--:R-:W-:Y:S02]  /*8740*/  HADD2.F32 R181, -RZ, R59.H1_H1 ;  /* 0x3000003bffb57230 */ /* 0x00dfe40000004100 */
        /* <DEDUP_REMOVED lines=9> */
.L_x_1898:
[----:B0-23--:R-:W0:Y:S02]  /*87e0*/  LDC.64 R180, c[0x0][0x478] ;  /* 0x00011e00ffb47b82 */ /* 0x00de240000000a00 */
        /* <DEDUP_REMOVED lines=8> */
[-CC-:B------:R-:W-:Y:S01]  /*8870*/  FFMA.FTZ R182, R220, R184.reuse, R187.reuse ;  /* 0x000000b8dcb67223 */ /* 0x180fe200000100bb */
[----:B------:R-:W-:Y:S01]  /*8880*/  ISETP.GT.AND P6, PT, R15, RZ, PT ;  /* 0x000000ff0f00720c */ /* 0x000fe20003fc4270 */
[----:B------:R-:W-:Y:S01]  /*8890*/  FADD.FTZ R15, R229, -R76 ;  /* 0x8000004ce50f7221 */ /* 0x000fe20000010000 */
[-CC-:B------:R-:W-:Y:S01]  /*88a0*/  FFMA.FTZ R186, R217, R184.reuse, R187.reuse ;  /* 0x000000b8d9ba7223 */ /* 0x180fe200000100bb */
[----:B------:R-:W-:Y:S01]  /*88b0*/  FFMA.FTZ R239, R218, R184, R187 ;  /* 0x000000b8daef7223 */ /* 0x000fe200000100bb */
[----:B------:R-:W-:Y:S01]  /*88c0*/  FADD.FTZ R77, R226, -R77 ;  /* 0x8000004de24d7221 */ /* 0x000fe20000010000 */
[----:B------:R-:W-:Y:S01]  /*88d0*/  FADD.FTZ R181, R222, -R181 ;  /* 0x800000b5deb57221 */ /* 0x000fe20000010000 */
[----:B------:R-:W-:Y:S01]  /*88e0*/  FADD.FTZ R79, R225, -R78 ;  /* 0x8000004ee14f7221 */ /* 0x000fe20000010000 */
[----:B------:R-:W-:Y:S01]  /*88f0*/  FADD.FTZ R183, R221, -R180 ;  /* 0x800000b4ddb77221 */ /* 0x000fe20000010000 */
[----:B------:R-:W-:Y:S01]  /*8900*/  FADD.FTZ R187, R219, -R182 ;  /* 0x800000b6dbbb7221 */ /* 0x000fe20000010000 */
[C---:B------:R-:W-:Y:S01]  /*8910*/  FMUL.FTZ R76, R14.reuse, R15 ;  /* 0x0000000f0e4c7220 */ /* 0x040fe20000410000 */
[----:B------:R-:W-:Y:S01]  /*8920*/  FADD.FTZ R237, R215, -R186 ;  /* 0x800000bad7ed7221 */ /* 0x000fe20000010000 */
[C---:B------:R-:W-:Y:S01]  /*8930*/  FMUL.FTZ R15, R14.reuse, R77 ;  /* 0x0000004d0e0f7220 */ /* 0x040fe20000410000 */
[----:B------:R-:W-:Y:S01]  /*8940*/  FMUL.FTZ R78, R14, R181 ;  /* 0x000000b50e4e7220 */ /* 0x000fe20000410000 */
[----:B------:R-:W-:Y:S01]  /*8950*/  FADD.FTZ R239, R216, -R239 ;  /* 0x800000efd8ef7221 */ /* 0x000fe20000010000 */
        /* <DEDUP_REMOVED lines=13> */
[----:B------:R-:W-:Y:S02]  /*8a30*/  F2FP.F16.F32.PACK_AB R78, R180, R181 ;  /* 0x000000b5b44e723e */ /* 0x000fe400000000ff */
[----:B------:R-:W-:Y:S01]  /*8a40*/  F2FP.F16.F32.PACK_AB R77, R187, R184 ;  /* 0x000000b8bb4d723e */ /* 0x000fe200000000ff */
        /* <DEDUP_REMOVED lines=8> */
.L_x_1916:
        /* <DEDUP_REMOVED lines=8> */
.L_x_1917:
        /* <DEDUP_REMOVED lines=8> */
.L_x_1918:
        /* <DEDUP_REMOVED lines=8> */
.L_x_1919:
        /* <DEDUP_REMOVED lines=8> */
.L_x_1920:
        /* <DEDUP_REMOVED lines=8> */
.L_x_1921:
        /* <DEDUP_REMOVED lines=8> */
.L_x_1922:
        /* <DEDUP_REMOVED lines=11> */
.L_x_1915:
        /* <DEDUP_REMOVED lines=13> */
.L_x_1923:
        /* <DEDUP_REMOVED lines=13> */
.L_x_1924:
        /* <DEDUP_REMOVED lines=13> */
.L_x_1925:
        /* <DEDUP_REMOVED lines=13> */
.L_x_1926:
        /* <DEDUP_REMOVED lines=13> */
.L_x_1927:
        /* <DEDUP_REMOVED lines=13> */
.L_x_1928:
        /* <DEDUP_REMOVED lines=13> */
.L_x_1929:
[----:B------:R-:W-:Y:S05]  /*9430*/  @!P2 BRA `(.L_x_1907) ;  /* 0x000000000030a947 */ /* 0x000fea0003800000 */
[----:B------:R-:W-:Y:S01]  /*9440*/  FFMA.FTZ R187, R218, R184, R187 ;  /* 0x000000b8dabb7223 */ /* 0x000fe200000100bb */
[----:B------:R-:W-:Y:S01]  /*9450*/  ISETP.GT.AND P6, PT, R15, RZ, PT ;  /* 0x000000ff0f00720c */ /* 0x000fe20003fc4270 */
[----:B------:R-:W-:Y:S02]  /*9460*/  HADD2.F32 R15, -RZ, R59.H1_H1 ;  /* 0x3000003bff0f7230 */ /* 0x000fe40000004100 */
[----:B------:R-:W-:Y:S01]  /*9470*/  FADD.FTZ R187, R216, -R187 ;  /* 0x800000bbd8bb7221 */ /* 0x000fe20000010000 */
[----:B-----5:R-:W-:-:S03]  /*9480*/  HADD2.F32 R180, -RZ, R115.H1_H1 ;  /* 0x30000073ffb47230 */ /* 0x020fc60000004100 */
[----:B------:R-:W-:-:S05]  /*9490*/  FMUL.FTZ R14, R14, R187 ;  /* 0x000000bb0e0e7220 */ /* 0x000fca0000410000 */
[----:B------:R-:W-:-:S05]  /*94a0*/  FSEL R14, R14, RZ, P6 ;  /* 0x000000ff0e0e7208 */ /* 0x000fca0003000000 */
[----:B------:R-:W-:-:S04]  /*94b0*/  FMUL.FTZ R14, R14, UR15 ;  /* 0x0000000f0e0e7c20 */ /* 0x000fc80008410000 */
[-C--:B------:R-:W-:Y:S01]  /*94c0*/  FMUL.FTZ R15, R15, R14.reuse ;  /* 0x0000000e0f0f7220 */ /* 0x080fe20000410000 */
[----:B------:R-:W-:-:S04]  /*94d0*/  FFMA.FTZ R155, R180, R14, R155 ;  /* 0x0000000eb49b7223 */ /* 0x000fc8000001009b */
[----:B------:R-:W-:-:S04]  /*94e0*/  F2FP.F16.F32.PACK_AB R15, RZ, R15 ;  /* 0x0000000fff0f723e */ /* 0x000fc800000000ff */
[----:B------:R-:W-:-:S07]  /*94f0*/  PRMT R167, R167, 0x5410, R15 ;  /* 0x00005410a7a77816 */ /* 0x000fce000000000f */
.L_x_1907:
[----:B0-23--:R-:W0:Y:S08]  /*9500*/  @P0 LDC.64 R180, c[0x0][0x478] ;  /* 0x00011e00ffb40b82 */ /* 0x00de300000000a00 */
[----:B------:R-:W1:Y:S01]  /*9510*/  @P2 LDC.64 R14, c[0x0][0x468] ;  /* 0x00011a00ff0e2b82 */ /* 0x000e620000000a00 */
[----:B0-----:R-:W-:-:S05]  /*9520*/  @P0 IMAD.WIDE.U32 R180, R234, 0x10, R180 ;  /* 0x00000010eab40825 */ /* 0x001fca00078e00b4 */
[----:B------:R4:W-:Y:S01]  /*9530*/  @P0 STG.E.128 desc[UR10][R180.64], R76 ;  /* 0x0000004cb4000986 */ /* 0x0009e2000c101d0a */
[----:B-1----:R-:W-:-:S05]  /*9540*/  @P2 IMAD.WIDE.U32 R14, R185, 0x10, R14 ;  /* 0x00000010b90e2825 */ /* 0x002fca00078e000e */
[----:B------:R4:W-:Y:S02]  /*9550*/  @P2 STG.E.128 desc[UR10][R14.64], R164 ;  /* 0x000000a40e002986 */ /* 0x0009e4000c101d0a */
.L_x_1896:
[----:B------:R-:W-:Y:S05]  /*9560*/  BSYNC.RECONVERGENT B0 ;  /* 0x0000000000007941 */ /* 0x000fea0003800200 */
.L_x_1895:
[----:B----4-:R-:W1:Y:S01]  /*9570*/  LDC.64 R14, c[0x0][0x380] ;  /* 0x0000e000ff0e7b82 */ /* 0x010e620000000a00 */
[----:B------:R-:W-:Y:S01]  /*9580*/  UPLOP3.LUT UP1, UPT, UPT, UPT, UP1, 0x40, 0x4 ;  /* 0x000000000004789c */ /* 0x000fe20003f2e810 */
[----:B-1----:R-:W-:-:S04]  /*9590*/  IADD3 R0, PT, PT, R0, R14, RZ ;  /* 0x0000000e00007210 */ /* 0x002fc80007ffe0ff */
[----:B------:R-:W-:-:S13]  /*95a0*/  ISETP.GE.AND P0, PT, R0, R15, PT ;  /* 0x0000000f0000720c */ /* 0x000fda0003f06270 */
[----:B------:R-:W-:Y:S05]  /*95b0*/  @!P0 BRA `(.L_x_1930) ;  /* 0xffffff7000e08947 */ /* 0x000fea000383ffff */
.L_x_1778:
[----:B------:R-:W1:Y:S01]  /*95c0*/  S2UR UR4, SR_CTAID.X ;  /* 0x00000000000479c3 */ /* 0x000e620000002500 */
[----:B------:R-:W-:Y:S01]  /*95d0*/  BSSY.RECONVERGENT B0, `(.L_x_1931) ;  /* 0x0000011000007945 */ /* 0x000fe20003800200 */
[----:B-1----:R-:W-:-:S05]  /*95e0*/  IMAD R5, R5, UR4, RZ ;  /* 0x0000000405057c24 */ /* 0x002fca000f8e02ff */
[----:B------:R-:W-:Y:S01]  /*95f0*/  LEA.HI R9, R5, R2, RZ, 0x1d ;  /* 0x0000000205097211 */ /* 0x000fe200078fe8ff */
[----:B------:R-:W-:Y:S06]  /*9600*/  @!P1 BRA `(.L_x_1932) ;  /* 0x0000000000349947 */ /* 0x000fec0003800000 */
[----:B------:R-:W1:Y:S08]  /*9610*/  LDC.64 R2, c[0x0][0x440] ;  /* 0x00011000ff027b82 */ /* 0x000e700000000a00 */
[----:B------:R-:W4:Y:S08]  /*9620*/  LDC.64 R4, c[0x0][0x448] ;  /* 0x00011200ff047b82 */ /* 0x000f300000000a00 */
[----:B------:R-:W0:Y:S01]  /*9630*/  LDC.64 R6, c[0x0][0x460] ;  /* 0x00011800ff067b82 */ /* 0x000e220000000a00 */
[----:B-1----:R-:W-:-:S05]  /*9640*/  IMAD.WIDE.U32 R2, R9, 0x20, R2 ;  /* 0x0000002009027825 */ /* 0x002fca00078e0002 */
        /* <DEDUP_REMOVED lines=9> */
.L_x_1932:
[----:B------:R-:W-:Y:S05]  /*96e0*/  BSYNC.RECONVERGENT B0 ;  /* 0x0000000000007941 */ /* 0x000fea0003800200 */
.L_x_1931:
[----:B------:R-:W-:Y:S04]  /*96f0*/  BSSY.RECONVERGENT B0, `(.L_x_1933) ;  /* 0x000000f000007945 */ /* 0x000fe80003800200 */
[----:B------:R-:W-:Y:S05]  /*9700*/  @!P3 BRA `(.L_x_1934) ;  /* 0x000000000034b947 */ /* 0x000fea0003800000 */
[----:B-1----:R-:W1:Y:S08]  /*9710*/  LDC.64 R2, c[0x0][0x440] ;  /* 0x00011000ff027b82 */ /* 0x002e700000000a00 */
        /* <DEDUP_REMOVED lines=12> */
.L_x_1934:
[----:B------:R-:W-:Y:S05]  /*97e0*/  BSYNC.RECONVERGENT B0 ;  /* 0x0000000000007941 */ /* 0x000fea0003800200 */
.L_x_1933:
        /* <DEDUP_REMOVED lines=15> */
.L_x_1936:
[----:B------:R-:W-:Y:S05]  /*98e0*/  BSYNC.RECONVERGENT B0 ;  /* 0x0000000000007941 */ /* 0x000fea0003800200 */
.L_x_1935:
[----:B------:R-:W-:Y:S05]  /*98f0*/  @!P5 EXIT ;  /* 0x000000000000d94d */ /* 0x000fea0003800000 */
[----:B-1----:R-:W1:Y:S08]  /*9900*/  LDC.64 R2, c[0x0][0x440] ;  /* 0x00011000ff027b82 */ /* 0x002e700000000a00 */
[----:B------:R-:W4:Y:S08]  /*9910*/  LDC.64 R4, c[0x0][0x448] ;  /* 0x00011200ff047b82 */ /* 0x000f300000000a00 */
[----:B------:R-:W0:Y:S01]  /*9920*/  LDC.64 R6, c[0x0][0x460] ;  /* 0x00011800ff067b82 */ /* 0x000e220000000a00 */
[----:B-1----:R-:W-:-:S05]  /*9930*/  IMAD.WIDE.U32 R2, R9, 0x20, R2 ;  /* 0x0000002009027825 */ /* 0x002fca00078e0002 */
        /* <DEDUP_REMOVED lines=9> */
.L_x_1937:
        /* <DEDUP_REMOVED lines=11> */
.L_x_15604:


//--------------------- .text._ZN10layer_norm13ln_bwd_kernelINS_13Kernel_traitsI6__halfS2_S2_S2_fjLj4096ELj1ELj1ELj4ELj16ENS_18Kernel_traits_baseILj4096ES2_S2_S2_S2_fjLj128EEEEELb0ELb1ELb1ELb1EEEvNS_9BwdParamsE --------------------------
	.section	.text._ZN10layer_norm13ln_bwd_kernelINS_13Kernel_traitsI6__halfS2_S2_S2_fjLj4096ELj1ELj1ELj4ELj16ENS_18Kernel_traits_baseILj4096ES2_S2_S2_S2_fjLj128EEEEELb0ELb1ELb1ELb1EEEvNS_9BwdParamsE,"ax",@progbits
	.align	128
        .global         _ZN10layer_norm13ln_bwd_kernelINS_13Kernel_traitsI6__halfS2_S2_S2_fjLj4096ELj1ELj1ELj4ELj16ENS_18Kernel_traits_baseILj4096ES2_S2_S2_S2_fjLj128EEEEELb0ELb1ELb1ELb1EEEvNS_9BwdParamsE
        .type           _ZN10layer_norm13ln_bwd_kernelINS_13Kernel_traitsI6__halfS2_S2_S2_fjLj4096ELj1ELj1ELj4ELj16ENS_18Kernel_traits_baseILj4096ES2_S2_S2_S2_fjLj128EEEEELb0ELb1ELb1ELb1EEEvNS_9BwdParamsE,@function
        .size           _ZN10layer_norm13ln_bwd_kernelINS_13Kernel_traitsI6__halfS2_S2_S2_fjLj4096ELj1ELj1ELj4ELj16ENS_18Kernel_traits_baseILj4096ES2_S2_S2_S2_fjLj128EEEEELb0ELb1ELb1ELb1EEEvNS_9BwdParamsE,(.L_x_15605 - _ZN10layer_norm13ln_bwd_kernelINS_13Kernel_traitsI6__halfS2_S2_S2_fjLj4096ELj1ELj1ELj4ELj16ENS_18Kernel_traits_baseILj4096ES2_S2_S2_S2_fjLj128EEEEELb0ELb1ELb1ELb1EEEvNS_9BwdParamsE)
        .other          _ZN10layer_norm13ln_bwd_kernelINS_13Kernel_traitsI6__halfS2_S2_S2_fjLj4096ELj1ELj1ELj4ELj16ENS_18Kernel_traits_baseILj4096ES2_S2_S2_S2_fjLj128EEEEELb0ELb1ELb1ELb1EEEvNS_9BwdParamsE,@"STO_CUDA_ENTRY STV_DEFAULT"
_ZN10layer_norm13ln_bwd_kernelINS_13Kernel_traitsI6__halfS2_S2_S2_fjLj4096ELj1ELj1ELj4ELj16ENS_18Kernel_traits_baseILj4096ES2_S2_S2_S2_fjLj128EEEEELb0ELb1ELb1ELb1EEEvNS_9BwdParamsE:
.text._ZN10layer_norm13ln_bwd_kernelINS_13Kernel_traitsI6__halfS2_S2_S2_fjLj4096ELj1ELj1ELj4ELj16ENS_18Kernel_traits_baseILj4096ES2_S2_S2_S2_fjLj128EEEEELb0ELb1ELb1ELb1EEEvNS_9BwdParamsE:
        /* <DEDUP_REMOVED lines=56> */
[----:B------:R-:W2:Y:S01]  /*0380*/  LDCU UR16, c[0x0][0x40c] ;  /* 0x00008180ff1077ac */ /* 0x000ea20008000800 */
[----:B------:R-:W3:Y:S06]  /*0390*/  LDCU UR14, c[0x0][0x388] ;  /* 0x00007100ff0e77ac */ /* 0x000eec0008000800 */
[----:B------:R-:W4:Y:S01]  /*03a0*/  LDC.64 R4, c[0x0][0x3e8] ;  /* 0x0000fa00ff047b82 */ /* 0x000f220000000a00 */
[----:B------:R-:W0:Y:S01]  /*03b0*/  LDCU.U8 UR11, c[0x0][0x410] ;  /* 0x00008200ff0b77ac */ /* 0x000e220008000000 */
[----:B------:R-:W0:Y:S01]  /*03c0*/  LDCU UR15, c[0x0][0x400] ;  /* 0x00008000ff0f77ac */ /* 0x000e220008000800 */
[----:B------:R-:W0:Y:S01]  /*03d0*/  LDCU.64 UR6, c[0x0][0x438] ;  /* 0x00008700ff0677ac */ /* 0x000e220008000a00 */
[----:B------:R-:W0:Y:S01]  /*03e0*/  LDCU.64 UR8, c[0x0][0x478] ;  /* 0x00008f00ff0877ac */ /* 0x000e220008000a00 */
[----:B-1----:R-:W-:-:S05]  /*03f0*/  IMAD.WIDE.U32 R2, R229, 0x10, R2 ;  /* 0x00000010e5027825 */ /* 0x002fca00078e0002 */
[----:B0-----:R0:W5:Y:S01]  /*0400*/  LDG.E.128 R68, desc[UR12][R2.64+0x1800] ;  /* 0x0018000c02447981 */ /* 0x001162000c1e1d00 */
[----:B----4-:R-:W-:-:S03]  /*0410*/  IMAD.WIDE.U32 R4, R229, 0x10, R4 ;  /* 0x00000010e5047825 */ /* 0x010fc600078e0004 */
[----:B------:R0:W5:Y:S04]  /*0420*/  LDG.E.128 R64, desc[UR12][R2.64+0x1000] ;  /* 0x0010000c02407981 */ /* 0x000168000c1e1d00 */
[----:B------:R0:W5:Y:S04]  /*0430*/  LDG.E.128 R60, desc[UR12][R2.64+0x800] ;  /* 0x0008000c023c7981 */ /* 0x000168000c1e1d00 */
[----:B------:R0:W5:Y:S04]  /*0440*/  LDG.E.128 R56, desc[UR12][R2.64] ;  /* 0x0000000c02387981 */ /* 0x000168000c1e1d00 */
[----:B------:R0:W5:Y:S04]  /*0450*/  LDG.E.128 R52, desc[UR12][R4.64+0x1800] ;  /* 0x0018000c04347981 */ /* 0x000168000c1e1d00 */
[----:B------:R0:W5:Y:S04]  /*0460*/  LDG.E.128 R48, desc[UR12][R4.64+0x1000] ;  /* 0x0010000c04307981 */ /* 0x000168000c1e1d00 */
[----:B------:R0:W5:Y:S04]  /*0470*/  LDG.E.128 R44, desc[UR12][R4.64+0x800] ;  /* 0x0008000c042c7981 */ /* 0x000168000c1e1d00 */
[----:B------:R0:W5:Y:S01]  /*0480*/  LDG.E.128 R40, desc[UR12][R4.64] ;  /* 0x0000000c04287981 */ /* 0x000162000c1e1d00 */
[----:B------:R-:W-:Y:S01]  /*0490*/  HFMA2 R164, -RZ, RZ, 0, 0 ;  /* 0x00000000ffa47431 */ /* 0x000fe200000001ff */
[----:B------:R-:W-:Y:S01]  /*04a0*/  MOV R227, UR4 ;  /* 0x0000000400e37c02 */ /* 0x000fe20008000f00 */
[----:B--23--:R-:W-:-:S11]  /*04b0*/  UPLOP3.LUT UP1, UPT, UPT, UPT, UPT, 0x40, 0x4 ;  /* 0x000000000004789c */ /* 0x00cfd60003f2e870 */
.L_x_2074:
[----:B------:R-:W1:Y:S08]  /*04c0*/  LDC.64 R182, c[0x0][0x3f8] ;  /* 0x0000fe00ffb67b82 */ /* 0x000e700000000a00 */
[----:B------:R-:W2:Y:S08]  /*04d0*/  LDC.64 R232, c[0x0][0x3c8] ;  /* 0x0000f200ffe87b82 */ /* 0x000eb00000000a00 */
[----:B------:R-:W3:Y:S01]  /*04e0*/  LDC.64 R180, c[0x0][0x3f0] ;  /* 0x0000fc00ffb47b82 */ /* 0x000ee20000000a00 */
[----:B-1----:R-:W-:-:S05]  /*04f0*/  IMAD.WIDE R182, R227, 0x4, R182 ;  /* 0x00000004e3b67825 */ /* 0x002fca00078e02b6 */
[----:B------:R-:W4:Y:S01]  /*0500*/  LDG.E R231, desc[UR12][R182.64] ;  /* 0x0000000cb6e77981 */ /* 0x000f22000c1e1900 */
[----:B--2---:R-:W-:-:S06]  /*0510*/  IMAD.WIDE R232, R227, 0x4, R232 ;  /* 0x00000004e3e87825 */ /* 0x004fcc00078e02e8 */
[----:B-----5:R1:W5:Y:S01]  /*0520*/  LDG.E R232, desc[UR12][R232.64] ;  /* 0x0000000ce8e87981 */ /* 0x020362000c1e1900 */
[----:B---3--:R-:W-:-:S06]  /*0530*/  IMAD.WIDE R180, R227, 0x4, R180 ;  /* 0x00000004e3b47825 */ /* 0x008fcc00078e02b4 */
[----:B------:R1:W5:Y:S01]  /*0540*/  LDG.E R180, desc[UR12][R180.64] ;  /* 0x0000000cb4b47981 */ /* 0x000362000c1e1900 */
[----:B------:R-:W-:Y:S02]  /*0550*/  CS2R R184, SRZ ;  /* 0x0000000000b87805 */ /* 0x000fe4000001ff00 */
[----:B----4-:R-:W-:-:S13]  /*0560*/  ISETP.GE.AND P1, PT, R231, 0x1, PT ;  /* 0x00000001e700780c */ /* 0x010fda0003f26270 */
[----:B-1----:R-:W-:Y:S05]  /*0570*/  @!P1 BRA `(.L_x_1939) ;  /* 0x0000001400e49947 */ /* 0x002fea0003800000 */
[----:B------:R-:W1:Y:S01]  /*0580*/  S2R R6, SR_TID.X ;  /* 0x0000000000067919 */ /* 0x000e620000002100 */
[----:B------:R-:W-:Y:S01]  /*0590*/  IMAD R0, R227, UR14, RZ ;  /* 0x0000000ee3007c24 */ /* 0x000fe2000f8e02ff */
[----:B0-----:R-:W-:Y:S01]  /*05a0*/  IADD3 R2, PT, PT, R231, -0x1, RZ ;  /* 0xffffffffe7027810 */ /* 0x001fe20007ffe0ff */
[----:B------:R-:W0:Y:S03]  /*05b0*/  LDC.64 R8, c[0x0][0x3a8] ;  /* 0x0000ea00ff087b82 */ /* 0x000e260000000a00 */
[----:B------:R-:W-:Y:S01]  /*05c0*/  SHF.R.S32.HI R3, RZ, 0x1f, R0 ;  /* 0x0000001fff037819 */ /* 0x000fe20000011400 */
[----:B------:R-:W-:-:S03]  /*05d0*/  IMAD R2, R2, UR14, RZ ;  /* 0x0000000e02027c24 */ /* 0x000fc6000f8e02ff */
[----:B------:R-:W-:Y:S01]  /*05e0*/  LEA.HI R3, R3, R0, RZ, 0x3 ;  /* 0x0000000003037211 */ /* 0x000fe200078f18ff */
[----:B------:R-:W2:Y:S01]  /*05f0*/  LDC.64 R4, c[0x0][0x428] ;  /* 0x00010a00ff047b82 */ /* 0x000ea20000000a00 */
[----:B------:R-:W-:-:S04]  /*0600*/  SHF.R.S32.HI R7, RZ, 0x1f, R2 ;  /* 0x0000001fff077819 */ /* 0x000fc80000011402 */
[----:B------:R-:W-:Y:S02]  /*0610*/  LEA.HI R7, R7, R2, RZ, 0x3 ;  /* 0x0000000207077211 */ /* 0x000fe400078f18ff */
[-C--:B-1----:R-:W-:Y:S02]  /*0620*/  LEA.HI.SX32 R197, R3, R6.reuse, 0x1d ;  /* 0x0000000603c57211 */ /* 0x082fe400078feaff */
[----:B------:R-:W1:Y:S01]  /*0630*/  LDC.64 R2, c[0x0][0x3c0] ;  /* 0x0000f000ff027b82 */ /* 0x000e620000000a00 */
[----:B------:R-:W-:Y:S02]  /*0640*/  LEA.HI.SX32 R7, R7, R6, 0x1d ;  /* 0x0000000607077211 */ /* 0x000fe400078feaff */
[C---:B------:R-:W-:Y:S01]  /*0650*/  IADD3 R181, PT, PT, R197.reuse, 0x80, RZ ;  /* 0x00000080c5b57810 */ /* 0x040fe20007ffe0ff */
[----:B0-----:R-:W-:Y:S01]  /*0660*/  IMAD.WIDE.U32 R184, R197, 0x10, R8 ;  /* 0x00000010c5b87825 */ /* 0x001fe200078e0008 */
[----:B------:R-:W-:Y:S02]  /*0670*/  IADD3 R21, PT, PT, R7, 0x80, RZ ;  /* 0x0000008007157810 */ /* 0x000fe40007ffe0ff */
[----:B------:R-:W-:-:S02]  /*0680*/  IADD3 R195, PT, PT, R197, 0x100, RZ ;  /* 0x00000100c5c37810 */ /* 0x000fc40007ffe0ff */
[----:B------:R-:W-:Y:S02]  /*0690*/  IADD3 R13, PT, PT, R7, 0x100, RZ ;  /* 0x00000100070d7810 */ /* 0x000fe40007ffe0ff */
[----:B------:R-:W-:Y:S01]  /*06a0*/  IADD3 R199, PT, PT, R197, 0x180, RZ ;  /* 0x00000180c5c77810 */ /* 0x000fe20007ffe0ff */
[----:B--2---:R-:W-:Y:S01]  /*06b0*/  IMAD.WIDE.U32 R188, R7, 0x10, R4 ;  /* 0x0000001007bc7825 */ /* 0x004fe200078e0004 */
[----:B------:R-:W-:Y:S01]  /*06c0*/  SHF.R.S32.HI R0, RZ, 0x1f, R227 ;  /* 0x0000001fff007819 */ /* 0x000fe200000114e3 */
[----:B------:R-:W2:Y:S02]  /*06d0*/  LDG.E.128 R184, desc[UR12][R184.64] ;  /* 0x0000000cb8b87981 */ /* 0x000ea4000c1e1d00 */
[----:B------:R-:W-:-:S04]  /*06e0*/  IMAD.WIDE.U32 R200, R181, 0x10, R8 ;  /* 0x00000010b5c87825 */ /* 0x000fc800078e0008 */
[----:B------:R-:W-:Y:S01]  /*06f0*/  IMAD.WIDE.U32 R20, R21, 0x10, R4 ;  /* 0x0000001015147825 */ /* 0x000fe200078e0004 */
[----:B-1----:R-:W-:-:S03]  /*0700*/  LEA R2, P0, R227, R2, 0x2 ;  /* 0x00000002e3027211 */ /* 0x002fc600078010ff */
[----:B------:R-:W-:Y:S01]  /*0710*/  IMAD.WIDE.U32 R16, R195, 0x10, R8 ;  /* 0x00000010c3107825 */ /* 0x000fe200078e0008 */
[----:B------:R-:W-:Y:S01]  /*0720*/  IADD3 R7, PT, PT, R7, 0x180, RZ ;  /* 0x0000018007077810 */ /* 0x000fe20007ffe0ff */
[----:B------:R-:W3:Y:S02]  /*0730*/  LDG.E.128 R188, desc[UR12][R188.64] ;  /* 0x0000000cbcbc7981 */ /* 0x000ee4000c1e1d00 */
[----:B------:R-:W-:Y:S01]  /*0740*/  IMAD.WIDE.U32 R12, R13, 0x10, R4 ;  /* 0x000000100d0c7825 */ /* 0x000fe200078e0004 */
[----:B------:R-:W-:Y:S01]  /*0750*/  LEA.HI.X R3, R227, R3, R0, 0x2, P0 ;  /* 0x00000003e3037211 */ /* 0x000fe200000f1400 */
[----:B------:R-:W4:Y:S02]  /*0760*/  LDG.E.128 R200, desc[UR12][R200.64] ;  /* 0x0000000cc8c87981 */ /* 0x000f24000c1e1d00 */
[----:B------:R-:W-:Y:S02]  /*0770*/  IMAD.WIDE.U32 R8, R199, 0x10, R8 ;  /* 0x00000010c7087825 */ /* 0x000fe400078e0008 */
[----:B------:R-:W4:Y:S04]  /*0780*/  LDG.E.128 R20, desc[UR12][R20.64] ;  /* 0x0000000c14147981 */ /* 0x000f28000c1e1d00 */
[----:B------:R-:W4:Y:S01]  /*0790*/  LDG.E.128 R16, desc[UR12][R16.64] ;  /* 0x0000000c10107981 */ /* 0x000f22000c1e1d00 */
[----:B------:R-:W-:-:S03]  /*07a0*/  IMAD.WIDE.U32 R4, R7, 0x10, R4 ;  /* 0x0000001007047825 */ /* 0x000fc600078e0004 */
[----:B------:R-:W4:Y:S04]  /*07b0*/  LDG.E.128 R12, desc[UR12][R12.64] ;  /* 0x0000000c0c0c7981 */ /* 0x000f28000c1e1d00 */
[----:B------:R0:W4:Y:S04]  /*07c0*/  LDG.E R0, desc[UR12][R2.64] ;  /* 0x0000000c02007981 */ /* 0x000128000c1e1900 */
[----:B------:R-:W4:Y:S04]  /*07d0*/  LDG.E.128 R8, desc[UR12][R8.64] ;  /* 0x0000000c08087981 */ /* 0x000f28000c1e1d00 */
[----:B------:R-:W4:Y:S01]  /*07e0*/  LDG.E.128 R4, desc[UR12][R4.64] ;  /* 0x0000000c04047981 */ /* 0x000f22000c1e1d00 */
[----:B------:R-:W-:-:S04]  /*07f0*/  UISETP.NE.U32.AND UP0, UPT, UR6, URZ, UPT ;  /* 0x000000ff0600728c */ /* 0x000fc8000bf05070 */
[----:B------:R-:W-:-:S06]  /*0800*/  UISETP.NE.AND.EX UP0, UPT, UR7, URZ, UPT, UP0 ;  /* 0x000000ff0700728c */ /* 0x000fcc000bf05300 */
[----:B------:R-:W-:-:S13]  /*0810*/  PLOP3.LUT P0, PT, PT, PT, UP0, 0x80, 0x8 ;  /* 0x000000000008781c */ /* 0x000fda0003f0f008 */
[----:B------:R-:W0:Y:S08]  /*0820*/  @P0 LDC.64 R182, c[0x0][0x438] ;  /* 0x00010e00ffb60b82 */ /* 0x000e300000000a00 */
[----:B------:R-:W1:Y:S08]  /*0830*/  @P0 LDC.64 R192, c[0x0][0x438] ;  /* 0x00010e00ffc00b82 */ /* 0x000e700000000a00 */
[----:B------:R-:W1:Y:S08]  /*0840*/  @P0 LDC.64 R208, c[0x0][0x438] ;  /* 0x00010e00ffd00b82 */ /* 0x000e700000000a00 */
[----:B------:R-:W1:Y:S01]  /*0850*/  @P0 LDC.64 R206, c[0x0][0x438] ;  /* 0x00010e00ffce0b82 */ /* 0x000e620000000a00 */
[----:B0-----:R-:W-:Y:S01]  /*0860*/  @P0 IMAD.WIDE.U32 R2, R197, 0x10, R182 ;  /* 0x00000010c5020825 */ /* 0x001fe200078e00b6 */
[----:B------:R-:W-:-:S04]  /*0870*/  ISETP.NE.AND P2, PT, RZ, UR11, PT ;  /* 0x0000000bff007c0c */ /* 0x000fc8000bf45270 */
[----:B------:R-:W5:Y:S01]  /*0880*/  @P0 LDG.E.128 R36, desc[UR12][R2.64] ;  /* 0x0000000c02240981 */ /* 0x000f62000c1e1d00 */
[----:B-1----:R-:W-:-:S05]  /*0890*/  @P0 IMAD.WIDE.U32 R182, R181, 0x10, R192 ;  /* 0x00000010b5b60825 */ /* 0x002fca00078e00c0 */
[----:B------:R0:W5:Y:S01]  /*08a0*/  @P0 LDG.E.128 R32, desc[UR12][R182.64] ;  /* 0x0000000cb6200981 */ /* 0x000162000c1e1d00 */
[----:B------:R-:W-:-:S05]  /*08b0*/  @P0 IMAD.WIDE.U32 R208, R199, 0x10, R208 ;  /* 0x00000010c7d00825 */ /* 0x000fca00078e00d0 */
[----:B------:R1:W5:Y:S01]  /*08c0*/  @P0 LDG.E.128 R24, desc[UR12][R208.64] ;  /* 0x0000000cd0180981 */ /* 0x000362000c1e1d00 */
[----:B------:R-:W-:-:S05]  /*08d0*/  @P0 IMAD.WIDE.U32 R206, R195, 0x10, R206 ;  /* 0x00000010c3ce0825 */ /* 0x000fca00078e00ce */
[----:B------:R1:W5:Y:S01]  /*08e0*/  @P0 LDG.E.128 R28, desc[UR12][R206.64] ;  /* 0x0000000cce1c0981 */ /* 0x000362000c1e1d00 */
[----:B------:R-:W-:Y:S02]  /*08f0*/  HADD2.F32 R230, -RZ, R56.H0_H0 ;  /* 0x20000038ffe67230 */ /* 0x000fe40000004100 */
[--C-:B--2---:R-:W-:Y:S02]  /*0900*/  HADD2.F32 R217, -RZ, R187.reuse.H0_H0 ;  /* 0x200000bbffd97230 */ /* 0x104fe40000004100 */
[----:B------:R-:W-:Y:S02]  /*0910*/  HADD2.F32 R211, -RZ, R187.H1_H1 ;  /* 0x300000bbffd37230 */ /* 0x000fe40000004100 */
[--C-:B------:R-:W-:Y:S02]  /*0920*/  HADD2.F32 R198, -RZ, R184.reuse.H0_H0 ;  /* 0x200000b8ffc67230 */ /* 0x100fe40000004100 */
[----:B------:R-:W-:Y:S02]  /*0930*/  HADD2.F32 R223, -RZ, R184.H1_H1 ;  /* 0x300000b8ffdf7230 */ /* 0x000fe40000004100 */
[----:B------:R-:W-:-:S02]  /*0940*/  HADD2.F32 R225, -RZ, R185.H0_H0 ;  /* 0x200000b9ffe17230 */ /* 0x000fc40000004100 */
[----:B------:R-:W-:Y:S02]  /*0950*/  HADD2.F32 R219, -RZ, R185.H1_H1 ;  /* 0x300000b9ffdb7230 */ /* 0x000fe40000004100 */
[----:B------:R-:W-:Y:S02]  /*0960*/  HADD2.F32 R221, -RZ, R186.H0_H0 ;  /* 0x200000baffdd7230 */ /* 0x000fe40000004100 */
[--C-:B---3--:R-:W-:Y:S02]  /*0970*/  HADD2.F32 R205, -RZ, R188.reuse.H0_H0 ;  /* 0x200000bcffcd7230 */ /* 0x108fe40000004100 */
[----:B------:R-:W-:Y:S02]  /*0980*/  HADD2.F32 R194, -RZ, R188.H1_H1 ;  /* 0x300000bcffc27230 */ /* 0x000fe40000004100 */
[--C-:B----4-:R-:W-:Y:S02]  /*0990*/  HADD2.F32 R196, -RZ, R201.reuse.H0_H0 ;  /* 0x200000c9ffc47230 */ /* 0x110fe40000004100 */
        /* <DEDUP_REMOVED lines=8> */
[----:B------:R-:W-:Y:S01]  /*0a20*/  HADD2.F32 R249, -RZ, R16.H1_H1 ;  /* 0x30000010fff97230 */ /* 0x000fe20000004100 */
[----:B------:R-:W-:Y:S01]  /*0a30*/  FSEL R0, R0, RZ, !P2 ;  /* 0x000000ff00007208 */ /* 0x000fe20005000000 */
[--C-:B------:R-:W-:Y:S02]  /*0a40*/  HADD2.F32 R189, -RZ, R23.reuse.H0_H0 ;  /* 0x20000017ffbd7230 */ /* 0x100fe40000004100 */
[----:B------:R-:W-:Y:S02]  /*0a50*/  HADD2.F32 R20, -RZ, R23.H1_H1 ;  /* 0x30000017ff147230 */ /* 0x000fe40000004100 */
[--C-:B------:R-:W-:Y:S02]  /*0a60*/  HADD2.F32 R243, -RZ, R18.reuse.H0_H0 ;  /* 0x20000012fff37230 */ /* 0x100fe40000004100 */
[----:B------:R-:W-:-:S02]  /*0a70*/  HADD2.F32 R241, -RZ, R18.H1_H1 ;  /* 0x30000012fff17230 */ /* 0x000fc40000004100 */
[--C-:B------:R-:W-:Y:S02]  /*0a80*/  HADD2.F32 R21, -RZ, R13.reuse.H0_H0 ;  /* 0x2000000dff157230 */ /* 0x100fe40000004100 */
[----:B------:R-:W-:Y:S02]  /*0a90*/  HADD2.F32 R16, -RZ, R13.H1_H1 ;  /* 0x3000000dff107230 */ /* 0x000fe40000004100 */
[----:B------:R-:W-:Y:S02]  /*0aa0*/  HADD2.F32 R181, -RZ, R203.H0_H0 ;  /* 0x200000cbffb57230 */ /* 0x000fe40000004100 */
[--C-:B------:R-:W-:Y:S02]  /*0ab0*/  HADD2.F32 R247, -RZ, R17.reuse.H0_H0 ;  /* 0x20000011fff77230 */ /* 0x100fe40000004100 */
[----:B------:R-:W-:Y:S02]  /*0ac0*/  HADD2.F32 R245, -RZ, R17.H1_H1 ;  /* 0x30000011fff57230 */ /* 0x000fe40000004100 */
[----:B------:R-:W-:-:S02]  /*0ad0*/  HADD2.F32 R23, -RZ, R12.H0_H0 ;  /* 0x2000000cff177230 */ /* 0x000fc40000004100 */
[----:B------:R-:W-:Y:S02]  /*0ae0*/  HADD2.F32 R18, -RZ, R12.H1_H1 ;  /* 0x3000000cff127230 */ /* 0x000fe40000004100 */
[----:B------:R-:W-:Y:S02]  /*0af0*/  HADD2.F32 R13, -RZ, R8.H1_H1 ;  /* 0x30000008ff0d7230 */ /* 0x000fe40000004100 */
[--C-:B------:R-:W-:Y:S02]  /*0b00*/  HADD2.F32 R213, -RZ, R200.reuse.H0_H0 ;  /* 0x200000c8ffd57230 */ /* 0x100fe40000004100 */
[----:B------:R-:W-:Y:S02]  /*0b10*/  HADD2.F32 R210, -RZ, R200.H1_H1 ;  /* 0x300000c8ffd27230 */ /* 0x000fe40000004100 */
[--C-:B------:R-:W-:Y:S02]  /*0b20*/  HADD2.F32 R17, -RZ, R15.reuse.H0_H0 ;  /* 0x2000000fff117230 */ /* 0x100fe40000004100 */
[----:B------:R-:W-:-:S02]  /*0b30*/  HADD2.F32 R12, -RZ, R15.H1_H1 ;  /* 0x3000000fff0c7230 */ /* 0x000fc40000004100 */
[--C-:B0-----:R-:W-:Y:S02]  /*0b40*/  HADD2.F32 R183, -RZ, R9.reuse.H0_H0 ;  /* 0x20000009ffb77230 */ /* 0x101fe40000004100 */
[----:B------:R-:W-:Y:S02]  /*0b50*/  HADD2.F32 R229, -RZ, R9.H1_H1 ;  /* 0x30000009ffe57230 */ /* 0x000fe40000004100 */
[----:B------:R-:W-:Y:S02]  /*0b60*/  HADD2.F32 R233, -RZ, R10.H1_H1 ;  /* 0x3000000affe97230 */ /* 0x000fe40000004100 */
[----:B------:R-:W-:Y:S02]  /*0b70*/  HADD2.F32 R2, -RZ, R11.H1_H1 ;  /* 0x3000000bff027230 */ /* 0x000fe40000004100 */
[----:B------:R-:W-:Y:S02]  /*0b80*/  HADD2.F32 R215, -RZ, R186.H1_H1 ;  /* 0x300000baffd77230 */ /* 0x000fe40000004100 */
[----:B------:R-:W-:-:S02]  /*0b90*/  HADD2.F32 R185, -RZ, R202.H0_H0 ;  /* 0x200000caffb97230 */ /* 0x000fc40000004100 */
[----:B------:R-:W-:Y:S02]  /*0ba0*/  HADD2.F32 R204, -RZ, R202.H1_H1 ;  /* 0x300000caffcc7230 */ /* 0x000fe40000004100 */
[----:B------:R-:W-:Y:S02]  /*0bb0*/  HADD2.F32 R200, -RZ, R203.H1_H1 ;  /* 0x300000cbffc87230 */ /* 0x000fe40000004100 */
[--C-:B------:R-:W-:Y:S02]  /*0bc0*/  HADD2.F32 R239, -RZ, R19.reuse.H0_H0 ;  /* 0x20000013ffef7230 */ /* 0x100fe40000004100 */
[----:B------:R-:W-:Y:S02]  /*0bd0*/  HADD2.F32 R237, -RZ, R19.H1_H1 ;  /* 0x30000013ffed7230 */ /* 0x000fe40000004100 */
[----:B------:R-:W-:Y:S02]  /*0be0*/  HADD2.F32 R15, -RZ, R8.H0_H0 ;  /* 0x20000008ff0f7230 */ /* 0x000fe40000004100 */
[----:B------:R-:W-:-:S02]  /*0bf0*/  HADD2.F32 R9, -RZ, R10.H0_H0 ;  /* 0x2000000aff097230 */ /* 0x000fc40000004100 */
[----:B------:R-:W-:Y:S02]  /*0c00*/  HADD2.F32 R235, -RZ, R11.H0_H0 ;  /* 0x2000000bffeb7230 */ /* 0x000fe40000004100 */
[C---:B-1----:R-:W-:Y:S01]  /*0c10*/  FADD.FTZ R208, -R0.reuse, R187 ;  /* 0x000000bb00d07221 */ /* 0x042fe20000010100 */
        /* <DEDUP_REMOVED lines=31> */
[----:B------:R-:W-:-:S02]  /*0e10*/  HADD2.F32 R233, -RZ, R5.H0_H0 ;  /* 0x20000005ffe97230 */ /* 0x000fc40000004100 */
[----:B------:R-:W-:Y:S02]  /*0e20*/  HADD2.F32 R2, -RZ, R5.H1_H1 ;  /* 0x30000005ff027230 */ /* 0x000fe40000004100 */
[--C-:B------:R-:W-:Y:S02]  /*0e30*/  HADD2.F32 R5, -RZ, R6.reuse.H0_H0 ;  /* 0x20000006ff057230 */ /* 0x100fe40000004100 */
[----:B------:R-:W-:Y:S02]  /*0e40*/  HADD2.F32 R0, -RZ, R6.H1_H1 ;  /* 0x30000006ff007230 */ /* 0x000fe40000004100 */
[--C-:B------:R-:W-:Y:S02]  /*0e50*/  HADD2.F32 R185, -RZ, R7.reuse.H0_H0 ;  /* 0x20000007ffb97230 */ /* 0x100fe40000004100 */
[----:B------:R-:W-:Y:S02]  /*0e60*/  HADD2.F32 R182, -RZ, R7.H1_H1 ;  /* 0x30000007ffb67230 */ /* 0x000fe40000004100 */
[----:B------:R-:W-:-:S02]  /*0e70*/  HADD2.F32 R7, -RZ, R56.H1_H1 ;  /* 0x30000038ff077230 */ /* 0x000fc40000004100 */
[--C-:B------:R-:W-:Y:S02]  /*0e80*/  HADD2.F32 R6, -RZ, R57.reuse.H0_H0 ;  /* 0x20000039ff067230 */ /* 0x100fe40000004100 */
[----:B-----5:R-:W-:Y:S01]  /*0e90*/  FMUL.FTZ R228, R232, R223 ;  /* 0x000000dfe8e47220 */ /* 0x020fe20000410000 */
[----:B------:R-:W-:Y:S02]  /*0ea0*/  HADD2.F32 R197, -RZ, R190.H0_H0 ;  /* 0x200000beffc57230 */ /* 0x000fe40000004100 */
[----:B------:R-:W-:Y:S01]  /*0eb0*/  FMUL.FTZ R226, R7, R194 ;  /* 0x000000c207e27220 */ /* 0x000fe20000410000 */
[----:B------:R-:W-:Y:S02]  /*0ec0*/  HADD2.F32 R7, -RZ, R57.H1_H1 ;  /* 0x30000039ff077230 */ /* 0x000fe40000004100 */
[----:B------:R-:W-:Y:S01]  /*0ed0*/  FMUL.FTZ R223, R6, R199 ;  /* 0x000000c706df7220 */ /* 0x000fe20000410000 */
[----:B------:R-:W-:Y:S02]  /*0ee0*/  HADD2.F32 R6, -RZ, R58.H0_H0 ;  /* 0x2000003aff067230 */ /* 0x000fe40000004100 */
[----:B------:R-:W-:Y:S01]  /*0ef0*/  FMUL.FTZ R224, R232, R219 ;  /* 0x000000dbe8e07220 */ /* 0x000fe20000410000 */
[----:B------:R-:W-:-:S02]  /*0f00*/  HADD2.F32 R190, -RZ, R190.H1_H1 ;  /* 0x300000beffbe7230 */ /* 0x000fc40000004100 */
[----:B------:R-:W-:Y:S01]  /*0f10*/  FMUL.FTZ R222, R7, R192 ;  /* 0x000000c007de7220 */ /* 0x000fe20000410000 */
[----:B------:R-:W-:Y:S02]  /*0f20*/  HADD2.F32 R195, -RZ, R191.H0_H0 ;  /* 0x200000bfffc37230 */ /* 0x000fe40000004100 */
[----:B------:R-:W-:Y:S01]  /*0f30*/  FMUL.FTZ R219, R6, R197 ;  /* 0x000000c506db7220 */ /* 0x000fe20000410000 */
[----:B------:R-:W-:Y:S02]  /*0f40*/  HADD2.F32 R7, -RZ, R58.H1_H1 ;  /* 0x3000003aff077230 */ /* 0x000fe40000004100 */
        /* <DEDUP_REMOVED lines=8> */
[----:B------:R-:W-:Y:S01]  /*0fd0*/  FMUL.FTZ R214, R7, R186 ;  /* 0x000000ba07d67220 */ /* 0x000fe20000410000 */
[----:B------:R-:W-:Y:S02]  /*0fe0*/  HADD2.F32 R7, -RZ, R60.H1_H1 ;  /* 0x3000003cff077230 */ /* 0x000fe40000004100 */
[----:B------:R-:W-:Y:S01]  /*0ff0*/  FMUL.FTZ R211, R6, R201 ;  /* 0x000000c906d37220 */ /* 0x000fe20000410000 */
[----:B------:R-:W-:Y:S02]  /*1000*/  HADD2.F32 R6, -RZ, R61.H0_H0 ;  /* 0x2000003dff067230 */ /* 0x000fe40000004100 */
[C---:B------:R-:W-:Y:S01]  /*1010*/  FMUL.FTZ R212, R232.reuse, R207 ;  /* 0x000000cfe8d47220 */ /* 0x040fe20000410000 */
[----:B------:R-:W-:Y:S01]  /*1020*/  FMUL.FTZ R3, R232, R3 ;  /* 0x00000003e8037220 */ /* 0x000fe20000410000 */
[----:B------:R-:W-:Y:S01]  /*1030*/  FMUL.FTZ R210, R7, R188 ;  /* 0x000000bc07d27220 */ /* 0x000fe20000410000 */
[----:B------:R-:W-:-:S02]  /*1040*/  HADD2.F32 R191, -RZ, R22.H0_H0 ;  /* 0x20000016ffbf7230 */ /* 0x000fc40000004100 */
[----:B------:R-:W-:Y:S01]  /*1050*/  FMUL.FTZ R207, R6, R193 ;  /* 0x000000c106cf7220 */ /* 0x000fe20000410000 */
[----:B------:R-:W-:Y:S02]  /*1060*/  HADD2.F32 R7, -RZ, R61.H1_H1 ;  /* 0x3000003dff077230 */ /* 0x000fe40000004100 */
[----:B------:R-:W-:Y:S02]  /*1070*/  HADD2.F32 R6, -RZ, R62.H0_H0 ;  /* 0x2000003eff067230 */ /* 0x000fe40000004100 */
[-C--:B------:R-:W-:Y:S01]  /*1080*/  FMUL.FTZ R230, R230, R205.reuse ;  /* 0x000000cde6e67220 */ /* 0x080fe20000410000 */
[----:B------:R-:W-:Y:S01]  /*1090*/  FADD.FTZ R164, R164, R205 ;  /* 0x000000cda4a47221 */ /* 0x000fe20000010000 */
[----:B------:R-:W-:Y:S01]  /*10a0*/  FFMA.FTZ R72, R3, R205, R72 ;  /* 0x000000cd03487223 */ /* 0x000fe20000010048 */
[----:B------:R-:W-:Y:S01]  /*10b0*/  FMUL.FTZ R205, R232, R203 ;  /* 0x000000cbe8cd7220 */ /* 0x000fe20000410000 */
[----:B------:R-:W-:Y:S01]  /*10c0*/  FMUL.FTZ R206, R7, R184 ;  /* 0x000000b807ce7220 */ /* 0x000fe20000410000 */
[----:B------:R-:W-:Y:S01]  /*10d0*/  FMUL.FTZ R203, R6, R191 ;  /* 0x000000bf06cb7220 */ /* 0x000fe20000410000 */
[----:B------:R-:W-:-:S02]  /*10e0*/  HADD2.F32 R22, -RZ, R22.H1_H1 ;  /* 0x30000016ff167230 */ /* 0x000fc40000004100 */
[----:B------:R-:W-:Y:S01]  /*10f0*/  FMUL.FTZ R225, R232, R225 ;  /* 0x000000e1e8e17220 */ /* 0x000fe20000410000 */
[----:B------:R-:W-:Y:S02]  /*1100*/  HADD2.F32 R7, -RZ, R62.H1_H1 ;  /* 0x3000003eff077230 */ /* 0x000fe40000004100 */
[--C-:B------:R-:W-:Y:S02]  /*1110*/  HADD2.F32 R6, -RZ, R63.reuse.H0_H0 ;  /* 0x2000003fff067230 */ /* 0x100fe40000004100 */
[----:B------:R-:W-:Y:S01]  /*1120*/  FADD.FTZ R166, R166, R199 ;  /* 0x000000c7a6a67221 */ /* 0x000fe20000010000 */
[----:B------:R-:W-:Y:S01]  /*1130*/  FFMA.FTZ R74, R225, R199, R74 ;  /* 0x000000c7e14a7223 */ /* 0x000fe2000001004a */
[----:B------:R-:W-:Y:S01]  /*1140*/  FMUL.FTZ R202, R7, R22 ;  /* 0x0000001607ca7220 */ /* 0x000fe20000410000 */
[----:B------:R-:W-:Y:S01]  /*1150*/  FMUL.FTZ R217, R232, R217 ;  /* 0x000000d9e8d97220 */ /* 0x000fe20000410000 */
[----:B------:R-:W-:Y:S01]  /*1160*/  FMUL.FTZ R199, R6, R189 ;  /* 0x000000bd06c77220 */ /* 0x000fe20000410000 */
[----:B------:R-:W-:-:S02]  /*1170*/  HADD2.F32 R7, -RZ, R63.H1_H1 ;  /* 0x3000003fff077230 */ /* 0x000fc40000004100 */
[--C-:B------:R-:W-:Y:S02]  /*1180*/  HADD2.F32 R6, -RZ, R64.reuse.H0_H0 ;  /* 0x20000040ff067230 */ /* 0x100fe40000004100 */
[----:B------:R-:W-:Y:S01]  /*1190*/  FMUL.FTZ R209, R232, R209 ;  /* 0x000000d1e8d17220 */ /* 0x000fe20000410000 */
[----:B------:R-:W-:Y:S01]  /*11a0*/  FADD.FTZ R162, R162, R195 ;  /* 0x000000c3a2a27221 */ /* 0x000fe20000010000 */
[----:B------:R-:W-:Y:S01]  /*11b0*/  FFMA.FTZ R78, R217, R195, R78 ;  /* 0x000000c3d94e7223 */ /* 0x000fe2000001004e */
[----:B------:R-:W-:Y:S01]  /*11c0*/  FMUL.FTZ R198, R7, R20 ;  /* 0x0000001407c67220 */ /* 0x000fe20000410000 */
[----:B------:R-:W-:Y:S01]  /*11d0*/  FMUL.FTZ R195, R6, R23 ;  /* 0x0000001706c37220 */ /* 0x000fe20000410000 */
[----:B------:R-:W-:Y:S01]  /*11e0*/  FADD.FTZ R158, R158, R193 ;  /* 0x000000c19e9e7221 */ /* 0x000fe20000010000 */
[----:B------:R-:W-:Y:S01]  /*11f0*/  FFMA.FTZ R82, R209, R193, R82 ;  /* 0x000000c1d1527223 */ /* 0x000fe20000010052 */
[----:B------:R-:W-:Y:S02]  /*1200*/  HADD2.F32 R7, -RZ, R64.H1_H1 ;  /* 0x30000040ff077230 */ /* 0x000fe40000004100 */
[----:B------:R-:W-:Y:S01]  /*1210*/  FMUL.FTZ R221, R232, R221 ;  /* 0x000000dde8dd7220 */ /* 0x000fe20000410000 */
[----:B------:R-:W-:-:S02]  /*1220*/  HADD2.F32 R6, -RZ, R65.H0_H0 ;  /* 0x20000041ff067230 */ /* 0x000fc40000004100 */
        /* <DEDUP_REMOVED lines=11> */
[C---:B------:R-:W-:Y:S01]  /*12e0*/  FMUL.FTZ R213, R232.reuse, R213 ;  /* 0x000000d5e8d57220 */ /* 0x040fe20000410000 */
[----:B------:R-:W-:Y:S01]  /*12f0*/  FMUL.FTZ R197, R232, R251 ;  /* 0x000000fbe8c57220 */ /* 0x000fe20000410000 */
[----:B------:R-:W-:Y:S01]  /*1300*/  FFMA.FTZ R7, R3, R230, RZ ;  /* 0x000000e603077223 */ /* 0x000fe200000100ff */
[----:B------:R-:W-:Y:S01]  /*1310*/  FADD.FTZ R21, RZ, R230 ;  /* 0x000000e6ff157221 */ /* 0x000fe20000010000 */
[----:B------:R-:W-:Y:S01]  /*1320*/  FADD.FTZ R156, R156, R201 ;  /* 0x000000c99c9c7221 */ /* 0x000fe20000010000 */
[----:B------:R-:W-:Y:S01]  /*1330*/  FFMA.FTZ R80, R213, R201, R80 ;  /* 0x000000c9d5507223 */ /* 0x000fe20000010050 */
[----:B------:R-:W-:Y:S01]  /*1340*/  FADD.FTZ R148, R148, R23 ;  /* 0x0000001794947221 */ /* 0x000fe20000010000 */
[----:B------:R-:W-:Y:S01]  /*1350*/  FFMA.FTZ R88, R197, R23, R88 ;  /* 0x00000017c5587223 */ /* 0x000fe20000010058 */
[----:B------:R-:W-:Y:S01]  /*1360*/  FFMA.FTZ R6, R228, R226, R7 ;  /* 0x000000e2e4067223 */ /* 0x000fe20000010007 */
[----:B------:R-:W-:Y:S01]  /*1370*/  FADD.FTZ R10, R226, R21 ;  /* 0x00000015e20a7221 */ /* 0x000fe20000010000 */
[----:B------:R-:W-:Y:S01]  /*1380*/  FMUL.FTZ R201, R232, R8 ;  /* 0x00000008e8c97220 */ /* 0x000fe20000410000 */
[----:B------:R-:W-:-:S02]  /*1390*/  HADD2.F32 R23, -RZ, R65.H1_H1 ;  /* 0x30000041ff177230 */ /* 0x000fc40000004100 */
[----:B------:R-:W-:Y:S01]  /*13a0*/  FADD.FTZ R167, R167, R192 ;  /* 0x000000c0a7a77221 */ /* 0x000fe20000010000 */
[----:B------:R-:W-:Y:S02]  /*13b0*/  HADD2.F32 R19, -RZ, R14.H0_H0 ;  /* 0x2000000eff137230 */ /* 0x000fe40000004100 */
[----:B------:R-:W-:Y:S01]  /*13c0*/  FFMA.FTZ R75, R224, R192, R75 ;  /* 0x000000c0e04b7223 */ /* 0x000fe2000001004b */
[----:B------:R-:W-:Y:S02]  /*13d0*/  HADD2.F32 R8, -RZ, R66.H0_H0 ;  /* 0x20000042ff087230 */ /* 0x000fe40000004100 */
[----:B------:R-:W-:Y:S01]  /*13e0*/  FMUL.FTZ R192, R232, R245 ;  /* 0x000000f5e8c07220 */ /* 0x000fe20000410000 */
[----:B------:R-:W-:Y:S01]  /*13f0*/  FFMA.FTZ R7, R225, R223, R6 ;  /* 0x000000dfe1077223 */ /* 0x000fe20000010006 */
[----:B------:R-:W-:Y:S01]  /*1400*/  FADD.FTZ R245, R223, R10 ;  /* 0x0000000adff57221 */ /* 0x000fe20000010000 */
[----:B------:R-:W-:Y:S01]  /*1410*/  FADD.FTZ R161, R161, R190 ;  /* 0x000000bea1a17221 */ /* 0x000fe20000010000 */
[----:B------:R-:W-:Y:S01]  /*1420*/  FFMA.FTZ R77, R220, R190, R77 ;  /* 0x000000bedc4d7223 */ /* 0x000fe2000001004d */
[----:B------:R-:W-:Y:S01]  /*1430*/  FADD.FTZ R154, R154, R189 ;  /* 0x000000bd9a9a7221 */ /* 0x000fe20000010000 */
[----:B------:R-:W-:Y:S01]  /*1440*/  FFMA.FTZ R86, R201, R189, R86 ;  /* 0x000000bdc9567223 */ /* 0x000fe20000010056 */
[----:B------:R-:W-:Y:S01]  /*1450*/  FMUL.FTZ R190, R23, R16 ;  /* 0x0000001017be7220 */ /* 0x000fe20000410000 */
[----:B------:R-:W-:Y:S01]  /*1460*/  FMUL.FTZ R189, R232, R243 ;  /* 0x000000f3e8bd7220 */ /* 0x000fe20000410000 */
[-C--:B------:R-:W-:Y:S01]  /*1470*/  FMUL.FTZ R23, R8, R19.reuse ;  /* 0x0000001308177220 */ /* 0x080fe20000410000 */
[----:B------:R-:W-:Y:S01]  /*1480*/  FFMA.FTZ R6, R224, R222, R7 ;  /* 0x000000dee0067223 */ /* 0x000fe20000010007 */
[----:B------:R-:W-:Y:S01]  /*1490*/  FADD.FTZ R8, R222, R245 ;  /* 0x000000f5de087221 */ /* 0x000fe20000010000 */
[----:B------:R-:W-:Y:S01]  /*14a0*/  FADD.FTZ R144, R144, R19 ;  /* 0x0000001390907221 */ /* 0x000fe20000010000 */
[----:B------:R-:W-:Y:S01]  /*14b0*/  FFMA.FTZ R92, R189, R19, R92 ;  /* 0x00000013bd5c7223 */ /* 0x000fe2000001005c */
[----:B------:R-:W-:Y:S01]  /*14c0*/  FFMA.FTZ R7, R221, R219, R6 ;  /* 0x000000dbdd077223 */ /* 0x000fe20000010006 */
[----:B------:R-:W-:-:S03]  /*14d0*/  FADD.FTZ R19, R219, R8 ;  /* 0x00000008db137221 */ /* 0x000fc60000010000 */
[----:B------:R-:W-:Y:S01]  /*14e0*/  FFMA.FTZ R6, R220, R218, R7 ;  /* 0x000000dadc067223 */ /* 0x000fe20000010007 */
[----:B------:R-:W-:Y:S01]  /*14f0*/  FADD.FTZ R8, R218, R19 ;  /* 0x00000013da087221 */ /* 0x000fe20000010000 */
[----:B------:R-:W-:Y:S02]  /*1500*/  HADD2.F32 R14, -RZ, R14.H1_H1 ;  /* 0x3000000eff0e7230 */ /* 0x000fe40000004100 */
[----:B------:R-:W-:Y:S01]  /*1510*/  FMUL.FTZ R204, R232, R204 ;  /* 0x000000cce8cc7220 */ /* 0x000fe20000410000 */
[----:B------:R-:W-:Y:S01]  /*1520*/  FFMA.FTZ R7, R217, R215, R6 ;  /* 0x000000d7d9077223 */ /* 0x000fe20000010006 */
[----:B------:R-:W-:Y:S01]  /*1530*/  FADD.FTZ R19, R215, R8 ;  /* 0x00000008d7137221 */ /* 0x000fe20000010000 */
[----:B------:R-:W-:Y:S02]  /*1540*/  HADD2.F32 R21, -RZ, R66.H1_H1 ;  /* 0x30000042ff157230 */ /* 0x000fe40000004100 */
[----:B------:R-:W-:Y:S01]  /*1550*/  FADD.FTZ R153, R153, R22 ;  /* 0x0000001699997221 */ /* 0x000fe20000010000 */
[----:B------:R-:W-:Y:S01]  /*1560*/  FFMA.FTZ R6, R216, R214, R7 ;  /* 0x000000d6d8067223 */ /* 0x000fe20000010007 */
[----:B------:R-:W-:Y:S01]  /*1570*/  FADD.FTZ R10, R214, R19 ;  /* 0x00000013d60a7221 */ /* 0x000fe20000010000 */
[----:B------:R-:W-:Y:S01]  /*1580*/  FFMA.FTZ R85, R204, R22, R85 ;  /* 0x00000016cc557223 */ /* 0x000fe20000010055 */
[----:B------:R-:W-:Y:S01]  /*1590*/  FMUL.FTZ R22, R21, R14 ;  /* 0x0000000e15167220 */ /* 0x000fe20000410000 */
[----:B------:R-:W-:-:S02]  /*15a0*/  HADD2.F32 R8, -RZ, R67.H0_H0 ;  /* 0x20000043ff087230 */ /* 0x000fc40000004100 */
[----:B------:R-:W-:Y:S01]  /*15b0*/  FMUL.FTZ R21, R232, R239 ;  /* 0x000000efe8157220 */ /* 0x000fe20000410000 */
[----:B------:R-:W-:Y:S01]  /*15c0*/  FFMA.FTZ R7, R213, R211, R6 ;  /* 0x000000d3d5077223 */ /* 0x000fe20000010006 */
[----:B------:R-:W-:Y:S01]  /*15d0*/  FADD.FTZ R239, R211, R10 ;  /* 0x0000000ad3ef7221 */ /* 0x000fe20000010000 */
[-C--:B------:R-:W-:Y:S02]  /*15e0*/  FMUL.FTZ R19, R8, R17.reuse ;  /* 0x0000001108137220 */ /* 0x080fe40000410000 */
[----:B------:R-:W-:Y:S01]  /*15f0*/  FFMA.FTZ R6, R212, R210, R7 ;  /* 0x000000d2d4067223 */ /* 0x000fe20000010007 */
[----:B------:R-:W-:Y:S01]  /*1600*/  FADD.FTZ R8, R210, R239 ;  /* 0x000000efd2087221 */ /* 0x000fe20000010000 */
[----:B------:R-:W-:Y:S01]  /*1610*/  FADD.FTZ R146, R146, R17 ;  /* 0x0000001192927221 */ /* 0x000fe20000010000 */
[----:B------:R-:W-:Y:S01]  /*1620*/  FFMA.FTZ R94, R21, R17, R94 ;  /* 0x00000011155e7223 */ /* 0x000fe2000001005e */
[C---:B------:R-:W-:Y:S01]  /*1630*/  FMUL.FTZ R208, R232.reuse, R208 ;  /* 0x000000d0e8d07220 */ /* 0x040fe20000410000 */
[----:B------:R-:W-:Y:S01]  /*1640*/  FFMA.FTZ R7, R209, R207, R6 ;  /* 0x000000cfd1077223 */ /* 0x000fe20000010006 */
[----:B------:R-:W-:Y:S01]  /*1650*/  FADD.FTZ R17, R207, R8 ;  /* 0x00000008cf117221 */ /* 0x000fe20000010000 */
[----:B------:R-:W-:-:S02]  /*1660*/  FMUL.FTZ R200, R232, R200 ;  /* 0x000000c8e8c87220 */ /* 0x000fc40000410000 */
[----:B------:R-:W-:Y:S01]  /*1670*/  FFMA.FTZ R6, R208, R206, R7 ;  /* 0x000000ced0067223 */ /* 0x000fe20000010007 */
[----:B------:R-:W-:Y:S01]  /*1680*/  FADD.FTZ R10, R206, R17 ;  /* 0x00000011ce0a7221 */ /* 0x000fe20000010000 */
[----:B------:R-:W-:Y:S02]  /*1690*/  HADD2.F32 R235, -RZ, R4.H0_H0 ;  /* 0x20000004ffeb7230 */ /* 0x000fe40000004100 */
[----:B------:R-:W-:Y:S01]  /*16a0*/  FADD.FTZ R155, R155, R20 ;  /* 0x000000149b9b7221 */ /* 0x000fe20000010000 */
[----:B------:R-:W-:Y:S01]  /*16b0*/  FFMA.FTZ R87, R200, R20, R87 ;  /* 0x00000014c8577223 */ /* 0x000fe20000010057 */
[----:B------:R-:W-:Y:S02]  /*16c0*/  HADD2.F32 R8, -RZ, R68.H0_H0 ;  /* 0x20000044ff087230 */ /* 0x000fe40000004100 */
[C---:B------:R-:W-:Y:S01]  /*16d0*/  FMUL.FTZ R20, R232.reuse, R237 ;  /* 0x000000ede8147220 */ /* 0x040fe20000410000 */
[----:B------:R-:W-:Y:S01]  /*16e0*/  FFMA.FTZ R7, R205, R203, R6 ;  /* 0x000000cbcd077223 */ /* 0x000fe20000010006 */
[----:B------:R-:W-:Y:S01]  /*16f0*/  FADD.FTZ R237, R203, R10 ;  /* 0x0000000acbed7221 */ /* 0x000fe20000010000 */
[----:B------:R-:W-:Y:S01]  /*1700*/  FMUL.FTZ R17, R232, R15 ;  /* 0x0000000fe8117220 */ /* 0x000fe20000410000 */
[-C--:B------:R-:W-:Y:S01]  /*1710*/  FMUL.FTZ R15, R8, R235.reuse ;  /* 0x000000eb080f7220 */ /* 0x080fe20000410000 */
        /* <DEDUP_REMOVED lines=10> */
[----:B------:R-:W-:-:S02]  /*17c0*/  HADD2.F32 R4, -RZ, R4.H1_H1 ;  /* 0x30000004ff047230 */ /* 0x000fc40000004100 */
[----:B------:R-:W-:Y:S01]  /*17d0*/  FADD.FTZ R151, R151, R16 ;  /* 0x0000001097977221 */ /* 0x000fe20000010000 */
[----:B------:R-:W-:Y:S01]  /*17e0*/  FFMA.FTZ R91, R192, R16, R91 ;  /* 0x00000010c05b7223 */ /* 0x000fe2000001005b */
[C---:B------:R-:W-:Y:S01]  /*17f0*/  FMUL.FTZ R188, R232.reuse, R241 ;  /* 0x000000f1e8bc7220 */ /* 0x040fe20000410000 */
[----:B------:R-:W-:Y:S02]  /*1800*/  HADD2.F32 R239, -RZ, R68.H1_H1 ;  /* 0x30000044ffef7230 */ /* 0x000fe40000004100 */
[C---:B------:R-:W-:Y:S01]  /*1810*/  FMUL.FTZ R16, R232.reuse, R11 ;  /* 0x0000000be8107220 */ /* 0x040fe20000410000 */
[----:B------:R-:W-:Y:S01]  /*1820*/  FMUL.FTZ R196, R232, R249 ;  /* 0x000000f9e8c47220 */ /* 0x000fe20000410000 */
[----:B------:R-:W-:Y:S01]  /*1830*/  FFMA.FTZ R7, R197, R195, R8 ;  /* 0x000000c3c5077223 */ /* 0x000fe20000010008 */
[----:B------:R-:W-:Y:S01]  /*1840*/  FADD.FTZ R11, R195, R6 ;  /* 0x00000006c30b7221 */ /* 0x000fe20000010000 */
[----:B------:R-:W-:Y:S01]  /*1850*/  FADD.FTZ R145, R145, R14 ;  /* 0x0000000e91917221 */ /* 0x000fe20000010000 */
[----:B------:R-:W-:Y:S01]  /*1860*/  FFMA.FTZ R93, R188, R14, R93 ;  /* 0x0000000ebc5d7223 */ /* 0x000fe2000001005d */
[-C--:B------:R-:W-:Y:S01]  /*1870*/  FMUL.FTZ R14, R239, R4.reuse ;  /* 0x00000004ef0e7220 */ /* 0x080fe20000410000 */
[----:B------:R-:W-:Y:S01]  /*1880*/  FADD.FTZ R141, R141, R4 ;  /* 0x000000048d8d7221 */ /* 0x000fe20000010000 */
[----:B------:R-:W-:Y:S01]  /*1890*/  FFMA.FTZ R97, R16, R4, R97 ;  /* 0x0000000410617223 */ /* 0x000fe20000010061 */
[----:B------:R-:W-:Y:S01]  /*18a0*/  FFMA.FTZ R4, R196, R194, R7 ;  /* 0x000000c2c4047223 */ /* 0x000fe20000010007 */
[----:B------:R-:W-:Y:S01]  /*18b0*/  FADD.FTZ R6, R194, R11 ;  /* 0x0000000bc2067221 */ /* 0x000fe20000010000 */
[----:B------:R-:W-:-:S02]  /*18c0*/  HADD2.F32 R241, -RZ, R67.H1_H1 ;  /* 0x30000043fff17230 */ /* 0x000fc40000004100 */
[----:B------:R-:W-:Y:S01]  /*18d0*/  FFMA.FTZ R7, R193, R191, R4 ;  /* 0x000000bfc1077223 */ /* 0x000fe20000010004 */
[----:B------:R-:W-:Y:S01]  /*18e0*/  FADD.FTZ R235, R191, R6 ;  /* 0x00000006bfeb7221 */ /* 0x000fe20000010000 */
[----:B------:R-:W-:Y:S01]  /*18f0*/  FADD.FTZ R149, R149, R18 ;  /* 0x0000001295957221 */ /* 0x000fe20000010000 */
[----:B------:R-:W-:Y:S01]  /*1900*/  FFMA.FTZ R89, R196, R18, R89 ;  /* 0x00000012c4597223 */ /* 0x000fe20000010059 */
[----:B------:R-:W-:Y:S01]  /*1910*/  FFMA.FTZ R4, R192, R190, R7 ;  /* 0x000000bec0047223 */ /* 0x000fe20000010007 */
[----:B------:R-:W-:Y:S01]  /*1920*/  FADD.FTZ R6, R190, R235 ;  /* 0x000000ebbe067221 */ /* 0x000fe20000010000 */
[-C--:B------:R-:W-:Y:S01]  /*1930*/  FMUL.FTZ R18, R241, R12.reuse ;  /* 0x0000000cf1127220 */ /* 0x080fe20000410000 */
[----:B------:R-:W-:Y:S01]  /*1940*/  FADD.FTZ R147, R147, R12 ;  /* 0x0000000c93937221 */ /* 0x000fe20000010000 */
[----:B------:R-:W-:Y:S01]  /*1950*/  FFMA.FTZ R95, R20, R12, R95 ;  /* 0x0000000c145f7223 */ /* 0x000fe2000001005f */
[--C-:B------:R-:W-:Y:S02]  /*1960*/  HADD2.F32 R237, -RZ, R69.reuse.H1_H1 ;  /* 0x30000045ffed7230 */ /* 0x100fe40000004100 */
[----:B------:R-:W-:Y:S01]  /*1970*/  FMUL.FTZ R12, R232, R229 ;  /* 0x000000e5e80c7220 */ /* 0x000fe20000410000 */
[----:B------:R-:W-:Y:S01]  /*1980*/  FFMA.FTZ R7, R189, R23, R4 ;  /* 0x00000017bd077223 */ /* 0x000fe20000010004 */
[----:B------:R-:W-:Y:S01]  /*1990*/  FADD.FTZ R229, R23, R6 ;  /* 0x0000000617e57221 */ /* 0x000fe20000010000 */
[----:B------:R-:W-:-:S02]  /*19a0*/  HADD2.F32 R8, -RZ, R69.H0_H0 ;  /* 0x20000045ff087230 */ /* 0x000fc40000004100 */
[----:B------:R-:W-:Y:S01]  /*19b0*/  FMUL.FTZ R13, R232, R13 ;  /* 0x0000000de80d7220 */ /* 0x000fe20000410000 */
[-C--:B------:R-:W-:Y:S01]  /*19c0*/  FMUL.FTZ R10, R237, R2.reuse ;  /* 0x00000002ed0a7220 */ /* 0x080fe20000410000 */
[----:B------:R-:W-:Y:S01]  /*19d0*/  FADD.FTZ R143, R143, R2 ;  /* 0x000000028f8f7221 */ /* 0x000fe20000010000 */
[----:B------:R-:W-:Y:S01]  /*19e0*/  FFMA.FTZ R99, R12, R2, R99 ;  /* 0x000000020c637223 */ /* 0x000fe20000010063 */
[----:B------:R-:W-:Y:S01]  /*19f0*/  FFMA.FTZ R2, R188, R22, R7 ;  /* 0x00000016bc027223 */ /* 0x000fe20000010007 */
[----:B------:R-:W-:Y:S01]  /*1a00*/  FADD.FTZ R4, R22, R229 ;  /* 0x000000e516047221 */ /* 0x000fe20000010000 */
[-C--:B------:R-:W-:Y:S01]  /*1a10*/  FMUL.FTZ R11, R8, R233.reuse ;  /* 0x000000e9080b7220 */ /* 0x080fe20000410000 */
[----:B------:R-:W-:Y:S01]  /*1a20*/  FADD.FTZ R142, R142, R233 ;  /* 0x000000e98e8e7221 */ /* 0x000fe20000010000 */
[----:B------:R-:W-:Y:S01]  /*1a30*/  FFMA.FTZ R98, R13, R233, R98 ;  /* 0x000000e90d627223 */ /* 0x000fe20000010062 */
[----:B------:R-:W-:Y:S01]  /*1a40*/  FFMA.FTZ R229, R21, R19, R2 ;  /* 0x0000001315e57223 */ /* 0x000fe20000010002 */
[----:B------:R-:W-:Y:S01]  /*1a50*/  FADD.FTZ R233, R19, R4 ;  /* 0x0000000413e97221 */ /* 0x000fe20000010000 */
[----:B------:R-:W-:-:S02]  /*1a60*/  HADD2.F32 R6, -RZ, R70.H0_H0 ;  /* 0x20000046ff067230 */ /* 0x000fc40000004100 */
[----:B------:R-:W-:Y:S01]  /*1a70*/  FMUL.FTZ R9, R232, R9 ;  /* 0x00000009e8097220 */ /* 0x000fe20000410000 */
[----:B------:R-:W-:Y:S01]  /*1a80*/  FFMA.FTZ R4, R20, R18, R229 ;  /* 0x0000001214047223 */ /* 0x000fe200000100e5 */
[----:B------:R-:W-:Y:S01]  /*1a90*/  FADD.FTZ R2, R18, R233 ;  /* 0x000000e912027221 */ /* 0x000fe20000010000 */
[----:B------:R-:W-:Y:S01]  /*1aa0*/  FADD.FTZ R136, R136, R5 ;  /* 0x0000000588887221 */ /* 0x000fe20000010000 */
[-C--:B------:R-:W-:Y:S01]  /*1ab0*/  FMUL.FTZ R7, R6, R5.reuse ;  /* 0x0000000506077220 */ /* 0x080fe20000410000 */
[----:B------:R-:W-:Y:S01]  /*1ac0*/  FFMA.FTZ R100, R9, R5, R100 ;  /* 0x0000000509647223 */ /* 0x000fe20000010064 */
[----:B------:R-:W-:Y:S01]  /*1ad0*/  FFMA.FTZ R229, R17, R15, R4 ;  /* 0x0000000f11e57223 */ /* 0x000fe20000010004 */
[----:B------:R-:W-:Y:S01]  /*1ae0*/  FADD.FTZ R5, R15, R2 ;  /* 0x000000020f057221 */ /* 0x000fe20000010000 */
[----:B------:R-:W-:Y:S02]  /*1af0*/  HADD2.F32 R235, -RZ, R70.H1_H1 ;  /* 0x30000046ffeb7230 */ /* 0x000fe40000004100 */
[----:B------:R-:W-:Y:S01]  /*1b00*/  FFMA.FTZ R4, R16, R14, R229 ;  /* 0x0000000e10047223 */ /* 0x000fe200000100e5 */
[----:B------:R-:W-:Y:S01]  /*1b10*/  FADD.FTZ R2, R5, R14 ;  /* 0x0000000e05027221 */ /* 0x000fe20000010000 */
[----:B------:R-:W-:-:S02]  /*1b20*/  FMUL.FTZ R8, R232, R187 ;  /* 0x000000bbe8087220 */ /* 0x000fc40000410000 */
[----:B------:R-:W-:Y:S01]  /*1b30*/  FFMA.FTZ R187, R13, R11, R4 ;  /* 0x0000000b0dbb7223 */ /* 0x000fe20000010004 */
[----:B------:R-:W-:Y:S01]  /*1b40*/  FADD.FTZ R5, R2, R11 ;  /* 0x0000000b02057221 */ /* 0x000fe20000010000 */
[-C--:B------:R-:W-:Y:S01]  /*1b50*/  FMUL.FTZ R6, R235, R0.reuse ;  /* 0x00000000eb067220 */ /* 0x080fe20000410000 */
[----:B------:R-:W-:Y:S01]  /*1b60*/  FADD.FTZ R137, R137, R0 ;  /* 0x0000000089897221 */ /* 0x000fe20000010000 */
[----:B------:R-:W-:Y:S01]  /*1b70*/  FFMA.FTZ R101, R8, R0, R101 ;  /* 0x0000000008657223 */ /* 0x000fe20000010065 */
[----:B------:R-:W-:Y:S01]  /*1b80*/  FFMA.FTZ R2, R12, R10, R187 ;  /* 0x0000000a0c027223 */ /* 0x000fe200000100bb */
[----:B------:R-:W-:Y:S01]  /*1b90*/  FADD.FTZ R0, R5, R10 ;  /* 0x0000000a05007221 */ /* 0x000fe20000010000 */
[--C-:B------:R-:W-:Y:S02]  /*1ba0*/  HADD2.F32 R4, -RZ, R71.reuse.H0_H0 ;  /* 0x20000047ff047230 */ /* 0x100fe40000004100 */
[----:B------:R-:W-:Y:S01]  /*1bb0*/  FMUL.FTZ R5, R232, R183 ;  /* 0x000000b7e8057220 */ /* 0x000fe20000410000 */
[----:B------:R-:W-:Y:S01]  /*1bc0*/  FFMA.FTZ R187, R9, R7, R2 ;  /* 0x0000000709bb7223 */ /* 0x000fe20000010002 */
[----:B------:R-:W-:Y:S01]  /*1bd0*/  FADD.FTZ R183, R0, R7 ;  /* 0x0000000700b77221 */ /* 0x000fe20000010000 */
[----:B------:R-:W-:Y:S01]  /*1be0*/  FADD.FTZ R159, R159, R184 ;  /* 0x000000b89f9f7221 */ /* 0x000fe20000010000 */
[----:B------:R-:W-:Y:S01]  /*1bf0*/  FFMA.FTZ R83, R208, R184, R83 ;  /* 0x000000b8d0537223 */ /* 0x000fe20000010053 */
[----:B------:R-:W-:-:S02]  /*1c00*/  HADD2.F32 R229, -RZ, R71.H1_H1 ;  /* 0x30000047ffe57230 */ /* 0x000fc40000004100 */
[-C--:B------:R-:W-:Y:S01]  /*1c10*/  FMUL.FTZ R4, R4, R185.reuse ;  /* 0x000000b904047220 */ /* 0x080fe20000410000 */
[----:B------:R-:W-:Y:S01]  /*1c20*/  FFMA.FTZ R184, R8, R6, R187 ;  /* 0x0000000608b87223 */ /* 0x000fe200000100bb */
[----:B------:R-:W-:Y:S01]  /*1c30*/  FADD.FTZ R183, R183, R6 ;  /* 0x00000006b7b77221 */ /* 0x000fe20000010000 */
[----:B------:R-:W-:Y:S01]  /*1c40*/  FADD.FTZ R138, R138, R185 ;  /* 0x000000b98a8a7221 */ /* 0x000fe20000010000 */
[----:B------:R-:W-:Y:S01]  /*1c50*/  FFMA.FTZ R102, R5, R185, R102 ;  /* 0x000000b905667223 */ /* 0x000fe20000010066 */
[----:B------:R-:W-:Y:S01]  /*1c60*/  FMUL.FTZ R2, R232, R181 ;  /* 0x000000b5e8027220 */ /* 0x000fe20000410000 */
[----:B------:R-:W-:Y:S01]  /*1c70*/  FMUL.FTZ R0, R229, R182 ;  /* 0x000000b6e5007220 */ /* 0x000fe20000410000 */
[----:B------:R-:W-:Y:S01]  /*1c80*/  FFMA.FTZ R185, R5, R4, R184 ;  /* 0x0000000405b97223 */ /* 0x000fe200000100b8 */
[----:B------:R-:W-:Y:S01]  /*1c90*/  FADD.FTZ R183, R183, R4 ;  /* 0x00000004b7b77221 */ /* 0x000fe20000010000 */
[----:B------:R-:W-:Y:S01]  /*1ca0*/  FADD.FTZ R163, R163, R186 ;  /* 0x000000baa3a37221 */ /* 0x000fe20000010000 */
[----:B------:R-:W-:Y:S01]  /*1cb0*/  FFMA.FTZ R79, R216, R186, R79 ;  /* 0x000000bad84f7223 */ /* 0x000fe2000001004f */
[----:B------:R-:W-:Y:S01]  /*1cc0*/  FADD.FTZ R139, R139, R182 ;  /* 0x000000b68b8b7221 */ /* 0x000fe20000010000 */
[C---:B------:R-:W-:Y:S01]  /*1cd0*/  FFMA.FTZ R103, R2.reuse, R182, R103 ;  /* 0x000000b602677223 */ /* 0x040fe20000010067 */
[----:B------:R-:W-:Y:S01]  /*1ce0*/  FFMA.FTZ R185, R2, R0, R185 ;  /* 0x0000000002b97223 */ /* 0x000fe200000100b9 */
[----:B------:R-:W-:Y:S01]  /*1cf0*/  FADD.FTZ R184, R183, R0 ;  /* 0x00000000b7b87221 */ /* 0x000fe20000010000 */
[----:B------:R-:W-:Y:S06]  /*1d00*/  BRA `(.L_x_1940) ;  /* 0x0000000000507947 */ /* 0x000fec0003800000 */
.L_x_1939:
[----:B------:R-:W-:-:S04]  /*1d10*/  ISETP.NE.U32.AND P0, PT, RZ, UR6, PT ;  /* 0x00000006ff007c0c */ /* 0x000fc8000bf05070 */
[----:B------:R-:W-:-:S13]  /*1d20*/  ISETP.NE.AND.EX P0, PT, RZ, UR7, PT, P0 ;  /* 0x00000007ff007c0c */ /* 0x000fda000bf05300 */
[----:B------:R-:W-:Y:S05]  /*1d30*/  @!P0 BRA `(.L_x_1940) ;  /* 0x0000000000448947 */ /* 0x000fea0003800000 */
[----:B------:R-:W1:Y:S01]  /*1d40*/  S2R R28, SR_TID.X ;  /* 0x00000000001c7919 */ /* 0x000e620000002100 */
[----:B------:R-:W2:Y:S01]  /*1d50*/  LDC.64 R24, c[0x0][0x438] ;  /* 0x00010e00ff187b82 */ /* 0x000ea20000000a00 */
[----:B------:R-:W-:-:S05]  /*1d60*/  IMAD R26, R227, UR14, RZ ;  /* 0x0000000ee31a7c24 */ /* 0x000fca000f8e02ff */
[----:B------:R-:W-:-:S04]  /*1d70*/  SHF.R.S32.HI R27, RZ, 0x1f, R26 ;  /* 0x0000001fff1b7819 */ /* 0x000fc8000001141a */
[----:B------:R-:W-:-:S04]  /*1d80*/  LEA.HI R27, R27, R26, RZ, 0x3 ;  /* 0x0000001a1b1b7211 */ /* 0x000fc800078f18ff */
[----:B-1----:R-:W-:-:S04]  /*1d90*/  LEA.HI.SX32 R37, R27, R28, 0x1d ;  /* 0x0000001c1b257211 */ /* 0x002fc800078feaff */
[C---:B------:R-:W-:Y:S02]  /*1da0*/  IADD3 R33, PT, PT, R37.reuse, 0x80, RZ ;  /* 0x0000008025217810 */ /* 0x040fe40007ffe0ff */
[C---:B------:R-:W-:Y:S02]  /*1db0*/  IADD3 R29, PT, PT, R37.reuse, 0x100, RZ ;  /* 0x00000100251d7810 */ /* 0x040fe40007ffe0ff */
[C---:B------:R-:W-:Y:S01]  /*1dc0*/  IADD3 R27, PT, PT, R37.reuse, 0x180, RZ ;  /* 0x00000180251b7810 */ /* 0x040fe20007ffe0ff */
[----:B--2---:R-:W-:-:S04]  /*1dd0*/  IMAD.WIDE.U32 R36, R37, 0x10, R24 ;  /* 0x0000001025247825 */ /* 0x004fc800078e0018 */
[--C-:B------:R-:W-:Y:S02]  /*1de0*/  IMAD.WIDE.U32 R32, R33, 0x10, R24.reuse ;  /* 0x0000001021207825 */ /* 0x100fe400078e0018 */
[----:B------:R-:W5:Y:S02]  /*1df0*/  LDG.E.128 R36, desc[UR12][R36.64] ;  /* 0x0000000c24247981 */ /* 0x000f64000c1e1d00 */
[--C-:B------:R-:W-:Y:S02]  /*1e00*/  IMAD.WIDE.U32 R28, R29, 0x10, R24.reuse ;  /* 0x000000101d1c7825 */ /* 0x100fe400078e0018 */
[----:B------:R-:W5:Y:S02]  /*1e10*/  LDG.E.128 R32, desc[UR12][R32.64] ;  /* 0x0000000c20207981 */ /* 0x000f64000c1e1d00 */
[----:B------:R-:W-:Y:S02]  /*1e20*/  IMAD.WIDE.U32 R24, R27, 0x10, R24 ;  /* 0x000000101b187825 */ /* 0x000fe400078e0018 */
[----:B------:R-:W5:Y:S04]  /*1e30*/  LDG.E.128 R28, desc[UR12][R28.64] ;  /* 0x0000000c1c1c7981 */ /* 0x000f68000c1e1d00 */
[----:B------:R-:W5:Y:S02]  /*1e40*/  LDG.E.128 R24, desc[UR12][R24.64] ;  /* 0x0000000c18187981 */ /* 0x000f64000c1e1d00 */
.L_x_1940:
[----:B------:R-:W1:Y:S01]  /*1e50*/  SHFL.DOWN PT, R181, R184, 0x10, 0x1f ;  /* 0x0a001f00b8b57f89 */ /* 0x000e6200000e0000 */
[----:B------:R-:W2:Y:S01]  /*1e60*/  LDC R236, c[0x0][0x388] ;  /* 0x0000e200ffec7b82 */ /* 0x000ea20000000800 */
[C---:B-----5:R-:W-:Y:S01]  /*1e70*/  ISETP.GE.AND P2, PT, R180.reuse, 0x1, PT ;  /* 0x00000001b400780c */ /* 0x060fe20003f46270 */
[----:B------:R-:W-:Y:S01]  /*1e80*/  BSSY.RECONVERGENT B0, `(.L_x_1941) ;  /* 0x0000027000007945 */ /* 0x000fe20003800200 */
[----:B------:R-:W3:Y:S01]  /*1e90*/  SHFL.DOWN PT, R182, R185, 0x10, 0x1f ;  /* 0x0a001f00b9b67f89 */ /* 0x000ee200000e0000 */
[----:B------:R-:W4:Y:S10]  /*1ea0*/  S2R R229, SR_TID.X ;  /* 0x0000000000e57919 */ /* 0x000f340000002100 */
[----:B------:R-:W-:Y:S01]  /*1eb0*/  @P2 IADD3 R233, PT, PT, R180, -0x1, RZ ;  /* 0xffffffffb4e92810 */ /* 0x000fe20007ffe0ff */
[----:B-1----:R-:W-:-:S04]  /*1ec0*/  FADD.FTZ R181, R181, R184 ;  /* 0x000000b8b5b57221 */ /* 0x002fc80000010000 */
[----:B--2---:R-:W-:Y:S02]  /*1ed0*/  @P2 IMAD R233, R233, R236, RZ ;  /* 0x000000ece9e92224 */ /* 0x004fe400078e02ff */
[----:B---3--:R-:W-:Y:S01]  /*1ee0*/  FADD.FTZ R182, R182, R185 ;  /* 0x000000b9b6b67221 */ /* 0x008fe20000010000 */
[----:B------:R-:W1:Y:S02]  /*1ef0*/  SHFL.DOWN PT, R186, R181, 0x8, 0x1f ;  /* 0x09001f00b5ba7f89 */ /* 0x000e6400000e0000 */
[----:B------:R-:W-:Y:S02]  /*1f00*/  @P2 SHF.R.S32.HI R180, RZ, 0x1f, R233 ;  /* 0x0000001fffb42819 */ /* 0x000fe400000114e9 */
[----:B------:R-:W2:Y:S02]  /*1f10*/  SHFL.DOWN PT, R183, R182, 0x8, 0x1f ;  /* 0x09001f00b6b77f89 */ /* 0x000ea400000e0000 */
[----:B------:R-:W-:Y:S02]  /*1f20*/  @P2 LEA.HI R180, R180, R233, RZ, 0x3 ;  /* 0x000000e9b4b42211 */ /* 0x000fe400078f18ff */
[----:B------:R-:W-:-:S02]  /*1f30*/  MOV R233, RZ ;  /* 0x000000ff00e97202 */ /* 0x000fc40000000f00 */
[----:B----4-:R-:W-:Y:S02]  /*1f40*/  LOP3.LUT P3, RZ, R229, 0x1f, RZ, 0xc0, !PT ;  /* 0x0000001fe5ff7812 */ /* 0x010fe4000786c0ff */
[----:B------:R-:W-:Y:S01]  /*1f50*/  @P2 LEA.HI.SX32 R233, R180, R229, 0x1d ;  /* 0x000000e5b4e92211 */ /* 0x000fe200078feaff */
[----:B-1----:R-:W-:Y:S01]  /*1f60*/  FADD.FTZ R186, R181, R186 ;  /* 0x000000bab5ba7221 */ /* 0x002fe20000010000 */
[----:B--2---:R-:W-:-:S04]  /*1f70*/  FADD.FTZ R183, R182, R183 ;  /* 0x000000b7b6b77221 */ /* 0x004fc80000010000 */
[----:B------:R-:W1:Y:S04]  /*1f80*/  SHFL.DOWN PT, R187, R186, 0x4, 0x1f ;  /* 0x08801f00babb7f89 */ /* 0x000e6800000e0000 */
[----:B------:R-:W2:Y:S01]  /*1f90*/  SHFL.DOWN PT, R234, R183, 0x4, 0x1f ;  /* 0x08801f00b7ea7f89 */ /* 0x000ea200000e0000 */
[----:B-1----:R-:W-:Y:S01]  /*1fa0*/  FADD.FTZ R187, R186, R187 ;  /* 0x000000bbbabb7221 */ /* 0x002fe20000010000 */
[----:B--2---:R-:W-:-:S04]  /*1fb0*/  FADD.FTZ R234, R183, R234 ;  /* 0x000000eab7ea7221 */ /* 0x004fc80000010000 */
[----:B------:R-:W1:Y:S01]  /*1fc0*/  SHFL.DOWN PT, R184, R187, 0x2, 0x1f ;  /* 0x08401f00bbb87f89 */ /* 0x000e6200000e0000 */
[----:B------:R-:W2:Y:S03]  /*1fd0*/  @P2 LDC.64 R182, c[0x0][0x390] ;  /* 0x0000e400ffb62b82 */ /* 0x000ea60000000a00 */
[----:B------:R-:W3:Y:S01]  /*1fe0*/  SHFL.DOWN PT, R185, R234, 0x2, 0x1f ;  /* 0x08401f00eab97f89 */ /* 0x000ee200000e0000 */
[----:B-1----:R-:W-:Y:S01]  /*1ff0*/  FADD.FTZ R184, R187, R184 ;  /* 0x000000b8bbb87221 */ /* 0x002fe20000010000 */
[----:B---3--:R-:W-:-:S04]  /*2000*/  FADD.FTZ R185, R234, R185 ;  /* 0x000000b9eab97221 */ /* 0x008fc80000010000 */
[----:B------:R-:W1:Y:S01]  /*2010*/  SHFL.DOWN PT, R181, R184, 0x1, 0x1f ;  /* 0x08201f00b8b57f89 */ /* 0x000e6200000e0000 */
[----:B--2---:R-:W-:-:S03]  /*2020*/  @P2 IMAD.WIDE.U32 R234, R233, 0x10, R182 ;  /* 0x00000010e9ea2825 */ /* 0x004fc600078e00b6 */
[----:B------:R-:W2:Y:S01]  /*2030*/  SHFL.DOWN PT, R186, R185, 0x1, 0x1f ;  /* 0x08201f00b9ba7f89 */ /* 0x000ea200000e0000 */
[----:B-1----:R-:W-:Y:S01]  /*2040*/  FADD.FTZ R180, R184, R181 ;  /* 0x000000b5b8b47221 */ /* 0x002fe20000010000 */
[----:B--2---:R-:W-:Y:S01]  /*2050*/  FADD.FTZ R181, R185, R186 ;  /* 0x000000bab9b57221 */ /* 0x004fe20000010000 */
[----:B------:R-:W-:Y:S06]  /*2060*/  @P3 BRA `(.L_x_1942) ;  /* 0x0000000000203947 */ /* 0x000fec0003800000 */
[----:B------:R-:W1:Y:S01]  /*2070*/  S2UR UR5, SR_CgaCtaId ;  /* 0x00000000000579c3 */ /* 0x000e620000008800 */
[----:B------:R-:W-:Y:S01]  /*2080*/  UMOV UR4, 0x400 ;  /* 0x0000040000047882 */ /* 0x000fe20000000000 */
[----:B------:R-:W-:-:S04]  /*2090*/  SHF.R.U32.HI R182, RZ, 0x2, R229 ;  /* 0x00000002ffb67819 */ /* 0x000fc800000116e5 */
[----:B------:R-:W-:Y:S01]  /*20a0*/  LOP3.LUT R182, R182, 0x18, RZ, 0xc0, !PT ;  /* 0x00000018b6b67812 */ /* 0x000fe200078ec0ff */
[----:B-1----:R-:W-:-:S04]  /*20b0*/  ULEA UR4, UR5, UR4, 0x18 ;  /* 0x0000000405047291 */ /* 0x002fc8000f8ec0ff */
[----:B------:R-:W-:Y:S02]  /*20c0*/  UIADD3 UR5, UPT, UPT, UR4, 0x4020, URZ ;  /* 0x0000402004057890 */ /* 0x000fe4000fffe0ff */
[----:B------:R-:W-:-:S09]  /*20d0*/  @!UP1 UIADD3 UR5, UPT, UPT, UR4, 0x4000, URZ ;  /* 0x0000400004059890 */ /* 0x000fd2000fffe0ff */
[----:B------:R1:W-:Y:S03]  /*20e0*/  STS.64 [R182+UR5], R180 ;  /* 0x000000b4b6007988 */ /* 0x0003e60008000a05 */
.L_x_1942:
[----:B------:R-:W-:Y:S05]  /*20f0*/  BSYNC.RECONVERGENT B0 ;  /* 0x0000000000007941 */ /* 0x000fea0003800200 */
.L_x_1941:
[----:B------:R-:W-:Y:S06]  /*2100*/  BAR.SYNC.DEFER_BLOCKING 0x0 ;  /* 0x0000000000007b1d */ /* 0x000fec0000010000 */
[----:B------:R2:W5:Y:S02]  /*2110*/  @P2 LDG.E.128 R168, desc[UR12][R234.64] ;  /* 0x0000000ceaa82981 */ /* 0x000564000c1e1d00 */
[----:B------:R-:W3:Y:S01]  /*2120*/  S2UR UR5, SR_CgaCtaId ;  /* 0x00000000000579c3 */ /* 0x000ee20000008800 */
[----:B------:R-:W-:Y:S01]  /*2130*/  UMOV UR4, 0x400 ;  /* 0x0000040000047882 */ /* 0x000fe20000000000 */
[----:B------:R-:W-:Y:S01]  /*2140*/  UISETP.NE.U32.AND UP0, UPT, UR6, URZ, UPT ;  /* 0x000000ff0600728c */ /* 0x000fe2000bf05070 */
[----:B------:R-:W-:Y:S01]  /*2150*/  IMAD R236, R227, R236, RZ ;  /* 0x000000ece3ec7224 */ /* 0x000fe200078e02ff */
[----:B------:R-:W-:-:S02]  /*2160*/  ISETP.NE.AND P3, PT, RZ, UR11, PT ;  /* 0x0000000bff007c0c */ /* 0x000fc4000bf65270 */
[----:B------:R-:W-:Y:S02]  /*2170*/  UISETP.NE.AND.EX UP0, UPT, UR7, URZ, UPT, UP0 ;  /* 0x000000ff0700728c */ /* 0x000fe4000bf05300 */
[----:B---3--:R-:W-:-:S04]  /*2180*/  ULEA UR4, UR5, UR4, 0x18 ;  /* 0x0000000405047291 */ /* 0x008fc8000f8ec0ff */
[----:B------:R-:W-:Y:S02]  /*2190*/  UIADD3 UR5, UPT, UPT, UR4, 0x4020, URZ ;  /* 0x0000402004057890 */ /* 0x000fe4000fffe0ff */
[----:B------:R-:W-:Y:S02]  /*21a0*/  @!UP1 UIADD3 UR5, UPT, UPT, UR4, 0x4000, URZ ;  /* 0x0000400004059890 */ /* 0x000fe4000fffe0ff */
[----:B------:R-:W-:Y:S02]  /*21b0*/  UIADD3 UR10, UPT, UPT, UR4, 0x4030, URZ ;  /* 0x00004030040a7890 */ /* 0x000fe4000fffe0ff */
[----:B------:R-:W-:-:S05]  /*21c0*/  @!UP1 UIADD3 UR10, UPT, UPT, UR4, 0x4010, URZ ;  /* 0x00004010040a9890 */ /* 0x000fca000fffe0ff */
[----:B-1----:R-:W1:Y:S04]  /*21d0*/  LDS.128 R180, [UR5] ;  /* 0x00000005ffb47984 */ /* 0x002e680008000c00 */
[----:B------:R-:W3:Y:S01]  /*21e0*/  LDS.128 R184, [UR10] ;  /* 0x0000000affb87984 */ /* 0x000ee20008000c00 */
[----:B-1----:R-:W-:Y:S01]  /*21f0*/  FADD.FTZ R237, RZ, R180 ;  /* 0x000000b4ffed7221 */ /* 0x002fe20000010000 */
[----:B------:R-:W-:Y:S01]  /*2200*/  FADD.FTZ R180, RZ, R181 ;  /* 0x000000b5ffb47221 */ /* 0x000fe20000010000 */
[----:B------:R-:W-:Y:S02]  /*2210*/  SHF.R.S32.HI R181, RZ, 0x1f, R236 ;  /* 0x0000001fffb57819 */ /* 0x000fe400000114ec */
[----:B------:R-:W-:Y:S01]  /*2220*/  FADD.FTZ R237, R182, R237 ;  /* 0x000000edb6ed7221 */ /* 0x000fe20000010000 */
[----:B------:R-:W-:Y:S01]  /*2230*/  FADD.FTZ R180, R183, R180 ;  /* 0x000000b4b7b47221 */ /* 0x000fe20000010000 */
[----:B------:R-:W-:-:S02]  /*2240*/  LEA.HI R236, R181, R236, RZ, 0x3 ;  /* 0x000000ecb5ec7211 */ /* 0x000fc400078f18ff */
[----:B---3--:R-:W-:Y:S01]  /*2250*/  FADD.FTZ R237, R237, R184 ;  /* 0x000000b8eded7221 */ /* 0x008fe20000010000 */
[----:B------:R-:W-:Y:S01]  /*2260*/  FADD.FTZ R180, R180, R185 ;  /* 0x000000b9b4b47221 */ /* 0x000fe20000010000 */
[----:B------:R-:W-:Y:S02]  /*2270*/  LEA.HI.SX32 R185, R236, R229, 0x1d ;  /* 0x000000e5ecb97211 */ /* 0x000fe400078feaff */
[----:B------:R-:W-:Y:S01]  /*2280*/  FADD.FTZ R186, R186, R237 ;  /* 0x000000edbaba7221 */ /* 0x000fe20000010000 */
[----:B------:R-:W-:-:S03]  /*2290*/  FADD.FTZ R180, R187, R180 ;  /* 0x000000b4bbb47221 */ /* 0x000fc60000010000 */
[----:B------:R-:W-:Y:S01]  /*22a0*/  FMUL.FTZ R187, R186, UR15 ;  /* 0x0000000fbabb7c20 */ /* 0x000fe20008410000 */
[----:B------:R-:W-:-:S04]  /*22b0*/  FMUL.FTZ R184, R180, UR15 ;  /* 0x0000000fb4b87c20 */ /* 0x000fc80008410000 */
[----:B------:R-:W-:Y:S01]  /*22c0*/  FSEL R187, R187, RZ, !P3 ;  /* 0x000000ffbbbb7208 */ /* 0x000fe20005800000 */
[----:B--2---:R-:W-:Y:S06]  /*22d0*/  BRA.U UP0, `(.L_x_1943) ;  /* 0x0000000d00507547 */ /* 0x004fec000b800000 */
        /* <DEDUP_REMOVED lines=18> */
.L_x_1945:
        /* <DEDUP_REMOVED lines=13> */
.L_x_1946:
        /* <DEDUP_REMOVED lines=13> */
.L_x_1947:
        /* <DEDUP_REMOVED lines=13> */
.L_x_1948:
        /* <DEDUP_REMOVED lines=13> */
.L_x_1949:
        /* <DEDUP_REMOVED lines=13> */
.L_x_1950:
        /* <DEDUP_REMOVED lines=13> */
.L_x_1951:
        /* <DEDUP_REMOVED lines=14> */
.L_x_1944:
        /* <DEDUP_REMOVED lines=39> */
.L_x_1953:
        /* <DEDUP_REMOVED lines=8> */
.L_x_1954:
        /* <DEDUP_REMOVED lines=8> */
.L_x_1955:
        /* <DEDUP_REMOVED lines=8> */
.L_x_1956:
        /* <DEDUP_REMOVED lines=8> */
.L_x_1957:
        /* <DEDUP_REMOVED lines=8> */
.L_x_1958:
        /* <DEDUP_REMOVED lines=12> */
.L_x_1959:
        /* <DEDUP_REMOVED lines=11> */
.L_x_1943:
        /* <DEDUP_REMOVED lines=18> */
.L_x_1961:
        /* <DEDUP_REMOVED lines=12> */
.L_x_1962:
        /* <DEDUP_REMOVED lines=12> */
.L_x_1963:
        /* <DEDUP_REMOVED lines=12> */
.L_x_1964:
        /* <DEDUP_REMOVED lines=12> */
.L_x_1965:
        /* <DEDUP_REMOVED lines=12> */
.L_x_1966:
        /* <DEDUP_REMOVED lines=12> */
.L_x_1967:
        /* <DEDUP_REMOVED lines=13> */
.L_x_1960:
[----:B------:R-:W-:Y:S01]  /*3690*/  ISETP.GT.AND P3, PT, R231, RZ, PT ;  /* 0x000000ffe700720c */ /* 0x000fe20003f64270 */
[----:B------:R-:W-:Y:S02]  /*36a0*/  HADD2.F32 R235, -RZ, R36.H1_H1 ;  /* 0x30000024ffeb7230 */ /* 0x000fe40000004100 */
[----:B------:R-:W-:Y:S01]  /*36b0*/  @P1 FFMA.FTZ R243, R3, R184, R187 ;  /* 0x000000b803f31223 */ /* 0x000fe200000100bb */
[--C-:B------:R-:W-:Y:S02]  /*36c0*/  HADD2.F32 R177, -RZ, R37.reuse.H0_H0 ;  /* 0x20000025ffb17230 */ /* 0x100fe40000004100 */
[----:B------:R-:W-:Y:S02]  /*36d0*/  HADD2.F32 R239, -RZ, R37.H1_H1 ;  /* 0x30000025ffef7230 */ /* 0x000fe40000004100 */
[--C-:B------:R-:W-:Y:S02]  /*36e0*/  HADD2.F32 R237, -RZ, R38.reuse.H1_H1 ;  /* 0x30000026ffed7230 */ /* 0x100fe40000004100 */
[----:B------:R-:W-:-:S03]  /*36f0*/  HADD2.F32 R241, -RZ, R38.H0_H0 ;  /* 0x20000026fff17230 */ /* 0x000fc60000004100 */
[-CC-:B------:R-:W-:Y:S01]  /*3700*/  @P3 FFMA.FTZ R179, R228, R184.reuse, R187.reuse ;  /* 0x000000b8e4b33223 */ /* 0x180fe200000100bb */
[-CC-:B------:R-:W-:Y:S01]  /*3710*/  @P3 FFMA.FTZ R176, R225, R184.reuse, R187.reuse ;  /* 0x000000b8e1b03223 */ /* 0x180fe200000100bb */
[-CC-:B------:R-:W-:Y:S01]  /*3720*/  @P3 FFMA.FTZ R181, R224, R184.reuse, R187.reuse ;  /* 0x000000b8e0b53223 */ /* 0x180fe200000100bb */
[-C--:B------:R-:W-:Y:S01]  /*3730*/  @P3 FFMA.FTZ R183, R216, R184.reuse, R187 ;  /* 0x000000b8d8b73223 */ /* 0x080fe200000100bb */
[----:B------:R-:W-:Y:S01]  /*3740*/  @P3 FADD.FTZ R179, R226, -R179 ;  /* 0x800000b3e2b33221 */ /* 0x000fe20000010000 */
[----:B------:R-:W-:Y:S01]  /*3750*/  @P3 FADD.FTZ R176, R223, -R176 ;  /* 0x800000b0dfb03221 */ /* 0x000fe20000010000 */
[----:B------:R-:W-:Y:S01]  /*3760*/  @P3 FADD.FTZ R178, R222, -R181 ;  /* 0x800000b5deb23221 */ /* 0x000fe20000010000 */
[-C--:B------:R-:W-:Y:S01]  /*3770*/  @P3 FFMA.FTZ R180, R217, R184.reuse, R187 ;  /* 0x000000b8d9b43223 */ /* 0x080fe200000100bb */
[----:B------:R-:W-:Y:S01]  /*3780*/  @P3 FFMA.FTZ R235, R232, R179, R235 ;  /* 0x000000b3e8eb3223 */ /* 0x000fe200000100eb */
[----:B------:R-:W-:Y:S01]  /*3790*/  @P3 FFMA.FTZ R179, R220, R184, R187 ;  /* 0x000000b8dcb33223 */ /* 0x000fe200000100bb */
[C---:B------:R-:W-:Y:S01]  /*37a0*/  @P3 FFMA.FTZ R177, R232.reuse, R176, R177 ;  /* 0x000000b0e8b13223 */ /* 0x040fe200000100b1 */
[----:B------:R-:W-:Y:S01]  /*37b0*/  @P3 FFMA.FTZ R176, R221, R184, R187 ;  /* 0x000000b8ddb03223 */ /* 0x000fe200000100bb */
[----:B------:R-:W-:Y:S01]  /*37c0*/  @P3 FFMA.FTZ R239, R232, R178, R239 ;  /* 0x000000b2e8ef3223 */ /* 0x000fe200000100ef */
[----:B------:R-:W-:Y:S01]  /*37d0*/  @P3 FADD.FTZ R178, R218, -R179 ;  /* 0x800000b3dab23221 */ /* 0x000fe20000010000 */
[----:B------:R-:W-:-:S02]  /*37e0*/  HADD2.F32 R179, -RZ, R39.H0_H0 ;  /* 0x20000027ffb37230 */ /* 0x000fc40000004100 */
[----:B------:R-:W-:Y:S01]  /*37f0*/  @P3 FADD.FTZ R176, R219, -R176 ;  /* 0x800000b0dbb03221 */ /* 0x000fe20000010000 */
[----:B------:R-:W-:Y:S02]  /*3800*/  HADD2.F32 R181, -RZ, R39.H1_H1 ;  /* 0x30000027ffb57230 */ /* 0x000fe40000004100 */
[----:B------:R-:W-:Y:S01]  /*3810*/  @P3 FFMA.FTZ R237, R232, R178, R237 ;  /* 0x000000b2e8ed3223 */ /* 0x000fe200000100ed */
[----:B------:R-:W-:Y:S01]  /*3820*/  @P3 FADD.FTZ R178, R214, -R183 ;  /* 0x800000b7d6b23221 */ /* 0x000fe20000010000 */
[----:B------:R-:W-:Y:S01]  /*3830*/  @P3 FFMA.FTZ R241, R232, R176, R241 ;  /* 0x000000b0e8f13223 */ /* 0x000fe200000100f1 */
[----:B------:R-:W-:Y:S02]  /*3840*/  HADD2.F32 R183, -RZ, R36.H0_H0 ;  /* 0x20000024ffb77230 */ /* 0x000fe40000004100 */
[----:B------:R-:W-:Y:S01]  /*3850*/  @P3 FADD.FTZ R180, R215, -R180 ;  /* 0x800000b4d7b43221 */ /* 0x000fe20000010000 */
[----:B------:R-:W-:Y:S01]  /*3860*/  @P1 FADD.FTZ R176, R230, -R243 ;  /* 0x800000f3e6b01221 */ /* 0x000fe20000010000 */
[----:B------:R-:W-:-:S02]  /*3870*/  @P3 FFMA.FTZ R181, R232, R178, R181 ;  /* 0x000000b2e8b53223 */ /* 0x000fc400000100b5 */
[C---:B------:R-:W-:Y:S01]  /*3880*/  @P3 FFMA.FTZ R179, R232.reuse, R180, R179 ;  /* 0x000000b4e8b33223 */ /* 0x040fe200000100b3 */
        /* <DEDUP_REMOVED lines=9> */
.L_x_1968:
        /* <DEDUP_REMOVED lines=8> */
.L_x_1969:
        /* <DEDUP_REMOVED lines=8> */
.L_x_1970:
        /* <DEDUP_REMOVED lines=10> */
.L_x_1971:
        /* <DEDUP_REMOVED lines=8> */
.L_x_1972:
        /* <DEDUP_REMOVED lines=8> */
.L_x_1973:
        /* <DEDUP_REMOVED lines=8> */
.L_x_1974:
        /* <DEDUP_REMOVED lines=10> */
.L_x_1952:
[----:B------:R-:W-:Y:S01]  /*3ce0*/  ISETP.NE.U32.AND P1, PT, RZ, UR4, PT ;  /* 0x00000004ff007c0c */ /* 0x000fe2000bf25070 */
[----:B------:R-:W1:Y:S03]  /*3cf0*/  @P2 LDC.64 R182, c[0x0][0x468] ;  /* 0x00011a00ffb62b82 */ /* 0x000e660000000a00 */
[----:B------:R-:W-:-:S13]  /*3d00*/  ISETP.NE.AND.EX P1, PT, RZ, UR5, PT, P1 ;  /* 0x00000005ff007c0c */ /* 0x000fda000bf25310 */
[----:B------:R-:W2:Y:S01]  /*3d10*/  @P1 LDC.64 R180, c[0x0][0x478] ;  /* 0x00011e00ffb41b82 */ /* 0x000ea20000000a00 */
[----:B-1----:R-:W-:-:S04]  /*3d20*/  @P2 IMAD.WIDE.U32 R182, R233, 0x10, R182 ;  /* 0x00000010e9b62825 */ /* 0x002fc800078e00b6 */
[----:B--2---:R-:W-:-:S05]  /*3d30*/  @P1 IMAD.WIDE.U32 R180, R185, 0x10, R180 ;  /* 0x00000010b9b41825 */ /* 0x004fca00078e00b4 */
[----:B------:R1:W-:Y:S04]  /*3d40*/  @P1 STG.E.128 desc[UR12][R180.64], R176 ;  /* 0x000000b0b4001986 */ /* 0x0003e8000c101d0c */
[----:B------:R1:W-:Y:S01]  /*3d50*/  @P2 STG.E.128 desc[UR12][R182.64], R172 ;  /* 0x000000acb6002986 */ /* 0x0003e2000c101d0c */
[----:B------:R-:W-:Y:S05]  /*3d60*/  @!P2 BRA `(.L_x_1975) ;  /* 0x000000000010a947 */ /* 0x000fea0003800000 */
[----:B-----5:R-:W2:Y:S01]  /*3d70*/  LDC.64 R168, c[0x0][0x390] ;  /* 0x0000e400ffa87b82 */ /* 0x020ea20000000a00 */
[----:B------:R-:W-:-:S05]  /*3d80*/  IADD3 R171, PT, PT, R233, 0x80, RZ ;  /* 0x00000080e9ab7810 */ /* 0x000fca0007ffe0ff */
[----:B--2---:R-:W-:-:S06]  /*3d90*/  IMAD.WIDE.U32 R168, R171, 0x10, R168 ;  /* 0x00000010aba87825 */ /* 0x004fcc00078e00a8 */
[----:B------:R-:W5:Y:S02]  /*3da0*/  LDG.E.128 R168, desc[UR12][R168.64] ;  /* 0x0000000ca8a87981 */ /* 0x000f64000c1e1d00 */
.L_x_1975:
[----:B------:R-:W-:Y:S05]  /*3db0*/  @!P0 BRA `(.L_x_1976) ;  /* 0x0000000c00248947 */ /* 0x000fea0003800000 */
[----:B------:R-:W-:Y:S05]  /*3dc0*/  @!P1 BRA `(.L_x_1977) ;  /* 0x0000000400989947 */ /* 0x000fea0003800000 */
[----:B------:R-:W-:Y:S01]  /*3dd0*/  ISETP.GT.AND P3, PT, R231, RZ, PT ;  /* 0x000000ffe700720c */ /* 0x000fe20003f64270 */
[----:B-1----:R-:W-:Y:S02]  /*3de0*/  HADD2.F32 R181, -RZ, R32.H1_H1 ;  /* 0x30000020ffb57230 */ /* 0x002fe40000004100 */
[--C-:B------:R-:W-:Y:S02]  /*3df0*/  HADD2.F32 R177, -RZ, R33.reuse.H0_H0 ;  /* 0x20000021ffb17230 */ /* 0x100fe40000004100 */
[----:B------:R-:W-:Y:S02]  /*3e00*/  HADD2.F32 R179, -RZ, R33.H1_H1 ;  /* 0x30000021ffb37230 */ /* 0x000fe40000004100 */
[----:B------:R-:W-:Y:S02]  /*3e10*/  HADD2.F32 R237, -RZ, R34.H0_H0 ;  /* 0x20000022ffed7230 */ /* 0x000fe40000004100 */
[----:B------:R-:W-:-:S04]  /*3e20*/  HADD2.F32 R180, -RZ, R35.H0_H0 ;  /* 0x20000023ffb47230 */ /* 0x000fc80000004100 */
[-CC-:B------:R-:W-:Y:S01]  /*3e30*/  @P3 FFMA.FTZ R183, R212, R184.reuse, R187.reuse ;  /* 0x000000b8d4b73223 */ /* 0x180fe200000100bb */
[-CC-:B------:R-:W-:Y:S01]  /*3e40*/  @P3 FFMA.FTZ R176, R209, R184.reuse, R187.reuse ;  /* 0x000000b8d1b03223 */ /* 0x180fe200000100bb */
[-CC-:B------:R-:W-:Y:S01]  /*3e50*/  @P3 FFMA.FTZ R235, R208, R184.reuse, R187.reuse ;  /* 0x000000b8d0eb3223 */ /* 0x180fe200000100bb */
[-C--:B------:R-:W-:Y:S01]  /*3e60*/  @P3 FFMA.FTZ R182, R201, R184.reuse, R187 ;  /* 0x000000b8c9b63223 */ /* 0x080fe200000100bb */
[----:B------:R-:W-:Y:S01]  /*3e70*/  @P3 FADD.FTZ R183, R210, -R183 ;  /* 0x800000b7d2b73221 */ /* 0x000fe20000010000 */
[----:B------:R-:W-:Y:S01]  /*3e80*/  @P3 FADD.FTZ R176, R207, -R176 ;  /* 0x800000b0cfb03221 */ /* 0x000fe20000010000 */
[----:B------:R-:W-:Y:S01]  /*3e90*/  @P3 FADD.FTZ R178, R206, -R235 ;  /* 0x800000ebceb23221 */ /* 0x000fe20000010000 */
[----:B------:R-:W-:Y:S02]  /*3ea0*/  HADD2.F32 R235, -RZ, R34.H1_H1 ;  /* 0x30000022ffeb7230 */ /* 0x000fe40000004100 */
[----:B------:R-:W-:Y:S01]  /*3eb0*/  @P3 FFMA.FTZ R181, R232, R183, R181 ;  /* 0x000000b7e8b53223 */ /* 0x000fe200000100b5 */
[----:B------:R-:W-:Y:S01]  /*3ec0*/  @P3 FFMA.FTZ R183, R204, R184, R187 ;  /* 0x000000b8ccb73223 */ /* 0x000fe200000100bb */
[C---:B------:R-:W-:Y:S01]  /*3ed0*/  @P3 FFMA.FTZ R177, R232.reuse, R176, R177 ;  /* 0x000000b0e8b13223 */ /* 0x040fe200000100b1 */
[----:B------:R-:W-:Y:S01]  /*3ee0*/  @P3 FFMA.FTZ R179, R232, R178, R179 ;  /* 0x000000b2e8b33223 */ /* 0x000fe200000100b3 */
[-C--:B------:R-:W-:Y:S01]  /*3ef0*/  @P3 FFMA.FTZ R176, R205, R184.reuse, R187 ;  /* 0x000000b8cdb03223 */ /* 0x080fe200000100bb */
[----:B------:R-:W-:Y:S01]  /*3f00*/  @P3 FADD.FTZ R178, R202, -R183 ;  /* 0x800000b7cab23221 */ /* 0x000fe20000010000 */
[----:B------:R-:W-:Y:S01]  /*3f10*/  @P3 FADD.FTZ R183, R199, -R182 ;  /* 0x800000b6c7b73221 */ /* 0x000fe20000010000 */
[----:B------:R-:W-:Y:S01]  /*3f20*/  @P3 FFMA.FTZ R239, R200, R184, R187 ;  /* 0x000000b8c8ef3223 */ /* 0x000fe200000100bb */
[----:B------:R-:W-:Y:S01]  /*3f30*/  @P3 FADD.FTZ R176, R203, -R176 ;  /* 0x800000b0cbb03221 */ /* 0x000fe20000010000 */
[C---:B------:R-:W-:Y:S01]  /*3f40*/  @P3 FFMA.FTZ R235, R232.reuse, R178, R235 ;  /* 0x000000b2e8eb3223 */ /* 0x040fe200000100eb */
[----:B------:R-:W-:Y:S01]  /*3f50*/  @P3 FFMA.FTZ R178, R213, R184, R187 ;  /* 0x000000b8d5b23223 */ /* 0x000fe200000100bb */
[C---:B------:R-:W-:Y:S01]  /*3f60*/  @P3 FFMA.FTZ R180, R232.reuse, R183, R180 ;  /* 0x000000b7e8b43223 */ /* 0x040fe200000100b4 */
[----:B------:R-:W-:Y:S01]  /*3f70*/  @P3 FFMA.FTZ R237, R232, R176, R237 ;  /* 0x000000b0e8ed3223 */ /* 0x000fe200000100ed */
[----:B------:R-:W-:-:S02]  /*3f80*/  HADD2.F32 R183, -RZ, R35.H1_H1 ;  /* 0x30000023ffb77230 */ /* 0x000fc40000004100 */
[----:B------:R-:W-:Y:S01]  /*3f90*/  @P3 FADD.FTZ R182, R198, -R239 ;  /* 0x800000efc6b63221 */ /* 0x000fe20000010000 */
[----:B------:R-:W-:Y:S02]  /*3fa0*/  HADD2.F32 R176, -RZ, R32.H0_H0 ;  /* 0x20000020ffb07230 */ /* 0x000fe40000004100 */
[----:B------:R-:W-:Y:S01]  /*3fb0*/  @P3 FADD.FTZ R239, R211, -R178 ;  /* 0x800000b2d3ef3221 */ /* 0x000fe20000010000 */
[----:B------:R-:W-:-:S03]  /*3fc0*/  @P3 FFMA.FTZ R183, R232, R182, R183 ;  /* 0x000000b6e8b73223 */ /* 0x000fc600000100b7 */
        /* <DEDUP_REMOVED lines=9> */
.L_x_1978:
        /* <DEDUP_REMOVED lines=8> */
.L_x_1979:
        /* <DEDUP_REMOVED lines=8> */
.L_x_1980:
        /* <DEDUP_REMOVED lines=10> */
.L_x_1981:
        /* <DEDUP_REMOVED lines=8> */
.L_x_1982:
        /* <DEDUP_REMOVED lines=8> */
.L_x_1983:
        /* <DEDUP_REMOVED lines=8> */
.L_x_1984:
        /* <DEDUP_REMOVED lines=11> */
.L_x_1977:
[----:B------:R-:W-:Y:S01]  /*4430*/  ISETP.GT.AND P3, PT, R231, RZ, PT ;  /* 0x000000ffe700720c */ /* 0x000fe20003f64270 */
[----:B------:R-:W-:-:S12]  /*4440*/  @!P2 BRA `(.L_x_1986) ;  /* 0x00000000002ca947 */ /* 0x000fd80003800000 */
[----:B-1----:R-:W-:Y:S01]  /*4450*/  @P3 FFMA.FTZ R180, R213, R184, R187 ;  /* 0x000000b8d5b43223 */ /* 0x002fe200000100bb */
        /* <DEDUP_REMOVED lines=10> */
.L_x_1986:
[----:B------:R-:W-:Y:S05]  /*4500*/  @!P2 BRA `(.L_x_1987) ;  /* 0x00000000002ca947 */ /* 0x000fea0003800000 */
[----:B-1----:R-:W-:Y:S01]  /*4510*/  @P3 FFMA.FTZ R183, R212, R184, R187 ;  /* 0x000000b8d4b73223 */ /* 0x002fe200000100bb */
        /* <DEDUP_REMOVED lines=10> */
.L_x_1987:
[----:B------:R-:W-:Y:S05]  /*45c0*/  @!P2 BRA `(.L_x_1988) ;  /* 0x00000000002ca947 */ /* 0x000fea0003800000 */
        /* <DEDUP_REMOVED lines=11> */
.L_x_1988:
        /* <DEDUP_REMOVED lines=12> */
.L_x_1989:
        /* <DEDUP_REMOVED lines=12> */
.L_x_1990:
        /* <DEDUP_REMOVED lines=12> */
.L_x_1991:
        /* <DEDUP_REMOVED lines=12> */
.L_x_1992:
        /* <DEDUP_REMOVED lines=13> */
.L_x_1976:
[----:B------:R-:W-:Y:S05]  /*4a50*/  @!P1 BRA `(.L_x_1993) ;  /* 0x0000000400989947 */ /* 0x000fea0003800000 */
[-CC-:B-1----:R-:W-:Y:S01]  /*4a60*/  FFMA.FTZ R177, R212, R184.reuse, R187.reuse ;  /* 0x000000b8d4b17223 */ /* 0x182fe200000100bb */
        /* <DEDUP_REMOVED lines=12> */
[----:B------:R-:W-:Y:S01]  /*4b30*/  FFMA.FTZ R241, R200, R184, R187 ;  /* 0x000000b8c8f17223 */ /* 0x000fe200000100bb */
[----:B------:R-:W-:Y:S01]  /*4b40*/  FADD.FTZ R239, R199, -R182 ;  /* 0x800000b6c7ef7221 */ /* 0x000fe20000010000 */
        /* <DEDUP_REMOVED lines=8> */
[----:B------:R-:W-:-:S02]  /*4bd0*/  FMUL.FTZ R176, R232, R239 ;  /* 0x000000efe8b07220 */ /* 0x000fc40000410000 */
[----:B------:R-:W-:Y:S01]  /*4be0*/  FSEL R180, R180, RZ, P3 ;  /* 0x000000ffb4b47208 */ /* 0x000fe20001800000 */
        /* <DEDUP_REMOVED lines=14> */
.L_x_1994:
        /* <DEDUP_REMOVED lines=8> */
.L_x_1995:
        /* <DEDUP_REMOVED lines=8> */
.L_x_1996:
        /* <DEDUP_REMOVED lines=8> */
.L_x_1997:
        /* <DEDUP_REMOVED lines=8> */
.L_x_1998:
        /* <DEDUP_REMOVED lines=8> */
.L_x_1999:
        /* <DEDUP_REMOVED lines=12> */
.L_x_2000:
        /* <DEDUP_REMOVED lines=11> */
.L_x_1993:
[----:B------:R-:W-:Y:S05]  /*50c0*/  @!P2 BRA `(.L_x_2001) ;  /* 0x000000000030a947 */ /* 0x000fea0003800000 */
[----:B-1----:R-:W-:Y:S01]  /*50d0*/  FFMA.FTZ R180, R213, R184, R187 ;  /* 0x000000b8d5b47223 */ /* 0x002fe200000100bb */
        /* <DEDUP_REMOVED lines=11> */
.L_x_2001:
[----:B------:R-:W-:Y:S05]  /*5190*/  @!P2 BRA `(.L_x_2002) ;  /* 0x000000000030a947 */ /* 0x000fea0003800000 */
[----:B-1----:R-:W-:Y:S01]  /*51a0*/  FFMA.FTZ R181, R212, R184, R187 ;  /* 0x000000b8d4b57223 */ /* 0x002fe200000100bb */
        /* <DEDUP_REMOVED lines=11> */
.L_x_2002:
        /* <DEDUP_REMOVED lines=13> */
.L_x_2003:
        /* <DEDUP_REMOVED lines=13> */
.L_x_2004:
        /* <DEDUP_REMOVED lines=13> */
.L_x_2005:
        /* <DEDUP_REMOVED lines=13> */
.L_x_2006:
        /* <DEDUP_REMOVED lines=13> */
.L_x_2007:
        /* <DEDUP_REMOVED lines=13> */
.L_x_1985:
[----:B-1----:R-:W1:Y:S01]  /*5740*/  @P1 LDC.64 R180, c[0x0][0x478] ;  /* 0x00011e00ffb41b82 */ /* 0x002e620000000a00 */
[----:B------:R-:W-:Y:S02]  /*5750*/  @P1 IADD3 R235, PT, PT, R185, 0x80, RZ ;  /* 0x00000080b9eb1810 */ /* 0x000fe40007ffe0ff */
[----:B------:R-:W-:-:S05]  /*5760*/  @P2 IADD3 R237, PT, PT, R233, 0x80, RZ ;  /* 0x00000080e9ed2810 */ /* 0x000fca0007ffe0ff */
[----:B------:R-:W2:Y:S01]  /*5770*/  @P2 LDC.64 R182, c[0x0][0x468] ;  /* 0x00011a00ffb62b82 */ /* 0x000ea20000000a00 */
[----:B-1----:R-:W-:-:S05]  /*5780*/  @P1 IMAD.WIDE.U32 R180, R235, 0x10, R180 ;  /* 0x00000010ebb41825 */ /* 0x002fca00078e00b4 */
[----:B------:R1:W-:Y:S01]  /*5790*/  @P1 STG.E.128 desc[UR12][R180.64], R176 ;  /* 0x000000b0b4001986 */ /* 0x0003e2000c101d0c */
[----:B--2---:R-:W-:-:S05]  /*57a0*/  @P2 IMAD.WIDE.U32 R182, R237, 0x10, R182 ;  /* 0x00000010edb62825 */ /* 0x004fca00078e00b6 */
[----:B------:R1:W-:Y:S01]  /*57b0*/  @P2 STG.E.128 desc[UR12][R182.64], R172 ;  /* 0x000000acb6002986 */ /* 0x0003e2000c101d0c */
[----:B------:R-:W-:Y:S05]  /*57c0*/  @!P2 BRA `(.L_x_2008) ;  /* 0x000000000010a947 */ /* 0x000fea0003800000 */
[----:B-----5:R-:W2:Y:S01]  /*57d0*/  LDC.64 R168, c[0x0][0x390] ;  /* 0x0000e400ffa87b82 */ /* 0x020ea20000000a00 */
[----:B------:R-:W-:-:S05]  /*57e0*/  IADD3 R171, PT, PT, R233, 0x100, RZ ;  /* 0x00000100e9ab7810 */ /* 0x000fca0007ffe0ff */
[----:B--2---:R-:W-:-:S06]  /*57f0*/  IMAD.WIDE.U32 R168, R171, 0x10, R168 ;  /* 0x00000010aba87825 */ /* 0x004fcc00078e00a8 */
[----:B------:R-:W5:Y:S02]  /*5800*/  LDG.E.128 R168, desc[UR12][R168.64] ;  /* 0x0000000ca8a87981 */ /* 0x000f64000c1e1d00 */
.L_x_2008:
        /* <DEDUP_REMOVED lines=43> */
.L_x_2011:
        /* <DEDUP_REMOVED lines=8> */
.L_x_2012:
        /* <DEDUP_REMOVED lines=8> */
.L_x_2013:
        /* <DEDUP_REMOVED lines=10> */
.L_x_2014:
        /* <DEDUP_REMOVED lines=8> */
.L_x_2015:
        /* <DEDUP_REMOVED lines=8> */
.L_x_2016:
        /* <DEDUP_REMOVED lines=8> */
.L_x_2017:
        /* <DEDUP_REMOVED lines=11> */
.L_x_2010:
        /* <DEDUP_REMOVED lines=13> */
.L_x_2019:
        /* <DEDUP_REMOVED lines=12> */
.L_x_2020:
        /* <DEDUP_REMOVED lines=12> */
.L_x_2021:
        /* <DEDUP_REMOVED lines=12> */
.L_x_2022:
        /* <DEDUP_REMOVED lines=12> */
.L_x_2023:
        /* <DEDUP_REMOVED lines=12> */
.L_x_2024:
        /* <DEDUP_REMOVED lines=12> */
.L_x_2025:
        /* <DEDUP_REMOVED lines=13> */
.L_x_2009:
        /* <DEDUP_REMOVED lines=40> */
.L_x_2027:
        /* <DEDUP_REMOVED lines=8> */
.L_x_2028:
        /* <DEDUP_REMOVED lines=8> */
.L_x_2029:
        /* <DEDUP_REMOVED lines=8> */
.L_x_2030:
        /* <DEDUP_REMOVED lines=8> */
.L_x_2031:
        /* <DEDUP_REMOVED lines=8> */
.L_x_2032:
        /* <DEDUP_REMOVED lines=12> */
.L_x_2033:
        /* <DEDUP_REMOVED lines=11> */
.L_x_2026:
        /* <DEDUP_REMOVED lines=13> */
.L_x_2034:
        /* <DEDUP_REMOVED lines=13> */
.L_x_2035:
        /* <DEDUP_REMOVED lines=13> */
.L_x_2036:
        /* <DEDUP_REMOVED lines=13> */
.L_x_2037:
        /* <DEDUP_REMOVED lines=13> */
.L_x_2038:
        /* <DEDUP_REMOVED lines=13> */
.L_x_2039:
        /* <DEDUP_REMOVED lines=13> */
.L_x_2040:
        /* <DEDUP_REMOVED lines=13> */
.L_x_2018:
[----:B-1----:R-:W1:Y:S01]  /*71a0*/  @P1 LDC.64 R182, c[0x0][0x478] ;  /* 0x00011e00ffb61b82 */ /* 0x002e620000000a00 */
[----:B------:R-:W-:Y:S02]  /*71b0*/  @P1 IADD3 R235, PT, PT, R185, 0x100, RZ ;  /* 0x00000100b9eb1810 */ /* 0x000fe40007ffe0ff */
[C---:B------:R-:W-:Y:S02]  /*71c0*/  @P2 IADD3 R237, PT, PT, R233.reuse, 0x100, RZ ;  /* 0x00000100e9ed2810 */ /* 0x040fe40007ffe0ff */
[----:B------:R-:W-:-:S03]  /*71d0*/  IADD3 R233, PT, PT, R233, 0x180, RZ ;  /* 0x00000180e9e97810 */ /* 0x000fc60007ffe0ff */
[----:B------:R-:W2:Y:S01]  /*71e0*/  @P2 LDC.64 R180, c[0x0][0x468] ;  /* 0x00011a00ffb42b82 */ /* 0x000ea20000000a00 */
[----:B-1----:R-:W-:-:S05]  /*71f0*/  @P1 IMAD.WIDE.U32 R182, R235, 0x10, R182 ;  /* 0x00000010ebb61825 */ /* 0x002fca00078e00b6 */
[----:B------:R1:W-:Y:S01]  /*7200*/  @P1 STG.E.128 desc[UR12][R182.64], R176 ;  /* 0x000000b0b6001986 */ /* 0x0003e2000c101d0c */
[----:B--2---:R-:W-:-:S05]  /*7210*/  @P2 IMAD.WIDE.U32 R180, R237, 0x10, R180 ;  /* 0x00000010edb42825 */ /* 0x004fca00078e00b4 */
[----:B------:R1:W-:Y:S01]  /*7220*/  @P2 STG.E.128 desc[UR12][R180.64], R172 ;  /* 0x000000acb4002986 */ /* 0x0003e2000c101d0c */
[----:B------:R-:W-:Y:S05]  /*7230*/  @!P2 BRA `(.L_x_2041) ;  /* 0x00000000000ca947 */ /* 0x000fea0003800000 */
[----:B-----5:R-:W2:Y:S02]  /*7240*/  LDC.64 R168, c[0x0][0x390] ;  /* 0x0000e400ffa87b82 */ /* 0x020ea40000000a00 */
[----:B--2---:R-:W-:-:S06]  /*7250*/  IMAD.WIDE.U32 R168, R233, 0x10, R168 ;  /* 0x00000010e9a87825 */ /* 0x004fcc00078e00a8 */
[----:B------:R-:W5:Y:S02]  /*7260*/  LDG.E.128 R168, desc[UR12][R168.64] ;  /* 0x0000000ca8a87981 */ /* 0x000f64000c1e1d00 */
.L_x_2041:
[----:B------:R-:W-:Y:S05]  /*7270*/  @!P0 BRA `(.L_x_2042) ;  /* 0x0000000c00248947 */ /* 0x000fea0003800000 */
[----:B------:R-:W-:Y:S05]  /*7280*/  @!P1 BRA `(.L_x_2043) ;  /* 0x0000000400989947 */ /* 0x000fea0003800000 */
[----:B------:R-:W-:Y:S01]  /*7290*/  ISETP.GT.AND P0, PT, R231, RZ, PT ;  /* 0x000000ffe700720c */ /* 0x000fe20003f04270 */
[--C-:B-1----:R-:W-:Y:S02]  /*72a0*/  HADD2.F32 R179, -RZ, R24.reuse.H1_H1 ;  /* 0x30000018ffb37230 */ /* 0x102fe40000004100 */
[----:B------:R-:W-:-:S10]  /*72b0*/  HADD2.F32 R182, -RZ, R24.H0_H0 ;  /* 0x20000018ffb67230 */ /* 0x000fd40000004100 */
        /* <DEDUP_REMOVED lines=9> */
[--C-:B------:R-:W-:Y:S02]  /*7350*/  HADD2.F32 R187, -RZ, R25.reuse.H1_H1 ;  /* 0x30000019ffbb7230 */ /* 0x100fe40000004100 */
[----:B------:R-:W-:Y:S01]  /*7360*/  @P0 FADD.FTZ R176, R10, -R183 ;  /* 0x800000b70ab00221 */ /* 0x000fe20000010000 */
[----:B------:R-:W-:-:S02]  /*7370*/  HADD2.F32 R184, -RZ, R25.H0_H0 ;  /* 0x20000019ffb87230 */ /* 0x000fc40000004100 */
[----:B------:R-:W-:Y:S01]  /*7380*/  @P0 FADD.FTZ R180, R7, -R180 ;  /* 0x800000b407b40221 */ /* 0x000fe20000010000 */
[--C-:B------:R-:W-:Y:S02]  /*7390*/  HADD2.F32 R183, -RZ, R26.reuse.H0_H0 ;  /* 0x2000001affb77230 */ /* 0x100fe40000004100 */
[----:B------:R-:W-:Y:S01]  /*73a0*/  @P0 FFMA.FTZ R187, R232, R176, R187 ;  /* 0x000000b0e8bb0223 */ /* 0x000fe200000100bb */
[----:B------:R-:W-:Y:S02]  /*73b0*/  HADD2.F32 R176, -RZ, R26.H1_H1 ;  /* 0x3000001affb07230 */ /* 0x000fe40000004100 */
[----:B------:R-:W-:Y:S01]  /*73c0*/  @P0 FADD.FTZ R231, R6, -R231 ;  /* 0x800000e706e70221 */ /* 0x000fe20000010000 */
[C---:B------:R-:W-:Y:S01]  /*73d0*/  @P0 FFMA.FTZ R184, R232.reuse, R181, R184 ;  /* 0x000000b5e8b80223 */ /* 0x040fe200000100b8 */
[----:B------:R-:W-:Y:S01]  /*73e0*/  @P0 FFMA.FTZ R183, R232, R180, R183 ;  /* 0x000000b4e8b70223 */ /* 0x000fe200000100b7 */
[----:B------:R-:W-:Y:S01]  /*73f0*/  @P0 FADD.FTZ R177, R14, -R177 ;  /* 0x800000b10eb10221 */ /* 0x000fe20000010000 */
[----:B------:R-:W-:-:S02]  /*7400*/  HADD2.F32 R180, -RZ, R27.H0_H0 ;  /* 0x2000001bffb47230 */ /* 0x000fc40000004100 */
[----:B------:R-:W-:Y:S01]  /*7410*/  @P0 FFMA.FTZ R176, R232, R231, R176 ;  /* 0x000000e7e8b00223 */ /* 0x000fe200000100b0 */
[----:B------:R-:W-:Y:S02]  /*7420*/  HADD2.F32 R181, -RZ, R27.H1_H1 ;  /* 0x3000001bffb57230 */ /* 0x000fe40000004100 */
[----:B------:R-:W-:Y:S01]  /*7430*/  @P0 FADD.FTZ R235, R4, -R235 ;  /* 0x800000eb04eb0221 */ /* 0x000fe20000010000 */
[----:B------:R-:W-:Y:S01]  /*7440*/  @P0 FADD.FTZ R186, R0, -R237 ;  /* 0x800000ed00ba0221 */ /* 0x000fe20000010000 */
[----:B------:R-:W-:Y:S01]  /*7450*/  @P0 FADD.FTZ R231, R15, -R178 ;  /* 0x800000b20fe70221 */ /* 0x000fe20000010000 */
[C---:B------:R-:W-:Y:S01]  /*7460*/  @P0 FFMA.FTZ R179, R232.reuse, R177, R179 ;  /* 0x000000b1e8b30223 */ /* 0x040fe200000100b3 */
        /* <DEDUP_REMOVED lines=13> */
.L_x_2044:
        /* <DEDUP_REMOVED lines=8> */
.L_x_2045:
        /* <DEDUP_REMOVED lines=8> */
.L_x_2046:
        /* <DEDUP_REMOVED lines=8> */
.L_x_2047:
        /* <DEDUP_REMOVED lines=8> */
.L_x_2048:
        /* <DEDUP_REMOVED lines=8> */
.L_x_2049:
        /* <DEDUP_REMOVED lines=8> */
.L_x_2050:
        /* <DEDUP_REMOVED lines=11> */
.L_x_2043:
        /* <DEDUP_REMOVED lines=13> */
.L_x_2052:
        /* <DEDUP_REMOVED lines=12> */
.L_x_2053:
        /* <DEDUP_REMOVED lines=12> */
.L_x_2054:
        /* <DEDUP_REMOVED lines=12> */
.L_x_2055:
        /* <DEDUP_REMOVED lines=12> */
.L_x_2056:
        /* <DEDUP_REMOVED lines=12> */
.L_x_2057:
[----:B------:R-:W-:Y:S05]  /*7d80*/  @!P2 BRA `(.L_x_2058) ;  /* 0x00000000002ca947 */ /* 0x000fea0003800000 */
[----:B-1----:R-:W-:Y:S01]  /*7d90*/  @P0 FFMA.FTZ R183, R5, R184, R187 ;  /* 0x000000b805b70223 */ /* 0x002fe200000100bb */
        /* <DEDUP_REMOVED lines=10> */
.L_x_2058:
[----:B------:R-:W-:Y:S05]  /*7e40*/  @!P2 BRA `(.L_x_2051) ;  /* 0x0000000c006ca947 */ /* 0x000fea0003800000 */
[----:B------:R-:W-:Y:S01]  /*7e50*/  @P0 FFMA.FTZ R187, R2, R184, R187 ;  /* 0x000000b802bb0223 */ /* 0x000fe200000100bb */
[----:B-1----:R-:W-:Y:S02]  /*7e60*/  HADD2.F32 R181, -RZ, R27.H1_H1 ;  /* 0x3000001bffb57230 */ /* 0x002fe40000004100 */
        /* <DEDUP_REMOVED lines=10> */
.L_x_2042:
[----:B------:R-:W-:Y:S05]  /*7f10*/  @!P1 BRA `(.L_x_2059) ;  /* 0x0000000400989947 */ /* 0x000fea0003800000 */
[-CC-:B-1----:R-:W-:Y:S01]  /*7f20*/  FFMA.FTZ R176, R17, R184.reuse, R187.reuse ;  /* 0x000000b811b07223 */ /* 0x182fe200000100bb */
[----:B------:R-:W-:Y:S01]  /*7f30*/  ISETP.GT.AND P0, PT, R231, RZ, PT ;  /* 0x000000ffe700720c */ /* 0x000fe20003f04270 */
[-CC-:B------:R-:W-:Y:S01]  /*7f40*/  FFMA.FTZ R178, R13, R184.reuse, R187.reuse ;  /* 0x000000b80db27223 */ /* 0x180fe200000100bb */
[-CC-:B------:R-:W-:Y:S01]  /*7f50*/  FFMA.FTZ R179, R16, R184.reuse, R187.reuse ;  /* 0x000000b810b37223 */ /* 0x180fe200000100bb */
[-CC-:B------:R-:W-:Y:S01]  /*7f60*/  FFMA.FTZ R183, R12, R184.reuse, R187.reuse ;  /* 0x000000b80cb77223 */ /* 0x180fe200000100bb */
[-CC-:B------:R-:W-:Y:S01]  /*7f70*/  FFMA.FTZ R180, R9, R184.reuse, R187.reuse ;  /* 0x000000b809b47223 */ /* 0x180fe200000100bb */
[-CC-:B------:R-:W-:Y:S01]  /*7f80*/  FFMA.FTZ R231, R8, R184.reuse, R187.reuse ;  /* 0x000000b808e77223 */ /* 0x180fe200000100bb */
        /* <DEDUP_REMOVED lines=9> */
[----:B------:R-:W-:Y:S01]  /*8020*/  FMUL.FTZ R177, R232, R181 ;  /* 0x000000b5e8b17220 */ /* 0x000fe20000410000 */
[----:B------:R-:W-:Y:S01]  /*8030*/  FADD.FTZ R235, R4, -R235 ;  /* 0x800000eb04eb7221 */ /* 0x000fe20000010000 */
        /* <DEDUP_REMOVED lines=21> */
.L_x_2060:
        /* <DEDUP_REMOVED lines=8> */
.L_x_2061:
        /* <DEDUP_REMOVED lines=8> */
.L_x_2062:
        /* <DEDUP_REMOVED lines=8> */
.L_x_2063:
        /* <DEDUP_REMOVED lines=8> */
.L_x_2064:
        /* <DEDUP_REMOVED lines=8> */
.L_x_2065:
        /* <DEDUP_REMOVED lines=12> */
.L_x_2066:
        /* <DEDUP_REMOVED lines=11> */
.L_x_2059:
        /* <DEDUP_REMOVED lines=13> */
.L_x_2067:
        /* <DEDUP_REMOVED lines=13> */
.L_x_2068:
        /* <DEDUP_REMOVED lines=13> */
.L_x_2069:
        /* <DEDUP_REMOVED lines=13> */
.L_x_2070:
        /* <DEDUP_REMOVED lines=13> */
.L_x_2071:
        /* <DEDUP_REMOVED lines=13> */
.L_x_2072:
        /* <DEDUP_REMOVED lines=13> */
.L_x_2073:
[----:B------:R-:W-:Y:S05]  /*8b30*/  @!P2 BRA `(.L_x_2051) ;  /* 0x000000000030a947 */ /* 0x000fea0003800000 */
[----:B------:R-:W-:Y:S01]  /*8b40*/  FFMA.FTZ R187, R2, R184, R187 ;  /* 0x000000b802bb7223 */ /* 0x000fe200000100bb */
[----:B------:R-:W-:Y:S01]  /*8b50*/  ISETP.GT.AND P0, PT, R231, RZ, PT ;  /* 0x000000ffe700720c */ /* 0x000fe20003f04270 */
[----:B-1----:R-:W-:Y:S02]  /*8b60*/  HADD2.F32 R181, -RZ, R55.H1_H1 ;  /* 0x30000037ffb57230 */ /* 0x002fe40000004100 */
        /* <DEDUP_REMOVED lines=9> */
.L_x_2051:
[----:B------:R-:W2:Y:S01]  /*8c00*/  @P1 LDC.64 R186, c[0x0][0x478] ;  /* 0x00011e00ffba1b82 */ /* 0x000ea20000000a00 */
[----:B------:R-:W-:Y:S01]  /*8c10*/  @P1 IADD3 R185, PT, PT, R185, 0x180, RZ ;  /* 0x00000180b9b91810 */ /* 0x000fe20007ffe0ff */
[----:B------:R-:W-:-:S06]  /*8c20*/  UPLOP3.LUT UP1, UPT, UPT, UPT, UP1, 0x40, 0x4 ;  /* 0x000000000004789c */ /* 0x000fcc0003f2e810 */
[----:B-1----:R-:W1:Y:S08]  /*8c30*/  @P2 LDC.64 R182, c[0x0][0x468] ;  /* 0x00011a00ffb62b82 */ /* 0x002e700000000a00 */
[----:B------:R-:W3:Y:S01]  /*8c40*/  LDC.64 R180, c[0x0][0x380] ;  /* 0x0000e000ffb47b82 */ /* 0x000ee20000000a00 */
[----:B--2---:R-:W-:-:S05]  /*8c50*/  @P1 IMAD.WIDE.U32 R186, R185, 0x10, R186 ;  /* 0x00000010b9ba1825 */ /* 0x004fca00078e00ba */
[----:B------:R2:W-:Y:S01]  /*8c60*/  @P1 STG.E.128 desc[UR12][R186.64], R176 ;  /* 0x000000b0ba001986 */ /* 0x0005e2000c101d0c */
[----:B-1----:R-:W-:-:S05]  /*8c70*/  @P2 IMAD.WIDE.U32 R182, R233, 0x10, R182 ;  /* 0x00000010e9b62825 */ /* 0x002fca00078e00b6 */
[----:B------:R2:W-:Y:S01]  /*8c80*/  @P2 STG.E.128 desc[UR12][R182.64], R172 ;  /* 0x000000acb6002986 */ /* 0x0005e2000c101d0c */
[----:B---3--:R-:W-:-:S04]  /*8c90*/  IADD3 R227, PT, PT, R227, R180, RZ ;  /* 0x000000b4e3e37210 */ /* 0x008fc80007ffe0ff */
[----:B------:R-:W-:-:S13]  /*8ca0*/  ISETP.GE.AND P0, PT, R227, R181, PT ;  /* 0x000000b5e300720c */ /* 0x000fda0003f06270 */
[----:B--2---:R-:W-:Y:S05]  /*8cb0*/  @!P0 BRA `(.L_x_2074) ;  /* 0xffffff7800008947 */ /* 0x004fea000383ffff */
.L_x_1938:
[----:B------:R-:W1:Y:S08]  /*8cc0*/  S2UR UR4, SR_CTAID.X ;  /* 0x00000000000479c3 */ /* 0x000e700000002500 */
[----:B------:R-:W1:Y:S08]  /*8cd0*/  LDC R0, c[0x0][0x388] ;  /* 0x0000e200ff007b82 */ /* 0x000e700000000800 */
[----:B0-----:R-:W0:Y:S08]  /*8ce0*/  LDC.64 R2, c[0x0][0x440] ;  /* 0x00011000ff027b82 */ /* 0x001e300000000a00 */
[----:B------:R-:W2:Y:S08]  /*8cf0*/  LDC.64 R4, c[0x0][0x448] ;  /* 0x00011200ff047b82 */ /* 0x000eb00000000a00 */
[----:B------:R-:W3:Y:S01]  /*8d00*/  LDC.64 R6, c[0x0][0x460] ;  /* 0x00011800ff067b82 */ /* 0x000ee20000000a00 */
[----:B-1----:R-:W-:-:S05]  /*8d10*/  IMAD R0, R0, UR4, RZ ;  /* 0x0000000400007c24 */ /* 0x002fca000f8e02ff */
[----:B------:R-:W-:-:S05]  /*8d20*/  LEA.HI R229, R0, R229, RZ, 0x1d ;  /* 0x000000e500e57211 */ /* 0x000fca00078fe8ff */
[----:B0-----:R-:W-:-:S04]  /*8d30*/  IMAD.WIDE.U32 R2, R229, 0x20, R2 ;  /* 0x00000020e5027825 */ /* 0x001fc800078e0002 */
[C---:B--2---:R-:W-:Y:S01]  /*8d40*/  IMAD.WIDE.U32 R4, R229.reuse, 0x20, R4 ;  /* 0x00000020e5047825 */ /* 0x044fe200078e0004 */
[----:B------:R-:W-:Y:S04]  /*8d50*/  STG.E.128 desc[UR12][R2.64], R164 ;  /* 0x000000a402007986 */ /* 0x000fe8000c101d0c */
[----:B------:R-:W-:Y:S01]  /*8d60*/  STG.E.128 desc[UR12][R2.64+0x10], R160 ;  /* 0x000010a002007986 */ /* 0x000fe2000c101d0c */
        /* <DEDUP_REMOVED lines=24> */
.L_x_2075:
        /* <DEDUP_REMOVED lines=9> */
.L_x_15605:


//--------------------- .text._ZN10layer_norm13ln_bwd_kernelINS_13Kernel_traitsI6__halfS2_S2_S2_fjLj4096ELj1ELj1ELj4ELj16ENS_18Kernel_traits_baseILj4096ES2_S2_S2_S2_fjLj128EEEEELb1ELb0ELb0ELb0EEEvNS_9BwdParamsE --------------------------
	.section	.text._ZN10layer_norm13ln_bwd_kernelINS_13Kernel_traitsI6__halfS2_S2_S2_fjLj4096ELj1ELj1ELj4ELj16ENS_18Kernel_traits_baseILj4096ES2_S2_S2_S2_fjLj128EEEEELb1ELb0ELb0ELb0EEEvNS_9BwdParamsE,"ax",@progbits
	.align	128
        .global         _ZN10layer_norm13ln_bwd_kernelINS_13Kernel_traitsI6__halfS2_S2_S2_fjLj4096ELj1ELj1ELj4ELj16ENS_18Kernel_traits_baseILj4096ES2_S2_S2_S2_fjLj128EEEEELb1ELb0ELb0ELb0EEEvNS_9BwdParamsE
        .type           _ZN10layer_norm13ln_bwd_kernelINS_13Kernel_traitsI6__halfS2_S2_S2_fjLj4096ELj1ELj1ELj4ELj16ENS_18Kernel_traits_baseILj4096ES2_S2_S2_S2_fjLj128EEEEELb1ELb0ELb0ELb0EEEvNS_9BwdParamsE,@function
        .size           _ZN10layer_norm13ln_bwd_kernelINS_13Kernel_traitsI6__halfS2_S2_S2_fjLj4096ELj1ELj1ELj4ELj16ENS_18Kernel_traits_baseILj4096ES2_S2_S2_S2_fjLj128EEEEELb1ELb0ELb0ELb0EEEvNS_9BwdParamsE,(.L_x_15606 - _ZN10layer_norm13ln_bwd_kernelINS_13Kernel_traitsI6__halfS2_S2_S2_fjLj4096ELj1ELj1ELj4ELj16ENS_18Kernel_traits_baseILj4096ES2_S2_S2_S2_fjLj128EEEEELb1ELb0ELb0ELb0EEEvNS_9BwdParamsE)
        .other          _ZN10layer_norm13ln_bwd_kernelINS_13Kernel_traitsI6__halfS2_S2_S2_fjLj4096ELj1ELj1ELj4ELj16ENS_18Kernel_traits_baseILj4096ES2_S2_S2_S2_fjLj128EEEEELb1ELb0ELb0ELb0EEEvNS_9BwdParamsE,@"STO_CUDA_ENTRY STV_DEFAULT"
_ZN10layer_norm13ln_bwd_kernelINS_13Kernel_traitsI6__halfS2_S2_S2_fjLj4096ELj1ELj1ELj4ELj16ENS_18Kernel_traits_baseILj4096ES2_S2_S2_S2_fjLj128EEEEELb1ELb0ELb0ELb0EEEvNS_9BwdParamsE:
.text._ZN10layer_norm13ln_bwd_kernelINS_13Kernel_traitsI6__halfS2_S2_S2_fjLj4096ELj1ELj1ELj4ELj16ENS_18Kernel_traits_baseILj4096ES2_S2_S2_S2_fjLj128EEEEELb1ELb0ELb0ELb0EEEvNS_9BwdParamsE:
        /* <DEDUP_REMOVED lines=97> */
[----:B------:R-:W-:Y:S02]  /*0610*/  P2R R7, PR, RZ, 0x1 ;  /* 0x00000001ff077803 */ /* 0x000fe40000000000 */
[----:B------:R-:W-:Y:S02]  /*0620*/  CS2R R96, SRZ ;  /* 0x0000000000607805 */ /* 0x000fe4000001ff00 */
[----:B------:R-:W-:Y:S02]  /*0630*/  CS2R R98, SRZ ;  /* 0x0000000000627805 */ /* 0x000fe4000001ff00 */
[----:B------:R-:W-:Y:S02]  /*0640*/  CS2R R128, SRZ ;  /* 0x0000000000807805 */ /* 0x000fe4000001ff00 */
[----:B------:R-:W-:-:S02]  /*0650*/  CS2R R130, SRZ ;  /* 0x0000000000827805 */ /* 0x000fc4000001ff00 */
[----:B------:R-:W-:Y:S02]  /*0660*/  CS2R R132, SRZ ;  /* 0x0000000000847805 */ /* 0x000fe4000001ff00 */
[----:B------:R-:W-:Y:S01]  /*0670*/  CS2R R134, SRZ ;  /* 0x0000000000867805 */ /* 0x000fe2000001ff00 */
[----:B------:R-:W0:Y:S01]  /*0680*/  LDCU.U8 UR7, c[0x0][0x410] ;  /* 0x00008200ff0777ac */ /* 0x000e220008000000 */
[----:B------:R-:W1:Y:S01]  /*0690*/  LDCU UR11, c[0x0][0x408] ;  /* 0x00008100ff0b77ac */ /* 0x000e620008000800 */
[----:B------:R-:W2:Y:S01]  /*06a0*/  LDCU UR10, c[0x0][0x400] ;  /* 0x00008000ff0a77ac */ /* 0x000ea20008000800 */
[----:B------:R-:W3:Y:S01]  /*06b0*/  LDCU.64 UR8, c[0x0][0x438] ;  /* 0x00008700ff0877ac */ /* 0x000ee20008000a00 */
[----:B------:R-:W4:Y:S02]  /*06c0*/  LDCU.64 UR12, c[0x0][0x478] ;  /* 0x00008f00ff0c77ac */ /* 0x000f240008000a00 */
.L_x_2115:
[----:B------:R-:W0:Y:S08]  /*06d0*/  LDC.64 R138, c[0x0][0x3c0] ;  /* 0x0000f000ff8a7b82 */ /* 0x000e300000000a00 */
[----:B------:R-:W1:Y:S08]  /*06e0*/  LDC R5, c[0x0][0x388] ;  /* 0x0000e200ff057b82 */ /* 0x000e700000000800 */
[----:B------:R-:W2:Y:S01]  /*06f0*/  LDC.64 R136, c[0x0][0x3c8] ;  /* 0x0000f200ff887b82 */ /* 0x000ea20000000a00 */
[----:B0-----:R-:W-:-:S06]  /*0700*/  IMAD.WIDE R138, R0, 0x4, R138 ;  /* 0x00000004008a7825 */ /* 0x001fcc00078e028a */
[----:B------:R-:W3:Y:S01]  /*0710*/  LDG.E R138, desc[UR4][R138.64] ;  /* 0x000000048a8a7981 */ /* 0x000ee2000c1e1900 */
[----:B------:R-:W-:Y:S01]  /*0720*/  ISETP.GE.U32.AND P3, PT, R4, 0x80, PT ;  /* 0x000000800400780c */ /* 0x000fe20003f66070 */
[----:B-1----:R-:W-:Y:S01]  /*0730*/  IMAD R140, R0, R5, RZ ;  /* 0x00000005008c7224 */ /* 0x002fe200078e02ff */
[C---:B------:R-:W-:Y:S01]  /*0740*/  ISETP.GE.U32.AND P5, PT, R4.reuse, 0x100, PT ;  /* 0x000001000400780c */ /* 0x040fe20003fa6070 */
[----:B------:R-:W0:Y:S01]  /*0750*/  S2R R181, SR_CgaCtaId ;  /* 0x0000000000b57919 */ /* 0x000e220000008800 */
[----:B------:R-:W-:Y:S02]  /*0760*/  ISETP.GE.U32.AND P4, PT, R4, 0x180, PT ;  /* 0x000001800400780c */ /* 0x000fe40003f86070 */
[----:B------:R-:W-:Y:S01]  /*0770*/  SHF.R.S32.HI R141, RZ, 0x1f, R140 ;  /* 0x0000001fff8d7819 */ /* 0x000fe2000001148c */
[----:B--2---:R-:W-:-:S03]  /*0780*/  IMAD.WIDE R136, R0, 0x4, R136 ;  /* 0x0000000400887825 */ /* 0x004fc600078e0288 */
[----:B------:R-:W-:Y:S01]  /*0790*/  LEA.HI R141, R141, R140, RZ, 0x3 ;  /* 0x0000008c8d8d7211 */ /* 0x000fe200078f18ff */
[----:B------:R-:W-:Y:S01]  /*07a0*/  BSSY.RECONVERGENT B0, `(.L_x_2077) ;  /* 0x0000069000007945 */ /* 0x000fe20003800200 */
[----:B------:R-:W-:Y:S02]  /*07b0*/  ISETP.NE.AND P0, PT, RZ, UR7, PT ;  /* 0x00000007ff007c0c */ /* 0x000fe4000bf05270 */
[----:B------:R-:W-:Y:S01]  /*07c0*/  LEA.HI.SX32 R145, R141, R6, 0x1d ;  /* 0x000000068d917211 */ /* 0x000fe200078feaff */
[----:B------:R-:W-:Y:S01]  /*07d0*/  HFMA2 R187, -RZ, RZ, 0, 0 ;  /* 0x00000000ffbb7431 */ /* 0x000fe200000001ff */
[----:B-----5:R1:W5:Y:S01]  /*07e0*/  LDG.E R179, desc[UR4][R136.64] ;  /* 0x0000000488b37981 */ /* 0x020362000c1e1900 */
[----:B------:R-:W-:Y:S02]  /*07f0*/  MOV R192, RZ ;  /* 0x000000ff00c07202 */ /* 0x000fe40000000f00 */
[----:B------:R-:W-:Y:S02]  /*0800*/  MOV R193, R145 ;  /* 0x0000009100c17202 */ /* 0x000fe40000000f00 */
[----:B-1----:R-:W-:-:S02]  /*0810*/  P2R R136, PR, RZ, 0x1 ;  /* 0x00000001ff887803 */ /* 0x002fc40000000000 */
[----:B---3--:R-:W-:Y:S01]  /*0820*/  FSEL R186, R138, RZ, !P0 ;  /* 0x000000ff8aba7208 */ /* 0x008fe20004000000 */
[----:B0-----:R-:W-:Y:S06]  /*0830*/  @!P3 BRA `(.L_x_2078) ;  /* 0x00000004007cb947 */ /* 0x001fec0003800000 */
        /* <DEDUP_REMOVED lines=12> */
[----:B------:R-:W-:-:S02]  /*0900*/  HADD2.F32 R148, -RZ, R48.H0_H0 ;  /* 0x20000030ff947230 */ /* 0x000fc40000004100 */
[----:B------:R-:W-:Y:S02]  /*0910*/  HADD2.F32 R144, -RZ, R48.H1_H1 ;  /* 0x30000030ff907230 */ /* 0x000fe40000004100 */
[----:B0-----:R-:W-:-:S05]  /*0920*/  @P0 IMAD.WIDE.U32 R32, R145, 0x10, R32 ;  /* 0x0000001091200825 */ /* 0x001fca00078e0020 */
[----:B------:R0:W5:Y:S02]  /*0930*/  @P0 LDG.E.128 R112, desc[UR4][R32.64] ;  /* 0x0000000420700981 */ /* 0x000164000c1e1d00 */
[--C-:B0-----:R-:W-:Y:S02]  /*0940*/  HADD2.F32 R33, -RZ, R49.reuse.H0_H0 ;  /* 0x20000031ff217230 */ /* 0x101fe40000004100 */
[----:B------:R-:W-:Y:S02]  /*0950*/  HADD2.F32 R32, -RZ, R49.H1_H1 ;  /* 0x30000031ff207230 */ /* 0x000fe40000004100 */
[----:B------:R-:W-:Y:S02]  /*0960*/  HADD2.F32 R138, -RZ, R51.H0_H0 ;  /* 0x20000033ff8a7230 */ /* 0x000fe40000004100 */
[--C-:B---3--:R-:W-:Y:S02]  /*0970*/  HADD2.F32 R3, -RZ, R24.reuse.H0_H0 ;  /* 0x20000018ff037230 */ /* 0x108fe40000004100 */
[----:B------:R-:W-:-:S02]  /*0980*/  HADD2.F32 R35, -RZ, R24.H1_H1 ;  /* 0x30000018ff237230 */ /* 0x000fc40000004100 */
[----:B------:R-:W-:Y:S02]  /*0990*/  HADD2.F32 R137, -RZ, R25.H0_H0 ;  /* 0x20000019ff897230 */ /* 0x000fe40000004100 */
[----:B------:R-:W-:Y:S01]  /*09a0*/  FADD.FTZ R24, -R186, R3 ;  /* 0x00000003ba187221 */ /* 0x000fe20000010100 */
[----:B------:R-:W-:-:S03]  /*09b0*/  HADD2.F32 R141, -RZ, R26.H0_H0 ;  /* 0x2000001aff8d7230 */ /* 0x000fc60000004100 */
[C---:B-----5:R-:W-:Y:S01]  /*09c0*/  FMUL.FTZ R3, R179.reuse, R24 ;  /* 0x00000018b3037220 */ /* 0x060fe20000410000 */
[C---:B------:R-:W-:Y:S01]  /*09d0*/  FADD.FTZ R24, -R186.reuse, R137 ;  /* 0x00000089ba187221 */ /* 0x040fe20000010100 */
[----:B------:R-:W-:Y:S02]  /*09e0*/  HADD2.F32 R139, -RZ, R25.H1_H1 ;  /* 0x30000019ff8b7230 */ /* 0x000fe40000004100 */
[C---:B------:R-:W-:Y:S01]  /*09f0*/  FADD.FTZ R146, -R186.reuse, R35 ;  /* 0x00000023ba927221 */ /* 0x040fe20000010100 */
[----:B----4-:R-:W-:Y:S02]  /*0a00*/  HADD2.F32 R25, -RZ, R28.H0_H0 ;  /* 0x2000001cff197230 */ /* 0x010fe40000004100 */
[----:B------:R-:W-:Y:S01]  /*0a10*/  FMUL.FTZ R35, R179, R24 ;  /* 0x00000018b3237220 */ /* 0x000fe20000410000 */
[----:B------:R-:W-:Y:S01]  /*0a20*/  FADD.FTZ R24, -R186, R141 ;  /* 0x0000008dba187221 */ /* 0x000fe20000010100 */
[--C-:B------:R-:W-:Y:S02]  /*0a30*/  HADD2.F32 R187, -RZ, R27.reuse.H0_H0 ;  /* 0x2000001bffbb7230 */ /* 0x100fe40000004100 */
[----:B------:R-:W-:-:S02]  /*0a40*/  HADD2.F32 R195, -RZ, R27.H1_H1 ;  /* 0x3000001bffc37230 */ /* 0x000fc40000004100 */
[--C-:B------:R-:W-:Y:S02]  /*0a50*/  HADD2.F32 R27, -RZ, R30.reuse.H0_H0 ;  /* 0x2000001eff1b7230 */ /* 0x100fe40000004100 */
[----:B------:R-:W-:Y:S02]  /*0a60*/  HADD2.F32 R136, -RZ, R30.H1_H1 ;  /* 0x3000001eff887230 */ /* 0x000fe40000004100 */
[----:B------:R-:W-:Y:S01]  /*0a70*/  FMUL.FTZ R148, R148, R25 ;  /* 0x0000001994947220 */ /* 0x000fe20000410000 */
[----:B------:R-:W-:Y:S02]  /*0a80*/  HADD2.F32 R28, -RZ, R28.H1_H1 ;  /* 0x3000001cff1c7230 */ /* 0x000fe40000004100 */
[----:B------:R-:W-:Y:S01]  /*0a90*/  FADD.FTZ R34, -R186, R139 ;  /* 0x0000008bba227221 */ /* 0x000fe20000010100 */
[--C-:B------:R-:W-:Y:S02]  /*0aa0*/  HADD2.F32 R193, -RZ, R31.reuse.H0_H0 ;  /* 0x2000001fffc17230 */ /* 0x100fe40000004100 */
[----:B------:R-:W-:-:S02]  /*0ab0*/  HADD2.F32 R140, -RZ, R31.H1_H1 ;  /* 0x3000001fff8c7230 */ /* 0x000fc40000004100 */
[C---:B------:R-:W-:Y:S01]  /*0ac0*/  FMUL.FTZ R31, R179.reuse, R24 ;  /* 0x00000018b31f7220 */ /* 0x040fe20000410000 */
[----:B------:R-:W-:Y:S02]  /*0ad0*/  HADD2.F32 R30, -RZ, R50.H0_H0 ;  /* 0x20000032ff1e7230 */ /* 0x000fe40000004100 */
[----:B------:R-:W-:Y:S01]  /*0ae0*/  FMUL.FTZ R146, R179, R146 ;  /* 0x00000092b3927220 */ /* 0x000fe20000410000 */
[----:B------:R-:W-:Y:S02]  /*0af0*/  HADD2.F32 R143, -RZ, R26.H1_H1 ;  /* 0x3000001aff8f7230 */ /* 0x000fe40000004100 */
[----:B------:R-:W-:Y:S01]  /*0b00*/  FADD.FTZ R76, R76, R25 ;  /* 0x000000194c4c7221 */ /* 0x000fe20000010000 */
[--C-:B------:R-:W-:Y:S02]  /*0b10*/  HADD2.F32 R26, -RZ, R29.reuse.H0_H0 ;  /* 0x2000001dff1a7230 */ /* 0x100fe40000004100 */
[----:B------:R-:W-:Y:S01]  /*0b20*/  FFMA.FTZ R52, R3, R25, R52 ;  /* 0x0000001903347223 */ /* 0x000fe20000010034 */
[----:B------:R-:W-:-:S02]  /*0b30*/  HADD2.F32 R29, -RZ, R29.H1_H1 ;  /* 0x3000001dff1d7230 */ /* 0x000fc40000004100 */
[----:B------:R-:W-:Y:S01]  /*0b40*/  FMUL.FTZ R144, R144, R28 ;  /* 0x0000001c90907220 */ /* 0x000fe20000410000 */
[----:B------:R-:W-:Y:S01]  /*0b50*/  FMUL.FTZ R34, R179, R34 ;  /* 0x00000022b3227220 */ /* 0x000fe20000410000 */
[-C--:B------:R-:W-:Y:S01]  /*0b60*/  FMUL.FTZ R30, R30, R27.reuse ;  /* 0x0000001b1e1e7220 */ /* 0x080fe20000410000 */
[----:B------:R-:W-:Y:S01]  /*0b70*/  FADD.FTZ R80, R80, R27 ;  /* 0x0000001b50507221 */ /* 0x000fe20000010000 */
[----:B------:R-:W-:Y:S01]  /*0b80*/  FFMA.FTZ R56, R31, R27, R56 ;  /* 0x0000001b1f387223 */ /* 0x000fe20000010038 */
[----:B------:R-:W-:Y:S01]  /*0b90*/  FADD.FTZ R25, RZ, R148 ;  /* 0x00000094ff197221 */ /* 0x000fe20000010000 */
[----:B------:R-:W-:Y:S01]  /*0ba0*/  FADD.FTZ R77, R77, R28 ;  /* 0x0000001c4d4d7221 */ /* 0x000fe20000010000 */
[----:B------:R-:W-:Y:S01]  /*0bb0*/  FFMA.FTZ R53, R146, R28, R53 ;  /* 0x0000001c92357223 */ /* 0x000fe20000010035 */
[----:B------:R-:W-:Y:S01]  /*0bc0*/  FFMA.FTZ R27, R3, R148, RZ ;  /* 0x00000094031b7223 */ /* 0x000fe200000100ff */
[----:B------:R-:W-:Y:S01]  /*0bd0*/  FADD.FTZ R28, -R186, R143 ;  /* 0x0000008fba1c7221 */ /* 0x000fe20000010100 */
[-C--:B------:R-:W-:Y:S01]  /*0be0*/  FMUL.FTZ R33, R33, R26.reuse ;  /* 0x0000001a21217220 */ /* 0x080fe20000410000 */
[----:B------:R-:W-:Y:S01]  /*0bf0*/  FADD.FTZ R78, R78, R26 ;  /* 0x0000001a4e4e7221 */ /* 0x000fe20000010000 */
[----:B------:R-:W-:Y:S01]  /*0c00*/  FFMA.FTZ R54, R35, R26, R54 ;  /* 0x0000001a23367223 */ /* 0x000fe20000010036 */
[-C--:B------:R-:W-:Y:S01]  /*0c10*/  FMUL.FTZ R32, R32, R29.reuse ;  /* 0x0000001d20207220 */ /* 0x080fe20000410000 */
[----:B------:R-:W-:Y:S01]  /*0c20*/  FADD.FTZ R79, R79, R29 ;  /* 0x0000001d4f4f7221 */ /* 0x000fe20000010000 */
[----:B------:R-:W-:Y:S01]  /*0c30*/  FFMA.FTZ R55, R34, R29, R55 ;  /* 0x0000001d22377223 */ /* 0x000fe20000010037 */
[----:B------:R-:W-:Y:S01]  /*0c40*/  FADD.FTZ R24, R25, R144 ;  /* 0x0000009019187221 */ /* 0x000fe20000010000 */
[----:B------:R-:W-:-:S02]  /*0c50*/  HADD2.F32 R29, -RZ, R50.H1_H1 ;  /* 0x30000032ff1d7230 */ /* 0x000fc40000004100 */
[----:B------:R-:W-:Y:S01]  /*0c60*/  FFMA.FTZ R26, R146, R144, R27 ;  /* 0x00000090921a7223 */ /* 0x000fe2000001001b */
[----:B------:R-:W-:Y:S01]  /*0c70*/  FMUL.FTZ R28, R179, R28 ;  /* 0x0000001cb31c7220 */ /* 0x000fe20000410000 */
[----:B------:R-:W-:Y:S01]  /*0c80*/  FADD.FTZ R25, R24, R33 ;  /* 0x0000002118197221 */ /* 0x000fe20000010000 */
[----:B------:R-:W-:Y:S01]  /*0c90*/  FADD.FTZ R81, R81, R136 ;  /* 0x0000008851517221 */ /* 0x000fe20000010000 */
[----:B------:R-:W-:Y:S01]  /*0ca0*/  FFMA.FTZ R137, R35, R33, R26 ;  /* 0x0000002123897223 */ /* 0x000fe2000001001a */
[-C--:B------:R-:W-:Y:S01]  /*0cb0*/  FMUL.FTZ R29, R29, R136.reuse ;  /* 0x000000881d1d7220 */ /* 0x080fe20000410000 */
        /* <DEDUP_REMOVED lines=8> */
[----:B------:R-:W-:Y:S02]  /*0d40*/  FMUL.FTZ R25, R139, R140 ;  /* 0x0000008c8b197220 */ /* 0x000fe40000410000 */
[----:B------:R-:W-:Y:S01]  /*0d50*/  FADD.FTZ R139, R136, R29 ;  /* 0x0000001d888b7221 */ /* 0x000fe20000010000 */
[----:B------:R-:W-:Y:S01]  /*0d60*/  FMUL.FTZ R26, R138, R193 ;  /* 0x000000c18a1a7220 */ /* 0x000fe20000410000 */
[----:B------:R-:W-:Y:S01]  /*0d70*/  FADD.FTZ R24, -R186, R195 ;  /* 0x000000c3ba187221 */ /* 0x000fe20000010100 */
[----:B------:R-:W-:Y:S02]  /*0d80*/  FFMA.FTZ R136, R28, R29, R137 ;  /* 0x0000001d1c887223 */ /* 0x000fe40000010089 */
[----:B------:R-:W-:Y:S01]  /*0d90*/  FADD.FTZ R138, R139, R26 ;  /* 0x0000001a8b8a7221 */ /* 0x000fe20000010000 */
[----:B------:R-:W-:Y:S01]  /*0da0*/  FMUL.FTZ R24, R179, R24 ;  /* 0x00000018b3187220 */ /* 0x000fe20000410000 */
[C---:B------:R-:W-:Y:S01]  /*0db0*/  FFMA.FTZ R136, R27.reuse, R26, R136 ;  /* 0x0000001a1b887223 */ /* 0x040fe20000010088 */
[----:B------:R-:W-:Y:S01]  /*0dc0*/  FADD.FTZ R82, R82, R193 ;  /* 0x000000c152527221 */ /* 0x000fe20000010000 */
[----:B------:R-:W-:Y:S01]  /*0dd0*/  FFMA.FTZ R58, R27, R193, R58 ;  /* 0x000000c11b3a7223 */ /* 0x000fe2000001003a */
[----:B------:R-:W-:Y:S01]  /*0de0*/  FADD.FTZ R83, R83, R140 ;  /* 0x0000008c53537221 */ /* 0x000fe20000010000 */
[----:B------:R-:W-:Y:S01]  /*0df0*/  FFMA.FTZ R59, R24, R140, R59 ;  /* 0x0000008c183b7223 */ /* 0x000fe2000001003b */
[----:B------:R-:W-:Y:S01]  /*0e00*/  IADD3 R193, PT, PT, R145, 0x80, RZ ;  /* 0x0000008091c17810 */ /* 0x000fe20007ffe0ff */
[----:B------:R-:W-:Y:S01]  /*0e10*/  FADD.FTZ R187, R138, R25 ;  /* 0x000000198abb7221 */ /* 0x000fe20000010000 */
[----:B------:R-:W-:-:S07]  /*0e20*/  FFMA.FTZ R192, R24, R25, R136 ;  /* 0x0000001918c07223 */ /* 0x000fce0000010088 */
.L_x_2078:
[----:B----4-:R-:W-:Y:S05]  /*0e30*/  BSYNC.RECONVERGENT B0 ;  /* 0x0000000000007941 */ /* 0x010fea0003800200 */
.L_x_2077:
        /* <DEDUP_REMOVED lines=19> */
[----:B------:R-:W-:Y:S01]  /*0f70*/  HADD2.F32 R16, -RZ, R37.H1_H1 ;  /* 0x30000025ff107230 */ /* 0x000fe20000004100 */
[----:B------:R-:W-:Y:S01]  /*0f80*/  IADD3 R193, PT, PT, R193, 0x80, RZ ;  /* 0x00000080c1c17810 */ /* 0x000fe20007ffe0ff */
[--C-:B---3--:R-:W-:Y:S02]  /*0f90*/  HADD2.F32 R19, -RZ, R8.reuse.H0_H0 ;  /* 0x20000008ff137230 */ /* 0x108fe40000004100 */
[----:B------:R-:W-:Y:S02]  /*0fa0*/  HADD2.F32 R137, -RZ, R8.H1_H1 ;  /* 0x30000008ff897230 */ /* 0x000fe40000004100 */
[----:B------:R-:W-:-:S02]  /*0fb0*/  HADD2.F32 R139, -RZ, R9.H0_H0 ;  /* 0x20000009ff8b7230 */ /* 0x000fc40000004100 */
[C---:B------:R-:W-:Y:S01]  /*0fc0*/  FADD.FTZ R8, -R186.reuse, R19 ;  /* 0x00000013ba087221 */ /* 0x040fe20000010100 */
[----:B------:R-:W-:Y:S02]  /*0fd0*/  HADD2.F32 R141, -RZ, R9.H1_H1 ;  /* 0x30000009ff8d7230 */ /* 0x000fe40000004100 */
[----:B----4-:R-:W-:Y:S02]  /*0fe0*/  HADD2.F32 R9, -RZ, R12.H0_H0 ;  /* 0x2000000cff097230 */ /* 0x010fe40000004100 */
[----:B-----5:R-:W-:Y:S01]  /*0ff0*/  FMUL.FTZ R23, R179, R8 ;  /* 0x00000008b3177220 */ /* 0x020fe20000410000 */
[C---:B------:R-:W-:Y:S01]  /*1000*/  FADD.FTZ R22, -R186.reuse, R137 ;  /* 0x00000089ba167221 */ /* 0x040fe20000010100 */
[----:B------:R-:W-:Y:S02]  /*1010*/  HADD2.F32 R143, -RZ, R10.H0_H0 ;  /* 0x2000000aff8f7230 */ /* 0x000fe40000004100 */
[----:B------:R-:W-:Y:S01]  /*1020*/  FADD.FTZ R8, -R186, R139 ;  /* 0x0000008bba087221 */ /* 0x000fe20000010100 */
[----:B------:R-:W-:-:S02]  /*1030*/  HADD2.F32 R12, -RZ, R12.H1_H1 ;  /* 0x3000000cff0c7230 */ /* 0x000fc40000004100 */
[-C--:B------:R-:W-:Y:S01]  /*1040*/  FMUL.FTZ R21, R21, R9.reuse ;  /* 0x0000000915157220 */ /* 0x080fe20000410000 */
[C---:B------:R-:W-:Y:S01]  /*1050*/  FADD.FTZ R18, -R186.reuse, R141 ;  /* 0x0000008dba127221 */ /* 0x040fe20000010100 */
[----:B------:R-:W-:Y:S02]  /*1060*/  HADD2.F32 R195, -RZ, R10.H1_H1 ;  /* 0x3000000affc37230 */ /* 0x000fe40000004100 */
[C---:B------:R-:W-:Y:S01]  /*1070*/  FMUL.FTZ R22, R179.reuse, R22 ;  /* 0x00000016b3167220 */ /* 0x040fe20000410000 */
[--C-:B------:R-:W-:Y:S02]  /*1080*/  HADD2.F32 R10, -RZ, R13.reuse.H0_H0 ;  /* 0x2000000dff0a7230 */ /* 0x100fe40000004100 */
[----:B------:R-:W-:Y:S01]  /*1090*/  FMUL.FTZ R19, R179, R8 ;  /* 0x00000008b3137220 */ /* 0x000fe20000410000 */
[----:B------:R-:W-:Y:S02]  /*10a0*/  HADD2.F32 R13, -RZ, R13.H1_H1 ;  /* 0x3000000dff0d7230 */ /* 0x000fe40000004100 */
[----:B------:R-:W-:Y:S01]  /*10b0*/  FADD.FTZ R8, -R186, R143 ;  /* 0x0000008fba087221 */ /* 0x000fe20000010100 */
[----:B------:R-:W-:Y:S01]  /*10c0*/  FADD.FTZ R84, R84, R9 ;  /* 0x0000000954547221 */ /* 0x000fe20000010000 */
[----:B------:R-:W-:Y:S01]  /*10d0*/  FFMA.FTZ R60, R23, R9, R60 ;  /* 0x00000009173c7223 */ /* 0x000fe2000001003c */
[----:B------:R-:W-:Y:S01]  /*10e0*/  FMUL.FTZ R20, R20, R12 ;  /* 0x0000000c14147220 */ /* 0x000fe20000410000 */
[----:B------:R-:W-:Y:S01]  /*10f0*/  FMUL.FTZ R18, R179, R18 ;  /* 0x00000012b3127220 */ /* 0x000fe20000410000 */
[----:B------:R-:W-:Y:S01]  /*1100*/  FADD.FTZ R187, R187, R21 ;  /* 0x00000015bbbb7221 */ /* 0x000fe20000010000 */
[----:B------:R-:W-:-:S02]  /*1110*/  HADD2.F32 R197, -RZ, R11.H0_H0 ;  /* 0x2000000bffc57230 */ /* 0x000fc40000004100 */
[----:B------:R-:W-:Y:S01]  /*1120*/  FADD.FTZ R85, R85, R12 ;  /* 0x0000000c55557221 */ /* 0x000fe20000010000 */
[----:B------:R-:W-:Y:S02]  /*1130*/  HADD2.F32 R199, -RZ, R11.H1_H1 ;  /* 0x3000000bffc77230 */ /* 0x000fe40000004100 */
[----:B------:R-:W-:Y:S01]  /*1140*/  FFMA.FTZ R61, R22, R12, R61 ;  /* 0x0000000c163d7223 */ /* 0x000fe2000001003d */
[----:B------:R-:W-:Y:S01]  /*1150*/  FFMA.FTZ R9, R23, R21, R192 ;  /* 0x0000001517097223 */ /* 0x000fe200000100c0 */
[--C-:B------:R-:W-:Y:S02]  /*1160*/  HADD2.F32 R11, -RZ, R14.reuse.H0_H0 ;  /* 0x2000000eff0b7230 */ /* 0x100fe40000004100 */
[----:B------:R-:W-:Y:S01]  /*1170*/  FADD.FTZ R12, -R186, R195 ;  /* 0x000000c3ba0c7221 */ /* 0x000fe20000010100 */
[----:B------:R-:W-:Y:S02]  /*1180*/  HADD2.F32 R136, -RZ, R14.H1_H1 ;  /* 0x3000000eff887230 */ /* 0x000fe40000004100 */
[----:B------:R-:W-:-:S02]  /*1190*/  HADD2.F32 R138, -RZ, R15.H0_H0 ;  /* 0x2000000fff8a7230 */ /* 0x000fc40000004100 */
[----:B------:R-:W-:Y:S02]  /*11a0*/  HADD2.F32 R140, -RZ, R15.H1_H1 ;  /* 0x3000000fff8c7230 */ /* 0x000fe40000004100 */
[----:B------:R-:W-:Y:S01]  /*11b0*/  FMUL.FTZ R15, R179, R8 ;  /* 0x00000008b30f7220 */ /* 0x000fe20000410000 */
[--C-:B------:R-:W-:Y:S02]  /*11c0*/  HADD2.F32 R14, -RZ, R38.reuse.H0_H0 ;  /* 0x20000026ff0e7230 */ /* 0x100fe40000004100 */
        /* <DEDUP_REMOVED lines=10> */
[-C--:B------:R-:W-:Y:S01]  /*1270*/  FMUL.FTZ R14, R14, R11.reuse ;  /* 0x0000000b0e0e7220 */ /* 0x080fe20000410000 */
[----:B------:R-:W-:Y:S01]  /*1280*/  FADD.FTZ R88, R88, R11 ;  /* 0x0000000b58587221 */ /* 0x000fe20000010000 */
[----:B------:R-:W-:Y:S01]  /*1290*/  FFMA.FTZ R64, R15, R11, R64 ;  /* 0x0000000b0f407223 */ /* 0x000fe20000010040 */
[----:B------:R-:W-:Y:S01]  /*12a0*/  FADD.FTZ R9, R8, R17 ;  /* 0x0000001108097221 */ /* 0x000fe20000010000 */
[--C-:B------:R-:W-:Y:S02]  /*12b0*/  HADD2.F32 R11, -RZ, R39.reuse.H0_H0 ;  /* 0x20000027ff0b7230 */ /* 0x100fe40000004100 */
        /* <DEDUP_REMOVED lines=13> */
[----:B------:R-:W-:Y:S01]  /*1390*/  FADD.FTZ R8, -R186, R199 ;  /* 0x000000c7ba087221 */ /* 0x000fe20000010100 */
[----:B------:R-:W-:Y:S01]  /*13a0*/  FADD.FTZ R139, R136, R13 ;  /* 0x0000000d888b7221 */ /* 0x000fe20000010000 */
[----:B------:R-:W-:Y:S01]  /*13b0*/  FFMA.FTZ R136, R12, R13, R137 ;  /* 0x0000000d0c887223 */ /* 0x000fe20000010089 */
        /* <DEDUP_REMOVED lines=9> */
.L_x_2080:
[----:B------:R-:W-:Y:S05]  /*1450*/  BSYNC.RECONVERGENT B0 ;  /* 0x0000000000007941 */ /* 0x000fea0003800200 */
.L_x_2079:
        /* <DEDUP_REMOVED lines=11> */
[----:B--2---:R-:W-:-:S04]  /*1510*/  IMAD.WIDE.U32 R152, R193, 0x8, R152 ;  /* 0x00000008c1987825 */ /* 0x004fc800078e0098 */
[----:B------:R-:W-:Y:S01]  /*1520*/  HADD2.F32 R149, -RZ, R40.H1_H1 ;  /* 0x30000028ff957230 */ /* 0x000fe20000004100 */
[----:B------:R0:W5:Y:S07]  /*1530*/  LDG.E.64 R182, desc[UR4][R152.64] ;  /* 0x0000000498b67981 */ /* 0x00016e000c1e1b00 */
[----:B------:R-:W1:Y:S01]  /*1540*/  @P0 LDC.64 R150, c[0x0][0x438] ;  /* 0x00010e00ff960b82 */ /* 0x000e620000000a00 */
[----:B------:R-:W-:Y:S02]  /*1550*/  HADD2.F32 R154, -RZ, R41.H0_H0 ;  /* 0x20000029ff9a7230 */ /* 0x000fe40000004100 */
[----:B-1----:R-:W-:-:S05]  /*1560*/  @P0 IMAD.WIDE.U32 R150, R193, 0x10, R150 ;  /* 0x00000010c1960825 */ /* 0x002fca00078e0096 */
[----:B------:R1:W5:Y:S01]  /*1570*/  @P0 LDG.E.128 R120, desc[UR4][R150.64] ;  /* 0x0000000496780981 */ /* 0x000362000c1e1d00 */
[----:B0-----:R-:W-:Y:S02]  /*1580*/  HADD2.F32 R153, -RZ, R41.H1_H1 ;  /* 0x30000029ff997230 */ /* 0x001fe40000004100 */
[----:B------:R-:W-:Y:S01]  /*1590*/  HADD2.F32 R158, -RZ, R42.H0_H0 ;  /* 0x2000002aff9e7230 */ /* 0x000fe20000004100 */
[----:B------:R-:W-:Y:S01]  /*15a0*/  IADD3 R193, PT, PT, R193, 0x80, RZ ;  /* 0x00000080c1c17810 */ /* 0x000fe20007ffe0ff */
[--C-:B---3--:R-:W-:Y:S02]  /*15b0*/  HADD2.F32 R147, -RZ, R136.reuse.H0_H0 ;  /* 0x20000088ff937230 */ /* 0x108fe40000004100 */
[----:B------:R-:W-:Y:S02]  /*15c0*/  HADD2.F32 R155, -RZ, R136.H1_H1 ;  /* 0x30000088ff9b7230 */ /* 0x000fe40000004100 */
[--C-:B------:R-:W-:Y:S02]  /*15d0*/  HADD2.F32 R157, -RZ, R137.reuse.H0_H0 ;  /* 0x20000089ff9d7230 */ /* 0x100fe40000004100 */
[----:B-1----:R-:W-:Y:S01]  /*15e0*/  FADD.FTZ R150, -R186, R147 ;  /* 0x00000093ba967221 */ /* 0x002fe20000010100 */
[----:B------:R-:W-:-:S02]  /*15f0*/  HADD2.F32 R159, -RZ, R137.H1_H1 ;  /* 0x30000089ff9f7230 */ /* 0x000fc40000004100 */
[----:B------:R-:W-:Y:S02]  /*1600*/  HADD2.F32 R136, -RZ, R40.H0_H0 ;  /* 0x20000028ff887230 */ /* 0x000fe40000004100 */
[----:B----4-:R-:W-:Y:S02]  /*1610*/  HADD2.F32 R137, -RZ, R140.H0_H0 ;  /* 0x2000008cff897230 */ /* 0x010fe40000004100 */
[----:B-----5:R-:W-:Y:S01]  /*1620*/  FMUL.FTZ R147, R179, R150 ;  /* 0x00000096b3937220 */ /* 0x020fe20000410000 */
[----:B------:R-:W-:Y:S02]  /*1630*/  HADD2.F32 R161, -RZ, R138.H0_H0 ;  /* 0x2000008affa17230 */ /* 0x000fe40000004100 */
[----:B------:R-:W-:Y:S01]  /*1640*/  FMUL.FTZ R150, R136, R137 ;  /* 0x0000008988967220 */ /* 0x000fe20000410000 */
[----:B------:R-:W-:Y:S01]  /*1650*/  FADD.FTZ R136, -R186, R157 ;  /* 0x0000009dba887221 */ /* 0x000fe20000010100 */
[----:B------:R-:W-:-:S03]  /*1660*/  HADD2.F32 R140, -RZ, R140.H1_H1 ;  /* 0x3000008cff8c7230 */ /* 0x000fc60000004100 */
[C---:B------:R-:W-:Y:S01]  /*1670*/  FMUL.FTZ R151, R179.reuse, R136 ;  /* 0x00000088b3977220 */ /* 0x040fe20000410000 */
[C---:B------:R-:W-:Y:S01]  /*1680*/  FADD.FTZ R136, -R186.reuse, R161 ;  /* 0x000000a1ba887221 */ /* 0x040fe20000010100 */
[--C-:B------:R-:W-:Y:S02]  /*1690*/  HADD2.F32 R197, -RZ, R139.reuse.H0_H0 ;  /* 0x2000008bffc57230 */ /* 0x100fe40000004100 */
[----:B------:R-:W-:Y:S01]  /*16a0*/  FADD.FTZ R152, -R186, R155 ;  /* 0x0000009bba987221 */ /* 0x000fe20000010100 */
[----:B------:R-:W-:Y:S02]  /*16b0*/  HADD2.F32 R199, -RZ, R139.H1_H1 ;  /* 0x3000008bffc77230 */ /* 0x000fe40000004100 */
[----:B------:R-:W-:Y:S01]  /*16c0*/  FMUL.FTZ R155, R179, R136 ;  /* 0x00000088b39b7220 */ /* 0x000fe20000410000 */
[----:B------:R-:W-:Y:S02]  /*16d0*/  HADD2.F32 R139, -RZ, R141.H0_H0 ;  /* 0x2000008dff8b7230 */ /* 0x000fe40000004100 */
[----:B------:R-:W-:Y:S01]  /*16e0*/  FADD.FTZ R92, R92, R137 ;  /* 0x000000895c5c7221 */ /* 0x000fe20000010000 */
[----:B------:R-:W-:Y:S01]  /*16f0*/  FFMA.FTZ R68, R147, R137, R68 ;  /* 0x0000008993447223 */ /* 0x000fe20000010044 */
[----:B------:R-:W-:Y:S01]  /*1700*/  FMUL.FTZ R149, R149, R140 ;  /* 0x0000008c95957220 */ /* 0x000fe20000410000 */
[----:B------:R-:W-:Y:S01]  /*1710*/  FADD.FTZ R156, -R186, R159 ;  /* 0x0000009fba9c7221 */ /* 0x000fe20000010100 */
[----:B------:R-:W-:Y:S01]  /*1720*/  FADD.FTZ R136, R187, R150 ;  /* 0x00000096bb887221 */ /* 0x000fe20000010000 */
[----:B------:R-:W-:Y:S01]  /*1730*/  FMUL.FTZ R152, R179, R152 ;  /* 0x00000098b3987220 */ /* 0x000fe20000410000 */
[----:B------:R-:W-:Y:S01]  /*1740*/  FFMA.FTZ R137, R147, R150, R192 ;  /* 0x0000009693897223 */ /* 0x000fe200000100c0 */
[----:B------:R-:W-:-:S02]  /*1750*/  HADD2.F32 R195, -RZ, R138.H1_H1 ;  /* 0x3000008affc37230 */ /* 0x000fc40000004100 */
[-C--:B------:R-:W-:Y:S01]  /*1760*/  FMUL.FTZ R154, R154, R139.reuse ;  /* 0x0000008b9a9a7220 */ /* 0x080fe20000410000 */
[----:B------:R-:W-:Y:S02]  /*1770*/  HADD2.F32 R138, -RZ, R141.H1_H1 ;  /* 0x3000008dff8a7230 */ /* 0x000fe40000004100 */
[----:B------:R-:W-:Y:S01]  /*1780*/  FADD.FTZ R94, R94, R139 ;  /* 0x0000008b5e5e7221 */ /* 0x000fe20000010000 */
[----:B------:R-:W-:Y:S01]  /*1790*/  FFMA.FTZ R70, R151, R139, R70 ;  /* 0x0000008b97467223 */ /* 0x000fe20000010046 */
[----:B------:R-:W-:Y:S01]  /*17a0*/  FMUL.FTZ R156, R179, R156 ;  /* 0x0000009cb39c7220 */ /* 0x000fe20000410000 */
[----:B------:R-:W-:Y:S01]  /*17b0*/  FADD.FTZ R139, R136, R149 ;  /* 0x00000095888b7221 */ /* 0x000fe20000010000 */
[----:B------:R-:W-:Y:S01]  /*17c0*/  FFMA.FTZ R136, R152, R149, R137 ;  /* 0x0000009598887223 */ /* 0x000fe20000010089 */
[----:B------:R-:W-:Y:S01]  /*17d0*/  FADD.FTZ R160, -R186, R195 ;  /* 0x000000c3baa07221 */ /* 0x000fe20000010100 */
[--C-:B------:R-:W-:Y:S02]  /*17e0*/  HADD2.F32 R141, -RZ, R142.reuse.H0_H0 ;  /* 0x2000008eff8d7230 */ /* 0x100fe40000004100 */
[-C--:B------:R-:W-:Y:S01]  /*17f0*/  FMUL.FTZ R153, R153, R138.reuse ;  /* 0x0000008a99997220 */ /* 0x080fe20000410000 */
[----:B------:R-:W-:Y:S01]  /*1800*/  FADD.FTZ R95, R95, R138 ;  /* 0x0000008a5f5f7221 */ /* 0x000fe20000010000 */
[----:B------:R-:W-:Y:S01]  /*1810*/  FFMA.FTZ R71, R156, R138, R71 ;  /* 0x0000008a9c477223 */ /* 0x000fe20000010047 */
[----:B------:R-:W-:Y:S01]  /*1820*/  FADD.FTZ R138, R139, R154 ;  /* 0x0000009a8b8a7221 */ /* 0x000fe20000010000 */
[----:B------:R-:W-:Y:S01]  /*1830*/  FFMA.FTZ R137, R151, R154, R136 ;  /* 0x0000009a97897223 */ /* 0x000fe20000010088 */
[----:B------:R-:W-:-:S02]  /*1840*/  HADD2.F32 R142, -RZ, R142.H1_H1 ;  /* 0x3000008eff8e7230 */ /* 0x000fc40000004100 */
[----:B------:R-:W-:Y:S01]  /*1850*/  FMUL.FTZ R160, R179, R160 ;  /* 0x000000a0b3a07220 */ /* 0x000fe20000410000 */
[----:B------:R-:W-:Y:S02]  /*1860*/  HADD2.F32 R157, -RZ, R42.H1_H1 ;  /* 0x3000002aff9d7230 */ /* 0x000fe40000004100 */
[----:B------:R-:W-:Y:S01]  /*1870*/  FMUL.FTZ R158, R158, R141 ;  /* 0x0000008d9e9e7220 */ /* 0x000fe20000410000 */
[----:B------:R-:W-:Y:S01]  /*1880*/  FADD.FTZ R139, R138, R153 ;  /* 0x000000998a8b7221 */ /* 0x000fe20000010000 */
[----:B------:R-:W-:Y:S01]  /*1890*/  FFMA.FTZ R136, R156, R153, R137 ;  /* 0x000000999c887223 */ /* 0x000fe20000010089 */
[----:B------:R-:W-:Y:S01]  /*18a0*/  FADD.FTZ R97, R97, R142 ;  /* 0x0000008e61617221 */ /* 0x000fe20000010000 */
[-C--:B------:R-:W-:Y:S01]  /*18b0*/  FMUL.FTZ R157, R157, R142.reuse ;  /* 0x0000008e9d9d7220 */ /* 0x080fe20000410000 */
[----:B------:R-:W-:Y:S01]  /*18c0*/  FFMA.FTZ R73, R160, R142, R73 ;  /* 0x0000008ea0497223 */ /* 0x000fe20000010049 */
[----:B------:R-:W-:Y:S02]  /*18d0*/  HADD2.F32 R162, -RZ, R143.H0_H0 ;  /* 0x2000008fffa27230 */ /* 0x000fe40000004100 */
[----:B------:R-:W-:Y:S01]  /*18e0*/  FADD.FTZ R142, -R186, R197 ;  /* 0x000000c5ba8e7221 */ /* 0x000fe20000010100 */
[----:B------:R-:W-:-:S02]  /*18f0*/  HADD2.F32 R159, -RZ, R43.H0_H0 ;  /* 0x2000002bff9f7230 */ /* 0x000fc40000004100 */
        /* <DEDUP_REMOVED lines=23> */
.L_x_2082:
[----:B------:R-:W-:Y:S05]  /*1a70*/  BSYNC.RECONVERGENT B0 ;  /* 0x0000000000007941 */ /* 0x000fea0003800200 */
.L_x_2081:
[----:B------:R-:W-:Y:S01]  /*1a80*/  ISETP.GE.U32.AND P2, PT, R4, 0x200, PT ;  /* 0x000002000400780c */ /* 0x000fe20003f46070 */
[----:B------:R-:W-:Y:S01]  /*1a90*/  BSSY.RECONVERGENT B0, `(.L_x_2083) ;  /* 0x0000061000007945 */ /* 0x000fe20003800200 */
[----:B------:R-:W-:-:S11]  /*1aa0*/  MOV R194, 0x400 ;  /* 0x0000040000c27802 */ /* 0x000fd60000000f00 */
[----:B------:R-:W-:Y:S05]  /*1ab0*/  @!P2 BRA `(.L_x_2084) ;  /* 0x000000040078a947 */ /* 0x000fea0003800000 */
[----:B------:R-:W0:Y:S01]  /*1ac0*/  LDC.64 R136, c[0x0][0x3a8] ;  /* 0x0000ea00ff887b82 */ /* 0x000e220000000a00 */
[----:B------:R-:W-:-:S04]  /*1ad0*/  ISETP.NE.U32.AND P0, PT, RZ, UR8, PT ;  /* 0x00000008ff007c0c */ /* 0x000fc8000bf05070 */
[----:B------:R-:W-:-:S03]  /*1ae0*/  ISETP.NE.AND.EX P0, PT, RZ, UR9, PT, P0 ;  /* 0x00000009ff007c0c */ /* 0x000fc6000bf05300 */
[----:B------:R-:W1:Y:S08]  /*1af0*/  LDC.64 R140, c[0x0][0x428] ;  /* 0x00010a00ff8c7b82 */ /* 0x000e700000000a00 */
[----:B------:R-:W2:Y:S01]  /*1b00*/  LDC.64 R184, c[0x0][0x3b0] ;  /* 0x0000ec00ffb87b82 */ /* 0x000ea20000000a00 */
[----:B0-----:R-:W-:-:S07]  /*1b10*/  IMAD.WIDE.U32 R136, R193, 0x10, R136 ;  /* 0x00000010c1887825 */ /* 0x001fce00078e0088 */
[----:B------:R-:W0:Y:S01]  /*1b20*/  @P0 LDC.64 R166, c[0x0][0x438] ;  /* 0x00010e00ffa60b82 */ /* 0x000e220000000a00 */
[----:B------:R-:W3:Y:S01]  /*1b30*/  LDG.E.128 R136, desc[UR4][R136.64] ;  /* 0x0000000488887981 */ /* 0x000ee2000c1e1d00 */
[----:B-1----:R-:W-:-:S06]  /*1b40*/  IMAD.WIDE.U32 R140, R193, 0x10, R140 ;  /* 0x00000010c18c7825 */ /* 0x002fcc00078e008c */
[----:B------:R-:W4:Y:S01]  /*1b50*/  LDG.E.128 R140, desc[UR4][R140.64] ;  /* 0x000000048c8c7981 */ /* 0x000f22000c1e1d00 */
[----:B--2---:R-:W-:-:S06]  /*1b60*/  IMAD.WIDE.U32 R184, R193, 0x8, R184 ;  /* 0x00000008c1b87825 */ /* 0x004fcc00078e00b8 */
[----:B------:R-:W5:Y:S01]  /*1b70*/  LDG.E.64 R184, desc[UR4][R184.64] ;  /* 0x00000004b8b87981 */ /* 0x000f62000c1e1b00 */
[----:B0-----:R-:W-:-:S05]  /*1b80*/  @P0 IMAD.WIDE.U32 R166, R193, 0x10, R166 ;  /* 0x00000010c1a60825 */ /* 0x001fca00078e00a6 */
[----:B------:R0:W5:Y:S01]  /*1b90*/  @P0 LDG.E.128 R124, desc[UR4][R166.64] ;  /* 0x00000004a67c0981 */ /* 0x000162000c1e1d00 */
[----:B------:R-:W-:Y:S02]  /*1ba0*/  HADD2.F32 R170, -RZ, R45.H0_H0 ;  /* 0x2000002dffaa7230 */ /* 0x000fe40000004100 */
[----:B0-----:R-:W-:Y:S02]  /*1bb0*/  HADD2.F32 R166, -RZ, R44.H0_H0 ;  /* 0x2000002cffa67230 */ /* 0x001fe40000004100 */
[----:B------:R-:W-:Y:S02]  /*1bc0*/  HADD2.F32 R175, -RZ, R47.H0_H0 ;  /* 0x2000002fffaf7230 */ /* 0x000fe40000004100 */
[----:B---3--:R-:W-:Y:S02]  /*1bd0*/  HADD2.F32 R163, -RZ, R136.H0_H0 ;  /* 0x20000088ffa37230 */ /* 0x008fe40000004100 */
[--C-:B------:R-:W-:Y:S02]  /*1be0*/  HADD2.F32 R167, -RZ, R137.reuse.H0_H0 ;  /* 0x20000089ffa77230 */ /* 0x100fe40000004100 */
[----:B------:R-:W-:-:S02]  /*1bf0*/  HADD2.F32 R169, -RZ, R137.H1_H1 ;  /* 0x30000089ffa97230 */ /* 0x000fc40000004100 */
[----:B------:R-:W-:Y:S02]  /*1c00*/  HADD2.F32 R137, -RZ, R138.H1_H1 ;  /* 0x3000008aff897230 */ /* 0x000fe40000004100 */
[--C-:B------:R-:W-:Y:S02]  /*1c10*/  HADD2.F32 R173, -RZ, R139.reuse.H0_H0 ;  /* 0x2000008bffad7230 */ /* 0x100fe40000004100 */
[----:B------:R-:W-:Y:S02]  /*1c20*/  HADD2.F32 R139, -RZ, R139.H1_H1 ;  /* 0x3000008bff8b7230 */ /* 0x000fe40000004100 */
[----:B------:R-:W-:Y:S02]  /*1c30*/  HADD2.F32 R165, -RZ, R136.H1_H1 ;  /* 0x30000088ffa57230 */ /* 0x000fe40000004100 */
[C---:B------:R-:W-:Y:S01]  /*1c40*/  FADD.FTZ R136, -R186.reuse, R163 ;  /* 0x000000a3ba887221 */ /* 0x040fe20000010100 */
[C---:B------:R-:W-:Y:S01]  /*1c50*/  FADD.FTZ R172, -R186.reuse, R169 ;  /* 0x000000a9baac7221 */ /* 0x040fe20000010100 */
[----:B------:R-:W-:Y:S01]  /*1c60*/  FADD.FTZ R178, -R186, R137 ;  /* 0x00000089bab27221 */ /* 0x000fe20000010100 */
[----:B----4-:R-:W-:-:S02]  /*1c70*/  HADD2.F32 R137, -RZ, R140.H0_H0 ;  /* 0x2000008cff897230 */ /* 0x010fc40000004100 */
[C---:B------:R-:W-:Y:S01]  /*1c80*/  FADD.FTZ R196, -R186.reuse, R139 ;  /* 0x0000008bbac47221 */ /* 0x040fe20000010100 */
[--C-:B------:R-:W-:Y:S02]  /*1c90*/  HADD2.F32 R139, -RZ, R141.reuse.H0_H0 ;  /* 0x2000008dff8b7230 */ /* 0x100fe40000004100 */
[C---:B-----5:R-:W-:Y:S01]  /*1ca0*/  FMUL.FTZ R163, R179.reuse, R136 ;  /* 0x00000088b3a37220 */ /* 0x060fe20000410000 */
[----:B------:R-:W-:Y:S02]  /*1cb0*/  HADD2.F32 R174, -RZ, R141.H1_H1 ;  /* 0x3000008dffae7230 */ /* 0x000fe40000004100 */
[----:B------:R-:W-:Y:S01]  /*1cc0*/  FADD.FTZ R168, -R186, R165 ;  /* 0x000000a5baa87221 */ /* 0x000fe20000010100 */
[----:B------:R-:W-:Y:S02]  /*1cd0*/  HADD2.F32 R169, -RZ, R45.H1_H1 ;  /* 0x3000002dffa97230 */ /* 0x000fe40000004100 */
[----:B------:R-:W-:Y:S01]  /*1ce0*/  FMUL.FTZ R172, R179, R172 ;  /* 0x000000acb3ac7220 */ /* 0x000fe20000410000 */
[----:B------:R-:W-:-:S02]  /*1cf0*/  HADD2.F32 R171, -RZ, R138.H0_H0 ;  /* 0x2000008affab7230 */ /* 0x000fc40000004100 */
[----:B------:R-:W-:Y:S01]  /*1d00*/  FADD.FTZ R138, -R186, R167 ;  /* 0x000000a7ba8a7221 */ /* 0x000fe20000010100 */
[----:B------:R-:W-:Y:S02]  /*1d10*/  HADD2.F32 R141, -RZ, R142.H0_H0 ;  /* 0x2000008eff8d7230 */ /* 0x000fe40000004100 */
[----:B------:R-:W-:Y:S02]  /*1d20*/  HADD2.F32 R136, -RZ, R46.H0_H0 ;  /* 0x2000002eff887230 */ /* 0x000fe40000004100 */
[----:B------:R-:W-:Y:S01]  /*1d30*/  FMUL.FTZ R166, R166, R137 ;  /* 0x00000089a6a67220 */ /* 0x000fe20000410000 */
[----:B------:R-:W-:Y:S02]  /*1d40*/  HADD2.F32 R140, -RZ, R140.H1_H1 ;  /* 0x3000008cff8c7230 */ /* 0x000fe40000004100 */
[----:B------:R-:W-:Y:S02]  /*1d50*/  HADD2.F32 R165, -RZ, R44.H1_H1 ;  /* 0x3000002cffa57230 */ /* 0x000fe40000004100 */
[-C--:B------:R-:W-:Y:S01]  /*1d60*/  FMUL.FTZ R169, R169, R174.reuse ;  /* 0x000000aea9a97220 */ /* 0x080fe20000410000 */
[----:B------:R-:W-:Y:S01]  /*1d70*/  FADD.FTZ R131, R131, R174 ;  /* 0x000000ae83837221 */ /* 0x000fe20000010000 */
[----:B------:R-:W-:Y:S01]  /*1d80*/  FFMA.FTZ R103, R172, R174, R103 ;  /* 0x000000aeac677223 */ /* 0x000fe20000010067 */
[----:B------:R-:W-:Y:S01]  /*1d90*/  FMUL.FTZ R167, R179, R138 ;  /* 0x0000008ab3a77220 */ /* 0x000fe20000410000 */
        /* <DEDUP_REMOVED lines=10> */
[----:B------:R-:W-:Y:S01]  /*1e40*/  FADD.FTZ R139, R136, R165 ;  /* 0x000000a5888b7221 */ /* 0x000fe20000010000 */
[----:B------:R-:W-:Y:S01]  /*1e50*/  FFMA.FTZ R136, R168, R165, R137 ;  /* 0x000000a5a8887223 */ /* 0x000fe20000010089 */
[----:B------:R-:W-:-:S02]  /*1e60*/  FADD.FTZ R176, -R186, R171 ;  /* 0x000000abbab07221 */ /* 0x000fc40000010100 */
[----:B------:R-:W-:Y:S01]  /*1e70*/  FADD.FTZ R138, R139, R170 ;  /* 0x000000aa8b8a7221 */ /* 0x000fe20000010000 */
[----:B------:R-:W-:Y:S01]  /*1e80*/  FFMA.FTZ R137, R167, R170, R136 ;  /* 0x000000aaa7897223 */ /* 0x000fe20000010088 */
[----:B------:R-:W-:Y:S01]  /*1e90*/  FADD.FTZ R180, -R186, R173 ;  /* 0x000000adbab47221 */ /* 0x000fe20000010100 */
[----:B------:R-:W-:Y:S02]  /*1ea0*/  HADD2.F32 R142, -RZ, R142.H1_H1 ;  /* 0x3000008eff8e7230 */ /* 0x000fe40000004100 */
[----:B------:R-:W-:Y:S01]  /*1eb0*/  FMUL.FTZ R171, R179, R176 ;  /* 0x000000b0b3ab7220 */ /* 0x000fe20000410000 */
[----:B------:R-:W-:Y:S02]  /*1ec0*/  HADD2.F32 R173, -RZ, R46.H1_H1 ;  /* 0x3000002effad7230 */ /* 0x000fe40000004100 */
[----:B------:R-:W-:Y:S01]  /*1ed0*/  FADD.FTZ R139, R138, R169 ;  /* 0x000000a98a8b7221 */ /* 0x000fe20000010000 */
[----:B------:R-:W-:Y:S01]  /*1ee0*/  FFMA.FTZ R136, R172, R169, R137 ;  /* 0x000000a9ac887223 */ /* 0x000fe20000010089 */
[----:B------:R-:W-:-:S02]  /*1ef0*/  HADD2.F32 R186, -RZ, R143.H0_H0 ;  /* 0x2000008fffba7230 */ /* 0x000fc40000004100 */
[----:B------:R-:W-:Y:S01]  /*1f00*/  FMUL.FTZ R176, R179, R178 ;  /* 0x000000b2b3b07220 */ /* 0x000fe20000410000 */
[----:B------:R-:W-:Y:S01]  /*1f10*/  FMUL.FTZ R173, R173, R142 ;  /* 0x0000008eadad7220 */ /* 0x000fe20000410000 */
[----:B------:R-:W-:Y:S01]  /*1f20*/  FADD.FTZ R138, R139, R174 ;  /* 0x000000ae8b8a7221 */ /* 0x000fe20000010000 */
[----:B------:R-:W-:Y:S01]  /*1f30*/  FFMA.FTZ R137, R171, R174, R136 ;  /* 0x000000aeab897223 */ /* 0x000fe20000010088 */
[----:B------:R-:W-:Y:S02]  /*1f40*/  HADD2.F32 R143, -RZ, R143.H1_H1 ;  /* 0x3000008fff8f7230 */ /* 0x000fe40000004100 */
[----:B------:R-:W-:Y:S01]  /*1f50*/  FMUL.FTZ R175, R175, R186 ;  /* 0x000000baafaf7220 */ /* 0x000fe20000410000 */
[----:B------:R-:W-:Y:S02]  /*1f60*/  HADD2.F32 R178, -RZ, R47.H1_H1 ;  /* 0x3000002fffb27230 */ /* 0x000fe40000004100 */
[C---:B------:R-:W-:Y:S01]  /*1f70*/  FMUL.FTZ R177, R179.reuse, R180 ;  /* 0x000000b4b3b17220 */ /* 0x040fe20000410000 */
        /* <DEDUP_REMOVED lines=18> */
.L_x_2084:
[----:B------:R-:W-:Y:S05]  /*20a0*/  BSYNC.RECONVERGENT B0 ;  /* 0x0000000000007941 */ /* 0x000fea0003800200 */
.L_x_2083:
        /* <DEDUP_REMOVED lines=11> */
[----:B------:R-:W0:Y:S02]  /*2160*/  SHFL.DOWN PT, R139, R136, 0x8, 0x1f ;  /* 0x09001f00888b7f89 */ /* 0x000e2400000e0000 */
[----:B------:R-:W-:Y:S02]  /*2170*/  @!P6 LEA R194, R2, R193, 0x3 ;  /* 0x000000c102c2e211 */ /* 0x000fe400078e18ff */
        /* <DEDUP_REMOVED lines=14> */
[----:B-1----:R-:W-:-:S05]  /*2260*/  FADD.FTZ R187, R142, R187 ;  /* 0x000000bb8ebb7221 */ /* 0x002fca0000010000 */
[----:B------:R-:W-:Y:S01]  /*2270*/  @!P6 STS.64 [R194], R186 ;  /* 0x000000bac200e388 */ /* 0x000fe20000000a00 */
[----:B------:R-:W-:-:S13]  /*2280*/  ISETP.NE.AND P6, PT, R7, RZ, PT ;  /* 0x000000ff0700720c */ /* 0x000fda0003fc5270 */
[----:B------:R-:W0:Y:S02]  /*2290*/  @P6 LDC.64 R136, c[0x0][0x3e0] ;  /* 0x0000f800ff886b82 */ /* 0x000e240000000a00 */
[----:B0-----:R-:W-:-:S06]  /*22a0*/  @P6 IMAD.WIDE R192, R0, 0x2, R136 ;  /* 0x0000000200c06825 */ /* 0x001fcc00078e0288 */
[----:B------:R-:W2:Y:S01]  /*22b0*/  @P6 LDG.E.U16 R192, desc[UR4][R192.64] ;  /* 0x00000004c0c06981 */ /* 0x000ea2000c1e1500 */
[C---:B------:R-:W-:Y:S01]  /*22c0*/  @!P1 IADD3 R195, PT, PT, R181.reuse, 0x4000, RZ ;  /* 0x00004000b5c39810 */ /* 0x040fe20007ffe0ff */
[----:B------:R-:W-:Y:S01]  /*22d0*/  UISETP.NE.U32.AND UP0, UPT, UR8, URZ, UPT ;  /* 0x000000ff0800728c */ /* 0x000fe2000bf05070 */
[C---:B------:R-:W-:Y:S01]  /*22e0*/  IADD3 R140, PT, PT, R181.reuse, 0x4030, RZ ;  /* 0x00004030b58c7810 */ /* 0x040fe20007ffe0ff */
[----:B------:R-:W-:Y:S01]  /*22f0*/  BAR.SYNC.DEFER_BLOCKING 0x0 ;  /* 0x0000000000007b1d */ /* 0x000fe20000010000 */
[----:B------:R-:W-:Y:S01]  /*2300*/  @!P1 IADD3 R140, PT, PT, R181, 0x4010, RZ ;  /* 0x00004010b58c9810 */ /* 0x000fe20007ffe0ff */
[----:B------:R-:W-:Y:S01]  /*2310*/  UISETP.NE.AND.EX UP0, UPT, UR9, URZ, UPT, UP0 ;  /* 0x000000ff0900728c */ /* 0x000fe2000bf05300 */
[----:B------:R-:W-:-:S03]  /*2320*/  ISETP.NE.AND P0, PT, RZ, UR7, PT ;  /* 0x00000007ff007c0c */ /* 0x000fc6000bf05270 */
[----:B------:R-:W-:Y:S01]  /*2330*/  BSSY.RECONVERGENT B0, `(.L_x_2085) ;  /* 0x00004ba000007945 */ /* 0x000fe20003800200 */
[----:B------:R-:W0:Y:S04]  /*2340*/  LDS.128 R136, [R195] ;  /* 0x00000000c3887984 */ /* 0x000e280000000c00 */
[----:B------:R-:W1:Y:S01]  /*2350*/  LDS.128 R140, [R140] ;  /* 0x000000008c8c7984 */ /* 0x000e620000000c00 */
[----:B0-----:R-:W-:Y:S01]  /*2360*/  FADD.FTZ R181, RZ, R136 ;  /* 0x00000088ffb57221 */ /* 0x001fe20000010000 */
[----:B------:R-:W-:-:S03]  /*2370*/  FADD.FTZ R136, RZ, R137 ;  /* 0x00000089ff887221 */ /* 0x000fc60000010000 */
[----:B------:R-:W-:Y:S01]  /*2380*/  FADD.FTZ R181, R138, R181 ;  /* 0x000000b58ab57221 */ /* 0x000fe20000010000 */
[----:B------:R-:W-:-:S03]  /*2390*/  FADD.FTZ R136, R139, R136 ;  /* 0x000000888b887221 */ /* 0x000fc60000010000 */
[----:B-1----:R-:W-:Y:S01]  /*23a0*/  FADD.FTZ R181, R181, R140 ;  /* 0x0000008cb5b57221 */ /* 0x002fe20000010000 */
[----:B------:R-:W-:-:S03]  /*23b0*/  FADD.FTZ R136, R136, R141 ;  /* 0x0000008d88887221 */ /* 0x000fc60000010000 */
[----:B------:R-:W-:Y:S01]  /*23c0*/  FADD.FTZ R142, R142, R181 ;  /* 0x000000b58e8e7221 */ /* 0x000fe20000010000 */
[----:B------:R-:W-:Y:S02]  /*23d0*/  HFMA2 R181, -RZ, RZ, 1.875, 0 ;  /* 0x3f800000ffb57431 */ /* 0x000fe400000001ff */
[----:B------:R-:W-:Y:S01]  /*23e0*/  FADD.FTZ R136, R143, R136 ;  /* 0x000000888f887221 */ /* 0x000fe20000010000 */
[----:B------:R-:W-:-:S03]  /*23f0*/  FMUL.FTZ R142, R142, UR10 ;  /* 0x0000000a8e8e7c20 */ /* 0x000fc60008410000 */
[----:B------:R-:W-:Y:S02]  /*2400*/  FMUL.FTZ R186, R136, UR10 ;  /* 0x0000000a88ba7c20 */ /* 0x000fe40008410000 */
[----:B------:R-:W-:Y:S01]  /*2410*/  FSEL R187, R142, RZ, !P0 ;  /* 0x000000ff8ebb7208 */ /* 0x000fe20004000000 */
[----:B--2---:R-:W-:Y:S01]  /*2420*/  @P6 HADD2.F32 R181, -RZ, R192.H0_H0 ;  /* 0x200000c0ffb56230 */ /* 0x004fe20000004100 */
[----:B------:R-:W-:Y:S06]  /*2430*/  BRA.U UP0, `(.L_x_2086) ;  /* 0x0000002100b87547 */ /* 0x000fec000b800000 */
        /* <DEDUP_REMOVED lines=18> */
[----:B------:R-:W-:-:S04]  /*2560*/  FMUL.FTZ R136, R136, R181 ;  /* 0x000000b588887220 */ /* 0x000fc80000410000 */
[----:B------:R-:W-:-:S05]  /*2570*/  FMUL.FTZ R136, R136, UR11 ;  /* 0x0000000b88887c20 */ /* 0x000fca0008410000 */
[----:B------:R-:W-:Y:S01]  /*2580*/  FSEL R142, R136, RZ, P0 ;  /* 0x000000ff888e7208 */ /* 0x000fe20000000000 */
[----:B------:R-:W-:Y:S01]  /*2590*/  FADD.FTZ R136, R30, -R137 ;  /* 0x800000891e887221 */ /* 0x000fe20000010000 */
[----:B------:R-:W-:Y:S01]  /*25a0*/  LOP3.LUT P0, RZ, R191, 0xff, RZ, 0xc0, !PT ;  /* 0x000000ffbfff7812 */ /* 0x000fe2000780c0ff */
[----:B------:R-:W-:Y:S01]  /*25b0*/  FFMA.FTZ R137, R34, R186, R187 ;  /* 0x000000ba22897223 */ /* 0x000fe200000100bb */
[----:B------:R-:W-:Y:S01]  /*25c0*/  F2FP.F16.F32.PACK_AB R139, R142, R139 ;  /* 0x0000008b8e8b723e */ /* 0x000fe200000000ff */
        /* <DEDUP_REMOVED lines=12> */
[----:B------:R-:W-:Y:S02]  /*2690*/  LOP3.LUT P0, RZ, R190, 0xff0000, RZ, 0xc0, !PT ;  /* 0x00ff0000beff7812 */ /* 0x000fe4000780c0ff */
[----:B------:R-:W-:Y:S01]  /*26a0*/  F2FP.F16.F32.PACK_AB R138, R193, R138 ;  /* 0x0000008ac18a723e */ /* 0x000fe200000000ff */
        /* <DEDUP_REMOVED lines=20> */
[----:B------:R-:W-:Y:S02]  /*27f0*/  LOP3.LUT P0, RZ, R190, 0xff, RZ, 0xc0, !PT ;  /* 0x000000ffbeff7812 */ /* 0x000fe4000780c0ff */
[----:B------:R-:W-:Y:S01]  /*2800*/  F2FP.F16.F32.PACK_AB R137, R143, R140 ;  /* 0x0000008c8f89723e */ /* 0x000fe200000000ff */
[----:B------:R-:W-:-:S04]  /*2810*/  FMUL.FTZ R136, R179, R136 ;  /* 0x00000088b3887220 */ /* 0x000fc80000410000 */
[----:B------:R-:W-:-:S04]  /*2820*/  FMUL.FTZ R136, R136, R181 ;  /* 0x000000b588887220 */ /* 0x000fc80000410000 */
[----:B------:R-:W-:-:S05]  /*2830*/  FMUL.FTZ R136, R136, UR11 ;  /* 0x0000000b88887c20 */ /* 0x000fca0008410000 */
[----:B------:R-:W-:-:S04]  /*2840*/  FSEL R136, R136, RZ, P0 ;  /* 0x000000ff88887208 */ /* 0x000fc80000000000 */
[----:B------:R-:W-:Y:S01]  /*2850*/  F2FP.F16.F32.PACK_AB R136, R141, R136 ;  /* 0x000000888d88723e */ /* 0x000fe200000000ff */
[----:B------:R-:W-:Y:S06]  /*2860*/  BRA `(.L_x_2090) ;  /* 0x0000000400047947 */ /* 0x000fec0003800000 */
.L_x_2089:
        /* <DEDUP_REMOVED lines=14> */
[----:B------:R-:W-:-:S03]  /*2950*/  F2FP.F16.F32.PACK_AB R111, R111, R194 ;  /* 0x000000c26f6f723e */ /* 0x000fc600000000ff */
        /* <DEDUP_REMOVED lines=13> */
[C---:B------:R-:W-:Y:S01]  /*2a30*/  FMUL.FTZ R108, R192.reuse, R181 ;  /* 0x000000b5c06c7220 */ /* 0x040fe20000410000 */
[----:B------:R-:W-:-:S03]  /*2a40*/  F2FP.F16.F32.PACK_AB R110, R192, R110 ;  /* 0x0000006ec06e723e */ /* 0x000fc600000000ff */
        /* <DEDUP_REMOVED lines=26> */
[----:B------:R-:W-:Y:S01]  /*2bf0*/  FMUL.FTZ R109, R108, R181 ;  /* 0x000000b56c6d7220 */ /* 0x000fe20000410000 */
[----:B------:R-:W-:Y:S02]  /*2c00*/  F2FP.F16.F32.PACK_AB R108, R137, R108 ;  /* 0x0000006c896c723e */ /* 0x000fe400000000ff */
[----:B------:R-:W-:Y:S01]  /*2c10*/  F2FP.F16.F32.PACK_AB R137, R143, R140 ;  /* 0x0000008c8f89723e */ /* 0x000fe200000000ff */
[----:B------:R-:W-:-:S05]  /*2c20*/  FMUL.FTZ R109, R109, UR11 ;  /* 0x0000000b6d6d7c20 */ /* 0x000fca0008410000 */
[----:B------:R-:W-:Y:S02]  /*2c30*/  FSEL R136, R109, RZ, P0 ;  /* 0x000000ff6d887208 */ /* 0x000fe40000000000 */
[----:B------:R-:W-:Y:S02]  /*2c40*/  F2FP.F16.F32.PACK_AB R109, R139, R138 ;  /* 0x0000008a8b6d723e */ /* 0x000fe400000000ff */
[----:B------:R-:W-:Y:S02]  /*2c50*/  F2FP.F16.F32.PACK_AB R139, R196, R195 ;  /* 0x000000c3c48b723e */ /* 0x000fe400000000ff */
[----:B------:R-:W-:Y:S02]  /*2c60*/  F2FP.F16.F32.PACK_AB R138, R193, R142 ;  /* 0x0000008ec18a723e */ /* 0x000fe400000000ff */
[----:B------:R-:W-:-:S07]  /*2c70*/  F2FP.F16.F32.PACK_AB R136, R141, R136 ;  /* 0x000000888d88723e */ /* 0x000fce00000000ff */
.L_x_2090:
[----:B------:R-:W0:Y:S08]  /*2c80*/  @P6 LDC.64 R142, c[0x0][0x478] ;  /* 0x00011e00ff8e6b82 */ /* 0x000e300000000a00 */
[----:B------:R-:W1:Y:S01]  /*2c90*/  LDC.64 R140, c[0x0][0x468] ;  /* 0x00011a00ff8c7b82 */ /* 0x000e620000000a00 */
[----:B0-----:R-:W-:-:S05]  /*2ca0*/  @P6 IMAD.WIDE.U32 R142, R145, 0x10, R142 ;  /* 0x00000010918e6825 */ /* 0x001fca00078e008e */
[----:B------:R0:W-:Y:S01]  /*2cb0*/  @P6 STG.E.128 desc[UR4][R142.64], R108 ;  /* 0x0000006c8e006986 */ /* 0x0001e2000c101d04 */
[C---:B-1----:R-:W-:Y:S01]  /*2cc0*/  IMAD.WIDE.U32 R140, R145.reuse, 0x10, R140 ;  /* 0x00000010918c7825 */ /* 0x042fe200078e008c */
[----:B------:R-:W-:-:S04]  /*2cd0*/  IADD3 R145, PT, PT, R145, 0x80, RZ ;  /* 0x0000008091917810 */ /* 0x000fc80007ffe0ff */
[----:B------:R0:W-:Y:S03]  /*2ce0*/  STG.E.128 desc[UR4][R140.64], R136 ;  /* 0x000000888c007986 */ /* 0x0001e6000c101d04 */
.L_x_2088:
[----:B------:R-:W-:Y:S05]  /*2cf0*/  BSYNC.RECONVERGENT B1 ;  /* 0x0000000000017941 */ /* 0x000fea0003800200 */
.L_x_2087:
[----:B------:R-:W-:Y:S04]  /*2d00*/  BSSY.RECONVERGENT B1, `(.L_x_2091) ;  /* 0x000008b000017945 */ /* 0x000fe80003800200 */
[----:B------:R-:W-:Y:S05]  /*2d10*/  @!P5 BRA `(.L_x_2092) ;  /* 0x000000080024d947 */ /* 0x000fea0003800000 */
[----:B------:R-:W-:-:S04]  /*2d20*/  ISETP.NE.U32.AND P6, PT, RZ, UR12, PT ;  /* 0x0000000cff007c0c */ /* 0x000fc8000bfc5070 */
[----:B------:R-:W-:-:S13]  /*2d30*/  ISETP.NE.AND.EX P6, PT, RZ, UR13, PT, P6 ;  /* 0x0000000dff007c0c */ /* 0x000fda000bfc5360 */
[----:B------:R-:W-:Y:S05]  /*2d40*/  @!P6 BRA `(.L_x_2093) ;  /* 0x000000040008e947 */ /* 0x000fea0003800000 */
[----:B0-----:R-:W-:Y:S01]  /*2d50*/  FFMA.FTZ R109, R11, R186, R187 ;  /* 0x000000ba0b6d7223 */ /* 0x001fe200000100bb */
        /* <DEDUP_REMOVED lines=63> */
[----:B------:R-:W-:Y:S01]  /*3150*/  F2FP.F16.F32.PACK_AB R136, R141, R136 ;  /* 0x000000888d88723e */ /* 0x000fe200000000ff */
[----:B------:R-:W-:Y:S06]  /*3160*/  BRA `(.L_x_2094) ;  /* 0x0000000000f47947 */ /* 0x000fec0003800000 */
.L_x_2093:
        /* <DEDUP_REMOVED lines=59> */
[----:B------:R-:W-:-:S04]  /*3520*/  FSEL R136, R136, RZ, P0 ;  /* 0x000000ff88887208 */ /* 0x000fc80000000000 */
[----:B------:R-:W-:-:S07]  /*3530*/  F2FP.F16.F32.PACK_AB R136, R141, R136 ;  /* 0x000000888d88723e */ /* 0x000fce00000000ff */
.L_x_2094:
[----:B------:R-:W0:Y:S08]  /*3540*/  @P6 LDC.64 R142, c[0x0][0x478] ;  /* 0x00011e00ff8e6b82 */ /* 0x000e300000000a00 */
[----:B------:R-:W1:Y:S01]  /*3550*/  LDC.64 R140, c[0x0][0x468] ;  /* 0x00011a00ff8c7b82 */ /* 0x000e620000000a00 */
[----:B0-----:R-:W-:-:S05]  /*3560*/  @P6 IMAD.WIDE.U32 R142, R145, 0x10, R142 ;  /* 0x00000010918e6825 */ /* 0x001fca00078e008e */
[----:B------:R2:W-:Y:S01]  /*3570*/  @P6 STG.E.128 desc[UR4][R142.64], R108 ;  /* 0x0000006c8e006986 */ /* 0x0005e2000c101d04 */
[C---:B-1----:R-:W-:Y:S01]  /*3580*/  IMAD.WIDE.U32 R140, R145.reuse, 0x10, R140 ;  /* 0x00000010918c7825 */ /* 0x042fe200078e008c */
[----:B------:R-:W-:-:S04]  /*3590*/  IADD3 R145, PT, PT, R145, 0x80, RZ ;  /* 0x0000008091917810 */ /* 0x000fc80007ffe0ff */
[----:B------:R2:W-:Y:S03]  /*35a0*/  STG.E.128 desc[UR4][R140.64], R136 ;  /* 0x000000888c007986 */ /* 0x0005e6000c101d04 */
.L_x_2092:
[----:B------:R-:W-:Y:S05]  /*35b0*/  BSYNC.RECONVERGENT B1 ;  /* 0x0000000000017941 */ /* 0x000fea0003800200 */
.L_x_2091:
[----:B------:R-:W-:Y:S04]  /*35c0*/  BSSY.RECONVERGENT B1, `(.L_x_2095) ;  /* 0x000008b000017945 */ /* 0x000fe80003800200 */
[----:B------:R-:W-:Y:S05]  /*35d0*/  @!P4 BRA `(.L_x_2096) ;  /* 0x000000080024c947 */ /* 0x000fea0003800000 */
[----:B------:R-:W-:-:S04]  /*35e0*/  ISETP.NE.U32.AND P6, PT, RZ, UR12, PT ;  /* 0x0000000cff007c0c */ /* 0x000fc8000bfc5070 */
[----:B------:R-:W-:-:S13]  /*35f0*/  ISETP.NE.AND.EX P6, PT, RZ, UR13, PT, P6 ;  /* 0x0000000dff007c0c */ /* 0x000fda000bfc5360 */
[----:B------:R-:W-:Y:S05]  /*3600*/  @!P6 BRA `(.L_x_2097) ;  /* 0x000000040008e947 */ /* 0x000fea0003800000 */
        /* <DEDUP_REMOVED lines=66> */
.L_x_2097:
        /* <DEDUP_REMOVED lines=60> */
[----:B------:R-:W-:-:S07]  /*3df0*/  F2FP.F16.F32.PACK_AB R136, R141, R136 ;  /* 0x000000888d88723e */ /* 0x000fce00000000ff */
.L_x_2098:
[----:B------:R-:W0:Y:S08]  /*3e00*/  @P6 LDC.64 R142, c[0x0][0x478] ;  /* 0x00011e00ff8e6b82 */ /* 0x000e300000000a00 */
[----:B------:R-:W1:Y:S01]  /*3e10*/  LDC.64 R140, c[0x0][0x468] ;  /* 0x00011a00ff8c7b82 */ /* 0x000e620000000a00 */
[----:B0-----:R-:W-:-:S05]  /*3e20*/  @P6 IMAD.WIDE.U32 R142, R145, 0x10, R142 ;  /* 0x00000010918e6825 */ /* 0x001fca00078e008e */
[----:B------:R3:W-:Y:S01]  /*3e30*/  @P6 STG.E.128 desc[UR4][R142.64], R108 ;  /* 0x0000006c8e006986 */ /* 0x0007e2000c101d04 */
[C---:B-1----:R-:W-:Y:S01]  /*3e40*/  IMAD.WIDE.U32 R140, R145.reuse, 0x10, R140 ;  /* 0x00000010918c7825 */ /* 0x042fe200078e008c */
[----:B------:R-:W-:-:S04]  /*3e50*/  IADD3 R145, PT, PT, R145, 0x80, RZ ;  /* 0x0000008091917810 */ /* 0x000fc80007ffe0ff */
[----:B------:R3:W-:Y:S03]  /*3e60*/  STG.E.128 desc[UR4][R140.64], R136 ;  /* 0x000000888c007986 */ /* 0x0007e6000c101d04 */
.L_x_2096:
[----:B------:R-:W-:Y:S05]  /*3e70*/  BSYNC.RECONVERGENT B1 ;  /* 0x0000000000017941 */ /* 0x000fea0003800200 */
.L_x_2095:
[----:B------:R-:W-:Y:S05]  /*3e80*/  @!P2 BRA `(.L_x_2099) ;  /* 0x000000300010a947 */ /* 0x000fea0003800000 */
[----:B------:R-:W-:-:S04]  /*3e90*/  ISETP.NE.U32.AND P6, PT, RZ, UR12, PT ;  /* 0x0000000cff007c0c */ /* 0x000fc8000bfc5070 */
[----:B------:R-:W-:-:S13]  /*3ea0*/  ISETP.NE.AND.EX P6, PT, RZ, UR13, PT, P6 ;  /* 0x0000000dff007c0c */ /* 0x000fda000bfc5360 */
[----:B------:R-:W-:Y:S05]  /*3eb0*/  @!P6 BRA `(.L_x_2100) ;  /* 0x000000040008e947 */ /* 0x000fea0003800000 */
[----:B0-23--:R-:W-:Y:S01]  /*3ec0*/  FFMA.FTZ R109, R180, R186, R187 ;  /* 0x000000bab46d7223 */ /* 0x00dfe200000100bb */
[----:B------:R-:W-:-:S03]  /*3ed0*/  ISETP.GE.U32.AND P0, PT, R184, RZ, PT ;  /* 0x000000ffb800720c */ /* 0x000fc60003f06070 */
[----:B------:R-:W-:Y:S01]  /*3ee0*/  FADD.FTZ R108, R178, -R109 ;  /* 0x8000006db26c7221 */ /* 0x000fe20000010000 */
[----:B------:R-:W-:Y:S01]  /*3ef0*/  ISETP.GE.U32.AND.EX P0, PT, R185, 0x1000000, PT, P0 ;  /* 0x01000000b900780c */ /* 0x000fe20003f06100 */
[----:B------:R-:W-:Y:S02]  /*3f00*/  FFMA.FTZ R109, R171, R186, R187 ;  /* 0x000000baab6d7223 */ /* 0x000fe400000100bb */
[----:B-----5:R-:W-:-:S04]  /*3f10*/  FMUL.FTZ R111, R179, R108 ;  /* 0x0000006cb36f7220 */ /* 0x020fc80000410000 */
        /* <DEDUP_REMOVED lines=23> */
[----:B------:R-:W-:Y:S02]  /*4090*/  F2FP.F16.F32.PACK_AB R110, R139, R110 ;  /* 0x0000006e8b6e723e */ /* 0x000fe400000000ff */
[----:B------:R-:W-:Y:S01]  /*40a0*/  F2FP.F16.F32.PACK_AB R139, R195, R194 ;  /* 0x000000c2c38b723e */ /* 0x000fe200000000ff */
        /* <DEDUP_REMOVED lines=17> */
[-CC-:B------:R-:W-:Y:S01]  /*41c0*/  FFMA.FTZ R108, R168, R186.reuse, R187.reuse ;  /* 0x000000baa86c7223 */ /* 0x180fe200000100bb */
[----:B------:R-:W-:Y:S01]  /*41d0*/  LOP3.LUT P0, RZ, R184, 0xff00, RZ, 0xc0, !PT ;  /* 0x0000ff00b8ff7812 */ /* 0x000fe2000780c0ff */
[----:B------:R-:W-:Y:S02]  /*41e0*/  FFMA.FTZ R187, R163, R186, R187 ;  /* 0x000000baa3bb7223 */ /* 0x000fe400000100bb */
        /* <DEDUP_REMOVED lines=12> */
[----:B------:R-:W-:-:S04]  /*42b0*/  FSEL R136, R181, RZ, P0 ;  /* 0x000000ffb5887208 */ /* 0x000fc80000000000 */
[----:B------:R-:W-:Y:S01]  /*42c0*/  F2FP.F16.F32.PACK_AB R136, R141, R136 ;  /* 0x000000888d88723e */ /* 0x000fe200000000ff */
[----:B------:R-:W-:Y:S06]  /*42d0*/  BRA `(.L_x_2101) ;  /* 0x0000000000f47947 */ /* 0x000fec0003800000 */
.L_x_2100:
        /* <DEDUP_REMOVED lines=46> */
[----:B------:R-:W-:Y:S01]  /*45c0*/  LOP3.LUT P0, RZ, R184, 0xff00, RZ, 0xc0, !PT ;  /* 0x0000ff00b8ff7812 */ /* 0x000fe2000780c0ff */
[----:B------:R-:W-:Y:S01]  /*45d0*/  FFMA.FTZ R187, R163, R186, R187 ;  /* 0x000000baa3bb7223 */ /* 0x000fe200000100bb */
[----:B------:R-:W-:Y:S01]  /*45e0*/  F2FP.F16.F32.PACK_AB R137, R140, R137 ;  /* 0x000000898c89723e */ /* 0x000fe200000000ff */
        /* <DEDUP_REMOVED lines=10> */
[----:B------:R-:W-:-:S04]  /*4690*/  FSEL R136, R136, RZ, P0 ;  /* 0x000000ff88887208 */ /* 0x000fc80000000000 */
[----:B------:R-:W-:-:S07]  /*46a0*/  F2FP.F16.F32.PACK_AB R136, R141, R136 ;  /* 0x000000888d88723e */ /* 0x000fce00000000ff */
.L_x_2101:
[----:B------:R-:W0:Y:S08]  /*46b0*/  @P6 LDC.64 R142, c[0x0][0x478] ;  /* 0x00011e00ff8e6b82 */ /* 0x000e300000000a00 */
[----:B------:R-:W1:Y:S01]  /*46c0*/  LDC.64 R140, c[0x0][0x468] ;  /* 0x00011a00ff8c7b82 */ /* 0x000e620000000a00 */
[----:B0-----:R-:W-:-:S05]  /*46d0*/  @P6 IMAD.WIDE.U32 R142, R145, 0x10, R142 ;  /* 0x00000010918e6825 */ /* 0x001fca00078e008e */
[----:B------:R0:W-:Y:S01]  /*46e0*/  @P6 STG.E.128 desc[UR4][R142.64], R108 ;  /* 0x0000006c8e006986 */ /* 0x0001e2000c101d04 */
[----:B-1----:R-:W-:-:S05]  /*46f0*/  IMAD.WIDE.U32 R140, R145, 0x10, R140 ;  /* 0x00000010918c7825 */ /* 0x002fca00078e008c */
[----:B------:R0:W-:Y:S01]  /*4700*/  STG.E.128 desc[UR4][R140.64], R136 ;  /* 0x000000888c007986 */ /* 0x0001e2000c101d04 */
[----:B------:R-:W-:Y:S05]  /*4710*/  BRA `(.L_x_2099) ;  /* 0x0000002400ec7947 */ /* 0x000fea0003800000 */
.L_x_2086:
        /* <DEDUP_REMOVED lines=8> */
[-C--:B------:R-:W-:Y:S01]  /*47a0*/  FFMA.FTZ R140, R24, R186.reuse, R187 ;  /* 0x000000ba188c7223 */ /* 0x080fe200000100bb */
[----:B------:R-:W-:Y:S02]  /*47b0*/  HADD2.F32 R138, -RZ, R115.H1_H1 ;  /* 0x30000073ff8a7230 */ /* 0x000fe40000004100 */
[----:B------:R-:W-:Y:S01]  /*47c0*/  FADD.FTZ R137, R26, -R137 ;  /* 0x800000891a897221 */ /* 0x000fe20000010000 */
[----:B------:R-:W-:Y:S01]  /*47d0*/  LOP3.LUT P0, RZ, R191, 0xff0000, RZ, 0xc0, !PT ;  /* 0x00ff0000bfff7812 */ /* 0x000fe2000780c0ff */
[----:B------:R-:W-:Y:S01]  /*47e0*/  FADD.FTZ R140, R25, -R140 ;  /* 0x8000008c198c7221 */ /* 0x000fe20000010000 */
[-CC-:B------:R-:W-:Y:S01]  /*47f0*/  FFMA.FTZ R196, R28, R186.reuse, R187.reuse ;  /* 0x000000ba1cc47223 */ /* 0x180fe200000100bb */
[----:B-----5:R-:W-:Y:S01]  /*4800*/  FFMA.FTZ R136, R179, R137, R136 ;  /* 0x00000089b3887223 */ /* 0x020fe20000010088 */
[----:B------:R-:W-:Y:S01]  /*4810*/  FFMA.FTZ R137, R31, R186, R187 ;  /* 0x000000ba1f897223 */ /* 0x000fe200000100bb */
[----:B------:R-:W-:Y:S01]  /*4820*/  FFMA.FTZ R142, R179, R140, R138 ;  /* 0x0000008cb38e7223 */ /* 0x000fe2000001008a */
[----:B------:R-:W-:-:S02]  /*4830*/  HADD2.F32 R138, -RZ, R114.H0_H0 ;  /* 0x20000072ff8a7230 */ /* 0x000fc40000004100 */
[-C--:B------:R-:W-:Y:S01]  /*4840*/  FMUL.FTZ R136, R136, R181.reuse ;  /* 0x000000b588887220 */ /* 0x080fe20000410000 */
[-C--:B------:R-:W-:Y:S01]  /*4850*/  FFMA.FTZ R192, R35, R186.reuse, R187 ;  /* 0x000000ba23c07223 */ /* 0x080fe200000100bb */
[----:B------:R-:W-:Y:S01]  /*4860*/  FADD.FTZ R141, R30, -R137 ;  /* 0x800000891e8d7221 */ /* 0x000fe20000010000 */
[----:B------:R-:W-:Y:S02]  /*4870*/  HADD2.F32 R140, -RZ, R114.H1_H1 ;  /* 0x30000072ff8c7230 */ /* 0x000fe40000004100 */
[----:B------:R-:W-:Y:S01]  /*4880*/  FMUL.FTZ R136, R136, UR11 ;  /* 0x0000000b88887c20 */ /* 0x000fe20008410000 */
[----:B------:R-:W-:Y:S01]  /*4890*/  FMUL.FTZ R142, R142, R181 ;  /* 0x000000b58e8e7220 */ /* 0x000fe20000410000 */
[----:B------:R-:W-:Y:S01]  /*48a0*/  FADD.FTZ R143, R29, -R196 ;  /* 0x800000c41d8f7221 */ /* 0x000fe20000010000 */
[----:B------:R-:W-:Y:S01]  /*48b0*/  FADD.FTZ R139, R33, -R192 ;  /* 0x800000c0218b7221 */ /* 0x000fe20000010000 */
[C---:B------:R-:W-:Y:S01]  /*48c0*/  FFMA.FTZ R138, R179.reuse, R141, R138 ;  /* 0x0000008db38a7223 */ /* 0x040fe2000001008a */
[----:B------:R-:W-:Y:S01]  /*48d0*/  FSEL R194, R136, RZ, P0 ;  /* 0x000000ff88c27208 */ /* 0x000fe20000000000 */
[--C-:B------:R-:W-:Y:S01]  /*48e0*/  HADD2.F32 R136, -RZ, R113.reuse.H0_H0 ;  /* 0x20000071ff887230 */ /* 0x100fe20000004100 */
[----:B------:R-:W-:Y:S01]  /*48f0*/  ISETP.GE.U32.AND P0, PT, R190, RZ, PT ;  /* 0x000000ffbe00720c */ /* 0x000fe20003f06070 */
[----:B------:R-:W-:Y:S01]  /*4900*/  FMUL.FTZ R137, R142, UR11 ;  /* 0x0000000b8e897c20 */ /* 0x000fe20008410000 */
[----:B------:R-:W-:Y:S01]  /*4910*/  FFMA.FTZ R142, R179, R143, R140 ;  /* 0x0000008fb38e7223 */ /* 0x000fe2000001008c */
[-CC-:B------:R-:W-:Y:S01]  /*4920*/  FFMA.FTZ R141, R34, R186.reuse, R187.reuse ;  /* 0x000000ba228d7223 */ /* 0x180fe200000100bb */
[----:B------:R-:W-:Y:S01]  /*4930*/  ISETP.GE.U32.AND.EX P0, PT, R191, 0x1000000, PT, P0 ;  /* 0x01000000bf00780c */ /* 0x000fe20003f06100 */
[----:B------:R-:W-:Y:S01]  /*4940*/  FFMA.FTZ R140, R179, R139, R136 ;  /* 0x0000008bb38c7223 */ /* 0x000fe20000010088 */
[-C--:B------:R-:W-:Y:S01]  /*4950*/  FMUL.FTZ R136, R138, R181.reuse ;  /* 0x000000b58a887220 */ /* 0x080fe20000410000 */
[----:B------:R-:W-:Y:S01]  /*4960*/  FFMA.FTZ R139, R146, R186, R187 ;  /* 0x000000ba928b7223 */ /* 0x000fe200000100bb */
[----:B------:R-:W-:Y:S01]  /*4970*/  FSEL R195, R137, RZ, P0 ;  /* 0x000000ff89c37208 */ /* 0x000fe20000000000 */
[----:B------:R-:W-:Y:S01]  /*4980*/  FMUL.FTZ R142, R142, R181 ;  /* 0x000000b58e8e7220 */ /* 0x000fe20000410000 */
[----:B------:R-:W-:Y:S01]  /*4990*/  FMUL.FTZ R137, R136, UR11 ;  /* 0x0000000b88897c20 */ /* 0x000fe20008410000 */
[----:B------:R-:W-:Y:S01]  /*49a0*/  LOP3.LUT P0, RZ, R191, 0xff, RZ, 0xc0, !PT ;  /* 0x000000ffbfff7812 */ /* 0x000fe2000780c0ff */
[----:B------:R-:W-:Y:S01]  /*49b0*/  FADD.FTZ R143, R32, -R141 ;  /* 0x8000008d208f7221 */ /* 0x000fe20000010000 */
[----:B------:R-:W-:Y:S01]  /*49c0*/  FADD.FTZ R141, R144, -R139 ;  /* 0x8000008b908d7221 */ /* 0x000fe20000010000 */
[----:B------:R-:W-:-:S02]  /*49d0*/  HADD2.F32 R138, -RZ, R113.H1_H1 ;  /* 0x30000071ff8a7230 */ /* 0x000fc40000004100 */
[----:B------:R-:W-:Y:S01]  /*49e0*/  FMUL.FTZ R139, R142, UR11 ;  /* 0x0000000b8e8b7c20 */ /* 0x000fe20008410000 */
[----:B------:R-:W-:Y:S01]  /*49f0*/  FSEL R192, R137, RZ, P0 ;  /* 0x000000ff89c07208 */ /* 0x000fe20000000000 */
[--C-:B------:R-:W-:Y:S01]  /*4a00*/  HADD2.F32 R136, -RZ, R112.reuse.H1_H1 ;  /* 0x30000070ff887230 */ /* 0x100fe20000004100 */
[----:B------:R-:W-:Y:S01]  /*4a10*/  LOP3.LUT P0, RZ, R191, 0xff00, RZ, 0xc0, !PT ;  /* 0x0000ff00bfff7812 */ /* 0x000fe2000780c0ff */
[----:B------:R-:W-:Y:S01]  /*4a20*/  FFMA.FTZ R137, R3, R186, R187 ;  /* 0x000000ba03897223 */ /* 0x000fe200000100bb */
[----:B------:R-:W-:Y:S01]  /*4a30*/  FMUL.FTZ R140, R140, R181 ;  /* 0x000000b58c8c7220 */ /* 0x000fe20000410000 */
[----:B------:R-:W-:Y:S01]  /*4a40*/  FFMA.FTZ R142, R179, R143, R138 ;  /* 0x0000008fb38e7223 */ /* 0x000fe2000001008a */
[----:B------:R-:W-:Y:S01]  /*4a50*/  FSEL R193, R139, RZ, P0 ;  /* 0x000000ff8bc17208 */ /* 0x000fe20000000000 */
[----:B------:R-:W-:Y:S01]  /*4a60*/  FADD.FTZ R139, R148, -R137 ;  /* 0x80000089948b7221 */ /* 0x000fe20000010000 */
[----:B------:R-:W-:Y:S01]  /*4a70*/  FFMA.FTZ R138, R179, R141, R136 ;  /* 0x0000008db38a7223 */ /* 0x000fe20000010088 */
[----:B------:R-:W-:Y:S01]  /*4a80*/  FMUL.FTZ R137, R140, UR11 ;  /* 0x0000000b8c897c20 */ /* 0x000fe20008410000 */
[----:B------:R-:W-:Y:S01]  /*4a90*/  LOP3.LUT P0, RZ, R190, 0xff0000, RZ, 0xc0, !PT ;  /* 0x00ff0000beff7812 */ /* 0x000fe2000780c0ff */
[----:B------:R-:W0:Y:S01]  /*4aa0*/  LDC.64 R140, c[0x0][0x468] ;  /* 0x00011a00ff8c7b82 */ /* 0x000e220000000a00 */
[-C--:B------:R-:W-:Y:S01]  /*4ab0*/  FMUL.FTZ R142, R142, R181.reuse ;  /* 0x000000b58e8e7220 */ /* 0x080fe20000410000 */
[----:B------:R-:W-:Y:S01]  /*4ac0*/  HADD2.F32 R136, -RZ, R112.H0_H0 ;  /* 0x20000070ff887230 */ /* 0x000fe20000004100 */
[----:B------:R-:W-:Y:S01]  /*4ad0*/  FSEL R137, R137, RZ, P0 ;  /* 0x000000ff89897208 */ /* 0x000fe20000000000 */
[----:B------:R-:W-:Y:S01]  /*4ae0*/  FMUL.FTZ R138, R138, R181 ;  /* 0x000000b58a8a7220 */ /* 0x000fe20000410000 */
[----:B------:R-:W-:Y:S01]  /*4af0*/  FMUL.FTZ R142, R142, UR11 ;  /* 0x0000000b8e8e7c20 */ /* 0x000fe20008410000 */
[----:B------:R-:W-:Y:S01]  /*4b00*/  LOP3.LUT P0, RZ, R190, 0xff000000, RZ, 0xc0, !PT ;  /* 0xff000000beff7812 */ /* 0x000fe2000780c0ff */
[----:B------:R-:W-:Y:S01]  /*4b10*/  FFMA.FTZ R136, R179, R139, R136 ;  /* 0x0000008bb3887223 */ /* 0x000fe20000010088 */
[----:B------:R-:W-:Y:S01]  /*4b20*/  FMUL.FTZ R138, R138, UR11 ;  /* 0x0000000b8a8a7c20 */ /* 0x000fe20008410000 */
[----:B------:R-:W-:-:S02]  /*4b30*/  F2FP.F16.F32.PACK_AB R139, R195, R194 ;  /* 0x000000c2c38b723e */ /* 0x000fc400000000ff */
[----:B------:R-:W-:Y:S01]  /*4b40*/  FSEL R142, R142, RZ, P0 ;  /* 0x000000ff8e8e7208 */ /* 0x000fe20000000000 */
[----:B------:R-:W-:Y:S01]  /*4b50*/  FMUL.FTZ R136, R136, R181 ;  /* 0x000000b588887220 */ /* 0x000fe20000410000 */
[----:B------:R-:W-:Y:S02]  /*4b60*/  LOP3.LUT P0, RZ, R190, 0xff00, RZ, 0xc0, !PT ;  /* 0x0000ff00beff7812 */ /* 0x000fe4000780c0ff */
[----:B------:R-:W-:Y:S01]  /*4b70*/  F2FP.F16.F32.PACK_AB R137, R142, R137 ;  /* 0x000000898e89723e */ /* 0x000fe200000000ff */
[----:B------:R-:W-:Y:S01]  /*4b80*/  FMUL.FTZ R136, R136, UR11 ;  /* 0x0000000b88887c20 */ /* 0x000fe20008410000 */
[----:B------:R-:W-:Y:S02]  /*4b90*/  FSEL R143, R138, RZ, P0 ;  /* 0x000000ff8a8f7208 */ /* 0x000fe40000000000 */
[----:B------:R-:W-:Y:S02]  /*4ba0*/  LOP3.LUT P0, RZ, R190, 0xff, RZ, 0xc0, !PT ;  /* 0x000000ffbeff7812 */ /* 0x000fe4000780c0ff */
[----:B------:R-:W-:-:S02]  /*4bb0*/  F2FP.F16.F32.PACK_AB R138, R193, R192 ;  /* 0x000000c0c18a723e */ /* 0x000fc400000000ff */
[----:B------:R-:W-:Y:S01]  /*4bc0*/  FSEL R136, R136, RZ, P0 ;  /* 0x000000ff88887208 */ /* 0x000fe20000000000 */
[C---:B0-----:R-:W-:Y:S01]  /*4bd0*/  IMAD.WIDE.U32 R140, R145.reuse, 0x10, R140 ;  /* 0x00000010918c7825 */ /* 0x041fe200078e008c */
[----:B------:R-:W-:Y:S02]  /*4be0*/  IADD3 R145, PT, PT, R145, 0x80, RZ ;  /* 0x0000008091917810 */ /* 0x000fe40007ffe0ff */
[----:B------:R-:W-:-:S05]  /*4bf0*/  F2FP.F16.F32.PACK_AB R136, R143, R136 ;  /* 0x000000888f88723e */ /* 0x000fca00000000ff */
[----:B------:R0:W-:Y:S02]  /*4c00*/  STG.E.128 desc[UR4][R140.64], R136 ;  /* 0x000000888c007986 */ /* 0x0001e4000c101d04 */
.L_x_2104:
[----:B------:R-:W-:Y:S05]  /*4c10*/  BSYNC.RECONVERGENT B1 ;  /* 0x0000000000017941 */ /* 0x000fea0003800200 */
.L_x_2103:
[----:B------:R-:W-:Y:S04]  /*4c20*/  BSSY.RECONVERGENT B1, `(.L_x_2105) ;  /* 0x000004b000017945 */ /* 0x000fe80003800200 */
[----:B------:R-:W-:Y:S05]  /*4c30*/  @!P5 BRA `(.L_x_2106) ;  /* 0x000000040024d947 */ /* 0x000fea0003800000 */
[-CC-:B0-----:R-:W-:Y:S01]  /*4c40*/  FFMA.FTZ R137, R11, R186.reuse, R187.reuse ;  /* 0x000000ba0b897223 */ /* 0x181fe200000100bb */
        /* <DEDUP_REMOVED lines=34> */
[----:B------:R-:W-:-:S02]  /*4e70*/  HADD2.F32 R138, -RZ, R117.H1_H1 ;  /* 0x30000075ff8a7230 */ /* 0x000fc40000004100 */
[----:B------:R-:W-:Y:S01]  /*4e80*/  FADD.FTZ R143, R16, -R141 ;  /* 0x8000008d108f7221 */ /* 0x000fe20000010000 */
[--C-:B------:R-:W-:Y:S02]  /*4e90*/  HADD2.F32 R136, -RZ, R116.reuse.H1_H1 ;  /* 0x30000074ff887230 */ /* 0x100fe40000004100 */
[----:B------:R-:W-:Y:S01]  /*4ea0*/  FADD.FTZ R141, R20, -R139 ;  /* 0x8000008b148d7221 */ /* 0x000fe20000010000 */
[----:B------:R-:W-:Y:S01]  /*4eb0*/  FMUL.FTZ R140, R140, R181 ;  /* 0x000000b58c8c7220 */ /* 0x000fe20000410000 */
[----:B------:R-:W-:Y:S01]  /*4ec0*/  FMUL.FTZ R139, R142, UR11 ;  /* 0x0000000b8e8b7c20 */ /* 0x000fe20008410000 */
[----:B------:R-:W-:Y:S01]  /*4ed0*/  FSEL R192, R137, RZ, P0 ;  /* 0x000000ff89c07208 */ /* 0x000fe20000000000 */
[----:B------:R-:W-:Y:S01]  /*4ee0*/  FFMA.FTZ R142, R179, R143, R138 ;  /* 0x0000008fb38e7223 */ /* 0x000fe2000001008a */
[----:B------:R-:W-:Y:S01]  /*4ef0*/  LOP3.LUT P0, RZ, R189, 0xff00, RZ, 0xc0, !PT ;  /* 0x0000ff00bdff7812 */ /* 0x000fe2000780c0ff */
[----:B------:R-:W-:Y:S01]  /*4f00*/  FFMA.FTZ R138, R179, R141, R136 ;  /* 0x0000008db38a7223 */ /* 0x000fe20000010088 */
[----:B------:R-:W-:Y:S01]  /*4f10*/  FFMA.FTZ R196, R23, R186, R187 ;  /* 0x000000ba17c47223 */ /* 0x000fe200000100bb */
[----:B------:R-:W-:Y:S01]  /*4f20*/  FMUL.FTZ R137, R140, UR11 ;  /* 0x0000000b8c897c20 */ /* 0x000fe20008410000 */
[----:B------:R-:W-:Y:S01]  /*4f30*/  FSEL R193, R139, RZ, P0 ;  /* 0x000000ff8bc17208 */ /* 0x000fe20000000000 */
[----:B------:R-:W0:Y:S01]  /*4f40*/  LDC.64 R140, c[0x0][0x468] ;  /* 0x00011a00ff8c7b82 */ /* 0x000e220000000a00 */
[----:B------:R-:W-:Y:S01]  /*4f50*/  LOP3.LUT P0, RZ, R188, 0xff0000, RZ, 0xc0, !PT ;  /* 0x00ff0000bcff7812 */ /* 0x000fe2000780c0ff */
[----:B------:R-:W-:Y:S01]  /*4f60*/  FMUL.FTZ R142, R142, R181 ;  /* 0x000000b58e8e7220 */ /* 0x000fe20000410000 */
[----:B------:R-:W-:-:S02]  /*4f70*/  HADD2.F32 R136, -RZ, R116.H0_H0 ;  /* 0x20000074ff887230 */ /* 0x000fc40000004100 */
[----:B------:R-:W-:Y:S01]  /*4f80*/  FADD.FTZ R196, R21, -R196 ;  /* 0x800000c415c47221 */ /* 0x000fe20000010000 */
[----:B------:R-:W-:Y:S01]  /*4f90*/  FSEL R137, R137, RZ, P0 ;  /* 0x000000ff89897208 */ /* 0x000fe20000000000 */
[----:B------:R-:W-:Y:S01]  /*4fa0*/  FMUL.FTZ R142, R142, UR11 ;  /* 0x0000000b8e8e7c20 */ /* 0x000fe20008410000 */
[-C--:B------:R-:W-:Y:S01]  /*4fb0*/  FMUL.FTZ R138, R138, R181.reuse ;  /* 0x000000b58a8a7220 */ /* 0x080fe20000410000 */
[----:B------:R-:W-:Y:S01]  /*4fc0*/  LOP3.LUT P0, RZ, R188, 0xff000000, RZ, 0xc0, !PT ;  /* 0xff000000bcff7812 */ /* 0x000fe2000780c0ff */
[----:B------:R-:W-:Y:S01]  /*4fd0*/  FFMA.FTZ R136, R179, R196, R136 ;  /* 0x000000c4b3887223 */ /* 0x000fe20000010088 */
[----:B------:R-:W-:Y:S01]  /*4fe0*/  F2FP.F16.F32.PACK_AB R139, R195, R194 ;  /* 0x000000c2c38b723e */ /* 0x000fe200000000ff */
[----:B------:R-:W-:Y:S01]  /*4ff0*/  FMUL.FTZ R138, R138, UR11 ;  /* 0x0000000b8a8a7c20 */ /* 0x000fe20008410000 */
[----:B------:R-:W-:Y:S01]  /*5000*/  FSEL R142, R142, RZ, P0 ;  /* 0x000000ff8e8e7208 */ /* 0x000fe20000000000 */
[----:B------:R-:W-:Y:S01]  /*5010*/  FMUL.FTZ R136, R136, R181 ;  /* 0x000000b588887220 */ /* 0x000fe20000410000 */
[----:B------:R-:W-:-:S02]  /*5020*/  LOP3.LUT P0, RZ, R188, 0xff00, RZ, 0xc0, !PT ;  /* 0x0000ff00bcff7812 */ /* 0x000fc4000780c0ff */
[----:B------:R-:W-:Y:S01]  /*5030*/  F2FP.F16.F32.PACK_AB R137, R142, R137 ;  /* 0x000000898e89723e */ /* 0x000fe200000000ff */
[----:B------:R-:W-:Y:S01]  /*5040*/  FMUL.FTZ R136, R136, UR11 ;  /* 0x0000000b88887c20 */ /* 0x000fe20008410000 */
[----:B------:R-:W-:Y:S02]  /*5050*/  FSEL R143, R138, RZ, P0 ;  /* 0x000000ff8a8f7208 */ /* 0x000fe40000000000 */
[----:B------:R-:W-:Y:S02]  /*5060*/  LOP3.LUT P0, RZ, R188, 0xff, RZ, 0xc0, !PT ;  /* 0x000000ffbcff7812 */ /* 0x000fe4000780c0ff */
[----:B------:R-:W-:Y:S02]  /*5070*/  F2FP.F16.F32.PACK_AB R138, R193, R192 ;  /* 0x000000c0c18a723e */ /* 0x000fe400000000ff */
[----:B------:R-:W-:Y:S01]  /*5080*/  FSEL R136, R136, RZ, P0 ;  /* 0x000000ff88887208 */ /* 0x000fe20000000000 */
[C---:B0-----:R-:W-:Y:S01]  /*5090*/  IMAD.WIDE.U32 R140, R145.reuse, 0x10, R140 ;  /* 0x00000010918c7825 */ /* 0x041fe200078e008c */
[----:B------:R-:W-:-:S02]  /*50a0*/  IADD3 R145, PT, PT, R145, 0x80, RZ ;  /* 0x0000008091917810 */ /* 0x000fc40007ffe0ff */
[----:B------:R-:W-:-:S05]  /*50b0*/  F2FP.F16.F32.PACK_AB R136, R143, R136 ;  /* 0x000000888f88723e */ /* 0x000fca00000000ff */
[----:B------:R1:W-:Y:S02]  /*50c0*/  STG.E.128 desc[UR4][R140.64], R136 ;  /* 0x000000888c007986 */ /* 0x0003e4000c101d04 */
.L_x_2106:
[----:B------:R-:W-:Y:S05]  /*50d0*/  BSYNC.RECONVERGENT B1 ;  /* 0x0000000000017941 */ /* 0x000fea0003800200 */
.L_x_2105:
[----:B------:R-:W-:Y:S04]  /*50e0*/  BSSY.RECONVERGENT B1, `(.L_x_2107) ;  /* 0x000004b000017945 */ /* 0x000fe80003800200 */
[----:B------:R-:W-:Y:S05]  /*50f0*/  @!P4 BRA `(.L_x_2108) ;  /* 0x000000040024c947 */ /* 0x000fea0003800000 */
[-CC-:B01----:R-:W-:Y:S01]  /*5100*/  FFMA.FTZ R138, R161, R186.reuse, R187.reuse ;  /* 0x000000baa18a7223 */ /* 0x183fe200000100bb */
[--C-:B------:R-:W-:Y:S02]  /*5110*/  HADD2.F32 R136, -RZ, R123.reuse.H0_H0 ;  /* 0x2000007bff887230 */ /* 0x100fe40000004100 */
[-CC-:B------:R-:W-:Y:S01]  /*5120*/  FFMA.FTZ R137, R164, R186.reuse, R187.reuse ;  /* 0x000000baa4897223 */ /* 0x180fe200000100bb */
[-C--:B------:R-:W-:Y:S01]  /*5130*/  FFMA.FTZ R139, R155, R186.reuse, R187 ;  /* 0x000000ba9b8b7223 */ /* 0x080fe200000100bb */
[----:B------:R-:W-:Y:S01]  /*5140*/  FADD.FTZ R138, R159, -R138 ;  /* 0x8000008a9f8a7221 */ /* 0x000fe20000010000 */
[----:B------:R-:W-:Y:S01]  /*5150*/  LOP3.LUT P0, RZ, R183, 0xff0000, RZ, 0xc0, !PT ;  /* 0x00ff0000b7ff7812 */ /* 0x000fe2000780c0ff */
[----:B------:R-:W-:Y:S01]  /*5160*/  FADD.FTZ R137, R162, -R137 ;  /* 0x80000089a2897221 */ /* 0x000fe20000010000 */
[----:B------:R-:W-:Y:S01]  /*5170*/  FFMA.FTZ R192, R160, R186, R187 ;  /* 0x000000baa0c07223 */ /* 0x000fe200000100bb */
[----:B-----5:R-:W-:Y:S01]  /*5180*/  FFMA.FTZ R136, R179, R138, R136 ;  /* 0x0000008ab3887223 */ /* 0x020fe20000010088 */
[----:B------:R-:W-:-:S02]  /*5190*/  HADD2.F32 R138, -RZ, R123.H1_H1 ;  /* 0x3000007bff8a7230 */ /* 0x000fc40000004100 */
[----:B------:R-:W-:Y:S01]  /*51a0*/  FADD.FTZ R141, R158, -R139 ;  /* 0x8000008b9e8d7221 */ /* 0x000fe20000010000 */
[--C-:B------:R-:W-:Y:S02]  /*51b0*/  HADD2.F32 R140, -RZ, R122.reuse.H1_H1 ;  /* 0x3000007aff8c7230 */ /* 0x100fe40000004100 */
[----:B------:R-:W-:Y:S01]  /*51c0*/  FMUL.FTZ R136, R136, R181 ;  /* 0x000000b588887220 */ /* 0x000fe20000410000 */
[----:B------:R-:W-:Y:S01]  /*51d0*/  FADD.FTZ R143, R157, -R192 ;  /* 0x800000c09d8f7221 */ /* 0x000fe20000010000 */
[----:B------:R-:W-:Y:S01]  /*51e0*/  FFMA.FTZ R142, R179, R137, R138 ;  /* 0x00000089b38e7223 */ /* 0x000fe2000001008a */
[----:B------:R-:W-:Y:S02]  /*51f0*/  HADD2.F32 R138, -RZ, R122.H0_H0 ;  /* 0x2000007aff8a7230 */ /* 0x000fe40000004100 */
[----:B------:R-:W-:Y:S01]  /*5200*/  FMUL.FTZ R136, R136, UR11 ;  /* 0x0000000b88887c20 */ /* 0x000fe20008410000 */
[-CC-:B------:R-:W-:Y:S01]  /*5210*/  FFMA.FTZ R137, R151, R186.reuse, R187.reuse ;  /* 0x000000ba97897223 */ /* 0x180fe200000100bb */
[----:B------:R-:W-:Y:S01]  /*5220*/  FMUL.FTZ R142, R142, R181 ;  /* 0x000000b58e8e7220 */ /* 0x000fe20000410000 */
[-C--:B------:R-:W-:Y:S01]  /*5230*/  FFMA.FTZ R192, R152, R186.reuse, R187 ;  /* 0x000000ba98c07223 */ /* 0x080fe200000100bb */
[C---:B------:R-:W-:Y:S01]  /*5240*/  FFMA.FTZ R138, R179.reuse, R141, R138 ;  /* 0x0000008db38a7223 */ /* 0x040fe2000001008a */
[----:B------:R-:W-:Y:S01]  /*5250*/  FSEL R194, R136, RZ, P0 ;  /* 0x000000ff88c27208 */ /* 0x000fe20000000000 */
[--C-:B------:R-:W-:Y:S01]  /*5260*/  HADD2.F32 R136, -RZ, R121.reuse.H0_H0 ;  /* 0x20000079ff887230 */ /* 0x100fe20000004100 */
[----:B------:R-:W-:Y:S01]  /*5270*/  ISETP.GE.U32.AND P0, PT, R182, RZ, PT ;  /* 0x000000ffb600720c */ /* 0x000fe20003f06070 */
[----:B------:R-:W-:Y:S01]  /*5280*/  FADD.FTZ R139, R154, -R137 ;  /* 0x800000899a8b7221 */ /* 0x000fe20000010000 */
[----:B------:R-:W-:Y:S01]  /*5290*/  FMUL.FTZ R137, R142, UR11 ;  /* 0x0000000b8e897c20 */ /* 0x000fe20008410000 */
[----:B------:R-:W-:Y:S01]  /*52a0*/  FFMA.FTZ R142, R179, R143, R140 ;  /* 0x0000008fb38e7223 */ /* 0x000fe2000001008c */
[----:B------:R-:W-:Y:S01]  /*52b0*/  ISETP.GE.U32.AND.EX P0, PT, R183, 0x1000000, PT, P0 ;  /* 0x01000000b700780c */ /* 0x000fe20003f06100 */
[----:B------:R-:W-:Y:S01]  /*52c0*/  FFMA.FTZ R140, R179, R139, R136 ;  /* 0x0000008bb38c7223 */ /* 0x000fe20000010088 */
[-C--:B------:R-:W-:Y:S01]  /*52d0*/  FMUL.FTZ R136, R138, R181.reuse ;  /* 0x000000b58a887220 */ /* 0x080fe20000410000 */
[----:B------:R-:W-:Y:S01]  /*52e0*/  FMUL.FTZ R142, R142, R181 ;  /* 0x000000b58e8e7220 */ /* 0x000fe20000410000 */
[----:B------:R-:W-:Y:S01]  /*52f0*/  FSEL R195, R137, RZ, P0 ;  /* 0x000000ff89c37208 */ /* 0x000fe20000000000 */
[----:B------:R-:W-:Y:S01]  /*5300*/  FFMA.FTZ R196, R156, R186, R187 ;  /* 0x000000ba9cc47223 */ /* 0x000fe200000100bb */
[----:B------:R-:W-:Y:S01]  /*5310*/  FMUL.FTZ R137, R136, UR11 ;  /* 0x0000000b88897c20 */ /* 0x000fe20008410000 */
[----:B------:R-:W-:Y:S01]  /*5320*/  LOP3.LUT P0, RZ, R183, 0xff, RZ, 0xc0, !PT ;  /* 0x000000ffb7ff7812 */ /* 0x000fe2000780c0ff */
[----:B------:R-:W-:Y:S01]  /*5330*/  FADD.FTZ R141, R149, -R192 ;  /* 0x800000c0958d7221 */ /* 0x000fe20000010000 */
[----:B------:R-:W-:-:S02]  /*5340*/  HADD2.F32 R138, -RZ, R121.H1_H1 ;  /* 0x30000079ff8a7230 */ /* 0x000fc40000004100 */
[----:B------:R-:W-:Y:S01]  /*5350*/  FMUL.FTZ R139, R142, UR11 ;  /* 0x0000000b8e8b7c20 */ /* 0x000fe20008410000 */
[----:B------:R-:W-:Y:S01]  /*5360*/  FSEL R192, R137, RZ, P0 ;  /* 0x000000ff89c07208 */ /* 0x000fe20000000000 */
[----:B------:R-:W-:Y:S01]  /*5370*/  FADD.FTZ R196, R153, -R196 ;  /* 0x800000c499c47221 */ /* 0x000fe20000010000 */
[----:B------:R-:W-:Y:S01]  /*5380*/  LOP3.LUT P0, RZ, R183, 0xff00, RZ, 0xc0, !PT ;  /* 0x0000ff00b7ff7812 */ /* 0x000fe2000780c0ff */
[--C-:B------:R-:W-:Y:S02]  /*5390*/  HADD2.F32 R136, -RZ, R120.reuse.H1_H1 ;  /* 0x30000078ff887230 */ /* 0x100fe40000004100 */
        /* <DEDUP_REMOVED lines=31> */
.L_x_2108:
[----:B------:R-:W-:Y:S05]  /*5590*/  BSYNC.RECONVERGENT B1 ;  /* 0x0000000000017941 */ /* 0x000fea0003800200 */
.L_x_2107:
[----:B------:R-:W-:Y:S05]  /*55a0*/  @!P2 BRA `(.L_x_2099) ;  /* 0x000000180048a947 */ /* 0x000fea0003800000 */
[-CC-:B012---:R-:W-:Y:S01]  /*55b0*/  FFMA.FTZ R141, R180, R186.reuse, R187.reuse ;  /* 0x000000bab48d7223 */ /* 0x187fe200000100bb */
[-CC-:B------:R-:W-:Y:S01]  /*55c0*/  FFMA.FTZ R140, R177, R186.reuse, R187.reuse ;  /* 0x000000bab18c7223 */ /* 0x180fe200000100bb */
[--C-:B------:R-:W-:Y:S02]  /*55d0*/  HADD2.F32 R136, -RZ, R127.reuse.H0_H0 ;  /* 0x2000007fff887230 */ /* 0x100fe40000004100 */
[-C--:B------:R-:W-:Y:S01]  /*55e0*/  FFMA.FTZ R139, R171, R186.reuse, R187 ;  /* 0x000000baab8b7223 */ /* 0x080fe200000100bb */
[----:B------:R-:W-:Y:S01]  /*55f0*/  FADD.FTZ R194, R178, -R141 ;  /* 0x8000008db2c27221 */ /* 0x000fe20000010000 */
[----:B------:R-:W-:Y:S01]  /*5600*/  FADD.FTZ R141, R175, -R140 ;  /* 0x8000008caf8d7221 */ /* 0x000fe20000010000 */
[----:B------:R-:W-:Y:S02]  /*5610*/  HADD2.F32 R138, -RZ, R127.H1_H1 ;  /* 0x3000007fff8a7230 */ /* 0x000fe40000004100 */
[-CC-:B------:R-:W-:Y:S01]  /*5620*/  FFMA.FTZ R137, R167, R186.reuse, R187.reuse ;  /* 0x000000baa7897223 */ /* 0x180fe200000100bb */
[----:B------:R-:W-:Y:S01]  /*5630*/  FFMA.FTZ R192, R176, R186, R187 ;  /* 0x000000bab0c07223 */ /* 0x000fe200000100bb */
[C---:B-----5:R-:W-:Y:S01]  /*5640*/  FFMA.FTZ R142, R179.reuse, R141, R136 ;  /* 0x0000008db38e7223 */ /* 0x060fe20000010088 */
[----:B------:R-:W-:Y:S01]  /*5650*/  FADD.FTZ R141, R174, -R139 ;  /* 0x8000008bae8d7221 */ /* 0x000fe20000010000 */
[----:B------:R-:W-:Y:S01]  /*5660*/  FADD.FTZ R139, R170, -R137 ;  /* 0x80000089aa8b7221 */ /* 0x000fe20000010000 */
[----:B------:R-:W-:Y:S01]  /*5670*/  FFMA.FTZ R194, R179, R194, R138 ;  /* 0x000000c2b3c27223 */ /* 0x000fe2000001008a */
[-C--:B------:R-:W-:Y:S01]  /*5680*/  FMUL.FTZ R142, R142, R181.reuse ;  /* 0x000000b58e8e7220 */ /* 0x080fe20000410000 */
[--C-:B------:R-:W-:Y:S01]  /*5690*/  HADD2.F32 R138, -RZ, R126.reuse.H0_H0 ;  /* 0x2000007eff8a7230 */ /* 0x100fe20000004100 */
[----:B------:R-:W-:Y:S01]  /*56a0*/  LOP3.LUT P0, RZ, R185, 0xff0000, RZ, 0xc0, !PT ;  /* 0x00ff0000b9ff7812 */ /* 0x000fe2000780c0ff */
[-CC-:B------:R-:W-:Y:S01]  /*56b0*/  FFMA.FTZ R198, R172, R186.reuse, R187.reuse ;  /* 0x000000baacc67223 */ /* 0x180fe200000100bb */
[----:B------:R-:W-:Y:S01]  /*56c0*/  FMUL.FTZ R137, R142, UR11 ;  /* 0x0000000b8e897c20 */ /* 0x000fe20008410000 */
[-CC-:B------:R-:W-:Y:S01]  /*56d0*/  FFMA.FTZ R143, R163, R186.reuse, R187.reuse ;  /* 0x000000baa38f7223 */ /* 0x180fe200000100bb */
[----:B------:R-:W-:Y:S01]  /*56e0*/  FFMA.FTZ R196, R168, R186, R187 ;  /* 0x000000baa8c47223 */ /* 0x000fe200000100bb */
[----:B------:R-:W-:Y:S01]  /*56f0*/  FADD.FTZ R187, R173, -R192 ;  /* 0x800000c0adbb7221 */ /* 0x000fe20000010000 */
[----:B------:R-:W-:Y:S01]  /*5700*/  FMUL.FTZ R194, R194, R181 ;  /* 0x000000b5c2c27220 */ /* 0x000fe20000410000 */
[----:B------:R-:W-:Y:S01]  /*5710*/  FSEL R192, R137, RZ, P0 ;  /* 0x000000ff89c07208 */ /* 0x000fe20000000000 */
[----:B------:R-:W-:Y:S01]  /*5720*/  FFMA.FTZ R142, R179, R141, R138 ;  /* 0x0000008db38e7223 */ /* 0x000fe2000001008a */
[----:B------:R-:W-:Y:S01]  /*5730*/  ISETP.GE.U32.AND P0, PT, R184, RZ, PT ;  /* 0x000000ffb800720c */ /* 0x000fe20003f06070 */
[----:B------:R-:W-:-:S02]  /*5740*/  HADD2.F32 R140, -RZ, R126.H1_H1 ;  /* 0x3000007eff8c7230 */ /* 0x000fc40000004100 */
[----:B------:R-:W-:Y:S01]  /*5750*/  FMUL.FTZ R194, R194, UR11 ;  /* 0x0000000bc2c27c20 */ /* 0x000fe20008410000 */
[--C-:B------:R-:W-:Y:S02]  /*5760*/  HADD2.F32 R136, -RZ, R125.reuse.H0_H0 ;  /* 0x2000007dff887230 */ /* 0x100fe40000004100 */
[----:B------:R-:W-:Y:S01]  /*5770*/  FMUL.FTZ R142, R142, R181 ;  /* 0x000000b58e8e7220 */ /* 0x000fe20000410000 */
[----:B------:R-:W-:Y:S01]  /*5780*/  ISETP.GE.U32.AND.EX P0, PT, R185, 0x1000000, PT, P0 ;  /* 0x01000000b900780c */ /* 0x000fe20003f06100 */
[C---:B------:R-:W-:Y:S01]  /*5790*/  FFMA.FTZ R186, R179.reuse, R187, R140 ;  /* 0x000000bbb3ba7223 */ /* 0x040fe2000001008c */
[----:B------:R-:W-:Y:S02]  /*57a0*/  HADD2.F32 R140, -RZ, R125.H1_H1 ;  /* 0x3000007dff8c7230 */ /* 0x000fe40000004100 */
[----:B------:R-:W-:Y:S01]  /*57b0*/  FFMA.FTZ R138, R179, R139, R136 ;  /* 0x0000008bb38a7223 */ /* 0x000fe20000010088 */
[--C-:B------:R-:W-:Y:S02]  /*57c0*/  HADD2.F32 R136, -RZ, R124.reuse.H1_H1 ;  /* 0x3000007cff887230 */ /* 0x100fe40000004100 */
[----:B------:R-:W-:Y:S01]  /*57d0*/  FADD.FTZ R198, R169, -R198 ;  /* 0x800000c6a9c67221 */ /* 0x000fe20000010000 */
[----:B------:R-:W-:Y:S01]  /*57e0*/  FMUL.FTZ R137, R142, UR11 ;  /* 0x0000000b8e897c20 */ /* 0x000fe20008410000 */
[----:B------:R-:W-:Y:S01]  /*57f0*/  FSEL R193, R194, RZ, P0 ;  /* 0x000000ffc2c17208 */ /* 0x000fe20000000000 */
[----:B------:R-:W-:Y:S01]  /*5800*/  FADD.FTZ R139, R165, -R196 ;  /* 0x800000c4a58b7221 */ /* 0x000fe20000010000 */
[----:B------:R-:W-:Y:S01]  /*5810*/  LOP3.LUT P0, RZ, R185, 0xff, RZ, 0xc0, !PT ;  /* 0x000000ffb9ff7812 */ /* 0x000fe2000780c0ff */
[----:B------:R-:W-:Y:S01]  /*5820*/  FMUL.FTZ R141, R186, R181 ;  /* 0x000000b5ba8d7220 */ /* 0x000fe20000410000 */
[C---:B------:R-:W-:Y:S01]  /*5830*/  FFMA.FTZ R142, R179.reuse, R198, R140 ;  /* 0x000000c6b38e7223 */ /* 0x040fe2000001008c */
[----:B------:R-:W-:Y:S01]  /*5840*/  FFMA.FTZ R140, R179, R139, R136 ;  /* 0x0000008bb38c7223 */ /* 0x000fe20000010088 */
[----:B------:R-:W-:Y:S01]  /*5850*/  FSEL R186, R137, RZ, P0 ;  /* 0x000000ff89ba7208 */ /* 0x000fe20000000000 */
[----:B------:R-:W-:Y:S01]  /*5860*/  FMUL.FTZ R141, R141, UR11 ;  /* 0x0000000b8d8d7c20 */ /* 0x000fe20008410000 */
[----:B------:R-:W0:Y:S01]  /*5870*/  LDC.64 R136, c[0x0][0x468] ;  /* 0x00011a00ff887b82 */ /* 0x000e220000000a00 */
[----:B------:R-:W-:Y:S01]  /*5880*/  LOP3.LUT P0, RZ, R185, 0xff00, RZ, 0xc0, !PT ;  /* 0x0000ff00b9ff7812 */ /* 0x000fe2000780c0ff */
[-C--:B------:R-:W-:Y:S01]  /*5890*/  FMUL.FTZ R139, R138, R181.reuse ;  /* 0x000000b58a8b7220 */ /* 0x080fe20000410000 */
[-C--:B------:R-:W-:Y:S01]  /*58a0*/  FMUL.FTZ R142, R142, R181.reuse ;  /* 0x000000b58e8e7220 */ /* 0x080fe20000410000 */
[----:B------:R-:W-:Y:S01]  /*58b0*/  HADD2.F32 R138, -RZ, R124.H0_H0 ;  /* 0x2000007cff8a7230 */ /* 0x000fe20000004100 */
[----:B------:R-:W-:Y:S01]  /*58c0*/  FSEL R187, R141, RZ, P0 ;  /* 0x000000ff8dbb7208 */ /* 0x000fe20000000000 */
[----:B------:R-:W-:Y:S01]  /*58d0*/  FMUL.FTZ R139, R139, UR11 ;  /* 0x0000000b8b8b7c20 */ /* 0x000fe20008410000 */
[----:B------:R-:W-:Y:S01]  /*58e0*/  LOP3.LUT P0, RZ, R184, 0xff0000, RZ, 0xc0, !PT ;  /* 0x00ff0000b8ff7812 */ /* 0x000fe2000780c0ff */
[----:B------:R-:W-:Y:S01]  /*58f0*/  FADD.FTZ R143, R166, -R143 ;  /* 0x8000008fa68f7221 */ /* 0x000fe20000010000 */
[----:B------:R-:W-:Y:S01]  /*5900*/  FMUL.FTZ R141, R142, UR11 ;  /* 0x0000000b8e8d7c20 */ /* 0x000fe20008410000 */
[----:B------:R-:W-:Y:S01]  /*5910*/  FMUL.FTZ R140, R140, R181 ;  /* 0x000000b58c8c7220 */ /* 0x000fe20000410000 */
[----:B------:R-:W-:Y:S01]  /*5920*/  FSEL R142, R139, RZ, P0 ;  /* 0x000000ff8b8e7208 */ /* 0x000fe20000000000 */
[----:B------:R-:W-:Y:S01]  /*5930*/  FFMA.FTZ R138, R179, R143, R138 ;  /* 0x0000008fb38a7223 */ /* 0x000fe2000001008a */
[----:B------:R-:W-:Y:S01]  /*5940*/  LOP3.LUT P0, RZ, R184, 0xff000000, RZ, 0xc0, !PT ;  /* 0xff000000b8ff7812 */ /* 0x000fe2000780c0ff */
[----:B------:R-:W-:Y:S01]  /*5950*/  FMUL.FTZ R140, R140, UR11 ;  /* 0x0000000b8c8c7c20 */ /* 0x000fe20008410000 */
[----:B------:R-:W-:Y:S01]  /*5960*/  F2FP.F16.F32.PACK_AB R139, R193, R192 ;  /* 0x000000c0c18b723e */ /* 0x000fe200000000ff */
[----:B------:R-:W-:Y:S01]  /*5970*/  FMUL.FTZ R138, R138, R181 ;  /* 0x000000b58a8a7220 */ /* 0x000fe20000410000 */
[----:B------:R-:W-:-:S02]  /*5980*/  FSEL R179, R141, RZ, P0 ;  /* 0x000000ff8db37208 */ /* 0x000fc40000000000 */
[----:B------:R-:W-:Y:S01]  /*5990*/  LOP3.LUT P0, RZ, R184, 0xff00, RZ, 0xc0, !PT ;  /* 0x0000ff00b8ff7812 */ /* 0x000fe2000780c0ff */
[----:B------:R-:W-:-:S03]  /*59a0*/  FMUL.FTZ R138, R138, UR11 ;  /* 0x0000000b8a8a7c20 */ /* 0x000fc60008410000 */
[----:B------:R-:W-:Y:S01]  /*59b0*/  FSEL R143, R140, RZ, P0 ;  /* 0x000000ff8c8f7208 */ /* 0x000fe20000000000 */
[----:B0-----:R-:W-:Y:S01]  /*59c0*/  IMAD.WIDE.U32 R140, R145, 0x10, R136 ;  /* 0x00000010918c7825 */ /* 0x001fe200078e0088 */
[----:B------:R-:W-:Y:S02]  /*59d0*/  LOP3.LUT P0, RZ, R184, 0xff, RZ, 0xc0, !PT ;  /* 0x000000ffb8ff7812 */ /* 0x000fe4000780c0ff */
[----:B------:R-:W-:Y:S02]  /*59e0*/  F2FP.F16.F32.PACK_AB R137, R179, R142 ;  /* 0x0000008eb389723e */ /* 0x000fe400000000ff */
[----:B------:R-:W-:Y:S02]  /*59f0*/  FSEL R136, R138, RZ, P0 ;  /* 0x000000ff8a887208 */ /* 0x000fe40000000000 */
[----:B------:R-:W-:Y:S02]  /*5a00*/  F2FP.F16.F32.PACK_AB R138, R187, R186 ;  /* 0x000000babb8a723e */ /* 0x000fe400000000ff */
[----:B------:R-:W-:-:S05]  /*5a10*/  F2FP.F16.F32.PACK_AB R136, R143, R136 ;  /* 0x000000888f88723e */ /* 0x000fca00000000ff */
[----:B------:R4:W-:Y:S01]  /*5a20*/  STG.E.128 desc[UR4][R140.64], R136 ;  /* 0x000000888c007986 */ /* 0x0009e2000c101d04 */
[----:B------:R-:W-:Y:S05]  /*5a30*/  BRA `(.L_x_2099) ;  /* 0x0000001400247947 */ /* 0x000fea0003800000 */
.L_x_2102:
[----:B------:R-:W-:Y:S04]  /*5a40*/  BSSY.RECONVERGENT B1, `(.L_x_2109) ;  /* 0x0000052000017945 */ /* 0x000fe80003800200 */
[----:B------:R-:W-:Y:S05]  /*5a50*/  @!P3 BRA `(.L_x_2110) ;  /* 0x000000040040b947 */ /* 0x000fea0003800000 */
[-C--:B------:R-:W-:Y:S01]  /*5a60*/  FFMA.FTZ R109, R27, R186.reuse, R187 ;  /* 0x000000ba1b6d7223 */ /* 0x080fe200000100bb */
[--C-:B------:R-:W-:Y:S01]  /*5a70*/  HADD2.F32 R110, -RZ, R115.reuse.H0_H0 ;  /* 0x20000073ff6e7230 */ /* 0x100fe20000004100 */
[----:B------:R-:W-:Y:S01]  /*5a80*/  LOP3.LUT P0, RZ, R191, 0xff0000, RZ, 0xc0, !PT ;  /* 0x00ff0000bfff7812 */ /* 0x000fe2000780c0ff */
[----:B------:R-:W-:Y:S02]  /*5a90*/  HADD2.F32 R111, -RZ, R114.H0_H0 ;  /* 0x20000072ff6f7230 */ /* 0x000fe40000004100 */
[----:B------:R-:W-:Y:S01]  /*5aa0*/  FADD.FTZ R108, R26, -R109 ;  /* 0x8000006d1a6c7221 */ /* 0x000fe20000010000 */
[--C-:B------:R-:W-:Y:S01]  /*5ab0*/  FFMA.FTZ R109, R31, R186, R187.reuse ;  /* 0x000000ba1f6d7223 */ /* 0x100fe200000100bb */
[----:B------:R-:W-:Y:S01]  /*5ac0*/  HADD2.F32 R138, -RZ, R115.H1_H1 ;  /* 0x30000073ff8a7230 */ /* 0x000fe20000004100 */
[----:B------:R-:W0:Y:S01]  /*5ad0*/  LDC.64 R142, c[0x0][0x478] ;  /* 0x00011e00ff8e7b82 */ /* 0x000e220000000a00 */
[----:B-----5:R-:W-:Y:S01]  /*5ae0*/  FFMA.FTZ R200, R179, R108, R110 ;  /* 0x0000006cb3c87223 */ /* 0x020fe2000001006e */
[----:B------:R-:W-:Y:S01]  /*5af0*/  FFMA.FTZ R108, R24, R186, R187 ;  /* 0x000000ba186c7223 */ /* 0x000fe200000100bb */
[----:B------:R-:W-:-:S02]  /*5b00*/  HADD2.F32 R137, -RZ, R113.H1_H1 ;  /* 0x30000071ff897230 */ /* 0x000fc40000004100 */
[-C--:B------:R-:W-:Y:S01]  /*5b10*/  FMUL.FTZ R110, R200, R181.reuse ;  /* 0x000000b5c86e7220 */ /* 0x080fe20000410000 */
[----:B------:R-:W-:Y:S01]  /*5b20*/  FADD.FTZ R136, R25, -R108 ;  /* 0x8000006c19887221 */ /* 0x000fe20000010000 */
[----:B------:R-:W-:Y:S01]  /*5b30*/  FADD.FTZ R108, R30, -R109 ;  /* 0x8000006d1e6c7221 */ /* 0x000fe20000010000 */
[----:B------:R-:W-:Y:S02]  /*5b40*/  HADD2.F32 R109, -RZ, R113.H0_H0 ;  /* 0x20000071ff6d7230 */ /* 0x000fe40000004100 */
[----:B------:R-:W-:Y:S01]  /*5b50*/  FMUL.FTZ R110, R110, UR11 ;  /* 0x0000000b6e6e7c20 */ /* 0x000fe20008410000 */
[C---:B------:R-:W-:Y:S01]  /*5b60*/  FFMA.FTZ R201, R179.reuse, R136, R138 ;  /* 0x00000088b3c97223 */ /* 0x040fe2000001008a */
[----:B------:R-:W-:Y:S01]  /*5b70*/  FFMA.FTZ R196, R179, R108, R111 ;  /* 0x0000006cb3c47223 */ /* 0x000fe2000001006f */
[-CC-:B------:R-:W-:Y:S01]  /*5b80*/  FFMA.FTZ R108, R35, R186.reuse, R187.reuse ;  /* 0x000000ba236c7223 */ /* 0x180fe200000100bb */
[-CC-:B------:R-:W-:Y:S01]  /*5b90*/  FFMA.FTZ R111, R34, R186.reuse, R187.reuse ;  /* 0x000000ba226f7223 */ /* 0x180fe200000100bb */
[----:B------:R-:W-:Y:S01]  /*5ba0*/  FSEL R199, R110, RZ, P0 ;  /* 0x000000ff6ec77208 */ /* 0x000fe20000000000 */
[----:B------:R-:W-:Y:S01]  /*5bb0*/  FFMA.FTZ R110, R28, R186, R187 ;  /* 0x000000ba1c6e7223 */ /* 0x000fe200000100bb */
[----:B------:R-:W-:Y:S01]  /*5bc0*/  FMUL.FTZ R139, R201, R181 ;  /* 0x000000b5c98b7220 */ /* 0x000fe20000410000 */
[----:B------:R-:W-:Y:S01]  /*5bd0*/  FADD.FTZ R108, R33, -R108 ;  /* 0x8000006c216c7221 */ /* 0x000fe20000010000 */
[----:B------:R-:W-:Y:S01]  /*5be0*/  ISETP.GE.U32.AND P0, PT, R190, RZ, PT ;  /* 0x000000ffbe00720c */ /* 0x000fe20003f06070 */
[----:B------:R-:W-:-:S02]  /*5bf0*/  HADD2.F32 R138, -RZ, R114.H1_H1 ;  /* 0x30000072ff8a7230 */ /* 0x000fc40000004100 */
[----:B------:R-:W-:Y:S01]  /*5c00*/  FADD.FTZ R136, R29, -R110 ;  /* 0x8000006e1d887221 */ /* 0x000fe20000010000 */
[----:B------:R-:W-:Y:S01]  /*5c10*/  FADD.FTZ R110, R32, -R111 ;  /* 0x8000006f206e7221 */ /* 0x000fe20000010000 */
[----:B------:R-:W-:Y:S01]  /*5c20*/  FMUL.FTZ R111, R139, UR11 ;  /* 0x0000000b8b6f7c20 */ /* 0x000fe20008410000 */
[----:B------:R-:W-:Y:S01]  /*5c30*/  FFMA.FTZ R192, R179, R108, R109 ;  /* 0x0000006cb3c07223 */ /* 0x000fe2000001006d */
[----:B------:R-:W-:Y:S01]  /*5c40*/  ISETP.GE.U32.AND.EX P0, PT, R191, 0x1000000, PT, P0 ;  /* 0x01000000bf00780c */ /* 0x000fe20003f06100 */
[-C--:B------:R-:W-:Y:S01]  /*5c50*/  FMUL.FTZ R108, R196, R181.reuse ;  /* 0x000000b5c46c7220 */ /* 0x080fe20000410000 */
[----:B------:R-:W-:Y:S01]  /*5c60*/  FFMA.FTZ R193, R179, R136, R138 ;  /* 0x00000088b3c17223 */ /* 0x000fe2000001008a */
[----:B------:R-:W-:Y:S01]  /*5c70*/  FFMA.FTZ R109, R3, R186, R187 ;  /* 0x000000ba036d7223 */ /* 0x000fe200000100bb */
[----:B------:R-:W-:Y:S01]  /*5c80*/  FSEL R202, R111, RZ, P0 ;  /* 0x000000ff6fca7208 */ /* 0x000fe20000000000 */
[----:B------:R-:W-:Y:S01]  /*5c90*/  FMUL.FTZ R138, R108, UR11 ;  /* 0x0000000b6c8a7c20 */ /* 0x000fe20008410000 */
[----:B------:R-:W-:Y:S01]  /*5ca0*/  LOP3.LUT P0, RZ, R191, 0xff, RZ, 0xc0, !PT ;  /* 0x000000ffbfff7812 */ /* 0x000fe2000780c0ff */
[-C--:B------:R-:W-:Y:S01]  /*5cb0*/  FMUL.FTZ R140, R193, R181.reuse ;  /* 0x000000b5c18c7220 */ /* 0x080fe20000410000 */
[----:B------:R-:W-:Y:S01]  /*5cc0*/  FFMA.FTZ R139, R179, R110, R137 ;  /* 0x0000006eb38b7223 */ /* 0x000fe20000010089 */
[--C-:B------:R-:W-:Y:S01]  /*5cd0*/  HADD2.F32 R110, -RZ, R112.reuse.H0_H0 ;  /* 0x20000070ff6e7230 */ /* 0x100fe20000004100 */
[----:B------:R-:W-:Y:S01]  /*5ce0*/  FSEL R197, R138, RZ, P0 ;  /* 0x000000ff8ac57208 */ /* 0x000fe20000000000 */
[----:B------:R-:W-:Y:S01]  /*5cf0*/  FMUL.FTZ R140, R140, UR11 ;  /* 0x0000000b8c8c7c20 */ /* 0x000fe20008410000 */
[----:B------:R-:W-:Y:S01]  /*5d00*/  FADD.FTZ R108, R148, -R109 ;  /* 0x8000006d946c7221 */ /* 0x000fe20000010000 */
[----:B------:R-:W-:Y:S01]  /*5d10*/  LOP3.LUT P0, RZ, R191, 0xff00, RZ, 0xc0, !PT ;  /* 0x0000ff00bfff7812 */ /* 0x000fe2000780c0ff */
[----:B------:R-:W-:Y:S01]  /*5d20*/  FFMA.FTZ R111, R146, R186, R187 ;  /* 0x000000ba926f7223 */ /* 0x000fe200000100bb */
[-C--:B------:R-:W-:Y:S01]  /*5d30*/  FMUL.FTZ R109, R192, R181.reuse ;  /* 0x000000b5c06d7220 */ /* 0x080fe20000410000 */
[----:B------:R-:W-:Y:S01]  /*5d40*/  FFMA.FTZ R108, R179, R108, R110 ;  /* 0x0000006cb36c7223 */ /* 0x000fe2000001006e */
[----:B------:R-:W-:Y:S01]  /*5d50*/  FSEL R198, R140, RZ, P0 ;  /* 0x000000ff8cc67208 */ /* 0x000fe20000000000 */
[----:B------:R-:W-:Y:S01]  /*5d60*/  FADD.FTZ R136, R144, -R111 ;  /* 0x8000006f90887221 */ /* 0x000fe20000010000 */
[----:B------:R-:W-:Y:S01]  /*5d70*/  FMUL.FTZ R110, R109, UR11 ;  /* 0x0000000b6d6e7c20 */ /* 0x000fe20008410000 */
[----:B------:R-:W1:Y:S01]  /*5d80*/  LDC.64 R140, c[0x0][0x468] ;  /* 0x00011a00ff8c7b82 */ /* 0x000e620000000a00 */
[----:B------:R-:W-:Y:S01]  /*5d90*/  LOP3.LUT P0, RZ, R190, 0xff0000, RZ, 0xc0, !PT ;  /* 0x00ff0000beff7812 */ /* 0x000fe2000780c0ff */
[----:B------:R-:W-:Y:S01]  /*5da0*/  FMUL.FTZ R111, R139, R181 ;  /* 0x000000b58b6f7220 */ /* 0x000fe20000410000 */
[----:B------:R-:W-:-:S02]  /*5db0*/  HADD2.F32 R137, -RZ, R112.H1_H1 ;  /* 0x30000070ff897230 */ /* 0x000fc40000004100 */
[----:B------:R-:W-:Y:S01]  /*5dc0*/  FMUL.FTZ R109, R108, R181 ;  /* 0x000000b56c6d7220 */ /* 0x000fe20000410000 */
[----:B------:R-:W-:Y:S01]  /*5dd0*/  FSEL R194, R110, RZ, P0 ;  /* 0x000000ff6ec27208 */ /* 0x000fe20000000000 */
[----:B------:R-:W-:Y:S01]  /*5de0*/  FMUL.FTZ R111, R111, UR11 ;  /* 0x0000000b6f6f7c20 */ /* 0x000fe20008410000 */
[----:B------:R-:W-:Y:S01]  /*5df0*/  LOP3.LUT P0, RZ, R190, 0xff000000, RZ, 0xc0, !PT ;  /* 0xff000000beff7812 */ /* 0x000fe2000780c0ff */
[----:B------:R-:W-:Y:S01]  /*5e00*/  FFMA.FTZ R137, R179, R136, R137 ;  /* 0x00000088b3897223 */ /* 0x000fe20000010089 */
[----:B------:R-:W-:Y:S01]  /*5e10*/  FMUL.FTZ R109, R109, UR11 ;  /* 0x0000000b6d6d7c20 */ /* 0x000fe20008410000 */
[----:B0-----:R-:W-:Y:S01]  /*5e20*/  IMAD.WIDE.U32 R142, R145, 0x10, R142 ;  /* 0x00000010918e7825 */ /* 0x001fe200078e008e */
[----:B------:R-:W-:-:S03]  /*5e30*/  FSEL R195, R111, RZ, P0 ;  /* 0x000000ff6fc37208 */ /* 0x000fc60000000000 */
[----:B------:R-:W-:Y:S01]  /*5e40*/  FMUL.FTZ R110, R137, R181 ;  /* 0x000000b5896e7220 */ /* 0x000fe20000410000 */
[----:B------:R-:W-:Y:S02]  /*5e50*/  LOP3.LUT P0, RZ, R190, 0xff, RZ, 0xc0, !PT ;  /* 0x000000ffbeff7812 */ /* 0x000fe4000780c0ff */
[----:B------:R-:W-:Y:S01]  /*5e60*/  F2FP.F16.F32.PACK_AB R111, R201, R200 ;  /* 0x000000c8c96f723e */ /* 0x000fe200000000ff */
[----:B------:R-:W-:Y:S01]  /*5e70*/  FMUL.FTZ R138, R110, UR11 ;  /* 0x0000000b6e8a7c20 */ /* 0x000fe20008410000 */
[----:B------:R-:W-:Y:S02]  /*5e80*/  FSEL R136, R109, RZ, P0 ;  /* 0x000000ff6d887208 */ /* 0x000fe40000000000 */
[----:B------:R-:W-:Y:S02]  /*5e90*/  LOP3.LUT P0, RZ, R190, 0xff00, RZ, 0xc0, !PT ;  /* 0x0000ff00beff7812 */ /* 0x000fe4000780c0ff */
[----:B------:R-:W-:Y:S02]  /*5ea0*/  F2FP.F16.F32.PACK_AB R110, R193, R196 ;  /* 0x000000c4c16e723e */ /* 0x000fe400000000ff */
[----:B------:R-:W-:Y:S01]  /*5eb0*/  FSEL R193, R138, RZ, P0 ;  /* 0x000000ff8ac17208 */ /* 0x000fe20000000000 */
[----:B-1----:R-:W-:Y:S01]  /*5ec0*/  IMAD.WIDE.U32 R140, R145, 0x10, R140 ;  /* 0x00000010918c7825 */ /* 0x002fe200078e008c */
[----:B------:R-:W-:-:S02]  /*5ed0*/  F2FP.F16.F32.PACK_AB R109, R139, R192 ;  /* 0x000000c08b6d723e */ /* 0x000fc400000000ff */
[----:B------:R-:W-:Y:S02]  /*5ee0*/  F2FP.F16.F32.PACK_AB R108, R137, R108 ;  /* 0x0000006c896c723e */ /* 0x000fe400000000ff */
[----:B------:R-:W-:Y:S02]  /*5ef0*/  F2FP.F16.F32.PACK_AB R139, R202, R199 ;  /* 0x000000c7ca8b723e */ /* 0x000fe400000000ff */
[----:B------:R-:W-:Y:S01]  /*5f00*/  F2FP.F16.F32.PACK_AB R138, R198, R197 ;  /* 0x000000c5c68a723e */ /* 0x000fe200000000ff */
[----:B------:R0:W-:Y:S01]  /*5f10*/  STG.E.128 desc[UR4][R142.64], R108 ;  /* 0x0000006c8e007986 */ /* 0x0001e2000c101d04 */
[----:B------:R-:W-:Y:S02]  /*5f20*/  F2FP.F16.F32.PACK_AB R137, R195, R194 ;  /* 0x000000c2c389723e */ /* 0x000fe400000000ff */
[----:B------:R-:W-:Y:S02]  /*5f30*/  F2FP.F16.F32.PACK_AB R136, R193, R136 ;  /* 0x00000088c188723e */ /* 0x000fe400000000ff */
[----:B------:R-:W-:-:S03]  /*5f40*/  IADD3 R145, PT, PT, R145, 0x80, RZ ;  /* 0x0000008091917810 */ /* 0x000fc60007ffe0ff */
[----:B------:R0:W-:Y:S04]  /*5f50*/  STG.E.128 desc[UR4][R140.64], R136 ;  /* 0x000000888c007986 */ /* 0x0001e8000c101d04 */
.L_x_2110:
[----:B------:R-:W-:Y:S05]  /*5f60*/  BSYNC.RECONVERGENT B1 ;  /* 0x0000000000017941 */ /* 0x000fea0003800200 */
.L_x_2109:
[----:B------:R-:W-:Y:S04]  /*5f70*/  BSSY.RECONVERGENT B1, `(.L_x_2111) ;  /* 0x0000052000017945 */ /* 0x000fe80003800200 */
[----:B------:R-:W-:Y:S05]  /*5f80*/  @!P5 BRA `(.L_x_2112) ;  /* 0x000000040040d947 */ /* 0x000fea0003800000 */
[-C--:B0-----:R-:W-:Y:S01]  /*5f90*/  FFMA.FTZ R109, R11, R186.reuse, R187 ;  /* 0x000000ba0b6d7223 */ /* 0x081fe200000100bb */
[--C-:B------:R-:W-:Y:S01]  /*5fa0*/  HADD2.F32 R110, -RZ, R119.reuse.H0_H0 ;  /* 0x20000077ff6e7230 */ /* 0x100fe20000004100 */
[----:B------:R-:W-:Y:S01]  /*5fb0*/  LOP3.LUT P0, RZ, R189, 0xff0000, RZ, 0xc0, !PT ;  /* 0x00ff0000bdff7812 */ /* 0x000fe2000780c0ff */
[----:B------:R-:W-:Y:S02]  /*5fc0*/  HADD2.F32 R138, -RZ, R119.H1_H1 ;  /* 0x30000077ff8a7230 */ /* 0x000fe40000004100 */
[----:B------:R-:W-:Y:S01]  /*5fd0*/  FADD.FTZ R108, R10, -R109 ;  /* 0x8000006d0a6c7221 */ /* 0x000fe20000010000 */
[--C-:B------:R-:W-:Y:S01]  /*5fe0*/  FFMA.FTZ R109, R15, R186, R187.reuse ;  /* 0x000000ba0f6d7223 */ /* 0x100fe200000100bb */
[----:B------:R-:W-:Y:S01]  /*5ff0*/  HADD2.F32 R111, -RZ, R118.H0_H0 ;  /* 0x20000076ff6f7230 */ /* 0x000fe20000004100 */
        /* <DEDUP_REMOVED lines=12> */
[----:B------:R-:W-:Y:S01]  /*60c0*/  HADD2.F32 R138, -RZ, R118.H1_H1 ;  /* 0x30000076ff8a7230 */ /* 0x000fe20000004100 */
[----:B------:R-:W-:Y:S01]  /*60d0*/  FSEL R199, R110, RZ, P0 ;  /* 0x000000ff6ec77208 */ /* 0x000fe20000000000 */
[-CC-:B------:R-:W-:Y:S01]  /*60e0*/  FFMA.FTZ R110, R12, R186.reuse, R187.reuse ;  /* 0x000000ba0c6e7223 */ /* 0x180fe200000100bb */
[-C--:B------:R-:W-:Y:S01]  /*60f0*/  FMUL.FTZ R139, R201, R181.reuse ;  /* 0x000000b5c98b7220 */ /* 0x080fe20000410000 */
[----:B------:R-:W-:Y:S01]  /*6100*/  ISETP.GE.U32.AND P0, PT, R188, RZ, PT ;  /* 0x000000ffbc00720c */ /* 0x000fe20003f06070 */
[----:B------:R-:W-:Y:S01]  /*6110*/  FFMA.FTZ R108, R19, R186, R187 ;  /* 0x000000ba136c7223 */ /* 0x000fe200000100bb */
[----:B------:R-:W-:Y:S01]  /*6120*/  FADD.FTZ R136, R13, -R110 ;  /* 0x8000006e0d887221 */ /* 0x000fe20000010000 */
[----:B------:R-:W-:Y:S01]  /*6130*/  FADD.FTZ R110, R16, -R111 ;  /* 0x8000006f106e7221 */ /* 0x000fe20000010000 */
[----:B------:R-:W-:Y:S01]  /*6140*/  FMUL.FTZ R111, R139, UR11 ;  /* 0x0000000b8b6f7c20 */ /* 0x000fe20008410000 */
[----:B------:R-:W-:Y:S01]  /*6150*/  ISETP.GE.U32.AND.EX P0, PT, R189, 0x1000000, PT, P0 ;  /* 0x01000000bd00780c */ /* 0x000fe20003f06100 */
[----:B------:R-:W-:Y:S01]  /*6160*/  FADD.FTZ R108, R17, -R108 ;  /* 0x8000006c116c7221 */ /* 0x000fe20000010000 */
[C---:B------:R-:W-:Y:S01]  /*6170*/  FFMA.FTZ R193, R179.reuse, R136, R138 ;  /* 0x00000088b3c17223 */ /* 0x040fe2000001008a */
[----:B------:R-:W-:Y:S01]  /*6180*/  FFMA.FTZ R139, R179, R110, R137 ;  /* 0x0000006eb38b7223 */ /* 0x000fe20000010089 */
[----:B------:R-:W-:Y:S01]  /*6190*/  FSEL R202, R111, RZ, P0 ;  /* 0x000000ff6fca7208 */ /* 0x000fe20000000000 */
[-C--:B------:R-:W-:Y:S01]  /*61a0*/  FMUL.FTZ R111, R196, R181.reuse ;  /* 0x000000b5c46f7220 */ /* 0x080fe20000410000 */
[----:B------:R-:W-:Y:S01]  /*61b0*/  FFMA.FTZ R192, R179, R108, R109 ;  /* 0x0000006cb3c07223 */ /* 0x000fe2000001006d */
[----:B------:R-:W-:Y:S01]  /*61c0*/  LOP3.LUT P0, RZ, R189, 0xff, RZ, 0xc0, !PT ;  /* 0x000000ffbdff7812 */ /* 0x000fe2000780c0ff */
[-CC-:B------:R-:W-:Y:S01]  /*61d0*/  FFMA.FTZ R108, R23, R186.reuse, R187.reuse ;  /* 0x000000ba176c7223 */ /* 0x180fe200000100bb */
[----:B------:R-:W-:Y:S01]  /*61e0*/  FMUL.FTZ R137, R111, UR11 ;  /* 0x0000000b6f897c20 */ /* 0x000fe20008410000 */
[----:B------:R-:W-:Y:S01]  /*61f0*/  FFMA.FTZ R109, R22, R186, R187 ;  /* 0x000000ba166d7223 */ /* 0x000fe200000100bb */
[----:B------:R-:W-:Y:S01]  /*6200*/  FMUL.FTZ R138, R193, R181 ;  /* 0x000000b5c18a7220 */ /* 0x000fe20000410000 */
[----:B------:R-:W-:-:S02]  /*6210*/  HADD2.F32 R110, -RZ, R116.H0_H0 ;  /* 0x20000074ff6e7230 */ /* 0x000fc40000004100 */
[----:B------:R-:W-:Y:S01]  /*6220*/  FADD.FTZ R108, R21, -R108 ;  /* 0x8000006c156c7221 */ /* 0x000fe20000010000 */
[----:B------:R-:W-:Y:S02]  /*6230*/  HADD2.F32 R111, -RZ, R116.H1_H1 ;  /* 0x30000074ff6f7230 */ /* 0x000fe40000004100 */
[----:B------:R-:W-:Y:S01]  /*6240*/  FADD.FTZ R136, R20, -R109 ;  /* 0x8000006d14887221 */ /* 0x000fe20000010000 */
[----:B------:R-:W-:Y:S01]  /*6250*/  FMUL.FTZ R138, R138, UR11 ;  /* 0x0000000b8a8a7c20 */ /* 0x000fe20008410000 */
[----:B------:R-:W-:Y:S01]  /*6260*/  FSEL R197, R137, RZ, P0 ;  /* 0x000000ff89c57208 */ /* 0x000fe20000000000 */
[-C--:B------:R-:W-:Y:S01]  /*6270*/  FMUL.FTZ R109, R192, R181.reuse ;  /* 0x000000b5c06d7220 */ /* 0x080fe20000410000 */
[----:B------:R-:W-:Y:S01]  /*6280*/  LOP3.LUT P0, RZ, R189, 0xff00, RZ, 0xc0, !PT ;  /* 0x0000ff00bdff7812 */ /* 0x000fe2000780c0ff */
[C---:B------:R-:W-:Y:S01]  /*6290*/  FFMA.FTZ R108, R179.reuse, R108, R110 ;  /* 0x0000006cb36c7223 */ /* 0x040fe2000001006e */
[----:B------:R-:W-:Y:S01]  /*62a0*/  FFMA.FTZ R137, R179, R136, R111 ;  /* 0x00000088b3897223 */ /* 0x000fe2000001006f */
[----:B------:R-:W-:Y:S01]  /*62b0*/  FMUL.FTZ R110, R109, UR11 ;  /* 0x0000000b6d6e7c20 */ /* 0x000fe20008410000 */
[----:B------:R-:W-:Y:S01]  /*62c0*/  FSEL R198, R138, RZ, P0 ;  /* 0x000000ff8ac67208 */ /* 0x000fe20000000000 */
[----:B------:R-:W1:Y:S01]  /*62d0*/  LDC.64 R140, c[0x0][0x468] ;  /* 0x00011a00ff8c7b82 */ /* 0x000e620000000a00 */
[----:B------:R-:W-:Y:S01]  /*62e0*/  LOP3.LUT P0, RZ, R188, 0xff0000, RZ, 0xc0, !PT ;  /* 0x00ff0000bcff7812 */ /* 0x000fe2000780c0ff */
[-C--:B------:R-:W-:Y:S01]  /*62f0*/  FMUL.FTZ R111, R139, R181.reuse ;  /* 0x000000b58b6f7220 */ /* 0x080fe20000410000 */
[----:B------:R-:W-:Y:S01]  /*6300*/  FMUL.FTZ R109, R108, R181 ;  /* 0x000000b56c6d7220 */ /* 0x000fe20000410000 */
[----:B------:R-:W-:Y:S01]  /*6310*/  F2FP.F16.F32.PACK_AB R108, R137, R108 ;  /* 0x0000006c896c723e */ /* 0x000fe200000000ff */
[----:B0-----:R-:W-:-:S04]  /*6320*/  IMAD.WIDE.U32 R142, R145, 0x10, R142 ;  /* 0x00000010918e7825 */ /* 0x001fc800078e008e */
[----:B------:R-:W-:Y:S01]  /*6330*/  FMUL.FTZ R111, R111, UR11 ;  /* 0x0000000b6f6f7c20 */ /* 0x000fe20008410000 */
[----:B------:R-:W-:Y:S01]  /*6340*/  FSEL R194, R110, RZ, P0 ;  /* 0x000000ff6ec27208 */ /* 0x000fe20000000000 */
[----:B------:R-:W-:Y:S01]  /*6350*/  FMUL.FTZ R109, R109, UR11 ;  /* 0x0000000b6d6d7c20 */ /* 0x000fe20008410000 */
[----:B------:R-:W-:Y:S01]  /*6360*/  LOP3.LUT P0, RZ, R188, 0xff000000, RZ, 0xc0, !PT ;  /* 0xff000000bcff7812 */ /* 0x000fe2000780c0ff */
[----:B------:R-:W-:-:S03]  /*6370*/  FMUL.FTZ R110, R137, R181 ;  /* 0x000000b5896e7220 */ /* 0x000fc60000410000 */
[----:B------:R-:W-:Y:S01]  /*6380*/  FSEL R195, R111, RZ, P0 ;  /* 0x000000ff6fc37208 */ /* 0x000fe20000000000 */
[----:B------:R-:W-:Y:S01]  /*6390*/  FMUL.FTZ R138, R110, UR11 ;  /* 0x0000000b6e8a7c20 */ /* 0x000fe20008410000 */
[C---:B------:R-:W-:Y:S02]  /*63a0*/  LOP3.LUT P0, RZ, R188.reuse, 0xff, RZ, 0xc0, !PT ;  /* 0x000000ffbcff7812 */ /* 0x040fe4000780c0ff */
[----:B------:R-:W-:Y:S02]  /*63b0*/  F2FP.F16.F32.PACK_AB R110, R193, R196 ;  /* 0x000000c4c16e723e */ /* 0x000fe400000000ff */
[----:B------:R-:W-:Y:S02]  /*63c0*/  FSEL R136, R109, RZ, P0 ;  /* 0x000000ff6d887208 */ /* 0x000fe40000000000 */
[----:B------:R-:W-:Y:S02]  /*63d0*/  LOP3.LUT P0, RZ, R188, 0xff00, RZ, 0xc0, !PT ;  /* 0x0000ff00bcff7812 */ /* 0x000fe4000780c0ff */
[----:B------:R-:W-:Y:S01]  /*63e0*/  F2FP.F16.F32.PACK_AB R111, R201, R200 ;  /* 0x000000c8c96f723e */ /* 0x000fe200000000ff */
[----:B-1----:R-:W-:Y:S01]  /*63f0*/  IMAD.WIDE.U32 R140, R145, 0x10, R140 ;  /* 0x00000010918c7825 */ /* 0x002fe200078e008c */
[----:B------:R-:W-:-:S02]  /*6400*/  FSEL R193, R138, RZ, P0 ;  /* 0x000000ff8ac17208 */ /* 0x000fc40000000000 */
        /* <DEDUP_REMOVED lines=8> */
.L_x_2112:
[----:B------:R-:W-:Y:S05]  /*6490*/  BSYNC.RECONVERGENT B1 ;  /* 0x0000000000017941 */ /* 0x000fea0003800200 */
.L_x_2111:
[----:B------:R-:W-:Y:S04]  /*64a0*/  BSSY.RECONVERGENT B1, `(.L_x_2113) ;  /* 0x0000052000017945 */ /* 0x000fe80003800200 */
[----:B------:R-:W-:Y:S05]  /*64b0*/  @!P4 BRA `(.L_x_2114) ;  /* 0x000000040040c947 */ /* 0x000fea0003800000 */
[-CC-:B01----:R-:W-:Y:S01]  /*64c0*/  FFMA.FTZ R108, R161, R186.reuse, R187.reuse ;  /* 0x000000baa16c7223 */ /* 0x183fe200000100bb */
[--C-:B------:R-:W-:Y:S02]  /*64d0*/  HADD2.F32 R110, -RZ, R123.reuse.H0_H0 ;  /* 0x2000007bff6e7230 */ /* 0x100fe40000004100 */
[-CC-:B------:R-:W-:Y:S01]  /*64e0*/  FFMA.FTZ R109, R155, R186.reuse, R187.reuse ;  /* 0x000000ba9b6d7223 */ /* 0x180fe200000100bb */
[----:B------:R-:W-:Y:S01]  /*64f0*/  FFMA.FTZ R137, R164, R186, R187 ;  /* 0x000000baa4897223 */ /* 0x000fe200000100bb */
[----:B------:R-:W-:Y:S01]  /*6500*/  FADD.FTZ R108, R159, -R108 ;  /* 0x8000006c9f6c7221 */ /* 0x000fe20000010000 */
[----:B------:R-:W-:Y:S01]  /*6510*/  HADD2.F32 R111, -RZ, R122.H0_H0 ;  /* 0x2000007aff6f7230 */ /* 0x000fe20000004100 */
[----:B------:R-:W-:Y:S01]  /*6520*/  LOP3.LUT P0, RZ, R183, 0xff0000, RZ, 0xc0, !PT ;  /* 0x00ff0000b7ff7812 */ /* 0x000fe2000780c0ff */
[----:B------:R-:W-:Y:S02]  /*6530*/  HADD2.F32 R138, -RZ, R123.H1_H1 ;  /* 0x3000007bff8a7230 */ /* 0x000fe40000004100 */
[----:B-----5:R-:W-:Y:S01]  /*6540*/  FFMA.FTZ R200, R179, R108, R110 ;  /* 0x0000006cb3c87223 */ /* 0x020fe2000001006e */
[----:B------:R-:W-:Y:S01]  /*6550*/  FADD.FTZ R108, R158, -R109 ;  /* 0x8000006d9e6c7221 */ /* 0x000fe20000010000 */
[----:B------:R-:W-:Y:S01]  /*6560*/  FADD.FTZ R136, R162, -R137 ;  /* 0x80000089a2887221 */ /* 0x000fe20000010000 */
[----:B------:R-:W-:Y:S01]  /*6570*/  FFMA.FTZ R109, R151, R186, R187 ;  /* 0x000000ba976d7223 */ /* 0x000fe200000100bb */
[----:B------:R-:W-:Y:S01]  /*6580*/  FMUL.FTZ R110, R200, R181 ;  /* 0x000000b5c86e7220 */ /* 0x000fe20000410000 */
[C---:B------:R-:W-:Y:S01]  /*6590*/  FFMA.FTZ R196, R179.reuse, R108, R111 ;  /* 0x0000006cb3c47223 */ /* 0x040fe2000001006f */
[----:B------:R-:W-:Y:S01]  /*65a0*/  FFMA.FTZ R108, R160, R186, R187 ;  /* 0x000000baa06c7223 */ /* 0x000fe200000100bb */
[----:B------:R-:W-:Y:S01]  /*65b0*/  FFMA.FTZ R201, R179, R136, R138 ;  /* 0x00000088b3c97223 */ /* 0x000fe2000001008a */
[----:B------:R-:W-:Y:S01]  /*65c0*/  FMUL.FTZ R110, R110, UR11 ;  /* 0x0000000b6e6e7c20 */ /* 0x000fe20008410000 */
[----:B------:R-:W-:-:S02]  /*65d0*/  HADD2.F32 R111, -RZ, R121.H0_H0 ;  /* 0x20000079ff6f7230 */ /* 0x000fc40000004100 */
[----:B------:R-:W-:Y:S01]  /*65e0*/  FADD.FTZ R136, R157, -R108 ;  /* 0x8000006c9d887221 */ /* 0x000fe20000010000 */
[-C--:B------:R-:W-:Y:S01]  /*65f0*/  FMUL.FTZ R139, R201, R181.reuse ;  /* 0x000000b5c98b7220 */ /* 0x080fe20000410000 */
[----:B------:R-:W-:Y:S01]  /*6600*/  FADD.FTZ R108, R154, -R109 ;  /* 0x8000006d9a6c7221 */ /* 0x000fe20000010000 */
[----:B------:R-:W-:Y:S01]  /*6610*/  FSEL R199, R110, RZ, P0 ;  /* 0x000000ff6ec77208 */ /* 0x000fe20000000000 */
[----:B------:R-:W-:Y:S01]  /*6620*/  FFMA.FTZ R110, R156, R186, R187 ;  /* 0x000000ba9c6e7223 */ /* 0x000fe200000100bb */
[----:B------:R-:W-:Y:S01]  /*6630*/  ISETP.GE.U32.AND P0, PT, R182, RZ, PT ;  /* 0x000000ffb600720c */ /* 0x000fe20003f06070 */
[----:B------:R-:W-:Y:S02]  /*6640*/  HADD2.F32 R138, -RZ, R122.H1_H1 ;  /* 0x3000007aff8a7230 */ /* 0x000fe40000004100 */
[----:B------:R-:W-:Y:S01]  /*6650*/  FMUL.FTZ R109, R139, UR11 ;  /* 0x0000000b8b6d7c20 */ /* 0x000fe20008410000 */
[----:B------:R-:W-:Y:S02]  /*6660*/  HADD2.F32 R137, -RZ, R121.H1_H1 ;  /* 0x30000079ff897230 */ /* 0x000fe40000004100 */
[----:B------:R-:W-:Y:S01]  /*6670*/  FADD.FTZ R110, R153, -R110 ;  /* 0x8000006e996e7221 */ /* 0x000fe20000010000 */
[----:B------:R-:W-:Y:S01]  /*6680*/  FFMA.FTZ R192, R179, R108, R111 ;  /* 0x0000006cb3c07223 */ /* 0x000fe2000001006f */
[----:B------:R-:W-:Y:S01]  /*6690*/  ISETP.GE.U32.AND.EX P0, PT, R183, 0x1000000, PT, P0 ;  /* 0x01000000b700780c */ /* 0x000fe20003f06100 */
[-C--:B------:R-:W-:Y:S01]  /*66a0*/  FMUL.FTZ R108, R196, R181.reuse ;  /* 0x000000b5c46c7220 */ /* 0x080fe20000410000 */
[C---:B------:R-:W-:Y:S01]  /*66b0*/  FFMA.FTZ R193, R179.reuse, R136, R138 ;  /* 0x00000088b3c17223 */ /* 0x040fe2000001008a */
[----:B------:R-:W-:Y:S01]  /*66c0*/  FFMA.FTZ R139, R179, R110, R137 ;  /* 0x0000006eb38b7223 */ /* 0x000fe20000010089 */
[----:B------:R-:W-:Y:S01]  /*66d0*/  FSEL R202, R109, RZ, P0 ;  /* 0x000000ff6dca7208 */ /* 0x000fe20000000000 */
[----:B------:R-:W-:Y:S01]  /*66e0*/  FMUL.FTZ R137, R108, UR11 ;  /* 0x0000000b6c897c20 */ /* 0x000fe20008410000 */
[----:B------:R-:W-:Y:S01]  /*66f0*/  LOP3.LUT P0, RZ, R183, 0xff, RZ, 0xc0, !PT ;  /* 0x000000ffb7ff7812 */ /* 0x000fe2000780c0ff */
[-CC-:B------:R-:W-:Y:S01]  /*6700*/  FFMA.FTZ R109, R147, R186.reuse, R187.reuse ;  /* 0x000000ba936d7223 */ /* 0x180fe200000100bb */
[----:B------:R-:W-:Y:S01]  /*6710*/  FMUL.FTZ R138, R193, R181 ;  /* 0x000000b5c18a7220 */ /* 0x000fe20000410000 */
[----:B------:R-:W-:Y:S01]  /*6720*/  FFMA.FTZ R136, R152, R186, R187 ;  /* 0x000000ba98887223 */ /* 0x000fe200000100bb */
[----:B------:R-:W-:-:S02]  /*6730*/  HADD2.F32 R110, -RZ, R120.H0_H0 ;  /* 0x20000078ff6e7230 */ /* 0x000fc40000004100 */
[----:B------:R-:W-:Y:S01]  /*6740*/  FADD.FTZ R108, R150, -R109 ;  /* 0x8000006d966c7221 */ /* 0x000fe20000010000 */
[----:B------:R-:W-:Y:S02]  /*6750*/  HADD2.F32 R111, -RZ, R120.H1_H1 ;  /* 0x30000078ff6f7230 */ /* 0x000fe40000004100 */
[----:B------:R-:W-:Y:S01]  /*6760*/  FMUL.FTZ R138, R138, UR11 ;  /* 0x0000000b8a8a7c20 */ /* 0x000fe20008410000 */
[----:B------:R-:W-:Y:S01]  /*6770*/  FSEL R197, R137, RZ, P0 ;  /* 0x000000ff89c57208 */ /* 0x000fe20000000000 */
[----:B------:R-:W-:Y:S01]  /*6780*/  FADD.FTZ R136, R149, -R136 ;  /* 0x8000008895887221 */ /* 0x000fe20000010000 */
[----:B------:R-:W-:Y:S01]  /*6790*/  LOP3.LUT P0, RZ, R183, 0xff00, RZ, 0xc0, !PT ;  /* 0x0000ff00b7ff7812 */ /* 0x000fe2000780c0ff */
[-C--:B------:R-:W-:Y:S01]  /*67a0*/  FMUL.FTZ R109, R192, R181.reuse ;  /* 0x000000b5c06d7220 */ /* 0x080fe20000410000 */
[C---:B------:R-:W-:Y:S01]  /*67b0*/  FFMA.FTZ R108, R179.reuse, R108, R110 ;  /* 0x0000006cb36c7223 */ /* 0x040fe2000001006e */
[----:B------:R-:W0:Y:S01]  /*67c0*/  LDC.64 R142, c[0x0][0x478] ;  /* 0x00011e00ff8e7b82 */ /* 0x000e220000000a00 */
[----:B------:R-:W-:Y:S01]  /*67d0*/  FFMA.FTZ R137, R179, R136, R111 ;  /* 0x00000088b3897223 */ /* 0x000fe2000001006f */
[----:B------:R-:W-:Y:S01]  /*67e0*/  FSEL R198, R138, RZ, P0 ;  /* 0x000000ff8ac67208 */ /* 0x000fe20000000000 */
[----:B------:R-:W-:Y:S01]  /*67f0*/  FMUL.FTZ R110, R109, UR11 ;  /* 0x0000000b6d6e7c20 */ /* 0x000fe20008410000 */
[----:B------:R-:W-:Y:S01]  /*6800*/  LOP3.LUT P0, RZ, R182, 0xff0000, RZ, 0xc0, !PT ;  /* 0x00ff0000b6ff7812 */ /* 0x000fe2000780c0ff */
[-C--:B------:R-:W-:Y:S01]  /*6810*/  FMUL.FTZ R111, R139, R181.reuse ;  /* 0x000000b58b6f7220 */ /* 0x080fe20000410000 */
[-C--:B------:R-:W-:Y:S01]  /*6820*/  FMUL.FTZ R109, R108, R181.reuse ;  /* 0x000000b56c6d7220 */ /* 0x080fe20000410000 */
[----:B------:R-:W-:Y:S01]  /*6830*/  F2FP.F16.F32.PACK_AB R108, R137, R108 ;  /* 0x0000006c896c723e */ /* 0x000fe200000000ff */
[----:B------:R-:W1:Y:S01]  /*6840*/  LDC.64 R140, c[0x0][0x468] ;  /* 0x00011a00ff8c7b82 */ /* 0x000e620000000a00 */
        /* <DEDUP_REMOVED lines=10> */
[----:B------:R-:W-:Y:S01]  /*68f0*/  LOP3.LUT P0, RZ, R182, 0xff00, RZ, 0xc0, !PT ;  /* 0x0000ff00b6ff7812 */ /* 0x000fe2000780c0ff */
[----:B0-----:R-:W-:Y:S01]  /*6900*/  IMAD.WIDE.U32 R142, R145, 0x10, R142 ;  /* 0x00000010918e7825 */ /* 0x001fe200078e008e */
[----:B------:R-:W-:-:S02]  /*6910*/  F2FP.F16.F32.PACK_AB R111, R201, R200 ;  /* 0x000000c8c96f723e */ /* 0x000fc400000000ff */
[----:B------:R-:W-:Y:S02]  /*6920*/  FSEL R193, R138, RZ, P0 ;  /* 0x000000ff8ac17208 */ /* 0x000fe40000000000 */
[----:B------:R-:W-:Y:S02]  /*6930*/  F2FP.F16.F32.PACK_AB R109, R139, R192 ;  /* 0x000000c08b6d723e */ /* 0x000fe400000000ff */
[----:B------:R-:W-:Y:S01]  /*6940*/  F2FP.F16.F32.PACK_AB R139, R202, R199 ;  /* 0x000000c7ca8b723e */ /* 0x000fe200000000ff */
[----:B-1----:R-:W-:Y:S01]  /*6950*/  IMAD.WIDE.U32 R140, R145, 0x10, R140 ;  /* 0x00000010918c7825 */ /* 0x002fe200078e008c */
[----:B------:R-:W-:Y:S01]  /*6960*/  F2FP.F16.F32.PACK_AB R138, R198, R197 ;  /* 0x000000c5c68a723e */ /* 0x000fe200000000ff */
[----:B------:R2:W-:Y:S01]  /*6970*/  STG.E.128 desc[UR4][R142.64], R108 ;  /* 0x0000006c8e007986 */ /* 0x0005e2000c101d04 */
[----:B------:R-:W-:Y:S02]  /*6980*/  F2FP.F16.F32.PACK_AB R137, R195, R194 ;  /* 0x000000c2c389723e */ /* 0x000fe400000000ff */
[----:B------:R-:W-:-:S02]  /*6990*/  F2FP.F16.F32.PACK_AB R136, R193, R136 ;  /* 0x00000088c188723e */ /* 0x000fc400000000ff */
[----:B------:R-:W-:-:S03]  /*69a0*/  IADD3 R145, PT, PT, R145, 0x80, RZ ;  /* 0x0000008091917810 */ /* 0x000fc60007ffe0ff */
[----:B------:R2:W-:Y:S04]  /*69b0*/  STG.E.128 desc[UR4][R140.64], R136 ;  /* 0x000000888c007986 */ /* 0x0005e8000c101d04 */
.L_x_2114:
[----:B------:R-:W-:Y:S05]  /*69c0*/  BSYNC.RECONVERGENT B1 ;  /* 0x0000000000017941 */ /* 0x000fea0003800200 */
.L_x_2113:
[----:B------:R-:W-:Y:S05]  /*69d0*/  @!P2 BRA `(.L_x_2099) ;  /* 0x00000004003ca947 */ /* 0x000fea0003800000 */
[-CC-:B012---:R-:W-:Y:S01]  /*69e0*/  FFMA.FTZ R108, R177, R186.reuse, R187.reuse ;  /* 0x000000bab16c7223 */ /* 0x187fe200000100bb */
[--C-:B------:R-:W-:Y:S02]  /*69f0*/  HADD2.F32 R110, -RZ, R127.reuse.H0_H0 ;  /* 0x2000007fff6e7230 */ /* 0x100fe40000004100 */
[-CC-:B------:R-:W-:Y:S01]  /*6a00*/  FFMA.FTZ R139, R180, R186.reuse, R187.reuse ;  /* 0x000000bab48b7223 */ /* 0x180fe200000100bb */
[----:B------:R-:W-:Y:S01]  /*6a10*/  FFMA.FTZ R109, R171, R186, R187 ;  /* 0x000000baab6d7223 */ /* 0x000fe200000100bb */
[----:B------:R-:W-:Y:S01]  /*6a20*/  FADD.FTZ R108, R175, -R108 ;  /* 0x8000006caf6c7221 */ /* 0x000fe20000010000 */
[----:B------:R-:W-:Y:S02]  /*6a30*/  HADD2.F32 R142, -RZ, R127.H1_H1 ;  /* 0x3000007fff8e7230 */ /* 0x000fe40000004100 */
[----:B------:R-:W-:Y:S01]  /*6a40*/  FADD.FTZ R140, R178, -R139 ;  /* 0x8000008bb28c7221 */ /* 0x000fe20000010000 */
[----:B------:R-:W-:Y:S01]  /*6a50*/  LOP3.LUT P0, RZ, R185, 0xff0000, RZ, 0xc0, !PT ;  /* 0x00ff0000b9ff7812 */ /* 0x000fe2000780c0ff */
[----:B-----5:R-:W-:Y:S01]  /*6a60*/  FFMA.FTZ R198, R179, R108, R110 ;  /* 0x0000006cb3c67223 */ /* 0x020fe2000001006e */
[----:B------:R-:W-:-:S02]  /*6a70*/  HADD2.F32 R137, -RZ, R126.H0_H0 ;  /* 0x2000007eff897230 */ /* 0x000fc40000004100 */
[----:B------:R-:W-:Y:S01]  /*6a80*/  FADD.FTZ R108, R174, -R109 ;  /* 0x8000006dae6c7221 */ /* 0x000fe20000010000 */
[-CC-:B------:R-:W-:Y:S01]  /*6a90*/  FFMA.FTZ R136, R176, R186.reuse, R187.reuse ;  /* 0x000000bab0887223 */ /* 0x180fe200000100bb */
[-C--:B------:R-:W-:Y:S01]  /*6aa0*/  FMUL.FTZ R138, R198, R181.reuse ;  /* 0x000000b5c68a7220 */ /* 0x080fe20000410000 */
[----:B------:R-:W-:Y:S01]  /*6ab0*/  FFMA.FTZ R111, R167, R186, R187 ;  /* 0x000000baa76f7223 */ /* 0x000fe200000100bb */
[C---:B------:R-:W-:Y:S01]  /*6ac0*/  FFMA.FTZ R197, R179.reuse, R140, R142 ;  /* 0x0000008cb3c57223 */ /* 0x040fe2000001008e */
[----:B------:R-:W-:Y:S01]  /*6ad0*/  FFMA.FTZ R194, R179, R108, R137 ;  /* 0x0000006cb3c27223 */ /* 0x000fe20000010089 */
[----:B------:R-:W-:Y:S01]  /*6ae0*/  FMUL.FTZ R138, R138, UR11 ;  /* 0x0000000b8a8a7c20 */ /* 0x000fe20008410000 */
[--C-:B------:R-:W-:Y:S02]  /*6af0*/  HADD2.F32 R137, -RZ, R125.reuse.H0_H0 ;  /* 0x2000007dff897230 */ /* 0x100fe40000004100 */
[----:B------:R-:W-:Y:S01]  /*6b00*/  FADD.FTZ R136, R173, -R136 ;  /* 0x80000088ad887221 */ /* 0x000fe20000010000 */
[----:B------:R-:W-:Y:S01]  /*6b10*/  FMUL.FTZ R140, R197, R181 ;  /* 0x000000b5c58c7220 */ /* 0x000fe20000410000 */
[----:B------:R-:W-:Y:S01]  /*6b20*/  FADD.FTZ R108, R170, -R111 ;  /* 0x8000006faa6c7221 */ /* 0x000fe20000010000 */
[----:B------:R-:W-:Y:S01]  /*6b30*/  FSEL R195, R138, RZ, P0 ;  /* 0x000000ff8ac37208 */ /* 0x000fe20000000000 */
[----:B------:R-:W-:Y:S01]  /*6b40*/  HADD2.F32 R138, -RZ, R126.H1_H1 ;  /* 0x3000007eff8a7230 */ /* 0x000fe20000004100 */
[----:B------:R-:W-:Y:S01]  /*6b50*/  ISETP.GE.U32.AND P0, PT, R184, RZ, PT ;  /* 0x000000ffb800720c */ /* 0x000fe20003f06070 */
[----:B------:R-:W-:Y:S01]  /*6b60*/  FMUL.FTZ R140, R140, UR11 ;  /* 0x0000000b8c8c7c20 */ /* 0x000fe20008410000 */
[----:B------:R-:W-:Y:S01]  /*6b70*/  FFMA.FTZ R110, R172, R186, R187 ;  /* 0x000000baac6e7223 */ /* 0x000fe200000100bb */
[----:B------:R-:W-:-:S02]  /*6b80*/  HADD2.F32 R139, -RZ, R125.H1_H1 ;  /* 0x3000007dff8b7230 */ /* 0x000fc40000004100 */
[C---:B------:R-:W-:Y:S01]  /*6b90*/  FFMA.FTZ R193, R179.reuse, R136, R138 ;  /* 0x00000088b3c17223 */ /* 0x040fe2000001008a */
[----:B------:R-:W-:Y:S01]  /*6ba0*/  FFMA.FTZ R138, R179, R108, R137 ;  /* 0x0000006cb38a7223 */ /* 0x000fe20000010089 */
[----:B------:R-:W-:Y:S01]  /*6bb0*/  ISETP.GE.U32.AND.EX P0, PT, R185, 0x1000000, PT, P0 ;  /* 0x01000000b900780c */ /* 0x000fe20003f06100 */
[-C--:B------:R-:W-:Y:S01]  /*6bc0*/  FMUL.FTZ R108, R194, R181.reuse ;  /* 0x000000b5c26c7220 */ /* 0x080fe20000410000 */
[-CC-:B------:R-:W-:Y:S01]  /*6bd0*/  FFMA.FTZ R109, R163, R186.reuse, R187.reuse ;  /* 0x000000baa36d7223 */ /* 0x180fe200000100bb */
[----:B------:R-:W-:Y:S01]  /*6be0*/  FADD.FTZ R110, R169, -R110 ;  /* 0x8000006ea96e7221 */ /* 0x000fe20000010000 */
[----:B------:R-:W-:Y:S01]  /*6bf0*/  FSEL R200, R140, RZ, P0 ;  /* 0x000000ff8cc87208 */ /* 0x000fe20000000000 */
[----:B------:R-:W-:Y:S01]  /*6c00*/  FMUL.FTZ R111, R108, UR11 ;  /* 0x0000000b6c6f7c20 */ /* 0x000fe20008410000 */
[----:B------:R-:W-:Y:S01]  /*6c10*/  LOP3.LUT P0, RZ, R185, 0xff, RZ, 0xc0, !PT ;  /* 0x000000ffb9ff7812 */ /* 0x000fe2000780c0ff */
[----:B------:R-:W-:Y:S01]  /*6c20*/  FMUL.FTZ R136, R193, R181 ;  /* 0x000000b5c1887220 */ /* 0x000fe20000410000 */
[----:B------:R-:W-:Y:S01]  /*6c30*/  FFMA.FTZ R186, R168, R186, R187 ;  /* 0x000000baa8ba7223 */ /* 0x000fe200000100bb */
[----:B------:R-:W-:Y:S01]  /*6c40*/  FFMA.FTZ R139, R179, R110, R139 ;  /* 0x0000006eb38b7223 */ /* 0x000fe2000001008b */
[----:B------:R-:W-:Y:S01]  /*6c50*/  FADD.FTZ R108, R166, -R109 ;  /* 0x8000006da66c7221 */ /* 0x000fe20000010000 */
[----:B------:R-:W-:Y:S01]  /*6c60*/  FMUL.FTZ R136, R136, UR11 ;  /* 0x0000000b88887c20 */ /* 0x000fe20008410000 */
[----:B------:R-:W-:Y:S01]  /*6c70*/  FSEL R187, R111, RZ, P0 ;  /* 0x000000ff6fbb7208 */ /* 0x000fe20000000000 */
[----:B------:R-:W-:-:S02]  /*6c80*/  HADD2.F32 R110, -RZ, R124.H0_H0 ;  /* 0x2000007cff6e7230 */ /* 0x000fc40000004100 */
[-C--:B------:R-:W-:Y:S01]  /*6c90*/  FMUL.FTZ R109, R138, R181.reuse ;  /* 0x000000b58a6d7220 */ /* 0x080fe20000410000 */
[----:B------:R-:W-:Y:S01]  /*6ca0*/  LOP3.LUT P0, RZ, R185, 0xff00, RZ, 0xc0, !PT ;  /* 0x0000ff00b9ff7812 */ /* 0x000fe2000780c0ff */
[----:B------:R-:W0:Y:S01]  /*6cb0*/  LDC.64 R140, c[0x0][0x478] ;  /* 0x00011e00ff8c7b82 */ /* 0x000e220000000a00 */
[-C--:B------:R-:W-:Y:S01]  /*6cc0*/  FMUL.FTZ R111, R139, R181.reuse ;  /* 0x000000b58b6f7220 */ /* 0x080fe20000410000 */
[----:B------:R-:W-:Y:S01]  /*6cd0*/  FMUL.FTZ R109, R109, UR11 ;  /* 0x0000000b6d6d7c20 */ /* 0x000fe20008410000 */
[----:B------:R-:W-:Y:S01]  /*6ce0*/  FSEL R196, R136, RZ, P0 ;  /* 0x000000ff88c47208 */ /* 0x000fe20000000000 */
[----:B------:R-:W-:Y:S01]  /*6cf0*/  FFMA.FTZ R108, R179, R108, R110 ;  /* 0x0000006cb36c7223 */ /* 0x000fe2000001006e */
[----:B------:R-:W-:Y:S01]  /*6d00*/  LOP3.LUT P0, RZ, R184, 0xff0000, RZ, 0xc0, !PT ;  /* 0x00ff0000b8ff7812 */ /* 0x000fe2000780c0ff */
[----:B------:R-:W-:Y:S02]  /*6d10*/  HADD2.F32 R110, -RZ, R124.H1_H1 ;  /* 0x3000007cff6e7230 */ /* 0x000fe40000004100 */
[----:B------:R-:W-:Y:S01]  /*6d20*/  FADD.FTZ R186, R165, -R186 ;  /* 0x800000baa5ba7221 */ /* 0x000fe20000010000 */
[----:B------:R-:W1:Y:S01]  /*6d30*/  LDC.64 R142, c[0x0][0x468] ;  /* 0x00011a00ff8e7b82 */ /* 0x000e620000000a00 */
[----:B------:R-:W-:Y:S01]  /*6d40*/  FMUL.FTZ R111, R111, UR11 ;  /* 0x0000000b6f6f7c20 */ /* 0x000fe20008410000 */
[----:B------:R-:W-:Y:S01]  /*6d50*/  FSEL R137, R109, RZ, P0 ;  /* 0x000000ff6d897208 */ /* 0x000fe20000000000 */
        /* <DEDUP_REMOVED lines=11> */
[----:B------:R-:W-:Y:S01]  /*6e10*/  LOP3.LUT P0, RZ, R184, 0xff00, RZ, 0xc0, !PT ;  /* 0x0000ff00b8ff7812 */ /* 0x000fe2000780c0ff */
[----:B0-----:R-:W-:Y:S01]  /*6e20*/  IMAD.WIDE.U32 R140, R145, 0x10, R140 ;  /* 0x00000010918c7825 */ /* 0x001fe200078e008c */
[----:B------:R-:W-:Y:S02]  /*6e30*/  F2FP.F16.F32.PACK_AB R109, R139, R138 ;  /* 0x0000008a8b6d723e */ /* 0x000fe400000000ff */
[----:B------:R-:W-:Y:S02]  /*6e40*/  FSEL R181, R181, RZ, P0 ;  /* 0x000000ffb5b57208 */ /* 0x000fe40000000000 */
[----:B------:R-:W-:Y:S01]  /*6e50*/  F2FP.F16.F32.PACK_AB R108, R186, R108 ;  /* 0x0000006cba6c723e */ /* 0x000fe200000000ff */
[----:B-1----:R-:W-:Y:S01]  /*6e60*/  IMAD.WIDE.U32 R142, R145, 0x10, R142 ;  /* 0x00000010918e7825 */ /* 0x002fe200078e008e */
[----:B------:R-:W-:-:S02]  /*6e70*/  F2FP.F16.F32.PACK_AB R139, R200, R195 ;  /* 0x000000c3c88b723e */ /* 0x000fc400000000ff */
[----:B------:R-:W-:Y:S01]  /*6e80*/  F2FP.F16.F32.PACK_AB R138, R196, R187 ;  /* 0x000000bbc48a723e */ /* 0x000fe200000000ff */
[----:B------:R3:W-:Y:S01]  /*6e90*/  STG.E.128 desc[UR4][R140.64], R108 ;  /* 0x0000006c8c007986 */ /* 0x0007e2000c101d04 */
[----:B------:R-:W-:Y:S02]  /*6ea0*/  F2FP.F16.F32.PACK_AB R137, R192, R137 ;  /* 0x00000089c089723e */ /* 0x000fe400000000ff */
[----:B------:R-:W-:-:S05]  /*6eb0*/  F2FP.F16.F32.PACK_AB R136, R181, R136 ;  /* 0x00000088b588723e */ /* 0x000fca00000000ff */
[----:B------:R3:W-:Y:S02]  /*6ec0*/  STG.E.128 desc[UR4][R142.64], R136 ;  /* 0x000000888e007986 */ /* 0x0007e4000c101d04 */
.L_x_2099:
[----:B------:R-:W-:Y:S05]  /*6ed0*/  BSYNC.RECONVERGENT B0 ;  /* 0x0000000000007941 */ /* 0x000fea0003800200 */
.L_x_2085:
[----:B01234-:R-:W0:Y:S01]  /*6ee0*/  LDC.64 R136, c[0x0][0x380] ;  /* 0x0000e000ff887b82 */ /* 0x01fe220000000a00 */
[----:B------:R-:W-:Y:S02]  /*6ef0*/  PLOP3.LUT P1, PT, P1, PT, PT, 0x8, 0x80 ;  /* 0x000000000080781c */ /* 0x000fe40000f2e170 */
[----:B0-----:R-:W-:-:S04]  /*6f00*/  IADD3 R0, PT, PT, R0, R136, RZ ;  /* 0x0000008800007210 */ /* 0x001fc80007ffe0ff */
[----:B------:R-:W-:-:S13]  /*6f10*/  ISETP.GE.AND P0, PT, R0, R137, PT ;  /* 0x000000890000720c */ /* 0x000fda0003f06270 */
[----:B------:R-:W-:Y:S05]  /*6f20*/  @!P0 BRA `(.L_x_2115) ;  /* 0xffffff9400e88947 */ /* 0x000fea000383ffff */
.L_x_2076:
        /* <DEDUP_REMOVED lines=39> */
.L_x_2116:
        /* <DEDUP_REMOVED lines=14> */
.L_x_15606:


//--------------------- .text._ZN10layer_norm13ln_bwd_kernelINS_13Kernel_traitsI6__halfS2_S2_S2_fjLj4096ELj1ELj1ELj4ELj16ENS_18Kernel_traits_baseILj4096ES2_S2_S2_S2_fjLj128EEEEELb1ELb0ELb0ELb1EEEvNS_9BwdParamsE --------------------------
	.section	.text._ZN10layer_norm13ln_bwd_kernelINS_13Kernel_traitsI6__halfS2_S2_S2_fjLj4096ELj1ELj1ELj4ELj16ENS_18Kernel_traits_baseILj4096ES2_S2_S2_S2_fjLj128EEEEELb1ELb0ELb0ELb1EEEvNS_9BwdParamsE,"ax",@progbits
	.align	128
        .global         _ZN10layer_norm13ln_bwd_kernelINS_13Kernel_traitsI6__halfS2_S2_S2_fjLj4096ELj1ELj1ELj4ELj16ENS_18Kernel_traits_baseILj4096ES2_S2_S2_S2_fjLj128EEEEELb1ELb0ELb0ELb1EEEvNS_9BwdParamsE
        .type           _ZN10layer_norm13ln_bwd_kernelINS_13Kernel_traitsI6__halfS2_S2_S2_fjLj4096ELj1ELj1ELj4ELj16ENS_18Kernel_traits_baseILj4096ES2_S2_S2_S2_fjLj128EEEEELb1ELb0ELb0ELb1EEEvNS_9BwdParamsE,@function
        .size           _ZN10layer_norm13ln_bwd_kernelINS_13Kernel_traitsI6__halfS2_S2_S2_fjLj4096ELj1ELj1ELj4ELj16ENS_18Kernel_traits_baseILj4096ES2_S2_S2_S2_fjLj128EEEEELb1ELb0ELb0ELb1EEEvNS_9BwdParamsE,(.L_x_15607 - _ZN10layer_norm13ln_bwd_kernelINS_13Kernel_traitsI6__halfS2_S2_S2_fjLj4096ELj1ELj1ELj4ELj16ENS_18Kernel_traits_baseILj4096ES2_S2_S2_S2_fjLj128EEEEELb1ELb0ELb0ELb1EEEvNS_9BwdParamsE)
        .other          _ZN10layer_norm13ln_bwd_kernelINS_13Kernel_traitsI6__halfS2_S2_S2_fjLj4096ELj1ELj1ELj4ELj16ENS_18Kernel_traits_baseILj4096ES2_S2_S2_S2_fjLj128EEEEELb1ELb0ELb0ELb1EEEvNS_9BwdParamsE,@"STO_CUDA_ENTRY STV_DEFAULT"
_ZN10layer_norm13ln_bwd_kernelINS_13Kernel_traitsI6__halfS2_S2_S2_fjLj4096ELj1ELj1ELj4ELj16ENS_18Kernel_traits_baseILj4096ES2_S2_S2_S2_fjLj128EEEEELb1ELb0ELb0ELb1EEEvNS_9BwdParamsE:
.text._ZN10layer_norm13ln_bwd_kernelINS_13Kernel_traitsI6__halfS2_S2_S2_fjLj4096ELj1ELj1ELj4ELj16ENS_18Kernel_traits_baseILj4096ES2_S2_S2_S2_fjLj128EEEEELb1ELb0ELb0ELb1EEEvNS_9BwdParamsE:
        /* <DEDUP_REMOVED lines=90> */
[----:B---3--:R-:W-:-:S02]  /*05a0*/  HADD2.F32 R154, -RZ, R144.H0_H0 ;  /* 0x20000090ff9a7230 */ /* 0x008fc40000004100 */
[----:B------:R-:W-:Y:S02]  /*05b0*/  HADD2.F32 R153, -RZ, R144.H1_H1 ;  /* 0x30000090ff997230 */ /* 0x000fe40000004100 */
[--C-:B------:R-:W-:Y:S02]  /*05c0*/  HADD2.F32 R152, -RZ, R145.reuse.H0_H0 ;  /* 0x20000091ff987230 */ /* 0x100fe40000004100 */
[----:B------:R-:W-:Y:S02]  /*05d0*/  HADD2.F32 R151, -RZ, R145.H1_H1 ;  /* 0x30000091ff977230 */ /* 0x000fe40000004100 */
[--C-:B------:R-:W-:Y:S02]  /*05e0*/  HADD2.F32 R150, -RZ, R146.reuse.H0_H0 ;  /* 0x20000092ff967230 */ /* 0x100fe40000004100 */
[----:B------:R-:W-:Y:S02]  /*05f0*/  HADD2.F32 R149, -RZ, R146.H1_H1 ;  /* 0x30000092ff957230 */ /* 0x000fe40000004100 */
[----:B----4-:R-:W-:-:S02]  /*0600*/  HADD2.F32 R146, -RZ, R136.H0_H0 ;  /* 0x20000088ff927230 */ /* 0x010fc40000004100 */
[----:B------:R-:W-:Y:S02]  /*0610*/  HADD2.F32 R145, -RZ, R136.H1_H1 ;  /* 0x30000088ff917230 */ /* 0x000fe40000004100 */
[--C-:B------:R-:W-:Y:S02]  /*0620*/  HADD2.F32 R144, -RZ, R137.reuse.H0_H0 ;  /* 0x20000089ff907230 */ /* 0x100fe40000004100 */
[----:B------:R-:W-:Y:S02]  /*0630*/  HADD2.F32 R143, -RZ, R137.H1_H1 ;  /* 0x30000089ff8f7230 */ /* 0x000fe40000004100 */
[--C-:B------:R-:W-:Y:S02]  /*0640*/  HADD2.F32 R142, -RZ, R138.reuse.H0_H0 ;  /* 0x2000008aff8e7230 */ /* 0x100fe40000004100 */
[----:B------:R-:W-:Y:S02]  /*0650*/  HADD2.F32 R141, -RZ, R138.H1_H1 ;  /* 0x3000008aff8d7230 */ /* 0x000fe40000004100 */
[----:B------:R-:W-:-:S02]  /*0660*/  HADD2.F32 R148, -RZ, R147.H0_H0 ;  /* 0x20000093ff947230 */ /* 0x000fc40000004100 */
[----:B------:R-:W-:Y:S02]  /*0670*/  HADD2.F32 R140, -RZ, R139.H0_H0 ;  /* 0x2000008bff8c7230 */ /* 0x000fe40000004100 */
[--C-:B-----5:R-:W-:Y:S02]  /*0680*/  HADD2.F32 R138, -RZ, R128.reuse.H0_H0 ;  /* 0x20000080ff8a7230 */ /* 0x120fe40000004100 */
[----:B------:R-:W-:Y:S02]  /*0690*/  HADD2.F32 R137, -RZ, R128.H1_H1 ;  /* 0x30000080ff897230 */ /* 0x000fe40000004100 */
[--C-:B------:R-:W-:Y:S02]  /*06a0*/  HADD2.F32 R136, -RZ, R129.reuse.H0_H0 ;  /* 0x20000081ff887230 */ /* 0x100fe40000004100 */
[----:B------:R-:W-:Y:S02]  /*06b0*/  HADD2.F32 R135, -RZ, R129.H1_H1 ;  /* 0x30000081ff877230 */ /* 0x000fe40000004100 */
[----:B------:R-:W-:-:S02]  /*06c0*/  HADD2.F32 R134, -RZ, R130.H0_H0 ;  /* 0x20000082ff867230 */ /* 0x000fc40000004100 */
[----:B------:R-:W-:Y:S02]  /*06d0*/  HADD2.F32 R133, -RZ, R130.H1_H1 ;  /* 0x30000082ff857230 */ /* 0x000fe40000004100 */
[----:B------:R-:W-:Y:S02]  /*06e0*/  HADD2.F32 R132, -RZ, R131.H0_H0 ;  /* 0x20000083ff847230 */ /* 0x000fe40000004100 */
[----:B------:R-:W-:Y:S02]  /*06f0*/  HADD2.F32 R147, -RZ, R147.H1_H1 ;  /* 0x30000093ff937230 */ /* 0x000fe40000004100 */
[----:B------:R-:W-:Y:S02]  /*0700*/  HADD2.F32 R139, -RZ, R139.H1_H1 ;  /* 0x3000008bff8b7230 */ /* 0x000fe40000004100 */
        /* <DEDUP_REMOVED lines=8> */
[----:B012---:R-:W-:-:S07]  /*0790*/  HADD2.F32 R122, -RZ, R7.H1_H1 ;  /* 0x30000007ff7a7230 */ /* 0x007fce0000004100 */
.L_x_2129:
[----:B------:R-:W-:Y:S01]  /*07a0*/  IMAD R0, R121, UR9, RZ ;  /* 0x0000000979007c24 */ /* 0x000fe2000f8e02ff */
[----:B------:R-:W0:Y:S04]  /*07b0*/  LDC.64 R48, c[0x0][0x3a8] ;  /* 0x0000ea00ff307b82 */ /* 0x000e280000000a00 */
[----:B------:R-:W-:-:S04]  /*07c0*/  SHF.R.S32.HI R3, RZ, 0x1f, R0 ;  /* 0x0000001fff037819 */ /* 0x000fc80000011400 */
[----:B------:R-:W-:Y:S01]  /*07d0*/  LEA.HI R3, R3, R0, RZ, 0x3 ;  /* 0x0000000003037211 */ /* 0x000fe200078f18ff */
[----:B------:R-:W1:Y:S03]  /*07e0*/  LDC.64 R52, c[0x0][0x428] ;  /* 0x00010a00ff347b82 */ /* 0x000e660000000a00 */
[----:B------:R-:W-:-:S05]  /*07f0*/  LEA.HI.SX32 R163, R3, R56, 0x1d ;  /* 0x0000003803a37211 */ /* 0x000fca00078feaff */
[----:B------:R-:W2:Y:S01]  /*0800*/  LDC.64 R2, c[0x0][0x3c0] ;  /* 0x0000f000ff027b82 */ /* 0x000ea20000000a00 */
[C---:B------:R-:W-:Y:S01]  /*0810*/  IADD3 R161, PT, PT, R163.reuse, 0x80, RZ ;  /* 0x00000080a3a17810 */ /* 0x040fe20007ffe0ff */
[----:B0-----:R-:W-:-:S04]  /*0820*/  IMAD.WIDE.U32 R24, R163, 0x10, R48 ;  /* 0x00000010a3187825 */ /* 0x001fc800078e0030 */
[----:B------:R-:W-:Y:S02]  /*0830*/  IMAD.WIDE.U32 R32, R161, 0x10, R48 ;  /* 0x00000010a1207825 */ /* 0x000fe400078e0030 */
[----:B------:R-:W3:Y:S02]  /*0840*/  LDG.E.128 R24, desc[UR6][R24.64] ;  /* 0x0000000618187981 */ /* 0x000ee4000c1e1d00 */
[----:B-1----:R-:W-:Y:S02]  /*0850*/  IMAD.WIDE.U32 R28, R163, 0x10, R52 ;  /* 0x00000010a31c7825 */ /* 0x002fe400078e0034 */
[----:B------:R-:W4:Y:S04]  /*0860*/  LDG.E.128 R32, desc[UR6][R32.64] ;  /* 0x0000000620207981 */ /* 0x000f28000c1e1d00 */
[----:B------:R-:W4:Y:S01]  /*0870*/  LDG.E.128 R28, desc[UR6][R28.64] ;  /* 0x000000061c1c7981 */ /* 0x000f22000c1e1d00 */
[----:B--2---:R-:W-:-:S02]  /*0880*/  IMAD.WIDE R156, R121, 0x4, R2 ;  /* 0x00000004799c7825 */ /* 0x004fc400078e0202 */
[----:B------:R-:W0:Y:S01]  /*0890*/  LDC.64 R2, c[0x0][0x3c8] ;  /* 0x0000f200ff027b82 */ /* 0x000e220000000a00 */
[C---:B------:R-:W-:Y:S02]  /*08a0*/  IADD3 R159, PT, PT, R163.reuse, 0x100, RZ ;  /* 0x00000100a39f7810 */ /* 0x040fe40007ffe0ff */
[----:B------:R-:W-:Y:S01]  /*08b0*/  IADD3 R155, PT, PT, R163, 0x180, RZ ;  /* 0x00000180a39b7810 */ /* 0x000fe20007ffe0ff */
[----:B------:R-:W2:Y:S02]  /*08c0*/  LDG.E R172, desc[UR6][R156.64] ;  /* 0x000000069cac7981 */ /* 0x000ea4000c1e1900 */
[----:B------:R-:W-:-:S04]  /*08d0*/  IMAD.WIDE.U32 R40, R159, 0x10, R48 ;  /* 0x000000109f287825 */ /* 0x000fc800078e0030 */
[----:B------:R-:W-:Y:S02]  /*08e0*/  IMAD.WIDE.U32 R48, R155, 0x10, R48 ;  /* 0x000000109b307825 */ /* 0x000fe400078e0030 */
[----:B------:R-:W2:Y:S02]  /*08f0*/  LDG.E.128 R40, desc[UR6][R40.64] ;  /* 0x0000000628287981 */ /* 0x000ea4000c1e1d00 */
[----:B------:R-:W-:Y:S02]  /*0900*/  IMAD.WIDE.U32 R36, R161, 0x10, R52 ;  /* 0x00000010a1247825 */ /* 0x000fe400078e0034 */
[----:B------:R-:W2:Y:S04]  /*0910*/  LDG.E.128 R48, desc[UR6][R48.64] ;  /* 0x0000000630307981 */ /* 0x000ea8000c1e1d00 */
[----:B------:R-:W2:Y:S01]  /*0920*/  LDG.E.128 R36, desc[UR6][R36.64] ;  /* 0x0000000624247981 */ /* 0x000ea2000c1e1d00 */
[----:B0-----:R-:W-:-:S05]  /*0930*/  IMAD.WIDE R2, R121, 0x4, R2 ;  /* 0x0000000479027825 */ /* 0x001fca00078e0202 */
[----:B------:R0:W2:Y:S01]  /*0940*/  LDG.E R158, desc[UR6][R2.64] ;  /* 0x00000006029e7981 */ /* 0x0000a2000c1e1900 */
[----:B------:R-:W-:-:S06]  /*0950*/  IMAD.WIDE.U32 R44, R159, 0x10, R52 ;  /* 0x000000109f2c7825 */ /* 0x000fcc00078e0034 */
[----:B------:R-:W2:Y:S01]  /*0960*/  LDG.E.128 R44, desc[UR6][R44.64] ;  /* 0x000000062c2c7981 */ /* 0x000ea2000c1e1d00 */
[----:B------:R-:W-:Y:S01]  /*0970*/  IMAD.WIDE.U32 R52, R155, 0x10, R52 ;  /* 0x000000109b347825 */ /* 0x000fe200078e0034 */
[----:B------:R-:W-:Y:S01]  /*0980*/  ISETP.NE.U32.AND P3, PT, RZ, UR10, PT ;  /* 0x0000000aff007c0c */ /* 0x000fe2000bf65070 */
[----:B0-----:R-:W0:Y:S04]  /*0990*/  LDC.64 R2, c[0x0][0x3b0] ;  /* 0x0000ec00ff027b82 */ /* 0x001e280000000a00 */
[----:B------:R-:W2:Y:S01]  /*09a0*/  LDG.E.128 R52, desc[UR6][R52.64] ;  /* 0x0000000634347981 */ /* 0x000ea2000c1e1d00 */
[----:B------:R-:W-:Y:S02]  /*09b0*/  ISETP.NE.AND.EX P3, PT, RZ, UR11, PT, P3 ;  /* 0x0000000bff007c0c */ /* 0x000fe4000bf65330 */
[----:B------:R-:W-:Y:S01]  /*09c0*/  ISETP.NE.AND P5, PT, RZ, UR8, PT ;  /* 0x00000008ff007c0c */ /* 0x000fe2000bfa5270 */
[----:B---3--:R-:W-:-:S02]  /*09d0*/  HADD2.F32 R233, -RZ, R26.H0_H0 ;  /* 0x2000001affe97230 */ /* 0x008fc40000004100 */
[----:B------:R-:W-:Y:S02]  /*09e0*/  HADD2.F32 R235, -RZ, R26.H1_H1 ;  /* 0x3000001affeb7230 */ /* 0x000fe40000004100 */
[--C-:B------:R-:W-:Y:S02]  /*09f0*/  HADD2.F32 R247, -RZ, R27.reuse.H0_H0 ;  /* 0x2000001bfff77230 */ /* 0x100fe40000004100 */
[----:B------:R-:W-:-:S04]  /*0a00*/  HADD2.F32 R231, -RZ, R27.H1_H1 ;  /* 0x3000001bffe77230 */ /* 0x000fc80000004100 */
[----:B------:R-:W1:Y:S01]  /*0a10*/  @P3 LDC.64 R26, c[0x0][0x438] ;  /* 0x00010e00ff1a3b82 */ /* 0x000e620000000a00 */
[--C-:B------:R-:W-:Y:S02]  /*0a20*/  HADD2.F32 R243, -RZ, R24.reuse.H0_H0 ;  /* 0x20000018fff37230 */ /* 0x100fe40000004100 */
[----:B------:R-:W-:Y:S02]  /*0a30*/  HADD2.F32 R237, -RZ, R24.H1_H1 ;  /* 0x30000018ffed7230 */ /* 0x000fe40000004100 */
[--C-:B------:R-:W-:Y:S02]  /*0a40*/  HADD2.F32 R241, -RZ, R25.reuse.H0_H0 ;  /* 0x20000019fff17230 */ /* 0x100fe40000004100 */
[----:B------:R-:W-:Y:S02]  /*0a50*/  HADD2.F32 R239, -RZ, R25.H1_H1 ;  /* 0x30000019ffef7230 */ /* 0x000fe40000004100 */
[--C-:B----4-:R-:W-:Y:S01]  /*0a60*/  HADD2.F32 R157, -RZ, R28.reuse.H0_H0 ;  /* 0x2000001cff9d7230 */ /* 0x110fe20000004100 */
[----:B------:R-:W3:Y:S01]  /*0a70*/  @P3 LDC.64 R24, c[0x0][0x438] ;  /* 0x00010e00ff183b82 */ /* 0x000ee20000000a00 */
[----:B------:R-:W-:-:S02]  /*0a80*/  HADD2.F32 R160, -RZ, R28.H1_H1 ;  /* 0x3000001cffa07230 */ /* 0x000fc40000004100 */
[--C-:B------:R-:W-:Y:S02]  /*0a90*/  HADD2.F32 R167, -RZ, R29.reuse.H0_H0 ;  /* 0x2000001dffa77230 */ /* 0x100fe40000004100 */
[----:B------:R-:W-:Y:S02]  /*0aa0*/  HADD2.F32 R171, -RZ, R29.H1_H1 ;  /* 0x3000001dffab7230 */ /* 0x000fe40000004100 */
[--C-:B------:R-:W-:Y:S01]  /*0ab0*/  HADD2.F32 R223, -RZ, R32.reuse.H0_H0 ;  /* 0x20000020ffdf7230 */ /* 0x100fe20000004100 */
[----:B------:R-:W4:Y:S01]  /*0ac0*/  @P1 LDC.64 R28, c[0x0][0x3e0] ;  /* 0x0000f800ff1c1b82 */ /* 0x000f220000000a00 */
[----:B------:R-:W-:Y:S02]  /*0ad0*/  HADD2.F32 R215, -RZ, R32.H1_H1 ;  /* 0x30000020ffd77230 */ /* 0x000fe40000004100 */
[--C-:B------:R-:W-:Y:S02]  /*0ae0*/  HADD2.F32 R217, -RZ, R33.reuse.H0_H0 ;  /* 0x20000021ffd97230 */ /* 0x100fe40000004100 */
[----:B------:R-:W-:-:S03]  /*0af0*/  HADD2.F32 R219, -RZ, R33.H1_H1 ;  /* 0x30000021ffdb7230 */ /* 0x000fc60000004100 */
[----:B------:R-:W0:Y:S01]  /*0b00*/  @P3 LDC.64 R32, c[0x0][0x438] ;  /* 0x00010e00ff203b82 */ /* 0x000e220000000a00 */
[----:B--2---:R-:W-:Y:S01]  /*0b10*/  FSEL R172, R172, RZ, !P5 ;  /* 0x000000ffacac7208 */ /* 0x004fe20006800000 */
[----:B------:R-:W-:Y:S02]  /*0b20*/  HADD2.F32 R0, -RZ, R42.H1_H1 ;  /* 0x3000002aff007230 */ /* 0x000fe40000004100 */
[----:B-1----:R-:W-:-:S04]  /*0b30*/  @P3 IMAD.WIDE.U32 R26, R159, 0x10, R26 ;  /* 0x000000109f1a3825 */ /* 0x002fc800078e001a */
[----:B------:R-:W-:Y:S01]  /*0b40*/  FADD.FTZ R243, -R172, R243 ;  /* 0x000000f3acf37221 */ /* 0x000fe20000010100 */
[----:B------:R-:W-:Y:S01]  /*0b50*/  FMUL.FTZ R245, R154, R157 ;  /* 0x0000009d9af57220 */ /* 0x000fe20000410000 */
[--C-:B------:R-:W-:Y:S02]  /*0b60*/  HADD2.F32 R227, -RZ, R49.reuse.H0_H0 ;  /* 0x20000031ffe37230 */ /* 0x100fe40000004100 */
[----:B------:R-:W-:Y:S02]  /*0b70*/  HADD2.F32 R213, -RZ, R49.H1_H1 ;  /* 0x30000031ffd57230 */ /* 0x000fe40000004100 */
[C---:B------:R-:W-:Y:S01]  /*0b80*/  FADD.FTZ R49, -R172.reuse, R0 ;  /* 0x00000000ac317221 */ /* 0x040fe20000010100 */
[--C-:B------:R-:W-:Y:S02]  /*0b90*/  HADD2.F32 R165, -RZ, R38.reuse.H0_H0 ;  /* 0x20000026ffa57230 */ /* 0x100fe40000004100 */
[----:B------:R-:W-:Y:S01]  /*0ba0*/  FADD.FTZ R237, -R172, R237 ;  /* 0x000000edaced7221 */ /* 0x000fe20000010100 */
[----:B------:R-:W-:-:S02]  /*0bb0*/  HADD2.F32 R164, -RZ, R38.H1_H1 ;  /* 0x30000026ffa47230 */ /* 0x000fc40000004100 */
[----:B------:R-:W-:Y:S01]  /*0bc0*/  FMUL.FTZ R0, R158, R243 ;  /* 0x000000f39e007220 */ /* 0x000fe20000410000 */
[--C-:B------:R-:W-:Y:S01]  /*0bd0*/  HADD2.F32 R169, -RZ, R39.reuse.H0_H0 ;  /* 0x20000027ffa97230 */ /* 0x100fe20000004100 */
[----:B------:R1:W5:Y:S01]  /*0be0*/  @P3 LDG.E.128 R12, desc[UR6][R26.64] ;  /* 0x000000061a0c3981 */ /* 0x000362000c1e1d00 */
[----:B------:R-:W-:Y:S02]  /*0bf0*/  HADD2.F32 R168, -RZ, R39.H1_H1 ;  /* 0x30000027ffa87230 */ /* 0x000fe40000004100 */
[----:B----4-:R-:W-:-:S04]  /*0c00*/  @P1 IMAD.WIDE R28, R121, 0x2, R28 ;  /* 0x00000002791c1825 */ /* 0x010fc800078e021c */
[----:B------:R-:W-:Y:S01]  /*0c10*/  FMUL.FTZ R243, R153, R160 ;  /* 0x000000a099f37220 */ /* 0x000fe20000410000 */
[----:B0-----:R-:W-:-:S04]  /*0c20*/  @P3 IMAD.WIDE.U32 R32, R163, 0x10, R32 ;  /* 0x00000010a3203825 */ /* 0x001fc800078e0020 */
[----:B------:R-:W-:Y:S01]  /*0c30*/  FADD.FTZ R241, -R172, R241 ;  /* 0x000000f1acf17221 */ /* 0x000fe20000010100 */
[----:B------:R-:W-:Y:S01]  /*0c40*/  FMUL.FTZ R242, R158, R237 ;  /* 0x000000ed9ef27220 */ /* 0x000fe20000410000 */
[----:B-1----:R-:W-:Y:S01]  /*0c50*/  FADD.FTZ R26, RZ, R245 ;  /* 0x000000f5ff1a7221 */ /* 0x002fe20000010000 */
[----:B---3--:R-:W-:-:S04]  /*0c60*/  @P3 IMAD.WIDE.U32 R38, R155, 0x10, R24 ;  /* 0x000000109b263825 */ /* 0x008fc800078e0018 */
[----:B------:R-:W-:Y:S01]  /*0c70*/  FFMA.FTZ R27, R0, R245, RZ ;  /* 0x000000f5001b7223 */ /* 0x000fe200000100ff */
[----:B------:R0:W2:Y:S01]  /*0c80*/  @P1 LDG.E.U16 R209, desc[UR6][R28.64] ;  /* 0x000000061cd11981 */ /* 0x0000a2000c1e1500 */
[----:B------:R-:W-:-:S04]  /*0c90*/  IMAD.WIDE.U32 R24, R159, 0x8, R2 ;  /* 0x000000089f187825 */ /* 0x000fc800078e0002 */
[----:B------:R-:W-:Y:S01]  /*0ca0*/  FMUL.FTZ R240, R152, R167 ;  /* 0x000000a798f07220 */ /* 0x000fe20000410000 */
[----:B------:R-:W5:Y:S01]  /*0cb0*/  @P3 LDG.E.128 R4, desc[UR6][R32.64] ;  /* 0x0000000620043981 */ /* 0x000f62000c1e1d00 */
[----:B------:R-:W-:Y:S01]  /*0cc0*/  FADD.FTZ R239, -R172, R239 ;  /* 0x000000efacef7221 */ /* 0x000fe20000010100 */
[----:B------:R-:W-:Y:S01]  /*0cd0*/  FMUL.FTZ R241, R158, R241 ;  /* 0x000000f19ef17220 */ /* 0x000fe20000410000 */
[--C-:B------:R-:W-:Y:S02]  /*0ce0*/  HADD2.F32 R166, -RZ, R30.reuse.H0_H0 ;  /* 0x2000001effa67230 */ /* 0x100fe40000004100 */
[----:B------:R-:W-:Y:S01]  /*0cf0*/  FMUL.FTZ R238, R151, R171 ;  /* 0x000000ab97ee7220 */ /* 0x000fe20000410000 */
[----:B------:R-:W-:Y:S01]  /*0d00*/  FADD.FTZ R233, -R172, R233 ;  /* 0x000000e9ace97221 */ /* 0x000fe20000010100 */
[----:B0-----:R-:W-:Y:S01]  /*0d10*/  FADD.FTZ R29, R26, R243 ;  /* 0x000000f31a1d7221 */ /* 0x001fe20000010000 */
[----:B------:R-:W-:Y:S02]  /*0d20*/  HADD2.F32 R177, -RZ, R30.H1_H1 ;  /* 0x3000001effb17230 */ /* 0x000fe40000004100 */
[----:B------:R-:W-:Y:S01]  /*0d30*/  FADD.FTZ R235, -R172, R235 ;  /* 0x000000ebaceb7221 */ /* 0x000fe20000010100 */
[--C-:B------:R-:W-:Y:S01]  /*0d40*/  HADD2.F32 R162, -RZ, R31.reuse.H0_H0 ;  /* 0x2000001fffa27230 */ /* 0x100fe20000004100 */
[----:B------:R0:W5:Y:S01]  /*0d50*/  LDG.E.64 R32, desc[UR6][R24.64] ;  /* 0x0000000618207981 */ /* 0x000162000c1e1b00 */
[----:B------:R-:W-:Y:S01]  /*0d60*/  FADD.FTZ R29, R29, R240 ;  /* 0x000000f01d1d7221 */ /* 0x000fe20000010000 */
[----:B------:R-:W-:Y:S01]  /*0d70*/  FMUL.FTZ R239, R158, R239 ;  /* 0x000000ef9eef7220 */ /* 0x000fe20000410000 */
[----:B------:R-:W-:Y:S01]  /*0d80*/  FMUL.FTZ R237, R150, R166 ;  /* 0x000000a696ed7220 */ /* 0x000fe20000410000 */
[----:B------:R-:W-:Y:S01]  /*0d90*/  FADD.FTZ R247, -R172, R247 ;  /* 0x000000f7acf77221 */ /* 0x000fe20000010100 */
[----:B------:R-:W-:-:S02]  /*0da0*/  HADD2.F32 R173, -RZ, R31.H1_H1 ;  /* 0x3000001fffad7230 */ /* 0x000fc40000004100 */
[C---:B------:R-:W-:Y:S01]  /*0db0*/  FADD.FTZ R231, -R172.reuse, R231 ;  /* 0x000000e7ace77221 */ /* 0x040fe20000010100 */
[--C-:B------:R-:W-:Y:S02]  /*0dc0*/  HADD2.F32 R175, -RZ, R36.reuse.H0_H0 ;  /* 0x20000024ffaf7230 */ /* 0x100fe40000004100 */
[----:B------:R-:W-:Y:S01]  /*0dd0*/  FADD.FTZ R223, -R172, R223 ;  /* 0x000000dfacdf7221 */ /* 0x000fe20000010100 */
[----:B------:R-:W-:Y:S02]  /*0de0*/  HADD2.F32 R179, -RZ, R36.H1_H1 ;  /* 0x30000024ffb37230 */ /* 0x000fe40000004100 */
[----:B0-----:R-:W-:Y:S01]  /*0df0*/  FFMA.FTZ R24, R242, R243, R27 ;  /* 0x000000f3f2187223 */ /* 0x001fe2000001001b */
[----:B------:R-:W-:Y:S01]  /*0e00*/  FADD.FTZ R26, R29, R238 ;  /* 0x000000ee1d1a7221 */ /* 0x000fe20000010000 */
[----:B------:R-:W-:Y:S01]  /*0e10*/  FMUL.FTZ R236, R158, R233 ;  /* 0x000000e99eec7220 */ /* 0x000fe20000410000 */
[----:B------:R-:W-:Y:S01]  /*0e20*/  FMUL.FTZ R234, R149, R177 ;  /* 0x000000b195ea7220 */ /* 0x000fe20000410000 */
[----:B------:R-:W-:Y:S01]  /*0e30*/  FFMA.FTZ R24, R241, R240, R24 ;  /* 0x000000f0f1187223 */ /* 0x000fe20000010018 */
[----:B------:R-:W-:Y:S01]  /*0e40*/  FADD.FTZ R27, R26, R237 ;  /* 0x000000ed1a1b7221 */ /* 0x000fe20000010000 */
[C---:B------:R-:W-:Y:S01]  /*0e50*/  FMUL.FTZ R235, R158.reuse, R235 ;  /* 0x000000eb9eeb7220 */ /* 0x040fe20000410000 */
[----:B------:R-:W-:Y:S01]  /*0e60*/  FMUL.FTZ R232, R158, R247 ;  /* 0x000000f79ee87220 */ /* 0x000fe20000410000 */
[----:B------:R-:W-:Y:S01]  /*0e70*/  FFMA.FTZ R25, R239, R238, R24 ;  /* 0x000000eeef197223 */ /* 0x000fe20000010018 */
[----:B------:R-:W-:Y:S01]  /*0e80*/  FMUL.FTZ R233, R148, R162 ;  /* 0x000000a294e97220 */ /* 0x000fe20000410000 */
[----:B------:R-:W-:Y:S01]  /*0e90*/  FADD.FTZ R215, -R172, R215 ;  /* 0x000000d7acd77221 */ /* 0x000fe20000010100 */
[----:B------:R-:W-:-:S02]  /*0ea0*/  HADD2.F32 R170, -RZ, R37.H0_H0 ;  /* 0x20000025ffaa7230 */ /* 0x000fc40000004100 */
[----:B------:R-:W-:Y:S01]  /*0eb0*/  FFMA.FTZ R24, R236, R237, R25 ;  /* 0x000000edec187223 */ /* 0x000fe20000010019 */
[----:B------:R-:W-:Y:S01]  /*0ec0*/  FADD.FTZ R26, R27, R234 ;  /* 0x000000ea1b1a7221 */ /* 0x000fe20000010000 */
[----:B------:R-:W-:Y:S01]  /*0ed0*/  FADD.FTZ R217, -R172, R217 ;  /* 0x000000d9acd97221 */ /* 0x000fe20000010100 */
[----:B------:R-:W-:Y:S02]  /*0ee0*/  HADD2.F32 R156, -RZ, R37.H1_H1 ;  /* 0x30000025ff9c7230 */ /* 0x000fe40000004100 */
        /* <DEDUP_REMOVED lines=12> */
[----:B------:R-:W-:Y:S01]  /*0fb0*/  FFMA.FTZ R24, R212, R210, R27 ;  /* 0x000000d2d4187223 */ /* 0x000fe2000001001b */
[----:B------:R-:W-:-:S02]  /*0fc0*/  HADD2.F32 R221, -RZ, R34.H0_H0 ;  /* 0x20000022ffdd7230 */ /* 0x000fc40000004100 */
[----:B------:R-:W-:Y:S01]  /*0fd0*/  FMUL.FTZ R216, R144, R170 ;  /* 0x000000aa90d87220 */ /* 0x000fe20000410000 */
[----:B------:R-:W-:Y:S01]  /*0fe0*/  FADD.FTZ R25, R25, R214 ;  /* 0x000000d619197221 */ /* 0x000fe20000010000 */
[----:B------:R-:W-:Y:S01]  /*0ff0*/  FADD.FTZ R219, -R172, R219 ;  /* 0x000000dbacdb7221 */ /* 0x000fe20000010100 */
[----:B------:R-:W-:Y:S01]  /*1000*/  FMUL.FTZ R218, R158, R217 ;  /* 0x000000d99eda7220 */ /* 0x000fe20000410000 */
[----:B------:R-:W-:Y:S01]  /*1010*/  FFMA.FTZ R27, R215, R214, R24 ;  /* 0x000000d6d71b7223 */ /* 0x000fe20000010018 */
[----:B------:R-:W-:Y:S02]  /*1020*/  HADD2.F32 R205, -RZ, R34.H1_H1 ;  /* 0x30000022ffcd7230 */ /* 0x000fe40000004100 */
[----:B------:R-:W-:Y:S01]  /*1030*/  FMUL.FTZ R217, R143, R156 ;  /* 0x0000009c8fd97220 */ /* 0x000fe20000410000 */
[----:B------:R-:W-:Y:S01]  /*1040*/  FADD.FTZ R24, R25, R216 ;  /* 0x000000d819187221 */ /* 0x000fe20000010000 */
[----:B------:R-:W-:Y:S01]  /*1050*/  FADD.FTZ R221, -R172, R221 ;  /* 0x000000ddacdd7221 */ /* 0x000fe20000010100 */
        /* <DEDUP_REMOVED lines=20> */
[--C-:B------:R-:W-:Y:S02]  /*11a0*/  HADD2.F32 R203, -RZ, R41.reuse.H0_H0 ;  /* 0x20000029ffcb7230 */ /* 0x100fe40000004100 */
[----:B------:R-:W-:Y:S02]  /*11b0*/  HADD2.F32 R193, -RZ, R41.H1_H1 ;  /* 0x30000029ffc17230 */ /* 0x000fe40000004100 */
[----:B------:R-:W-:Y:S01]  /*11c0*/  FMUL.FTZ R226, R139, R168 ;  /* 0x000000a88be27220 */ /* 0x000fe20000410000 */
[----:B------:R-:W-:-:S02]  /*11d0*/  HADD2.F32 R41, -RZ, R44.H0_H0 ;  /* 0x2000002cff297230 */ /* 0x000fc40000004100 */
[----:B------:R-:W-:Y:S01]  /*11e0*/  FADD.FTZ R25, R24, R223 ;  /* 0x000000df18197221 */ /* 0x000fe20000010000 */
[----:B------:R-:W-:Y:S02]  /*11f0*/  HADD2.F32 R197, -RZ, R40.H1_H1 ;  /* 0x30000028ffc57230 */ /* 0x000fe40000004100 */
        /* <DEDUP_REMOVED lines=10> */
[----:B------:R-:W-:Y:S02]  /*12a0*/  HADD2.F32 R199, -RZ, R42.H0_H0 ;  /* 0x2000002affc77230 */ /* 0x000fe40000004100 */
[----:B------:R-:W-:Y:S02]  /*12b0*/  HADD2.F32 R181, -RZ, R47.H0_H0 ;  /* 0x2000002fffb57230 */ /* 0x000fe40000004100 */
[----:B------:R-:W-:Y:S01]  /*12c0*/  FMUL.FTZ R196, R158, R49 ;  /* 0x000000319ec47220 */ /* 0x000fe20000410000 */
[----:B------:R-:W-:Y:S02]  /*12d0*/  HADD2.F32 R34, -RZ, R43.H1_H1 ;  /* 0x3000002bff227230 */ /* 0x000fe40000004100 */
[----:B------:R-:W-:Y:S01]  /*12e0*/  FMUL.FTZ R205, R137, R44 ;  /* 0x0000002c89cd7220 */ /* 0x000fe20000410000 */
[--C-:B------:R-:W-:Y:S02]  /*12f0*/  HADD2.F32 R43, -RZ, R45.reuse.H0_H0 ;  /* 0x2000002dff2b7230 */ /* 0x100fe40000004100 */
[----:B------:R-:W-:Y:S01]  /*1300*/  FADD.FTZ R24, R25, R206 ;  /* 0x000000ce19187221 */ /* 0x000fe20000010000 */
[----:B------:R-:W-:Y:S01]  /*1310*/  FADD.FTZ R203, -R172, R203 ;  /* 0x000000cbaccb7221 */ /* 0x000fe20000010100 */
[----:B------:R-:W-:Y:S01]  /*1320*/  FMUL.FTZ R204, R158, R197 ;  /* 0x000000c59ecc7220 */ /* 0x000fe20000410000 */
[----:B------:R-:W-:Y:S01]  /*1330*/  FFMA.FTZ R25, R207, R206, R26 ;  /* 0x000000cecf197223 */ /* 0x000fe2000001001a */
[----:B------:R-:W-:-:S02]  /*1340*/  HADD2.F32 R40, -RZ, R45.H1_H1 ;  /* 0x3000002dff287230 */ /* 0x000fc40000004100 */
[----:B------:R-:W-:Y:S01]  /*1350*/  FMUL.FTZ R202, R136, R43 ;  /* 0x0000002b88ca7220 */ /* 0x000fe20000410000 */
[----:B------:R-:W-:Y:S01]  /*1360*/  FADD.FTZ R27, R24, R205 ;  /* 0x000000cd181b7221 */ /* 0x000fe20000010000 */
[----:B------:R-:W-:Y:S01]  /*1370*/  FADD.FTZ R193, -R172, R193 ;  /* 0x000000c1acc17221 */ /* 0x000fe20000010100 */
[----:B------:R-:W-:Y:S01]  /*1380*/  FMUL.FTZ R203, R158, R203 ;  /* 0x000000cb9ecb7220 */ /* 0x000fe20000410000 */
[----:B------:R-:W-:Y:S01]  /*1390*/  FFMA.FTZ R24, R204, R205, R25 ;  /* 0x000000cdcc187223 */ /* 0x000fe20000010019 */
[--C-:B------:R-:W-:Y:S02]  /*13a0*/  HADD2.F32 R45, -RZ, R46.reuse.H0_H0 ;  /* 0x2000002eff2d7230 */ /* 0x100fe40000004100 */
[----:B------:R-:W-:Y:S01]  /*13b0*/  FMUL.FTZ R201, R135, R40 ;  /* 0x0000002887c97220 */ /* 0x000fe20000410000 */
[----:B------:R-:W-:Y:S01]  /*13c0*/  FADD.FTZ R26, R27, R202 ;  /* 0x000000ca1b1a7221 */ /* 0x000fe20000010000 */
[----:B------:R-:W-:Y:S01]  /*13d0*/  FADD.FTZ R199, -R172, R199 ;  /* 0x000000c7acc77221 */ /* 0x000fe20000010100 */
[----:B------:R-:W-:Y:S01]  /*13e0*/  FMUL.FTZ R200, R158, R193 ;  /* 0x000000c19ec87220 */ /* 0x000fe20000410000 */
[----:B------:R-:W-:Y:S01]  /*13f0*/  FFMA.FTZ R25, R203, R202, R24 ;  /* 0x000000cacb197223 */ /* 0x000fe20000010018 */
[----:B------:R-:W-:-:S02]  /*1400*/  HADD2.F32 R46, -RZ, R46.H1_H1 ;  /* 0x3000002eff2e7230 */ /* 0x000fc40000004100 */
[----:B------:R-:W-:Y:S01]  /*1410*/  FMUL.FTZ R198, R134, R45 ;  /* 0x0000002d86c67220 */ /* 0x000fe20000410000 */
[----:B------:R-:W-:Y:S01]  /*1420*/  FADD.FTZ R27, R26, R201 ;  /* 0x000000c91a1b7221 */ /* 0x000fe20000010000 */
[----:B------:R-:W-:Y:S01]  /*1430*/  FMUL.FTZ R199, R158, R199 ;  /* 0x000000c79ec77220 */ /* 0x000fe20000410000 */
[----:B------:R-:W-:Y:S01]  /*1440*/  FFMA.FTZ R24, R200, R201, R25 ;  /* 0x000000c9c8187223 */ /* 0x000fe20000010019 */
[----:B------:R-:W-:Y:S01]  /*1450*/  FMUL.FTZ R197, R133, R46 ;  /* 0x0000002e85c57220 */ /* 0x000fe20000410000 */
[----:B------:R-:W-:Y:S01]  /*1460*/  FADD.FTZ R26, R27, R198 ;  /* 0x000000c61b1a7221 */ /* 0x000fe20000010000 */
[----:B------:R-:W-:Y:S01]  /*1470*/  FADD.FTZ R195, -R172, R195 ;  /* 0x000000c3acc37221 */ /* 0x000fe20000010100 */
[----:B------:R-:W-:Y:S01]  /*1480*/  FFMA.FTZ R25, R199, R198, R24 ;  /* 0x000000c6c7197223 */ /* 0x000fe20000010018 */
[----:B------:R-:W-:Y:S02]  /*1490*/  HADD2.F32 R42, -RZ, R47.H1_H1 ;  /* 0x3000002fff2a7230 */ /* 0x000fe40000004100 */
[----:B------:R-:W-:Y:S01]  /*14a0*/  FMUL.FTZ R194, R132, R181 ;  /* 0x000000b584c27220 */ /* 0x000fe20000410000 */
[----:B------:R-:W-:-:S02]  /*14b0*/  HADD2.F32 R35, -RZ, R48.H0_H0 ;  /* 0x20000030ff237230 */ /* 0x000fc40000004100 */
[----:B------:R-:W-:Y:S01]  /*14c0*/  FADD.FTZ R27, R26, R197 ;  /* 0x000000c51a1b7221 */ /* 0x000fe20000010000 */
[----:B------:R-:W-:Y:S01]  /*14d0*/  FADD.FTZ R47, -R172, R34 ;  /* 0x00000022ac2f7221 */ /* 0x000fe20000010100 */
[----:B------:R-:W-:Y:S01]  /*14e0*/  FMUL.FTZ R195, R158, R195 ;  /* 0x000000c39ec37220 */ /* 0x000fe20000410000 */
[----:B------:R-:W-:Y:S01]  /*14f0*/  FFMA.FTZ R24, R196, R197, R25 ;  /* 0x000000c5c4187223 */ /* 0x000fe20000010019 */
[----:B------:R-:W-:Y:S02]  /*1500*/  HADD2.F32 R182, -RZ, R52.H0_H0 ;  /* 0x20000034ffb67230 */ /* 0x000fe40000004100 */
[----:B------:R-:W-:Y:S01]  /*1510*/  FMUL.FTZ R193, R131, R42 ;  /* 0x0000002a83c17220 */ /* 0x000fe20000410000 */
[----:B------:R-:W-:Y:S02]  /*1520*/  HADD2.F32 R229, -RZ, R48.H1_H1 ;  /* 0x30000030ffe57230 */ /* 0x000fe40000004100 */
[----:B------:R-:W-:Y:S01]  /*1530*/  FADD.FTZ R26, R27, R194 ;  /* 0x000000c21b1a7221 */ /* 0x000fe20000010000 */
[----:B------:R-:W-:-:S02]  /*1540*/  HADD2.F32 R185, -RZ, R51.H0_H0 ;  /* 0x20000033ffb97230 */ /* 0x000fc40000004100 */
[----:B------:R-:W-:Y:S01]  /*1550*/  FMUL.FTZ R192, R158, R47 ;  /* 0x0000002f9ec07220 */ /* 0x000fe20000410000 */
[----:B------:R-:W-:Y:S02]  /*1560*/  HADD2.F32 R189, -RZ, R51.H1_H1 ;  /* 0x30000033ffbd7230 */ /* 0x000fe40000004100 */
[----:B------:R-:W-:Y:S01]  /*1570*/  FADD.FTZ R51, -R172, R35 ;  /* 0x00000023ac337221 */ /* 0x000fe20000010100 */
        /* <DEDUP_REMOVED lines=9> */
[----:B------:R-:W-:Y:S02]  /*1610*/  HADD2.F32 R211, -RZ, R50.H1_H1 ;  /* 0x30000032ffd37230 */ /* 0x000fe40000004100 */
[----:B------:R-:W-:Y:S01]  /*1620*/  FADD.FTZ R24, R24, R49 ;  /* 0x0000003118187221 */ /* 0x000fe20000010000 */
[--C-:B------:R-:W-:Y:S02]  /*1630*/  HADD2.F32 R186, -RZ, R53.reuse.H0_H0 ;  /* 0x20000035ffba7230 */ /* 0x100fe40000004100 */
[----:B------:R-:W-:Y:S01]  /*1640*/  FADD.FTZ R227, -R172, R227 ;  /* 0x000000e3ace37221 */ /* 0x000fe20000010100 */
[----:B------:R-:W-:Y:S01]  /*1650*/  FMUL.FTZ R50, R158, R229 ;  /* 0x000000e59e327220 */ /* 0x000fe20000410000 */
[----:B------:R-:W-:Y:S01]  /*1660*/  FFMA.FTZ R25, R51, R49, R26 ;  /* 0x0000003133197223 */ /* 0x000fe2000001001a */
[----:B------:R-:W-:Y:S02]  /*1670*/  HADD2.F32 R188, -RZ, R53.H1_H1 ;  /* 0x30000035ffbc7230 */ /* 0x000fe40000004100 */
[----:B------:R-:W-:Y:S01]  /*1680*/  FADD.FTZ R27, R24, R47 ;  /* 0x0000002f181b7221 */ /* 0x000fe20000010000 */
[----:B------:R-:W-:Y:S01]  /*1690*/  FADD.FTZ R213, -R172, R213 ;  /* 0x000000d5acd57221 */ /* 0x000fe20000010100 */
[----:B------:R-:W-:Y:S01]  /*16a0*/  FMUL.FTZ R52, R128, R186 ;  /* 0x000000ba80347220 */ /* 0x000fe20000410000 */
[----:B------:R-:W-:Y:S01]  /*16b0*/  FMUL.FTZ R53, R158, R227 ;  /* 0x000000e39e357220 */ /* 0x000fe20000410000 */
[----:B------:R-:W-:Y:S01]  /*16c0*/  FFMA.FTZ R24, R50, R47, R25 ;  /* 0x0000002f32187223 */ /* 0x000fe20000010019 */
[C---:B------:R-:W-:Y:S01]  /*16d0*/  FADD.FTZ R183, -R172.reuse, R183 ;  /* 0x000000b7acb77221 */ /* 0x040fe20000010100 */
[C---:B------:R-:W-:Y:S01]  /*16e0*/  FADD.FTZ R211, -R172.reuse, R211 ;  /* 0x000000d3acd37221 */ /* 0x040fe20000010100 */
[C---:B------:R-:W-:Y:S01]  /*16f0*/  FADD.FTZ R185, -R172.reuse, R185 ;  /* 0x000000b9acb97221 */ /* 0x040fe20000010100 */
[----:B------:R-:W-:Y:S01]  /*1700*/  FADD.FTZ R189, -R172, R189 ;  /* 0x000000bdacbd7221 */ /* 0x000fe20000010100 */
[----:B------:R-:W-:-:S02]  /*1710*/  HADD2.F32 R187, -RZ, R54.H0_H0 ;  /* 0x20000036ffbb7230 */ /* 0x000fc40000004100 */
[----:B------:R-:W-:Y:S01]  /*1720*/  FMUL.FTZ R48, R127, R188 ;  /* 0x000000bc7f307220 */ /* 0x000fe20000410000 */
[C---:B------:R-:W-:Y:S01]  /*1730*/  FMUL.FTZ R172, R158.reuse, R213 ;  /* 0x000000d59eac7220 */ /* 0x040fe20000410000 */
[----:B------:R-:W-:Y:S01]  /*1740*/  FADD.FTZ R27, R27, R52 ;  /* 0x000000341b1b7221 */ /* 0x000fe20000010000 */
[----:B------:R-:W-:Y:S01]  /*1750*/  FFMA.FTZ R25, R53, R52, R24 ;  /* 0x0000003435197223 */ /* 0x000fe20000010018 */
[----:B------:R-:W-:Y:S02]  /*1760*/  HADD2.F32 R190, -RZ, R54.H1_H1 ;  /* 0x30000036ffbe7230 */ /* 0x000fe40000004100 */
[----:B------:R-:W-:Y:S01]  /*1770*/  FMUL.FTZ R183, R158, R183 ;  /* 0x000000b79eb77220 */ /* 0x000fe20000410000 */
[--C-:B------:R-:W-:Y:S02]  /*1780*/  HADD2.F32 R191, -RZ, R55.reuse.H0_H0 ;  /* 0x20000037ffbf7230 */ /* 0x100fe40000004100 */
[----:B------:R-:W-:Y:S01]  /*1790*/  FADD.FTZ R24, R27, R48 ;  /* 0x000000301b187221 */ /* 0x000fe20000010000 */
[----:B------:R-:W-:-:S02]  /*17a0*/  HADD2.F32 R208, -RZ, R55.H1_H1 ;  /* 0x30000037ffd07230 */ /* 0x000fc40000004100 */
[----:B------:R-:W-:Y:S01]  /*17b0*/  FMUL.FTZ R55, R126, R187 ;  /* 0x000000bb7e377220 */ /* 0x000fe20000410000 */
[----:B------:R-:W-:Y:S01]  /*17c0*/  FFMA.FTZ R26, R172, R48, R25 ;  /* 0x00000030ac1a7223 */ /* 0x000fe20000010019 */
        /* <DEDUP_REMOVED lines=22> */
[----:B------:R-:W1:Y:S04]  /*1930*/  SHFL.DOWN PT, R29, R24, 0x8, 0x1f ;  /* 0x09001f00181d7f89 */ /* 0x000e6800000e0000 */
[----:B0-----:R-:W0:Y:S01]  /*1940*/  SHFL.DOWN PT, R31, R26, 0x8, 0x1f ;  /* 0x09001f001a1f7f89 */ /* 0x001e2200000e0000 */
[----:B-1----:R-:W-:Y:S01]  /*1950*/  FADD.FTZ R29, R24, R29 ;  /* 0x0000001d181d7221 */ /* 0x002fe20000010000 */
[----:B0-----:R-:W-:-:S04]  /*1960*/  FADD.FTZ R31, R26, R31 ;  /* 0x0000001f1a1f7221 */ /* 0x001fc80000010000 */
        /* <DEDUP_REMOVED lines=16> */
[----:B------:R-:W-:Y:S01]  /*1a70*/  IADD3 R189, PT, PT, R26, 0x4020, RZ ;  /* 0x000040201abd7810 */ /* 0x000fe20007ffe0ff */
[----:B------:R-:W-:-:S03]  /*1a80*/  IMAD.WIDE.U32 R36, R163, 0x8, R2 ;  /* 0x00000008a3247825 */ /* 0x000fc600078e0002 */
[----:B------:R-:W-:Y:S01]  /*1a90*/  @!P4 MOV R28, R189 ;  /* 0x000000bd001cc202 */ /* 0x000fe20000000f00 */
[----:B------:R-:W-:-:S04]  /*1aa0*/  IMAD.WIDE.U32 R34, R161, 0x8, R2 ;  /* 0x00000008a1227825 */ /* 0x000fc800078e0002 */
[----:B------:R-:W-:Y:S01]  /*1ab0*/  FADD.FTZ R118, R157, R118 ;  /* 0x000000769d767221 */ /* 0x000fe20000010000 */
[----:B------:R-:W-:Y:S01]  /*1ac0*/  FFMA.FTZ R123, R0, R157, R123 ;  /* 0x0000009d007b7223 */ /* 0x000fe2000001007b */
[----:B------:R-:W5:Y:S01]  /*1ad0*/  LDG.E.64 R36, desc[UR6][R36.64] ;  /* 0x0000000624247981 */ /* 0x000f62000c1e1b00 */
[----:B------:R-:W-:Y:S01]  /*1ae0*/  @!P0 IADD3 R28, PT, PT, R26, 0x4000, RZ ;  /* 0x000040001a1c8810 */ /* 0x000fe20007ffe0ff */
[----:B------:R-:W-:Y:S02]  /*1af0*/  IMAD.WIDE.U32 R2, R155, 0x8, R2 ;  /* 0x000000089b027825 */ /* 0x000fe400078e0002 */
[----:B------:R-:W5:Y:S01]  /*1b00*/  LDG.E.64 R34, desc[UR6][R34.64] ;  /* 0x0000000622227981 */ /* 0x000f62000c1e1b00 */
[----:B------:R-:W-:Y:S01]  /*1b10*/  @!P4 LEA R157, R120, R28, 0x3 ;  /* 0x0000001c789dc211 */ /* 0x000fe200078e18ff */
[----:B0-----:R-:W-:Y:S02]  /*1b20*/  FADD.FTZ R38, R25, R38 ;  /* 0x0000002619267221 */ /* 0x001fe40000010000 */
[----:B------:R-:W5:Y:S01]  /*1b30*/  LDG.E.64 R2, desc[UR6][R2.64] ;  /* 0x0000000602027981 */ /* 0x000f62000c1e1b00 */
[----:B-1----:R-:W-:-:S05]  /*1b40*/  FADD.FTZ R39, R27, R24 ;  /* 0x000000181b277221 */ /* 0x002fca0000010000 */
[----:B------:R0:W-:Y:S01]  /*1b50*/  @!P4 STS.64 [R157], R38 ;  /* 0x000000269d00c388 */ /* 0x0001e20000000a00 */
[C---:B------:R-:W-:Y:S02]  /*1b60*/  @!P2 IADD3 R189, PT, PT, R26.reuse, 0x4000, RZ ;  /* 0x000040001abda810 */ /* 0x040fe40007ffe0ff */
[C---:B------:R-:W-:Y:S02]  /*1b70*/  IADD3 R29, PT, PT, R26.reuse, 0x4030, RZ ;  /* 0x000040301a1d7810 */ /* 0x040fe40007ffe0ff */
[----:B------:R-:W-:Y:S01]  /*1b80*/  @!P2 IADD3 R29, PT, PT, R26, 0x4010, RZ ;  /* 0x000040101a1da810 */ /* 0x000fe20007ffe0ff */
[----:B------:R-:W-:Y:S06]  /*1b90*/  BAR.SYNC.DEFER_BLOCKING 0x0 ;  /* 0x0000000000007b1d */ /* 0x000fec0000010000 */
[----:B------:R-:W1:Y:S04]  /*1ba0*/  LDS.128 R24, [R189] ;  /* 0x00000000bd187984 */ /* 0x000e680000000c00 */
[----:B------:R-:W3:Y:S01]  /*1bb0*/  LDS.128 R28, [R29] ;  /* 0x000000001d1c7984 */ /* 0x000ee20000000c00 */
        /* <DEDUP_REMOVED lines=72> */
[----:B--2---:R-:W-:-:S02]  /*2040*/  @P1 HADD2.F32 R38, -RZ, R209.H0_H0 ;  /* 0x200000d1ff261230 */ /* 0x004fc40000004100 */
[----:B------:R-:W-:Y:S01]  /*2050*/  FMUL.FTZ R40, R24, UR12 ;  /* 0x0000000c18287c20 */ /* 0x000fe20008410000 */
[----:B------:R-:W-:Y:S01]  /*2060*/  FSEL R39, R30, RZ, !P5 ;  /* 0x000000ff1e277208 */ /* 0x000fe20006800000 */
[----:B------:R-:W-:Y:S06]  /*2070*/  @!P3 BRA `(.L_x_2118) ;  /* 0x000000240060b947 */ /* 0x000fec0003800000 */
[----:B------:R-:W-:-:S04]  /*2080*/  UISETP.NE.U32.AND UP0, UPT, UR14, URZ, UPT ;  /* 0x000000ff0e00728c */ /* 0x000fc8000bf05070 */
[----:B------:R-:W-:-:S09]  /*2090*/  UISETP.NE.AND.EX UP0, UPT, UR15, URZ, UPT, UP0 ;  /* 0x000000ff0f00728c */ /* 0x000fd2000bf05300 */
[----:B------:R-:W-:Y:S05]  /*20a0*/  BRA.U UP0, `(.L_x_2119) ;  /* 0x0000001100787547 */ /* 0x000fea000b800000 */
[-CC-:B------:R-:W-:Y:S01]  /*20b0*/  FFMA.FTZ R0, R0, R40.reuse, R39.reuse ;  /* 0x0000002800007223 */ /* 0x180fe20000010027 */
[--C-:B-----5:R-:W-:Y:S02]  /*20c0*/  HADD2.F32 R41, -RZ, R4.reuse.H0_H0 ;  /* 0x20000004ff297230 */ /* 0x120fe40000004100 */
[-CC-:B------:R-:W-:Y:S01]  /*20d0*/  FFMA.FTZ R242, R242, R40.reuse, R39.reuse ;  /* 0x00000028f2f27223 */ /* 0x180fe20000010027 */
[----:B------:R-:W-:Y:S01]  /*20e0*/  FFMA.FTZ R241, R241, R40, R39 ;  /* 0x00000028f1f17223 */ /* 0x000fe20000010027 */
[----:B------:R-:W-:Y:S01]  /*20f0*/  FADD.FTZ R245, R245, -R0 ;  /* 0x80000000f5f57221 */ /* 0x000fe20000010000 */
[----:B------:R-:W-:Y:S02]  /*2100*/  HADD2.F32 R30, -RZ, R4.H1_H1 ;  /* 0x30000004ff1e7230 */ /* 0x000fe40000004100 */
[----:B------:R-:W-:Y:S01]  /*2110*/  FADD.FTZ R243, R243, -R242 ;  /* 0x800000f2f3f37221 */ /* 0x000fe20000010000 */
[--C-:B------:R-:W-:Y:S02]  /*2120*/  HADD2.F32 R42, -RZ, R5.reuse.H0_H0 ;  /* 0x20000005ff2a7230 */ /* 0x100fe40000004100 */
[----:B------:R-:W-:Y:S01]  /*2130*/  FADD.FTZ R241, R240, -R241 ;  /* 0x800000f1f0f17221 */ /* 0x000fe20000010000 */
[C---:B------:R-:W-:Y:S01]  /*2140*/  FFMA.FTZ R41, R158.reuse, R245, R41 ;  /* 0x000000f59e297223 */ /* 0x040fe20000010029 */
[----:B------:R-:W-:Y:S01]  /*2150*/  FFMA.FTZ R243, R158, R243, R30 ;  /* 0x000000f39ef37223 */ /* 0x000fe2000001001e */
[----:B------:R-:W-:Y:S01]  /*2160*/  LOP3.LUT P5, RZ, R36, 0xff, RZ, 0xc0, !PT ;  /* 0x000000ff24ff7812 */ /* 0x000fe200078ac0ff */
[----:B------:R-:W-:Y:S01]  /*2170*/  FFMA.FTZ R241, R158, R241, R42 ;  /* 0x000000f19ef17223 */ /* 0x000fe2000001002a */
[-C--:B------:R-:W-:Y:S01]  /*2180*/  FMUL.FTZ R41, R41, R38.reuse ;  /* 0x0000002629297220 */ /* 0x080fe20000410000 */
[----:B------:R-:W-:Y:S01]  /*2190*/  FMUL.FTZ R243, R243, R38 ;  /* 0x00000026f3f37220 */ /* 0x000fe20000410000 */
[--C-:B------:R-:W-:Y:S01]  /*21a0*/  FFMA.FTZ R26, R51, R40, R39.reuse ;  /* 0x00000028331a7223 */ /* 0x100fe20000010027 */
[----:B------:R-:W-:Y:S01]  /*21b0*/  FMUL.FTZ R241, R241, R38 ;  /* 0x00000026f1f17220 */ /* 0x000fe20000410000 */
[----:B------:R-:W-:Y:S01]  /*21c0*/  FMUL.FTZ R30, R41, UR4 ;  /* 0x00000004291e7c20 */ /* 0x000fe20008410000 */
[----:B------:R-:W-:Y:S01]  /*21d0*/  FMUL.FTZ R51, R243, UR4 ;  /* 0x00000004f3337c20 */ /* 0x000fe20008410000 */
[C---:B------:R-:W-:Y:S01]  /*21e0*/  LOP3.LUT P4, RZ, R36.reuse, 0xff00, RZ, 0xc0, !PT ;  /* 0x0000ff0024ff7812 */ /* 0x040fe2000788c0ff */
[----:B------:R-:W-:Y:S01]  /*21f0*/  FMUL.FTZ R241, R241, UR4 ;  /* 0x00000004f1f17c20 */ /* 0x000fe20008410000 */
[----:B------:R-:W-:Y:S01]  /*2200*/  LOP3.LUT P6, RZ, R36, 0xff0000, RZ, 0xc0, !PT ;  /* 0x00ff000024ff7812 */ /* 0x000fe200078cc0ff */
[-CC-:B------:R-:W-:Y:S01]  /*2210*/  FFMA.FTZ R239, R239, R40.reuse, R39.reuse ;  /* 0x00000028efef7223 */ /* 0x180fe20000010027 */
[----:B------:R-:W-:Y:S01]  /*2220*/  FSEL R30, R30, RZ, P5 ;  /* 0x000000ff1e1e7208 */ /* 0x000fe20002800000 */
[-CC-:B------:R-:W-:Y:S01]  /*2230*/  FFMA.FTZ R236, R236, R40.reuse, R39.reuse ;  /* 0x00000028ecec7223 */ /* 0x180fe20000010027 */
[C---:B------:R-:W-:Y:S01]  /*2240*/  ISETP.GE.U32.AND P5, PT, R36.reuse, RZ, PT ;  /* 0x000000ff2400720c */ /* 0x040fe20003fa6070 */
[-CC-:B------:R-:W-:Y:S01]  /*2250*/  FFMA.FTZ R235, R235, R40.reuse, R39.reuse ;  /* 0x00000028ebeb7223 */ /* 0x180fe20000010027 */
[----:B------:R-:W-:Y:S01]  /*2260*/  LOP3.LUT P0, RZ, R36, 0xff000000, RZ, 0xc0, !PT ;  /* 0xff00000024ff7812 */ /* 0x000fe2000780c0ff */
[-CC-:B------:R-:W-:Y:S01]  /*2270*/  FFMA.FTZ R232, R232, R40.reuse, R39.reuse ;  /* 0x00000028e8e87223 */ /* 0x180fe20000010027 */
[----:B------:R-:W-:Y:S01]  /*2280*/  FSEL R51, R51, RZ, P4 ;  /* 0x000000ff33337208 */ /* 0x000fe20002000000 */
[-CC-:B------:R-:W-:Y:S01]  /*2290*/  FFMA.FTZ R231, R231, R40.reuse, R39.reuse ;  /* 0x00000028e7e77223 */ /* 0x180fe20000010027 */
[----:B------:R-:W-:Y:S01]  /*22a0*/  FSEL R36, R241, RZ, P6 ;  /* 0x000000fff1247208 */ /* 0x000fe20003000000 */
[-CC-:B------:R-:W-:Y:S01]  /*22b0*/  FFMA.FTZ R43, R212, R40.reuse, R39.reuse ;  /* 0x00000028d42b7223 */ /* 0x180fe20000010027 */
[----:B------:R-:W-:Y:S01]  /*22c0*/  LOP3.LUT P3, RZ, R37, 0xff, RZ, 0xc0, !PT ;  /* 0x000000ff25ff7812 */ /* 0x000fe2000786c0ff */
[-CC-:B------:R-:W-:Y:S01]  /*22d0*/  FFMA.FTZ R215, R215, R40.reuse, R39.reuse ;  /* 0x00000028d7d77223 */ /* 0x180fe20000010027 */
[C---:B------:R-:W-:Y:S01]  /*22e0*/  LOP3.LUT P4, RZ, R37.reuse, 0xff00, RZ, 0xc0, !PT ;  /* 0x0000ff0025ff7812 */ /* 0x040fe2000788c0ff */
[-CC-:B------:R-:W-:Y:S01]  /*22f0*/  FFMA.FTZ R45, R218, R40.reuse, R39.reuse ;  /* 0x00000028da2d7223 */ /* 0x180fe20000010027 */
[C---:B------:R-:W-:Y:S01]  /*2300*/  LOP3.LUT P6, RZ, R37.reuse, 0xff0000, RZ, 0xc0, !PT ;  /* 0x00ff000025ff7812 */ /* 0x040fe200078cc0ff */
[----:B------:R-:W-:Y:S01]  /*2310*/  FFMA.FTZ R220, R220, R40, R39 ;  /* 0x00000028dcdc7223 */ /* 0x000fe20000010027 */
[----:B------:R-:W-:Y:S01]  /*2320*/  ISETP.GE.U32.AND.EX P5, PT, R37, 0x1000000, PT, P5 ;  /* 0x010000002500780c */ /* 0x000fe20003fa6150 */
[----:B------:R-:W-:-:S02]  /*2330*/  HADD2.F32 R37, -RZ, R5.H1_H1 ;  /* 0x30000005ff257230 */ /* 0x000fc40000004100 */
        /* <DEDUP_REMOVED lines=19> */
[----:B------:R-:W-:Y:S01]  /*2470*/  FFMA.FTZ R39, R180, R40, R39 ;  /* 0x00000028b4277223 */ /* 0x000fe20000010027 */
[----:B------:R-:W-:-:S02]  /*2480*/  HADD2.F32 R40, -RZ, R6.H0_H0 ;  /* 0x20000006ff287230 */ /* 0x000fc40000004100 */
[----:B------:R-:W-:Y:S01]  /*2490*/  FADD.FTZ R237, R237, -R236 ;  /* 0x800000eceded7221 */ /* 0x000fe20000010000 */
[----:B------:R-:W-:Y:S02]  /*24a0*/  HADD2.F32 R42, -RZ, R6.H1_H1 ;  /* 0x30000006ff2a7230 */ /* 0x000fe40000004100 */
[----:B------:R-:W-:Y:S01]  /*24b0*/  FADD.FTZ R235, R234, -R235 ;  /* 0x800000ebeaeb7221 */ /* 0x000fe20000010000 */
[----:B------:R-:W-:Y:S01]  /*24c0*/  FFMA.FTZ R37, R158, R239, R37 ;  /* 0x000000ef9e257223 */ /* 0x000fe20000010025 */
[----:B------:R-:W-:Y:S02]  /*24d0*/  HADD2.F32 R41, -RZ, R8.H0_H0 ;  /* 0x20000008ff297230 */ /* 0x000fe40000004100 */
[----:B------:R-:W-:Y:S01]  /*24e0*/  FADD.FTZ R43, R210, -R43 ;  /* 0x8000002bd22b7221 */ /* 0x000fe20000010000 */
[--C-:B------:R-:W-:Y:S02]  /*24f0*/  HADD2.F32 R44, -RZ, R7.reuse.H0_H0 ;  /* 0x20000007ff2c7230 */ /* 0x100fe40000004100 */
[----:B------:R-:W-:Y:S01]  /*2500*/  FADD.FTZ R233, R233, -R232 ;  /* 0x800000e8e9e97221 */ /* 0x000fe20000010000 */
[C---:B------:R-:W-:Y:S01]  /*2510*/  FFMA.FTZ R237, R158.reuse, R237, R40 ;  /* 0x000000ed9eed7223 */ /* 0x040fe20000010028 */
[----:B------:R-:W-:Y:S01]  /*2520*/  FFMA.FTZ R235, R158, R235, R42 ;  /* 0x000000eb9eeb7223 */ /* 0x000fe2000001002a */
[----:B------:R-:W-:-:S02]  /*2530*/  HADD2.F32 R46, -RZ, R7.H1_H1 ;  /* 0x30000007ff2e7230 */ /* 0x000fc40000004100 */
[-C--:B------:R-:W-:Y:S01]  /*2540*/  FMUL.FTZ R37, R37, R38.reuse ;  /* 0x0000002625257220 */ /* 0x080fe20000410000 */
[----:B------:R-:W-:Y:S02]  /*2550*/  HADD2.F32 R40, -RZ, R8.H1_H1 ;  /* 0x30000008ff287230 */ /* 0x000fe40000004100 */
[----:B------:R-:W-:Y:S01]  /*2560*/  FADD.FTZ R231, R230, -R231 ;  /* 0x800000e7e6e77221 */ /* 0x000fe20000010000 */
[----:B------:R-:W-:Y:S02]  /*2570*/  HADD2.F32 R42, -RZ, R9.H0_H0 ;  /* 0x20000009ff2a7230 */ /* 0x000fe40000004100 */
[----:B------:R-:W-:Y:S01]  /*2580*/  FADD.FTZ R215, R214, -R215 ;  /* 0x800000d7d6d77221 */ /* 0x000fe20000010000 */
[----:B------:R-:W-:Y:S01]  /*2590*/  FADD.FTZ R45, R216, -R45 ;  /* 0x8000002dd82d7221 */ /* 0x000fe20000010000 */
[C---:B------:R-:W-:Y:S01]  /*25a0*/  FFMA.FTZ R41, R158.reuse, R43, R41 ;  /* 0x0000002b9e297223 */ /* 0x040fe20000010029 */
[C---:B------:R-:W-:Y:S01]  /*25b0*/  FFMA.FTZ R233, R158.reuse, R233, R44 ;  /* 0x000000e99ee97223 */ /* 0x040fe2000001002c */
[-C--:B------:R-:W-:Y:S01]  /*25c0*/  FMUL.FTZ R237, R237, R38.reuse ;  /* 0x00000026eded7220 */ /* 0x080fe20000410000 */
[----:B------:R-:W-:Y:S01]  /*25d0*/  FMUL.FTZ R37, R37, UR4 ;  /* 0x0000000425257c20 */ /* 0x000fe20008410000 */
[-C--:B------:R-:W-:Y:S01]  /*25e0*/  FMUL.FTZ R235, R235, R38.reuse ;  /* 0x00000026ebeb7220 */ /* 0x080fe20000410000 */
[C---:B------:R-:W-:Y:S01]  /*25f0*/  FFMA.FTZ R231, R158.reuse, R231, R46 ;  /* 0x000000e79ee77223 */ /* 0x040fe2000001002e */
        /* <DEDUP_REMOVED lines=20> */
[C---:B------:R-:W-:Y:S01]  /*2740*/  LOP3.LUT P4, RZ, R34.reuse, 0xff0000, RZ, 0xc0, !PT ;  /* 0x00ff000022ff7812 */ /* 0x040fe2000788c0ff */
[--C-:B------:R-:W-:Y:S01]  /*2750*/  HADD2.F32 R24, -RZ, R10.reuse.H1_H1 ;  /* 0x3000000aff187230 */ /* 0x100fe20000004100 */
[----:B------:R-:W-:Y:S01]  /*2760*/  FSEL R156, R41, RZ, P0 ;  /* 0x000000ff299c7208 */ /* 0x000fe20000000000 */
[----:B------:R-:W-:Y:S01]  /*2770*/  FADD.FTZ R217, R217, -R220 ;  /* 0x800000dcd9d97221 */ /* 0x000fe20000010000 */
[----:B------:R-:W-:Y:S01]  /*2780*/  ISETP.GE.U32.AND P0, PT, R34, RZ, PT ;  /* 0x000000ff2200720c */ /* 0x000fe20003f06070 */
[----:B------:R-:W-:Y:S01]  /*2790*/  FADD.FTZ R203, R202, -R203 ;  /* 0x800000cbcacb7221 */ /* 0x000fe20000010000 */
[----:B------:R-:W-:Y:S01]  /*27a0*/  FSEL R160, R160, RZ, P6 ;  /* 0x000000ffa0a07208 */ /* 0x000fe20003000000 */
[----:B------:R-:W-:Y:S01]  /*27b0*/  FADD.FTZ R219, R219, -R0 ;  /* 0x80000000dbdb7221 */ /* 0x000fe20000010000 */
[----:B------:R-:W-:Y:S01]  /*27c0*/  LOP3.LUT P6, RZ, R34, 0xff000000, RZ, 0xc0, !PT ;  /* 0xff00000022ff7812 */ /* 0x000fe200078cc0ff */
[----:B------:R-:W-:Y:S01]  /*27d0*/  HADD2.F32 R0, -RZ, R10.H0_H0 ;  /* 0x2000000aff007230 */ /* 0x000fe20000004100 */
[----:B------:R-:W-:Y:S01]  /*27e0*/  FSEL R167, R167, RZ, P5 ;  /* 0x000000ffa7a77208 */ /* 0x000fe20002800000 */
[----:B------:R-:W-:Y:S01]  /*27f0*/  HADD2.F32 R42, -RZ, R11.H1_H1 ;  /* 0x3000000bff2a7230 */ /* 0x000fe20000004100 */
[----:B------:R-:W-:Y:S01]  /*2800*/  FSEL R165, R165, RZ, P3 ;  /* 0x000000ffa5a57208 */ /* 0x000fe20001800000 */
[----:B------:R-:W-:Y:S01]  /*2810*/  FADD.FTZ R27, R226, -R27 ;  /* 0x8000001be21b7221 */ /* 0x000fe20000010000 */
[----:B------:R-:W-:Y:S01]  /*2820*/  FSEL R34, R45, RZ, P4 ;  /* 0x000000ff2d227208 */ /* 0x000fe20002000000 */
[C---:B------:R-:W-:Y:S01]  /*2830*/  FFMA.FTZ R219, R158.reuse, R219, R0 ;  /* 0x000000db9edb7223 */ /* 0x040fe20000010000 */
[C---:B------:R-:W-:Y:S01]  /*2840*/  LOP3.LUT P5, RZ, R35.reuse, 0xff, RZ, 0xc0, !PT ;  /* 0x000000ff23ff7812 */ /* 0x040fe200078ac0ff */
[--C-:B------:R-:W-:Y:S01]  /*2850*/  HADD2.F32 R41, -RZ, R12.reuse.H0_H0 ;  /* 0x2000000cff297230 */ /* 0x100fe20000004100 */
[C---:B------:R-:W-:Y:S01]  /*2860*/  LOP3.LUT P3, RZ, R35.reuse, 0xff00, RZ, 0xc0, !PT ;  /* 0x0000ff0023ff7812 */ /* 0x040fe2000786c0ff */
[----:B------:R-:W-:Y:S01]  /*2870*/  FFMA.FTZ R27, R158, R27, R42 ;  /* 0x0000001b9e1b7223 */ /* 0x000fe2000001002a */
[C---:B------:R-:W-:Y:S01]  /*2880*/  LOP3.LUT P4, RZ, R35.reuse, 0xff0000, RZ, 0xc0, !PT ;  /* 0x00ff000023ff7812 */ /* 0x040fe2000788c0ff */
[----:B------:R-:W-:Y:S01]  /*2890*/  HADD2.F32 R0, -RZ, R12.H1_H1 ;  /* 0x3000000cff007230 */ /* 0x000fe20000004100 */
[----:B------:R-:W-:Y:S01]  /*28a0*/  ISETP.GE.U32.AND.EX P0, PT, R35, 0x1000000, PT, P0 ;  /* 0x010000002300780c */ /* 0x000fe20003f06100 */
[----:B------:R-:W-:Y:S01]  /*28b0*/  FADD.FTZ R35, R222, -R25 ;  /* 0x80000019de237221 */ /* 0x000fe20000010000 */
[----:B------:R-:W-:-:S02]  /*28c0*/  HADD2.F32 R25, -RZ, R9.H1_H1 ;  /* 0x30000009ff197230 */ /* 0x000fc40000004100 */
[----:B------:R-:W-:Y:S01]  /*28d0*/  FADD.FTZ R207, R206, -R207 ;  /* 0x800000cfcecf7221 */ /* 0x000fe20000010000 */
[----:B------:R-:W-:Y:S01]  /*28e0*/  FADD.FTZ R205, R205, -R204 ;  /* 0x800000cccdcd7221 */ /* 0x000fe20000010000 */
[C---:B------:R-:W-:Y:S01]  /*28f0*/  FFMA.FTZ R35, R158.reuse, R35, R24 ;  /* 0x000000239e237223 */ /* 0x040fe20000010018 */
[----:B------:R-:W-:Y:S02]  /*2900*/  HADD2.F32 R24, -RZ, R13.H0_H0 ;  /* 0x2000000dff187230 */ /* 0x000fe40000004100 */
[C---:B------:R-:W-:Y:S01]  /*2910*/  FFMA.FTZ R25, R158.reuse, R217, R25 ;  /* 0x000000d99e197223 */ /* 0x040fe20000010019 */
[----:B------:R-:W-:Y:S02]  /*2920*/  HADD2.F32 R40, -RZ, R11.H0_H0 ;  /* 0x2000000bff287230 */ /* 0x000fe40000004100 */
[-C--:B------:R-:W-:Y:S01]  /*2930*/  FMUL.FTZ R219, R219, R38.reuse ;  /* 0x00000026dbdb7220 */ /* 0x080fe20000410000 */
[-C--:B------:R-:W-:Y:S01]  /*2940*/  FMUL.FTZ R27, R27, R38.reuse ;  /* 0x000000261b1b7220 */ /* 0x080fe20000410000 */
[C---:B------:R-:W-:Y:S01]  /*2950*/  FFMA.FTZ R203, R158.reuse, R203, R24 ;  /* 0x000000cb9ecb7223 */ /* 0x040fe20000010018 */
[-C--:B------:R-:W-:Y:S01]  /*2960*/  FMUL.FTZ R24, R35, R38.reuse ;  /* 0x0000002623187220 */ /* 0x080fe20000410000 */
[----:B------:R-:W-:Y:S01]  /*2970*/  FMUL.FTZ R25, R25, R38 ;  /* 0x0000002619197220 */ /* 0x000fe20000410000 */
[----:B------:R-:W-:Y:S01]  /*2980*/  FADD.FTZ R49, R49, -R26 ;  /* 0x8000001a31317221 */ /* 0x000fe20000010000 */
[----:B------:R-:W-:Y:S01]  /*2990*/  FFMA.FTZ R41, R158, R207, R41 ;  /* 0x000000cf9e297223 */ /* 0x000fe20000010029 */
[----:B------:R-:W-:Y:S01]  /*29a0*/  FMUL.FTZ R24, R24, UR4 ;  /* 0x0000000418187c20 */ /* 0x000fe20008410000 */
[----:B------:R-:W-:Y:S01]  /*29b0*/  FMUL.FTZ R25, R25, UR4 ;  /* 0x0000000419197c20 */ /* 0x000fe20008410000 */
[----:B------:R-:W-:Y:S01]  /*29c0*/  FFMA.FTZ R205, R158, R205, R0 ;  /* 0x000000cd9ecd7223 */ /* 0x000fe20000010000 */
[----:B------:R-:W-:Y:S01]  /*29d0*/  FADD.FTZ R199, R198, -R199 ;  /* 0x800000c7c6c77221 */ /* 0x000fe20000010000 */
[--C-:B------:R-:W-:Y:S01]  /*29e0*/  HADD2.F32 R26, -RZ, R14.reuse.H1_H1 ;  /* 0x3000000eff1a7230 */ /* 0x100fe20000004100 */
[----:B------:R-:W-:Y:S01]  /*29f0*/  FSEL R169, R24, RZ, P3 ;  /* 0x000000ff18a97208 */ /* 0x000fe20001800000 */
[----:B------:R-:W-:Y:S01]  /*2a00*/  HADD2.F32 R24, -RZ, R14.H0_H0 ;  /* 0x2000000eff187230 */ /* 0x000fe20000004100 */
[----:B------:R-:W-:Y:S01]  /*2a10*/  FSEL R35, R25, RZ, P6 ;  /* 0x000000ff19237208 */ /* 0x000fe20003000000 */
[----:B------:R-:W-:Y:S01]  /*2a20*/  FFMA.FTZ R223, R158, R223, R40 ;  /* 0x000000df9edf7223 */ /* 0x000fe20000010028 */
[----:B------:R-:W-:Y:S01]  /*2a30*/  FADD.FTZ R197, R197, -R196 ;  /* 0x800000c4c5c57221 */ /* 0x000fe20000010000 */
[----:B------:R-:W-:-:S02]  /*2a40*/  HADD2.F32 R25, -RZ, R13.H1_H1 ;  /* 0x3000000dff197230 */ /* 0x000fc40000004100 */
[----:B------:R-:W-:Y:S01]  /*2a50*/  FADD.FTZ R201, R201, -R200 ;  /* 0x800000c8c9c97221 */ /* 0x000fe20000010000 */
[----:B------:R-:W-:Y:S01]  /*2a60*/  FMUL.FTZ R0, R219, UR4 ;  /* 0x00000004db007c20 */ /* 0x000fe20008410000 */
[----:B------:R-:W-:Y:S01]  /*2a70*/  FMUL.FTZ R27, R27, UR4 ;  /* 0x000000041b1b7c20 */ /* 0x000fe20008410000 */
[-C--:B------:R-:W-:Y:S01]  /*2a80*/  FMUL.FTZ R41, R41, R38.reuse ;  /* 0x0000002629297220 */ /* 0x080fe20000410000 */
[-C--:B------:R-:W-:Y:S01]  /*2a90*/  FMUL.FTZ R205, R205, R38.reuse ;  /* 0x00000026cdcd7220 */ /* 0x080fe20000410000 */
[----:B------:R-:W-:Y:S02]  /*2aa0*/  HADD2.F32 R40, -RZ, R15.H1_H1 ;  /* 0x3000000fff287230 */ /* 0x000fe40000004100 */
[C---:B------:R-:W-:Y:S01]  /*2ab0*/  FFMA.FTZ R199, R158.reuse, R199, R24 ;  /* 0x000000c79ec77223 */ /* 0x040fe20000010018 */
[----:B------:R-:W-:Y:S01]  /*2ac0*/  FMUL.FTZ R223, R223, R38 ;  /* 0x00000026dfdf7220 */ /* 0x000fe20000410000 */
[----:B------:R-:W-:Y:S01]  /*2ad0*/  FADD.FTZ R193, R193, -R192 ;  /* 0x800000c0c1c17221 */ /* 0x000fe20000010000 */
[----:B------:R-:W-:Y:S01]  /*2ae0*/  FFMA.FTZ R197, R158, R197, R26 ;  /* 0x000000c59ec57223 */ /* 0x000fe2000001001a */
[----:B------:R-:W-:-:S02]  /*2af0*/  HADD2.F32 R24, -RZ, R17.H0_H0 ;  /* 0x20000011ff187230 */ /* 0x000fc40000004100 */
[----:B------:R-:W-:Y:S01]  /*2b00*/  FADD.FTZ R53, R52, -R53 ;  /* 0x8000003534357221 */ /* 0x000fe20000010000 */
[----:B------:R-:W-:Y:S01]  /*2b10*/  FFMA.FTZ R25, R158, R201, R25 ;  /* 0x000000c99e197223 */ /* 0x000fe20000010019 */
[----:B------:R-:W-:Y:S01]  /*2b20*/  FSEL R0, R0, RZ, P5 ;  /* 0x000000ff00007208 */ /* 0x000fe20002800000 */
[----:B------:R-:W-:Y:S01]  /*2b30*/  FMUL.FTZ R203, R203, R38 ;  /* 0x00000026cbcb7220 */ /* 0x000fe20000410000 */
[----:B------:R-:W-:Y:S01]  /*2b40*/  FMUL.FTZ R41, R41, UR4 ;  /* 0x0000000429297c20 */ /* 0x000fe20008410000 */
[----:B------:R-:W-:Y:S01]  /*2b50*/  FMUL.FTZ R171, R205, UR4 ;  /* 0x00000004cdab7c20 */ /* 0x000fe20008410000 */
[----:B------:R-:W-:Y:S01]  /*2b60*/  FSEL R173, R27, RZ, P0 ;  /* 0x000000ff1bad7208 */ /* 0x000fe20000000000 */
[----:B------:R-:W-:Y:S01]  /*2b70*/  FADD.FTZ R55, R55, -R28 ;  /* 0x8000001c37377221 */ /* 0x000fe20000010000 */
[C---:B------:R-:W-:Y:S01]  /*2b80*/  LOP3.LUT P6, RZ, R32.reuse, 0xff, RZ, 0xc0, !PT ;  /* 0x000000ff20ff7812 */ /* 0x040fe200078cc0ff */
[----:B------:R-:W-:Y:S01]  /*2b90*/  FMUL.FTZ R164, R223, UR4 ;  /* 0x00000004dfa47c20 */ /* 0x000fe20008410000 */
[----:B------:R-:W-:Y:S01]  /*2ba0*/  LOP3.LUT P5, RZ, R32, 0xff00, RZ, 0xc0, !PT ;  /* 0x0000ff0020ff7812 */ /* 0x000fe200078ac0ff */
[----:B------:R-:W-:-:S02]  /*2bb0*/  HADD2.F32 R28, -RZ, R15.H0_H0 ;  /* 0x2000000fff1c7230 */ /* 0x000fc40000004100 */
[----:B------:R-:W-:Y:S01]  /*2bc0*/  FFMA.FTZ R193, R158, R193, R40 ;  /* 0x000000c19ec17223 */ /* 0x000fe20000010028 */
[----:B------:R-:W-:Y:S02]  /*2bd0*/  HADD2.F32 R27, -RZ, R16.H0_H0 ;  /* 0x20000010ff1b7230 */ /* 0x000fe40000004100 */
[-C--:B------:R-:W-:Y:S01]  /*2be0*/  FMUL.FTZ R197, R197, R38.reuse ;  /* 0x00000026c5c57220 */ /* 0x080fe20000410000 */
[--C-:B------:R-:W-:Y:S02]  /*2bf0*/  HADD2.F32 R26, -RZ, R18.reuse.H0_H0 ;  /* 0x20000012ff1a7230 */ /* 0x100fe40000004100 */
[----:B------:R-:W-:Y:S01]  /*2c00*/  FADD.FTZ R195, R194, -R195 ;  /* 0x800000c3c2c37221 */ /* 0x000fe20000010000 */
[-C--:B------:R-:W-:Y:S01]  /*2c10*/  FMUL.FTZ R25, R25, R38.reuse ;  /* 0x0000002619197220 */ /* 0x080fe20000410000 */
[----:B------:R-:W-:Y:S01]  /*2c20*/  FFMA.FTZ R53, R158, R53, R24 ;  /* 0x000000359e357223 */ /* 0x000fe20000010018 */
[----:B------:R-:W-:Y:S01]  /*2c30*/  FMUL.FTZ R203, R203, UR4 ;  /* 0x00000004cbcb7c20 */ /* 0x000fe20008410000 */
[----:B------:R-:W-:Y:S01]  /*2c40*/  LOP3.LUT P3, RZ, R32, 0xff0000, RZ, 0xc0, !PT ;  /* 0x00ff000020ff7812 */ /* 0x000fe2000786c0ff */
[----:B------:R-:W-:Y:S01]  /*2c50*/  FMUL.FTZ R197, R197, UR4 ;  /* 0x00000004c5c57c20 */ /* 0x000fe20008410000 */
[----:B------:R-:W-:Y:S01]  /*2c60*/  FSEL R162, R41, RZ, P6 ;  /* 0x000000ff29a27208 */ /* 0x000fe20003000000 */
[-C--:B------:R-:W-:Y:S01]  /*2c70*/  FMUL.FTZ R193, R193, R38.reuse ;  /* 0x00000026c1c17220 */ /* 0x080fe20000410000 */
[----:B------:R-:W-:Y:S01]  /*2c80*/  FSEL R171, R171, RZ, P5 ;  /* 0x000000ffabab7208 */ /* 0x000fe20002800000 */
[----:B------:R-:W-:Y:S01]  /*2c90*/  FFMA.FTZ R195, R158, R195, R28 ;  /* 0x000000c39ec37223 */ /* 0x000fe2000001001c */
[----:B------:R-:W-:Y:S01]  /*2ca0*/  FSEL R164, R164, RZ, P4 ;  /* 0x000000ffa4a47208 */ /* 0x000fe20002000000 */
[----:B------:R-:W-:Y:S01]  /*2cb0*/  FFMA.FTZ R27, R158, R49, R27 ;  /* 0x000000319e1b7223 */ /* 0x000fe2000001001b */
[----:B------:R-:W-:Y:S01]  /*2cc0*/  ISETP.GE.U32.AND P6, PT, R32, RZ, PT ;  /* 0x000000ff2000720c */ /* 0x000fe20003fc6070 */
[----:B------:R-:W-:Y:S01]  /*2cd0*/  FMUL.FTZ R25, R25, UR4 ;  /* 0x0000000419197c20 */ /* 0x000fe20008410000 */
[----:B------:R-:W-:Y:S01]  /*2ce0*/  LOP3.LUT P5, RZ, R33, 0xff00, RZ, 0xc0, !PT ;  /* 0x0000ff0021ff7812 */ /* 0x000fe200078ac0ff */
[----:B------:R-:W-:Y:S01]  /*2cf0*/  FFMA.FTZ R55, R158, R55, R26 ;  /* 0x000000379e377223 */ /* 0x000fe2000001001a */
[-C--:B------:R-:W-:Y:S01]  /*2d00*/  FMUL.FTZ R53, R53, R38.reuse ;  /* 0x0000002635357220 */ /* 0x080fe20000410000 */
[----:B------:R-:W-:Y:S01]  /*2d10*/  LOP3.LUT P4, RZ, R32, 0xff000000, RZ, 0xc0, !PT ;  /* 0xff00000020ff7812 */ /* 0x000fe2000788c0ff */
[----:B------:R-:W-:Y:S01]  /*2d20*/  FMUL.FTZ R193, R193, UR4 ;  /* 0x00000004c1c17c20 */ /* 0x000fe20008410000 */
[----:B------:R-:W-:Y:S01]  /*2d30*/  FSEL R32, R203, RZ, P3 ;  /* 0x000000ffcb207208 */ /* 0x000fe20001800000 */
[-C--:B------:R-:W-:Y:S01]  /*2d40*/  FMUL.FTZ R199, R199, R38.reuse ;  /* 0x00000026c7c77220 */ /* 0x080fe20000410000 */
[----:B------:R-:W-:Y:S01]  /*2d50*/  LOP3.LUT P0, RZ, R33, 0xff, RZ, 0xc0, !PT ;  /* 0x000000ff21ff7812 */ /* 0x000fe2000780c0ff */
[-C--:B------:R-:W-:Y:S01]  /*2d60*/  FMUL.FTZ R195, R195, R38.reuse ;  /* 0x00000026c3c37220 */ /* 0x080fe20000410000 */
[----:B------:R-:W-:Y:S01]  /*2d70*/  LOP3.LUT P3, RZ, R33, 0xff0000, RZ, 0xc0, !PT ;  /* 0x00ff000021ff7812 */ /* 0x000fe2000786c0ff */
[-C--:B------:R-:W-:Y:S01]  /*2d80*/  FMUL.FTZ R27, R27, R38.reuse ;  /* 0x000000261b1b7220 */ /* 0x080fe20000410000 */
[----:B------:R-:W-:Y:S01]  /*2d90*/  ISETP.GE.U32.AND.EX P6, PT, R33, 0x1000000, PT, P6 ;  /* 0x010000002100780c */ /* 0x000fe20003fc6160 */
[----:B------:R-:W-:Y:S01]  /*2da0*/  FMUL.FTZ R55, R55, R38 ;  /* 0x0000002637377220 */ /* 0x000fe20000410000 */
[----:B------:R-:W-:Y:S01]  /*2db0*/  FSEL R52, R197, RZ, P5 ;  /* 0x000000ffc5347208 */ /* 0x000fe20002800000 */
[----:B------:R-:W-:Y:S01]  /*2dc0*/  FMUL.FTZ R53, R53, UR4 ;  /* 0x0000000435357c20 */ /* 0x000fe20008410000 */
[----:B------:R-:W-:Y:S01]  /*2dd0*/  FSEL R33, R25, RZ, P4 ;  /* 0x000000ff19217208 */ /* 0x000fe20002000000 */
[----:B------:R-:W-:Y:S01]  /*2de0*/  FMUL.FTZ R199, R199, UR4 ;  /* 0x00000004c7c77c20 */ /* 0x000fe20008410000 */
[C---:B------:R-:W-:Y:S01]  /*2df0*/  LOP3.LUT P5, RZ, R2.reuse, 0xff0000, RZ, 0xc0, !PT ;  /* 0x00ff000002ff7812 */ /* 0x040fe200078ac0ff */
[----:B------:R-:W0:Y:S01]  /*2e00*/  LDC.64 R24, c[0x0][0x468] ;  /* 0x00011a00ff187b82 */ /* 0x000e220000000a00 */
[----:B------:R-:W-:Y:S01]  /*2e10*/  FMUL.FTZ R195, R195, UR4 ;  /* 0x00000004c3c37c20 */ /* 0x000fe20008410000 */
[----:B------:R-:W-:Y:S01]  /*2e20*/  FMUL.FTZ R27, R27, UR4 ;  /* 0x000000041b1b7c20 */ /* 0x000fe20008410000 */
[----:B------:R-:W-:Y:S01]  /*2e30*/  FSEL R166, R193, RZ, P6 ;  /* 0x000000ffc1a67208 */ /* 0x000fe20003000000 */
[----:B------:R-:W-:Y:S01]  /*2e40*/  FMUL.FTZ R55, R55, UR4 ;  /* 0x0000000437377c20 */ /* 0x000fe20008410000 */
[C---:B------:R-:W-:Y:S01]  /*2e50*/  LOP3.LUT P4, RZ, R2.reuse, 0xff, RZ, 0xc0, !PT ;  /* 0x000000ff02ff7812 */ /* 0x040fe2000788c0ff */
[----:B------:R-:W-:Y:S01]  /*2e60*/  HADD2.F32 R26, -RZ, R17.H1_H1 ;  /* 0x30000011ff1a7230 */ /* 0x000fe20000004100 */
[----:B------:R-:W-:Y:S01]  /*2e70*/  LOP3.LUT P6, RZ, R3, 0xff, RZ, 0xc0, !PT ;  /* 0x000000ff03ff7812 */ /* 0x000fe200078cc0ff */
[----:B------:R-:W-:Y:S01]  /*2e80*/  HADD2.F32 R28, -RZ, R18.H1_H1 ;  /* 0x30000012ff1c7230 */ /* 0x000fe20000004100 */
[----:B------:R-:W-:Y:S01]  /*2e90*/  FSEL R53, R53, RZ, P5 ;  /* 0x000000ff35357208 */ /* 0x000fe20002800000 */
[--C-:B------:R-:W-:Y:S01]  /*2ea0*/  HADD2.F32 R40, -RZ, R19.reuse.H0_H0 ;  /* 0x20000013ff287230 */ /* 0x100fe20000004100 */
[----:B------:R-:W-:Y:S01]  /*2eb0*/  ISETP.GE.U32.AND P5, PT, R2, RZ, PT ;  /* 0x000000ff0200720c */ /* 0x000fe20003fa6070 */
[----:B------:R-:W-:Y:S01]  /*2ec0*/  FADD.FTZ R47, R47, -R50 ;  /* 0x800000322f2f7221 */ /* 0x000fe20000010000 */
[----:B------:R-:W-:Y:S01]  /*2ed0*/  FSEL R199, R199, RZ, P0 ;  /* 0x000000ffc7c77208 */ /* 0x000fe20000000000 */
        /* <DEDUP_REMOVED lines=8> */
[----:B------:R-:W-:Y:S01]  /*2f60*/  FFMA.FTZ R29, R158, R29, R26 ;  /* 0x0000001d9e1d7223 */ /* 0x000fe2000001001a */
[----:B------:R-:W-:Y:S01]  /*2f70*/  LOP3.LUT P3, RZ, R2, 0xff000000, RZ, 0xc0, !PT ;  /* 0xff00000002ff7812 */ /* 0x000fe2000786c0ff */
[----:B------:R-:W-:Y:S01]  /*2f80*/  HADD2.F32 R2, -RZ, R16.H1_H1 ;  /* 0x30000010ff027230 */ /* 0x000fe20000004100 */
[C---:B------:R-:W-:Y:S01]  /*2f90*/  LOP3.LUT P4, RZ, R3.reuse, 0xff00, RZ, 0xc0, !PT ;  /* 0x0000ff0003ff7812 */ /* 0x040fe2000788c0ff */
[C---:B------:R-:W-:Y:S01]  /*2fa0*/  FFMA.FTZ R31, R158.reuse, R31, R28 ;  /* 0x0000001f9e1f7223 */ /* 0x040fe2000001001c */
[C---:B------:R-:W-:Y:S01]  /*2fb0*/  LOP3.LUT P6, RZ, R3.reuse, 0xff0000, RZ, 0xc0, !PT ;  /* 0x00ff000003ff7812 */ /* 0x040fe200078cc0ff */
[----:B------:R-:W-:Y:S01]  /*2fc0*/  FFMA.FTZ R185, R158, R185, R40 ;  /* 0x000000b99eb97223 */ /* 0x000fe20000010028 */
[----:B------:R-:W-:Y:S01]  /*2fd0*/  ISETP.GE.U32.AND.EX P5, PT, R3, 0x1000000, PT, P5 ;  /* 0x010000000300780c */ /* 0x000fe20003fa6150 */
[----:B------:R-:W-:-:S02]  /*2fe0*/  HADD2.F32 R3, -RZ, R19.H1_H1 ;  /* 0x30000013ff037230 */ /* 0x000fc40000004100 */
[----:B------:R-:W-:Y:S01]  /*2ff0*/  FFMA.FTZ R47, R158, R47, R2 ;  /* 0x0000002f9e2f7223 */ /* 0x000fe20000010002 */
[-C--:B------:R-:W-:Y:S01]  /*3000*/  FMUL.FTZ R48, R31, R38.reuse ;  /* 0x000000261f307220 */ /* 0x080fe20000410000 */
[----:B------:R-:W-:Y:S01]  /*3010*/  FMUL.FTZ R185, R185, R38 ;  /* 0x00000026b9b97220 */ /* 0x000fe20000410000 */
[----:B0-----:R-:W-:-:S04]  /*3020*/  IMAD.WIDE.U32 R40, R161, 0x10, R24 ;  /* 0x00000010a1287825 */ /* 0x001fc800078e0018 */
[----:B------:R-:W-:Y:S01]  /*3030*/  FFMA.FTZ R3, R158, R39, R3 ;  /* 0x000000279e037223 */ /* 0x000fe20000010003 */
        /* <DEDUP_REMOVED lines=8> */
[----:B------:R-:W-:Y:S01]  /*30c0*/  IMAD.WIDE.U32 R2, R163, 0x10, R24 ;  /* 0x00000010a3027825 */ /* 0x000fe200078e0018 */
[----:B------:R-:W-:-:S02]  /*30d0*/  FSEL R185, R185, RZ, P6 ;  /* 0x000000ffb9b97208 */ /* 0x000fc40003000000 */
[----:B------:R-:W-:Y:S01]  /*30e0*/  FSEL R38, R48, RZ, P4 ;  /* 0x000000ff30267208 */ /* 0x000fe20002000000 */
[--C-:B------:R-:W-:Y:S01]  /*30f0*/  IMAD.WIDE.U32 R42, R159, 0x10, R24.reuse ;  /* 0x000000109f2a7825 */ /* 0x100fe200078e0018 */
[----:B------:R-:W-:Y:S02]  /*3100*/  FSEL R50, R50, RZ, P5 ;  /* 0x000000ff32327208 */ /* 0x000fe40002800000 */
[----:B------:R-:W-:Y:S01]  /*3110*/  F2FP.F16.F32.PACK_AB R27, R167, R160 ;  /* 0x000000a0a71b723e */ /* 0x000fe200000000ff */
[----:B------:R-:W-:Y:S01]  /*3120*/  IMAD.WIDE.U32 R44, R155, 0x10, R24 ;  /* 0x000000109b2c7825 */ /* 0x000fe200078e0018 */
[----:B------:R-:W-:Y:S02]  /*3130*/  F2FP.F16.F32.PACK_AB R24, R51, R30 ;  /* 0x0000001e3318723e */ /* 0x000fe400000000ff */
[----:B------:R-:W-:Y:S02]  /*3140*/  F2FP.F16.F32.PACK_AB R25, R37, R36 ;  /* 0x000000242519723e */ /* 0x000fe400000000ff */
[----:B------:R-:W-:-:S02]  /*3150*/  F2FP.F16.F32.PACK_AB R30, R169, R0 ;  /* 0x00000000a91e723e */ /* 0x000fc400000000ff */
[----:B------:R-:W-:Y:S02]  /*3160*/  FSEL R0, R39, RZ, P3 ;  /* 0x000000ff27007208 */ /* 0x000fe40001800000 */
[----:B------:R-:W-:Y:S02]  /*3170*/  FSEL R36, R47, RZ, P0 ;  /* 0x000000ff2f247208 */ /* 0x000fe40000000000 */
[----:B------:R-:W-:Y:S02]  /*3180*/  F2FP.F16.F32.PACK_AB R26, R157, R46 ;  /* 0x0000002e9d1a723e */ /* 0x000fe400000000ff */
[----:B------:R-:W-:Y:S02]  /*3190*/  F2FP.F16.F32.PACK_AB R31, R173, R164 ;  /* 0x000000a4ad1f723e */ /* 0x000fe400000000ff */
        /* <DEDUP_REMOVED lines=13> */
[----:B------:R0:W-:Y:S01]  /*3270*/  STG.E.128 desc[UR6][R44.64], R36 ;  /* 0x000000242c007986 */ /* 0x0001e2000c101d06 */
[----:B------:R-:W-:Y:S05]  /*3280*/  BRA `(.L_x_2120) ;  /* 0x0000003400387947 */ /* 0x000fea0003800000 */
.L_x_2119:
[-CC-:B------:R-:W-:Y:S01]  /*3290*/  FFMA.FTZ R232, R232, R40.reuse, R39.reuse ;  /* 0x00000028e8e87223 */ /* 0x180fe20000010027 */
[--C-:B-----5:R-:W-:Y:S02]  /*32a0*/  HADD2.F32 R25, -RZ, R7.reuse.H0_H0 ;  /* 0x20000007ff197230 */ /* 0x120fe40000004100 */
[-CC-:B------:R-:W-:Y:S01]  /*32b0*/  FFMA.FTZ R236, R236, R40.reuse, R39.reuse ;  /* 0x00000028ecec7223 */ /* 0x180fe20000010027 */
[----:B------:R-:W-:Y:S01]  /*32c0*/  FFMA.FTZ R231, R231, R40, R39 ;  /* 0x00000028e7e77223 */ /* 0x000fe20000010027 */
[----:B------:R-:W-:Y:S01]  /*32d0*/  FADD.FTZ R23, R233, -R232 ;  /* 0x800000e8e9177221 */ /* 0x000fe20000010000 */
[----:B------:R-:W-:Y:S02]  /*32e0*/  HADD2.F32 R22, -RZ, R6.H0_H0 ;  /* 0x20000006ff167230 */ /* 0x000fe40000004100 */
[----:B------:R-:W-:Y:S01]  /*32f0*/  FADD.FTZ R21, R237, -R236 ;  /* 0x800000eced157221 */ /* 0x000fe20000010000 */
[----:B------:R-:W-:Y:S02]  /*3300*/  HADD2.F32 R20, -RZ, R7.H1_H1 ;  /* 0x30000007ff147230 */ /* 0x000fe40000004100 */
[----:B------:R-:W-:Y:S01]  /*3310*/  FFMA.FTZ R23, R158, R23, R25 ;  /* 0x000000179e177223 */ /* 0x000fe20000010019 */
[----:B------:R-:W-:Y:S01]  /*3320*/  FADD.FTZ R231, R230, -R231 ;  /* 0x800000e7e6e77221 */ /* 0x000fe20000010000 */
[C---:B------:R-:W-:Y:S01]  /*3330*/  FFMA.FTZ R21, R158.reuse, R21, R22 ;  /* 0x000000159e157223 */ /* 0x040fe20000010016 */
[----:B------:R-:W-:Y:S01]  /*3340*/  LOP3.LUT P4, RZ, R37, 0xff0000, RZ, 0xc0, !PT ;  /* 0x00ff000025ff7812 */ /* 0x000fe2000788c0ff */
[-C--:B------:R-:W-:Y:S01]  /*3350*/  FMUL.FTZ R24, R23, R38.reuse ;  /* 0x0000002617187220 */ /* 0x080fe20000410000 */
[----:B------:R-:W-:Y:S01]  /*3360*/  FFMA.FTZ R20, R158, R231, R20 ;  /* 0x000000e79e147223 */ /* 0x000fe20000010014 */
[-C--:B------:R-:W-:Y:S01]  /*3370*/  FMUL.FTZ R22, R21, R38.reuse ;  /* 0x0000002615167220 */ /* 0x080fe20000410000 */
[----:B------:R-:W-:Y:S01]  /*3380*/  ISETP.GE.U32.AND P6, PT, R36, RZ, PT ;  /* 0x000000ff2400720c */ /* 0x000fe20003fc6070 */
[----:B------:R-:W-:Y:S01]  /*3390*/  FMUL.FTZ R24, R24, UR4 ;  /* 0x0000000418187c20 */ /* 0x000fe20008410000 */
[----:B------:R-:W-:Y:S01]  /*33a0*/  FMUL.FTZ R25, R20, R38 ;  /* 0x0000002614197220 */ /* 0x000fe20000410000 */
[----:B------:R-:W-:Y:S01]  /*33b0*/  FMUL.FTZ R22, R22, UR4 ;  /* 0x0000000416167c20 */ /* 0x000fe20008410000 */
[-CC-:B------:R-:W-:Y:S01]  /*33c0*/  FFMA.FTZ R0, R0, R40.reuse, R39.reuse ;  /* 0x0000002800007223 */ /* 0x180fe20000010027 */
[----:B------:R-:W-:Y:S01]  /*33d0*/  LOP3.LUT P3, RZ, R37, 0xff, RZ, 0xc0, !PT ;  /* 0x000000ff25ff7812 */ /* 0x000fe2000786c0ff */
[----:B------:R-:W-:Y:S01]  /*33e0*/  FMUL.FTZ R25, R25, UR4 ;  /* 0x0000000419197c20 */ /* 0x000fe20008410000 */
[----:B------:R-:W-:Y:S01]  /*33f0*/  FSEL R42, R24, RZ, P4 ;  /* 0x000000ff182a7208 */ /* 0x000fe20002000000 */
[-CC-:B------:R-:W-:Y:S01]  /*3400*/  FFMA.FTZ R24, R225, R40.reuse, R39.reuse ;  /* 0x00000028e1187223 */ /* 0x180fe20000010027 */
[----:B------:R-:W-:Y:S01]  /*3410*/  ISETP.GE.U32.AND.EX P6, PT, R37, 0x1000000, PT, P6 ;  /* 0x010000002500780c */ /* 0x000fe20003fc6160 */
[-CC-:B------:R-:W-:Y:S01]  /*3420*/  FFMA.FTZ R241, R241, R40.reuse, R39.reuse ;  /* 0x00000028f1f17223 */ /* 0x180fe20000010027 */
[-CC-:B------:R-:W-:Y:S01]  /*3430*/  FFMA.FTZ R235, R235, R40.reuse, R39.reuse ;  /* 0x00000028ebeb7223 */ /* 0x180fe20000010027 */
[-CC-:B------:R-:W-:Y:S01]  /*3440*/  FFMA.FTZ R239, R239, R40.reuse, R39.reuse ;  /* 0x00000028efef7223 */ /* 0x180fe20000010027 */
[----:B------:R-:W-:Y:S01]  /*3450*/  FADD.FTZ R43, R245, -R0 ;  /* 0x80000000f52b7221 */ /* 0x000fe20000010000 */
[----:B------:R-:W-:Y:S01]  /*3460*/  FSEL R26, R22, RZ, P3 ;  /* 0x000000ff161a7208 */ /* 0x000fe20001800000 */
[----:B------:R-:W-:Y:S01]  /*3470*/  FADD.FTZ R31, R223, -R24 ;  /* 0x80000018df1f7221 */ /* 0x000fe20000010000 */
[----:B------:R-:W-:Y:S01]  /*3480*/  HADD2.F32 R0, -RZ, R4.H0_H0 ;  /* 0x20000004ff007230 */ /* 0x000fe20000004100 */
[----:B------:R-:W-:Y:S01]  /*3490*/  FSEL R27, R25, RZ, P6 ;  /* 0x000000ff191b7208 */ /* 0x000fe20003000000 */
[----:B------:R-:W-:Y:S01]  /*34a0*/  FFMA.FTZ R22, R221, R40, R39 ;  /* 0x00000028dd167223 */ /* 0x000fe20000010027 */
[----:B------:R-:W-:-:S02]  /*34b0*/  HADD2.F32 R29, -RZ, R6.H1_H1 ;  /* 0x30000006ff1d7230 */ /* 0x000fc40000004100 */
[----:B------:R-:W-:Y:S01]  /*34c0*/  FADD.FTZ R25, R240, -R241 ;  /* 0x800000f1f0197221 */ /* 0x000fe20000010000 */
[--C-:B------:R-:W-:Y:S02]  /*34d0*/  HADD2.F32 R24, -RZ, R5.reuse.H0_H0 ;  /* 0x20000005ff187230 */ /* 0x100fe40000004100 */
[----:B------:R-:W-:Y:S01]  /*34e0*/  FADD.FTZ R235, R234, -R235 ;  /* 0x800000ebeaeb7221 */ /* 0x000fe20000010000 */
[----:B------:R-:W-:Y:S02]  /*34f0*/  HADD2.F32 R28, -RZ, R5.H1_H1 ;  /* 0x30000005ff1c7230 */ /* 0x000fe40000004100 */
[----:B------:R-:W-:Y:S01]  /*3500*/  FADD.FTZ R239, R238, -R239 ;  /* 0x800000efeeef7221 */ /* 0x000fe20000010000 */
[----:B------:R-:W-:Y:S01]  /*3510*/  LOP3.LUT P3, RZ, R37, 0xff00, RZ, 0xc0, !PT ;  /* 0x0000ff0025ff7812 */ /* 0x000fe2000786c0ff */
[----:B------:R-:W-:Y:S01]  /*3520*/  FADD.FTZ R219, R219, -R22 ;  /* 0x80000016dbdb7221 */ /* 0x000fe20000010000 */
[----:B------:R-:W-:Y:S01]  /*3530*/  FFMA.FTZ R37, R228, R40, R39 ;  /* 0x00000028e4257223 */ /* 0x000fe20000010027 */
[C---:B------:R-:W-:Y:S01]  /*3540*/  FFMA.FTZ R43, R158.reuse, R43, R0 ;  /* 0x0000002b9e2b7223 */ /* 0x040fe20000010000 */
[C---:B------:R-:W-:Y:S01]  /*3550*/  FFMA.FTZ R22, R158.reuse, R235, R29 ;  /* 0x000000eb9e167223 */ /* 0x040fe2000001001d */
[----:B------:R-:W-:Y:S01]  /*3560*/  FFMA.FTZ R25, R158, R25, R24 ;  /* 0x000000199e197223 */ /* 0x000fe20000010018 */
[----:B------:R-:W-:-:S02]  /*3570*/  HADD2.F32 R0, -RZ, R11.H0_H0 ;  /* 0x2000000bff007230 */ /* 0x000fc40000004100 */
[----:B------:R-:W-:Y:S01]  /*3580*/  FFMA.FTZ R24, R158, R239, R28 ;  /* 0x000000ef9e187223 */ /* 0x000fe2000001001c */
[----:B------:R-:W-:Y:S01]  /*3590*/  HADD2.F32 R28, -RZ, R11.H1_H1 ;  /* 0x3000000bff1c7230 */ /* 0x000fe20000004100 */
[----:B------:R-:W-:Y:S01]  /*35a0*/  LOP3.LUT P0, RZ, R36, 0xff, RZ, 0xc0, !PT ;  /* 0x000000ff24ff7812 */ /* 0x000fe2000780c0ff */
[----:B------:R-:W-:Y:S01]  /*35b0*/  FADD.FTZ R37, R226, -R37 ;  /* 0x80000025e2257221 */ /* 0x000fe20000010000 */
[----:B------:R-:W-:Y:S01]  /*35c0*/  LOP3.LUT P5, RZ, R36, 0xff00, RZ, 0xc0, !PT ;  /* 0x0000ff0024ff7812 */ /* 0x000fe200078ac0ff */
[-C--:B------:R-:W-:Y:S01]  /*35d0*/  FMUL.FTZ R29, R22, R38.reuse ;  /* 0x00000026161d7220 */ /* 0x080fe20000410000 */
[----:B------:R-:W-:Y:S01]  /*35e0*/  LOP3.LUT P4, RZ, R36, 0xff0000, RZ, 0xc0, !PT ;  /* 0x00ff000024ff7812 */ /* 0x000fe2000788c0ff */
[----:B------:R-:W-:Y:S01]  /*35f0*/  FFMA.FTZ R31, R158, R31, R0 ;  /* 0x0000001f9e1f7223 */ /* 0x000fe20000010000 */
[----:B------:R-:W-:Y:S01]  /*3600*/  LOP3.LUT P6, RZ, R36, 0xff000000, RZ, 0xc0, !PT ;  /* 0xff00000024ff7812 */ /* 0x000fe200078cc0ff */
[----:B------:R-:W-:Y:S02]  /*3610*/  HADD2.F32 R36, -RZ, R10.H0_H0 ;  /* 0x2000000aff247230 */ /* 0x000fe40000004100 */
[----:B------:R-:W-:Y:S01]  /*3620*/  FMUL.FTZ R0, R25, R38 ;  /* 0x0000002619007220 */ /* 0x000fe20000410000 */
[----:B------:R-:W-:Y:S01]  /*3630*/  FFMA.FTZ R242, R242, R40, R39 ;  /* 0x00000028f2f27223 */ /* 0x000fe20000010027 */
[C---:B------:R-:W-:Y:S01]  /*3640*/  FFMA.FTZ R28, R158.reuse, R37, R28 ;  /* 0x000000259e1c7223 */ /* 0x040fe2000001001c */
[----:B------:R-:W-:Y:S01]  /*3650*/  FMUL.FTZ R37, R29, UR4 ;  /* 0x000000041d257c20 */ /* 0x000fe20008410000 */
[----:B------:R-:W-:Y:S01]  /*3660*/  FFMA.FTZ R29, R158, R219, R36 ;  /* 0x000000db9e1d7223 */ /* 0x000fe20000010024 */
[----:B------:R-:W-:-:S02]  /*3670*/  HADD2.F32 R30, -RZ, R4.H1_H1 ;  /* 0x30000004ff1e7230 */ /* 0x000fc40000004100 */
[----:B------:R-:W-:Y:S01]  /*3680*/  FMUL.FTZ R36, R0, UR4 ;  /* 0x0000000400247c20 */ /* 0x000fe20008410000 */
[----:B------:R-:W-:Y:S01]  /*3690*/  FADD.FTZ R243, R243, -R242 ;  /* 0x800000f2f3f37221 */ /* 0x000fe20000010000 */
[-C--:B------:R-:W-:Y:S01]  /*36a0*/  FMUL.FTZ R0, R43, R38.reuse ;  /* 0x000000262b007220 */ /* 0x080fe20000410000 */
[-C--:B------:R-:W-:Y:S01]  /*36b0*/  FMUL.FTZ R41, R24, R38.reuse ;  /* 0x0000002618297220 */ /* 0x080fe20000410000 */
[-C--:B------:R-:W-:Y:S01]  /*36c0*/  FMUL.FTZ R46, R31, R38.reuse ;  /* 0x000000261f2e7220 */ /* 0x080fe20000410000 */
[----:B------:R-:W-:Y:S01]  /*36d0*/  FFMA.FTZ R30, R158, R243, R30 ;  /* 0x000000f39e1e7223 */ /* 0x000fe2000001001e */
[----:B------:R-:W-:Y:S01]  /*36e0*/  FMUL.FTZ R0, R0, UR4 ;  /* 0x0000000400007c20 */ /* 0x000fe20008410000 */
[----:B------:R-:W-:Y:S01]  /*36f0*/  FMUL.FTZ R45, R41, UR4 ;  /* 0x00000004292d7c20 */ /* 0x000fe20008410000 */
[-C--:B------:R-:W-:Y:S01]  /*3700*/  FMUL.FTZ R156, R28, R38.reuse ;  /* 0x000000261c9c7220 */ /* 0x080fe20000410000 */
[-C--:B------:R-:W-:Y:S01]  /*3710*/  FMUL.FTZ R41, R30, R38.reuse ;  /* 0x000000261e297220 */ /* 0x080fe20000410000 */
[----:B------:R-:W-:Y:S01]  /*3720*/  FMUL.FTZ R46, R46, UR4 ;  /* 0x000000042e2e7c20 */ /* 0x000fe20008410000 */
[----:B------:R-:W-:Y:S01]  /*3730*/  FSEL R44, R0, RZ, P0 ;  /* 0x000000ff002c7208 */ /* 0x000fe20000000000 */
[----:B------:R-:W-:Y:S01]  /*3740*/  FMUL.FTZ R0, R29, R38 ;  /* 0x000000261d007220 */ /* 0x000fe20000410000 */
[----:B------:R-:W-:Y:S01]  /*3750*/  FMUL.FTZ R41, R41, UR4 ;  /* 0x0000000429297c20 */ /* 0x000fe20008410000 */
[----:B------:R-:W-:Y:S01]  /*3760*/  FSEL R45, R45, RZ, P6 ;  /* 0x000000ff2d2d7208 */ /* 0x000fe20003000000 */
[----:B------:R-:W-:Y:S01]  /*3770*/  FMUL.FTZ R156, R156, UR4 ;  /* 0x000000049c9c7c20 */ /* 0x000fe20008410000 */
[----:B------:R-:W-:Y:S01]  /*3780*/  FMUL.FTZ R0, R0, UR4 ;  /* 0x0000000400007c20 */ /* 0x000fe20008410000 */
[----:B------:R-:W-:Y:S01]  /*3790*/  LOP3.LUT P6, RZ, R35, 0xff, RZ, 0xc0, !PT ;  /* 0x000000ff23ff7812 */ /* 0x000fe200078cc0ff */
[----:B------:R-:W-:Y:S01]  /*37a0*/  HADD2.F32 R169, -RZ, R10.H1_H1 ;  /* 0x3000000affa97230 */ /* 0x000fe20000004100 */
[----:B------:R-:W-:Y:S01]  /*37b0*/  ISETP.GE.U32.AND P0, PT, R34, RZ, PT ;  /* 0x000000ff2200720c */ /* 0x000fe20003f06070 */
[-CC-:B------:R-:W-:Y:S01]  /*37c0*/  FFMA.FTZ R215, R215, R40.reuse, R39.reuse ;  /* 0x00000028d7d77223 */ /* 0x180fe20000010027 */
[----:B------:R-:W-:Y:S01]  /*37d0*/  FSEL R165, R41, RZ, P5 ;  /* 0x000000ff29a57208 */ /* 0x000fe20002800000 */
[-CC-:B------:R-:W-:Y:S01]  /*37e0*/  FFMA.FTZ R41, R224, R40.reuse, R39.reuse ;  /* 0x00000028e0297223 */ /* 0x180fe20000010027 */
[----:B------:R-:W-:Y:S01]  /*37f0*/  FSEL R0, R0, RZ, P6 ;  /* 0x000000ff00007208 */ /* 0x000fe20003000000 */
[-C--:B------:R-:W-:Y:S01]  /*3800*/  FFMA.FTZ R167, R212, R40.reuse, R39 ;  /* 0x00000028d4a77223 */ /* 0x080fe20000010027 */
[C---:B------:R-:W-:Y:S01]  /*3810*/  LOP3.LUT P5, RZ, R35.reuse, 0xff0000, RZ, 0xc0, !PT ;  /* 0x00ff000023ff7812 */ /* 0x040fe200078ac0ff */
[----:B------:R-:W-:Y:S01]  /*3820*/  FADD.FTZ R41, R222, -R41 ;  /* 0x80000029de297221 */ /* 0x000fe20000010000 */
[----:B------:R-:W-:Y:S01]  /*3830*/  ISETP.GE.U32.AND.EX P0, PT, R35, 0x1000000, PT, P0 ;  /* 0x010000002300780c */ /* 0x000fe20003f06100 */
[-CC-:B------:R-:W-:Y:S01]  /*3840*/  FFMA.FTZ R195, R195, R40.reuse, R39.reuse ;  /* 0x00000028c3c37223 */ /* 0x180fe20000010027 */
[----:B------:R-:W-:Y:S01]  /*3850*/  LOP3.LUT P6, RZ, R35, 0xff00, RZ, 0xc0, !PT ;  /* 0x0000ff0023ff7812 */ /* 0x000fe200078cc0ff */
[-CC-:B------:R-:W-:Y:S01]  /*3860*/  FFMA.FTZ R35, R218, R40.reuse, R39.reuse ;  /* 0x00000028da237223 */ /* 0x180fe20000010027 */
[----:B------:R-:W-:Y:S01]  /*3870*/  FSEL R37, R37, RZ, P3 ;  /* 0x000000ff25257208 */ /* 0x000fe20001800000 */
[----:B------:R-:W-:Y:S01]  /*3880*/  HADD2.F32 R162, -RZ, R9.H0_H0 ;  /* 0x20000009ffa27230 */ /* 0x000fe20000004100 */
[----:B------:R-:W-:Y:S01]  /*3890*/  FSEL R36, R36, RZ, P4 ;  /* 0x000000ff24247208 */ /* 0x000fe20002000000 */
[----:B------:R-:W-:Y:S01]  /*38a0*/  FFMA.FTZ R220, R220, R40, R39 ;  /* 0x00000028dcdc7223 */ /* 0x000fe20000010027 */
[----:B------:R-:W-:Y:S01]  /*38b0*/  FSEL R157, R46, RZ, P5 ;  /* 0x000000ff2e9d7208 */ /* 0x000fe20002800000 */
[----:B------:R-:W-:Y:S01]  /*38c0*/  FADD.FTZ R35, R216, -R35 ;  /* 0x80000023d8237221 */ /* 0x000fe20000010000 */
[----:B------:R-:W-:Y:S01]  /*38d0*/  FSEL R156, R156, RZ, P0 ;  /* 0x000000ff9c9c7208 */ /* 0x000fe20000000000 */
[--C-:B------:R-:W-:Y:S01]  /*38e0*/  HADD2.F32 R160, -RZ, R8.reuse.H1_H1 ;  /* 0x30000008ffa07230 */ /* 0x100fe20000004100 */
[----:B------:R-:W-:Y:S01]  /*38f0*/  LOP3.LUT P3, RZ, R34, 0xff, RZ, 0xc0, !PT ;  /* 0x000000ff22ff7812 */ /* 0x000fe2000786c0ff */
[----:B------:R-:W-:Y:S01]  /*3900*/  FADD.FTZ R181, R214, -R215 ;  /* 0x800000d7d6b57221 */ /* 0x000fe20000010000 */
[C---:B------:R-:W-:Y:S01]  /*3910*/  LOP3.LUT P4, RZ, R34.reuse, 0xff00, RZ, 0xc0, !PT ;  /* 0x0000ff0022ff7812 */ /* 0x040fe2000788c0ff */
[----:B------:R-:W-:Y:S01]  /*3920*/  HADD2.F32 R46, -RZ, R8.H0_H0 ;  /* 0x20000008ff2e7230 */ /* 0x000fe20000004100 */
[----:B------:R-:W-:Y:S01]  /*3930*/  LOP3.LUT P5, RZ, R34, 0xff0000, RZ, 0xc0, !PT ;  /* 0x00ff000022ff7812 */ /* 0x000fe200078ac0ff */
[----:B------:R-:W-:Y:S01]  /*3940*/  FADD.FTZ R167, R210, -R167 ;  /* 0x800000a7d2a77221 */ /* 0x000fe20000010000 */
[----:B------:R-:W-:Y:S01]  /*3950*/  LOP3.LUT P0, RZ, R34, 0xff000000, RZ, 0xc0, !PT ;  /* 0xff00000022ff7812 */ /* 0x000fe2000780c0ff */
[----:B------:R-:W-:Y:S01]  /*3960*/  FFMA.FTZ R34, R158, R41, R169 ;  /* 0x000000299e227223 */ /* 0x000fe200000100a9 */
[----:B------:R-:W-:-:S02]  /*3970*/  HADD2.F32 R41, -RZ, R15.H0_H0 ;  /* 0x2000000fff297230 */ /* 0x000fc40000004100 */
[----:B------:R-:W-:Y:S01]  /*3980*/  FFMA.FTZ R199, R199, R40, R39 ;  /* 0x00000028c7c77223 */ /* 0x000fe20000010027 */
[----:B------:R-:W-:Y:S01]  /*3990*/  FADD.FTZ R177, R194, -R195 ;  /* 0x800000c3c2b17221 */ /* 0x000fe20000010000 */
[----:B------:R-:W-:Y:S02]  /*39a0*/  HADD2.F32 R170, -RZ, R9.H1_H1 ;  /* 0x30000009ffaa7230 */ /* 0x000fe40000004100 */
[----:B------:R-:W-:Y:S01]  /*39b0*/  FADD.FTZ R217, R217, -R220 ;  /* 0x800000dcd9d97221 */ /* 0x000fe20000010000 */
[C---:B------:R-:W-:Y:S01]  /*39c0*/  FFMA.FTZ R35, R158.reuse, R35, R162 ;  /* 0x000000239e237223 */ /* 0x040fe200000100a2 */
[C---:B------:R-:W-:Y:S01]  /*39d0*/  FFMA.FTZ R181, R158.reuse, R181, R160 ;  /* 0x000000b59eb57223 */ /* 0x040fe200000100a0 */
[----:B------:R-:W-:Y:S01]  /*39e0*/  FFMA.FTZ R179, R158, R167, R46 ;  /* 0x000000a79eb37223 */ /* 0x000fe2000001002e */
[----:B------:R-:W-:Y:S02]  /*39f0*/  HADD2.F32 R160, -RZ, R14.H0_H0 ;  /* 0x2000000effa07230 */ /* 0x000fe40000004100 */
[----:B------:R-:W-:Y:S01]  /*3a00*/  FADD.FTZ R175, R198, -R199 ;  /* 0x800000c7c6af7221 */ /* 0x000fe20000010000 */
[-C--:B------:R-:W-:Y:S01]  /*3a10*/  FMUL.FTZ R46, R34, R38.reuse ;  /* 0x00000026222e7220 */ /* 0x080fe20000410000 */
[C---:B------:R-:W-:Y:S01]  /*3a20*/  FFMA.FTZ R177, R158.reuse, R177, R41 ;  /* 0x000000b19eb17223 */ /* 0x040fe20000010029 */
[----:B------:R-:W-:Y:S01]  /*3a30*/  FFMA.FTZ R170, R158, R217, R170 ;  /* 0x000000d99eaa7223 */ /* 0x000fe200000100aa */
[----:B------:R-:W-:Y:S01]  /*3a40*/  FMUL.FTZ R41, R35, R38 ;  /* 0x0000002623297220 */ /* 0x000fe20000410000 */
[----:B------:R-:W-:Y:S01]  /*3a50*/  FFMA.FTZ R192, R192, R40, R39 ;  /* 0x00000028c0c07223 */ /* 0x000fe20000010027 */
[----:B------:R-:W-:Y:S01]  /*3a60*/  FMUL.FTZ R167, R46, UR4 ;  /* 0x000000042ea77c20 */ /* 0x000fe20008410000 */
[----:B------:R-:W-:Y:S01]  /*3a70*/  FFMA.FTZ R175, R158, R175, R160 ;  /* 0x000000af9eaf7223 */ /* 0x000fe200000100a0 */
[----:B------:R-:W-:Y:S01]  /*3a80*/  FMUL.FTZ R46, R170, R38 ;  /* 0x00000026aa2e7220 */ /* 0x000fe20000410000 */
[----:B------:R-:W-:Y:S01]  /*3a90*/  FMUL.FTZ R160, R41, UR4 ;  /* 0x0000000429a07c20 */ /* 0x000fe20008410000 */
[----:B------:R-:W-:-:S02]  /*3aa0*/  HADD2.F32 R168, -RZ, R15.H1_H1 ;  /* 0x3000000fffa87230 */ /* 0x000fc40000004100 */
[-C--:B------:R-:W-:Y:S01]  /*3ab0*/  FMUL.FTZ R41, R179, R38.reuse ;  /* 0x00000026b3297220 */ /* 0x080fe20000410000 */
[----:B------:R-:W-:Y:S01]  /*3ac0*/  FADD.FTZ R193, R193, -R192 ;  /* 0x800000c0c1c17221 */ /* 0x000fe20000010000 */
[----:B------:R-:W-:Y:S01]  /*3ad0*/  FMUL.FTZ R169, R46, UR4 ;  /* 0x000000042ea97c20 */ /* 0x000fe20008410000 */
[-C--:B------:R-:W-:Y:S01]  /*3ae0*/  FMUL.FTZ R46, R181, R38.reuse ;  /* 0x00000026b52e7220 */ /* 0x080fe20000410000 */
[----:B------:R-:W-:Y:S01]  /*3af0*/  FMUL.FTZ R41, R41, UR4 ;  /* 0x0000000429297c20 */ /* 0x000fe20008410000 */
[----:B------:R-:W-:Y:S01]  /*3b00*/  FFMA.FTZ R168, R158, R193, R168 ;  /* 0x000000c19ea87223 */ /* 0x000fe200000100a8 */
[-C--:B------:R-:W-:Y:S01]  /*3b10*/  FMUL.FTZ R162, R177, R38.reuse ;  /* 0x00000026b1a27220 */ /* 0x080fe20000410000 */
[----:B------:R-:W-:Y:S01]  /*3b20*/  FMUL.FTZ R46, R46, UR4 ;  /* 0x000000042e2e7c20 */ /* 0x000fe20008410000 */
[----:B------:R-:W-:Y:S01]  /*3b30*/  FSEL R169, R169, RZ, P0 ;  /* 0x000000ffa9a97208 */ /* 0x000fe20000000000 */
[-C--:B------:R-:W-:Y:S01]  /*3b40*/  FMUL.FTZ R164, R168, R38.reuse ;  /* 0x00000026a8a47220 */ /* 0x080fe20000410000 */
[----:B------:R-:W-:Y:S01]  /*3b50*/  FSEL R166, R41, RZ, P3 ;  /* 0x000000ff29a67208 */ /* 0x000fe20001800000 */
[----:B------:R-:W-:Y:S01]  /*3b60*/  FMUL.FTZ R41, R175, R38 ;  /* 0x00000026af297220 */ /* 0x000fe20000410000 */
[----:B------:R-:W-:Y:S01]  /*3b70*/  ISETP.GE.U32.AND P3, PT, R32, RZ, PT ;  /* 0x000000ff2000720c */ /* 0x000fe20003f66070 */
[----:B------:R-:W-:Y:S01]  /*3b80*/  FMUL.FTZ R162, R162, UR4 ;  /* 0x00000004a2a27c20 */ /* 0x000fe20008410000 */
[----:B------:R-:W-:Y:S01]  /*3b90*/  FSEL R173, R46, RZ, P4 ;  /* 0x000000ff2ead7208 */ /* 0x000fe20002000000 */
[----:B------:R-:W-:Y:S01]  /*3ba0*/  FMUL.FTZ R164, R164, UR4 ;  /* 0x00000004a4a47c20 */ /* 0x000fe20008410000 */
[----:B------:R-:W-:Y:S01]  /*3bb0*/  LOP3.LUT P4, RZ, R33, 0xff0000, RZ, 0xc0, !PT ;  /* 0x00ff000021ff7812 */ /* 0x000fe2000788c0ff */
[----:B------:R-:W-:Y:S01]  /*3bc0*/  FMUL.FTZ R41, R41, UR4 ;  /* 0x0000000429297c20 */ /* 0x000fe20008410000 */
[----:B------:R-:W-:Y:S01]  /*3bd0*/  ISETP.GE.U32.AND.EX P3, PT, R33, 0x1000000, PT, P3 ;  /* 0x010000002100780c */ /* 0x000fe20003f66130 */
        /* <DEDUP_REMOVED lines=15> */
[C---:B------:R-:W-:Y:S01]  /*3cd0*/  LOP3.LUT P4, RZ, R32.reuse, 0xff0000, RZ, 0xc0, !PT ;  /* 0x00ff000020ff7812 */ /* 0x040fe2000788c0ff */
[-CC-:B------:R-:W-:Y:S01]  /*3ce0*/  FFMA.FTZ R50, R183, R40.reuse, R39.reuse ;  /* 0x00000028b7327223 */ /* 0x180fe20000010027 */
[----:B------:R-:W-:Y:S01]  /*3cf0*/  LOP3.LUT P3, RZ, R32, 0xff000000, RZ, 0xc0, !PT ;  /* 0xff00000020ff7812 */ /* 0x000fe2000786c0ff */
[-CC-:B------:R-:W-:Y:S01]  /*3d00*/  FFMA.FTZ R32, R51, R40.reuse, R39.reuse ;  /* 0x0000002833207223 */ /* 0x180fe20000010027 */
[----:B------:R-:W-:Y:S01]  /*3d10*/  FSEL R162, R41, RZ, P0 ;  /* 0x000000ff29a27208 */ /* 0x000fe20000000000 */
[-CC-:B------:R-:W-:Y:S01]  /*3d20*/  FFMA.FTZ R195, R178, R40.reuse, R39.reuse ;  /* 0x00000028b2c37223 */ /* 0x180fe20000010027 */
[----:B------:R-:W-:Y:S01]  /*3d30*/  LOP3.LUT P0, RZ, R33, 0xff00, RZ, 0xc0, !PT ;  /* 0x0000ff0021ff7812 */ /* 0x000fe2000780c0ff */
[-CC-:B------:R-:W-:Y:S01]  /*3d40*/  FFMA.FTZ R199, R185, R40.reuse, R39.reuse ;  /* 0x00000028b9c77223 */ /* 0x180fe20000010027 */
[----:B------:R-:W-:Y:S01]  /*3d50*/  FFMA.FTZ R209, R180, R40, R39 ;  /* 0x00000028b4d17223 */ /* 0x000fe20000010027 */
[----:B------:R-:W-:-:S02]  /*3d60*/  HADD2.F32 R33, -RZ, R14.H1_H1 ;  /* 0x3000000eff217230 */ /* 0x000fc40000004100 */
[----:B------:R-:W-:Y:S01]  /*3d70*/  FADD.FTZ R51, R202, -R203 ;  /* 0x800000cbca337221 */ /* 0x000fe20000010000 */
[--C-:B------:R-:W-:Y:S02]  /*3d80*/  HADD2.F32 R40, -RZ, R13.reuse.H0_H0 ;  /* 0x2000000dff287230 */ /* 0x100fe40000004100 */
[----:B------:R-:W-:Y:S01]  /*3d90*/  FADD.FTZ R39, R197, -R196 ;  /* 0x800000c4c5277221 */ /* 0x000fe20000010000 */
[----:B------:R-:W-:Y:S01]  /*3da0*/  FADD.FTZ R185, R49, -R32 ;  /* 0x8000002031b97221 */ /* 0x000fe20000010000 */
[--C-:B------:R-:W-:Y:S02]  /*3db0*/  HADD2.F32 R32, -RZ, R12.reuse.H0_H0 ;  /* 0x2000000cff207230 */ /* 0x100fe40000004100 */
[----:B------:R-:W-:Y:S01]  /*3dc0*/  FADD.FTZ R183, R206, -R207 ;  /* 0x800000cfceb77221 */ /* 0x000fe20000010000 */
[----:B------:R-:W-:Y:S01]  /*3dd0*/  FADD.FTZ R187, R55, -R50 ;  /* 0x8000003237bb7221 */ /* 0x000fe20000010000 */
[----:B------:R-:W-:Y:S02]  /*3de0*/  HADD2.F32 R50, -RZ, R13.H1_H1 ;  /* 0x3000000dff327230 */ /* 0x000fe40000004100 */
[C---:B------:R-:W-:Y:S01]  /*3df0*/  FFMA.FTZ R39, R158.reuse, R39, R33 ;  /* 0x000000279e277223 */ /* 0x040fe20000010021 */
[C---:B------:R-:W-:Y:S01]  /*3e00*/  FFMA.FTZ R51, R158.reuse, R51, R40 ;  /* 0x000000339e337223 */ /* 0x040fe20000010028 */
[----:B------:R-:W-:Y:S01]  /*3e10*/  FADD.FTZ R201, R201, -R200 ;  /* 0x800000c8c9c97221 */ /* 0x000fe20000010000 */
[----:B------:R-:W-:Y:S01]  /*3e20*/  FFMA.FTZ R183, R158, R183, R32 ;  /* 0x000000b79eb77223 */ /* 0x000fe20000010020 */
[-C--:B------:R-:W-:Y:S01]  /*3e30*/  FMUL.FTZ R33, R39, R38.reuse ;  /* 0x0000002627217220 */ /* 0x080fe20000410000 */
[----:B------:R-:W-:Y:S01]  /*3e40*/  FMUL.FTZ R32, R51, R38 ;  /* 0x0000002633207220 */ /* 0x000fe20000410000 */
[----:B------:R-:W-:-:S02]  /*3e50*/  HADD2.F32 R182, -RZ, R12.H1_H1 ;  /* 0x3000000cffb67230 */ /* 0x000fc40000004100 */
[----:B------:R-:W-:Y:S01]  /*3e60*/  FFMA.FTZ R50, R158, R201, R50 ;  /* 0x000000c99e327223 */ /* 0x000fe20000010032 */
[----:B------:R-:W-:Y:S01]  /*3e70*/  FADD.FTZ R205, R205, -R204 ;  /* 0x800000cccdcd7221 */ /* 0x000fe20000010000 */
[----:B------:R-:W-:Y:S02]  /*3e80*/  HADD2.F32 R41, -RZ, R16.H0_H0 ;  /* 0x20000010ff297230 */ /* 0x000fe40000004100 */
[----:B------:R-:W-:Y:S01]  /*3e90*/  FADD.FTZ R189, R52, -R53 ;  /* 0x8000003534bd7221 */ /* 0x000fe20000010000 */
[----:B------:R-:W-:Y:S01]  /*3ea0*/  FMUL.FTZ R53, R33, UR4 ;  /* 0x0000000421357c20 */ /* 0x000fe20008410000 */
[----:B------:R-:W-:Y:S01]  /*3eb0*/  FMUL.FTZ R55, R32, UR4 ;  /* 0x0000000420377c20 */ /* 0x000fe20008410000 */
[----:B------:R-:W-:Y:S02]  /*3ec0*/  HADD2.F32 R40, -RZ, R17.H0_H0 ;  /* 0x20000011ff287230 */ /* 0x000fe40000004100 */
[-C--:B------:R-:W-:Y:S01]  /*3ed0*/  FMUL.FTZ R33, R50, R38.reuse ;  /* 0x0000002632217220 */ /* 0x080fe20000410000 */
[----:B------:R-:W-:Y:S01]  /*3ee0*/  FMUL.FTZ R32, R183, R38 ;  /* 0x00000026b7207220 */ /* 0x000fe20000410000 */
[----:B------:R-:W-:Y:S01]  /*3ef0*/  FFMA.FTZ R182, R158, R205, R182 ;  /* 0x000000cd9eb67223 */ /* 0x000fe200000100b6 */
[----:B------:R-:W-:-:S02]  /*3f00*/  HADD2.F32 R52, -RZ, R18.H0_H0 ;  /* 0x20000012ff347230 */ /* 0x000fc40000004100 */
[----:B------:R-:W-:Y:S01]  /*3f10*/  FFMA.FTZ R185, R158, R185, R41 ;  /* 0x000000b99eb97223 */ /* 0x000fe20000010029 */
[----:B------:R-:W-:Y:S01]  /*3f20*/  FMUL.FTZ R178, R33, UR4 ;  /* 0x0000000421b27c20 */ /* 0x000fe20008410000 */
[----:B------:R-:W-:Y:S01]  /*3f30*/  FMUL.FTZ R32, R32, UR4 ;  /* 0x0000000420207c20 */ /* 0x000fe20008410000 */
[----:B------:R-:W-:Y:S01]  /*3f40*/  FFMA.FTZ R189, R158, R189, R40 ;  /* 0x000000bd9ebd7223 */ /* 0x000fe20000010028 */
[-C--:B------:R-:W-:Y:S01]  /*3f50*/  FMUL.FTZ R33, R182, R38.reuse ;  /* 0x00000026b6217220 */ /* 0x080fe20000410000 */
[----:B------:R-:W-:Y:S01]  /*3f60*/  FFMA.FTZ R187, R158, R187, R52 ;  /* 0x000000bb9ebb7223 */ /* 0x000fe20000010034 */
[-C--:B------:R-:W-:Y:S01]  /*3f70*/  FMUL.FTZ R40, R185, R38.reuse ;  /* 0x00000026b9287220 */ /* 0x080fe20000410000 */
[----:B------:R-:W-:Y:S01]  /*3f80*/  FSEL R184, R32, RZ, P6 ;  /* 0x000000ff20b87208 */ /* 0x000fe20003000000 */
[----:B------:R-:W-:Y:S01]  /*3f90*/  FMUL.FTZ R33, R33, UR4 ;  /* 0x0000000421217c20 */ /* 0x000fe20008410000 */
[----:B------:R-:W-:Y:S01]  /*3fa0*/  FSEL R53, R53, RZ, P0 ;  /* 0x000000ff35357208 */ /* 0x000fe20000000000 */
        /* <DEDUP_REMOVED lines=8> */
[----:B------:R-:W0:Y:S01]  /*4030*/  LDC.64 R40, c[0x0][0x478] ;  /* 0x00011e00ff287b82 */ /* 0x000e220000000a00 */
[----:B------:R-:W-:Y:S01]  /*4040*/  LOP3.LUT P3, RZ, R2, 0xff0000, RZ, 0xc0, !PT ;  /* 0x00ff000002ff7812 */ /* 0x000fe2000786c0ff */
[--C-:B------:R-:W-:Y:S01]  /*4050*/  HADD2.F32 R33, -RZ, R19.reuse.H1_H1 ;  /* 0x30000013ff217230 */ /* 0x100fe20000004100 */
[----:B------:R-:W-:Y:S01]  /*4060*/  LOP3.LUT P5, RZ, R3, 0xff, RZ, 0xc0, !PT ;  /* 0x000000ff03ff7812 */ /* 0x000fe200078ac0ff */
[----:B------:R-:W-:Y:S01]  /*4070*/  FADD.FTZ R209, R176, -R209 ;  /* 0x800000d1b0d17221 */ /* 0x000fe20000010000 */
[----:B------:R-:W-:Y:S01]  /*4080*/  FSEL R52, R52, RZ, P0 ;  /* 0x000000ff34347208 */ /* 0x000fe20000000000 */
[----:B------:R-:W-:Y:S01]  /*4090*/  FADD.FTZ R195, R54, -R195 ;  /* 0x800000c336c37221 */ /* 0x000fe20000010000 */
[----:B------:R-:W-:Y:S01]  /*40a0*/  ISETP.GE.U32.AND P0, PT, R2, RZ, PT ;  /* 0x000000ff0200720c */ /* 0x000fe20003f06070 */
[----:B------:R-:W-:Y:S01]  /*40b0*/  FFMA.FTZ R209, R158, R209, R33 ;  /* 0x000000d19ed17223 */ /* 0x000fe20000010021 */
[----:B------:R-:W-:Y:S01]  /*40c0*/  FSEL R172, R32, RZ, P3 ;  /* 0x000000ff20ac7208 */ /* 0x000fe20001800000 */
[----:B------:R-:W-:Y:S01]  /*40d0*/  HADD2.F32 R33, -RZ, R16.H1_H1 ;  /* 0x30000010ff217230 */ /* 0x000fe20000004100 */
[----:B------:R-:W-:Y:S01]  /*40e0*/  FSEL R180, R49, RZ, P5 ;  /* 0x000000ff31b47208 */ /* 0x000fe20002800000 */
[----:B------:R-:W-:Y:S01]  /*40f0*/  HADD2.F32 R32, -RZ, R19.H0_H0 ;  /* 0x20000013ff207230 */ /* 0x000fe20000004100 */
[C---:B------:R-:W-:Y:S01]  /*4100*/  LOP3.LUT P3, RZ, R3.reuse, 0xff00, RZ, 0xc0, !PT ;  /* 0x0000ff0003ff7812 */ /* 0x040fe2000786c0ff */
[----:B------:R-:W-:Y:S01]  /*4110*/  FADD.FTZ R199, R174, -R199 ;  /* 0x800000c7aec77221 */ /* 0x000fe20000010000 */
[C---:B------:R-:W-:Y:S01]  /*4120*/  LOP3.LUT P5, RZ, R3.reuse, 0xff0000, RZ, 0xc0, !PT ;  /* 0x00ff000003ff7812 */ /* 0x040fe200078ac0ff */
[----:B------:R-:W-:Y:S01]  /*4130*/  FADD.FTZ R193, R48, -R193 ;  /* 0x800000c130c17221 */ /* 0x000fe20000010000 */
[----:B------:R-:W-:Y:S01]  /*4140*/  ISETP.GE.U32.AND.EX P0, PT, R3, 0x1000000, PT, P0 ;  /* 0x010000000300780c */ /* 0x000fe20003f06100 */
[----:B------:R-:W-:Y:S01]  /*4150*/  FADD.FTZ R3, R47, -R46 ;  /* 0x8000002e2f037221 */ /* 0x000fe20000010000 */
[----:B------:R-:W-:Y:S01]  /*4160*/  F2FP.F16.F32.PACK_AB R23, R20, R23 ;  /* 0x000000171417723e */ /* 0x000fe200000000ff */
[----:B------:R-:W1:Y:S01]  /*4170*/  LDC.64 R46, c[0x0][0x468] ;  /* 0x00011a00ff2e7b82 */ /* 0x000e620000000a00 */
[----:B------:R-:W-:Y:S01]  /*4180*/  F2FP.F16.F32.PACK_AB R20, R30, R43 ;  /* 0x0000002b1e14723e */ /* 0x000fe200000000ff */
[----:B------:R-:W-:Y:S01]  /*4190*/  HADD2.F32 R30, -RZ, R18.H1_H1 ;  /* 0x30000012ff1e7230 */ /* 0x000fe20000004100 */
[----:B------:R-:W-:Y:S01]  /*41a0*/  FSEL R55, R55, RZ, P4 ;  /* 0x000000ff37377208 */ /* 0x000fe20002000000 */
[----:B------:R-:W-:Y:S01]  /*41b0*/  FFMA.FTZ R54, R158, R3, R33 ;  /* 0x000000039e367223 */ /* 0x000fe20000010021 */
[----:B------:R-:W-:Y:S01]  /*41c0*/  LOP3.LUT P4, RZ, R2, 0xff00, RZ, 0xc0, !PT ;  /* 0x0000ff0002ff7812 */ /* 0x000fe2000788c0ff */
[----:B------:R-:W-:Y:S01]  /*41d0*/  FFMA.FTZ R199, R158, R199, R32 ;  /* 0x000000c79ec77223 */ /* 0x000fe20000010020 */
[----:B------:R-:W-:Y:S01]  /*41e0*/  LOP3.LUT P6, RZ, R2, 0xff000000, RZ, 0xc0, !PT ;  /* 0xff00000002ff7812 */ /* 0x000fe200078cc0ff */
[----:B------:R-:W-:Y:S01]  /*41f0*/  HADD2.F32 R2, -RZ, R17.H1_H1 ;  /* 0x30000011ff027230 */ /* 0x000fe20000004100 */
[----:B------:R-:W-:Y:S01]  /*4200*/  F2FP.F16.F32.PACK_AB R22, R22, R21 ;  /* 0x000000151616723e */ /* 0x000fe200000000ff */
[----:B------:R-:W-:Y:S01]  /*4210*/  FFMA.FTZ R195, R158, R195, R30 ;  /* 0x000000c39ec37223 */ /* 0x000fe2000001001e */
[----:B------:R-:W-:Y:S01]  /*4220*/  F2FP.F16.F32.PACK_AB R21, R24, R25 ;  /* 0x000000191815723e */ /* 0x000fe200000000ff */
[----:B0-----:R-:W-:Y:S01]  /*4230*/  IMAD.WIDE.U32 R24, R163, 0x10, R40 ;  /* 0x00000010a3187825 */ /* 0x001fe200078e0028 */
[----:B------:R-:W-:-:S03]  /*4240*/  F2FP.F16.F32.PACK_AB R30, R34, R29 ;  /* 0x0000001d221e723e */ /* 0x000fc600000000ff */
[----:B------:R-:W-:Y:S01]  /*4250*/  FFMA.FTZ R193, R158, R193, R2 ;  /* 0x000000c19ec17223 */ /* 0x000fe20000010002 */
[----:B------:R-:W-:Y:S01]  /*4260*/  F2FP.F16.F32.PACK_AB R29, R170, R35 ;  /* 0x00000023aa1d723e */ /* 0x000fe200000000ff */
[----:B------:R-:W-:Y:S01]  /*4270*/  IMAD.WIDE.U32 R2, R159, 0x10, R40 ;  /* 0x000000109f027825 */ /* 0x000fe200078e0028 */
[----:B------:R-:W-:Y:S01]  /*4280*/  F2FP.F16.F32.PACK_AB R31, R28, R31 ;  /* 0x0000001f1c1f723e */ /* 0x000fe200000000ff */
[----:B------:R0:W-:Y:S01]  /*4290*/  STG.E.128 desc[UR6][R24.64], R20 ;  /* 0x0000001418007986 */ /* 0x0001e2000c101d06 */
[----:B------:R-:W-:Y:S02]  /*42a0*/  F2FP.F16.F32.PACK_AB R35, R27, R42 ;  /* 0x0000002a1b23723e */ /* 0x000fe400000000ff */
[----:B------:R-:W-:Y:S02]  /*42b0*/  F2FP.F16.F32.PACK_AB R34, R37, R26 ;  /* 0x0000001a2522723e */ /* 0x000fe400000000ff */
[----:B------:R-:W-:Y:S01]  /*42c0*/  F2FP.F16.F32.PACK_AB R33, R45, R36 ;  /* 0x000000242d21723e */ /* 0x000fe200000000ff */
[----:B-1----:R-:W-:Y:S01]  /*42d0*/  IMAD.WIDE.U32 R48, R163, 0x10, R46 ;  /* 0x00000010a3307825 */ /* 0x002fe200078e002e */
[----:B------:R-:W-:-:S02]  /*42e0*/  F2FP.F16.F32.PACK_AB R32, R165, R44 ;  /* 0x0000002ca520723e */ /* 0x000fc400000000ff */
[----:B------:R-:W-:Y:S01]  /*42f0*/  F2FP.F16.F32.PACK_AB R28, R181, R179 ;  /* 0x000000b3b51c723e */ /* 0x000fe200000000ff */
[----:B------:R-:W-:Y:S01]  /*4300*/  IMAD.WIDE.U32 R36, R161, 0x10, R40 ;  /* 0x00000010a1247825 */ /* 0x000fe200078e0028 */
[----:B------:R-:W-:Y:S01]  /*4310*/  F2FP.F16.F32.PACK_AB R26, R39, R175 ;  /* 0x000000af271a723e */ /* 0x000fe200000000ff */
[----:B------:R1:W-:Y:S01]  /*4320*/  STG.E.128 desc[UR6][R48.64], R32 ;  /* 0x0000002030007986 */ /* 0x0003e2000c101d06 */
[----:B------:R-:W-:Y:S01]  /*4330*/  F2FP.F16.F32.PACK_AB R27, R168, R177 ;  /* 0x000000b1a81b723e */ /* 0x000fe200000000ff */
[--C-:B------:R-:W-:Y:S02]  /*4340*/  IMAD.WIDE.U32 R42, R161, 0x10, R46.reuse ;  /* 0x00000010a12a7825 */ /* 0x100fe400078e002e */
[----:B------:R2:W-:Y:S01]  /*4350*/  STG.E.128 desc[UR6][R36.64], R28 ;  /* 0x0000001c24007986 */ /* 0x0005e2000c101d06 */
[C---:B0-----:R-:W-:Y:S01]  /*4360*/  F2FP.F16.F32.PACK_AB R20, R54.reuse, R185 ;  /* 0x000000b93614723e */ /* 0x041fe200000000ff */
[-C--:B------:R-:W-:Y:S01]  /*4370*/  FMUL.FTZ R54, R54, R38.reuse ;  /* 0x0000002636367220 */ /* 0x080fe20000410000 */
[C---:B------:R-:W-:Y:S01]  /*4380*/  F2FP.F16.F32.PACK_AB R21, R193.reuse, R189 ;  /* 0x000000bdc115723e */ /* 0x040fe200000000ff */
[-C--:B------:R-:W-:Y:S01]  /*4390*/  FMUL.FTZ R193, R193, R38.reuse ;  /* 0x00000026c1c17220 */ /* 0x080fe20000410000 */
[C---:B------:R-:W-:Y:S01]  /*43a0*/  F2FP.F16.F32.PACK_AB R22, R195.reuse, R187 ;  /* 0x000000bbc316723e */ /* 0x040fe200000000ff */
[----:B------:R-:W-:Y:S01]  /*43b0*/  FMUL.FTZ R195, R195, R38 ;  /* 0x00000026c3c37220 */ /* 0x000fe20000410000 */
[----:B------:R-:W-:Y:S01]  /*43c0*/  FMUL.FTZ R54, R54, UR4 ;  /* 0x0000000436367c20 */ /* 0x000fe20008410000 */
[----:B------:R-:W-:Y:S01]  /*43d0*/  FMUL.FTZ R193, R193, UR4 ;  /* 0x00000004c1c17c20 */ /* 0x000fe20008410000 */
[----:B------:R-:W-:Y:S01]  /*43e0*/  F2FP.F16.F32.PACK_AB R25, R50, R51 ;  /* 0x000000333219723e */ /* 0x000fe200000000ff */
[----:B------:R-:W-:Y:S01]  /*43f0*/  FMUL.FTZ R195, R195, UR4 ;  /* 0x00000004c3c37c20 */ /* 0x000fe20008410000 */
[----:B------:R-:W-:Y:S01]  /*4400*/  F2FP.F16.F32.PACK_AB R24, R182, R183 ;  /* 0x000000b7b618723e */ /* 0x000fe200000000ff */
[----:B------:R-:W-:Y:S01]  /*4410*/  IMAD.WIDE.U32 R44, R159, 0x10, R46 ;  /* 0x000000109f2c7825 */ /* 0x000fe200078e002e */
[----:B-1----:R-:W-:-:S02]  /*4420*/  FSEL R49, R54, RZ, P4 ;  /* 0x000000ff36317208 */ /* 0x002fc40002000000 */
[----:B------:R-:W-:Y:S01]  /*4430*/  FSEL R195, R195, RZ, P3 ;  /* 0x000000ffc3c37208 */ /* 0x000fe20001800000 */
[----:B------:R-:W-:-:S04]  /*4440*/  IMAD.WIDE.U32 R40, R155, 0x10, R40 ;  /* 0x000000109b287825 */ /* 0x000fc800078e0028 */
[-C--:B--2---:R-:W-:Y:S01]  /*4450*/  FMUL.FTZ R36, R199, R38.reuse ;  /* 0x00000026c7247220 */ /* 0x084fe20000410000 */
[----:B------:R-:W-:Y:S01]  /*4460*/  FMUL.FTZ R38, R209, R38 ;  /* 0x00000026d1267220 */ /* 0x000fe20000410000 */
[----:B------:R-:W-:Y:S01]  /*4470*/  F2FP.F16.F32.PACK_AB R31, R156, R157 ;  /* 0x0000009d9c1f723e */ /* 0x000fe200000000ff */
[----:B------:R-:W-:-:S04]  /*4480*/  IMAD.WIDE.U32 R46, R155, 0x10, R46 ;  /* 0x000000109b2e7825 */ /* 0x000fc800078e002e */
[----:B------:R-:W-:Y:S01]  /*4490*/  FMUL.FTZ R36, R36, UR4 ;  /* 0x0000000424247c20 */ /* 0x000fe20008410000 */
[----:B------:R-:W-:Y:S01]  /*44a0*/  FMUL.FTZ R38, R38, UR4 ;  /* 0x0000000426267c20 */ /* 0x000fe20008410000 */
[----:B------:R-:W-:Y:S02]  /*44b0*/  F2FP.F16.F32.PACK_AB R30, R167, R0 ;  /* 0x00000000a71e723e */ /* 0x000fe400000000ff */
[----:B------:R-:W-:Y:S02]  /*44c0*/  F2FP.F16.F32.PACK_AB R29, R169, R160 ;  /* 0x000000a0a91d723e */ /* 0x000fe400000000ff */
[----:B------:R-:W-:Y:S02]  /*44d0*/  FSEL R36, R36, RZ, P5 ;  /* 0x000000ff24247208 */ /* 0x000fe40002800000 */
[----:B------:R-:W-:Y:S02]  /*44e0*/  FSEL R39, R38, RZ, P0 ;  /* 0x000000ff26277208 */ /* 0x000fe40000000000 */
[----:B------:R-:W-:-:S02]  /*44f0*/  F2FP.F16.F32.PACK_AB R28, R173, R166 ;  /* 0x000000a6ad1c723e */ /* 0x000fc400000000ff */
[----:B------:R-:W-:Y:S02]  /*4500*/  FSEL R37, R193, RZ, P6 ;  /* 0x000000ffc1257208 */ /* 0x000fe40003000000 */
[----:B------:R-:W-:Y:S01]  /*4510*/  F2FP.F16.F32.PACK_AB R35, R164, R171 ;  /* 0x000000aba423723e */ /* 0x000fe200000000ff */
[----:B------:R1:W-:Y:S01]  /*4520*/  STG.E.128 desc[UR6][R42.64], R28 ;  /* 0x0000001c2a007986 */ /* 0x0003e2000c101d06 */
[----:B------:R-:W-:Y:S02]  /*4530*/  F2FP.F16.F32.PACK_AB R34, R53, R162 ;  /* 0x000000a23522723e */ /* 0x000fe400000000ff */
[----:B------:R-:W-:Y:S01]  /*4540*/  F2FP.F16.F32.PACK_AB R33, R178, R55 ;  /* 0x00000037b221723e */ /* 0x000fe200000000ff */
[----:B------:R1:W-:Y:S01]  /*4550*/  STG.E.128 desc[UR6][R2.64], R24 ;  /* 0x0000001802007986 */ /* 0x0003e2000c101d06 */
[----:B------:R-:W-:Y:S02]  /*4560*/  F2FP.F16.F32.PACK_AB R32, R191, R184 ;  /* 0x000000b8bf20723e */ /* 0x000fe400000000ff */
[----:B------:R-:W-:-:S02]  /*4570*/  F2FP.F16.F32.PACK_AB R23, R209, R199 ;  /* 0x000000c7d117723e */ /* 0x000fc400000000ff */
[----:B------:R-:W-:Y:S01]  /*4580*/  F2FP.F16.F32.PACK_AB R39, R39, R36 ;  /* 0x000000242727723e */ /* 0x000fe200000000ff */
[----:B------:R1:W-:Y:S01]  /*4590*/  STG.E.128 desc[UR6][R44.64], R32 ;  /* 0x000000202c007986 */ /* 0x0003e2000c101d06 */
[----:B------:R-:W-:Y:S02]  /*45a0*/  F2FP.F16.F32.PACK_AB R38, R195, R180 ;  /* 0x000000b4c326723e */ /* 0x000fe400000000ff */
[----:B------:R-:W-:Y:S01]  /*45b0*/  F2FP.F16.F32.PACK_AB R37, R37, R172 ;  /* 0x000000ac2525723e */ /* 0x000fe200000000ff */
[----:B------:R1:W-:Y:S01]  /*45c0*/  STG.E.128 desc[UR6][R40.64], R20 ;  /* 0x0000001428007986 */ /* 0x0003e2000c101d06 */
[----:B------:R-:W-:-:S05]  /*45d0*/  F2FP.F16.F32.PACK_AB R36, R49, R52 ;  /* 0x000000343124723e */ /* 0x000fca00000000ff */
[----:B------:R1:W-:Y:S01]  /*45e0*/  STG.E.128 desc[UR6][R46.64], R36 ;  /* 0x000000242e007986 */ /* 0x0003e2000c101d06 */
[----:B------:R-:W-:Y:S05]  /*45f0*/  BRA `(.L_x_2120) ;  /* 0x00000020005c7947 */ /* 0x000fea0003800000 */
.L_x_2118:
        /* <DEDUP_REMOVED lines=10> */
[-CC-:B------:R-:W-:Y:S01]  /*46a0*/  FFMA.FTZ R232, R232, R40.reuse, R39.reuse ;  /* 0x00000028e8e87223 */ /* 0x180fe20000010027 */
[C---:B------:R-:W-:Y:S01]  /*46b0*/  FMUL.FTZ R25, R158.reuse, R25 ;  /* 0x000000199e197220 */ /* 0x040fe20000410000 */
[C---:B------:R-:W-:Y:S01]  /*46c0*/  FMUL.FTZ R27, R158.reuse, R27 ;  /* 0x0000001b9e1b7220 */ /* 0x040fe20000410000 */
[----:B------:R-:W-:Y:S01]  /*46d0*/  FMUL.FTZ R29, R158, R29 ;  /* 0x0000001d9e1d7220 */ /* 0x000fe20000410000 */
[--C-:B------:R-:W-:Y:S01]  /*46e0*/  FFMA.FTZ R0, R0, R40, R39.reuse ;  /* 0x0000002800007223 */ /* 0x100fe20000010027 */
[-C--:B------:R-:W-:Y:S01]  /*46f0*/  FMUL.FTZ R25, R25, R38.reuse ;  /* 0x0000002619197220 */ /* 0x080fe20000410000 */
[-C--:B------:R-:W-:Y:S01]  /*4700*/  FMUL.FTZ R27, R27, R38.reuse ;  /* 0x000000261b1b7220 */ /* 0x080fe20000410000 */
[----:B------:R-:W-:Y:S01]  /*4710*/  FMUL.FTZ R29, R29, R38 ;  /* 0x000000261d1d7220 */ /* 0x000fe20000410000 */
[C---:B------:R-:W-:Y:S01]  /*4720*/  LOP3.LUT P5, RZ, R36.reuse, 0xff0000, RZ, 0xc0, !PT ;  /* 0x00ff000024ff7812 */ /* 0x040fe200078ac0ff */
[----:B------:R-:W-:Y:S01]  /*4730*/  FMUL.FTZ R25, R25, UR4 ;  /* 0x0000000419197c20 */ /* 0x000fe20008410000 */
[----:B------:R-:W-:Y:S01]  /*4740*/  FMUL.FTZ R27, R27, UR4 ;  /* 0x000000041b1b7c20 */ /* 0x000fe20008410000 */
[----:B------:R-:W-:Y:S01]  /*4750*/  FMUL.FTZ R24, R29, UR4 ;  /* 0x000000041d187c20 */ /* 0x000fe20008410000 */
[----:B------:R-:W-:Y:S01]  /*4760*/  LOP3.LUT P6, RZ, R37, 0xff, RZ, 0xc0, !PT ;  /* 0x000000ff25ff7812 */ /* 0x000fe200078cc0ff */
[-CC-:B------:R-:W-:Y:S01]  /*4770*/  FFMA.FTZ R235, R235, R40.reuse, R39.reuse ;  /* 0x00000028ebeb7223 */ /* 0x180fe20000010027 */
        /* <DEDUP_REMOVED lines=36> */
[----:B------:R-:W-:Y:S02]  /*49c0*/  F2FP.F16.F32.PACK_AB R27, R41, R28 ;  /* 0x0000001c291b723e */ /* 0x000fe400000000ff */
[----:B------:R-:W-:Y:S02]  /*49d0*/  F2FP.F16.F32.PACK_AB R26, R37, R26 ;  /* 0x0000001a251a723e */ /* 0x000fe400000000ff */
[----:B------:R-:W-:Y:S02]  /*49e0*/  F2FP.F16.F32.PACK_AB R25, R31, R0 ;  /* 0x000000001f19723e */ /* 0x000fe400000000ff */
[----:B------:R-:W-:Y:S01]  /*49f0*/  F2FP.F16.F32.PACK_AB R24, R29, R24 ;  /* 0x000000181d18723e */ /* 0x000fe200000000ff */
[----:B------:R-:W-:Y:S06]  /*4a00*/  BRA `(.L_x_2122) ;  /* 0x0000000400047947 */ /* 0x000fec0003800000 */
.L_x_2121:
        /* <DEDUP_REMOVED lines=14> */
[----:B------:R-:W-:Y:S01]  /*4af0*/  FMUL.FTZ R20, R237, R38 ;  /* 0x00000026ed147220 */ /* 0x000fe20000410000 */
[--C-:B------:R-:W-:Y:S01]  /*4b00*/  FFMA.FTZ R241, R241, R40, R39.reuse ;  /* 0x00000028f1f17223 */ /* 0x100fe20000010027 */
[----:B------:R-:W-:Y:S01]  /*4b10*/  FMUL.FTZ R24, R21, UR4 ;  /* 0x0000000415187c20 */ /* 0x000fe20008410000 */
[----:B------:R-:W-:Y:S01]  /*4b20*/  FMUL.FTZ R21, R22, R38 ;  /* 0x0000002616157220 */ /* 0x000fe20000410000 */
[--C-:B------:R-:W-:Y:S01]  /*4b30*/  FFMA.FTZ R239, R239, R40, R39.reuse ;  /* 0x00000028efef7223 */ /* 0x100fe20000010027 */
[----:B------:R-:W-:Y:S01]  /*4b40*/  FMUL.FTZ R25, R231, R38 ;  /* 0x00000026e7197220 */ /* 0x000fe20000410000 */
        /* <DEDUP_REMOVED lines=22> */
[C---:B------:R-:W-:Y:S01]  /*4cb0*/  F2FP.F16.F32.PACK_AB R21, R239.reuse, R21 ;  /* 0x00000015ef15723e */ /* 0x040fe200000000ff */
        /* <DEDUP_REMOVED lines=15> */
[----:B------:R-:W-:Y:S02]  /*4db0*/  F2FP.F16.F32.PACK_AB R23, R231, R23 ;  /* 0x00000017e717723e */ /* 0x000fe400000000ff */
[----:B------:R-:W-:Y:S02]  /*4dc0*/  F2FP.F16.F32.PACK_AB R22, R22, R237 ;  /* 0x000000ed1616723e */ /* 0x000fe400000000ff */
[----:B------:R-:W-:Y:S02]  /*4dd0*/  F2FP.F16.F32.PACK_AB R20, R20, R245 ;  /* 0x000000f51414723e */ /* 0x000fe400000000ff */
[----:B------:R-:W-:Y:S02]  /*4de0*/  F2FP.F16.F32.PACK_AB R27, R30, R27 ;  /* 0x0000001b1e1b723e */ /* 0x000fe400000000ff */
[----:B------:R-:W-:-:S02]  /*4df0*/  F2FP.F16.F32.PACK_AB R26, R31, R26 ;  /* 0x0000001a1f1a723e */ /* 0x000fc400000000ff */
[----:B------:R-:W-:Y:S02]  /*4e00*/  F2FP.F16.F32.PACK_AB R25, R28, R25 ;  /* 0x000000191c19723e */ /* 0x000fe400000000ff */
[----:B------:R-:W-:-:S07]  /*4e10*/  F2FP.F16.F32.PACK_AB R24, R29, R0 ;  /* 0x000000001d18723e */ /* 0x000fce00000000ff */
.L_x_2122:
[----:B------:R-:W0:Y:S08]  /*4e20*/  @P0 LDC.64 R30, c[0x0][0x478] ;  /* 0x00011e00ff1e0b82 */ /* 0x000e300000000a00 */
[----:B------:R-:W1:Y:S01]  /*4e30*/  LDC.64 R28, c[0x0][0x468] ;  /* 0x00011a00ff1c7b82 */ /* 0x000e620000000a00 */
[----:B0-----:R-:W-:-:S05]  /*4e40*/  @P0 IMAD.WIDE.U32 R30, R163, 0x10, R30 ;  /* 0x00000010a31e0825 */ /* 0x001fca00078e001e */
[----:B------:R0:W-:Y:S01]  /*4e50*/  @P0 STG.E.128 desc[UR6][R30.64], R20 ;  /* 0x000000141e000986 */ /* 0x0001e2000c101d06 */
[----:B-1----:R-:W-:-:S05]  /*4e60*/  IMAD.WIDE.U32 R36, R163, 0x10, R28 ;  /* 0x00000010a3247825 */ /* 0x002fca00078e001c */
        /* <DEDUP_REMOVED lines=13> */
[----:B------:R-:W-:Y:S01]  /*4f40*/  LOP3.LUT P6, RZ, R35, 0xff0000, RZ, 0xc0, !PT ;  /* 0x00ff000023ff7812 */ /* 0x000fe200078cc0ff */
[-C--:B------:R-:W-:Y:S01]  /*4f50*/  FMUL.FTZ R20, R23, R38.reuse ;  /* 0x0000002617147220 */ /* 0x080fe20000410000 */
[----:B------:R-:W-:Y:S01]  /*4f60*/  FMUL.FTZ R24, R158, R27 ;  /* 0x0000001b9e187220 */ /* 0x000fe20000410000 */
[----:B------:R-:W-:Y:S01]  /*4f70*/  FMUL.FTZ R0, R25, R38 ;  /* 0x0000002619007220 */ /* 0x000fe20000410000 */
[--C-:B------:R-:W-:Y:S01]  /*4f80*/  FFMA.FTZ R27, R218, R40, R39.reuse ;  /* 0x00000028da1b7223 */ /* 0x100fe20000010027 */
[----:B------:R-:W-:Y:S01]  /*4f90*/  FMUL.FTZ R21, R20, UR4 ;  /* 0x0000000414157c20 */ /* 0x000fe20008410000 */
[----:B------:R-:W-:Y:S01]  /*4fa0*/  FMUL.FTZ R20, R22, R38 ;  /* 0x0000002616147220 */ /* 0x000fe20000410000 */
[--C-:B------:R-:W-:Y:S01]  /*4fb0*/  FFMA.FTZ R220, R220, R40, R39.reuse ;  /* 0x00000028dcdc7223 */ /* 0x100fe20000010027 */
[----:B------:R-:W-:Y:S01]  /*4fc0*/  ISETP.GE.U32.AND P3, PT, R34, RZ, PT ;  /* 0x000000ff2200720c */ /* 0x000fe20003f66070 */
[----:B------:R-:W-:Y:S01]  /*4fd0*/  FMUL.FTZ R26, R24, R38 ;  /* 0x00000026181a7220 */ /* 0x000fe20000410000 */
[----:B------:R-:W-:Y:S01]  /*4fe0*/  FSEL R37, R21, RZ, P6 ;  /* 0x000000ff15257208 */ /* 0x000fe20003000000 */
[----:B------:R-:W-:Y:S01]  /*4ff0*/  FMUL.FTZ R0, R0, UR4 ;  /* 0x0000000400007c20 */ /* 0x000fe20008410000 */
[-CC-:B------:R-:W-:Y:S01]  /*5000*/  FFMA.FTZ R215, R215, R40.reuse, R39.reuse ;  /* 0x00000028d7d77223 */ /* 0x180fe20000010027 */
[----:B------:R-:W-:Y:S01]  /*5010*/  FFMA.FTZ R21, R212, R40, R39 ;  /* 0x00000028d4157223 */ /* 0x000fe20000010027 */
[----:B------:R-:W-:Y:S01]  /*5020*/  LOP3.LUT P5, RZ, R35, 0xff, RZ, 0xc0, !PT ;  /* 0x000000ff23ff7812 */ /* 0x000fe200078ac0ff */
[----:B------:R-:W-:Y:S01]  /*5030*/  FMUL.FTZ R20, R20, UR4 ;  /* 0x0000000414147c20 */ /* 0x000fe20008410000 */
        /* <DEDUP_REMOVED lines=12> */
[----:B------:R-:W-:Y:S01]  /*5100*/  F2FP.F16.F32.PACK_AB R22, R22, R25 ;  /* 0x000000191616723e */ /* 0x000fe200000000ff */
[----:B------:R-:W-:Y:S01]  /*5110*/  FMUL.FTZ R25, R158, R27 ;  /* 0x0000001b9e197220 */ /* 0x000fe20000410000 */
[----:B------:R-:W-:Y:S01]  /*5120*/  FSEL R42, R26, RZ, P3 ;  /* 0x000000ff1a2a7208 */ /* 0x000fe20001800000 */
[-C--:B------:R-:W-:Y:S01]  /*5130*/  FMUL.FTZ R26, R21, R38.reuse ;  /* 0x00000026151a7220 */ /* 0x080fe20000410000 */
[----:B------:R-:W-:Y:S01]  /*5140*/  F2FP.F16.F32.PACK_AB R23, R24, R23 ;  /* 0x000000171817723e */ /* 0x000fe200000000ff */
[CC--:B------:R-:W-:Y:S01]  /*5150*/  FMUL.FTZ R27, R0.reuse, R38.reuse ;  /* 0x00000026001b7220 */ /* 0x0c0fe20000410000 */
[----:B------:R-:W-:Y:S01]  /*5160*/  F2FP.F16.F32.PACK_AB R21, R0, R21 ;  /* 0x000000150015723e */ /* 0x000fe200000000ff */
        /* <DEDUP_REMOVED lines=10> */
[----:B------:R-:W-:Y:S02]  /*5210*/  F2FP.F16.F32.PACK_AB R20, R20, R25 ;  /* 0x000000191414723e */ /* 0x000fe400000000ff */
[----:B------:R-:W-:Y:S02]  /*5220*/  FSEL R25, R26, RZ, P5 ;  /* 0x000000ff1a197208 */ /* 0x000fe40002800000 */
[----:B------:R-:W-:-:S02]  /*5230*/  FSEL R30, R27, RZ, P6 ;  /* 0x000000ff1b1e7208 */ /* 0x000fc40003000000 */
[----:B------:R-:W-:Y:S02]  /*5240*/  FSEL R31, R24, RZ, P3 ;  /* 0x000000ff181f7208 */ /* 0x000fe40001800000 */
[----:B------:R-:W-:Y:S02]  /*5250*/  FSEL R0, R0, RZ, P4 ;  /* 0x000000ff00007208 */ /* 0x000fe40002000000 */
[----:B------:R-:W-:Y:S02]  /*5260*/  F2FP.F16.F32.PACK_AB R27, R42, R37 ;  /* 0x000000252a1b723e */ /* 0x000fe400000000ff */
[----:B------:R-:W-:Y:S02]  /*5270*/  F2FP.F16.F32.PACK_AB R26, R36, R35 ;  /* 0x00000023241a723e */ /* 0x000fe400000000ff */
[----:B------:R-:W-:Y:S02]  /*5280*/  F2FP.F16.F32.PACK_AB R25, R30, R25 ;  /* 0x000000191e19723e */ /* 0x000fe400000000ff */
[----:B------:R-:W-:Y:S01]  /*5290*/  F2FP.F16.F32.PACK_AB R24, R31, R0 ;  /* 0x000000001f18723e */ /* 0x000fe200000000ff */
[----:B------:R-:W-:Y:S06]  /*52a0*/  BRA `(.L_x_2124) ;  /* 0x0000000000f47947 */ /* 0x000fec0003800000 */
.L_x_2123:
[-CC-:B------:R-:W-:Y:S01]  /*52b0*/  FFMA.FTZ R0, R221, R40.reuse, R39.reuse ;  /* 0x00000028dd007223 */ /* 0x180fe20000010027 */
[-CC-:B------:R-:W-:Y:S01]  /*52c0*/  FFMA.FTZ R215, R215, R40.reuse, R39.reuse ;  /* 0x00000028d7d77223 */ /* 0x180fe20000010027 */
[-CC-:B0-----:R-:W-:Y:S01]  /*52d0*/  FFMA.FTZ R25, R218, R40.reuse, R39.reuse ;  /* 0x00000028da197223 */ /* 0x181fe20000010027 */
[-C--:B------:R-:W-:Y:S01]  /*52e0*/  FFMA.FTZ R220, R220, R40.reuse, R39 ;  /* 0x00000028dcdc7223 */ /* 0x080fe20000010027 */
[----:B------:R-:W-:Y:S01]  /*52f0*/  FADD.FTZ R219, R219, -R0 ;  /* 0x80000000dbdb7221 */ /* 0x000fe20000010000 */
[----:B------:R-:W-:Y:S01]  /*5300*/  FADD.FTZ R215, R214, -R215 ;  /* 0x800000d7d6d77221 */ /* 0x000fe20000010000 */
[-C--:B------:R-:W-:Y:S01]  /*5310*/  FFMA.FTZ R0, R225, R40.reuse, R39 ;  /* 0x00000028e1007223 */ /* 0x080fe20000010027 */
[----:B------:R-:W-:Y:S01]  /*5320*/  FADD.FTZ R27, R216, -R25 ;  /* 0x80000019d81b7221 */ /* 0x000fe20000010000 */
[C---:B------:R-:W-:Y:S01]  /*5330*/  FMUL.FTZ R219, R158.reuse, R219 ;  /* 0x000000db9edb7220 */ /* 0x040fe20000410000 */
[----:B------:R-:W-:Y:S01]  /*5340*/  FMUL.FTZ R215, R158, R215 ;  /* 0x000000d79ed77220 */ /* 0x000fe20000410000 */
[----:B------:R-:W-:Y:S01]  /*5350*/  FADD.FTZ R223, R223, -R0 ;  /* 0x80000000dfdf7221 */ /* 0x000fe20000010000 */
[-CC-:B------:R-:W-:Y:S01]  /*5360*/  FFMA.FTZ R31, R224, R40.reuse, R39.reuse ;  /* 0x00000028e01f7223 */ /* 0x180fe20000010027 */
[-CC-:B------:R-:W-:Y:S01]  /*5370*/  FFMA.FTZ R37, R228, R40.reuse, R39.reuse ;  /* 0x00000028e4257223 */ /* 0x180fe20000010027 */
[----:B------:R-:W-:Y:S01]  /*5380*/  FFMA.FTZ R25, R212, R40, R39 ;  /* 0x00000028d4197223 */ /* 0x000fe20000010027 */
[C---:B------:R-:W-:Y:S01]  /*5390*/  FMUL.FTZ R27, R158.reuse, R27 ;  /* 0x0000001b9e1b7220 */ /* 0x040fe20000410000 */
[-C--:B------:R-:W-:Y:S01]  /*53a0*/  FMUL.FTZ R219, R219, R38.reuse ;  /* 0x00000026dbdb7220 */ /* 0x080fe20000410000 */
[-C--:B------:R-:W-:Y:S01]  /*53b0*/  FMUL.FTZ R215, R215, R38.reuse ;  /* 0x00000026d7d77220 */ /* 0x080fe20000410000 */
[----:B------:R-:W-:Y:S01]  /*53c0*/  FMUL.FTZ R223, R158, R223 ;  /* 0x000000df9edf7220 */ /* 0x000fe20000410000 */
[----:B------:R-:W-:Y:S01]  /*53d0*/  FADD.FTZ R217, R217, -R220 ;  /* 0x800000dcd9d97221 */ /* 0x000fe20000010000 */
[----:B------:R-:W-:Y:S01]  /*53e0*/  FADD.FTZ R31, R222, -R31 ;  /* 0x8000001fde1f7221 */ /* 0x000fe20000010000 */
[----:B------:R-:W-:Y:S01]  /*53f0*/  FADD.FTZ R37, R226, -R37 ;  /* 0x80000025e2257221 */ /* 0x000fe20000010000 */
[----:B------:R-:W-:Y:S01]  /*5400*/  FADD.FTZ R25, R210, -R25 ;  /* 0x80000019d2197221 */ /* 0x000fe20000010000 */
[-C--:B------:R-:W-:Y:S01]  /*5410*/  FMUL.FTZ R27, R27, R38.reuse ;  /* 0x000000261b1b7220 */ /* 0x080fe20000410000 */
[----:B------:R-:W-:Y:S01]  /*5420*/  FMUL.FTZ R219, R219, UR4 ;  /* 0x00000004dbdb7c20 */ /* 0x000fe20008410000 */
        /* <DEDUP_REMOVED lines=9> */
[C---:B------:R-:W-:Y:S01]  /*54c0*/  LOP3.LUT P5, RZ, R34.reuse, 0xff0000, RZ, 0xc0, !PT ;  /* 0x00ff000022ff7812 */ /* 0x040fe200078ac0ff */
[----:B------:R-:W-:Y:S01]  /*54d0*/  FMUL.FTZ R223, R223, UR4 ;  /* 0x00000004dfdf7c20 */ /* 0x000fe20008410000 */
[----:B------:R-:W-:Y:S01]  /*54e0*/  FSEL R26, R219, RZ, P6 ;  /* 0x000000ffdb1a7208 */ /* 0x000fe20003000000 */
        /* <DEDUP_REMOVED lines=21> */
[----:B------:R-:W-:Y:S02]  /*5640*/  F2FP.F16.F32.PACK_AB R27, R30, R27 ;  /* 0x0000001b1e1b723e */ /* 0x000fe400000000ff */
[----:B------:R-:W-:Y:S02]  /*5650*/  F2FP.F16.F32.PACK_AB R26, R31, R26 ;  /* 0x0000001a1f1a723e */ /* 0x000fe400000000ff */
[----:B------:R-:W-:Y:S02]  /*5660*/  F2FP.F16.F32.PACK_AB R25, R217, R0 ;  /* 0x00000000d919723e */ /* 0x000fe400000000ff */
[----:B------:R-:W-:-:S07]  /*5670*/  F2FP.F16.F32.PACK_AB R24, R215, R24 ;  /* 0x00000018d718723e */ /* 0x000fce00000000ff */
.L_x_2124:
        /* <DEDUP_REMOVED lines=19> */
[----:B------:R-:W-:Y:S01]  /*57b0*/  FMUL.FTZ R0, R25, R38 ;  /* 0x0000002619007220 */ /* 0x000fe20000410000 */
[----:B------:R-:W-:Y:S01]  /*57c0*/  LOP3.LUT P6, RZ, R33, 0xff0000, RZ, 0xc0, !PT ;  /* 0x00ff000021ff7812 */ /* 0x000fe200078cc0ff */
[--C-:B------:R-:W-:Y:S01]  /*57d0*/  FFMA.FTZ R203, R203, R40, R39.reuse ;  /* 0x00000028cbcb7223 */ /* 0x100fe20000010027 */
[----:B------:R-:W-:Y:S01]  /*57e0*/  FMUL.FTZ R21, R20, UR4 ;  /* 0x0000000414157c20 */ /* 0x000fe20008410000 */
[----:B------:R-:W-:Y:S01]  /*57f0*/  FMUL.FTZ R20, R22, R38 ;  /* 0x0000002616147220 */ /* 0x000fe20000410000 */
[--C-:B------:R-:W-:Y:S01]  /*5800*/  FFMA.FTZ R200, R200, R40, R39.reuse ;  /* 0x00000028c8c87223 */ /* 0x100fe20000010027 */
[----:B------:R-:W-:Y:S01]  /*5810*/  ISETP.GE.U32.AND P3, PT, R32, RZ, PT ;  /* 0x000000ff2000720c */ /* 0x000fe20003f66070 */
[----:B------:R-:W-:Y:S01]  /*5820*/  FMUL.FTZ R26, R24, R38 ;  /* 0x00000026181a7220 */ /* 0x000fe20000410000 */
        /* <DEDUP_REMOVED lines=45> */
.L_x_2125:
        /* <DEDUP_REMOVED lines=61> */
.L_x_2126:
        /* <DEDUP_REMOVED lines=9> */
[----:B0-----:R-:W-:Y:S01]  /*5f60*/  FFMA.FTZ R25, R178, R40, R39 ;  /* 0x00000028b2197223 */ /* 0x001fe20000010027 */
        /* <DEDUP_REMOVED lines=27> */
[C---:B------:R-:W-:Y:S01]  /*6120*/  LOP3.LUT P5, RZ, R3.reuse, 0xff00, RZ, 0xc0, !PT ;  /* 0x0000ff0003ff7812 */ /* 0x040fe200078ac0ff */
        /* <DEDUP_REMOVED lines=14> */
[----:B------:R-:W-:Y:S02]  /*6210*/  F2FP.F16.F32.PACK_AB R22, R22, R23 ;  /* 0x000000171616723e */ /* 0x000fe400000000ff */
[----:B------:R-:W-:Y:S01]  /*6220*/  F2FP.F16.F32.PACK_AB R21, R0, R21 ;  /* 0x000000150015723e */ /* 0x000fe200000000ff */
[-C--:B------:R-:W-:Y:S01]  /*6230*/  FMUL.FTZ R0, R20, R38.reuse ;  /* 0x0000002614007220 */ /* 0x080fe20000410000 */
[C---:B------:R-:W-:Y:S01]  /*6240*/  F2FP.F16.F32.PACK_AB R23, R24.reuse, R31 ;  /* 0x0000001f1817723e */ /* 0x040fe200000000ff */
[-C--:B------:R-:W-:Y:S01]  /*6250*/  FMUL.FTZ R24, R24, R38.reuse ;  /* 0x0000002618187220 */ /* 0x080fe20000410000 */
[----:B------:R-:W-:Y:S01]  /*6260*/  FMUL.FTZ R38, R3, R38 ;  /* 0x0000002603267220 */ /* 0x000fe20000410000 */
[----:B------:R-:W-:Y:S01]  /*6270*/  FMUL.FTZ R2, R2, UR4 ;  /* 0x0000000402027c20 */ /* 0x000fe20008410000 */
[----:B------:R-:W-:Y:S01]  /*6280*/  FMUL.FTZ R0, R0, UR4 ;  /* 0x0000000400007c20 */ /* 0x000fe20008410000 */
[----:B------:R-:W-:Y:S01]  /*6290*/  FMUL.FTZ R24, R24, UR4 ;  /* 0x0000000418187c20 */ /* 0x000fe20008410000 */
[----:B------:R-:W-:Y:S01]  /*62a0*/  FMUL.FTZ R38, R38, UR4 ;  /* 0x0000000426267c20 */ /* 0x000fe20008410000 */
[----:B------:R-:W-:-:S02]  /*62b0*/  F2FP.F16.F32.PACK_AB R20, R20, R3 ;  /* 0x000000031414723e */ /* 0x000fc400000000ff */
[----:B------:R-:W-:Y:S02]  /*62c0*/  FSEL R2, R2, RZ, P6 ;  /* 0x000000ff02027208 */ /* 0x000fe40003000000 */
[----:B------:R-:W-:Y:S02]  /*62d0*/  FSEL R31, R24, RZ, P3 ;  /* 0x000000ff181f7208 */ /* 0x000fe40001800000 */
[----:B------:R-:W-:Y:S02]  /*62e0*/  FSEL R3, R0, RZ, P5 ;  /* 0x000000ff00037208 */ /* 0x000fe40002800000 */
[----:B------:R-:W-:Y:S02]  /*62f0*/  FSEL R24, R38, RZ, P4 ;  /* 0x000000ff26187208 */ /* 0x000fe40002000000 */
[----:B------:R-:W-:Y:S02]  /*6300*/  F2FP.F16.F32.PACK_AB R26, R27, R26 ;  /* 0x0000001a1b1a723e */ /* 0x000fe400000000ff */
[----:B------:R-:W-:-:S02]  /*6310*/  F2FP.F16.F32.PACK_AB R25, R2, R25 ;  /* 0x000000190219723e */ /* 0x000fc400000000ff */
[----:B------:R-:W-:Y:S02]  /*6320*/  F2FP.F16.F32.PACK_AB R27, R31, R30 ;  /* 0x0000001e1f1b723e */ /* 0x000fe400000000ff */
[----:B------:R-:W-:Y:S01]  /*6330*/  F2FP.F16.F32.PACK_AB R24, R3, R24 ;  /* 0x000000180318723e */ /* 0x000fe200000000ff */
[----:B------:R-:W-:Y:S06]  /*6340*/  BRA `(.L_x_2128) ;  /* 0x0000000000f47947 */ /* 0x000fec0003800000 */
.L_x_2127:
[-CC-:B------:R-:W-:Y:S01]  /*6350*/  FFMA.FTZ R0, R183, R40.reuse, R39.reuse ;  /* 0x00000028b7007223 */ /* 0x180fe20000010027 */
[-CC-:B------:R-:W-:Y:S01]  /*6360*/  FFMA.FTZ R50, R50, R40.reuse, R39.reuse ;  /* 0x0000002832327223 */ /* 0x180fe20000010027 */
[-CC-:B------:R-:W-:Y:S01]  /*6370*/  FFMA.FTZ R53, R53, R40.reuse, R39.reuse ;  /* 0x0000002835357223 */ /* 0x180fe20000010027 */
[-CC-:B------:R-:W-:Y:S01]  /*6380*/  FFMA.FTZ R185, R185, R40.reuse, R39.reuse ;  /* 0x00000028b9b97223 */ /* 0x180fe20000010027 */
[----:B------:R-:W-:Y:S01]  /*6390*/  FADD.FTZ R55, R55, -R0 ;  /* 0x8000000037377221 */ /* 0x000fe20000010000 */
[----:B------:R-:W-:Y:S01]  /*63a0*/  FADD.FTZ R47, R47, -R50 ;  /* 0x800000322f2f7221 */ /* 0x000fe20000010000 */
[-CC-:B0-----:R-:W-:Y:S01]  /*63b0*/  FFMA.FTZ R25, R172, R40.reuse, R39.reuse ;  /* 0x00000028ac197223 */ /* 0x181fe20000010027 */
[-CC-:B------:R-:W-:Y:S01]  /*63c0*/  FFMA.FTZ R27, R178, R40.reuse, R39.reuse ;  /* 0x00000028b21b7223 */ /* 0x180fe20000010027 */
[----:B------:R-:W-:Y:S01]  /*63d0*/  FMUL.FTZ R55, R158, R55 ;  /* 0x000000379e377220 */ /* 0x000fe20000410000 */
[-C--:B------:R-:W-:Y:S01]  /*63e0*/  FFMA.FTZ R31, R180, R40.reuse, R39 ;  /* 0x00000028b41f7223 */ /* 0x080fe20000010027 */
[----:B------:R-:W-:Y:S01]  /*63f0*/  FADD.FTZ R53, R52, -R53 ;  /* 0x8000003534357221 */ /* 0x000fe20000010000 */
[----:B------:R-:W-:Y:S01]  /*6400*/  FADD.FTZ R185, R174, -R185 ;  /* 0x800000b9aeb97221 */ /* 0x000fe20000010000 */
[C---:B------:R-:W-:Y:S01]  /*6410*/  FMUL.FTZ R47, R158.reuse, R47 ;  /* 0x0000002f9e2f7220 */ /* 0x040fe20000410000 */
[----:B------:R-:W-:Y:S01]  /*6420*/  FFMA.FTZ R40, R51, R40, R39 ;  /* 0x0000002833287223 */ /* 0x000fe20000010027 */
[-C--:B------:R-:W-:Y:S01]  /*6430*/  FMUL.FTZ R55, R55, R38.reuse ;  /* 0x0000002637377220 */ /* 0x080fe20000410000 */
[C---:B------:R-:W-:Y:S01]  /*6440*/  FMUL.FTZ R53, R158.reuse, R53 ;  /* 0x000000359e357220 */ /* 0x040fe20000410000 */
[----:B------:R-:W-:Y:S01]  /*6450*/  FMUL.FTZ R185, R158, R185 ;  /* 0x000000b99eb97220 */ /* 0x000fe20000410000 */
[-C--:B------:R-:W-:Y:S01]  /*6460*/  FMUL.FTZ R47, R47, R38.reuse ;  /* 0x000000262f2f7220 */ /* 0x080fe20000410000 */
[----:B------:R-:W-:Y:S01]  /*6470*/  FADD.FTZ R25, R48, -R25 ;  /* 0x8000001930197221 */ /* 0x000fe20000010000 */
[----:B------:R-:W-:Y:S01]  /*6480*/  FADD.FTZ R27, R54, -R27 ;  /* 0x8000001b361b7221 */ /* 0x000fe20000010000 */
[----:B------:R-:W-:Y:S01]  /*6490*/  FADD.FTZ R31, R176, -R31 ;  /* 0x8000001fb01f7221 */ /* 0x000fe20000010000 */
[----:B------:R-:W-:Y:S01]  /*64a0*/  FADD.FTZ R49, R49, -R40 ;  /* 0x8000002831317221 */ /* 0x000fe20000010000 */
[----:B------:R-:W-:Y:S01]  /*64b0*/  FMUL.FTZ R55, R55, UR4 ;  /* 0x0000000437377c20 */ /* 0x000fe20008410000 */
[-C--:B------:R-:W-:Y:S01]  /*64c0*/  FMUL.FTZ R53, R53, R38.reuse ;  /* 0x0000002635357220 */ /* 0x080fe20000410000 */
[-C--:B------:R-:W-:Y:S01]  /*64d0*/  FMUL.FTZ R185, R185, R38.reuse ;  /* 0x00000026b9b97220 */ /* 0x080fe20000410000 */
[----:B------:R-:W-:Y:S01]  /*64e0*/  FMUL.FTZ R47, R47, UR4 ;  /* 0x000000042f2f7c20 */ /* 0x000fe20008410000 */
[----:B------:R-:W-:Y:S01]  /*64f0*/  LOP3.LUT P6, RZ, R3, 0xff, RZ, 0xc0, !PT ;  /* 0x000000ff03ff7812 */ /* 0x000fe200078cc0ff */
[C---:B------:R-:W-:Y:S01]  /*6500*/  FMUL.FTZ R25, R158.reuse, R25 ;  /* 0x000000199e197220 */ /* 0x040fe20000410000 */
[C---:B------:R-:W-:Y:S01]  /*6510*/  FMUL.FTZ R27, R158.reuse, R27 ;  /* 0x0000001b9e1b7220 */ /* 0x040fe20000410000 */
[C---:B------:R-:W-:Y:S01]  /*6520*/  FMUL.FTZ R31, R158.reuse, R31 ;  /* 0x0000001f9e1f7220 */ /* 0x040fe20000410000 */
[----:B------:R-:W-:Y:S01]  /*6530*/  FMUL.FTZ R49, R158, R49 ;  /* 0x000000319e317220 */ /* 0x000fe20000410000 */
[C---:B------:R-:W-:Y:S01]  /*6540*/  LOP3.LUT P3, RZ, R2.reuse, 0xff00, RZ, 0xc0, !PT ;  /* 0x0000ff0002ff7812 */ /* 0x040fe2000786c0ff */
[----:B------:R-:W-:Y:S01]  /*6550*/  FMUL.FTZ R53, R53, UR4 ;  /* 0x0000000435357c20 */ /* 0x000fe20008410000 */
[----:B------:R-:W-:Y:S01]  /*6560*/  FSEL R26, R55, RZ, P6 ;  /* 0x000000ff371a7208 */ /* 0x000fe20003000000 */
[----:B------:R-:W-:Y:S01]  /*6570*/  FMUL.FTZ R185, R185, UR4 ;  /* 0x00000004b9b97c20 */ /* 0x000fe20008410000 */
[-C--:B------:R-:W-:Y:S01]  /*6580*/  FMUL.FTZ R0, R25, R38.reuse ;  /* 0x0000002619007220 */ /* 0x080fe20000410000 */
[-C--:B------:R-:W-:Y:S01]  /*6590*/  FMUL.FTZ R27, R27, R38.reuse ;  /* 0x000000261b1b7220 */ /* 0x080fe20000410000 */
[-C--:B------:R-:W-:Y:S01]  /*65a0*/  FMUL.FTZ R31, R31, R38.reuse ;  /* 0x000000261f1f7220 */ /* 0x080fe20000410000 */
[----:B------:R-:W-:Y:S01]  /*65b0*/  FMUL.FTZ R49, R49, R38 ;  /* 0x0000002631317220 */ /* 0x000fe20000410000 */
[----:B------:R-:W-:Y:S01]  /*65c0*/  LOP3.LUT P5, RZ, R2, 0xff0000, RZ, 0xc0, !PT ;  /* 0x00ff000002ff7812 */ /* 0x000fe200078ac0ff */
[----:B------:R-:W-:Y:S01]  /*65d0*/  FMUL.FTZ R0, R0, UR4 ;  /* 0x0000000400007c20 */ /* 0x000fe20008410000 */
[----:B------:R-:W-:Y:S01]  /*65e0*/  FSEL R47, R47, RZ, P3 ;  /* 0x000000ff2f2f7208 */ /* 0x000fe20001800000 */
[----:B------:R-:W-:Y:S01]  /*65f0*/  FMUL.FTZ R31, R31, UR4 ;  /* 0x000000041f1f7c20 */ /* 0x000fe20008410000 */
[----:B------:R-:W-:Y:S01]  /*6600*/  LOP3.LUT P6, RZ, R3, 0xff0000, RZ, 0xc0, !PT ;  /* 0x00ff000003ff7812 */ /* 0x000fe200078cc0ff */
[----:B------:R-:W-:Y:S01]  /*6610*/  FMUL.FTZ R27, R27, UR4 ;  /* 0x000000041b1b7c20 */ /* 0x000fe20008410000 */
[----:B------:R-:W-:Y:S01]  /*6620*/  ISETP.GE.U32.AND P3, PT, R2, RZ, PT ;  /* 0x000000ff0200720c */ /* 0x000fe20003f66070 */
[----:B------:R-:W-:Y:S01]  /*6630*/  FMUL.FTZ R49, R49, UR4 ;  /* 0x0000000431317c20 */ /* 0x000fe20008410000 */
[----:B------:R-:W-:-:S02]  /*6640*/  FSEL R25, R53, RZ, P5 ;  /* 0x000000ff35197208 */ /* 0x000fc40002800000 */
[----:B------:R-:W-:Y:S02]  /*6650*/  FSEL R185, R185, RZ, P6 ;  /* 0x000000ffb9b97208 */ /* 0x000fe40003000000 */
[C---:B------:R-:W-:Y:S02]  /*6660*/  LOP3.LUT P4, RZ, R2.reuse, 0xff000000, RZ, 0xc0, !PT ;  /* 0xff00000002ff7812 */ /* 0x040fe4000788c0ff */
[C---:B------:R-:W-:Y:S02]  /*6670*/  LOP3.LUT P5, RZ, R3.reuse, 0xff00, RZ, 0xc0, !PT ;  /* 0x0000ff0003ff7812 */ /* 0x040fe400078ac0ff */
[----:B------:R-:W-:Y:S02]  /*6680*/  ISETP.GE.U32.AND.EX P3, PT, R3, 0x1000000, PT, P3 ;  /* 0x010000000300780c */ /* 0x000fe40003f66130 */
[----:B------:R-:W-:Y:S02]  /*6690*/  LOP3.LUT P6, RZ, R2, 0xff, RZ, 0xc0, !PT ;  /* 0x000000ff02ff7812 */ /* 0x000fe400078cc0ff */
[----:B------:R-:W-:-:S02]  /*66a0*/  FSEL R2, R31, RZ, P3 ;  /* 0x000000ff1f027208 */ /* 0x000fc40001800000 */
[----:B------:R-:W-:Y:S02]  /*66b0*/  FSEL R3, R27, RZ, P5 ;  /* 0x000000ff1b037208 */ /* 0x000fe40002800000 */
[----:B------:R-:W-:Y:S02]  /*66c0*/  FSEL R0, R0, RZ, P4 ;  /* 0x000000ff00007208 */ /* 0x000fe40002000000 */
[----:B------:R-:W-:Y:S02]  /*66d0*/  FSEL R24, R49, RZ, P6 ;  /* 0x000000ff31187208 */ /* 0x000fe40003000000 */
[----:B------:R-:W-:Y:S02]  /*66e0*/  F2FP.F16.F32.PACK_AB R27, R2, R185 ;  /* 0x000000b9021b723e */ /* 0x000fe400000000ff */
[----:B------:R-:W-:Y:S02]  /*66f0*/  F2FP.F16.F32.PACK_AB R26, R3, R26 ;  /* 0x0000001a031a723e */ /* 0x000fe400000000ff */
[----:B------:R-:W-:-:S02]  /*6700*/  F2FP.F16.F32.PACK_AB R25, R0, R25 ;  /* 0x000000190019723e */ /* 0x000fc400000000ff */
[----:B------:R-:W-:-:S07]  /*6710*/  F2FP.F16.F32.PACK_AB R24, R47, R24 ;  /* 0x000000182f18723e */ /* 0x000fce00000000ff */
.L_x_2128:
[----:B------:R-:W0:Y:S01]  /*6720*/  @P0 LDC.64 R2, c[0x0][0x478] ;  /* 0x00011e00ff020b82 */ /* 0x000e220000000a00 */
[----:B------:R-:W-:-:S04]  /*6730*/  IMAD.WIDE.U32 R28, R155, 0x10, R28 ;  /* 0x000000109b1c7825 */ /* 0x000fc800078e001c */
[----:B0-----:R-:W-:-:S05]  /*6740*/  @P0 IMAD.WIDE.U32 R2, R155, 0x10, R2 ;  /* 0x000000109b020825 */ /* 0x001fca00078e0002 */
[----:B------:R2:W-:Y:S04]  /*6750*/  @P0 STG.E.128 desc[UR6][R2.64], R20 ;  /* 0x0000001402000986 */ /* 0x0005e8000c101d06 */
[----:B------:R2:W-:Y:S02]  /*6760*/  STG.E.128 desc[UR6][R28.64], R24 ;  /* 0x000000181c007986 */ /* 0x0005e4000c101d06 */
.L_x_2120:
        /* <DEDUP_REMOVED lines=64> */
.L_x_2117:
        /* <DEDUP_REMOVED lines=24> */
.L_x_2130:
        /* <DEDUP_REMOVED lines=9> */
.L_x_15607:


//--------------------- .text._ZN10layer_norm22ln_bwd_finalize_kernelINS_22Kernel_traits_finalizeILj4096E6__halfS2_S2_S2_fjLb0ELj1024ELj4ENS_18Kernel_traits_baseILj4096ES2_S2_S2_S2_fjLj1024EEEEELb0ELb0EEEvNS_9BwdParamsE --------------------------
	.section	.text._ZN10layer_norm22ln_bwd_finalize_kernelINS_22Kernel_traits_finalizeILj4096E6__halfS2_S2_S2_fjLb0ELj1024ELj4ENS_18Kernel_traits_baseILj4096ES2_S2_S2_S2_fjLj1024EEEEELb0ELb0EEEvNS_9BwdParamsE,"ax",@progbits
	.align	128
        .global         _ZN10layer_norm22ln_bwd_finalize_kernelINS_22Kernel_traits_finalizeILj4096E6__halfS2_S2_S2_fjLb0ELj1024ELj4ENS_18Kernel_traits_baseILj4096ES2_S2_S2_S2_fjLj1024EEEEELb0ELb0EEEvNS_9BwdParamsE
        .type           _ZN10layer_norm22ln_bwd_finalize_kernelINS_22Kernel_traits_finalizeILj4096E6__halfS2_S2_S2_fjLb0ELj1024ELj4ENS_18Kernel_traits_baseILj4096ES2_S2_S2_S2_fjLj1024EEEEELb0ELb0EEEvNS_9BwdParamsE,@function
        .size           _ZN10layer_norm22ln_bwd_finalize_kernelINS_22Kernel_traits_finalizeILj4096E6__halfS2_S2_S2_fjLb0ELj1024ELj4ENS_18Kernel_traits_baseILj4096ES2_S2_S2_S2_fjLj1024EEEEELb0ELb0EEEvNS_9BwdParamsE,(.L_x_15608 - _ZN10layer_norm22ln_bwd_finalize_kernelINS_22Kernel_traits_finalizeILj4096E6__halfS2_S2_S2_fjLb0ELj1024ELj4ENS_18Kernel_traits_baseILj4096ES2_S2_S2_S2_fjLj1024EEEEELb0ELb0EEEvNS_9BwdParamsE)
        .other          _ZN10layer_norm22ln_bwd_finalize_kernelINS_22Kernel_traits_finalizeILj4096E6__halfS2_S2_S2_fjLb0ELj1024ELj4ENS_18Kernel_traits_baseILj4096ES2_S2_S2_S2_fjLj1024EEEEELb0ELb0EEEvNS_9BwdParamsE,@"STO_CUDA_ENTRY STV_DEFAULT"
_ZN10layer_norm22ln_bwd_finalize_kernelINS_22Kernel_traits_finalizeILj4096E6__halfS2_S2_S2_fjLb0ELj1024ELj4ENS_18Kernel_traits_baseILj4096ES2_S2_S2_S2_fjLj1024EEEEELb0ELb0EEEvNS_9BwdParamsE:
.text._ZN10layer_norm22ln_bwd_finalize_kernelINS_22Kernel_traits_finalizeILj4096E6__halfS2_S2_S2_fjLb0ELj1024ELj4ENS_18Kernel_traits_baseILj4096ES2_S2_S2_S2_fjLj1024EEEEELb0ELb0EEEvNS_9BwdParamsE:
        /* <DEDUP_REMOVED lines=78> */
.L_x_2135:
        /* <DEDUP_REMOVED lines=118> */
.L_x_2134:
[----:B------:R-:W-:Y:S05]  /*0c40*/  BSYNC.RECONVERGENT B1 ;  /* 0x0000000000017941 */ /* 0x000fea0003800200 */
.L_x_2133:
        /* <DEDUP_REMOVED lines=68> */
.L_x_2137:
[----:B------:R-:W-:Y:S05]  /*1090*/  BSYNC.RECONVERGENT B1 ;  /* 0x0000000000017941 */ /* 0x000fea0003800200 */
.L_x_2136:
        /* <DEDUP_REMOVED lines=37> */
.L_x_2139:
[----:B------:R-:W-:Y:S05]  /*12f0*/  BSYNC.RECONVERGENT B1 ;  /* 0x0000000000017941 */ /* 0x000fea0003800200 */
.L_x_2138:
[----:B------:R-:W-:Y:S05]  /*1300*/  @!P1 BRA `(.L_x_2132) ;  /* 0x00000000003c9947 */ /* 0x000fea0003800000 */
[----:B------:R-:W0:Y:S01]  /*1310*/  LDC.64 R8, c[0x0][0x440] ;  /* 0x00011000ff087b82 */ /* 0x000e220000000a00 */
[----:B------:R-:W-:Y:S01]  /*1320*/  IMAD R2, R2, R54, R7 ;  /* 0x0000003602027224 */ /* 0x000fe200078e0207 */
[----:B------:R-:W-:-:S04]  /*1330*/  IADD3 R0, PT, PT, -R0, RZ, RZ ;  /* 0x000000ff00007210 */ /* 0x000fc80007ffe1ff */
[----:B------:R-:W-:Y:S02]  /*1340*/  IADD3 R13, PT, PT, R57, R2, RZ ;  /* 0x00000002390d7210 */ /* 0x000fe40007ffe0ff */
[----:B------:R-:W1:Y:S05]  /*1350*/  LDC.64 R10, c[0x0][0x448] ;  /* 0x00011200ff0a7b82 */ /* 0x000e6a0000000a00 */
.L_x_2140:
        /* <DEDUP_REMOVED lines=10> */
.L_x_2132:
[----:B------:R-:W-:Y:S05]  /*1400*/  BSYNC.RECONVERGENT B0 ;  /* 0x0000000000007941 */ /* 0x000fea0003800200 */
.L_x_2131:
        /* <DEDUP_REMOVED lines=57> */
[----:B0-----:R-:W-:Y:S02]  /*17a0*/  F2FP.F16.F32.PACK_AB R7, R7, R6 ;  /* 0x000000060707723e */ /* 0x001fe400000000ff */
[----:B--2---:R-:W-:-:S03]  /*17b0*/  F2FP.F16.F32.PACK_AB R11, R11, R10 ;  /* 0x0000000a0b0b723e */ /* 0x004fc600000000ff */
[----:B------:R-:W-:Y:S04]  /*17c0*/  STG.E desc[UR6][R2.64], R7 ;  /* 0x0000000702007986 */ /* 0x000fe8000c101906 */
[----:B------:R-:W-:Y:S01]  /*17d0*/  STG.E desc[UR6][R4.64], R11 ;  /* 0x0000000b04007986 */ /* 0x000fe2000c101906 */
[----:B------:R-:W-:Y:S05]  /*17e0*/  EXIT ;  /* 0x000000000000794d */ /* 0x000fea0003800000 */
.L_x_2141:
        /* <DEDUP_REMOVED lines=9> */
.L_x_15608:


//--------------------- .text._ZN10layer_norm13ln_bwd_kernelINS_13Kernel_traitsI6__halfS2_S2_S2_fjLj4096ELj1ELj1ELj4ELj16ENS_18Kernel_traits_baseILj4096ES2_S2_S2_S2_fjLj128EEEEELb1ELb0ELb1ELb0EEEvNS_9BwdParamsE --------------------------
	.section	.text._ZN10layer_norm13ln_bwd_kernelINS_13Kernel_traitsI6__halfS2_S2_S2_fjLj4096ELj1ELj1ELj4ELj16ENS_18Kernel_traits_baseILj4096ES2_S2_S2_S2_fjLj128EEEEELb1ELb0ELb1ELb0EEEvNS_9BwdParamsE,"ax",@progbits
	.align	128
        .global         _ZN10layer_norm13ln_bwd_kernelINS_13Kernel_traitsI6__halfS2_S2_S2_fjLj4096ELj1ELj1ELj4ELj16ENS_18Kernel_traits_baseILj4096ES2_S2_S2_S2_fjLj128EEEEELb1ELb0ELb1ELb0EEEvNS_9BwdParamsE
        .type           _ZN10layer_norm13ln_bwd_kernelINS_13Kernel_traitsI6__halfS2_S2_S2_fjLj4096ELj1ELj1ELj4ELj16ENS_18Kernel_traits_baseILj4096ES2_S2_S2_S2_fjLj128EEEEELb1ELb0ELb1ELb0EEEvNS_9BwdParamsE,@function
        .size           _ZN10layer_norm13ln_bwd_kernelINS_13Kernel_traitsI6__halfS2_S2_S2_fjLj4096ELj1ELj1ELj4ELj16ENS_18Kernel_traits_baseILj4096ES2_S2_S2_S2_fjLj128EEEEELb1ELb0ELb1ELb0EEEvNS_9BwdParamsE,(.L_x_15609 - _ZN10layer_norm13ln_bwd_kernelINS_13Kernel_traitsI6__halfS2_S2_S2_fjLj4096ELj1ELj1ELj4ELj16ENS_18Kernel_traits_baseILj4096ES2_S2_S2_S2_fjLj128EEEEELb1ELb0ELb1ELb0EEEvNS_9BwdParamsE)
        .other          _ZN10layer_norm13ln_bwd_kernelINS_13Kernel_traitsI6__halfS2_S2_S2_fjLj4096ELj1ELj1ELj4ELj16ENS_18Kernel_traits_baseILj4096ES2_S2_S2_S2_fjLj128EEEEELb1ELb0ELb1ELb0EEEvNS_9BwdParamsE,@"STO_CUDA_ENTRY STV_DEFAULT"
_ZN10layer_norm13ln_bwd_kernelINS_13Kernel_traitsI6__halfS2_S2_S2_fjLj4096ELj1ELj1ELj4ELj16ENS_18Kernel_traits_baseILj4096ES2_S2_S2_S2_fjLj128EEEEELb1ELb0ELb1ELb0EEEvNS_9BwdParamsE:
.text._ZN10layer_norm13ln_bwd_kernelINS_13Kernel_traitsI6__halfS2_S2_S2_fjLj4096ELj1ELj1ELj4ELj16ENS_18Kernel_traits_baseILj4096ES2_S2_S2_S2_fjLj128EEEEELb1ELb0ELb1ELb0EEEvNS_9BwdParamsE:
        /* <DEDUP_REMOVED lines=30> */
[----:B------:R-:W0:Y:S01]  /*01e0*/  S2UR UR4, SR_CTAID.X ;  /* 0x00000000000479c3 */ /* 0x000e220000002500 */
[----:B------:R-:W-:Y:S02]  /*01f0*/  CS2R R60, SRZ ;  /* 0x00000000003c7805 */ /* 0x000fe4000001ff00 */
[----:B------:R-:W-:Y:S02]  /*0200*/  CS2R R62, SRZ ;  /* 0x00000000003e7805 */ /* 0x000fe4000001ff00 */
[----:B------:R-:W-:Y:S02]  /*0210*/  CS2R R64, SRZ ;  /* 0x0000000000407805 */ /* 0x000fe4000001ff00 */
[----:B------:R-:W-:Y:S02]  /*0220*/  CS2R R66, SRZ ;  /* 0x0000000000427805 */ /* 0x000fe4000001ff00 */
[----:B------:R-:W-:-:S02]  /*0230*/  CS2R R68, SRZ ;  /* 0x0000000000447805 */ /* 0x000fc4000001ff00 */
        /* <DEDUP_REMOVED lines=68> */
.L_x_2291:
        /* <DEDUP_REMOVED lines=17> */
[----:B------:R-:W-:Y:S01]  /*0790*/  HFMA2 R185, -RZ, RZ, 0, 0 ;  /* 0x00000000ffb97431 */ /* 0x000fe200000001ff */
[----:B------:R-:W-:Y:S01]  /*07a0*/  IADD3 R147, PT, PT, R4, -0x1, RZ ;  /* 0xffffffff04937810 */ /* 0x000fe20007ffe0ff */
[----:B------:R-:W-:Y:S01]  /*07b0*/  BSSY.RECONVERGENT B1, `(.L_x_2145) ;  /* 0x0000079000017945 */ /* 0x000fe20003800200 */
[----:B------:R-:W-:Y:S01]  /*07c0*/  ISETP.GE.U32.AND P0, PT, R2, 0x80, PT ;  /* 0x000000800200780c */ /* 0x000fe20003f06070 */
[----:B------:R-:W-:Y:S01]  /*07d0*/  HFMA2 R202, -RZ, RZ, 0, 0 ;  /* 0x00000000ffca7431 */ /* 0x000fe200000001ff */
[----:B------:R-:W-:-:S02]  /*07e0*/  ISETP.NE.AND P5, PT, RZ, UR9, PT ;  /* 0x00000009ff007c0c */ /* 0x000fc4000bfa5270 */
[C---:B------:R-:W-:Y:S02]  /*07f0*/  ISETP.GE.U32.AND P1, PT, R2.reuse, 0x100, PT ;  /* 0x000001000200780c */ /* 0x040fe40003f26070 */
[C---:B------:R-:W-:Y:S02]  /*0800*/  ISETP.GE.U32.AND P2, PT, R2.reuse, 0x180, PT ;  /* 0x000001800200780c */ /* 0x040fe40003f46070 */
[----:B------:R-:W-:Y:S02]  /*0810*/  ISETP.GE.U32.AND P3, PT, R2, 0x200, PT ;  /* 0x000002000200780c */ /* 0x000fe40003f66070 */
[----:B------:R-:W-:Y:S02]  /*0820*/  @P4 IADD3 R149, PT, PT, R8, -0x1, RZ ;  /* 0xffffffff08954810 */ /* 0x000fe40007ffe0ff */
[----:B------:R-:W-:Y:S01]  /*0830*/  MOV R199, RZ ;  /* 0x000000ff00c77202 */ /* 0x000fe20000000f00 */
[-C--:B0-----:R-:W-:Y:S02]  /*0840*/  IMAD R7, R5, R0.reuse, RZ ;  /* 0x0000000005077224 */ /* 0x081fe400078e02ff */
[----:B------:R-:W-:-:S02]  /*0850*/  IMAD R147, R147, R0, RZ ;  /* 0x0000000093937224 */ /* 0x000fc400078e02ff */
[----:B------:R-:W-:Y:S01]  /*0860*/  @P4 IMAD R149, R149, R0, RZ ;  /* 0x0000000095954224 */ /* 0x000fe200078e02ff */
[----:B------:R-:W-:Y:S02]  /*0870*/  SHF.R.S32.HI R146, RZ, 0x1f, R7 ;  /* 0x0000001fff927819 */ /* 0x000fe40000011407 */
[----:B------:R-:W-:Y:S02]  /*0880*/  SHF.R.S32.HI R148, RZ, 0x1f, R147 ;  /* 0x0000001fff947819 */ /* 0x000fe40000011493 */
[----:B------:R-:W-:Y:S02]  /*0890*/  @P4 SHF.R.S32.HI R150, RZ, 0x1f, R149 ;  /* 0x0000001fff964819 */ /* 0x000fe40000011495 */
[----:B------:R-:W-:Y:S02]  /*08a0*/  LEA.HI R7, R146, R7, RZ, 0x3 ;  /* 0x0000000792077211 */ /* 0x000fe400078f18ff */
[----:B------:R-:W-:Y:S02]  /*08b0*/  LEA.HI R147, R148, R147, RZ, 0x3 ;  /* 0x0000009394937211 */ /* 0x000fe400078f18ff */
[----:B------:R-:W-:-:S02]  /*08c0*/  @P4 LEA.HI R149, R150, R149, RZ, 0x3 ;  /* 0x0000009596954211 */ /* 0x000fc400078f18ff */
[-C--:B------:R-:W-:Y:S02]  /*08d0*/  LEA.HI.SX32 R7, R7, R184.reuse, 0x1d ;  /* 0x000000b807077211 */ /* 0x080fe400078feaff */
[-C--:B------:R-:W-:Y:S02]  /*08e0*/  LEA.HI.SX32 R187, R147, R184.reuse, 0x1d ;  /* 0x000000b893bb7211 */ /* 0x080fe400078feaff */
[----:B------:R-:W-:Y:S02]  /*08f0*/  @P4 LEA.HI.SX32 R185, R149, R184, 0x1d ;  /* 0x000000b895b94211 */ /* 0x000fe400078feaff */
        /* <DEDUP_REMOVED lines=16> */
[----:B0-----:R-:W-:-:S05]  /*0a00*/  @P5 IMAD.WIDE.U32 R10, R186, 0x10, R10 ;  /* 0x00000010ba0a5825 */ /* 0x001fca00078e000a */
[----:B------:R4:W5:Y:S01]  /*0a10*/  @P5 LDG.E.128 R120, desc[UR10][R10.64] ;  /* 0x0000000a0a785981 */ /* 0x000962000c1e1d00 */
[--C-:B------:R-:W-:Y:S02]  /*0a20*/  HADD2.F32 R24, -RZ, R47.reuse.H0_H0 ;  /* 0x2000002fff187230 */ /* 0x100fe40000004100 */
[----:B------:R-:W-:Y:S01]  /*0a30*/  HADD2.F32 R144, -RZ, R47.H1_H1 ;  /* 0x3000002fff907230 */ /* 0x000fe20000004100 */
[----:B------:R-:W-:Y:S02]  /*0a40*/  IADD3 R187, PT, PT, R187, 0x80, RZ ;  /* 0x00000080bbbb7810 */ /* 0x000fe40007ffe0ff */
[----:B------:R-:W-:Y:S02]  /*0a50*/  IADD3 R185, PT, PT, R185, 0x80, RZ ;  /* 0x00000080b9b97810 */ /* 0x000fe40007ffe0ff */
[----:B------:R-:W-:Y:S01]  /*0a60*/  IADD3 R186, PT, PT, R186, 0x80, RZ ;  /* 0x00000080baba7810 */ /* 0x000fe20007ffe0ff */
[----:B---3--:R-:W-:-:S05]  /*0a70*/  HADD2.F32 R3, -RZ, R12.H0_H0 ;  /* 0x2000000cff037230 */ /* 0x008fca0000004100 */
[----:B------:R-:W-:Y:S01]  /*0a80*/  FADD.FTZ R3, -R184, R3 ;  /* 0x00000003b8037221 */ /* 0x000fe20000010100 */
[----:B------:R-:W-:Y:S02]  /*0a90*/  HADD2.F32 R21, -RZ, R12.H1_H1 ;  /* 0x3000000cff157230 */ /* 0x000fe40000004100 */
[----:B----4-:R-:W-:Y:S02]  /*0aa0*/  HADD2.F32 R11, -RZ, R16.H0_H0 ;  /* 0x20000010ff0b7230 */ /* 0x010fe40000004100 */
[----:B------:R-:W-:Y:S01]  /*0ab0*/  FMUL.FTZ R3, R6, R3 ;  /* 0x0000000306037220 */ /* 0x000fe20000410000 */
[--C-:B------:R-:W-:Y:S02]  /*0ac0*/  HADD2.F32 R145, -RZ, R13.reuse.H0_H0 ;  /* 0x2000000dff917230 */ /* 0x100fe40000004100 */
[----:B------:R-:W-:Y:S01]  /*0ad0*/  FADD.FTZ R21, -R184, R21 ;  /* 0x00000015b8157221 */ /* 0x000fe20000010100 */
[----:B------:R-:W-:Y:S02]  /*0ae0*/  HADD2.F32 R147, -RZ, R13.H1_H1 ;  /* 0x3000000dff937230 */ /* 0x000fe40000004100 */
[-C--:B------:R-:W-:Y:S01]  /*0af0*/  FMUL.FTZ R10, R9, R11.reuse ;  /* 0x0000000b090a7220 */ /* 0x080fe20000410000 */
[----:B------:R-:W-:Y:S01]  /*0b00*/  FADD.FTZ R84, R84, R11 ;  /* 0x0000000b54547221 */ /* 0x000fe20000010000 */
[----:B------:R-:W-:Y:S01]  /*0b10*/  FFMA.FTZ R60, R3, R11, R60 ;  /* 0x0000000b033c7223 */ /* 0x000fe2000001003c */
[----:B------:R-:W-:Y:S01]  /*0b20*/  FADD.FTZ R11, -R184, R145 ;  /* 0x00000091b80b7221 */ /* 0x000fe20000010100 */
[----:B------:R-:W-:-:S02]  /*0b30*/  HADD2.F32 R149, -RZ, R14.H0_H0 ;  /* 0x2000000eff957230 */ /* 0x000fc40000004100 */
[----:B------:R-:W-:Y:S02]  /*0b40*/  HADD2.F32 R151, -RZ, R14.H1_H1 ;  /* 0x3000000eff977230 */ /* 0x000fe40000004100 */
[--C-:B------:R-:W-:Y:S02]  /*0b50*/  HADD2.F32 R189, -RZ, R15.reuse.H0_H0 ;  /* 0x2000000fffbd7230 */ /* 0x100fe40000004100 */
[----:B------:R-:W-:Y:S02]  /*0b60*/  HADD2.F32 R199, -RZ, R15.H1_H1 ;  /* 0x3000000fffc77230 */ /* 0x000fe40000004100 */
[----:B------:R-:W-:Y:S02]  /*0b70*/  HADD2.F32 R16, -RZ, R16.H1_H1 ;  /* 0x30000010ff107230 */ /* 0x000fe40000004100 */
[----:B------:R-:W-:Y:S02]  /*0b80*/  HADD2.F32 R13, -RZ, R44.H1_H1 ;  /* 0x3000002cff0d7230 */ /* 0x000fe40000004100 */
[----:B------:R-:W-:Y:S01]  /*0b90*/  FMUL.FTZ R12, R6, R21 ;  /* 0x00000015060c7220 */ /* 0x000fe20000410000 */
[----:B------:R-:W-:-:S02]  /*0ba0*/  HADD2.F32 R15, -RZ, R17.H0_H0 ;  /* 0x20000011ff0f7230 */ /* 0x000fc40000004100 */
[----:B------:R-:W-:Y:S01]  /*0bb0*/  FMUL.FTZ R11, R6, R11 ;  /* 0x0000000b060b7220 */ /* 0x000fe20000410000 */
[----:B------:R-:W-:Y:S02]  /*0bc0*/  HADD2.F32 R14, -RZ, R45.H0_H0 ;  /* 0x2000002dff0e7230 */ /* 0x000fe40000004100 */
[----:B------:R-:W-:Y:S01]  /*0bd0*/  FADD.FTZ R147, -R184, R147 ;  /* 0x00000093b8937221 */ /* 0x000fe20000010100 */
[-C--:B------:R-:W-:Y:S01]  /*0be0*/  FMUL.FTZ R9, R13, R16.reuse ;  /* 0x000000100d097220 */ /* 0x080fe20000410000 */
[----:B------:R-:W-:Y:S02]  /*0bf0*/  HADD2.F32 R20, -RZ, R17.H1_H1 ;  /* 0x30000011ff147230 */ /* 0x000fe40000004100 */
[----:B------:R-:W-:Y:S01]  /*0c00*/  FADD.FTZ R85, R85, R16 ;  /* 0x0000001055557221 */ /* 0x000fe20000010000 */
[----:B------:R-:W-:Y:S01]  /*0c10*/  FFMA.FTZ R61, R12, R16, R61 ;  /* 0x000000100c3d7223 */ /* 0x000fe2000001003d */
[----:B------:R-:W-:Y:S02]  /*0c20*/  HADD2.F32 R13, -RZ, R45.H1_H1 ;  /* 0x3000002dff0d7230 */ /* 0x000fe40000004100 */
[-C--:B------:R-:W-:Y:S01]  /*0c30*/  FMUL.FTZ R14, R14, R15.reuse ;  /* 0x0000000f0e0e7220 */ /* 0x080fe20000410000 */
[----:B------:R-:W-:Y:S01]  /*0c40*/  FADD.FTZ R86, R86, R15 ;  /* 0x0000000f56567221 */ /* 0x000fe20000010000 */
[----:B------:R-:W-:Y:S01]  /*0c50*/  FFMA.FTZ R62, R11, R15, R62 ;  /* 0x0000000f0b3e7223 */ /* 0x000fe2000001003e */
[----:B------:R-:W-:Y:S01]  /*0c60*/  FMUL.FTZ R16, R6, R147 ;  /* 0x0000009306107220 */ /* 0x000fe20000410000 */
[C---:B------:R-:W-:Y:S01]  /*0c70*/  FADD.FTZ R15, -R184.reuse, R149 ;  /* 0x00000095b80f7221 */ /* 0x040fe20000010100 */
[----:B------:R-:W-:Y:S01]  /*0c80*/  FADD.FTZ R151, -R184, R151 ;  /* 0x00000097b8977221 */ /* 0x000fe20000010100 */
[----:B------:R-:W-:-:S02]  /*0c90*/  HADD2.F32 R17, -RZ, R18.H0_H0 ;  /* 0x20000012ff117230 */ /* 0x000fc40000004100 */
[----:B------:R-:W-:Y:S02]  /*0ca0*/  HADD2.F32 R22, -RZ, R18.H1_H1 ;  /* 0x30000012ff167230 */ /* 0x000fe40000004100 */
[-C--:B------:R-:W-:Y:S01]  /*0cb0*/  FMUL.FTZ R13, R13, R20.reuse ;  /* 0x000000140d0d7220 */ /* 0x080fe20000410000 */
[--C-:B------:R-:W-:Y:S02]  /*0cc0*/  HADD2.F32 R191, -RZ, R19.reuse.H0_H0 ;  /* 0x20000013ffbf7230 */ /* 0x100fe40000004100 */
[----:B------:R-:W-:Y:S01]  /*0cd0*/  FADD.FTZ R87, R87, R20 ;  /* 0x0000001457577221 */ /* 0x000fe20000010000 */
[----:B------:R-:W-:Y:S02]  /*0ce0*/  HADD2.F32 R148, -RZ, R19.H1_H1 ;  /* 0x30000013ff947230 */ /* 0x000fe40000004100 */
[----:B------:R-:W-:Y:S01]  /*0cf0*/  FFMA.FTZ R63, R16, R20, R63 ;  /* 0x00000014103f7223 */ /* 0x000fe2000001003f */
[--C-:B------:R-:W-:Y:S02]  /*0d00*/  HADD2.F32 R18, -RZ, R46.reuse.H0_H0 ;  /* 0x2000002eff127230 */ /* 0x100fe40000004100 */
[----:B------:R-:W-:Y:S01]  /*0d10*/  FMUL.FTZ R15, R6, R15 ;  /* 0x0000000f060f7220 */ /* 0x000fe20000410000 */
[----:B------:R-:W-:-:S02]  /*0d20*/  HADD2.F32 R19, -RZ, R46.H1_H1 ;  /* 0x3000002eff137230 */ /* 0x000fc40000004100 */
[----:B------:R-:W-:Y:S01]  /*0d30*/  FMUL.FTZ R20, R6, R151 ;  /* 0x0000009706147220 */ /* 0x000fe20000410000 */
[----:B------:R-:W-:Y:S01]  /*0d40*/  FADD.FTZ R88, R88, R17 ;  /* 0x0000001158587221 */ /* 0x000fe20000010000 */
[-C--:B------:R-:W-:Y:S01]  /*0d50*/  FMUL.FTZ R18, R18, R17.reuse ;  /* 0x0000001112127220 */ /* 0x080fe20000410000 */
[----:B------:R-:W-:Y:S01]  /*0d60*/  FFMA.FTZ R64, R15, R17, R64 ;  /* 0x000000110f407223 */ /* 0x000fe20000010040 */
[-C--:B------:R-:W-:Y:S01]  /*0d70*/  FMUL.FTZ R17, R19, R22.reuse ;  /* 0x0000001613117220 */ /* 0x080fe20000410000 */
[----:B------:R-:W-:Y:S01]  /*0d80*/  FADD.FTZ R89, R89, R22 ;  /* 0x0000001659597221 */ /* 0x000fe20000010000 */
[----:B------:R-:W-:Y:S01]  /*0d90*/  FFMA.FTZ R65, R20, R22, R65 ;  /* 0x0000001614417223 */ /* 0x000fe20000010041 */
[----:B------:R-:W-:Y:S01]  /*0da0*/  FADD.FTZ R22, RZ, R10 ;  /* 0x0000000aff167221 */ /* 0x000fe20000010000 */
[----:B------:R-:W-:-:S03]  /*0db0*/  FFMA.FTZ R19, R3, R10, RZ ;  /* 0x0000000a03137223 */ /* 0x000fc600000100ff */
[----:B------:R-:W-:Y:S01]  /*0dc0*/  FADD.FTZ R145, R22, R9 ;  /* 0x0000000916917221 */ /* 0x000fe20000010000 */
[----:B------:R-:W-:Y:S01]  /*0dd0*/  FFMA.FTZ R22, R12, R9, R19 ;  /* 0x000000090c167223 */ /* 0x000fe20000010013 */
[----:B------:R-:W-:Y:S02]  /*0de0*/  FMUL.FTZ R19, R24, R191 ;  /* 0x000000bf18137220 */ /* 0x000fe40000410000 */
[----:B------:R-:W-:Y:S01]  /*0df0*/  FADD.FTZ R24, R145, R14 ;  /* 0x0000000e91187221 */ /* 0x000fe20000010000 */
[----:B------:R-:W-:-:S03]  /*0e00*/  FFMA.FTZ R145, R11, R14, R22 ;  /* 0x0000000e0b917223 */ /* 0x000fc60000010016 */
[----:B------:R-:W-:Y:S01]  /*0e10*/  FADD.FTZ R147, R24, R13 ;  /* 0x0000000d18937221 */ /* 0x000fe20000010000 */
[----:B------:R-:W-:Y:S01]  /*0e20*/  FFMA.FTZ R24, R16, R13, R145 ;  /* 0x0000000d10187223 */ /* 0x000fe20000010091 */
[----:B------:R-:W-:Y:S01]  /*0e30*/  FMUL.FTZ R22, R144, R148 ;  /* 0x0000009490167220 */ /* 0x000fe20000410000 */
[C---:B------:R-:W-:Y:S01]  /*0e40*/  FADD.FTZ R21, -R184.reuse, R189 ;  /* 0x000000bdb8157221 */ /* 0x040fe20000010100 */
        /* <DEDUP_REMOVED lines=8> */
[C---:B------:R-:W-:Y:S01]  /*0ed0*/  FFMA.FTZ R145, R21.reuse, R19, R146 ;  /* 0x0000001315917223 */ /* 0x040fe20000010092 */
[----:B------:R-:W-:Y:S01]  /*0ee0*/  FADD.FTZ R90, R90, R191 ;  /* 0x000000bf5a5a7221 */ /* 0x000fe20000010000 */
[----:B------:R-:W-:Y:S01]  /*0ef0*/  FFMA.FTZ R66, R21, R191, R66 ;  /* 0x000000bf15427223 */ /* 0x000fe20000010042 */
[----:B------:R-:W-:Y:S01]  /*0f00*/  FADD.FTZ R91, R91, R148 ;  /* 0x000000945b5b7221 */ /* 0x000fe20000010000 */
[C---:B------:R-:W-:Y:S01]  /*0f10*/  FFMA.FTZ R67, R24.reuse, R148, R67 ;  /* 0x0000009418437223 */ /* 0x040fe20000010043 */
[----:B------:R-:W-:Y:S01]  /*0f20*/  FADD.FTZ R199, R199, R22 ;  /* 0x00000016c7c77221 */ /* 0x000fe20000010000 */
[----:B------:R-:W-:-:S07]  /*0f30*/  FFMA.FTZ R202, R24, R22, R145 ;  /* 0x0000001618ca7223 */ /* 0x000fce0000010091 */
.L_x_2146:
[----:B----4-:R-:W-:Y:S05]  /*0f40*/  BSYNC.RECONVERGENT B1 ;  /* 0x0000000000017941 */ /* 0x010fea0003800200 */
.L_x_2145:
        /* <DEDUP_REMOVED lines=14> */
[--C-:B0-----:R-:W-:Y:S02]  /*1030*/  HADD2.F32 R26, -RZ, R48.reuse.H0_H0 ;  /* 0x20000030ff1a7230 */ /* 0x101fe40000004100 */
[----:B------:R-:W-:-:S02]  /*1040*/  HADD2.F32 R27, -RZ, R48.H1_H1 ;  /* 0x30000030ff1b7230 */ /* 0x000fc40000004100 */
[----:B-1----:R-:W-:-:S05]  /*1050*/  @P5 IMAD.WIDE.U32 R36, R186, 0x10, R36 ;  /* 0x00000010ba245825 */ /* 0x002fca00078e0024 */
[----:B------:R0:W5:Y:S02]  /*1060*/  @P5 LDG.E.128 R124, desc[UR10][R36.64] ;  /* 0x0000000a247c5981 */ /* 0x000164000c1e1d00 */
[--C-:B0-----:R-:W-:Y:S02]  /*1070*/  HADD2.F32 R37, -RZ, R51.reuse.H0_H0 ;  /* 0x20000033ff257230 */ /* 0x101fe40000004100 */
[----:B------:R-:W-:Y:S01]  /*1080*/  HADD2.F32 R148, -RZ, R51.H1_H1 ;  /* 0x30000033ff947230 */ /* 0x000fe20000004100 */
[----:B------:R-:W-:Y:S02]  /*1090*/  IADD3 R187, PT, PT, R187, 0x80, RZ ;  /* 0x00000080bbbb7810 */ /* 0x000fe40007ffe0ff */
[----:B------:R-:W-:Y:S02]  /*10a0*/  IADD3 R185, PT, PT, R185, 0x80, RZ ;  /* 0x00000080b9b97810 */ /* 0x000fe40007ffe0ff */
[----:B------:R-:W-:Y:S01]  /*10b0*/  IADD3 R186, PT, PT, R186, 0x80, RZ ;  /* 0x00000080baba7810 */ /* 0x000fe20007ffe0ff */
[----:B---3--:R-:W-:-:S02]  /*10c0*/  HADD2.F32 R23, -RZ, R28.H0_H0 ;  /* 0x2000001cff177230 */ /* 0x008fc40000004100 */
[----:B------:R-:W-:Y:S02]  /*10d0*/  HADD2.F32 R147, -RZ, R28.H1_H1 ;  /* 0x3000001cff937230 */ /* 0x000fe40000004100 */
[--C-:B------:R-:W-:Y:S02]  /*10e0*/  HADD2.F32 R151, -RZ, R29.reuse.H0_H0 ;  /* 0x2000001dff977230 */ /* 0x100fe40000004100 */
[C---:B------:R-:W-:Y:S01]  /*10f0*/  FADD.FTZ R23, -R184.reuse, R23 ;  /* 0x00000017b8177221 */ /* 0x040fe20000010100 */
[----:B------:R-:W-:Y:S02]  /*1100*/  HADD2.F32 R189, -RZ, R29.H1_H1 ;  /* 0x3000001dffbd7230 */ /* 0x000fe40000004100 */
[----:B------:R-:W-:Y:S01]  /*1110*/  FADD.FTZ R147, -R184, R147 ;  /* 0x00000093b8937221 */ /* 0x000fe20000010100 */
[--C-:B----4-:R-:W-:Y:S02]  /*1120*/  HADD2.F32 R25, -RZ, R32.reuse.H0_H0 ;  /* 0x20000020ff197230 */ /* 0x110fe40000004100 */
[----:B------:R-:W-:Y:S01]  /*1130*/  FMUL.FTZ R23, R6, R23 ;  /* 0x0000001706177220 */ /* 0x000fe20000410000 */
[----:B------:R-:W-:-:S02]  /*1140*/  HADD2.F32 R32, -RZ, R32.H1_H1 ;  /* 0x30000020ff207230 */ /* 0x000fc40000004100 */
[----:B------:R-:W-:Y:S01]  /*1150*/  FADD.FTZ R151, -R184, R151 ;  /* 0x00000097b8977221 */ /* 0x000fe20000010100 */
[--C-:B------:R-:W-:Y:S02]  /*1160*/  HADD2.F32 R191, -RZ, R30.reuse.H0_H0 ;  /* 0x2000001effbf7230 */ /* 0x100fe40000004100 */
[----:B------:R-:W-:Y:S01]  /*1170*/  FMUL.FTZ R28, R6, R147 ;  /* 0x00000093061c7220 */ /* 0x000fe20000410000 */
[----:B------:R-:W-:Y:S02]  /*1180*/  HADD2.F32 R201, -RZ, R30.H1_H1 ;  /* 0x3000001effc97230 */ /* 0x000fe40000004100 */
[-C--:B------:R-:W-:Y:S01]  /*1190*/  FMUL.FTZ R26, R26, R25.reuse ;  /* 0x000000191a1a7220 */ /* 0x080fe20000410000 */
[----:B------:R-:W-:Y:S01]  /*11a0*/  FADD.FTZ R92, R92, R25 ;  /* 0x000000195c5c7221 */ /* 0x000fe20000010000 */
[----:B------:R-:W-:Y:S01]  /*11b0*/  FFMA.FTZ R68, R23, R25, R68 ;  /* 0x0000001917447223 */ /* 0x000fe20000010044 */
[----:B------:R-:W-:Y:S01]  /*11c0*/  FADD.FTZ R189, -R184, R189 ;  /* 0x000000bdb8bd7221 */ /* 0x000fe20000010100 */
[----:B------:R-:W-:-:S02]  /*11d0*/  HADD2.F32 R203, -RZ, R31.H0_H0 ;  /* 0x2000001fffcb7230 */ /* 0x000fc40000004100 */
[-C--:B------:R-:W-:Y:S01]  /*11e0*/  FMUL.FTZ R25, R27, R32.reuse ;  /* 0x000000201b197220 */ /* 0x080fe20000410000 */
[----:B------:R-:W-:Y:S02]  /*11f0*/  HADD2.F32 R205, -RZ, R31.H1_H1 ;  /* 0x3000001fffcd7230 */ /* 0x000fe40000004100 */
[----:B------:R-:W-:Y:S01]  /*1200*/  FMUL.FTZ R27, R6, R151 ;  /* 0x00000097061b7220 */ /* 0x000fe20000410000 */
[----:B------:R-:W-:Y:S02]  /*1210*/  HADD2.F32 R29, -RZ, R33.H0_H0 ;  /* 0x20000021ff1d7230 */ /* 0x000fe40000004100 */
[----:B------:R-:W-:Y:S02]  /*1220*/  HADD2.F32 R30, -RZ, R49.H0_H0 ;  /* 0x20000031ff1e7230 */ /* 0x000fe40000004100 */
[----:B------:R-:W-:Y:S01]  /*1230*/  FADD.FTZ R93, R93, R32 ;  /* 0x000000205d5d7221 */ /* 0x000fe20000010000 */
[----:B------:R-:W-:Y:S02]  /*1240*/  HADD2.F32 R36, -RZ, R33.H1_H1 ;  /* 0x30000021ff247230 */ /* 0x000fe40000004100 */
[----:B------:R-:W-:Y:S01]  /*1250*/  FFMA.FTZ R69, R28, R32, R69 ;  /* 0x000000201c457223 */ /* 0x000fe20000010045 */
[----:B------:R-:W-:-:S02]  /*1260*/  HADD2.F32 R31, -RZ, R49.H1_H1 ;  /* 0x30000031ff1f7230 */ /* 0x000fc40000004100 */
[----:B------:R-:W-:Y:S01]  /*1270*/  FMUL.FTZ R32, R6, R189 ;  /* 0x000000bd06207220 */ /* 0x000fe20000410000 */
[C---:B------:R-:W-:Y:S01]  /*1280*/  FADD.FTZ R191, -R184.reuse, R191 ;  /* 0x000000bfb8bf7221 */ /* 0x040fe20000010100 */
[----:B------:R-:W-:Y:S01]  /*1290*/  FADD.FTZ R201, -R184, R201 ;  /* 0x000000c9b8c97221 */ /* 0x000fe20000010100 */
[--C-:B------:R-:W-:Y:S02]  /*12a0*/  HADD2.F32 R33, -RZ, R34.reuse.H0_H0 ;  /* 0x20000022ff217230 */ /* 0x100fe40000004100 */
[-C--:B------:R-:W-:Y:S01]  /*12b0*/  FMUL.FTZ R30, R30, R29.reuse ;  /* 0x0000001d1e1e7220 */ /* 0x080fe20000410000 */
[----:B------:R-:W-:Y:S02]  /*12c0*/  HADD2.F32 R38, -RZ, R34.H1_H1 ;  /* 0x30000022ff267230 */ /* 0x000fe40000004100 */
[----:B------:R-:W-:Y:S01]  /*12d0*/  FADD.FTZ R94, R94, R29 ;  /* 0x0000001d5e5e7221 */ /* 0x000fe20000010000 */
[----:B------:R-:W-:Y:S01]  /*12e0*/  FFMA.FTZ R70, R27, R29, R70 ;  /* 0x0000001d1b467223 */ /* 0x000fe20000010046 */
[----:B------:R-:W-:-:S02]  /*12f0*/  HADD2.F32 R146, -RZ, R35.H0_H0 ;  /* 0x20000023ff927230 */ /* 0x000fc40000004100 */
[-C--:B------:R-:W-:Y:S01]  /*1300*/  FMUL.FTZ R29, R31, R36.reuse ;  /* 0x000000241f1d7220 */ /* 0x080fe20000410000 */
[----:B------:R-:W-:Y:S02]  /*1310*/  HADD2.F32 R149, -RZ, R35.H1_H1 ;  /* 0x30000023ff957230 */ /* 0x000fe40000004100 */
[----:B------:R-:W-:Y:S01]  /*1320*/  FADD.FTZ R95, R95, R36 ;  /* 0x000000245f5f7221 */ /* 0x000fe20000010000 */
[--C-:B------:R-:W-:Y:S02]  /*1330*/  HADD2.F32 R34, -RZ, R50.reuse.H0_H0 ;  /* 0x20000032ff227230 */ /* 0x100fe40000004100 */
[----:B------:R-:W-:Y:S01]  /*1340*/  FFMA.FTZ R71, R32, R36, R71 ;  /* 0x0000002420477223 */ /* 0x000fe20000010047 */
[----:B------:R-:W-:Y:S02]  /*1350*/  HADD2.F32 R35, -RZ, R50.H1_H1 ;  /* 0x30000032ff237230 */ /* 0x000fe40000004100 */
[C---:B------:R-:W-:Y:S01]  /*1360*/  FMUL.FTZ R31, R6.reuse, R191 ;  /* 0x000000bf061f7220 */ /* 0x040fe20000410000 */
[----:B------:R-:W-:Y:S01]  /*1370*/  FMUL.FTZ R36, R6, R201 ;  /* 0x000000c906247220 */ /* 0x000fe20000410000 */
        /* <DEDUP_REMOVED lines=10> */
[----:B------:R-:W-:Y:S02]  /*1420*/  FADD.FTZ R203, -R184, R203 ;  /* 0x000000cbb8cb7221 */ /* 0x000fe40000010100 */
[----:B------:R-:W-:Y:S01]  /*1430*/  FADD.FTZ R144, R145, R30 ;  /* 0x0000001e91907221 */ /* 0x000fe20000010000 */
[----:B------:R-:W-:Y:S01]  /*1440*/  FFMA.FTZ R145, R27, R30, R38 ;  /* 0x0000001e1b917223 */ /* 0x000fe20000010026 */
[-C--:B------:R-:W-:Y:S01]  /*1450*/  FMUL.FTZ R35, R37, R146.reuse ;  /* 0x0000009225237220 */ /* 0x080fe20000410000 */
[----:B------:R-:W-:Y:S01]  /*1460*/  FMUL.FTZ R37, R6, R203 ;  /* 0x000000cb06257220 */ /* 0x000fe20000410000 */
[----:B------:R-:W-:Y:S01]  /*1470*/  FADD.FTZ R147, R144, R29 ;  /* 0x0000001d90937221 */ /* 0x000fe20000010000 */
[----:B------:R-:W-:Y:S01]  /*1480*/  FFMA.FTZ R144, R32, R29, R145 ;  /* 0x0000001d20907223 */ /* 0x000fe20000010091 */
[----:B------:R-:W-:Y:S01]  /*1490*/  FADD.FTZ R98, R98, R146 ;  /* 0x0000009262627221 */ /* 0x000fe20000010000 */
[----:B------:R-:W-:Y:S01]  /*14a0*/  FFMA.FTZ R74, R37, R146, R74 ;  /* 0x00000092254a7223 */ /* 0x000fe2000001004a */
[----:B------:R-:W-:Y:S01]  /*14b0*/  FADD.FTZ R146, R147, R34 ;  /* 0x0000002293927221 */ /* 0x000fe20000010000 */
[----:B------:R-:W-:Y:S01]  /*14c0*/  FFMA.FTZ R145, R31, R34, R144 ;  /* 0x000000221f917223 */ /* 0x000fe20000010090 */
[----:B------:R-:W-:-:S02]  /*14d0*/  FADD.FTZ R205, -R184, R205 ;  /* 0x000000cdb8cd7221 */ /* 0x000fc40000010100 */
[----:B------:R-:W-:Y:S01]  /*14e0*/  FADD.FTZ R146, R146, R33 ;  /* 0x0000002192927221 */ /* 0x000fe20000010000 */
[----:B------:R-:W-:Y:S01]  /*14f0*/  FFMA.FTZ R144, R36, R33, R145 ;  /* 0x0000002124907223 */ /* 0x000fe20000010091 */
[----:B------:R-:W-:Y:S01]  /*1500*/  FMUL.FTZ R38, R148, R149 ;  /* 0x0000009594267220 */ /* 0x000fe20000410000 */
[----:B------:R-:W-:Y:S01]  /*1510*/  FMUL.FTZ R152, R6, R205 ;  /* 0x000000cd06987220 */ /* 0x000fe20000410000 */
[----:B------:R-:W-:Y:S01]  /*1520*/  FADD.FTZ R199, R146, R35 ;  /* 0x0000002392c77221 */ /* 0x000fe20000010000 */
[----:B------:R-:W-:Y:S01]  /*1530*/  FFMA.FTZ R145, R37, R35, R144 ;  /* 0x0000002325917223 */ /* 0x000fe20000010090 */
[----:B------:R-:W-:Y:S01]  /*1540*/  FADD.FTZ R99, R99, R149 ;  /* 0x0000009563637221 */ /* 0x000fe20000010000 */
[C---:B------:R-:W-:Y:S01]  /*1550*/  FFMA.FTZ R75, R152.reuse, R149, R75 ;  /* 0x00000095984b7223 */ /* 0x040fe2000001004b */
[----:B------:R-:W-:Y:S01]  /*1560*/  FADD.FTZ R199, R199, R38 ;  /* 0x00000026c7c77221 */ /* 0x000fe20000010000 */
[----:B------:R-:W-:-:S07]  /*1570*/  FFMA.FTZ R202, R152, R38, R145 ;  /* 0x0000002698ca7223 */ /* 0x000fce0000010091 */
.L_x_2148:
[----:B------:R-:W-:Y:S05]  /*1580*/  BSYNC.RECONVERGENT B1 ;  /* 0x0000000000017941 */ /* 0x000fea0003800200 */
.L_x_2147:
        /* <DEDUP_REMOVED lines=15> */
[--C-:B------:R-:W-:Y:S02]  /*1680*/  HADD2.F32 R158, -RZ, R53.reuse.H0_H0 ;  /* 0x20000035ff9e7230 */ /* 0x100fe40000004100 */
[----:B0-----:R-:W-:-:S02]  /*1690*/  HADD2.F32 R157, -RZ, R53.H1_H1 ;  /* 0x30000035ff9d7230 */ /* 0x001fc40000004100 */
[----:B------:R-:W-:Y:S02]  /*16a0*/  HADD2.F32 R162, -RZ, R54.H0_H0 ;  /* 0x20000036ffa27230 */ /* 0x000fe40000004100 */
[----:B-1----:R-:W-:-:S05]  /*16b0*/  @P5 IMAD.WIDE.U32 R154, R186, 0x10, R154 ;  /* 0x00000010ba9a5825 */ /* 0x002fca00078e009a */
[----:B------:R0:W5:Y:S01]  /*16c0*/  @P5 LDG.E.128 R128, desc[UR10][R154.64] ;  /* 0x0000000a9a805981 */ /* 0x000162000c1e1d00 */
[----:B------:R-:W-:Y:S02]  /*16d0*/  IADD3 R187, PT, PT, R187, 0x80, RZ ;  /* 0x00000080bbbb7810 */ /* 0x000fe40007ffe0ff */
[----:B------:R-:W-:Y:S02]  /*16e0*/  IADD3 R185, PT, PT, R185, 0x80, RZ ;  /* 0x00000080b9b97810 */ /* 0x000fe40007ffe0ff */
[----:B------:R-:W-:Y:S01]  /*16f0*/  IADD3 R186, PT, PT, R186, 0x80, RZ ;  /* 0x00000080baba7810 */ /* 0x000fe20007ffe0ff */
[--C-:B---3--:R-:W-:Y:S02]  /*1700*/  HADD2.F32 R39, -RZ, R144.reuse.H0_H0 ;  /* 0x20000090ff277230 */ /* 0x108fe40000004100 */
[----:B------:R-:W-:Y:S02]  /*1710*/  HADD2.F32 R159, -RZ, R144.H1_H1 ;  /* 0x30000090ff9f7230 */ /* 0x000fe40000004100 */
[----:B------:R-:W-:-:S02]  /*1720*/  HADD2.F32 R161, -RZ, R145.H0_H0 ;  /* 0x20000091ffa17230 */ /* 0x000fc40000004100 */
[----:B------:R-:W-:Y:S02]  /*1730*/  HADD2.F32 R163, -RZ, R145.H1_H1 ;  /* 0x30000091ffa37230 */ /* 0x000fe40000004100 */
[C---:B------:R-:W-:Y:S01]  /*1740*/  FADD.FTZ R39, -R184.reuse, R39 ;  /* 0x00000027b8277221 */ /* 0x040fe20000010100 */
[----:B------:R-:W-:Y:S02]  /*1750*/  HADD2.F32 R144, -RZ, R52.H0_H0 ;  /* 0x20000034ff907230 */ /* 0x000fe40000004100 */
[--C-:B----4-:R-:W-:Y:S02]  /*1760*/  HADD2.F32 R145, -RZ, R148.reuse.H0_H0 ;  /* 0x20000094ff917230 */ /* 0x110fe40000004100 */
[----:B0-----:R-:W-:Y:S01]  /*1770*/  FADD.FTZ R155, -R184, R161 ;  /* 0x000000a1b89b7221 */ /* 0x001fe20000010100 */
[----:B------:R-:W-:Y:S02]  /*1780*/  HADD2.F32 R148, -RZ, R148.H1_H1 ;  /* 0x30000094ff947230 */ /* 0x000fe40000004100 */
[----:B------:R-:W-:Y:S01]  /*1790*/  FMUL.FTZ R39, R6, R39 ;  /* 0x0000002706277220 */ /* 0x000fe20000410000 */
[----:B------:R-:W-:-:S02]  /*17a0*/  HADD2.F32 R191, -RZ, R147.H0_H0 ;  /* 0x20000093ffbf7230 */ /* 0x000fc40000004100 */
[----:B------:R-:W-:Y:S01]  /*17b0*/  FMUL.FTZ R154, R144, R145 ;  /* 0x00000091909a7220 */ /* 0x000fe20000410000 */
[----:B------:R-:W-:Y:S02]  /*17c0*/  HADD2.F32 R201, -RZ, R147.H1_H1 ;  /* 0x30000093ffc97230 */ /* 0x000fe40000004100 */
[----:B------:R-:W-:Y:S01]  /*17d0*/  FADD.FTZ R159, -R184, R159 ;  /* 0x0000009fb89f7221 */ /* 0x000fe20000010100 */
[----:B------:R-:W-:Y:S02]  /*17e0*/  HADD2.F32 R147, -RZ, R149.H0_H0 ;  /* 0x20000095ff937230 */ /* 0x000fe40000004100 */
[----:B------:R-:W-:Y:S01]  /*17f0*/  FMUL.FTZ R155, R6, R155 ;  /* 0x0000009b069b7220 */ /* 0x000fe20000410000 */
[----:B------:R-:W-:Y:S01]  /*1800*/  FADD.FTZ R100, R100, R145 ;  /* 0x0000009164647221 */ /* 0x000fe20000010000 */
        /* <DEDUP_REMOVED lines=22> */
[----:B------:R-:W-:Y:S02]  /*1970*/  HADD2.F32 R150, -RZ, R150.H1_H1 ;  /* 0x30000096ff967230 */ /* 0x000fe40000004100 */
[----:B------:R-:W-:Y:S01]  /*1980*/  FADD.FTZ R189, -R184, R189 ;  /* 0x000000bdb8bd7221 */ /* 0x000fe20000010100 */
[----:B------:R-:W-:Y:S02]  /*1990*/  HADD2.F32 R161, -RZ, R54.H1_H1 ;  /* 0x30000036ffa17230 */ /* 0x000fe40000004100 */
[----:B------:R-:W-:Y:S01]  /*19a0*/  FMUL.FTZ R159, R6, R159 ;  /* 0x0000009f069f7220 */ /* 0x000fe20000410000 */
[----:B------:R-:W-:Y:S01]  /*19b0*/  FMUL.FTZ R162, R162, R149 ;  /* 0x00000095a2a27220 */ /* 0x000fe20000410000 */
[----:B------:R-:W-:Y:S01]  /*19c0*/  FADD.FTZ R147, R146, R157 ;  /* 0x0000009d92937221 */ /* 0x000fe20000010000 */
[----:B------:R-:W-:Y:S01]  /*19d0*/  FFMA.FTZ R144, R160, R157, R145 ;  /* 0x0000009da0907223 */ /* 0x000fe20000010091 */
[----:B------:R-:W-:-:S02]  /*19e0*/  HADD2.F32 R174, -RZ, R151.H0_H0 ;  /* 0x20000097ffae7230 */ /* 0x000fc40000004100 */
[----:B------:R-:W-:Y:S01]  /*19f0*/  FADD.FTZ R173, -R184, R191 ;  /* 0x000000bfb8ad7221 */ /* 0x000fe20000010100 */
[----:B------:R-:W-:Y:S02]  /*1a00*/  HADD2.F32 R163, -RZ, R55.H0_H0 ;  /* 0x20000037ffa37230 */ /* 0x000fe40000004100 */
        /* <DEDUP_REMOVED lines=27> */
.L_x_2150:
[----:B------:R-:W-:Y:S05]  /*1bc0*/  BSYNC.RECONVERGENT B1 ;  /* 0x0000000000017941 */ /* 0x000fea0003800200 */
.L_x_2149:
        /* <DEDUP_REMOVED lines=15> */
[----:B------:R0:W5:Y:S02]  /*1cc0*/  @P5 LDG.E.128 R40, desc[UR10][R178.64] ;  /* 0x0000000ab2285981 */ /* 0x000164000c1e1d00 */
[----:B0-----:R-:W-:Y:S02]  /*1cd0*/  HADD2.F32 R178, -RZ, R56.H0_H0 ;  /* 0x20000038ffb27230 */ /* 0x001fe40000004100 */
[--C-:B------:R-:W-:Y:S02]  /*1ce0*/  HADD2.F32 R194, -RZ, R58.reuse.H0_H0 ;  /* 0x2000003affc27230 */ /* 0x100fe40000004100 */
[----:B------:R-:W-:Y:S02]  /*1cf0*/  HADD2.F32 R193, -RZ, R58.H1_H1 ;  /* 0x3000003affc17230 */ /* 0x000fe40000004100 */
[--C-:B------:R-:W-:Y:S02]  /*1d00*/  HADD2.F32 R195, -RZ, R59.reuse.H0_H0 ;  /* 0x2000003bffc37230 */ /* 0x100fe40000004100 */
[----:B------:R-:W-:-:S02]  /*1d10*/  HADD2.F32 R198, -RZ, R59.H1_H1 ;  /* 0x3000003bffc67230 */ /* 0x000fc40000004100 */
[--C-:B---3--:R-:W-:Y:S02]  /*1d20*/  HADD2.F32 R181, -RZ, R145.reuse.H0_H0 ;  /* 0x20000091ffb57230 */ /* 0x108fe40000004100 */
[----:B------:R-:W-:Y:S02]  /*1d30*/  HADD2.F32 R145, -RZ, R145.H1_H1 ;  /* 0x30000091ff917230 */ /* 0x000fe40000004100 */
[--C-:B------:R-:W-:Y:S02]  /*1d40*/  HADD2.F32 R177, -RZ, R144.reuse.H1_H1 ;  /* 0x30000090ffb17230 */ /* 0x100fe40000004100 */
[C---:B------:R-:W-:Y:S01]  /*1d50*/  FADD.FTZ R179, -R184.reuse, R181 ;  /* 0x000000b5b8b37221 */ /* 0x040fe20000010100 */
[----:B------:R-:W-:Y:S02]  /*1d60*/  HADD2.F32 R189, -RZ, R147.H0_H0 ;  /* 0x20000093ffbd7230 */ /* 0x000fe40000004100 */
[----:B------:R-:W-:Y:S01]  /*1d70*/  FADD.FTZ R181, -R184, R145 ;  /* 0x00000091b8b57221 */ /* 0x000fe20000010100 */
[----:B------:R-:W-:-:S02]  /*1d80*/  HADD2.F32 R175, -RZ, R144.H0_H0 ;  /* 0x20000090ffaf7230 */ /* 0x000fc40000004100 */
[C---:B------:R-:W-:Y:S01]  /*1d90*/  FADD.FTZ R177, -R184.reuse, R177 ;  /* 0x000000b1b8b17221 */ /* 0x040fe20000010100 */
[----:B------:R-:W-:Y:S02]  /*1da0*/  HADD2.F32 R147, -RZ, R147.H1_H1 ;  /* 0x30000093ff937230 */ /* 0x000fe40000004100 */
[--C-:B----4-:R-:W-:Y:S02]  /*1db0*/  HADD2.F32 R145, -RZ, R148.reuse.H0_H0 ;  /* 0x20000094ff917230 */ /* 0x110fe40000004100 */
[----:B------:R-:W-:Y:S02]  /*1dc0*/  HADD2.F32 R148, -RZ, R148.H1_H1 ;  /* 0x30000094ff947230 */ /* 0x000fe40000004100 */
[----:B------:R-:W-:Y:S02]  /*1dd0*/  HADD2.F32 R144, -RZ, R56.H1_H1 ;  /* 0x30000038ff907230 */ /* 0x000fe40000004100 */
[C---:B------:R-:W-:Y:S01]  /*1de0*/  FADD.FTZ R175, -R184.reuse, R175 ;  /* 0x000000afb8af7221 */ /* 0x040fe20000010100 */
[----:B------:R-:W-:Y:S01]  /*1df0*/  FADD.FTZ R191, -R184, R147 ;  /* 0x00000093b8bf7221 */ /* 0x000fe20000010100 */
[----:B------:R-:W-:Y:S01]  /*1e00*/  FMUL.FTZ R180, R6, R177 ;  /* 0x000000b106b47220 */ /* 0x000fe20000410000 */
[----:B------:R-:W-:-:S02]  /*1e10*/  HADD2.F32 R147, -RZ, R149.H0_H0 ;  /* 0x20000095ff937230 */ /* 0x000fc40000004100 */
[----:B------:R-:W-:Y:S01]  /*1e20*/  FMUL.FTZ R177, R144, R148 ;  /* 0x0000009490b17220 */ /* 0x000fe20000410000 */
[----:B------:R-:W-:Y:S02]  /*1e30*/  HADD2.F32 R149, -RZ, R149.H1_H1 ;  /* 0x30000095ff957230 */ /* 0x000fe40000004100 */
[----:B------:R-:W-:Y:S02]  /*1e40*/  HADD2.F32 R144, -RZ, R57.H1_H1 ;  /* 0x30000039ff907230 */ /* 0x000fe40000004100 */
[----:B------:R-:W-:Y:S01]  /*1e50*/  FMUL.FTZ R175, R6, R175 ;  /* 0x000000af06af7220 */ /* 0x000fe20000410000 */
[----:B------:R-:W-:Y:S01]  /*1e60*/  FMUL.FTZ R178, R178, R145 ;  /* 0x00000091b2b27220 */ /* 0x000fe20000410000 */
[C---:B------:R-:W-:Y:S01]  /*1e70*/  FMUL.FTZ R192, R6.reuse, R181 ;  /* 0x000000b506c07220 */ /* 0x040fe20000410000 */
[----:B------:R-:W-:Y:S01]  /*1e80*/  FMUL.FTZ R179, R6, R179 ;  /* 0x000000b306b37220 */ /* 0x000fe20000410000 */
[----:B------:R-:W-:Y:S01]  /*1e90*/  FMUL.FTZ R181, R144, R149 ;  /* 0x0000009590b57220 */ /* 0x000fe20000410000 */
[----:B------:R-:W-:Y:S01]  /*1ea0*/  FADD.FTZ R136, R136, R145 ;  /* 0x0000009188887221 */ /* 0x000fe20000010000 */
[----:B------:R-:W-:Y:S01]  /*1eb0*/  FFMA.FTZ R108, R175, R145, R108 ;  /* 0x00000091af6c7223 */ /* 0x000fe2000001006c */
[----:B------:R-:W-:Y:S01]  /*1ec0*/  FADD.FTZ R144, R199, R178 ;  /* 0x000000b2c7907221 */ /* 0x000fe20000010000 */
[----:B------:R-:W-:Y:S01]  /*1ed0*/  FFMA.FTZ R145, R175, R178, R202 ;  /* 0x000000b2af917223 */ /* 0x000fe200000100ca */
[----:B------:R-:W-:-:S02]  /*1ee0*/  HADD2.F32 R185, -RZ, R146.H1_H1 ;  /* 0x30000092ffb97230 */ /* 0x000fc40000004100 */
[-C--:B------:R-:W-:Y:S01]  /*1ef0*/  FMUL.FTZ R182, R182, R147.reuse ;  /* 0x00000093b6b67220 */ /* 0x080fe20000410000 */
[----:B------:R-:W-:Y:S01]  /*1f00*/  FADD.FTZ R138, R138, R147 ;  /* 0x000000938a8a7221 */ /* 0x000fe20000010000 */
[----:B------:R-:W-:Y:S01]  /*1f10*/  FFMA.FTZ R110, R179, R147, R110 ;  /* 0x00000093b36e7223 */ /* 0x000fe2000001006e */
[----:B------:R-:W-:Y:S02]  /*1f20*/  HADD2.F32 R183, -RZ, R146.H0_H0 ;  /* 0x20000092ffb77230 */ /* 0x000fe40000004100 */
[----:B------:R-:W-:Y:S01]  /*1f30*/  FADD.FTZ R147, R144, R177 ;  /* 0x000000b190937221 */ /* 0x000fe20000010000 */
[----:B------:R-:W-:Y:S01]  /*1f40*/  FFMA.FTZ R144, R180, R177, R145 ;  /* 0x000000b1b4907223 */ /* 0x000fe20000010091 */
[C---:B------:R-:W-:Y:S01]  /*1f50*/  FADD.FTZ R187, -R184.reuse, R185 ;  /* 0x000000b9b8bb7221 */ /* 0x040fe20000010100 */
[--C-:B------:R-:W-:Y:S02]  /*1f60*/  HADD2.F32 R185, -RZ, R150.reuse.H0_H0 ;  /* 0x20000096ffb97230 */ /* 0x100fe40000004100 */
        /* <DEDUP_REMOVED lines=8> */
[----:B------:R-:W-:Y:S01]  /*1ff0*/  FADD.FTZ R189, -R184, R189 ;  /* 0x000000bdb8bd7221 */ /* 0x000fe20000010100 */
        /* <DEDUP_REMOVED lines=29> */
.L_x_2144:
[----:B------:R-:W0:Y:S01]  /*21d0*/  LDC R0, c[0x0][0x388] ;  /* 0x0000e200ff007b82 */ /* 0x000e220000000800 */
[----:B-----5:R-:W-:Y:S01]  /*21e0*/  ISETP.GE.AND P4, PT, R8, 0x1, PT ;  /* 0x000000010800780c */ /* 0x020fe20003f86270 */
[----:B------:R-:W-:Y:S01]  /*21f0*/  UISETP.NE.U32.AND UP0, UPT, UR12, URZ, UPT ;  /* 0x000000ff0c00728c */ /* 0x000fe2000bf05070 */
[----:B------:R-:W-:-:S03]  /*2200*/  HFMA2 R201, -RZ, RZ, 0, 0 ;  /* 0x00000000ffc97431 */ /* 0x000fc600000001ff */
        /* <DEDUP_REMOVED lines=18> */
[C---:B0-----:R-:W-:Y:S01]  /*2330*/  @P0 IMAD.WIDE.U32 R148, R201.reuse, 0x8, R148 ;  /* 0x00000008c9940825 */ /* 0x041fe200078e0094 */
[----:B------:R-:W-:-:S04]  /*2340*/  @P0 IADD3 R201, PT, PT, R201, 0x80, RZ ;  /* 0x00000080c9c90810 */ /* 0x000fc80007ffe0ff */
[----:B------:R3:W5:Y:S01]  /*2350*/  @P0 LDG.E.64 R168, desc[UR10][R148.64] ;  /* 0x0000000a94a80981 */ /* 0x000762000c1e1b00 */
[C---:B-1----:R-:W-:Y:S01]  /*2360*/  @P1 IMAD.WIDE.U32 R146, R201.reuse, 0x8, R146 ;  /* 0x00000008c9921825 */ /* 0x042fe200078e0092 */
[----:B------:R-:W-:-:S04]  /*2370*/  @P1 IADD3 R201, PT, PT, R201, 0x80, RZ ;  /* 0x00000080c9c91810 */ /* 0x000fc80007ffe0ff */
[----:B------:R3:W5:Y:S01]  /*2380*/  @P1 LDG.E.64 R166, desc[UR10][R146.64] ;  /* 0x0000000a92a61981 */ /* 0x000762000c1e1b00 */
[----:B--2---:R-:W-:-:S05]  /*2390*/  @P2 IMAD.WIDE.U32 R144, R201, 0x8, R144 ;  /* 0x00000008c9902825 */ /* 0x004fca00078e0090 */
[----:B------:R3:W5:Y:S01]  /*23a0*/  @P2 LDG.E.64 R164, desc[UR10][R144.64] ;  /* 0x0000000a90a42981 */ /* 0x000762000c1e1b00 */
[----:B------:R-:W-:Y:S02]  /*23b0*/  ISETP.GE.U32.AND P3, PT, R2, 0x200, PT ;  /* 0x000002000200780c */ /* 0x000fe40003f66070 */
[----:B------:R-:W-:Y:S02]  /*23c0*/  MOV R199, RZ ;  /* 0x000000ff00c77202 */ /* 0x000fe40000000f00 */
[----:B------:R-:W-:Y:S02]  /*23d0*/  MOV R202, RZ ;  /* 0x000000ff00ca7202 */ /* 0x000fe40000000f00 */
[----:B------:R-:W-:-:S07]  /*23e0*/  @P2 IADD3 R201, PT, PT, R201, 0x80, RZ ;  /* 0x00000080c9c92810 */ /* 0x000fce0007ffe0ff */
[----:B---3--:R-:W-:Y:S05]  /*23f0*/  @!P3 BRA `(.L_x_2151) ;  /* 0x0000000000a0b947 */ /* 0x008fea0003800000 */
[----:B------:R-:W0:Y:S02]  /*2400*/  LDC.64 R144, c[0x0][0x3b0] ;  /* 0x0000ec00ff907b82 */ /* 0x000e240000000a00 */
[----:B0-----:R-:W-:-:S05]  /*2410*/  IMAD.WIDE.U32 R144, R201, 0x8, R144 ;  /* 0x00000008c9907825 */ /* 0x001fca00078e0090 */
[----:B------:R1:W5:Y:S01]  /*2420*/  LDG.E.64 R170, desc[UR10][R144.64] ;  /* 0x0000000a90aa7981 */ /* 0x000362000c1e1b00 */
[----:B------:R-:W-:Y:S05]  /*2430*/  BRA `(.L_x_2151) ;  /* 0x0000000000907947 */ /* 0x000fea0003800000 */
.L_x_2152:
        /* <DEDUP_REMOVED lines=12> */
[C---:B-1----:R-:W-:Y:S01]  /*2500*/  @P0 IMAD.WIDE.U32 R188, R199.reuse, 0x10, R188 ;  /* 0x00000010c7bc0825 */ /* 0x042fe200078e00bc */
[----:B------:R-:W-:-:S04]  /*2510*/  @P0 IADD3 R199, PT, PT, R199, 0x80, RZ ;  /* 0x00000080c7c70810 */ /* 0x000fc80007ffe0ff */
[----:B------:R0:W5:Y:S02]  /*2520*/  @P0 LDG.E.128 R120, desc[UR10][R188.64] ;  /* 0x0000000abc780981 */ /* 0x000164000c1e1d00 */
[----:B------:R-:W1:Y:S01]  /*2530*/  @P2 LDC.64 R148, c[0x0][0x438] ;  /* 0x00010e00ff942b82 */ /* 0x000e620000000a00 */
[C---:B--2---:R-:W-:Y:S01]  /*2540*/  @P1 IMAD.WIDE.U32 R190, R201.reuse, 0x8, R190 ;  /* 0x00000008c9be1825 */ /* 0x044fe200078e00be */
[----:B------:R-:W-:-:S04]  /*2550*/  @P1 IADD3 R201, PT, PT, R201, 0x80, RZ ;  /* 0x00000080c9c91810 */ /* 0x000fc80007ffe0ff */
[----:B------:R0:W5:Y:S02]  /*2560*/  @P1 LDG.E.64 R166, desc[UR10][R190.64] ;  /* 0x0000000abea61981 */ /* 0x000164000c1e1b00 */
[----:B------:R-:W2:Y:S01]  /*2570*/  @P3 LDC.64 R150, c[0x0][0x3b0] ;  /* 0x0000ec00ff963b82 */ /* 0x000ea20000000a00 */
[C---:B---3--:R-:W-:Y:S01]  /*2580*/  @P1 IMAD.WIDE.U32 R144, R199.reuse, 0x10, R144 ;  /* 0x00000010c7901825 */ /* 0x048fe200078e0090 */
[----:B------:R-:W-:-:S04]  /*2590*/  @P1 IADD3 R199, PT, PT, R199, 0x80, RZ ;  /* 0x00000080c7c71810 */ /* 0x000fc80007ffe0ff */
[----:B------:R0:W5:Y:S02]  /*25a0*/  @P1 LDG.E.128 R124, desc[UR10][R144.64] ;  /* 0x0000000a907c1981 */ /* 0x000164000c1e1d00 */
[----:B------:R-:W3:Y:S01]  /*25b0*/  @P3 LDC.64 R184, c[0x0][0x438] ;  /* 0x00010e00ffb83b82 */ /* 0x000ee20000000a00 */
[C---:B----4-:R-:W-:Y:S01]  /*25c0*/  @P2 IMAD.WIDE.U32 R146, R201.reuse, 0x8, R146 ;  /* 0x00000008c9922825 */ /* 0x050fe200078e0092 */
[----:B------:R-:W-:-:S04]  /*25d0*/  @P2 IADD3 R201, PT, PT, R201, 0x80, RZ ;  /* 0x00000080c9c92810 */ /* 0x000fc80007ffe0ff */
[----:B------:R0:W5:Y:S01]  /*25e0*/  @P2 LDG.E.64 R164, desc[UR10][R146.64] ;  /* 0x0000000a92a42981 */ /* 0x000162000c1e1b00 */
[C---:B-1----:R-:W-:Y:S01]  /*25f0*/  @P2 IMAD.WIDE.U32 R148, R199.reuse, 0x10, R148 ;  /* 0x00000010c7942825 */ /* 0x042fe200078e0094 */
[----:B------:R-:W-:-:S04]  /*2600*/  @P2 IADD3 R199, PT, PT, R199, 0x80, RZ ;  /* 0x00000080c7c72810 */ /* 0x000fc80007ffe0ff */
[----:B------:R0:W5:Y:S01]  /*2610*/  @P2 LDG.E.128 R128, desc[UR10][R148.64] ;  /* 0x0000000a94802981 */ /* 0x000162000c1e1d00 */
[----:B--2---:R-:W-:-:S05]  /*2620*/  @P3 IMAD.WIDE.U32 R150, R201, 0x8, R150 ;  /* 0x00000008c9963825 */ /* 0x004fca00078e0096 */
[----:B------:R0:W5:Y:S01]  /*2630*/  @P3 LDG.E.64 R170, desc[UR10][R150.64] ;  /* 0x0000000a96aa3981 */ /* 0x000162000c1e1b00 */
[----:B---3--:R-:W-:-:S05]  /*2640*/  @P3 IMAD.WIDE.U32 R184, R199, 0x10, R184 ;  /* 0x00000010c7b83825 */ /* 0x008fca00078e00b8 */
[----:B------:R0:W5:Y:S01]  /*2650*/  @P3 LDG.E.128 R40, desc[UR10][R184.64] ;  /* 0x0000000ab8283981 */ /* 0x000162000c1e1d00 */
[----:B------:R-:W-:Y:S02]  /*2660*/  MOV R199, RZ ;  /* 0x000000ff00c77202 */ /* 0x000fe40000000f00 */
[----:B------:R-:W-:-:S07]  /*2670*/  MOV R202, RZ ;  /* 0x000000ff00ca7202 */ /* 0x000fce0000000f00 */
.L_x_2151:
[----:B----4-:R-:W-:Y:S05]  /*2680*/  BSYNC.RECONVERGENT B0 ;  /* 0x0000000000007941 */ /* 0x010fea0003800200 */
.L_x_2143:
        /* <DEDUP_REMOVED lines=32> */
.L_x_2154:
[----:B------:R-:W-:Y:S05]  /*2890*/  BSYNC.RECONVERGENT B0 ;  /* 0x0000000000007941 */ /* 0x000fea0003800200 */
.L_x_2153:
        /* <DEDUP_REMOVED lines=24> */
[----:B------:R-:W-:Y:S01]  /*2a20*/  FADD.FTZ R8, R151, R8 ;  /* 0x0000000897087221 */ /* 0x000fe20000010000 */
[----:B------:R-:W-:Y:S02]  /*2a30*/  MOV R151, R7 ;  /* 0x0000000700977202 */ /* 0x000fe40000000f00 */
[----:B------:R-:W-:Y:S01]  /*2a40*/  FMUL.FTZ R144, R144, UR14 ;  /* 0x0000000e90907c20 */ /* 0x000fe20008410000 */
[----:B------:R-:W-:Y:S01]  /*2a50*/  FMUL.FTZ R7, R8, UR14 ;  /* 0x0000000e08077c20 */ /* 0x000fe20008410000 */
[----:B------:R-:W-:-:S03]  /*2a60*/  @P4 LEA.HI.SX32 R149, R187, R184, 0x1d ;  /* 0x000000b8bb954211 */ /* 0x000fc600078feaff */
        /* <DEDUP_REMOVED lines=20> */
[----:B------:R-:W-:-:S04]  /*2bb0*/  F2FP.F16.F32.PACK_AB R145, RZ, R145 ;  /* 0x00000091ff91723e */ /* 0x000fc800000000ff */
[----:B------:R-:W-:-:S07]  /*2bc0*/  PRMT R132, R145, 0x7610, R132 ;  /* 0x0000761091847816 */ /* 0x000fce0000000084 */
.L_x_2159:
        /* <DEDUP_REMOVED lines=12> */
.L_x_2160:
        /* <DEDUP_REMOVED lines=12> */
.L_x_2161:
        /* <DEDUP_REMOVED lines=12> */
.L_x_2162:
        /* <DEDUP_REMOVED lines=12> */
.L_x_2163:
        /* <DEDUP_REMOVED lines=12> */
.L_x_2164:
        /* <DEDUP_REMOVED lines=12> */
.L_x_2165:
        /* <DEDUP_REMOVED lines=11> */
[----:B------:R-:W-:-:S04]  /*3100*/  F2FP.F16.F32.PACK_AB R145, RZ, R145 ;  /* 0x00000091ff91723e */ /* 0x000fc800000000ff */
[----:B------:R-:W-:Y:S01]  /*3110*/  PRMT R135, R135, 0x5410, R145 ;  /* 0x0000541087877816 */ /* 0x000fe20000000091 */
[----:B------:R-:W-:Y:S06]  /*3120*/  BRA `(.L_x_2166) ;  /* 0x0000001000a47947 */ /* 0x000fec0003800000 */
.L_x_2158:
        /* <DEDUP_REMOVED lines=15> */
[----:B------:R-:W-:-:S04]  /*3220*/  F2FP.F16.F32.PACK_AB R116, RZ, R116 ;  /* 0x00000074ff74723e */ /* 0x000fc800000000ff */
[----:B------:R-:W-:-:S07]  /*3230*/  PRMT R132, R116, 0x7610, R132 ;  /* 0x0000761074847816 */ /* 0x000fce0000000084 */
.L_x_2167:
[----:B------:R-:W-:Y:S01]  /*3240*/  F2FP.F16.F32.PACK_AB R144, RZ, R117 ;  /* 0x00000075ff90723e */ /* 0x000fe200000000ff */
        /* <DEDUP_REMOVED lines=10> */
.L_x_2168:
[----:B------:R-:W-:Y:S01]  /*32f0*/  F2FP.F16.F32.PACK_AB R146, RZ, R119 ;  /* 0x00000077ff92723e */ /* 0x000fe200000000ff */
        /* <DEDUP_REMOVED lines=10> */
.L_x_2169:
[----:B------:R-:W-:Y:S01]  /*33a0*/  FMUL.FTZ R117, R6, R117 ;  /* 0x0000007506757220 */ /* 0x000fe20000410000 */
[--C-:B------:R-:W-:Y:S01]  /*33b0*/  FFMA.FTZ R116, R20, R7, R8.reuse ;  /* 0x0000000714747223 */ /* 0x100fe20000010008 */
[----:B------:R-:W-:Y:S01]  /*33c0*/  FADD.FTZ R119, R18, -R119 ;  /* 0x8000007712777221 */ /* 0x000fe20000010000 */
[----:B------:R-:W-:Y:S01]  /*33d0*/  F2FP.F16.F32.PACK_AB R148, RZ, R145 ;  /* 0x00000091ff94723e */ /* 0x000fe200000000ff */
        /* <DEDUP_REMOVED lines=12> */
.L_x_2170:
[----:B------:R-:W-:Y:S01]  /*34a0*/  F2FP.F16.F32.PACK_AB R150, RZ, R117 ;  /* 0x00000075ff96723e */ /* 0x000fe200000000ff */
        /* <DEDUP_REMOVED lines=11> */
.L_x_2171:
[----:B------:R-:W-:Y:S01]  /*3560*/  F2FP.F16.F32.PACK_AB R118, RZ, R119 ;  /* 0x00000077ff76723e */ /* 0x000fe200000000ff */
        /* <DEDUP_REMOVED lines=10> */
.L_x_2172:
[----:B------:R-:W-:Y:S02]  /*3610*/  F2FP.F16.F32.PACK_AB R145, RZ, R145 ;  /* 0x00000091ff91723e */ /* 0x000fe400000000ff */
[----:B------:R-:W-:Y:S02]  /*3620*/  FSEL R186, R147, RZ, P5 ;  /* 0x000000ff93ba7208 */ /* 0x000fe40002800000 */
        /* <DEDUP_REMOVED lines=8> */
.L_x_2173:
[----:B------:R-:W-:Y:S02]  /*36b0*/  F2FP.F16.F32.PACK_AB R119, R186, R117 ;  /* 0x00000075ba77723e */ /* 0x000fe400000000ff */
        /* <DEDUP_REMOVED lines=9> */
[----:B------:R-:W-:-:S04]  /*3750*/  F2FP.F16.F32.PACK_AB R144, RZ, R144 ;  /* 0x00000090ff90723e */ /* 0x000fc800000000ff */
[----:B------:R-:W-:Y:S01]  /*3760*/  PRMT R135, R135, 0x5410, R144 ;  /* 0x0000541087877816 */ /* 0x000fe20000000090 */
[----:B------:R-:W-:Y:S06]  /*3770*/  BRA `(.L_x_2166) ;  /* 0x0000000c00107947 */ /* 0x000fec0003800000 */
.L_x_2157:
        /* <DEDUP_REMOVED lines=8> */
[----:B-----5:R-:W-:Y:S01]  /*3800*/  HADD2.F32 R145, -RZ, R120.H0_H0 ;  /* 0x20000078ff917230 */ /* 0x020fe20000004100 */
[----:B------:R-:W-:Y:S02]  /*3810*/  LOP3.LUT P6, RZ, R168, 0xff, RZ, 0xc0, !PT ;  /* 0x000000ffa8ff7812 */ /* 0x000fe400078cc0ff */
[----:B------:R-:W-:-:S04]  /*3820*/  @P5 FADD.FTZ R147, R10, -R147 ;  /* 0x800000930a935221 */ /* 0x000fc80000010000 */
[----:B------:R-:W-:-:S04]  /*3830*/  @P5 FFMA.FTZ R145, R6, R147, R145 ;  /* 0x0000009306915223 */ /* 0x000fc80000010091 */
[----:B------:R-:W-:-:S04]  /*3840*/  FMUL.FTZ R145, R145, UR17 ;  /* 0x0000001191917c20 */ /* 0x000fc80008410000 */
[----:B------:R-:W-:-:S05]  /*3850*/  FMUL.FTZ R145, R145, UR16 ;  /* 0x0000001091917c20 */ /* 0x000fca0008410000 */
[----:B------:R-:W-:-:S04]  /*3860*/  FSEL R145, R145, RZ, P6 ;  /* 0x000000ff91917208 */ /* 0x000fc80003000000 */
[----:B------:R-:W-:-:S04]  /*3870*/  F2FP.F16.F32.PACK_AB R145, RZ, R145 ;  /* 0x00000091ff91723e */ /* 0x000fc800000000ff */
[----:B------:R-:W-:-:S07]  /*3880*/  PRMT R132, R145, 0x7610, R132 ;  /* 0x0000761091847816 */ /* 0x000fce0000000084 */
.L_x_2175:
[----:B------:R-:W-:Y:S05]  /*3890*/  @!P4 BRA `(.L_x_2176) ;  /* 0x000000000028c947 */ /* 0x000fea0003800000 */
[----:B------:R-:W-:Y:S01]  /*38a0*/  @P5 FFMA.FTZ R144, R12, R7, R8 ;  /* 0x000000070c905223 */ /* 0x000fe20000010008 */
[----:B-----5:R-:W-:Y:S01]  /*38b0*/  HADD2.F32 R145, -RZ, R120.H1_H1 ;  /* 0x30000078ff917230 */ /* 0x020fe20000004100 */
        /* <DEDUP_REMOVED lines=8> */
.L_x_2176:
[----:B------:R-:W-:Y:S05]  /*3940*/  @!P4 BRA `(.L_x_2177) ;  /* 0x000000000028c947 */ /* 0x000fea0003800000 */
        /* <DEDUP_REMOVED lines=10> */
.L_x_2177:
        /* <DEDUP_REMOVED lines=11> */
.L_x_2178:
        /* <DEDUP_REMOVED lines=11> */
.L_x_2179:
        /* <DEDUP_REMOVED lines=11> */
.L_x_2180:
        /* <DEDUP_REMOVED lines=11> */
.L_x_2181:
[----:B------:R-:W-:Y:S05]  /*3cb0*/  @!P4 BRA `(.L_x_2166) ;  /* 0x0000000400c0c947 */ /* 0x000fea0003800000 */
[----:B------:R-:W-:Y:S01]  /*3cc0*/  @P5 FFMA.FTZ R147, R24, R7, R8 ;  /* 0x0000000718935223 */ /* 0x000fe20000010008 */
[----:B-----5:R-:W-:-:S03]  /*3cd0*/  HADD2.F32 R145, -RZ, R123.H1_H1 ;  /* 0x3000007bff917230 */ /* 0x020fc60000004100 */
[----:B------:R-:W-:-:S04]  /*3ce0*/  @P5 FADD.FTZ R147, R22, -R147 ;  /* 0x8000009316935221 */ /* 0x000fc80000010000 */
[----:B------:R-:W-:Y:S01]  /*3cf0*/  @P5 FFMA.FTZ R145, R6, R147, R145 ;  /* 0x0000009306915223 */ /* 0x000fe20000010091 */
[----:B------:R-:W-:-:S03]  /*3d00*/  ISETP.GE.U32.AND P5, PT, R168, RZ, PT ;  /* 0x000000ffa800720c */ /* 0x000fc60003fa6070 */
[----:B------:R-:W-:Y:S01]  /*3d10*/  FMUL.FTZ R145, R145, UR17 ;  /* 0x0000001191917c20 */ /* 0x000fe20008410000 */
[----:B------:R-:W-:-:S03]  /*3d20*/  ISETP.GE.U32.AND.EX P5, PT, R169, 0x1000000, PT, P5 ;  /* 0x01000000a900780c */ /* 0x000fc60003fa6150 */
[----:B------:R-:W-:-:S05]  /*3d30*/  FMUL.FTZ R145, R145, UR16 ;  /* 0x0000001091917c20 */ /* 0x000fca0008410000 */
[----:B------:R-:W-:-:S04]  /*3d40*/  FSEL R145, R145, RZ, P5 ;  /* 0x000000ff91917208 */ /* 0x000fc80002800000 */
[----:B------:R-:W-:-:S04]  /*3d50*/  F2FP.F16.F32.PACK_AB R145, RZ, R145 ;  /* 0x00000091ff91723e */ /* 0x000fc800000000ff */
[----:B------:R-:W-:Y:S01]  /*3d60*/  PRMT R135, R135, 0x5410, R145 ;  /* 0x0000541087877816 */ /* 0x000fe20000000091 */
[----:B------:R-:W-:Y:S06]  /*3d70*/  BRA `(.L_x_2166) ;  /* 0x0000000400907947 */ /* 0x000fec0003800000 */
.L_x_2174:
[----:B------:R-:W-:Y:S01]  /*3d80*/  ISETP.GT.AND P5, PT, R4, RZ, PT ;  /* 0x000000ff0400720c */ /* 0x000fe20003fa4270 */
[----:B------:R-:W-:Y:S01]  /*3d90*/  @P6 FFMA.FTZ R185, R3, R7, R8 ;  /* 0x0000000703b96223 */ /* 0x000fe20000010008 */
[--C-:B-----5:R-:W-:Y:S02]  /*3da0*/  HADD2.F32 R119, -RZ, R120.reuse.H1_H1 ;  /* 0x30000078ff777230 */ /* 0x120fe40000004100 */
[----:B------:R-:W-:Y:S02]  /*3db0*/  HADD2.F32 R117, -RZ, R120.H0_H0 ;  /* 0x20000078ff757230 */ /* 0x000fe40000004100 */
[----:B------:R-:W-:Y:S01]  /*3dc0*/  @P6 FADD.FTZ R185, R10, -R185 ;  /* 0x800000b90ab96221 */ /* 0x000fe20000010000 */
[--C-:B------:R-:W-:Y:S02]  /*3dd0*/  HADD2.F32 R145, -RZ, R121.reuse.H0_H0 ;  /* 0x20000079ff917230 */ /* 0x100fe40000004100 */
[----:B------:R-:W-:Y:S02]  /*3de0*/  HADD2.F32 R147, -RZ, R121.H1_H1 ;  /* 0x30000079ff937230 */ /* 0x000fe40000004100 */
[----:B------:R-:W-:Y:S01]  /*3df0*/  @P6 FFMA.FTZ R117, R6, R185, R117 ;  /* 0x000000b906756223 */ /* 0x000fe20000010075 */
[----:B------:R-:W-:-:S02]  /*3e00*/  HADD2.F32 R185, -RZ, R122.H0_H0 ;  /* 0x2000007affb97230 */ /* 0x000fc40000004100 */
[--C-:B------:R-:W-:Y:S02]  /*3e10*/  HADD2.F32 R189, -RZ, R123.reuse.H0_H0 ;  /* 0x2000007bffbd7230 */ /* 0x100fe40000004100 */
        /* <DEDUP_REMOVED lines=9> */
[-CC-:B------:R-:W-:Y:S01]  /*3eb0*/  @P5 FFMA.FTZ R116, R20, R7.reuse, R8.reuse ;  /* 0x0000000714745223 */ /* 0x180fe20000010008 */
[----:B------:R-:W-:Y:S01]  /*3ec0*/  @P5 FFMA.FTZ R145, R6, R118, R145 ;  /* 0x0000007606915223 */ /* 0x000fe20000010091 */
[-C--:B------:R-:W-:Y:S01]  /*3ed0*/  @P5 FFMA.FTZ R118, R21, R7.reuse, R8 ;  /* 0x0000000715765223 */ /* 0x080fe20000010008 */
[----:B------:R-:W-:Y:S01]  /*3ee0*/  @P5 FADD.FTZ R191, R18, -R191 ;  /* 0x800000bf12bf5221 */ /* 0x000fe20000010000 */
[----:B------:R-:W-:Y:S01]  /*3ef0*/  @P5 FADD.FTZ R116, R17, -R116 ;  /* 0x8000007411745221 */ /* 0x000fe20000010000 */
[----:B------:R-:W-:Y:S01]  /*3f00*/  @P5 FFMA.FTZ R199, R24, R7, R8 ;  /* 0x0000000718c75223 */ /* 0x000fe20000010008 */
[----:B------:R-:W-:Y:S01]  /*3f10*/  @P5 FFMA.FTZ R147, R6, R144, R147 ;  /* 0x0000009006935223 */ /* 0x000fe20000010093 */
[----:B------:R-:W-:-:S02]  /*3f20*/  HADD2.F32 R144, -RZ, R123.H1_H1 ;  /* 0x3000007bff907230 */ /* 0x000fc40000004100 */
[----:B------:R-:W-:Y:S01]  /*3f30*/  @P5 FADD.FTZ R118, R19, -R118 ;  /* 0x8000007613765221 */ /* 0x000fe20000010000 */
[C---:B------:R-:W-:Y:S01]  /*3f40*/  @P5 FFMA.FTZ R185, R6.reuse, R191, R185 ;  /* 0x000000bf06b95223 */ /* 0x040fe200000100b9 */
[----:B------:R-:W-:Y:S01]  /*3f50*/  @P5 FFMA.FTZ R187, R6, R116, R187 ;  /* 0x0000007406bb5223 */ /* 0x000fe200000100bb */
[----:B------:R-:W-:Y:S01]  /*3f60*/  @P5 FADD.FTZ R199, R22, -R199 ;  /* 0x800000c716c75221 */ /* 0x000fe20000010000 */
[C---:B------:R-:W-:Y:S01]  /*3f70*/  @P5 FFMA.FTZ R189, R6.reuse, R118, R189 ;  /* 0x0000007606bd5223 */ /* 0x040fe200000100bd */
[----:B------:R-:W-:Y:S02]  /*3f80*/  F2FP.F16.F32.PACK_AB R146, RZ, R117 ;  /* 0x00000075ff92723e */ /* 0x000fe400000000ff */
[----:B------:R-:W-:Y:S01]  /*3f90*/  @P5 FFMA.FTZ R144, R6, R199, R144 ;  /* 0x000000c706905223 */ /* 0x000fe20000010090 */
[----:B------:R-:W-:Y:S02]  /*3fa0*/  F2FP.F16.F32.PACK_AB R148, RZ, R119 ;  /* 0x00000077ff94723e */ /* 0x000fe400000000ff */
[----:B------:R-:W-:-:S02]  /*3fb0*/  F2FP.F16.F32.PACK_AB R150, RZ, R145 ;  /* 0x00000091ff96723e */ /* 0x000fc400000000ff */
[----:B------:R-:W-:Y:S02]  /*3fc0*/  F2FP.F16.F32.PACK_AB R186, RZ, R147 ;  /* 0x00000093ffba723e */ /* 0x000fe400000000ff */
[----:B------:R-:W-:Y:S02]  /*3fd0*/  F2FP.F16.F32.PACK_AB R118, RZ, R185 ;  /* 0x000000b9ff76723e */ /* 0x000fe400000000ff */
[----:B------:R-:W-:Y:S01]  /*3fe0*/  F2FP.F16.F32.PACK_AB R188, RZ, R187 ;  /* 0x000000bbffbc723e */ /* 0x000fe200000000ff */
[----:B------:R-:W-:Y:S06]  /*3ff0*/  @!P4 BRA `(.L_x_2182) ;  /* 0x000000000018c947 */ /* 0x000fec0003800000 */
[----:B------:R-:W-:Y:S01]  /*4000*/  FMUL.FTZ R117, R117, UR17 ;  /* 0x0000001175757c20 */ /* 0x000fe20008410000 */
[----:B------:R-:W-:-:S03]  /*4010*/  LOP3.LUT P5, RZ, R168, 0xff, RZ, 0xc0, !PT ;  /* 0x000000ffa8ff7812 */ /* 0x000fc600078ac0ff */
[----:B------:R-:W-:-:S05]  /*4020*/  FMUL.FTZ R117, R117, UR16 ;  /* 0x0000001075757c20 */ /* 0x000fca0008410000 */
[----:B------:R-:W-:-:S04]  /*4030*/  FSEL R117, R117, RZ, P5 ;  /* 0x000000ff75757208 */ /* 0x000fc80002800000 */
[----:B------:R-:W-:-:S04]  /*4040*/  F2FP.F16.F32.PACK_AB R117, RZ, R117 ;  /* 0x00000075ff75723e */ /* 0x000fc800000000ff */
[----:B------:R-:W-:-:S07]  /*4050*/  PRMT R132, R117, 0x7610, R132 ;  /* 0x0000761075847816 */ /* 0x000fce0000000084 */
.L_x_2182:
[----:B------:R-:W-:Y:S05]  /*4060*/  @!P4 BRA `(.L_x_2183) ;  /* 0x000000000018c947 */ /* 0x000fea0003800000 */
[----:B------:R-:W-:Y:S01]  /*4070*/  FMUL.FTZ R119, R119, UR17 ;  /* 0x0000001177777c20 */ /* 0x000fe20008410000 */
[----:B------:R-:W-:-:S03]  /*4080*/  LOP3.LUT P5, RZ, R168, 0xff00, RZ, 0xc0, !PT ;  /* 0x0000ff00a8ff7812 */ /* 0x000fc600078ac0ff */
[----:B------:R-:W-:-:S05]  /*4090*/  FMUL.FTZ R119, R119, UR16 ;  /* 0x0000001077777c20 */ /* 0x000fca0008410000 */
[----:B------:R-:W-:-:S04]  /*40a0*/  FSEL R119, R119, RZ, P5 ;  /* 0x000000ff77777208 */ /* 0x000fc80002800000 */
[----:B------:R-:W-:-:S04]  /*40b0*/  F2FP.F16.F32.PACK_AB R119, RZ, R119 ;  /* 0x00000077ff77723e */ /* 0x000fc800000000ff */
[----:B------:R-:W-:-:S07]  /*40c0*/  PRMT R132, R132, 0x5410, R119 ;  /* 0x0000541084847816 */ /* 0x000fce0000000077 */
.L_x_2183:
[----:B------:R-:W-:Y:S05]  /*40d0*/  @!P4 BRA `(.L_x_2184) ;  /* 0x000000000018c947 */ /* 0x000fea0003800000 */
[----:B------:R-:W-:Y:S01]  /*40e0*/  FMUL.FTZ R145, R145, UR17 ;  /* 0x0000001191917c20 */ /* 0x000fe20008410000 */
[----:B------:R-:W-:-:S03]  /*40f0*/  LOP3.LUT P5, RZ, R168, 0xff0000, RZ, 0xc0, !PT ;  /* 0x00ff0000a8ff7812 */ /* 0x000fc600078ac0ff */
[----:B------:R-:W-:-:S05]  /*4100*/  FMUL.FTZ R145, R145, UR16 ;  /* 0x0000001091917c20 */ /* 0x000fca0008410000 */
[----:B------:R-:W-:-:S04]  /*4110*/  FSEL R145, R145, RZ, P5 ;  /* 0x000000ff91917208 */ /* 0x000fc80002800000 */
[----:B------:R-:W-:-:S04]  /*4120*/  F2FP.F16.F32.PACK_AB R145, RZ, R145 ;  /* 0x00000091ff91723e */ /* 0x000fc800000000ff */
[----:B------:R-:W-:-:S07]  /*4130*/  PRMT R133, R145, 0x7610, R133 ;  /* 0x0000761091857816 */ /* 0x000fce0000000085 */
.L_x_2184:
[----:B------:R-:W-:Y:S05]  /*4140*/  @!P4 BRA `(.L_x_2185) ;  /* 0x000000000018c947 */ /* 0x000fea0003800000 */
[----:B------:R-:W-:Y:S01]  /*4150*/  FMUL.FTZ R147, R147, UR17 ;  /* 0x0000001193937c20 */ /* 0x000fe20008410000 */
[----:B------:R-:W-:-:S03]  /*4160*/  LOP3.LUT P5, RZ, R168, 0xff000000, RZ, 0xc0, !PT ;  /* 0xff000000a8ff7812 */ /* 0x000fc600078ac0ff */
[----:B------:R-:W-:-:S05]  /*4170*/  FMUL.FTZ R147, R147, UR16 ;  /* 0x0000001093937c20 */ /* 0x000fca0008410000 */
[----:B------:R-:W-:-:S04]  /*4180*/  FSEL R147, R147, RZ, P5 ;  /* 0x000000ff93937208 */ /* 0x000fc80002800000 */
[----:B------:R-:W-:-:S04]  /*4190*/  F2FP.F16.F32.PACK_AB R147, RZ, R147 ;  /* 0x00000093ff93723e */ /* 0x000fc800000000ff */
[----:B------:R-:W-:-:S07]  /*41a0*/  PRMT R133, R133, 0x5410, R147 ;  /* 0x0000541085857816 */ /* 0x000fce0000000093 */
.L_x_2185:
[----:B------:R-:W-:Y:S05]  /*41b0*/  @!P4 BRA `(.L_x_2186) ;  /* 0x000000000018c947 */ /* 0x000fea0003800000 */
[----:B------:R-:W-:Y:S01]  /*41c0*/  FMUL.FTZ R185, R185, UR17 ;  /* 0x00000011b9b97c20 */ /* 0x000fe20008410000 */
[----:B------:R-:W-:-:S03]  /*41d0*/  LOP3.LUT P5, RZ, R169, 0xff, RZ, 0xc0, !PT ;  /* 0x000000ffa9ff7812 */ /* 0x000fc600078ac0ff */
[----:B------:R-:W-:-:S05]  /*41e0*/  FMUL.FTZ R185, R185, UR16 ;  /* 0x00000010b9b97c20 */ /* 0x000fca0008410000 */
[----:B------:R-:W-:-:S04]  /*41f0*/  FSEL R185, R185, RZ, P5 ;  /* 0x000000ffb9b97208 */ /* 0x000fc80002800000 */
[----:B------:R-:W-:-:S04]  /*4200*/  F2FP.F16.F32.PACK_AB R185, RZ, R185 ;  /* 0x000000b9ffb9723e */ /* 0x000fc800000000ff */
[----:B------:R-:W-:-:S07]  /*4210*/  PRMT R134, R185, 0x7610, R134 ;  /* 0x00007610b9867816 */ /* 0x000fce0000000086 */
.L_x_2186:
[----:B------:R-:W-:Y:S05]  /*4220*/  @!P4 BRA `(.L_x_2187) ;  /* 0x000000000018c947 */ /* 0x000fea0003800000 */
[----:B------:R-:W-:Y:S01]  /*4230*/  FMUL.FTZ R187, R187, UR17 ;  /* 0x00000011bbbb7c20 */ /* 0x000fe20008410000 */
[----:B------:R-:W-:-:S03]  /*4240*/  LOP3.LUT P5, RZ, R169, 0xff00, RZ, 0xc0, !PT ;  /* 0x0000ff00a9ff7812 */ /* 0x000fc600078ac0ff */
[----:B------:R-:W-:-:S05]  /*4250*/  FMUL.FTZ R187, R187, UR16 ;  /* 0x00000010bbbb7c20 */ /* 0x000fca0008410000 */
[----:B------:R-:W-:-:S04]  /*4260*/  FSEL R187, R187, RZ, P5 ;  /* 0x000000ffbbbb7208 */ /* 0x000fc80002800000 */
[----:B------:R-:W-:-:S04]  /*4270*/  F2FP.F16.F32.PACK_AB R187, RZ, R187 ;  /* 0x000000bbffbb723e */ /* 0x000fc800000000ff */
[----:B------:R-:W-:-:S07]  /*4280*/  PRMT R134, R134, 0x5410, R187 ;  /* 0x0000541086867816 */ /* 0x000fce00000000bb */
.L_x_2187:
[----:B------:R-:W-:Y:S05]  /*4290*/  @!P4 BRA `(.L_x_2188) ;  /* 0x000000000018c947 */ /* 0x000fea0003800000 */
[----:B------:R-:W-:Y:S01]  /*42a0*/  FMUL.FTZ R116, R189, UR17 ;  /* 0x00000011bd747c20 */ /* 0x000fe20008410000 */
[----:B------:R-:W-:-:S03]  /*42b0*/  LOP3.LUT P5, RZ, R169, 0xff0000, RZ, 0xc0, !PT ;  /* 0x00ff0000a9ff7812 */ /* 0x000fc600078ac0ff */
[----:B------:R-:W-:-:S05]  /*42c0*/  FMUL.FTZ R116, R116, UR16 ;  /* 0x0000001074747c20 */ /* 0x000fca0008410000 */
[----:B------:R-:W-:-:S04]  /*42d0*/  FSEL R116, R116, RZ, P5 ;  /* 0x000000ff74747208 */ /* 0x000fc80002800000 */
[----:B------:R-:W-:-:S04]  /*42e0*/  F2FP.F16.F32.PACK_AB R116, RZ, R116 ;  /* 0x00000074ff74723e */ /* 0x000fc800000000ff */
[----:B------:R-:W-:-:S07]  /*42f0*/  PRMT R135, R116, 0x7610, R135 ;  /* 0x0000761074877816 */ /* 0x000fce0000000087 */
.L_x_2188:
[----:B------:R-:W-:Y:S02]  /*4300*/  F2FP.F16.F32.PACK_AB R119, R144, R189 ;  /* 0x000000bd9077723e */ /* 0x000fe400000000ff */
        /* <DEDUP_REMOVED lines=9> */
[----:B------:R-:W-:-:S04]  /*43a0*/  F2FP.F16.F32.PACK_AB R144, RZ, R144 ;  /* 0x00000090ff90723e */ /* 0x000fc800000000ff */
[----:B------:R-:W-:-:S07]  /*43b0*/  PRMT R135, R135, 0x5410, R144 ;  /* 0x0000541087877816 */ /* 0x000fce0000000090 */
.L_x_2166:
        /* <DEDUP_REMOVED lines=10> */
.L_x_2156:
[----:B------:R-:W-:Y:S05]  /*4460*/  BSYNC.RECONVERGENT B0 ;  /* 0x0000000000007941 */ /* 0x000fea0003800200 */
.L_x_2155:
        /* <DEDUP_REMOVED lines=10> */
[--C-:B0----5:R-:W-:Y:S02]  /*4510*/  HADD2.F32 R145, -RZ, R124.reuse.H1_H1 ;  /* 0x3000007cff917230 */ /* 0x121fe40000004100 */
[----:B------:R-:W-:Y:S02]  /*4520*/  HADD2.F32 R117, -RZ, R124.H0_H0 ;  /* 0x2000007cff757230 */ /* 0x000fe40000004100 */
[--C-:B------:R-:W-:Y:S02]  /*4530*/  HADD2.F32 R147, -RZ, R125.reuse.H0_H0 ;  /* 0x2000007dff937230 */ /* 0x100fe40000004100 */
[----:B------:R-:W-:Y:S02]  /*4540*/  HADD2.F32 R187, -RZ, R125.H1_H1 ;  /* 0x3000007dffbb7230 */ /* 0x000fe40000004100 */
[----:B------:R-:W-:Y:S02]  /*4550*/  HADD2.F32 R189, -RZ, R126.H1_H1 ;  /* 0x3000007effbd7230 */ /* 0x000fe40000004100 */
[----:B------:R-:W-:-:S02]  /*4560*/  HADD2.F32 R191, -RZ, R127.H0_H0 ;  /* 0x2000007fffbf7230 */ /* 0x000fc40000004100 */
[-CC-:B------:R-:W-:Y:S01]  /*4570*/  @P6 FFMA.FTZ R116, R28, R7.reuse, R8.reuse ;  /* 0x000000071c746223 */ /* 0x180fe20000010008 */
[-CC-:B------:R-:W-:Y:S01]  /*4580*/  @P6 FFMA.FTZ R119, R23, R7.reuse, R8.reuse ;  /* 0x0000000717776223 */ /* 0x180fe20000010008 */
[-CC-:B------:R-:W-:Y:S01]  /*4590*/  @P6 FFMA.FTZ R185, R27, R7.reuse, R8.reuse ;  /* 0x000000071bb96223 */ /* 0x180fe20000010008 */
[-C--:B------:R-:W-:Y:S01]  /*45a0*/  @P6 FFMA.FTZ R144, R32, R7.reuse, R8 ;  /* 0x0000000720906223 */ /* 0x080fe20000010008 */
[----:B------:R-:W-:Y:S01]  /*45b0*/  @P6 FADD.FTZ R116, R25, -R116 ;  /* 0x8000007419746221 */ /* 0x000fe20000010000 */
[----:B------:R-:W-:Y:S01]  /*45c0*/  @P6 FADD.FTZ R119, R26, -R119 ;  /* 0x800000771a776221 */ /* 0x000fe20000010000 */
[----:B------:R-:W-:Y:S01]  /*45d0*/  @P6 FADD.FTZ R118, R30, -R185 ;  /* 0x800000b91e766221 */ /* 0x000fe20000010000 */
[-CC-:B------:R-:W-:Y:S01]  /*45e0*/  @P6 FFMA.FTZ R185, R31, R7.reuse, R8.reuse ;  /* 0x000000071fb96223 */ /* 0x180fe20000010008 */
[----:B------:R-:W-:Y:S01]  /*45f0*/  @P6 FFMA.FTZ R145, R6, R116, R145 ;  /* 0x0000007406916223 */ /* 0x000fe20000010091 */
[----:B------:R-:W-:Y:S01]  /*4600*/  @P6 FFMA.FTZ R116, R36, R7, R8 ;  /* 0x0000000724746223 */ /* 0x000fe20000010008 */
[C---:B------:R-:W-:Y:S01]  /*4610*/  @P6 FFMA.FTZ R117, R6.reuse, R119, R117 ;  /* 0x0000007706756223 */ /* 0x040fe20000010075 */
[----:B------:R-:W-:Y:S01]  /*4620*/  @P6 FADD.FTZ R144, R29, -R144 ;  /* 0x800000901d906221 */ /* 0x000fe20000010000 */
[----:B------:R-:W-:Y:S01]  /*4630*/  @P6 FFMA.FTZ R147, R6, R118, R147 ;  /* 0x0000007606936223 */ /* 0x000fe20000010093 */
[----:B------:R-:W-:-:S02]  /*4640*/  HADD2.F32 R119, -RZ, R126.H0_H0 ;  /* 0x2000007eff777230 */ /* 0x000fc40000004100 */
[-C--:B------:R-:W-:Y:S01]  /*4650*/  @P6 FFMA.FTZ R118, R37, R7.reuse, R8 ;  /* 0x0000000725766223 */ /* 0x080fe20000010008 */
[----:B------:R-:W-:Y:S01]  /*4660*/  @P6 FADD.FTZ R185, R34, -R185 ;  /* 0x800000b922b96221 */ /* 0x000fe20000010000 */
[----:B------:R-:W-:Y:S01]  /*4670*/  @P6 FADD.FTZ R116, R33, -R116 ;  /* 0x8000007421746221 */ /* 0x000fe20000010000 */
[----:B------:R-:W-:Y:S01]  /*4680*/  @P6 FFMA.FTZ R199, R152, R7, R8 ;  /* 0x0000000798c76223 */ /* 0x000fe20000010008 */
[C---:B------:R-:W-:Y:S01]  /*4690*/  @P6 FFMA.FTZ R187, R6.reuse, R144, R187 ;  /* 0x0000009006bb6223 */ /* 0x040fe200000100bb */
[----:B------:R-:W-:Y:S02]  /*46a0*/  HADD2.F32 R144, -RZ, R127.H1_H1 ;  /* 0x3000007fff907230 */ /* 0x000fe40000004100 */
[----:B------:R-:W-:Y:S01]  /*46b0*/  @P6 FADD.FTZ R118, R35, -R118 ;  /* 0x8000007623766221 */ /* 0x000fe20000010000 */
[C---:B------:R-:W-:Y:S01]  /*46c0*/  @P6 FFMA.FTZ R119, R6.reuse, R185, R119 ;  /* 0x000000b906776223 */ /* 0x040fe20000010077 */
[----:B------:R-:W-:Y:S01]  /*46d0*/  @P6 FFMA.FTZ R189, R6, R116, R189 ;  /* 0x0000007406bd6223 */ /* 0x000fe200000100bd */
[----:B------:R-:W-:Y:S01]  /*46e0*/  @P6 FADD.FTZ R199, R38, -R199 ;  /* 0x800000c726c76221 */ /* 0x000fe20000010000 */
[----:B------:R-:W-:Y:S01]  /*46f0*/  @P6 FFMA.FTZ R191, R6, R118, R191 ;  /* 0x0000007606bf6223 */ /* 0x000fe200000100bf */
[----:B------:R-:W-:-:S02]  /*4700*/  F2FP.F16.F32.PACK_AB R146, RZ, R117 ;  /* 0x00000075ff92723e */ /* 0x000fc400000000ff */
[----:B------:R-:W-:Y:S01]  /*4710*/  @P6 FFMA.FTZ R144, R6, R199, R144 ;  /* 0x000000c706906223 */ /* 0x000fe20000010090 */
[----:B------:R-:W-:Y:S02]  /*4720*/  F2FP.F16.F32.PACK_AB R148, RZ, R145 ;  /* 0x00000091ff94723e */ /* 0x000fe400000000ff */
[----:B------:R-:W-:Y:S02]  /*4730*/  F2FP.F16.F32.PACK_AB R150, RZ, R147 ;  /* 0x00000093ff96723e */ /* 0x000fe400000000ff */
        /* <DEDUP_REMOVED lines=10> */
.L_x_2193:
[----:B------:R-:W-:Y:S05]  /*47e0*/  @!P4 BRA `(.L_x_2194) ;  /* 0x000000000018c947 */ /* 0x000fea0003800000 */
[----:B------:R-:W-:Y:S01]  /*47f0*/  FMUL.FTZ R145, R145, UR17 ;  /* 0x0000001191917c20 */ /* 0x000fe20008410000 */
[----:B------:R-:W-:-:S03]  /*4800*/  LOP3.LUT P6, RZ, R166, 0xff00, RZ, 0xc0, !PT ;  /* 0x0000ff00a6ff7812 */ /* 0x000fc600078cc0ff */
[----:B------:R-:W-:-:S05]  /*4810*/  FMUL.FTZ R145, R145, UR16 ;  /* 0x0000001091917c20 */ /* 0x000fca0008410000 */
[----:B------:R-:W-:-:S04]  /*4820*/  FSEL R145, R145, RZ, P6 ;  /* 0x000000ff91917208 */ /* 0x000fc80003000000 */
[----:B------:R-:W-:-:S04]  /*4830*/  F2FP.F16.F32.PACK_AB R145, RZ, R145 ;  /* 0x00000091ff91723e */ /* 0x000fc800000000ff */
[----:B------:R-:W-:-:S07]  /*4840*/  PRMT R132, R132, 0x5410, R145 ;  /* 0x0000541084847816 */ /* 0x000fce0000000091 */
.L_x_2194:
[----:B------:R-:W-:Y:S05]  /*4850*/  @!P4 BRA `(.L_x_2195) ;  /* 0x000000000018c947 */ /* 0x000fea0003800000 */
[----:B------:R-:W-:Y:S01]  /*4860*/  FMUL.FTZ R147, R147, UR17 ;  /* 0x0000001193937c20 */ /* 0x000fe20008410000 */
[----:B------:R-:W-:-:S03]  /*4870*/  LOP3.LUT P6, RZ, R166, 0xff0000, RZ, 0xc0, !PT ;  /* 0x00ff0000a6ff7812 */ /* 0x000fc600078cc0ff */
[----:B------:R-:W-:-:S05]  /*4880*/  FMUL.FTZ R147, R147, UR16 ;  /* 0x0000001093937c20 */ /* 0x000fca0008410000 */
[----:B------:R-:W-:-:S04]  /*4890*/  FSEL R147, R147, RZ, P6 ;  /* 0x000000ff93937208 */ /* 0x000fc80003000000 */
[----:B------:R-:W-:-:S04]  /*48a0*/  F2FP.F16.F32.PACK_AB R147, RZ, R147 ;  /* 0x00000093ff93723e */ /* 0x000fc800000000ff */
[----:B------:R-:W-:-:S07]  /*48b0*/  PRMT R133, R147, 0x7610, R133 ;  /* 0x0000761093857816 */ /* 0x000fce0000000085 */
.L_x_2195:
[----:B------:R-:W-:Y:S05]  /*48c0*/  @!P4 BRA `(.L_x_2196) ;  /* 0x000000000018c947 */ /* 0x000fea0003800000 */
[----:B------:R-:W-:Y:S01]  /*48d0*/  FMUL.FTZ R187, R187, UR17 ;  /* 0x00000011bbbb7c20 */ /* 0x000fe20008410000 */
[----:B------:R-:W-:-:S03]  /*48e0*/  LOP3.LUT P6, RZ, R166, 0xff000000, RZ, 0xc0, !PT ;  /* 0xff000000a6ff7812 */ /* 0x000fc600078cc0ff */
[----:B------:R-:W-:-:S05]  /*48f0*/  FMUL.FTZ R187, R187, UR16 ;  /* 0x00000010bbbb7c20 */ /* 0x000fca0008410000 */
[----:B------:R-:W-:-:S04]  /*4900*/  FSEL R187, R187, RZ, P6 ;  /* 0x000000ffbbbb7208 */ /* 0x000fc80003000000 */
[----:B------:R-:W-:-:S04]  /*4910*/  F2FP.F16.F32.PACK_AB R187, RZ, R187 ;  /* 0x000000bbffbb723e */ /* 0x000fc800000000ff */
[----:B------:R-:W-:-:S07]  /*4920*/  PRMT R133, R133, 0x5410, R187 ;  /* 0x0000541085857816 */ /* 0x000fce00000000bb */
.L_x_2196:
[----:B------:R-:W-:Y:S05]  /*4930*/  @!P4 BRA `(.L_x_2197) ;  /* 0x000000000018c947 */ /* 0x000fea0003800000 */
[----:B------:R-:W-:Y:S01]  /*4940*/  FMUL.FTZ R119, R119, UR17 ;  /* 0x0000001177777c20 */ /* 0x000fe20008410000 */
[----:B------:R-:W-:-:S03]  /*4950*/  LOP3.LUT P6, RZ, R167, 0xff, RZ, 0xc0, !PT ;  /* 0x000000ffa7ff7812 */ /* 0x000fc600078cc0ff */
[----:B------:R-:W-:-:S05]  /*4960*/  FMUL.FTZ R119, R119, UR16 ;  /* 0x0000001077777c20 */ /* 0x000fca0008410000 */
[----:B------:R-:W-:-:S04]  /*4970*/  FSEL R119, R119, RZ, P6 ;  /* 0x000000ff77777208 */ /* 0x000fc80003000000 */
[----:B------:R-:W-:-:S04]  /*4980*/  F2FP.F16.F32.PACK_AB R119, RZ, R119 ;  /* 0x00000077ff77723e */ /* 0x000fc800000000ff */
[----:B------:R-:W-:-:S07]  /*4990*/  PRMT R134, R119, 0x7610, R134 ;  /* 0x0000761077867816 */ /* 0x000fce0000000086 */
.L_x_2197:
[----:B------:R-:W-:Y:S05]  /*49a0*/  @!P4 BRA `(.L_x_2198) ;  /* 0x000000000018c947 */ /* 0x000fea0003800000 */
[----:B------:R-:W-:Y:S01]  /*49b0*/  FMUL.FTZ R189, R189, UR17 ;  /* 0x00000011bdbd7c20 */ /* 0x000fe20008410000 */
[----:B------:R-:W-:-:S03]  /*49c0*/  LOP3.LUT P6, RZ, R167, 0xff00, RZ, 0xc0, !PT ;  /* 0x0000ff00a7ff7812 */ /* 0x000fc600078cc0ff */
[----:B------:R-:W-:-:S05]  /*49d0*/  FMUL.FTZ R189, R189, UR16 ;  /* 0x00000010bdbd7c20 */ /* 0x000fca0008410000 */
[----:B------:R-:W-:-:S04]  /*49e0*/  FSEL R189, R189, RZ, P6 ;  /* 0x000000ffbdbd7208 */ /* 0x000fc80003000000 */
[----:B------:R-:W-:-:S04]  /*49f0*/  F2FP.F16.F32.PACK_AB R189, RZ, R189 ;  /* 0x000000bdffbd723e */ /* 0x000fc800000000ff */
[----:B------:R-:W-:-:S07]  /*4a00*/  PRMT R134, R134, 0x5410, R189 ;  /* 0x0000541086867816 */ /* 0x000fce00000000bd */
.L_x_2198:
[----:B------:R-:W-:Y:S05]  /*4a10*/  @!P4 BRA `(.L_x_2199) ;  /* 0x000000000018c947 */ /* 0x000fea0003800000 */
[----:B------:R-:W-:Y:S01]  /*4a20*/  FMUL.FTZ R116, R191, UR17 ;  /* 0x00000011bf747c20 */ /* 0x000fe20008410000 */
[----:B------:R-:W-:-:S03]  /*4a30*/  LOP3.LUT P6, RZ, R167, 0xff0000, RZ, 0xc0, !PT ;  /* 0x00ff0000a7ff7812 */ /* 0x000fc600078cc0ff */
[----:B------:R-:W-:-:S05]  /*4a40*/  FMUL.FTZ R116, R116, UR16 ;  /* 0x0000001074747c20 */ /* 0x000fca0008410000 */
[----:B------:R-:W-:-:S04]  /*4a50*/  FSEL R116, R116, RZ, P6 ;  /* 0x000000ff74747208 */ /* 0x000fc80003000000 */
[----:B------:R-:W-:-:S04]  /*4a60*/  F2FP.F16.F32.PACK_AB R116, RZ, R116 ;  /* 0x00000074ff74723e */ /* 0x000fc800000000ff */
[----:B------:R-:W-:-:S07]  /*4a70*/  PRMT R135, R116, 0x7610, R135 ;  /* 0x0000761074877816 */ /* 0x000fce0000000087 */
.L_x_2199:
        /* <DEDUP_REMOVED lines=11> */
[----:B------:R-:W-:Y:S01]  /*4b30*/  PRMT R135, R135, 0x5410, R144 ;  /* 0x0000541087877816 */ /* 0x000fe20000000090 */
[----:B------:R-:W-:Y:S06]  /*4b40*/  BRA `(.L_x_2200) ;  /* 0x0000001000cc7947 */ /* 0x000fec0003800000 */
.L_x_2192:
[----:B------:R-:W-:Y:S01]  /*4b50*/  ISETP.GT.AND P6, PT, R4, RZ, PT ;  /* 0x000000ff0400720c */ /* 0x000fe20003fc4270 */
[----:B------:R-:W-:-:S12]  /*4b60*/  @!P4 BRA `(.L_x_2201) ;  /* 0x000000000030c947 */ /* 0x000fd80003800000 */
[----:B0-----:R-:W-:Y:S01]  /*4b70*/  @P6 FFMA.FTZ R147, R23, R7, R8 ;  /* 0x0000000717936223 */ /* 0x001fe20000010008 */
[----:B-----5:R-:W-:Y:S01]  /*4b80*/  HADD2.F32 R145, -RZ, R124.H0_H0 ;  /* 0x2000007cff917230 */ /* 0x020fe20000004100 */
        /* <DEDUP_REMOVED lines=8> */
[----:B------:R-:W-:-:S04]  /*4c10*/  F2FP.F16.F32.PACK_AB R145, RZ, R145 ;  /* 0x00000091ff91723e */ /* 0x000fc800000000ff */
[----:B------:R-:W-:-:S07]  /*4c20*/  PRMT R132, R145, 0x7610, R132 ;  /* 0x0000761091847816 */ /* 0x000fce0000000084 */
.L_x_2201:
[----:B------:R-:W-:Y:S05]  /*4c30*/  @!P4 BRA `(.L_x_2202) ;  /* 0x000000000030c947 */ /* 0x000fea0003800000 */
[----:B0-----:R-:W-:Y:S01]  /*4c40*/  @P6 FFMA.FTZ R144, R28, R7, R8 ;  /* 0x000000071c906223 */ /* 0x001fe20000010008 */
[----:B-----5:R-:W-:Y:S01]  /*4c50*/  HADD2.F32 R145, -RZ, R124.H1_H1 ;  /* 0x3000007cff917230 */ /* 0x020fe20000004100 */
        /* <DEDUP_REMOVED lines=10> */
.L_x_2202:
[----:B------:R-:W-:Y:S05]  /*4d00*/  @!P4 BRA `(.L_x_2203) ;  /* 0x000000000030c947 */ /* 0x000fea0003800000 */
        /* <DEDUP_REMOVED lines=12> */
.L_x_2203:
        /* <DEDUP_REMOVED lines=13> */
.L_x_2204:
        /* <DEDUP_REMOVED lines=13> */
.L_x_2205:
        /* <DEDUP_REMOVED lines=13> */
.L_x_2206:
        /* <DEDUP_REMOVED lines=13> */
.L_x_2207:
[----:B------:R-:W-:Y:S05]  /*5110*/  @!P4 BRA `(.L_x_2200) ;  /* 0x0000000c0058c947 */ /* 0x000fea0003800000 */
[----:B0-----:R-:W-:Y:S01]  /*5120*/  @P6 FFMA.FTZ R147, R152, R7, R8 ;  /* 0x0000000798936223 */ /* 0x001fe20000010008 */
        /* <DEDUP_REMOVED lines=11> */
.L_x_2191:
        /* <DEDUP_REMOVED lines=35> */
[----:B------:R-:W-:Y:S02]  /*5410*/  F2FP.F16.F32.PACK_AB R145, RZ, R144 ;  /* 0x00000090ff91723e */ /* 0x000fe400000000ff */
[----:B------:R-:W-:Y:S02]  /*5420*/  F2FP.F16.F32.PACK_AB R147, RZ, R146 ;  /* 0x00000092ff93723e */ /* 0x000fe400000000ff */
[----:B------:R-:W-:Y:S02]  /*5430*/  F2FP.F16.F32.PACK_AB R150, RZ, R148 ;  /* 0x00000094ff96723e */ /* 0x000fe400000000ff */
[----:B------:R-:W-:-:S02]  /*5440*/  F2FP.F16.F32.PACK_AB R117, RZ, R185 ;  /* 0x000000b9ff75723e */ /* 0x000fc400000000ff */
[----:B------:R-:W-:Y:S02]  /*5450*/  F2FP.F16.F32.PACK_AB R118, RZ, R186 ;  /* 0x000000baff76723e */ /* 0x000fe400000000ff */
        /* <DEDUP_REMOVED lines=10> */
.L_x_2209:
[----:B------:R-:W-:Y:S05]  /*5500*/  @!P4 BRA `(.L_x_2210) ;  /* 0x000000000018c947 */ /* 0x000fea0003800000 */
[----:B------:R-:W-:Y:S01]  /*5510*/  FMUL.FTZ R116, R146, UR17 ;  /* 0x0000001192747c20 */ /* 0x000fe20008410000 */
[----:B-----5:R-:W-:-:S03]  /*5520*/  LOP3.LUT P6, RZ, R166, 0xff00, RZ, 0xc0, !PT ;  /* 0x0000ff00a6ff7812 */ /* 0x020fc600078cc0ff */
[----:B------:R-:W-:-:S05]  /*5530*/  FMUL.FTZ R116, R116, UR16 ;  /* 0x0000001074747c20 */ /* 0x000fca0008410000 */
[----:B------:R-:W-:-:S04]  /*5540*/  FSEL R116, R116, RZ, P6 ;  /* 0x000000ff74747208 */ /* 0x000fc80003000000 */
[----:B------:R-:W-:-:S04]  /*5550*/  F2FP.F16.F32.PACK_AB R116, RZ, R116 ;  /* 0x00000074ff74723e */ /* 0x000fc800000000ff */
[----:B------:R-:W-:-:S07]  /*5560*/  PRMT R132, R132, 0x5410, R116 ;  /* 0x0000541084847816 */ /* 0x000fce0000000074 */
.L_x_2210:
[----:B------:R-:W-:Y:S05]  /*5570*/  @!P4 BRA `(.L_x_2211) ;  /* 0x000000000018c947 */ /* 0x000fea0003800000 */
[----:B------:R-:W-:Y:S01]  /*5580*/  FMUL.FTZ R116, R148, UR17 ;  /* 0x0000001194747c20 */ /* 0x000fe20008410000 */
[----:B-----5:R-:W-:-:S03]  /*5590*/  LOP3.LUT P6, RZ, R166, 0xff0000, RZ, 0xc0, !PT ;  /* 0x00ff0000a6ff7812 */ /* 0x020fc600078cc0ff */
[----:B------:R-:W-:-:S05]  /*55a0*/  FMUL.FTZ R116, R116, UR16 ;  /* 0x0000001074747c20 */ /* 0x000fca0008410000 */
[----:B------:R-:W-:-:S04]  /*55b0*/  FSEL R116, R116, RZ, P6 ;  /* 0x000000ff74747208 */ /* 0x000fc80003000000 */
[----:B------:R-:W-:-:S04]  /*55c0*/  F2FP.F16.F32.PACK_AB R116, RZ, R116 ;  /* 0x00000074ff74723e */ /* 0x000fc800000000ff */
[----:B------:R-:W-:-:S07]  /*55d0*/  PRMT R133, R116, 0x7610, R133 ;  /* 0x0000761074857816 */ /* 0x000fce0000000085 */
.L_x_2211:
[----:B------:R-:W-:Y:S05]  /*55e0*/  @!P4 BRA `(.L_x_2212) ;  /* 0x000000000018c947 */ /* 0x000fea0003800000 */
[----:B------:R-:W-:Y:S01]  /*55f0*/  FMUL.FTZ R116, R185, UR17 ;  /* 0x00000011b9747c20 */ /* 0x000fe20008410000 */
[----:B-----5:R-:W-:-:S03]  /*5600*/  LOP3.LUT P6, RZ, R166, 0xff000000, RZ, 0xc0, !PT ;  /* 0xff000000a6ff7812 */ /* 0x020fc600078cc0ff */
[----:B------:R-:W-:-:S05]  /*5610*/  FMUL.FTZ R116, R116, UR16 ;  /* 0x0000001074747c20 */ /* 0x000fca0008410000 */
[----:B------:R-:W-:-:S04]  /*5620*/  FSEL R116, R116, RZ, P6 ;  /* 0x000000ff74747208 */ /* 0x000fc80003000000 */
[----:B------:R-:W-:-:S04]  /*5630*/  F2FP.F16.F32.PACK_AB R116, RZ, R116 ;  /* 0x00000074ff74723e */ /* 0x000fc800000000ff */
[----:B------:R-:W-:-:S07]  /*5640*/  PRMT R133, R133, 0x5410, R116 ;  /* 0x0000541085857816 */ /* 0x000fce0000000074 */
.L_x_2212:
[----:B------:R-:W-:Y:S05]  /*5650*/  @!P4 BRA `(.L_x_2213) ;  /* 0x000000000018c947 */ /* 0x000fea0003800000 */
[----:B------:R-:W-:Y:S01]  /*5660*/  FMUL.FTZ R116, R186, UR17 ;  /* 0x00000011ba747c20 */ /* 0x000fe20008410000 */
[----:B-----5:R-:W-:-:S03]  /*5670*/  LOP3.LUT P6, RZ, R167, 0xff, RZ, 0xc0, !PT ;  /* 0x000000ffa7ff7812 */ /* 0x020fc600078cc0ff */
[----:B------:R-:W-:-:S05]  /*5680*/  FMUL.FTZ R116, R116, UR16 ;  /* 0x0000001074747c20 */ /* 0x000fca0008410000 */
[----:B------:R-:W-:-:S04]  /*5690*/  FSEL R116, R116, RZ, P6 ;  /* 0x000000ff74747208 */ /* 0x000fc80003000000 */
[----:B------:R-:W-:-:S04]  /*56a0*/  F2FP.F16.F32.PACK_AB R116, RZ, R116 ;  /* 0x00000074ff74723e */ /* 0x000fc800000000ff */
[----:B------:R-:W-:-:S07]  /*56b0*/  PRMT R134, R116, 0x7610, R134 ;  /* 0x0000761074867816 */ /* 0x000fce0000000086 */
.L_x_2213:
[----:B------:R-:W-:Y:S05]  /*56c0*/  @!P4 BRA `(.L_x_2214) ;  /* 0x000000000018c947 */ /* 0x000fea0003800000 */
[----:B------:R-:W-:Y:S01]  /*56d0*/  FMUL.FTZ R116, R187, UR17 ;  /* 0x00000011bb747c20 */ /* 0x000fe20008410000 */
[----:B-----5:R-:W-:-:S03]  /*56e0*/  LOP3.LUT P6, RZ, R167, 0xff00, RZ, 0xc0, !PT ;  /* 0x0000ff00a7ff7812 */ /* 0x020fc600078cc0ff */
[----:B------:R-:W-:-:S05]  /*56f0*/  FMUL.FTZ R116, R116, UR16 ;  /* 0x0000001074747c20 */ /* 0x000fca0008410000 */
[----:B------:R-:W-:-:S04]  /*5700*/  FSEL R116, R116, RZ, P6 ;  /* 0x000000ff74747208 */ /* 0x000fc80003000000 */
[----:B------:R-:W-:-:S04]  /*5710*/  F2FP.F16.F32.PACK_AB R116, RZ, R116 ;  /* 0x00000074ff74723e */ /* 0x000fc800000000ff */
[----:B------:R-:W-:-:S07]  /*5720*/  PRMT R134, R134, 0x5410, R116 ;  /* 0x0000541086867816 */ /* 0x000fce0000000074 */
.L_x_2214:
[----:B------:R-:W-:Y:S05]  /*5730*/  @!P4 BRA `(.L_x_2215) ;  /* 0x000000000018c947 */ /* 0x000fea0003800000 */
[----:B------:R-:W-:Y:S01]  /*5740*/  FMUL.FTZ R116, R119, UR17 ;  /* 0x0000001177747c20 */ /* 0x000fe20008410000 */
[----:B-----5:R-:W-:-:S03]  /*5750*/  LOP3.LUT P6, RZ, R167, 0xff0000, RZ, 0xc0, !PT ;  /* 0x00ff0000a7ff7812 */ /* 0x020fc600078cc0ff */
[----:B------:R-:W-:-:S05]  /*5760*/  FMUL.FTZ R116, R116, UR16 ;  /* 0x0000001074747c20 */ /* 0x000fca0008410000 */
[----:B------:R-:W-:-:S04]  /*5770*/  FSEL R116, R116, RZ, P6 ;  /* 0x000000ff74747208 */ /* 0x000fc80003000000 */
[----:B------:R-:W-:-:S04]  /*5780*/  F2FP.F16.F32.PACK_AB R116, RZ, R116 ;  /* 0x00000074ff74723e */ /* 0x000fc800000000ff */
[----:B------:R-:W-:-:S07]  /*5790*/  PRMT R135, R116, 0x7610, R135 ;  /* 0x0000761074877816 */ /* 0x000fce0000000087 */
.L_x_2215:
        /* <DEDUP_REMOVED lines=13> */
.L_x_2208:
        /* <DEDUP_REMOVED lines=12> */
.L_x_2216:
        /* <DEDUP_REMOVED lines=12> */
.L_x_2217:
        /* <DEDUP_REMOVED lines=12> */
.L_x_2218:
        /* <DEDUP_REMOVED lines=12> */
.L_x_2219:
        /* <DEDUP_REMOVED lines=12> */
.L_x_2220:
        /* <DEDUP_REMOVED lines=12> */
.L_x_2221:
        /* <DEDUP_REMOVED lines=12> */
.L_x_2222:
        /* <DEDUP_REMOVED lines=12> */
[----:B------:R-:W-:-:S07]  /*5e70*/  PRMT R135, R135, 0x5410, R145 ;  /* 0x0000541087877816 */ /* 0x000fce0000000091 */
.L_x_2200:
        /* <DEDUP_REMOVED lines=8> */
.L_x_2190:
[----:B------:R-:W-:Y:S05]  /*5f00*/  BSYNC.RECONVERGENT B0 ;  /* 0x0000000000007941 */ /* 0x000fea0003800200 */
.L_x_2189:
        /* <DEDUP_REMOVED lines=10> */
[--C-:B0-2--5:R-:W-:Y:S02]  /*5fb0*/  HADD2.F32 R145, -RZ, R128.reuse.H1_H1 ;  /* 0x30000080ff917230 */ /* 0x125fe40000004100 */
        /* <DEDUP_REMOVED lines=44> */
.L_x_2227:
[----:B------:R-:W-:Y:S05]  /*6280*/  @!P4 BRA `(.L_x_2228) ;  /* 0x000000000018c947 */ /* 0x000fea0003800000 */
[----:B------:R-:W-:Y:S01]  /*6290*/  FMUL.FTZ R145, R145, UR17 ;  /* 0x0000001191917c20 */ /* 0x000fe20008410000 */
[----:B------:R-:W-:-:S03]  /*62a0*/  LOP3.LUT P6, RZ, R164, 0xff00, RZ, 0xc0, !PT ;  /* 0x0000ff00a4ff7812 */ /* 0x000fc600078cc0ff */
[----:B------:R-:W-:-:S05]  /*62b0*/  FMUL.FTZ R145, R145, UR16 ;  /* 0x0000001091917c20 */ /* 0x000fca0008410000 */
[----:B------:R-:W-:-:S04]  /*62c0*/  FSEL R145, R145, RZ, P6 ;  /* 0x000000ff91917208 */ /* 0x000fc80003000000 */
[----:B------:R-:W-:-:S04]  /*62d0*/  F2FP.F16.F32.PACK_AB R145, RZ, R145 ;  /* 0x00000091ff91723e */ /* 0x000fc800000000ff */
[----:B------:R-:W-:-:S07]  /*62e0*/  PRMT R132, R132, 0x5410, R145 ;  /* 0x0000541084847816 */ /* 0x000fce0000000091 */
.L_x_2228:
[----:B------:R-:W-:Y:S05]  /*62f0*/  @!P4 BRA `(.L_x_2229) ;  /* 0x000000000018c947 */ /* 0x000fea0003800000 */
[----:B------:R-:W-:Y:S01]  /*6300*/  FMUL.FTZ R147, R147, UR17 ;  /* 0x0000001193937c20 */ /* 0x000fe20008410000 */
[----:B------:R-:W-:-:S03]  /*6310*/  LOP3.LUT P6, RZ, R164, 0xff0000, RZ, 0xc0, !PT ;  /* 0x00ff0000a4ff7812 */ /* 0x000fc600078cc0ff */
[----:B------:R-:W-:-:S05]  /*6320*/  FMUL.FTZ R147, R147, UR16 ;  /* 0x0000001093937c20 */ /* 0x000fca0008410000 */
[----:B------:R-:W-:-:S04]  /*6330*/  FSEL R147, R147, RZ, P6 ;  /* 0x000000ff93937208 */ /* 0x000fc80003000000 */
[----:B------:R-:W-:-:S04]  /*6340*/  F2FP.F16.F32.PACK_AB R147, RZ, R147 ;  /* 0x00000093ff93723e */ /* 0x000fc800000000ff */
[----:B------:R-:W-:-:S07]  /*6350*/  PRMT R133, R147, 0x7610, R133 ;  /* 0x0000761093857816 */ /* 0x000fce0000000085 */
.L_x_2229:
[----:B------:R-:W-:Y:S05]  /*6360*/  @!P4 BRA `(.L_x_2230) ;  /* 0x000000000018c947 */ /* 0x000fea0003800000 */
[----:B------:R-:W-:Y:S01]  /*6370*/  FMUL.FTZ R187, R187, UR17 ;  /* 0x00000011bbbb7c20 */ /* 0x000fe20008410000 */
[----:B------:R-:W-:-:S03]  /*6380*/  LOP3.LUT P6, RZ, R164, 0xff000000, RZ, 0xc0, !PT ;  /* 0xff000000a4ff7812 */ /* 0x000fc600078cc0ff */
[----:B------:R-:W-:-:S05]  /*6390*/  FMUL.FTZ R187, R187, UR16 ;  /* 0x00000010bbbb7c20 */ /* 0x000fca0008410000 */
[----:B------:R-:W-:-:S04]  /*63a0*/  FSEL R187, R187, RZ, P6 ;  /* 0x000000ffbbbb7208 */ /* 0x000fc80003000000 */
[----:B------:R-:W-:-:S04]  /*63b0*/  F2FP.F16.F32.PACK_AB R187, RZ, R187 ;  /* 0x000000bbffbb723e */ /* 0x000fc800000000ff */
[----:B------:R-:W-:-:S07]  /*63c0*/  PRMT R133, R133, 0x5410, R187 ;  /* 0x0000541085857816 */ /* 0x000fce00000000bb */
.L_x_2230:
[----:B------:R-:W-:Y:S05]  /*63d0*/  @!P4 BRA `(.L_x_2231) ;  /* 0x000000000018c947 */ /* 0x000fea0003800000 */
[----:B------:R-:W-:Y:S01]  /*63e0*/  FMUL.FTZ R119, R119, UR17 ;  /* 0x0000001177777c20 */ /* 0x000fe20008410000 */
[----:B------:R-:W-:-:S03]  /*63f0*/  LOP3.LUT P6, RZ, R165, 0xff, RZ, 0xc0, !PT ;  /* 0x000000ffa5ff7812 */ /* 0x000fc600078cc0ff */
[----:B------:R-:W-:-:S05]  /*6400*/  FMUL.FTZ R119, R119, UR16 ;  /* 0x0000001077777c20 */ /* 0x000fca0008410000 */
[----:B------:R-:W-:-:S04]  /*6410*/  FSEL R119, R119, RZ, P6 ;  /* 0x000000ff77777208 */ /* 0x000fc80003000000 */
[----:B------:R-:W-:-:S04]  /*6420*/  F2FP.F16.F32.PACK_AB R119, RZ, R119 ;  /* 0x00000077ff77723e */ /* 0x000fc800000000ff */
[----:B------:R-:W-:-:S07]  /*6430*/  PRMT R134, R119, 0x7610, R134 ;  /* 0x0000761077867816 */ /* 0x000fce0000000086 */
.L_x_2231:
[----:B------:R-:W-:Y:S05]  /*6440*/  @!P4 BRA `(.L_x_2232) ;  /* 0x000000000018c947 */ /* 0x000fea0003800000 */
[----:B------:R-:W-:Y:S01]  /*6450*/  FMUL.FTZ R189, R189, UR17 ;  /* 0x00000011bdbd7c20 */ /* 0x000fe20008410000 */
[----:B------:R-:W-:-:S03]  /*6460*/  LOP3.LUT P6, RZ, R165, 0xff00, RZ, 0xc0, !PT ;  /* 0x0000ff00a5ff7812 */ /* 0x000fc600078cc0ff */
[----:B------:R-:W-:-:S05]  /*6470*/  FMUL.FTZ R189, R189, UR16 ;  /* 0x00000010bdbd7c20 */ /* 0x000fca0008410000 */
[----:B------:R-:W-:-:S04]  /*6480*/  FSEL R189, R189, RZ, P6 ;  /* 0x000000ffbdbd7208 */ /* 0x000fc80003000000 */
[----:B------:R-:W-:-:S04]  /*6490*/  F2FP.F16.F32.PACK_AB R189, RZ, R189 ;  /* 0x000000bdffbd723e */ /* 0x000fc800000000ff */
[----:B------:R-:W-:-:S07]  /*64a0*/  PRMT R134, R134, 0x5410, R189 ;  /* 0x0000541086867816 */ /* 0x000fce00000000bd */
.L_x_2232:
[----:B------:R-:W-:Y:S05]  /*64b0*/  @!P4 BRA `(.L_x_2233) ;  /* 0x000000000018c947 */ /* 0x000fea0003800000 */
[----:B------:R-:W-:Y:S01]  /*64c0*/  FMUL.FTZ R116, R191, UR17 ;  /* 0x00000011bf747c20 */ /* 0x000fe20008410000 */
[----:B------:R-:W-:-:S03]  /*64d0*/  LOP3.LUT P6, RZ, R165, 0xff0000, RZ, 0xc0, !PT ;  /* 0x00ff0000a5ff7812 */ /* 0x000fc600078cc0ff */
[----:B------:R-:W-:-:S05]  /*64e0*/  FMUL.FTZ R116, R116, UR16 ;  /* 0x0000001074747c20 */ /* 0x000fca0008410000 */
[----:B------:R-:W-:-:S04]  /*64f0*/  FSEL R116, R116, RZ, P6 ;  /* 0x000000ff74747208 */ /* 0x000fc80003000000 */
[----:B------:R-:W-:-:S04]  /*6500*/  F2FP.F16.F32.PACK_AB R116, RZ, R116 ;  /* 0x00000074ff74723e */ /* 0x000fc800000000ff */
[----:B------:R-:W-:-:S07]  /*6510*/  PRMT R135, R116, 0x7610, R135 ;  /* 0x0000761074877816 */ /* 0x000fce0000000087 */
.L_x_2233:
        /* <DEDUP_REMOVED lines=13> */
.L_x_2226:
[----:B------:R-:W-:Y:S01]  /*65f0*/  ISETP.GT.AND P6, PT, R4, RZ, PT ;  /* 0x000000ff0400720c */ /* 0x000fe20003fc4270 */
[----:B------:R-:W-:-:S12]  /*6600*/  @!P4 BRA `(.L_x_2235) ;  /* 0x000000000030c947 */ /* 0x000fd80003800000 */
[----:B0-2---:R-:W-:Y:S01]  /*6610*/  @P6 FFMA.FTZ R147, R39, R7, R8 ;  /* 0x0000000727936223 */ /* 0x005fe20000010008 */
        /* <DEDUP_REMOVED lines=11> */
.L_x_2235:
[----:B------:R-:W-:Y:S05]  /*66d0*/  @!P4 BRA `(.L_x_2236) ;  /* 0x000000000030c947 */ /* 0x000fea0003800000 */
[----:B0-2---:R-:W-:Y:S01]  /*66e0*/  @P6 FFMA.FTZ R144, R156, R7, R8 ;  /* 0x000000079c906223 */ /* 0x005fe20000010008 */
        /* <DEDUP_REMOVED lines=11> */
.L_x_2236:
[----:B------:R-:W-:Y:S05]  /*67a0*/  @!P4 BRA `(.L_x_2237) ;  /* 0x000000000030c947 */ /* 0x000fea0003800000 */
        /* <DEDUP_REMOVED lines=12> */
.L_x_2237:
        /* <DEDUP_REMOVED lines=13> */
.L_x_2238:
        /* <DEDUP_REMOVED lines=13> */
.L_x_2239:
        /* <DEDUP_REMOVED lines=13> */
.L_x_2240:
        /* <DEDUP_REMOVED lines=13> */
.L_x_2241:
[----:B------:R-:W-:Y:S05]  /*6bb0*/  @!P4 BRA `(.L_x_2234) ;  /* 0x0000000c0058c947 */ /* 0x000fea0003800000 */
[----:B0-2---:R-:W-:Y:S01]  /*6bc0*/  @P6 FFMA.FTZ R147, R176, R7, R8 ;  /* 0x00000007b0936223 */ /* 0x005fe20000010008 */
        /* <DEDUP_REMOVED lines=11> */
.L_x_2225:
        /* <DEDUP_REMOVED lines=50> */
.L_x_2243:
[----:B------:R-:W-:Y:S05]  /*6fa0*/  @!P4 BRA `(.L_x_2244) ;  /* 0x000000000018c947 */ /* 0x000fea0003800000 */
[----:B------:R-:W-:Y:S01]  /*6fb0*/  FMUL.FTZ R116, R146, UR17 ;  /* 0x0000001192747c20 */ /* 0x000fe20008410000 */
[----:B-----5:R-:W-:-:S03]  /*6fc0*/  LOP3.LUT P6, RZ, R164, 0xff00, RZ, 0xc0, !PT ;  /* 0x0000ff00a4ff7812 */ /* 0x020fc600078cc0ff */
[----:B------:R-:W-:-:S05]  /*6fd0*/  FMUL.FTZ R116, R116, UR16 ;  /* 0x0000001074747c20 */ /* 0x000fca0008410000 */
[----:B------:R-:W-:-:S04]  /*6fe0*/  FSEL R116, R116, RZ, P6 ;  /* 0x000000ff74747208 */ /* 0x000fc80003000000 */
[----:B------:R-:W-:-:S04]  /*6ff0*/  F2FP.F16.F32.PACK_AB R116, RZ, R116 ;  /* 0x00000074ff74723e */ /* 0x000fc800000000ff */
[----:B------:R-:W-:-:S07]  /*7000*/  PRMT R132, R132, 0x5410, R116 ;  /* 0x0000541084847816 */ /* 0x000fce0000000074 */
.L_x_2244:
[----:B------:R-:W-:Y:S05]  /*7010*/  @!P4 BRA `(.L_x_2245) ;  /* 0x000000000018c947 */ /* 0x000fea0003800000 */
[----:B------:R-:W-:Y:S01]  /*7020*/  FMUL.FTZ R116, R148, UR17 ;  /* 0x0000001194747c20 */ /* 0x000fe20008410000 */
[----:B-----5:R-:W-:-:S03]  /*7030*/  LOP3.LUT P6, RZ, R164, 0xff0000, RZ, 0xc0, !PT ;  /* 0x00ff0000a4ff7812 */ /* 0x020fc600078cc0ff */
[----:B------:R-:W-:-:S05]  /*7040*/  FMUL.FTZ R116, R116, UR16 ;  /* 0x0000001074747c20 */ /* 0x000fca0008410000 */
[----:B------:R-:W-:-:S04]  /*7050*/  FSEL R116, R116, RZ, P6 ;  /* 0x000000ff74747208 */ /* 0x000fc80003000000 */
[----:B------:R-:W-:-:S04]  /*7060*/  F2FP.F16.F32.PACK_AB R116, RZ, R116 ;  /* 0x00000074ff74723e */ /* 0x000fc800000000ff */
[----:B------:R-:W-:-:S07]  /*7070*/  PRMT R133, R116, 0x7610, R133 ;  /* 0x0000761074857816 */ /* 0x000fce0000000085 */
.L_x_2245:
[----:B------:R-:W-:Y:S05]  /*7080*/  @!P4 BRA `(.L_x_2246) ;  /* 0x000000000018c947 */ /* 0x000fea0003800000 */
[----:B------:R-:W-:Y:S01]  /*7090*/  FMUL.FTZ R116, R185, UR17 ;  /* 0x00000011b9747c20 */ /* 0x000fe20008410000 */
[----:B-----5:R-:W-:-:S03]  /*70a0*/  LOP3.LUT P6, RZ, R164, 0xff000000, RZ, 0xc0, !PT ;  /* 0xff000000a4ff7812 */ /* 0x020fc600078cc0ff */
[----:B------:R-:W-:-:S05]  /*70b0*/  FMUL.FTZ R116, R116, UR16 ;  /* 0x0000001074747c20 */ /* 0x000fca0008410000 */
[----:B------:R-:W-:-:S04]  /*70c0*/  FSEL R116, R116, RZ, P6 ;  /* 0x000000ff74747208 */ /* 0x000fc80003000000 */
[----:B------:R-:W-:-:S04]  /*70d0*/  F2FP.F16.F32.PACK_AB R116, RZ, R116 ;  /* 0x00000074ff74723e */ /* 0x000fc800000000ff */
[----:B------:R-:W-:-:S07]  /*70e0*/  PRMT R133, R133, 0x5410, R116 ;  /* 0x0000541085857816 */ /* 0x000fce0000000074 */
.L_x_2246:
[----:B------:R-:W-:Y:S05]  /*70f0*/  @!P4 BRA `(.L_x_2247) ;  /* 0x000000000018c947 */ /* 0x000fea0003800000 */
[----:B------:R-:W-:Y:S01]  /*7100*/  FMUL.FTZ R116, R186, UR17 ;  /* 0x00000011ba747c20 */ /* 0x000fe20008410000 */
[----:B-----5:R-:W-:-:S03]  /*7110*/  LOP3.LUT P6, RZ, R165, 0xff, RZ, 0xc0, !PT ;  /* 0x000000ffa5ff7812 */ /* 0x020fc600078cc0ff */
[----:B------:R-:W-:-:S05]  /*7120*/  FMUL.FTZ R116, R116, UR16 ;  /* 0x0000001074747c20 */ /* 0x000fca0008410000 */
[----:B------:R-:W-:-:S04]  /*7130*/  FSEL R116, R116, RZ, P6 ;  /* 0x000000ff74747208 */ /* 0x000fc80003000000 */
[----:B------:R-:W-:-:S04]  /*7140*/  F2FP.F16.F32.PACK_AB R116, RZ, R116 ;  /* 0x00000074ff74723e */ /* 0x000fc800000000ff */
[----:B------:R-:W-:-:S07]  /*7150*/  PRMT R134, R116, 0x7610, R134 ;  /* 0x0000761074867816 */ /* 0x000fce0000000086 */
.L_x_2247:
[----:B------:R-:W-:Y:S05]  /*7160*/  @!P4 BRA `(.L_x_2248) ;  /* 0x000000000018c947 */ /* 0x000fea0003800000 */
[----:B------:R-:W-:Y:S01]  /*7170*/  FMUL.FTZ R116, R187, UR17 ;  /* 0x00000011bb747c20 */ /* 0x000fe20008410000 */
[----:B-----5:R-:W-:-:S03]  /*7180*/  LOP3.LUT P6, RZ, R165, 0xff00, RZ, 0xc0, !PT ;  /* 0x0000ff00a5ff7812 */ /* 0x020fc600078cc0ff */
[----:B------:R-:W-:-:S05]  /*7190*/  FMUL.FTZ R116, R116, UR16 ;  /* 0x0000001074747c20 */ /* 0x000fca0008410000 */
[----:B------:R-:W-:-:S04]  /*71a0*/  FSEL R116, R116, RZ, P6 ;  /* 0x000000ff74747208 */ /* 0x000fc80003000000 */
[----:B------:R-:W-:-:S04]  /*71b0*/  F2FP.F16.F32.PACK_AB R116, RZ, R116 ;  /* 0x00000074ff74723e */ /* 0x000fc800000000ff */
[----:B------:R-:W-:-:S07]  /*71c0*/  PRMT R134, R134, 0x5410, R116 ;  /* 0x0000541086867816 */ /* 0x000fce0000000074 */
.L_x_2248:
[----:B------:R-:W-:Y:S05]  /*71d0*/  @!P4 BRA `(.L_x_2249) ;  /* 0x000000000018c947 */ /* 0x000fea0003800000 */
[----:B------:R-:W-:Y:S01]  /*71e0*/  FMUL.FTZ R116, R119, UR17 ;  /* 0x0000001177747c20 */ /* 0x000fe20008410000 */
[----:B-----5:R-:W-:-:S03]  /*71f0*/  LOP3.LUT P6, RZ, R165, 0xff0000, RZ, 0xc0, !PT ;  /* 0x00ff0000a5ff7812 */ /* 0x020fc600078cc0ff */
[----:B------:R-:W-:-:S05]  /*7200*/  FMUL.FTZ R116, R116, UR16 ;  /* 0x0000001074747c20 */ /* 0x000fca0008410000 */
[----:B------:R-:W-:-:S04]  /*7210*/  FSEL R116, R116, RZ, P6 ;  /* 0x000000ff74747208 */ /* 0x000fc80003000000 */
[----:B------:R-:W-:-:S04]  /*7220*/  F2FP.F16.F32.PACK_AB R116, RZ, R116 ;  /* 0x00000074ff74723e */ /* 0x000fc800000000ff */
[----:B------:R-:W-:-:S07]  /*7230*/  PRMT R135, R116, 0x7610, R135 ;  /* 0x0000761074877816 */ /* 0x000fce0000000087 */
.L_x_2249:
        /* <DEDUP_REMOVED lines=13> */
.L_x_2242:
        /* <DEDUP_REMOVED lines=12> */
.L_x_2250:
        /* <DEDUP_REMOVED lines=12> */
.L_x_2251:
        /* <DEDUP_REMOVED lines=12> */
.L_x_2252:
        /* <DEDUP_REMOVED lines=12> */
.L_x_2253:
        /* <DEDUP_REMOVED lines=12> */
.L_x_2254:
        /* <DEDUP_REMOVED lines=12> */
.L_x_2255:
        /* <DEDUP_REMOVED lines=12> */
.L_x_2256:
        /* <DEDUP_REMOVED lines=13> */
.L_x_2234:
        /* <DEDUP_REMOVED lines=8> */
.L_x_2224:
[----:B------:R-:W-:Y:S05]  /*79a0*/  BSYNC.RECONVERGENT B0 ;  /* 0x0000000000007941 */ /* 0x000fea0003800200 */
.L_x_2223:
        /* <DEDUP_REMOVED lines=10> */
[--C-:B0-23-5:R-:W-:Y:S02]  /*7a50*/  HADD2.F32 R145, -RZ, R41.reuse.H0_H0 ;  /* 0x20000029ff917230 */ /* 0x12dfe40000004100 */
[----:B------:R-:W-:Y:S02]  /*7a60*/  HADD2.F32 R4, -RZ, R40.H1_H1 ;  /* 0x30000028ff047230 */ /* 0x000fe40000004100 */
[----:B------:R-:W-:-:S08]  /*7a70*/  HADD2.F32 R118, -RZ, R41.H1_H1 ;  /* 0x30000029ff767230 */ /* 0x000fd00000004100 */
        /* <DEDUP_REMOVED lines=8> */
[----:B------:R-:W-:Y:S02]  /*7b00*/  HADD2.F32 R7, -RZ, R40.H0_H0 ;  /* 0x20000028ff077230 */ /* 0x000fe40000004100 */
        /* <DEDUP_REMOVED lines=8> */
[----:B------:R-:W-:-:S02]  /*7b90*/  HADD2.F32 R8, -RZ, R42.H1_H1 ;  /* 0x3000002aff087230 */ /* 0x000fc40000004100 */
[----:B------:R-:W-:Y:S01]  /*7ba0*/  @P6 FADD.FTZ R117, R193, -R146 ;  /* 0x80000092c1756221 */ /* 0x000fe20000010000 */
[----:B------:R-:W-:Y:S02]  /*7bb0*/  HADD2.F32 R119, -RZ, R42.H0_H0 ;  /* 0x2000002aff777230 */ /* 0x000fe40000004100 */
[----:B------:R-:W-:Y:S01]  /*7bc0*/  @P6 FADD.FTZ R185, R194, -R185 ;  /* 0x800000b9c2b96221 */ /* 0x000fe20000010000 */
[--C-:B------:R-:W-:Y:S02]  /*7bd0*/  HADD2.F32 R147, -RZ, R43.reuse.H0_H0 ;  /* 0x2000002bff937230 */ /* 0x100fe40000004100 */
[----:B------:R-:W-:Y:S01]  /*7be0*/  @P6 FADD.FTZ R148, R195, -R148 ;  /* 0x80000094c3946221 */ /* 0x000fe20000010000 */
[----:B------:R-:W-:Y:S02]  /*7bf0*/  HADD2.F32 R144, -RZ, R43.H1_H1 ;  /* 0x3000002bff907230 */ /* 0x000fe40000004100 */
[----:B------:R-:W-:Y:S01]  /*7c00*/  @P6 FADD.FTZ R187, R198, -R187 ;  /* 0x800000bbc6bb6221 */ /* 0x000fe20000010000 */
[C---:B------:R-:W-:Y:S01]  /*7c10*/  @P6 FFMA.FTZ R8, R6.reuse, R117, R8 ;  /* 0x0000007506086223 */ /* 0x040fe20000010008 */
[C---:B------:R-:W-:Y:S01]  /*7c20*/  @P6 FFMA.FTZ R119, R6.reuse, R185, R119 ;  /* 0x000000b906776223 */ /* 0x040fe20000010077 */
[C---:B------:R-:W-:Y:S01]  /*7c30*/  @P6 FFMA.FTZ R147, R6.reuse, R148, R147 ;  /* 0x0000009406936223 */ /* 0x040fe20000010093 */
[----:B------:R-:W-:Y:S01]  /*7c40*/  @P6 FFMA.FTZ R144, R6, R187, R144 ;  /* 0x000000bb06906223 */ /* 0x000fe20000010090 */
[----:B------:R-:W-:-:S02]  /*7c50*/  F2FP.F16.F32.PACK_AB R116, R4, R7 ;  /* 0x000000070474723e */ /* 0x000fc400000000ff */
[----:B------:R-:W-:Y:S01]  /*7c60*/  F2FP.F16.F32.PACK_AB R117, R118, R145 ;  /* 0x000000917675723e */ /* 0x000fe200000000ff */
[----:B------:R-:W-:Y:S06]  /*7c70*/  @!P4 BRA `(.L_x_2261) ;  /* 0x000000000018c947 */ /* 0x000fec0003800000 */
[----:B------:R-:W-:Y:S01]  /*7c80*/  FMUL.FTZ R7, R7, UR17 ;  /* 0x0000001107077c20 */ /* 0x000fe20008410000 */
[----:B------:R-:W-:-:S03]  /*7c90*/  LOP3.LUT P6, RZ, R170, 0xff, RZ, 0xc0, !PT ;  /* 0x000000ffaaff7812 */ /* 0x000fc600078cc0ff */
[----:B------:R-:W-:-:S05]  /*7ca0*/  FMUL.FTZ R7, R7, UR16 ;  /* 0x0000001007077c20 */ /* 0x000fca0008410000 */
[----:B------:R-:W-:-:S04]  /*7cb0*/  FSEL R7, R7, RZ, P6 ;  /* 0x000000ff07077208 */ /* 0x000fc80003000000 */
[----:B------:R-:W-:-:S04]  /*7cc0*/  F2FP.F16.F32.PACK_AB R7, RZ, R7 ;  /* 0x00000007ff07723e */ /* 0x000fc800000000ff */
[----:B------:R-:W-:-:S07]  /*7cd0*/  PRMT R132, R7, 0x7610, R132 ;  /* 0x0000761007847816 */ /* 0x000fce0000000084 */
.L_x_2261:
[----:B------:R-:W-:Y:S05]  /*7ce0*/  @!P4 BRA `(.L_x_2262) ;  /* 0x000000000018c947 */ /* 0x000fea0003800000 */
[----:B------:R-:W-:Y:S01]  /*7cf0*/  FMUL.FTZ R4, R4, UR17 ;  /* 0x0000001104047c20 */ /* 0x000fe20008410000 */
[----:B------:R-:W-:-:S03]  /*7d00*/  LOP3.LUT P6, RZ, R170, 0xff00, RZ, 0xc0, !PT ;  /* 0x0000ff00aaff7812 */ /* 0x000fc600078cc0ff */
[----:B------:R-:W-:-:S05]  /*7d10*/  FMUL.FTZ R4, R4, UR16 ;  /* 0x0000001004047c20 */ /* 0x000fca0008410000 */
[----:B------:R-:W-:-:S04]  /*7d20*/  FSEL R4, R4, RZ, P6 ;  /* 0x000000ff04047208 */ /* 0x000fc80003000000 */
[----:B------:R-:W-:-:S04]  /*7d30*/  F2FP.F16.F32.PACK_AB R4, RZ, R4 ;  /* 0x00000004ff04723e */ /* 0x000fc800000000ff */
[----:B------:R-:W-:-:S07]  /*7d40*/  PRMT R132, R132, 0x5410, R4 ;  /* 0x0000541084847816 */ /* 0x000fce0000000004 */
.L_x_2262:
[----:B------:R-:W-:Y:S05]  /*7d50*/  @!P4 BRA `(.L_x_2263) ;  /* 0x000000000018c947 */ /* 0x000fea0003800000 */
[----:B------:R-:W-:Y:S01]  /*7d60*/  FMUL.FTZ R145, R145, UR17 ;  /* 0x0000001191917c20 */ /* 0x000fe20008410000 */
[----:B------:R-:W-:-:S03]  /*7d70*/  LOP3.LUT P6, RZ, R170, 0xff0000, RZ, 0xc0, !PT ;  /* 0x00ff0000aaff7812 */ /* 0x000fc600078cc0ff */
[----:B------:R-:W-:-:S05]  /*7d80*/  FMUL.FTZ R145, R145, UR16 ;  /* 0x0000001091917c20 */ /* 0x000fca0008410000 */
[----:B------:R-:W-:-:S04]  /*7d90*/  FSEL R145, R145, RZ, P6 ;  /* 0x000000ff91917208 */ /* 0x000fc80003000000 */
[----:B------:R-:W-:-:S04]  /*7da0*/  F2FP.F16.F32.PACK_AB R145, RZ, R145 ;  /* 0x00000091ff91723e */ /* 0x000fc800000000ff */
[----:B------:R-:W-:-:S07]  /*7db0*/  PRMT R133, R145, 0x7610, R133 ;  /* 0x0000761091857816 */ /* 0x000fce0000000085 */
.L_x_2263:
[----:B------:R-:W-:Y:S05]  /*7dc0*/  @!P4 BRA `(.L_x_2264) ;  /* 0x000000000018c947 */ /* 0x000fea0003800000 */
[----:B------:R-:W-:Y:S01]  /*7dd0*/  FMUL.FTZ R118, R118, UR17 ;  /* 0x0000001176767c20 */ /* 0x000fe20008410000 */
[----:B------:R-:W-:-:S03]  /*7de0*/  LOP3.LUT P6, RZ, R170, 0xff000000, RZ, 0xc0, !PT ;  /* 0xff000000aaff7812 */ /* 0x000fc600078cc0ff */
[----:B------:R-:W-:-:S05]  /*7df0*/  FMUL.FTZ R118, R118, UR16 ;  /* 0x0000001076767c20 */ /* 0x000fca0008410000 */
[----:B------:R-:W-:-:S04]  /*7e00*/  FSEL R118, R118, RZ, P6 ;  /* 0x000000ff76767208 */ /* 0x000fc80003000000 */
[----:B------:R-:W-:-:S04]  /*7e10*/  F2FP.F16.F32.PACK_AB R118, RZ, R118 ;  /* 0x00000076ff76723e */ /* 0x000fc800000000ff */
[----:B------:R-:W-:-:S07]  /*7e20*/  PRMT R133, R133, 0x5410, R118 ;  /* 0x0000541085857816 */ /* 0x000fce0000000076 */
.L_x_2264:
[----:B------:R-:W-:Y:S05]  /*7e30*/  @!P4 BRA `(.L_x_2265) ;  /* 0x000000000018c947 */ /* 0x000fea0003800000 */
[----:B------:R-:W-:Y:S01]  /*7e40*/  FMUL.FTZ R4, R119, UR17 ;  /* 0x0000001177047c20 */ /* 0x000fe20008410000 */
[----:B------:R-:W-:-:S03]  /*7e50*/  LOP3.LUT P6, RZ, R171, 0xff, RZ, 0xc0, !PT ;  /* 0x000000ffabff7812 */ /* 0x000fc600078cc0ff */
[----:B------:R-:W-:-:S05]  /*7e60*/  FMUL.FTZ R4, R4, UR16 ;  /* 0x0000001004047c20 */ /* 0x000fca0008410000 */
[----:B------:R-:W-:-:S04]  /*7e70*/  FSEL R4, R4, RZ, P6 ;  /* 0x000000ff04047208 */ /* 0x000fc80003000000 */
[----:B------:R-:W-:-:S04]  /*7e80*/  F2FP.F16.F32.PACK_AB R4, RZ, R4 ;  /* 0x00000004ff04723e */ /* 0x000fc800000000ff */
[----:B------:R-:W-:-:S07]  /*7e90*/  PRMT R134, R4, 0x7610, R134 ;  /* 0x0000761004867816 */ /* 0x000fce0000000086 */
.L_x_2265:
[----:B------:R-:W-:Y:S05]  /*7ea0*/  @!P4 BRA `(.L_x_2266) ;  /* 0x000000000018c947 */ /* 0x000fea0003800000 */
[----:B------:R-:W-:Y:S01]  /*7eb0*/  FMUL.FTZ R4, R8, UR17 ;  /* 0x0000001108047c20 */ /* 0x000fe20008410000 */
[----:B------:R-:W-:-:S03]  /*7ec0*/  LOP3.LUT P6, RZ, R171, 0xff00, RZ, 0xc0, !PT ;  /* 0x0000ff00abff7812 */ /* 0x000fc600078cc0ff */
[----:B------:R-:W-:-:S05]  /*7ed0*/  FMUL.FTZ R4, R4, UR16 ;  /* 0x0000001004047c20 */ /* 0x000fca0008410000 */
[----:B------:R-:W-:-:S04]  /*7ee0*/  FSEL R4, R4, RZ, P6 ;  /* 0x000000ff04047208 */ /* 0x000fc80003000000 */
[----:B------:R-:W-:-:S04]  /*7ef0*/  F2FP.F16.F32.PACK_AB R4, RZ, R4 ;  /* 0x00000004ff04723e */ /* 0x000fc800000000ff */
[----:B------:R-:W-:-:S07]  /*7f00*/  PRMT R134, R134, 0x5410, R4 ;  /* 0x0000541086867816 */ /* 0x000fce0000000004 */
.L_x_2266:
[----:B------:R-:W-:Y:S05]  /*7f10*/  @!P4 BRA `(.L_x_2267) ;  /* 0x000000000018c947 */ /* 0x000fea0003800000 */
[----:B------:R-:W-:Y:S01]  /*7f20*/  FMUL.FTZ R4, R147, UR17 ;  /* 0x0000001193047c20 */ /* 0x000fe20008410000 */
[----:B------:R-:W-:-:S03]  /*7f30*/  LOP3.LUT P6, RZ, R171, 0xff0000, RZ, 0xc0, !PT ;  /* 0x00ff0000abff7812 */ /* 0x000fc600078cc0ff */
[----:B------:R-:W-:-:S05]  /*7f40*/  FMUL.FTZ R4, R4, UR16 ;  /* 0x0000001004047c20 */ /* 0x000fca0008410000 */
[----:B------:R-:W-:-:S04]  /*7f50*/  FSEL R4, R4, RZ, P6 ;  /* 0x000000ff04047208 */ /* 0x000fc80003000000 */
[----:B------:R-:W-:-:S04]  /*7f60*/  F2FP.F16.F32.PACK_AB R4, RZ, R4 ;  /* 0x00000004ff04723e */ /* 0x000fc800000000ff */
[----:B------:R-:W-:-:S07]  /*7f70*/  PRMT R135, R4, 0x7610, R135 ;  /* 0x0000761004877816 */ /* 0x000fce0000000087 */
.L_x_2267:
[----:B------:R-:W-:Y:S02]  /*7f80*/  F2FP.F16.F32.PACK_AB R118, R8, R119 ;  /* 0x000000770876723e */ /* 0x000fe400000000ff */
[----:B------:R-:W-:Y:S01]  /*7f90*/  F2FP.F16.F32.PACK_AB R119, R144, R147 ;  /* 0x000000939077723e */ /* 0x000fe200000000ff */
        /* <DEDUP_REMOVED lines=9> */
.L_x_2260:
[----:B------:R-:W-:Y:S01]  /*8030*/  ISETP.GT.AND P6, PT, R4, RZ, PT ;  /* 0x000000ff0400720c */ /* 0x000fe20003fc4270 */
[----:B------:R-:W-:-:S12]  /*8040*/  @!P4 BRA `(.L_x_2269) ;  /* 0x000000000030c947 */ /* 0x000fd80003800000 */
[----:B0-23--:R-:W-:Y:S01]  /*8050*/  @P6 FFMA.FTZ R147, R175, R7, R8 ;  /* 0x00000007af936223 */ /* 0x00dfe20000010008 */
        /* <DEDUP_REMOVED lines=11> */
.L_x_2269:
[----:B------:R-:W-:Y:S05]  /*8110*/  @!P4 BRA `(.L_x_2270) ;  /* 0x000000000030c947 */ /* 0x000fea0003800000 */
[----:B------:R-:W-:Y:S01]  /*8120*/  @P6 FFMA.FTZ R4, R180, R7, R8 ;  /* 0x00000007b4046223 */ /* 0x000fe20000010008 */
[----:B0-23-5:R-:W-:Y:S01]  /*8130*/  HADD2.F32 R145, -RZ, R40.H1_H1 ;  /* 0x30000028ff917230 */ /* 0x02dfe20000004100 */
        /* <DEDUP_REMOVED lines=10> */
.L_x_2270:
[----:B------:R-:W-:Y:S05]  /*81e0*/  @!P4 BRA `(.L_x_2271) ;  /* 0x000000000030c947 */ /* 0x000fea0003800000 */
        /* <DEDUP_REMOVED lines=12> */
.L_x_2271:
        /* <DEDUP_REMOVED lines=13> */
.L_x_2272:
        /* <DEDUP_REMOVED lines=13> */
.L_x_2273:
        /* <DEDUP_REMOVED lines=13> */
.L_x_2274:
[----:B------:R-:W-:Y:S05]  /*8520*/  @!P4 BRA `(.L_x_2275) ;  /* 0x000000000030c947 */ /* 0x000fea0003800000 */
[----:B------:R-:W-:Y:S01]  /*8530*/  @P6 FFMA.FTZ R4, R197, R7, R8 ;  /* 0x00000007c5046223 */ /* 0x000fe20000010008 */
[----:B0-23-5:R-:W-:Y:S01]  /*8540*/  HADD2.F32 R145, -RZ, R43.H0_H0 ;  /* 0x2000002bff917230 */ /* 0x02dfe20000004100 */
        /* <DEDUP_REMOVED lines=10> */
.L_x_2275:
[----:B------:R-:W-:Y:S05]  /*85f0*/  @!P4 BRA `(.L_x_2268) ;  /* 0x0000000c0040c947 */ /* 0x000fea0003800000 */
[----:B0-23--:R-:W-:Y:S01]  /*8600*/  @P6 FFMA.FTZ R145, R200, R7, R8 ;  /* 0x00000007c8916223 */ /* 0x00dfe20000010008 */
        /* <DEDUP_REMOVED lines=11> */
.L_x_2259:
        /* <DEDUP_REMOVED lines=40> */
[----:B------:R-:W-:Y:S01]  /*8940*/  FMUL.FTZ R4, R4, UR17 ;  /* 0x0000001104047c20 */ /* 0x000fe20008410000 */
[----:B-----5:R-:W-:-:S03]  /*8950*/  LOP3.LUT P6, RZ, R170, 0xff, RZ, 0xc0, !PT ;  /* 0x000000ffaaff7812 */ /* 0x020fc600078cc0ff */
[----:B------:R-:W-:-:S05]  /*8960*/  FMUL.FTZ R4, R4, UR16 ;  /* 0x0000001004047c20 */ /* 0x000fca0008410000 */
[----:B------:R-:W-:-:S04]  /*8970*/  FSEL R4, R4, RZ, P6 ;  /* 0x000000ff04047208 */ /* 0x000fc80003000000 */
[----:B------:R-:W-:-:S04]  /*8980*/  F2FP.F16.F32.PACK_AB R4, RZ, R4 ;  /* 0x00000004ff04723e */ /* 0x000fc800000000ff */
[----:B------:R-:W-:-:S07]  /*8990*/  PRMT R132, R4, 0x7610, R132 ;  /* 0x0000761004847816 */ /* 0x000fce0000000084 */
.L_x_2277:
[----:B------:R-:W-:Y:S05]  /*89a0*/  @!P4 BRA `(.L_x_2278) ;  /* 0x000000000018c947 */ /* 0x000fea0003800000 */
[----:B------:R-:W-:Y:S01]  /*89b0*/  FMUL.FTZ R4, R7, UR17 ;  /* 0x0000001107047c20 */ /* 0x000fe20008410000 */
[----:B-----5:R-:W-:-:S03]  /*89c0*/  LOP3.LUT P6, RZ, R170, 0xff00, RZ, 0xc0, !PT ;  /* 0x0000ff00aaff7812 */ /* 0x020fc600078cc0ff */
[----:B------:R-:W-:-:S05]  /*89d0*/  FMUL.FTZ R4, R4, UR16 ;  /* 0x0000001004047c20 */ /* 0x000fca0008410000 */
[----:B------:R-:W-:-:S04]  /*89e0*/  FSEL R4, R4, RZ, P6 ;  /* 0x000000ff04047208 */ /* 0x000fc80003000000 */
[----:B------:R-:W-:-:S04]  /*89f0*/  F2FP.F16.F32.PACK_AB R4, RZ, R4 ;  /* 0x00000004ff04723e */ /* 0x000fc800000000ff */
[----:B------:R-:W-:-:S07]  /*8a00*/  PRMT R132, R132, 0x5410, R4 ;  /* 0x0000541084847816 */ /* 0x000fce0000000004 */
.L_x_2278:
[----:B------:R-:W-:Y:S05]  /*8a10*/  @!P4 BRA `(.L_x_2279) ;  /* 0x000000000018c947 */ /* 0x000fea0003800000 */
[----:B------:R-:W-:Y:S01]  /*8a20*/  FMUL.FTZ R4, R8, UR17 ;  /* 0x0000001108047c20 */ /* 0x000fe20008410000 */
[----:B-----5:R-:W-:-:S03]  /*8a30*/  LOP3.LUT P6, RZ, R170, 0xff0000, RZ, 0xc0, !PT ;  /* 0x00ff0000aaff7812 */ /* 0x020fc600078cc0ff */
[----:B------:R-:W-:-:S05]  /*8a40*/  FMUL.FTZ R4, R4, UR16 ;  /* 0x0000001004047c20 */ /* 0x000fca0008410000 */
[----:B------:R-:W-:-:S04]  /*8a50*/  FSEL R4, R4, RZ, P6 ;  /* 0x000000ff04047208 */ /* 0x000fc80003000000 */
[----:B------:R-:W-:-:S04]  /*8a60*/  F2FP.F16.F32.PACK_AB R4, RZ, R4 ;  /* 0x00000004ff04723e */ /* 0x000fc800000000ff */
[----:B------:R-:W-:-:S07]  /*8a70*/  PRMT R133, R4, 0x7610, R133 ;  /* 0x0000761004857816 */ /* 0x000fce0000000085 */
.L_x_2279:
[----:B------:R-:W-:Y:S05]  /*8a80*/  @!P4 BRA `(.L_x_2280) ;  /* 0x000000000018c947 */ /* 0x000fea0003800000 */
[----:B------:R-:W-:Y:S01]  /*8a90*/  FMUL.FTZ R4, R145, UR17 ;  /* 0x0000001191047c20 */ /* 0x000fe20008410000 */
[----:B-----5:R-:W-:-:S03]  /*8aa0*/  LOP3.LUT P6, RZ, R170, 0xff000000, RZ, 0xc0, !PT ;  /* 0xff000000aaff7812 */ /* 0x020fc600078cc0ff */
[----:B------:R-:W-:-:S05]  /*8ab0*/  FMUL.FTZ R4, R4, UR16 ;  /* 0x0000001004047c20 */ /* 0x000fca0008410000 */
[----:B------:R-:W-:-:S04]  /*8ac0*/  FSEL R4, R4, RZ, P6 ;  /* 0x000000ff04047208 */ /* 0x000fc80003000000 */
[----:B------:R-:W-:-:S04]  /*8ad0*/  F2FP.F16.F32.PACK_AB R4, RZ, R4 ;  /* 0x00000004ff04723e */ /* 0x000fc800000000ff */
[----:B------:R-:W-:-:S07]  /*8ae0*/  PRMT R133, R133, 0x5410, R4 ;  /* 0x0000541085857816 */ /* 0x000fce0000000004 */
.L_x_2280:
[----:B------:R-:W-:Y:S05]  /*8af0*/  @!P4 BRA `(.L_x_2281) ;  /* 0x000000000018c947 */ /* 0x000fea0003800000 */
[----:B------:R-:W-:Y:S01]  /*8b00*/  FMUL.FTZ R4, R144, UR17 ;  /* 0x0000001190047c20 */ /* 0x000fe20008410000 */
[----:B-----5:R-:W-:-:S03]  /*8b10*/  LOP3.LUT P6, RZ, R171, 0xff, RZ, 0xc0, !PT ;  /* 0x000000ffabff7812 */ /* 0x020fc600078cc0ff */
[----:B------:R-:W-:-:S05]  /*8b20*/  FMUL.FTZ R4, R4, UR16 ;  /* 0x0000001004047c20 */ /* 0x000fca0008410000 */
[----:B------:R-:W-:-:S04]  /*8b30*/  FSEL R4, R4, RZ, P6 ;  /* 0x000000ff04047208 */ /* 0x000fc80003000000 */
[----:B------:R-:W-:-:S04]  /*8b40*/  F2FP.F16.F32.PACK_AB R4, RZ, R4 ;  /* 0x00000004ff04723e */ /* 0x000fc800000000ff */
[----:B------:R-:W-:-:S07]  /*8b50*/  PRMT R134, R4, 0x7610, R134 ;  /* 0x0000761004867816 */ /* 0x000fce0000000086 */
.L_x_2281:
[----:B------:R-:W-:Y:S05]  /*8b60*/  @!P4 BRA `(.L_x_2282) ;  /* 0x000000000018c947 */ /* 0x000fea0003800000 */
[----:B------:R-:W-:Y:S01]  /*8b70*/  FMUL.FTZ R4, R147, UR17 ;  /* 0x0000001193047c20 */ /* 0x000fe20008410000 */
[----:B-----5:R-:W-:-:S03]  /*8b80*/  LOP3.LUT P6, RZ, R171, 0xff00, RZ, 0xc0, !PT ;  /* 0x0000ff00abff7812 */ /* 0x020fc600078cc0ff */
[----:B------:R-:W-:-:S05]  /*8b90*/  FMUL.FTZ R4, R4, UR16 ;  /* 0x0000001004047c20 */ /* 0x000fca0008410000 */
[----:B------:R-:W-:-:S04]  /*8ba0*/  FSEL R4, R4, RZ, P6 ;  /* 0x000000ff04047208 */ /* 0x000fc80003000000 */
[----:B------:R-:W-:-:S04]  /*8bb0*/  F2FP.F16.F32.PACK_AB R4, RZ, R4 ;  /* 0x00000004ff04723e */ /* 0x000fc800000000ff */
[----:B------:R-:W-:-:S07]  /*8bc0*/  PRMT R134, R134, 0x5410, R4 ;  /* 0x0000541086867816 */ /* 0x000fce0000000004 */
.L_x_2282:
[----:B------:R-:W-:Y:S05]  /*8bd0*/  @!P4 BRA `(.L_x_2283) ;  /* 0x000000000018c947 */ /* 0x000fea0003800000 */
[----:B------:R-:W-:Y:S01]  /*8be0*/  FMUL.FTZ R4, R119, UR17 ;  /* 0x0000001177047c20 */ /* 0x000fe20008410000 */
[----:B-----5:R-:W-:-:S03]  /*8bf0*/  LOP3.LUT P6, RZ, R171, 0xff0000, RZ, 0xc0, !PT ;  /* 0x00ff0000abff7812 */ /* 0x020fc600078cc0ff */
[----:B------:R-:W-:-:S05]  /*8c00*/  FMUL.FTZ R4, R4, UR16 ;  /* 0x0000001004047c20 */ /* 0x000fca0008410000 */
[----:B------:R-:W-:-:S04]  /*8c10*/  FSEL R4, R4, RZ, P6 ;  /* 0x000000ff04047208 */ /* 0x000fc80003000000 */
[----:B------:R-:W-:-:S04]  /*8c20*/  F2FP.F16.F32.PACK_AB R4, RZ, R4 ;  /* 0x00000004ff04723e */ /* 0x000fc800000000ff */
[----:B------:R-:W-:-:S07]  /*8c30*/  PRMT R135, R4, 0x7610, R135 ;  /* 0x0000761004877816 */ /* 0x000fce0000000087 */
.L_x_2283:
[----:B------:R-:W-:Y:S02]  /*8c40*/  F2FP.F16.F32.PACK_AB R118, R147, R144 ;  /* 0x000000909376723e */ /* 0x000fe400000000ff */
[----:B------:R-:W-:Y:S01]  /*8c50*/  F2FP.F16.F32.PACK_AB R119, R6, R119 ;  /* 0x000000770677723e */ /* 0x000fe200000000ff */
        /* <DEDUP_REMOVED lines=9> */
.L_x_2276:
        /* <DEDUP_REMOVED lines=12> */
.L_x_2284:
        /* <DEDUP_REMOVED lines=12> */
.L_x_2285:
        /* <DEDUP_REMOVED lines=12> */
.L_x_2286:
        /* <DEDUP_REMOVED lines=12> */
.L_x_2287:
        /* <DEDUP_REMOVED lines=12> */
.L_x_2288:
        /* <DEDUP_REMOVED lines=12> */
.L_x_2289:
        /* <DEDUP_REMOVED lines=12> */
.L_x_2290:
        /* <DEDUP_REMOVED lines=13> */
.L_x_2268:
[----:B0-23--:R-:W0:Y:S08]  /*9300*/  @P5 LDC.64 R144, c[0x0][0x478] ;  /* 0x00011e00ff905b82 */ /* 0x00de300000000a00 */
[----:B------:R-:W1:Y:S01]  /*9310*/  @P4 LDC.64 R6, c[0x0][0x468] ;  /* 0x00011a00ff064b82 */ /* 0x000e620000000a00 */
[----:B0-----:R-:W-:-:S05]  /*9320*/  @P5 IMAD.WIDE.U32 R144, R151, 0x10, R144 ;  /* 0x0000001097905825 */ /* 0x001fca00078e0090 */
[----:B------:R4:W-:Y:S01]  /*9330*/  @P5 STG.E.128 desc[UR10][R144.64], R116 ;  /* 0x0000007490005986 */ /* 0x0009e2000c101d0a */
[----:B-1----:R-:W-:-:S05]  /*9340*/  @P4 IMAD.WIDE.U32 R6, R149, 0x10, R6 ;  /* 0x0000001095064825 */ /* 0x002fca00078e0006 */
[----:B------:R4:W-:Y:S02]  /*9350*/  @P4 STG.E.128 desc[UR10][R6.64], R132 ;  /* 0x0000008406004986 */ /* 0x0009e4000c101d0a */
.L_x_2258:
[----:B------:R-:W-:Y:S05]  /*9360*/  BSYNC.RECONVERGENT B0 ;  /* 0x0000000000007941 */ /* 0x000fea0003800200 */
.L_x_2257:
[----:B----4-:R-:W1:Y:S01]  /*9370*/  LDC.64 R6, c[0x0][0x380] ;  /* 0x0000e000ff067b82 */ /* 0x010e620000000a00 */
[----:B------:R-:W-:Y:S01]  /*9380*/  UPLOP3.LUT UP1, UPT, UPT, UPT, UP1, 0x40, 0x4 ;  /* 0x000000000004789c */ /* 0x000fe20003f2e810 */
[----:B-1----:R-:W-:-:S04]  /*9390*/  IADD3 R5, PT, PT, R5, R6, RZ ;  /* 0x0000000605057210 */ /* 0x002fc80007ffe0ff */
[----:B------:R-:W-:-:S13]  /*93a0*/  ISETP.GE.AND P4, PT, R5, R7, PT ;  /* 0x000000070500720c */ /* 0x000fda0003f86270 */
[----:B------:R-:W-:Y:S05]  /*93b0*/  @!P4 BRA `(.L_x_2291) ;  /* 0xffffff7000b0c947 */ /* 0x000fea000383ffff */
.L_x_2142:
        /* <DEDUP_REMOVED lines=40> */
.L_x_2292:
        /* <DEDUP_REMOVED lines=12> */
.L_x_15609:


//--------------------- .text._ZN10layer_norm22ln_bwd_finalize_kernelINS_22Kernel_traits_finalizeILj4096E6__halfS2_S2_S2_fjLb0ELj1024ELj4ENS_18Kernel_traits_baseILj4096ES2_S2_S2_S2_fjLj1024EEEEELb0ELb1EEEvNS_9BwdParamsE --------------------------
	.section	.text._ZN10layer_norm22ln_bwd_finalize_kernelINS_22Kernel_traits_finalizeILj4096E6__halfS2_S2_S2_fjLb0ELj1024ELj4ENS_18Kernel_traits_baseILj4096ES2_S2_S2_S2_fjLj1024EEEEELb0ELb1EEEvNS_9BwdParamsE,"ax",@progbits
	.align	128
        .global         _ZN10layer_norm22ln_bwd_finalize_kernelINS_22Kernel_traits_finalizeILj4096E6__halfS2_S2_S2_fjLb0ELj1024ELj4ENS_18Kernel_traits_baseILj4096ES2_S2_S2_S2_fjLj1024EEEEELb0ELb1EEEvNS_9BwdParamsE
        .type           _ZN10layer_norm22ln_bwd_finalize_kernelINS_22Kernel_traits_finalizeILj4096E6__halfS2_S2_S2_fjLb0ELj1024ELj4ENS_18Kernel_traits_baseILj4096ES2_S2_S2_S2_fjLj1024EEEEELb0ELb1EEEvNS_9BwdParamsE,@function
        .size           _ZN10layer_norm22ln_bwd_finalize_kernelINS_22Kernel_traits_finalizeILj4096E6__halfS2_S2_S2_fjLb0ELj1024ELj4ENS_18Kernel_traits_baseILj4096ES2_S2_S2_S2_fjLj1024EEEEELb0ELb1EEEvNS_9BwdParamsE,(.L_x_15610 - _ZN10layer_norm22ln_bwd_finalize_kernelINS_22Kernel_traits_finalizeILj4096E6__halfS2_S2_S2_fjLb0ELj1024ELj4ENS_18Kernel_traits_baseILj4096ES2_S2_S2_S2_fjLj1024EEEEELb0ELb1EEEvNS_9BwdParamsE)
        .other          _ZN10layer_norm22ln_bwd_finalize_kernelINS_22Kernel_traits_finalizeILj4096E6__halfS2_S2_S2_fjLb0ELj1024ELj4ENS_18Kernel_traits_baseILj4096ES2_S2_S2_S2_fjLj1024EEEEELb0ELb1EEEvNS_9BwdParamsE,@"STO_CUDA_ENTRY STV_DEFAULT"
_ZN10layer_norm22ln_bwd_finalize_kernelINS_22Kernel_traits_finalizeILj4096E6__halfS2_S2_S2_fjLb0ELj1024ELj4ENS_18Kernel_traits_baseILj4096ES2_S2_S2_S2_fjLj1024EEEEELb0ELb1EEEvNS_9BwdParamsE:
.text._ZN10layer_norm22ln_bwd_finalize_kernelINS_22Kernel_traits_finalizeILj4096E6__halfS2_S2_S2_fjLb0ELj1024ELj4ENS_18Kernel_traits_baseILj4096ES2_S2_S2_S2_fjLj1024EEEEELb0ELb1EEEvNS_9BwdParamsE:
        /* <DEDUP_REMOVED lines=77> */
.L_x_2297:
        /* <DEDUP_REMOVED lines=118> */
.L_x_2296:
[----:B------:R-:W-:Y:S05]  /*0c30*/  BSYNC.RECONVERGENT B1 ;  /* 0x0000000000017941 */ /* 0x000fea0003800200 */
.L_x_2295:
        /* <DEDUP_REMOVED lines=69> */
.L_x_2299:
[----:B------:R-:W-:Y:S05]  /*1090*/  BSYNC.RECONVERGENT B1 ;  /* 0x0000000000017941 */ /* 0x000fea0003800200 */
.L_x_2298:
        /* <DEDUP_REMOVED lines=38> */
.L_x_2301:
[----:B------:R-:W-:Y:S05]  /*1300*/  BSYNC.RECONVERGENT B1 ;  /* 0x0000000000017941 */ /* 0x000fea0003800200 */
.L_x_2300:
[----:B------:R-:W-:Y:S05]  /*1310*/  @!P1 BRA `(.L_x_2294) ;  /* 0x0000000000409947 */ /* 0x000fea0003800000 */
[----:B------:R-:W0:Y:S01]  /*1320*/  LDC R12, c[0x0][0x388] ;  /* 0x0000e200ff0c7b82 */ /* 0x000e220000000800 */
[----:B------:R-:W-:-:S07]  /*1330*/  IADD3 R0, PT, PT, -R0, RZ, RZ ;  /* 0x000000ff00007210 */ /* 0x000fce0007ffe1ff */
[----:B------:R-:W1:Y:S08]  /*1340*/  LDC.64 R8, c[0x0][0x440] ;  /* 0x00011000ff087b82 */ /* 0x000e700000000a00 */
[----:B------:R-:W2:Y:S01]  /*1350*/  LDC.64 R10, c[0x0][0x448] ;  /* 0x00011200ff0a7b82 */ /* 0x000ea20000000a00 */
[----:B0-----:R-:W-:-:S05]  /*1360*/  IMAD R2, R2, R12, R5 ;  /* 0x0000000c02027224 */ /* 0x001fca00078e0205 */
[----:B------:R-:W-:-:S07]  /*1370*/  IADD3 R13, PT, PT, R57, R2, RZ ;  /* 0x00000002390d7210 */ /* 0x000fce0007ffe0ff */
.L_x_2302:
        /* <DEDUP_REMOVED lines=10> */
.L_x_2294:
[----:B------:R-:W-:Y:S05]  /*1420*/  BSYNC.RECONVERGENT B0 ;  /* 0x0000000000007941 */ /* 0x000fea0003800200 */
.L_x_2293:
        /* <DEDUP_REMOVED lines=54> */
[----:B-1----:R-:W-:Y:S02]  /*1790*/  F2FP.F16.F32.PACK_AB R7, R7, R6 ;  /* 0x000000060707723e */ /* 0x002fe400000000ff */
[----:B--2---:R-:W-:-:S03]  /*17a0*/  F2FP.F16.F32.PACK_AB R9, R9, R8 ;  /* 0x000000080909723e */ /* 0x004fc600000000ff */
[----:B------:R-:W-:Y:S04]  /*17b0*/  STG.E desc[UR6][R2.64], R7 ;  /* 0x0000000702007986 */ /* 0x000fe8000c101906 */
[----:B------:R-:W-:Y:S01]  /*17c0*/  STG.E desc[UR6][R4.64], R9 ;  /* 0x0000000904007986 */ /* 0x000fe2000c101906 */
[----:B------:R-:W-:Y:S05]  /*17d0*/  EXIT ;  /* 0x000000000000794d */ /* 0x000fea0003800000 */
.L_x_2303:
        /* <DEDUP_REMOVED lines=10> */
.L_x_15610:


//--------------------- .text._ZN10layer_norm13ln_bwd_kernelINS_13Kernel_traitsI6__halfS2_S2_S2_fjLj4096ELj1ELj1ELj4ELj16ENS_18Kernel_traits_baseILj4096ES2_S2_S2_S2_fjLj128EEEEELb1ELb0ELb1ELb1EEEvNS_9BwdParamsE --------------------------
	.section	.text._ZN10layer_norm13ln_bwd_kernelINS_13Kernel_traitsI6__halfS2_S2_S2_fjLj4096ELj1ELj1ELj4ELj16ENS_18Kernel_traits_baseILj4096ES2_S2_S2_S2_fjLj128EEEEELb1ELb0ELb1ELb1EEEvNS_9BwdParamsE,"ax",@progbits
	.align	128
        .global         _ZN10layer_norm13ln_bwd_kernelINS_13Kernel_traitsI6__halfS2_S2_S2_fjLj4096ELj1ELj1ELj4ELj16ENS_18Kernel_traits_baseILj4096ES2_S2_S2_S2_fjLj128EEEEELb1ELb0ELb1ELb1EEEvNS_9BwdParamsE
        .type           _ZN10layer_norm13ln_bwd_kernelINS_13Kernel_traitsI6__halfS2_S2_S2_fjLj4096ELj1ELj1ELj4ELj16ENS_18Kernel_traits_baseILj4096ES2_S2_S2_S2_fjLj128EEEEELb1ELb0ELb1ELb1EEEvNS_9BwdParamsE,@function
        .size           _ZN10layer_norm13ln_bwd_kernelINS_13Kernel_traitsI6__halfS2_S2_S2_fjLj4096ELj1ELj1ELj4ELj16ENS_18Kernel_traits_baseILj4096ES2_S2_S2_S2_fjLj128EEEEELb1ELb0ELb1ELb1EEEvNS_9BwdParamsE,(.L_x_15611 - _ZN10layer_norm13ln_bwd_kernelINS_13Kernel_traitsI6__halfS2_S2_S2_fjLj4096ELj1ELj1ELj4ELj16ENS_18Kernel_traits_baseILj4096ES2_S2_S2_S2_fjLj128EEEEELb1ELb0ELb1ELb1EEEvNS_9BwdParamsE)
        .other          _ZN10layer_norm13ln_bwd_kernelINS_13Kernel_traitsI6__halfS2_S2_S2_fjLj4096ELj1ELj1ELj4ELj16ENS_18Kernel_traits_baseILj4096ES2_S2_S2_S2_fjLj128EEEEELb1ELb0ELb1ELb1EEEvNS_9BwdParamsE,@"STO_CUDA_ENTRY STV_DEFAULT"
_ZN10layer_norm13ln_bwd_kernelINS_13Kernel_traitsI6__halfS2_S2_S2_fjLj4096ELj1ELj1ELj4ELj16ENS_18Kernel_traits_baseILj4096ES2_S2_S2_S2_fjLj128EEEEELb1ELb0ELb1ELb1EEEvNS_9BwdParamsE:
.text._ZN10layer_norm13ln_bwd_kernelINS_13Kernel_traitsI6__halfS2_S2_S2_fjLj4096ELj1ELj1ELj4ELj16ENS_18Kernel_traits_baseILj4096ES2_S2_S2_S2_fjLj128EEEEELb1ELb0ELb1ELb1EEEvNS_9BwdParamsE:
        /* <DEDUP_REMOVED lines=54> */
.L_x_2438:
        /* <DEDUP_REMOVED lines=13> */
[----:B------:R-:W-:-:S07]  /*0430*/  IADD3 R111, PT, PT, R0, -0x1, RZ ;  /* 0xffffffff006f7810 */ /* 0x000fce0007ffe0ff */
[----:B------:R-:W1:Y:S08]  /*0440*/  LDC.64 R106, c[0x0][0x428] ;  /* 0x00010a00ff6a7b82 */ /* 0x000e700000000a00 */
[----:B------:R-:W2:Y:S01]  /*0450*/  LDC.64 R108, c[0x0][0x3a8] ;  /* 0x0000ea00ff6c7b82 */ /* 0x000ea20000000a00 */
[-C--:B0-----:R-:W-:Y:S02]  /*0460*/  IMAD R111, R111, R146.reuse, RZ ;  /* 0x000000926f6f7224 */ /* 0x081fe400078e02ff */
[----:B------:R-:W-:-:S03]  /*0470*/  IMAD R3, R121, R146, RZ ;  /* 0x0000009279037224 */ /* 0x000fc600078e02ff */
[----:B------:R-:W-:Y:S02]  /*0480*/  SHF.R.S32.HI R112, RZ, 0x1f, R111 ;  /* 0x0000001fff707819 */ /* 0x000fe4000001146f */
[----:B------:R-:W-:Y:S02]  /*0490*/  SHF.R.S32.HI R110, RZ, 0x1f, R3 ;  /* 0x0000001fff6e7819 */ /* 0x000fe40000011403 */
[----:B------:R-:W-:Y:S02]  /*04a0*/  LEA.HI R112, R112, R111, RZ, 0x3 ;  /* 0x0000006f70707211 */ /* 0x000fe400078f18ff */
[----:B------:R-:W-:Y:S02]  /*04b0*/  LEA.HI R110, R110, R3, RZ, 0x3 ;  /* 0x000000036e6e7211 */ /* 0x000fe400078f18ff */
[-C--:B------:R-:W-:Y:S02]  /*04c0*/  LEA.HI.SX32 R3, R112, R185.reuse, 0x1d ;  /* 0x000000b970037211 */ /* 0x080fe400078feaff */
[----:B------:R-:W-:-:S03]  /*04d0*/  LEA.HI.SX32 R123, R110, R185, 0x1d ;  /* 0x000000b96e7b7211 */ /* 0x000fc600078feaff */
[----:B-1----:R-:W-:Y:S01]  /*04e0*/  IMAD.WIDE.U32 R116, R3, 0x10, R106 ;  /* 0x0000001003747825 */ /* 0x002fe200078e006a */
[----:B------:R-:W-:-:S03]  /*04f0*/  IADD3 R147, PT, PT, R123, 0x80, RZ ;  /* 0x000000807b937810 */ /* 0x000fc60007ffe0ff */
[--C-:B--2---:R-:W-:Y:S02]  /*0500*/  IMAD.WIDE.U32 R136, R123, 0x10, R108.reuse ;  /* 0x000000107b887825 */ /* 0x104fe400078e006c */
[----:B------:R-:W2:Y:S02]  /*0510*/  LDG.E.128 R116, desc[UR12][R116.64] ;  /* 0x0000000c74747981 */ /* 0x000ea4000c1e1d00 */
[----:B------:R-:W-:Y:S02]  /*0520*/  IMAD.WIDE.U32 R112, R147, 0x10, R108 ;  /* 0x0000001093707825 */ /* 0x000fe400078e006c */
[----:B------:R-:W3:Y:S04]  /*0530*/  LDG.E.128 R136, desc[UR12][R136.64] ;  /* 0x0000000c88887981 */ /* 0x000ee8000c1e1d00 */
[----:B------:R-:W4:Y:S01]  /*0540*/  LDG.E.128 R112, desc[UR12][R112.64] ;  /* 0x0000000c70707981 */ /* 0x000f22000c1e1d00 */
[----:B------:R-:W-:-:S02]  /*0550*/  IADD3 R149, PT, PT, R123, 0x100, RZ ;  /* 0x000001007b957810 */ /* 0x000fc40007ffe0ff */
[----:B------:R-:W-:Y:S02]  /*0560*/  IADD3 R125, PT, PT, R3, 0x100, RZ ;  /* 0x00000100037d7810 */ /* 0x000fe40007ffe0ff */
[----:B------:R-:W-:Y:S01]  /*0570*/  IADD3 R159, PT, PT, R123, 0x180, RZ ;  /* 0x000001807b9f7810 */ /* 0x000fe20007ffe0ff */
[----:B------:R-:W-:-:S04]  /*0580*/  IMAD.WIDE.U32 R128, R149, 0x10, R108 ;  /* 0x0000001095807825 */ /* 0x000fc800078e006c */
[----:B------:R-:W-:-:S04]  /*0590*/  IMAD.WIDE.U32 R124, R125, 0x10, R106 ;  /* 0x000000107d7c7825 */ /* 0x000fc800078e006a */
[----:B------:R-:W-:Y:S01]  /*05a0*/  IMAD.WIDE R144, R121, 0x4, R104 ;  /* 0x0000000479907825 */ /* 0x000fe200078e0268 */
[----:B------:R-:W-:Y:S01]  /*05b0*/  IADD3 R105, PT, PT, R3, 0x180, RZ ;  /* 0x0000018003697810 */ /* 0x000fe20007ffe0ff */
[----:B------:R-:W4:Y:S02]  /*05c0*/  LDG.E.128 R124, desc[UR12][R124.64] ;  /* 0x0000000c7c7c7981 */ /* 0x000f24000c1e1d00 */
[----:B------:R-:W-:Y:S01]  /*05d0*/  IMAD.WIDE.U32 R108, R159, 0x10, R108 ;  /* 0x000000109f6c7825 */ /* 0x000fe200078e006c */
[----:B------:R-:W-:Y:S01]  /*05e0*/  IADD3 R133, PT, PT, R3, 0x80, RZ ;  /* 0x0000008003857810 */ /* 0x000fe20007ffe0ff */
[----:B------:R0:W4:Y:S02]  /*05f0*/  LDG.E R182, desc[UR12][R144.64] ;  /* 0x0000000c90b67981 */ /* 0x000124000c1e1900 */
[--C-:B------:R-:W-:Y:S02]  /*0600*/  IMAD.WIDE.U32 R104, R105, 0x10, R106.reuse ;  /* 0x0000001069687825 */ /* 0x100fe400078e006a */
[----:B------:R-:W4:Y:S02]  /*0610*/  LDG.E.128 R108, desc[UR12][R108.64] ;  /* 0x0000000c6c6c7981 */ /* 0x000f24000c1e1d00 */
[----:B------:R-:W-:-:S02]  /*0620*/  IMAD.WIDE.U32 R132, R133, 0x10, R106 ;  /* 0x0000001085847825 */ /* 0x000fc400078e006a */
[----:B------:R-:W4:Y:S04]  /*0630*/  LDG.E.128 R104, desc[UR12][R104.64] ;  /* 0x0000000c68687981 */ /* 0x000f28000c1e1d00 */
[----:B------:R-:W4:Y:S04]  /*0640*/  LDG.E.128 R128, desc[UR12][R128.64] ;  /* 0x0000000c80807981 */ /* 0x000f28000c1e1d00 */
[----:B------:R-:W4:Y:S01]  /*0650*/  LDG.E.128 R132, desc[UR12][R132.64] ;  /* 0x0000000c84847981 */ /* 0x000f22000c1e1d00 */
[----:B------:R-:W-:Y:S02]  /*0660*/  MOV R120, UR7 ;  /* 0x0000000700787c02 */ /* 0x000fe40008000f00 */
[----:B------:R-:W-:-:S04]  /*0670*/  ISETP.NE.U32.AND P0, PT, RZ, UR6, PT ;  /* 0x00000006ff007c0c */ /* 0x000fc8000bf05070 */
[----:B------:R-:W-:Y:S02]  /*0680*/  ISETP.NE.AND.EX P0, PT, R120, RZ, PT, P0 ;  /* 0x000000ff7800720c */ /* 0x000fe40003f05300 */
[----:B-----5:R-:W-:-:S11]  /*0690*/  ISETP.GE.AND P2, PT, R122, 0x1, PT ;  /* 0x000000017a00780c */ /* 0x020fd60003f46270 */
[----:B------:R-:W1:Y:S02]  /*06a0*/  @P0 LDC.64 R152, c[0x0][0x438] ;  /* 0x00010e00ff980b82 */ /* 0x000e640000000a00 */
[----:B------:R-:W-:-:S05]  /*06b0*/  @P2 IADD3 R3, PT, PT, R122, -0x1, RZ ;  /* 0xffffffff7a032810 */ /* 0x000fca0007ffe0ff */
[----:B------:R-:W-:Y:S01]  /*06c0*/  @P2 IMAD R3, R3, R146, RZ ;  /* 0x0000009203032224 */ /* 0x000fe200078e02ff */
[----:B------:R-:W0:Y:S08]  /*06d0*/  @P0 LDC.64 R156, c[0x0][0x438] ;  /* 0x00010e00ff9c0b82 */ /* 0x000e300000000a00 */
[----:B------:R-:W0:Y:S08]  /*06e0*/  @P0 LDC.64 R150, c[0x0][0x438] ;  /* 0x00010e00ff960b82 */ /* 0x000e300000000a00 */
[----:B------:R-:W0:Y:S01]  /*06f0*/  @P0 LDC.64 R154, c[0x0][0x438] ;  /* 0x00010e00ff9a0b82 */ /* 0x000e220000000a00 */
[----:B-1----:R-:W-:Y:S01]  /*0700*/  @P0 IMAD.WIDE.U32 R152, R147, 0x10, R152 ;  /* 0x0000001093980825 */ /* 0x002fe200078e0098 */
[----:B0-----:R-:W-:-:S06]  /*0710*/  @P2 SHF.R.S32.HI R144, RZ, 0x1f, R3 ;  /* 0x0000001fff902819 */ /* 0x001fcc0000011403 */
[----:B------:R-:W0:Y:S01]  /*0720*/  LDC.64 R146, c[0x0][0x3b0] ;  /* 0x0000ec00ff927b82 */ /* 0x000e220000000a00 */
[----:B------:R-:W-:Y:S01]  /*0730*/  @P2 LEA.HI R144, R144, R3, RZ, 0x3 ;  /* 0x0000000390902211 */ /* 0x000fe200078f18ff */
[----:B------:R-:W-:Y:S01]  /*0740*/  @P0 IMAD.WIDE.U32 R156, R159, 0x10, R156 ;  /* 0x000000109f9c0825 */ /* 0x000fe200078e009c */
[----:B------:R-:W-:Y:S01]  /*0750*/  MOV R3, RZ ;  /* 0x000000ff00037202 */ /* 0x000fe20000000f00 */
[----:B------:R-:W5:Y:S01]  /*0760*/  @P0 LDG.E.128 R8, desc[UR12][R152.64] ;  /* 0x0000000c98080981 */ /* 0x000f62000c1e1d00 */
[----:B------:R-:W-:Y:S01]  /*0770*/  @P2 LEA.HI.SX32 R3, R144, R185, 0x1d ;  /* 0x000000b990032211 */ /* 0x000fe200078feaff */
[----:B------:R-:W-:-:S03]  /*0780*/  @P0 IMAD.WIDE.U32 R150, R123, 0x10, R150 ;  /* 0x000000107b960825 */ /* 0x000fc600078e0096 */
[----:B------:R-:W-:Y:S01]  /*0790*/  IADD3 R165, PT, PT, R3, 0x180, RZ ;  /* 0x0000018003a57810 */ /* 0x000fe20007ffe0ff */
[----:B------:R-:W5:Y:S04]  /*07a0*/  @P0 LDG.E.128 R100, desc[UR12][R156.64] ;  /* 0x0000000c9c640981 */ /* 0x000f68000c1e1d00 */
[----:B------:R-:W5:Y:S01]  /*07b0*/  @P0 LDG.E.128 R12, desc[UR12][R150.64] ;  /* 0x0000000c960c0981 */ /* 0x000f62000c1e1d00 */
[----:B------:R-:W-:-:S05]  /*07c0*/  @P0 IMAD.WIDE.U32 R154, R149, 0x10, R154 ;  /* 0x00000010959a0825 */ /* 0x000fca00078e009a */
[----:B------:R1:W5:Y:S01]  /*07d0*/  @P0 LDG.E.128 R4, desc[UR12][R154.64] ;  /* 0x0000000c9a040981 */ /* 0x000362000c1e1d00 */
[----:B------:R-:W-:Y:S01]  /*07e0*/  ISETP.NE.AND P0, PT, RZ, UR11, PT ;  /* 0x0000000bff007c0c */ /* 0x000fe2000bf05270 */
[--C-:B--2---:R-:W-:Y:S02]  /*07f0*/  HADD2.F32 R145, -RZ, R117.reuse.H0_H0 ;  /* 0x20000075ff917230 */ /* 0x104fe40000004100 */
[----:B------:R-:W-:Y:S01]  /*0800*/  HADD2.F32 R144, -RZ, R117.H1_H1 ;  /* 0x30000075ff907230 */ /* 0x000fe20000004100 */
[C---:B------:R-:W-:Y:S01]  /*0810*/  IADD3 R117, PT, PT, R3.reuse, 0x80, RZ ;  /* 0x0000008003757810 */ /* 0x040fe20007ffe0ff */
[--C-:B---3--:R-:W-:Y:S02]  /*0820*/  HADD2.F32 R164, -RZ, R139.reuse.H0_H0 ;  /* 0x2000008bffa47230 */ /* 0x108fe40000004100 */
[----:B------:R-:W-:Y:S01]  /*0830*/  HADD2.F32 R166, -RZ, R139.H1_H1 ;  /* 0x3000008bffa67230 */ /* 0x000fe20000004100 */
[----:B------:R-:W-:Y:S01]  /*0840*/  IADD3 R139, PT, PT, R3, 0x100, RZ ;  /* 0x00000100038b7810 */ /* 0x000fe20007ffe0ff */
[----:B------:R-:W-:-:S02]  /*0850*/  HADD2.F32 R158, -RZ, R136.H0_H0 ;  /* 0x20000088ff9e7230 */ /* 0x000fc40000004100 */
        /* <DEDUP_REMOVED lines=18> */
[----:B------:R-:W-:Y:S02]  /*0980*/  HADD2.F32 R181, -RZ, R115.H1_H1 ;  /* 0x30000073ffb57230 */ /* 0x000fe40000004100 */
        /* <DEDUP_REMOVED lines=8> */
[--C-:B------:R-:W-:Y:S01]  /*0a10*/  HADD2.F32 R167, -RZ, R126.reuse.H0_H0 ;  /* 0x2000007effa77230 */ /* 0x100fe20000004100 */
[----:B------:R-:W-:Y:S01]  /*0a20*/  FSEL R182, R182, RZ, !P0 ;  /* 0x000000ffb6b67208 */ /* 0x000fe20004000000 */
[----:B------:R-:W-:-:S02]  /*0a30*/  HADD2.F32 R172, -RZ, R126.H1_H1 ;  /* 0x3000007effac7230 */ /* 0x000fc40000004100 */
[----:B------:R-:W-:Y:S02]  /*0a40*/  HADD2.F32 R126, -RZ, R108.H0_H0 ;  /* 0x2000006cff7e7230 */ /* 0x000fe40000004100 */
[----:B------:R-:W-:Y:S02]  /*0a50*/  HADD2.F32 R183, -RZ, R110.H0_H0 ;  /* 0x2000006effb77230 */ /* 0x000fe40000004100 */
[----:B------:R-:W-:Y:S02]  /*0a60*/  HADD2.F32 R108, -RZ, R108.H1_H1 ;  /* 0x3000006cff6c7230 */ /* 0x000fe40000004100 */
[----:B------:R-:W-:Y:S02]  /*0a70*/  HADD2.F32 R110, -RZ, R110.H1_H1 ;  /* 0x3000006eff6e7230 */ /* 0x000fe40000004100 */
[C---:B------:R-:W-:Y:S01]  /*0a80*/  FADD.FTZ R207, -R182.reuse, R177 ;  /* 0x000000b1b6cf7221 */ /* 0x040fe20000010100 */
[--C-:B------:R-:W-:Y:S02]  /*0a90*/  HADD2.F32 R189, -RZ, R111.reuse.H0_H0 ;  /* 0x2000006fffbd7230 */ /* 0x100fe40000004100 */
[----:B------:R-:W-:Y:S01]  /*0aa0*/  FADD.FTZ R177, -R182, R108 ;  /* 0x0000006cb6b17221 */ /* 0x000fe20000010100 */
[----:B-1----:R-:W-:-:S02]  /*0ab0*/  HADD2.F32 R154, -RZ, R111.H1_H1 ;  /* 0x3000006fff9a7230 */ /* 0x002fc40000004100 */
[----:B------:R-:W-:Y:S01]  /*0ac0*/  FADD.FTZ R111, -R182, R110 ;  /* 0x0000006eb66f7221 */ /* 0x000fe20000010100 */
[--C-:B------:R-:W-:Y:S02]  /*0ad0*/  HADD2.F32 R191, -RZ, R104.reuse.H0_H0 ;  /* 0x20000068ffbf7230 */ /* 0x100fe40000004100 */
[----:B------:R-:W-:Y:S02]  /*0ae0*/  HADD2.F32 R110, -RZ, R104.H1_H1 ;  /* 0x30000068ff6e7230 */ /* 0x000fe40000004100 */
[--C-:B------:R-:W-:Y:S02]  /*0af0*/  HADD2.F32 R187, -RZ, R105.reuse.H0_H0 ;  /* 0x20000069ffbb7230 */ /* 0x100fe40000004100 */
[----:B------:R-:W-:Y:S02]  /*0b00*/  HADD2.F32 R108, -RZ, R105.H1_H1 ;  /* 0x30000069ff6c7230 */ /* 0x000fe40000004100 */
[--C-:B------:R-:W-:Y:S02]  /*0b10*/  HADD2.F32 R105, -RZ, R107.reuse.H0_H0 ;  /* 0x2000006bff697230 */ /* 0x100fe40000004100 */
[----:B------:R-:W-:-:S02]  /*0b20*/  HADD2.F32 R104, -RZ, R107.H1_H1 ;  /* 0x3000006bff687230 */ /* 0x000fc40000004100 */
[----:B------:R-:W-:Y:S02]  /*0b30*/  HADD2.F32 R107, -RZ, R16.H1_H1 ;  /* 0x30000010ff6b7230 */ /* 0x000fe40000004100 */
[C---:B------:R-:W-:Y:S01]  /*0b40*/  FADD.FTZ R157, -R182.reuse, R164 ;  /* 0x000000a4b69d7221 */ /* 0x040fe20000010100 */
[C---:B------:R-:W-:Y:S02]  /*0b50*/  FADD.FTZ R205, -R182.reuse, R175 ;  /* 0x000000afb6cd7221 */ /* 0x040fe40000010100 */
[----:B------:R-:W-:Y:S01]  /*0b60*/  FMUL.FTZ R164, R107, R148 ;  /* 0x000000946ba47220 */ /* 0x000fe20000410000 */
[--C-:B------:R-:W-:Y:S02]  /*0b70*/  HADD2.F32 R107, -RZ, R17.reuse.H1_H1 ;  /* 0x30000011ff6b7230 */ /* 0x100fe40000004100 */
[C---:B------:R-:W-:Y:S01]  /*0b80*/  FADD.FTZ R175, -R182.reuse, R126 ;  /* 0x0000007eb6af7221 */ /* 0x040fe20000010100 */
[----:B------:R-:W-:Y:S02]  /*0b90*/  HADD2.F32 R126, -RZ, R17.H0_H0 ;  /* 0x20000011ff7e7230 */ /* 0x000fe40000004100 */
[----:B------:R-:W-:Y:S01]  /*0ba0*/  FADD.FTZ R165, -R182, R160 ;  /* 0x000000a0b6a57221 */ /* 0x000fe20000010100 */
[----:B------:R-:W-:-:S02]  /*0bb0*/  HADD2.F32 R199, -RZ, R130.H0_H0 ;  /* 0x20000082ffc77230 */ /* 0x000fc40000004100 */
[----:B------:R-:W-:Y:S01]  /*0bc0*/  FMUL.FTZ R160, R107, R144 ;  /* 0x000000906ba07220 */ /* 0x000fe20000410000 */
[----:B------:R-:W-:Y:S02]  /*0bd0*/  HADD2.F32 R197, -RZ, R130.H1_H1 ;  /* 0x30000082ffc57230 */ /* 0x000fe40000004100 */
[--C-:B------:R-:W-:Y:S02]  /*0be0*/  HADD2.F32 R193, -RZ, R131.reuse.H0_H0 ;  /* 0x20000083ffc17230 */ /* 0x100fe40000004100 */
[----:B------:R-:W-:Y:S02]  /*0bf0*/  HADD2.F32 R130, -RZ, R131.H1_H1 ;  /* 0x30000083ff827230 */ /* 0x000fe40000004100 */
[----:B------:R-:W-:Y:S01]  /*0c00*/  FADD.FTZ R131, -R182, R163 ;  /* 0x000000a3b6837221 */ /* 0x000fe20000010100 */
[--C-:B------:R-:W-:Y:S02]  /*0c10*/  HADD2.F32 R107, -RZ, R18.reuse.H1_H1 ;  /* 0x30000012ff6b7230 */ /* 0x100fe40000004100 */
[----:B------:R-:W-:Y:S01]  /*0c20*/  FMUL.FTZ R163, R126, R145 ;  /* 0x000000917ea37220 */ /* 0x000fe20000410000 */
[----:B------:R-:W-:Y:S01]  /*0c30*/  FADD.FTZ R159, -R182, R159 ;  /* 0x0000009fb69f7221 */ /* 0x000fe20000010100 */
[----:B------:R-:W-:-:S02]  /*0c40*/  HADD2.F32 R126, -RZ, R18.H0_H0 ;  /* 0x20000012ff7e7230 */ /* 0x000fc40000004100 */
[--C-:B------:R-:W-:Y:S02]  /*0c50*/  HADD2.F32 R195, -RZ, R135.reuse.H0_H0 ;  /* 0x20000087ffc37230 */ /* 0x100fe40000004100 */
[----:B------:R-:W-:Y:S01]  /*0c60*/  FMUL.FTZ R156, R107, R138 ;  /* 0x0000008a6b9c7220 */ /* 0x000fe20000410000 */
[----:B------:R-:W-:Y:S02]  /*0c70*/  HADD2.F32 R170, -RZ, R135.H1_H1 ;  /* 0x30000087ffaa7230 */ /* 0x000fe40000004100 */
[----:B------:R-:W-:Y:S01]  /*0c80*/  FADD.FTZ R135, -R182, R166 ;  /* 0x000000a6b6877221 */ /* 0x000fe20000010100 */
[----:B------:R-:W-:Y:S02]  /*0c90*/  HADD2.F32 R152, -RZ, R109.H0_H0 ;  /* 0x2000006dff987230 */ /* 0x000fe40000004100 */
[----:B------:R-:W-:Y:S01]  /*0ca0*/  FMUL.FTZ R166, R2, R159 ;  /* 0x0000009f02a67220 */ /* 0x000fe20000410000 */
[--C-:B------:R-:W-:Y:S02]  /*0cb0*/  HADD2.F32 R107, -RZ, R19.reuse.H1_H1 ;  /* 0x30000013ff6b7230 */ /* 0x100fe40000004100 */
[----:B------:R-:W-:Y:S01]  /*0cc0*/  FMUL.FTZ R159, R126, R137 ;  /* 0x000000897e9f7220 */ /* 0x000fe20000410000 */
[----:B------:R-:W-:Y:S01]  /*0cd0*/  FADD.FTZ R211, -R182, R179 ;  /* 0x000000b3b6d37221 */ /* 0x000fe20000010100 */
[----:B------:R-:W-:-:S02]  /*0ce0*/  HADD2.F32 R126, -RZ, R19.H0_H0 ;  /* 0x20000013ff7e7230 */ /* 0x000fc40000004100 */
[C---:B------:R-:W-:Y:S01]  /*0cf0*/  FADD.FTZ R179, -R182.reuse, R152 ;  /* 0x00000098b6b37221 */ /* 0x040fe20000010100 */
[----:B------:R-:W-:Y:S01]  /*0d00*/  FMUL.FTZ R152, R107, R136 ;  /* 0x000000886b987220 */ /* 0x000fe20000410000 */
[----:B------:R-:W-:Y:S02]  /*0d10*/  HADD2.F32 R146, -RZ, R132.H1_H1 ;  /* 0x30000084ff927230 */ /* 0x000fe40000004100 */
[----:B------:R-:W-:Y:S02]  /*0d20*/  HADD2.F32 R107, -RZ, R20.H1_H1 ;  /* 0x30000014ff6b7230 */ /* 0x000fe40000004100 */
[----:B------:R-:W-:Y:S01]  /*0d30*/  FADD.FTZ R161, -R182, R161 ;  /* 0x000000a1b6a17221 */ /* 0x000fe20000010100 */
[----:B------:R-:W-:Y:S02]  /*0d40*/  HADD2.F32 R151, -RZ, R129.H0_H0 ;  /* 0x20000081ff977230 */ /* 0x000fe40000004100 */
[----:B------:R-:W-:Y:S01]  /*0d50*/  FMUL.FTZ R155, R126, R123 ;  /* 0x0000007b7e9b7220 */ /* 0x000fe20000410000 */
[----:B------:R-:W-:-:S02]  /*0d60*/  HADD2.F32 R147, -RZ, R132.H0_H0 ;  /* 0x20000084ff937230 */ /* 0x000fc40000004100 */
[----:B------:R-:W-:Y:S01]  /*0d70*/  FADD.FTZ R73, R73, R148 ;  /* 0x0000009449497221 */ /* 0x000fe20000010000 */
[----:B------:R-:W-:Y:S02]  /*0d80*/  HADD2.F32 R126, -RZ, R20.H0_H0 ;  /* 0x20000014ff7e7230 */ /* 0x000fe40000004100 */
[----:B------:R-:W-:Y:S01]  /*0d90*/  FFMA.FTZ R29, R166, R148, R29 ;  /* 0x00000094a61d7223 */ /* 0x000fe2000001001d */
[----:B------:R-:W-:Y:S02]  /*0da0*/  HADD2.F32 R201, -RZ, R129.H1_H1 ;  /* 0x30000081ffc97230 */ /* 0x000fe40000004100 */
[----:B------:R-:W-:Y:S01]  /*0db0*/  FADD.FTZ R153, -R182, R168 ;  /* 0x000000a8b6997221 */ /* 0x000fe20000010100 */
[--C-:B------:R-:W-:Y:S02]  /*0dc0*/  HADD2.F32 R171, -RZ, R127.reuse.H0_H0 ;  /* 0x2000007fffab7230 */ /* 0x100fe40000004100 */
[----:B------:R-:W-:Y:S01]  /*0dd0*/  FMUL.FTZ R148, R107, R146 ;  /* 0x000000926b947220 */ /* 0x000fe20000410000 */
[----:B------:R-:W-:-:S02]  /*0de0*/  HADD2.F32 R176, -RZ, R127.H1_H1 ;  /* 0x3000007fffb07230 */ /* 0x000fc40000004100 */
[C---:B------:R-:W-:Y:S01]  /*0df0*/  FADD.FTZ R127, -R182.reuse, R162 ;  /* 0x000000a2b67f7221 */ /* 0x040fe20000010100 */
[--C-:B------:R-:W-:Y:S02]  /*0e00*/  HADD2.F32 R129, -RZ, R124.reuse.H0_H0 ;  /* 0x2000007cff817230 */ /* 0x100fe40000004100 */
[----:B------:R-:W-:Y:S01]  /*0e10*/  FADD.FTZ R3, -R182, R158 ;  /* 0x0000009eb6037221 */ /* 0x000fe20000010100 */
[----:B------:R-:W-:Y:S02]  /*0e20*/  HADD2.F32 R174, -RZ, R124.H1_H1 ;  /* 0x3000007cffae7230 */ /* 0x000fe40000004100 */
[----:B------:R-:W-:Y:S01]  /*0e30*/  FMUL.FTZ R162, R2, R161 ;  /* 0x000000a102a27220 */ /* 0x000fe20000410000 */
[----:B------:R-:W-:Y:S02]  /*0e40*/  HADD2.F32 R109, -RZ, R109.H1_H1 ;  /* 0x3000006dff6d7230 */ /* 0x000fe40000004100 */
[----:B------:R-:W-:Y:S02]  /*0e50*/  HADD2.F32 R132, -RZ, R133.H1_H1 ;  /* 0x30000085ff847230 */ /* 0x000fe40000004100 */
[----:B------:R-:W-:-:S02]  /*0e60*/  HADD2.F32 R169, -RZ, R125.H0_H0 ;  /* 0x2000007dffa97230 */ /* 0x000fc40000004100 */
[----:B------:R-:W-:Y:S02]  /*0e70*/  HADD2.F32 R124, -RZ, R125.H1_H1 ;  /* 0x3000007dff7c7230 */ /* 0x000fe40000004100 */
[----:B------:R-:W-:Y:S01]  /*0e80*/  FADD.FTZ R125, -R182, R151 ;  /* 0x00000097b67d7221 */ /* 0x000fe20000010100 */
[----:B------:R-:W-:Y:S02]  /*0e90*/  HADD2.F32 R107, -RZ, R21.H1_H1 ;  /* 0x30000015ff6b7230 */ /* 0x000fe40000004100 */
[----:B------:R-:W-:Y:S01]  /*0ea0*/  FMUL.FTZ R151, R126, R147 ;  /* 0x000000937e977220 */ /* 0x000fe20000410000 */
[----:B------:R-:W-:Y:S02]  /*0eb0*/  HADD2.F32 R150, -RZ, R128.H0_H0 ;  /* 0x20000080ff967230 */ /* 0x000fe40000004100 */
[C---:B------:R-:W-:Y:S01]  /*0ec0*/  FADD.FTZ R203, -R182.reuse, R173 ;  /* 0x000000adb6cb7221 */ /* 0x040fe20000010100 */
[----:B------:R-:W-:Y:S02]  /*0ed0*/  HADD2.F32 R139, -RZ, R133.H0_H0 ;  /* 0x20000085ff8b7230 */ /* 0x000fe40000004100 */
[----:B------:R-:W-:Y:S01]  /*0ee0*/  FADD.FTZ R215, -R182, R181 ;  /* 0x000000b5b6d77221 */ /* 0x000fe20000010100 */
[----:B------:R-:W-:-:S02]  /*0ef0*/  HADD2.F32 R168, -RZ, R16.H0_H0 ;  /* 0x20000010ffa87230 */ /* 0x000fc40000004100 */
[----:B------:R-:W-:Y:S01]  /*0f00*/  FMUL.FTZ R153, R2, R153 ;  /* 0x0000009902997220 */ /* 0x000fe20000410000 */
[----:B------:R-:W-:Y:S02]  /*0f10*/  HADD2.F32 R126, -RZ, R21.H0_H0 ;  /* 0x20000015ff7e7230 */ /* 0x000fe40000004100 */
[----:B------:R-:W-:Y:S01]  /*0f20*/  FADD.FTZ R181, -R182, R109 ;  /* 0x0000006db6b57221 */ /* 0x000fe20000010100 */
[----:B------:R-:W-:Y:S01]  /*0f30*/  FMUL.FTZ R3, R2, R3 ;  /* 0x0000000302037220 */ /* 0x000fe20000410000 */
[----:B------:R-:W-:Y:S01]  /*0f40*/  FADD.FTZ R75, R75, R144 ;  /* 0x000000904b4b7221 */ /* 0x000fe20000010000 */
[----:B------:R-:W-:Y:S01]  /*0f50*/  FFMA.FTZ R31, R162, R144, R31 ;  /* 0x00000090a21f7223 */ /* 0x000fe2000001001f */
[--C-:B------:R-:W-:Y:S02]  /*0f60*/  HADD2.F32 R133, -RZ, R134.reuse.H0_H0 ;  /* 0x20000086ff857230 */ /* 0x100fe40000004100 */
[----:B------:R-:W-:Y:S01]  /*0f70*/  FADD.FTZ R109, -R182, R154 ;  /* 0x0000009ab66d7221 */ /* 0x000fe20000010100 */
[----:B------:R-:W-:Y:S01]  /*0f80*/  FMUL.FTZ R144, R107, R132 ;  /* 0x000000846b907220 */ /* 0x000fe20000410000 */
[----:B------:R-:W-:-:S02]  /*0f90*/  HADD2.F32 R134, -RZ, R134.H1_H1 ;  /* 0x30000086ff867230 */ /* 0x000fc40000004100 */
[----:B------:R-:W-:Y:S01]  /*0fa0*/  FADD.FTZ R217, -R182, R150 ;  /* 0x00000096b6d97221 */ /* 0x000fe20000010100 */
[----:B------:R-:W-:Y:S01]  /*0fb0*/  FMUL.FTZ R154, R2, R135 ;  /* 0x00000087029a7220 */ /* 0x000fe20000410000 */
[--C-:B------:R-:W-:Y:S02]  /*0fc0*/  HADD2.F32 R107, -RZ, R22.reuse.H1_H1 ;  /* 0x30000016ff6b7230 */ /* 0x100fe40000004100 */
[----:B------:R-:W-:Y:S01]  /*0fd0*/  FADD.FTZ R64, R64, R147 ;  /* 0x0000009340407221 */ /* 0x000fe20000010000 */
[----:B------:R-:W-:Y:S01]  /*0fe0*/  FFMA.FTZ R36, R153, R147, R36 ;  /* 0x0000009399247223 */ /* 0x000fe20000010024 */
[----:B------:R-:W-:Y:S01]  /*0ff0*/  FMUL.FTZ R150, R2, R203 ;  /* 0x000000cb02967220 */ /* 0x000fe20000410000 */
[-C--:B------:R-:W-:Y:S01]  /*1000*/  FMUL.FTZ R168, R168, R149.reuse ;  /* 0x00000095a8a87220 */ /* 0x080fe20000410000 */
[----:B------:R-:W-:Y:S01]  /*1010*/  FADD.FTZ R72, R72, R149 ;  /* 0x0000009548487221 */ /* 0x000fe20000010000 */
[----:B------:R-:W-:Y:S01]  /*1020*/  FFMA.FTZ R28, R3, R149, R28 ;  /* 0x00000095031c7223 */ /* 0x000fe2000001001c */
[----:B------:R-:W-:Y:S01]  /*1030*/  FMUL.FTZ R147, R126, R139 ;  /* 0x0000008b7e937220 */ /* 0x000fe20000410000 */
[----:B------:R-:W-:Y:S01]  /*1040*/  FMUL.FTZ R149, R2, R205 ;  /* 0x000000cd02957220 */ /* 0x000fe20000410000 */
[----:B------:R-:W-:-:S02]  /*1050*/  HADD2.F32 R126, -RZ, R22.H0_H0 ;  /* 0x20000016ff7e7230 */ /* 0x000fc40000004100 */
[----:B------:R-:W-:Y:S01]  /*1060*/  FADD.FTZ R71, R71, R136 ;  /* 0x0000008847477221 */ /* 0x000fe20000010000 */
[----:B------:R-:W-:Y:S01]  /*1070*/  FFMA.FTZ R35, R154, R136, R35 ;  /* 0x000000889a237223 */ /* 0x000fe20000010023 */
[----:B------:R-:W-:Y:S01]  /*1080*/  FADD.FTZ R65, R65, R146 ;  /* 0x0000009241417221 */ /* 0x000fe20000010000 */
[----:B------:R-:W-:Y:S01]  /*1090*/  FFMA.FTZ R37, R150, R146, R37 ;  /* 0x0000009296257223 */ /* 0x000fe20000010025 */
[----:B------:R-:W-:Y:S01]  /*10a0*/  FMUL.FTZ R136, R107, R134 ;  /* 0x000000866b887220 */ /* 0x000fe20000410000 */
[C---:B------:R-:W-:Y:S01]  /*10b0*/  FMUL.FTZ R146, R2.reuse, R207 ;  /* 0x000000cf02927220 */ /* 0x040fe20000410000 */
[----:B------:R-:W-:Y:S02]  /*10c0*/  HADD2.F32 R107, -RZ, R23.H1_H1 ;  /* 0x30000017ff6b7230 */ /* 0x000fe40000004100 */
[C---:B------:R-:W-:Y:S01]  /*10d0*/  FMUL.FTZ R165, R2.reuse, R165 ;  /* 0x000000a502a57220 */ /* 0x040fe20000410000 */
[----:B------:R-:W-:Y:S01]  /*10e0*/  FMUL.FTZ R158, R2, R131 ;  /* 0x00000083029e7220 */ /* 0x000fe20000410000 */
[----:B------:R-:W-:Y:S01]  /*10f0*/  FADD.FTZ R66, R66, R139 ;  /* 0x0000008b42427221 */ /* 0x000fe20000010000 */
[----:B------:R-:W-:Y:S01]  /*1100*/  FFMA.FTZ R38, R149, R139, R38 ;  /* 0x0000008b95267223 */ /* 0x000fe20000010026 */
[----:B------:R-:W-:Y:S01]  /*1110*/  FADD.FTZ R209, -R182, R178 ;  /* 0x000000b2b6d17221 */ /* 0x000fe20000010100 */
[----:B------:R-:W-:Y:S01]  /*1120*/  FMUL.FTZ R139, R126, R133 ;  /* 0x000000857e8b7220 */ /* 0x000fe20000410000 */
[----:B------:R-:W-:-:S02]  /*1130*/  HADD2.F32 R128, -RZ, R128.H1_H1 ;  /* 0x30000080ff807230 */ /* 0x000fc40000004100 */
[----:B------:R-:W-:Y:S01]  /*1140*/  FADD.FTZ R67, R67, R132 ;  /* 0x0000008443437221 */ /* 0x000fe20000010000 */
[----:B------:R-:W-:Y:S02]  /*1150*/  HADD2.F32 R126, -RZ, R23.H0_H0 ;  /* 0x20000017ff7e7230 */ /* 0x000fe40000004100 */
[----:B------:R-:W-:Y:S01]  /*1160*/  FFMA.FTZ R39, R146, R132, R39 ;  /* 0x0000008492277223 */ /* 0x000fe20000010027 */
[----:B------:R-:W-:Y:S01]  /*1170*/  FADD.FTZ R74, R74, R145 ;  /* 0x000000914a4a7221 */ /* 0x000fe20000010000 */
[----:B------:R-:W-:Y:S01]  /*1180*/  FFMA.FTZ R30, R165, R145, R30 ;  /* 0x00000091a51e7223 */ /* 0x000fe2000001001e */
[----:B------:R-:W-:Y:S01]  /*1190*/  FADD.FTZ R69, R69, R138 ;  /* 0x0000008a45457221 */ /* 0x000fe20000010000 */
[----:B------:R-:W-:Y:S01]  /*11a0*/  FFMA.FTZ R33, R158, R138, R33 ;  /* 0x0000008a9e217223 */ /* 0x000fe20000010021 */
[----:B------:R-:W-:Y:S01]  /*11b0*/  FMUL.FTZ R132, R107, R170 ;  /* 0x000000aa6b847220 */ /* 0x000fe20000410000 */
[C---:B------:R-:W-:Y:S01]  /*11c0*/  FMUL.FTZ R145, R2.reuse, R209 ;  /* 0x000000d102917220 */ /* 0x040fe20000410000 */
[----:B------:R-:W-:Y:S01]  /*11d0*/  FMUL.FTZ R138, R2, R211 ;  /* 0x000000d3028a7220 */ /* 0x000fe20000410000 */
[----:B------:R-:W-:-:S02]  /*11e0*/  HADD2.F32 R107, -RZ, R24.H1_H1 ;  /* 0x30000018ff6b7230 */ /* 0x000fc40000004100 */
[----:B------:R-:W-:Y:S01]  /*11f0*/  FADD.FTZ R219, -R182, R128 ;  /* 0x00000080b6db7221 */ /* 0x000fe20000010100 */
[----:B------:R-:W-:Y:S01]  /*1200*/  FMUL.FTZ R157, R2, R157 ;  /* 0x0000009d029d7220 */ /* 0x000fe20000410000 */
[----:B------:R-:W-:Y:S01]  /*1210*/  FMUL.FTZ R135, R126, R195 ;  /* 0x000000c37e877220 */ /* 0x000fe20000410000 */
[----:B------:R-:W-:Y:S02]  /*1220*/  HADD2.F32 R126, -RZ, R24.H0_H0 ;  /* 0x20000018ff7e7230 */ /* 0x000fe40000004100 */
[----:B------:R-:W-:Y:S01]  /*1230*/  FADD.FTZ R60, R60, R133 ;  /* 0x000000853c3c7221 */ /* 0x000fe20000010000 */
[----:B------:R-:W-:Y:S01]  /*1240*/  FFMA.FTZ R40, R145, R133, R40 ;  /* 0x0000008591287223 */ /* 0x000fe20000010028 */
[----:B------:R-:W-:Y:S01]  /*1250*/  FADD.FTZ R61, R61, R134 ;  /* 0x000000863d3d7221 */ /* 0x000fe20000010000 */
[----:B------:R-:W-:Y:S01]  /*1260*/  FFMA.FTZ R41, R138, R134, R41 ;  /* 0x000000868a297223 */ /* 0x000fe20000010029 */
[----:B------:R-:W-:Y:S01]  /*1270*/  FADD.FTZ R173, -R182, R130 ;  /* 0x00000082b6ad7221 */ /* 0x000fe20000010100 */
[C---:B------:R-:W-:Y:S01]  /*1280*/  FMUL.FTZ R134, R2.reuse, R215 ;  /* 0x000000d702867220 */ /* 0x040fe20000410000 */
[----:B------:R-:W-:Y:S01]  /*1290*/  FMUL.FTZ R133, R2, R217 ;  /* 0x000000d902857220 */ /* 0x000fe20000410000 */
[----:B------:R-:W-:Y:S01]  /*12a0*/  FMUL.FTZ R128, R107, R174 ;  /* 0x000000ae6b807220 */ /* 0x000fe20000410000 */
[----:B------:R-:W-:Y:S01]  /*12b0*/  FADD.FTZ R70, R70, R123 ;  /* 0x0000007b46467221 */ /* 0x000fe20000010000 */
[----:B------:R-:W-:Y:S01]  /*12c0*/  FFMA.FTZ R34, R157, R123, R34 ;  /* 0x0000007b9d227223 */ /* 0x000fe20000010022 */
[----:B------:R-:W-:Y:S01]  /*12d0*/  FMUL.FTZ R130, R2, R219 ;  /* 0x000000db02827220 */ /* 0x000fe20000410000 */
[----:B------:R-:W-:Y:S01]  /*12e0*/  FADD.FTZ R107, RZ, R168 ;  /* 0x000000a8ff6b7221 */ /* 0x000fe20000010000 */
[----:B------:R-:W-:Y:S01]  /*12f0*/  FFMA.FTZ R123, R3, R168, RZ ;  /* 0x000000a8037b7223 */ /* 0x000fe200000100ff */
        /* <DEDUP_REMOVED lines=20> */
[----:B------:R-:W-:Y:S02]  /*1440*/  HADD2.F32 R125, -RZ, R25.H1_H1 ;  /* 0x30000019ff7d7230 */ /* 0x000fe40000004100 */
[----:B------:R-:W-:Y:S01]  /*1450*/  FMUL.FTZ R126, R2, R201 ;  /* 0x000000c9027e7220 */ /* 0x000fe20000410000 */
[----:B------:R-:W-:Y:S02]  /*1460*/  HADD2.F32 R178, -RZ, R26.H0_H0 ;  /* 0x2000001affb27230 */ /* 0x000fe40000004100 */
[----:B------:R-:W-:Y:S01]  /*1470*/  FADD.FTZ R107, R170, R159 ;  /* 0x0000009faa6b7221 */ /* 0x000fe20000010000 */
[----:B------:R-:W-:Y:S01]  /*1480*/  FFMA.FTZ R169, R161, R159, R174 ;  /* 0x0000009fa1a97223 */ /* 0x000fe200000100ae */
[-C--:B------:R-:W-:Y:S01]  /*1490*/  FMUL.FTZ R125, R125, R124.reuse ;  /* 0x0000007c7d7d7220 */ /* 0x080fe20000410000 */
[----:B------:R-:W-:Y:S01]  /*14a0*/  FADD.FTZ R59, R59, R124 ;  /* 0x0000007c3b3b7221 */ /* 0x000fe20000010000 */
[----:B------:R-:W-:Y:S01]  /*14b0*/  FFMA.FTZ R91, R126, R124, R91 ;  /* 0x0000007c7e5b7223 */ /* 0x000fe2000001005b */
[----:B------:R-:W-:Y:S01]  /*14c0*/  FMUL.FTZ R124, R178, R167 ;  /* 0x000000a7b27c7220 */ /* 0x000fe20000410000 */
[----:B------:R-:W-:Y:S01]  /*14d0*/  FADD.FTZ R174, R107, R156 ;  /* 0x0000009c6bae7221 */ /* 0x000fe20000010000 */
[----:B------:R-:W-:-:S03]  /*14e0*/  FFMA.FTZ R178, R158, R156, R169 ;  /* 0x0000009c9eb27223 */ /* 0x000fc600000100a9 */
[----:B------:R-:W-:Y:S01]  /*14f0*/  FADD.FTZ R107, R174, R155 ;  /* 0x0000009bae6b7221 */ /* 0x000fe20000010000 */
[----:B------:R-:W-:Y:S01]  /*1500*/  FFMA.FTZ R169, R157, R155, R178 ;  /* 0x0000009b9da97223 */ /* 0x000fe200000100b2 */
[C---:B------:R-:W-:Y:S01]  /*1510*/  FADD.FTZ R193, -R182.reuse, R193 ;  /* 0x000000c1b6c17221 */ /* 0x040fe20000010100 */
[----:B------:R-:W-:Y:S01]  /*1520*/  FADD.FTZ R213, -R182, R180 ;  /* 0x000000b4b6d57221 */ /* 0x000fe20000010100 */
[----:B------:R-:W-:Y:S01]  /*1530*/  FADD.FTZ R174, R107, R152 ;  /* 0x000000986bae7221 */ /* 0x000fe20000010000 */
[----:B------:R-:W-:Y:S01]  /*1540*/  FFMA.FTZ R178, R154, R152, R169 ;  /* 0x000000989ab27223 */ /* 0x000fe200000100a9 */
[----:B------:R-:W-:Y:S01]  /*1550*/  FADD.FTZ R68, R68, R137 ;  /* 0x0000008944447221 */ /* 0x000fe20000010000 */
[----:B------:R-:W-:Y:S01]  /*1560*/  FFMA.FTZ R32, R161, R137, R32 ;  /* 0x00000089a1207223 */ /* 0x000fe20000010020 */
[----:B------:R-:W-:Y:S01]  /*1570*/  FMUL.FTZ R169, R2, R193 ;  /* 0x000000c102a97220 */ /* 0x000fe20000410000 */
[----:B------:R-:W-:Y:S01]  /*1580*/  FADD.FTZ R107, R174, R151 ;  /* 0x00000097ae6b7221 */ /* 0x000fe20000010000 */
[----:B------:R-:W-:Y:S01]  /*1590*/  FMUL.FTZ R137, R2, R213 ;  /* 0x000000d502897220 */ /* 0x000fe20000410000 */
[----:B------:R-:W-:Y:S01]  /*15a0*/  FFMA.FTZ R193, R153, R151, R178 ;  /* 0x0000009799c17223 */ /* 0x000fe200000100b2 */
[C---:B------:R-:W-:Y:S01]  /*15b0*/  FADD.FTZ R199, -R182.reuse, R199 ;  /* 0x000000c7b6c77221 */ /* 0x040fe20000010100 */
[----:B------:R-:W-:Y:S01]  /*15c0*/  FADD.FTZ R197, -R182, R197 ;  /* 0x000000c5b6c57221 */ /* 0x000fe20000010100 */
[----:B------:R-:W-:Y:S01]  /*15d0*/  FADD.FTZ R174, R107, R148 ;  /* 0x000000946bae7221 */ /* 0x000fe20000010000 */
[----:B------:R-:W-:Y:S01]  /*15e0*/  FADD.FTZ R62, R62, R195 ;  /* 0x000000c33e3e7221 */ /* 0x000fe20000010000 */
[----:B------:R-:W-:Y:S01]  /*15f0*/  FFMA.FTZ R42, R137, R195, R42 ;  /* 0x000000c3892a7223 */ /* 0x000fe2000001002a */
[----:B------:R-:W-:Y:S01]  /*1600*/  FFMA.FTZ R178, R150, R148, R193 ;  /* 0x0000009496b27223 */ /* 0x000fe200000100c1 */
[----:B------:R-:W-:-:S02]  /*1610*/  HADD2.F32 R195, -RZ, R26.H1_H1 ;  /* 0x3000001affc37230 */ /* 0x000fc40000004100 */
[C---:B------:R-:W-:Y:S01]  /*1620*/  FMUL.FTZ R123, R2.reuse, R199 ;  /* 0x000000c7027b7220 */ /* 0x040fe20000410000 */
[--C-:B------:R-:W-:Y:S02]  /*1630*/  HADD2.F32 R180, -RZ, R27.reuse.H0_H0 ;  /* 0x2000001bffb47230 */ /* 0x100fe40000004100 */
        /* <DEDUP_REMOVED lines=11> */
[----:B------:R-:W-:-:S02]  /*16f0*/  HADD2.F32 R195, -RZ, R27.H1_H1 ;  /* 0x3000001bffc37230 */ /* 0x000fc40000004100 */
[----:B------:R-:W-:Y:S01]  /*1700*/  FMUL.FTZ R174, R2, R173 ;  /* 0x000000ad02ae7220 */ /* 0x000fe20000410000 */
[----:B------:R-:W-:Y:S01]  /*1710*/  FADD.FTZ R107, R178, R139 ;  /* 0x0000008bb26b7221 */ /* 0x000fe20000010000 */
[----:B------:R-:W-:Y:S01]  /*1720*/  FFMA.FTZ R193, R145, R139, R180 ;  /* 0x0000008b91c17223 */ /* 0x000fe200000100b4 */
[C---:B------:R-:W-:Y:S01]  /*1730*/  FADD.FTZ R183, -R182.reuse, R183 ;  /* 0x000000b7b6b77221 */ /* 0x040fe20000010100 */
[----:B------:R-:W-:Y:S01]  /*1740*/  FADD.FTZ R189, -R182, R189 ;  /* 0x000000bdb6bd7221 */ /* 0x000fe20000010100 */
[----:B------:R-:W-:Y:S01]  /*1750*/  FADD.FTZ R54, R54, R171 ;  /* 0x000000ab36367221 */ /* 0x000fe20000010000 */
[----:B------:R-:W-:Y:S01]  /*1760*/  FFMA.FTZ R86, R169, R171, R86 ;  /* 0x000000aba9567223 */ /* 0x000fe20000010056 */
[--C-:B------:R-:W-:Y:S02]  /*1770*/  HADD2.F32 R182, -RZ, R140.reuse.H0_H0 ;  /* 0x2000008cffb67230 */ /* 0x100fe40000004100 */
[-C--:B------:R-:W-:Y:S01]  /*1780*/  FMUL.FTZ R171, R195, R176.reuse ;  /* 0x000000b0c3ab7220 */ /* 0x080fe20000410000 */
        /* <DEDUP_REMOVED lines=11> */
[----:B------:R-:W-:Y:S01]  /*1840*/  FADD.FTZ R180, R107, R132 ;  /* 0x000000846bb47221 */ /* 0x000fe20000010000 */
[----:B------:R-:W-:Y:S01]  /*1850*/  FFMA.FTZ R184, R134, R132, R191 ;  /* 0x0000008486b87223 */ /* 0x000fe200000100bf */
[----:B------:R-:W-:Y:S02]  /*1860*/  FMUL.FTZ R178, R2, R177 ;  /* 0x000000b102b27220 */ /* 0x000fe40000410000 */
        /* <DEDUP_REMOVED lines=9> */
[----:B------:R-:W-:Y:S01]  /*1900*/  FADD.FTZ R110, R110, R127 ;  /* 0x0000007f6e6e7221 */ /* 0x000fe20000010000 */
[----:B------:R-:W-:Y:S01]  /*1910*/  FFMA.FTZ R107, R129, R127, R180 ;  /* 0x0000007f816b7223 */ /* 0x000fe200000100b4 */
[----:B------:R-:W-:Y:S01]  /*1920*/  FADD.FTZ R50, R50, R187 ;  /* 0x000000bb32327221 */ /* 0x000fe20000010000 */
[-C--:B------:R-:W-:Y:S01]  /*1930*/  FMUL.FTZ R177, R182, R187.reuse ;  /* 0x000000bbb6b17220 */ /* 0x080fe20000410000 */
[----:B------:R-:W-:Y:S01]  /*1940*/  FFMA.FTZ R82, R179, R187, R82 ;  /* 0x000000bbb3527223 */ /* 0x000fe20000010052 */
[----:B------:R-:W-:Y:S01]  /*1950*/  FADD.FTZ R187, R110, R125 ;  /* 0x0000007d6ebb7221 */ /* 0x000fe20000010000 */
[----:B------:R-:W-:Y:S01]  /*1960*/  FFMA.FTZ R110, R126, R125, R107 ;  /* 0x0000007d7e6e7223 */ /* 0x000fe2000001006b */
[----:B------:R-:W-:Y:S02]  /*1970*/  HADD2.F32 R191, -RZ, R141.H1_H1 ;  /* 0x3000008dffbf7230 */ /* 0x000fe40000004100 */
[----:B------:R-:W-:Y:S01]  /*1980*/  FADD.FTZ R184, R187, R124 ;  /* 0x0000007cbbb87221 */ /* 0x000fe20000010000 */
[----:B------:R-:W-:Y:S01]  /*1990*/  FFMA.FTZ R107, R123, R124, R110 ;  /* 0x0000007c7b6b7223 */ /* 0x000fe2000001006e */
[----:B------:R-:W-:-:S02]  /*19a0*/  FMUL.FTZ R182, R2, R181 ;  /* 0x000000b502b67220 */ /* 0x000fc40000410000 */
[----:B------:R-:W-:Y:S01]  /*19b0*/  FADD.FTZ R181, R184, R167 ;  /* 0x000000a7b8b57221 */ /* 0x000fe20000010000 */
[----:B------:R-:W-:Y:S01]  /*19c0*/  FFMA.FTZ R110, R170, R167, R107 ;  /* 0x000000a7aa6e7223 */ /* 0x000fe2000001006b */
[-C--:B------:R-:W-:Y:S01]  /*19d0*/  FMUL.FTZ R180, R191, R108.reuse ;  /* 0x0000006cbfb47220 */ /* 0x080fe20000410000 */
[----:B------:R-:W-:Y:S01]  /*19e0*/  FADD.FTZ R51, R51, R108 ;  /* 0x0000006c33337221 */ /* 0x000fe20000010000 */
[----:B------:R-:W-:Y:S01]  /*19f0*/  FFMA.FTZ R83, R182, R108, R83 ;  /* 0x0000006cb6537223 */ /* 0x000fe20000010053 */
[----:B------:R-:W-:Y:S01]  /*1a00*/  FADD.FTZ R108, R181, R172 ;  /* 0x000000acb56c7221 */ /* 0x000fe20000010000 */
[----:B------:R-:W-:Y:S01]  /*1a10*/  FFMA.FTZ R107, R169, R172, R110 ;  /* 0x000000aca96b7223 */ /* 0x000fe2000001006e */
[----:B------:R-:W-:Y:S02]  /*1a20*/  HADD2.F32 R185, -RZ, R106.H0_H0 ;  /* 0x2000006affb97230 */ /* 0x000fe40000004100 */
[----:B------:R-:W-:Y:S01]  /*1a30*/  FMUL.FTZ R183, R2, R183 ;  /* 0x000000b702b77220 */ /* 0x000fe20000410000 */
[----:B------:R-:W-:-:S02]  /*1a40*/  HADD2.F32 R186, -RZ, R142.H0_H0 ;  /* 0x2000008effba7230 */ /* 0x000fc40000004100 */
[----:B------:R-:W-:Y:S01]  /*1a50*/  FADD.FTZ R108, R108, R171 ;  /* 0x000000ab6c6c7221 */ /* 0x000fe20000010000 */
[----:B------:R-:W-:Y:S01]  /*1a60*/  FFMA.FTZ R110, R174, R171, R107 ;  /* 0x000000abae6e7223 */ /* 0x000fe2000001006b */
[----:B------:R-:W-:Y:S01]  /*1a70*/  FADD.FTZ R44, R44, R185 ;  /* 0x000000b92c2c7221 */ /* 0x000fe20000010000 */
[-C--:B------:R-:W-:Y:S01]  /*1a80*/  FFMA.FTZ R76, R183, R185.reuse, R76 ;  /* 0x000000b9b74c7223 */ /* 0x080fe2000001004c */
[----:B------:R-:W-:Y:S01]  /*1a90*/  FMUL.FTZ R181, R186, R185 ;  /* 0x000000b9bab57220 */ /* 0x000fe20000410000 */
[----:B------:R-:W-:Y:S01]  /*1aa0*/  FADD.FTZ R107, R108, R173 ;  /* 0x000000ad6c6b7221 */ /* 0x000fe20000010000 */
[----:B------:R-:W-:Y:S01]  /*1ab0*/  FFMA.FTZ R185, R175, R173, R110 ;  /* 0x000000adafb97223 */ /* 0x000fe2000001006e */
[----:B------:R-:W-:Y:S02]  /*1ac0*/  HADD2.F32 R106, -RZ, R106.H1_H1 ;  /* 0x3000006aff6a7230 */ /* 0x000fe40000004100 */
        /* <DEDUP_REMOVED lines=11> */
[--C-:B------:R-:W-:Y:S02]  /*1b80*/  HADD2.F32 R188, -RZ, R143.reuse.H0_H0 ;  /* 0x2000008fffbc7230 */ /* 0x100fe40000004100 */
[----:B------:R-:W-:Y:S01]  /*1b90*/  FADD.FTZ R107, R106, R181 ;  /* 0x000000b56a6b7221 */ /* 0x000fe20000010000 */
[----:B------:R-:W-:Y:S01]  /*1ba0*/  FFMA.FTZ R111, R183, R181, R108 ;  /* 0x000000b5b76f7223 */ /* 0x000fe2000001006c */
[----:B------:R-:W-:-:S02]  /*1bb0*/  HADD2.F32 R185, -RZ, R143.H1_H1 ;  /* 0x3000008fffb97230 */ /* 0x000fc40000004100 */
[----:B------:R-:W-:Y:S01]  /*1bc0*/  FMUL.FTZ R189, R2, R189 ;  /* 0x000000bd02bd7220 */ /* 0x000fe20000410000 */
[-C--:B------:R-:W-:Y:S01]  /*1bd0*/  FMUL.FTZ R187, R188, R105.reuse ;  /* 0x00000069bcbb7220 */ /* 0x080fe20000410000 */
[----:B------:R-:W-:Y:S01]  /*1be0*/  FADD.FTZ R106, R107, R184 ;  /* 0x000000b86b6a7221 */ /* 0x000fe20000010000 */
[----:B------:R-:W-:Y:S01]  /*1bf0*/  FFMA.FTZ R108, R186, R184, R111 ;  /* 0x000000b8ba6c7223 */ /* 0x000fe2000001006f */
[----:B------:R-:W-:Y:S01]  /*1c00*/  FADD.FTZ R46, R46, R105 ;  /* 0x000000692e2e7221 */ /* 0x000fe20000010000 */
[----:B------:R-:W-:Y:S01]  /*1c10*/  FFMA.FTZ R78, R189, R105, R78 ;  /* 0x00000069bd4e7223 */ /* 0x000fe2000001004e */
[-C--:B------:R-:W-:Y:S01]  /*1c20*/  FMUL.FTZ R188, R185, R104.reuse ;  /* 0x00000068b9bc7220 */ /* 0x080fe20000410000 */
[----:B------:R-:W-:Y:S01]  /*1c30*/  FMUL.FTZ R190, R2, R109 ;  /* 0x0000006d02be7220 */ /* 0x000fe20000410000 */
[----:B------:R-:W-:Y:S01]  /*1c40*/  FADD.FTZ R105, R106, R187 ;  /* 0x000000bb6a697221 */ /* 0x000fe20000010000 */
[----:B------:R-:W-:Y:S01]  /*1c50*/  FFMA.FTZ R107, R189, R187, R108 ;  /* 0x000000bbbd6b7223 */ /* 0x000fe2000001006c */
[----:B------:R-:W-:Y:S01]  /*1c60*/  FADD.FTZ R47, R47, R104 ;  /* 0x000000682f2f7221 */ /* 0x000fe20000010000 */
[C---:B------:R-:W-:Y:S01]  /*1c70*/  FFMA.FTZ R79, R190.reuse, R104, R79 ;  /* 0x00000068be4f7223 */ /* 0x040fe2000001004f */
[----:B------:R-:W-:Y:S01]  /*1c80*/  FADD.FTZ R105, R105, R188 ;  /* 0x000000bc69697221 */ /* 0x000fe20000010000 */
[----:B------:R-:W-:Y:S01]  /*1c90*/  FFMA.FTZ R107, R190, R188, R107 ;  /* 0x000000bcbe6b7223 */ /* 0x000fe2000001006b */
[----:B------:R-:W-:Y:S06]  /*1ca0*/  BRA `(.L_x_2306) ;  /* 0x0000000000dc7947 */ /* 0x000fec0003800000 */
.L_x_2305:
[----:B-----5:R-:W-:Y:S01]  /*1cb0*/  ISETP.GE.AND P2, PT, R122, 0x1, PT ;  /* 0x000000017a00780c */ /* 0x020fe20003f46270 */
[----:B------:R-:W-:Y:S01]  /*1cc0*/  HFMA2 R119, -RZ, RZ, 0, 0 ;  /* 0x00000000ff777431 */ /* 0x000fe200000001ff */
[----:B------:R-:W-:Y:S01]  /*1cd0*/  MOV R120, UR7 ;  /* 0x0000000700787c02 */ /* 0x000fe20008000f00 */
[----:B------:R-:W-:Y:S01]  /*1ce0*/  HFMA2 R107, -RZ, RZ, 0, 0 ;  /* 0x00000000ff6b7431 */ /* 0x000fe200000001ff */
[----:B------:R-:W-:-:S04]  /*1cf0*/  ISETP.NE.U32.AND P0, PT, RZ, UR6, PT ;  /* 0x00000006ff007c0c */ /* 0x000fc8000bf05070 */
[----:B------:R-:W-:-:S05]  /*1d00*/  ISETP.NE.AND.EX P0, PT, R120, RZ, PT, P0 ;  /* 0x000000ff7800720c */ /* 0x000fca0003f05300 */
[----:B------:R-:W0:Y:S01]  /*1d10*/  @P2 LDC R105, c[0x0][0x388] ;  /* 0x0000e200ff692b82 */ /* 0x000e220000000800 */
[----:B------:R-:W-:-:S05]  /*1d20*/  @P2 IADD3 R104, PT, PT, R122, -0x1, RZ ;  /* 0xffffffff7a682810 */ /* 0x000fca0007ffe0ff */
[----:B0-----:R-:W-:-:S05]  /*1d30*/  @P2 IMAD R104, R104, R105, RZ ;  /* 0x0000006968682224 */ /* 0x001fca00078e02ff */
[----:B------:R-:W-:-:S04]  /*1d40*/  @P2 SHF.R.S32.HI R105, RZ, 0x1f, R104 ;  /* 0x0000001fff692819 */ /* 0x000fc80000011468 */
[----:B------:R-:W-:Y:S02]  /*1d50*/  @P2 LEA.HI R104, R105, R104, RZ, 0x3 ;  /* 0x0000006869682211 */ /* 0x000fe400078f18ff */
[----:B------:R-:W-:Y:S02]  /*1d60*/  MOV R105, RZ ;  /* 0x000000ff00697202 */ /* 0x000fe40000000f00 */
[----:B------:R-:W-:Y:S01]  /*1d70*/  @P2 LEA.HI.SX32 R119, R104, R185, 0x1d ;  /* 0x000000b968772211 */ /* 0x000fe200078feaff */
[----:B------:R-:W-:Y:S06]  /*1d80*/  @P0 BRA `(.L_x_2307) ;  /* 0x0000000000340947 */ /* 0x000fec0003800000 */
        /* <DEDUP_REMOVED lines=13> */
.L_x_2307:
        /* <DEDUP_REMOVED lines=9> */
[C---:B------:R-:W-:Y:S02]  /*1ef0*/  IADD3 R9, PT, PT, R13.reuse, 0x80, RZ ;  /* 0x000000800d097810 */ /* 0x040fe40007ffe0ff */
[C---:B------:R-:W-:Y:S02]  /*1f00*/  IADD3 R5, PT, PT, R13.reuse, 0x100, RZ ;  /* 0x000001000d057810 */ /* 0x040fe40007ffe0ff */
        /* <DEDUP_REMOVED lines=17> */
.L_x_2306:
        /* <DEDUP_REMOVED lines=32> */
.L_x_2309:
[----:B------:R-:W-:Y:S05]  /*2220*/  BSYNC.RECONVERGENT B0 ;  /* 0x0000000000007941 */ /* 0x000fea0003800200 */
.L_x_2308:
        /* <DEDUP_REMOVED lines=29> */
[----:B------:R-:W-:Y:S01]  /*2400*/  MOV R109, RZ ;  /* 0x000000ff006d7202 */ /* 0x000fe20000000f00 */
        /* <DEDUP_REMOVED lines=23> */
.L_x_2312:
        /* <DEDUP_REMOVED lines=12> */
.L_x_2313:
        /* <DEDUP_REMOVED lines=12> */
.L_x_2314:
        /* <DEDUP_REMOVED lines=12> */
.L_x_2315:
        /* <DEDUP_REMOVED lines=12> */
.L_x_2316:
        /* <DEDUP_REMOVED lines=12> */
.L_x_2317:
        /* <DEDUP_REMOVED lines=12> */
.L_x_2318:
        /* <DEDUP_REMOVED lines=14> */
.L_x_2311:
        /* <DEDUP_REMOVED lines=17> */
.L_x_2320:
[----:B------:R-:W-:Y:S01]  /*2bf0*/  F2FP.F16.F32.PACK_AB R104, RZ, R97 ;  /* 0x00000061ff68723e */ /* 0x000fe200000000ff */
        /* <DEDUP_REMOVED lines=9> */
.L_x_2321:
[----:B------:R-:W-:Y:S02]  /*2c90*/  F2FP.F16.F32.PACK_AB R106, RZ, R99 ;  /* 0x00000063ff6a723e */ /* 0x000fe400000000ff */
        /* <DEDUP_REMOVED lines=8> */
.L_x_2322:
[-CC-:B------:R-:W-:Y:S01]  /*2d20*/  FFMA.FTZ R97, R162, R108.reuse, R191.reuse ;  /* 0x0000006ca2617223 */ /* 0x180fe200000100bf */
[----:B------:R-:W-:Y:S01]  /*2d30*/  F2FP.F16.F32.PACK_AB R110, RZ, R105 ;  /* 0x00000069ff6e723e */ /* 0x000fe200000000ff */
[-CC-:B------:R-:W-:Y:S01]  /*2d40*/  FFMA.FTZ R96, R161, R108.reuse, R191.reuse ;  /* 0x0000006ca1607223 */ /* 0x180fe200000100bf */
[-C--:B------:R-:W-:Y:S01]  /*2d50*/  FFMA.FTZ R105, R158, R108.reuse, R191 ;  /* 0x0000006c9e697223 */ /* 0x080fe200000100bf */
[----:B------:R-:W-:Y:S01]  /*2d60*/  FADD.FTZ R97, R160, -R97 ;  /* 0x80000061a0617221 */ /* 0x000fe20000010000 */
[-CC-:B------:R-:W-:Y:S01]  /*2d70*/  FFMA.FTZ R98, R157, R108.reuse, R191.reuse ;  /* 0x0000006c9d627223 */ /* 0x180fe200000100bf */
[----:B------:R-:W-:Y:S01]  /*2d80*/  FFMA.FTZ R193, R154, R108, R191 ;  /* 0x0000006c9ac17223 */ /* 0x000fe200000100bf */
        /* <DEDUP_REMOVED lines=17> */
.L_x_2323:
[----:B------:R-:W-:Y:S02]  /*2ea0*/  F2FP.F16.F32.PACK_AB R97, RZ, R97 ;  /* 0x00000061ff61723e */ /* 0x000fe400000000ff */
        /* <DEDUP_REMOVED lines=11> */
.L_x_2324:
[----:B------:R-:W-:Y:S05]  /*2f60*/  @!P2 BRA `(.L_x_2325) ;  /* 0x000000000018a947 */ /* 0x000fea0003800000 */
[----:B------:R-:W-:Y:S01]  /*2f70*/  FMUL.FTZ R96, R105, UR17 ;  /* 0x0000001169607c20 */ /* 0x000fe20008410000 */
[----:B-----5:R-:W-:-:S03]  /*2f80*/  LOP3.LUT P0, RZ, R119, 0xff00, RZ, 0xc0, !PT ;  /* 0x0000ff0077ff7812 */ /* 0x020fc6000780c0ff */
[----:B------:R-:W-:-:S05]  /*2f90*/  FMUL.FTZ R96, R96, UR16 ;  /* 0x0000001060607c20 */ /* 0x000fca0008410000 */
[----:B------:R-:W-:-:S04]  /*2fa0*/  FSEL R96, R96, RZ, P0 ;  /* 0x000000ff60607208 */ /* 0x000fc80000000000 */
[----:B------:R-:W-:-:S04]  /*2fb0*/  F2FP.F16.F32.PACK_AB R96, RZ, R96 ;  /* 0x00000060ff60723e */ /* 0x000fc800000000ff */
[----:B------:R-:W-:-:S07]  /*2fc0*/  PRMT R94, R94, 0x5410, R96 ;  /* 0x000054105e5e7816 */ /* 0x000fce0000000060 */
.L_x_2325:
[----:B------:R-:W-:Y:S05]  /*2fd0*/  @!P2 BRA `(.L_x_2326) ;  /* 0x000000000018a947 */ /* 0x000fea0003800000 */
[----:B------:R-:W-:Y:S01]  /*2fe0*/  FMUL.FTZ R96, R107, UR17 ;  /* 0x000000116b607c20 */ /* 0x000fe20008410000 */
[----:B-----5:R-:W-:-:S03]  /*2ff0*/  LOP3.LUT P0, RZ, R119, 0xff0000, RZ, 0xc0, !PT ;  /* 0x00ff000077ff7812 */ /* 0x020fc6000780c0ff */
[----:B------:R-:W-:-:S05]  /*3000*/  FMUL.FTZ R96, R96, UR16 ;  /* 0x0000001060607c20 */ /* 0x000fca0008410000 */
[----:B------:R-:W-:-:S04]  /*3010*/  FSEL R96, R96, RZ, P0 ;  /* 0x000000ff60607208 */ /* 0x000fc80000000000 */
[----:B------:R-:W-:-:S04]  /*3020*/  F2FP.F16.F32.PACK_AB R96, RZ, R96 ;  /* 0x00000060ff60723e */ /* 0x000fc800000000ff */
[----:B------:R-:W-:-:S07]  /*3030*/  PRMT R95, R96, 0x7610, R95 ;  /* 0x00007610605f7816 */ /* 0x000fce000000005f */
.L_x_2326:
[----:B------:R-:W-:Y:S02]  /*3040*/  F2FP.F16.F32.PACK_AB R98, R105, R98 ;  /* 0x000000626962723e */ /* 0x000fe400000000ff */
[----:B------:R-:W-:Y:S02]  /*3050*/  F2FP.F16.F32.PACK_AB R99, R122, R107 ;  /* 0x0000006b7a63723e */ /* 0x000fe400000000ff */
        /* <DEDUP_REMOVED lines=11> */
.L_x_2310:
        /* <DEDUP_REMOVED lines=17> */
.L_x_2328:
        /* <DEDUP_REMOVED lines=11> */
.L_x_2329:
        /* <DEDUP_REMOVED lines=11> */
.L_x_2330:
        /* <DEDUP_REMOVED lines=11> */
.L_x_2331:
        /* <DEDUP_REMOVED lines=11> */
.L_x_2332:
        /* <DEDUP_REMOVED lines=11> */
.L_x_2333:
        /* <DEDUP_REMOVED lines=11> */
.L_x_2334:
        /* <DEDUP_REMOVED lines=13> */
.L_x_2327:
[----:B------:R-:W-:Y:S01]  /*3710*/  ISETP.GT.AND P0, PT, R0, RZ, PT ;  /* 0x000000ff0000720c */ /* 0x000fe20003f04270 */
[----:B-----5:R-:W-:Y:S02]  /*3720*/  HADD2.F32 R99, -RZ, R12.H1_H1 ;  /* 0x3000000cff637230 */ /* 0x020fe40000004100 */
[----:B------:R-:W-:Y:S01]  /*3730*/  @P1 FFMA.FTZ R199, R3, R108, R191 ;  /* 0x0000006c03c71223 */ /* 0x000fe200000100bf */
[--C-:B------:R-:W-:Y:S02]  /*3740*/  HADD2.F32 R105, -RZ, R13.reuse.H0_H0 ;  /* 0x2000000dff697230 */ /* 0x100fe40000004100 */
[----:B------:R-:W-:Y:S02]  /*3750*/  HADD2.F32 R107, -RZ, R13.H1_H1 ;  /* 0x3000000dff6b7230 */ /* 0x000fe40000004100 */
[--C-:B------:R-:W-:Y:S02]  /*3760*/  HADD2.F32 R193, -RZ, R14.reuse.H0_H0 ;  /* 0x2000000effc17230 */ /* 0x100fe40000004100 */
[----:B------:R-:W-:-:S03]  /*3770*/  HADD2.F32 R195, -RZ, R14.H1_H1 ;  /* 0x3000000effc37230 */ /* 0x000fc60000004100 */
[-CC-:B------:R-:W-:Y:S01]  /*3780*/  @P0 FFMA.FTZ R97, R166, R108.reuse, R191.reuse ;  /* 0x0000006ca6610223 */ /* 0x180fe200000100bf */
[-CC-:B------:R-:W-:Y:S01]  /*3790*/  @P0 FFMA.FTZ R96, R165, R108.reuse, R191.reuse ;  /* 0x0000006ca5600223 */ /* 0x180fe200000100bf */
[-CC-:B------:R-:W-:Y:S01]  /*37a0*/  @P0 FFMA.FTZ R104, R161, R108.reuse, R191.reuse ;  /* 0x0000006ca1680223 */ /* 0x180fe200000100bf */
[-C--:B------:R-:W-:Y:S01]  /*37b0*/  @P0 FFMA.FTZ R197, R158, R108.reuse, R191 ;  /* 0x0000006c9ec50223 */ /* 0x080fe200000100bf */
[----:B------:R-:W-:Y:S01]  /*37c0*/  @P0 FADD.FTZ R97, R164, -R97 ;  /* 0x80000061a4610221 */ /* 0x000fe20000010000 */
[----:B------:R-:W-:Y:S01]  /*37d0*/  @P0 FADD.FTZ R96, R163, -R96 ;  /* 0x80000060a3600221 */ /* 0x000fe20000010000 */
[----:B------:R-:W-:Y:S01]  /*37e0*/  @P0 FADD.FTZ R104, R159, -R104 ;  /* 0x800000689f680221 */ /* 0x000fe20000010000 */
[----:B------:R-:W-:Y:S01]  /*37f0*/  @P0 FADD.FTZ R106, R156, -R197 ;  /* 0x800000c59c6a0221 */ /* 0x000fe20000010000 */
[----:B------:R-:W-:Y:S01]  /*3800*/  @P0 FFMA.FTZ R99, R2, R97, R99 ;  /* 0x0000006102630223 */ /* 0x000fe20000010063 */
[----:B------:R-:W-:Y:S01]  /*3810*/  @P0 FFMA.FTZ R97, R162, R108, R191 ;  /* 0x0000006ca2610223 */ /* 0x000fe200000100bf */
[C---:B------:R-:W-:Y:S01]  /*3820*/  @P0 FFMA.FTZ R105, R2.reuse, R96, R105 ;  /* 0x0000006002690223 */ /* 0x040fe20000010069 */
[----:B------:R-:W-:Y:S01]  /*3830*/  @P0 FFMA.FTZ R96, R157, R108, R191 ;  /* 0x0000006c9d600223 */ /* 0x000fe200000100bf */
[----:B------:R-:W-:Y:S01]  /*3840*/  @P0 FFMA.FTZ R193, R2, R104, R193 ;  /* 0x0000006802c10223 */ /* 0x000fe200000100c1 */
[----:B------:R-:W-:Y:S01]  /*3850*/  @P0 FADD.FTZ R98, R160, -R97 ;  /* 0x80000061a0620221 */ /* 0x000fe20000010000 */
[----:B------:R-:W-:Y:S01]  /*3860*/  @P0 FFMA.FTZ R97, R154, R108, R191 ;  /* 0x0000006c9a610223 */ /* 0x000fe200000100bf */
[----:B------:R-:W-:-:S02]  /*3870*/  HADD2.F32 R197, -RZ, R15.H0_H0 ;  /* 0x2000000fffc57230 */ /* 0x000fc40000004100 */
[C---:B------:R-:W-:Y:S01]  /*3880*/  @P0 FFMA.FTZ R195, R2.reuse, R106, R195 ;  /* 0x0000006a02c30223 */ /* 0x040fe200000100c3 */
[----:B------:R-:W-:Y:S01]  /*3890*/  @P0 FFMA.FTZ R107, R2, R98, R107 ;  /* 0x00000062026b0223 */ /* 0x000fe2000001006b */
[----:B------:R-:W-:Y:S01]  /*38a0*/  @P0 FADD.FTZ R201, R152, -R97 ;  /* 0x8000006198c90221 */ /* 0x000fe20000010000 */
[----:B------:R-:W-:Y:S02]  /*38b0*/  HADD2.F32 R104, -RZ, R15.H1_H1 ;  /* 0x3000000fff687230 */ /* 0x000fe40000004100 */
[----:B------:R-:W-:Y:S01]  /*38c0*/  @P0 FADD.FTZ R98, R155, -R96 ;  /* 0x800000609b620221 */ /* 0x000fe20000010000 */
[----:B------:R-:W-:Y:S02]  /*38d0*/  HADD2.F32 R97, -RZ, R12.H0_H0 ;  /* 0x2000000cff617230 */ /* 0x000fe40000004100 */
[----:B------:R-:W-:Y:S01]  /*38e0*/  @P1 FADD.FTZ R96, R168, -R199 ;  /* 0x800000c7a8601221 */ /* 0x000fe20000010000 */
[C---:B------:R-:W-:Y:S01]  /*38f0*/  @P0 FFMA.FTZ R197, R2.reuse, R98, R197 ;  /* 0x0000006202c50223 */ /* 0x040fe200000100c5 */
[C---:B------:R-:W-:Y:S01]  /*3900*/  @P0 FFMA.FTZ R104, R2.reuse, R201, R104 ;  /* 0x000000c902680223 */ /* 0x040fe20000010068 */
[----:B------:R-:W-:Y:S01]  /*3910*/  F2FP.F16.F32.PACK_AB R98, RZ, R193 ;  /* 0x000000c1ff62723e */ /* 0x000fe200000000ff */
[----:B------:R-:W-:Y:S01]  /*3920*/  @P1 FFMA.FTZ R97, R2, R96, R97 ;  /* 0x0000006002611223 */ /* 0x000fe20000010061 */
[----:B------:R-:W-:Y:S06]  /*3930*/  @!P2 BRA `(.L_x_2335) ;  /* 0x000000000018a947 */ /* 0x000fec0003800000 */
[----:B------:R-:W-:Y:S01]  /*3940*/  FMUL.FTZ R96, R97, UR17 ;  /* 0x0000001161607c20 */ /* 0x000fe20008410000 */
[----:B------:R-:W-:-:S03]  /*3950*/  LOP3.LUT P0, RZ, R118, 0xff, RZ, 0xc0, !PT ;  /* 0x000000ff76ff7812 */ /* 0x000fc6000780c0ff */
[----:B------:R-:W-:-:S05]  /*3960*/  FMUL.FTZ R96, R96, UR16 ;  /* 0x0000001060607c20 */ /* 0x000fca0008410000 */
[----:B------:R-:W-:-:S04]  /*3970*/  FSEL R96, R96, RZ, P0 ;  /* 0x000000ff60607208 */ /* 0x000fc80000000000 */
[----:B------:R-:W-:-:S04]  /*3980*/  F2FP.F16.F32.PACK_AB R96, RZ, R96 ;  /* 0x00000060ff60723e */ /* 0x000fc800000000ff */
[----:B------:R-:W-:-:S07]  /*3990*/  PRMT R92, R96, 0x7610, R92 ;  /* 0x00007610605c7816 */ /* 0x000fce000000005c */
.L_x_2335:
[----:B------:R-:W-:Y:S05]  /*39a0*/  @!P2 BRA `(.L_x_2336) ;  /* 0x000000000018a947 */ /* 0x000fea0003800000 */
[----:B------:R-:W-:Y:S01]  /*39b0*/  FMUL.FTZ R96, R99, UR17 ;  /* 0x0000001163607c20 */ /* 0x000fe20008410000 */
[----:B------:R-:W-:-:S03]  /*39c0*/  LOP3.LUT P0, RZ, R118, 0xff00, RZ, 0xc0, !PT ;  /* 0x0000ff0076ff7812 */ /* 0x000fc6000780c0ff */
[----:B------:R-:W-:-:S05]  /*39d0*/  FMUL.FTZ R96, R96, UR16 ;  /* 0x0000001060607c20 */ /* 0x000fca0008410000 */
[----:B------:R-:W-:-:S04]  /*39e0*/  FSEL R96, R96, RZ, P0 ;  /* 0x000000ff60607208 */ /* 0x000fc80000000000 */
[----:B------:R-:W-:-:S04]  /*39f0*/  F2FP.F16.F32.PACK_AB R96, RZ, R96 ;  /* 0x00000060ff60723e */ /* 0x000fc800000000ff */
[----:B------:R-:W-:-:S07]  /*3a00*/  PRMT R92, R92, 0x5410, R96 ;  /* 0x000054105c5c7816 */ /* 0x000fce0000000060 */
.L_x_2336:
[----:B------:R-:W-:Y:S05]  /*3a10*/  @!P2 BRA `(.L_x_2337) ;  /* 0x000000000018a947 */ /* 0x000fea0003800000 */
[----:B------:R-:W-:Y:S01]  /*3a20*/  FMUL.FTZ R96, R105, UR17 ;  /* 0x0000001169607c20 */ /* 0x000fe20008410000 */
[----:B------:R-:W-:-:S03]  /*3a30*/  LOP3.LUT P0, RZ, R118, 0xff0000, RZ, 0xc0, !PT ;  /* 0x00ff000076ff7812 */ /* 0x000fc6000780c0ff */
[----:B------:R-:W-:-:S05]  /*3a40*/  FMUL.FTZ R96, R96, UR16 ;  /* 0x0000001060607c20 */ /* 0x000fca0008410000 */
[----:B------:R-:W-:-:S04]  /*3a50*/  FSEL R96, R96, RZ, P0 ;  /* 0x000000ff60607208 */ /* 0x000fc80000000000 */
[----:B------:R-:W-:-:S04]  /*3a60*/  F2FP.F16.F32.PACK_AB R96, RZ, R96 ;  /* 0x00000060ff60723e */ /* 0x000fc800000000ff */
[----:B------:R-:W-:-:S07]  /*3a70*/  PRMT R93, R96, 0x7610, R93 ;  /* 0x00007610605d7816 */ /* 0x000fce000000005d */
.L_x_2337:
[----:B------:R-:W-:Y:S05]  /*3a80*/  @!P2 BRA `(.L_x_2338) ;  /* 0x000000000018a947 */ /* 0x000fea0003800000 */
[----:B------:R-:W-:Y:S01]  /*3a90*/  FMUL.FTZ R96, R107, UR17 ;  /* 0x000000116b607c20 */ /* 0x000fe20008410000 */
[----:B------:R-:W-:-:S03]  /*3aa0*/  LOP3.LUT P0, RZ, R118, 0xff000000, RZ, 0xc0, !PT ;  /* 0xff00000076ff7812 */ /* 0x000fc6000780c0ff */
[----:B------:R-:W-:-:S05]  /*3ab0*/  FMUL.FTZ R96, R96, UR16 ;  /* 0x0000001060607c20 */ /* 0x000fca0008410000 */
[----:B------:R-:W-:-:S04]  /*3ac0*/  FSEL R96, R96, RZ, P0 ;  /* 0x000000ff60607208 */ /* 0x000fc80000000000 */
[----:B------:R-:W-:-:S04]  /*3ad0*/  F2FP.F16.F32.PACK_AB R96, RZ, R96 ;  /* 0x00000060ff60723e */ /* 0x000fc800000000ff */
[----:B------:R-:W-:-:S07]  /*3ae0*/  PRMT R93, R93, 0x5410, R96 ;  /* 0x000054105d5d7816 */ /* 0x000fce0000000060 */
.L_x_2338:
[----:B------:R-:W-:Y:S05]  /*3af0*/  @!P2 BRA `(.L_x_2339) ;  /* 0x000000000018a947 */ /* 0x000fea0003800000 */
[----:B------:R-:W-:Y:S01]  /*3b00*/  FMUL.FTZ R193, R193, UR17 ;  /* 0x00000011c1c17c20 */ /* 0x000fe20008410000 */
[----:B------:R-:W-:-:S03]  /*3b10*/  LOP3.LUT P0, RZ, R119, 0xff, RZ, 0xc0, !PT ;  /* 0x000000ff77ff7812 */ /* 0x000fc6000780c0ff */
[----:B------:R-:W-:-:S05]  /*3b20*/  FMUL.FTZ R193, R193, UR16 ;  /* 0x00000010c1c17c20 */ /* 0x000fca0008410000 */
[----:B------:R-:W-:-:S04]  /*3b30*/  FSEL R193, R193, RZ, P0 ;  /* 0x000000ffc1c17208 */ /* 0x000fc80000000000 */
[----:B------:R-:W-:-:S04]  /*3b40*/  F2FP.F16.F32.PACK_AB R193, RZ, R193 ;  /* 0x000000c1ffc1723e */ /* 0x000fc800000000ff */
[----:B------:R-:W-:-:S07]  /*3b50*/  PRMT R94, R193, 0x7610, R94 ;  /* 0x00007610c15e7816 */ /* 0x000fce000000005e */
.L_x_2339:
[----:B------:R-:W-:Y:S05]  /*3b60*/  @!P2 BRA `(.L_x_2340) ;  /* 0x000000000018a947 */ /* 0x000fea0003800000 */
[----:B------:R-:W-:Y:S01]  /*3b70*/  FMUL.FTZ R96, R195, UR17 ;  /* 0x00000011c3607c20 */ /* 0x000fe20008410000 */
[----:B------:R-:W-:-:S03]  /*3b80*/  LOP3.LUT P0, RZ, R119, 0xff00, RZ, 0xc0, !PT ;  /* 0x0000ff0077ff7812 */ /* 0x000fc6000780c0ff */
[----:B------:R-:W-:-:S05]  /*3b90*/  FMUL.FTZ R96, R96, UR16 ;  /* 0x0000001060607c20 */ /* 0x000fca0008410000 */
[----:B------:R-:W-:-:S04]  /*3ba0*/  FSEL R96, R96, RZ, P0 ;  /* 0x000000ff60607208 */ /* 0x000fc80000000000 */
[----:B------:R-:W-:-:S04]  /*3bb0*/  F2FP.F16.F32.PACK_AB R96, RZ, R96 ;  /* 0x00000060ff60723e */ /* 0x000fc800000000ff */
[----:B------:R-:W-:-:S07]  /*3bc0*/  PRMT R94, R94, 0x5410, R96 ;  /* 0x000054105e5e7816 */ /* 0x000fce0000000060 */
.L_x_2340:
[----:B------:R-:W-:Y:S02]  /*3bd0*/  F2FP.F16.F32.PACK_AB R195, RZ, R195 ;  /* 0x000000c3ffc3723e */ /* 0x000fe400000000ff */
[----:B------:R-:W-:Y:S02]  /*3be0*/  F2FP.F16.F32.PACK_AB R106, RZ, R97 ;  /* 0x00000061ff6a723e */ /* 0x000fe400000000ff */
[----:B------:R-:W-:Y:S02]  /*3bf0*/  F2FP.F16.F32.PACK_AB R110, RZ, R99 ;  /* 0x00000063ff6e723e */ /* 0x000fe400000000ff */
[----:B------:R-:W-:Y:S02]  /*3c00*/  F2FP.F16.F32.PACK_AB R97, RZ, R105 ;  /* 0x00000069ff61723e */ /* 0x000fe400000000ff */
[----:B------:R-:W-:Y:S02]  /*3c10*/  F2FP.F16.F32.PACK_AB R107, RZ, R107 ;  /* 0x0000006bff6b723e */ /* 0x000fe400000000ff */
[----:B------:R-:W-:Y:S01]  /*3c20*/  PRMT R98, R98, 0x5410, R195 ;  /* 0x0000541062627816 */ /* 0x000fe200000000c3 */
[----:B------:R-:W-:Y:S06]  /*3c30*/  @!P2 BRA `(.L_x_2341) ;  /* 0x000000000018a947 */ /* 0x000fec0003800000 */
[----:B------:R-:W-:Y:S01]  /*3c40*/  FMUL.FTZ R96, R197, UR17 ;  /* 0x00000011c5607c20 */ /* 0x000fe20008410000 */
[----:B------:R-:W-:-:S03]  /*3c50*/  LOP3.LUT P0, RZ, R119, 0xff0000, RZ, 0xc0, !PT ;  /* 0x00ff000077ff7812 */ /* 0x000fc6000780c0ff */
[----:B------:R-:W-:-:S05]  /*3c60*/  FMUL.FTZ R96, R96, UR16 ;  /* 0x0000001060607c20 */ /* 0x000fca0008410000 */
[----:B------:R-:W-:-:S04]  /*3c70*/  FSEL R96, R96, RZ, P0 ;  /* 0x000000ff60607208 */ /* 0x000fc80000000000 */
[----:B------:R-:W-:-:S04]  /*3c80*/  F2FP.F16.F32.PACK_AB R96, RZ, R96 ;  /* 0x00000060ff60723e */ /* 0x000fc800000000ff */
[----:B------:R-:W-:-:S07]  /*3c90*/  PRMT R95, R96, 0x7610, R95 ;  /* 0x00007610605f7816 */ /* 0x000fce000000005f */
.L_x_2341:
[----:B------:R-:W-:Y:S02]  /*3ca0*/  F2FP.F16.F32.PACK_AB R99, R104, R197 ;  /* 0x000000c56863723e */ /* 0x000fe400000000ff */
        /* <DEDUP_REMOVED lines=10> */
.L_x_2319:
        /* <DEDUP_REMOVED lines=13> */
[--C-:B0----5:R-:W-:Y:S02]  /*3e20*/  HADD2.F32 R107, -RZ, R9.reuse.H0_H0 ;  /* 0x20000009ff6b7230 */ /* 0x121fe40000004100 */
[--C-:B------:R-:W-:Y:S02]  /*3e30*/  HADD2.F32 R97, -RZ, R8.reuse.H0_H0 ;  /* 0x20000008ff617230 */ /* 0x100fe40000004100 */
[----:B------:R-:W-:Y:S02]  /*3e40*/  HADD2.F32 R99, -RZ, R8.H1_H1 ;  /* 0x30000008ff637230 */ /* 0x000fe40000004100 */
[----:B------:R-:W-:Y:S02]  /*3e50*/  HADD2.F32 R119, -RZ, R9.H1_H1 ;  /* 0x30000009ff777230 */ /* 0x000fe40000004100 */
[----:B------:R-:W-:-:S04]  /*3e60*/  HADD2.F32 R195, -RZ, R11.H0_H0 ;  /* 0x2000000bffc37230 */ /* 0x000fc80000004100 */
        /* <DEDUP_REMOVED lines=10> */
[-CC-:B------:R-:W-:Y:S01]  /*3f10*/  @P3 FFMA.FTZ R104, R137, R108.reuse, R191.reuse ;  /* 0x0000006c89683223 */ /* 0x180fe200000100bf */
[-CC-:B------:R-:W-:Y:S01]  /*3f20*/  @P3 FFMA.FTZ R96, R145, R108.reuse, R191.reuse ;  /* 0x0000006c91603223 */ /* 0x180fe200000100bf */
[-CC-:B------:R-:W-:Y:S01]  /*3f30*/  @P3 FFMA.FTZ R193, R138, R108.reuse, R191.reuse ;  /* 0x0000006c8ac13223 */ /* 0x180fe200000100bf */
[----:B------:R-:W-:Y:S01]  /*3f40*/  @P3 FFMA.FTZ R197, R134, R108, R191 ;  /* 0x0000006c86c53223 */ /* 0x000fe200000100bf */
[C---:B------:R-:W-:Y:S01]  /*3f50*/  @P3 FFMA.FTZ R99, R2.reuse, R98, R99 ;  /* 0x0000006202633223 */ /* 0x040fe20000010063 */
[----:B------:R-:W-:Y:S01]  /*3f60*/  @P3 FFMA.FTZ R119, R2, R106, R119 ;  /* 0x0000006a02773223 */ /* 0x000fe20000010077 */
[----:B------:R-:W-:-:S02]  /*3f70*/  HADD2.F32 R105, -RZ, R10.H0_H0 ;  /* 0x2000000aff697230 */ /* 0x000fc40000004100 */
[----:B------:R-:W-:Y:S01]  /*3f80*/  @P3 FADD.FTZ R104, R135, -R104 ;  /* 0x8000006887683221 */ /* 0x000fe20000010000 */
[----:B------:R-:W-:Y:S02]  /*3f90*/  HADD2.F32 R98, -RZ, R10.H1_H1 ;  /* 0x3000000aff627230 */ /* 0x000fe40000004100 */
[----:B------:R-:W-:Y:S01]  /*3fa0*/  @P3 FADD.FTZ R96, R139, -R96 ;  /* 0x800000608b603221 */ /* 0x000fe20000010000 */
[----:B------:R-:W-:Y:S02]  /*3fb0*/  HADD2.F32 R106, -RZ, R11.H1_H1 ;  /* 0x3000000bff6a7230 */ /* 0x000fe40000004100 */
[----:B------:R-:W-:Y:S01]  /*3fc0*/  @P3 FADD.FTZ R193, R136, -R193 ;  /* 0x800000c188c13221 */ /* 0x000fe20000010000 */
[----:B------:R-:W-:Y:S01]  /*3fd0*/  @P3 FADD.FTZ R197, R132, -R197 ;  /* 0x800000c584c53221 */ /* 0x000fe20000010000 */
[C---:B------:R-:W-:Y:S01]  /*3fe0*/  @P3 FFMA.FTZ R195, R2.reuse, R104, R195 ;  /* 0x0000006802c33223 */ /* 0x040fe200000100c3 */
[C---:B------:R-:W-:Y:S01]  /*3ff0*/  @P3 FFMA.FTZ R105, R2.reuse, R96, R105 ;  /* 0x0000006002693223 */ /* 0x040fe20000010069 */
[C---:B------:R-:W-:Y:S01]  /*4000*/  @P3 FFMA.FTZ R98, R2.reuse, R193, R98 ;  /* 0x000000c102623223 */ /* 0x040fe20000010062 */
[----:B------:R-:W-:Y:S01]  /*4010*/  @P3 FFMA.FTZ R106, R2, R197, R106 ;  /* 0x000000c5026a3223 */ /* 0x000fe2000001006a */
        /* <DEDUP_REMOVED lines=11> */
.L_x_2344:
[----:B------:R-:W-:Y:S05]  /*40d0*/  @!P2 BRA `(.L_x_2345) ;  /* 0x000000000018a947 */ /* 0x000fea0003800000 */
[----:B------:R-:W-:Y:S01]  /*40e0*/  FMUL.FTZ R99, R99, UR17 ;  /* 0x0000001163637c20 */ /* 0x000fe20008410000 */
[----:B------:R-:W-:-:S03]  /*40f0*/  LOP3.LUT P3, RZ, R112, 0xff00, RZ, 0xc0, !PT ;  /* 0x0000ff0070ff7812 */ /* 0x000fc6000786c0ff */
[----:B------:R-:W-:-:S05]  /*4100*/  FMUL.FTZ R99, R99, UR16 ;  /* 0x0000001063637c20 */ /* 0x000fca0008410000 */
[----:B------:R-:W-:-:S04]  /*4110*/  FSEL R99, R99, RZ, P3 ;  /* 0x000000ff63637208 */ /* 0x000fc80001800000 */
[----:B------:R-:W-:-:S04]  /*4120*/  F2FP.F16.F32.PACK_AB R99, RZ, R99 ;  /* 0x00000063ff63723e */ /* 0x000fc800000000ff */
[----:B------:R-:W-:-:S07]  /*4130*/  PRMT R92, R92, 0x5410, R99 ;  /* 0x000054105c5c7816 */ /* 0x000fce0000000063 */
.L_x_2345:
[----:B------:R-:W-:Y:S05]  /*4140*/  @!P2 BRA `(.L_x_2346) ;  /* 0x000000000018a947 */ /* 0x000fea0003800000 */
[----:B------:R-:W-:Y:S01]  /*4150*/  FMUL.FTZ R107, R107, UR17 ;  /* 0x000000116b6b7c20 */ /* 0x000fe20008410000 */
[----:B------:R-:W-:-:S03]  /*4160*/  LOP3.LUT P3, RZ, R112, 0xff0000, RZ, 0xc0, !PT ;  /* 0x00ff000070ff7812 */ /* 0x000fc6000786c0ff */
[----:B------:R-:W-:-:S05]  /*4170*/  FMUL.FTZ R107, R107, UR16 ;  /* 0x000000106b6b7c20 */ /* 0x000fca0008410000 */
[----:B------:R-:W-:-:S04]  /*4180*/  FSEL R107, R107, RZ, P3 ;  /* 0x000000ff6b6b7208 */ /* 0x000fc80001800000 */
[----:B------:R-:W-:-:S04]  /*4190*/  F2FP.F16.F32.PACK_AB R107, RZ, R107 ;  /* 0x0000006bff6b723e */ /* 0x000fc800000000ff */
[----:B------:R-:W-:-:S07]  /*41a0*/  PRMT R93, R107, 0x7610, R93 ;  /* 0x000076106b5d7816 */ /* 0x000fce000000005d */
.L_x_2346:
[----:B------:R-:W-:Y:S05]  /*41b0*/  @!P2 BRA `(.L_x_2347) ;  /* 0x000000000018a947 */ /* 0x000fea0003800000 */
[----:B------:R-:W-:Y:S01]  /*41c0*/  FMUL.FTZ R119, R119, UR17 ;  /* 0x0000001177777c20 */ /* 0x000fe20008410000 */
[----:B------:R-:W-:-:S03]  /*41d0*/  LOP3.LUT P3, RZ, R112, 0xff000000, RZ, 0xc0, !PT ;  /* 0xff00000070ff7812 */ /* 0x000fc6000786c0ff */
[----:B------:R-:W-:-:S05]  /*41e0*/  FMUL.FTZ R119, R119, UR16 ;  /* 0x0000001077777c20 */ /* 0x000fca0008410000 */
[----:B------:R-:W-:-:S04]  /*41f0*/  FSEL R119, R119, RZ, P3 ;  /* 0x000000ff77777208 */ /* 0x000fc80001800000 */
[----:B------:R-:W-:-:S04]  /*4200*/  F2FP.F16.F32.PACK_AB R119, RZ, R119 ;  /* 0x00000077ff77723e */ /* 0x000fc800000000ff */
[----:B------:R-:W-:-:S07]  /*4210*/  PRMT R93, R93, 0x5410, R119 ;  /* 0x000054105d5d7816 */ /* 0x000fce0000000077 */
.L_x_2347:
[----:B------:R-:W-:Y:S05]  /*4220*/  @!P2 BRA `(.L_x_2348) ;  /* 0x000000000018a947 */ /* 0x000fea0003800000 */
[----:B------:R-:W-:Y:S01]  /*4230*/  FMUL.FTZ R96, R105, UR17 ;  /* 0x0000001169607c20 */ /* 0x000fe20008410000 */
[----:B------:R-:W-:-:S03]  /*4240*/  LOP3.LUT P3, RZ, R113, 0xff, RZ, 0xc0, !PT ;  /* 0x000000ff71ff7812 */ /* 0x000fc6000786c0ff */
[----:B------:R-:W-:-:S05]  /*4250*/  FMUL.FTZ R96, R96, UR16 ;  /* 0x0000001060607c20 */ /* 0x000fca0008410000 */
[----:B------:R-:W-:-:S04]  /*4260*/  FSEL R96, R96, RZ, P3 ;  /* 0x000000ff60607208 */ /* 0x000fc80001800000 */
[----:B------:R-:W-:-:S04]  /*4270*/  F2FP.F16.F32.PACK_AB R96, RZ, R96 ;  /* 0x00000060ff60723e */ /* 0x000fc800000000ff */
[----:B------:R-:W-:-:S07]  /*4280*/  PRMT R94, R96, 0x7610, R94 ;  /* 0x00007610605e7816 */ /* 0x000fce000000005e */
.L_x_2348:
[----:B------:R-:W-:Y:S05]  /*4290*/  @!P2 BRA `(.L_x_2349) ;  /* 0x000000000018a947 */ /* 0x000fea0003800000 */
[----:B------:R-:W-:Y:S01]  /*42a0*/  FMUL.FTZ R96, R98, UR17 ;  /* 0x0000001162607c20 */ /* 0x000fe20008410000 */
[----:B------:R-:W-:-:S03]  /*42b0*/  LOP3.LUT P3, RZ, R113, 0xff00, RZ, 0xc0, !PT ;  /* 0x0000ff0071ff7812 */ /* 0x000fc6000786c0ff */
[----:B------:R-:W-:-:S05]  /*42c0*/  FMUL.FTZ R96, R96, UR16 ;  /* 0x0000001060607c20 */ /* 0x000fca0008410000 */
[----:B------:R-:W-:-:S04]  /*42d0*/  FSEL R96, R96, RZ, P3 ;  /* 0x000000ff60607208 */ /* 0x000fc80001800000 */
[----:B------:R-:W-:-:S04]  /*42e0*/  F2FP.F16.F32.PACK_AB R96, RZ, R96 ;  /* 0x00000060ff60723e */ /* 0x000fc800000000ff */
[----:B------:R-:W-:-:S07]  /*42f0*/  PRMT R94, R94, 0x5410, R96 ;  /* 0x000054105e5e7816 */ /* 0x000fce0000000060 */
.L_x_2349:
[----:B------:R-:W-:Y:S05]  /*4300*/  @!P2 BRA `(.L_x_2350) ;  /* 0x000000000018a947 */ /* 0x000fea0003800000 */
[----:B------:R-:W-:Y:S01]  /*4310*/  FMUL.FTZ R96, R195, UR17 ;  /* 0x00000011c3607c20 */ /* 0x000fe20008410000 */
[----:B------:R-:W-:-:S03]  /*4320*/  LOP3.LUT P3, RZ, R113, 0xff0000, RZ, 0xc0, !PT ;  /* 0x00ff000071ff7812 */ /* 0x000fc6000786c0ff */
[----:B------:R-:W-:-:S05]  /*4330*/  FMUL.FTZ R96, R96, UR16 ;  /* 0x0000001060607c20 */ /* 0x000fca0008410000 */
[----:B------:R-:W-:-:S04]  /*4340*/  FSEL R96, R96, RZ, P3 ;  /* 0x000000ff60607208 */ /* 0x000fc80001800000 */
[----:B------:R-:W-:-:S04]  /*4350*/  F2FP.F16.F32.PACK_AB R96, RZ, R96 ;  /* 0x00000060ff60723e */ /* 0x000fc800000000ff */
[----:B------:R-:W-:-:S07]  /*4360*/  PRMT R95, R96, 0x7610, R95 ;  /* 0x00007610605f7816 */ /* 0x000fce000000005f */
.L_x_2350:
[----:B------:R-:W-:Y:S02]  /*4370*/  F2FP.F16.F32.PACK_AB R98, R98, R105 ;  /* 0x000000696262723e */ /* 0x000fe400000000ff */
        /* <DEDUP_REMOVED lines=12> */
.L_x_2343:
[----:B------:R-:W-:Y:S01]  /*4440*/  ISETP.GT.AND P3, PT, R0, RZ, PT ;  /* 0x000000ff0000720c */ /* 0x000fe20003f64270 */
[----:B------:R-:W-:-:S12]  /*4450*/  @!P2 BRA `(.L_x_2352) ;  /* 0x000000000028a947 */ /* 0x000fd80003800000 */
[----:B0-----:R-:W-:Y:S01]  /*4460*/  @P3 FFMA.FTZ R104, R153, R108, R191 ;  /* 0x0000006c99683223 */ /* 0x001fe200000100bf */
        /* <DEDUP_REMOVED lines=9> */
.L_x_2352:
[----:B------:R-:W-:Y:S05]  /*4500*/  @!P2 BRA `(.L_x_2353) ;  /* 0x000000000028a947 */ /* 0x000fea0003800000 */
[----:B0-----:R-:W-:Y:S01]  /*4510*/  @P3 FFMA.FTZ R107, R150, R108, R191 ;  /* 0x0000006c966b3223 */ /* 0x001fe200000100bf */
        /* <DEDUP_REMOVED lines=9> */
.L_x_2353:
[----:B------:R-:W-:Y:S05]  /*45b0*/  @!P2 BRA `(.L_x_2354) ;  /* 0x000000000028a947 */ /* 0x000fea0003800000 */
        /* <DEDUP_REMOVED lines=10> */
.L_x_2354:
        /* <DEDUP_REMOVED lines=11> */
.L_x_2355:
        /* <DEDUP_REMOVED lines=11> */
.L_x_2356:
        /* <DEDUP_REMOVED lines=11> */
.L_x_2357:
        /* <DEDUP_REMOVED lines=11> */
.L_x_2358:
        /* <DEDUP_REMOVED lines=13> */
.L_x_2342:
        /* <DEDUP_REMOVED lines=10> */
[----:B------:R-:W-:Y:S02]  /*4a90*/  F2FP.F16.F32.PACK_AB R97, RZ, R96 ;  /* 0x00000060ff61723e */ /* 0x000fe400000000ff */
[----:B------:R-:W-:Y:S01]  /*4aa0*/  F2FP.F16.F32.PACK_AB R99, RZ, R98 ;  /* 0x00000062ff63723e */ /* 0x000fe200000000ff */
[----:B------:R-:W-:Y:S06]  /*4ab0*/  @!P2 BRA `(.L_x_2360) ;  /* 0x000000000018a947 */ /* 0x000fec0003800000 */
[----:B------:R-:W-:Y:S01]  /*4ac0*/  FMUL.FTZ R96, R96, UR17 ;  /* 0x0000001160607c20 */ /* 0x000fe20008410000 */
[----:B-----5:R-:W-:-:S03]  /*4ad0*/  LOP3.LUT P4, RZ, R112, 0xff, RZ, 0xc0, !PT ;  /* 0x000000ff70ff7812 */ /* 0x020fc6000788c0ff */
[----:B------:R-:W-:-:S05]  /*4ae0*/  FMUL.FTZ R96, R96, UR16 ;  /* 0x0000001060607c20 */ /* 0x000fca0008410000 */
[----:B------:R-:W-:-:S04]  /*4af0*/  FSEL R96, R96, RZ, P4 ;  /* 0x000000ff60607208 */ /* 0x000fc80002000000 */
[----:B------:R-:W-:-:S04]  /*4b00*/  F2FP.F16.F32.PACK_AB R96, RZ, R96 ;  /* 0x00000060ff60723e */ /* 0x000fc800000000ff */
[----:B------:R-:W-:-:S07]  /*4b10*/  PRMT R92, R96, 0x7610, R92 ;  /* 0x00007610605c7816 */ /* 0x000fce000000005c */
.L_x_2360:
[----:B------:R-:W-:Y:S01]  /*4b20*/  FFMA.FTZ R104, R149, R108, R191 ;  /* 0x0000006c95687223 */ /* 0x000fe200000100bf */
[----:B------:R-:W-:Y:S01]  /*4b30*/  PRMT R96, R97, 0x5410, R99 ;  /* 0x0000541061607816 */ /* 0x000fe20000000063 */
[----:B------:R-:W-:Y:S06]  /*4b40*/  @!P2 BRA `(.L_x_2361) ;  /* 0x000000000018a947 */ /* 0x000fec0003800000 */
[----:B------:R-:W-:Y:S01]  /*4b50*/  FMUL.FTZ R97, R98, UR17 ;  /* 0x0000001162617c20 */ /* 0x000fe20008410000 */
[----:B-----5:R-:W-:-:S03]  /*4b60*/  LOP3.LUT P4, RZ, R112, 0xff00, RZ, 0xc0, !PT ;  /* 0x0000ff0070ff7812 */ /* 0x020fc6000788c0ff */
[----:B------:R-:W-:-:S05]  /*4b70*/  FMUL.FTZ R97, R97, UR16 ;  /* 0x0000001061617c20 */ /* 0x000fca0008410000 */
[----:B------:R-:W-:-:S04]  /*4b80*/  FSEL R97, R97, RZ, P4 ;  /* 0x000000ff61617208 */ /* 0x000fc80002000000 */
[----:B------:R-:W-:-:S04]  /*4b90*/  F2FP.F16.F32.PACK_AB R97, RZ, R97 ;  /* 0x00000061ff61723e */ /* 0x000fc800000000ff */
[----:B------:R-:W-:-:S07]  /*4ba0*/  PRMT R92, R92, 0x5410, R97 ;  /* 0x000054105c5c7816 */ /* 0x000fce0000000061 */
.L_x_2361:
[-CC-:B------:R-:W-:Y:S01]  /*4bb0*/  FFMA.FTZ R99, R146, R108.reuse, R191.reuse ;  /* 0x0000006c92637223 */ /* 0x180fe200000100bf */
[-CC-:B------:R-:W-:Y:S01]  /*4bc0*/  FFMA.FTZ R98, R145, R108.reuse, R191.reuse ;  /* 0x0000006c91627223 */ /* 0x180fe200000100bf */
[----:B------:R-:W-:Y:S01]  /*4bd0*/  FADD.FTZ R97, R147, -R104 ;  /* 0x8000006893617221 */ /* 0x000fe20000010000 */
[-C--:B------:R-:W-:Y:S01]  /*4be0*/  FFMA.FTZ R107, R138, R108.reuse, R191 ;  /* 0x0000006c8a6b7223 */ /* 0x080fe200000100bf */
[----:B------:R-:W-:Y:S01]  /*4bf0*/  FADD.FTZ R99, R144, -R99 ;  /* 0x8000006390637221 */ /* 0x000fe20000010000 */
[----:B------:R-:W-:Y:S01]  /*4c00*/  FADD.FTZ R105, R139, -R98 ;  /* 0x800000628b697221 */ /* 0x000fe20000010000 */
[C---:B------:R-:W-:Y:S01]  /*4c10*/  FMUL.FTZ R97, R2.reuse, R97 ;  /* 0x0000006102617220 */ /* 0x040fe20000410000 */
[-CC-:B------:R-:W-:Y:S01]  /*4c20*/  FFMA.FTZ R106, R137, R108.reuse, R191.reuse ;  /* 0x0000006c896a7223 */ /* 0x180fe200000100bf */
[----:B------:R-:W-:Y:S01]  /*4c30*/  FMUL.FTZ R98, R2, R99 ;  /* 0x0000006302627220 */ /* 0x000fe20000410000 */
[----:B------:R-:W-:Y:S01]  /*4c40*/  FFMA.FTZ R193, R134, R108, R191 ;  /* 0x0000006c86c17223 */ /* 0x000fe200000100bf */
[----:B------:R-:W-:Y:S01]  /*4c50*/  FADD.FTZ R107, R136, -R107 ;  /* 0x8000006b886b7221 */ /* 0x000fe20000010000 */
[----:B------:R-:W-:Y:S01]  /*4c60*/  FMUL.FTZ R99, R2, R105 ;  /* 0x0000006902637220 */ /* 0x000fe20000410000 */
[----:B-----5:R-:W-:Y:S01]  /*4c70*/  FADD.FTZ R119, R135, -R106 ;  /* 0x8000006a87777221 */ /* 0x020fe20000010000 */
        /* <DEDUP_REMOVED lines=9> */
[----:B------:R-:W-:-:S04]  /*4d10*/  F2FP.F16.F32.PACK_AB R97, RZ, R97 ;  /* 0x00000061ff61723e */ /* 0x000fc800000000ff */
[----:B------:R-:W-:-:S07]  /*4d20*/  PRMT R93, R97, 0x7610, R93 ;  /* 0x00007610615d7816 */ /* 0x000fce000000005d */
.L_x_2362:
[----:B------:R-:W-:Y:S05]  /*4d30*/  @!P2 BRA `(.L_x_2363) ;  /* 0x000000000018a947 */ /* 0x000fea0003800000 */
[----:B------:R-:W-:Y:S01]  /*4d40*/  FMUL.FTZ R97, R105, UR17 ;  /* 0x0000001169617c20 */ /* 0x000fe20008410000 */
[----:B------:R-:W-:-:S03]  /*4d50*/  LOP3.LUT P4, RZ, R112, 0xff000000, RZ, 0xc0, !PT ;  /* 0xff00000070ff7812 */ /* 0x000fc6000788c0ff */
[----:B------:R-:W-:-:S05]  /*4d60*/  FMUL.FTZ R97, R97, UR16 ;  /* 0x0000001061617c20 */ /* 0x000fca0008410000 */
[----:B------:R-:W-:-:S04]  /*4d70*/  FSEL R97, R97, RZ, P4 ;  /* 0x000000ff61617208 */ /* 0x000fc80002000000 */
[----:B------:R-:W-:-:S04]  /*4d80*/  F2FP.F16.F32.PACK_AB R97, RZ, R97 ;  /* 0x00000061ff61723e */ /* 0x000fc800000000ff */
[----:B------:R-:W-:-:S07]  /*4d90*/  PRMT R93, R93, 0x5410, R97 ;  /* 0x000054105d5d7816 */ /* 0x000fce0000000061 */
.L_x_2363:
[----:B------:R-:W-:Y:S01]  /*4da0*/  F2FP.F16.F32.PACK_AB R97, R105, R98 ;  /* 0x000000626961723e */ /* 0x000fe200000000ff */
        /* <DEDUP_REMOVED lines=11> */
.L_x_2364:
[----:B------:R-:W-:Y:S05]  /*4e60*/  @!P2 BRA `(.L_x_2365) ;  /* 0x000000000018a947 */ /* 0x000fea0003800000 */
[----:B------:R-:W-:Y:S01]  /*4e70*/  FMUL.FTZ R98, R104, UR17 ;  /* 0x0000001168627c20 */ /* 0x000fe20008410000 */
[----:B------:R-:W-:-:S03]  /*4e80*/  LOP3.LUT P4, RZ, R113, 0xff00, RZ, 0xc0, !PT ;  /* 0x0000ff0071ff7812 */ /* 0x000fc6000788c0ff */
[----:B------:R-:W-:-:S05]  /*4e90*/  FMUL.FTZ R98, R98, UR16 ;  /* 0x0000001062627c20 */ /* 0x000fca0008410000 */
[----:B------:R-:W-:-:S04]  /*4ea0*/  FSEL R98, R98, RZ, P4 ;  /* 0x000000ff62627208 */ /* 0x000fc80002000000 */
[----:B------:R-:W-:-:S04]  /*4eb0*/  F2FP.F16.F32.PACK_AB R98, RZ, R98 ;  /* 0x00000062ff62723e */ /* 0x000fc800000000ff */
[----:B------:R-:W-:-:S07]  /*4ec0*/  PRMT R94, R94, 0x5410, R98 ;  /* 0x000054105e5e7816 */ /* 0x000fce0000000062 */
.L_x_2365:
[----:B------:R-:W-:Y:S02]  /*4ed0*/  F2FP.F16.F32.PACK_AB R98, R104, R99 ;  /* 0x000000636862723e */ /* 0x000fe400000000ff */
        /* <DEDUP_REMOVED lines=9> */
.L_x_2366:
        /* <DEDUP_REMOVED lines=10> */
.L_x_2359:
        /* <DEDUP_REMOVED lines=12> */
.L_x_2367:
        /* <DEDUP_REMOVED lines=12> */
.L_x_2368:
        /* <DEDUP_REMOVED lines=12> */
.L_x_2369:
        /* <DEDUP_REMOVED lines=12> */
.L_x_2370:
        /* <DEDUP_REMOVED lines=12> */
.L_x_2371:
        /* <DEDUP_REMOVED lines=12> */
.L_x_2372:
        /* <DEDUP_REMOVED lines=12> */
.L_x_2373:
        /* <DEDUP_REMOVED lines=13> */
.L_x_2351:
        /* <DEDUP_REMOVED lines=11> */
[--C-:B0-----:R-:W-:Y:S02]  /*56d0*/  HADD2.F32 R99, -RZ, R4.reuse.H0_H0 ;  /* 0x20000004ff637230 */ /* 0x101fe40000004100 */
[--C-:B------:R-:W-:Y:S02]  /*56e0*/  HADD2.F32 R106, -RZ, R5.reuse.H1_H1 ;  /* 0x30000005ff6a7230 */ /* 0x100fe40000004100 */
[----:B------:R-:W-:Y:S02]  /*56f0*/  HADD2.F32 R105, -RZ, R4.H1_H1 ;  /* 0x30000004ff697230 */ /* 0x000fe40000004100 */
[----:B------:R-:W-:Y:S02]  /*5700*/  HADD2.F32 R107, -RZ, R5.H0_H0 ;  /* 0x20000005ff6b7230 */ /* 0x000fe40000004100 */
[----:B------:R-:W-:Y:S02]  /*5710*/  HADD2.F32 R113, -RZ, R6.H0_H0 ;  /* 0x20000006ff717230 */ /* 0x000fe40000004100 */
[----:B------:R-:W-:-:S02]  /*5720*/  HADD2.F32 R193, -RZ, R7.H0_H0 ;  /* 0x20000007ffc17230 */ /* 0x000fc40000004100 */
        /* <DEDUP_REMOVED lines=9> */
[-CC-:B------:R-:W-:Y:S01]  /*57c0*/  @P3 FFMA.FTZ R96, R170, R108.reuse, R191.reuse ;  /* 0x0000006caa603223 */ /* 0x180fe200000100bf */
[----:B------:R-:W-:Y:S01]  /*57d0*/  @P3 FFMA.FTZ R106, R2, R97, R106 ;  /* 0x00000061026a3223 */ /* 0x000fe2000001006a */
[-CC-:B------:R-:W-:Y:S01]  /*57e0*/  @P3 FFMA.FTZ R97, R123, R108.reuse, R191.reuse ;  /* 0x0000006c7b613223 */ /* 0x180fe200000100bf */
[-CC-:B------:R-:W-:Y:S01]  /*57f0*/  @P3 FFMA.FTZ R195, R169, R108.reuse, R191.reuse ;  /* 0x0000006ca9c33223 */ /* 0x180fe200000100bf */
[----:B------:R-:W-:Y:S01]  /*5800*/  @P3 FFMA.FTZ R110, R174, R108, R191 ;  /* 0x0000006cae6e3223 */ /* 0x000fe200000100bf */
[C---:B------:R-:W-:Y:S01]  /*5810*/  @P3 FFMA.FTZ R105, R2.reuse, R98, R105 ;  /* 0x0000006202693223 */ /* 0x040fe20000010069 */
[----:B------:R-:W-:Y:S01]  /*5820*/  @P3 FFMA.FTZ R107, R2, R104, R107 ;  /* 0x00000068026b3223 */ /* 0x000fe2000001006b */
[----:B------:R-:W-:Y:S01]  /*5830*/  @P3 FADD.FTZ R119, R167, -R96 ;  /* 0x80000060a7773221 */ /* 0x000fe20000010000 */
[----:B------:R-:W-:-:S02]  /*5840*/  HADD2.F32 R98, -RZ, R6.H1_H1 ;  /* 0x30000006ff627230 */ /* 0x000fc40000004100 */
        /* <DEDUP_REMOVED lines=8> */
[----:B------:R-:W-:Y:S02]  /*58d0*/  F2FP.F16.F32.PACK_AB R110, RZ, R99 ;  /* 0x00000063ff6e723e */ /* 0x000fe400000000ff */
[----:B------:R-:W-:-:S02]  /*58e0*/  F2FP.F16.F32.PACK_AB R112, RZ, R105 ;  /* 0x00000069ff70723e */ /* 0x000fc400000000ff */
        /* <DEDUP_REMOVED lines=8> */
.L_x_2376:
[----:B------:R-:W-:Y:S05]  /*5970*/  @!P2 BRA `(.L_x_2377) ;  /* 0x000000000018a947 */ /* 0x000fea0003800000 */
[----:B------:R-:W-:Y:S01]  /*5980*/  FMUL.FTZ R105, R105, UR17 ;  /* 0x0000001169697c20 */ /* 0x000fe20008410000 */
[----:B------:R-:W-:-:S03]  /*5990*/  LOP3.LUT P3, RZ, R114, 0xff00, RZ, 0xc0, !PT ;  /* 0x0000ff0072ff7812 */ /* 0x000fc6000786c0ff */
[----:B------:R-:W-:-:S05]  /*59a0*/  FMUL.FTZ R105, R105, UR16 ;  /* 0x0000001069697c20 */ /* 0x000fca0008410000 */
[----:B------:R-:W-:-:S04]  /*59b0*/  FSEL R105, R105, RZ, P3 ;  /* 0x000000ff69697208 */ /* 0x000fc80001800000 */
[----:B------:R-:W-:-:S04]  /*59c0*/  F2FP.F16.F32.PACK_AB R105, RZ, R105 ;  /* 0x00000069ff69723e */ /* 0x000fc800000000ff */
[----:B------:R-:W-:-:S07]  /*59d0*/  PRMT R92, R92, 0x5410, R105 ;  /* 0x000054105c5c7816 */ /* 0x000fce0000000069 */
.L_x_2377:
[----:B------:R-:W-:Y:S05]  /*59e0*/  @!P2 BRA `(.L_x_2378) ;  /* 0x000000000018a947 */ /* 0x000fea0003800000 */
[----:B------:R-:W-:Y:S01]  /*59f0*/  FMUL.FTZ R107, R107, UR17 ;  /* 0x000000116b6b7c20 */ /* 0x000fe20008410000 */
[----:B------:R-:W-:-:S03]  /*5a00*/  LOP3.LUT P3, RZ, R114, 0xff0000, RZ, 0xc0, !PT ;  /* 0x00ff000072ff7812 */ /* 0x000fc6000786c0ff */
[----:B------:R-:W-:-:S05]  /*5a10*/  FMUL.FTZ R107, R107, UR16 ;  /* 0x000000106b6b7c20 */ /* 0x000fca0008410000 */
[----:B------:R-:W-:-:S04]  /*5a20*/  FSEL R107, R107, RZ, P3 ;  /* 0x000000ff6b6b7208 */ /* 0x000fc80001800000 */
[----:B------:R-:W-:-:S04]  /*5a30*/  F2FP.F16.F32.PACK_AB R107, RZ, R107 ;  /* 0x0000006bff6b723e */ /* 0x000fc800000000ff */
[----:B------:R-:W-:-:S07]  /*5a40*/  PRMT R93, R107, 0x7610, R93 ;  /* 0x000076106b5d7816 */ /* 0x000fce000000005d */
.L_x_2378:
[----:B------:R-:W-:Y:S05]  /*5a50*/  @!P2 BRA `(.L_x_2379) ;  /* 0x000000000018a947 */ /* 0x000fea0003800000 */
[----:B------:R-:W-:Y:S01]  /*5a60*/  FMUL.FTZ R106, R106, UR17 ;  /* 0x000000116a6a7c20 */ /* 0x000fe20008410000 */
[----:B------:R-:W-:-:S03]  /*5a70*/  LOP3.LUT P3, RZ, R114, 0xff000000, RZ, 0xc0, !PT ;  /* 0xff00000072ff7812 */ /* 0x000fc6000786c0ff */
[----:B------:R-:W-:-:S05]  /*5a80*/  FMUL.FTZ R106, R106, UR16 ;  /* 0x000000106a6a7c20 */ /* 0x000fca0008410000 */
[----:B------:R-:W-:-:S04]  /*5a90*/  FSEL R106, R106, RZ, P3 ;  /* 0x000000ff6a6a7208 */ /* 0x000fc80001800000 */
[----:B------:R-:W-:-:S04]  /*5aa0*/  F2FP.F16.F32.PACK_AB R106, RZ, R106 ;  /* 0x0000006aff6a723e */ /* 0x000fc800000000ff */
[----:B------:R-:W-:-:S07]  /*5ab0*/  PRMT R93, R93, 0x5410, R106 ;  /* 0x000054105d5d7816 */ /* 0x000fce000000006a */
.L_x_2379:
[----:B------:R-:W-:Y:S05]  /*5ac0*/  @!P2 BRA `(.L_x_2380) ;  /* 0x000000000018a947 */ /* 0x000fea0003800000 */
[----:B------:R-:W-:Y:S01]  /*5ad0*/  FMUL.FTZ R96, R113, UR17 ;  /* 0x0000001171607c20 */ /* 0x000fe20008410000 */
[----:B------:R-:W-:-:S03]  /*5ae0*/  LOP3.LUT P3, RZ, R115, 0xff, RZ, 0xc0, !PT ;  /* 0x000000ff73ff7812 */ /* 0x000fc6000786c0ff */
[----:B------:R-:W-:-:S05]  /*5af0*/  FMUL.FTZ R96, R96, UR16 ;  /* 0x0000001060607c20 */ /* 0x000fca0008410000 */
[----:B------:R-:W-:-:S04]  /*5b00*/  FSEL R96, R96, RZ, P3 ;  /* 0x000000ff60607208 */ /* 0x000fc80001800000 */
[----:B------:R-:W-:-:S04]  /*5b10*/  F2FP.F16.F32.PACK_AB R96, RZ, R96 ;  /* 0x00000060ff60723e */ /* 0x000fc800000000ff */
[----:B------:R-:W-:-:S07]  /*5b20*/  PRMT R94, R96, 0x7610, R94 ;  /* 0x00007610605e7816 */ /* 0x000fce000000005e */
.L_x_2380:
[----:B------:R-:W-:Y:S05]  /*5b30*/  @!P2 BRA `(.L_x_2381) ;  /* 0x000000000018a947 */ /* 0x000fea0003800000 */
[----:B------:R-:W-:Y:S01]  /*5b40*/  FMUL.FTZ R96, R98, UR17 ;  /* 0x0000001162607c20 */ /* 0x000fe20008410000 */
[----:B------:R-:W-:-:S03]  /*5b50*/  LOP3.LUT P3, RZ, R115, 0xff00, RZ, 0xc0, !PT ;  /* 0x0000ff0073ff7812 */ /* 0x000fc6000786c0ff */
[----:B------:R-:W-:-:S05]  /*5b60*/  FMUL.FTZ R96, R96, UR16 ;  /* 0x0000001060607c20 */ /* 0x000fca0008410000 */
[----:B------:R-:W-:-:S04]  /*5b70*/  FSEL R96, R96, RZ, P3 ;  /* 0x000000ff60607208 */ /* 0x000fc80001800000 */
[----:B------:R-:W-:-:S04]  /*5b80*/  F2FP.F16.F32.PACK_AB R96, RZ, R96 ;  /* 0x00000060ff60723e */ /* 0x000fc800000000ff */
[----:B------:R-:W-:-:S07]  /*5b90*/  PRMT R94, R94, 0x5410, R96 ;  /* 0x000054105e5e7816 */ /* 0x000fce0000000060 */
.L_x_2381:
[----:B------:R-:W-:Y:S02]  /*5ba0*/  F2FP.F16.F32.PACK_AB R98, R98, R113 ;  /* 0x000000716262723e */ /* 0x000fe400000000ff */
        /* <DEDUP_REMOVED lines=8> */
.L_x_2382:
        /* <DEDUP_REMOVED lines=10> */
.L_x_2375:
[----:B------:R-:W-:Y:S01]  /*5cd0*/  ISETP.GT.AND P3, PT, R0, RZ, PT ;  /* 0x000000ff0000720c */ /* 0x000fe20003f64270 */
[----:B------:R-:W-:-:S12]  /*5ce0*/  @!P2 BRA `(.L_x_2384) ;  /* 0x000000000028a947 */ /* 0x000fd80003800000 */
[----:B0-----:R-:W-:Y:S01]  /*5cf0*/  @P3 FFMA.FTZ R104, R133, R108, R191 ;  /* 0x0000006c85683223 */ /* 0x001fe200000100bf */
[----:B------:R-:W-:Y:S01]  /*5d00*/  HADD2.F32 R105, -RZ, R4.H0_H0 ;  /* 0x20000004ff697230 */ /* 0x000fe20000004100 */
        /* <DEDUP_REMOVED lines=8> */
.L_x_2384:
[----:B------:R-:W-:Y:S05]  /*5d90*/  @!P2 BRA `(.L_x_2385) ;  /* 0x000000000028a947 */ /* 0x000fea0003800000 */
[----:B0-----:R-:W-:Y:S01]  /*5da0*/  @P3 FFMA.FTZ R107, R130, R108, R191 ;  /* 0x0000006c826b3223 */ /* 0x001fe200000100bf */
[----:B------:R-:W-:Y:S01]  /*5db0*/  HADD2.F32 R105, -RZ, R4.H1_H1 ;  /* 0x30000004ff697230 */ /* 0x000fe20000004100 */
        /* <DEDUP_REMOVED lines=8> */
.L_x_2385:
[----:B------:R-:W-:Y:S05]  /*5e40*/  @!P2 BRA `(.L_x_2386) ;  /* 0x000000000028a947 */ /* 0x000fea0003800000 */
        /* <DEDUP_REMOVED lines=10> */
.L_x_2386:
        /* <DEDUP_REMOVED lines=11> */
.L_x_2387:
        /* <DEDUP_REMOVED lines=11> */
.L_x_2388:
        /* <DEDUP_REMOVED lines=11> */
.L_x_2389:
        /* <DEDUP_REMOVED lines=11> */
.L_x_2390:
[----:B------:R-:W-:Y:S05]  /*61b0*/  @!P2 BRA `(.L_x_2383) ;  /* 0x0000000c0034a947 */ /* 0x000fea0003800000 */
[----:B0-----:R-:W-:Y:S01]  /*61c0*/  @P3 FFMA.FTZ R104, R174, R108, R191 ;  /* 0x0000006cae683223 */ /* 0x001fe200000100bf */
[----:B------:R-:W-:-:S03]  /*61d0*/  HADD2.F32 R105, -RZ, R7.H1_H1 ;  /* 0x30000007ff697230 */ /* 0x000fc60000004100 */
        /* <DEDUP_REMOVED lines=10> */
.L_x_2374:
        /* <DEDUP_REMOVED lines=19> */
.L_x_2392:
[----:B------:R-:W-:Y:S05]  /*63b0*/  @!P2 BRA `(.L_x_2393) ;  /* 0x000000000018a947 */ /* 0x000fea0003800000 */
[----:B------:R-:W-:Y:S01]  /*63c0*/  FMUL.FTZ R97, R99, UR17 ;  /* 0x0000001163617c20 */ /* 0x000fe20008410000 */
[----:B------:R-:W-:-:S03]  /*63d0*/  LOP3.LUT P4, RZ, R114, 0xff00, RZ, 0xc0, !PT ;  /* 0x0000ff0072ff7812 */ /* 0x000fc6000788c0ff */
[----:B------:R-:W-:-:S05]  /*63e0*/  FMUL.FTZ R97, R97, UR16 ;  /* 0x0000001061617c20 */ /* 0x000fca0008410000 */
[----:B------:R-:W-:-:S04]  /*63f0*/  FSEL R97, R97, RZ, P4 ;  /* 0x000000ff61617208 */ /* 0x000fc80002000000 */
[----:B------:R-:W-:-:S04]  /*6400*/  F2FP.F16.F32.PACK_AB R97, RZ, R97 ;  /* 0x00000061ff61723e */ /* 0x000fc800000000ff */
[----:B------:R-:W-:-:S07]  /*6410*/  PRMT R92, R92, 0x5410, R97 ;  /* 0x000054105c5c7816 */ /* 0x000fce0000000061 */
.L_x_2393:
[-CC-:B------:R-:W-:Y:S01]  /*6420*/  FFMA.FTZ R98, R126, R108.reuse, R191.reuse ;  /* 0x0000006c7e627223 */ /* 0x180fe200000100bf */
[-CC-:B------:R-:W-:Y:S01]  /*6430*/  FFMA.FTZ R106, R170, R108.reuse, R191.reuse ;  /* 0x0000006caa6a7223 */ /* 0x180fe200000100bf */
[-CC-:B------:R-:W-:Y:S01]  /*6440*/  FFMA.FTZ R105, R123, R108.reuse, R191.reuse ;  /* 0x0000006c7b697223 */ /* 0x180fe200000100bf */
[----:B------:R-:W-:Y:S01]  /*6450*/  FADD.FTZ R97, R127, -R104 ;  /* 0x800000687f617221 */ /* 0x000fe20000010000 */
[----:B------:R-:W-:Y:S01]  /*6460*/  FADD.FTZ R99, R125, -R98 ;  /* 0x800000627d637221 */ /* 0x000fe20000010000 */
[-CC-:B------:R-:W-:Y:S01]  /*6470*/  FFMA.FTZ R113, R169, R108.reuse, R191.reuse ;  /* 0x0000006ca9717223 */ /* 0x180fe200000100bf */
[----:B------:R-:W-:Y:S01]  /*6480*/  FFMA.FTZ R110, R174, R108, R191 ;  /* 0x0000006cae6e7223 */ /* 0x000fe200000100bf */
[----:B------:R-:W-:Y:S01]  /*6490*/  FADD.FTZ R107, R167, -R106 ;  /* 0x8000006aa76b7221 */ /* 0x000fe20000010000 */
[----:B------:R-:W-:Y:S01]  /*64a0*/  FMUL.FTZ R98, R2, R99 ;  /* 0x0000006302627220 */ /* 0x000fe20000410000 */
[----:B------:R-:W-:Y:S01]  /*64b0*/  FADD.FTZ R105, R124, -R105 ;  /* 0x800000697c697221 */ /* 0x000fe20000010000 */
        /* <DEDUP_REMOVED lines=16> */
.L_x_2394:
[----:B------:R-:W-:Y:S05]  /*65c0*/  @!P2 BRA `(.L_x_2395) ;  /* 0x000000000018a947 */ /* 0x000fea0003800000 */
[----:B------:R-:W-:Y:S01]  /*65d0*/  FMUL.FTZ R97, R107, UR17 ;  /* 0x000000116b617c20 */ /* 0x000fe20008410000 */
[----:B------:R-:W-:-:S03]  /*65e0*/  LOP3.LUT P4, RZ, R114, 0xff000000, RZ, 0xc0, !PT ;  /* 0xff00000072ff7812 */ /* 0x000fc6000788c0ff */
[----:B------:R-:W-:-:S05]  /*65f0*/  FMUL.FTZ R97, R97, UR16 ;  /* 0x0000001061617c20 */ /* 0x000fca0008410000 */
[----:B------:R-:W-:-:S04]  /*6600*/  FSEL R97, R97, RZ, P4 ;  /* 0x000000ff61617208 */ /* 0x000fc80002000000 */
[----:B------:R-:W-:-:S04]  /*6610*/  F2FP.F16.F32.PACK_AB R97, RZ, R97 ;  /* 0x00000061ff61723e */ /* 0x000fc800000000ff */
[----:B------:R-:W-:-:S07]  /*6620*/  PRMT R93, R93, 0x5410, R97 ;  /* 0x000054105d5d7816 */ /* 0x000fce0000000061 */
.L_x_2395:
[----:B------:R-:W-:Y:S02]  /*6630*/  F2FP.F16.F32.PACK_AB R97, R107, R98 ;  /* 0x000000626b61723e */ /* 0x000fe400000000ff */
        /* <DEDUP_REMOVED lines=11> */
.L_x_2396:
[----:B------:R-:W-:Y:S05]  /*66f0*/  @!P2 BRA `(.L_x_2397) ;  /* 0x000000000018a947 */ /* 0x000fea0003800000 */
[----:B------:R-:W-:Y:S01]  /*6700*/  FMUL.FTZ R98, R104, UR17 ;  /* 0x0000001168627c20 */ /* 0x000fe20008410000 */
[----:B------:R-:W-:-:S03]  /*6710*/  LOP3.LUT P3, RZ, R115, 0xff00, RZ, 0xc0, !PT ;  /* 0x0000ff0073ff7812 */ /* 0x000fc6000786c0ff */
[----:B------:R-:W-:-:S05]  /*6720*/  FMUL.FTZ R98, R98, UR16 ;  /* 0x0000001062627c20 */ /* 0x000fca0008410000 */
[----:B------:R-:W-:-:S04]  /*6730*/  FSEL R98, R98, RZ, P3 ;  /* 0x000000ff62627208 */ /* 0x000fc80001800000 */
[----:B------:R-:W-:-:S04]  /*6740*/  F2FP.F16.F32.PACK_AB R98, RZ, R98 ;  /* 0x00000062ff62723e */ /* 0x000fc800000000ff */
[----:B------:R-:W-:-:S07]  /*6750*/  PRMT R94, R94, 0x5410, R98 ;  /* 0x000054105e5e7816 */ /* 0x000fce0000000062 */
.L_x_2397:
[----:B------:R-:W-:Y:S05]  /*6760*/  @!P2 BRA `(.L_x_2398) ;  /* 0x000000000018a947 */ /* 0x000fea0003800000 */
[----:B------:R-:W-:Y:S01]  /*6770*/  FMUL.FTZ R98, R105, UR17 ;  /* 0x0000001169627c20 */ /* 0x000fe20008410000 */
[----:B------:R-:W-:-:S03]  /*6780*/  LOP3.LUT P3, RZ, R115, 0xff0000, RZ, 0xc0, !PT ;  /* 0x00ff000073ff7812 */ /* 0x000fc6000786c0ff */
[----:B------:R-:W-:-:S05]  /*6790*/  FMUL.FTZ R98, R98, UR16 ;  /* 0x0000001062627c20 */ /* 0x000fca0008410000 */
[----:B------:R-:W-:-:S04]  /*67a0*/  FSEL R98, R98, RZ, P3 ;  /* 0x000000ff62627208 */ /* 0x000fc80001800000 */
[----:B------:R-:W-:-:S04]  /*67b0*/  F2FP.F16.F32.PACK_AB R98, RZ, R98 ;  /* 0x00000062ff62723e */ /* 0x000fc800000000ff */
[----:B------:R-:W-:-:S07]  /*67c0*/  PRMT R95, R98, 0x7610, R95 ;  /* 0x00007610625f7816 */ /* 0x000fce000000005f */
.L_x_2398:
        /* <DEDUP_REMOVED lines=11> */
.L_x_2391:
        /* <DEDUP_REMOVED lines=10> */
[----:B------:R-:W-:-:S04]  /*6920*/  F2FP.F16.F32.PACK_AB R105, RZ, R105 ;  /* 0x00000069ff69723e */ /* 0x000fc800000000ff */
[----:B------:R-:W-:-:S07]  /*6930*/  PRMT R92, R105, 0x7610, R92 ;  /* 0x00007610695c7816 */ /* 0x000fce000000005c */
.L_x_2399:
        /* <DEDUP_REMOVED lines=12> */
.L_x_2400:
        /* <DEDUP_REMOVED lines=12> */
.L_x_2401:
        /* <DEDUP_REMOVED lines=12> */
.L_x_2402:
        /* <DEDUP_REMOVED lines=12> */
.L_x_2403:
        /* <DEDUP_REMOVED lines=12> */
.L_x_2404:
        /* <DEDUP_REMOVED lines=12> */
.L_x_2405:
        /* <DEDUP_REMOVED lines=11> */
[----:B------:R-:W-:-:S04]  /*6e70*/  F2FP.F16.F32.PACK_AB R105, RZ, R105 ;  /* 0x00000069ff69723e */ /* 0x000fc800000000ff */
[----:B------:R-:W-:-:S07]  /*6e80*/  PRMT R95, R95, 0x5410, R105 ;  /* 0x000054105f5f7816 */ /* 0x000fce0000000069 */
.L_x_2383:
        /* <DEDUP_REMOVED lines=11> */
[--C-:B0-----:R-:W-:Y:S02]  /*6f40*/  HADD2.F32 R104, -RZ, R101.reuse.H1_H1 ;  /* 0x30000065ff687230 */ /* 0x101fe40000004100 */
[--C-:B------:R-:W-:Y:S02]  /*6f50*/  HADD2.F32 R99, -RZ, R100.reuse.H0_H0 ;  /* 0x20000064ff637230 */ /* 0x100fe40000004100 */
[----:B------:R-:W-:Y:S02]  /*6f60*/  HADD2.F32 R98, -RZ, R100.H1_H1 ;  /* 0x30000064ff627230 */ /* 0x000fe40000004100 */
[----:B------:R-:W-:Y:S02]  /*6f70*/  HADD2.F32 R105, -RZ, R101.H0_H0 ;  /* 0x20000065ff697230 */ /* 0x000fe40000004100 */
[--C-:B------:R-:W-:Y:S02]  /*6f80*/  HADD2.F32 R115, -RZ, R103.reuse.H0_H0 ;  /* 0x20000067ff737230 */ /* 0x100fe40000004100 */
[----:B------:R-:W-:-:S02]  /*6f90*/  HADD2.F32 R112, -RZ, R103.H1_H1 ;  /* 0x30000067ff707230 */ /* 0x000fc40000004100 */
[-CC-:B------:R-:W-:Y:S01]  /*6fa0*/  @P1 FFMA.FTZ R107, R182, R108.reuse, R191.reuse ;  /* 0x0000006cb66b1223 */ /* 0x180fe200000100bf */
[-CC-:B------:R-:W-:Y:S01]  /*6fb0*/  @P1 FFMA.FTZ R0, R175, R108.reuse, R191.reuse ;  /* 0x0000006caf001223 */ /* 0x180fe200000100bf */
[-CC-:B------:R-:W-:Y:S01]  /*6fc0*/  @P1 FFMA.FTZ R97, R178, R108.reuse, R191.reuse ;  /* 0x0000006cb2611223 */ /* 0x180fe200000100bf */
[-C--:B------:R-:W-:Y:S01]  /*6fd0*/  @P1 FFMA.FTZ R96, R179, R108.reuse, R191 ;  /* 0x0000006cb3601223 */ /* 0x080fe200000100bf */
[----:B------:R-:W-:Y:S01]  /*6fe0*/  @P1 FADD.FTZ R107, R180, -R107 ;  /* 0x8000006bb46b1221 */ /* 0x000fe20000010000 */
[-CC-:B------:R-:W-:Y:S01]  /*6ff0*/  @P1 FFMA.FTZ R106, R183, R108.reuse, R191.reuse ;  /* 0x0000006cb76a1223 */ /* 0x180fe200000100bf */
[-CC-:B------:R-:W-:Y:S01]  /*7000*/  @P1 FFMA.FTZ R113, R186, R108.reuse, R191.reuse ;  /* 0x0000006cba711223 */ /* 0x180fe200000100bf */
[-C--:B------:R-:W-:Y:S01]  /*7010*/  @P1 FFMA.FTZ R110, R189, R108.reuse, R191 ;  /* 0x0000006cbd6e1223 */ /* 0x080fe200000100bf */
[----:B------:R-:W-:Y:S01]  /*7020*/  @P1 FADD.FTZ R0, R173, -R0 ;  /* 0x80000000ad001221 */ /* 0x000fe20000010000 */
[----:B------:R-:W-:Y:S01]  /*7030*/  @P1 FADD.FTZ R97, R176, -R97 ;  /* 0x80000061b0611221 */ /* 0x000fe20000010000 */
[----:B------:R-:W-:Y:S01]  /*7040*/  @P1 FADD.FTZ R96, R177, -R96 ;  /* 0x80000060b1601221 */ /* 0x000fe20000010000 */
[----:B------:R-:W-:Y:S01]  /*7050*/  @P1 FFMA.FTZ R191, R190, R108, R191 ;  /* 0x0000006cbebf1223 */ /* 0x000fe200000100bf */
[C---:B------:R-:W-:Y:S01]  /*7060*/  @P1 FFMA.FTZ R104, R2.reuse, R107, R104 ;  /* 0x0000006b02681223 */ /* 0x040fe20000010068 */
[C---:B------:R-:W-:Y:S01]  /*7070*/  @P1 FFMA.FTZ R99, R2.reuse, R0, R99 ;  /* 0x0000000002631223 */ /* 0x040fe20000010063 */
[C---:B------:R-:W-:Y:S01]  /*7080*/  @P1 FFMA.FTZ R98, R2.reuse, R97, R98 ;  /* 0x0000006102621223 */ /* 0x040fe20000010062 */
[----:B------:R-:W-:Y:S01]  /*7090*/  @P1 FFMA.FTZ R105, R2, R96, R105 ;  /* 0x0000006002691223 */ /* 0x000fe20000010069 */
[----:B------:R-:W-:-:S02]  /*70a0*/  HADD2.F32 R107, -RZ, R102.H0_H0 ;  /* 0x20000066ff6b7230 */ /* 0x000fc40000004100 */
[----:B------:R-:W-:Y:S01]  /*70b0*/  @P1 FADD.FTZ R106, R181, -R106 ;  /* 0x8000006ab56a1221 */ /* 0x000fe20000010000 */
[----:B------:R-:W-:Y:S02]  /*70c0*/  HADD2.F32 R108, -RZ, R102.H1_H1 ;  /* 0x30000066ff6c7230 */ /* 0x000fe40000004100 */
[----:B------:R-:W-:Y:S01]  /*70d0*/  @P1 FADD.FTZ R113, R184, -R113 ;  /* 0x80000071b8711221 */ /* 0x000fe20000010000 */
[----:B------:R-:W-:Y:S01]  /*70e0*/  @P1 FADD.FTZ R110, R187, -R110 ;  /* 0x8000006ebb6e1221 */ /* 0x000fe20000010000 */
        /* <DEDUP_REMOVED lines=14> */
.L_x_2408:
[----:B------:R-:W-:Y:S05]  /*71d0*/  @!P2 BRA `(.L_x_2409) ;  /* 0x000000000018a947 */ /* 0x000fea0003800000 */
[----:B------:R-:W-:Y:S01]  /*71e0*/  FMUL.FTZ R98, R98, UR17 ;  /* 0x0000001162627c20 */ /* 0x000fe20008410000 */
[----:B------:R-:W-:-:S03]  /*71f0*/  LOP3.LUT P1, RZ, R116, 0xff00, RZ, 0xc0, !PT ;  /* 0x0000ff0074ff7812 */ /* 0x000fc6000782c0ff */
[----:B------:R-:W-:-:S05]  /*7200*/  FMUL.FTZ R98, R98, UR16 ;  /* 0x0000001062627c20 */ /* 0x000fca0008410000 */
[----:B------:R-:W-:-:S04]  /*7210*/  FSEL R98, R98, RZ, P1 ;  /* 0x000000ff62627208 */ /* 0x000fc80000800000 */
[----:B------:R-:W-:-:S04]  /*7220*/  F2FP.F16.F32.PACK_AB R98, RZ, R98 ;  /* 0x00000062ff62723e */ /* 0x000fc800000000ff */
[----:B------:R-:W-:-:S07]  /*7230*/  PRMT R92, R92, 0x5410, R98 ;  /* 0x000054105c5c7816 */ /* 0x000fce0000000062 */
.L_x_2409:
[----:B------:R-:W-:Y:S05]  /*7240*/  @!P2 BRA `(.L_x_2410) ;  /* 0x000000000018a947 */ /* 0x000fea0003800000 */
[----:B------:R-:W-:Y:S01]  /*7250*/  FMUL.FTZ R105, R105, UR17 ;  /* 0x0000001169697c20 */ /* 0x000fe20008410000 */
[----:B------:R-:W-:-:S03]  /*7260*/  LOP3.LUT P1, RZ, R116, 0xff0000, RZ, 0xc0, !PT ;  /* 0x00ff000074ff7812 */ /* 0x000fc6000782c0ff */
[----:B------:R-:W-:-:S05]  /*7270*/  FMUL.FTZ R105, R105, UR16 ;  /* 0x0000001069697c20 */ /* 0x000fca0008410000 */
[----:B------:R-:W-:-:S04]  /*7280*/  FSEL R105, R105, RZ, P1 ;  /* 0x000000ff69697208 */ /* 0x000fc80000800000 */
[----:B------:R-:W-:-:S04]  /*7290*/  F2FP.F16.F32.PACK_AB R105, RZ, R105 ;  /* 0x00000069ff69723e */ /* 0x000fc800000000ff */
[----:B------:R-:W-:-:S07]  /*72a0*/  PRMT R93, R105, 0x7610, R93 ;  /* 0x00007610695d7816 */ /* 0x000fce000000005d */
.L_x_2410:
[----:B------:R-:W-:Y:S05]  /*72b0*/  @!P2 BRA `(.L_x_2411) ;  /* 0x000000000018a947 */ /* 0x000fea0003800000 */
[----:B------:R-:W-:Y:S01]  /*72c0*/  FMUL.FTZ R104, R104, UR17 ;  /* 0x0000001168687c20 */ /* 0x000fe20008410000 */
[----:B------:R-:W-:-:S03]  /*72d0*/  LOP3.LUT P1, RZ, R116, 0xff000000, RZ, 0xc0, !PT ;  /* 0xff00000074ff7812 */ /* 0x000fc6000782c0ff */
[----:B------:R-:W-:-:S05]  /*72e0*/  FMUL.FTZ R104, R104, UR16 ;  /* 0x0000001068687c20 */ /* 0x000fca0008410000 */
[----:B------:R-:W-:-:S04]  /*72f0*/  FSEL R104, R104, RZ, P1 ;  /* 0x000000ff68687208 */ /* 0x000fc80000800000 */
[----:B------:R-:W-:-:S04]  /*7300*/  F2FP.F16.F32.PACK_AB R104, RZ, R104 ;  /* 0x00000068ff68723e */ /* 0x000fc800000000ff */
[----:B------:R-:W-:-:S07]  /*7310*/  PRMT R93, R93, 0x5410, R104 ;  /* 0x000054105d5d7816 */ /* 0x000fce0000000068 */
.L_x_2411:
[----:B------:R-:W-:Y:S05]  /*7320*/  @!P2 BRA `(.L_x_2412) ;  /* 0x000000000018a947 */ /* 0x000fea0003800000 */
[----:B------:R-:W-:Y:S01]  /*7330*/  FMUL.FTZ R0, R107, UR17 ;  /* 0x000000116b007c20 */ /* 0x000fe20008410000 */
[----:B------:R-:W-:-:S03]  /*7340*/  LOP3.LUT P1, RZ, R117, 0xff, RZ, 0xc0, !PT ;  /* 0x000000ff75ff7812 */ /* 0x000fc6000782c0ff */
[----:B------:R-:W-:-:S05]  /*7350*/  FMUL.FTZ R0, R0, UR16 ;  /* 0x0000001000007c20 */ /* 0x000fca0008410000 */
[----:B------:R-:W-:-:S04]  /*7360*/  FSEL R0, R0, RZ, P1 ;  /* 0x000000ff00007208 */ /* 0x000fc80000800000 */
[----:B------:R-:W-:-:S04]  /*7370*/  F2FP.F16.F32.PACK_AB R0, RZ, R0 ;  /* 0x00000000ff00723e */ /* 0x000fc800000000ff */
[----:B------:R-:W-:-:S07]  /*7380*/  PRMT R94, R0, 0x7610, R94 ;  /* 0x00007610005e7816 */ /* 0x000fce000000005e */
.L_x_2412:
[----:B------:R-:W-:Y:S05]  /*7390*/  @!P2 BRA `(.L_x_2413) ;  /* 0x000000000018a947 */ /* 0x000fea0003800000 */
[----:B------:R-:W-:Y:S01]  /*73a0*/  FMUL.FTZ R0, R108, UR17 ;  /* 0x000000116c007c20 */ /* 0x000fe20008410000 */
[----:B------:R-:W-:-:S03]  /*73b0*/  LOP3.LUT P1, RZ, R117, 0xff00, RZ, 0xc0, !PT ;  /* 0x0000ff0075ff7812 */ /* 0x000fc6000782c0ff */
[----:B------:R-:W-:-:S05]  /*73c0*/  FMUL.FTZ R0, R0, UR16 ;  /* 0x0000001000007c20 */ /* 0x000fca0008410000 */
[----:B------:R-:W-:-:S04]  /*73d0*/  FSEL R0, R0, RZ, P1 ;  /* 0x000000ff00007208 */ /* 0x000fc80000800000 */
[----:B------:R-:W-:-:S04]  /*73e0*/  F2FP.F16.F32.PACK_AB R0, RZ, R0 ;  /* 0x00000000ff00723e */ /* 0x000fc800000000ff */
[----:B------:R-:W-:-:S07]  /*73f0*/  PRMT R94, R94, 0x5410, R0 ;  /* 0x000054105e5e7816 */ /* 0x000fce0000000000 */
.L_x_2413:
[----:B------:R-:W-:Y:S05]  /*7400*/  @!P2 BRA `(.L_x_2414) ;  /* 0x000000000018a947 */ /* 0x000fea0003800000 */
[----:B------:R-:W-:Y:S01]  /*7410*/  FMUL.FTZ R0, R115, UR17 ;  /* 0x0000001173007c20 */ /* 0x000fe20008410000 */
[----:B------:R-:W-:-:S03]  /*7420*/  LOP3.LUT P1, RZ, R117, 0xff0000, RZ, 0xc0, !PT ;  /* 0x00ff000075ff7812 */ /* 0x000fc6000782c0ff */
[----:B------:R-:W-:-:S05]  /*7430*/  FMUL.FTZ R0, R0, UR16 ;  /* 0x0000001000007c20 */ /* 0x000fca0008410000 */
[----:B------:R-:W-:-:S04]  /*7440*/  FSEL R0, R0, RZ, P1 ;  /* 0x000000ff00007208 */ /* 0x000fc80000800000 */
[----:B------:R-:W-:-:S04]  /*7450*/  F2FP.F16.F32.PACK_AB R0, RZ, R0 ;  /* 0x00000000ff00723e */ /* 0x000fc800000000ff */
[----:B------:R-:W-:-:S07]  /*7460*/  PRMT R95, R0, 0x7610, R95 ;  /* 0x00007610005f7816 */ /* 0x000fce000000005f */
.L_x_2414:
        /* <DEDUP_REMOVED lines=11> */
.L_x_2407:
[----:B------:R-:W-:Y:S01]  /*7520*/  ISETP.GT.AND P1, PT, R0, RZ, PT ;  /* 0x000000ff0000720c */ /* 0x000fe20003f24270 */
[----:B------:R-:W-:-:S12]  /*7530*/  @!P2 BRA `(.L_x_2416) ;  /* 0x000000000028a947 */ /* 0x000fd80003800000 */
[----:B------:R-:W-:Y:S01]  /*7540*/  @P1 FFMA.FTZ R0, R175, R108, R191 ;  /* 0x0000006caf001223 */ /* 0x000fe200000100bf */
[----:B0-----:R-:W-:Y:S01]  /*7550*/  HADD2.F32 R105, -RZ, R100.H0_H0 ;  /* 0x20000064ff697230 */ /* 0x001fe20000004100 */
        /* <DEDUP_REMOVED lines=8> */
.L_x_2416:
        /* <DEDUP_REMOVED lines=11> */
.L_x_2417:
[----:B------:R-:W-:Y:S05]  /*7690*/  @!P2 BRA `(.L_x_2418) ;  /* 0x000000000028a947 */ /* 0x000fea0003800000 */
        /* <DEDUP_REMOVED lines=10> */
.L_x_2418:
        /* <DEDUP_REMOVED lines=11> */
.L_x_2419:
        /* <DEDUP_REMOVED lines=11> */
.L_x_2420:
        /* <DEDUP_REMOVED lines=11> */
.L_x_2421:
        /* <DEDUP_REMOVED lines=11> */
.L_x_2422:
[----:B------:R-:W-:Y:S05]  /*7a00*/  @!P2 BRA `(.L_x_2415) ;  /* 0x0000000c0034a947 */ /* 0x000fea0003800000 */
[----:B------:R-:W-:Y:S01]  /*7a10*/  @P1 FFMA.FTZ R191, R190, R108, R191 ;  /* 0x0000006cbebf1223 */ /* 0x000fe200000100bf */
[----:B0-----:R-:W-:-:S03]  /*7a20*/  HADD2.F32 R105, -RZ, R103.H1_H1 ;  /* 0x30000067ff697230 */ /* 0x001fc60000004100 */
        /* <DEDUP_REMOVED lines=10> */
.L_x_2406:
[----:B------:R-:W-:Y:S05]  /*7ad0*/  @!P0 BRA `(.L_x_2423) ;  /* 0x00000004007c8947 */ /* 0x000fea0003800000 */
[----:B------:R-:W-:Y:S01]  /*7ae0*/  ISETP.GT.AND P1, PT, R0, RZ, PT ;  /* 0x000000ff0000720c */ /* 0x000fe20003f24270 */
[-CC-:B0-----:R-:W-:Y:S01]  /*7af0*/  FFMA.FTZ R99, R178, R108.reuse, R191.reuse ;  /* 0x0000006cb2637223 */ /* 0x181fe200000100bf */
[-CC-:B------:R-:W-:Y:S01]  /*7b00*/  FFMA.FTZ R0, R175, R108.reuse, R191.reuse ;  /* 0x0000006caf007223 */ /* 0x180fe200000100bf */
[-CC-:B------:R-:W-:Y:S01]  /*7b10*/  FFMA.FTZ R96, R179, R108.reuse, R191.reuse ;  /* 0x0000006cb3607223 */ /* 0x180fe200000100bf */
[-C--:B------:R-:W-:Y:S01]  /*7b20*/  FFMA.FTZ R107, R182, R108.reuse, R191 ;  /* 0x0000006cb66b7223 */ /* 0x080fe200000100bf */
[----:B------:R-:W-:Y:S01]  /*7b30*/  FADD.FTZ R99, R176, -R99 ;  /* 0x80000063b0637221 */ /* 0x000fe20000010000 */
[-CC-:B------:R-:W-:Y:S01]  /*7b40*/  FFMA.FTZ R98, R183, R108.reuse, R191.reuse ;  /* 0x0000006cb7627223 */ /* 0x180fe200000100bf */
[-CC-:B------:R-:W-:Y:S01]  /*7b50*/  FFMA.FTZ R115, R186, R108.reuse, R191.reuse ;  /* 0x0000006cba737223 */ /* 0x180fe200000100bf */
[-CC-:B------:R-:W-:Y:S01]  /*7b60*/  FFMA.FTZ R104, R189, R108.reuse, R191.reuse ;  /* 0x0000006cbd687223 */ /* 0x180fe200000100bf */
[----:B------:R-:W-:Y:S01]  /*7b70*/  FADD.FTZ R97, R173, -R0 ;  /* 0x80000000ad617221 */ /* 0x000fe20000010000 */
[----:B------:R-:W-:Y:S01]  /*7b80*/  FFMA.FTZ R191, R190, R108, R191 ;  /* 0x0000006cbebf7223 */ /* 0x000fe200000100bf */
[----:B------:R-:W-:Y:S01]  /*7b90*/  FADD.FTZ R105, R177, -R96 ;  /* 0x80000060b1697221 */ /* 0x000fe20000010000 */
[----:B------:R-:W-:Y:S01]  /*7ba0*/  FADD.FTZ R107, R180, -R107 ;  /* 0x8000006bb46b7221 */ /* 0x000fe20000010000 */
[----:B------:R-:W-:Y:S01]  /*7bb0*/  FMUL.FTZ R96, R2, R99 ;  /* 0x0000006302607220 */ /* 0x000fe20000410000 */
[----:B------:R-:W-:Y:S01]  /*7bc0*/  FADD.FTZ R113, R181, -R98 ;  /* 0x80000062b5717221 */ /* 0x000fe20000010000 */
[----:B------:R-:W-:Y:S01]  /*7bd0*/  FADD.FTZ R115, R184, -R115 ;  /* 0x80000073b8737221 */ /* 0x000fe20000010000 */
[----:B------:R-:W-:Y:S01]  /*7be0*/  FADD.FTZ R119, R187, -R104 ;  /* 0x80000068bb777221 */ /* 0x000fe20000010000 */
[----:B------:R-:W-:Y:S01]  /*7bf0*/  FMUL.FTZ R0, R2, R97 ;  /* 0x0000006102007220 */ /* 0x000fe20000410000 */
        /* <DEDUP_REMOVED lines=16> */
.L_x_2424:
[----:B------:R-:W-:Y:S05]  /*7d00*/  @!P2 BRA `(.L_x_2425) ;  /* 0x000000000018a947 */ /* 0x000fea0003800000 */
[----:B------:R-:W-:Y:S01]  /*7d10*/  FMUL.FTZ R0, R107, UR17 ;  /* 0x000000116b007c20 */ /* 0x000fe20008410000 */
[----:B------:R-:W-:-:S03]  /*7d20*/  LOP3.LUT P3, RZ, R116, 0xff00, RZ, 0xc0, !PT ;  /* 0x0000ff0074ff7812 */ /* 0x000fc6000786c0ff */
[----:B------:R-:W-:-:S05]  /*7d30*/  FMUL.FTZ R0, R0, UR16 ;  /* 0x0000001000007c20 */ /* 0x000fca0008410000 */
[----:B------:R-:W-:-:S04]  /*7d40*/  FSEL R0, R0, RZ, P3 ;  /* 0x000000ff00007208 */ /* 0x000fc80001800000 */
[----:B------:R-:W-:-:S04]  /*7d50*/  F2FP.F16.F32.PACK_AB R0, RZ, R0 ;  /* 0x00000000ff00723e */ /* 0x000fc800000000ff */
[----:B------:R-:W-:-:S07]  /*7d60*/  PRMT R92, R92, 0x5410, R0 ;  /* 0x000054105c5c7816 */ /* 0x000fce0000000000 */
.L_x_2425:
        /* <DEDUP_REMOVED lines=10> */
.L_x_2426:
[----:B------:R-:W-:Y:S05]  /*7e10*/  @!P2 BRA `(.L_x_2427) ;  /* 0x000000000018a947 */ /* 0x000fea0003800000 */
[----:B------:R-:W-:Y:S01]  /*7e20*/  FMUL.FTZ R0, R98, UR17 ;  /* 0x0000001162007c20 */ /* 0x000fe20008410000 */
[----:B------:R-:W-:-:S03]  /*7e30*/  LOP3.LUT P3, RZ, R116, 0xff000000, RZ, 0xc0, !PT ;  /* 0xff00000074ff7812 */ /* 0x000fc6000786c0ff */
[----:B------:R-:W-:-:S05]  /*7e40*/  FMUL.FTZ R0, R0, UR16 ;  /* 0x0000001000007c20 */ /* 0x000fca0008410000 */
[----:B------:R-:W-:-:S04]  /*7e50*/  FSEL R0, R0, RZ, P3 ;  /* 0x000000ff00007208 */ /* 0x000fc80001800000 */
[----:B------:R-:W-:-:S04]  /*7e60*/  F2FP.F16.F32.PACK_AB R0, RZ, R0 ;  /* 0x00000000ff00723e */ /* 0x000fc800000000ff */
[----:B------:R-:W-:-:S07]  /*7e70*/  PRMT R93, R93, 0x5410, R0 ;  /* 0x000054105d5d7816 */ /* 0x000fce0000000000 */
.L_x_2427:
        /* <DEDUP_REMOVED lines=12> */
.L_x_2428:
[----:B------:R-:W-:Y:S05]  /*7f40*/  @!P2 BRA `(.L_x_2429) ;  /* 0x000000000018a947 */ /* 0x000fea0003800000 */
[----:B------:R-:W-:Y:S01]  /*7f50*/  FMUL.FTZ R0, R107, UR17 ;  /* 0x000000116b007c20 */ /* 0x000fe20008410000 */
[----:B------:R-:W-:-:S03]  /*7f60*/  LOP3.LUT P1, RZ, R117, 0xff00, RZ, 0xc0, !PT ;  /* 0x0000ff0075ff7812 */ /* 0x000fc6000782c0ff */
[----:B------:R-:W-:-:S05]  /*7f70*/  FMUL.FTZ R0, R0, UR16 ;  /* 0x0000001000007c20 */ /* 0x000fca0008410000 */
[----:B------:R-:W-:-:S04]  /*7f80*/  FSEL R0, R0, RZ, P1 ;  /* 0x000000ff00007208 */ /* 0x000fc80000800000 */
[----:B------:R-:W-:-:S04]  /*7f90*/  F2FP.F16.F32.PACK_AB R0, RZ, R0 ;  /* 0x00000000ff00723e */ /* 0x000fc800000000ff */
[----:B------:R-:W-:-:S07]  /*7fa0*/  PRMT R94, R94, 0x5410, R0 ;  /* 0x000054105e5e7816 */ /* 0x000fce0000000000 */
.L_x_2429:
[----:B------:R-:W-:Y:S05]  /*7fb0*/  @!P2 BRA `(.L_x_2430) ;  /* 0x000000000018a947 */ /* 0x000fea0003800000 */
[----:B------:R-:W-:Y:S01]  /*7fc0*/  FMUL.FTZ R0, R105, UR17 ;  /* 0x0000001169007c20 */ /* 0x000fe20008410000 */
[----:B------:R-:W-:-:S03]  /*7fd0*/  LOP3.LUT P1, RZ, R117, 0xff0000, RZ, 0xc0, !PT ;  /* 0x00ff000075ff7812 */ /* 0x000fc6000782c0ff */
[----:B------:R-:W-:-:S05]  /*7fe0*/  FMUL.FTZ R0, R0, UR16 ;  /* 0x0000001000007c20 */ /* 0x000fca0008410000 */
[----:B------:R-:W-:-:S04]  /*7ff0*/  FSEL R0, R0, RZ, P1 ;  /* 0x000000ff00007208 */ /* 0x000fc80000800000 */
[----:B------:R-:W-:-:S04]  /*8000*/  F2FP.F16.F32.PACK_AB R0, RZ, R0 ;  /* 0x00000000ff00723e */ /* 0x000fc800000000ff */
[----:B------:R-:W-:-:S07]  /*8010*/  PRMT R95, R0, 0x7610, R95 ;  /* 0x00007610005f7816 */ /* 0x000fce000000005f */
.L_x_2430:
        /* <DEDUP_REMOVED lines=11> */
.L_x_2423:
        /* <DEDUP_REMOVED lines=12> */
.L_x_2431:
        /* <DEDUP_REMOVED lines=12> */
.L_x_2432:
        /* <DEDUP_REMOVED lines=12> */
.L_x_2433:
        /* <DEDUP_REMOVED lines=12> */
.L_x_2434:
        /* <DEDUP_REMOVED lines=12> */
.L_x_2435:
        /* <DEDUP_REMOVED lines=12> */
.L_x_2436:
        /* <DEDUP_REMOVED lines=12> */
.L_x_2437:
[----:B------:R-:W-:Y:S05]  /*8610*/  @!P2 BRA `(.L_x_2415) ;  /* 0x000000000030a947 */ /* 0x000fea0003800000 */
[----:B------:R-:W-:Y:S01]  /*8620*/  FFMA.FTZ R191, R190, R108, R191 ;  /* 0x0000006cbebf7223 */ /* 0x000fe200000100bf */
        /* <DEDUP_REMOVED lines=10> */
[----:B0-----:R-:W-:-:S07]  /*86d0*/  PRMT R95, R95, 0x5410, R0 ;  /* 0x000054105f5f7816 */ /* 0x001fce0000000000 */
.L_x_2415:
        /* <DEDUP_REMOVED lines=13> */
.L_x_2304:
        /* <DEDUP_REMOVED lines=25> */
.L_x_2439:
        /* <DEDUP_REMOVED lines=12> */
.L_x_15611:


//--------------------- .text._ZN10layer_norm13ln_bwd_kernelINS_13Kernel_traitsI6__halfS2_S2_S2_fjLj4096ELj1ELj1ELj4ELj16ENS_18Kernel_traits_baseILj4096ES2_S2_S2_S2_fjLj128EEEEELb1ELb1ELb0ELb0EEEvNS_9BwdParamsE --------------------------
	.section	.text._ZN10layer_norm13ln_bwd_kernelINS_13Kernel_traitsI6__halfS2_S2_S2_fjLj4096ELj1ELj1ELj4ELj16ENS_18Kernel_traits_baseILj4096ES2_S2_S2_S2_fjLj128EEEEELb1ELb1ELb0ELb0EEEvNS_9BwdParamsE,"ax",@progbits
	.align	128
        .global         _ZN10layer_norm13ln_bwd_kernelINS_13Kernel_traitsI6__halfS2_S2_S2_fjLj4096ELj1ELj1ELj4ELj16ENS_18Kernel_traits_baseILj4096ES2_S2_S2_S2_fjLj128EEEEELb1ELb1ELb0ELb0EEEvNS_9BwdParamsE
        .type           _ZN10layer_norm13ln_bwd_kernelINS_13Kernel_traitsI6__halfS2_S2_S2_fjLj4096ELj1ELj1ELj4ELj16ENS_18Kernel_traits_baseILj4096ES2_S2_S2_S2_fjLj128EEEEELb1ELb1ELb0ELb0EEEvNS_9BwdParamsE,@function
        .size           _ZN10layer_norm13ln_bwd_kernelINS_13Kernel_traitsI6__halfS2_S2_S2_fjLj4096ELj1ELj1ELj4ELj16ENS_18Kernel_traits_baseILj4096ES2_S2_S2_S2_fjLj128EEEEELb1ELb1ELb0ELb0EEEvNS_9BwdParamsE,(.L_x_15612 - _ZN10layer_norm13ln_bwd_kernelINS_13Kernel_traitsI6__halfS2_S2_S2_fjLj4096ELj1ELj1ELj4ELj16ENS_18Kernel_traits_baseILj4096ES2_S2_S2_S2_fjLj128EEEEELb1ELb1ELb0ELb0EEEvNS_9BwdParamsE)
        .other          _ZN10layer_norm13ln_bwd_kernelINS_13Kernel_traitsI6__halfS2_S2_S2_fjLj4096ELj1ELj1ELj4ELj16ENS_18Kernel_traits_baseILj4096ES2_S2_S2_S2_fjLj128EEEEELb1ELb1ELb0ELb0EEEvNS_9BwdParamsE,@"STO_CUDA_ENTRY STV_DEFAULT"
_ZN10layer_norm13ln_bwd_kernelINS_13Kernel_traitsI6__halfS2_S2_S2_fjLj4096ELj1ELj1ELj4ELj16ENS_18Kernel_traits_baseILj4096ES2_S2_S2_S2_fjLj128EEEEELb1ELb1ELb0ELb0EEEvNS_9BwdParamsE:
.text._ZN10layer_norm13ln_bwd_kernelINS_13Kernel_traitsI6__halfS2_S2_S2_fjLj4096ELj1ELj1ELj4ELj16ENS_18Kernel_traits_baseILj4096ES2_S2_S2_S2_fjLj128EEEEELb1ELb1ELb0ELb0EEEvNS_9BwdParamsE:
        /* <DEDUP_REMOVED lines=151> */
.L_x_2482:
[----:B------:R-:W0:Y:S08]  /*0970*/  @P0 LDC.64 R172, c[0x0][0x3e0] ;  /* 0x0000f800ffac0b82 */ /* 0x000e300000000a00 */
[----:B------:R-:W1:Y:S08]  /*0980*/  LDC.64 R174, c[0x0][0x3c0] ;  /* 0x0000f000ffae7b82 */ /* 0x000e700000000a00 */
[----:B------:R-:W2:Y:S01]  /*0990*/  LDC R189, c[0x0][0x388] ;  /* 0x0000e200ffbd7b82 */ /* 0x000ea20000000800 */
[----:B0-----:R-:W-:-:S05]  /*09a0*/  @P0 IMAD.WIDE R172, R192, 0x2, R172 ;  /* 0x00000002c0ac0825 */ /* 0x001fca00078e02ac */
[----:B-----5:R0:W5:Y:S01]  /*09b0*/  @P0 LDG.E.U16 R227, desc[UR8][R172.64] ;  /* 0x00000008ace30981 */ /* 0x020162000c1e1500 */
[----:B-1----:R-:W-:-:S06]  /*09c0*/  IMAD.WIDE R174, R192, 0x4, R174 ;  /* 0x00000004c0ae7825 */ /* 0x002fcc00078e02ae */
[----:B------:R-:W3:Y:S01]  /*09d0*/  LDG.E R174, desc[UR8][R174.64] ;  /* 0x00000008aeae7981 */ /* 0x000ee2000c1e1900 */
[----:B0-----:R-:W0:Y:S02]  /*09e0*/  LDC.64 R172, c[0x0][0x3c8] ;  /* 0x0000f200ffac7b82 */ /* 0x001e240000000a00 */
[----:B0-----:R-:W-:-:S05]  /*09f0*/  IMAD.WIDE R172, R192, 0x4, R172 ;  /* 0x00000004c0ac7825 */ /* 0x001fca00078e02ac */
[----:B------:R0:W5:Y:S01]  /*0a00*/  LDG.E R226, desc[UR8][R172.64] ;  /* 0x00000008ace27981 */ /* 0x000162000c1e1900 */
[----:B------:R-:W1:Y:S01]  /*0a10*/  S2R R190, SR_TID.X ;  /* 0x0000000000be7919 */ /* 0x000e620000002100 */
[----:B--2---:R-:W-:Y:S01]  /*0a20*/  IMAD R176, R192, R189, RZ ;  /* 0x000000bdc0b07224 */ /* 0x004fe200078e02ff */
[----:B------:R-:W-:-:S04]  /*0a30*/  ISETP.GE.U32.AND P5, PT, R193, 0x80, PT ;  /* 0x00000080c100780c */ /* 0x000fc80003fa6070 */
[----:B------:R-:W-:-:S04]  /*0a40*/  SHF.R.S32.HI R177, RZ, 0x1f, R176 ;  /* 0x0000001fffb17819 */ /* 0x000fc800000114b0 */
[----:B------:R-:W-:Y:S01]  /*0a50*/  LEA.HI R177, R177, R176, RZ, 0x3 ;  /* 0x000000b0b1b17211 */ /* 0x000fe200078f18ff */
[----:B------:R-:W-:Y:S01]  /*0a60*/  BSSY.RECONVERGENT B0, `(.L_x_2441) ;  /* 0x0000069000007945 */ /* 0x000fe20003800200 */
[----:B------:R-:W-:Y:S02]  /*0a70*/  ISETP.NE.AND P6, PT, RZ, UR7, PT ;  /* 0x00000007ff007c0c */ /* 0x000fe4000bfc5270 */
[----:B------:R-:W-:Y:S02]  /*0a80*/  CS2R R234, SRZ ;  /* 0x0000000000ea7805 */ /* 0x000fe4000001ff00 */
[C---:B------:R-:W-:Y:S02]  /*0a90*/  ISETP.GE.U32.AND P4, PT, R193.reuse, 0x100, PT ;  /* 0x00000100c100780c */ /* 0x040fe40003f86070 */
[C---:B------:R-:W-:Y:S02]  /*0aa0*/  ISETP.GE.U32.AND P3, PT, R193.reuse, 0x180, PT ;  /* 0x00000180c100780c */ /* 0x040fe40003f66070 */
[----:B------:R-:W-:-:S02]  /*0ab0*/  ISETP.GE.U32.AND P2, PT, R193, 0x200, PT ;  /* 0x00000200c100780c */ /* 0x000fc40003f46070 */
[----:B-1----:R-:W-:-:S04]  /*0ac0*/  LEA.HI.SX32 R191, R177, R190, 0x1d ;  /* 0x000000beb1bf7211 */ /* 0x002fc800078feaff */
[----:B------:R-:W-:Y:S02]  /*0ad0*/  MOV R229, R191 ;  /* 0x000000bf00e57202 */ /* 0x000fe40000000f00 */
[----:B---3--:R-:W-:Y:S01]  /*0ae0*/  FSEL R228, R174, RZ, !P6 ;  /* 0x000000ffaee47208 */ /* 0x008fe20007000000 */
[----:B0-----:R-:W-:Y:S06]  /*0af0*/  @!P5 BRA `(.L_x_2442) ;  /* 0x00000004007cd947 */ /* 0x001fec0003800000 */
[----:B------:R-:W0:Y:S08]  /*0b00*/  LDC.64 R172, c[0x0][0x3a8] ;  /* 0x0000ea00ffac7b82 */ /* 0x000e300000000a00 */
[----:B------:R-:W1:Y:S01]  /*0b10*/  LDC.64 R176, c[0x0][0x428] ;  /* 0x00010a00ffb07b82 */ /* 0x000e620000000a00 */
[----:B----4-:R-:W-:-:S07]  /*0b20*/  ISETP.NE.U32.AND P1, PT, RZ, UR10, PT ;  /* 0x0000000aff007c0c */ /* 0x010fce000bf25070 */
[----:B------:R-:W2:Y:S01]  /*0b30*/  LDC.64 R210, c[0x0][0x3b0] ;  /* 0x0000ec00ffd27b82 */ /* 0x000ea20000000a00 */
[----:B0-----:R-:W-:-:S06]  /*0b40*/  IMAD.WIDE.U32 R172, R191, 0x10, R172 ;  /* 0x00000010bfac7825 */ /* 0x001fcc00078e00ac */
[----:B------:R-:W3:Y:S01]  /*0b50*/  LDG.E.128 R172, desc[UR8][R172.64] ;  /* 0x00000008acac7981 */ /* 0x000ee2000c1e1d00 */
[----:B-1----:R-:W-:-:S06]  /*0b60*/  IMAD.WIDE.U32 R176, R191, 0x10, R176 ;  /* 0x00000010bfb07825 */ /* 0x002fcc00078e00b0 */
[----:B------:R-:W4:Y:S01]  /*0b70*/  LDG.E.128 R176, desc[UR8][R176.64] ;  /* 0x00000008b0b07981 */ /* 0x000f22000c1e1d00 */
[----:B------:R-:W-:Y:S01]  /*0b80*/  ISETP.NE.AND.EX P1, PT, RZ, UR11, PT, P1 ;  /* 0x0000000bff007c0c */ /* 0x000fe2000bf25310 */
[----:B--2---:R-:W-:-:S04]  /*0b90*/  IMAD.WIDE.U32 R210, R191, 0x8, R210 ;  /* 0x00000008bfd27825 */ /* 0x004fc800078e00d2 */
[--C-:B------:R-:W-:Y:S01]  /*0ba0*/  HADD2.F32 R224, -RZ, R28.reuse.H0_H0 ;  /* 0x2000001cffe07230 */ /* 0x100fe20000004100 */
[----:B------:R-:W5:Y:S07]  /*0bb0*/  LDG.E.64 R250, desc[UR8][R210.64] ;  /* 0x00000008d2fa7981 */ /* 0x000f6e000c1e1b00 */
[----:B------:R-:W0:Y:S01]  /*0bc0*/  @P1 LDC.64 R212, c[0x0][0x438] ;  /* 0x00010e00ffd41b82 */ /* 0x000e220000000a00 */
[----:B------:R-:W-:Y:S02]  /*0bd0*/  HADD2.F32 R218, -RZ, R29.H1_H1 ;  /* 0x3000001dffda7230 */ /* 0x000fe40000004100 */
[----:B------:R-:W-:-:S02]  /*0be0*/  HADD2.F32 R222, -RZ, R28.H1_H1 ;  /* 0x3000001cffde7230 */ /* 0x000fc40000004100 */
[----:B------:R-:W-:Y:S02]  /*0bf0*/  HADD2.F32 R220, -RZ, R29.H0_H0 ;  /* 0x2000001dffdc7230 */ /* 0x000fe40000004100 */
[----:B0-----:R-:W-:-:S05]  /*0c00*/  @P1 IMAD.WIDE.U32 R212, R191, 0x10, R212 ;  /* 0x00000010bfd41825 */ /* 0x001fca00078e00d4 */
[----:B------:R0:W5:Y:S01]  /*0c10*/  @P1 LDG.E.128 R152, desc[UR8][R212.64] ;  /* 0x00000008d4981981 */ /* 0x000162000c1e1d00 */
[----:B------:R-:W-:Y:S02]  /*0c20*/  HADD2.F32 R216, -RZ, R30.H0_H0 ;  /* 0x2000001effd87230 */ /* 0x000fe40000004100 */
[----:B0-----:R-:W-:Y:S02]  /*0c30*/  HADD2.F32 R212, -RZ, R31.H0_H0 ;  /* 0x2000001fffd47230 */ /* 0x001fe40000004100 */
[--C-:B---3--:R-:W-:Y:S02]  /*0c40*/  HADD2.F32 R219, -RZ, R172.reuse.H1_H1 ;  /* 0x300000acffdb7230 */ /* 0x108fe40000004100 */
[----:B------:R-:W-:Y:S02]  /*0c50*/  HADD2.F32 R229, -RZ, R173.H1_H1 ;  /* 0x300000adffe57230 */ /* 0x000fe40000004100 */
[----:B------:R-:W-:Y:S02]  /*0c60*/  HADD2.F32 R217, -RZ, R172.H0_H0 ;  /* 0x200000acffd97230 */ /* 0x000fe40000004100 */
[----:B------:R-:W-:Y:S01]  /*0c70*/  FADD.FTZ R219, -R228, R219 ;  /* 0x000000dbe4db7221 */ /* 0x000fe20000010100 */
[----:B------:R-:W-:-:S02]  /*0c80*/  HADD2.F32 R235, -RZ, R174.H0_H0 ;  /* 0x200000aeffeb7230 */ /* 0x000fc40000004100 */
[----:B------:R-:W-:Y:S02]  /*0c90*/  HADD2.F32 R215, -RZ, R174.H1_H1 ;  /* 0x300000aeffd77230 */ /* 0x000fe40000004100 */
[----:B-----5:R-:W-:Y:S01]  /*0ca0*/  FMUL.FTZ R223, R226, R219 ;  /* 0x000000dbe2df7220 */ /* 0x020fe20000410000 */
[----:B----4-:R-:W-:Y:S02]  /*0cb0*/  HADD2.F32 R213, -RZ, R176.H0_H0 ;  /* 0x200000b0ffd57230 */ /* 0x010fe40000004100 */
[C---:B------:R-:W-:Y:S01]  /*0cc0*/  FADD.FTZ R219, -R228.reuse, R229 ;  /* 0x000000e5e4db7221 */ /* 0x040fe20000010100 */
[--C-:B------:R-:W-:Y:S02]  /*0cd0*/  HADD2.F32 R211, -RZ, R177.reuse.H0_H0 ;  /* 0x200000b1ffd37230 */ /* 0x100fe40000004100 */
[----:B------:R-:W-:Y:S01]  /*0ce0*/  FADD.FTZ R217, -R228, R217 ;  /* 0x000000d9e4d97221 */ /* 0x000fe20000010100 */
[----:B------:R-:W-:Y:S02]  /*0cf0*/  HADD2.F32 R174, -RZ, R177.H1_H1 ;  /* 0x300000b1ffae7230 */ /* 0x000fe40000004100 */
[----:B------:R-:W-:-:S02]  /*0d00*/  HADD2.F32 R239, -RZ, R178.H0_H0 ;  /* 0x200000b2ffef7230 */ /* 0x000fc40000004100 */
[--C-:B------:R-:W-:Y:S02]  /*0d10*/  HADD2.F32 R177, -RZ, R179.reuse.H0_H0 ;  /* 0x200000b3ffb17230 */ /* 0x100fe40000004100 */
[----:B------:R-:W-:Y:S02]  /*0d20*/  HADD2.F32 R172, -RZ, R179.H1_H1 ;  /* 0x300000b3ffac7230 */ /* 0x000fe40000004100 */
[C---:B------:R-:W-:Y:S01]  /*0d30*/  FMUL.FTZ R219, R226.reuse, R219 ;  /* 0x000000dbe2db7220 */ /* 0x040fe20000410000 */
[----:B------:R-:W-:Y:S02]  /*0d40*/  HADD2.F32 R178, -RZ, R178.H1_H1 ;  /* 0x300000b2ffb27230 */ /* 0x000fe40000004100 */
[----:B------:R-:W-:Y:S02]  /*0d50*/  HADD2.F32 R179, -RZ, R30.H1_H1 ;  /* 0x3000001effb37230 */ /* 0x000fe40000004100 */
[----:B------:R-:W-:Y:S01]  /*0d60*/  FMUL.FTZ R225, R226, R217 ;  /* 0x000000d9e2e17220 */ /* 0x000fe20000410000 */
[----:B------:R-:W-:-:S02]  /*0d70*/  HADD2.F32 R221, -RZ, R173.H0_H0 ;  /* 0x200000adffdd7230 */ /* 0x000fc40000004100 */
[----:B------:R-:W-:Y:S01]  /*0d80*/  FMUL.FTZ R224, R224, R213 ;  /* 0x000000d5e0e07220 */ /* 0x000fe20000410000 */
[----:B------:R-:W-:Y:S02]  /*0d90*/  HADD2.F32 R176, -RZ, R176.H1_H1 ;  /* 0x300000b0ffb07230 */ /* 0x000fe40000004100 */
[-C--:B------:R-:W-:Y:S01]  /*0da0*/  FMUL.FTZ R218, R218, R174.reuse ;  /* 0x000000aedada7220 */ /* 0x080fe20000410000 */
[----:B------:R-:W-:Y:S01]  /*0db0*/  FADD.FTZ R87, R87, R174 ;  /* 0x000000ae57577221 */ /* 0x000fe20000010000 */
[----:B------:R-:W-:Y:S01]  /*0dc0*/  FFMA.FTZ R63, R219, R174, R63 ;  /* 0x000000aedb3f7223 */ /* 0x000fe2000001003f */
[----:B------:R-:W-:Y:S01]  /*0dd0*/  FMUL.FTZ R214, R179, R178 ;  /* 0x000000b2b3d67220 */ /* 0x000fe20000410000 */
[----:B------:R-:W-:Y:S01]  /*0de0*/  FADD.FTZ R221, -R228, R221 ;  /* 0x000000dde4dd7221 */ /* 0x000fe20000010100 */
[----:B------:R-:W-:Y:S01]  /*0df0*/  FMUL.FTZ R222, R222, R176 ;  /* 0x000000b0dede7220 */ /* 0x000fe20000410000 */
[----:B------:R-:W-:Y:S01]  /*0e00*/  FADD.FTZ R179, RZ, R224 ;  /* 0x000000e0ffb37221 */ /* 0x000fe20000010000 */
[----:B------:R-:W-:Y:S01]  /*0e10*/  FFMA.FTZ R174, R225, R224, RZ ;  /* 0x000000e0e1ae7223 */ /* 0x000fe200000100ff */
[----:B------:R-:W-:Y:S01]  /*0e20*/  FMUL.FTZ R221, R226, R221 ;  /* 0x000000dde2dd7220 */ /* 0x000fe20000410000 */
[----:B------:R-:W-:Y:S01]  /*0e30*/  FMUL.FTZ R220, R220, R211 ;  /* 0x000000d3dcdc7220 */ /* 0x000fe20000410000 */
[----:B------:R-:W-:Y:S01]  /*0e40*/  FADD.FTZ R179, R179, R222 ;  /* 0x000000deb3b37221 */ /* 0x000fe20000010000 */
[----:B------:R-:W-:Y:S01]  /*0e50*/  FFMA.FTZ R174, R223, R222, R174 ;  /* 0x000000dedfae7223 */ /* 0x000fe200000100ae */
[----:B------:R-:W-:-:S02]  /*0e60*/  FADD.FTZ R217, -R228, R235 ;  /* 0x000000ebe4d97221 */ /* 0x000fc40000010100 */
[----:B------:R-:W-:Y:S01]  /*0e70*/  FADD.FTZ R179, R179, R220 ;  /* 0x000000dcb3b37221 */ /* 0x000fe20000010000 */
[----:B------:R-:W-:Y:S01]  /*0e80*/  FFMA.FTZ R174, R221, R220, R174 ;  /* 0x000000dcddae7223 */ /* 0x000fe200000100ae */
[--C-:B------:R-:W-:Y:S02]  /*0e90*/  HADD2.F32 R173, -RZ, R175.reuse.H0_H0 ;  /* 0x200000afffad7230 */ /* 0x100fe40000004100 */
[----:B------:R-:W-:Y:S01]  /*0ea0*/  FMUL.FTZ R217, R226, R217 ;  /* 0x000000d9e2d97220 */ /* 0x000fe20000410000 */
[----:B------:R-:W-:Y:S01]  /*0eb0*/  FADD.FTZ R215, -R228, R215 ;  /* 0x000000d7e4d77221 */ /* 0x000fe20000010100 */
[----:B------:R-:W-:Y:S01]  /*0ec0*/  FMUL.FTZ R216, R216, R239 ;  /* 0x000000efd8d87220 */ /* 0x000fe20000410000 */
[----:B------:R-:W-:Y:S01]  /*0ed0*/  FADD.FTZ R179, R179, R218 ;  /* 0x000000dab3b37221 */ /* 0x000fe20000010000 */
[----:B------:R-:W-:Y:S01]  /*0ee0*/  FFMA.FTZ R174, R219, R218, R174 ;  /* 0x000000dadbae7223 */ /* 0x000fe200000100ae */
[----:B------:R-:W-:Y:S02]  /*0ef0*/  HADD2.F32 R175, -RZ, R175.H1_H1 ;  /* 0x300000afffaf7230 */ /* 0x000fe40000004100 */
[----:B------:R-:W-:Y:S01]  /*0f00*/  FMUL.FTZ R215, R226, R215 ;  /* 0x000000d7e2d77220 */ /* 0x000fe20000410000 */
[----:B------:R-:W-:Y:S01]  /*0f10*/  FADD.FTZ R173, -R228, R173 ;  /* 0x000000ade4ad7221 */ /* 0x000fe20000010100 */
[----:B------:R-:W-:Y:S01]  /*0f20*/  FADD.FTZ R179, R179, R216 ;  /* 0x000000d8b3b37221 */ /* 0x000fe20000010000 */
[----:B------:R-:W-:Y:S01]  /*0f30*/  FFMA.FTZ R174, R217, R216, R174 ;  /* 0x000000d8d9ae7223 */ /* 0x000fe200000100ae */
[----:B------:R-:W-:Y:S01]  /*0f40*/  FADD.FTZ R86, R86, R211 ;  /* 0x000000d356567221 */ /* 0x000fe20000010000 */
[----:B------:R-:W-:Y:S01]  /*0f50*/  FFMA.FTZ R62, R221, R211, R62 ;  /* 0x000000d3dd3e7223 */ /* 0x000fe2000001003e */
[----:B------:R-:W-:-:S02]  /*0f60*/  HADD2.F32 R211, -RZ, R31.H1_H1 ;  /* 0x3000001fffd37230 */ /* 0x000fc40000004100 */
[----:B------:R-:W-:Y:S01]  /*0f70*/  FADD.FTZ R84, R84, R213 ;  /* 0x000000d554547221 */ /* 0x000fe20000010000 */
[----:B------:R-:W-:Y:S01]  /*0f80*/  FFMA.FTZ R60, R225, R213, R60 ;  /* 0x000000d5e13c7223 */ /* 0x000fe2000001003c */
[----:B------:R-:W-:Y:S01]  /*0f90*/  FMUL.FTZ R212, R212, R177 ;  /* 0x000000b1d4d47220 */ /* 0x000fe20000410000 */
        /* <DEDUP_REMOVED lines=21> */
.L_x_2442:
[----:B----4-:R-:W-:Y:S05]  /*10f0*/  BSYNC.RECONVERGENT B0 ;  /* 0x0000000000007941 */ /* 0x010fea0003800200 */
.L_x_2441:
        /* <DEDUP_REMOVED lines=11> */
[--C-:B------:R-:W-:Y:S02]  /*11b0*/  HADD2.F32 R208, -RZ, R36.reuse.H0_H0 ;  /* 0x20000024ffd07230 */ /* 0x100fe40000004100 */
[----:B------:R-:W-:Y:S02]  /*11c0*/  HADD2.F32 R206, -RZ, R36.H1_H1 ;  /* 0x30000024ffce7230 */ /* 0x000fe40000004100 */
[----:B------:R-:W-:Y:S02]  /*11d0*/  HADD2.F32 R204, -RZ, R37.H0_H0 ;  /* 0x20000025ffcc7230 */ /* 0x000fe40000004100 */
[----:B--2---:R-:W-:-:S04]  /*11e0*/  IMAD.WIDE.U32 R194, R229, 0x8, R194 ;  /* 0x00000008e5c27825 */ /* 0x004fc800078e00c2 */
[----:B------:R-:W-:Y:S01]  /*11f0*/  HADD2.F32 R202, -RZ, R37.H1_H1 ;  /* 0x30000025ffca7230 */ /* 0x000fe20000004100 */
[----:B------:R-:W5:Y:S01]  /*1200*/  LDG.E.64 R236, desc[UR8][R194.64] ;  /* 0x00000008c2ec7981 */ /* 0x000f62000c1e1b00 */
[----:B------:R-:W0:Y:S01]  /*1210*/  @P1 LDC.64 R196, c[0x0][0x438] ;  /* 0x00010e00ffc41b82 */ /* 0x000e220000000a00 */
[----:B------:R-:W-:Y:S02]  /*1220*/  HADD2.F32 R200, -RZ, R38.H0_H0 ;  /* 0x20000026ffc87230 */ /* 0x000fe40000004100 */
[----:B0-----:R-:W-:-:S05]  /*1230*/  @P1 IMAD.WIDE.U32 R196, R229, 0x10, R196 ;  /* 0x00000010e5c41825 */ /* 0x001fca00078e00c4 */
[----:B------:R0:W5:Y:S02]  /*1240*/  @P1 LDG.E.128 R24, desc[UR8][R196.64] ;  /* 0x00000008c4181981 */ /* 0x000164000c1e1d00 */
[----:B0-----:R-:W-:Y:S01]  /*1250*/  HADD2.F32 R196, -RZ, R39.H0_H0 ;  /* 0x20000027ffc47230 */ /* 0x001fe20000004100 */
[----:B------:R-:W-:Y:S01]  /*1260*/  IADD3 R229, PT, PT, R229, 0x80, RZ ;  /* 0x00000080e5e57810 */ /* 0x000fe20007ffe0ff */
[--C-:B---3--:R-:W-:Y:S02]  /*1270*/  HADD2.F32 R203, -RZ, R172.reuse.H0_H0 ;  /* 0x200000acffcb7230 */ /* 0x108fe40000004100 */
[----:B------:R-:W-:-:S03]  /*1280*/  HADD2.F32 R205, -RZ, R172.H1_H1 ;  /* 0x300000acffcd7230 */ /* 0x000fc60000004100 */
[C---:B------:R-:W-:Y:S01]  /*1290*/  FADD.FTZ R203, -R228.reuse, R203 ;  /* 0x000000cbe4cb7221 */ /* 0x040fe20000010100 */
[--C-:B----4-:R-:W-:Y:S02]  /*12a0*/  HADD2.F32 R197, -RZ, R176.reuse.H0_H0 ;  /* 0x200000b0ffc57230 */ /* 0x110fe40000004100 */
[----:B------:R-:W-:Y:S01]  /*12b0*/  FADD.FTZ R205, -R228, R205 ;  /* 0x000000cde4cd7221 */ /* 0x000fe20000010100 */
[--C-:B------:R-:W-:Y:S02]  /*12c0*/  HADD2.F32 R239, -RZ, R173.reuse.H0_H0 ;  /* 0x200000adffef7230 */ /* 0x100fe40000004100 */
[----:B-----5:R-:W-:Y:S01]  /*12d0*/  FMUL.FTZ R209, R226, R203 ;  /* 0x000000cbe2d17220 */ /* 0x020fe20000410000 */
[----:B------:R-:W-:Y:S02]  /*12e0*/  HADD2.F32 R176, -RZ, R176.H1_H1 ;  /* 0x300000b0ffb07230 */ /* 0x000fe40000004100 */
[----:B------:R-:W-:Y:S01]  /*12f0*/  FMUL.FTZ R208, R208, R197 ;  /* 0x000000c5d0d07220 */ /* 0x000fe20000410000 */
[----:B------:R-:W-:-:S02]  /*1300*/  HADD2.F32 R243, -RZ, R173.H1_H1 ;  /* 0x300000adfff37230 */ /* 0x000fc40000004100 */
[----:B------:R-:W-:Y:S01]  /*1310*/  FMUL.FTZ R207, R226, R205 ;  /* 0x000000cde2cf7220 */ /* 0x000fe20000410000 */
[--C-:B------:R-:W-:Y:S02]  /*1320*/  HADD2.F32 R241, -RZ, R177.reuse.H0_H0 ;  /* 0x200000b1fff17230 */ /* 0x100fe40000004100 */
[----:B------:R-:W-:Y:S01]  /*1330*/  FADD.FTZ R205, -R228, R239 ;  /* 0x000000efe4cd7221 */ /* 0x000fe20000010100 */
[----:B------:R-:W-:Y:S01]  /*1340*/  FMUL.FTZ R206, R206, R176 ;  /* 0x000000b0cece7220 */ /* 0x000fe20000410000 */
[----:B------:R-:W-:Y:S01]  /*1350*/  FADD.FTZ R235, R235, R208 ;  /* 0x000000d0ebeb7221 */ /* 0x000fe20000010000 */
[----:B------:R-:W-:Y:S01]  /*1360*/  FFMA.FTZ R234, R209, R208, R234 ;  /* 0x000000d0d1ea7223 */ /* 0x000fe200000100ea */
[--C-:B------:R-:W-:Y:S02]  /*1370*/  HADD2.F32 R201, -RZ, R174.reuse.H0_H0 ;  /* 0x200000aeffc97230 */ /* 0x100fe40000004100 */
[----:B------:R-:W-:Y:S02]  /*1380*/  HADD2.F32 R199, -RZ, R174.H1_H1 ;  /* 0x300000aeffc77230 */ /* 0x000fe40000004100 */
[----:B------:R-:W-:Y:S01]  /*1390*/  FMUL.FTZ R205, R226, R205 ;  /* 0x000000cde2cd7220 */ /* 0x000fe20000410000 */
[----:B------:R-:W-:-:S02]  /*13a0*/  HADD2.F32 R174, -RZ, R177.H1_H1 ;  /* 0x300000b1ffae7230 */ /* 0x000fc40000004100 */
[----:B------:R-:W-:Y:S01]  /*13b0*/  FADD.FTZ R203, -R228, R243 ;  /* 0x000000f3e4cb7221 */ /* 0x000fe20000010100 */
[----:B------:R-:W-:Y:S01]  /*13c0*/  FMUL.FTZ R204, R204, R241 ;  /* 0x000000f1cccc7220 */ /* 0x000fe20000410000 */
[----:B------:R-:W-:Y:S01]  /*13d0*/  FADD.FTZ R235, R235, R206 ;  /* 0x000000ceebeb7221 */ /* 0x000fe20000010000 */
[----:B------:R-:W-:Y:S01]  /*13e0*/  FFMA.FTZ R234, R207, R206, R234 ;  /* 0x000000cecfea7223 */ /* 0x000fe200000100ea */
[----:B------:R-:W-:Y:S02]  /*13f0*/  HADD2.F32 R195, -RZ, R178.H0_H0 ;  /* 0x200000b2ffc37230 */ /* 0x000fe40000004100 */
[----:B------:R-:W-:Y:S01]  /*1400*/  FMUL.FTZ R203, R226, R203 ;  /* 0x000000cbe2cb7220 */ /* 0x000fe20000410000 */
[----:B------:R-:W-:Y:S01]  /*1410*/  FADD.FTZ R201, -R228, R201 ;  /* 0x000000c9e4c97221 */ /* 0x000fe20000010100 */
[----:B------:R-:W-:Y:S01]  /*1420*/  FMUL.FTZ R202, R202, R174 ;  /* 0x000000aecaca7220 */ /* 0x000fe20000410000 */
[----:B------:R-:W-:Y:S01]  /*1430*/  FADD.FTZ R235, R235, R204 ;  /* 0x000000ccebeb7221 */ /* 0x000fe20000010000 */
[----:B------:R-:W-:Y:S01]  /*1440*/  FFMA.FTZ R234, R205, R204, R234 ;  /* 0x000000cccdea7223 */ /* 0x000fe200000100ea */
[----:B------:R-:W-:-:S02]  /*1450*/  HADD2.F32 R177, -RZ, R179.H0_H0 ;  /* 0x200000b3ffb17230 */ /* 0x000fc40000004100 */
[----:B------:R-:W-:Y:S02]  /*1460*/  HADD2.F32 R172, -RZ, R179.H1_H1 ;  /* 0x300000b3ffac7230 */ /* 0x000fe40000004100 */
[----:B------:R-:W-:Y:S01]  /*1470*/  FMUL.FTZ R201, R226, R201 ;  /* 0x000000c9e2c97220 */ /* 0x000fe20000410000 */
[--C-:B------:R-:W-:Y:S02]  /*1480*/  HADD2.F32 R173, -RZ, R175.reuse.H0_H0 ;  /* 0x200000afffad7230 */ /* 0x100fe40000004100 */
[----:B------:R-:W-:Y:S01]  /*1490*/  FADD.FTZ R199, -R228, R199 ;  /* 0x000000c7e4c77221 */ /* 0x000fe20000010100 */
[----:B------:R-:W-:Y:S02]  /*14a0*/  HADD2.F32 R178, -RZ, R178.H1_H1 ;  /* 0x300000b2ffb27230 */ /* 0x000fe40000004100 */
[----:B------:R-:W-:Y:S01]  /*14b0*/  FMUL.FTZ R200, R200, R195 ;  /* 0x000000c3c8c87220 */ /* 0x000fe20000410000 */
[----:B------:R-:W-:Y:S02]  /*14c0*/  HADD2.F32 R179, -RZ, R38.H1_H1 ;  /* 0x30000026ffb37230 */ /* 0x000fe40000004100 */
[----:B------:R-:W-:Y:S01]  /*14d0*/  FADD.FTZ R235, R235, R202 ;  /* 0x000000caebeb7221 */ /* 0x000fe20000010000 */
[----:B------:R-:W-:Y:S01]  /*14e0*/  FFMA.FTZ R234, R203, R202, R234 ;  /* 0x000000cacbea7223 */ /* 0x000fe200000100ea */
[----:B------:R-:W-:-:S02]  /*14f0*/  HADD2.F32 R175, -RZ, R175.H1_H1 ;  /* 0x300000afffaf7230 */ /* 0x000fc40000004100 */
[----:B------:R-:W-:Y:S01]  /*1500*/  FMUL.FTZ R199, R226, R199 ;  /* 0x000000c7e2c77220 */ /* 0x000fe20000410000 */
[----:B------:R-:W-:Y:S01]  /*1510*/  FMUL.FTZ R198, R179, R178 ;  /* 0x000000b2b3c67220 */ /* 0x000fe20000410000 */
[----:B------:R-:W-:Y:S01]  /*1520*/  FADD.FTZ R173, -R228, R173 ;  /* 0x000000ade4ad7221 */ /* 0x000fe20000010100 */
[----:B------:R-:W-:Y:S01]  /*1530*/  FADD.FTZ R235, R235, R200 ;  /* 0x000000c8ebeb7221 */ /* 0x000fe20000010000 */
[----:B------:R-:W-:Y:S01]  /*1540*/  FFMA.FTZ R234, R201, R200, R234 ;  /* 0x000000c8c9ea7223 */ /* 0x000fe200000100ea */
[----:B------:R-:W-:Y:S01]  /*1550*/  FADD.FTZ R156, R156, R197 ;  /* 0x000000c59c9c7221 */ /* 0x000fe20000010000 */
[----:B------:R-:W-:Y:S01]  /*1560*/  FFMA.FTZ R92, R209, R197, R92 ;  /* 0x000000c5d15c7223 */ /* 0x000fe2000001005c */
[----:B------:R-:W-:Y:S02]  /*1570*/  HADD2.F32 R179, -RZ, R39.H1_H1 ;  /* 0x30000027ffb37230 */ /* 0x000fe40000004100 */
[----:B------:R-:W-:Y:S01]  /*1580*/  FMUL.FTZ R196, R196, R177 ;  /* 0x000000b1c4c47220 */ /* 0x000fe20000410000 */
        /* <DEDUP_REMOVED lines=24> */
.L_x_2444:
[----:B------:R-:W-:Y:S05]  /*1710*/  BSYNC.RECONVERGENT B0 ;  /* 0x0000000000007941 */ /* 0x000fea0003800200 */
.L_x_2443:
        /* <DEDUP_REMOVED lines=16> */
[----:B------:R-:W-:Y:S02]  /*1820*/  HADD2.F32 R186, -RZ, R45.H0_H0 ;  /* 0x2000002dffba7230 */ /* 0x000fe40000004100 */
[----:B------:R-:W-:Y:S02]  /*1830*/  HADD2.F32 R184, -RZ, R46.H0_H0 ;  /* 0x2000002effb87230 */ /* 0x000fe40000004100 */
[----:B0-----:R-:W-:-:S05]  /*1840*/  @P1 IMAD.WIDE.U32 R18, R229, 0x10, R18 ;  /* 0x00000010e5121825 */ /* 0x001fca00078e0012 */
[----:B------:R0:W5:Y:S01]  /*1850*/  @P1 LDG.E.128 R164, desc[UR8][R18.64] ;  /* 0x0000000812a41981 */ /* 0x000162000c1e1d00 */
[----:B------:R-:W-:Y:S01]  /*1860*/  IADD3 R229, PT, PT, R229, 0x80, RZ ;  /* 0x00000080e5e57810 */ /* 0x000fe20007ffe0ff */
[--C-:B---3--:R-:W-:Y:S02]  /*1870*/  HADD2.F32 R181, -RZ, R20.reuse.H0_H0 ;  /* 0x20000014ffb57230 */ /* 0x108fe40000004100 */
[----:B------:R-:W-:-:S03]  /*1880*/  HADD2.F32 R185, -RZ, R20.H1_H1 ;  /* 0x30000014ffb97230 */ /* 0x000fc60000004100 */
[----:B------:R-:W-:Y:S01]  /*1890*/  FADD.FTZ R181, -R228, R181 ;  /* 0x000000b5e4b57221 */ /* 0x000fe20000010100 */
[----:B------:R-:W-:Y:S02]  /*18a0*/  HADD2.F32 R239, -RZ, R21.H0_H0 ;  /* 0x20000015ffef7230 */ /* 0x000fe40000004100 */
[----:B------:R-:W-:Y:S02]  /*18b0*/  HADD2.F32 R179, -RZ, R22.H0_H0 ;  /* 0x20000016ffb37230 */ /* 0x000fe40000004100 */
[----:B-----5:R-:W-:Y:S01]  /*18c0*/  FMUL.FTZ R182, R226, R181 ;  /* 0x000000b5e2b67220 */ /* 0x020fe20000410000 */
[--C-:B------:R-:W-:Y:S02]  /*18d0*/  HADD2.F32 R177, -RZ, R23.reuse.H0_H0 ;  /* 0x20000017ffb17230 */ /* 0x100fe40000004100 */
[----:B------:R-:W-:Y:S01]  /*18e0*/  FADD.FTZ R181, -R228, R185 ;  /* 0x000000b9e4b57221 */ /* 0x000fe20000010100 */
[----:B------:R-:W-:Y:S02]  /*18f0*/  HADD2.F32 R17, -RZ, R23.H1_H1 ;  /* 0x30000017ff117230 */ /* 0x000fe40000004100 */
[----:B----4-:R-:W-:-:S02]  /*1900*/  HADD2.F32 R23, -RZ, R172.H0_H0 ;  /* 0x200000acff177230 */ /* 0x010fc40000004100 */
[----:B------:R-:W-:Y:S01]  /*1910*/  FADD.FTZ R239, -R228, R239 ;  /* 0x000000efe4ef7221 */ /* 0x000fe20000010100 */
[----:B------:R-:W-:Y:S02]  /*1920*/  HADD2.F32 R241, -RZ, R21.H1_H1 ;  /* 0x30000015fff17230 */ /* 0x000fe40000004100 */
[----:B------:R-:W-:Y:S01]  /*1930*/  FMUL.FTZ R181, R226, R181 ;  /* 0x000000b5e2b57220 */ /* 0x000fe20000410000 */
[----:B------:R-:W-:Y:S02]  /*1940*/  HADD2.F32 R21, -RZ, R22.H1_H1 ;  /* 0x30000016ff157230 */ /* 0x000fe40000004100 */
[----:B------:R-:W-:Y:S01]  /*1950*/  FADD.FTZ R179, -R228, R179 ;  /* 0x000000b3e4b37221 */ /* 0x000fe20000010100 */
[----:B0-----:R-:W-:Y:S02]  /*1960*/  HADD2.F32 R18, -RZ, R172.H1_H1 ;  /* 0x300000acff127230 */ /* 0x001fe40000004100 */
[----:B------:R-:W-:Y:S01]  /*1970*/  FMUL.FTZ R188, R188, R23 ;  /* 0x00000017bcbc7220 */ /* 0x000fe20000410000 */
[----:B------:R-:W-:-:S02]  /*1980*/  HADD2.F32 R183, -RZ, R173.H0_H0 ;  /* 0x200000adffb77230 */ /* 0x000fc40000004100 */
[C---:B------:R-:W-:Y:S01]  /*1990*/  FMUL.FTZ R180, R226.reuse, R239 ;  /* 0x000000efe2b47220 */ /* 0x040fe20000410000 */
[----:B------:R-:W-:Y:S02]  /*19a0*/  HADD2.F32 R19, -RZ, R174.H0_H0 ;  /* 0x200000aeff137230 */ /* 0x000fe40000004100 */
[-C--:B------:R-:W-:Y:S01]  /*19b0*/  FMUL.FTZ R187, R187, R18.reuse ;  /* 0x00000012bbbb7220 */ /* 0x080fe20000410000 */
[----:B------:R-:W-:Y:S01]  /*19c0*/  FADD.FTZ R101, R101, R18 ;  /* 0x0000001265657221 */ /* 0x000fe20000010000 */
[----:B------:R-:W-:Y:S01]  /*19d0*/  FFMA.FTZ R69, R181, R18, R69 ;  /* 0x00000012b5457223 */ /* 0x000fe20000010045 */
[----:B------:R-:W-:Y:S01]  /*19e0*/  FMUL.FTZ R22, R226, R179 ;  /* 0x000000b3e2167220 */ /* 0x000fe20000410000 */
[----:B------:R-:W-:Y:S01]  /*19f0*/  FADD.FTZ R21, -R228, R21 ;  /* 0x00000015e4157221 */ /* 0x000fe20000010100 */
[----:B------:R-:W-:Y:S01]  /*1a00*/  FADD.FTZ R18, R235, R188 ;  /* 0x000000bceb127221 */ /* 0x000fe20000010000 */
[----:B------:R-:W-:Y:S01]  /*1a10*/  FFMA.FTZ R234, R182, R188, R234 ;  /* 0x000000bcb6ea7223 */ /* 0x000fe200000100ea */
[-C--:B------:R-:W-:Y:S01]  /*1a20*/  FMUL.FTZ R186, R186, R183.reuse ;  /* 0x000000b7baba7220 */ /* 0x080fe20000410000 */
[----:B------:R-:W-:Y:S01]  /*1a30*/  FADD.FTZ R102, R102, R183 ;  /* 0x000000b766667221 */ /* 0x000fe20000010000 */
[----:B------:R-:W-:Y:S01]  /*1a40*/  FFMA.FTZ R70, R180, R183, R70 ;  /* 0x000000b7b4467223 */ /* 0x000fe20000010046 */
[----:B------:R-:W-:-:S02]  /*1a50*/  HADD2.F32 R20, -RZ, R173.H1_H1 ;  /* 0x300000adff147230 */ /* 0x000fc40000004100 */
[----:B------:R-:W-:Y:S01]  /*1a60*/  FADD.FTZ R100, R100, R23 ;  /* 0x0000001764647221 */ /* 0x000fe20000010000 */
[----:B------:R-:W-:Y:S02]  /*1a70*/  HADD2.F32 R174, -RZ, R174.H1_H1 ;  /* 0x300000aeffae7230 */ /* 0x000fe40000004100 */
[----:B------:R-:W-:Y:S01]  /*1a80*/  FFMA.FTZ R68, R182, R23, R68 ;  /* 0x00000017b6447223 */ /* 0x000fe20000010044 */
[----:B------:R-:W-:Y:S02]  /*1a90*/  HADD2.F32 R183, -RZ, R46.H1_H1 ;  /* 0x3000002effb77230 */ /* 0x000fe40000004100 */
[----:B------:R-:W-:Y:S01]  /*1aa0*/  FMUL.FTZ R184, R184, R19 ;  /* 0x00000013b8b87220 */ /* 0x000fe20000410000 */
[--C-:B------:R-:W-:Y:S02]  /*1ab0*/  HADD2.F32 R173, -RZ, R175.reuse.H0_H0 ;  /* 0x200000afffad7230 */ /* 0x100fe40000004100 */
[----:B------:R-:W-:Y:S01]  /*1ac0*/  FADD.FTZ R104, R104, R19 ;  /* 0x0000001368687221 */ /* 0x000fe20000010000 */
[----:B------:R-:W-:-:S02]  /*1ad0*/  HADD2.F32 R172, -RZ, R175.H1_H1 ;  /* 0x300000afffac7230 */ /* 0x000fc40000004100 */
[----:B------:R-:W-:Y:S01]  /*1ae0*/  FFMA.FTZ R72, R22, R19, R72 ;  /* 0x0000001316487223 */ /* 0x000fe20000010048 */
[----:B------:R-:W-:Y:S02]  /*1af0*/  HADD2.F32 R185, -RZ, R45.H1_H1 ;  /* 0x3000002dffb97230 */ /* 0x000fe40000004100 */
[----:B------:R-:W-:Y:S01]  /*1b00*/  FMUL.FTZ R21, R226, R21 ;  /* 0x00000015e2157220 */ /* 0x000fe20000410000 */
[----:B------:R-:W-:Y:S01]  /*1b10*/  FADD.FTZ R23, -R228, R241 ;  /* 0x000000f1e4177221 */ /* 0x000fe20000010100 */
[----:B------:R-:W-:Y:S01]  /*1b20*/  FADD.FTZ R19, R18, R187 ;  /* 0x000000bb12137221 */ /* 0x000fe20000010000 */
[----:B------:R-:W-:Y:S01]  /*1b30*/  FFMA.FTZ R175, R181, R187, R234 ;  /* 0x000000bbb5af7223 */ /* 0x000fe200000100ea */
[-C--:B------:R-:W-:Y:S01]  /*1b40*/  FMUL.FTZ R183, R183, R174.reuse ;  /* 0x000000aeb7b77220 */ /* 0x080fe20000410000 */
[----:B------:R-:W-:Y:S01]  /*1b50*/  FADD.FTZ R105, R105, R174 ;  /* 0x000000ae69697221 */ /* 0x000fe20000010000 */
[----:B------:R-:W-:Y:S01]  /*1b60*/  FFMA.FTZ R73, R21, R174, R73 ;  /* 0x000000ae15497223 */ /* 0x000fe20000010049 */
[----:B------:R-:W-:Y:S01]  /*1b70*/  FADD.FTZ R177, -R228, R177 ;  /* 0x000000b1e4b17221 */ /* 0x000fe20000010100 */
[----:B------:R-:W-:Y:S01]  /*1b80*/  FMUL.FTZ R23, R226, R23 ;  /* 0x00000017e2177220 */ /* 0x000fe20000410000 */
[----:B------:R-:W-:Y:S01]  /*1b90*/  FMUL.FTZ R185, R185, R20 ;  /* 0x00000014b9b97220 */ /* 0x000fe20000410000 */
[----:B------:R-:W-:Y:S01]  /*1ba0*/  FADD.FTZ R18, R19, R186 ;  /* 0x000000ba13127221 */ /* 0x000fe20000010000 */
[----:B------:R-:W-:Y:S01]  /*1bb0*/  FFMA.FTZ R174, R180, R186, R175 ;  /* 0x000000bab4ae7223 */ /* 0x000fe200000100af */
[----:B------:R-:W-:Y:S01]  /*1bc0*/  FMUL.FTZ R19, R226, R177 ;  /* 0x000000b1e2137220 */ /* 0x000fe20000410000 */
[----:B------:R-:W-:Y:S01]  /*1bd0*/  FADD.FTZ R103, R103, R20 ;  /* 0x0000001467677221 */ /* 0x000fe20000010000 */
[----:B------:R-:W-:Y:S01]  /*1be0*/  FADD.FTZ R175, R18, R185 ;  /* 0x000000b912af7221 */ /* 0x000fe20000010000 */
[C---:B------:R-:W-:Y:S01]  /*1bf0*/  FFMA.FTZ R177, R23.reuse, R185, R174 ;  /* 0x000000b917b17223 */ /* 0x040fe200000100ae */
[----:B------:R-:W-:Y:S01]  /*1c00*/  FFMA.FTZ R71, R23, R20, R71 ;  /* 0x0000001417477223 */ /* 0x000fe20000010047 */
[----:B------:R-:W-:-:S02]  /*1c10*/  HADD2.F32 R20, -RZ, R47.H0_H0 ;  /* 0x2000002fff147230 */ /* 0x000fc40000004100 */
[----:B------:R-:W-:Y:S01]  /*1c20*/  FADD.FTZ R174, R175, R184 ;  /* 0x000000b8afae7221 */ /* 0x000fe20000010000 */
[----:B------:R-:W-:Y:S01]  /*1c30*/  FFMA.FTZ R176, R22, R184, R177 ;  /* 0x000000b816b07223 */ /* 0x000fe200000100b1 */
[----:B------:R-:W-:Y:S02]  /*1c40*/  HADD2.F32 R179, -RZ, R47.H1_H1 ;  /* 0x3000002fffb37230 */ /* 0x000fe40000004100 */
[----:B------:R-:W-:Y:S01]  /*1c50*/  FADD.FTZ R106, R106, R173 ;  /* 0x000000ad6a6a7221 */ /* 0x000fe20000010000 */
[-C--:B------:R-:W-:Y:S01]  /*1c60*/  FMUL.FTZ R20, R20, R173.reuse ;  /* 0x000000ad14147220 */ /* 0x080fe20000410000 */
[----:B------:R-:W-:Y:S01]  /*1c70*/  FFMA.FTZ R74, R19, R173, R74 ;  /* 0x000000ad134a7223 */ /* 0x000fe2000001004a */
        /* <DEDUP_REMOVED lines=11> */
.L_x_2446:
[----:B------:R-:W-:Y:S05]  /*1d30*/  BSYNC.RECONVERGENT B0 ;  /* 0x0000000000007941 */ /* 0x000fea0003800200 */
.L_x_2445:
[----:B------:R-:W-:Y:S04]  /*1d40*/  BSSY.RECONVERGENT B0, `(.L_x_2447) ;  /* 0x0000060000007945 */ /* 0x000fe80003800200 */
[----:B------:R-:W-:Y:S05]  /*1d50*/  @!P2 BRA `(.L_x_2448) ;  /* 0x000000040078a947 */ /* 0x000fea0003800000 */
[----:B------:R-:W0:Y:S08]  /*1d60*/  LDC.64 R4, c[0x0][0x3a8] ;  /* 0x0000ea00ff047b82 */ /* 0x000e300000000a00 */
[----:B------:R-:W1:Y:S01]  /*1d70*/  LDC.64 R2, c[0x0][0x428] ;  /* 0x00010a00ff027b82 */ /* 0x000e620000000a00 */
[----:B0-----:R-:W-:-:S06]  /*1d80*/  IMAD.WIDE.U32 R4, R229, 0x10, R4 ;  /* 0x00000010e5047825 */ /* 0x001fcc00078e0004 */
[----:B------:R-:W2:Y:S01]  /*1d90*/  LDG.E.128 R4, desc[UR8][R4.64] ;  /* 0x0000000804047981 */ /* 0x000ea2000c1e1d00 */
[----:B-1----:R-:W-:-:S05]  /*1da0*/  IMAD.WIDE.U32 R2, R229, 0x10, R2 ;  /* 0x00000010e5027825 */ /* 0x002fca00078e0002 */
[----:B------:R0:W3:Y:S01]  /*1db0*/  LDG.E.128 R8, desc[UR8][R2.64] ;  /* 0x0000000802087981 */ /* 0x0000e2000c1e1d00 */
[----:B------:R-:W-:-:S04]  /*1dc0*/  ISETP.NE.U32.AND P1, PT, RZ, UR10, PT ;  /* 0x0000000aff007c0c */ /* 0x000fc8000bf25070 */
[----:B------:R-:W-:Y:S01]  /*1dd0*/  ISETP.NE.AND.EX P1, PT, RZ, UR11, PT, P1 ;  /* 0x0000000bff007c0c */ /* 0x000fe2000bf25310 */
[----:B0-----:R-:W0:-:S12]  /*1de0*/  LDC.64 R2, c[0x0][0x3b0] ;  /* 0x0000ec00ff027b82 */ /* 0x001e180000000a00 */
[----:B------:R-:W1:Y:S01]  /*1df0*/  @P1 LDC.64 R12, c[0x0][0x438] ;  /* 0x00010e00ff0c1b82 */ /* 0x000e620000000a00 */
[----:B0-----:R-:W-:-:S05]  /*1e00*/  IMAD.WIDE.U32 R2, R229, 0x8, R2 ;  /* 0x00000008e5027825 */ /* 0x001fca00078e0002 */
[----:B------:R0:W5:Y:S01]  /*1e10*/  LDG.E.64 R232, desc[UR8][R2.64] ;  /* 0x0000000802e87981 */ /* 0x000162000c1e1b00 */
[----:B-1----:R-:W-:-:S05]  /*1e20*/  @P1 IMAD.WIDE.U32 R12, R229, 0x10, R12 ;  /* 0x00000010e50c1825 */ /* 0x002fca00078e000c */
[----:B------:R1:W5:Y:S01]  /*1e30*/  @P1 LDG.E.128 R168, desc[UR8][R12.64] ;  /* 0x000000080ca81981 */ /* 0x000362000c1e1d00 */
[----:B0-----:R-:W-:Y:S02]  /*1e40*/  HADD2.F32 R2, -RZ, R52.H0_H0 ;  /* 0x20000034ff027230 */ /* 0x001fe40000004100 */
[--C-:B--2---:R-:W-:Y:S02]  /*1e50*/  HADD2.F32 R173, -RZ, R4.reuse.H1_H1 ;  /* 0x30000004ffad7230 */ /* 0x104fe40000004100 */
[--C-:B------:R-:W-:Y:S02]  /*1e60*/  HADD2.F32 R243, -RZ, R7.reuse.H0_H0 ;  /* 0x20000007fff37230 */ /* 0x100fe40000004100 */
[----:B------:R-:W-:Y:S02]  /*1e70*/  HADD2.F32 R7, -RZ, R7.H1_H1 ;  /* 0x30000007ff077230 */ /* 0x000fe40000004100 */
[----:B------:R-:W-:Y:S02]  /*1e80*/  HADD2.F32 R15, -RZ, R4.H0_H0 ;  /* 0x20000004ff0f7230 */ /* 0x000fe40000004100 */
[----:B-1----:R-:W-:Y:S01]  /*1e90*/  FADD.FTZ R13, -R228, R173 ;  /* 0x000000ade40d7221 */ /* 0x002fe20000010100 */
[----:B------:R-:W-:-:S02]  /*1ea0*/  HADD2.F32 R175, -RZ, R5.H0_H0 ;  /* 0x20000005ffaf7230 */ /* 0x000fc40000004100 */
[C---:B------:R-:W-:Y:S01]  /*1eb0*/  FADD.FTZ R173, -R228.reuse, R7 ;  /* 0x00000007e4ad7221 */ /* 0x040fe20000010100 */
[----:B---3--:R-:W-:Y:S02]  /*1ec0*/  HADD2.F32 R7, -RZ, R8.H0_H0 ;  /* 0x20000008ff077230 */ /* 0x008fe40000004100 */
[C---:B------:R-:W-:Y:S01]  /*1ed0*/  FADD.FTZ R15, -R228.reuse, R15 ;  /* 0x0000000fe40f7221 */ /* 0x040fe20000010100 */
[----:B------:R-:W-:Y:S02]  /*1ee0*/  HADD2.F32 R179, -RZ, R6.H0_H0 ;  /* 0x20000006ffb37230 */ /* 0x000fe40000004100 */
[----:B------:R-:W-:Y:S01]  /*1ef0*/  FADD.FTZ R177, -R228, R175 ;  /* 0x000000afe4b17221 */ /* 0x000fe20000010100 */
[----:B------:R-:W-:Y:S02]  /*1f00*/  HADD2.F32 R8, -RZ, R8.H1_H1 ;  /* 0x30000008ff087230 */ /* 0x000fe40000004100 */
[----:B-----5:R-:W-:Y:S01]  /*1f10*/  FMUL.FTZ R16, R226, R15 ;  /* 0x0000000fe2107220 */ /* 0x020fe20000410000 */
[----:B------:R-:W-:-:S02]  /*1f20*/  HADD2.F32 R4, -RZ, R52.H1_H1 ;  /* 0x30000034ff047230 */ /* 0x000fc40000004100 */
[----:B------:R-:W-:Y:S01]  /*1f30*/  FMUL.FTZ R15, R2, R7 ;  /* 0x00000007020f7220 */ /* 0x000fe20000410000 */
[----:B------:R-:W-:Y:S01]  /*1f40*/  FADD.FTZ R239, -R228, R179 ;  /* 0x000000b3e4ef7221 */ /* 0x000fe20000010100 */
[--C-:B------:R-:W-:Y:S02]  /*1f50*/  HADD2.F32 R175, -RZ, R11.reuse.H0_H0 ;  /* 0x2000000bffaf7230 */ /* 0x100fe40000004100 */
[C---:B------:R-:W-:Y:S01]  /*1f60*/  FMUL.FTZ R14, R226.reuse, R13 ;  /* 0x0000000de20e7220 */ /* 0x040fe20000410000 */
[----:B------:R-:W-:Y:S02]  /*1f70*/  HADD2.F32 R172, -RZ, R11.H1_H1 ;  /* 0x3000000bffac7230 */ /* 0x000fe40000004100 */
[----:B------:R-:W-:Y:S01]  /*1f80*/  FMUL.FTZ R12, R226, R177 ;  /* 0x000000b1e20c7220 */ /* 0x000fe20000410000 */
[----:B------:R-:W-:Y:S02]  /*1f90*/  HADD2.F32 R5, -RZ, R5.H1_H1 ;  /* 0x30000005ff057230 */ /* 0x000fe40000004100 */
[----:B------:R-:W-:Y:S01]  /*1fa0*/  FMUL.FTZ R13, R4, R8 ;  /* 0x00000008040d7220 */ /* 0x000fe20000410000 */
[----:B------:R-:W-:-:S02]  /*1fb0*/  HADD2.F32 R179, -RZ, R9.H0_H0 ;  /* 0x20000009ffb37230 */ /* 0x000fc40000004100 */
[----:B------:R-:W-:Y:S01]  /*1fc0*/  FADD.FTZ R2, R235, R15 ;  /* 0x0000000feb027221 */ /* 0x000fe20000010000 */
[----:B------:R-:W-:Y:S02]  /*1fd0*/  HADD2.F32 R11, -RZ, R53.H0_H0 ;  /* 0x20000035ff0b7230 */ /* 0x000fe40000004100 */
[----:B------:R-:W-:Y:S01]  /*1fe0*/  FFMA.FTZ R177, R16, R15, R234 ;  /* 0x0000000f10b17223 */ /* 0x000fe200000100ea */
[----:B------:R-:W-:Y:S02]  /*1ff0*/  HADD2.F32 R241, -RZ, R6.H1_H1 ;  /* 0x30000006fff17230 */ /* 0x000fe40000004100 */
[----:B------:R-:W-:Y:S02]  /*2000*/  HADD2.F32 R6, -RZ, R9.H1_H1 ;  /* 0x30000009ff067230 */ /* 0x000fe40000004100 */
[----:B------:R-:W-:Y:S01]  /*2010*/  FADD.FTZ R229, -R228, R5 ;  /* 0x00000005e4e57221 */ /* 0x000fe20000010100 */
[----:B------:R-:W-:Y:S02]  /*2020*/  HADD2.F32 R9, -RZ, R53.H1_H1 ;  /* 0x30000035ff097230 */ /* 0x000fe40000004100 */
[----:B------:R-:W-:Y:S01]  /*2030*/  FMUL.FTZ R11, R11, R179 ;  /* 0x000000b30b0b7220 */ /* 0x000fe20000410000 */
[----:B------:R-:W-:Y:S01]  /*2040*/  FADD.FTZ R2, R2, R13 ;  /* 0x0000000d02027221 */ /* 0x000fe20000010000 */
[----:B------:R-:W-:Y:S01]  /*2050*/  FFMA.FTZ R177, R14, R13, R177 ;  /* 0x0000000d0eb17223 */ /* 0x000fe200000100b1 */
[----:B------:R-:W-:Y:S01]  /*2060*/  FADD.FTZ R5, -R228, R241 ;  /* 0x000000f1e4057221 */ /* 0x000fe20000010100 */
[----:B------:R-:W-:Y:S01]  /*2070*/  FADD.FTZ R108, R108, R7 ;  /* 0x000000076c6c7221 */ /* 0x000fe20000010000 */
[----:B------:R-:W-:Y:S01]  /*2080*/  FFMA.FTZ R76, R16, R7, R76 ;  /* 0x00000007104c7223 */ /* 0x000fe2000001004c */
[----:B------:R-:W-:-:S02]  /*2090*/  HADD2.F32 R241, -RZ, R10.H0_H0 ;  /* 0x2000000afff17230 */ /* 0x000fc40000004100 */
[----:B------:R-:W-:Y:S01]  /*20a0*/  FMUL.FTZ R9, R9, R6 ;  /* 0x0000000609097220 */ /* 0x000fe20000410000 */
[----:B------:R-:W-:Y:S02]  /*20b0*/  HADD2.F32 R0, -RZ, R10.H1_H1 ;  /* 0x3000000aff007230 */ /* 0x000fe40000004100 */
[----:B------:R-:W-:Y:S01]  /*20c0*/  FMUL.FTZ R10, R226, R229 ;  /* 0x000000e5e20a7220 */ /* 0x000fe20000410000 */
[--C-:B------:R-:W-:Y:S02]  /*20d0*/  HADD2.F32 R7, -RZ, R54.reuse.H0_H0 ;  /* 0x20000036ff077230 */ /* 0x100fe40000004100 */
[----:B------:R-:W-:Y:S01]  /*20e0*/  FADD.FTZ R2, R2, R11 ;  /* 0x0000000b02027221 */ /* 0x000fe20000010000 */
[----:B------:R-:W-:Y:S01]  /*20f0*/  FFMA.FTZ R177, R12, R11, R177 ;  /* 0x0000000b0cb17223 */ /* 0x000fe200000100b1 */
[----:B------:R-:W-:Y:S01]  /*2100*/  FADD.FTZ R110, R110, R179 ;  /* 0x000000b36e6e7221 */ /* 0x000fe20000010000 */
[----:B------:R-:W-:Y:S01]  /*2110*/  FFMA.FTZ R78, R12, R179, R78 ;  /* 0x000000b30c4e7223 */ /* 0x000fe2000001004e */
[----:B------:R-:W-:-:S02]  /*2120*/  HADD2.F32 R179, -RZ, R54.H1_H1 ;  /* 0x30000036ffb37230 */ /* 0x000fc40000004100 */
[----:B------:R-:W-:Y:S01]  /*2130*/  FADD.FTZ R109, R109, R8 ;  /* 0x000000086d6d7221 */ /* 0x000fe20000010000 */
[----:B------:R-:W-:Y:S01]  /*2140*/  FFMA.FTZ R77, R14, R8, R77 ;  /* 0x000000080e4d7223 */ /* 0x000fe2000001004d */
[C---:B------:R-:W-:Y:S01]  /*2150*/  FMUL.FTZ R5, R226.reuse, R5 ;  /* 0x00000005e2057220 */ /* 0x040fe20000410000 */
[----:B------:R-:W-:Y:S01]  /*2160*/  FMUL.FTZ R8, R226, R239 ;  /* 0x000000efe2087220 */ /* 0x000fe20000410000 */
[----:B------:R-:W-:Y:S01]  /*2170*/  FMUL.FTZ R7, R7, R241 ;  /* 0x000000f107077220 */ /* 0x000fe20000410000 */
[----:B------:R-:W-:Y:S01]  /*2180*/  FADD.FTZ R2, R2, R9 ;  /* 0x0000000902027221 */ /* 0x000fe20000010000 */
[C---:B------:R-:W-:Y:S01]  /*2190*/  FFMA.FTZ R177, R10.reuse, R9, R177 ;  /* 0x000000090ab17223 */ /* 0x040fe200000100b1 */
[----:B------:R-:W-:Y:S01]  /*21a0*/  FADD.FTZ R111, R111, R6 ;  /* 0x000000066f6f7221 */ /* 0x000fe20000010000 */
[----:B------:R-:W-:Y:S01]  /*21b0*/  FFMA.FTZ R79, R10, R6, R79 ;  /* 0x000000060a4f7223 */ /* 0x000fe2000001004f */
[--C-:B------:R-:W-:Y:S02]  /*21c0*/  HADD2.F32 R4, -RZ, R55.reuse.H0_H0 ;  /* 0x20000037ff047230 */ /* 0x100fe40000004100 */
        /* <DEDUP_REMOVED lines=8> */
[C---:B------:R-:W-:Y:S01]  /*2250*/  FMUL.FTZ R3, R226.reuse, R3 ;  /* 0x00000003e2037220 */ /* 0x040fe20000410000 */
        /* <DEDUP_REMOVED lines=14> */
.L_x_2448:
[----:B------:R-:W-:Y:S05]  /*2340*/  BSYNC.RECONVERGENT B0 ;  /* 0x0000000000007941 */ /* 0x000fea0003800200 */
.L_x_2447:
        /* <DEDUP_REMOVED lines=31> */
.L_x_2450:
[----:B------:R-:W-:Y:S05]  /*2540*/  BSYNC.RECONVERGENT B0 ;  /* 0x0000000000007941 */ /* 0x000fea0003800200 */
.L_x_2449:
        /* <DEDUP_REMOVED lines=35> */
[----:B------:R-:W-:Y:S01]  /*2780*/  LOP3.LUT P6, RZ, R250, 0xff00, RZ, 0xc0, !PT ;  /* 0x0000ff00faff7812 */ /* 0x000fe200078cc0ff */
[----:B------:R-:W-:Y:S01]  /*2790*/  HFMA2 R239, -RZ, RZ, 0, 0 ;  /* 0x00000000ffef7431 */ /* 0x000fe200000001ff */
[----:B------:R-:W-:Y:S02]  /*27a0*/  MOV R228, RZ ;  /* 0x000000ff00e47202 */ /* 0x000fe40000000f00 */
[----:B------:R-:W-:Y:S02]  /*27b0*/  CS2R R244, SRZ ;  /* 0x0000000000f47805 */ /* 0x000fe4000001ff00 */
[----:B------:R-:W-:Y:S01]  /*27c0*/  MOV R241, RZ ;  /* 0x000000ff00f17202 */ /* 0x000fe20000000f00 */
[----:B------:R-:W-:Y:S01]  /*27d0*/  HFMA2 R242, -RZ, RZ, 0, 0 ;  /* 0x00000000fff27431 */ /* 0x000fe200000001ff */
[----:B------:R-:W-:-:S05]  /*27e0*/  MOV R246, RZ ;  /* 0x000000ff00f67202 */ /* 0x000fca0000000f00 */
[----:B------:R-:W0:Y:S01]  /*27f0*/  @P6 LDC R234, c[0x0][0x408] ;  /* 0x00010200ffea6b82 */ /* 0x000e220000000800 */
[----:B------:R-:W-:Y:S01]  /*2800*/  @P6 FFMA.FTZ R179, R223, R177, R178 ;  /* 0x000000b1dfb36223 */ /* 0x000fe200000100b2 */
[----:B------:R-:W-:-:S03]  /*2810*/  @P6 HADD2.F32 R227, -RZ, R32.H1_H1 ;  /* 0x30000020ffe36230 */ /* 0x000fc60000004100 */
[----:B------:R-:W-:-:S03]  /*2820*/  @P6 FADD.FTZ R179, R222, -R179 ;  /* 0x800000b3deb36221 */ /* 0x000fc60000010000 */
[----:B------:R-:W1:Y:S01]  /*2830*/  @P6 LDC R238, c[0x0][0x408] ;  /* 0x00010200ffee6b82 */ /* 0x000e620000000800 */
[----:B------:R-:W-:-:S04]  /*2840*/  @P6 FMUL.FTZ R179, R226, R179 ;  /* 0x000000b3e2b36220 */ /* 0x000fc80000410000 */
[----:B------:R-:W-:-:S04]  /*2850*/  @P6 FMUL.FTZ R179, R179, R176 ;  /* 0x000000b0b3b36220 */ /* 0x000fc80000410000 */
[----:B0-----:R-:W-:Y:S01]  /*2860*/  @P6 FMUL.FTZ R234, R179, R234 ;  /* 0x000000eab3ea6220 */ /* 0x001fe20000410000 */
[----:B-----5:R-:W-:-:S05]  /*2870*/  @P6 HADD2.F32 R179, -RZ, R172.H1_H1 ;  /* 0x300000acffb36230 */ /* 0x020fca0000004100 */
[----:B------:R-:W-:Y:S01]  /*2880*/  @P6 FMUL.FTZ R228, R179, R234 ;  /* 0x000000eab3e46220 */ /* 0x000fe20000410000 */
[----:B------:R-:W-:-:S03]  /*2890*/  @P6 FFMA.FTZ R179, R223, R177, R178 ;  /* 0x000000b1dfb36223 */ /* 0x000fc600000100b2 */
[----:B------:R-:W-:Y:S01]  /*28a0*/  FADD.FTZ R228, R117, R228 ;  /* 0x000000e475e47221 */ /* 0x000fe20000010000 */
[----:B------:R-:W-:-:S04]  /*28b0*/  @P6 FADD.FTZ R179, R222, -R179 ;  /* 0x800000b3deb36221 */ /* 0x000fc80000010000 */
[----:B------:R-:W-:-:S04]  /*28c0*/  @P6 FMUL.FTZ R179, R226, R179 ;  /* 0x000000b3e2b36220 */ /* 0x000fc80000410000 */
[----:B------:R-:W-:-:S04]  /*28d0*/  @P6 FMUL.FTZ R179, R179, R176 ;  /* 0x000000b0b3b36220 */ /* 0x000fc80000410000 */
[----:B-1----:R-:W-:Y:S01]  /*28e0*/  @P6 FMUL.FTZ R238, R179, R238 ;  /* 0x000000eeb3ee6220 */ /* 0x002fe20000410000 */
[----:B------:R-:W-:-:S03]  /*28f0*/  HFMA2 R179, -RZ, RZ, 0, 0 ;  /* 0x00000000ffb37431 */ /* 0x000fc600000001ff */
[----:B------:R-:W-:Y:S01]  /*2900*/  @P6 FMUL.FTZ R179, R238, R227 ;  /* 0x000000e3eeb36220 */ /* 0x000fe20000410000 */
[----:B------:R-:W-:-:S13]  /*2910*/  LOP3.LUT P6, RZ, R250, 0xff0000, RZ, 0xc0, !PT ;  /* 0x00ff0000faff7812 */ /* 0x000fda00078cc0ff */
[----:B------:R-:W0:Y:S01]  /*2920*/  @P6 LDC R234, c[0x0][0x408] ;  /* 0x00010200ffea6b82 */ /* 0x000e220000000800 */
[----:B------:R-:W-:Y:S01]  /*2930*/  @P6 FFMA.FTZ R227, R221, R177, R178 ;  /* 0x000000b1dde36223 */ /* 0x000fe200000100b2 */
[----:B------:R-:W-:-:S03]  /*2940*/  @P6 HADD2.F32 R229, -RZ, R33.H0_H0 ;  /* 0x20000021ffe56230 */ /* 0x000fc60000004100 */
[----:B------:R-:W-:-:S03]  /*2950*/  @P6 FADD.FTZ R227, R220, -R227 ;  /* 0x800000e3dce36221 */ /* 0x000fc60000010000 */
[----:B------:R-:W1:Y:S01]  /*2960*/  @P6 LDC R238, c[0x0][0x408] ;  /* 0x00010200ffee6b82 */ /* 0x000e620000000800 */
[----:B------:R-:W-:-:S04]  /*2970*/  @P6 FMUL.FTZ R227, R226, R227 ;  /* 0x000000e3e2e36220 */ /* 0x000fc80000410000 */
[----:B------:R-:W-:-:S04]  /*2980*/  @P6 FMUL.FTZ R227, R227, R176 ;  /* 0x000000b0e3e36220 */ /* 0x000fc80000410000 */
[----:B0-----:R-:W-:Y:S01]  /*2990*/  @P6 FMUL.FTZ R234, R227, R234 ;  /* 0x000000eae3ea6220 */ /* 0x001fe20000410000 */
[----:B------:R-:W-:-:S05]  /*29a0*/  @P6 HADD2.F32 R227, -RZ, R173.H0_H0 ;  /* 0x200000adffe36230 */ /* 0x000fca0000004100 */
[----:B------:R-:W-:Y:S01]  /*29b0*/  @P6 FMUL.FTZ R241, R227, R234 ;  /* 0x000000eae3f16220 */ /* 0x000fe20000410000 */
[----:B------:R-:W-:-:S04]  /*29c0*/  @P6 FFMA.FTZ R227, R221, R177, R178 ;  /* 0x000000b1dde36223 */ /* 0x000fc800000100b2 */
        /* <DEDUP_REMOVED lines=9> */
[----:B------:R-:W-:-:S03]  /*2a60*/  @P6 HADD2.F32 R173, -RZ, R173.H1_H1 ;  /* 0x300000adffad6230 */ /* 0x000fc60000004100 */
[----:B------:R-:W-:-:S03]  /*2a70*/  @P6 FADD.FTZ R229, R218, -R229 ;  /* 0x800000e5dae56221 */ /* 0x000fc60000010000 */
[----:B------:R-:W1:Y:S01]  /*2a80*/  @P6 LDC R238, c[0x0][0x408] ;  /* 0x00010200ffee6b82 */ /* 0x000e620000000800 */
[----:B------:R-:W-:-:S04]  /*2a90*/  @P6 FMUL.FTZ R229, R226, R229 ;  /* 0x000000e5e2e56220 */ /* 0x000fc80000410000 */
[----:B------:R-:W-:-:S04]  /*2aa0*/  @P6 FMUL.FTZ R229, R229, R176 ;  /* 0x000000b0e5e56220 */ /* 0x000fc80000410000 */
[----:B0-----:R-:W-:-:S04]  /*2ab0*/  @P6 FMUL.FTZ R234, R229, R234 ;  /* 0x000000eae5ea6220 */ /* 0x001fc80000410000 */
[----:B------:R-:W-:Y:S01]  /*2ac0*/  @P6 FMUL.FTZ R246, R173, R234 ;  /* 0x000000eaadf66220 */ /* 0x000fe20000410000 */
[----:B------:R-:W-:Y:S01]  /*2ad0*/  @P6 FFMA.FTZ R173, R219, R177, R178 ;  /* 0x000000b1dbad6223 */ /* 0x000fe200000100b2 */
[----:B------:R-:W-:-:S03]  /*2ae0*/  CS2R R234, SRZ ;  /* 0x0000000000ea7805 */ /* 0x000fc6000001ff00 */
[----:B------:R-:W-:-:S04]  /*2af0*/  @P6 FADD.FTZ R173, R218, -R173 ;  /* 0x800000addaad6221 */ /* 0x000fc80000010000 */
[----:B------:R-:W-:-:S04]  /*2b00*/  @P6 FMUL.FTZ R173, R226, R173 ;  /* 0x000000ade2ad6220 */ /* 0x000fc80000410000 */
[----:B------:R-:W-:-:S04]  /*2b10*/  @P6 FMUL.FTZ R173, R173, R176 ;  /* 0x000000b0adad6220 */ /* 0x000fc80000410000 */
[----:B-1----:R-:W-:Y:S01]  /*2b20*/  @P6 FMUL.FTZ R238, R173, R238 ;  /* 0x000000eeadee6220 */ /* 0x002fe20000410000 */
[----:B------:R-:W-:-:S05]  /*2b30*/  @P6 HADD2.F32 R173, -RZ, R33.H1_H1 ;  /* 0x30000021ffad6230 */ /* 0x000fca0000004100 */
[----:B------:R-:W-:Y:S01]  /*2b40*/  @P6 FMUL.FTZ R234, R238, R173 ;  /* 0x000000adeeea6220 */ /* 0x000fe20000410000 */
[----:B------:R-:W-:-:S04]  /*2b50*/  LOP3.LUT P6, RZ, R251, 0xff, RZ, 0xc0, !PT ;  /* 0x000000fffbff7812 */ /* 0x000fc800078cc0ff */
[----:B------:R-:W-:-:S09]  /*2b60*/  F2FP.F16.F32.PACK_AB R117, R234, R227 ;  /* 0x000000e3ea75723e */ /* 0x000fd200000000ff */
        /* <DEDUP_REMOVED lines=10> */
[----:B------:R-:W-:-:S03]  /*2c10*/  @P6 FFMA.FTZ R173, R217, R177, R178 ;  /* 0x000000b1d9ad6223 */ /* 0x000fc600000100b2 */
[----:B------:R-:W-:Y:S01]  /*2c20*/  FADD.FTZ R120, R120, R239 ;  /* 0x000000ef78787221 */ /* 0x000fe20000010000 */
[----:B------:R-:W-:-:S04]  /*2c30*/  @P6 FADD.FTZ R173, R216, -R173 ;  /* 0x800000add8ad6221 */ /* 0x000fc80000010000 */
[----:B------:R-:W-:-:S04]  /*2c40*/  @P6 FMUL.FTZ R173, R226, R173 ;  /* 0x000000ade2ad6220 */ /* 0x000fc80000410000 */
[----:B------:R-:W-:-:S04]  /*2c50*/  @P6 FMUL.FTZ R173, R173, R176 ;  /* 0x000000b0adad6220 */ /* 0x000fc80000410000 */
[----:B-1----:R-:W-:Y:S01]  /*2c60*/  @P6 FMUL.FTZ R240, R173, R240 ;  /* 0x000000f0adf06220 */ /* 0x002fe20000410000 */
[----:B------:R-:W-:-:S03]  /*2c70*/  MOV R173, RZ ;  /* 0x000000ff00ad7202 */ /* 0x000fc60000000f00 */
[----:B------:R-:W-:Y:S01]  /*2c80*/  @P6 FMUL.FTZ R173, R240, R229 ;  /* 0x000000e5f0ad6220 */ /* 0x000fe20000410000 */
[----:B------:R-:W-:-:S13]  /*2c90*/  LOP3.LUT P6, RZ, R251, 0xff00, RZ, 0xc0, !PT ;  /* 0x0000ff00fbff7812 */ /* 0x000fda00078cc0ff */
[----:B------:R-:W0:Y:S01]  /*2ca0*/  @P6 LDC R238, c[0x0][0x408] ;  /* 0x00010200ffee6b82 */ /* 0x000e220000000800 */
[----:B------:R-:W-:Y:S01]  /*2cb0*/  @P6 FFMA.FTZ R229, R215, R177, R178 ;  /* 0x000000b1d7e56223 */ /* 0x000fe200000100b2 */
[----:B------:R-:W-:-:S03]  /*2cc0*/  @P6 HADD2.F32 R174, -RZ, R174.H1_H1 ;  /* 0x300000aeffae6230 */ /* 0x000fc60000004100 */
[----:B------:R-:W-:-:S04]  /*2cd0*/  @P6 FADD.FTZ R229, R214, -R229 ;  /* 0x800000e5d6e56221 */ /* 0x000fc80000010000 */
[----:B------:R-:W-:-:S04]  /*2ce0*/  @P6 FMUL.FTZ R229, R226, R229 ;  /* 0x000000e5e2e56220 */ /* 0x000fc80000410000 */
[----:B------:R-:W-:-:S04]  /*2cf0*/  @P6 FMUL.FTZ R229, R229, R176 ;  /* 0x000000b0e5e56220 */ /* 0x000fc80000410000 */
[----:B0-----:R-:W-:Y:S02]  /*2d00*/  @P6 FMUL.FTZ R229, R229, R238 ;  /* 0x000000eee5e56220 */ /* 0x001fe40000410000 */
[----:B------:R-:W0:Y:S02]  /*2d10*/  @P6 LDC R238, c[0x0][0x408] ;  /* 0x00010200ffee6b82 */ /* 0x000e240000000800 */
[----:B------:R-:W-:Y:S01]  /*2d20*/  @P6 FMUL.FTZ R244, R174, R229 ;  /* 0x000000e5aef46220 */ /* 0x000fe20000410000 */
[----:B------:R-:W-:Y:S01]  /*2d30*/  @P6 FFMA.FTZ R229, R215, R177, R178 ;  /* 0x000000b1d7e56223 */ /* 0x000fe200000100b2 */
[----:B------:R-:W-:Y:S02]  /*2d40*/  @P6 HADD2.F32 R174, -RZ, R34.H1_H1 ;  /* 0x30000022ffae6230 */ /* 0x000fe40000004100 */
[----:B------:R-:W-:Y:S01]  /*2d50*/  FADD.FTZ R121, R121, R244 ;  /* 0x000000f479797221 */ /* 0x000fe20000010000 */
[----:B------:R-:W-:-:S04]  /*2d60*/  @P6 FADD.FTZ R229, R214, -R229 ;  /* 0x800000e5d6e56221 */ /* 0x000fc80000010000 */
[----:B------:R-:W-:-:S04]  /*2d70*/  @P6 FMUL.FTZ R229, R226, R229 ;  /* 0x000000e5e2e56220 */ /* 0x000fc80000410000 */
[----:B------:R-:W-:-:S04]  /*2d80*/  @P6 FMUL.FTZ R229, R229, R176 ;  /* 0x000000b0e5e56220 */ /* 0x000fc80000410000 */
[----:B0-----:R-:W-:Y:S01]  /*2d90*/  @P6 FMUL.FTZ R229, R229, R238 ;  /* 0x000000eee5e56220 */ /* 0x001fe20000410000 */
[----:B------:R-:W-:-:S03]  /*2da0*/  HFMA2 R238, -RZ, RZ, 0, 0 ;  /* 0x00000000ffee7431 */ /* 0x000fc600000001ff */
[----:B------:R-:W-:Y:S01]  /*2db0*/  @P6 FMUL.FTZ R238, R229, R174 ;  /* 0x000000aee5ee6220 */ /* 0x000fe20000410000 */
[----:B------:R-:W-:-:S13]  /*2dc0*/  LOP3.LUT P6, RZ, R251, 0xff0000, RZ, 0xc0, !PT ;  /* 0x00ff0000fbff7812 */ /* 0x000fda00078cc0ff */
[----:B------:R-:W0:Y:S01]  /*2dd0*/  @P6 LDC R174, c[0x0][0x408] ;  /* 0x00010200ffae6b82 */ /* 0x000e220000000800 */
[----:B------:R-:W-:-:S04]  /*2de0*/  @P6 FFMA.FTZ R229, R213, R177, R178 ;  /* 0x000000b1d5e56223 */ /* 0x000fc800000100b2 */
[----:B------:R-:W-:-:S03]  /*2df0*/  @P6 FADD.FTZ R229, R212, -R229 ;  /* 0x800000e5d4e56221 */ /* 0x000fc60000010000 */
[----:B------:R-:W1:Y:S01]  /*2e00*/  @P6 LDC R240, c[0x0][0x408] ;  /* 0x00010200fff06b82 */ /* 0x000e620000000800 */
[----:B------:R-:W-:-:S04]  /*2e10*/  @P6 FMUL.FTZ R229, R226, R229 ;  /* 0x000000e5e2e56220 */ /* 0x000fc80000410000 */
[----:B------:R-:W-:-:S04]  /*2e20*/  @P6 FMUL.FTZ R229, R229, R176 ;  /* 0x000000b0e5e56220 */ /* 0x000fc80000410000 */
[----:B0-----:R-:W-:Y:S01]  /*2e30*/  @P6 FMUL.FTZ R229, R229, R174 ;  /* 0x000000aee5e56220 */ /* 0x001fe20000410000 */
[----:B------:R-:W-:-:S05]  /*2e40*/  @P6 HADD2.F32 R174, -RZ, R175.H0_H0 ;  /* 0x200000afffae6230 */ /* 0x000fca0000004100 */
[----:B------:R-:W-:Y:S01]  /*2e50*/  @P6 FMUL.FTZ R235, R174, R229 ;  /* 0x000000e5aeeb6220 */ /* 0x000fe20000410000 */
[----:B------:R-:W-:Y:S01]  /*2e60*/  @P6 FFMA.FTZ R229, R213, R177, R178 ;  /* 0x000000b1d5e56223 */ /* 0x000fe200000100b2 */
[----:B------:R-:W-:Y:S02]  /*2e70*/  MOV R174, RZ ;  /* 0x000000ff00ae7202 */ /* 0x000fe40000000f00 */
[----:B------:R-:W-:Y:S01]  /*2e80*/  FADD.FTZ R122, R122, R235 ;  /* 0x000000eb7a7a7221 */ /* 0x000fe20000010000 */
[----:B------:R-:W-:-:S04]  /*2e90*/  @P6 FADD.FTZ R229, R212, -R229 ;  /* 0x800000e5d4e56221 */ /* 0x000fc80000010000 */
[----:B------:R-:W-:-:S04]  /*2ea0*/  @P6 FMUL.FTZ R229, R226, R229 ;  /* 0x000000e5e2e56220 */ /* 0x000fc80000410000 */
[----:B------:R-:W-:-:S04]  /*2eb0*/  @P6 FMUL.FTZ R229, R229, R176 ;  /* 0x000000b0e5e56220 */ /* 0x000fc80000410000 */
[----:B-1----:R-:W-:Y:S01]  /*2ec0*/  @P6 FMUL.FTZ R240, R229, R240 ;  /* 0x000000f0e5f06220 */ /* 0x002fe20000410000 */
[----:B------:R-:W-:-:S05]  /*2ed0*/  @P6 HADD2.F32 R229, -RZ, R35.H0_H0 ;  /* 0x20000023ffe56230 */ /* 0x000fca0000004100 */
[----:B------:R-:W-:Y:S01]  /*2ee0*/  @P6 FMUL.FTZ R174, R240, R229 ;  /* 0x000000e5f0ae6220 */ /* 0x000fe20000410000 */
[----:B------:R-:W-:-:S04]  /*2ef0*/  ISETP.GE.U32.AND P6, PT, R250, RZ, PT ;  /* 0x000000fffa00720c */ /* 0x000fc80003fc6070 */
[----:B------:R-:W-:-:S13]  /*2f00*/  ISETP.GE.U32.AND.EX P6, PT, R251, 0x1000000, PT, P6 ;  /* 0x01000000fb00780c */ /* 0x000fda0003fc6160 */
        /* <DEDUP_REMOVED lines=8> */
[----:B------:R-:W-:-:S03]  /*2f90*/  MOV R229, RZ ;  /* 0x000000ff00e57202 */ /* 0x000fc60000000f00 */
[----:B------:R-:W-:Y:S01]  /*2fa0*/  @P6 FMUL.FTZ R242, R175, R240 ;  /* 0x000000f0aff26220 */ /* 0x000fe20000410000 */
[----:B------:R-:W-:-:S03]  /*2fb0*/  @P6 FFMA.FTZ R175, R211, R177, R178 ;  /* 0x000000b1d3af6223 */ /* 0x000fc600000100b2 */
[----:B------:R-:W-:Y:S01]  /*2fc0*/  FADD.FTZ R123, R123, R242 ;  /* 0x000000f27b7b7221 */ /* 0x000fe20000010000 */
[----:B------:R-:W-:-:S04]  /*2fd0*/  @P6 FADD.FTZ R175, R210, -R175 ;  /* 0x800000afd2af6221 */ /* 0x000fc80000010000 */
[----:B------:R-:W-:-:S04]  /*2fe0*/  @P6 FMUL.FTZ R175, R226, R175 ;  /* 0x000000afe2af6220 */ /* 0x000fc80000410000 */
[----:B------:R-:W-:-:S04]  /*2ff0*/  @P6 FMUL.FTZ R175, R175, R176 ;  /* 0x000000b0afaf6220 */ /* 0x000fc80000410000 */
[----:B-1----:R-:W-:Y:S01]  /*3000*/  @P6 FMUL.FTZ R248, R175, R248 ;  /* 0x000000f8aff86220 */ /* 0x002fe20000410000 */
[----:B------:R-:W-:-:S05]  /*3010*/  @P6 HADD2.F32 R175, -RZ, R35.H1_H1 ;  /* 0x30000023ffaf6230 */ /* 0x000fca0000004100 */
[----:B------:R-:W-:Y:S01]  /*3020*/  @P6 FMUL.FTZ R229, R248, R175 ;  /* 0x000000aff8e56220 */ /* 0x000fe20000410000 */
[----:B------:R-:W-:-:S13]  /*3030*/  LOP3.LUT P6, RZ, R250, 0xff, RZ, 0xc0, !PT ;  /* 0x000000fffaff7812 */ /* 0x000fda00078cc0ff */
[----:B------:R-:W0:Y:S01]  /*3040*/  @P6 LDC R240, c[0x0][0x408] ;  /* 0x00010200fff06b82 */ /* 0x000e220000000800 */
[----:B------:R-:W-:Y:S01]  /*3050*/  @P6 FFMA.FTZ R175, R225, R177, R178 ;  /* 0x000000b1e1af6223 */ /* 0x000fe200000100b2 */
[----:B------:R-:W-:-:S03]  /*3060*/  @P6 HADD2.F32 R172, -RZ, R172.H0_H0 ;  /* 0x200000acffac6230 */ /* 0x000fc60000004100 */
[----:B------:R-:W-:-:S04]  /*3070*/  @P6 FADD.FTZ R175, R224, -R175 ;  /* 0x800000afe0af6221 */ /* 0x000fc80000010000 */
[----:B------:R-:W-:-:S04]  /*3080*/  @P6 FMUL.FTZ R175, R226, R175 ;  /* 0x000000afe2af6220 */ /* 0x000fc80000410000 */
[----:B------:R-:W-:-:S04]  /*3090*/  @P6 FMUL.FTZ R175, R175, R176 ;  /* 0x000000b0afaf6220 */ /* 0x000fc80000410000 */
[----:B0-----:R-:W-:Y:S02]  /*30a0*/  @P6 FMUL.FTZ R175, R175, R240 ;  /* 0x000000f0afaf6220 */ /* 0x001fe40000410000 */
[----:B------:R-:W0:Y:S02]  /*30b0*/  @P6 LDC R240, c[0x0][0x408] ;  /* 0x00010200fff06b82 */ /* 0x000e240000000800 */
[----:B------:R-:W-:Y:S01]  /*30c0*/  @P6 FMUL.FTZ R245, R172, R175 ;  /* 0x000000afacf56220 */ /* 0x000fe20000410000 */
[----:B------:R-:W-:Y:S01]  /*30d0*/  @P6 FFMA.FTZ R175, R225, R177, R178 ;  /* 0x000000b1e1af6223 */ /* 0x000fe200000100b2 */
[----:B------:R-:W-:Y:S02]  /*30e0*/  @P6 HADD2.F32 R172, -RZ, R32.H0_H0 ;  /* 0x20000020ffac6230 */ /* 0x000fe40000004100 */
[----:B------:R-:W-:Y:S01]  /*30f0*/  FADD.FTZ R245, R116, R245 ;  /* 0x000000f574f57221 */ /* 0x000fe20000010000 */
[----:B------:R-:W-:-:S04]  /*3100*/  @P6 FADD.FTZ R175, R224, -R175 ;  /* 0x800000afe0af6221 */ /* 0x000fc80000010000 */
[----:B------:R-:W-:-:S04]  /*3110*/  @P6 FMUL.FTZ R175, R226, R175 ;  /* 0x000000afe2af6220 */ /* 0x000fc80000410000 */
[----:B------:R-:W-:-:S04]  /*3120*/  @P6 FMUL.FTZ R175, R175, R176 ;  /* 0x000000b0afaf6220 */ /* 0x000fc80000410000 */
[----:B0-----:R-:W-:Y:S01]  /*3130*/  @P6 FMUL.FTZ R175, R175, R240 ;  /* 0x000000f0afaf6220 */ /* 0x001fe20000410000 */
[----:B------:R-:W-:-:S03]  /*3140*/  HFMA2 R240, -RZ, RZ, 0, 0 ;  /* 0x00000000fff07431 */ /* 0x000fc600000001ff */
[----:B------:R-:W-:Y:S01]  /*3150*/  @P6 FMUL.FTZ R240, R175, R172 ;  /* 0x000000acaff06220 */ /* 0x000fe20000410000 */
[----:B------:R-:W-:Y:S01]  /*3160*/  FADD.FTZ R175, R118, R241 ;  /* 0x000000f176af7221 */ /* 0x000fe20000010000 */
[----:B------:R-:W-:Y:S01]  /*3170*/  FADD.FTZ R172, R119, R246 ;  /* 0x000000f677ac7221 */ /* 0x000fe20000010000 */
[----:B------:R-:W-:Y:S02]  /*3180*/  F2FP.F16.F32.PACK_AB R118, R238, R173 ;  /* 0x000000adee76723e */ /* 0x000fe400000000ff */
[----:B------:R-:W-:Y:S02]  /*3190*/  F2FP.F16.F32.PACK_AB R119, R229, R174 ;  /* 0x000000aee577723e */ /* 0x000fe400000000ff */
[----:B------:R-:W-:Y:S01]  /*31a0*/  F2FP.F16.F32.PACK_AB R116, R179, R240 ;  /* 0x000000f0b374723e */ /* 0x000fe200000000ff */
[----:B------:R-:W-:Y:S06]  /*31b0*/  BRA `(.L_x_2456) ;  /* 0x0000000800387947 */ /* 0x000fec0003800000 */
.L_x_2455:
[----:B------:R-:W-:Y:S01]  /*31c0*/  LOP3.LUT P6, RZ, R250, 0xff00, RZ, 0xc0, !PT ;  /* 0x0000ff00faff7812 */ /* 0x000fe200078cc0ff */
[----:B------:R-:W-:Y:S01]  /*31d0*/  FFMA.FTZ R149, R223, R177, R178 ;  /* 0x000000b1df957223 */ /* 0x000fe200000100b2 */
[----:B------:R-:W-:Y:S01]  /*31e0*/  MOV R228, RZ ;  /* 0x000000ff00e47202 */ /* 0x000fe20000000f00 */
[----:B------:R-:W-:Y:S01]  /*31f0*/  HFMA2 R179, -RZ, RZ, 0, 0 ;  /* 0x00000000ffb37431 */ /* 0x000fe200000001ff */
[----:B------:R-:W-:Y:S01]  /*3200*/  CS2R R248, SRZ ;  /* 0x0000000000f87805 */ /* 0x000fe2000001ff00 */
[----:B------:R-:W-:Y:S01]  /*3210*/  FADD.FTZ R149, R222, -R149 ;  /* 0x80000095de957221 */ /* 0x000fe20000010000 */
[----:B------:R-:W-:Y:S01]  /*3220*/  MOV R227, RZ ;  /* 0x000000ff00e37202 */ /* 0x000fe20000000f00 */
[----:B------:R-:W-:Y:S01]  /*3230*/  HFMA2 R235, -RZ, RZ, 0, 0 ;  /* 0x00000000ffeb7431 */ /* 0x000fe200000001ff */
[----:B------:R-:W-:Y:S01]  /*3240*/  CS2R R246, SRZ ;  /* 0x0000000000f67805 */ /* 0x000fe2000001ff00 */
[----:B------:R-:W-:Y:S01]  /*3250*/  FMUL.FTZ R148, R226, R149 ;  /* 0x00000095e2947220 */ /* 0x000fe20000410000 */
[----:B------:R-:W-:-:S02]  /*3260*/  MOV R243, RZ ;  /* 0x000000ff00f37202 */ /* 0x000fc40000000f00 */
[----:B------:R-:W-:Y:S01]  /*3270*/  CS2R R244, SRZ ;  /* 0x0000000000f47805 */ /* 0x000fe2000001ff00 */
[----:B------:R-:W0:Y:S01]  /*3280*/  @P6 LDC R150, c[0x0][0x408] ;  /* 0x00010200ff966b82 */ /* 0x000e220000000800 */
[----:B------:R-:W-:-:S07]  /*3290*/  @P6 FMUL.FTZ R149, R148, R176 ;  /* 0x000000b094956220 */ /* 0x000fce0000410000 */
[----:B------:R-:W1:Y:S01]  /*32a0*/  @P6 LDC R234, c[0x0][0x408] ;  /* 0x00010200ffea6b82 */ /* 0x000e620000000800 */
[----:B0-----:R-:W-:Y:S01]  /*32b0*/  @P6 FMUL.FTZ R150, R149, R150 ;  /* 0x0000009695966220 */ /* 0x001fe20000410000 */
[----:B-----5:R-:W-:-:S05]  /*32c0*/  @P6 HADD2.F32 R149, -RZ, R172.H1_H1 ;  /* 0x300000acff956230 */ /* 0x020fca0000004100 */
[----:B------:R-:W-:Y:S01]  /*32d0*/  @P6 FMUL.FTZ R228, R149, R150 ;  /* 0x0000009695e46220 */ /* 0x000fe20000410000 */
[----:B------:R-:W-:-:S03]  /*32e0*/  @P6 FMUL.FTZ R149, R148, R176 ;  /* 0x000000b094956220 */ /* 0x000fc60000410000 */
[----:B------:R-:W-:Y:S01]  /*32f0*/  FADD.FTZ R228, R117, R228 ;  /* 0x000000e475e47221 */ /* 0x000fe20000010000 */
[----:B-1----:R-:W-:Y:S01]  /*3300*/  @P6 FMUL.FTZ R234, R149, R234 ;  /* 0x000000ea95ea6220 */ /* 0x002fe20000410000 */
[----:B------:R-:W-:-:S05]  /*3310*/  @P6 HADD2.F32 R149, -RZ, R32.H1_H1 ;  /* 0x30000020ff956230 */ /* 0x000fca0000004100 */
[----:B------:R-:W-:Y:S01]  /*3320*/  @P6 FMUL.FTZ R179, R234, R149 ;  /* 0x00000095eab36220 */ /* 0x000fe20000410000 */
[----:B------:R-:W-:Y:S01]  /*3330*/  LOP3.LUT P6, RZ, R250, 0xff0000, RZ, 0xc0, !PT ;  /* 0x00ff0000faff7812 */ /* 0x000fe200078cc0ff */
[----:B------:R-:W-:-:S04]  /*3340*/  FFMA.FTZ R149, R221, R177, R178 ;  /* 0x000000b1dd957223 */ /* 0x000fc800000100b2 */
[----:B------:R-:W-:-:S04]  /*3350*/  FADD.FTZ R149, R220, -R149 ;  /* 0x80000095dc957221 */ /* 0x000fc80000010000 */
[----:B------:R-:W-:-:S04]  /*3360*/  FMUL.FTZ R239, R226, R149 ;  /* 0x00000095e2ef7220 */ /* 0x000fc80000410000 */
[----:B------:R-:W0:Y:S01]  /*3370*/  @P6 LDC R150, c[0x0][0x408] ;  /* 0x00010200ff966b82 */ /* 0x000e220000000800 */
[----:B------:R-:W-:-:S07]  /*3380*/  @P6 FMUL.FTZ R149, R239, R176 ;  /* 0x000000b0ef956220 */ /* 0x000fce0000410000 */
[----:B------:R-:W1:Y:S01]  /*3390*/  @P6 LDC R234, c[0x0][0x408] ;  /* 0x00010200ffea6b82 */ /* 0x000e620000000800 */
[----:B0-----:R-:W-:Y:S01]  /*33a0*/  @P6 FMUL.FTZ R150, R149, R150 ;  /* 0x0000009695966220 */ /* 0x001fe20000410000 */
[----:B------:R-:W-:-:S05]  /*33b0*/  @P6 HADD2.F32 R149, -RZ, R173.H0_H0 ;  /* 0x200000adff956230 */ /* 0x000fca0000004100 */
[----:B------:R-:W-:Y:S01]  /*33c0*/  @P6 FMUL.FTZ R249, R149, R150 ;  /* 0x0000009695f96220 */ /* 0x000fe20000410000 */
[----:B------:R-:W-:-:S04]  /*33d0*/  @P6 FMUL.FTZ R149, R239, R176 ;  /* 0x000000b0ef956220 */ /* 0x000fc80000410000 */
[----:B-1----:R-:W-:Y:S01]  /*33e0*/  @P6 FMUL.FTZ R234, R149, R234 ;  /* 0x000000ea95ea6220 */ /* 0x002fe20000410000 */
[----:B------:R-:W-:-:S05]  /*33f0*/  @P6 HADD2.F32 R149, -RZ, R33.H0_H0 ;  /* 0x20000021ff956230 */ /* 0x000fca0000004100 */
[----:B------:R-:W-:Y:S01]  /*3400*/  @P6 FMUL.FTZ R227, R234, R149 ;  /* 0x00000095eae36220 */ /* 0x000fe20000410000 */
[----:B------:R-:W-:Y:S01]  /*3410*/  LOP3.LUT P6, RZ, R250, 0xff000000, RZ, 0xc0, !PT ;  /* 0xff000000faff7812 */ /* 0x000fe200078cc0ff */
[----:B------:R-:W-:-:S04]  /*3420*/  FFMA.FTZ R149, R219, R177, R178 ;  /* 0x000000b1db957223 */ /* 0x000fc800000100b2 */
[----:B------:R-:W-:-:S04]  /*3430*/  FADD.FTZ R149, R218, -R149 ;  /* 0x80000095da957221 */ /* 0x000fc80000010000 */
[----:B------:R-:W-:-:S04]  /*3440*/  FMUL.FTZ R149, R226, R149 ;  /* 0x00000095e2957220 */ /* 0x000fc80000410000 */
[----:B------:R-:W0:Y:S01]  /*3450*/  @P6 LDC R151, c[0x0][0x408] ;  /* 0x00010200ff976b82 */ /* 0x000e220000000800 */
[----:B------:R-:W-:Y:S01]  /*3460*/  @P6 FMUL.FTZ R150, R149, R176 ;  /* 0x000000b095966220 */ /* 0x000fe20000410000 */
[----:B------:R-:W-:-:S06]  /*3470*/  @P6 HADD2.F32 R173, -RZ, R173.H1_H1 ;  /* 0x300000adffad6230 */ /* 0x000fcc0000004100 */
[----:B------:R-:W1:Y:S01]  /*3480*/  @P6 LDC R229, c[0x0][0x408] ;  /* 0x00010200ffe56b82 */ /* 0x000e620000000800 */
[----:B0-----:R-:W-:Y:S01]  /*3490*/  @P6 FMUL.FTZ R150, R150, R151 ;  /* 0x0000009796966220 */ /* 0x001fe20000410000 */
[----:B------:R-:W-:-:S03]  /*34a0*/  FFMA.FTZ R151, R217, R177, R178 ;  /* 0x000000b1d9977223 */ /* 0x000fc600000100b2 */
[----:B------:R-:W-:Y:S01]  /*34b0*/  @P6 FMUL.FTZ R248, R173, R150 ;  /* 0x00000096adf86220 */ /* 0x000fe20000410000 */
[C---:B------:R-:W-:Y:S01]  /*34c0*/  @P6 FMUL.FTZ R150, R149.reuse, R176 ;  /* 0x000000b095966220 */ /* 0x040fe20000410000 */
[----:B------:R-:W-:Y:S01]  /*34d0*/  FADD.FTZ R151, R216, -R151 ;  /* 0x80000097d8977221 */ /* 0x000fe20000010000 */
[----:B------:R-:W-:Y:S02]  /*34e0*/  F2FP.F16.F32.PACK_AB R149, R149, R239 ;  /* 0x000000ef9595723e */ /* 0x000fe400000000ff */
[----:B-1----:R-:W-:Y:S01]  /*34f0*/  @P6 FMUL.FTZ R229, R150, R229 ;  /* 0x000000e596e56220 */ /* 0x002fe20000410000 */
[----:B------:R-:W-:Y:S02]  /*3500*/  @P6 HADD2.F32 R150, -RZ, R33.H1_H1 ;  /* 0x30000021ff966230 */ /* 0x000fe40000004100 */
[----:B------:R-:W-:Y:S01]  /*3510*/  FMUL.FTZ R240, R226, R151 ;  /* 0x00000097e2f07220 */ /* 0x000fe20000410000 */
[----:B------:R-:W-:Y:S02]  /*3520*/  FFMA.FTZ R151, R215, R177, R178 ;  /* 0x000000b1d7977223 */ /* 0x000fe400000100b2 */
[----:B------:R-:W-:Y:S01]  /*3530*/  @P6 FMUL.FTZ R235, R229, R150 ;  /* 0x00000096e5eb6220 */ /* 0x000fe20000410000 */
[----:B------:R-:W-:Y:S01]  /*3540*/  LOP3.LUT P6, RZ, R251, 0xff, RZ, 0xc0, !PT ;  /* 0x000000fffbff7812 */ /* 0x000fe200078cc0ff */
[----:B------:R-:W-:-:S03]  /*3550*/  FADD.FTZ R151, R214, -R151 ;  /* 0x80000097d6977221 */ /* 0x000fc60000010000 */
[----:B------:R-:W-:-:S09]  /*3560*/  F2FP.F16.F32.PACK_AB R117, R235, R227 ;  /* 0x000000e3eb75723e */ /* 0x000fd200000000ff */
[----:B------:R-:W0:Y:S01]  /*3570*/  @P6 LDC R173, c[0x0][0x408] ;  /* 0x00010200ffad6b82 */ /* 0x000e220000000800 */
[----:B------:R-:W-:-:S07]  /*3580*/  @P6 FMUL.FTZ R150, R240, R176 ;  /* 0x000000b0f0966220 */ /* 0x000fce0000410000 */
[----:B------:R-:W1:Y:S01]  /*3590*/  @P6 LDC R229, c[0x0][0x408] ;  /* 0x00010200ffe56b82 */ /* 0x000e620000000800 */
[----:B0-----:R-:W-:Y:S01]  /*35a0*/  @P6 FMUL.FTZ R173, R150, R173 ;  /* 0x000000ad96ad6220 */ /* 0x001fe20000410000 */
[----:B------:R-:W-:-:S05]  /*35b0*/  @P6 HADD2.F32 R150, -RZ, R174.H0_H0 ;  /* 0x200000aeff966230 */ /* 0x000fca0000004100 */
[----:B------:R-:W-:Y:S01]  /*35c0*/  @P6 FMUL.FTZ R246, R150, R173 ;  /* 0x000000ad96f66220 */ /* 0x000fe20000410000 */
[----:B------:R-:W-:Y:S01]  /*35d0*/  @P6 FMUL.FTZ R150, R240, R176 ;  /* 0x000000b0f0966220 */ /* 0x000fe20000410000 */
[----:B------:R-:W-:Y:S02]  /*35e0*/  MOV R173, RZ ;  /* 0x000000ff00ad7202 */ /* 0x000fe40000000f00 */
[----:B------:R-:W-:Y:S01]  /*35f0*/  FADD.FTZ R120, R120, R246 ;  /* 0x000000f678787221 */ /* 0x000fe20000010000 */
[----:B-1----:R-:W-:Y:S01]  /*3600*/  @P6 FMUL.FTZ R229, R150, R229 ;  /* 0x000000e596e56220 */ /* 0x002fe20000410000 */
[----:B------:R-:W-:-:S05]  /*3610*/  @P6 HADD2.F32 R150, -RZ, R34.H0_H0 ;  /* 0x20000022ff966230 */ /* 0x000fca0000004100 */
[----:B------:R-:W-:Y:S01]  /*3620*/  @P6 FMUL.FTZ R173, R229, R150 ;  /* 0x00000096e5ad6220 */ /* 0x000fe20000410000 */
[----:B------:R-:W-:Y:S01]  /*3630*/  LOP3.LUT P6, RZ, R251, 0xff00, RZ, 0xc0, !PT ;  /* 0x0000ff00fbff7812 */ /* 0x000fe200078cc0ff */
[----:B------:R-:W-:Y:S01]  /*3640*/  FMUL.FTZ R150, R226, R151 ;  /* 0x00000097e2967220 */ /* 0x000fe20000410000 */
[----:B------:R-:W-:-:S11]  /*3650*/  HFMA2 R229, -RZ, RZ, 0, 0 ;  /* 0x00000000ffe57431 */ /* 0x000fd600000001ff */
[----:B------:R-:W0:Y:S01]  /*3660*/  @P6 LDC R234, c[0x0][0x408] ;  /* 0x00010200ffea6b82 */ /* 0x000e220000000800 */
[----:B------:R-:W-:Y:S01]  /*3670*/  @P6 FMUL.FTZ R151, R150, R176 ;  /* 0x000000b096976220 */ /* 0x000fe20000410000 */
[----:B------:R-:W-:-:S06]  /*3680*/  @P6 HADD2.F32 R174, -RZ, R174.H1_H1 ;  /* 0x300000aeffae6230 */ /* 0x000fcc0000004100 */
[----:B------:R-:W1:Y:S01]  /*3690*/  @P6 LDC R238, c[0x0][0x408] ;  /* 0x00010200ffee6b82 */ /* 0x000e620000000800 */
[----:B0-----:R-:W-:-:S04]  /*36a0*/  @P6 FMUL.FTZ R151, R151, R234 ;  /* 0x000000ea97976220 */ /* 0x001fc80000410000 */
[----:B------:R-:W-:Y:S01]  /*36b0*/  @P6 FMUL.FTZ R247, R174, R151 ;  /* 0x00000097aef76220 */ /* 0x000fe20000410000 */
[C---:B------:R-:W-:Y:S01]  /*36c0*/  @P6 FMUL.FTZ R151, R150.reuse, R176 ;  /* 0x000000b096976220 */ /* 0x040fe20000410000 */
[----:B------:R-:W-:Y:S02]  /*36d0*/  F2FP.F16.F32.PACK_AB R150, R150, R240 ;  /* 0x000000f09696723e */ /* 0x000fe400000000ff */
        /* <DEDUP_REMOVED lines=14> */
[----:B------:R-:W-:Y:S01]  /*37c0*/  @P6 FMUL.FTZ R151, R242, R176 ;  /* 0x000000b0f2976220 */ /* 0x000fe20000410000 */
[----:B------:R-:W-:Y:S02]  /*37d0*/  HFMA2 R174, -RZ, RZ, 0, 0 ;  /* 0x00000000ffae7431 */ /* 0x000fe400000001ff */
[----:B------:R-:W-:Y:S01]  /*37e0*/  FADD.FTZ R122, R122, R243 ;  /* 0x000000f37a7a7221 */ /* 0x000fe20000010000 */
[----:B-1----:R-:W-:Y:S01]  /*37f0*/  @P6 FMUL.FTZ R234, R151, R234 ;  /* 0x000000ea97ea6220 */ /* 0x002fe20000410000 */
[----:B------:R-:W-:-:S05]  /*3800*/  @P6 HADD2.F32 R151, -RZ, R35.H0_H0 ;  /* 0x20000023ff976230 */ /* 0x000fca0000004100 */
[----:B------:R-:W-:Y:S01]  /*3810*/  @P6 FMUL.FTZ R174, R234, R151 ;  /* 0x00000097eaae6220 */ /* 0x000fe20000410000 */
[----:B------:R-:W-:Y:S01]  /*3820*/  ISETP.GE.U32.AND P6, PT, R250, RZ, PT ;  /* 0x000000fffa00720c */ /* 0x000fe20003fc6070 */
[----:B------:R-:W-:-:S03]  /*3830*/  FFMA.FTZ R151, R211, R177, R178 ;  /* 0x000000b1d3977223 */ /* 0x000fc600000100b2 */
[----:B------:R-:W-:Y:S01]  /*3840*/  ISETP.GE.U32.AND.EX P6, PT, R251, 0x1000000, PT, P6 ;  /* 0x01000000fb00780c */ /* 0x000fe20003fc6160 */
[----:B------:R-:W-:-:S04]  /*3850*/  FADD.FTZ R151, R210, -R151 ;  /* 0x80000097d2977221 */ /* 0x000fc80000010000 */
[----:B------:R-:W-:-:S08]  /*3860*/  FMUL.FTZ R151, R226, R151 ;  /* 0x00000097e2977220 */ /* 0x000fd00000410000 */
        /* <DEDUP_REMOVED lines=10> */
[----:B------:R-:W-:Y:S01]  /*3910*/  @P6 HADD2.F32 R175, -RZ, R35.H1_H1 ;  /* 0x30000023ffaf6230 */ /* 0x000fe20000004100 */
[----:B------:R-:W-:-:S04]  /*3920*/  MOV R234, RZ ;  /* 0x000000ff00ea7202 */ /* 0x000fc80000000f00 */
[----:B------:R-:W-:Y:S01]  /*3930*/  @P6 FMUL.FTZ R234, R238, R175 ;  /* 0x000000afeeea6220 */ /* 0x000fe20000410000 */
[----:B------:R-:W-:Y:S01]  /*3940*/  LOP3.LUT P6, RZ, R250, 0xff, RZ, 0xc0, !PT ;  /* 0x000000fffaff7812 */ /* 0x000fe200078cc0ff */
[----:B------:R-:W-:-:S04]  /*3950*/  FFMA.FTZ R175, R225, R177, R178 ;  /* 0x000000b1e1af7223 */ /* 0x000fc800000100b2 */
[----:B------:R-:W-:-:S04]  /*3960*/  FADD.FTZ R175, R224, -R175 ;  /* 0x800000afe0af7221 */ /* 0x000fc80000010000 */
[----:B------:R-:W-:-:S04]  /*3970*/  FMUL.FTZ R241, R226, R175 ;  /* 0x000000afe2f17220 */ /* 0x000fc80000410000 */
[----:B------:R-:W0:Y:S01]  /*3980*/  @P6 LDC R238, c[0x0][0x408] ;  /* 0x00010200ffee6b82 */ /* 0x000e220000000800 */
[----:B------:R-:W-:Y:S01]  /*3990*/  @P6 FMUL.FTZ R175, R241, R176 ;  /* 0x000000b0f1af6220 */ /* 0x000fe20000410000 */
[----:B------:R-:W-:Y:S01]  /*39a0*/  @P6 HADD2.F32 R172, -RZ, R172.H0_H0 ;  /* 0x200000acffac6230 */ /* 0x000fe20000004100 */
[----:B------:R-:W-:Y:S02]  /*39b0*/  F2FP.F16.F32.PACK_AB R148, R148, R241 ;  /* 0x000000f19494723e */ /* 0x000fe400000000ff */
[----:B0-----:R-:W-:Y:S01]  /*39c0*/  @P6 FMUL.FTZ R175, R175, R238 ;  /* 0x000000eeafaf6220 */ /* 0x001fe20000410000 */
[----:B------:R-:W-:-:S03]  /*39d0*/  HFMA2 R238, -RZ, RZ, 0, 0 ;  /* 0x00000000ffee7431 */ /* 0x000fc600000001ff */
[----:B------:R-:W-:Y:S01]  /*39e0*/  @P6 FMUL.FTZ R245, R172, R175 ;  /* 0x000000afacf56220 */ /* 0x000fe20000410000 */
[----:B------:R-:W-:Y:S01]  /*39f0*/  @P6 FMUL.FTZ R172, R241, R176 ;  /* 0x000000b0f1ac6220 */ /* 0x000fe20000410000 */
[----:B------:R-:W0:Y:S02]  /*3a00*/  @P6 LDC R175, c[0x0][0x408] ;  /* 0x00010200ffaf6b82 */ /* 0x000e240000000800 */
[----:B------:R-:W-:Y:S01]  /*3a10*/  FADD.FTZ R245, R116, R245 ;  /* 0x000000f574f57221 */ /* 0x000fe20000010000 */
[----:B0-----:R-:W-:Y:S01]  /*3a20*/  @P6 FMUL.FTZ R175, R172, R175 ;  /* 0x000000afacaf6220 */ /* 0x001fe20000410000 */
[----:B------:R-:W-:-:S05]  /*3a30*/  @P6 HADD2.F32 R172, -RZ, R32.H0_H0 ;  /* 0x20000020ffac6230 */ /* 0x000fca0000004100 */
[----:B------:R-:W-:Y:S01]  /*3a40*/  @P6 FMUL.FTZ R238, R175, R172 ;  /* 0x000000acafee6220 */ /* 0x000fe20000410000 */
[----:B------:R-:W-:Y:S01]  /*3a50*/  FADD.FTZ R175, R118, R249 ;  /* 0x000000f976af7221 */ /* 0x000fe20000010000 */
[----:B------:R-:W-:Y:S01]  /*3a60*/  FADD.FTZ R172, R119, R248 ;  /* 0x000000f877ac7221 */ /* 0x000fe20000010000 */
[----:B------:R-:W-:Y:S02]  /*3a70*/  F2FP.F16.F32.PACK_AB R118, R229, R173 ;  /* 0x000000ade576723e */ /* 0x000fe400000000ff */
[----:B------:R-:W-:Y:S02]  /*3a80*/  F2FP.F16.F32.PACK_AB R119, R234, R174 ;  /* 0x000000aeea77723e */ /* 0x000fe400000000ff */
[----:B------:R-:W-:-:S07]  /*3a90*/  F2FP.F16.F32.PACK_AB R116, R179, R238 ;  /* 0x000000eeb374723e */ /* 0x000fce00000000ff */
.L_x_2456:
[----:B------:R-:W0:Y:S08]  /*3aa0*/  @P1 LDC.64 R238, c[0x0][0x478] ;  /* 0x00011e00ffee1b82 */ /* 0x000e300000000a00 */
[----:B------:R-:W1:Y:S01]  /*3ab0*/  LDC.64 R234, c[0x0][0x468] ;  /* 0x00011a00ffea7b82 */ /* 0x000e620000000a00 */
[----:B0-----:R-:W-:-:S05]  /*3ac0*/  @P1 IMAD.WIDE.U32 R238, R191, 0x10, R238 ;  /* 0x00000010bfee1825 */ /* 0x001fca00078e00ee */
[----:B------:R-:W-:Y:S01]  /*3ad0*/  @P1 STG.E.128 desc[UR8][R238.64], R148 ;  /* 0x00000094ee001986 */ /* 0x000fe2000c101d08 */
[C---:B-1----:R-:W-:Y:S01]  /*3ae0*/  IMAD.WIDE.U32 R234, R191.reuse, 0x10, R234 ;  /* 0x00000010bfea7825 */ /* 0x042fe200078e00ea */
[----:B------:R-:W-:-:S04]  /*3af0*/  IADD3 R191, PT, PT, R191, 0x80, RZ ;  /* 0x00000080bfbf7810 */ /* 0x000fc80007ffe0ff */
[----:B------:R0:W-:Y:S02]  /*3b00*/  STG.E.128 desc[UR8][R234.64], R116 ;  /* 0x00000074ea007986 */ /* 0x0001e4000c101d08 */
[----:B0-----:R-:W-:Y:S02]  /*3b10*/  MOV R116, R245 ;  /* 0x000000f500747202 */ /* 0x001fe40000000f00 */
[----:B------:R-:W-:Y:S02]  /*3b20*/  MOV R117, R228 ;  /* 0x000000e400757202 */ /* 0x000fe40000000f00 */
[----:B------:R-:W-:Y:S02]  /*3b30*/  MOV R118, R175 ;  /* 0x000000af00767202 */ /* 0x000fe40000000f00 */
[----:B------:R-:W-:-:S07]  /*3b40*/  MOV R119, R172 ;  /* 0x000000ac00777202 */ /* 0x000fce0000000f00 */
.L_x_2454:
[----:B------:R-:W-:Y:S05]  /*3b50*/  BSYNC.RECONVERGENT B1 ;  /* 0x0000000000017941 */ /* 0x000fea0003800200 */
.L_x_2453:
        /* <DEDUP_REMOVED lines=8> */
[----:B------:R-:W-:Y:S01]  /*3be0*/  LOP3.LUT P6, RZ, R236, 0xff00, RZ, 0xc0, !PT ;  /* 0x0000ff00ecff7812 */ /* 0x000fe200078cc0ff */
[----:B------:R-:W-:Y:S01]  /*3bf0*/  FFMA.FTZ R149, R207, R177, R178 ;  /* 0x000000b1cf957223 */ /* 0x000fe200000100b2 */
[----:B------:R-:W-:Y:S01]  /*3c00*/  MOV R228, RZ ;  /* 0x000000ff00e47202 */ /* 0x000fe20000000f00 */
[----:B------:R-:W-:Y:S01]  /*3c10*/  HFMA2 R179, -RZ, RZ, 0, 0 ;  /* 0x00000000ffb37431 */ /* 0x000fe200000001ff */
[----:B------:R-:W-:Y:S01]  /*3c20*/  CS2R R248, SRZ ;  /* 0x0000000000f87805 */ /* 0x000fe2000001ff00 */
[----:B------:R-:W-:Y:S01]  /*3c30*/  FADD.FTZ R149, R206, -R149 ;  /* 0x80000095ce957221 */ /* 0x000fe20000010000 */
[----:B------:R-:W-:Y:S02]  /*3c40*/  MOV R227, RZ ;  /* 0x000000ff00e37202 */ /* 0x000fe40000000f00 */
[----:B------:R-:W-:Y:S02]  /*3c50*/  CS2R R246, SRZ ;  /* 0x0000000000f67805 */ /* 0x000fe4000001ff00 */
[----:B------:R-:W-:Y:S01]  /*3c60*/  MOV R243, RZ ;  /* 0x000000ff00f37202 */ /* 0x000fe20000000f00 */
[----:B------:R-:W-:Y:S01]  /*3c70*/  FMUL.FTZ R148, R226, R149 ;  /* 0x00000095e2947220 */ /* 0x000fe20000410000 */
[----:B------:R-:W-:Y:S01]  /*3c80*/  CS2R R244, SRZ ;  /* 0x0000000000f47805 */ /* 0x000fe2000001ff00 */
[----:B------:R-:W0:Y:S02]  /*3c90*/  @P6 LDC R150, c[0x0][0x408] ;  /* 0x00010200ff966b82 */ /* 0x000e240000000800 */
[----:B------:R-:W-:-:S06]  /*3ca0*/  @P6 FMUL.FTZ R149, R176, R148 ;  /* 0x00000094b0956220 */ /* 0x000fcc0000410000 */
        /* <DEDUP_REMOVED lines=31> */
[----:B0-----:R-:W-:-:S04]  /*3ea0*/  @P6 FMUL.FTZ R150, R150, R151 ;  /* 0x0000009796966220 */ /* 0x001fc80000410000 */
[----:B------:R-:W-:Y:S01]  /*3eb0*/  @P6 FMUL.FTZ R248, R173, R150 ;  /* 0x00000096adf86220 */ /* 0x000fe20000410000 */
[----:B------:R-:W-:Y:S01]  /*3ec0*/  @P6 FMUL.FTZ R150, R176, R149 ;  /* 0x00000095b0966220 */ /* 0x000fe20000410000 */
[----:B------:R-:W-:-:S03]  /*3ed0*/  F2FP.F16.F32.PACK_AB R149, R149, R239 ;  /* 0x000000ef9595723e */ /* 0x000fc600000000ff */
[----:B-1----:R-:W-:Y:S01]  /*3ee0*/  @P6 FMUL.FTZ R151, R150, R229 ;  /* 0x000000e596976220 */ /* 0x002fe20000410000 */
[----:B------:R-:W-:Y:S02]  /*3ef0*/  HFMA2 R229, -RZ, RZ, 0, 0 ;  /* 0x00000000ffe57431 */ /* 0x000fe400000001ff */
[----:B------:R-:W-:-:S05]  /*3f00*/  @P6 HADD2.F32 R150, -RZ, R41.H1_H1 ;  /* 0x30000029ff966230 */ /* 0x000fca0000004100 */
[----:B------:R-:W-:Y:S01]  /*3f10*/  @P6 FMUL.FTZ R229, R151, R150 ;  /* 0x0000009697e56220 */ /* 0x000fe20000410000 */
[----:B------:R-:W-:Y:S01]  /*3f20*/  LOP3.LUT P6, RZ, R237, 0xff, RZ, 0xc0, !PT ;  /* 0x000000ffedff7812 */ /* 0x000fe200078cc0ff */
[----:B------:R-:W-:-:S03]  /*3f30*/  FFMA.FTZ R151, R201, R177, R178 ;  /* 0x000000b1c9977223 */ /* 0x000fc600000100b2 */
[----:B------:R-:W-:Y:S01]  /*3f40*/  F2FP.F16.F32.PACK_AB R125, R229, R227 ;  /* 0x000000e3e57d723e */ /* 0x000fe200000000ff */
[----:B------:R-:W-:-:S04]  /*3f50*/  FADD.FTZ R151, R200, -R151 ;  /* 0x80000097c8977221 */ /* 0x000fc80000010000 */
[----:B------:R-:W-:-:S04]  /*3f60*/  FMUL.FTZ R240, R226, R151 ;  /* 0x00000097e2f07220 */ /* 0x000fc80000410000 */
[----:B------:R-:W0:Y:S01]  /*3f70*/  @P6 LDC R173, c[0x0][0x408] ;  /* 0x00010200ffad6b82 */ /* 0x000e220000000800 */
[----:B------:R-:W-:-:S07]  /*3f80*/  @P6 FMUL.FTZ R150, R176, R240 ;  /* 0x000000f0b0966220 */ /* 0x000fce0000410000 */
[----:B------:R-:W1:Y:S01]  /*3f90*/  @P6 LDC R235, c[0x0][0x408] ;  /* 0x00010200ffeb6b82 */ /* 0x000e620000000800 */
[----:B0-----:R-:W-:Y:S01]  /*3fa0*/  @P6 FMUL.FTZ R151, R150, R173 ;  /* 0x000000ad96976220 */ /* 0x001fe20000410000 */
[----:B------:R-:W-:Y:S01]  /*3fb0*/  @P6 HADD2.F32 R150, -RZ, R174.H0_H0 ;  /* 0x200000aeff966230 */ /* 0x000fe20000004100 */
[----:B------:R-:W-:-:S04]  /*3fc0*/  MOV R173, RZ ;  /* 0x000000ff00ad7202 */ /* 0x000fc80000000f00 */
[----:B------:R-:W-:Y:S01]  /*3fd0*/  @P6 FMUL.FTZ R246, R150, R151 ;  /* 0x0000009796f66220 */ /* 0x000fe20000410000 */
[----:B------:R-:W-:Y:S01]  /*3fe0*/  @P6 FMUL.FTZ R150, R176, R240 ;  /* 0x000000f0b0966220 */ /* 0x000fe20000410000 */
[----:B------:R-:W-:Y:S02]  /*3ff0*/  FFMA.FTZ R151, R199, R177, R178 ;  /* 0x000000b1c7977223 */ /* 0x000fe400000100b2 */
[----:B------:R-:W-:Y:S01]  /*4000*/  FADD.FTZ R128, R128, R246 ;  /* 0x000000f680807221 */ /* 0x000fe20000010000 */
[----:B-1----:R-:W-:Y:S01]  /*4010*/  @P6 FMUL.FTZ R235, R150, R235 ;  /* 0x000000eb96eb6220 */ /* 0x002fe20000410000 */
[----:B------:R-:W-:Y:S02]  /*4020*/  @P6 HADD2.F32 R150, -RZ, R42.H0_H0 ;  /* 0x2000002aff966230 */ /* 0x000fe40000004100 */
[----:B------:R-:W-:-:S03]  /*4030*/  FADD.FTZ R151, R198, -R151 ;  /* 0x80000097c6977221 */ /* 0x000fc60000010000 */
[----:B------:R-:W-:Y:S01]  /*4040*/  @P6 FMUL.FTZ R173, R235, R150 ;  /* 0x00000096ebad6220 */ /* 0x000fe20000410000 */
[----:B------:R-:W-:Y:S01]  /*4050*/  LOP3.LUT P6, RZ, R237, 0xff00, RZ, 0xc0, !PT ;  /* 0x0000ff00edff7812 */ /* 0x000fe200078cc0ff */
[----:B------:R-:W-:-:S12]  /*4060*/  FMUL.FTZ R150, R226, R151 ;  /* 0x00000097e2967220 */ /* 0x000fd80000410000 */
[----:B------:R-:W0:Y:S01]  /*4070*/  @P6 LDC R234, c[0x0][0x408] ;  /* 0x00010200ffea6b82 */ /* 0x000e220000000800 */
[----:B------:R-:W-:Y:S01]  /*4080*/  @P6 FMUL.FTZ R151, R176, R150 ;  /* 0x00000096b0976220 */ /* 0x000fe20000410000 */
[----:B------:R-:W-:-:S06]  /*4090*/  @P6 HADD2.F32 R174, -RZ, R174.H1_H1 ;  /* 0x300000aeffae6230 */ /* 0x000fcc0000004100 */
[----:B------:R-:W1:Y:S01]  /*40a0*/  @P6 LDC R238, c[0x0][0x408] ;  /* 0x00010200ffee6b82 */ /* 0x000e620000000800 */
[----:B0-----:R-:W-:Y:S01]  /*40b0*/  @P6 FMUL.FTZ R151, R151, R234 ;  /* 0x000000ea97976220 */ /* 0x001fe20000410000 */
[----:B------:R-:W-:-:S03]  /*40c0*/  HFMA2 R234, -RZ, RZ, 0, 0 ;  /* 0x00000000ffea7431 */ /* 0x000fc600000001ff */
[----:B------:R-:W-:Y:S01]  /*40d0*/  @P6 FMUL.FTZ R247, R174, R151 ;  /* 0x00000097aef76220 */ /* 0x000fe20000410000 */
[----:B------:R-:W-:Y:S01]  /*40e0*/  @P6 FMUL.FTZ R151, R176, R150 ;  /* 0x00000096b0976220 */ /* 0x000fe20000410000 */
        /* <DEDUP_REMOVED lines=32> */
[----:B------:R-:W-:Y:S01]  /*42f0*/  @P6 FMUL.FTZ R238, R176, R151 ;  /* 0x00000097b0ee6220 */ /* 0x000fe20000410000 */
[----:B------:R-:W-:Y:S01]  /*4300*/  @P6 HADD2.F32 R175, -RZ, R43.H1_H1 ;  /* 0x3000002bffaf6230 */ /* 0x000fe20000004100 */
[----:B------:R-:W-:Y:S01]  /*4310*/  F2FP.F16.F32.PACK_AB R151, R151, R242 ;  /* 0x000000f29797723e */ /* 0x000fe200000000ff */
[----:B------:R-:W-:Y:S01]  /*4320*/  FADD.FTZ R131, R131, R244 ;  /* 0x000000f483837221 */ /* 0x000fe20000010000 */
[----:B-1----:R-:W-:Y:S01]  /*4330*/  @P6 FMUL.FTZ R238, R238, R235 ;  /* 0x000000ebeeee6220 */ /* 0x002fe20000410000 */
[----:B------:R-:W-:-:S03]  /*4340*/  MOV R235, RZ ;  /* 0x000000ff00eb7202 */ /* 0x000fc60000000f00 */
[----:B------:R-:W-:Y:S01]  /*4350*/  @P6 FMUL.FTZ R235, R238, R175 ;  /* 0x000000afeeeb6220 */ /* 0x000fe20000410000 */
[----:B------:R-:W-:Y:S01]  /*4360*/  LOP3.LUT P6, RZ, R236, 0xff, RZ, 0xc0, !PT ;  /* 0x000000ffecff7812 */ /* 0x000fe200078cc0ff */
[----:B------:R-:W-:-:S04]  /*4370*/  FFMA.FTZ R175, R209, R177, R178 ;  /* 0x000000b1d1af7223 */ /* 0x000fc800000100b2 */
[----:B------:R-:W-:-:S04]  /*4380*/  FADD.FTZ R175, R208, -R175 ;  /* 0x800000afd0af7221 */ /* 0x000fc80000010000 */
[----:B------:R-:W-:-:S04]  /*4390*/  FMUL.FTZ R241, R226, R175 ;  /* 0x000000afe2f17220 */ /* 0x000fc80000410000 */
[----:B------:R-:W0:Y:S01]  /*43a0*/  @P6 LDC R238, c[0x0][0x408] ;  /* 0x00010200ffee6b82 */ /* 0x000e220000000800 */
[-C--:B------:R-:W-:Y:S01]  /*43b0*/  @P6 FMUL.FTZ R175, R176, R241.reuse ;  /* 0x000000f1b0af6220 */ /* 0x080fe20000410000 */
        /* <DEDUP_REMOVED lines=15> */
[----:B------:R-:W-:Y:S01]  /*44b0*/  F2FP.F16.F32.PACK_AB R124, R179, R238 ;  /* 0x000000eeb37c723e */ /* 0x000fe200000000ff */
[----:B------:R-:W-:Y:S06]  /*44c0*/  BRA `(.L_x_2460) ;  /* 0x00000008008c7947 */ /* 0x000fec0003800000 */
.L_x_2459:
[----:B------:R-:W-:Y:S01]  /*44d0*/  LOP3.LUT P6, RZ, R236, 0xff00, RZ, 0xc0, !PT ;  /* 0x0000ff00ecff7812 */ /* 0x000fe200078cc0ff */
[----:B------:R-:W-:Y:S01]  /*44e0*/  HFMA2 R239, -RZ, RZ, 0, 0 ;  /* 0x00000000ffef7431 */ /* 0x000fe200000001ff */
[----:B------:R-:W-:Y:S02]  /*44f0*/  MOV R241, RZ ;  /* 0x000000ff00f17202 */ /* 0x000fe40000000f00 */
[----:B------:R-:W-:Y:S02]  /*4500*/  CS2R R244, SRZ ;  /* 0x0000000000f47805 */ /* 0x000fe4000001ff00 */
[----:B------:R-:W-:Y:S01]  /*4510*/  MOV R246, RZ ;  /* 0x000000ff00f67202 */ /* 0x000fe20000000f00 */
[----:B------:R-:W-:-:S06]  /*4520*/  HFMA2 R242, -RZ, RZ, 0, 0 ;  /* 0x00000000fff27431 */ /* 0x000fcc00000001ff */
        /* <DEDUP_REMOVED lines=8> */
[----:B-----5:R-:W-:Y:S01]  /*45b0*/  @P6 HADD2.F32 R179, -RZ, R172.H1_H1 ;  /* 0x300000acffb36230 */ /* 0x020fe20000004100 */
[----:B------:R-:W-:-:S04]  /*45c0*/  MOV R228, RZ ;  /* 0x000000ff00e47202 */ /* 0x000fc80000000f00 */
        /* <DEDUP_REMOVED lines=146> */
[----:B------:R-:W-:-:S07]  /*4ef0*/  F2FP.F16.F32.PACK_AB R124, R179, R240 ;  /* 0x000000f0b37c723e */ /* 0x000fce00000000ff */
.L_x_2460:
        /* <DEDUP_REMOVED lines=11> */
.L_x_2458:
[----:B------:R-:W-:Y:S05]  /*4fb0*/  BSYNC.RECONVERGENT B1 ;  /* 0x0000000000017941 */ /* 0x000fea0003800200 */
.L_x_2457:
        /* <DEDUP_REMOVED lines=17> */
[----:B------:R-:W-:-:S02]  /*50d0*/  FMUL.FTZ R148, R226, R149 ;  /* 0x00000095e2947220 */ /* 0x000fc40000410000 */
        /* <DEDUP_REMOVED lines=22> */
[----:B------:R-:W-:-:S03]  /*5240*/  FFMA.FTZ R150, R23, R177, R178 ;  /* 0x000000b117967223 */ /* 0x000fc600000100b2 */
[----:B-1----:R-:W-:Y:S01]  /*5250*/  @P6 FMUL.FTZ R234, R149, R234 ;  /* 0x000000ea95ea6220 */ /* 0x002fe20000410000 */
[----:B------:R-:W-:-:S05]  /*5260*/  @P6 HADD2.F32 R149, -RZ, R49.H0_H0 ;  /* 0x20000031ff956230 */ /* 0x000fca0000004100 */
[----:B------:R-:W-:Y:S01]  /*5270*/  @P6 FMUL.FTZ R227, R234, R149 ;  /* 0x00000095eae36220 */ /* 0x000fe20000410000 */
[----:B------:R-:W-:Y:S01]  /*5280*/  LOP3.LUT P6, RZ, R230, 0xff000000, RZ, 0xc0, !PT ;  /* 0xff000000e6ff7812 */ /* 0x000fe200078cc0ff */
        /* <DEDUP_REMOVED lines=26> */
[----:B------:R-:W-:-:S03]  /*5430*/  @P6 FMUL.FTZ R150, R176, R241 ;  /* 0x000000f1b0966220 */ /* 0x000fc60000410000 */
[----:B------:R-:W-:Y:S01]  /*5440*/  FADD.FTZ R136, R136, R246 ;  /* 0x000000f688887221 */ /* 0x000fe20000010000 */
        /* <DEDUP_REMOVED lines=31> */
[----:B------:R-:W-:Y:S02]  /*5640*/  @P6 HADD2.F32 R235, -RZ, R51.H0_H0 ;  /* 0x20000033ffeb6230 */ /* 0x000fe40000004100 */
[----:B------:R-:W-:Y:S01]  /*5650*/  FADD.FTZ R138, R138, R243 ;  /* 0x000000f38a8a7221 */ /* 0x000fe20000010000 */
[----:B-1----:R-:W-:Y:S01]  /*5660*/  @P6 FMUL.FTZ R238, R174, R245 ;  /* 0x000000f5aeee6220 */ /* 0x002fe20000410000 */
[----:B------:R-:W-:-:S03]  /*5670*/  HFMA2 R174, -RZ, RZ, 0, 0 ;  /* 0x00000000ffae7431 */ /* 0x000fc600000001ff */
[----:B------:R-:W-:Y:S01]  /*5680*/  @P6 FMUL.FTZ R174, R238, R235 ;  /* 0x000000ebeeae6220 */ /* 0x000fe20000410000 */
[----:B------:R-:W-:Y:S01]  /*5690*/  ISETP.GE.U32.AND P6, PT, R230, RZ, PT ;  /* 0x000000ffe600720c */ /* 0x000fe20003fc6070 */
[----:B------:R-:W-:-:S03]  /*56a0*/  FFMA.FTZ R235, R17, R177, R178 ;  /* 0x000000b111eb7223 */ /* 0x000fc600000100b2 */
[----:B------:R-:W-:Y:S01]  /*56b0*/  ISETP.GE.U32.AND.EX P6, PT, R231, 0x1000000, PT, P6 ;  /* 0x01000000e700780c */ /* 0x000fe20003fc6160 */
[----:B------:R-:W-:-:S04]  /*56c0*/  FADD.FTZ R245, R18, -R235 ;  /* 0x800000eb12f57221 */ /* 0x000fc80000010000 */
[----:B------:R-:W-:Y:S01]  /*56d0*/  FMUL.FTZ R242, R226, R245 ;  /* 0x000000f5e2f27220 */ /* 0x000fe20000410000 */
[----:B------:R-:W-:-:S04]  /*56e0*/  CS2R R244, SRZ ;  /* 0x0000000000f47805 */ /* 0x000fc8000001ff00 */
[----:B------:R-:W-:-:S03]  /*56f0*/  F2FP.F16.F32.PACK_AB R151, R242, R151 ;  /* 0x00000097f297723e */ /* 0x000fc600000000ff */
[----:B------:R-:W0:Y:S01]  /*5700*/  @P6 LDC R240, c[0x0][0x408] ;  /* 0x00010200fff06b82 */ /* 0x000e220000000800 */
[----:B------:R-:W-:Y:S01]  /*5710*/  @P6 FMUL.FTZ R238, R176, R242 ;  /* 0x000000f2b0ee6220 */ /* 0x000fe20000410000 */
[----:B------:R-:W-:-:S06]  /*5720*/  @P6 HADD2.F32 R175, -RZ, R175.H1_H1 ;  /* 0x300000afffaf6230 */ /* 0x000fcc0000004100 */
[----:B------:R-:W1:Y:S01]  /*5730*/  @P6 LDC R235, c[0x0][0x408] ;  /* 0x00010200ffeb6b82 */ /* 0x000e620000000800 */
[----:B0-----:R-:W-:-:S04]  /*5740*/  @P6 FMUL.FTZ R238, R238, R240 ;  /* 0x000000f0eeee6220 */ /* 0x001fc80000410000 */
[----:B------:R-:W-:Y:S01]  /*5750*/  @P6 FMUL.FTZ R244, R175, R238 ;  /* 0x000000eeaff46220 */ /* 0x000fe20000410000 */
[----:B------:R-:W-:Y:S01]  /*5760*/  @P6 FMUL.FTZ R238, R176, R242 ;  /* 0x000000f2b0ee6220 */ /* 0x000fe20000410000 */
[----:B------:R-:W-:Y:S02]  /*5770*/  @P6 HADD2.F32 R175, -RZ, R51.H1_H1 ;  /* 0x30000033ffaf6230 */ /* 0x000fe40000004100 */
        /* <DEDUP_REMOVED lines=27> */
.L_x_2463:
        /* <DEDUP_REMOVED lines=9> */
[----:B------:R-:W-:Y:S01]  /*59c0*/  @P6 FADD.FTZ R179, R187, -R228 ;  /* 0x800000e4bbb36221 */ /* 0x000fe20000010000 */
[----:B------:R-:W-:Y:S02]  /*59d0*/  MOV R228, RZ ;  /* 0x000000ff00e47202 */ /* 0x000fe40000000f00 */
        /* <DEDUP_REMOVED lines=42> */
[----:B------:R-:W-:Y:S01]  /*5c80*/  @P6 FADD.FTZ R173, R185, -R234 ;  /* 0x800000eab9ad6221 */ /* 0x000fe20000010000 */
[----:B------:R-:W-:-:S03]  /*5c90*/  CS2R R234, SRZ ;  /* 0x0000000000ea7805 */ /* 0x000fc6000001ff00 */
        /* <DEDUP_REMOVED lines=35> */
[----:B------:R-:W-:-:S03]  /*5ed0*/  @P6 FFMA.FTZ R174, R21, R177, R178 ;  /* 0x000000b115ae6223 */ /* 0x000fc600000100b2 */
[----:B------:R-:W-:Y:S01]  /*5ee0*/  FADD.FTZ R137, R137, R244 ;  /* 0x000000f489897221 */ /* 0x000fe20000010000 */
[----:B------:R-:W-:Y:S01]  /*5ef0*/  @P6 FADD.FTZ R229, R183, -R174 ;  /* 0x800000aeb7e56221 */ /* 0x000fe20000010000 */
[----:B------:R-:W-:-:S03]  /*5f00*/  @P6 HADD2.F32 R174, -RZ, R50.H1_H1 ;  /* 0x30000032ffae6230 */ /* 0x000fc60000004100 */
[----:B------:R-:W-:-:S04]  /*5f10*/  @P6 FMUL.FTZ R229, R226, R229 ;  /* 0x000000e5e2e56220 */ /* 0x000fc80000410000 */
[----:B------:R-:W-:-:S04]  /*5f20*/  @P6 FMUL.FTZ R229, R176, R229 ;  /* 0x000000e5b0e56220 */ /* 0x000fc80000410000 */
[----:B-1----:R-:W-:Y:S01]  /*5f30*/  @P6 FMUL.FTZ R229, R229, R238 ;  /* 0x000000eee5e56220 */ /* 0x002fe20000410000 */
        /* <DEDUP_REMOVED lines=65> */
.L_x_2464:
        /* <DEDUP_REMOVED lines=11> */
.L_x_2462:
[----:B------:R-:W-:Y:S05]  /*6400*/  BSYNC.RECONVERGENT B1 ;  /* 0x0000000000017941 */ /* 0x000fea0003800200 */
.L_x_2461:
        /* <DEDUP_REMOVED lines=11> */
[----:B------:R-:W-:Y:S01]  /*64c0*/  MOV R239, RZ ;  /* 0x000000ff00ef7202 */ /* 0x000fe20000000f00 */
[----:B------:R-:W-:Y:S01]  /*64d0*/  FADD.FTZ R149, R13, -R148 ;  /* 0x800000940d957221 */ /* 0x000fe20000010000 */
[----:B------:R-:W-:Y:S01]  /*64e0*/  HFMA2 R227, -RZ, RZ, 0, 0 ;  /* 0x00000000ffe37431 */ /* 0x000fe200000001ff */
[----:B------:R-:W-:Y:S02]  /*64f0*/  MOV R246, RZ ;  /* 0x000000ff00f67202 */ /* 0x000fe40000000f00 */
[----:B------:R-:W-:-:S04]  /*6500*/  FMUL.FTZ R148, R226, R149 ;  /* 0x00000095e2947220 */ /* 0x000fc80000410000 */
[----:B------:R-:W0:Y:S01]  /*6510*/  @P6 LDC R150, c[0x0][0x408] ;  /* 0x00010200ff966b82 */ /* 0x000e220000000800 */
[----:B------:R-:W-:-:S07]  /*6520*/  @P6 FMUL.FTZ R149, R176, R148 ;  /* 0x00000094b0956220 */ /* 0x000fce0000410000 */
[----:B------:R-:W1:Y:S01]  /*6530*/  @P6 LDC R228, c[0x0][0x408] ;  /* 0x00010200ffe46b82 */ /* 0x000e620000000800 */
[----:B0-----:R-:W-:Y:S01]  /*6540*/  @P6 FMUL.FTZ R150, R149, R150 ;  /* 0x0000009695966220 */ /* 0x001fe20000410000 */
[----:B-----5:R-:W-:-:S05]  /*6550*/  @P6 HADD2.F32 R149, -RZ, R172.H1_H1 ;  /* 0x300000acff956230 */ /* 0x020fca0000004100 */
[----:B------:R-:W-:Y:S01]  /*6560*/  @P6 FMUL.FTZ R151, R149, R150 ;  /* 0x0000009695976220 */ /* 0x000fe20000410000 */
[----:B------:R-:W-:Y:S01]  /*6570*/  @P6 FMUL.FTZ R149, R176, R148 ;  /* 0x00000094b0956220 */ /* 0x000fe20000410000 */
[----:B------:R-:W-:-:S03]  /*6580*/  FFMA.FTZ R150, R12, R177, R178 ;  /* 0x000000b10c967223 */ /* 0x000fc600000100b2 */
[----:B-1----:R-:W-:Y:S01]  /*6590*/  @P6 FMUL.FTZ R228, R149, R228 ;  /* 0x000000e495e46220 */ /* 0x002fe20000410000 */
[----:B------:R-:W-:-:S05]  /*65a0*/  @P6 HADD2.F32 R149, -RZ, R56.H1_H1 ;  /* 0x30000038ff956230 */ /* 0x000fca0000004100 */
[----:B------:R-:W-:Y:S01]  /*65b0*/  @P6 FMUL.FTZ R179, R228, R149 ;  /* 0x00000095e4b36220 */ /* 0x000fe20000410000 */
[----:B------:R-:W-:Y:S01]  /*65c0*/  LOP3.LUT P6, RZ, R232, 0xff0000, RZ, 0xc0, !PT ;  /* 0x00ff0000e8ff7812 */ /* 0x000fe200078cc0ff */
[----:B------:R-:W-:Y:S01]  /*65d0*/  FADD.FTZ R149, R11, -R150 ;  /* 0x800000960b957221 */ /* 0x000fe20000010000 */
[----:B------:R-:W-:-:S03]  /*65e0*/  MOV R150, RZ ;  /* 0x000000ff00967202 */ /* 0x000fc60000000f00 */
[----:B------:R-:W-:-:S08]  /*65f0*/  FMUL.FTZ R234, R226, R149 ;  /* 0x00000095e2ea7220 */ /* 0x000fd00000410000 */
        /* <DEDUP_REMOVED lines=21> */
[----:B------:R-:W-:Y:S01]  /*6750*/  HFMA2 R228, -RZ, RZ, 0, 0 ;  /* 0x00000000ffe47431 */ /* 0x000fe200000001ff */
[----:B------:R-:W-:Y:S01]  /*6760*/  F2FP.F16.F32.PACK_AB R149, R149, R234 ;  /* 0x000000ea9595723e */ /* 0x000fe200000000ff */
        /* <DEDUP_REMOVED lines=9> */
[----:B------:R-:W-:Y:S01]  /*6800*/  @P6 FMUL.FTZ R173, R176, R235 ;  /* 0x000000ebb0ad6220 */ /* 0x000fe20000410000 */
[----:B------:R-:W-:-:S06]  /*6810*/  @P6 HADD2.F32 R229, -RZ, R58.H0_H0 ;  /* 0x2000003affe56230 */ /* 0x000fcc0000004100 */
[----:B------:R-:W1:Y:S01]  /*6820*/  @P6 LDC R242, c[0x0][0x408] ;  /* 0x00010200fff26b82 */ /* 0x000e620000000800 */
[----:B0-----:R-:W-:Y:S01]  /*6830*/  @P6 FMUL.FTZ R238, R173, R240 ;  /* 0x000000f0adee6220 */ /* 0x001fe20000410000 */
[----:B------:R-:W-:Y:S01]  /*6840*/  @P6 HADD2.F32 R173, -RZ, R174.H0_H0 ;  /* 0x200000aeffad6230 */ /* 0x000fe20000004100 */
[----:B------:R-:W-:-:S04]  /*6850*/  CS2R R240, SRZ ;  /* 0x0000000000f07805 */ /* 0x000fc8000001ff00 */
[----:B------:R-:W-:Y:S01]  /*6860*/  @P6 FMUL.FTZ R240, R173, R238 ;  /* 0x000000eeadf06220 */ /* 0x000fe20000410000 */
[----:B------:R-:W-:-:S03]  /*6870*/  @P6 FMUL.FTZ R173, R176, R235 ;  /* 0x000000ebb0ad6220 */ /* 0x000fc60000410000 */
        /* <DEDUP_REMOVED lines=15> */
[----:B------:R-:W-:Y:S02]  /*6970*/  HFMA2 R229, -RZ, RZ, 0, 0 ;  /* 0x00000000ffe57431 */ /* 0x000fe400000001ff */
[----:B------:R-:W-:Y:S01]  /*6980*/  FADD.FTZ R145, R145, R241 ;  /* 0x000000f191917221 */ /* 0x000fe20000010000 */
[----:B-1----:R-:W-:Y:S01]  /*6990*/  @P6 FMUL.FTZ R243, R174, R243 ;  /* 0x000000f3aef36220 */ /* 0x002fe20000410000 */
[----:B------:R-:W-:-:S05]  /*69a0*/  @P6 HADD2.F32 R174, -RZ, R58.H1_H1 ;  /* 0x3000003affae6230 */ /* 0x000fca0000004100 */
[----:B------:R-:W-:Y:S01]  /*69b0*/  @P6 FMUL.FTZ R229, R243, R174 ;  /* 0x000000aef3e56220 */ /* 0x000fe20000410000 */
[----:B------:R-:W-:Y:S01]  /*69c0*/  LOP3.LUT P6, RZ, R233, 0xff0000, RZ, 0xc0, !PT ;  /* 0x00ff0000e9ff7812 */ /* 0x000fe200078cc0ff */
[----:B------:R-:W-:-:S04]  /*69d0*/  FFMA.FTZ R243, R3, R177, R178 ;  /* 0x000000b103f37223 */ /* 0x000fc800000100b2 */
[----:B------:R-:W-:-:S04]  /*69e0*/  FADD.FTZ R243, R4, -R243 ;  /* 0x800000f304f37221 */ /* 0x000fc80000010000 */
[----:B------:R-:W-:Y:S01]  /*69f0*/  FMUL.FTZ R242, R226, R243 ;  /* 0x000000f3e2f27220 */ /* 0x000fe20000410000 */
[----:B------:R-:W-:-:S03]  /*6a00*/  MOV R243, RZ ;  /* 0x000000ff00f37202 */ /* 0x000fc60000000f00 */
[----:B------:R-:W0:Y:S01]  /*6a10*/  @P6 LDC R245, c[0x0][0x408] ;  /* 0x00010200fff56b82 */ /* 0x000e220000000800 */
[----:B------:R-:W-:Y:S01]  /*6a20*/  @P6 FMUL.FTZ R174, R176, R242 ;  /* 0x000000f2b0ae6220 */ /* 0x000fe20000410000 */
[----:B------:R-:W-:-:S06]  /*6a30*/  @P6 HADD2.F32 R244, -RZ, R59.H0_H0 ;  /* 0x2000003bfff46230 */ /* 0x000fcc0000004100 */
[----:B------:R-:W1:Y:S01]  /*6a40*/  @P6 LDC R247, c[0x0][0x408] ;  /* 0x00010200fff76b82 */ /* 0x000e620000000800 */
[----:B0-----:R-:W-:Y:S01]  /*6a50*/  @P6 FMUL.FTZ R245, R174, R245 ;  /* 0x000000f5aef56220 */ /* 0x001fe20000410000 */
[----:B------:R-:W-:-:S05]  /*6a60*/  @P6 HADD2.F32 R174, -RZ, R175.H0_H0 ;  /* 0x200000afffae6230 */ /* 0x000fca0000004100 */
[----:B------:R-:W-:Y:S01]  /*6a70*/  @P6 FMUL.FTZ R243, R174, R245 ;  /* 0x000000f5aef36220 */ /* 0x000fe20000410000 */
[----:B------:R-:W-:Y:S01]  /*6a80*/  @P6 FMUL.FTZ R174, R176, R242 ;  /* 0x000000f2b0ae6220 */ /* 0x000fe20000410000 */
[-CC-:B------:R-:W-:Y:S01]  /*6a90*/  FFMA.FTZ R245, R0, R177.reuse, R178.reuse ;  /* 0x000000b100f57223 */ /* 0x180fe200000100b2 */
[----:B------:R-:W-:Y:S01]  /*6aa0*/  FFMA.FTZ R178, R16, R177, R178 ;  /* 0x000000b110b27223 */ /* 0x000fe200000100b2 */
[----:B------:R-:W-:Y:S01]  /*6ab0*/  FADD.FTZ R146, R146, R243 ;  /* 0x000000f392927221 */ /* 0x000fe20000010000 */
[----:B-1----:R-:W-:Y:S01]  /*6ac0*/  @P6 FMUL.FTZ R247, R174, R247 ;  /* 0x000000f7aef76220 */ /* 0x002fe20000410000 */
[----:B------:R-:W-:Y:S02]  /*6ad0*/  HFMA2 R174, -RZ, RZ, 0, 0 ;  /* 0x00000000ffae7431 */ /* 0x000fe400000001ff */
[----:B------:R-:W-:Y:S01]  /*6ae0*/  FADD.FTZ R245, R2, -R245 ;  /* 0x800000f502f57221 */ /* 0x000fe20000010000 */
[----:B------:R-:W-:Y:S01]  /*6af0*/  @P6 FMUL.FTZ R174, R247, R244 ;  /* 0x000000f4f7ae6220 */ /* 0x000fe20000410000 */
[----:B------:R-:W-:-:S02]  /*6b00*/  ISETP.GE.U32.AND P6, PT, R232, RZ, PT ;  /* 0x000000ffe800720c */ /* 0x000fc40003fc6070 */
[----:B------:R-:W-:Y:S02]  /*6b10*/  FMUL.FTZ R244, R226, R245 ;  /* 0x000000f5e2f47220 */ /* 0x000fe40000410000 */
[----:B------:R-:W-:Y:S02]  /*6b20*/  ISETP.GE.U32.AND.EX P6, PT, R233, 0x1000000, PT, P6 ;  /* 0x01000000e900780c */ /* 0x000fe40003fc6160 */
[----:B------:R-:W-:-:S04]  /*6b30*/  FMUL.FTZ R245, R244, R176 ;  /* 0x000000b0f4f57220 */ /* 0x000fc80000410000 */
[----:B------:R-:W-:-:S07]  /*6b40*/  FMUL.FTZ R248, R245, UR13 ;  /* 0x0000000df5f87c20 */ /* 0x000fce0008410000 */
[----:B------:R-:W-:Y:S02]  /*6b50*/  @P6 HADD2.F32 R175, -RZ, R175.H1_H1 ;  /* 0x300000afffaf6230 */ /* 0x000fe40000004100 */
[----:B------:R-:W-:-:S03]  /*6b60*/  @P6 HADD2.F32 R245, -RZ, R59.H1_H1 ;  /* 0x3000003bfff56230 */ /* 0x000fc60000004100 */
[----:B------:R-:W-:Y:S01]  /*6b70*/  @P6 FMUL.FTZ R246, R248, R175 ;  /* 0x000000aff8f66220 */ /* 0x000fe20000410000 */
[----:B------:R-:W-:-:S03]  /*6b80*/  HFMA2 R175, -RZ, RZ, 0, 0 ;  /* 0x00000000ffaf7431 */ /* 0x000fc600000001ff */
[----:B------:R-:W-:Y:S01]  /*6b90*/  FADD.FTZ R147, R147, R246 ;  /* 0x000000f693937221 */ /* 0x000fe20000010000 */
[----:B------:R-:W-:Y:S01]  /*6ba0*/  @P6 FMUL.FTZ R175, R248, R245 ;  /* 0x000000f5f8af6220 */ /* 0x000fe20000410000 */
[----:B------:R-:W-:Y:S01]  /*6bb0*/  LOP3.LUT P6, RZ, R232, 0xff, RZ, 0xc0, !PT ;  /* 0x000000ffe8ff7812 */ /* 0x000fe200078cc0ff */
[----:B------:R-:W-:-:S03]  /*6bc0*/  FADD.FTZ R245, R15, -R178 ;  /* 0x800000b20ff57221 */ /* 0x000fc60000010000 */
[----:B------:R-:W-:Y:S01]  /*6bd0*/  F2FP.F16.F32.PACK_AB R143, R175, R174 ;  /* 0x000000aeaf8f723e */ /* 0x000fe200000000ff */
[----:B------:R-:W-:Y:S01]  /*6be0*/  FMUL.FTZ R226, R226, R245 ;  /* 0x000000f5e2e27220 */ /* 0x000fe20000410000 */
[----:B------:R-:W-:-:S04]  /*6bf0*/  MOV R245, RZ ;  /* 0x000000ff00f57202 */ /* 0x000fc80000000f00 */
[----:B------:R-:W-:-:S03]  /*6c00*/  F2FP.F16.F32.PACK_AB R148, R148, R226 ;  /* 0x000000e29494723e */ /* 0x000fc600000000ff */
[----:B------:R-:W0:Y:S01]  /*6c10*/  @P6 LDC R177, c[0x0][0x408] ;  /* 0x00010200ffb16b82 */ /* 0x000e220000000800 */
[CC--:B------:R-:W-:Y:S01]  /*6c20*/  @P6 FMUL.FTZ R178, R176.reuse, R226.reuse ;  /* 0x000000e2b0b26220 */ /* 0x0c0fe20000410000 */
[----:B------:R-:W-:Y:S02]  /*6c30*/  @P6 HADD2.F32 R172, -RZ, R172.H0_H0 ;  /* 0x200000acffac6230 */ /* 0x000fe40000004100 */
[----:B------:R-:W-:Y:S01]  /*6c40*/  @P6 FMUL.FTZ R176, R176, R226 ;  /* 0x000000e2b0b06220 */ /* 0x000fe20000410000 */
[----:B------:R-:W-:Y:S01]  /*6c50*/  @P6 FMUL.FTZ R247, R178, UR13 ;  /* 0x0000000db2f76c20 */ /* 0x000fe20008410000 */
[----:B------:R-:W-:Y:S01]  /*6c60*/  FADD.FTZ R178, R142, R150 ;  /* 0x000000968eb27221 */ /* 0x000fe20000010000 */
[----:B------:R-:W-:Y:S02]  /*6c70*/  F2FP.F16.F32.PACK_AB R150, R238, R235 ;  /* 0x000000ebee96723e */ /* 0x000fe400000000ff */
[----:B------:R-:W-:Y:S01]  /*6c80*/  @P6 FMUL.FTZ R245, R172, R247 ;  /* 0x000000f7acf56220 */ /* 0x000fe20000410000 */
[----:B------:R-:W-:Y:S01]  /*6c90*/  HFMA2 R172, -RZ, RZ, 0, 0 ;  /* 0x00000000ffac7431 */ /* 0x000fe200000001ff */
[----:B------:R-:W-:Y:S01]  /*6ca0*/  F2FP.F16.F32.PACK_AB R142, R229, R173 ;  /* 0x000000ade58e723e */ /* 0x000fe200000000ff */
        /* <DEDUP_REMOVED lines=9> */
.L_x_2466:
[----:B------:R-:W-:Y:S02]  /*6d40*/  LOP3.LUT P6, RZ, R232, 0xff00, RZ, 0xc0, !PT ;  /* 0x0000ff00e8ff7812 */ /* 0x000fe400078cc0ff */
[----:B------:R-:W-:Y:S02]  /*6d50*/  MOV R242, RZ ;  /* 0x000000ff00f27202 */ /* 0x000fe40000000f00 */
[----:B------:R-:W-:Y:S02]  /*6d60*/  MOV R239, RZ ;  /* 0x000000ff00ef7202 */ /* 0x000fe40000000f00 */
[----:B------:R-:W-:Y:S02]  /*6d70*/  MOV R240, RZ ;  /* 0x000000ff00f07202 */ /* 0x000fe40000000f00 */
        /* <DEDUP_REMOVED lines=27> */
[----:B------:R-:W-:Y:S01]  /*6f30*/  @P6 FADD.FTZ R227, R11, -R228 ;  /* 0x800000e40be36221 */ /* 0x000fe20000010000 */
[----:B------:R-:W-:-:S03]  /*6f40*/  @P6 HADD2.F32 R228, -RZ, R57.H0_H0 ;  /* 0x20000039ffe46230 */ /* 0x000fc60000004100 */
        /* <DEDUP_REMOVED lines=16> */
[----:B------:R-:W-:-:S03]  /*7050*/  HFMA2 R228, -RZ, RZ, 0, 0 ;  /* 0x00000000ffe47431 */ /* 0x000fc600000001ff */
        /* <DEDUP_REMOVED lines=17> */
[----:B------:R-:W-:Y:S02]  /*7170*/  MOV R238, RZ ;  /* 0x000000ff00ee7202 */ /* 0x000fe40000000f00 */
[----:B------:R-:W-:Y:S01]  /*7180*/  FADD.FTZ R144, R144, R235 ;  /* 0x000000eb90907221 */ /* 0x000fe20000010000 */
        /* <DEDUP_REMOVED lines=32> */
[----:B------:R-:W-:Y:S01]  /*7390*/  @P6 HADD2.F32 R174, -RZ, R175.H0_H0 ;  /* 0x200000afffae6230 */ /* 0x000fe20000004100 */
[----:B------:R-:W-:-:S04]  /*73a0*/  MOV R229, RZ ;  /* 0x000000ff00e57202 */ /* 0x000fc80000000f00 */
[----:B------:R-:W-:Y:S01]  /*73b0*/  @P6 FMUL.FTZ R229, R174, R241 ;  /* 0x000000f1aee56220 */ /* 0x000fe20000410000 */
[----:B------:R-:W-:Y:S01]  /*73c0*/  @P6 FFMA.FTZ R241, R3, R177, R178 ;  /* 0x000000b103f16223 */ /* 0x000fe200000100b2 */
[----:B------:R-:W-:Y:S02]  /*73d0*/  HFMA2 R174, -RZ, RZ, 0, 0 ;  /* 0x00000000ffae7431 */ /* 0x000fe400000001ff */
[----:B------:R-:W-:Y:S01]  /*73e0*/  FADD.FTZ R146, R146, R229 ;  /* 0x000000e592927221 */ /* 0x000fe20000010000 */
[----:B------:R-:W-:-:S04]  /*73f0*/  @P6 FADD.FTZ R241, R4, -R241 ;  /* 0x800000f104f16221 */ /* 0x000fc80000010000 */
[----:B------:R-:W-:-:S04]  /*7400*/  @P6 FMUL.FTZ R241, R226, R241 ;  /* 0x000000f1e2f16220 */ /* 0x000fc80000410000 */
[----:B------:R-:W-:-:S04]  /*7410*/  @P6 FMUL.FTZ R241, R176, R241 ;  /* 0x000000f1b0f16220 */ /* 0x000fc80000410000 */
[----:B-1----:R-:W-:Y:S01]  /*7420*/  @P6 FMUL.FTZ R244, R241, R244 ;  /* 0x000000f4f1f46220 */ /* 0x002fe20000410000 */
[----:B------:R-:W-:-:S05]  /*7430*/  @P6 HADD2.F32 R241, -RZ, R59.H0_H0 ;  /* 0x2000003bfff16230 */ /* 0x000fca0000004100 */
[----:B------:R-:W-:Y:S01]  /*7440*/  @P6 FMUL.FTZ R174, R244, R241 ;  /* 0x000000f1f4ae6220 */ /* 0x000fe20000410000 */
[----:B------:R-:W-:Y:S01]  /*7450*/  ISETP.GE.U32.AND P6, PT, R232, RZ, PT ;  /* 0x000000ffe800720c */ /* 0x000fe20003fc6070 */
[----:B------:R-:W-:Y:S01]  /*7460*/  FFMA.FTZ R241, R0, R177, R178 ;  /* 0x000000b100f17223 */ /* 0x000fe200000100b2 */
[----:B------:R-:W-:Y:S02]  /*7470*/  MOV R244, RZ ;  /* 0x000000ff00f47202 */ /* 0x000fe40000000f00 */
[----:B------:R-:W-:Y:S01]  /*7480*/  ISETP.GE.U32.AND.EX P6, PT, R233, 0x1000000, PT, P6 ;  /* 0x01000000e900780c */ /* 0x000fe20003fc6160 */
[----:B------:R-:W-:-:S04]  /*7490*/  FADD.FTZ R241, R2, -R241 ;  /* 0x800000f102f17221 */ /* 0x000fc80000010000 */
[----:B------:R-:W-:-:S04]  /*74a0*/  FMUL.FTZ R241, R226, R241 ;  /* 0x000000f1e2f17220 */ /* 0x000fc80000410000 */
[----:B------:R-:W-:-:S04]  /*74b0*/  FMUL.FTZ R241, R176, R241 ;  /* 0x000000f1b0f17220 */ /* 0x000fc80000410000 */
[----:B------:R-:W-:Y:S02]  /*74c0*/  @P6 HADD2.F32 R246, -RZ, R175.H1_H1 ;  /* 0x300000affff66230 */ /* 0x000fe40000004100 */
[----:B------:R-:W-:Y:S01]  /*74d0*/  FMUL.FTZ R241, R241, UR13 ;  /* 0x0000000df1f17c20 */ /* 0x000fe20008410000 */
[----:B------:R-:W-:-:S03]  /*74e0*/  HFMA2 R175, -RZ, RZ, 0, 0 ;  /* 0x00000000ffaf7431 */ /* 0x000fc600000001ff */
[----:B------:R-:W-:Y:S01]  /*74f0*/  @P6 FMUL.FTZ R244, R246, R241 ;  /* 0x000000f1f6f46220 */ /* 0x000fe20000410000 */
[----:B------:R-:W-:-:S03]  /*7500*/  @P6 HADD2.F32 R246, -RZ, R59.H1_H1 ;  /* 0x3000003bfff66230 */ /* 0x000fc60000004100 */
[----:B------:R-:W-:Y:S02]  /*7510*/  FADD.FTZ R147, R147, R244 ;  /* 0x000000f493937221 */ /* 0x000fe40000010000 */
[----:B------:R-:W-:Y:S01]  /*7520*/  @P6 FMUL.FTZ R175, R246, R241 ;  /* 0x000000f1f6af6220 */ /* 0x000fe20000410000 */
[----:B------:R-:W-:-:S13]  /*7530*/  LOP3.LUT P6, RZ, R232, 0xff, RZ, 0xc0, !PT ;  /* 0x000000ffe8ff7812 */ /* 0x000fda00078cc0ff */
[CCC-:B------:R-:W-:Y:S01]  /*7540*/  @P6 FFMA.FTZ R246, R16.reuse, R177.reuse, R178.reuse ;  /* 0x000000b110f66223 */ /* 0x1c0fe200000100b2 */
[----:B------:R-:W-:Y:S01]  /*7550*/  @P6 FFMA.FTZ R178, R16, R177, R178 ;  /* 0x000000b110b26223 */ /* 0x000fe200000100b2 */
[----:B------:R-:W-:Y:S01]  /*7560*/  @P6 HADD2.F32 R172, -RZ, R172.H0_H0 ;  /* 0x200000acffac6230 */ /* 0x000fe20000004100 */
[----:B------:R-:W0:Y:S01]  /*7570*/  @P6 LDC R177, c[0x0][0x408] ;  /* 0x00010200ffb16b82 */ /* 0x000e220000000800 */
[C---:B------:R-:W-:Y:S01]  /*7580*/  @P6 FADD.FTZ R241, R15.reuse, -R246 ;  /* 0x800000f60ff16221 */ /* 0x040fe20000010000 */
[----:B------:R-:W-:Y:S01]  /*7590*/  @P6 FADD.FTZ R243, R15, -R178 ;  /* 0x800000b20ff36221 */ /* 0x000fe20000010000 */
[----:B------:R-:W-:Y:S01]  /*75a0*/  FADD.FTZ R178, R142, R239 ;  /* 0x000000ef8eb27221 */ /* 0x000fe20000010000 */
[----:B------:R-:W-:Y:S01]  /*75b0*/  FADD.FTZ R239, R143, R240 ;  /* 0x000000f08fef7221 */ /* 0x000fe20000010000 */
[C---:B------:R-:W-:Y:S01]  /*75c0*/  @P6 FMUL.FTZ R241, R226.reuse, R241 ;  /* 0x000000f1e2f16220 */ /* 0x040fe20000410000 */
[----:B------:R-:W-:Y:S01]  /*75d0*/  @P6 FMUL.FTZ R243, R226, R243 ;  /* 0x000000f3e2f36220 */ /* 0x000fe20000410000 */
[----:B------:R-:W-:-:S02]  /*75e0*/  F2FP.F16.F32.PACK_AB R142, R234, R173 ;  /* 0x000000adea8e723e */ /* 0x000fc400000000ff */
[C---:B------:R-:W-:Y:S01]  /*75f0*/  @P6 FMUL.FTZ R241, R176.reuse, R241 ;  /* 0x000000f1b0f16220 */ /* 0x040fe20000410000 */
[----:B------:R-:W-:Y:S01]  /*7600*/  @P6 FMUL.FTZ R176, R176, R243 ;  /* 0x000000f3b0b06220 */ /* 0x000fe20000410000 */
[----:B------:R-:W-:Y:S02]  /*7610*/  F2FP.F16.F32.PACK_AB R143, R175, R174 ;  /* 0x000000aeaf8f723e */ /* 0x000fe400000000ff */
[----:B------:R-:W-:Y:S01]  /*7620*/  @P6 FMUL.FTZ R243, R241, UR13 ;  /* 0x0000000df1f36c20 */ /* 0x000fe20008410000 */
[----:B------:R-:W-:-:S03]  /*7630*/  MOV R241, RZ ;  /* 0x000000ff00f17202 */ /* 0x000fc60000000f00 */
[----:B------:R-:W-:Y:S01]  /*7640*/  @P6 FMUL.FTZ R241, R172, R243 ;  /* 0x000000f3acf16220 */ /* 0x000fe20000410000 */
[----:B------:R-:W-:Y:S02]  /*7650*/  HFMA2 R172, -RZ, RZ, 0, 0 ;  /* 0x00000000ffac7431 */ /* 0x000fe400000001ff */
[----:B0-----:R-:W-:Y:S01]  /*7660*/  @P6 FMUL.FTZ R177, R176, R177 ;  /* 0x000000b1b0b16220 */ /* 0x001fe20000410000 */
[----:B------:R-:W-:-:S05]  /*7670*/  @P6 HADD2.F32 R176, -RZ, R56.H0_H0 ;  /* 0x20000038ffb06230 */ /* 0x000fca0000004100 */
[----:B------:R-:W-:Y:S01]  /*7680*/  @P6 FMUL.FTZ R172, R177, R176 ;  /* 0x000000b0b1ac6220 */ /* 0x000fe20000410000 */
[----:B------:R-:W-:Y:S01]  /*7690*/  FADD.FTZ R176, R140, R241 ;  /* 0x000000f18cb07221 */ /* 0x000fe20000010000 */
[----:B------:R-:W-:Y:S01]  /*76a0*/  FADD.FTZ R177, R141, R242 ;  /* 0x000000f28db17221 */ /* 0x000fe20000010000 */
[----:B------:R-:W-:Y:S02]  /*76b0*/  F2FP.F16.F32.PACK_AB R141, R228, R227 ;  /* 0x000000e3e48d723e */ /* 0x000fe400000000ff */
[----:B------:R-:W-:-:S07]  /*76c0*/  F2FP.F16.F32.PACK_AB R140, R179, R172 ;  /* 0x000000acb38c723e */ /* 0x000fce00000000ff */
.L_x_2467:
[----:B------:R-:W0:Y:S08]  /*76d0*/  @P1 LDC.64 R174, c[0x0][0x478] ;  /* 0x00011e00ffae1b82 */ /* 0x000e300000000a00 */
[----:B------:R-:W1:Y:S01]  /*76e0*/  LDC.64 R172, c[0x0][0x468] ;  /* 0x00011a00ffac7b82 */ /* 0x000e620000000a00 */
[----:B0-----:R-:W-:-:S05]  /*76f0*/  @P1 IMAD.WIDE.U32 R174, R191, 0x10, R174 ;  /* 0x00000010bfae1825 */ /* 0x001fca00078e00ae */
[----:B------:R-:W-:Y:S01]  /*7700*/  @P1 STG.E.128 desc[UR8][R174.64], R148 ;  /* 0x00000094ae001986 */ /* 0x000fe2000c101d08 */
[----:B-1----:R-:W-:-:S05]  /*7710*/  IMAD.WIDE.U32 R172, R191, 0x10, R172 ;  /* 0x00000010bfac7825 */ /* 0x002fca00078e00ac */
[----:B------:R0:W-:Y:S02]  /*7720*/  STG.E.128 desc[UR8][R172.64], R140 ;  /* 0x0000008cac007986 */ /* 0x0001e4000c101d08 */
[----:B0-----:R-:W-:Y:S02]  /*7730*/  MOV R140, R176 ;  /* 0x000000b0008c7202 */ /* 0x001fe40000000f00 */
[----:B------:R-:W-:Y:S02]  /*7740*/  MOV R141, R177 ;  /* 0x000000b1008d7202 */ /* 0x000fe40000000f00 */
[----:B------:R-:W-:Y:S02]  /*7750*/  MOV R142, R178 ;  /* 0x000000b2008e7202 */ /* 0x000fe40000000f00 */
[----:B------:R-:W-:Y:S01]  /*7760*/  MOV R143, R239 ;  /* 0x000000ef008f7202 */ /* 0x000fe20000000f00 */
[----:B------:R-:W-:Y:S06]  /*7770*/  BRA `(.L_x_2465) ;  /* 0x0000004000287947 */ /* 0x000fec0003800000 */
.L_x_2452:
        /* <DEDUP_REMOVED lines=9> */
[C---:B------:R-:W-:Y:S01]  /*7810*/  LOP3.LUT P1, RZ, R250.reuse, 0xff, RZ, 0xc0, !PT ;  /* 0x000000fffaff7812 */ /* 0x040fe2000782c0ff */
[----:B------:R-:W-:Y:S01]  /*7820*/  HFMA2 R234, -RZ, RZ, 0, 0 ;  /* 0x00000000ffea7431 */ /* 0x000fe200000001ff */
[----:B------:R-:W-:Y:S01]  /*7830*/  LOP3.LUT P6, RZ, R250, 0xff00, RZ, 0xc0, !PT ;  /* 0x0000ff00faff7812 */ /* 0x000fe200078cc0ff */
[----:B------:R-:W-:Y:S01]  /*7840*/  FADD.FTZ R227, R224, -R179 ;  /* 0x800000b3e0e37221 */ /* 0x000fe20000010000 */
[----:B------:R-:W-:Y:S02]  /*7850*/  HADD2.F32 R179, -RZ, R152.H0_H0 ;  /* 0x20000098ffb37230 */ /* 0x000fe40000004100 */
[----:B------:R-:W-:Y:S01]  /*7860*/  HFMA2 R238, -RZ, RZ, 0, 0 ;  /* 0x00000000ffee7431 */ /* 0x000fe200000001ff */
[----:B------:R-:W-:Y:S01]  /*7870*/  CS2R R244, SRZ ;  /* 0x0000000000f47805 */ /* 0x000fe2000001ff00 */
[--C-:B------:R-:W-:Y:S01]  /*7880*/  FFMA.FTZ R243, R211, R177, R178.reuse ;  /* 0x000000b1d3f37223 */ /* 0x100fe200000100b2 */
[----:B------:R-:W-:Y:S01]  /*7890*/  FFMA.FTZ R179, R226, R227, R179 ;  /* 0x000000e3e2b37223 */ /* 0x000fe200000100b3 */
[----:B------:R-:W-:-:S03]  /*78a0*/  FFMA.FTZ R227, R223, R177, R178 ;  /* 0x000000b1dfe37223 */ /* 0x000fc600000100b2 */
[----:B------:R-:W-:Y:S01]  /*78b0*/  FMUL.FTZ R179, R179, R176 ;  /* 0x000000b0b3b37220 */ /* 0x000fe20000410000 */
[----:B------:R-:W-:Y:S01]  /*78c0*/  FADD.FTZ R229, R222, -R227 ;  /* 0x800000e3dee57221 */ /* 0x000fe20000010000 */
[----:B------:R-:W-:Y:S02]  /*78d0*/  HADD2.F32 R227, -RZ, R152.H1_H1 ;  /* 0x30000098ffe37230 */ /* 0x000fe40000004100 */
[----:B------:R-:W-:Y:S02]  /*78e0*/  @P1 HADD2.F32 R235, -RZ, R32.H0_H0 ;  /* 0x20000020ffeb1230 */ /* 0x000fe40000004100 */
[----:B------:R-:W-:Y:S01]  /*78f0*/  FMUL.FTZ R228, R179, UR13 ;  /* 0x0000000db3e47c20 */ /* 0x000fe20008410000 */
[----:B------:R-:W-:Y:S01]  /*7900*/  MOV R179, RZ ;  /* 0x000000ff00b37202 */ /* 0x000fe20000000f00 */
[----:B------:R-:W-:Y:S01]  /*7910*/  FFMA.FTZ R229, R226, R229, R227 ;  /* 0x000000e5e2e57223 */ /* 0x000fe200000100e3 */
[--C-:B-----5:R-:W-:Y:S02]  /*7920*/  @P1 HADD2.F32 R227, -RZ, R172.reuse.H0_H0 ;  /* 0x200000acffe31230 */ /* 0x120fe40000004100 */
[----:B------:R-:W-:Y:S01]  /*7930*/  @P1 FMUL.FTZ R234, R235, R228 ;  /* 0x000000e4ebea1220 */ /* 0x000fe20000410000 */
[----:B------:R-:W-:-:S02]  /*7940*/  @P6 HADD2.F32 R172, -RZ, R172.H1_H1 ;  /* 0x300000acffac6230 */ /* 0x000fc40000004100 */
[----:B------:R-:W-:Y:S01]  /*7950*/  FMUL.FTZ R229, R229, R176 ;  /* 0x000000b0e5e57220 */ /* 0x000fe20000410000 */
[----:B------:R-:W-:Y:S02]  /*7960*/  HFMA2 R235, -RZ, RZ, 0, 0 ;  /* 0x00000000ffeb7431 */ /* 0x000fe400000001ff */
[----:B------:R-:W-:Y:S01]  /*7970*/  @P1 FMUL.FTZ R179, R228, R227 ;  /* 0x000000e3e4b31220 */ /* 0x000fe20000410000 */
[----:B------:R-:W-:Y:S01]  /*7980*/  MOV R228, RZ ;  /* 0x000000ff00e47202 */ /* 0x000fe20000000f00 */
[----:B------:R-:W-:Y:S01]  /*7990*/  FMUL.FTZ R229, R229, UR13 ;  /* 0x0000000de5e57c20 */ /* 0x000fe20008410000 */
[----:B------:R-:W-:Y:S01]  /*79a0*/  FFMA.FTZ R227, R221, R177, R178 ;  /* 0x000000b1dde37223 */ /* 0x000fe200000100b2 */
[----:B------:R-:W-:Y:S02]  /*79b0*/  LOP3.LUT P1, RZ, R250, 0xff0000, RZ, 0xc0, !PT ;  /* 0x00ff0000faff7812 */ /* 0x000fe4000782c0ff */
[----:B------:R-:W-:Y:S01]  /*79c0*/  @P6 FMUL.FTZ R228, R229, R172 ;  /* 0x000000ace5e46220 */ /* 0x000fe20000410000 */
[----:B------:R-:W-:-:S05]  /*79d0*/  @P6 HADD2.F32 R172, -RZ, R32.H1_H1 ;  /* 0x30000020ffac6230 */ /* 0x000fca0000004100 */
[----:B------:R-:W-:Y:S01]  /*79e0*/  @P6 FMUL.FTZ R235, R172, R229 ;  /* 0x000000e5aceb6220 */ /* 0x000fe20000410000 */
[----:B------:R-:W-:Y:S01]  /*79f0*/  FADD.FTZ R172, R220, -R227 ;  /* 0x800000e3dcac7221 */ /* 0x000fe20000010000 */
[----:B------:R-:W-:Y:S02]  /*7a00*/  HADD2.F32 R227, -RZ, R153.H0_H0 ;  /* 0x20000099ffe37230 */ /* 0x000fe40000004100 */
[----:B------:R-:W-:Y:S01]  /*7a10*/  FFMA.FTZ R229, R219, R177, R178 ;  /* 0x000000b1dbe57223 */ /* 0x000fe200000100b2 */
[----:B------:R-:W-:Y:S01]  /*7a20*/  LOP3.LUT P6, RZ, R250, 0xff000000, RZ, 0xc0, !PT ;  /* 0xff000000faff7812 */ /* 0x000fe200078cc0ff */
[----:B------:R-:W-:Y:S02]  /*7a30*/  @P1 HADD2.F32 R240, -RZ, R33.H0_H0 ;  /* 0x20000021fff01230 */ /* 0x000fe40000004100 */
[----:B------:R-:W-:Y:S01]  /*7a40*/  FFMA.FTZ R227, R226, R172, R227 ;  /* 0x000000ace2e37223 */ /* 0x000fe200000100e3 */
[----:B------:R-:W-:Y:S01]  /*7a50*/  FADD.FTZ R172, R218, -R229 ;  /* 0x800000e5daac7221 */ /* 0x000fe20000010000 */
[----:B------:R-:W-:-:S02]  /*7a60*/  HADD2.F32 R229, -RZ, R153.H1_H1 ;  /* 0x30000099ffe57230 */ /* 0x000fc40000004100 */
[----:B------:R-:W-:-:S03]  /*7a70*/  FMUL.FTZ R227, R227, R176 ;  /* 0x000000b0e3e37220 */ /* 0x000fc60000410000 */
[----:B------:R-:W-:Y:S01]  /*7a80*/  FFMA.FTZ R229, R226, R172, R229 ;  /* 0x000000ace2e57223 */ /* 0x000fe200000100e5 */
[--C-:B------:R-:W-:Y:S02]  /*7a90*/  @P1 HADD2.F32 R172, -RZ, R173.reuse.H0_H0 ;  /* 0x200000adffac1230 */ /* 0x100fe40000004100 */
[----:B------:R-:W-:Y:S01]  /*7aa0*/  FMUL.FTZ R239, R227, UR13 ;  /* 0x0000000de3ef7c20 */ /* 0x000fe20008410000 */
[----:B------:R-:W-:Y:S01]  /*7ab0*/  MOV R227, RZ ;  /* 0x000000ff00e37202 */ /* 0x000fe20000000f00 */
[----:B------:R-:W-:Y:S01]  /*7ac0*/  FMUL.FTZ R229, R229, R176 ;  /* 0x000000b0e5e57220 */ /* 0x000fe20000410000 */
[----:B------:R-:W-:Y:S02]  /*7ad0*/  @P6 HADD2.F32 R173, -RZ, R173.H1_H1 ;  /* 0x300000adffad6230 */ /* 0x000fe40000004100 */
[----:B------:R-:W-:Y:S01]  /*7ae0*/  @P1 FMUL.FTZ R227, R239, R172 ;  /* 0x000000acefe31220 */ /* 0x000fe20000410000 */
[----:B------:R-:W-:Y:S01]  /*7af0*/  @P1 FMUL.FTZ R238, R240, R239 ;  /* 0x000000eff0ee1220 */ /* 0x000fe20000410000 */
[----:B------:R-:W-:Y:S01]  /*7b00*/  FMUL.FTZ R172, R229, UR13 ;  /* 0x0000000de5ac7c20 */ /* 0x000fe20008410000 */
[----:B------:R-:W-:Y:S01]  /*7b10*/  MOV R239, RZ ;  /* 0x000000ff00ef7202 */ /* 0x000fe20000000f00 */
[----:B------:R-:W-:Y:S01]  /*7b20*/  FFMA.FTZ R229, R215, R177, R178 ;  /* 0x000000b1d7e57223 */ /* 0x000fe200000100b2 */
[----:B------:R-:W-:Y:S01]  /*7b30*/  LOP3.LUT P1, RZ, R251, 0xff, RZ, 0xc0, !PT ;  /* 0x000000fffbff7812 */ /* 0x000fe2000782c0ff */
[----:B------:R-:W-:Y:S01]  /*7b40*/  @P6 FMUL.FTZ R244, R172, R173 ;  /* 0x000000adacf46220 */ /* 0x000fe20000410000 */
[----:B------:R-:W-:Y:S01]  /*7b50*/  @P6 HADD2.F32 R173, -RZ, R33.H1_H1 ;  /* 0x30000021ffad6230 */ /* 0x000fe20000004100 */
[----:B------:R-:W-:-:S04]  /*7b60*/  MOV R240, RZ ;  /* 0x000000ff00f07202 */ /* 0x000fc80000000f00 */
[----:B------:R-:W-:Y:S01]  /*7b70*/  @P6 FMUL.FTZ R239, R173, R172 ;  /* 0x000000acadef6220 */ /* 0x000fe20000410000 */
[----:B------:R-:W-:Y:S01]  /*7b80*/  FFMA.FTZ R173, R217, R177, R178 ;  /* 0x000000b1d9ad7223 */ /* 0x000fe200000100b2 */
[----:B------:R-:W-:-:S03]  /*7b90*/  LOP3.LUT P6, RZ, R251, 0xff00, RZ, 0xc0, !PT ;  /* 0x0000ff00fbff7812 */ /* 0x000fc600078cc0ff */
[----:B------:R-:W-:Y:S01]  /*7ba0*/  FADD.FTZ R172, R216, -R173 ;  /* 0x800000add8ac7221 */ /* 0x000fe20000010000 */
[----:B------:R-:W-:Y:S02]  /*7bb0*/  HADD2.F32 R173, -RZ, R154.H0_H0 ;  /* 0x2000009affad7230 */ /* 0x000fe40000004100 */
[----:B------:R-:W-:-:S03]  /*7bc0*/  @P1 HADD2.F32 R242, -RZ, R34.H0_H0 ;  /* 0x20000022fff21230 */ /* 0x000fc60000004100 */
[----:B------:R-:W-:Y:S01]  /*7bd0*/  FFMA.FTZ R173, R226, R172, R173 ;  /* 0x000000ace2ad7223 */ /* 0x000fe200000100ad */
[----:B------:R-:W-:Y:S01]  /*7be0*/  FADD.FTZ R172, R214, -R229 ;  /* 0x800000e5d6ac7221 */ /* 0x000fe20000010000 */
[----:B------:R-:W-:Y:S02]  /*7bf0*/  HADD2.F32 R229, -RZ, R154.H1_H1 ;  /* 0x3000009affe57230 */ /* 0x000fe40000004100 */
[----:B------:R-:W-:-:S03]  /*7c00*/  FMUL.FTZ R173, R173, R176 ;  /* 0x000000b0adad7220 */ /* 0x000fc60000410000 */
[----:B------:R-:W-:Y:S01]  /*7c10*/  FFMA.FTZ R229, R226, R172, R229 ;  /* 0x000000ace2e57223 */ /* 0x000fe200000100e5 */
[----:B------:R-:W-:Y:S01]  /*7c20*/  FMUL.FTZ R241, R173, UR13 ;  /* 0x0000000dadf17c20 */ /* 0x000fe20008410000 */
[----:B------:R-:W-:Y:S02]  /*7c30*/  HFMA2 R173, -RZ, RZ, 0, 0 ;  /* 0x00000000ffad7431 */ /* 0x000fe400000001ff */
[--C-:B------:R-:W-:Y:S02]  /*7c40*/  @P1 HADD2.F32 R172, -RZ, R174.reuse.H0_H0 ;  /* 0x200000aeffac1230 */ /* 0x100fe40000004100 */
[----:B------:R-:W-:Y:S01]  /*7c50*/  FMUL.FTZ R229, R229, R176 ;  /* 0x000000b0e5e57220 */ /* 0x000fe20000410000 */
[----:B------:R-:W-:Y:S01]  /*7c60*/  @P1 FMUL.FTZ R240, R242, R241 ;  /* 0x000000f1f2f01220 */ /* 0x000fe20000410000 */
[----:B------:R-:W-:Y:S02]  /*7c70*/  HFMA2 R242, -RZ, RZ, 0, 0 ;  /* 0x00000000fff27431 */ /* 0x000fe400000001ff */
[----:B------:R-:W-:Y:S01]  /*7c80*/  @P1 FMUL.FTZ R173, R241, R172 ;  /* 0x000000acf1ad1220 */ /* 0x000fe20000410000 */
[----:B------:R-:W-:-:S02]  /*7c90*/  @P6 HADD2.F32 R172, -RZ, R174.H1_H1 ;  /* 0x300000aeffac6230 */ /* 0x000fc40000004100 */
[----:B------:R-:W-:Y:S02]  /*7ca0*/  HFMA2 R174, -RZ, RZ, 0, 0 ;  /* 0x00000000ffae7431 */ /* 0x000fe400000001ff */
[----:B------:R-:W-:Y:S01]  /*7cb0*/  FMUL.FTZ R229, R229, UR13 ;  /* 0x0000000de5e57c20 */ /* 0x000fe20008410000 */
[----:B------:R-:W-:Y:S02]  /*7cc0*/  MOV R241, RZ ;  /* 0x000000ff00f17202 */ /* 0x000fe40000000f00 */
[----:B------:R-:W-:Y:S01]  /*7cd0*/  ISETP.GE.U32.AND P1, PT, R250, RZ, PT ;  /* 0x000000fffa00720c */ /* 0x000fe20003f26070 */
[----:B------:R-:W-:Y:S01]  /*7ce0*/  @P6 FMUL.FTZ R174, R229, R172 ;  /* 0x000000ace5ae6220 */ /* 0x000fe20000410000 */
[----:B------:R-:W-:Y:S02]  /*7cf0*/  @P6 HADD2.F32 R172, -RZ, R34.H1_H1 ;  /* 0x30000022ffac6230 */ /* 0x000fe40000004100 */
[----:B------:R-:W-:-:S03]  /*7d00*/  ISETP.GE.U32.AND.EX P1, PT, R251, 0x1000000, PT, P1 ;  /* 0x01000000fb00780c */ /* 0x000fc60003f26110 */
[----:B------:R-:W-:Y:S01]  /*7d10*/  @P6 FMUL.FTZ R241, R172, R229 ;  /* 0x000000e5acf16220 */ /* 0x000fe20000410000 */
[----:B------:R-:W-:Y:S01]  /*7d20*/  FFMA.FTZ R229, R213, R177, R178 ;  /* 0x000000b1d5e57223 */ /* 0x000fe200000100b2 */
[----:B------:R-:W-:-:S03]  /*7d30*/  LOP3.LUT P6, RZ, R251, 0xff0000, RZ, 0xc0, !PT ;  /* 0x00ff0000fbff7812 */ /* 0x000fc600078cc0ff */
[----:B------:R-:W-:Y:S01]  /*7d40*/  FADD.FTZ R172, R212, -R229 ;  /* 0x800000e5d4ac7221 */ /* 0x000fe20000010000 */
[----:B------:R-:W-:-:S05]  /*7d50*/  HADD2.F32 R229, -RZ, R155.H0_H0 ;  /* 0x2000009bffe57230 */ /* 0x000fca0000004100 */
[----:B------:R-:W-:Y:S01]  /*7d60*/  FFMA.FTZ R229, R226, R172, R229 ;  /* 0x000000ace2e57223 */ /* 0x000fe200000100e5 */
[----:B------:R-:W-:Y:S01]  /*7d70*/  FADD.FTZ R172, R210, -R243 ;  /* 0x800000f3d2ac7221 */ /* 0x000fe20000010000 */
[----:B------:R-:W-:Y:S02]  /*7d80*/  HADD2.F32 R243, -RZ, R155.H1_H1 ;  /* 0x3000009bfff37230 */ /* 0x000fe40000004100 */
[----:B------:R-:W-:Y:S01]  /*7d90*/  FMUL.FTZ R229, R229, R176 ;  /* 0x000000b0e5e57220 */ /* 0x000fe20000410000 */
[----:B------:R-:W-:Y:S02]  /*7da0*/  @P6 HADD2.F32 R246, -RZ, R35.H0_H0 ;  /* 0x20000023fff66230 */ /* 0x000fe40000004100 */
[----:B------:R-:W-:Y:S01]  /*7db0*/  FFMA.FTZ R243, R226, R172, R243 ;  /* 0x000000ace2f37223 */ /* 0x000fe200000100f3 */
[--C-:B------:R-:W-:Y:S02]  /*7dc0*/  @P6 HADD2.F32 R172, -RZ, R175.reuse.H0_H0 ;  /* 0x200000afffac6230 */ /* 0x100fe40000004100 */
[----:B------:R-:W-:Y:S01]  /*7dd0*/  FMUL.FTZ R229, R229, UR13 ;  /* 0x0000000de5e57c20 */ /* 0x000fe20008410000 */
[----:B------:R-:W-:-:S02]  /*7de0*/  @P1 HADD2.F32 R175, -RZ, R175.H1_H1 ;  /* 0x300000afffaf1230 */ /* 0x000fc40000004100 */
[----:B------:R-:W-:Y:S01]  /*7df0*/  FMUL.FTZ R243, R243, R176 ;  /* 0x000000b0f3f37220 */ /* 0x000fe20000410000 */
[----:B------:R-:W-:Y:S01]  /*7e00*/  @P6 FMUL.FTZ R245, R229, R172 ;  /* 0x000000ace5f56220 */ /* 0x000fe20000410000 */
[----:B------:R-:W-:Y:S02]  /*7e10*/  @P6 FMUL.FTZ R242, R246, R229 ;  /* 0x000000e5f6f26220 */ /* 0x000fe40000410000 */
[----:B------:R-:W-:Y:S01]  /*7e20*/  FMUL.FTZ R172, R243, UR13 ;  /* 0x0000000df3ac7c20 */ /* 0x000fe20008410000 */
[----:B------:R-:W-:Y:S01]  /*7e30*/  MOV R246, RZ ;  /* 0x000000ff00f67202 */ /* 0x000fe20000000f00 */
[----:B------:R-:W-:Y:S02]  /*7e40*/  HFMA2 R243, -RZ, RZ, 0, 0 ;  /* 0x00000000fff37431 */ /* 0x000fe400000001ff */
[----:B------:R-:W-:Y:S01]  /*7e50*/  FADD.FTZ R229, R117, R228 ;  /* 0x000000e475e57221 */ /* 0x000fe20000010000 */
[----:B------:R-:W-:Y:S01]  /*7e60*/  @P1 FMUL.FTZ R246, R172, R175 ;  /* 0x000000afacf61220 */ /* 0x000fe20000410000 */
[----:B------:R-:W-:-:S02]  /*7e70*/  @P1 HADD2.F32 R175, -RZ, R35.H1_H1 ;  /* 0x30000023ffaf1230 */ /* 0x000fc40000004100 */
[----:B------:R-:W-:Y:S01]  /*7e80*/  FADD.FTZ R228, R118, R227 ;  /* 0x000000e376e47221 */ /* 0x000fe20000010000 */
[----:B------:R-:W-:Y:S01]  /*7e90*/  FADD.FTZ R227, R119, R244 ;  /* 0x000000f477e37221 */ /* 0x000fe20000010000 */
[----:B------:R-:W-:Y:S01]  /*7ea0*/  F2FP.F16.F32.PACK_AB R118, R241, R240 ;  /* 0x000000f0f176723e */ /* 0x000fe200000000ff */
[----:B------:R-:W-:Y:S01]  /*7eb0*/  @P1 FMUL.FTZ R243, R175, R172 ;  /* 0x000000acaff31220 */ /* 0x000fe20000410000 */
[----:B------:R-:W-:Y:S01]  /*7ec0*/  FADD.FTZ R172, R116, R179 ;  /* 0x000000b374ac7221 */ /* 0x000fe20000010000 */
[----:B------:R-:W-:Y:S01]  /*7ed0*/  FADD.FTZ R179, R120, R173 ;  /* 0x000000ad78b37221 */ /* 0x000fe20000010000 */
[----:B------:R-:W-:Y:S01]  /*7ee0*/  FADD.FTZ R175, R121, R174 ;  /* 0x000000ae79af7221 */ /* 0x000fe20000010000 */
[----:B------:R-:W-:Y:S01]  /*7ef0*/  FADD.FTZ R174, R122, R245 ;  /* 0x000000f57aae7221 */ /* 0x000fe20000010000 */
[----:B------:R-:W-:Y:S01]  /*7f00*/  FADD.FTZ R173, R123, R246 ;  /* 0x000000f67bad7221 */ /* 0x000fe20000010000 */
[----:B------:R-:W-:Y:S02]  /*7f10*/  F2FP.F16.F32.PACK_AB R119, R243, R242 ;  /* 0x000000f2f377723e */ /* 0x000fe400000000ff */
[----:B------:R-:W-:-:S02]  /*7f20*/  F2FP.F16.F32.PACK_AB R117, R239, R238 ;  /* 0x000000eeef75723e */ /* 0x000fc400000000ff */
[----:B------:R-:W-:Y:S01]  /*7f30*/  F2FP.F16.F32.PACK_AB R116, R235, R234 ;  /* 0x000000eaeb74723e */ /* 0x000fe200000000ff */
[----:B------:R-:W-:Y:S06]  /*7f40*/  BRA `(.L_x_2471) ;  /* 0x0000000400dc7947 */ /* 0x000fec0003800000 */
.L_x_2470:
[-CC-:B------:R-:W-:Y:S01]  /*7f50*/  FFMA.FTZ R149, R225, R177.reuse, R178.reuse ;  /* 0x000000b1e1957223 */ /* 0x180fe200000100b2 */
[----:B------:R-:W-:Y:S01]  /*7f60*/  LOP3.LUT P1, RZ, R250, 0xff, RZ, 0xc0, !PT ;  /* 0x000000fffaff7812 */ /* 0x000fe2000782c0ff */
[--C-:B------:R-:W-:Y:S02]  /*7f70*/  HADD2.F32 R151, -RZ, R152.reuse.H0_H0 ;  /* 0x20000098ff977230 */ /* 0x100fe40000004100 */
[----:B------:R-:W-:Y:S01]  /*7f80*/  FFMA.FTZ R179, R223, R177, R178 ;  /* 0x000000b1dfb37223 */ /* 0x000fe200000100b2 */
[----:B------:R-:W-:Y:S01]  /*7f90*/  FADD.FTZ R149, R224, -R149 ;  /* 0x80000095e0957221 */ /* 0x000fe20000010000 */
[----:B------:R-:W-:Y:S01]  /*7fa0*/  LOP3.LUT P6, RZ, R250, 0xff00, RZ, 0xc0, !PT ;  /* 0x0000ff00faff7812 */ /* 0x000fe200078cc0ff */
[----:B------:R-:W-:Y:S02]  /*7fb0*/  HADD2.F32 R241, -RZ, R152.H1_H1 ;  /* 0x30000098fff17230 */ /* 0x000fe40000004100 */
[----:B------:R-:W-:Y:S01]  /*7fc0*/  FADD.FTZ R179, R222, -R179 ;  /* 0x800000b3deb37221 */ /* 0x000fe20000010000 */
[----:B------:R-:W-:Y:S01]  /*7fd0*/  FFMA.FTZ R148, R226, R149, R151 ;  /* 0x00000095e2947223 */ /* 0x000fe20000010097 */
[----:B------:R-:W-:-:S02]  /*7fe0*/  CS2R R234, SRZ ;  /* 0x0000000000ea7805 */ /* 0x000fc4000001ff00 */
[----:B------:R-:W-:Y:S01]  /*7ff0*/  MOV R229, RZ ;  /* 0x000000ff00e57202 */ /* 0x000fe20000000f00 */
[----:B------:R-:W-:Y:S01]  /*8000*/  FFMA.FTZ R241, R226, R179, R241 ;  /* 0x000000b3e2f17223 */ /* 0x000fe200000100f1 */
[----:B------:R-:W-:Y:S01]  /*8010*/  FMUL.FTZ R149, R148, R176 ;  /* 0x000000b094957220 */ /* 0x000fe20000410000 */
[----:B------:R-:W-:Y:S01]  /*8020*/  HADD2.F32 R151, -RZ, R153.H0_H0 ;  /* 0x20000099ff977230 */ /* 0x000fe20000004100 */
[----:B------:R-:W-:Y:S01]  /*8030*/  CS2R R238, SRZ ;  /* 0x0000000000ee7805 */ /* 0x000fe2000001ff00 */
[----:B-----5:R-:W-:Y:S02]  /*8040*/  @P1 HADD2.F32 R150, -RZ, R172.H0_H0 ;  /* 0x200000acff961230 */ /* 0x020fe40000004100 */
[----:B------:R-:W-:Y:S01]  /*8050*/  FMUL.FTZ R149, R149, UR13 ;  /* 0x0000000d95957c20 */ /* 0x000fe20008410000 */
[----:B------:R-:W-:Y:S01]  /*8060*/  @P1 HADD2.F32 R228, -RZ, R32.H0_H0 ;  /* 0x20000020ffe41230 */ /* 0x000fe20000004100 */
[----:B------:R-:W-:Y:S01]  /*8070*/  MOV R227, RZ ;  /* 0x000000ff00e37202 */ /* 0x000fe20000000f00 */
[----:B------:R-:W-:-:S02]  /*8080*/  @P6 HADD2.F32 R172, -RZ, R172.H1_H1 ;  /* 0x300000acffac6230 */ /* 0x000fc40000004100 */
[-C--:B------:R-:W-:Y:S01]  /*8090*/  @P1 FMUL.FTZ R229, R150, R149.reuse ;  /* 0x0000009596e51220 */ /* 0x080fe20000410000 */
[----:B------:R-:W-:Y:S02]  /*80a0*/  @P6 HADD2.F32 R150, -RZ, R32.H1_H1 ;  /* 0x30000020ff966230 */ /* 0x000fe40000004100 */
[----:B------:R-:W-:Y:S01]  /*80b0*/  @P1 FMUL.FTZ R234, R228, R149 ;  /* 0x00000095e4ea1220 */ /* 0x000fe20000410000 */
[----:B------:R-:W-:Y:S01]  /*80c0*/  FMUL.FTZ R149, R241, R176 ;  /* 0x000000b0f1957220 */ /* 0x000fe20000410000 */
[----:B------:R-:W-:Y:S01]  /*80d0*/  HFMA2 R228, -RZ, RZ, 0, 0 ;  /* 0x00000000ffe47431 */ /* 0x000fe200000001ff */
[----:B------:R-:W-:Y:S01]  /*80e0*/  LOP3.LUT P1, RZ, R250, 0xff0000, RZ, 0xc0, !PT ;  /* 0x00ff0000faff7812 */ /* 0x000fe2000782c0ff */
[----:B------:R-:W-:Y:S02]  /*80f0*/  HFMA2 R248, -RZ, RZ, 0, 0 ;  /* 0x00000000fff87431 */ /* 0x000fe400000001ff */
[----:B------:R-:W-:Y:S01]  /*8100*/  FMUL.FTZ R149, R149, UR13 ;  /* 0x0000000d95957c20 */ /* 0x000fe20008410000 */
[----:B------:R-:W-:-:S02]  /*8110*/  HADD2.F32 R245, -RZ, R154.H1_H1 ;  /* 0x3000009afff57230 */ /* 0x000fc40000004100 */
[----:B------:R-:W-:Y:S02]  /*8120*/  HFMA2 R240, -RZ, RZ, 0, 0 ;  /* 0x00000000fff07431 */ /* 0x000fe400000001ff */
[----:B------:R-:W-:Y:S02]  /*8130*/  HADD2.F32 R249, -RZ, R155.H1_H1 ;  /* 0x3000009bfff97230 */ /* 0x000fe40000004100 */
[-C--:B------:R-:W-:Y:S01]  /*8140*/  @P6 FMUL.FTZ R228, R172, R149.reuse ;  /* 0x00000095ace46220 */ /* 0x080fe20000410000 */
[----:B------:R-:W-:Y:S01]  /*8150*/  @P6 FMUL.FTZ R235, R150, R149 ;  /* 0x0000009596eb6220 */ /* 0x000fe20000410000 */
[----:B------:R-:W-:Y:S01]  /*8160*/  FFMA.FTZ R149, R221, R177, R178 ;  /* 0x000000b1dd957223 */ /* 0x000fe200000100b2 */
[----:B------:R-:W-:Y:S01]  /*8170*/  LOP3.LUT P6, RZ, R250, 0xff000000, RZ, 0xc0, !PT ;  /* 0xff000000faff7812 */ /* 0x000fe200078cc0ff */
[----:B------:R-:W-:Y:S01]  /*8180*/  HFMA2 R243, -RZ, RZ, 0, 0 ;  /* 0x00000000fff37431 */ /* 0x000fe200000001ff */
[----:B------:R-:W-:Y:S01]  /*8190*/  F2FP.F16.F32.PACK_AB R148, R241, R148 ;  /* 0x00000094f194723e */ /* 0x000fe200000000ff */
[----:B------:R-:W-:Y:S01]  /*81a0*/  FADD.FTZ R149, R220, -R149 ;  /* 0x80000095dc957221 */ /* 0x000fe20000010000 */
[----:B------:R-:W-:-:S03]  /*81b0*/  @P1 HADD2.F32 R179, -RZ, R33.H0_H0 ;  /* 0x20000021ffb31230 */ /* 0x000fc60000004100 */
[----:B------:R-:W-:Y:S01]  /*81c0*/  FFMA.FTZ R242, R226, R149, R151 ;  /* 0x00000095e2f27223 */ /* 0x000fe20000010097 */
[----:B------:R-:W-:Y:S01]  /*81d0*/  FFMA.FTZ R149, R219, R177, R178 ;  /* 0x000000b1db957223 */ /* 0x000fe200000100b2 */
[----:B------:R-:W-:Y:S02]  /*81e0*/  HADD2.F32 R151, -RZ, R153.H1_H1 ;  /* 0x30000099ff977230 */ /* 0x000fe40000004100 */
[----:B------:R-:W-:Y:S01]  /*81f0*/  FMUL.FTZ R150, R242, R176 ;  /* 0x000000b0f2967220 */ /* 0x000fe20000410000 */
[----:B------:R-:W-:-:S03]  /*8200*/  FADD.FTZ R149, R218, -R149 ;  /* 0x80000095da957221 */ /* 0x000fc60000010000 */
[----:B------:R-:W-:Y:S01]  /*8210*/  FMUL.FTZ R150, R150, UR13 ;  /* 0x0000000d96967c20 */ /* 0x000fe20008410000 */
[----:B------:R-:W-:Y:S01]  /*8220*/  FFMA.FTZ R149, R226, R149, R151 ;  /* 0x00000095e2957223 */ /* 0x000fe20000010097 */
[--C-:B------:R-:W-:Y:S02]  /*8230*/  @P1 HADD2.F32 R151, -RZ, R173.reuse.H0_H0 ;  /* 0x200000adff971230 */ /* 0x100fe40000004100 */
[-C--:B------:R-:W-:Y:S01]  /*8240*/  @P1 FMUL.FTZ R238, R179, R150.reuse ;  /* 0x00000096b3ee1220 */ /* 0x080fe20000410000 */
[----:B------:R-:W-:Y:S01]  /*8250*/  @P6 HADD2.F32 R173, -RZ, R173.H1_H1 ;  /* 0x300000adffad6230 */ /* 0x000fe20000004100 */
[----:B------:R-:W-:Y:S01]  /*8260*/  MOV R179, RZ ;  /* 0x000000ff00b37202 */ /* 0x000fe20000000f00 */
[----:B------:R-:W-:Y:S01]  /*8270*/  @P1 FMUL.FTZ R227, R151, R150 ;  /* 0x0000009697e31220 */ /* 0x000fe20000410000 */
[----:B------:R-:W-:Y:S01]  /*8280*/  FMUL.FTZ R150, R149, R176 ;  /* 0x000000b095967220 */ /* 0x000fe20000410000 */
[----:B------:R-:W-:Y:S01]  /*8290*/  @P6 HADD2.F32 R151, -RZ, R33.H1_H1 ;  /* 0x30000021ff976230 */ /* 0x000fe20000004100 */
[----:B------:R-:W-:-:S02]  /*82a0*/  LOP3.LUT P1, RZ, R251, 0xff00, RZ, 0xc0, !PT ;  /* 0x0000ff00fbff7812 */ /* 0x000fc4000782c0ff */
[----:B------:R-:W-:Y:S01]  /*82b0*/  FMUL.FTZ R150, R150, UR13 ;  /* 0x0000000d96967c20 */ /* 0x000fe20008410000 */
[----:B------:R-:W-:-:S03]  /*82c0*/  F2FP.F16.F32.PACK_AB R149, R149, R242 ;  /* 0x000000f29595723e */ /* 0x000fc600000000ff */
[-C--:B------:R-:W-:Y:S01]  /*82d0*/  @P6 FMUL.FTZ R239, R151, R150.reuse ;  /* 0x0000009697ef6220 */ /* 0x080fe20000410000 */
[----:B------:R-:W-:Y:S01]  /*82e0*/  FFMA.FTZ R151, R217, R177, R178 ;  /* 0x000000b1d9977223 */ /* 0x000fe200000100b2 */
[----:B------:R-:W-:Y:S01]  /*82f0*/  @P6 FMUL.FTZ R248, R173, R150 ;  /* 0x00000096adf86220 */ /* 0x000fe20000410000 */
[----:B------:R-:W-:Y:S01]  /*8300*/  HADD2.F32 R173, -RZ, R154.H0_H0 ;  /* 0x2000009affad7230 */ /* 0x000fe20000004100 */
[----:B------:R-:W-:Y:S01]  /*8310*/  LOP3.LUT P6, RZ, R251, 0xff, RZ, 0xc0, !PT ;  /* 0x000000fffbff7812 */ /* 0x000fe200078cc0ff */
[----:B------:R-:W-:-:S04]  /*8320*/  FADD.FTZ R151, R216, -R151 ;  /* 0x80000097d8977221 */ /* 0x000fc80000010000 */
[----:B------:R-:W-:Y:S01]  /*8330*/  FFMA.FTZ R150, R226, R151, R173 ;  /* 0x00000097e2967223 */ /* 0x000fe200000100ad */
[----:B------:R-:W-:Y:S01]  /*8340*/  FFMA.FTZ R151, R215, R177, R178 ;  /* 0x000000b1d7977223 */ /* 0x000fe200000100b2 */
[----:B------:R-:W-:-:S03]  /*8350*/  @P1 HADD2.F32 R173, -RZ, R174.H1_H1 ;  /* 0x300000aeffad1230 */ /* 0x000fc60000004100 */
[----:B------:R-:W-:-:S03]  /*8360*/  FADD.FTZ R151, R214, -R151 ;  /* 0x80000097d6977221 */ /* 0x000fc60000010000 */
[----:B------:R-:W-:Y:S02]  /*8370*/  @P6 HADD2.F32 R172, -RZ, R174.H0_H0 ;  /* 0x200000aeffac6230 */ /* 0x000fe40000004100 */
[----:B------:R-:W-:Y:S01]  /*8380*/  FFMA.FTZ R245, R226, R151, R245 ;  /* 0x00000097e2f57223 */ /* 0x000fe200000100f5 */
[----:B------:R-:W-:Y:S01]  /*8390*/  FMUL.FTZ R151, R150, R176 ;  /* 0x000000b096977220 */ /* 0x000fe20000410000 */
[----:B------:R-:W-:Y:S01]  /*83a0*/  @P6 HADD2.F32 R244, -RZ, R34.H0_H0 ;  /* 0x20000022fff46230 */ /* 0x000fe20000004100 */
[----:B------:R-:W-:Y:S02]  /*83b0*/  MOV R174, RZ ;  /* 0x000000ff00ae7202 */ /* 0x000fe40000000f00 */
[----:B------:R-:W-:Y:S01]  /*83c0*/  FMUL.FTZ R151, R151, UR13 ;  /* 0x0000000d97977c20 */ /* 0x000fe20008410000 */
[----:B------:R-:W-:-:S03]  /*83d0*/  F2FP.F16.F32.PACK_AB R150, R245, R150 ;  /* 0x00000096f596723e */ /* 0x000fc600000000ff */
[-C--:B------:R-:W-:Y:S01]  /*83e0*/  @P6 FMUL.FTZ R179, R172, R151.reuse ;  /* 0x00000097acb36220 */ /* 0x080fe20000410000 */
[----:B------:R-:W-:Y:S01]  /*83f0*/  @P6 FMUL.FTZ R240, R244, R151 ;  /* 0x00000097f4f06220 */ /* 0x000fe20000410000 */
[----:B------:R-:W-:Y:S01]  /*8400*/  FMUL.FTZ R151, R245, R176 ;  /* 0x000000b0f5977220 */ /* 0x000fe20000410000 */
[----:B------:R-:W-:Y:S01]  /*8410*/  LOP3.LUT P6, RZ, R251, 0xff0000, RZ, 0xc0, !PT ;  /* 0x00ff0000fbff7812 */ /* 0x000fe200078cc0ff */
[----:B------:R-:W-:Y:S02]  /*8420*/  HFMA2 R244, -RZ, RZ, 0, 0 ;  /* 0x00000000fff47431 */ /* 0x000fe400000001ff */
[----:B------:R-:W-:Y:S01]  /*8430*/  FADD.FTZ R179, R120, R179 ;  /* 0x000000b378b37221 */ /* 0x000fe20000010000 */
[----:B------:R-:W-:Y:S01]  /*8440*/  FMUL.FTZ R172, R151, UR13 ;  /* 0x0000000d97ac7c20 */ /* 0x000fe20008410000 */
[----:B------:R-:W-:-:S03]  /*8450*/  FFMA.FTZ R151, R213, R177, R178 ;  /* 0x000000b1d5977223 */ /* 0x000fc600000100b2 */
[----:B------:R-:W-:Y:S01]  /*8460*/  @P1 FMUL.FTZ R174, R173, R172 ;  /* 0x000000acadae1220 */ /* 0x000fe20000410000 */
[----:B------:R-:W-:Y:S02]  /*8470*/  HADD2.F32 R173, -RZ, R155.H0_H0 ;  /* 0x2000009bffad7230 */ /* 0x000fe40000004100 */
[----:B------:R-:W-:-:S04]  /*8480*/  FADD.FTZ R151, R212, -R151 ;  /* 0x80000097d4977221 */ /* 0x000fc80000010000 */
[----:B------:R-:W-:Y:S01]  /*8490*/  FFMA.FTZ R151, R226, R151, R173 ;  /* 0x00000097e2977223 */ /* 0x000fe200000100ad */
[----:B------:R-:W-:Y:S02]  /*84a0*/  @P1 HADD2.F32 R173, -RZ, R34.H1_H1 ;  /* 0x30000022ffad1230 */ /* 0x000fe40000004100 */
[----:B------:R-:W-:-:S03]  /*84b0*/  @P6 HADD2.F32 R247, -RZ, R175.H0_H0 ;  /* 0x200000affff76230 */ /* 0x000fc60000004100 */
[----:B------:R-:W-:Y:S01]  /*84c0*/  @P1 FMUL.FTZ R243, R173, R172 ;  /* 0x000000acadf31220 */ /* 0x000fe20000410000 */
[----:B------:R-:W-:Y:S01]  /*84d0*/  FMUL.FTZ R172, R151, R176 ;  /* 0x000000b097ac7220 */ /* 0x000fe20000410000 */
[----:B------:R-:W-:Y:S02]  /*84e0*/  MOV R173, RZ ;  /* 0x000000ff00ad7202 */ /* 0x000fe40000000f00 */
[----:B------:R-:W-:Y:S01]  /*84f0*/  ISETP.GE.U32.AND P1, PT, R250, RZ, PT ;  /* 0x000000fffa00720c */ /* 0x000fe20003f26070 */
[----:B------:R-:W-:-:S03]  /*8500*/  FMUL.FTZ R172, R172, UR13 ;  /* 0x0000000dacac7c20 */ /* 0x000fc60008410000 */
[----:B------:R-:W-:Y:S01]  /*8510*/  ISETP.GE.U32.AND.EX P1, PT, R251, 0x1000000, PT, P1 ;  /* 0x01000000fb00780c */ /* 0x000fe20003f26110 */
[----:B------:R-:W-:Y:S01]  /*8520*/  @P6 FMUL.FTZ R173, R247, R172 ;  /* 0x000000acf7ad6220 */ /* 0x000fe20000410000 */
[----:B------:R-:W-:-:S05]  /*8530*/  @P6 HADD2.F32 R247, -RZ, R35.H0_H0 ;  /* 0x20000023fff76230 */ /* 0x000fca0000004100 */
[----:B------:R-:W-:Y:S01]  /*8540*/  @P6 FMUL.FTZ R244, R247, R172 ;  /* 0x000000acf7f46220 */ /* 0x000fe20000410000 */
[----:B------:R-:W-:Y:S01]  /*8550*/  FFMA.FTZ R247, R211, R177, R178 ;  /* 0x000000b1d3f77223 */ /* 0x000fe200000100b2 */
[----:B------:R-:W-:Y:S01]  /*8560*/  FADD.FTZ R172, R116, R229 ;  /* 0x000000e574ac7221 */ /* 0x000fe20000010000 */
[----:B------:R-:W-:Y:S01]  /*8570*/  FADD.FTZ R229, R117, R228 ;  /* 0x000000e475e57221 */ /* 0x000fe20000010000 */
[----:B------:R-:W-:Y:S02]  /*8580*/  HFMA2 R117, -RZ, RZ, 0, 0 ;  /* 0x00000000ff757431 */ /* 0x000fe400000001ff */
[----:B------:R-:W-:Y:S01]  /*8590*/  FADD.FTZ R247, R210, -R247 ;  /* 0x800000f7d2f77221 */ /* 0x000fe20000010000 */
[----:B------:R-:W-:Y:S02]  /*85a0*/  @P1 HADD2.F32 R252, -RZ, R175.H1_H1 ;  /* 0x300000affffc1230 */ /* 0x000fe40000004100 */
[----:B------:R-:W-:Y:S02]  /*85b0*/  @P1 HADD2.F32 R228, -RZ, R35.H1_H1 ;  /* 0x30000023ffe41230 */ /* 0x000fe40000004100 */
[----:B------:R-:W-:-:S04]  /*85c0*/  FFMA.FTZ R246, R226, R247, R249 ;  /* 0x000000f7e2f67223 */ /* 0x000fc800000100f9 */
[C---:B------:R-:W-:Y:S01]  /*85d0*/  FMUL.FTZ R116, R246.reuse, R176 ;  /* 0x000000b0f6747220 */ /* 0x040fe20000410000 */
[----:B------:R-:W-:-:S03]  /*85e0*/  F2FP.F16.F32.PACK_AB R151, R246, R151 ;  /* 0x00000097f697723e */ /* 0x000fc600000000ff */
[----:B------:R-:W-:Y:S01]  /*85f0*/  FMUL.FTZ R175, R116, UR13 ;  /* 0x0000000d74af7c20 */ /* 0x000fe20008410000 */
[----:B------:R-:W-:-:S03]  /*8600*/  MOV R116, RZ ;  /* 0x000000ff00747202 */ /* 0x000fc60000000f00 */
[-C--:B------:R-:W-:Y:S01]  /*8610*/  @P1 FMUL.FTZ R117, R228, R175.reuse ;  /* 0x000000afe4751220 */ /* 0x080fe20000410000 */
[----:B------:R-:W-:Y:S01]  /*8620*/  @P1 FMUL.FTZ R116, R252, R175 ;  /* 0x000000affc741220 */ /* 0x000fe20000410000 */
[----:B------:R-:W-:Y:S01]  /*8630*/  FADD.FTZ R228, R118, R227 ;  /* 0x000000e376e47221 */ /* 0x000fe20000010000 */
[----:B------:R-:W-:Y:S01]  /*8640*/  FADD.FTZ R175, R121, R174 ;  /* 0x000000ae79af7221 */ /* 0x000fe20000010000 */
[----:B------:R-:W-:Y:S01]  /*8650*/  FADD.FTZ R227, R119, R248 ;  /* 0x000000f877e37221 */ /* 0x000fe20000010000 */
[----:B------:R-:W-:Y:S01]  /*8660*/  FADD.FTZ R174, R122, R173 ;  /* 0x000000ad7aae7221 */ /* 0x000fe20000010000 */
[----:B------:R-:W-:Y:S01]  /*8670*/  FADD.FTZ R173, R123, R116 ;  /* 0x000000747bad7221 */ /* 0x000fe20000010000 */
[----:B------:R-:W-:Y:S02]  /*8680*/  F2FP.F16.F32.PACK_AB R119, R117, R244 ;  /* 0x000000f47577723e */ /* 0x000fe400000000ff */
[----:B------:R-:W-:Y:S02]  /*8690*/  F2FP.F16.F32.PACK_AB R118, R243, R240 ;  /* 0x000000f0f376723e */ /* 0x000fe400000000ff */
[----:B------:R-:W-:-:S02]  /*86a0*/  F2FP.F16.F32.PACK_AB R117, R239, R238 ;  /* 0x000000eeef75723e */ /* 0x000fc400000000ff */
[----:B------:R-:W-:-:S07]  /*86b0*/  F2FP.F16.F32.PACK_AB R116, R235, R234 ;  /* 0x000000eaeb74723e */ /* 0x000fce00000000ff */
.L_x_2471:
        /* <DEDUP_REMOVED lines=8> */
[----:B------:R1:W-:Y:S01]  /*8740*/  STG.E.128 desc[UR8][R120.64], R116 ;  /* 0x0000007478007986 */ /* 0x0003e2000c101d08 */
[----:B0-----:R-:W-:Y:S02]  /*8750*/  MOV R122, R174 ;  /* 0x000000ae007a7202 */ /* 0x001fe40000000f00 */
[----:B------:R-:W-:Y:S02]  /*8760*/  MOV R123, R173 ;  /* 0x000000ad007b7202 */ /* 0x000fe40000000f00 */
[----:B-1----:R-:W-:Y:S02]  /*8770*/  MOV R116, R172 ;  /* 0x000000ac00747202 */ /* 0x002fe40000000f00 */
[----:B------:R-:W-:-:S02]  /*8780*/  MOV R117, R229 ;  /* 0x000000e500757202 */ /* 0x000fc40000000f00 */
[----:B------:R-:W-:Y:S02]  /*8790*/  MOV R118, R228 ;  /* 0x000000e400767202 */ /* 0x000fe40000000f00 */
[----:B------:R-:W-:Y:S02]  /*87a0*/  MOV R119, R227 ;  /* 0x000000e300777202 */ /* 0x000fe40000000f00 */
[----:B------:R-:W-:Y:S02]  /*87b0*/  MOV R120, R179 ;  /* 0x000000b300787202 */ /* 0x000fe40000000f00 */
[----:B------:R-:W-:-:S07]  /*87c0*/  MOV R121, R175 ;  /* 0x000000af00797202 */ /* 0x000fce0000000f00 */
.L_x_2469:
[----:B------:R-:W-:Y:S05]  /*87d0*/  BSYNC.RECONVERGENT B1 ;  /* 0x0000000000017941 */ /* 0x000fea0003800200 */
.L_x_2468:
        /* <DEDUP_REMOVED lines=8> */
[----:B------:R-:W-:Y:S01]  /*8860*/  FFMA.FTZ R151, R209, R177, R178 ;  /* 0x000000b1d1977223 */ /* 0x000fe200000100b2 */
[--C-:B------:R-:W-:Y:S01]  /*8870*/  HADD2.F32 R149, -RZ, R24.reuse.H0_H0 ;  /* 0x20000018ff957230 */ /* 0x100fe20000004100 */
[----:B------:R-:W-:Y:S02]  /*8880*/  LOP3.LUT P6, RZ, R236, 0xff, RZ, 0xc0, !PT ;  /* 0x000000ffecff7812 */ /* 0x000fe400078cc0ff */
[----:B------:R-:W-:Y:S01]  /*8890*/  CS2R R228, SRZ ;  /* 0x0000000000e47805 */ /* 0x000fe2000001ff00 */
[----:B------:R-:W-:Y:S01]  /*88a0*/  FADD.FTZ R148, R208, -R151 ;  /* 0x80000097d0947221 */ /* 0x000fe20000010000 */
[----:B------:R-:W-:Y:S01]  /*88b0*/  CS2R R234, SRZ ;  /* 0x0000000000ea7805 */ /* 0x000fe2000001ff00 */
[----:B------:R-:W-:Y:S01]  /*88c0*/  HADD2.F32 R241, -RZ, R24.H1_H1 ;  /* 0x30000018fff17230 */ /* 0x000fe20000004100 */
[----:B------:R-:W-:Y:S01]  /*88d0*/  MOV R227, RZ ;  /* 0x000000ff00e37202 */ /* 0x000fe20000000f00 */
[----:B------:R-:W-:Y:S01]  /*88e0*/  FFMA.FTZ R148, R226, R148, R149 ;  /* 0x00000094e2947223 */ /* 0x000fe20000010095 */
[----:B------:R-:W-:Y:S01]  /*88f0*/  CS2R R238, SRZ ;  /* 0x0000000000ee7805 */ /* 0x000fe2000001ff00 */
[----:B------:R-:W-:Y:S01]  /*8900*/  HFMA2 R248, -RZ, RZ, 0, 0 ;  /* 0x00000000fff87431 */ /* 0x000fe200000001ff */
[----:B------:R-:W-:Y:S01]  /*8910*/  MOV R179, RZ ;  /* 0x000000ff00b37202 */ /* 0x000fe20000000f00 */
[----:B------:R-:W-:Y:S01]  /*8920*/  FMUL.FTZ R149, R148, R176 ;  /* 0x000000b094957220 */ /* 0x000fe20000410000 */
[----:B------:R-:W-:-:S02]  /*8930*/  HFMA2 R240, -RZ, RZ, 0, 0 ;  /* 0x00000000fff07431 */ /* 0x000fc400000001ff */
[----:B------:R-:W-:Y:S02]  /*8940*/  HADD2.F32 R245, -RZ, R26.H1_H1 ;  /* 0x3000001afff57230 */ /* 0x000fe40000004100 */
[----:B------:R-:W-:Y:S02]  /*8950*/  HFMA2 R243, -RZ, RZ, 0, 0 ;  /* 0x00000000fff37431 */ /* 0x000fe400000001ff */
[----:B------:R-:W-:Y:S01]  /*8960*/  FMUL.FTZ R150, R149, UR13 ;  /* 0x0000000d95967c20 */ /* 0x000fe20008410000 */
[----:B-----5:R-:W-:Y:S02]  /*8970*/  @P6 HADD2.F32 R149, -RZ, R172.H0_H0 ;  /* 0x200000acff956230 */ /* 0x020fe40000004100 */
[----:B------:R-:W-:Y:S02]  /*8980*/  HFMA2 R244, -RZ, RZ, 0, 0 ;  /* 0x00000000fff47431 */ /* 0x000fe400000001ff */
[----:B------:R-:W-:Y:S02]  /*8990*/  @P6 HADD2.F32 R151, -RZ, R40.H0_H0 ;  /* 0x20000028ff976230 */ /* 0x000fe40000004100 */
[----:B------:R-:W-:Y:S01]  /*89a0*/  @P6 FMUL.FTZ R229, R150, R149 ;  /* 0x0000009596e56220 */ /* 0x000fe20000410000 */
[----:B------:R-:W-:-:S02]  /*89b0*/  FFMA.FTZ R149, R207, R177, R178 ;  /* 0x000000b1cf957223 */ /* 0x000fc400000100b2 */
[----:B------:R-:W-:Y:S01]  /*89c0*/  @P6 FMUL.FTZ R234, R151, R150 ;  /* 0x0000009697ea6220 */ /* 0x000fe20000410000 */
[----:B------:R-:W-:Y:S01]  /*89d0*/  LOP3.LUT P6, RZ, R236, 0xff00, RZ, 0xc0, !PT ;  /* 0x0000ff00ecff7812 */ /* 0x000fe200078cc0ff */
[----:B------:R-:W-:-:S04]  /*89e0*/  FADD.FTZ R149, R206, -R149 ;  /* 0x80000095ce957221 */ /* 0x000fc80000010000 */
[----:B------:R-:W-:-:S04]  /*89f0*/  FFMA.FTZ R241, R226, R149, R241 ;  /* 0x00000095e2f17223 */ /* 0x000fc800000100f1 */
[C---:B------:R-:W-:Y:S01]  /*8a00*/  FMUL.FTZ R149, R241.reuse, R176 ;  /* 0x000000b0f1957220 */ /* 0x040fe20000410000 */
[----:B------:R-:W-:-:S03]  /*8a10*/  F2FP.F16.F32.PACK_AB R148, R241, R148 ;  /* 0x00000094f194723e */ /* 0x000fc600000000ff */
[----:B------:R-:W-:Y:S02]  /*8a20*/  @P6 HADD2.F32 R172, -RZ, R172.H1_H1 ;  /* 0x300000acffac6230 */ /* 0x000fe40000004100 */
[----:B------:R-:W-:Y:S01]  /*8a30*/  FMUL.FTZ R149, R149, UR13 ;  /* 0x0000000d95957c20 */ /* 0x000fe20008410000 */
[----:B------:R-:W-:-:S03]  /*8a40*/  @P6 HADD2.F32 R150, -RZ, R40.H1_H1 ;  /* 0x30000028ff966230 */ /* 0x000fc60000004100 */
[----:B------:R-:W-:Y:S02]  /*8a50*/  @P6 FMUL.FTZ R228, R149, R172 ;  /* 0x000000ac95e46220 */ /* 0x000fe40000410000 */
[----:B------:R-:W-:Y:S01]  /*8a60*/  @P6 FMUL.FTZ R235, R150, R149 ;  /* 0x0000009596eb6220 */ /* 0x000fe20000410000 */
[----:B------:R-:W-:Y:S01]  /*8a70*/  FFMA.FTZ R149, R205, R177, R178 ;  /* 0x000000b1cd957223 */ /* 0x000fe200000100b2 */
[----:B------:R-:W-:-:S03]  /*8a80*/  LOP3.LUT P6, RZ, R236, 0xff0000, RZ, 0xc0, !PT ;  /* 0x00ff0000ecff7812 */ /* 0x000fc600078cc0ff */
[----:B------:R-:W-:Y:S01]  /*8a90*/  FADD.FTZ R242, R204, -R149 ;  /* 0x80000095ccf27221 */ /* 0x000fe20000010000 */
[----:B------:R-:W-:-:S05]  /*8aa0*/  HADD2.F32 R149, -RZ, R25.H0_H0 ;  /* 0x20000019ff957230 */ /* 0x000fca0000004100 */
[----:B------:R-:W-:-:S04]  /*8ab0*/  FFMA.FTZ R242, R226, R242, R149 ;  /* 0x000000f2e2f27223 */ /* 0x000fc80000010095 */
[----:B------:R-:W-:Y:S01]  /*8ac0*/  FMUL.FTZ R149, R242, R176 ;  /* 0x000000b0f2957220 */ /* 0x000fe20000410000 */
[----:B------:R-:W-:-:S03]  /*8ad0*/  @P6 HADD2.F32 R151, -RZ, R41.H0_H0 ;  /* 0x20000029ff976230 */ /* 0x000fc60000004100 */
[----:B------:R-:W-:Y:S01]  /*8ae0*/  FMUL.FTZ R150, R149, UR13 ;  /* 0x0000000d95967c20 */ /* 0x000fe20008410000 */
[----:B------:R-:W-:-:S03]  /*8af0*/  @P6 HADD2.F32 R149, -RZ, R173.H0_H0 ;  /* 0x200000adff956230 */ /* 0x000fc60000004100 */
[----:B------:R-:W-:Y:S02]  /*8b00*/  @P6 FMUL.FTZ R238, R151, R150 ;  /* 0x0000009697ee6220 */ /* 0x000fe40000410000 */
[----:B------:R-:W-:Y:S01]  /*8b10*/  @P6 FMUL.FTZ R227, R150, R149 ;  /* 0x0000009596e36220 */ /* 0x000fe20000410000 */
[----:B------:R-:W-:Y:S01]  /*8b20*/  FFMA.FTZ R149, R203, R177, R178 ;  /* 0x000000b1cb957223 */ /* 0x000fe200000100b2 */
[----:B------:R-:W-:-:S03]  /*8b30*/  LOP3.LUT P6, RZ, R236, 0xff000000, RZ, 0xc0, !PT ;  /* 0xff000000ecff7812 */ /* 0x000fc600078cc0ff */
[----:B------:R-:W-:Y:S01]  /*8b40*/  FADD.FTZ R150, R202, -R149 ;  /* 0x80000095ca967221 */ /* 0x000fe20000010000 */
[----:B------:R-:W-:-:S05]  /*8b50*/  HADD2.F32 R149, -RZ, R25.H1_H1 ;  /* 0x30000019ff957230 */ /* 0x000fca0000004100 */
[----:B------:R-:W-:-:S04]  /*8b60*/  FFMA.FTZ R149, R226, R150, R149 ;  /* 0x00000096e2957223 */ /* 0x000fc80000010095 */
[C---:B------:R-:W-:Y:S01]  /*8b70*/  FMUL.FTZ R150, R149.reuse, R176 ;  /* 0x000000b095967220 */ /* 0x040fe20000410000 */
[----:B------:R-:W-:Y:S01]  /*8b80*/  @P6 HADD2.F32 R151, -RZ, R41.H1_H1 ;  /* 0x30000029ff976230 */ /* 0x000fe20000004100 */
[----:B------:R-:W-:Y:S01]  /*8b90*/  F2FP.F16.F32.PACK_AB R149, R149, R242 ;  /* 0x000000f29595723e */ /* 0x000fe200000000ff */
[----:B------:R-:W-:Y:S02]  /*8ba0*/  @P6 HADD2.F32 R173, -RZ, R173.H1_H1 ;  /* 0x300000adffad6230 */ /* 0x000fe40000004100 */
[----:B------:R-:W-:-:S04]  /*8bb0*/  FMUL.FTZ R150, R150, UR13 ;  /* 0x0000000d96967c20 */ /* 0x000fc80008410000 */
[----:B------:R-:W-:Y:S01]  /*8bc0*/  @P6 FMUL.FTZ R239, R151, R150 ;  /* 0x0000009697ef6220 */ /* 0x000fe20000410000 */
[----:B------:R-:W-:Y:S01]  /*8bd0*/  FFMA.FTZ R151, R201, R177, R178 ;  /* 0x000000b1c9977223 */ /* 0x000fe200000100b2 */
[----:B------:R-:W-:Y:S01]  /*8be0*/  @P6 FMUL.FTZ R248, R150, R173 ;  /* 0x000000ad96f86220 */ /* 0x000fe20000410000 */
[----:B------:R-:W-:Y:S02]  /*8bf0*/  LOP3.LUT P6, RZ, R237, 0xff, RZ, 0xc0, !PT ;  /* 0x000000ffedff7812 */ /* 0x000fe400078cc0ff */
[----:B------:R-:W-:Y:S01]  /*8c00*/  FADD.FTZ R150, R200, -R151 ;  /* 0x80000097c8967221 */ /* 0x000fe20000010000 */
[----:B------:R-:W-:-:S05]  /*8c10*/  HADD2.F32 R151, -RZ, R26.H0_H0 ;  /* 0x2000001aff977230 */ /* 0x000fca0000004100 */
[----:B------:R-:W-:-:S04]  /*8c20*/  FFMA.FTZ R150, R226, R150, R151 ;  /* 0x00000096e2967223 */ /* 0x000fc80000010097 */
[----:B------:R-:W-:Y:S01]  /*8c30*/  FMUL.FTZ R151, R150, R176 ;  /* 0x000000b096977220 */ /* 0x000fe20000410000 */
[----:B------:R-:W-:-:S03]  /*8c40*/  @P6 HADD2.F32 R173, -RZ, R42.H0_H0 ;  /* 0x2000002affad6230 */ /* 0x000fc60000004100 */
[----:B------:R-:W-:Y:S01]  /*8c50*/  FMUL.FTZ R172, R151, UR13 ;  /* 0x0000000d97ac7c20 */ /* 0x000fe20008410000 */
[----:B------:R-:W-:-:S03]  /*8c60*/  @P6 HADD2.F32 R151, -RZ, R174.H0_H0 ;  /* 0x200000aeff976230 */ /* 0x000fc60000004100 */
[----:B------:R-:W-:Y:S01]  /*8c70*/  @P6 FMUL.FTZ R240, R173, R172 ;  /* 0x000000acadf06220 */ /* 0x000fe20000410000 */
[----:B------:R-:W-:Y:S01]  /*8c80*/  MOV R173, RZ ;  /* 0x000000ff00ad7202 */ /* 0x000fe20000000f00 */
[----:B------:R-:W-:Y:S01]  /*8c90*/  @P6 FMUL.FTZ R179, R172, R151 ;  /* 0x00000097acb36220 */ /* 0x000fe20000410000 */
[----:B------:R-:W-:Y:S01]  /*8ca0*/  FFMA.FTZ R151, R199, R177, R178 ;  /* 0x000000b1c7977223 */ /* 0x000fe200000100b2 */
[----:B------:R-:W-:Y:S02]  /*8cb0*/  LOP3.LUT P6, RZ, R237, 0xff00, RZ, 0xc0, !PT ;  /* 0x0000ff00edff7812 */ /* 0x000fe400078cc0ff */
[----:B------:R-:W-:Y:S01]  /*8cc0*/  FADD.FTZ R179, R128, R179 ;  /* 0x000000b380b37221 */ /* 0x000fe20000010000 */
[----:B------:R-:W-:-:S04]  /*8cd0*/  FADD.FTZ R151, R198, -R151 ;  /* 0x80000097c6977221 */ /* 0x000fc80000010000 */
[----:B------:R-:W-:-:S04]  /*8ce0*/  FFMA.FTZ R245, R226, R151, R245 ;  /* 0x00000097e2f57223 */ /* 0x000fc800000100f5 */
[C---:B------:R-:W-:Y:S01]  /*8cf0*/  FMUL.FTZ R151, R245.reuse, R176 ;  /* 0x000000b0f5977220 */ /* 0x040fe20000410000 */
[----:B------:R-:W-:Y:S01]  /*8d00*/  F2FP.F16.F32.PACK_AB R150, R245, R150 ;  /* 0x00000096f596723e */ /* 0x000fe200000000ff */
[----:B------:R-:W-:Y:S01]  /*8d10*/  @P6 HADD2.F32 R172, -RZ, R174.H1_H1 ;  /* 0x300000aeffac6230 */ /* 0x000fe20000004100 */
[----:B------:R-:W-:Y:S01]  /*8d20*/  MOV R174, RZ ;  /* 0x000000ff00ae7202 */ /* 0x000fe20000000f00 */
[----:B------:R-:W-:-:S04]  /*8d30*/  FMUL.FTZ R151, R151, UR13 ;  /* 0x0000000d97977c20 */ /* 0x000fc80008410000 */
[----:B------:R-:W-:Y:S01]  /*8d40*/  @P6 FMUL.FTZ R174, R151, R172 ;  /* 0x000000ac97ae6220 */ /* 0x000fe20000410000 */
[----:B------:R-:W-:-:S05]  /*8d50*/  @P6 HADD2.F32 R172, -RZ, R42.H1_H1 ;  /* 0x3000002affac6230 */ /* 0x000fca0000004100 */
[----:B------:R-:W-:Y:S01]  /*8d60*/  @P6 FMUL.FTZ R243, R172, R151 ;  /* 0x00000097acf36220 */ /* 0x000fe20000410000 */
[----:B------:R-:W-:Y:S01]  /*8d70*/  FFMA.FTZ R151, R197, R177, R178 ;  /* 0x000000b1c5977223 */ /* 0x000fe200000100b2 */
[----:B------:R-:W-:-:S03]  /*8d80*/  LOP3.LUT P6, RZ, R237, 0xff0000, RZ, 0xc0, !PT ;  /* 0x00ff0000edff7812 */ /* 0x000fc600078cc0ff */
[----:B------:R-:W-:Y:S01]  /*8d90*/  FADD.FTZ R172, R196, -R151 ;  /* 0x80000097c4ac7221 */ /* 0x000fe20000010000 */
[----:B------:R-:W-:-:S05]  /*8da0*/  HADD2.F32 R151, -RZ, R27.H0_H0 ;  /* 0x2000001bff977230 */ /* 0x000fca0000004100 */
[----:B------:R-:W-:-:S04]  /*8db0*/  FFMA.FTZ R151, R226, R172, R151 ;  /* 0x000000ace2977223 */ /* 0x000fc80000010097 */
[----:B------:R-:W-:-:S04]  /*8dc0*/  FMUL.FTZ R172, R151, R176 ;  /* 0x000000b097ac7220 */ /* 0x000fc80000410000 */
[----:B------:R-:W-:Y:S01]  /*8dd0*/  FMUL.FTZ R247, R172, UR13 ;  /* 0x0000000dacf77c20 */ /* 0x000fe20008410000 */
[----:B------:R-:W-:-:S05]  /*8de0*/  @P6 HADD2.F32 R172, -RZ, R175.H0_H0 ;  /* 0x200000afffac6230 */ /* 0x000fca0000004100 */
[----:B------:R-:W-:Y:S01]  /*8df0*/  @P6 FMUL.FTZ R173, R247, R172 ;  /* 0x000000acf7ad6220 */ /* 0x000fe20000410000 */
[----:B------:R-:W-:-:S05]  /*8e00*/  @P6 HADD2.F32 R172, -RZ, R43.H0_H0 ;  /* 0x2000002bffac6230 */ /* 0x000fca0000004100 */
[----:B------:R-:W-:Y:S01]  /*8e10*/  @P6 FMUL.FTZ R244, R172, R247 ;  /* 0x000000f7acf46220 */ /* 0x000fe20000410000 */
[----:B------:R-:W-:Y:S01]  /*8e20*/  ISETP.GE.U32.AND P6, PT, R236, RZ, PT ;  /* 0x000000ffec00720c */ /* 0x000fe20003fc6070 */
[----:B------:R-:W-:Y:S01]  /*8e30*/  FFMA.FTZ R247, R195, R177, R178 ;  /* 0x000000b1c3f77223 */ /* 0x000fe200000100b2 */
[----:B------:R-:W-:Y:S01]  /*8e40*/  FADD.FTZ R172, R124, R229 ;  /* 0x000000e57cac7221 */ /* 0x000fe20000010000 */
[----:B------:R-:W-:Y:S01]  /*8e50*/  FADD.FTZ R229, R125, R228 ;  /* 0x000000e47de57221 */ /* 0x000fe20000010000 */
[----:B------:R-:W-:Y:S01]  /*8e60*/  ISETP.GE.U32.AND.EX P6, PT, R237, 0x1000000, PT, P6 ;  /* 0x01000000ed00780c */ /* 0x000fe20003fc6160 */
[----:B------:R-:W-:Y:S01]  /*8e70*/  FADD.FTZ R246, R194, -R247 ;  /* 0x800000f7c2f67221 */ /* 0x000fe20000010000 */
[----:B------:R-:W-:Y:S02]  /*8e80*/  HADD2.F32 R247, -RZ, R27.H1_H1 ;  /* 0x3000001bfff77230 */ /* 0x000fe40000004100 */
[----:B------:R-:W-:Y:S02]  /*8e90*/  HFMA2 R125, -RZ, RZ, 0, 0 ;  /* 0x00000000ff7d7431 */ /* 0x000fe400000001ff */
[----:B------:R-:W-:Y:S01]  /*8ea0*/  FADD.FTZ R228, R126, R227 ;  /* 0x000000e37ee47221 */ /* 0x000fe20000010000 */
[----:B------:R-:W-:Y:S01]  /*8eb0*/  FADD.FTZ R227, R127, R248 ;  /* 0x000000f87fe37221 */ /* 0x000fe20000010000 */
[----:B------:R-:W-:Y:S01]  /*8ec0*/  F2FP.F16.F32.PACK_AB R126, R243, R240 ;  /* 0x000000f0f37e723e */ /* 0x000fe200000000ff */
[----:B------:R-:W-:-:S04]  /*8ed0*/  FFMA.FTZ R246, R226, R246, R247 ;  /* 0x000000f6e2f67223 */ /* 0x000fc800000100f7 */
[C---:B------:R-:W-:Y:S01]  /*8ee0*/  FMUL.FTZ R124, R246.reuse, R176 ;  /* 0x000000b0f67c7220 */ /* 0x040fe20000410000 */
[----:B------:R-:W-:Y:S01]  /*8ef0*/  F2FP.F16.F32.PACK_AB R151, R246, R151 ;  /* 0x00000097f697723e */ /* 0x000fe200000000ff */
[----:B------:R-:W-:Y:S02]  /*8f00*/  @P6 HADD2.F32 R175, -RZ, R175.H1_H1 ;  /* 0x300000afffaf6230 */ /* 0x000fe40000004100 */
[----:B------:R-:W-:Y:S01]  /*8f10*/  FMUL.FTZ R252, R124, UR13 ;  /* 0x0000000d7cfc7c20 */ /* 0x000fe20008410000 */
[----:B------:R-:W-:-:S03]  /*8f20*/  MOV R124, RZ ;  /* 0x000000ff007c7202 */ /* 0x000fc60000000f00 */
[----:B------:R-:W-:Y:S01]  /*8f30*/  @P6 FMUL.FTZ R124, R252, R175 ;  /* 0x000000affc7c6220 */ /* 0x000fe20000410000 */
[----:B------:R-:W-:-:S05]  /*8f40*/  @P6 HADD2.F32 R175, -RZ, R43.H1_H1 ;  /* 0x3000002bffaf6230 */ /* 0x000fca0000004100 */
[----:B------:R-:W-:Y:S01]  /*8f50*/  @P6 FMUL.FTZ R125, R175, R252 ;  /* 0x000000fcaf7d6220 */ /* 0x000fe20000410000 */
[----:B------:R-:W-:Y:S01]  /*8f60*/  FADD.FTZ R175, R129, R174 ;  /* 0x000000ae81af7221 */ /* 0x000fe20000010000 */
[----:B------:R-:W-:Y:S01]  /*8f70*/  FADD.FTZ R174, R130, R173 ;  /* 0x000000ad82ae7221 */ /* 0x000fe20000010000 */
[----:B------:R-:W-:Y:S01]  /*8f80*/  FADD.FTZ R173, R131, R124 ;  /* 0x0000007c83ad7221 */ /* 0x000fe20000010000 */
[----:B------:R-:W-:Y:S02]  /*8f90*/  F2FP.F16.F32.PACK_AB R124, R235, R234 ;  /* 0x000000eaeb7c723e */ /* 0x000fe400000000ff */
[----:B------:R-:W-:Y:S02]  /*8fa0*/  F2FP.F16.F32.PACK_AB R127, R125, R244 ;  /* 0x000000f47d7f723e */ /* 0x000fe400000000ff */
[----:B------:R-:W-:Y:S01]  /*8fb0*/  F2FP.F16.F32.PACK_AB R125, R239, R238 ;  /* 0x000000eeef7d723e */ /* 0x000fe200000000ff */
[----:B------:R-:W-:Y:S06]  /*8fc0*/  BRA `(.L_x_2475) ;  /* 0x0000000400cc7947 */ /* 0x000fec0003800000 */
.L_x_2474:
[----:B------:R-:W-:Y:S01]  /*8fd0*/  FFMA.FTZ R179, R209, R177, R178 ;  /* 0x000000b1d1b37223 */ /* 0x000fe200000100b2 */
[----:B------:R-:W-:Y:S01]  /*8fe0*/  LOP3.LUT P6, RZ, R236, 0xff, RZ, 0xc0, !PT ;  /* 0x000000ffecff7812 */ /* 0x000fe200078cc0ff */
[--C-:B------:R-:W-:Y:S01]  /*8ff0*/  HADD2.F32 R227, -RZ, R24.reuse.H0_H0 ;  /* 0x20000018ffe37230 */ /* 0x100fe20000004100 */
[----:B------:R-:W-:Y:S01]  /*9000*/  CS2R R234, SRZ ;  /* 0x0000000000ea7805 */ /* 0x000fe2000001ff00 */
[----:B------:R-:W-:Y:S01]  /*9010*/  FADD.FTZ R179, R208, -R179 ;  /* 0x800000b3d0b37221 */ /* 0x000fe20000010000 */
[----:B------:R-:W-:Y:S01]  /*9020*/  HADD2.F32 R229, -RZ, R24.H1_H1 ;  /* 0x30000018ffe57230 */ /* 0x000fe20000004100 */
[----:B------:R-:W-:Y:S02]  /*9030*/  CS2R R244, SRZ ;  /* 0x0000000000f47805 */ /* 0x000fe4000001ff00 */
[----:B------:R-:W-:Y:S01]  /*9040*/  MOV R240, RZ ;  /* 0x000000ff00f07202 */ /* 0x000fe20000000f00 */
[----:B------:R-:W-:Y:S01]  /*9050*/  FFMA.FTZ R179, R226, R179, R227 ;  /* 0x000000b3e2b37223 */ /* 0x000fe200000100e3 */
[----:B------:R-:W-:-:S02]  /*9060*/  HADD2.F32 R243, -RZ, R27.H0_H0 ;  /* 0x2000001bfff37230 */ /* 0x000fc40000004100 */
[----:B------:R-:W-:Y:S01]  /*9070*/  HFMA2 R242, -RZ, RZ, 0, 0 ;  /* 0x00000000fff27431 */ /* 0x000fe200000001ff */
[----:B------:R-:W-:Y:S01]  /*9080*/  MOV R246, RZ ;  /* 0x000000ff00f67202 */ /* 0x000fe20000000f00 */
[----:B------:R-:W-:Y:S01]  /*9090*/  FMUL.FTZ R179, R176, R179 ;  /* 0x000000b3b0b37220 */ /* 0x000fe20000410000 */
[----:B-----5:R-:W-:Y:S02]  /*90a0*/  @P6 HADD2.F32 R228, -RZ, R172.H0_H0 ;  /* 0x200000acffe46230 */ /* 0x020fe40000004100 */
[----:B------:R-:W-:Y:S02]  /*90b0*/  @P6 HADD2.F32 R238, -RZ, R40.H0_H0 ;  /* 0x20000028ffee6230 */ /* 0x000fe40000004100 */
[----:B------:R-:W-:Y:S01]  /*90c0*/  FMUL.FTZ R227, R179, UR13 ;  /* 0x0000000db3e37c20 */ /* 0x000fe20008410000 */
[----:B------:R-:W-:-:S03]  /*90d0*/  MOV R179, RZ ;  /* 0x000000ff00b37202 */ /* 0x000fc60000000f00 */
[-C--:B------:R-:W-:Y:S01]  /*90e0*/  @P6 FMUL.FTZ R179, R228, R227.reuse ;  /* 0x000000e3e4b36220 */ /* 0x080fe20000410000 */
[----:B------:R-:W-:Y:S01]  /*90f0*/  @P6 FMUL.FTZ R234, R238, R227 ;  /* 0x000000e3eeea6220 */ /* 0x000fe20000410000 */
[----:B------:R-:W-:Y:S01]  /*9100*/  FFMA.FTZ R227, R207, R177, R178 ;  /* 0x000000b1cfe37223 */ /* 0x000fe200000100b2 */
[----:B------:R-:W-:Y:S01]  /*9110*/  LOP3.LUT P6, RZ, R236, 0xff00, RZ, 0xc0, !PT ;  /* 0x0000ff00ecff7812 */ /* 0x000fe200078cc0ff */
[----:B------:R-:W-:Y:S02]  /*9120*/  HFMA2 R228, -RZ, RZ, 0, 0 ;  /* 0x00000000ffe47431 */ /* 0x000fe400000001ff */
[----:B------:R-:W-:Y:S01]  /*9130*/  FADD.FTZ R227, R206, -R227 ;  /* 0x800000e3cee37221 */ /* 0x000fe20000010000 */
[----:B------:R-:W-:-:S03]  /*9140*/  HFMA2 R238, -RZ, RZ, 0, 0 ;  /* 0x00000000ffee7431 */ /* 0x000fc600000001ff */
[----:B------:R-:W-:Y:S01]  /*9150*/  FFMA.FTZ R227, R226, R227, R229 ;  /* 0x000000e3e2e37223 */ /* 0x000fe200000100e5 */
[----:B------:R-:W-:-:S03]  /*9160*/  HADD2.F32 R229, -RZ, R25.H0_H0 ;  /* 0x20000019ffe57230 */ /* 0x000fc60000004100 */
[----:B------:R-:W-:Y:S02]  /*9170*/  FMUL.FTZ R227, R176, R227 ;  /* 0x000000e3b0e37220 */ /* 0x000fe40000410000 */
[----:B------:R-:W-:Y:S02]  /*9180*/  @P6 HADD2.F32 R172, -RZ, R172.H1_H1 ;  /* 0x300000acffac6230 */ /* 0x000fe40000004100 */
[----:B------:R-:W-:-:S04]  /*9190*/  FMUL.FTZ R227, R227, UR13 ;  /* 0x0000000de3e37c20 */ /* 0x000fc80008410000 */
[----:B------:R-:W-:Y:S01]  /*91a0*/  @P6 FMUL.FTZ R228, R172, R227 ;  /* 0x000000e3ace46220 */ /* 0x000fe20000410000 */
[----:B------:R-:W-:-:S05]  /*91b0*/  @P6 HADD2.F32 R172, -RZ, R40.H1_H1 ;  /* 0x30000028ffac6230 */ /* 0x000fca0000004100 */
[----:B------:R-:W-:Y:S01]  /*91c0*/  @P6 FMUL.FTZ R235, R172, R227 ;  /* 0x000000e3aceb6220 */ /* 0x000fe20000410000 */
[----:B------:R-:W-:Y:S01]  /*91d0*/  FFMA.FTZ R227, R205, R177, R178 ;  /* 0x000000b1cde37223 */ /* 0x000fe200000100b2 */
[----:B------:R-:W-:-:S03]  /*91e0*/  LOP3.LUT P6, RZ, R236, 0xff0000, RZ, 0xc0, !PT ;  /* 0x00ff0000ecff7812 */ /* 0x000fc600078cc0ff */
[----:B------:R-:W-:-:S04]  /*91f0*/  FADD.FTZ R227, R204, -R227 ;  /* 0x800000e3cce37221 */ /* 0x000fc80000010000 */
[----:B------:R-:W-:-:S04]  /*9200*/  FFMA.FTZ R227, R226, R227, R229 ;  /* 0x000000e3e2e37223 */ /* 0x000fc800000100e5 */
[----:B------:R-:W-:Y:S01]  /*9210*/  FMUL.FTZ R172, R176, R227 ;  /* 0x000000e3b0ac7220 */ /* 0x000fe20000410000 */
[----:B------:R-:W-:Y:S01]  /*9220*/  MOV R227, RZ ;  /* 0x000000ff00e37202 */ /* 0x000fe20000000f00 */
[----:B------:R-:W-:Y:S02]  /*9230*/  @P6 HADD2.F32 R229, -RZ, R173.H0_H0 ;  /* 0x200000adffe56230 */ /* 0x000fe40000004100 */
[----:B------:R-:W-:Y:S01]  /*9240*/  FMUL.FTZ R172, R172, UR13 ;  /* 0x0000000dacac7c20 */ /* 0x000fe20008410000 */
[----:B------:R-:W-:-:S03]  /*9250*/  @P6 HADD2.F32 R239, -RZ, R41.H0_H0 ;  /* 0x20000029ffef6230 */ /* 0x000fc60000004100 */
[-C--:B------:R-:W-:Y:S01]  /*9260*/  @P6 FMUL.FTZ R227, R229, R172.reuse ;  /* 0x000000ace5e36220 */ /* 0x080fe20000410000 */
[----:B------:R-:W-:Y:S01]  /*9270*/  FFMA.FTZ R229, R203, R177, R178 ;  /* 0x000000b1cbe57223 */ /* 0x000fe200000100b2 */
[----:B------:R-:W-:Y:S01]  /*9280*/  @P6 FMUL.FTZ R238, R239, R172 ;  /* 0x000000acefee6220 */ /* 0x000fe20000410000 */
[----:B------:R-:W-:Y:S01]  /*9290*/  LOP3.LUT P6, RZ, R236, 0xff000000, RZ, 0xc0, !PT ;  /* 0xff000000ecff7812 */ /* 0x000fe200078cc0ff */
[----:B------:R-:W-:Y:S02]  /*92a0*/  HADD2.F32 R239, -RZ, R25.H1_H1 ;  /* 0x30000019ffef7230 */ /* 0x000fe40000004100 */
[----:B------:R-:W-:-:S04]  /*92b0*/  FADD.FTZ R229, R202, -R229 ;  /* 0x800000e5cae57221 */ /* 0x000fc80000010000 */
[----:B------:R-:W-:Y:S01]  /*92c0*/  FFMA.FTZ R229, R226, R229, R239 ;  /* 0x000000e5e2e57223 */ /* 0x000fe200000100ef */
[----:B------:R-:W-:-:S03]  /*92d0*/  MOV R239, RZ ;  /* 0x000000ff00ef7202 */ /* 0x000fc60000000f00 */
[----:B------:R-:W-:Y:S01]  /*92e0*/  FMUL.FTZ R172, R176, R229 ;  /* 0x000000e5b0ac7220 */ /* 0x000fe20000410000 */
[----:B------:R-:W-:Y:S02]  /*92f0*/  HADD2.F32 R229, -RZ, R26.H0_H0 ;  /* 0x2000001affe57230 */ /* 0x000fe40000004100 */
        /* <DEDUP_REMOVED lines=10> */
[----:B------:R-:W-:Y:S02]  /*93a0*/  HFMA2 R173, -RZ, RZ, 0, 0 ;  /* 0x00000000ffad7431 */ /* 0x000fe400000001ff */
[----:B------:R-:W-:Y:S02]  /*93b0*/  @P6 HADD2.F32 R229, -RZ, R174.H0_H0 ;  /* 0x200000aeffe56230 */ /* 0x000fe40000004100 */
[----:B------:R-:W-:Y:S02]  /*93c0*/  @P6 HADD2.F32 R241, -RZ, R42.H0_H0 ;  /* 0x2000002afff16230 */ /* 0x000fe40000004100 */
[----:B------:R-:W-:-:S04]  /*93d0*/  FMUL.FTZ R172, R172, UR13 ;  /* 0x0000000dacac7c20 */ /* 0x000fc80008410000 */
[-C--:B------:R-:W-:Y:S01]  /*93e0*/  @P6 FMUL.FTZ R173, R229, R172.reuse ;  /* 0x000000ace5ad6220 */ /* 0x080fe20000410000 */
[----:B------:R-:W-:Y:S01]  /*93f0*/  @P6 FMUL.FTZ R240, R241, R172 ;  /* 0x000000acf1f06220 */ /* 0x000fe20000410000 */
[----:B------:R-:W-:Y:S01]  /*9400*/  FFMA.FTZ R229, R199, R177, R178 ;  /* 0x000000b1c7e57223 */ /* 0x000fe200000100b2 */
[----:B------:R-:W-:Y:S01]  /*9410*/  LOP3.LUT P6, RZ, R237, 0xff00, RZ, 0xc0, !PT ;  /* 0x0000ff00edff7812 */ /* 0x000fe200078cc0ff */
[----:B------:R-:W-:Y:S02]  /*9420*/  HADD2.F32 R241, -RZ, R26.H1_H1 ;  /* 0x3000001afff17230 */ /* 0x000fe40000004100 */
[----:B------:R-:W-:-:S04]  /*9430*/  FADD.FTZ R229, R198, -R229 ;  /* 0x800000e5c6e57221 */ /* 0x000fc80000010000 */
[----:B------:R-:W-:Y:S01]  /*9440*/  FFMA.FTZ R229, R226, R229, R241 ;  /* 0x000000e5e2e57223 */ /* 0x000fe200000100f1 */
[----:B------:R-:W-:-:S03]  /*9450*/  MOV R241, RZ ;  /* 0x000000ff00f17202 */ /* 0x000fc60000000f00 */
[----:B------:R-:W-:Y:S02]  /*9460*/  FMUL.FTZ R172, R176, R229 ;  /* 0x000000e5b0ac7220 */ /* 0x000fe40000410000 */
[----:B------:R-:W-:Y:S02]  /*9470*/  @P6 HADD2.F32 R229, -RZ, R174.H1_H1 ;  /* 0x300000aeffe56230 */ /* 0x000fe40000004100 */
[----:B------:R-:W-:Y:S02]  /*9480*/  HFMA2 R174, -RZ, RZ, 0, 0 ;  /* 0x00000000ffae7431 */ /* 0x000fe400000001ff */
        /* <DEDUP_REMOVED lines=8> */
[----:B------:R-:W-:Y:S02]  /*9510*/  FMUL.FTZ R172, R176, R229 ;  /* 0x000000e5b0ac7220 */ /* 0x000fe40000410000 */
[----:B------:R-:W-:Y:S02]  /*9520*/  @P6 HADD2.F32 R229, -RZ, R175.H0_H0 ;  /* 0x200000afffe56230 */ /* 0x000fe40000004100 */
[----:B------:R-:W-:Y:S02]  /*9530*/  @P6 HADD2.F32 R243, -RZ, R43.H0_H0 ;  /* 0x2000002bfff36230 */ /* 0x000fe40000004100 */
[----:B------:R-:W-:-:S04]  /*9540*/  FMUL.FTZ R172, R172, UR13 ;  /* 0x0000000dacac7c20 */ /* 0x000fc80008410000 */
[-C--:B------:R-:W-:Y:S01]  /*9550*/  @P6 FMUL.FTZ R245, R229, R172.reuse ;  /* 0x000000ace5f56220 */ /* 0x080fe20000410000 */
[----:B------:R-:W-:Y:S01]  /*9560*/  @P6 FMUL.FTZ R242, R243, R172 ;  /* 0x000000acf3f26220 */ /* 0x000fe20000410000 */
[----:B------:R-:W-:Y:S01]  /*9570*/  ISETP.GE.U32.AND P6, PT, R236, RZ, PT ;  /* 0x000000ffec00720c */ /* 0x000fe20003fc6070 */
[----:B------:R-:W-:Y:S01]  /*9580*/  FFMA.FTZ R229, R195, R177, R178 ;  /* 0x000000b1c3e57223 */ /* 0x000fe200000100b2 */
[----:B------:R-:W-:Y:S02]  /*9590*/  HADD2.F32 R243, -RZ, R27.H1_H1 ;  /* 0x3000001bfff37230 */ /* 0x000fe40000004100 */
[----:B------:R-:W-:Y:S01]  /*95a0*/  ISETP.GE.U32.AND.EX P6, PT, R237, 0x1000000, PT, P6 ;  /* 0x01000000ed00780c */ /* 0x000fe20003fc6160 */
[----:B------:R-:W-:-:S04]  /*95b0*/  FADD.FTZ R229, R194, -R229 ;  /* 0x800000e5c2e57221 */ /* 0x000fc80000010000 */
[----:B------:R-:W-:Y:S01]  /*95c0*/  FFMA.FTZ R229, R226, R229, R243 ;  /* 0x000000e5e2e57223 */ /* 0x000fe200000100f3 */
[----:B------:R-:W-:-:S03]  /*95d0*/  HFMA2 R243, -RZ, RZ, 0, 0 ;  /* 0x00000000fff37431 */ /* 0x000fc600000001ff */
[----:B------:R-:W-:Y:S01]  /*95e0*/  FMUL.FTZ R172, R176, R229 ;  /* 0x000000e5b0ac7220 */ /* 0x000fe20000410000 */
[----:B------:R-:W-:Y:S01]  /*95f0*/  FADD.FTZ R229, R125, R228 ;  /* 0x000000e47de57221 */ /* 0x000fe20000010000 */
[----:B------:R-:W-:Y:S01]  /*9600*/  FADD.FTZ R228, R126, R227 ;  /* 0x000000e37ee47221 */ /* 0x000fe20000010000 */
[----:B------:R-:W-:Y:S01]  /*9610*/  FADD.FTZ R227, R127, R244 ;  /* 0x000000f47fe37221 */ /* 0x000fe20000010000 */
[----:B------:R-:W-:Y:S02]  /*9620*/  @P6 HADD2.F32 R175, -RZ, R175.H1_H1 ;  /* 0x300000afffaf6230 */ /* 0x000fe40000004100 */
[----:B------:R-:W-:Y:S01]  /*9630*/  FMUL.FTZ R172, R172, UR13 ;  /* 0x0000000dacac7c20 */ /* 0x000fe20008410000 */
[----:B------:R-:W-:Y:S02]  /*9640*/  F2FP.F16.F32.PACK_AB R126, R241, R240 ;  /* 0x000000f0f17e723e */ /* 0x000fe400000000ff */
[----:B------:R-:W-:Y:S01]  /*9650*/  F2FP.F16.F32.PACK_AB R125, R239, R238 ;  /* 0x000000eeef7d723e */ /* 0x000fe200000000ff */
[----:B------:R-:W-:Y:S01]  /*9660*/  @P6 FMUL.FTZ R246, R175, R172 ;  /* 0x000000acaff66220 */ /* 0x000fe20000410000 */
[----:B------:R-:W-:-:S05]  /*9670*/  @P6 HADD2.F32 R175, -RZ, R43.H1_H1 ;  /* 0x3000002bffaf6230 */ /* 0x000fca0000004100 */
[----:B------:R-:W-:Y:S01]  /*9680*/  @P6 FMUL.FTZ R243, R175, R172 ;  /* 0x000000acaff36220 */ /* 0x000fe20000410000 */
[----:B------:R-:W-:Y:S01]  /*9690*/  FADD.FTZ R172, R124, R179 ;  /* 0x000000b37cac7221 */ /* 0x000fe20000010000 */
[----:B------:R-:W-:Y:S01]  /*96a0*/  FADD.FTZ R179, R128, R173 ;  /* 0x000000ad80b37221 */ /* 0x000fe20000010000 */
[----:B------:R-:W-:Y:S01]  /*96b0*/  FADD.FTZ R175, R129, R174 ;  /* 0x000000ae81af7221 */ /* 0x000fe20000010000 */
[----:B------:R-:W-:Y:S01]  /*96c0*/  FADD.FTZ R174, R130, R245 ;  /* 0x000000f582ae7221 */ /* 0x000fe20000010000 */
[----:B------:R-:W-:Y:S01]  /*96d0*/  FADD.FTZ R173, R131, R246 ;  /* 0x000000f683ad7221 */ /* 0x000fe20000010000 */
[----:B------:R-:W-:Y:S02]  /*96e0*/  F2FP.F16.F32.PACK_AB R127, R243, R242 ;  /* 0x000000f2f37f723e */ /* 0x000fe400000000ff */
[----:B------:R-:W-:-:S07]  /*96f0*/  F2FP.F16.F32.PACK_AB R124, R235, R234 ;  /* 0x000000eaeb7c723e */ /* 0x000fce00000000ff */
.L_x_2475:
[----:B------:R-:W0:Y:S08]  /*9700*/  @P1 LDC.64 R130, c[0x0][0x478] ;  /* 0x00011e00ff821b82 */ /* 0x000e300000000a00 */
[----:B------:R-:W1:Y:S01]  /*9710*/  LDC.64 R128, c[0x0][0x468] ;  /* 0x00011a00ff807b82 */ /* 0x000e620000000a00 */
[----:B0-----:R-:W-:-:S05]  /*9720*/  @P1 IMAD.WIDE.U32 R130, R191, 0x10, R130 ;  /* 0x00000010bf821825 */ /* 0x001fca00078e0082 */
[----:B------:R0:W-:Y:S01]  /*9730*/  @P1 STG.E.128 desc[UR8][R130.64], R148 ;  /* 0x0000009482001986 */ /* 0x0001e2000c101d08 */
[C---:B-1----:R-:W-:Y:S01]  /*9740*/  IMAD.WIDE.U32 R128, R191.reuse, 0x10, R128 ;  /* 0x00000010bf807825 */ /* 0x042fe200078e0080 */
[----:B------:R-:W-:-:S04]  /*9750*/  IADD3 R191, PT, PT, R191, 0x80, RZ ;  /* 0x00000080bfbf7810 */ /* 0x000fc80007ffe0ff */
        /* <DEDUP_REMOVED lines=9> */
.L_x_2473:
[----:B------:R-:W-:Y:S05]  /*97f0*/  BSYNC.RECONVERGENT B1 ;  /* 0x0000000000017941 */ /* 0x000fea0003800200 */
.L_x_2472:
        /* <DEDUP_REMOVED lines=15> */
[----:B------:R-:W-:Y:S01]  /*98f0*/  CS2R R238, SRZ ;  /* 0x0000000000ee7805 */ /* 0x000fe2000001ff00 */
[----:B------:R-:W-:Y:S01]  /*9900*/  FFMA.FTZ R148, R226, R148, R149 ;  /* 0x00000094e2947223 */ /* 0x000fe20000010095 */
[----:B------:R-:W-:Y:S01]  /*9910*/  MOV R227, RZ ;  /* 0x000000ff00e37202 */ /* 0x000fe20000000f00 */
        /* <DEDUP_REMOVED lines=10> */
[----:B------:R-:W-:-:S03]  /*99c0*/  @P6 FMUL.FTZ R229, R150, R149 ;  /* 0x0000009596e56220 */ /* 0x000fc60000410000 */
[----:B------:R-:W-:Y:S01]  /*99d0*/  @P6 FMUL.FTZ R234, R151, R150 ;  /* 0x0000009697ea6220 */ /* 0x000fe20000410000 */
[----:B------:R-:W-:Y:S01]  /*99e0*/  FFMA.FTZ R150, R181, R177, R178 ;  /* 0x000000b1b5967223 */ /* 0x000fe200000100b2 */
[----:B------:R-:W-:-:S03]  /*99f0*/  LOP3.LUT P6, RZ, R230, 0xff00, RZ, 0xc0, !PT ;  /* 0x0000ff00e6ff7812 */ /* 0x000fc600078cc0ff */
[----:B------:R-:W-:-:S04]  /*9a00*/  FADD.FTZ R150, R187, -R150 ;  /* 0x80000096bb967221 */ /* 0x000fc80000010000 */
[----:B------:R-:W-:-:S04]  /*9a10*/  FFMA.FTZ R241, R226, R150, R241 ;  /* 0x00000096e2f17223 */ /* 0x000fc800000100f1 */
[C---:B------:R-:W-:Y:S01]  /*9a20*/  FMUL.FTZ R149, R241.reuse, R176 ;  /* 0x000000b0f1957220 */ /* 0x040fe20000410000 */
[----:B------:R-:W-:Y:S01]  /*9a30*/  F2FP.F16.F32.PACK_AB R148, R241, R148 ;  /* 0x00000094f194723e */ /* 0x000fe200000000ff */
[----:B------:R-:W-:Y:S02]  /*9a40*/  @P6 HADD2.F32 R172, -RZ, R172.H1_H1 ;  /* 0x300000acffac6230 */ /* 0x000fe40000004100 */
[----:B------:R-:W-:Y:S02]  /*9a50*/  @P6 HADD2.F32 R150, -RZ, R48.H1_H1 ;  /* 0x30000030ff966230 */ /* 0x000fe40000004100 */
[----:B------:R-:W-:-:S04]  /*9a60*/  FMUL.FTZ R149, R149, UR13 ;  /* 0x0000000d95957c20 */ /* 0x000fc80008410000 */
[----:B------:R-:W-:Y:S01]  /*9a70*/  @P6 FMUL.FTZ R228, R149, R172 ;  /* 0x000000ac95e46220 */ /* 0x000fe20000410000 */
        /* <DEDUP_REMOVED lines=13> */
[----:B------:R-:W-:Y:S01]  /*9b50*/  LOP3.LUT P6, RZ, R230, 0xff000000, RZ, 0xc0, !PT ;  /* 0xff000000e6ff7812 */ /* 0x000fe200078cc0ff */
[----:B------:R-:W-:Y:S02]  /*9b60*/  HADD2.F32 R149, -RZ, R165.H1_H1 ;  /* 0x300000a5ff957230 */ /* 0x000fe40000004100 */
[----:B------:R-:W-:-:S04]  /*9b70*/  FADD.FTZ R150, R185, -R150 ;  /* 0x80000096b9967221 */ /* 0x000fc80000010000 */
[----:B------:R-:W-:-:S04]  /*9b80*/  FFMA.FTZ R149, R226, R150, R149 ;  /* 0x00000096e2957223 */ /* 0x000fc80000010095 */
[C---:B------:R-:W-:Y:S01]  /*9b90*/  FMUL.FTZ R150, R149.reuse, R176 ;  /* 0x000000b095967220 */ /* 0x040fe20000410000 */
[----:B------:R-:W-:Y:S01]  /*9ba0*/  F2FP.F16.F32.PACK_AB R149, R149, R242 ;  /* 0x000000f29595723e */ /* 0x000fe200000000ff */
[----:B------:R-:W-:Y:S02]  /*9bb0*/  @P6 HADD2.F32 R151, -RZ, R49.H1_H1 ;  /* 0x30000031ff976230 */ /* 0x000fe40000004100 */
[----:B------:R-:W-:Y:S01]  /*9bc0*/  FMUL.FTZ R150, R150, UR13 ;  /* 0x0000000d96967c20 */ /* 0x000fe20008410000 */
[----:B------:R-:W-:-:S03]  /*9bd0*/  @P6 HADD2.F32 R173, -RZ, R173.H1_H1 ;  /* 0x300000adffad6230 */ /* 0x000fc60000004100 */
        /* <DEDUP_REMOVED lines=65> */
.L_x_2478:
        /* <DEDUP_REMOVED lines=13> */
[----:B-----5:R-:W-:-:S03]  /*a0c0*/  @P6 HADD2.F32 R228, -RZ, R172.H0_H0 ;  /* 0x200000acffe46230 */ /* 0x020fc60000004100 */
[----:B------:R-:W-:Y:S01]  /*a0d0*/  FMUL.FTZ R227, R179, UR13 ;  /* 0x0000000db3e37c20 */ /* 0x000fe20008410000 */
[----:B------:R-:W-:Y:S01]  /*a0e0*/  @P6 HADD2.F32 R238, -RZ, R48.H0_H0 ;  /* 0x20000030ffee6230 */ /* 0x000fe20000004100 */
[----:B------:R-:W-:Y:S02]  /*a0f0*/  MOV R179, RZ ;  /* 0x000000ff00b37202 */ /* 0x000fe40000000f00 */
[----:B------:R-:W-:Y:S01]  /*a100*/  @P6 FMUL.FTZ R179, R228, R227 ;  /* 0x000000e3e4b36220 */ /* 0x000fe20000410000 */
[----:B------:R-:W-:Y:S01]  /*a110*/  FFMA.FTZ R228, R181, R177, R178 ;  /* 0x000000b1b5e47223 */ /* 0x000fe200000100b2 */
[----:B------:R-:W-:Y:S01]  /*a120*/  @P6 FMUL.FTZ R234, R238, R227 ;  /* 0x000000e3eeea6220 */ /* 0x000fe20000410000 */
        /* <DEDUP_REMOVED lines=95> */
.L_x_2479:
        /* <DEDUP_REMOVED lines=15> */
.L_x_2477:
[----:B------:R-:W-:Y:S05]  /*a810*/  BSYNC.RECONVERGENT B1 ;  /* 0x0000000000017941 */ /* 0x000fea0003800200 */
.L_x_2476:
        /* <DEDUP_REMOVED lines=9> */
[----:B------:R-:W-:Y:S01]  /*a8b0*/  LOP3.LUT P6, RZ, R232, 0xff, RZ, 0xc0, !PT ;  /* 0x000000ffe8ff7812 */ /* 0x000fe200078cc0ff */
[----:B------:R-:W-:Y:S02]  /*a8c0*/  HFMA2 R227, -RZ, RZ, 0, 0 ;  /* 0x00000000ffe37431 */ /* 0x000fe400000001ff */
[----:B------:R-:W-:Y:S01]  /*a8d0*/  FADD.FTZ R148, R15, -R148 ;  /* 0x800000940f947221 */ /* 0x000fe20000010000 */
[----:B------:R-:W-:Y:S01]  /*a8e0*/  MOV R179, RZ ;  /* 0x000000ff00b37202 */ /* 0x000fe20000000f00 */
[----:B------:R-:W-:Y:S01]  /*a8f0*/  HADD2.F32 R235, -RZ, R168.H1_H1 ;  /* 0x300000a8ffeb7230 */ /* 0x000fe20000004100 */
[----:B------:R-:W-:Y:S01]  /*a900*/  CS2R R228, SRZ ;  /* 0x0000000000e47805 */ /* 0x000fe2000001ff00 */
[----:B------:R-:W-:Y:S01]  /*a910*/  FFMA.FTZ R148, R226, R148, R149 ;  /* 0x00000094e2947223 */ /* 0x000fe20000010095 */
[----:B------:R-:W-:Y:S01]  /*a920*/  MOV R242, RZ ;  /* 0x000000ff00f27202 */ /* 0x000fe20000000f00 */
[----:B------:R-:W-:-:S02]  /*a930*/  HADD2.F32 R241, -RZ, R169.H0_H0 ;  /* 0x200000a9fff17230 */ /* 0x000fc40000004100 */
[----:B------:R-:W-:Y:S02]  /*a940*/  HFMA2 R249, -RZ, RZ, 0, 0 ;  /* 0x00000000fff97431 */ /* 0x000fe400000001ff */
[----:B------:R-:W-:Y:S01]  /*a950*/  FMUL.FTZ R149, R148, R176 ;  /* 0x000000b094957220 */ /* 0x000fe20000410000 */
[----:B------:R-:W-:Y:S02]  /*a960*/  HFMA2 R234, -RZ, RZ, 0, 0 ;  /* 0x00000000ffea7431 */ /* 0x000fe400000001ff */
[----:B------:R-:W-:Y:S01]  /*a970*/  HADD2.F32 R243, -RZ, R170.H0_H0 ;  /* 0x200000aafff37230 */ /* 0x000fe20000004100 */
[----:B------:R-:W-:Y:S01]  /*a980*/  CS2R R238, SRZ ;  /* 0x0000000000ee7805 */ /* 0x000fe2000001ff00 */
[----:B------:R-:W-:Y:S01]  /*a990*/  FMUL.FTZ R150, R149, UR13 ;  /* 0x0000000d95967c20 */ /* 0x000fe20008410000 */
[----:B-----5:R-:W-:Y:S01]  /*a9a0*/  @P6 HADD2.F32 R149, -RZ, R172.H0_H0 ;  /* 0x200000acff956230 */ /* 0x020fe20000004100 */
[----:B------:R-:W-:Y:S01]  /*a9b0*/  MOV R247, RZ ;  /* 0x000000ff00f77202 */ /* 0x000fe20000000f00 */
[----:B------:R-:W-:-:S03]  /*a9c0*/  @P6 HADD2.F32 R151, -RZ, R56.H0_H0 ;  /* 0x20000038ff976230 */ /* 0x000fc60000004100 */
[----:B------:R-:W-:Y:S02]  /*a9d0*/  @P6 FMUL.FTZ R179, R150, R149 ;  /* 0x0000009596b36220 */ /* 0x000fe40000410000 */
[----:B------:R-:W-:Y:S01]  /*a9e0*/  @P6 FMUL.FTZ R227, R151, R150 ;  /* 0x0000009697e36220 */ /* 0x000fe20000410000 */
[----:B------:R-:W-:Y:S01]  /*a9f0*/  FFMA.FTZ R150, R14, R177, R178 ;  /* 0x000000b10e967223 */ /* 0x000fe200000100b2 */
[----:B------:R-:W-:Y:S01]  /*aa00*/  LOP3.LUT P6, RZ, R232, 0xff00, RZ, 0xc0, !PT ;  /* 0x0000ff00e8ff7812 */ /* 0x000fe200078cc0ff */
[----:B------:R-:W-:Y:S02]  /*aa10*/  FADD.FTZ R179, R140, R179 ;  /* 0x000000b38cb37221 */ /* 0x000fe40000010000 */
        /* <DEDUP_REMOVED lines=12> */
[----:B------:R-:W-:Y:S02]  /*aae0*/  MOV R172, RZ ;  /* 0x000000ff00ac7202 */ /* 0x000fe40000000f00 */
[----:B------:R-:W-:Y:S01]  /*aaf0*/  F2FP.F16.F32.PACK_AB R140, R228, R227 ;  /* 0x000000e3e48c723e */ /* 0x000fe200000000ff */
[----:B------:R-:W-:-:S04]  /*ab00*/  FFMA.FTZ R241, R226, R150, R241 ;  /* 0x00000096e2f17223 */ /* 0x000fc800000100f1 */
[----:B------:R-:W-:-:S03]  /*ab10*/  FMUL.FTZ R149, R241, R176 ;  /* 0x000000b0f1957220 */ /* 0x000fc60000410000 */
[----:B------:R-:W-:Y:S02]  /*ab20*/  @P6 HADD2.F32 R151, -RZ, R57.H0_H0 ;  /* 0x20000039ff976230 */ /* 0x000fe40000004100 */
        /* <DEDUP_REMOVED lines=18> */
[----:B------:R-:W-:-:S04]  /*ac50*/  FADD.FTZ R150, R7, -R150 ;  /* 0x8000009607967221 */ /* 0x000fc80000010000 */
[----:B------:R-:W-:-:S04]  /*ac60*/  FFMA.FTZ R243, R226, R150, R243 ;  /* 0x00000096e2f37223 */ /* 0x000fc800000100f3 */
[----:B------:R-:W-:Y:S02]  /*ac70*/  FMUL.FTZ R150, R243, R176 ;  /* 0x000000b0f3967220 */ /* 0x000fe40000410000 */
[----:B------:R-:W-:Y:S02]  /*ac80*/  @P6 HADD2.F32 R240, -RZ, R58.H0_H0 ;  /* 0x2000003afff06230 */ /* 0x000fe40000004100 */
        /* <DEDUP_REMOVED lines=10> */
[----:B------:R-:W-:Y:S02]  /*ad30*/  @P6 HADD2.F32 R173, -RZ, R174.H1_H1 ;  /* 0x300000aeffad6230 */ /* 0x000fe40000004100 */
[----:B------:R-:W-:Y:S01]  /*ad40*/  HFMA2 R174, -RZ, RZ, 0, 0 ;  /* 0x00000000ffae7431 */ /* 0x000fe200000001ff */
[----:B------:R-:W-:Y:S01]  /*ad50*/  F2FP.F16.F32.PACK_AB R150, R150, R243 ;  /* 0x000000f39696723e */ /* 0x000fe200000000ff */
[----:B------:R-:W-:Y:S01]  /*ad60*/  FMUL.FTZ R240, R151, UR13 ;  /* 0x0000000d97f07c20 */ /* 0x000fe20008410000 */
[----:B------:R-:W-:-:S03]  /*ad70*/  @P6 HADD2.F32 R151, -RZ, R58.H1_H1 ;  /* 0x3000003aff976230 */ /* 0x000fc60000004100 */
[----:B------:R-:W-:Y:S02]  /*ad80*/  @P6 FMUL.FTZ R174, R240, R173 ;  /* 0x000000adf0ae6220 */ /* 0x000fe40000410000 */
[----:B------:R-:W-:Y:S01]  /*ad90*/  @P6 FMUL.FTZ R239, R151, R240 ;  /* 0x000000f097ef6220 */ /* 0x000fe20000410000 */
[-CC-:B------:R-:W-:Y:S01]  /*ada0*/  FFMA.FTZ R151, R3, R177.reuse, R178.reuse ;  /* 0x000000b103977223 */ /* 0x180fe200000100b2 */
[----:B------:R-:W-:Y:S01]  /*adb0*/  LOP3.LUT P6, RZ, R233, 0xff0000, RZ, 0xc0, !PT ;  /* 0x00ff0000e9ff7812 */ /* 0x000fe200078cc0ff */
[----:B------:R-:W-:Y:S01]  /*adc0*/  FFMA.FTZ R177, R0, R177, R178 ;  /* 0x000000b100b17223 */ /* 0x000fe200000100b2 */
[----:B------:R-:W-:Y:S01]  /*add0*/  FADD.FTZ R174, R145, R174 ;  /* 0x000000ae91ae7221 */ /* 0x000fe20000010000 */
[----:B------:R-:W-:Y:S01]  /*ade0*/  FADD.FTZ R173, R4, -R151 ;  /* 0x8000009704ad7221 */ /* 0x000fe20000010000 */
[--C-:B------:R-:W-:Y:S02]  /*adf0*/  HADD2.F32 R151, -RZ, R171.reuse.H0_H0 ;  /* 0x200000abff977230 */ /* 0x100fe40000004100 */
[----:B------:R-:W-:Y:S01]  /*ae00*/  FADD.FTZ R178, R2, -R177 ;  /* 0x800000b102b27221 */ /* 0x000fe20000010000 */
[----:B------:R-:W-:-:S02]  /*ae10*/  HADD2.F32 R177, -RZ, R171.H1_H1 ;  /* 0x300000abffb17230 */ /* 0x000fc40000004100 */
[----:B------:R-:W-:-:S03]  /*ae20*/  FFMA.FTZ R151, R226, R173, R151 ;  /* 0x000000ade2977223 */ /* 0x000fc60000010097 */
[----:B------:R-:W-:Y:S01]  /*ae30*/  FFMA.FTZ R226, R226, R178, R177 ;  /* 0x000000b2e2e27223 */ /* 0x000fe200000100b1 */
[----:B------:R-:W-:Y:S01]  /*ae40*/  FADD.FTZ R178, R141, R242 ;  /* 0x000000f28db27221 */ /* 0x000fe20000010000 */
[-C--:B------:R-:W-:Y:S01]  /*ae50*/  FMUL.FTZ R173, R151, R176.reuse ;  /* 0x000000b097ad7220 */ /* 0x080fe20000410000 */
[----:B------:R-:W-:Y:S02]  /*ae60*/  @P6 HADD2.F32 R240, -RZ, R175.H0_H0 ;  /* 0x200000affff06230 */ /* 0x000fe40000004100 */
[----:B------:R-:W-:Y:S01]  /*ae70*/  FMUL.FTZ R176, R226, R176 ;  /* 0x000000b0e2b07220 */ /* 0x000fe20000410000 */
[----:B------:R-:W-:Y:S02]  /*ae80*/  @P6 HADD2.F32 R244, -RZ, R59.H0_H0 ;  /* 0x2000003bfff46230 */ /* 0x000fe40000004100 */
[----:B------:R-:W-:Y:S01]  /*ae90*/  FMUL.FTZ R245, R173, UR13 ;  /* 0x0000000dadf57c20 */ /* 0x000fe20008410000 */
[----:B------:R-:W-:Y:S01]  /*aea0*/  MOV R173, RZ ;  /* 0x000000ff00ad7202 */ /* 0x000fe20000000f00 */
[----:B------:R-:W-:Y:S01]  /*aeb0*/  FMUL.FTZ R176, R176, UR13 ;  /* 0x0000000db0b07c20 */ /* 0x000fe20008410000 */
[----:B------:R-:W-:Y:S01]  /*aec0*/  FADD.FTZ R177, R142, R249 ;  /* 0x000000f98eb17221 */ /* 0x000fe20000010000 */
[----:B------:R-:W-:Y:S01]  /*aed0*/  @P6 FMUL.FTZ R173, R245, R240 ;  /* 0x000000f0f5ad6220 */ /* 0x000fe20000410000 */
[----:B------:R-:W-:Y:S01]  /*aee0*/  HFMA2 R240, -RZ, RZ, 0, 0 ;  /* 0x00000000fff07431 */ /* 0x000fe200000001ff */
[----:B------:R-:W-:-:S02]  /*aef0*/  F2FP.F16.F32.PACK_AB R151, R226, R151 ;  /* 0x00000097e297723e */ /* 0x000fc400000000ff */
[----:B------:R-:W-:Y:S01]  /*af00*/  FADD.FTZ R173, R146, R173 ;  /* 0x000000ad92ad7221 */ /* 0x000fe20000010000 */
[----:B------:R-:W-:Y:S01]  /*af10*/  F2FP.F16.F32.PACK_AB R142, R239, R238 ;  /* 0x000000eeef8e723e */ /* 0x000fe200000000ff */
[----:B------:R-:W-:Y:S01]  /*af20*/  @P6 FMUL.FTZ R240, R244, R245 ;  /* 0x000000f5f4f06220 */ /* 0x000fe20000410000 */
[----:B------:R-:W-:Y:S02]  /*af30*/  ISETP.GE.U32.AND P6, PT, R232, RZ, PT ;  /* 0x000000ffe800720c */ /* 0x000fe40003fc6070 */
[----:B------:R-:W-:Y:S02]  /*af40*/  CS2R R244, SRZ ;  /* 0x0000000000f47805 */ /* 0x000fe4000001ff00 */
[----:B------:R-:W-:Y:S02]  /*af50*/  F2FP.F16.F32.PACK_AB R141, R234, R229 ;  /* 0x000000e5ea8d723e */ /* 0x000fe400000000ff */
[----:B------:R-:W-:-:S13]  /*af60*/  ISETP.GE.U32.AND.EX P6, PT, R233, 0x1000000, PT, P6 ;  /* 0x01000000e900780c */ /* 0x000fda0003fc6160 */
[----:B------:R-:W-:-:S05]  /*af70*/  @P6 HADD2.F32 R175, -RZ, R175.H1_H1 ;  /* 0x300000afffaf6230 */ /* 0x000fca0000004100 */
[----:B------:R-:W-:Y:S01]  /*af80*/  @P6 FMUL.FTZ R244, R176, R175 ;  /* 0x000000afb0f46220 */ /* 0x000fe20000410000 */
[----:B------:R-:W-:-:S05]  /*af90*/  @P6 HADD2.F32 R175, -RZ, R59.H1_H1 ;  /* 0x3000003bffaf6230 */ /* 0x000fca0000004100 */
[----:B------:R-:W-:Y:S01]  /*afa0*/  @P6 FMUL.FTZ R245, R175, R176 ;  /* 0x000000b0aff56220 */ /* 0x000fe20000410000 */
[----:B------:R-:W-:Y:S01]  /*afb0*/  FADD.FTZ R176, R143, R172 ;  /* 0x000000ac8fb07221 */ /* 0x000fe20000010000 */
[----:B------:R-:W-:Y:S01]  /*afc0*/  FADD.FTZ R175, R144, R247 ;  /* 0x000000f790af7221 */ /* 0x000fe20000010000 */
[----:B------:R-:W-:Y:S02]  /*afd0*/  FADD.FTZ R172, R147, R244 ;  /* 0x000000f493ac7221 */ /* 0x000fe40000010000 */
[----:B------:R-:W-:Y:S01]  /*afe0*/  F2FP.F16.F32.PACK_AB R143, R245, R240 ;  /* 0x000000f0f58f723e */ /* 0x000fe200000000ff */
[----:B------:R-:W-:Y:S06]  /*aff0*/  BRA `(.L_x_2481) ;  /* 0x0000000400d07947 */ /* 0x000fec0003800000 */
.L_x_2480:
[----:B------:R-:W-:Y:S01]  /*b000*/  FFMA.FTZ R228, R16, R177, R178 ;  /* 0x000000b110e47223 */ /* 0x000fe200000100b2 */
[----:B------:R-:W-:Y:S01]  /*b010*/  LOP3.LUT P6, RZ, R232, 0xff, RZ, 0xc0, !PT ;  /* 0x000000ffe8ff7812 */ /* 0x000fe200078cc0ff */
[----:B------:R-:W-:Y:S01]  /*b020*/  HADD2.F32 R227, -RZ, R168.H0_H0 ;  /* 0x200000a8ffe37230 */ /* 0x000fe20000004100 */
[----:B------:R-:W-:Y:S01]  /*b030*/  MOV R239, RZ ;  /* 0x000000ff00ef7202 */ /* 0x000fe20000000f00 */
[----:B------:R-:W-:Y:S01]  /*b040*/  FADD.FTZ R179, R15, -R228 ;  /* 0x800000e40fb37221 */ /* 0x000fe20000010000 */
[----:B------:R-:W-:-:S03]  /*b050*/  MOV R242, RZ ;  /* 0x000000ff00f27202 */ /* 0x000fc60000000f00 */
[----:B------:R-:W-:Y:S01]  /*b060*/  FFMA.FTZ R179, R226, R179, R227 ;  /* 0x000000b3e2b37223 */ /* 0x000fe200000100e3 */
[----:B------:R-:W-:-:S03]  /*b070*/  HFMA2 R227, -RZ, RZ, 0, 0 ;  /* 0x00000000ffe37431 */ /* 0x000fc600000001ff */
[----:B------:R-:W-:Y:S02]  /*b080*/  FMUL.FTZ R179, R176, R179 ;  /* 0x000000b3b0b37220 */ /* 0x000fe40000410000 */
        /* <DEDUP_REMOVED lines=8> */
[----:B------:R-:W-:Y:S02]  /*b110*/  HADD2.F32 R235, -RZ, R168.H1_H1 ;  /* 0x300000a8ffeb7230 */ /* 0x000fe40000004100 */
[----:B------:R-:W-:Y:S01]  /*b120*/  FADD.FTZ R179, R140, R179 ;  /* 0x000000b38cb37221 */ /* 0x000fe20000010000 */
[----:B------:R-:W-:-:S04]  /*b130*/  FADD.FTZ R229, R13, -R228 ;  /* 0x800000e40de57221 */ /* 0x000fc80000010000 */
[----:B------:R-:W-:Y:S01]  /*b140*/  FFMA.FTZ R229, R226, R229, R235 ;  /* 0x000000e5e2e57223 */ /* 0x000fe200000100eb */
[----:B------:R-:W-:-:S03]  /*b150*/  HADD2.F32 R235, -RZ, R169.H0_H0 ;  /* 0x200000a9ffeb7230 */ /* 0x000fc60000004100 */
[----:B------:R-:W-:Y:S01]  /*b160*/  FMUL.FTZ R228, R176, R229 ;  /* 0x000000e5b0e47220 */ /* 0x000fe20000410000 */
[----:B------:R-:W-:Y:S01]  /*b170*/  @P6 HADD2.F32 R234, -RZ, R172.H1_H1 ;  /* 0x300000acffea6230 */ /* 0x000fe20000004100 */
[----:B------:R-:W-:Y:S02]  /*b180*/  MOV R172, RZ ;  /* 0x000000ff00ac7202 */ /* 0x000fe40000000f00 */
[----:B------:R-:W-:Y:S01]  /*b190*/  FMUL.FTZ R229, R228, UR13 ;  /* 0x0000000de4e57c20 */ /* 0x000fe20008410000 */
[----:B------:R-:W-:-:S03]  /*b1a0*/  HFMA2 R228, -RZ, RZ, 0, 0 ;  /* 0x00000000ffe47431 */ /* 0x000fc600000001ff */
[----:B------:R-:W-:Y:S01]  /*b1b0*/  @P6 FMUL.FTZ R172, R234, R229 ;  /* 0x000000e5eaac6220 */ /* 0x000fe20000410000 */
[----:B------:R-:W-:-:S05]  /*b1c0*/  @P6 HADD2.F32 R234, -RZ, R56.H1_H1 ;  /* 0x30000038ffea6230 */ /* 0x000fca0000004100 */
[----:B------:R-:W-:Y:S01]  /*b1d0*/  @P6 FMUL.FTZ R228, R234, R229 ;  /* 0x000000e5eae46220 */ /* 0x000fe20000410000 */
[----:B------:R-:W-:Y:S01]  /*b1e0*/  FFMA.FTZ R234, R12, R177, R178 ;  /* 0x000000b10cea7223 */ /* 0x000fe200000100b2 */
[----:B------:R-:W-:-:S03]  /*b1f0*/  LOP3.LUT P6, RZ, R232, 0xff0000, RZ, 0xc0, !PT ;  /* 0x00ff0000e8ff7812 */ /* 0x000fc600078cc0ff */
[----:B------:R-:W-:Y:S01]  /*b200*/  FADD.FTZ R229, R11, -R234 ;  /* 0x800000ea0be57221 */ /* 0x000fe20000010000 */
[----:B------:R-:W-:-:S03]  /*b210*/  F2FP.F16.F32.PACK_AB R140, R228, R227 ;  /* 0x000000e3e48c723e */ /* 0x000fc600000000ff */
[----:B------:R-:W-:-:S04]  /*b220*/  FFMA.FTZ R229, R226, R229, R235 ;  /* 0x000000e5e2e57223 */ /* 0x000fc800000100eb */
[----:B------:R-:W-:Y:S02]  /*b230*/  FMUL.FTZ R229, R176, R229 ;  /* 0x000000e5b0e57220 */ /* 0x000fe40000410000 */
[----:B------:R-:W-:Y:S02]  /*b240*/  @P6 HADD2.F32 R235, -RZ, R173.H0_H0 ;  /* 0x200000adffeb6230 */ /* 0x000fe40000004100 */
[----:B------:R-:W-:Y:S01]  /*b250*/  FMUL.FTZ R234, R229, UR13 ;  /* 0x0000000de5ea7c20 */ /* 0x000fe20008410000 */
[----:B------:R-:W-:Y:S02]  /*b260*/  HFMA2 R229, -RZ, RZ, 0, 0 ;  /* 0x00000000ffe57431 */ /* 0x000fe400000001ff */
[----:B------:R-:W-:Y:S02]  /*b270*/  @P6 HADD2.F32 R241, -RZ, R57.H0_H0 ;  /* 0x20000039fff16230 */ /* 0x000fe40000004100 */
[----:B------:R-:W-:-:S03]  /*b280*/  @P6 FMUL.FTZ R239, R235, R234 ;  /* 0x000000eaebef6220 */ /* 0x000fc60000410000 */
[----:B------:R-:W-:Y:S01]  /*b290*/  @P6 FMUL.FTZ R229, R241, R234 ;  /* 0x000000eaf1e56220 */ /* 0x000fe20000410000 */
[----:B------:R-:W-:Y:S01]  /*b2a0*/  FFMA.FTZ R234, R10, R177, R178 ;  /* 0x000000b10aea7223 */ /* 0x000fe200000100b2 */
[----:B------:R-:W-:Y:S01]  /*b2b0*/  LOP3.LUT P6, RZ, R232, 0xff000000, RZ, 0xc0, !PT ;  /* 0xff000000e8ff7812 */ /* 0x000fe200078cc0ff */
[----:B------:R-:W-:Y:S02]  /*b2c0*/  HADD2.F32 R241, -RZ, R169.H1_H1 ;  /* 0x300000a9fff17230 */ /* 0x000fe40000004100 */
[----:B------:R-:W-:-:S04]  /*b2d0*/  FADD.FTZ R235, R9, -R234 ;  /* 0x800000ea09eb7221 */ /* 0x000fc80000010000 */
[----:B------:R-:W-:-:S04]  /*b2e0*/  FFMA.FTZ R235, R226, R235, R241 ;  /* 0x000000ebe2eb7223 */ /* 0x000fc800000100f1 */
[----:B------:R-:W-:Y:S01]  /*b2f0*/  FMUL.FTZ R234, R176, R235 ;  /* 0x000000ebb0ea7220 */ /* 0x000fe20000410000 */
[----:B------:R-:W-:Y:S02]  /*b300*/  HADD2.F32 R235, -RZ, R170.H0_H0 ;  /* 0x200000aaffeb7230 */ /* 0x000fe40000004100 */
[----:B------:R-:W-:Y:S02]  /*b310*/  @P6 HADD2.F32 R238, -RZ, R173.H1_H1 ;  /* 0x300000adffee6230 */ /* 0x000fe40000004100 */
[----:B------:R-:W-:Y:S01]  /*b320*/  FMUL.FTZ R173, R234, UR13 ;  /* 0x0000000deaad7c20 */ /* 0x000fe20008410000 */
[----:B------:R-:W-:-:S03]  /*b330*/  HFMA2 R234, -RZ, RZ, 0, 0 ;  /* 0x00000000ffea7431 */ /* 0x000fc600000001ff */
[----:B------:R-:W-:Y:S01]  /*b340*/  @P6 FMUL.FTZ R242, R238, R173 ;  /* 0x000000adeef26220 */ /* 0x000fe20000410000 */
[----:B------:R-:W-:-:S05]  /*b350*/  @P6 HADD2.F32 R238, -RZ, R57.H1_H1 ;  /* 0x30000039ffee6230 */ /* 0x000fca0000004100 */
[----:B------:R-:W-:Y:S01]  /*b360*/  @P6 FMUL.FTZ R234, R238, R173 ;  /* 0x000000adeeea6220 */ /* 0x000fe20000410000 */
[----:B------:R-:W-:Y:S01]  /*b370*/  FFMA.FTZ R238, R8, R177, R178 ;  /* 0x000000b108ee7223 */ /* 0x000fe200000100b2 */
[----:B------:R-:W-:-:S03]  /*b380*/  LOP3.LUT P6, RZ, R233, 0xff, RZ, 0xc0, !PT ;  /* 0x000000ffe9ff7812 */ /* 0x000fc600078cc0ff */
[----:B------:R-:W-:-:S04]  /*b390*/  FADD.FTZ R173, R7, -R238 ;  /* 0x800000ee07ad7221 */ /* 0x000fc80000010000 */
[----:B------:R-:W-:Y:S01]  /*b3a0*/  FFMA.FTZ R173, R226, R173, R235 ;  /* 0x000000ade2ad7223 */ /* 0x000fe200000100eb */
[----:B------:R-:W-:-:S03]  /*b3b0*/  HFMA2 R235, -RZ, RZ, 0, 0 ;  /* 0x00000000ffeb7431 */ /* 0x000fc600000001ff */
[----:B------:R-:W-:Y:S02]  /*b3c0*/  FMUL.FTZ R173, R176, R173 ;  /* 0x000000adb0ad7220 */ /* 0x000fe40000410000 */
[----:B------:R-:W-:Y:S02]  /*b3d0*/  @P6 HADD2.F32 R241, -RZ, R174.H0_H0 ;  /* 0x200000aefff16230 */ /* 0x000fe40000004100 */
[----:B------:R-:W-:Y:S01]  /*b3e0*/  FMUL.FTZ R238, R173, UR13 ;  /* 0x0000000dadee7c20 */ /* 0x000fe20008410000 */
[----:B------:R-:W-:Y:S01]  /*b3f0*/  @P6 HADD2.F32 R243, -RZ, R58.H0_H0 ;  /* 0x2000003afff36230 */ /* 0x000fe20000004100 */
[----:B------:R-:W-:Y:S02]  /*b400*/  MOV R173, RZ ;  /* 0x000000ff00ad7202 */ /* 0x000fe40000000f00 */
[-C--:B------:R-:W-:Y:S01]  /*b410*/  @P6 FMUL.FTZ R173, R241, R238.reuse ;  /* 0x000000eef1ad6220 */ /* 0x080fe20000410000 */
[----:B------:R-:W-:Y:S01]  /*b420*/  FFMA.FTZ R241, R5, R177, R178 ;  /* 0x000000b105f17223 */ /* 0x000fe200000100b2 */
[----:B------:R-:W-:Y:S01]  /*b430*/  @P6 FMUL.FTZ R235, R243, R238 ;  /* 0x000000eef3eb6220 */ /* 0x000fe20000410000 */
[----:B------:R-:W-:Y:S01]  /*b440*/  LOP3.LUT P6, RZ, R233, 0xff00, RZ, 0xc0, !PT ;  /* 0x0000ff00e9ff7812 */ /* 0x000fe200078cc0ff */
[----:B------:R-:W-:-:S02]  /*b450*/  HADD2.F32 R243, -RZ, R170.H1_H1 ;  /* 0x300000aafff37230 */ /* 0x000fc40000004100 */
[----:B------:R-:W-:-:S04]  /*b460*/  FADD.FTZ R241, R6, -R241 ;  /* 0x800000f106f17221 */ /* 0x000fc80000010000 */
[----:B------:R-:W-:Y:S01]  /*b470*/  FFMA.FTZ R241, R226, R241, R243 ;  /* 0x000000f1e2f17223 */ /* 0x000fe200000100f3 */
[----:B------:R-:W-:-:S03]  /*b480*/  HADD2.F32 R243, -RZ, R171.H0_H0 ;  /* 0x200000abfff37230 */ /* 0x000fc60000004100 */
[----:B------:R-:W-:Y:S02]  /*b490*/  FMUL.FTZ R238, R176, R241 ;  /* 0x000000f1b0ee7220 */ /* 0x000fe40000410000 */
[----:B------:R-:W-:Y:S02]  /*b4a0*/  @P6 HADD2.F32 R241, -RZ, R174.H1_H1 ;  /* 0x300000aefff16230 */ /* 0x000fe40000004100 */
[----:B------:R-:W-:Y:S01]  /*b4b0*/  FMUL.FTZ R240, R238, UR13 ;  /* 0x0000000deef07c20 */ /* 0x000fe20008410000 */
[----:B------:R-:W-:Y:S01]  /*b4c0*/  MOV R174, RZ ;  /* 0x000000ff00ae7202 */ /* 0x000fe20000000f00 */
[----:B------:R-:W-:Y:S02]  /*b4d0*/  HFMA2 R238, -RZ, RZ, 0, 0 ;  /* 0x00000000ffee7431 */ /* 0x000fe400000001ff */
[----:B------:R-:W-:Y:S01]  /*b4e0*/  @P6 FMUL.FTZ R174, R241, R240 ;  /* 0x000000f0f1ae6220 */ /* 0x000fe20000410000 */
[----:B------:R-:W-:-:S03]  /*b4f0*/  @P6 HADD2.F32 R241, -RZ, R58.H1_H1 ;  /* 0x3000003afff16230 */ /* 0x000fc60000004100 */
[----:B------:R-:W-:Y:S02]  /*b500*/  FADD.FTZ R174, R145, R174 ;  /* 0x000000ae91ae7221 */ /* 0x000fe40000010000 */
[----:B------:R-:W-:Y:S01]  /*b510*/  @P6 FMUL.FTZ R238, R241, R240 ;  /* 0x000000f0f1ee6220 */ /* 0x000fe20000410000 */
[-CC-:B------:R-:W-:Y:S01]  /*b520*/  FFMA.FTZ R241, R3, R177.reuse, R178.reuse ;  /* 0x000000b103f17223 */ /* 0x180fe200000100b2 */
[----:B------:R-:W-:Y:S01]  /*b530*/  LOP3.LUT P6, RZ, R233, 0xff0000, RZ, 0xc0, !PT ;  /* 0x00ff0000e9ff7812 */ /* 0x000fe200078cc0ff */
[----:B------:R-:W-:Y:S01]  /*b540*/  FFMA.FTZ R177, R0, R177, R178 ;  /* 0x000000b100b17223 */ /* 0x000fe200000100b2 */
[----:B------:R-:W-:Y:S01]  /*b550*/  FADD.FTZ R178, R141, R172 ;  /* 0x000000ac8db27221 */ /* 0x000fe20000010000 */
[----:B------:R-:W-:Y:S01]  /*b560*/  FADD.FTZ R241, R4, -R241 ;  /* 0x800000f104f17221 */ /* 0x000fe20000010000 */
[----:B------:R-:W-:Y:S01]  /*b570*/  F2FP.F16.F32.PACK_AB R141, R234, R229 ;  /* 0x000000e5ea8d723e */ /* 0x000fe200000000ff */
[----:B------:R-:W-:Y:S02]  /*b580*/  FADD.FTZ R177, R2, -R177 ;  /* 0x800000b102b17221 */ /* 0x000fe40000010000 */
[----:B------:R-:W-:-:S04]  /*b590*/  FFMA.FTZ R241, R226, R241, R243 ;  /* 0x000000f1e2f17223 */ /* 0x000fc800000100f3 */
[----:B------:R-:W-:Y:S02]  /*b5a0*/  FMUL.FTZ R240, R176, R241 ;  /* 0x000000f1b0f07220 */ /* 0x000fe40000410000 */
[----:B------:R-:W-:Y:S02]  /*b5b0*/  @P6 HADD2.F32 R244, -RZ, R175.H0_H0 ;  /* 0x200000affff46230 */ /* 0x000fe40000004100 */
[----:B------:R-:W-:Y:S02]  /*b5c0*/  @P6 HADD2.F32 R246, -RZ, R59.H0_H0 ;  /* 0x2000003bfff66230 */ /* 0x000fe40000004100 */
[----:B------:R-:W-:Y:S01]  /*b5d0*/  FMUL.FTZ R243, R240, UR13 ;  /* 0x0000000df0f37c20 */ /* 0x000fe20008410000 */
[----:B------:R-:W-:-:S03]  /*b5e0*/  CS2R R240, SRZ ;  /* 0x0000000000f07805 */ /* 0x000fc6000001ff00 */
[-C--:B------:R-:W-:Y:S01]  /*b5f0*/  @P6 FMUL.FTZ R241, R244, R243.reuse ;  /* 0x000000f3f4f16220 */ /* 0x080fe20000410000 */
[----:B------:R-:W-:Y:S01]  /*b600*/  @P6 FMUL.FTZ R240, R246, R243 ;  /* 0x000000f3f6f06220 */ /* 0x000fe20000410000 */
[----:B------:R-:W-:Y:S01]  /*b610*/  ISETP.GE.U32.AND P6, PT, R232, RZ, PT ;  /* 0x000000ffe800720c */ /* 0x000fe20003fc6070 */
[----:B------:R-:W-:-:S03]  /*b620*/  HADD2.F32 R243, -RZ, R171.H1_H1 ;  /* 0x300000abfff37230 */ /* 0x000fc60000004100 */
[----:B------:R-:W-:Y:S02]  /*b630*/  ISETP.GE.U32.AND.EX P6, PT, R233, 0x1000000, PT, P6 ;  /* 0x01000000e900780c */ /* 0x000fe40003fc6160 */
[----:B------:R-:W-:Y:S01]  /*b640*/  FFMA.FTZ R177, R226, R177, R243 ;  /* 0x000000b1e2b17223 */ /* 0x000fe200000100f3 */
[----:B------:R-:W-:Y:S01]  /*b650*/  MOV R226, RZ ;  /* 0x000000ff00e27202 */ /* 0x000fe20000000f00 */
[----:B------:R-:W-:Y:S02]  /*b660*/  HFMA2 R243, -RZ, RZ, 0, 0 ;  /* 0x00000000fff37431 */ /* 0x000fe400000001ff */
[----:B------:R-:W-:Y:S01]  /*b670*/  FMUL.FTZ R176, R176, R177 ;  /* 0x000000b1b0b07220 */ /* 0x000fe20000410000 */
[----:B------:R-:W-:Y:S01]  /*b680*/  FADD.FTZ R177, R142, R239 ;  /* 0x000000ef8eb17221 */ /* 0x000fe20000010000 */
[----:B------:R-:W-:Y:S02]  /*b690*/  F2FP.F16.F32.PACK_AB R142, R238, R235 ;  /* 0x000000ebee8e723e */ /* 0x000fe400000000ff */
[----:B------:R-:W-:-:S03]  /*b6a0*/  FMUL.FTZ R176, R176, UR13 ;  /* 0x0000000db0b07c20 */ /* 0x000fc60008410000 */
[----:B------:R-:W-:-:S05]  /*b6b0*/  @P6 HADD2.F32 R175, -RZ, R175.H1_H1 ;  /* 0x300000afffaf6230 */ /* 0x000fca0000004100 */
[----:B------:R-:W-:Y:S01]  /*b6c0*/  @P6 FMUL.FTZ R226, R175, R176 ;  /* 0x000000b0afe26220 */ /* 0x000fe20000410000 */
[----:B------:R-:W-:-:S03]  /*b6d0*/  @P6 HADD2.F32 R175, -RZ, R59.H1_H1 ;  /* 0x3000003bffaf6230 */ /* 0x000fc60000004100 */
[----:B------:R-:W-:Y:S02]  /*b6e0*/  FADD.FTZ R172, R147, R226 ;  /* 0x000000e293ac7221 */ /* 0x000fe40000010000 */
[----:B------:R-:W-:Y:S01]  /*b6f0*/  @P6 FMUL.FTZ R243, R175, R176 ;  /* 0x000000b0aff36220 */ /* 0x000fe20000410000 */
[----:B------:R-:W-:Y:S01]  /*b700*/  FADD.FTZ R176, R143, R242 ;  /* 0x000000f28fb07221 */ /* 0x000fe20000010000 */
[----:B------:R-:W-:Y:S01]  /*b710*/  FADD.FTZ R175, R144, R173 ;  /* 0x000000ad90af7221 */ /* 0x000fe20000010000 */
[----:B------:R-:W-:Y:S02]  /*b720*/  FADD.FTZ R173, R146, R241 ;  /* 0x000000f192ad7221 */ /* 0x000fe40000010000 */
[----:B------:R-:W-:-:S07]  /*b730*/  F2FP.F16.F32.PACK_AB R143, R243, R240 ;  /* 0x000000f0f38f723e */ /* 0x000fce00000000ff */
.L_x_2481:
        /* <DEDUP_REMOVED lines=14> */
.L_x_2465:
[----:B------:R-:W-:Y:S05]  /*b820*/  BSYNC.RECONVERGENT B0 ;  /* 0x0000000000007941 */ /* 0x000fea0003800200 */
.L_x_2451:
[----:B------:R-:W0:Y:S01]  /*b830*/  LDC.64 R172, c[0x0][0x380] ;  /* 0x0000e000ffac7b82 */ /* 0x000e220000000a00 */
[----:B------:R-:W-:Y:S01]  /*b840*/  UPLOP3.LUT UP1, UPT, UPT, UPT, UP1, 0x40, 0x4 ;  /* 0x000000000004789c */ /* 0x000fe20003f2e810 */
[----:B0-----:R-:W-:-:S04]  /*b850*/  IADD3 R192, PT, PT, R192, R172, RZ ;  /* 0x000000acc0c07210 */ /* 0x001fc80007ffe0ff */
[----:B------:R-:W-:-:S13]  /*b860*/  ISETP.GE.AND P1, PT, R192, R173, PT ;  /* 0x000000adc000720c */ /* 0x000fda0003f26270 */
[----:B------:R-:W-:Y:S05]  /*b870*/  @!P1 BRA `(.L_x_2482) ;  /* 0xffffff50003c9947 */ /* 0x000fea000383ffff */
.L_x_2440:
        /* <DEDUP_REMOVED lines=18> */
.L_x_2484:
[----:B------:R-:W-:Y:S05]  /*b9a0*/  BSYNC.RECONVERGENT B0 ;  /* 0x0000000000007941 */ /* 0x000fea0003800200 */
.L_x_2483:
        /* <DEDUP_REMOVED lines=15> */
.L_x_2486:
[----:B------:R-:W-:Y:S05]  /*baa0*/  BSYNC.RECONVERGENT B0 ;  /* 0x0000000000007941 */ /* 0x000fea0003800200 */
.L_x_2485:
        /* <DEDUP_REMOVED lines=15> */
.L_x_2488:
[----:B------:R-:W-:Y:S05]  /*bba0*/  BSYNC.RECONVERGENT B0 ;  /* 0x0000000000007941 */ /* 0x000fea0003800200 */
.L_x_2487:
        /* <DEDUP_REMOVED lines=14> */
.L_x_2489:
        /* <DEDUP_REMOVED lines=15> */
.L_x_15612:


//--------------------- .text._ZN10layer_norm13ln_bwd_kernelINS_13Kernel_traitsI6__halfS2_S2_S2_fjLj4096ELj1ELj1ELj4ELj16ENS_18Kernel_traits_baseILj4096ES2_S2_S2_S2_fjLj128EEEEELb1ELb1ELb0ELb1EEEvNS_9BwdParamsE --------------------------
	.section	.text._ZN10layer_norm13ln_bwd_kernelINS_13Kernel_traitsI6__halfS2_S2_S2_fjLj4096ELj1ELj1ELj4ELj16ENS_18Kernel_traits_baseILj4096ES2_S2_S2_S2_fjLj128EEEEELb1ELb1ELb0ELb1EEEvNS_9BwdParamsE,"ax",@progbits
	.align	128
        .global         _ZN10layer_norm13ln_bwd_kernelINS_13Kernel_traitsI6__halfS2_S2_S2_fjLj4096ELj1ELj1ELj4ELj16ENS_18Kernel_traits_baseILj4096ES2_S2_S2_S2_fjLj128EEEEELb1ELb1ELb0ELb1EEEvNS_9BwdParamsE
        .type           _ZN10layer_norm13ln_bwd_kernelINS_13Kernel_traitsI6__halfS2_S2_S2_fjLj4096ELj1ELj1ELj4ELj16ENS_18Kernel_traits_baseILj4096ES2_S2_S2_S2_fjLj128EEEEELb1ELb1ELb0ELb1EEEvNS_9BwdParamsE,@function
        .size           _ZN10layer_norm13ln_bwd_kernelINS_13Kernel_traitsI6__halfS2_S2_S2_fjLj4096ELj1ELj1ELj4ELj16ENS_18Kernel_traits_baseILj4096ES2_S2_S2_S2_fjLj128EEEEELb1ELb1ELb0ELb1EEEvNS_9BwdParamsE,(.L_x_15613 - _ZN10layer_norm13ln_bwd_kernelINS_13Kernel_traitsI6__halfS2_S2_S2_fjLj4096ELj1ELj1ELj4ELj16ENS_18Kernel_traits_baseILj4096ES2_S2_S2_S2_fjLj128EEEEELb1ELb1ELb0ELb1EEEvNS_9BwdParamsE)
        .other          _ZN10layer_norm13ln_bwd_kernelINS_13Kernel_traitsI6__halfS2_S2_S2_fjLj4096ELj1ELj1ELj4ELj16ENS_18Kernel_traits_baseILj4096ES2_S2_S2_S2_fjLj128EEEEELb1ELb1ELb0ELb1EEEvNS_9BwdParamsE,@"STO_CUDA_ENTRY STV_DEFAULT"
_ZN10layer_norm13ln_bwd_kernelINS_13Kernel_traitsI6__halfS2_S2_S2_fjLj4096ELj1ELj1ELj4ELj16ENS_18Kernel_traits_baseILj4096ES2_S2_S2_S2_fjLj128EEEEELb1ELb1ELb0ELb1EEEvNS_9BwdParamsE:
.text._ZN10layer_norm13ln_bwd_kernelINS_13Kernel_traitsI6__halfS2_S2_S2_fjLj4096ELj1ELj1ELj4ELj16ENS_18Kernel_traits_baseILj4096ES2_S2_S2_S2_fjLj128EEEEELb1ELb1ELb0ELb1EEEvNS_9BwdParamsE:
        /* <DEDUP_REMOVED lines=59> */
[----:B------:R-:W-:Y:S01]  /*03b0*/  HFMA2 R132, -RZ, RZ, 0, 0 ;  /* 0x00000000ff847431 */ /* 0x000fe200000001ff */
[----:B------:R-:W-:Y:S01]  /*03c0*/  PLOP3.LUT P2, PT, PT, PT, PT, 0x8, 0x80 ;  /* 0x000000000080781c */ /* 0x000fe20003f4e170 */
[----:B------:R-:W-:Y:S01]  /*03d0*/  HFMA2 R213, -RZ, RZ, 0, 0 ;  /* 0x00000000ffd57431 */ /* 0x000fe200000001ff */
[----:B------:R-:W4:Y:S01]  /*03e0*/  LDCU UR7, c[0x0][0x408] ;  /* 0x00008100ff0777ac */ /* 0x000f220008000800 */
[----:B------:R-:W-:Y:S01]  /*03f0*/  HFMA2 R207, -RZ, RZ, 0, 0 ;  /* 0x00000000ffcf7431 */ /* 0x000fe200000001ff */
        /* <DEDUP_REMOVED lines=10> */
[----:B-1----:R-:W-:Y:S01]  /*04a0*/  IMAD.WIDE.U32 R2, R0, 0x10, R2 ;  /* 0x0000001000027825 */ /* 0x002fe200078e0002 */
[----:B------:R-:W-:Y:S02]  /*04b0*/  CS2R R184, SRZ ;  /* 0x0000000000b87805 */ /* 0x000fe4000001ff00 */
[----:B------:R-:W-:Y:S02]  /*04c0*/  CS2R R182, SRZ ;  /* 0x0000000000b67805 */ /* 0x000fe4000001ff00 */
[----:B------:R-:W-:-:S02]  /*04d0*/  CS2R R186, SRZ ;  /* 0x0000000000ba7805 */ /* 0x000fc4000001ff00 */
[----:B------:R-:W-:Y:S01]  /*04e0*/  CS2R R120, SRZ ;  /* 0x0000000000787805 */ /* 0x000fe2000001ff00 */
[----:B0-----:R-:W4:Y:S01]  /*04f0*/  LDG.E.128 R244, desc[UR12][R2.64] ;  /* 0x0000000c02f47981 */ /* 0x001f22000c1e1d00 */
[----:B------:R-:W-:Y:S02]  /*0500*/  CS2R R190, SRZ ;  /* 0x0000000000be7805 */ /* 0x000fe4000001ff00 */
[----:B------:R-:W-:Y:S02]  /*0510*/  CS2R R188, SRZ ;  /* 0x0000000000bc7805 */ /* 0x000fe4000001ff00 */
[----:B------:R-:W-:Y:S01]  /*0520*/  CS2R R214, SRZ ;  /* 0x0000000000d67805 */ /* 0x000fe2000001ff00 */
[----:B------:R-:W4:Y:S01]  /*0530*/  LDG.E.128 R236, desc[UR12][R2.64+0x800] ;  /* 0x0008000c02ec7981 */ /* 0x000f22000c1e1d00 */
[----:B------:R-:W-:Y:S02]  /*0540*/  MOV R211, RZ ;  /* 0x000000ff00d37202 */ /* 0x000fe40000000f00 */
[----:B------:R-:W-:-:S02]  /*0550*/  CS2R R208, SRZ ;  /* 0x0000000000d07805 */ /* 0x000fc4000001ff00 */
[----:B------:R-:W-:Y:S01]  /*0560*/  CS2R R192, SRZ ;  /* 0x0000000000c07805 */ /* 0x000fe2000001ff00 */
[----:B------:R-:W4:Y:S01]  /*0570*/  LDG.E.128 R228, desc[UR12][R2.64+0x1000] ;  /* 0x0010000c02e47981 */ /* 0x000f22000c1e1d00 */
[----:B------:R-:W-:Y:S02]  /*0580*/  CS2R R118, SRZ ;  /* 0x0000000000767805 */ /* 0x000fe4000001ff00 */
[----:B------:R-:W-:Y:S02]  /*0590*/  CS2R R116, SRZ ;  /* 0x0000000000747805 */ /* 0x000fe4000001ff00 */
[----:B------:R-:W-:Y:S01]  /*05a0*/  CS2R R46, SRZ ;  /* 0x00000000002e7805 */ /* 0x000fe2000001ff00 */
[----:B------:R-:W4:Y:S01]  /*05b0*/  LDG.E.128 R216, desc[UR12][R2.64+0x1800] ;  /* 0x0018000c02d87981 */ /* 0x000f22000c1e1d00 */
        /* <DEDUP_REMOVED lines=26> */
[----:B------:R-:W-:Y:S01]  /*0760*/  UISETP.NE.AND.EX UP0, UPT, UR5, URZ, UPT, UP0 ;  /* 0x000000ff0500728c */ /* 0x000fe2000bf05300 */
[----:B0-----:R-:W-:Y:S01]  /*0770*/  CS2R R4, SRZ ;  /* 0x0000000000047805 */ /* 0x001fe2000001ff00 */
[----:B------:R-:W0:Y:S01]  /*0780*/  LDCU UR15, c[0x0][0x388] ;  /* 0x00007100ff0f77ac */ /* 0x000e220008000800 */
        /* <DEDUP_REMOVED lines=8> */
[--C-:B------:R-:W-:Y:S01]  /*0810*/  HADD2.F32 R252, -RZ, R245.reuse.H0_H0 ;  /* 0x200000f5fffc7230 */ /* 0x100fe20000004100 */
[----:B------:R4:W-:Y:S01]  /*0820*/  STL [R1+0x4], R2 ;  /* 0x0000040201007387 */ /* 0x0009e20000100800 */
[----:B------:R-:W-:Y:S02]  /*0830*/  HADD2.F32 R251, -RZ, R245.H1_H1 ;  /* 0x300000f5fffb7230 */ /* 0x000fe40000004100 */
[--C-:B------:R-:W-:Y:S01]  /*0840*/  HADD2.F32 R250, -RZ, R246.reuse.H0_H0 ;  /* 0x200000f6fffa7230 */ /* 0x100fe20000004100 */
[----:B------:R1:W-:Y:S01]  /*0850*/  STL [R1], R0 ;  /* 0x0000000001007387 */ /* 0x0003e20000100800 */
[----:B------:R-:W-:Y:S02]  /*0860*/  HADD2.F32 R249, -RZ, R246.H1_H1 ;  /* 0x300000f6fff97230 */ /* 0x000fe40000004100 */
[----:B------:R-:W-:-:S02]  /*0870*/  HADD2.F32 R246, -RZ, R236.H0_H0 ;  /* 0x200000ecfff67230 */ /* 0x000fc40000004100 */
[----:B------:R-:W-:Y:S01]  /*0880*/  HADD2.F32 R245, -RZ, R236.H1_H1 ;  /* 0x300000ecfff57230 */ /* 0x000fe20000004100 */
[----:B----4-:R-:W-:Y:S01]  /*0890*/  CS2R R2, SRZ ;  /* 0x0000000000027805 */ /* 0x010fe2000001ff00 */
[--C-:B------:R-:W-:Y:S02]  /*08a0*/  HADD2.F32 R244, -RZ, R237.reuse.H0_H0 ;  /* 0x200000edfff47230 */ /* 0x100fe40000004100 */
[----:B------:R-:W-:Y:S01]  /*08b0*/  HADD2.F32 R243, -RZ, R237.H1_H1 ;  /* 0x300000edfff37230 */ /* 0x000fe20000004100 */
[----:B-1----:R-:W-:Y:S01]  /*08c0*/  MOV R0, RZ ;  /* 0x000000ff00007202 */ /* 0x002fe20000000f00 */
[--C-:B------:R-:W-:Y:S02]  /*08d0*/  HADD2.F32 R242, -RZ, R238.reuse.H0_H0 ;  /* 0x200000eefff27230 */ /* 0x100fe40000004100 */
[----:B------:R-:W-:Y:S02]  /*08e0*/  HADD2.F32 R241, -RZ, R238.H1_H1 ;  /* 0x300000eefff17230 */ /* 0x000fe40000004100 */
[----:B------:R-:W-:-:S02]  /*08f0*/  HADD2.F32 R238, -RZ, R228.H0_H0 ;  /* 0x200000e4ffee7230 */ /* 0x000fc40000004100 */
[----:B------:R-:W-:Y:S02]  /*0900*/  HADD2.F32 R237, -RZ, R228.H1_H1 ;  /* 0x300000e4ffed7230 */ /* 0x000fe40000004100 */
[--C-:B------:R-:W-:Y:S02]  /*0910*/  HADD2.F32 R236, -RZ, R229.reuse.H0_H0 ;  /* 0x200000e5ffec7230 */ /* 0x100fe40000004100 */
[----:B------:R-:W-:Y:S02]  /*0920*/  HADD2.F32 R235, -RZ, R229.H1_H1 ;  /* 0x300000e5ffeb7230 */ /* 0x000fe40000004100 */
[----:B------:R-:W-:Y:S02]  /*0930*/  HADD2.F32 R248, -RZ, R247.H0_H0 ;  /* 0x200000f7fff87230 */ /* 0x000fe40000004100 */
[----:B------:R-:W-:Y:S02]  /*0940*/  HADD2.F32 R240, -RZ, R239.H0_H0 ;  /* 0x200000effff07230 */ /* 0x000fe40000004100 */
[----:B------:R-:W-:-:S02]  /*0950*/  HADD2.F32 R232, -RZ, R231.H0_H0 ;  /* 0x200000e7ffe87230 */ /* 0x000fc40000004100 */
[--C-:B------:R-:W-:Y:S02]  /*0960*/  HADD2.F32 R229, -RZ, R216.reuse.H0_H0 ;  /* 0x200000d8ffe57230 */ /* 0x100fe40000004100 */
[----:B------:R-:W-:Y:S02]  /*0970*/  HADD2.F32 R228, -RZ, R216.H1_H1 ;  /* 0x300000d8ffe47230 */ /* 0x000fe40000004100 */
[--C-:B------:R-:W-:Y:S02]  /*0980*/  HADD2.F32 R225, -RZ, R217.reuse.H0_H0 ;  /* 0x200000d9ffe17230 */ /* 0x100fe40000004100 */
[----:B------:R-:W-:Y:S01]  /*0990*/  HADD2.F32 R223, -RZ, R217.H1_H1 ;  /* 0x300000d9ffdf7230 */ /* 0x000fe20000004100 */
[----:B------:R-:W-:Y:S01]  /*09a0*/  CS2R R216, SRZ ;  /* 0x0000000000d87805 */ /* 0x000fe2000001ff00 */
[--C-:B------:R-:W-:Y:S02]  /*09b0*/  HADD2.F32 R222, -RZ, R218.reuse.H0_H0 ;  /* 0x200000daffde7230 */ /* 0x100fe40000004100 */
[----:B------:R-:W-:Y:S01]  /*09c0*/  HADD2.F32 R221, -RZ, R218.H1_H1 ;  /* 0x300000daffdd7230 */ /* 0x000fe20000004100 */
[----:B------:R-:W-:Y:S01]  /*09d0*/  MOV R218, RZ ;  /* 0x000000ff00da7202 */ /* 0x000fe20000000f00 */
[----:B------:R-:W-:-:S02]  /*09e0*/  HADD2.F32 R220, -RZ, R219.H0_H0 ;  /* 0x200000dbffdc7230 */ /* 0x000fc40000004100 */
[----:B------:R-:W-:Y:S02]  /*09f0*/  HADD2.F32 R247, -RZ, R247.H1_H1 ;  /* 0x300000f7fff77230 */ /* 0x000fe40000004100 */
[----:B------:R-:W-:Y:S02]  /*0a00*/  HADD2.F32 R239, -RZ, R239.H1_H1 ;  /* 0x300000efffef7230 */ /* 0x000fe40000004100 */
[--C-:B------:R-:W-:Y:S02]  /*0a10*/  HADD2.F32 R234, -RZ, R230.reuse.H0_H0 ;  /* 0x200000e6ffea7230 */ /* 0x100fe40000004100 */
[----:B------:R-:W-:Y:S02]  /*0a20*/  HADD2.F32 R233, -RZ, R230.H1_H1 ;  /* 0x300000e6ffe97230 */ /* 0x000fe40000004100 */
[----:B------:R-:W-:Y:S02]  /*0a30*/  HADD2.F32 R231, -RZ, R231.H1_H1 ;  /* 0x300000e7ffe77230 */ /* 0x000fe40000004100 */
[----:B0-23--:R-:W-:-:S07]  /*0a40*/  HADD2.F32 R219, -RZ, R219.H1_H1 ;  /* 0x300000dbffdb7230 */ /* 0x00dfce0000004100 */
.L_x_2509:
[----:B0-----:R-:W0:Y:S01]  /*0a50*/  S2R R140, SR_TID.X ;  /* 0x00000000008c7919 */ /* 0x001e220000002100 */
[----:B------:R-:W-:Y:S01]  /*0a60*/  UIMAD UR4, UR6, UR15, URZ ;  /* 0x0000000f060472a4 */ /* 0x000fe2000f8e02ff */
[----:B-1----:R-:W1:Y:S01]  /*0a70*/  LDC.64 R106, c[0x0][0x3a8] ;  /* 0x0000ea00ff6a7b82 */ /* 0x002e620000000a00 */
[----:B--2---:R-:W2:Y:S02]  /*0a80*/  LDL R145, [R1+0x4] ;  /* 0x0000040001917983 */ /* 0x004ea40000100800 */
[----:B------:R-:W-:Y:S02]  /*0a90*/  USHF.R.S32.HI UR5, URZ, 0x1f, UR4 ;  /* 0x0000001fff057899 */ /* 0x000fe40008011404 */
[----:B------:R-:W3:Y:S02]  /*0aa0*/  LDL R141, [R1] ;  /* 0x00000000018d7983 */ /* 0x000ee40000100800 */
[----:B------:R-:W-:Y:S01]  /*0ab0*/  ULEA.HI UR5, UR5, UR4, URZ, 0x3 ;  /* 0x0000000405057291 */ /* 0x000fe2000f8f18ff */
[----:B------:R-:W4:Y:S05]  /*0ac0*/  LDC.64 R112, c[0x0][0x428] ;  /* 0x00010a00ff707b82 */ /* 0x000f2a0000000a00 */
[----:B------:R-:W-:Y:S01]  /*0ad0*/  MOV R133, UR5 ;  /* 0x0000000500857c02 */ /* 0x000fe20008000f00 */
[----:B------:R-:W-:-:S06]  /*0ae0*/  UIMAD.WIDE UR4, UR6, 0x4, UR10 ;  /* 0x00000004060478a5 */ /* 0x000fcc000f8e020a */
[----:B------:R-:W-:Y:S02]  /*0af0*/  MOV R84, UR4 ;  /* 0x0000000400547c02 */ /* 0x000fe40008000f00 */
[----:B------:R-:W-:Y:S01]  /*0b00*/  MOV R85, UR5 ;  /* 0x0000000500557c02 */ /* 0x000fe20008000f00 */
[----:B------:R-:W-:-:S04]  /*0b10*/  UIMAD.WIDE UR4, UR6, 0x4, UR8 ;  /* 0x00000004060478a5 */ /* 0x000fc8000f8e0208 */
[----:B------:R-:W2:Y:S01]  /*0b20*/  LDG.E R138, desc[UR12][R84.64] ;  /* 0x0000000c548a7981 */ /* 0x000ea2000c1e1900 */
[----:B0-----:R-:W-:Y:S02]  /*0b30*/  LEA.HI.SX32 R133, R133, R140, 0x1d ;  /* 0x0000008c85857211 */ /* 0x001fe400078feaff */
[----:B------:R-:W-:-:S03]  /*0b40*/  MOV R104, UR4 ;  /* 0x0000000400687c02 */ /* 0x000fc60008000f00 */
[C---:B-1----:R-:W-:Y:S01]  /*0b50*/  IMAD.WIDE.U32 R86, R133.reuse, 0x10, R106 ;  /* 0x0000001085567825 */ /* 0x042fe200078e006a */
[----:B------:R-:W-:Y:S01]  /*0b60*/  MOV R105, UR5 ;  /* 0x0000000500697c02 */ /* 0x000fe20008000f00 */
[----:B------:R-:W0:Y:S01]  /*0b70*/  S2R R136, SR_CgaCtaId ;  /* 0x0000000000887919 */ /* 0x000e220000008800 */
[C---:B------:R-:W-:Y:S02]  /*0b80*/  IADD3 R212, PT, PT, R133.reuse, 0x80, RZ ;  /* 0x0000008085d47810 */ /* 0x040fe40007ffe0ff */
[C---:B------:R-:W-:Y:S01]  /*0b90*/  IADD3 R210, PT, PT, R133.reuse, 0x100, RZ ;  /* 0x0000010085d27810 */ /* 0x040fe20007ffe0ff */
[----:B------:R-:W3:Y:S01]  /*0ba0*/  LDG.E.128 R84, desc[UR12][R86.64] ;  /* 0x0000000c56547981 */ /* 0x000ee2000c1e1d00 */
[C---:B------:R-:W-:Y:S01]  /*0bb0*/  IADD3 R134, PT, PT, R133.reuse, 0x180, RZ ;  /* 0x0000018085867810 */ /* 0x040fe20007ffe0ff */
[----:B----4-:R-:W-:Y:S01]  /*0bc0*/  IMAD.WIDE.U32 R88, R133, 0x10, R112 ;  /* 0x0000001085587825 */ /* 0x010fe200078e0070 */
[----:B------:R-:W-:Y:S01]  /*0bd0*/  LOP3.LUT P1, RZ, R140, 0x1f, RZ, 0xc0, !PT ;  /* 0x0000001f8cff7812 */ /* 0x000fe2000782c0ff */
[----:B------:R-:W4:Y:S01]  /*0be0*/  LDG.E R139, desc[UR12][R104.64] ;  /* 0x0000000c688b7981 */ /* 0x000f22000c1e1900 */
[----:B------:R-:W-:Y:S01]  /*0bf0*/  PLOP3.LUT P0, PT, PT, PT, PT, 0x80, 0x8 ;  /* 0x000000000008781c */ /* 0x000fe20003f0f070 */
[--C-:B------:R-:W-:Y:S01]  /*0c00*/  IMAD.WIDE.U32 R92, R212, 0x10, R106.reuse ;  /* 0x00000010d45c7825 */ /* 0x100fe200078e006a */
[----:B------:R-:W-:Y:S01]  /*0c10*/  MOV R137, 0x400 ;  /* 0x0000040000897802 */ /* 0x000fe20000000f00 */
[----:B------:R-:W4:Y:S01]  /*0c20*/  LDG.E.128 R88, desc[UR12][R88.64] ;  /* 0x0000000c58587981 */ /* 0x000f22000c1e1d00 */
[----:B------:R-:W-:Y:S01]  /*0c30*/  ISETP.NE.AND P3, PT, RZ, UR14, PT ;  /* 0x0000000eff007c0c */ /* 0x000fe2000bf65270 */
[----:B------:R-:W-:Y:S01]  /*0c40*/  IMAD.WIDE.U32 R100, R210, 0x10, R106 ;  /* 0x00000010d2647825 */ /* 0x000fe200078e006a */
[----:B------:R-:W1:Y:S01]  /*0c50*/  @UP0 LDCU.64 UR4, c[0x0][0x3e0] ;  /* 0x00007c00ff0407ac */ /* 0x000e620008000a00 */
[----:B------:R-:W4:Y:S02]  /*0c60*/  LDG.E.128 R92, desc[UR12][R92.64] ;  /* 0x0000000c5c5c7981 */ /* 0x000f24000c1e1d00 */
[----:B------:R-:W-:-:S02]  /*0c70*/  IMAD.WIDE.U32 R96, R212, 0x10, R112 ;  /* 0x00000010d4607825 */ /* 0x000fc400078e0070 */
[----:B------:R-:W4:Y:S02]  /*0c80*/  LDG.E.128 R100, desc[UR12][R100.64] ;  /* 0x0000000c64647981 */ /* 0x000f24000c1e1d00 */
[----:B------:R-:W-:Y:S02]  /*0c90*/  IMAD.WIDE.U32 R106, R134, 0x10, R106 ;  /* 0x00000010866a7825 */ /* 0x000fe400078e006a */
[----:B------:R-:W4:Y:S04]  /*0ca0*/  LDG.E.128 R96, desc[UR12][R96.64] ;  /* 0x0000000c60607981 */ /* 0x000f28000c1e1d00 */
[----:B------:R-:W4:Y:S01]  /*0cb0*/  LDG.E.128 R104, desc[UR12][R106.64] ;  /* 0x0000000c6a687981 */ /* 0x000f22000c1e1d00 */
[----:B------:R-:W-:-:S06]  /*0cc0*/  IMAD.WIDE.U32 R108, R210, 0x10, R112 ;  /* 0x00000010d26c7825 */ /* 0x000fcc00078e0070 */
[----:B------:R-:W4:Y:S01]  /*0cd0*/  LDG.E.128 R108, desc[UR12][R108.64] ;  /* 0x0000000c6c6c7981 */ /* 0x000f22000c1e1d00 */
[----:B------:R-:W-:-:S06]  /*0ce0*/  IMAD.WIDE.U32 R112, R134, 0x10, R112 ;  /* 0x0000001086707825 */ /* 0x000fcc00078e0070 */
[----:B------:R-:W4:Y:S01]  /*0cf0*/  LDG.E.128 R112, desc[UR12][R112.64] ;  /* 0x0000000c70707981 */ /* 0x000f22000c1e1d00 */
[----:B------:R-:W-:Y:S02]  /*0d00*/  @!P1 PLOP3.LUT P0, PT, P2, PT, PT, 0x80, 0x8 ;  /* 0x000000000008981c */ /* 0x000fe4000170f070 */
[----:B0-----:R-:W-:Y:S02]  /*0d10*/  LEA R137, R136, R137, 0x18 ;  /* 0x0000008988897211 */ /* 0x001fe400078ec0ff */
[----:B------:R-:W-:Y:S02]  /*0d20*/  @!P1 SHF.R.U32.HI R136, RZ, 0x2, R140 ;  /* 0x00000002ff889819 */ /* 0x000fe4000001168c */
[----:B------:R-:W-:Y:S02]  /*0d30*/  IADD3 R195, PT, PT, R137, 0x4020, RZ ;  /* 0x0000402089c37810 */ /* 0x000fe40007ffe0ff */
[----:B------:R-:W-:Y:S02]  /*0d40*/  @!P1 LOP3.LUT R136, R136, 0x18, RZ, 0xc0, !PT ;  /* 0x0000001888889812 */ /* 0x000fe400078ec0ff */
[----:B------:R-:W-:-:S03]  /*0d50*/  @!P1 MOV R135, R195 ;  /* 0x000000c300879202 */ /* 0x000fc60000000f00 */
[----:B------:R-:W-:-:S04]  /*0d60*/  @!P0 IADD3 R135, PT, PT, R137, 0x4000, RZ ;  /* 0x0000400089878810 */ /* 0x000fc80007ffe0ff */
[----:B------:R-:W-:Y:S02]  /*0d70*/  @!P1 IADD3 R230, PT, PT, R136, R135, RZ ;  /* 0x0000008788e69210 */ /* 0x000fe40007ffe0ff */
[----:B--2---:R-:W-:Y:S01]  /*0d80*/  R2UR UR19, R138 ;  /* 0x000000008a1372ca */ /* 0x004fe200000e0000 */
[--C-:B---3--:R-:W-:Y:S02]  /*0d90*/  HADD2.F32 R135, -RZ, R84.reuse.H0_H0 ;  /* 0x20000054ff877230 */ /* 0x108fe40000004100 */
[----:B------:R-:W-:Y:S01]  /*0da0*/  HADD2.F32 R204, -RZ, R84.H1_H1 ;  /* 0x30000054ffcc7230 */ /* 0x000fe20000004100 */
[----:B----4-:R-:W-:Y:S01]  /*0db0*/  FSEL R84, R139, RZ, !P3 ;  /* 0x000000ff8b547208 */ /* 0x010fe20005800000 */
[----:B------:R-:W-:-:S04]  /*0dc0*/  HADD2.F32 R202, -RZ, R85.H0_H0 ;  /* 0x20000055ffca7230 */ /* 0x000fc80000004100 */
[----:B------:R-:W-:Y:S01]  /*0dd0*/  FADD.FTZ R135, -R84, R135 ;  /* 0x0000008754877221 */ /* 0x000fe20000010100 */
[----:B------:R-:W-:-:S03]  /*0de0*/  HADD2.F32 R205, -RZ, R88.H0_H0 ;  /* 0x20000058ffcd7230 */ /* 0x000fc60000004100 */
[----:B------:R-:W-:Y:S01]  /*0df0*/  FMUL.FTZ R135, R135, UR19 ;  /* 0x0000001387877c20 */ /* 0x000fe20008410000 */
[--C-:B------:R-:W-:Y:S02]  /*0e00*/  HADD2.F32 R136, -RZ, R87.reuse.H0_H0 ;  /* 0x20000057ff887230 */ /* 0x100fe40000004100 */
[----:B------:R-:W-:Y:S02]  /*0e10*/  HADD2.F32 R148, -RZ, R87.H1_H1 ;  /* 0x30000057ff947230 */ /* 0x000fe40000004100 */
[----:B------:R-:W-:Y:S01]  /*0e20*/  FADD.FTZ R202, -R84, R202 ;  /* 0x000000ca54ca7221 */ /* 0x000fe20000010100 */
[----:B------:R-:W-:Y:S02]  /*0e30*/  HADD2.F32 R146, -RZ, R102.H0_H0 ;  /* 0x20000066ff927230 */ /* 0x000fe40000004100 */
[----:B------:R-:W-:Y:S01]  /*0e40*/  FADD.FTZ R33, R205, R33 ;  /* 0x00000021cd217221 */ /* 0x000fe20000010000 */
[--C-:B------:R-:W-:Y:S02]  /*0e50*/  HADD2.F32 R165, -RZ, R98.reuse.H0_H0 ;  /* 0x20000062ffa57230 */ /* 0x100fe40000004100 */
[----:B------:R-:W-:Y:S01]  /*0e60*/  FFMA.FTZ R0, R135, R205, R0 ;  /* 0x000000cd87007223 */ /* 0x000fe20000010000 */
[----:B------:R-:W-:-:S02]  /*0e70*/  HADD2.F32 R168, -RZ, R98.H1_H1 ;  /* 0x30000062ffa87230 */ /* 0x000fc40000004100 */
[----:B------:R-:W-:Y:S02]  /*0e80*/  HADD2.F32 R152, -RZ, R102.H1_H1 ;  /* 0x30000066ff987230 */ /* 0x000fe40000004100 */
[----:B------:R-:W-:Y:S02]  /*0e90*/  HADD2.F32 R87, -RZ, R106.H0_H0 ;  /* 0x2000006aff577230 */ /* 0x000fe40000004100 */
[----:B------:R-:W-:Y:S01]  /*0ea0*/  FMUL.FTZ R205, R145, R205 ;  /* 0x000000cd91cd7220 */ /* 0x000fe20000410000 */
[----:B------:R-:W-:Y:S02]  /*0eb0*/  HADD2.F32 R88, -RZ, R88.H1_H1 ;  /* 0x30000058ff587230 */ /* 0x000fe40000004100 */
[--C-:B------:R-:W-:Y:S02]  /*0ec0*/  HADD2.F32 R98, -RZ, R104.reuse.H0_H0 ;  /* 0x20000068ff627230 */ /* 0x100fe40000004100 */
[----:B------:R-:W-:Y:S02]  /*0ed0*/  HADD2.F32 R102, -RZ, R104.H1_H1 ;  /* 0x30000068ff667230 */ /* 0x000fe40000004100 */
        /* <DEDUP_REMOVED lines=18> */
[----:B------:R-:W-:-:S02]  /*1000*/  HADD2.F32 R105, -RZ, R105.H1_H1 ;  /* 0x30000069ff697230 */ /* 0x000fc40000004100 */
[----:B------:R-:W-:Y:S02]  /*1010*/  HADD2.F32 R92, -RZ, R106.H1_H1 ;  /* 0x3000006aff5c7230 */ /* 0x000fe40000004100 */
[----:B------:R-:W-:Y:S02]  /*1020*/  HADD2.F32 R85, -RZ, R107.H0_H0 ;  /* 0x2000006bff557230 */ /* 0x000fe40000004100 */
[----:B------:R-:W-:Y:S01]  /*1030*/  FADD.FTZ R106, -R84, R87 ;  /* 0x00000057546a7221 */ /* 0x000fe20000010100 */
[----:B------:R-:W-:Y:S02]  /*1040*/  HADD2.F32 R203, -RZ, R89.H0_H0 ;  /* 0x20000059ffcb7230 */ /* 0x000fe40000004100 */
[----:B------:R-:W-:Y:S01]  /*1050*/  FMUL.FTZ R202, R202, UR19 ;  /* 0x00000013caca7c20 */ /* 0x000fe20008410000 */
[----:B------:R-:W-:Y:S02]  /*1060*/  HADD2.F32 R86, -RZ, R107.H1_H1 ;  /* 0x3000006bff567230 */ /* 0x000fe40000004100 */
[----:B------:R-:W-:Y:S01]  /*1070*/  FMUL.FTZ R206, R141, R88 ;  /* 0x000000588dce7220 */ /* 0x000fe20000410000 */
[----:B------:R-:W-:Y:S01]  /*1080*/  FADD.FTZ R87, RZ, R205 ;  /* 0x000000cdff577221 */ /* 0x000fe20000010000 */
        /* <DEDUP_REMOVED lines=28> */
[----:B------:R-:W-:-:S02]  /*1250*/  HADD2.F32 R89, -RZ, R89.H1_H1 ;  /* 0x30000059ff597230 */ /* 0x000fc40000004100 */
[----:B------:R-:W-:Y:S01]  /*1260*/  FADD.FTZ R84, -R84, R86 ;  /* 0x0000005654547221 */ /* 0x000fe20000010100 */
[----:B------:R-:W-:Y:S01]  /*1270*/  FADD.FTZ R35, R203, R35 ;  /* 0x00000023cb237221 */ /* 0x000fe20000010000 */
[-C--:B------:R-:W-:Y:S01]  /*1280*/  FFMA.FTZ R3, R202, R203.reuse, R3 ;  /* 0x000000cbca037223 */ /* 0x080fe20000010003 */
[----:B------:R-:W-:Y:S01]  /*1290*/  FMUL.FTZ R203, R252, R203 ;  /* 0x000000cbfccb7220 */ /* 0x000fe20000410000 */
[----:B------:R-:W-:Y:S01]  /*12a0*/  FADD.FTZ R86, R206, R87 ;  /* 0x00000057ce567221 */ /* 0x000fe20000010000 */
[--C-:B------:R-:W-:Y:S02]  /*12b0*/  HADD2.F32 R198, -RZ, R90.reuse.H0_H0 ;  /* 0x2000005affc67230 */ /* 0x100fe40000004100 */
[----:B------:R-:W-:Y:S01]  /*12c0*/  FMUL.FTZ R196, R196, UR19 ;  /* 0x00000013c4c47c20 */ /* 0x000fe20008410000 */
[----:B------:R-:W-:Y:S01]  /*12d0*/  FMUL.FTZ R200, R251, R89 ;  /* 0x00000059fbc87220 */ /* 0x000fe20000410000 */
[----:B------:R-:W-:Y:S01]  /*12e0*/  FADD.FTZ R87, R203, R86 ;  /* 0x00000056cb577221 */ /* 0x000fe20000010000 */
[----:B------:R-:W-:-:S02]  /*12f0*/  HADD2.F32 R90, -RZ, R90.H1_H1 ;  /* 0x3000005aff5a7230 */ /* 0x000fc40000004100 */
        /* <DEDUP_REMOVED lines=8> */
[----:B------:R-:W-:Y:S02]  /*1380*/  HADD2.F32 R91, -RZ, R91.H1_H1 ;  /* 0x3000005bff5b7230 */ /* 0x000fe40000004100 */
[----:B------:R-:W-:Y:S01]  /*1390*/  FMUL.FTZ R201, R201, UR19 ;  /* 0x00000013c9c97c20 */ /* 0x000fe20008410000 */
[----:B------:R-:W-:Y:S01]  /*13a0*/  FADD.FTZ R39, R149, R39 ;  /* 0x0000002795277221 */ /* 0x000fe20000010000 */
[-C--:B------:R-:W-:Y:S01]  /*13b0*/  FFMA.FTZ R7, R136, R149.reuse, R7 ;  /* 0x0000009588077223 */ /* 0x080fe20000010007 */
[----:B------:R-:W-:Y:S01]  /*13c0*/  FMUL.FTZ R149, R248, R149 ;  /* 0x00000095f8957220 */ /* 0x000fe20000410000 */
[----:B------:R-:W-:Y:S01]  /*13d0*/  FADD.FTZ R86, R199, R86 ;  /* 0x00000056c7567221 */ /* 0x000fe20000010000 */
[----:B------:R-:W-:-:S02]  /*13e0*/  HADD2.F32 R158, -RZ, R96.H0_H0 ;  /* 0x20000060ff9e7230 */ /* 0x000fc40000004100 */
[----:B------:R-:W-:Y:S01]  /*13f0*/  FADD.FTZ R36, R89, R36 ;  /* 0x0000002459247221 */ /* 0x000fe20000010000 */
[----:B------:R-:W-:Y:S01]  /*1400*/  FFMA.FTZ R4, R201, R89, R4 ;  /* 0x00000059c9047223 */ /* 0x000fe20000010004 */
[----:B------:R-:W-:Y:S01]  /*1410*/  FMUL.FTZ R204, R204, UR19 ;  /* 0x00000013cccc7c20 */ /* 0x000fe20008410000 */
[----:B------:R-:W-:Y:S01]  /*1420*/  FMUL.FTZ R150, R150, UR19 ;  /* 0x0000001396967c20 */ /* 0x000fe20008410000 */
[----:B------:R-:W-:Y:S01]  /*1430*/  FFMA.FTZ R87, R135, R205, RZ ;  /* 0x000000cd87577223 */ /* 0x000fe200000100ff */
[----:B------:R-:W-:Y:S01]  /*1440*/  FMUL.FTZ R194, R247, R91 ;  /* 0x0000005bf7c27220 */ /* 0x000fe20000410000 */
[----:B------:R-:W-:Y:S01]  /*1450*/  FADD.FTZ R89, R149, R86 ;  /* 0x0000005695597221 */ /* 0x000fe20000010000 */
[----:B------:R-:W-:Y:S02]  /*1460*/  HADD2.F32 R96, -RZ, R96.H1_H1 ;  /* 0x30000060ff607230 */ /* 0x000fe40000004100 */
[----:B------:R-:W-:Y:S01]  /*1470*/  FADD.FTZ R41, R158, R41 ;  /* 0x000000299e297221 */ /* 0x000fe20000010000 */
[----:B------:R-:W-:Y:S01]  /*1480*/  FFMA.FTZ R9, R150, R158, R9 ;  /* 0x0000009e96097223 */ /* 0x000fe20000010009 */
[----:B------:R-:W-:Y:S01]  /*1490*/  FFMA.FTZ R87, R204, R206, R87 ;  /* 0x000000cecc577223 */ /* 0x000fe20000010057 */
[----:B------:R-:W-:Y:S01]  /*14a0*/  FMUL.FTZ R158, R246, R158 ;  /* 0x0000009ef69e7220 */ /* 0x000fe20000410000 */
[----:B------:R-:W-:Y:S01]  /*14b0*/  FADD.FTZ R89, R194, R89 ;  /* 0x00000059c2597221 */ /* 0x000fe20000010000 */
[----:B------:R-:W-:-:S02]  /*14c0*/  HADD2.F32 R161, -RZ, R97.H0_H0 ;  /* 0x20000061ffa17230 */ /* 0x000fc40000004100 */
[----:B------:R-:W-:Y:S01]  /*14d0*/  FMUL.FTZ R159, R159, UR19 ;  /* 0x000000139f9f7c20 */ /* 0x000fe20008410000 */
[----:B------:R-:W-:Y:S01]  /*14e0*/  FFMA.FTZ R86, R202, R203, R87 ;  /* 0x000000cbca567223 */ /* 0x000fe20000010057 */
[----:B------:R-:W-:Y:S01]  /*14f0*/  FMUL.FTZ R160, R245, R96 ;  /* 0x00000060f5a07220 */ /* 0x000fe20000410000 */
[----:B------:R-:W-:Y:S01]  /*1500*/  FADD.FTZ R89, R158, R89 ;  /* 0x000000599e597221 */ /* 0x000fe20000010000 */
[----:B------:R-:W-:Y:S02]  /*1510*/  HADD2.F32 R97, -RZ, R97.H1_H1 ;  /* 0x30000061ff617230 */ /* 0x000fe40000004100 */
[----:B------:R-:W-:Y:S01]  /*1520*/  FADD.FTZ R34, R88, R34 ;  /* 0x0000002258227221 */ /* 0x000fe20000010000 */
[----:B------:R-:W-:Y:S01]  /*1530*/  FFMA.FTZ R2, R204, R88, R2 ;  /* 0x00000058cc027223 */ /* 0x000fe20000010002 */
[----:B------:R-:W-:Y:S01]  /*1540*/  FADD.FTZ R43, R161, R43 ;  /* 0x0000002ba12b7221 */ /* 0x000fe20000010000 */
[-C--:B------:R-:W-:Y:S01]  /*1550*/  FFMA.FTZ R11, R159, R161.reuse, R11 ;  /* 0x000000a19f0b7223 */ /* 0x080fe2000001000b */
[----:B------:R-:W-:Y:S01]  /*1560*/  FFMA.FTZ R87, R201, R200, R86 ;  /* 0x000000c8c9577223 */ /* 0x000fe20000010056 */
[----:B------:R-:W-:Y:S01]  /*1570*/  FMUL.FTZ R161, R244, R161 ;  /* 0x000000a1f4a17220 */ /* 0x000fe20000410000 */
[----:B------:R-:W-:Y:S01]  /*1580*/  FADD.FTZ R88, R160, R89 ;  /* 0x00000059a0587221 */ /* 0x000fe20000010000 */
[----:B------:R-:W-:Y:S01]  /*1590*/  FMUL.FTZ R197, R197, UR19 ;  /* 0x00000013c5c57c20 */ /* 0x000fe20008410000 */
        /* <DEDUP_REMOVED lines=8> */
[----:B------:R-:W-:Y:S01]  /*1620*/  FMUL.FTZ R165, R242, R165 ;  /* 0x000000a5f2a57220 */ /* 0x000fe20000410000 */
[----:B------:R-:W-:Y:S01]  /*1630*/  FADD.FTZ R86, R164, R89 ;  /* 0x00000059a4567221 */ /* 0x000fe20000010000 */
[----:B------:R-:W-:-:S02]  /*1640*/  HADD2.F32 R169, -RZ, R99.H0_H0 ;  /* 0x20000063ffa97230 */ /* 0x000fc40000004100 */
[----:B------:R-:W-:Y:S01]  /*1650*/  FADD.FTZ R46, R168, R46 ;  /* 0x0000002ea82e7221 */ /* 0x000fe20000010000 */
[----:B------:R-:W-:Y:S01]  /*1660*/  FMUL.FTZ R167, R167, UR19 ;  /* 0x00000013a7a77c20 */ /* 0x000fe20008410000 */
[-C--:B------:R-:W-:Y:S01]  /*1670*/  FFMA.FTZ R14, R166, R168.reuse, R14 ;  /* 0x000000a8a60e7223 */ /* 0x080fe2000001000e */
[----:B------:R-:W-:Y:S01]  /*1680*/  FMUL.FTZ R168, R241, R168 ;  /* 0x000000a8f1a87220 */ /* 0x000fe20000410000 */
[----:B------:R-:W-:Y:S01]  /*1690*/  FADD.FTZ R89, R165, R86 ;  /* 0x00000056a5597221 */ /* 0x000fe20000010000 */
[----:B------:R-:W-:Y:S01]  /*16a0*/  FMUL.FTZ R148, R148, UR19 ;  /* 0x0000001394947c20 */ /* 0x000fe20008410000 */
[----:B------:R-:W-:Y:S01]  /*16b0*/  FFMA.FTZ R87, R136, R149, R87 ;  /* 0x0000009588577223 */ /* 0x000fe20000010057 */
[----:B------:R-:W-:Y:S02]  /*16c0*/  HADD2.F32 R99, -RZ, R99.H1_H1 ;  /* 0x30000063ff637230 */ /* 0x000fe40000004100 */
[----:B------:R-:W-:Y:S01]  /*16d0*/  FADD.FTZ R47, R169, R47 ;  /* 0x0000002fa92f7221 */ /* 0x000fe20000010000 */
[-C--:B------:R-:W-:Y:S01]  /*16e0*/  FFMA.FTZ R15, R167, R169.reuse, R15 ;  /* 0x000000a9a70f7223 */ /* 0x080fe2000001000f */
[----:B------:R-:W-:Y:S01]  /*16f0*/  FMUL.FTZ R169, R240, R169 ;  /* 0x000000a9f0a97220 */ /* 0x000fe20000410000 */
[----:B------:R-:W-:Y:S01]  /*1700*/  FADD.FTZ R88, R168, R89 ;  /* 0x00000059a8587221 */ /* 0x000fe20000010000 */
[----:B------:R-:W-:-:S02]  /*1710*/  HADD2.F32 R139, -RZ, R108.H0_H0 ;  /* 0x2000006cff8b7230 */ /* 0x000fc40000004100 */
[----:B------:R-:W-:Y:S01]  /*1720*/  FFMA.FTZ R87, R148, R194, R87 ;  /* 0x000000c294577223 */ /* 0x000fe20000010057 */
[----:B------:R-:W-:Y:S01]  /*1730*/  FMUL.FTZ R138, R138, UR19 ;  /* 0x000000138a8a7c20 */ /* 0x000fe20008410000 */
        /* <DEDUP_REMOVED lines=26> */
[----:B------:R-:W-:Y:S01]  /*18e0*/  FFMA.FTZ R87, R163, R165, R86 ;  /* 0x000000a5a3577223 */ /* 0x000fe20000010056 */
[----:B------:R-:W-:Y:S02]  /*18f0*/  HADD2.F32 R110, -RZ, R110.H1_H1 ;  /* 0x3000006eff6e7230 */ /* 0x000fe40000004100 */
[----:B------:R-:W-:Y:S01]  /*1900*/  FADD.FTZ R192, R147, R192 ;  /* 0x000000c093c07221 */ /* 0x000fe20000010000 */
[-C--:B------:R-:W-:Y:S01]  /*1910*/  FFMA.FTZ R21, R146, R147.reuse, R21 ;  /* 0x0000009392157223 */ /* 0x080fe20000010015 */
[----:B------:R-:W-:Y:S01]  /*1920*/  FMUL.FTZ R147, R234, R147 ;  /* 0x00000093ea937220 */ /* 0x000fe20000410000 */
[----:B------:R-:W-:Y:S01]  /*1930*/  FADD.FTZ R88, R145, R88 ;  /* 0x0000005891587221 */ /* 0x000fe20000010000 */
[----:B------:R-:W-:Y:S01]  /*1940*/  FFMA.FTZ R86, R166, R168, R87 ;  /* 0x000000a8a6567223 */ /* 0x000fe20000010057 */
[----:B------:R-:W-:-:S02]  /*1950*/  HADD2.F32 R100, -RZ, R111.H0_H0 ;  /* 0x2000006fff647230 */ /* 0x000fc40000004100 */
[----:B------:R-:W-:Y:S01]  /*1960*/  FMUL.FTZ R153, R233, R110 ;  /* 0x0000006ee9997220 */ /* 0x000fe20000410000 */
[----:B------:R-:W-:Y:S01]  /*1970*/  FADD.FTZ R88, R147, R88 ;  /* 0x0000005893587221 */ /* 0x000fe20000010000 */
[----:B------:R-:W-:Y:S01]  /*1980*/  FMUL.FTZ R170, R170, UR19 ;  /* 0x00000013aaaa7c20 */ /* 0x000fe20008410000 */
[----:B------:R-:W-:Y:S01]  /*1990*/  FFMA.FTZ R87, R167, R169, R86 ;  /* 0x000000a9a7577223 */ /* 0x000fe20000010056 */
[----:B------:R-:W-:Y:S02]  /*19a0*/  HADD2.F32 R111, -RZ, R111.H1_H1 ;  /* 0x3000006fff6f7230 */ /* 0x000fe40000004100 */
[----:B------:R-:W-:Y:S01]  /*19b0*/  FADD.FTZ R89, R153, R88 ;  /* 0x0000005899597221 */ /* 0x000fe20000010000 */
[----:B------:R-:W-:Y:S01]  /*19c0*/  FMUL.FTZ R154, R232, R100 ;  /* 0x00000064e89a7220 */ /* 0x000fe20000410000 */
[----:B------:R-:W-:Y:S01]  /*19d0*/  FFMA.FTZ R87, R170, R171, R87 ;  /* 0x000000abaa577223 */ /* 0x000fe20000010057 */
[--C-:B------:R-:W-:Y:S02]  /*19e0*/  HADD2.F32 R101, -RZ, R112.reuse.H0_H0 ;  /* 0x20000070ff657230 */ /* 0x100fe40000004100 */
[----:B------:R-:W-:Y:S01]  /*19f0*/  FMUL.FTZ R155, R231, R111 ;  /* 0x0000006fe79b7220 */ /* 0x000fe20000410000 */
[----:B------:R-:W-:Y:S01]  /*1a00*/  FADD.FTZ R86, R154, R89 ;  /* 0x000000599a567221 */ /* 0x000fe20000010000 */
[----:B------:R-:W-:Y:S01]  /*1a10*/  FMUL.FTZ R140, R140, UR19 ;  /* 0x000000138c8c7c20 */ /* 0x000fe20008410000 */
[----:B------:R-:W-:Y:S01]  /*1a20*/  FFMA.FTZ R87, R138, R139, R87 ;  /* 0x0000008b8a577223 */ /* 0x000fe20000010057 */
[----:B------:R-:W-:-:S02]  /*1a30*/  HADD2.F32 R89, -RZ, R112.H1_H1 ;  /* 0x30000070ff597230 */ /* 0x000fc40000004100 */
[----:B------:R-:W-:Y:S01]  /*1a40*/  FADD.FTZ R93, R155, R86 ;  /* 0x000000569b5d7221 */ /* 0x000fe20000010000 */
[----:B------:R-:W-:Y:S01]  /*1a50*/  FMUL.FTZ R92, R229, R101 ;  /* 0x00000065e55c7220 */ /* 0x000fe20000410000 */
[----:B------:R-:W-:Y:S01]  /*1a60*/  FFMA.FTZ R87, R140, R141, R87 ;  /* 0x0000008d8c577223 */ /* 0x000fe20000010057 */
[--C-:B------:R-:W-:Y:S02]  /*1a70*/  HADD2.F32 R88, -RZ, R113.reuse.H0_H0 ;  /* 0x20000071ff587230 */ /* 0x100fe40000004100 */
[----:B------:R-:W-:Y:S01]  /*1a80*/  FADD.FTZ R86, R92, R93 ;  /* 0x0000005d5c567221 */ /* 0x000fe20000010000 */
[----:B------:R-:W-:Y:S01]  /*1a90*/  FMUL.FTZ R93, R228, R89 ;  /* 0x00000059e45d7220 */ /* 0x000fe20000410000 */
[----:B------:R-:W-:Y:S01]  /*1aa0*/  FMUL.FTZ R144, R144, UR19 ;  /* 0x0000001390907c20 */ /* 0x000fe20008410000 */
[----:B------:R-:W-:Y:S01]  /*1ab0*/  FFMA.FTZ R87, R142, R143, R87 ;  /* 0x0000008f8e577223 */ /* 0x000fe20000010057 */
[----:B------:R-:W-:Y:S01]  /*1ac0*/  FADD.FTZ R40, R91, R40 ;  /* 0x000000285b287221 */ /* 0x000fe20000010000 */
[----:B------:R-:W-:Y:S01]  /*1ad0*/  FFMA.FTZ R8, R148, R91, R8 ;  /* 0x0000005b94087223 */ /* 0x000fe20000010008 */
[----:B------:R-:W-:-:S02]  /*1ae0*/  HADD2.F32 R91, -RZ, R113.H1_H1 ;  /* 0x30000071ff5b7230 */ /* 0x000fc40000004100 */
[----:B------:R-:W-:Y:S01]  /*1af0*/  FADD.FTZ R95, R86, R93 ;  /* 0x0000005d565f7221 */ /* 0x000fe20000010000 */
[----:B------:R-:W-:Y:S01]  /*1b00*/  FMUL.FTZ R94, R225, R88 ;  /* 0x00000058e15e7220 */ /* 0x000fe20000410000 */
[----:B------:R-:W-:Y:S01]  /*1b10*/  FFMA.FTZ R87, R144, R145, R87 ;  /* 0x0000009190577223 */ /* 0x000fe20000010057 */
[----:B------:R-:W-:Y:S01]  /*1b20*/  FADD.FTZ R38, R90, R38 ;  /* 0x000000265a267221 */ /* 0x000fe20000010000 */
[----:B------:R-:W-:Y:S01]  /*1b30*/  FFMA.FTZ R6, R197, R90, R6 ;  /* 0x0000005ac5067223 */ /* 0x000fe20000010006 */
[--C-:B------:R-:W-:Y:S02]  /*1b40*/  HADD2.F32 R90, -RZ, R114.reuse.H0_H0 ;  /* 0x20000072ff5a7230 */ /* 0x100fe40000004100 */
[----:B------:R-:W-:Y:S01]  /*1b50*/  FADD.FTZ R86, R95, R94 ;  /* 0x0000005e5f567221 */ /* 0x000fe20000010000 */
[----:B------:R-:W-:Y:S01]  /*1b60*/  FMUL.FTZ R152, R152, UR19 ;  /* 0x0000001398987c20 */ /* 0x000fe20008410000 */
[----:B------:R-:W-:Y:S01]  /*1b70*/  FFMA.FTZ R87, R146, R147, R87 ;  /* 0x0000009392577223 */ /* 0x000fe20000010057 */
[----:B------:R-:W-:Y:S01]  /*1b80*/  FMUL.FTZ R95, R223, R91 ;  /* 0x0000005bdf5f7220 */ /* 0x000fe20000410000 */
[----:B------:R-:W-:Y:S01]  /*1b90*/  FADD.FTZ R42, R96, R42 ;  /* 0x0000002a602a7221 */ /* 0x000fe20000010000 */
[----:B------:R-:W-:Y:S01]  /*1ba0*/  FFMA.FTZ R10, R151, R96, R10 ;  /* 0x00000060970a7223 */ /* 0x000fe2000001000a */
[----:B------:R-:W-:Y:S01]  /*1bb0*/  FADD.FTZ R44, R97, R44 ;  /* 0x0000002c612c7221 */ /* 0x000fe20000010000 */
[----:B------:R-:W-:Y:S01]  /*1bc0*/  FFMA.FTZ R12, R162, R97, R12 ;  /* 0x00000061a20c7223 */ /* 0x000fe2000001000c */
[----:B------:R-:W-:-:S02]  /*1bd0*/  HADD2.F32 R226, -RZ, R114.H1_H1 ;  /* 0x30000072ffe27230 */ /* 0x000fc40000004100 */
[----:B------:R-:W-:Y:S01]  /*1be0*/  FMUL.FTZ R156, R156, UR19 ;  /* 0x000000139c9c7c20 */ /* 0x000fe20008410000 */
[----:B------:R-:W-:Y:S01]  /*1bf0*/  FFMA.FTZ R87, R152, R153, R87 ;  /* 0x0000009998577223 */ /* 0x000fe20000010057 */
[----:B------:R-:W-:Y:S01]  /*1c00*/  FADD.FTZ R97, R86, R95 ;  /* 0x0000005f56617221 */ /* 0x000fe20000010000 */
[----:B------:R-:W-:Y:S01]  /*1c10*/  FMUL.FTZ R96, R222, R90 ;  /* 0x0000005ade607220 */ /* 0x000fe20000410000 */
[----:B------:R-:W-:Y:S01]  /*1c20*/  FADD.FTZ R118, R108, R118 ;  /* 0x000000766c767221 */ /* 0x000fe20000010000 */
[----:B------:R-:W-:Y:S01]  /*1c30*/  FFMA.FTZ R18, R140, R108, R18 ;  /* 0x0000006c8c127223 */ /* 0x000fe20000010012 */
[--C-:B------:R-:W-:Y:S02]  /*1c40*/  HADD2.F32 R227, -RZ, R115.reuse.H0_H0 ;  /* 0x20000073ffe37230 */ /* 0x100fe40000004100 */
[----:B------:R-:W-:Y:S01]  /*1c50*/  FMUL.FTZ R157, R157, UR19 ;  /* 0x000000139d9d7c20 */ /* 0x000fe20008410000 */
[----:B------:R-:W-:Y:S01]  /*1c60*/  FFMA.FTZ R86, R156, R154, R87 ;  /* 0x0000009a9c567223 */ /* 0x000fe20000010057 */
[----:B------:R-:W-:Y:S01]  /*1c70*/  FADD.FTZ R108, R97, R96 ;  /* 0x00000060616c7221 */ /* 0x000fe20000010000 */
[----:B------:R-:W-:Y:S01]  /*1c80*/  FMUL.FTZ R97, R221, R226 ;  /* 0x000000e2dd617220 */ /* 0x000fe20000410000 */
[----:B------:R-:W-:Y:S01]  /*1c90*/  FADD.FTZ R116, R99, R116 ;  /* 0x0000007463747221 */ /* 0x000fe20000010000 */
[----:B------:R-:W-:Y:S01]  /*1ca0*/  FFMA.FTZ R16, R170, R99, R16 ;  /* 0x00000063aa107223 */ /* 0x000fe20000010010 */
[----:B------:R-:W-:-:S02]  /*1cb0*/  HADD2.F32 R224, -RZ, R115.H1_H1 ;  /* 0x30000073ffe07230 */ /* 0x000fc40000004100 */
        /* <DEDUP_REMOVED lines=8> */
[----:B------:R-:W-:Y:S01]  /*1d40*/  FMUL.FTZ R104, R104, UR19 ;  /* 0x0000001368687c20 */ /* 0x000fe20008410000 */
[----:B------:R-:W-:Y:S02]  /*1d50*/  FFMA.FTZ R87, R102, R93, R87 ;  /* 0x0000005d66577223 */ /* 0x000fe40000010057 */
[----:B------:R-:W-:Y:S01]  /*1d60*/  FADD.FTZ R86, R86, R103 ;  /* 0x0000006756567221 */ /* 0x000fe20000010000 */
[----:B------:R-:W-:Y:S01]  /*1d70*/  FMUL.FTZ R105, R105, UR19 ;  /* 0x0000001369697c20 */ /* 0x000fe20008410000 */
[----:B------:R-:W-:-:S03]  /*1d80*/  FFMA.FTZ R108, R104, R94, R87 ;  /* 0x0000005e686c7223 */ /* 0x000fc60000010057 */
[----:B------:R-:W0:Y:S01]  /*1d90*/  SHFL.DOWN PT, R87, R86, 0x10, 0x1f ;  /* 0x0a001f0056577f89 */ /* 0x000e2200000e0000 */
[----:B------:R-:W-:Y:S01]  /*1da0*/  FADD.FTZ R191, R109, R191 ;  /* 0x000000bf6dbf7221 */ /* 0x000fe20000010000 */
[----:B------:R-:W-:Y:S01]  /*1db0*/  FFMA.FTZ R20, R144, R109, R20 ;  /* 0x0000006d90147223 */ /* 0x000fe20000010014 */
[----:B------:R-:W-:Y:S01]  /*1dc0*/  FMUL.FTZ R106, R106, UR19 ;  /* 0x000000136a6a7c20 */ /* 0x000fe20008410000 */
[----:B------:R-:W-:Y:S01]  /*1dd0*/  FFMA.FTZ R109, R105, R95, R108 ;  /* 0x0000005f696d7223 */ /* 0x000fe2000001006c */
[----:B------:R-:W-:Y:S01]  /*1de0*/  FADD.FTZ R193, R110, R193 ;  /* 0x000000c16ec17221 */ /* 0x000fe20000010000 */
[----:B------:R-:W-:Y:S01]  /*1df0*/  FFMA.FTZ R22, R152, R110, R22 ;  /* 0x0000006e98167223 */ /* 0x000fe20000010016 */
[----:B------:R-:W-:Y:S01]  /*1e00*/  FMUL.FTZ R107, R107, UR19 ;  /* 0x000000136b6b7c20 */ /* 0x000fe20008410000 */
        /* <DEDUP_REMOVED lines=8> */
[----:B------:R-:W2:Y:S01]  /*1e90*/  SHFL.DOWN PT, R86, R87, 0x8, 0x1f ;  /* 0x09001f0057567f89 */ /* 0x000ea200000e0000 */
[----:B0-----:R-:W-:Y:S01]  /*1ea0*/  FADD.FTZ R85, R84, R85 ;  /* 0x0000005554557221 */ /* 0x001fe20000010000 */
[----:B--2---:R-:W-:-:S04]  /*1eb0*/  FADD.FTZ R110, R87, R86 ;  /* 0x00000056576e7221 */ /* 0x004fc80000010000 */
[----:B------:R-:W0:Y:S04]  /*1ec0*/  SHFL.DOWN PT, R86, R85, 0x8, 0x1f ;  /* 0x09001f0055567f89 */ /* 0x000e2800000e0000 */
[----:B------:R-:W2:Y:S01]  /*1ed0*/  SHFL.DOWN PT, R113, R110, 0x4, 0x1f ;  /* 0x08801f006e717f89 */ /* 0x000ea200000e0000 */
[----:B0-----:R-:W-:Y:S01]  /*1ee0*/  FADD.FTZ R86, R85, R86 ;  /* 0x0000005655567221 */ /* 0x001fe20000010000 */
[----:B--2---:R-:W-:-:S04]  /*1ef0*/  FADD.FTZ R112, R110, R113 ;  /* 0x000000716e707221 */ /* 0x004fc80000010000 */
[----:B------:R-:W0:Y:S04]  /*1f00*/  SHFL.DOWN PT, R113, R86, 0x4, 0x1f ;  /* 0x08801f0056717f89 */ /* 0x000e2800000e0000 */
[----:B------:R-:W2:Y:S01]  /*1f10*/  SHFL.DOWN PT, R115, R112, 0x2, 0x1f ;  /* 0x08401f0070737f89 */ /* 0x000ea200000e0000 */
[----:B0-----:R-:W-:-:S05]  /*1f20*/  FADD.FTZ R113, R86, R113 ;  /* 0x0000007156717221 */ /* 0x001fca0000010000 */
[----:B------:R-:W0:Y:S01]  /*1f30*/  SHFL.DOWN PT, R84, R113, 0x2, 0x1f ;  /* 0x08401f0071547f89 */ /* 0x000e2200000e0000 */
[----:B--2---:R-:W-:Y:S01]  /*1f40*/  FADD.FTZ R115, R112, R115 ;  /* 0x0000007370737221 */ /* 0x004fe20000010000 */
[----:B------:R-:W-:Y:S01]  /*1f50*/  ISETP.NE.U32.AND P0, PT, RZ, UR16, PT ;  /* 0x00000010ff007c0c */ /* 0x000fe2000bf05070 */
[----:B0-----:R-:W-:-:S03]  /*1f60*/  FADD.FTZ R114, R113, R84 ;  /* 0x0000005471727221 */ /* 0x001fc60000010000 */
[----:B------:R-:W0:Y:S04]  /*1f70*/  SHFL.DOWN PT, R84, R115, 0x1, 0x1f ;  /* 0x08201f0073547f89 */ /* 0x000e2800000e0000 */
[----:B------:R-:W2:Y:S01]  /*1f80*/  SHFL.DOWN PT, R85, R114, 0x1, 0x1f ;  /* 0x08201f0072557f89 */ /* 0x000ea200000e0000 */
[----:B------:R-:W-:-:S13]  /*1f90*/  ISETP.NE.AND.EX P0, PT, RZ, UR17, PT, P0 ;  /* 0x00000011ff007c0c */ /* 0x000fda000bf05300 */
[----:B------:R-:W3:Y:S01]  /*1fa0*/  @P0 LDC.64 R86, c[0x0][0x438] ;  /* 0x00010e00ff560b82 */ /* 0x000ee20000000a00 */
[----:B0-----:R-:W-:Y:S01]  /*1fb0*/  FADD.FTZ R84, R115, R84 ;  /* 0x0000005473547221 */ /* 0x001fe20000010000 */
[----:B--2---:R-:W-:-:S05]  /*1fc0*/  FADD.FTZ R85, R114, R85 ;  /* 0x0000005572557221 */ /* 0x004fca0000010000 */
[----:B------:R0:W-:Y:S02]  /*1fd0*/  @!P1 STS.64 [R230], R84 ;  /* 0x00000054e6009388 */ /* 0x0001e40000000a00 */
[----:B0-----:R-:W0:Y:S01]  /*1fe0*/  @P0 LDC.64 R84, c[0x0][0x438] ;  /* 0x00010e00ff540b82 */ /* 0x001e220000000a00 */
[----:B---3--:R-:W-:-:S05]  /*1ff0*/  @P0 IMAD.WIDE.U32 R86, R133, 0x10, R86 ;  /* 0x0000001085560825 */ /* 0x008fca00078e0056 */
[----:B-----5:R2:W5:Y:S02]  /*2000*/  @P0 LDG.E.128 R64, desc[UR12][R86.64] ;  /* 0x0000000c56400981 */ /* 0x020564000c1e1d00 */
[----:B--2---:R-:W2:Y:S01]  /*2010*/  @P0 LDC.64 R86, c[0x0][0x438] ;  /* 0x00010e00ff560b82 */ /* 0x004ea20000000a00 */
[----:B0-----:R-:W-:-:S05]  /*2020*/  @P0 IMAD.WIDE.U32 R84, R212, 0x10, R84 ;  /* 0x00000010d4540825 */ /* 0x001fca00078e0054 */
[----:B------:R0:W5:Y:S02]  /*2030*/  @P0 LDG.E.128 R68, desc[UR12][R84.64] ;  /* 0x0000000c54440981 */ /* 0x000164000c1e1d00 */
[----:B0-----:R-:W0:Y:S01]  /*2040*/  @P0 LDC.64 R84, c[0x0][0x438] ;  /* 0x00010e00ff540b82 */ /* 0x001e220000000a00 */
[----:B--2---:R-:W-:Y:S01]  /*2050*/  @P0 IMAD.WIDE.U32 R86, R210, 0x10, R86 ;  /* 0x00000010d2560825 */ /* 0x004fe200078e0056 */
[----:B-1----:R-:W-:-:S04]  /*2060*/  @UP0 UIMAD.WIDE UR4, UR6, 0x2, UR4 ;  /* 0x00000002060408a5 */ /* 0x002fc8000f8e0204 */
[----:B------:R1:W5:Y:S02]  /*2070*/  @P0 LDG.E.128 R72, desc[UR12][R86.64] ;  /* 0x0000000c56480981 */ /* 0x000364000c1e1d00 */
[----:B-1----:R-:W1:Y:S01]  /*2080*/  LDC.64 R86, c[0x0][0x3b0] ;  /* 0x0000ec00ff567b82 */ /* 0x002e620000000a00 */
[----:B0-----:R-:W-:-:S05]  /*2090*/  @P0 IMAD.WIDE.U32 R84, R134, 0x10, R84 ;  /* 0x0000001086540825 */ /* 0x001fca00078e0054 */
[----:B------:R0:W5:Y:S01]  /*20a0*/  @P0 LDG.E.128 R76, desc[UR12][R84.64] ;  /* 0x0000000c544c0981 */ /* 0x000162000c1e1d00 */
[----:B------:R-:W-:Y:S02]  /*20b0*/  PLOP3.LUT P0, PT, PT, PT, UP0, 0x80, 0x8 ;  /* 0x000000000008781c */ /* 0x000fe40003f0f008 */
[----:B0-----:R-:W-:Y:S02]  /*20c0*/  MOV R84, UR4 ;  /* 0x0000000400547c02 */ /* 0x001fe40008000f00 */
[----:B------:R-:W-:-:S09]  /*20d0*/  MOV R85, UR5 ;  /* 0x0000000500557c02 */ /* 0x000fd20008000f00 */
[----:B------:R0:W2:Y:S01]  /*20e0*/  @P0 LDG.E.U16 R230, desc[UR12][R84.64] ;  /* 0x0000000c54e60981 */ /* 0x0000a2000c1e1500 */
[----:B------:R-:W-:Y:S01]  /*20f0*/  FADD.FTZ R207, R100, R207 ;  /* 0x000000cf64cf7221 */ /* 0x000fe20000010000 */
[----:B------:R-:W-:Y:S01]  /*2100*/  FFMA.FTZ R23, R156, R100, R23 ;  /* 0x000000649c177223 */ /* 0x000fe20000010017 */
[----:B------:R-:W-:Y:S01]  /*2110*/  FADD.FTZ R208, R111, R208 ;  /* 0x000000d06fd07221 */ /* 0x000fe20000010000 */
[----:B------:R-:W-:Y:S01]  /*2120*/  FFMA.FTZ R24, R157, R111, R24 ;  /* 0x0000006f9d187223 */ /* 0x000fe20000010018 */
[----:B------:R-:W-:Y:S01]  /*2130*/  FADD.FTZ R209, R101, R209 ;  /* 0x000000d165d17221 */ /* 0x000fe20000010000 */
[----:B------:R-:W-:Y:S01]  /*2140*/  FFMA.FTZ R25, R98, R101, R25 ;  /* 0x0000006562197223 */ /* 0x000fe20000010019 */
[----:B-1----:R-:W-:-:S04]  /*2150*/  IMAD.WIDE.U32 R114, R212, 0x8, R86 ;  /* 0x00000008d4727825 */ /* 0x002fc800078e0056 */
        /* <DEDUP_REMOVED lines=8> */
[----:B------:R-:W-:Y:S01]  /*21e0*/  BAR.SYNC.DEFER_BLOCKING 0x0 ;  /* 0x0000000000007b1d */ /* 0x000fe20000010000 */
[----:B------:R-:W-:Y:S01]  /*21f0*/  FADD.FTZ R211, R89, R211 ;  /* 0x000000d359d37221 */ /* 0x000fe20000010000 */
[----:B------:R-:W-:Y:S01]  /*2200*/  FFMA.FTZ R26, R102, R89, R26 ;  /* 0x00000059661a7223 */ /* 0x000fe2000001001a */
[----:B------:R-:W-:-:S02]  /*2210*/  IADD3 R89, PT, PT, R137, 0x4030, RZ ;  /* 0x0000403089597810 */ /* 0x000fc40007ffe0ff */
[----:B------:R-:W-:Y:S01]  /*2220*/  @!P2 IADD3 R89, PT, PT, R137, 0x4010, RZ ;  /* 0x000040108959a810 */ /* 0x000fe20007ffe0ff */
[----:B------:R-:W-:Y:S01]  /*2230*/  FADD.FTZ R213, R88, R213 ;  /* 0x000000d558d57221 */ /* 0x000fe20000010000 */
[----:B------:R-:W-:Y:S01]  /*2240*/  FFMA.FTZ R27, R104, R88, R27 ;  /* 0x00000058681b7223 */ /* 0x000fe2000001001b */
[----:B------:R-:W-:Y:S01]  /*2250*/  FADD.FTZ R214, R91, R214 ;  /* 0x000000d65bd67221 */ /* 0x000fe20000010000 */
[----:B------:R-:W-:Y:S01]  /*2260*/  FFMA.FTZ R28, R105, R91, R28 ;  /* 0x0000005b691c7223 */ /* 0x000fe2000001001c */
[----:B------:R-:W-:Y:S01]  /*2270*/  FADD.FTZ R215, R90, R215 ;  /* 0x000000d75ad77221 */ /* 0x000fe20000010000 */
[----:B------:R-:W-:Y:S01]  /*2280*/  FFMA.FTZ R29, R106, R90, R29 ;  /* 0x0000005a6a1d7223 */ /* 0x000fe2000001001d */
[----:B0-----:R-:W0:Y:S04]  /*2290*/  LDS.128 R84, [R195] ;  /* 0x00000000c3547984 */ /* 0x001e280000000c00 */
[----:B------:R-:W1:Y:S01]  /*22a0*/  LDS.128 R88, [R89] ;  /* 0x0000000059587984 */ /* 0x000e620000000c00 */
[----:B------:R-:W-:-:S04]  /*22b0*/  UISETP.NE.U32.AND UP1, UPT, UR16, URZ, UPT ;  /* 0x000000ff1000728c */ /* 0x000fc8000bf25070 */
[----:B------:R-:W-:Y:S01]  /*22c0*/  UISETP.NE.AND.EX UP1, UPT, UR17, URZ, UPT, UP1 ;  /* 0x000000ff1100728c */ /* 0x000fe2000bf25310 */
[----:B------:R-:W-:Y:S01]  /*22d0*/  FADD.FTZ R216, R226, R216 ;  /* 0x000000d8e2d87221 */ /* 0x000fe20000010000 */
[----:B0-----:R-:W-:-:S04]  /*22e0*/  FADD.FTZ R210, RZ, R85 ;  /* 0x00000055ffd27221 */ /* 0x001fc80000010000 */
[----:B------:R-:W-:Y:S01]  /*22f0*/  FADD.FTZ R210, R87, R210 ;  /* 0x000000d257d27221 */ /* 0x000fe20000010000 */
[----:B------:R-:W-:-:S03]  /*2300*/  FADD.FTZ R85, RZ, R84 ;  /* 0x00000054ff557221 */ /* 0x000fc60000010000 */
[----:B-1----:R-:W-:Y:S01]  /*2310*/  FADD.FTZ R210, R210, R89 ;  /* 0x00000059d2d27221 */ /* 0x002fe20000010000 */
[----:B------:R-:W-:-:S03]  /*2320*/  FADD.FTZ R85, R86, R85 ;  /* 0x0000005556557221 */ /* 0x000fc60000010000 */
[----:B------:R-:W-:Y:S01]  /*2330*/  FADD.FTZ R91, R91, R210 ;  /* 0x000000d25b5b7221 */ /* 0x000fe20000010000 */
[----:B------:R-:W-:-:S03]  /*2340*/  FADD.FTZ R85, R85, R88 ;  /* 0x0000005855557221 */ /* 0x000fc60000010000 */
[----:B------:R-:W-:Y:S01]  /*2350*/  FMUL.FTZ R91, R91, UR18 ;  /* 0x000000125b5b7c20 */ /* 0x000fe20008410000 */
[----:B------:R-:W-:-:S04]  /*2360*/  FADD.FTZ R85, R90, R85 ;  /* 0x000000555a557221 */ /* 0x000fc80000010000 */
[----:B------:R-:W-:Y:S01]  /*2370*/  R2UR UR24, R91 ;  /* 0x000000005b1872ca */ /* 0x000fe200000e0000 */
[----:B------:R-:W-:Y:S01]  /*2380*/  FMUL.FTZ R85, R85, UR18 ;  /* 0x0000001255557c20 */ /* 0x000fe20008410000 */
[----:B------:R-:W-:Y:S01]  /*2390*/  FFMA.FTZ R30, R107, R226, R30 ;  /* 0x000000e26b1e7223 */ /* 0x000fe2000001001e */
[----:B------:R-:W-:Y:S01]  /*23a0*/  FADD.FTZ R217, R227, R217 ;  /* 0x000000d9e3d97221 */ /* 0x000fe20000010000 */
[----:B------:R-:W-:Y:S01]  /*23b0*/  FFMA.FTZ R31, R108, R227, R31 ;  /* 0x000000e36c1f7223 */ /* 0x000fe2000001001f */
[----:B------:R-:W-:Y:S01]  /*23c0*/  FADD.FTZ R218, R224, R218 ;  /* 0x000000dae0da7221 */ /* 0x000fe20000010000 */
[----:B------:R-:W-:Y:S01]  /*23d0*/  FFMA.FTZ R32, R109, R224, R32 ;  /* 0x000000e06d207223 */ /* 0x000fe20000010020 */
[----:B------:R-:W-:Y:S01]  /*23e0*/  FSEL R137, R85, RZ, !P3 ;  /* 0x000000ff55897208 */ /* 0x000fe20005800000 */
[----:B------:R-:W-:Y:S01]  /*23f0*/  UMOV UR5, 0x3f800000 ;  /* 0x3f80000000057882 */ /* 0x000fe20000000000 */
[----:B--2---:R-:W-:-:S05]  /*2400*/  @P0 HADD2.F32 R230, -RZ, R230.H0_H0 ;  /* 0x200000e6ffe60230 */ /* 0x004fca0000004100 */
[----:B------:R-:W-:-:S13]  /*2410*/  @P0 R2UR UR4, R230 ;  /* 0x00000000e60402ca */ /* 0x000fda00000e0000 */
[----:B------:R-:W-:Y:S01]  /*2420*/  @UP0 UMOV UR5, UR4 ;  /* 0x0000000400050c82 */ /* 0x000fe20008000000 */
[----:B------:R-:W-:Y:S05]  /*2430*/  BRA.U UP1, `(.L_x_2491) ;  /* 0x0000003501747547 */ /* 0x000fea000b800000 */
[----:B------:R-:W0:Y:S01]  /*2440*/  LDC.64 R226, c[0x0][0x390] ;  /* 0x0000e400ffe27b82 */ /* 0x000e220000000a00 */
[----:B------:R-:W-:-:S04]  /*2450*/  ISETP.NE.U32.AND P0, PT, RZ, UR20, PT ;  /* 0x00000014ff007c0c */ /* 0x000fc8000bf05070 */
[----:B------:R-:W-:Y:S01]  /*2460*/  ISETP.NE.AND.EX P0, PT, RZ, UR21, PT, P0 ;  /* 0x00000015ff007c0c */ /* 0x000fe2000bf05300 */
[----:B0-----:R-:W-:-:S06]  /*2470*/  IMAD.WIDE.U32 R84, R133, 0x10, R226 ;  /* 0x0000001085547825 */ /* 0x001fcc00078e00e2 */
[----:B------:R-:W5:Y:S06]  /*2480*/  LDG.E.128 R84, desc[UR12][R84.64] ;  /* 0x0000000c54547981 */ /* 0x000f6c000c1e1d00 */
[----:B------:R-:W-:Y:S05]  /*2490*/  @P0 BRA `(.L_x_2492) ;  /* 0x00000004009c0947 */ /* 0x000fea0003800000 */
[--C-:B------:R-:W-:Y:S01]  /*24a0*/  FFMA.FTZ R88, R135, UR24, R137.reuse ;  /* 0x0000001887587c23 */ /* 0x100fe20008010089 */
[----:B-----5:R-:W-:Y:S01]  /*24b0*/  LOP3.LUT P1, RZ, R112, 0xff, RZ, 0xc0, !PT ;  /* 0x000000ff70ff7812 */ /* 0x020fe2000782c0ff */
[----:B------:R-:W-:Y:S01]  /*24c0*/  FFMA.FTZ R89, R204, UR24, R137 ;  /* 0x00000018cc597c23 */ /* 0x000fe20008010089 */
[----:B------:R-:W-:Y:S01]  /*24d0*/  UMOV UR4, UR7 ;  /* 0x0000000700047c82 */ /* 0x000fe20008000000 */
[----:B------:R-:W-:Y:S01]  /*24e0*/  FADD.FTZ R88, R205, -R88 ;  /* 0x80000058cd587221 */ /* 0x000fe20000010000 */
[----:B------:R-:W-:Y:S01]  /*24f0*/  LOP3.LUT P3, RZ, R112, 0xff00, RZ, 0xc0, !PT ;  /* 0x0000ff0070ff7812 */ /* 0x000fe2000786c0ff */
[----:B------:R-:W-:Y:S01]  /*2500*/  FADD.FTZ R206, R206, -R89 ;  /* 0x80000059cece7221 */ /* 0x000fe20000010000 */
[----:B------:R-:W-:Y:S01]  /*2510*/  MOV R195, RZ ;  /* 0x000000ff00c37202 */ /* 0x000fe20000000f00 */
[----:B------:R-:W-:Y:S01]  /*2520*/  FMUL.FTZ R88, R88, UR19 ;  /* 0x0000001358587c20 */ /* 0x000fe20008410000 */
[--C-:B------:R-:W-:Y:S01]  /*2530*/  FFMA.FTZ R202, R202, UR24, R137.reuse ;  /* 0x00000018caca7c23 */ /* 0x100fe20008010089 */
[----:B------:R-:W-:Y:S01]  /*2540*/  FMUL.FTZ R206, R206, UR19 ;  /* 0x00000013cece7c20 */ /* 0x000fe20008410000 */
[----:B------:R-:W-:Y:S01]  /*2550*/  FFMA.FTZ R201, R201, UR24, R137 ;  /* 0x00000018c9c97c23 */ /* 0x000fe20008010089 */
[----:B------:R-:W-:Y:S01]  /*2560*/  FMUL.FTZ R88, R88, UR5 ;  /* 0x0000000558587c20 */ /* 0x000fe20008410000 */
[----:B------:R-:W-:Y:S01]  /*2570*/  FADD.FTZ R202, R203, -R202 ;  /* 0x800000cacbca7221 */ /* 0x000fe20000010000 */
[----:B------:R-:W-:-:S02]  /*2580*/  @P1 HADD2.F32 R89, -RZ, R84.H0_H0 ;  /* 0x20000054ff591230 */ /* 0x000fc40000004100 */
[----:B------:R-:W-:Y:S01]  /*2590*/  FMUL.FTZ R206, R206, UR5 ;  /* 0x00000005cece7c20 */ /* 0x000fe20008410000 */
[----:B------:R-:W-:Y:S01]  /*25a0*/  FMUL.FTZ R91, R88, UR4 ;  /* 0x00000004585b7c20 */ /* 0x000fe20008410000 */
[----:B------:R-:W-:Y:S02]  /*25b0*/  HFMA2 R88, -RZ, RZ, 0, 0 ;  /* 0x00000000ff587431 */ /* 0x000fe400000001ff */
[----:B------:R-:W-:Y:S02]  /*25c0*/  @P1 HADD2.F32 R90, -RZ, R48.H0_H0 ;  /* 0x20000030ff5a1230 */ /* 0x000fe40000004100 */
[----:B------:R-:W-:Y:S01]  /*25d0*/  FMUL.FTZ R202, R202, UR19 ;  /* 0x00000013caca7c20 */ /* 0x000fe20008410000 */
[----:B------:R-:W-:Y:S01]  /*25e0*/  @P3 HADD2.F32 R84, -RZ, R84.H1_H1 ;  /* 0x30000054ff543230 */ /* 0x000fe20000004100 */
[----:B------:R-:W-:Y:S01]  /*25f0*/  LOP3.LUT P6, RZ, R112, 0xff000000, RZ, 0xc0, !PT ;  /* 0xff00000070ff7812 */ /* 0x000fe200078cc0ff */
[----:B------:R-:W-:Y:S01]  /*2600*/  FADD.FTZ R201, R200, -R201 ;  /* 0x800000c9c8c97221 */ /* 0x000fe20000010000 */
[C---:B------:R-:W-:Y:S01]  /*2610*/  @P1 FMUL.FTZ R88, R91.reuse, R89 ;  /* 0x000000595b581220 */ /* 0x040fe20000410000 */
[----:B------:R-:W-:Y:S01]  /*2620*/  @P1 FMUL.FTZ R195, R91, R90 ;  /* 0x0000005a5bc31220 */ /* 0x000fe20000410000 */
[----:B------:R-:W-:Y:S01]  /*2630*/  LOP3.LUT P1, RZ, R112, 0xff0000, RZ, 0xc0, !PT ;  /* 0x00ff000070ff7812 */ /* 0x000fe2000782c0ff */
[----:B------:R-:W-:-:S02]  /*2640*/  HFMA2 R89, -RZ, RZ, 0, 0 ;  /* 0x00000000ff597431 */ /* 0x000fc400000001ff */
[----:B------:R-:W-:Y:S01]  /*2650*/  FMUL.FTZ R91, R206, UR4 ;  /* 0x00000004ce5b7c20 */ /* 0x000fe20008410000 */
[----:B------:R-:W-:Y:S02]  /*2660*/  @P3 HADD2.F32 R90, -RZ, R48.H1_H1 ;  /* 0x30000030ff5a3230 */ /* 0x000fe40000004100 */
[----:B------:R-:W-:Y:S01]  /*2670*/  FMUL.FTZ R202, R202, UR5 ;  /* 0x00000005caca7c20 */ /* 0x000fe20008410000 */
[----:B------:R-:W-:Y:S01]  /*2680*/  FMUL.FTZ R201, R201, UR19 ;  /* 0x00000013c9c97c20 */ /* 0x000fe20008410000 */
[----:B------:R-:W-:Y:S01]  /*2690*/  LOP3.LUT P5, RZ, R113, 0xff, RZ, 0xc0, !PT ;  /* 0x000000ff71ff7812 */ /* 0x000fe200078ac0ff */
[C---:B------:R-:W-:Y:S01]  /*26a0*/  @P3 FMUL.FTZ R89, R91.reuse, R84 ;  /* 0x000000545b593220 */ /* 0x040fe20000410000 */
[----:B------:R-:W-:Y:S01]  /*26b0*/  MOV R84, RZ ;  /* 0x000000ff00547202 */ /* 0x000fe20000000f00 */
[----:B------:R-:W-:Y:S01]  /*26c0*/  @P3 FMUL.FTZ R84, R91, R90 ;  /* 0x0000005a5b543220 */ /* 0x000fe20000410000 */
[----:B------:R-:W-:Y:S02]  /*26d0*/  HFMA2 R90, -RZ, RZ, 0, 0 ;  /* 0x00000000ff5a7431 */ /* 0x000fe400000001ff */
[----:B------:R-:W-:Y:S01]  /*26e0*/  FMUL.FTZ R204, R202, UR4 ;  /* 0x00000004cacc7c20 */ /* 0x000fe20008410000 */
[----:B------:R-:W-:Y:S01]  /*26f0*/  FMUL.FTZ R201, R201, UR5 ;  /* 0x00000005c9c97c20 */ /* 0x000fe20008410000 */
[----:B------:R-:W-:Y:S01]  /*2700*/  @P1 HADD2.F32 R91, -RZ, R85.H0_H0 ;  /* 0x20000055ff5b1230 */ /* 0x000fe20000004100 */
[----:B------:R-:W-:Y:S01]  /*2710*/  MOV R202, RZ ;  /* 0x000000ff00ca7202 */ /* 0x000fe20000000f00 */
[----:B------:R-:W-:-:S02]  /*2720*/  @P1 HADD2.F32 R135, -RZ, R49.H0_H0 ;  /* 0x20000031ff871230 */ /* 0x000fc40000004100 */
[----:B------:R-:W-:Y:S01]  /*2730*/  FMUL.FTZ R201, R201, UR4 ;  /* 0x00000004c9c97c20 */ /* 0x000fe20008410000 */
[----:B------:R-:W-:Y:S02]  /*2740*/  @P6 HADD2.F32 R85, -RZ, R85.H1_H1 ;  /* 0x30000055ff556230 */ /* 0x000fe40000004100 */
[----:B------:R-:W-:Y:S01]  /*2750*/  @P1 FMUL.FTZ R90, R204, R91 ;  /* 0x0000005bcc5a1220 */ /* 0x000fe20000410000 */
[----:B------:R-:W-:Y:S01]  /*2760*/  FFMA.FTZ R91, R196, UR24, R137 ;  /* 0x00000018c45b7c23 */ /* 0x000fe20008010089 */
[----:B------:R-:W-:Y:S01]  /*2770*/  @P1 FMUL.FTZ R202, R204, R135 ;  /* 0x00000087ccca1220 */ /* 0x000fe20000410000 */
[----:B------:R-:W-:Y:S01]  /*2780*/  ISETP.GE.U32.AND P1, PT, R112, RZ, PT ;  /* 0x000000ff7000720c */ /* 0x000fe20003f26070 */
[----:B------:R-:W-:Y:S02]  /*2790*/  @P6 HADD2.F32 R112, -RZ, R49.H1_H1 ;  /* 0x30000031ff706230 */ /* 0x000fe40000004100 */
[----:B------:R-:W-:Y:S01]  /*27a0*/  FADD.FTZ R198, R198, -R91 ;  /* 0x8000005bc6c67221 */ /* 0x000fe20000010000 */
[----:B------:R-:W-:Y:S01]  /*27b0*/  HFMA2 R91, -RZ, RZ, 0, 0 ;  /* 0x00000000ff5b7431 */ /* 0x000fe200000001ff */
[C---:B------:R-:W-:Y:S01]  /*27c0*/  LOP3.LUT P4, RZ, R113.reuse, 0xff00, RZ, 0xc0, !PT ;  /* 0x0000ff0071ff7812 */ /* 0x040fe2000788c0ff */
[----:B------:R-:W-:Y:S01]  /*27d0*/  FFMA.FTZ R136, R136, UR24, R137 ;  /* 0x0000001888887c23 */ /* 0x000fe20008010089 */
[----:B------:R-:W-:Y:S01]  /*27e0*/  FMUL.FTZ R198, R198, UR19 ;  /* 0x00000013c6c67c20 */ /* 0x000fe20008410000 */
[----:B------:R-:W-:Y:S01]  /*27f0*/  LOP3.LUT P3, RZ, R113, 0xff0000, RZ, 0xc0, !PT ;  /* 0x00ff000071ff7812 */ /* 0x000fe2000786c0ff */
[----:B------:R-:W-:-:S02]  /*2800*/  @P5 HADD2.F32 R135, -RZ, R50.H0_H0 ;  /* 0x20000032ff875230 */ /* 0x000fc40000004100 */
[C---:B------:R-:W-:Y:S01]  /*2810*/  @P6 FMUL.FTZ R91, R201.reuse, R85 ;  /* 0x00000055c95b6220 */ /* 0x040fe20000410000 */
[----:B------:R-:W-:Y:S01]  /*2820*/  MOV R85, RZ ;  /* 0x000000ff00557202 */ /* 0x000fe20000000f00 */
[----:B------:R-:W-:Y:S01]  /*2830*/  @P6 FMUL.FTZ R85, R201, R112 ;  /* 0x00000070c9556220 */ /* 0x000fe20000410000 */
[----:B------:R-:W-:Y:S01]  /*2840*/  FFMA.FTZ R112, R197, UR24, R137 ;  /* 0x00000018c5707c23 */ /* 0x000fe20008010089 */
[----:B------:R-:W-:Y:S01]  /*2850*/  FMUL.FTZ R198, R198, UR5 ;  /* 0x00000005c6c67c20 */ /* 0x000fe20008410000 */
[----:B------:R-:W-:Y:S01]  /*2860*/  ISETP.GE.U32.AND.EX P1, PT, R113, 0x1000000, PT, P1 ;  /* 0x010000007100780c */ /* 0x000fe20003f26110 */
[--C-:B------:R-:W-:Y:S02]  /*2870*/  @P5 HADD2.F32 R113, -RZ, R86.reuse.H0_H0 ;  /* 0x20000056ff715230 */ /* 0x100fe40000004100 */
[----:B------:R-:W-:Y:S01]  /*2880*/  FADD.FTZ R199, R199, -R112 ;  /* 0x80000070c7c77221 */ /* 0x000fe20000010000 */
[----:B------:R-:W-:Y:S02]  /*2890*/  HFMA2 R112, -RZ, RZ, 0, 0 ;  /* 0x00000000ff707431 */ /* 0x000fe400000001ff */
[----:B------:R-:W-:Y:S01]  /*28a0*/  FMUL.FTZ R198, R198, UR4 ;  /* 0x00000004c6c67c20 */ /* 0x000fe20008410000 */
[----:B------:R-:W-:Y:S01]  /*28b0*/  FADD.FTZ R136, R149, -R136 ;  /* 0x8000008895887221 */ /* 0x000fe20000010000 */
[----:B------:R-:W-:Y:S01]  /*28c0*/  FMUL.FTZ R199, R199, UR19 ;  /* 0x00000013c7c77c20 */ /* 0x000fe20008410000 */
[----:B------:R-:W-:Y:S01]  /*28d0*/  @P4 HADD2.F32 R86, -RZ, R86.H1_H1 ;  /* 0x30000056ff564230 */ /* 0x000fe20000004100 */
[----:B------:R-:W-:Y:S01]  /*28e0*/  MOV R196, RZ ;  /* 0x000000ff00c47202 */ /* 0x000fe20000000f00 */
[----:B------:R-:W-:Y:S01]  /*28f0*/  @P5 FMUL.FTZ R112, R198, R113 ;  /* 0x00000071c6705220 */ /* 0x000fe20000410000 */
[----:B------:R-:W-:Y:S01]  /*2900*/  FMUL.FTZ R199, R199, UR5 ;  /* 0x00000005c7c77c20 */ /* 0x000fe20008410000 */
[----:B------:R-:W-:-:S02]  /*2910*/  HFMA2 R113, -RZ, RZ, 0, 0 ;  /* 0x00000000ff717431 */ /* 0x000fc400000001ff */
[----:B------:R-:W-:Y:S01]  /*2920*/  @P5 FMUL.FTZ R196, R198, R135 ;  /* 0x00000087c6c45220 */ /* 0x000fe20000410000 */
[----:B------:R-:W-:Y:S01]  /*2930*/  FMUL.FTZ R136, R136, UR19 ;  /* 0x0000001388887c20 */ /* 0x000fe20008410000 */
[----:B------:R-:W-:Y:S01]  /*2940*/  FMUL.FTZ R199, R199, UR4 ;  /* 0x00000004c7c77c20 */ /* 0x000fe20008410000 */
[----:B------:R-:W-:Y:S01]  /*2950*/  FFMA.FTZ R135, R148, UR24, R137 ;  /* 0x0000001894877c23 */ /* 0x000fe20008010089 */
[----:B------:R-:W-:Y:S01]  /*2960*/  MOV R149, RZ ;  /* 0x000000ff00957202 */ /* 0x000fe20000000f00 */
[----:B------:R-:W-:Y:S01]  /*2970*/  FMUL.FTZ R136, R136, UR5 ;  /* 0x0000000588887c20 */ /* 0x000fe20008410000 */
[----:B------:R-:W-:Y:S01]  /*2980*/  @P4 FMUL.FTZ R113, R199, R86 ;  /* 0x00000056c7714220 */ /* 0x000fe20000410000 */
[----:B------:R-:W-:Y:S02]  /*2990*/  @P4 HADD2.F32 R86, -RZ, R50.H1_H1 ;  /* 0x30000032ff564230 */ /* 0x000fe40000004100 */
[----:B------:R-:W-:Y:S01]  /*29a0*/  FADD.FTZ R194, R194, -R135 ;  /* 0x80000087c2c27221 */ /* 0x000fe20000010000 */
[----:B------:R-:W-:Y:S01]  /*29b0*/  FMUL.FTZ R197, R136, UR4 ;  /* 0x0000000488c57c20 */ /* 0x000fe20008410000 */
[----:B------:R-:W-:-:S02]  /*29c0*/  HFMA2 R135, -RZ, RZ, 0, 0 ;  /* 0x00000000ff877431 */ /* 0x000fc400000001ff */
[----:B------:R-:W-:Y:S02]  /*29d0*/  @P3 HADD2.F32 R136, -RZ, R51.H0_H0 ;  /* 0x20000033ff883230 */ /* 0x000fe40000004100 */
[----:B------:R-:W-:Y:S01]  /*29e0*/  @P4 FMUL.FTZ R149, R199, R86 ;  /* 0x00000056c7954220 */ /* 0x000fe20000410000 */
[--C-:B------:R-:W-:Y:S02]  /*29f0*/  @P3 HADD2.F32 R86, -RZ, R87.reuse.H0_H0 ;  /* 0x20000057ff563230 */ /* 0x100fe40000004100 */
[----:B------:R-:W-:Y:S01]  /*2a00*/  FMUL.FTZ R194, R194, UR19 ;  /* 0x00000013c2c27c20 */ /* 0x000fe20008410000 */
[----:B------:R-:W-:Y:S01]  /*2a10*/  MOV R148, RZ ;  /* 0x000000ff00947202 */ /* 0x000fe20000000f00 */
[C---:B------:R-:W-:Y:S01]  /*2a20*/  @P3 FMUL.FTZ R148, R197.reuse, R136 ;  /* 0x00000088c5943220 */ /* 0x040fe20000410000 */
[----:B------:R-:W-:Y:S02]  /*2a30*/  @P1 HADD2.F32 R87, -RZ, R87.H1_H1 ;  /* 0x30000057ff571230 */ /* 0x000fe40000004100 */
[----:B------:R-:W-:Y:S01]  /*2a40*/  FMUL.FTZ R194, R194, UR5 ;  /* 0x00000005c2c27c20 */ /* 0x000fe20008410000 */
[----:B------:R-:W-:Y:S01]  /*2a50*/  @P3 FMUL.FTZ R135, R197, R86 ;  /* 0x00000056c5873220 */ /* 0x000fe20000410000 */
[----:B------:R-:W-:-:S02]  /*2a60*/  HFMA2 R197, -RZ, RZ, 0, 0 ;  /* 0x00000000ffc57431 */ /* 0x000fc400000001ff */
[----:B------:R-:W-:Y:S02]  /*2a70*/  @P1 HADD2.F32 R86, -RZ, R51.H1_H1 ;  /* 0x30000033ff561230 */ /* 0x000fe40000004100 */
[----:B------:R-:W-:Y:S01]  /*2a80*/  FMUL.FTZ R194, R194, UR4 ;  /* 0x00000004c2c27c20 */ /* 0x000fe20008410000 */
[----:B------:R-:W-:Y:S02]  /*2a90*/  MOV R136, RZ ;  /* 0x000000ff00887202 */ /* 0x000fe40000000f00 */
[----:B------:R-:W-:Y:S01]  /*2aa0*/  F2FP.F16.F32.PACK_AB R85, R85, R202 ;  /* 0x000000ca5555723e */ /* 0x000fe200000000ff */
[C---:B------:R-:W-:Y:S01]  /*2ab0*/  @P1 FMUL.FTZ R197, R194.reuse, R86 ;  /* 0x00000056c2c51220 */ /* 0x040fe20000410000 */
[----:B------:R-:W-:Y:S01]  /*2ac0*/  @P1 FMUL.FTZ R136, R194, R87 ;  /* 0x00000057c2881220 */ /* 0x000fe20000410000 */
[----:B------:R-:W-:Y:S02]  /*2ad0*/  F2FP.F16.F32.PACK_AB R86, R149, R196 ;  /* 0x000000c49556723e */ /* 0x000fe400000000ff */
[----:B------:R-:W-:-:S02]  /*2ae0*/  F2FP.F16.F32.PACK_AB R84, R84, R195 ;  /* 0x000000c35454723e */ /* 0x000fc400000000ff */
[----:B------:R-:W-:Y:S01]  /*2af0*/  F2FP.F16.F32.PACK_AB R87, R197, R148 ;  /* 0x00000094c557723e */ /* 0x000fe200000000ff */
[----:B------:R-:W-:Y:S06]  /*2b00*/  BRA `(.L_x_2493) ;  /* 0x0000000400a87947 */ /* 0x000fec0003800000 */
.L_x_2492:
[--C-:B------:R-:W-:Y:S01]  /*2b10*/  FFMA.FTZ R80, R135, UR24, R137.reuse ;  /* 0x0000001887507c23 */ /* 0x100fe20008010089 */
[----:B-----5:R-:W-:Y:S01]  /*2b20*/  LOP3.LUT P1, RZ, R112, 0xff, RZ, 0xc0, !PT ;  /* 0x000000ff70ff7812 */ /* 0x020fe2000782c0ff */
[----:B------:R-:W-:Y:S01]  /*2b30*/  FFMA.FTZ R81, R204, UR24, R137 ;  /* 0x00000018cc517c23 */ /* 0x000fe20008010089 */
[----:B------:R-:W-:Y:S01]  /*2b40*/  UMOV UR4, UR7 ;  /* 0x0000000700047c82 */ /* 0x000fe20008000000 */
[----:B------:R-:W-:Y:S01]  /*2b50*/  FADD.FTZ R80, R205, -R80 ;  /* 0x80000050cd507221 */ /* 0x000fe20000010000 */
[----:B------:R-:W-:Y:S02]  /*2b60*/  HFMA2 R88, -RZ, RZ, 0, 0 ;  /* 0x00000000ff587431 */ /* 0x000fe400000001ff */
[----:B------:R-:W-:Y:S01]  /*2b70*/  FADD.FTZ R206, R206, -R81 ;  /* 0x80000051cece7221 */ /* 0x000fe20000010000 */
[----:B------:R-:W-:Y:S01]  /*2b80*/  LOP3.LUT P3, RZ, R112, 0xff00, RZ, 0xc0, !PT ;  /* 0x0000ff0070ff7812 */ /* 0x000fe2000786c0ff */
[----:B------:R-:W-:Y:S01]  /*2b90*/  FMUL.FTZ R83, R80, UR19 ;  /* 0x0000001350537c20 */ /* 0x000fe20008410000 */
[----:B------:R-:W-:Y:S01]  /*2ba0*/  MOV R195, RZ ;  /* 0x000000ff00c37202 */ /* 0x000fe20000000f00 */
[----:B------:R-:W-:Y:S01]  /*2bb0*/  FFMA.FTZ R202, R202, UR24, R137 ;  /* 0x00000018caca7c23 */ /* 0x000fe20008010089 */
[----:B------:R-:W-:-:S02]  /*2bc0*/  HFMA2 R90, -RZ, RZ, 0, 0 ;  /* 0x00000000ff5a7431 */ /* 0x000fc400000001ff */
[----:B------:R-:W-:Y:S01]  /*2bd0*/  FMUL.FTZ R80, R83, UR5 ;  /* 0x0000000553507c20 */ /* 0x000fe20008410000 */
[----:B------:R-:W-:Y:S01]  /*2be0*/  FFMA.FTZ R201, R201, UR24, R137 ;  /* 0x00000018c9c97c23 */ /* 0x000fe20008010089 */
[----:B------:R-:W-:Y:S01]  /*2bf0*/  @P1 HADD2.F32 R81, -RZ, R84.H0_H0 ;  /* 0x20000054ff511230 */ /* 0x000fe20000004100 */
[----:B------:R-:W-:Y:S01]  /*2c00*/  LOP3.LUT P6, RZ, R112, 0xff000000, RZ, 0xc0, !PT ;  /* 0xff00000070ff7812 */ /* 0x000fe200078cc0ff */
[----:B------:R-:W-:Y:S02]  /*2c10*/  @P1 HADD2.F32 R89, -RZ, R48.H0_H0 ;  /* 0x20000030ff591230 */ /* 0x000fe40000004100 */
[----:B------:R-:W-:Y:S01]  /*2c20*/  FMUL.FTZ R80, R80, UR4 ;  /* 0x0000000450507c20 */ /* 0x000fe20008410000 */
[----:B------:R-:W-:Y:S01]  /*2c30*/  FADD.FTZ R201, R200, -R201 ;  /* 0x800000c9c8c97221 */ /* 0x000fe20000010000 */
[----:B------:R-:W-:Y:S01]  /*2c40*/  LOP3.LUT P5, RZ, R113, 0xff, RZ, 0xc0, !PT ;  /* 0x000000ff71ff7812 */ /* 0x000fe200078ac0ff */
[----:B------:R-:W-:Y:S02]  /*2c50*/  @P3 HADD2.F32 R84, -RZ, R84.H1_H1 ;  /* 0x30000054ff543230 */ /* 0x000fe40000004100 */
[C---:B------:R-:W-:Y:S01]  /*2c60*/  @P1 FMUL.FTZ R88, R80.reuse, R81 ;  /* 0x0000005150581220 */ /* 0x040fe20000410000 */
[----:B------:R-:W-:Y:S01]  /*2c70*/  @P1 FMUL.FTZ R195, R80, R89 ;  /* 0x0000005950c31220 */ /* 0x000fe20000410000 */
[----:B------:R-:W-:Y:S01]  /*2c80*/  FMUL.FTZ R80, R206, UR19 ;  /* 0x00000013ce507c20 */ /* 0x000fe20008410000 */
[----:B------:R-:W-:-:S02]  /*2c90*/  HFMA2 R89, -RZ, RZ, 0, 0 ;  /* 0x00000000ff597431 */ /* 0x000fc400000001ff */
[----:B------:R-:W-:Y:S01]  /*2ca0*/  @P3 HADD2.F32 R82, -RZ, R48.H1_H1 ;  /* 0x30000030ff523230 */ /* 0x000fe20000004100 */
[----:B------:R-:W-:Y:S01]  /*2cb0*/  LOP3.LUT P1, RZ, R112, 0xff0000, RZ, 0xc0, !PT ;  /* 0x00ff000070ff7812 */ /* 0x000fe2000782c0ff */
[----:B------:R-:W-:Y:S01]  /*2cc0*/  FMUL.FTZ R81, R80, UR5 ;  /* 0x0000000550517c20 */ /* 0x000fe20008410000 */
[----:B------:R-:W-:Y:S01]  /*2cd0*/  LOP3.LUT P4, RZ, R113, 0xff00, RZ, 0xc0, !PT ;  /* 0x0000ff0071ff7812 */ /* 0x000fe2000788c0ff */
[----:B------:R-:W-:Y:S01]  /*2ce0*/  FFMA.FTZ R136, R136, UR24, R137 ;  /* 0x0000001888887c23 */ /* 0x000fe20008010089 */
[----:B------:R-:W-:Y:S01]  /*2cf0*/  F2FP.F16.F32.PACK_AB R80, R80, R83 ;  /* 0x000000535050723e */ /* 0x000fe200000000ff */
[----:B------:R-:W-:Y:S01]  /*2d00*/  FMUL.FTZ R81, R81, UR4 ;  /* 0x0000000451517c20 */ /* 0x000fe20008410000 */
[----:B------:R-:W-:Y:S02]  /*2d10*/  @P5 HADD2.F32 R200, -RZ, R50.H0_H0 ;  /* 0x20000032ffc85230 */ /* 0x000fe40000004100 */
[----:B------:R-:W-:Y:S01]  /*2d20*/  FADD.FTZ R149, R149, -R136 ;  /* 0x8000008895957221 */ /* 0x000fe20000010000 */
[C---:B------:R-:W-:Y:S01]  /*2d30*/  @P3 FMUL.FTZ R89, R81.reuse, R84 ;  /* 0x0000005451593220 */ /* 0x040fe20000410000 */
[----:B------:R-:W-:Y:S01]  /*2d40*/  MOV R84, RZ ;  /* 0x000000ff00547202 */ /* 0x000fe20000000f00 */
[----:B------:R-:W-:Y:S01]  /*2d50*/  @P3 FMUL.FTZ R84, R81, R82 ;  /* 0x0000005251543220 */ /* 0x000fe20000410000 */
[----:B------:R-:W-:Y:S01]  /*2d60*/  FADD.FTZ R81, R203, -R202 ;  /* 0x800000cacb517221 */ /* 0x000fe20000010000 */
[----:B------:R-:W-:Y:S01]  /*2d70*/  @P1 HADD2.F32 R91, -RZ, R85.H0_H0 ;  /* 0x20000055ff5b1230 */ /* 0x000fe20000004100 */
[----:B------:R-:W-:Y:S01]  /*2d80*/  MOV R202, RZ ;  /* 0x000000ff00ca7202 */ /* 0x000fe20000000f00 */
[----:B------:R-:W-:-:S02]  /*2d90*/  @P1 HADD2.F32 R135, -RZ, R49.H0_H0 ;  /* 0x20000031ff871230 */ /* 0x000fc40000004100 */
[----:B------:R-:W-:Y:S01]  /*2da0*/  FMUL.FTZ R81, R81, UR19 ;  /* 0x0000001351517c20 */ /* 0x000fe20008410000 */
[----:B------:R-:W-:Y:S01]  /*2db0*/  @P6 HADD2.F32 R85, -RZ, R85.H1_H1 ;  /* 0x30000055ff556230 */ /* 0x000fe20000004100 */
[----:B------:R-:W-:Y:S01]  /*2dc0*/  LOP3.LUT P3, RZ, R113, 0xff0000, RZ, 0xc0, !PT ;  /* 0x00ff000071ff7812 */ /* 0x000fe2000786c0ff */
[----:B------:R-:W-:Y:S02]  /*2dd0*/  @P4 HADD2.F32 R136, -RZ, R50.H1_H1 ;  /* 0x30000032ff884230 */ /* 0x000fe40000004100 */
[----:B------:R-:W-:Y:S01]  /*2de0*/  FMUL.FTZ R82, R81, UR5 ;  /* 0x0000000551527c20 */ /* 0x000fe20008410000 */
[----:B------:R-:W-:Y:S01]  /*2df0*/  FMUL.FTZ R149, R149, UR19 ;  /* 0x0000001395957c20 */ /* 0x000fe20008410000 */
[----:B------:R-:W-:Y:S02]  /*2e00*/  F2FP.F16.F32.PACK_AB R84, R84, R195 ;  /* 0x000000c35454723e */ /* 0x000fe400000000ff */
[----:B------:R-:W-:-:S04]  /*2e10*/  FMUL.FTZ R82, R82, UR4 ;  /* 0x0000000452527c20 */ /* 0x000fc80008410000 */
[----:B------:R-:W-:Y:S01]  /*2e20*/  @P1 FMUL.FTZ R90, R82, R91 ;  /* 0x0000005b525a1220 */ /* 0x000fe20000410000 */
[----:B------:R-:W-:Y:S01]  /*2e30*/  FFMA.FTZ R91, R196, UR24, R137 ;  /* 0x00000018c45b7c23 */ /* 0x000fe20008010089 */
[----:B------:R-:W-:Y:S01]  /*2e40*/  FMUL.FTZ R196, R201, UR19 ;  /* 0x00000013c9c47c20 */ /* 0x000fe20008410000 */
[----:B------:R-:W-:Y:S01]  /*2e50*/  @P1 FMUL.FTZ R202, R82, R135 ;  /* 0x0000008752ca1220 */ /* 0x000fe20000410000 */
[----:B------:R-:W-:Y:S01]  /*2e60*/  ISETP.GE.U32.AND P1, PT, R112, RZ, PT ;  /* 0x000000ff7000720c */ /* 0x000fe20003f26070 */
[----:B------:R-:W-:Y:S01]  /*2e70*/  FADD.FTZ R198, R198, -R91 ;  /* 0x8000005bc6c67221 */ /* 0x000fe20000010000 */
[----:B------:R-:W-:Y:S01]  /*2e80*/  FMUL.FTZ R82, R196, UR5 ;  /* 0x00000005c4527c20 */ /* 0x000fe20008410000 */
[----:B------:R-:W-:Y:S01]  /*2e90*/  HFMA2 R91, -RZ, RZ, 0, 0 ;  /* 0x00000000ff5b7431 */ /* 0x000fe200000001ff */
[----:B------:R-:W-:Y:S01]  /*2ea0*/  ISETP.GE.U32.AND.EX P1, PT, R113, 0x1000000, PT, P1 ;  /* 0x010000007100780c */ /* 0x000fe20003f26110 */
[----:B------:R-:W-:Y:S02]  /*2eb0*/  @P6 HADD2.F32 R113, -RZ, R49.H1_H1 ;  /* 0x30000031ff716230 */ /* 0x000fe40000004100 */
[----:B------:R-:W-:Y:S01]  /*2ec0*/  FMUL.FTZ R82, R82, UR4 ;  /* 0x0000000452527c20 */ /* 0x000fe20008410000 */
[----:B------:R-:W-:Y:S01]  /*2ed0*/  FFMA.FTZ R112, R197, UR24, R137 ;  /* 0x00000018c5707c23 */ /* 0x000fe20008010089 */
[----:B------:R-:W-:Y:S01]  /*2ee0*/  MOV R197, RZ ;  /* 0x000000ff00c57202 */ /* 0x000fe20000000f00 */
[----:B------:R-:W-:-:S02]  /*2ef0*/  @P3 HADD2.F32 R201, -RZ, R87.H0_H0 ;  /* 0x20000057ffc93230 */ /* 0x000fc40000004100 */
[C---:B------:R-:W-:Y:S01]  /*2f00*/  @P6 FMUL.FTZ R91, R82.reuse, R85 ;  /* 0x00000055525b6220 */ /* 0x040fe20000410000 */
[----:B------:R-:W-:Y:S01]  /*2f10*/  MOV R85, RZ ;  /* 0x000000ff00557202 */ /* 0x000fe20000000f00 */
[----:B------:R-:W-:Y:S01]  /*2f20*/  @P6 FMUL.FTZ R85, R82, R113 ;  /* 0x0000007152556220 */ /* 0x000fe20000410000 */
[----:B------:R-:W-:Y:S01]  /*2f30*/  FMUL.FTZ R82, R198, UR19 ;  /* 0x00000013c6527c20 */ /* 0x000fe20008410000 */
[----:B------:R-:W-:Y:S01]  /*2f40*/  FADD.FTZ R199, R199, -R112 ;  /* 0x80000070c7c77221 */ /* 0x000fe20000010000 */
[--C-:B------:R-:W-:Y:S01]  /*2f50*/  @P5 HADD2.F32 R198, -RZ, R86.reuse.H0_H0 ;  /* 0x20000056ffc65230 */ /* 0x100fe20000004100 */
[----:B------:R-:W-:Y:S01]  /*2f60*/  F2FP.F16.F32.PACK_AB R81, R196, R81 ;  /* 0x00000051c451723e */ /* 0x000fe200000000ff */
[----:B------:R-:W-:Y:S01]  /*2f70*/  FMUL.FTZ R112, R82, UR5 ;  /* 0x0000000552707c20 */ /* 0x000fe20008410000 */
[----:B------:R-:W-:Y:S01]  /*2f80*/  FMUL.FTZ R199, R199, UR19 ;  /* 0x00000013c7c77c20 */ /* 0x000fe20008410000 */
[----:B------:R-:W-:Y:S01]  /*2f90*/  @P4 HADD2.F32 R86, -RZ, R86.H1_H1 ;  /* 0x30000056ff564230 */ /* 0x000fe20000004100 */
[----:B------:R-:W-:Y:S01]  /*2fa0*/  F2FP.F16.F32.PACK_AB R85, R85, R202 ;  /* 0x000000ca5555723e */ /* 0x000fe200000000ff */
[----:B------:R-:W-:Y:S01]  /*2fb0*/  FMUL.FTZ R113, R112, UR4 ;  /* 0x0000000470717c20 */ /* 0x000fe20008410000 */
[----:B------:R-:W-:-:S02]  /*2fc0*/  HFMA2 R112, -RZ, RZ, 0, 0 ;  /* 0x00000000ff707431 */ /* 0x000fc400000001ff */
[----:B------:R-:W-:Y:S01]  /*2fd0*/  @P3 HADD2.F32 R203, -RZ, R51.H0_H0 ;  /* 0x20000033ffcb3230 */ /* 0x000fe20000004100 */
[----:B------:R-:W-:Y:S01]  /*2fe0*/  F2FP.F16.F32.PACK_AB R82, R199, R82 ;  /* 0x00000052c752723e */ /* 0x000fe200000000ff */
[C---:B------:R-:W-:Y:S01]  /*2ff0*/  @P5 FMUL.FTZ R197, R113.reuse, R200 ;  /* 0x000000c871c55220 */ /* 0x040fe20000410000 */
[----:B------:R-:W-:Y:S02]  /*3000*/  @P1 HADD2.F32 R87, -RZ, R87.H1_H1 ;  /* 0x30000057ff571230 */ /* 0x000fe40000004100 */
[----:B------:R-:W-:Y:S01]  /*3010*/  @P5 FMUL.FTZ R112, R113, R198 ;  /* 0x000000c671705220 */ /* 0x000fe20000410000 */
[----:B------:R-:W-:-:S04]  /*3020*/  FMUL.FTZ R113, R199, UR5 ;  /* 0x00000005c7717c20 */ /* 0x000fc80008410000 */
[----:B------:R-:W-:Y:S01]  /*3030*/  FMUL.FTZ R135, R113, UR4 ;  /* 0x0000000471877c20 */ /* 0x000fe20008410000 */
[----:B------:R-:W-:-:S03]  /*3040*/  HFMA2 R113, -RZ, RZ, 0, 0 ;  /* 0x00000000ff717431 */ /* 0x000fc600000001ff */
[C---:B------:R-:W-:Y:S01]  /*3050*/  @P4 FMUL.FTZ R113, R135.reuse, R86 ;  /* 0x0000005687714220 */ /* 0x040fe20000410000 */
[----:B------:R-:W-:Y:S01]  /*3060*/  MOV R86, RZ ;  /* 0x000000ff00567202 */ /* 0x000fe20000000f00 */
[----:B------:R-:W-:Y:S01]  /*3070*/  @P4 FMUL.FTZ R86, R135, R136 ;  /* 0x0000008887564220 */ /* 0x000fe20000410000 */
[----:B------:R-:W-:Y:S01]  /*3080*/  FFMA.FTZ R135, R148, UR24, R137 ;  /* 0x0000001894877c23 */ /* 0x000fe20008010089 */
[----:B------:R-:W-:-:S03]  /*3090*/  MOV R148, RZ ;  /* 0x000000ff00947202 */ /* 0x000fc60000000f00 */
[----:B------:R-:W-:Y:S01]  /*30a0*/  FADD.FTZ R194, R194, -R135 ;  /* 0x80000087c2c27221 */ /* 0x000fe20000010000 */
[----:B------:R-:W-:Y:S01]  /*30b0*/  FMUL.FTZ R135, R149, UR5 ;  /* 0x0000000595877c20 */ /* 0x000fe20008410000 */
[----:B------:R-:W-:Y:S02]  /*30c0*/  F2FP.F16.F32.PACK_AB R86, R86, R197 ;  /* 0x000000c55656723e */ /* 0x000fe400000000ff */
[----:B------:R-:W-:Y:S01]  /*30d0*/  FMUL.FTZ R198, R194, UR19 ;  /* 0x00000013c2c67c20 */ /* 0x000fe20008410000 */
[----:B------:R-:W-:Y:S01]  /*30e0*/  FMUL.FTZ R136, R135, UR4 ;  /* 0x0000000487887c20 */ /* 0x000fe20008410000 */
[----:B------:R-:W-:-:S03]  /*30f0*/  HFMA2 R135, -RZ, RZ, 0, 0 ;  /* 0x00000000ff877431 */ /* 0x000fc600000001ff */
[----:B------:R-:W-:Y:S01]  /*3100*/  @P3 FMUL.FTZ R148, R136, R203 ;  /* 0x000000cb88943220 */ /* 0x000fe20000410000 */
[----:B------:R-:W-:Y:S01]  /*3110*/  F2FP.F16.F32.PACK_AB R83, R198, R149 ;  /* 0x00000095c653723e */ /* 0x000fe200000000ff */
[----:B------:R-:W-:Y:S01]  /*3120*/  @P3 FMUL.FTZ R135, R136, R201 ;  /* 0x000000c988873220 */ /* 0x000fe20000410000 */
[----:B------:R-:W-:Y:S01]  /*3130*/  FMUL.FTZ R136, R198, UR5 ;  /* 0x00000005c6887c20 */ /* 0x000fe20008410000 */
[----:B------:R-:W-:-:S03]  /*3140*/  @P1 HADD2.F32 R201, -RZ, R51.H1_H1 ;  /* 0x30000033ffc91230 */ /* 0x000fc60000004100 */
[----:B------:R-:W-:Y:S01]  /*3150*/  FMUL.FTZ R194, R136, UR4 ;  /* 0x0000000488c27c20 */ /* 0x000fe20008410000 */
[----:B------:R-:W-:-:S03]  /*3160*/  HFMA2 R136, -RZ, RZ, 0, 0 ;  /* 0x00000000ff887431 */ /* 0x000fc600000001ff */
[C---:B------:R-:W-:Y:S01]  /*3170*/  @P1 FMUL.FTZ R136, R194.reuse, R87 ;  /* 0x00000057c2881220 */ /* 0x040fe20000410000 */
[----:B------:R-:W-:Y:S01]  /*3180*/  MOV R87, RZ ;  /* 0x000000ff00577202 */ /* 0x000fe20000000f00 */
[----:B------:R-:W-:-:S05]  /*3190*/  @P1 FMUL.FTZ R87, R194, R201 ;  /* 0x000000c9c2571220 */ /* 0x000fca0000410000 */
[----:B------:R-:W-:-:S07]  /*31a0*/  F2FP.F16.F32.PACK_AB R87, R87, R148 ;  /* 0x000000945757723e */ /* 0x000fce00000000ff */
.L_x_2493:
[----:B------:R-:W0:Y:S08]  /*31b0*/  @P0 LDC.64 R148, c[0x0][0x478] ;  /* 0x00011e00ff940b82 */ /* 0x000e300000000a00 */
[----:B------:R-:W1:Y:S01]  /*31c0*/  LDC.64 R194, c[0x0][0x468] ;  /* 0x00011a00ffc27b82 */ /* 0x000e620000000a00 */
[----:B0-----:R-:W-:-:S05]  /*31d0*/  @P0 IMAD.WIDE.U32 R148, R133, 0x10, R148 ;  /* 0x0000001085940825 */ /* 0x001fca00078e0094 */
[----:B------:R1:W-:Y:S02]  /*31e0*/  @P0 STG.E.128 desc[UR12][R148.64], R80 ;  /* 0x0000005094000986 */ /* 0x0003e4000c101d0c */
[----:B-1----:R-:W-:-:S05]  /*31f0*/  IMAD.WIDE.U32 R148, R133, 0x10, R194 ;  /* 0x0000001085947825 */ /* 0x002fca00078e00c2 */
[----:B------:R0:W-:Y:S02]  /*3200*/  STG.E.128 desc[UR12][R148.64], R84 ;  /* 0x0000005494007986 */ /* 0x0001e4000c101d0c */
[----:B0-----:R-:W-:-:S05]  /*3210*/  IADD3 R148, PT, PT, R133, 0x80, RZ ;  /* 0x0000008085947810 */ /* 0x001fca0007ffe0ff */
[----:B------:R-:W-:-:S06]  /*3220*/  IMAD.WIDE.U32 R84, R148, 0x10, R226 ;  /* 0x0000001094547825 */ /* 0x000fcc00078e00e2 */
[----:B------:R-:W5:Y:S01]  /*3230*/  LDG.E.128 R84, desc[UR12][R84.64] ;  /* 0x0000000c54547981 */ /* 0x000f62000c1e1d00 */
[----:B------:R-:W-:Y:S05]  /*3240*/  @!P0 BRA `(.L_x_2494) ;  /* 0x0000000400a88947 */ /* 0x000fea0003800000 */
[--C-:B------:R-:W-:Y:S01]  /*3250*/  FFMA.FTZ R81, R150, UR24, R137.reuse ;  /* 0x0000001896517c23 */ /* 0x100fe20008010089 */
[C---:B------:R-:W-:Y:S01]  /*3260*/  LOP3.LUT P1, RZ, R114.reuse, 0xff, RZ, 0xc0, !PT ;  /* 0x000000ff72ff7812 */ /* 0x040fe2000782c0ff */
[----:B------:R-:W-:Y:S01]  /*3270*/  FFMA.FTZ R151, R151, UR24, R137 ;  /* 0x0000001897977c23 */ /* 0x000fe20008010089 */
[----:B------:R-:W-:Y:S01]  /*3280*/  LOP3.LUT P3, RZ, R114, 0xff00, RZ, 0xc0, !PT ;  /* 0x0000ff0072ff7812 */ /* 0x000fe2000786c0ff */
[----:B------:R-:W-:Y:S01]  /*3290*/  FADD.FTZ R80, R158, -R81 ;  /* 0x800000519e507221 */ /* 0x000fe20000010000 */
[----:B------:R-:W-:Y:S02]  /*32a0*/  HFMA2 R158, -RZ, RZ, 0, 0 ;  /* 0x00000000ff9e7431 */ /* 0x000fe400000001ff */
[----:B------:R-:W-:Y:S01]  /*32b0*/  FADD.FTZ R83, R160, -R151 ;  /* 0x80000097a0537221 */ /* 0x000fe20000010000 */
[----:B------:R-:W-:Y:S01]  /*32c0*/  MOV R149, RZ ;  /* 0x000000ff00957202 */ /* 0x000fe20000000f00 */
[----:B------:R-:W-:Y:S01]  /*32d0*/  FMUL.FTZ R80, R80, UR19 ;  /* 0x0000001350507c20 */ /* 0x000fe20008410000 */
[----:B------:R-:W-:-:S02]  /*32e0*/  HFMA2 R160, -RZ, RZ, 0, 0 ;  /* 0x00000000ffa07431 */ /* 0x000fc400000001ff */
[----:B------:R-:W-:Y:S01]  /*32f0*/  FMUL.FTZ R83, R83, UR19 ;  /* 0x0000001353537c20 */ /* 0x000fe20008410000 */
[----:B------:R-:W-:Y:S01]  /*3300*/  LOP3.LUT P6, RZ, R114, 0xff000000, RZ, 0xc0, !PT ;  /* 0xff00000072ff7812 */ /* 0x000fe200078cc0ff */
[----:B------:R-:W-:Y:S01]  /*3310*/  FMUL.FTZ R81, R80, UR5 ;  /* 0x0000000550517c20 */ /* 0x000fe20008410000 */
[C---:B------:R-:W-:Y:S01]  /*3320*/  LOP3.LUT P5, RZ, R115.reuse, 0xff, RZ, 0xc0, !PT ;  /* 0x000000ff73ff7812 */ /* 0x040fe200078ac0ff */
[----:B------:R-:W-:Y:S01]  /*3330*/  @P1 HADD2.F32 R82, -RZ, R52.H0_H0 ;  /* 0x20000034ff521230 */ /* 0x000fe20000004100 */
[----:B------:R-:W-:Y:S01]  /*3340*/  LOP3.LUT P4, RZ, R115, 0xff00, RZ, 0xc0, !PT ;  /* 0x0000ff0073ff7812 */ /* 0x000fe2000788c0ff */
[----:B------:R-:W-:Y:S01]  /*3350*/  FMUL.FTZ R150, R81, UR4 ;  /* 0x0000000451967c20 */ /* 0x000fe20008410000 */
[--C-:B-----5:R-:W-:Y:S02]  /*3360*/  @P1 HADD2.F32 R81, -RZ, R84.reuse.H0_H0 ;  /* 0x20000054ff511230 */ /* 0x120fe40000004100 */
[----:B------:R-:W-:Y:S01]  /*3370*/  FFMA.FTZ R170, R170, UR24, R137 ;  /* 0x00000018aaaa7c23 */ /* 0x000fe20008010089 */
[----:B------:R-:W-:-:S02]  /*3380*/  @P3 HADD2.F32 R84, -RZ, R84.H1_H1 ;  /* 0x30000054ff543230 */ /* 0x000fc40000004100 */
[C---:B------:R-:W-:Y:S01]  /*3390*/  @P1 FMUL.FTZ R149, R150.reuse, R82 ;  /* 0x0000005296951220 */ /* 0x040fe20000410000 */
[C---:B------:R-:W-:Y:S01]  /*33a0*/  F2FP.F16.F32.PACK_AB R80, R83.reuse, R80 ;  /* 0x000000505350723e */ /* 0x040fe200000000ff */
[----:B------:R-:W-:Y:S01]  /*33b0*/  @P1 FMUL.FTZ R158, R150, R81 ;  /* 0x00000051969e1220 */ /* 0x000fe20000410000 */
[----:B------:R-:W-:Y:S01]  /*33c0*/  FMUL.FTZ R81, R83, UR5 ;  /* 0x0000000553517c20 */ /* 0x000fe20008410000 */
[----:B------:R-:W-:Y:S01]  /*33d0*/  LOP3.LUT P1, RZ, R114, 0xff0000, RZ, 0xc0, !PT ;  /* 0x00ff000072ff7812 */ /* 0x000fe2000782c0ff */
[----:B------:R-:W-:Y:S01]  /*33e0*/  FADD.FTZ R170, R171, -R170 ;  /* 0x800000aaabaa7221 */ /* 0x000fe20000010000 */
[----:B------:R-:W-:Y:S01]  /*33f0*/  MOV R150, RZ ;  /* 0x000000ff00967202 */ /* 0x000fe20000000f00 */
[----:B------:R-:W-:Y:S01]  /*3400*/  FMUL.FTZ R82, R81, UR4 ;  /* 0x0000000451527c20 */ /* 0x000fe20008410000 */
[----:B------:R-:W-:Y:S02]  /*3410*/  @P3 HADD2.F32 R81, -RZ, R52.H1_H1 ;  /* 0x30000034ff513230 */ /* 0x000fe40000004100 */
[----:B------:R-:W-:Y:S01]  /*3420*/  FMUL.FTZ R170, R170, UR19 ;  /* 0x00000013aaaa7c20 */ /* 0x000fe20008410000 */
[C---:B------:R-:W-:Y:S01]  /*3430*/  @P3 FMUL.FTZ R160, R82.reuse, R84 ;  /* 0x0000005452a03220 */ /* 0x040fe20000410000 */
[----:B------:R-:W-:Y:S01]  /*3440*/  MOV R84, RZ ;  /* 0x000000ff00547202 */ /* 0x000fe20000000f00 */
[----:B------:R-:W-:Y:S01]  /*3450*/  @P3 FMUL.FTZ R84, R82, R81 ;  /* 0x0000005152543220 */ /* 0x000fe20000410000 */
[----:B------:R-:W-:Y:S01]  /*3460*/  FFMA.FTZ R82, R159, UR24, R137 ;  /* 0x000000189f527c23 */ /* 0x000fe20008010089 */
[----:B------:R-:W-:Y:S01]  /*3470*/  HFMA2 R159, -RZ, RZ, 0, 0 ;  /* 0x00000000ff9f7431 */ /* 0x000fe200000001ff */
[----:B------:R-:W-:Y:S01]  /*3480*/  LOP3.LUT P3, RZ, R115, 0xff0000, RZ, 0xc0, !PT ;  /* 0x00ff000073ff7812 */ /* 0x000fe2000786c0ff */
[----:B------:R-:W-:-:S02]  /*3490*/  @P1 HADD2.F32 R151, -RZ, R53.H0_H0 ;  /* 0x20000035ff971230 */ /* 0x000fc40000004100 */
[----:B------:R-:W-:Y:S01]  /*34a0*/  FADD.FTZ R81, R161, -R82 ;  /* 0x80000052a1517221 */ /* 0x000fe20000010000 */
[----:B------:R-:W-:-:S03]  /*34b0*/  F2FP.F16.F32.PACK_AB R84, R84, R149 ;  /* 0x000000955454723e */ /* 0x000fc600000000ff */
[----:B------:R-:W-:-:S04]  /*34c0*/  FMUL.FTZ R81, R81, UR19 ;  /* 0x0000001351517c20 */ /* 0x000fc80008410000 */
[----:B------:R-:W-:-:S04]  /*34d0*/  FMUL.FTZ R82, R81, UR5 ;  /* 0x0000000551527c20 */ /* 0x000fc80008410000 */
[----:B------:R-:W-:Y:S01]  /*34e0*/  FMUL.FTZ R161, R82, UR4 ;  /* 0x0000000452a17c20 */ /* 0x000fe20008410000 */
[--C-:B------:R-:W-:Y:S02]  /*34f0*/  @P1 HADD2.F32 R82, -RZ, R85.reuse.H0_H0 ;  /* 0x20000055ff521230 */ /* 0x100fe40000004100 */
[----:B------:R-:W-:Y:S02]  /*3500*/  @P6 HADD2.F32 R85, -RZ, R85.H1_H1 ;  /* 0x30000055ff556230 */ /* 0x000fe40000004100 */
[C---:B------:R-:W-:Y:S01]  /*3510*/  @P1 FMUL.FTZ R150, R161.reuse, R151 ;  /* 0x00000097a1961220 */ /* 0x040fe20000410000 */
[--C-:B------:R-:W-:Y:S01]  /*3520*/  FFMA.FTZ R151, R162, UR24, R137.reuse ;  /* 0x00000018a2977c23 */ /* 0x100fe20008010089 */
[----:B------:R-:W-:Y:S01]  /*3530*/  @P1 FMUL.FTZ R159, R161, R82 ;  /* 0x00000052a19f1220 */ /* 0x000fe20000410000 */
[----:B------:R-:W-:Y:S01]  /*3540*/  ISETP.GE.U32.AND P1, PT, R114, RZ, PT ;  /* 0x000000ff7200720c */ /* 0x000fe20003f26070 */
[----:B------:R-:W-:Y:S01]  /*3550*/  FFMA.FTZ R82, R163, UR24, R137 ;  /* 0x00000018a3527c23 */ /* 0x000fe20008010089 */
[----:B------:R-:W-:Y:S01]  /*3560*/  FADD.FTZ R151, R164, -R151 ;  /* 0x80000097a4977221 */ /* 0x000fe20000010000 */
[----:B------:R-:W-:Y:S01]  /*3570*/  HFMA2 R161, -RZ, RZ, 0, 0 ;  /* 0x00000000ffa17431 */ /* 0x000fe200000001ff */
[----:B------:R-:W-:Y:S01]  /*3580*/  ISETP.GE.U32.AND.EX P1, PT, R115, 0x1000000, PT, P1 ;  /* 0x010000007300780c */ /* 0x000fe20003f26110 */
[----:B------:R-:W-:Y:S01]  /*3590*/  FADD.FTZ R165, R165, -R82 ;  /* 0x80000052a5a57221 */ /* 0x000fe20000010000 */
[----:B------:R-:W-:Y:S01]  /*35a0*/  FMUL.FTZ R114, R151, UR19 ;  /* 0x0000001397727c20 */ /* 0x000fe20008410000 */
[----:B------:R-:W-:-:S02]  /*35b0*/  HFMA2 R162, -RZ, RZ, 0, 0 ;  /* 0x00000000ffa27431 */ /* 0x000fc400000001ff */
[----:B------:R-:W-:Y:S02]  /*35c0*/  @P5 HADD2.F32 R151, -RZ, R86.H0_H0 ;  /* 0x20000056ff975230 */ /* 0x000fe40000004100 */
[C---:B------:R-:W-:Y:S01]  /*35d0*/  FMUL.FTZ R82, R114.reuse, UR5 ;  /* 0x0000000572527c20 */ /* 0x040fe20008410000 */
[----:B------:R-:W-:Y:S01]  /*35e0*/  @P5 HADD2.F32 R163, -RZ, R54.H0_H0 ;  /* 0x20000036ffa35230 */ /* 0x000fe20000004100 */
[----:B------:R-:W-:Y:S01]  /*35f0*/  F2FP.F16.F32.PACK_AB R81, R114, R81 ;  /* 0x000000517251723e */ /* 0x000fe200000000ff */
[----:B------:R-:W-:Y:S02]  /*3600*/  @P4 HADD2.F32 R86, -RZ, R86.H1_H1 ;  /* 0x30000056ff564230 */ /* 0x000fe40000004100 */
[----:B------:R-:W-:Y:S01]  /*3610*/  FMUL.FTZ R115, R82, UR4 ;  /* 0x0000000452737c20 */ /* 0x000fe20008410000 */
[----:B------:R-:W-:-:S03]  /*3620*/  @P6 HADD2.F32 R82, -RZ, R53.H1_H1 ;  /* 0x30000035ff526230 */ /* 0x000fc60000004100 */
[C---:B------:R-:W-:Y:S01]  /*3630*/  @P6 FMUL.FTZ R161, R115.reuse, R85 ;  /* 0x0000005573a16220 */ /* 0x040fe20000410000 */
[----:B------:R-:W-:Y:S01]  /*3640*/  MOV R85, RZ ;  /* 0x000000ff00557202 */ /* 0x000fe20000000f00 */
[----:B------:R-:W-:Y:S01]  /*3650*/  @P6 FMUL.FTZ R85, R115, R82 ;  /* 0x0000005273556220 */ /* 0x000fe20000410000 */
[----:B------:R-:W-:Y:S01]  /*3660*/  FFMA.FTZ R115, R166, UR24, R137 ;  /* 0x00000018a6737c23 */ /* 0x000fe20008010089 */
[----:B------:R-:W-:Y:S01]  /*3670*/  FMUL.FTZ R82, R165, UR19 ;  /* 0x00000013a5527c20 */ /* 0x000fe20008410000 */
[----:B------:R-:W-:Y:S02]  /*3680*/  MOV R166, RZ ;  /* 0x000000ff00a67202 */ /* 0x000fe40000000f00 */
[----:B------:R-:W-:Y:S01]  /*3690*/  FADD.FTZ R168, R168, -R115 ;  /* 0x80000073a8a87221 */ /* 0x000fe20000010000 */
[----:B------:R-:W-:Y:S01]  /*36a0*/  FMUL.FTZ R115, R82, UR5 ;  /* 0x0000000552737c20 */ /* 0x000fe20008410000 */
[----:B------:R-:W-:-:S03]  /*36b0*/  F2FP.F16.F32.PACK_AB R85, R85, R150 ;  /* 0x000000965555723e */ /* 0x000fc600000000ff */
[----:B------:R-:W-:Y:S01]  /*36c0*/  FMUL.FTZ R164, R115, UR4 ;  /* 0x0000000473a47c20 */ /* 0x000fe20008410000 */
[----:B------:R-:W-:-:S03]  /*36d0*/  MOV R115, RZ ;  /* 0x000000ff00737202 */ /* 0x000fc60000000f00 */
[----:B------:R-:W-:Y:S01]  /*36e0*/  @P5 FMUL.FTZ R162, R164, R151 ;  /* 0x00000097a4a25220 */ /* 0x000fe20000410000 */
[----:B------:R-:W-:Y:S01]  /*36f0*/  FMUL.FTZ R151, R168, UR19 ;  /* 0x00000013a8977c20 */ /* 0x000fe20008410000 */
[----:B------:R-:W-:Y:S01]  /*3700*/  @P5 FMUL.FTZ R115, R164, R163 ;  /* 0x000000a3a4735220 */ /* 0x000fe20000410000 */
[----:B------:R-:W-:Y:S01]  /*3710*/  FFMA.FTZ R164, R167, UR24, R137 ;  /* 0x00000018a7a47c23 */ /* 0x000fe20008010089 */
[----:B------:R-:W-:Y:S02]  /*3720*/  @P3 HADD2.F32 R167, -RZ, R55.H0_H0 ;  /* 0x20000037ffa73230 */ /* 0x000fe40000004100 */
[C---:B------:R-:W-:Y:S01]  /*3730*/  FMUL.FTZ R163, R151.reuse, UR5 ;  /* 0x0000000597a37c20 */ /* 0x040fe20008410000 */
[----:B------:R-:W-:Y:S01]  /*3740*/  F2FP.F16.F32.PACK_AB R82, R151, R82 ;  /* 0x000000529752723e */ /* 0x000fe200000000ff */
[----:B------:R-:W-:Y:S01]  /*3750*/  FADD.FTZ R169, R169, -R164 ;  /* 0x800000a4a9a97221 */ /* 0x000fe20000010000 */
[----:B------:R-:W-:Y:S02]  /*3760*/  @P4 HADD2.F32 R164, -RZ, R54.H1_H1 ;  /* 0x30000036ffa44230 */ /* 0x000fe40000004100 */
[----:B------:R-:W-:Y:S01]  /*3770*/  FMUL.FTZ R165, R163, UR4 ;  /* 0x00000004a3a57c20 */ /* 0x000fe20008410000 */
[----:B------:R-:W-:-:S02]  /*3780*/  HFMA2 R163, -RZ, RZ, 0, 0 ;  /* 0x00000000ffa37431 */ /* 0x000fc400000001ff */
[----:B------:R-:W-:Y:S01]  /*3790*/  FMUL.FTZ R169, R169, UR19 ;  /* 0x00000013a9a97c20 */ /* 0x000fe20008410000 */
[C---:B------:R-:W-:Y:S01]  /*37a0*/  @P4 FMUL.FTZ R163, R165.reuse, R86 ;  /* 0x00000056a5a34220 */ /* 0x040fe20000410000 */
[----:B------:R-:W-:Y:S01]  /*37b0*/  MOV R86, RZ ;  /* 0x000000ff00567202 */ /* 0x000fe20000000f00 */
[----:B------:R-:W-:Y:S01]  /*37c0*/  @P4 FMUL.FTZ R86, R165, R164 ;  /* 0x000000a4a5564220 */ /* 0x000fe20000410000 */
[----:B------:R-:W-:Y:S01]  /*37d0*/  FMUL.FTZ R164, R169, UR5 ;  /* 0x00000005a9a47c20 */ /* 0x000fe20008410000 */
[--C-:B------:R-:W-:Y:S01]  /*37e0*/  @P3 HADD2.F32 R165, -RZ, R87.reuse.H0_H0 ;  /* 0x20000057ffa53230 */ /* 0x100fe20000004100 */
[----:B------:R-:W-:Y:S01]  /*37f0*/  F2FP.F16.F32.PACK_AB R83, R170, R169 ;  /* 0x000000a9aa53723e */ /* 0x000fe200000000ff */
[----:B------:R-:W-:Y:S02]  /*3800*/  @P1 HADD2.F32 R87, -RZ, R87.H1_H1 ;  /* 0x30000057ff571230 */ /* 0x000fe40000004100 */
[----:B------:R-:W-:Y:S01]  /*3810*/  FMUL.FTZ R168, R164, UR4 ;  /* 0x00000004a4a87c20 */ /* 0x000fe20008410000 */
[----:B------:R-:W-:Y:S01]  /*3820*/  HFMA2 R164, -RZ, RZ, 0, 0 ;  /* 0x00000000ffa47431 */ /* 0x000fe200000001ff */
[----:B------:R-:W-:-:S02]  /*3830*/  F2FP.F16.F32.PACK_AB R86, R86, R115 ;  /* 0x000000735656723e */ /* 0x000fc400000000ff */
        /* <DEDUP_REMOVED lines=8> */
[----:B------:R-:W-:-:S05]  /*38c0*/  @P1 FMUL.FTZ R87, R168, R167 ;  /* 0x000000a7a8571220 */ /* 0x000fca0000410000 */
[----:B------:R-:W-:Y:S01]  /*38d0*/  F2FP.F16.F32.PACK_AB R87, R87, R166 ;  /* 0x000000a65757723e */ /* 0x000fe200000000ff */
[----:B------:R-:W-:Y:S06]  /*38e0*/  BRA `(.L_x_2495) ;  /* 0x0000000400907947 */ /* 0x000fec0003800000 */
.L_x_2494:
[--C-:B------:R-:W-:Y:S01]  /*38f0*/  FFMA.FTZ R149, R150, UR24, R137.reuse ;  /* 0x0000001896957c23 */ /* 0x100fe20008010089 */
[C---:B------:R-:W-:Y:S01]  /*3900*/  LOP3.LUT P1, RZ, R114.reuse, 0xff, RZ, 0xc0, !PT ;  /* 0x000000ff72ff7812 */ /* 0x040fe2000782c0ff */
[----:B------:R-:W-:Y:S01]  /*3910*/  FFMA.FTZ R151, R151, UR24, R137 ;  /* 0x0000001897977c23 */ /* 0x000fe20008010089 */
[----:B------:R-:W-:Y:S01]  /*3920*/  LOP3.LUT P3, RZ, R114, 0xff00, RZ, 0xc0, !PT ;  /* 0x0000ff0072ff7812 */ /* 0x000fe2000786c0ff */
[----:B------:R-:W-:Y:S01]  /*3930*/  FADD.FTZ R149, R158, -R149 ;  /* 0x800000959e957221 */ /* 0x000fe20000010000 */
[----:B------:R-:W-:Y:S02]  /*3940*/  HFMA2 R158, -RZ, RZ, 0, 0 ;  /* 0x00000000ff9e7431 */ /* 0x000fe400000001ff */
[----:B------:R-:W-:Y:S01]  /*3950*/  FADD.FTZ R160, R160, -R151 ;  /* 0x80000097a0a07221 */ /* 0x000fe20000010000 */
[----:B------:R-:W-:Y:S01]  /*3960*/  LOP3.LUT P6, RZ, R114, 0xff000000, RZ, 0xc0, !PT ;  /* 0xff00000072ff7812 */ /* 0x000fe200078cc0ff */
[----:B------:R-:W-:Y:S01]  /*3970*/  FMUL.FTZ R149, R149, UR19 ;  /* 0x0000001395957c20 */ /* 0x000fe20008410000 */
[C---:B------:R-:W-:Y:S01]  /*3980*/  LOP3.LUT P5, RZ, R115.reuse, 0xff, RZ, 0xc0, !PT ;  /* 0x000000ff73ff7812 */ /* 0x040fe200078ac0ff */
[----:B------:R-:W-:Y:S01]  /*3990*/  FFMA.FTZ R170, R170, UR24, R137 ;  /* 0x00000018aaaa7c23 */ /* 0x000fe20008010089 */
[----:B------:R-:W-:Y:S01]  /*39a0*/  LOP3.LUT P4, RZ, R115, 0xff00, RZ, 0xc0, !PT ;  /* 0x0000ff0073ff7812 */ /* 0x000fe2000788c0ff */
[----:B------:R-:W-:Y:S01]  /*39b0*/  FMUL.FTZ R149, R149, UR5 ;  /* 0x0000000595957c20 */ /* 0x000fe20008410000 */
[----:B-----5:R-:W-:-:S02]  /*39c0*/  @P1 HADD2.F32 R151, -RZ, R84.H0_H0 ;  /* 0x20000054ff971230 */ /* 0x020fc40000004100 */
[----:B------:R-:W-:Y:S01]  /*39d0*/  FADD.FTZ R170, R171, -R170 ;  /* 0x800000aaabaa7221 */ /* 0x000fe20000010000 */
[----:B------:R-:W-:Y:S02]  /*39e0*/  @P1 HADD2.F32 R197, -RZ, R52.H0_H0 ;  /* 0x20000034ffc51230 */ /* 0x000fe40000004100 */
[----:B------:R-:W-:Y:S01]  /*39f0*/  FMUL.FTZ R150, R149, UR4 ;  /* 0x0000000495967c20 */ /* 0x000fe20008410000 */
[----:B------:R-:W-:-:S03]  /*3a00*/  MOV R149, RZ ;  /* 0x000000ff00957202 */ /* 0x000fc60000000f00 */
[-C--:B------:R-:W-:Y:S01]  /*3a10*/  @P1 FMUL.FTZ R158, R151, R150.reuse ;  /* 0x00000096979e1220 */ /* 0x080fe20000410000 */
[----:B------:R-:W-:Y:S01]  /*3a20*/  @P1 FMUL.FTZ R149, R197, R150 ;  /* 0x00000096c5951220 */ /* 0x000fe20000410000 */
[----:B------:R-:W-:Y:S01]  /*3a30*/  FMUL.FTZ R150, R160, UR19 ;  /* 0x00000013a0967c20 */ /* 0x000fe20008410000 */
[----:B------:R-:W-:Y:S02]  /*3a40*/  HFMA2 R160, -RZ, RZ, 0, 0 ;  /* 0x00000000ffa07431 */ /* 0x000fe400000001ff */
[----:B------:R-:W-:Y:S01]  /*3a50*/  @P3 HADD2.F32 R151, -RZ, R84.H1_H1 ;  /* 0x30000054ff973230 */ /* 0x000fe20000004100 */
[----:B------:R-:W-:Y:S01]  /*3a60*/  MOV R84, RZ ;  /* 0x000000ff00547202 */ /* 0x000fe20000000f00 */
[----:B------:R-:W-:Y:S01]  /*3a70*/  FMUL.FTZ R150, R150, UR5 ;  /* 0x0000000596967c20 */ /* 0x000fe20008410000 */
[----:B------:R-:W-:-:S03]  /*3a80*/  LOP3.LUT P1, RZ, R114, 0xff0000, RZ, 0xc0, !PT ;  /* 0x00ff000072ff7812 */ /* 0x000fc6000782c0ff */
[----:B------:R-:W-:-:S04]  /*3a90*/  FMUL.FTZ R150, R150, UR4 ;  /* 0x0000000496967c20 */ /* 0x000fc80008410000 */
[----:B------:R-:W-:Y:S01]  /*3aa0*/  @P3 FMUL.FTZ R160, R151, R150 ;  /* 0x0000009697a03220 */ /* 0x000fe20000410000 */
[----:B------:R-:W-:-:S05]  /*3ab0*/  @P3 HADD2.F32 R151, -RZ, R52.H1_H1 ;  /* 0x30000034ff973230 */ /* 0x000fca0000004100 */
[----:B------:R-:W-:Y:S01]  /*3ac0*/  @P3 FMUL.FTZ R84, R151, R150 ;  /* 0x0000009697543220 */ /* 0x000fe20000410000 */
[----:B------:R-:W-:Y:S01]  /*3ad0*/  FFMA.FTZ R150, R159, UR24, R137 ;  /* 0x000000189f967c23 */ /* 0x000fe20008010089 */
[----:B------:R-:W-:Y:S02]  /*3ae0*/  HFMA2 R159, -RZ, RZ, 0, 0 ;  /* 0x00000000ff9f7431 */ /* 0x000fe400000001ff */
[----:B------:R-:W-:Y:S01]  /*3af0*/  @P1 HADD2.F32 R196, -RZ, R85.H0_H0 ;  /* 0x20000055ffc41230 */ /* 0x000fe20000004100 */
[----:B------:R-:W-:Y:S01]  /*3b00*/  LOP3.LUT P3, RZ, R115, 0xff0000, RZ, 0xc0, !PT ;  /* 0x00ff000073ff7812 */ /* 0x000fe2000786c0ff */
[----:B------:R-:W-:Y:S01]  /*3b10*/  FADD.FTZ R150, R161, -R150 ;  /* 0x80000096a1967221 */ /* 0x000fe20000010000 */
[----:B------:R-:W-:Y:S02]  /*3b20*/  @P1 HADD2.F32 R198, -RZ, R53.H0_H0 ;  /* 0x20000035ffc61230 */ /* 0x000fe40000004100 */
[----:B------:R-:W-:Y:S02]  /*3b30*/  HFMA2 R161, -RZ, RZ, 0, 0 ;  /* 0x00000000ffa17431 */ /* 0x000fe400000001ff */
[----:B------:R-:W-:-:S02]  /*3b40*/  @P6 HADD2.F32 R85, -RZ, R85.H1_H1 ;  /* 0x30000055ff556230 */ /* 0x000fc40000004100 */
[----:B------:R-:W-:Y:S01]  /*3b50*/  FMUL.FTZ R150, R150, UR19 ;  /* 0x0000001396967c20 */ /* 0x000fe20008410000 */
[----:B------:R-:W-:-:S03]  /*3b60*/  F2FP.F16.F32.PACK_AB R84, R84, R149 ;  /* 0x000000955454723e */ /* 0x000fc600000000ff */
[----:B------:R-:W-:-:S04]  /*3b70*/  FMUL.FTZ R150, R150, UR5 ;  /* 0x0000000596967c20 */ /* 0x000fc80008410000 */
[----:B------:R-:W-:Y:S01]  /*3b80*/  FMUL.FTZ R151, R150, UR4 ;  /* 0x0000000496977c20 */ /* 0x000fe20008410000 */
[----:B------:R-:W-:-:S03]  /*3b90*/  MOV R150, RZ ;  /* 0x000000ff00967202 */ /* 0x000fc60000000f00 */
[-C--:B------:R-:W-:Y:S01]  /*3ba0*/  @P1 FMUL.FTZ R159, R196, R151.reuse ;  /* 0x00000097c49f1220 */ /* 0x080fe20000410000 */
[----:B------:R-:W-:Y:S01]  /*3bb0*/  @P1 FMUL.FTZ R150, R198, R151 ;  /* 0x00000097c6961220 */ /* 0x000fe20000410000 */
[--C-:B------:R-:W-:Y:S01]  /*3bc0*/  FFMA.FTZ R151, R162, UR24, R137.reuse ;  /* 0x00000018a2977c23 */ /* 0x100fe20008010089 */
[----:B------:R-:W-:Y:S01]  /*3bd0*/  ISETP.GE.U32.AND P1, PT, R114, RZ, PT ;  /* 0x000000ff7200720c */ /* 0x000fe20003f26070 */
[----:B------:R-:W-:Y:S02]  /*3be0*/  FFMA.FTZ R162, R163, UR24, R137 ;  /* 0x00000018a3a27c23 */ /* 0x000fe40008010089 */
[----:B------:R-:W-:Y:S01]  /*3bf0*/  FADD.FTZ R151, R164, -R151 ;  /* 0x80000097a4977221 */ /* 0x000fe20000010000 */
[----:B------:R-:W-:Y:S01]  /*3c00*/  ISETP.GE.U32.AND.EX P1, PT, R115, 0x1000000, PT, P1 ;  /* 0x010000007300780c */ /* 0x000fe20003f26110 */
[----:B------:R-:W-:Y:S02]  /*3c10*/  @P6 HADD2.F32 R115, -RZ, R53.H1_H1 ;  /* 0x30000035ff736230 */ /* 0x000fe40000004100 */
[----:B------:R-:W-:Y:S01]  /*3c20*/  FADD.FTZ R162, R165, -R162 ;  /* 0x800000a2a5a27221 */ /* 0x000fe20000010000 */
[----:B------:R-:W-:Y:S01]  /*3c30*/  FMUL.FTZ R114, R151, UR19 ;  /* 0x0000001397727c20 */ /* 0x000fe20008410000 */
[----:B------:R-:W-:-:S02]  /*3c40*/  @P5 HADD2.F32 R164, -RZ, R86.H0_H0 ;  /* 0x20000056ffa45230 */ /* 0x000fc40000004100 */
[----:B------:R-:W-:Y:S02]  /*3c50*/  @P4 HADD2.F32 R151, -RZ, R86.H1_H1 ;  /* 0x30000056ff974230 */ /* 0x000fe40000004100 */
[----:B------:R-:W-:Y:S01]  /*3c60*/  FMUL.FTZ R114, R114, UR5 ;  /* 0x0000000572727c20 */ /* 0x000fe20008410000 */
[----:B------:R-:W-:-:S03]  /*3c70*/  @P3 HADD2.F32 R165, -RZ, R87.H0_H0 ;  /* 0x20000057ffa53230 */ /* 0x000fc60000004100 */
[----:B------:R-:W-:Y:S01]  /*3c80*/  FMUL.FTZ R114, R114, UR4 ;  /* 0x0000000472727c20 */ /* 0x000fe20008410000 */
[----:B------:R-:W-:-:S03]  /*3c90*/  @P1 HADD2.F32 R87, -RZ, R87.H1_H1 ;  /* 0x30000057ff571230 */ /* 0x000fc60000004100 */
[-C--:B------:R-:W-:Y:S01]  /*3ca0*/  @P6 FMUL.FTZ R161, R85, R114.reuse ;  /* 0x0000007255a16220 */ /* 0x080fe20000410000 */
[----:B------:R-:W-:Y:S01]  /*3cb0*/  MOV R85, RZ ;  /* 0x000000ff00557202 */ /* 0x000fe20000000f00 */
[----:B------:R-:W-:Y:S01]  /*3cc0*/  @P6 FMUL.FTZ R85, R115, R114 ;  /* 0x0000007273556220 */ /* 0x000fe20000410000 */
[----:B------:R-:W-:Y:S01]  /*3cd0*/  FMUL.FTZ R114, R162, UR19 ;  /* 0x00000013a2727c20 */ /* 0x000fe20008410000 */
[----:B------:R-:W-:Y:S01]  /*3ce0*/  FFMA.FTZ R115, R166, UR24, R137 ;  /* 0x00000018a6737c23 */ /* 0x000fe20008010089 */
[----:B------:R-:W-:Y:S01]  /*3cf0*/  @P5 HADD2.F32 R166, -RZ, R54.H0_H0 ;  /* 0x20000036ffa65230 */ /* 0x000fe20000004100 */
[----:B------:R-:W-:Y:S01]  /*3d00*/  CS2R R162, SRZ ;  /* 0x0000000000a27805 */ /* 0x000fe2000001ff00 */
[----:B------:R-:W-:Y:S01]  /*3d10*/  FMUL.FTZ R114, R114, UR5 ;  /* 0x0000000572727c20 */ /* 0x000fe20008410000 */
[----:B------:R-:W-:Y:S01]  /*3d20*/  FADD.FTZ R168, R168, -R115 ;  /* 0x80000073a8a87221 */ /* 0x000fe20000010000 */
[----:B------:R-:W-:Y:S02]  /*3d30*/  F2FP.F16.F32.PACK_AB R85, R85, R150 ;  /* 0x000000965555723e */ /* 0x000fe400000000ff */
[----:B------:R-:W-:Y:S01]  /*3d40*/  FMUL.FTZ R115, R114, UR4 ;  /* 0x0000000472737c20 */ /* 0x000fe20008410000 */
[----:B------:R-:W-:-:S03]  /*3d50*/  HFMA2 R114, -RZ, RZ, 0, 0 ;  /* 0x00000000ff727431 */ /* 0x000fc600000001ff */
[-C--:B------:R-:W-:Y:S01]  /*3d60*/  @P5 FMUL.FTZ R162, R164, R115.reuse ;  /* 0x00000073a4a25220 */ /* 0x080fe20000410000 */
[----:B------:R-:W-:Y:S01]  /*3d70*/  FFMA.FTZ R164, R167, UR24, R137 ;  /* 0x00000018a7a47c23 */ /* 0x000fe20008010089 */
[----:B------:R-:W-:Y:S02]  /*3d80*/  @P3 HADD2.F32 R167, -RZ, R55.H0_H0 ;  /* 0x20000037ffa73230 */ /* 0x000fe40000004100 */
[----:B------:R-:W-:Y:S01]  /*3d90*/  @P5 FMUL.FTZ R114, R166, R115 ;  /* 0x00000073a6725220 */ /* 0x000fe20000410000 */
[----:B------:R-:W-:Y:S01]  /*3da0*/  FMUL.FTZ R115, R168, UR19 ;  /* 0x00000013a8737c20 */ /* 0x000fe20008410000 */
[----:B------:R-:W-:Y:S01]  /*3db0*/  FADD.FTZ R164, R169, -R164 ;  /* 0x800000a4a9a47221 */ /* 0x000fe20000010000 */
[----:B------:R-:W-:Y:S02]  /*3dc0*/  HFMA2 R166, -RZ, RZ, 0, 0 ;  /* 0x00000000ffa67431 */ /* 0x000fe400000001ff */
[----:B------:R-:W-:-:S04]  /*3dd0*/  FMUL.FTZ R115, R115, UR5 ;  /* 0x0000000573737c20 */ /* 0x000fc80008410000 */
[----:B------:R-:W-:Y:S01]  /*3de0*/  FMUL.FTZ R86, R115, UR4 ;  /* 0x0000000473567c20 */ /* 0x000fe20008410000 */
[----:B------:R-:W-:-:S03]  /*3df0*/  MOV R115, RZ ;  /* 0x000000ff00737202 */ /* 0x000fc60000000f00 */
[----:B------:R-:W-:Y:S01]  /*3e00*/  @P4 FMUL.FTZ R163, R151, R86 ;  /* 0x0000005697a34220 */ /* 0x000fe20000410000 */
[----:B------:R-:W-:-:S05]  /*3e10*/  @P4 HADD2.F32 R151, -RZ, R54.H1_H1 ;  /* 0x30000036ff974230 */ /* 0x000fca0000004100 */
[----:B------:R-:W-:Y:S01]  /*3e20*/  @P4 FMUL.FTZ R115, R151, R86 ;  /* 0x0000005697734220 */ /* 0x000fe20000410000 */
[----:B------:R-:W-:Y:S01]  /*3e30*/  FMUL.FTZ R86, R164, UR19 ;  /* 0x00000013a4567c20 */ /* 0x000fe20008410000 */
[----:B------:R-:W-:Y:S01]  /*3e40*/  HFMA2 R164, -RZ, RZ, 0, 0 ;  /* 0x00000000ffa47431 */ /* 0x000fe200000001ff */
[----:B------:R-:W-:Y:S02]  /*3e50*/  MOV R151, RZ ;  /* 0x000000ff00977202 */ /* 0x000fe40000000f00 */
[----:B------:R-:W-:-:S04]  /*3e60*/  FMUL.FTZ R86, R86, UR5 ;  /* 0x0000000556567c20 */ /* 0x000fc80008410000 */
[----:B------:R-:W-:-:S04]  /*3e70*/  FMUL.FTZ R86, R86, UR4 ;  /* 0x0000000456567c20 */ /* 0x000fc80008410000 */
[-C--:B------:R-:W-:Y:S01]  /*3e80*/  @P3 FMUL.FTZ R164, R165, R86.reuse ;  /* 0x00000056a5a43220 */ /* 0x080fe20000410000 */
[----:B------:R-:W-:Y:S01]  /*3e90*/  @P3 FMUL.FTZ R151, R167, R86 ;  /* 0x00000056a7973220 */ /* 0x000fe20000410000 */
[----:B------:R-:W-:Y:S01]  /*3ea0*/  FMUL.FTZ R86, R170, UR19 ;  /* 0x00000013aa567c20 */ /* 0x000fe20008410000 */
[----:B------:R-:W-:Y:S01]  /*3eb0*/  @P1 HADD2.F32 R167, -RZ, R55.H1_H1 ;  /* 0x30000037ffa71230 */ /* 0x000fe20000004100 */
[----:B------:R-:W-:Y:S02]  /*3ec0*/  MOV R165, RZ ;  /* 0x000000ff00a57202 */ /* 0x000fe40000000f00 */
[----:B------:R-:W-:-:S04]  /*3ed0*/  FMUL.FTZ R86, R86, UR5 ;  /* 0x0000000556567c20 */ /* 0x000fc80008410000 */
[----:B------:R-:W-:-:S04]  /*3ee0*/  FMUL.FTZ R86, R86, UR4 ;  /* 0x0000000456567c20 */ /* 0x000fc80008410000 */
[-C--:B------:R-:W-:Y:S01]  /*3ef0*/  @P1 FMUL.FTZ R166, R167, R86.reuse ;  /* 0x00000056a7a61220 */ /* 0x080fe20000410000 */
[----:B------:R-:W-:Y:S01]  /*3f00*/  @P1 FMUL.FTZ R165, R87, R86 ;  /* 0x0000005657a51220 */ /* 0x000fe20000410000 */
[----:B------:R-:W-:-:S03]  /*3f10*/  F2FP.F16.F32.PACK_AB R86, R115, R114 ;  /* 0x000000727356723e */ /* 0x000fc600000000ff */
[----:B------:R-:W-:-:S07]  /*3f20*/  F2FP.F16.F32.PACK_AB R87, R166, R151 ;  /* 0x00000097a657723e */ /* 0x000fce00000000ff */
.L_x_2495:
[----:B------:R-:W0:Y:S01]  /*3f30*/  @P0 LDC.64 R114, c[0x0][0x478] ;  /* 0x00011e00ff720b82 */ /* 0x000e220000000a00 */
[----:B------:R-:W-:-:S05]  /*3f40*/  IADD3 R133, PT, PT, R133, 0x100, RZ ;  /* 0x0000010085857810 */ /* 0x000fca0007ffe0ff */
[----:B------:R-:W-:-:S04]  /*3f50*/  IMAD.WIDE.U32 R150, R133, 0x10, R226 ;  /* 0x0000001085967825 */ /* 0x000fc800078e00e2 */
[----:B0-----:R-:W-:-:S04]  /*3f60*/  @P0 IMAD.WIDE.U32 R114, R148, 0x10, R114 ;  /* 0x0000001094720825 */ /* 0x001fc800078e0072 */
[----:B------:R-:W-:Y:S01]  /*3f70*/  IMAD.WIDE.U32 R148, R148, 0x10, R194 ;  /* 0x0000001094947825 */ /* 0x000fe200078e00c2 */
[----:B------:R-:W-:Y:S04]  /*3f80*/  @P0 STG.E.128 desc[UR12][R114.64], R80 ;  /* 0x0000005072000986 */ /* 0x000fe8000c101d0c */
[----:B------:R0:W-:Y:S04]  /*3f90*/  STG.E.128 desc[UR12][R148.64], R84 ;  /* 0x0000005494007986 */ /* 0x0001e8000c101d0c */
[----:B0-----:R0:W5:Y:S01]  /*3fa0*/  LDG.E.128 R84, desc[UR12][R150.64] ;  /* 0x0000000c96547981 */ /* 0x001162000c1e1d00 */
[----:B------:R-:W-:Y:S05]  /*3fb0*/  @!P0 BRA `(.L_x_2496) ;  /* 0x0000000400a08947 */ /* 0x000fea0003800000 */
[--C-:B------:R-:W-:Y:S01]  /*3fc0*/  FFMA.FTZ R138, R138, UR24, R137.reuse ;  /* 0x000000188a8a7c23 */ /* 0x100fe20008010089 */
[----:B------:R-:W-:Y:S01]  /*3fd0*/  LOP3.LUT P1, RZ, R110, 0xff, RZ, 0xc0, !PT ;  /* 0x000000ff6eff7812 */ /* 0x000fe2000782c0ff */
[--C-:B------:R-:W-:Y:S01]  /*3fe0*/  FFMA.FTZ R142, R142, UR24, R137.reuse ;  /* 0x000000188e8e7c23 */ /* 0x100fe20008010089 */
[----:B------:R-:W-:Y:S01]  /*3ff0*/  LOP3.LUT P4, RZ, R110, 0xff0000, RZ, 0xc0, !PT ;  /* 0x00ff00006eff7812 */ /* 0x000fe2000788c0ff */
[----:B------:R-:W-:Y:S01]  /*4000*/  FADD.FTZ R80, R139, -R138 ;  /* 0x8000008a8b507221 */ /* 0x000fe20000010000 */
[----:B------:R-:W-:Y:S01]  /*4010*/  FFMA.FTZ R138, R140, UR24, R137 ;  /* 0x000000188c8a7c23 */ /* 0x000fe20008010089 */
[----:B------:R-:W-:Y:S01]  /*4020*/  HFMA2 R140, -RZ, RZ, 0, 0 ;  /* 0x00000000ff8c7431 */ /* 0x000fe200000001ff */
[----:B------:R-:W-:Y:S01]  /*4030*/  LOP3.LUT P3, RZ, R110, 0xff00, RZ, 0xc0, !PT ;  /* 0x0000ff006eff7812 */ /* 0x000fe2000786c0ff */
[----:B------:R-:W-:Y:S01]  /*4040*/  FMUL.FTZ R80, R80, UR19 ;  /* 0x0000001350507c20 */ /* 0x000fe20008410000 */
[----:B------:R-:W-:Y:S01]  /*4050*/  FADD.FTZ R138, R141, -R138 ;  /* 0x8000008a8d8a7221 */ /* 0x000fe20000010000 */
[----:B------:R-:W-:Y:S01]  /*4060*/  MOV R114, RZ ;  /* 0x000000ff00727202 */ /* 0x000fe20000000f00 */
[----:B------:R-:W-:-:S02]  /*4070*/  HFMA2 R141, -RZ, RZ, 0, 0 ;  /* 0x00000000ff8d7431 */ /* 0x000fc400000001ff */
[----:B------:R-:W-:Y:S01]  /*4080*/  FMUL.FTZ R81, R80, UR5 ;  /* 0x0000000550517c20 */ /* 0x000fe20008410000 */
[----:B------:R-:W-:Y:S01]  /*4090*/  FFMA.FTZ R144, R144, UR24, R137 ;  /* 0x0000001890907c23 */ /* 0x000fe20008010089 */
[----:B------:R-:W-:Y:S01]  /*40a0*/  @P1 HADD2.F32 R83, -RZ, R56.H0_H0 ;  /* 0x20000038ff531230 */ /* 0x000fe20000004100 */
[----:B------:R-:W-:Y:S01]  /*40b0*/  LOP3.LUT P6, RZ, R110, 0xff000000, RZ, 0xc0, !PT ;  /* 0xff0000006eff7812 */ /* 0x000fe200078cc0ff */
[----:B------:R-:W-:Y:S01]  /*40c0*/  FMUL.FTZ R115, R81, UR4 ;  /* 0x0000000451737c20 */ /* 0x000fe20008410000 */
[----:B-----5:R-:W-:Y:S02]  /*40d0*/  @P1 HADD2.F32 R82, -RZ, R84.H0_H0 ;  /* 0x20000054ff521230 */ /* 0x020fe40000004100 */
[----:B------:R-:W-:Y:S01]  /*40e0*/  FADD.FTZ R81, R143, -R142 ;  /* 0x8000008e8f517221 */ /* 0x000fe20000010000 */
[----:B------:R-:W-:Y:S02]  /*40f0*/  HFMA2 R142, -RZ, RZ, 0, 0 ;  /* 0x00000000ff8e7431 */ /* 0x000fe400000001ff */
[----:B------:R-:W-:Y:S01]  /*4100*/  @P1 FMUL.FTZ R114, R115, R83 ;  /* 0x0000005373721220 */ /* 0x000fe20000410000 */
[----:B------:R-:W-:Y:S01]  /*4110*/  FMUL.FTZ R83, R138, UR19 ;  /* 0x000000138a537c20 */ /* 0x000fe20008410000 */
[----:B------:R-:W-:Y:S01]  /*4120*/  FMUL.FTZ R81, R81, UR19 ;  /* 0x0000001351517c20 */ /* 0x000fe20008410000 */
[----:B------:R-:W-:Y:S01]  /*4130*/  @P1 FMUL.FTZ R140, R115, R82 ;  /* 0x00000052738c1220 */ /* 0x000fe20000410000 */
[----:B------:R-:W-:-:S02]  /*4140*/  @P4 HADD2.F32 R148, -RZ, R85.H0_H0 ;  /* 0x20000055ff944230 */ /* 0x000fc40000004100 */
[----:B------:R-:W-:Y:S01]  /*4150*/  FMUL.FTZ R82, R83, UR5 ;  /* 0x0000000553527c20 */ /* 0x000fe20008410000 */
[----:B------:R-:W-:Y:S01]  /*4160*/  FMUL.FTZ R143, R81, UR5 ;  /* 0x00000005518f7c20 */ /* 0x000fe20008410000 */
[----:B------:R-:W-:Y:S01]  /*4170*/  @P3 HADD2.F32 R84, -RZ, R84.H1_H1 ;  /* 0x30000054ff543230 */ /* 0x000fe20000004100 */
[----:B------:R-:W-:Y:S01]  /*4180*/  MOV R138, RZ ;  /* 0x000000ff008a7202 */ /* 0x000fe20000000f00 */
[----:B------:R-:W-:Y:S01]  /*4190*/  FMUL.FTZ R149, R82, UR4 ;  /* 0x0000000452957c20 */ /* 0x000fe20008410000 */
[----:B------:R-:W-:Y:S02]  /*41a0*/  @P4 HADD2.F32 R82, -RZ, R57.H0_H0 ;  /* 0x20000039ff524230 */ /* 0x000fe40000004100 */
[----:B------:R-:W-:Y:S01]  /*41b0*/  FMUL.FTZ R143, R143, UR4 ;  /* 0x000000048f8f7c20 */ /* 0x000fe20008410000 */
[----:B------:R-:W-:Y:S01]  /*41c0*/  @P3 HADD2.F32 R139, -RZ, R56.H1_H1 ;  /* 0x30000038ff8b3230 */ /* 0x000fe20000004100 */
[----:B------:R-:W-:Y:S01]  /*41d0*/  ISETP.GE.U32.AND P1, PT, R110, RZ, PT ;  /* 0x000000ff6e00720c */ /* 0x000fe20003f26070 */
[----:B------:R-:W-:Y:S01]  /*41e0*/  @P3 FMUL.FTZ R141, R149, R84 ;  /* 0x00000054958d3220 */ /* 0x000fe20000410000 */
[C---:B------:R-:W-:Y:S01]  /*41f0*/  @P4 FMUL.FTZ R142, R143.reuse, R148 ;  /* 0x000000948f8e4220 */ /* 0x040fe20000410000 */
[----:B------:R-:W-:Y:S01]  /*4200*/  @P4 FMUL.FTZ R138, R143, R82 ;  /* 0x000000528f8a4220 */ /* 0x000fe20000410000 */
[----:B------:R-:W-:Y:S01]  /*4210*/  MOV R115, RZ ;  /* 0x000000ff00737202 */ /* 0x000fe20000000f00 */
[----:B------:R-:W-:Y:S01]  /*4220*/  @P3 FMUL.FTZ R115, R149, R139 ;  /* 0x0000008b95733220 */ /* 0x000fe20000410000 */
[C---:B------:R-:W-:Y:S01]  /*4230*/  LOP3.LUT P5, RZ, R111.reuse, 0xff, RZ, 0xc0, !PT ;  /* 0x000000ff6fff7812 */ /* 0x040fe200078ac0ff */
[--C-:B------:R-:W-:Y:S01]  /*4240*/  FFMA.FTZ R146, R146, UR24, R137.reuse ;  /* 0x0000001892927c23 */ /* 0x100fe20008010089 */
[----:B------:R-:W-:Y:S01]  /*4250*/  LOP3.LUT P4, RZ, R111, 0xff00, RZ, 0xc0, !PT ;  /* 0x0000ff006fff7812 */ /* 0x000fe2000788c0ff */
[----:B------:R-:W-:Y:S01]  /*4260*/  FADD.FTZ R84, R145, -R144 ;  /* 0x8000009091547221 */ /* 0x000fe20000010000 */
[C---:B------:R-:W-:Y:S01]  /*4270*/  LOP3.LUT P3, RZ, R111.reuse, 0xff0000, RZ, 0xc0, !PT ;  /* 0x00ff00006fff7812 */ /* 0x040fe2000786c0ff */
[--C-:B------:R-:W-:Y:S01]  /*4280*/  FFMA.FTZ R152, R152, UR24, R137.reuse ;  /* 0x0000001898987c23 */ /* 0x100fe20008010089 */
[----:B------:R-:W-:Y:S01]  /*4290*/  ISETP.GE.U32.AND.EX P1, PT, R111, 0x1000000, PT, P1 ;  /* 0x010000006f00780c */ /* 0x000fe20003f26110 */
[--C-:B------:R-:W-:Y:S01]  /*42a0*/  FFMA.FTZ R82, R157, UR24, R137.reuse ;  /* 0x000000189d527c23 */ /* 0x100fe20008010089 */
[----:B------:R-:W-:Y:S01]  /*42b0*/  FADD.FTZ R146, R147, -R146 ;  /* 0x8000009293927221 */ /* 0x000fe20000010000 */
[----:B------:R-:W-:Y:S01]  /*42c0*/  FMUL.FTZ R84, R84, UR19 ;  /* 0x0000001354547c20 */ /* 0x000fe20008410000 */
[----:B------:R-:W-:Y:S01]  /*42d0*/  FFMA.FTZ R111, R156, UR24, R137 ;  /* 0x000000189c6f7c23 */ /* 0x000fe20008010089 */
[----:B------:R-:W-:Y:S01]  /*42e0*/  FADD.FTZ R152, R153, -R152 ;  /* 0x8000009899987221 */ /* 0x000fe20000010000 */
[----:B------:R-:W-:Y:S01]  /*42f0*/  FADD.FTZ R155, R155, -R82 ;  /* 0x800000529b9b7221 */ /* 0x000fe20000010000 */
[----:B------:R-:W-:Y:S01]  /*4300*/  FMUL.FTZ R82, R84, UR5 ;  /* 0x0000000554527c20 */ /* 0x000fe20008410000 */
[----:B------:R-:W-:Y:S01]  /*4310*/  FMUL.FTZ R153, R146, UR19 ;  /* 0x0000001392997c20 */ /* 0x000fe20008410000 */
[----:B------:R-:W-:-:S02]  /*4320*/  HFMA2 R143, -RZ, RZ, 0, 0 ;  /* 0x00000000ff8f7431 */ /* 0x000fc400000001ff */
[----:B------:R-:W-:Y:S01]  /*4330*/  FADD.FTZ R154, R154, -R111 ;  /* 0x8000006f9a9a7221 */ /* 0x000fe20000010000 */
[----:B------:R-:W-:Y:S02]  /*4340*/  @P6 HADD2.F32 R85, -RZ, R85.H1_H1 ;  /* 0x30000055ff556230 */ /* 0x000fe40000004100 */
[----:B------:R-:W-:Y:S01]  /*4350*/  FMUL.FTZ R152, R152, UR19 ;  /* 0x0000001398987c20 */ /* 0x000fe20008410000 */
[--C-:B------:R-:W-:Y:S02]  /*4360*/  @P5 HADD2.F32 R110, -RZ, R86.reuse.H0_H0 ;  /* 0x20000056ff6e5230 */ /* 0x100fe40000004100 */
[----:B0-----:R-:W-:Y:S01]  /*4370*/  FMUL.FTZ R151, R82, UR4 ;  /* 0x0000000452977c20 */ /* 0x001fe20008410000 */
[----:B------:R-:W-:Y:S02]  /*4380*/  @P4 HADD2.F32 R147, -RZ, R86.H1_H1 ;  /* 0x30000056ff934230 */ /* 0x000fe40000004100 */
[----:B------:R-:W-:Y:S01]  /*4390*/  FMUL.FTZ R86, R153, UR5 ;  /* 0x0000000599567c20 */ /* 0x000fe20008410000 */
[----:B------:R-:W-:-:S02]  /*43a0*/  @P3 HADD2.F32 R149, -RZ, R87.H0_H0 ;  /* 0x20000057ff953230 */ /* 0x000fc40000004100 */
[----:B------:R-:W-:Y:S01]  /*43b0*/  FMUL.FTZ R139, R152, UR5 ;  /* 0x00000005988b7c20 */ /* 0x000fe20008410000 */
[----:B------:R-:W-:Y:S02]  /*43c0*/  @P1 HADD2.F32 R150, -RZ, R87.H1_H1 ;  /* 0x30000057ff961230 */ /* 0x000fe40000004100 */
[----:B------:R-:W-:Y:S02]  /*43d0*/  HFMA2 R87, -RZ, RZ, 0, 0 ;  /* 0x00000000ff577431 */ /* 0x000fe400000001ff */
[----:B------:R-:W-:Y:S02]  /*43e0*/  @P6 HADD2.F32 R82, -RZ, R57.H1_H1 ;  /* 0x30000039ff526230 */ /* 0x000fe40000004100 */
[----:B------:R-:W-:Y:S01]  /*43f0*/  FMUL.FTZ R154, R154, UR19 ;  /* 0x000000139a9a7c20 */ /* 0x000fe20008410000 */
[--C-:B------:R-:W-:Y:S02]  /*4400*/  @P5 HADD2.F32 R111, -RZ, R58.reuse.H0_H0 ;  /* 0x2000003aff6f5230 */ /* 0x100fe40000004100 */
[----:B------:R-:W-:Y:S01]  /*4410*/  @P6 FMUL.FTZ R143, R151, R85 ;  /* 0x00000055978f6220 */ /* 0x000fe20000410000 */
[----:B------:R-:W-:Y:S01]  /*4420*/  FMUL.FTZ R146, R86, UR4 ;  /* 0x0000000456927c20 */ /* 0x000fe20008410000 */
[----:B------:R-:W-:Y:S01]  /*4430*/  MOV R85, RZ ;  /* 0x000000ff00557202 */ /* 0x000fe20000000f00 */
[----:B------:R-:W-:Y:S01]  /*4440*/  FMUL.FTZ R155, R155, UR19 ;  /* 0x000000139b9b7c20 */ /* 0x000fe20008410000 */
[----:B------:R-:W-:-:S02]  /*4450*/  @P4 HADD2.F32 R86, -RZ, R58.H1_H1 ;  /* 0x3000003aff564230 */ /* 0x000fc40000004100 */
[----:B------:R-:W-:Y:S01]  /*4460*/  @P6 FMUL.FTZ R85, R151, R82 ;  /* 0x0000005297556220 */ /* 0x000fe20000410000 */
[----:B------:R-:W-:Y:S01]  /*4470*/  FMUL.FTZ R139, R139, UR4 ;  /* 0x000000048b8b7c20 */ /* 0x000fe20008410000 */
[----:B------:R-:W-:Y:S01]  /*4480*/  FMUL.FTZ R82, R154, UR5 ;  /* 0x000000059a527c20 */ /* 0x000fe20008410000 */
[----:B------:R-:W-:Y:S01]  /*4490*/  CS2R R144, SRZ ;  /* 0x0000000000907805 */ /* 0x000fe2000001ff00 */
[C---:B------:R-:W-:Y:S01]  /*44a0*/  @P5 FMUL.FTZ R87, R146.reuse, R111 ;  /* 0x0000006f92575220 */ /* 0x040fe20000410000 */
[----:B------:R-:W-:Y:S01]  /*44b0*/  FMUL.FTZ R111, R155, UR5 ;  /* 0x000000059b6f7c20 */ /* 0x000fe20008410000 */
[----:B------:R-:W-:Y:S01]  /*44c0*/  MOV R148, RZ ;  /* 0x000000ff00947202 */ /* 0x000fe20000000f00 */
[----:B------:R-:W-:Y:S01]  /*44d0*/  @P5 FMUL.FTZ R144, R146, R110 ;  /* 0x0000006e92905220 */ /* 0x000fe20000410000 */
[----:B------:R-:W-:Y:S01]  /*44e0*/  @P4 FMUL.FTZ R148, R139, R86 ;  /* 0x000000568b944220 */ /* 0x000fe20000410000 */
[----:B------:R-:W-:Y:S02]  /*44f0*/  HFMA2 R110, -RZ, RZ, 0, 0 ;  /* 0x00000000ff6e7431 */ /* 0x000fe400000001ff */
[----:B------:R-:W-:Y:S01]  /*4500*/  FMUL.FTZ R151, R82, UR4 ;  /* 0x0000000452977c20 */ /* 0x000fe20008410000 */
[----:B------:R-:W-:-:S02]  /*4510*/  @P3 HADD2.F32 R86, -RZ, R59.H0_H0 ;  /* 0x2000003bff563230 */ /* 0x000fc40000004100 */
[----:B------:R-:W-:Y:S01]  /*4520*/  FMUL.FTZ R111, R111, UR4 ;  /* 0x000000046f6f7c20 */ /* 0x000fe20008410000 */
[----:B------:R-:W-:Y:S02]  /*4530*/  @P1 HADD2.F32 R82, -RZ, R59.H1_H1 ;  /* 0x3000003bff521230 */ /* 0x000fe40000004100 */
[----:B------:R-:W-:Y:S01]  /*4540*/  @P4 FMUL.FTZ R145, R139, R147 ;  /* 0x000000938b914220 */ /* 0x000fe20000410000 */
[----:B------:R-:W-:Y:S01]  /*4550*/  MOV R139, RZ ;  /* 0x000000ff008b7202 */ /* 0x000fe20000000f00 */
[----:B------:R-:W-:Y:S01]  /*4560*/  @P3 FMUL.FTZ R110, R151, R86 ;  /* 0x00000056976e3220 */ /* 0x000fe20000410000 */
[----:B------:R-:W-:Y:S01]  /*4570*/  CS2R R146, SRZ ;  /* 0x0000000000927805 */ /* 0x000fe2000001ff00 */
[----:B------:R-:W-:Y:S01]  /*4580*/  @P1 FMUL.FTZ R139, R111, R82 ;  /* 0x000000526f8b1220 */ /* 0x000fe20000410000 */
[----:B------:R-:W-:Y:S01]  /*4590*/  F2FP.F16.F32.PACK_AB R81, R84, R81 ;  /* 0x000000515451723e */ /* 0x000fe200000000ff */
[----:B------:R-:W-:Y:S01]  /*45a0*/  @P3 FMUL.FTZ R146, R151, R149 ;  /* 0x0000009597923220 */ /* 0x000fe20000410000 */
[----:B------:R-:W-:Y:S01]  /*45b0*/  F2FP.F16.F32.PACK_AB R80, R83, R80 ;  /* 0x000000505350723e */ /* 0x000fe200000000ff */
[----:B------:R-:W-:Y:S01]  /*45c0*/  @P1 FMUL.FTZ R147, R111, R150 ;  /* 0x000000966f931220 */ /* 0x000fe20000410000 */
[----:B------:R-:W-:-:S02]  /*45d0*/  F2FP.F16.F32.PACK_AB R86, R148, R87 ;  /* 0x000000579456723e */ /* 0x000fc400000000ff */
[----:B------:R-:W-:Y:S02]  /*45e0*/  F2FP.F16.F32.PACK_AB R82, R152, R153 ;  /* 0x000000999852723e */ /* 0x000fe400000000ff */
[----:B------:R-:W-:Y:S02]  /*45f0*/  F2FP.F16.F32.PACK_AB R83, R155, R154 ;  /* 0x0000009a9b53723e */ /* 0x000fe400000000ff */
[----:B------:R-:W-:Y:S02]  /*4600*/  F2FP.F16.F32.PACK_AB R85, R85, R138 ;  /* 0x0000008a5555723e */ /* 0x000fe400000000ff */
[----:B------:R-:W-:Y:S02]  /*4610*/  F2FP.F16.F32.PACK_AB R84, R115, R114 ;  /* 0x000000727354723e */ /* 0x000fe400000000ff */
[----:B------:R-:W-:Y:S01]  /*4620*/  F2FP.F16.F32.PACK_AB R87, R139, R110 ;  /* 0x0000006e8b57723e */ /* 0x000fe200000000ff */
[----:B------:R-:W-:Y:S06]  /*4630*/  BRA `(.L_x_2497) ;  /* 0x00000004008c7947 */ /* 0x000fec0003800000 */
.L_x_2496:
[--C-:B------:R-:W-:Y:S01]  /*4640*/  FFMA.FTZ R138, R138, UR24, R137.reuse ;  /* 0x000000188a8a7c23 */ /* 0x100fe20008010089 */
[----:B------:R-:W-:Y:S01]  /*4650*/  LOP3.LUT P1, RZ, R110, 0xff, RZ, 0xc0, !PT ;  /* 0x000000ff6eff7812 */ /* 0x000fe2000782c0ff */
[--C-:B------:R-:W-:Y:S01]  /*4660*/  FFMA.FTZ R148, R140, UR24, R137.reuse ;  /* 0x000000188c947c23 */ /* 0x100fe20008010089 */
[----:B------:R-:W-:Y:S01]  /*4670*/  LOP3.LUT P3, RZ, R110, 0xff00, RZ, 0xc0, !PT ;  /* 0x0000ff006eff7812 */ /* 0x000fe2000786c0ff */
[----:B------:R-:W-:Y:S01]  /*4680*/  FADD.FTZ R138, R139, -R138 ;  /* 0x8000008a8b8a7221 */ /* 0x000fe20000010000 */
[----:B0-----:R-:W-:Y:S01]  /*4690*/  FFMA.FTZ R150, R142, UR24, R137 ;  /* 0x000000188e967c23 */ /* 0x001fe20008010089 */
[----:B------:R-:W-:Y:S01]  /*46a0*/  LOP3.LUT P4, RZ, R110, 0xff0000, RZ, 0xc0, !PT ;  /* 0x00ff00006eff7812 */ /* 0x000fe2000788c0ff */
[----:B------:R-:W-:Y:S01]  /*46b0*/  FADD.FTZ R148, R141, -R148 ;  /* 0x800000948d947221 */ /* 0x000fe20000010000 */
[----:B------:R-:W-:Y:S01]  /*46c0*/  FMUL.FTZ R115, R138, UR19 ;  /* 0x000000138a737c20 */ /* 0x000fe20008410000 */
[----:B------:R-:W-:Y:S01]  /*46d0*/  FADD.FTZ R150, R143, -R150 ;  /* 0x800000968f967221 */ /* 0x000fe20000010000 */
[----:B------:R-:W-:-:S02]  /*46e0*/  HFMA2 R140, -RZ, RZ, 0, 0 ;  /* 0x00000000ff8c7431 */ /* 0x000fc400000001ff */
[----:B------:R-:W-:Y:S01]  /*46f0*/  FMUL.FTZ R148, R148, UR19 ;  /* 0x0000001394947c20 */ /* 0x000fe20008410000 */
[----:B------:R-:W-:Y:S01]  /*4700*/  FMUL.FTZ R115, R115, UR5 ;  /* 0x0000000573737c20 */ /* 0x000fe20008410000 */
[----:B------:R-:W-:Y:S01]  /*4710*/  FMUL.FTZ R139, R150, UR19 ;  /* 0x00000013968b7c20 */ /* 0x000fe20008410000 */
[----:B------:R-:W-:Y:S01]  /*4720*/  @P1 HADD2.F32 R142, -RZ, R56.H0_H0 ;  /* 0x20000038ff8e1230 */ /* 0x000fe20000004100 */
[----:B------:R-:W-:Y:S01]  /*4730*/  MOV R114, RZ ;  /* 0x000000ff00727202 */ /* 0x000fe20000000f00 */
[----:B------:R-:W-:Y:S01]  /*4740*/  FMUL.FTZ R115, R115, UR4 ;  /* 0x0000000473737c20 */ /* 0x000fe20008410000 */
[--C-:B-----5:R-:W-:Y:S02]  /*4750*/  @P1 HADD2.F32 R138, -RZ, R84.reuse.H0_H0 ;  /* 0x20000054ff8a1230 */ /* 0x120fe40000004100 */
[----:B------:R-:W-:Y:S01]  /*4760*/  FMUL.FTZ R139, R139, UR5 ;  /* 0x000000058b8b7c20 */ /* 0x000fe20008410000 */
[----:B------:R-:W-:Y:S02]  /*4770*/  @P3 HADD2.F32 R143, -RZ, R84.H1_H1 ;  /* 0x30000054ff8f3230 */ /* 0x000fe40000004100 */
[----:B------:R-:W-:Y:S01]  /*4780*/  FMUL.FTZ R84, R148, UR5 ;  /* 0x0000000594547c20 */ /* 0x000fe20008410000 */
[----:B------:R-:W-:Y:S01]  /*4790*/  FFMA.FTZ R144, R144, UR24, R137 ;  /* 0x0000001890907c23 */ /* 0x000fe20008010089 */
[----:B------:R-:W-:Y:S01]  /*47a0*/  @P1 FMUL.FTZ R114, R142, R115 ;  /* 0x000000738e721220 */ /* 0x000fe20000410000 */
[----:B------:R-:W-:-:S02]  /*47b0*/  HFMA2 R141, -RZ, RZ, 0, 0 ;  /* 0x00000000ff8d7431 */ /* 0x000fc400000001ff */
[----:B------:R-:W-:Y:S02]  /*47c0*/  @P3 HADD2.F32 R149, -RZ, R56.H1_H1 ;  /* 0x30000038ff953230 */ /* 0x000fe40000004100 */
[----:B------:R-:W-:Y:S02]  /*47d0*/  HFMA2 R142, -RZ, RZ, 0, 0 ;  /* 0x00000000ff8e7431 */ /* 0x000fe400000001ff */
[----:B------:R-:W-:Y:S02]  /*47e0*/  @P4 HADD2.F32 R148, -RZ, R85.H0_H0 ;  /* 0x20000055ff944230 */ /* 0x000fe40000004100 */
[----:B------:R-:W-:Y:S01]  /*47f0*/  FMUL.FTZ R84, R84, UR4 ;  /* 0x0000000454547c20 */ /* 0x000fe20008410000 */
[----:B------:R-:W-:Y:S02]  /*4800*/  @P4 HADD2.F32 R150, -RZ, R57.H0_H0 ;  /* 0x20000039ff964230 */ /* 0x000fe40000004100 */
[----:B------:R-:W-:Y:S01]  /*4810*/  @P1 FMUL.FTZ R140, R138, R115 ;  /* 0x000000738a8c1220 */ /* 0x000fe20000410000 */
[----:B------:R-:W-:Y:S01]  /*4820*/  FMUL.FTZ R139, R139, UR4 ;  /* 0x000000048b8b7c20 */ /* 0x000fe20008410000 */
[----:B------:R-:W-:Y:S01]  /*4830*/  FADD.FTZ R144, R145, -R144 ;  /* 0x8000009091907221 */ /* 0x000fe20000010000 */
[----:B------:R-:W-:Y:S01]  /*4840*/  ISETP.GE.U32.AND P1, PT, R110, RZ, PT ;  /* 0x000000ff6e00720c */ /* 0x000fe20003f26070 */
[-C--:B------:R-:W-:Y:S01]  /*4850*/  @P3 FMUL.FTZ R141, R143, R84.reuse ;  /* 0x000000548f8d3220 */ /* 0x080fe20000410000 */
[----:B------:R-:W-:Y:S01]  /*4860*/  MOV R115, RZ ;  /* 0x000000ff00737202 */ /* 0x000fe20000000f00 */
[----:B------:R-:W-:Y:S01]  /*4870*/  @P3 FMUL.FTZ R115, R149, R84 ;  /* 0x0000005495733220 */ /* 0x000fe20000410000 */
[----:B------:R-:W-:Y:S01]  /*4880*/  MOV R138, RZ ;  /* 0x000000ff008a7202 */ /* 0x000fe20000000f00 */
[-C--:B------:R-:W-:Y:S01]  /*4890*/  @P4 FMUL.FTZ R142, R148, R139.reuse ;  /* 0x0000008b948e4220 */ /* 0x080fe20000410000 */
[----:B------:R-:W-:Y:S01]  /*48a0*/  @P4 FMUL.FTZ R138, R150, R139 ;  /* 0x0000008b968a4220 */ /* 0x000fe20000410000 */
[----:B------:R-:W-:Y:S01]  /*48b0*/  FMUL.FTZ R84, R144, UR19 ;  /* 0x0000001390547c20 */ /* 0x000fe20008410000 */
[----:B------:R-:W-:Y:S01]  /*48c0*/  LOP3.LUT P6, RZ, R110, 0xff000000, RZ, 0xc0, !PT ;  /* 0xff0000006eff7812 */ /* 0x000fe200078cc0ff */
[--C-:B------:R-:W-:Y:S01]  /*48d0*/  FFMA.FTZ R146, R146, UR24, R137.reuse ;  /* 0x0000001892927c23 */ /* 0x100fe20008010089 */
[----:B------:R-:W-:Y:S01]  /*48e0*/  LOP3.LUT P5, RZ, R111, 0xff, RZ, 0xc0, !PT ;  /* 0x000000ff6fff7812 */ /* 0x000fe200078ac0ff */
[--C-:B------:R-:W-:Y:S01]  /*48f0*/  FFMA.FTZ R110, R157, UR24, R137.reuse ;  /* 0x000000189d6e7c23 */ /* 0x100fe20008010089 */
[C---:B------:R-:W-:Y:S01]  /*4900*/  LOP3.LUT P4, RZ, R111.reuse, 0xff00, RZ, 0xc0, !PT ;  /* 0x0000ff006fff7812 */ /* 0x040fe2000788c0ff */
[----:B------:R-:W-:Y:S01]  /*4910*/  FMUL.FTZ R84, R84, UR5 ;  /* 0x0000000554547c20 */ /* 0x000fe20008410000 */
[----:B------:R-:W-:Y:S01]  /*4920*/  LOP3.LUT P3, RZ, R111, 0xff0000, RZ, 0xc0, !PT ;  /* 0x00ff00006fff7812 */ /* 0x000fe2000786c0ff */
[----:B------:R-:W-:Y:S01]  /*4930*/  FADD.FTZ R146, R147, -R146 ;  /* 0x8000009293927221 */ /* 0x000fe20000010000 */
[----:B------:R-:W-:Y:S01]  /*4940*/  ISETP.GE.U32.AND.EX P1, PT, R111, 0x1000000, PT, P1 ;  /* 0x010000006f00780c */ /* 0x000fe20003f26110 */
[--C-:B------:R-:W-:Y:S01]  /*4950*/  FFMA.FTZ R152, R152, UR24, R137.reuse ;  /* 0x0000001898987c23 */ /* 0x100fe20008010089 */
[----:B------:R-:W-:Y:S01]  /*4960*/  FADD.FTZ R155, R155, -R110 ;  /* 0x8000006e9b9b7221 */ /* 0x000fe20000010000 */
[----:B------:R-:W-:Y:S01]  /*4970*/  FMUL.FTZ R110, R84, UR4 ;  /* 0x00000004546e7c20 */ /* 0x000fe20008410000 */
[----:B------:R-:W-:Y:S01]  /*4980*/  FMUL.FTZ R84, R146, UR19 ;  /* 0x0000001392547c20 */ /* 0x000fe20008410000 */
[----:B------:R-:W-:Y:S01]  /*4990*/  FFMA.FTZ R111, R156, UR24, R137 ;  /* 0x000000189c6f7c23 */ /* 0x000fe20008010089 */
[----:B------:R-:W-:Y:S01]  /*49a0*/  FADD.FTZ R152, R153, -R152 ;  /* 0x8000009899987221 */ /* 0x000fe20000010000 */
[----:B------:R-:W-:-:S02]  /*49b0*/  HFMA2 R143, -RZ, RZ, 0, 0 ;  /* 0x00000000ff8f7431 */ /* 0x000fc400000001ff */
[----:B------:R-:W-:Y:S01]  /*49c0*/  FMUL.FTZ R84, R84, UR5 ;  /* 0x0000000554547c20 */ /* 0x000fe20008410000 */
[----:B------:R-:W-:Y:S02]  /*49d0*/  @P6 HADD2.F32 R85, -RZ, R85.H1_H1 ;  /* 0x30000055ff556230 */ /* 0x000fe40000004100 */
[----:B------:R-:W-:Y:S01]  /*49e0*/  FADD.FTZ R154, R154, -R111 ;  /* 0x8000006f9a9a7221 */ /* 0x000fe20000010000 */
[--C-:B------:R-:W-:Y:S02]  /*49f0*/  @P5 HADD2.F32 R139, -RZ, R86.reuse.H0_H0 ;  /* 0x20000056ff8b5230 */ /* 0x100fe40000004100 */
[----:B------:R-:W-:Y:S01]  /*4a00*/  FMUL.FTZ R84, R84, UR4 ;  /* 0x0000000454547c20 */ /* 0x000fe20008410000 */
[----:B------:R-:W-:Y:S02]  /*4a10*/  @P4 HADD2.F32 R149, -RZ, R86.H1_H1 ;  /* 0x30000056ff954230 */ /* 0x000fe40000004100 */
[----:B------:R-:W-:Y:S02]  /*4a20*/  HFMA2 R86, -RZ, RZ, 0, 0 ;  /* 0x00000000ff567431 */ /* 0x000fe400000001ff */
[----:B------:R-:W-:-:S02]  /*4a30*/  @P3 HADD2.F32 R151, -RZ, R87.H0_H0 ;  /* 0x20000057ff973230 */ /* 0x000fc40000004100 */
[-C--:B------:R-:W-:Y:S01]  /*4a40*/  @P6 FMUL.FTZ R143, R85, R110.reuse ;  /* 0x0000006e558f6220 */ /* 0x080fe20000410000 */
[----:B------:R-:W-:Y:S02]  /*4a50*/  @P1 HADD2.F32 R150, -RZ, R87.H1_H1 ;  /* 0x30000057ff961230 */ /* 0x000fe40000004100 */
[----:B------:R-:W-:Y:S01]  /*4a60*/  FMUL.FTZ R87, R152, UR19 ;  /* 0x0000001398577c20 */ /* 0x000fe20008410000 */
[----:B------:R-:W-:Y:S01]  /*4a70*/  @P6 HADD2.F32 R111, -RZ, R57.H1_H1 ;  /* 0x30000039ff6f6230 */ /* 0x000fe20000004100 */
[----:B------:R-:W-:Y:S01]  /*4a80*/  CS2R R144, SRZ ;  /* 0x0000000000907805 */ /* 0x000fe2000001ff00 */
[----:B------:R-:W-:Y:S02]  /*4a90*/  @P5 HADD2.F32 R147, -RZ, R58.H0_H0 ;  /* 0x2000003aff935230 */ /* 0x000fe40000004100 */
[----:B------:R-:W-:Y:S01]  /*4aa0*/  FMUL.FTZ R87, R87, UR5 ;  /* 0x0000000557577c20 */ /* 0x000fe20008410000 */
[----:B------:R-:W-:Y:S01]  /*4ab0*/  MOV R85, RZ ;  /* 0x000000ff00557202 */ /* 0x000fe20000000f00 */
[----:B------:R-:W-:Y:S01]  /*4ac0*/  @P6 FMUL.FTZ R85, R111, R110 ;  /* 0x0000006e6f556220 */ /* 0x000fe20000410000 */
[-C--:B------:R-:W-:Y:S01]  /*4ad0*/  @P5 FMUL.FTZ R144, R139, R84.reuse ;  /* 0x000000548b905220 */ /* 0x080fe20000410000 */
[----:B------:R-:W-:Y:S01]  /*4ae0*/  @P5 FMUL.FTZ R86, R147, R84 ;  /* 0x0000005493565220 */ /* 0x000fe20000410000 */
[----:B------:R-:W-:Y:S01]  /*4af0*/  FMUL.FTZ R84, R154, UR19 ;  /* 0x000000139a547c20 */ /* 0x000fe20008410000 */
[----:B------:R-:W-:Y:S01]  /*4b00*/  FMUL.FTZ R111, R155, UR19 ;  /* 0x000000139b6f7c20 */ /* 0x000fe20008410000 */
[----:B------:R-:W-:Y:S01]  /*4b10*/  FMUL.FTZ R148, R87, UR4 ;  /* 0x0000000457947c20 */ /* 0x000fe20008410000 */
[----:B------:R-:W-:-:S02]  /*4b20*/  HFMA2 R110, -RZ, RZ, 0, 0 ;  /* 0x00000000ff6e7431 */ /* 0x000fc400000001ff */
[----:B------:R-:W-:Y:S01]  /*4b30*/  FMUL.FTZ R84, R84, UR5 ;  /* 0x0000000554547c20 */ /* 0x000fe20008410000 */
[----:B------:R-:W-:Y:S01]  /*4b40*/  FMUL.FTZ R111, R111, UR5 ;  /* 0x000000056f6f7c20 */ /* 0x000fe20008410000 */
[-C--:B------:R-:W-:Y:S01]  /*4b50*/  @P4 FMUL.FTZ R145, R149, R148.reuse ;  /* 0x0000009495914220 */ /* 0x080fe20000410000 */
[----:B------:R-:W-:Y:S02]  /*4b60*/  @P4 HADD2.F32 R149, -RZ, R58.H1_H1 ;  /* 0x3000003aff954230 */ /* 0x000fe40000004100 */
[----:B------:R-:W-:Y:S01]  /*4b70*/  FMUL.FTZ R84, R84, UR4 ;  /* 0x0000000454547c20 */ /* 0x000fe20008410000 */
[--C-:B------:R-:W-:Y:S02]  /*4b80*/  @P3 HADD2.F32 R153, -RZ, R59.reuse.H0_H0 ;  /* 0x2000003bff993230 */ /* 0x100fe40000004100 */
[----:B------:R-:W-:Y:S01]  /*4b90*/  FMUL.FTZ R111, R111, UR4 ;  /* 0x000000046f6f7c20 */ /* 0x000fe20008410000 */
[----:B------:R-:W-:Y:S01]  /*4ba0*/  @P1 HADD2.F32 R152, -RZ, R59.H1_H1 ;  /* 0x3000003bff981230 */ /* 0x000fe20000004100 */
[----:B------:R-:W-:Y:S01]  /*4bb0*/  MOV R87, RZ ;  /* 0x000000ff00577202 */ /* 0x000fe20000000f00 */
[----:B------:R-:W-:Y:S01]  /*4bc0*/  @P4 FMUL.FTZ R87, R149, R148 ;  /* 0x0000009495574220 */ /* 0x000fe20000410000 */
[----:B------:R-:W-:Y:S01]  /*4bd0*/  MOV R139, RZ ;  /* 0x000000ff008b7202 */ /* 0x000fe20000000f00 */
[----:B------:R-:W-:Y:S01]  /*4be0*/  @P3 FMUL.FTZ R110, R153, R84 ;  /* 0x00000054996e3220 */ /* 0x000fe20000410000 */
[----:B------:R-:W-:Y:S01]  /*4bf0*/  @P1 FMUL.FTZ R139, R152, R111 ;  /* 0x0000006f988b1220 */ /* 0x000fe20000410000 */
[----:B------:R-:W-:-:S02]  /*4c00*/  CS2R R146, SRZ ;  /* 0x0000000000927805 */ /* 0x000fc4000001ff00 */
[----:B------:R-:W-:Y:S01]  /*4c10*/  F2FP.F16.F32.PACK_AB R86, R87, R86 ;  /* 0x000000565756723e */ /* 0x000fe200000000ff */
[----:B------:R-:W-:Y:S01]  /*4c20*/  @P3 FMUL.FTZ R146, R151, R84 ;  /* 0x0000005497923220 */ /* 0x000fe20000410000 */
[----:B------:R-:W-:Y:S01]  /*4c30*/  @P1 FMUL.FTZ R147, R150, R111 ;  /* 0x0000006f96931220 */ /* 0x000fe20000410000 */
[----:B------:R-:W-:Y:S02]  /*4c40*/  F2FP.F16.F32.PACK_AB R85, R85, R138 ;  /* 0x0000008a5555723e */ /* 0x000fe400000000ff */
[----:B------:R-:W-:Y:S02]  /*4c50*/  F2FP.F16.F32.PACK_AB R84, R115, R114 ;  /* 0x000000727354723e */ /* 0x000fe400000000ff */
[----:B------:R-:W-:-:S07]  /*4c60*/  F2FP.F16.F32.PACK_AB R87, R139, R110 ;  /* 0x0000006e8b57723e */ /* 0x000fce00000000ff */
.L_x_2497:
        /* <DEDUP_REMOVED lines=9> */
[----:B------:R-:W-:Y:S01]  /*4d00*/  LOP3.LUT P1, RZ, R100, 0xff, RZ, 0xc0, !PT ;  /* 0x000000ff64ff7812 */ /* 0x000fe2000782c0ff */
[--C-:B------:R-:W-:Y:S01]  /*4d10*/  FFMA.FTZ R102, R102, UR24, R137.reuse ;  /* 0x0000001866667c23 */ /* 0x100fe20008010089 */
[----:B------:R-:W-:Y:S01]  /*4d20*/  FFMA.FTZ R98, R105, UR24, R137 ;  /* 0x0000001869627c23 */ /* 0x000fe20008010089 */
[----:B------:R-:W-:Y:S01]  /*4d30*/  FADD.FTZ R80, R92, -R81 ;  /* 0x800000515c507221 */ /* 0x000fe20000010000 */
[----:B------:R-:W-:Y:S01]  /*4d40*/  FFMA.FTZ R81, R104, UR24, R137 ;  /* 0x0000001868517c23 */ /* 0x000fe20008010089 */
[----:B------:R-:W-:Y:S01]  /*4d50*/  FADD.FTZ R83, R93, -R102 ;  /* 0x800000665d537221 */ /* 0x000fe20000010000 */
[----:B------:R-:W-:Y:S01]  /*4d60*/  LOP3.LUT P4, RZ, R100, 0xff00, RZ, 0xc0, !PT ;  /* 0x0000ff0064ff7812 */ /* 0x000fe2000788c0ff */
[----:B------:R-:W-:Y:S01]  /*4d70*/  FMUL.FTZ R80, R80, UR19 ;  /* 0x0000001350507c20 */ /* 0x000fe20008410000 */
[----:B------:R-:W-:Y:S01]  /*4d80*/  FADD.FTZ R94, R94, -R81 ;  /* 0x800000515e5e7221 */ /* 0x000fe20000010000 */
[----:B------:R-:W-:-:S02]  /*4d90*/  HFMA2 R105, -RZ, RZ, 0, 0 ;  /* 0x00000000ff697431 */ /* 0x000fc400000001ff */
[----:B------:R-:W-:Y:S01]  /*4da0*/  FMUL.FTZ R83, R83, UR19 ;  /* 0x0000001353537c20 */ /* 0x000fe20008410000 */
[----:B------:R-:W-:Y:S01]  /*4db0*/  FMUL.FTZ R81, R80, UR5 ;  /* 0x0000000550517c20 */ /* 0x000fe20008410000 */
[--C-:B------:R-:W-:Y:S01]  /*4dc0*/  FFMA.FTZ R111, R106, UR24, R137.reuse ;  /* 0x000000186a6f7c23 */ /* 0x100fe20008010089 */
[----:B-----5:R-:W-:Y:S02]  /*4dd0*/  @P1 HADD2.F32 R82, -RZ, R84.H0_H0 ;  /* 0x20000054ff521230 */ /* 0x020fe40000004100 */
[----:B------:R-:W-:Y:S01]  /*4de0*/  FFMA.FTZ R106, R109, UR24, R137 ;  /* 0x000000186d6a7c23 */ /* 0x000fe20008010089 */
[----:B------:R-:W-:Y:S01]  /*4df0*/  FMUL.FTZ R81, R81, UR4 ;  /* 0x0000000451517c20 */ /* 0x000fe20008410000 */
[----:B------:R-:W-:Y:S02]  /*4e00*/  @P1 HADD2.F32 R93, -RZ, R60.H0_H0 ;  /* 0x2000003cff5d1230 */ /* 0x000fe40000004100 */
[----:B------:R-:W-:Y:S01]  /*4e10*/  FADD.FTZ R102, R95, -R98 ;  /* 0x800000625f667221 */ /* 0x000fe20000010000 */
[----:B------:R-:W-:Y:S01]  /*4e20*/  LOP3.LUT P3, RZ, R100, 0xff0000, RZ, 0xc0, !PT ;  /* 0x00ff000064ff7812 */ /* 0x000fe2000786c0ff */
[----:B------:R-:W-:Y:S01]  /*4e30*/  @P1 FMUL.FTZ R105, R81, R82 ;  /* 0x0000005251691220 */ /* 0x000fe20000410000 */
[----:B------:R-:W-:Y:S01]  /*4e40*/  FMUL.FTZ R82, R83, UR5 ;  /* 0x0000000553527c20 */ /* 0x000fe20008410000 */
[----:B------:R-:W-:-:S02]  /*4e50*/  HFMA2 R98, -RZ, RZ, 0, 0 ;  /* 0x00000000ff627431 */ /* 0x000fc400000001ff */
[----:B------:R-:W-:Y:S01]  /*4e60*/  @P4 HADD2.F32 R84, -RZ, R84.H1_H1 ;  /* 0x30000054ff544230 */ /* 0x000fe20000004100 */
[----:B------:R-:W-:Y:S01]  /*4e70*/  MOV R92, RZ ;  /* 0x000000ff005c7202 */ /* 0x000fe20000000f00 */
[----:B------:R-:W-:Y:S01]  /*4e80*/  FMUL.FTZ R109, R82, UR4 ;  /* 0x00000004526d7c20 */ /* 0x000fe20008410000 */
[----:B------:R-:W-:Y:S02]  /*4e90*/  @P4 HADD2.F32 R82, -RZ, R60.H1_H1 ;  /* 0x3000003cff524230 */ /* 0x000fe40000004100 */
[----:B------:R-:W-:Y:S01]  /*4ea0*/  @P1 FMUL.FTZ R92, R81, R93 ;  /* 0x0000005d515c1220 */ /* 0x000fe20000410000 */
[----:B------:R-:W-:Y:S01]  /*4eb0*/  FMUL.FTZ R81, R94, UR19 ;  /* 0x000000135e517c20 */ /* 0x000fe20008410000 */
[----:B------:R-:W-:Y:S01]  /*4ec0*/  MOV R93, RZ ;  /* 0x000000ff005d7202 */ /* 0x000fe20000000f00 */
[C---:B------:R-:W-:Y:S01]  /*4ed0*/  @P4 FMUL.FTZ R98, R109.reuse, R84 ;  /* 0x000000546d624220 */ /* 0x040fe20000410000 */
[----:B------:R-:W-:Y:S01]  /*4ee0*/  @P4 FMUL.FTZ R93, R109, R82 ;  /* 0x000000526d5d4220 */ /* 0x000fe20000410000 */
[----:B------:R-:W-:Y:S01]  /*4ef0*/  LOP3.LUT P5, RZ, R101, 0xff, RZ, 0xc0, !PT ;  /* 0x000000ff65ff7812 */ /* 0x000fe200078ac0ff */
[----:B------:R-:W-:Y:S01]  /*4f00*/  FMUL.FTZ R94, R81, UR5 ;  /* 0x00000005515e7c20 */ /* 0x000fe20008410000 */
[----:B------:R-:W-:Y:S01]  /*4f10*/  LOP3.LUT P4, RZ, R101, 0xff00, RZ, 0xc0, !PT ;  /* 0x0000ff0065ff7812 */ /* 0x000fe2000788c0ff */
[----:B------:R-:W-:Y:S01]  /*4f20*/  FFMA.FTZ R104, R107, UR24, R137 ;  /* 0x000000186b687c23 */ /* 0x000fe20008010089 */
[----:B------:R-:W-:Y:S01]  /*4f30*/  LOP3.LUT P6, RZ, R100, 0xff000000, RZ, 0xc0, !PT ;  /* 0xff00000064ff7812 */ /* 0x000fe200078cc0ff */
[----:B------:R-:W-:-:S02]  /*4f40*/  HFMA2 R107, -RZ, RZ, 0, 0 ;  /* 0x00000000ff6b7431 */ /* 0x000fc400000001ff */
[----:B------:R-:W-:Y:S02]  /*4f50*/  @P3 HADD2.F32 R95, -RZ, R85.H0_H0 ;  /* 0x20000055ff5f3230 */ /* 0x000fe40000004100 */
[----:B------:R-:W-:Y:S01]  /*4f60*/  FMUL.FTZ R94, R94, UR4 ;  /* 0x000000045e5e7c20 */ /* 0x000fe20008410000 */
[----:B------:R-:W-:Y:S02]  /*4f70*/  @P3 HADD2.F32 R82, -RZ, R61.H0_H0 ;  /* 0x2000003dff523230 */ /* 0x000fe40000004100 */
[----:B------:R-:W-:Y:S01]  /*4f80*/  FADD.FTZ R111, R96, -R111 ;  /* 0x8000006f606f7221 */ /* 0x000fe20000010000 */
[----:B------:R-:W-:Y:S01]  /*4f90*/  ISETP.GE.U32.AND P1, PT, R100, RZ, PT ;  /* 0x000000ff6400720c */ /* 0x000fe20003f26070 */
[----:B------:R-:W-:Y:S01]  /*4fa0*/  FMUL.FTZ R110, R102, UR19 ;  /* 0x00000013666e7c20 */ /* 0x000fe20008410000 */
[----:B------:R-:W-:Y:S01]  /*4fb0*/  MOV R84, RZ ;  /* 0x000000ff00547202 */ /* 0x000fe20000000f00 */
[C---:B------:R-:W-:Y:S01]  /*4fc0*/  @P3 FMUL.FTZ R107, R94.reuse, R95 ;  /* 0x0000005f5e6b3220 */ /* 0x040fe20000410000 */
[----:B------:R-:W-:Y:S01]  /*4fd0*/  @P3 FMUL.FTZ R84, R94, R82 ;  /* 0x000000525e543220 */ /* 0x000fe20000410000 */
[----:B------:R-:W-:Y:S01]  /*4fe0*/  FMUL.FTZ R111, R111, UR19 ;  /* 0x000000136f6f7c20 */ /* 0x000fe20008410000 */
[----:B------:R-:W-:Y:S01]  /*4ff0*/  FFMA.FTZ R108, R108, UR24, R137 ;  /* 0x000000186c6c7c23 */ /* 0x000fe20008010089 */
[C---:B------:R-:W-:Y:S01]  /*5000*/  LOP3.LUT P3, RZ, R101.reuse, 0xff0000, RZ, 0xc0, !PT ;  /* 0x00ff000065ff7812 */ /* 0x040fe2000786c0ff */
[----:B------:R-:W-:Y:S01]  /*5010*/  FMUL.FTZ R82, R110, UR5 ;  /* 0x000000056e527c20 */ /* 0x000fe20008410000 */
[----:B------:R-:W-:Y:S01]  /*5020*/  ISETP.GE.U32.AND.EX P1, PT, R101, 0x1000000, PT, P1 ;  /* 0x010000006500780c */ /* 0x000fe20003f26110 */
[----:B------:R-:W-:-:S02]  /*5030*/  @P5 HADD2.F32 R94, -RZ, R86.H0_H0 ;  /* 0x20000056ff5e5230 */ /* 0x000fc40000004100 */
[----:B------:R-:W-:Y:S01]  /*5040*/  FADD.FTZ R106, R103, -R106 ;  /* 0x8000006a676a7221 */ /* 0x000fe20000010000 */
[----:B------:R-:W-:Y:S02]  /*5050*/  @P4 HADD2.F32 R101, -RZ, R86.H1_H1 ;  /* 0x30000056ff654230 */ /* 0x000fe40000004100 */
[----:B------:R-:W-:Y:S01]  /*5060*/  FMUL.FTZ R86, R111, UR5 ;  /* 0x000000056f567c20 */ /* 0x000fe20008410000 */
[----:B------:R-:W-:Y:S02]  /*5070*/  @P6 HADD2.F32 R85, -RZ, R85.H1_H1 ;  /* 0x30000055ff556230 */ /* 0x000fe40000004100 */
[----:B------:R-:W-:Y:S01]  /*5080*/  FADD.FTZ R108, R99, -R108 ;  /* 0x8000006c636c7221 */ /* 0x000fe20000010000 */
[----:B------:R-:W-:Y:S01]  /*5090*/  FMUL.FTZ R103, R82, UR4 ;  /* 0x0000000452677c20 */ /* 0x000fe20008410000 */
[----:B------:R-:W-:Y:S01]  /*50a0*/  FADD.FTZ R104, R97, -R104 ;  /* 0x8000006861687221 */ /* 0x000fe20000010000 */
[----:B------:R-:W-:Y:S01]  /*50b0*/  CS2R R96, SRZ ;  /* 0x0000000000607805 */ /* 0x000fe2000001ff00 */
[----:B------:R-:W-:Y:S01]  /*50c0*/  FMUL.FTZ R86, R86, UR4 ;  /* 0x0000000456567c20 */ /* 0x000fe20008410000 */
[----:B------:R-:W-:Y:S01]  /*50d0*/  @P6 FMUL.FTZ R97, R103, R85 ;  /* 0x0000005567616220 */ /* 0x000fe20000410000 */
[----:B------:R-:W-:Y:S01]  /*50e0*/  FMUL.FTZ R108, R108, UR19 ;  /* 0x000000136c6c7c20 */ /* 0x000fe20008410000 */
[----:B------:R-:W-:-:S02]  /*50f0*/  HFMA2 R85, -RZ, RZ, 0, 0 ;  /* 0x00000000ff557431 */ /* 0x000fc400000001ff */
[----:B------:R-:W-:Y:S01]  /*5100*/  FMUL.FTZ R114, R104, UR19 ;  /* 0x0000001368727c20 */ /* 0x000fe20008410000 */
[----:B------:R-:W-:Y:S02]  /*5110*/  @P6 HADD2.F32 R82, -RZ, R61.H1_H1 ;  /* 0x3000003dff526230 */ /* 0x000fe40000004100 */
[----:B------:R-:W-:Y:S01]  /*5120*/  FMUL.FTZ R137, R106, UR19 ;  /* 0x000000136a897c20 */ /* 0x000fe20008410000 */
[----:B------:R-:W-:Y:S02]  /*5130*/  @P5 HADD2.F32 R95, -RZ, R62.H0_H0 ;  /* 0x2000003eff5f5230 */ /* 0x000fe40000004100 */
[----:B------:R-:W-:Y:S01]  /*5140*/  @P5 FMUL.FTZ R96, R86, R94 ;  /* 0x0000005e56605220 */ /* 0x000fe20000410000 */
[----:B------:R-:W-:Y:S01]  /*5150*/  FMUL.FTZ R94, R108, UR5 ;  /* 0x000000056c5e7c20 */ /* 0x000fe20008410000 */
[--C-:B------:R-:W-:Y:S02]  /*5160*/  @P3 HADD2.F32 R102, -RZ, R87.reuse.H0_H0 ;  /* 0x20000057ff663230 */ /* 0x100fe40000004100 */
[----:B------:R-:W-:Y:S01]  /*5170*/  FMUL.FTZ R100, R114, UR5 ;  /* 0x0000000572647c20 */ /* 0x000fe20008410000 */
[----:B------:R-:W-:Y:S01]  /*5180*/  @P1 HADD2.F32 R109, -RZ, R87.H1_H1 ;  /* 0x30000057ff6d1230 */ /* 0x000fe20000004100 */
[----:B------:R-:W-:Y:S01]  /*5190*/  MOV R87, RZ ;  /* 0x000000ff00577202 */ /* 0x000fe20000000f00 */
[----:B------:R-:W-:Y:S01]  /*51a0*/  FMUL.FTZ R104, R137, UR5 ;  /* 0x0000000589687c20 */ /* 0x000fe20008410000 */
[----:B------:R-:W-:Y:S01]  /*51b0*/  @P6 FMUL.FTZ R85, R103, R82 ;  /* 0x0000005267556220 */ /* 0x000fe20000410000 */
[----:B------:R-:W-:Y:S01]  /*51c0*/  @P5 FMUL.FTZ R87, R86, R95 ;  /* 0x0000005f56575220 */ /* 0x000fe20000410000 */
[----:B------:R-:W-:-:S02]  /*51d0*/  HFMA2 R95, -RZ, RZ, 0, 0 ;  /* 0x00000000ff5f7431 */ /* 0x000fc400000001ff */
[----:B------:R-:W-:Y:S02]  /*51e0*/  @P4 HADD2.F32 R82, -RZ, R62.H1_H1 ;  /* 0x3000003eff524230 */ /* 0x000fe40000004100 */
[----:B------:R-:W-:Y:S01]  /*51f0*/  FMUL.FTZ R133, R94, UR4 ;  /* 0x000000045e857c20 */ /* 0x000fe20008410000 */
[----:B------:R-:W-:Y:S01]  /*5200*/  FMUL.FTZ R115, R100, UR4 ;  /* 0x0000000464737c20 */ /* 0x000fe20008410000 */
[--C-:B------:R-:W-:Y:S02]  /*5210*/  @P3 HADD2.F32 R103, -RZ, R63.reuse.H0_H0 ;  /* 0x2000003fff673230 */ /* 0x100fe40000004100 */
[----:B------:R-:W-:Y:S02]  /*5220*/  HFMA2 R99, -RZ, RZ, 0, 0 ;  /* 0x00000000ff637431 */ /* 0x000fe400000001ff */
[----:B------:R-:W-:Y:S02]  /*5230*/  @P1 HADD2.F32 R94, -RZ, R63.H1_H1 ;  /* 0x3000003fff5e1230 */ /* 0x000fe40000004100 */
[----:B------:R-:W-:Y:S01]  /*5240*/  FMUL.FTZ R104, R104, UR4 ;  /* 0x0000000468687c20 */ /* 0x000fe20008410000 */
[----:B------:R-:W-:Y:S01]  /*5250*/  MOV R86, RZ ;  /* 0x000000ff00567202 */ /* 0x000fe20000000f00 */
[----:B------:R-:W-:Y:S01]  /*5260*/  @P4 FMUL.FTZ R86, R115, R82 ;  /* 0x0000005273564220 */ /* 0x000fe20000410000 */
[----:B------:R-:W-:Y:S01]  /*5270*/  MOV R106, RZ ;  /* 0x000000ff006a7202 */ /* 0x000fe20000000f00 */
[----:B------:R-:W-:Y:S01]  /*5280*/  @P3 FMUL.FTZ R95, R133, R103 ;  /* 0x00000067855f3220 */ /* 0x000fe20000410000 */
[----:B------:R-:W-:Y:S01]  /*5290*/  @P1 FMUL.FTZ R106, R104, R94 ;  /* 0x0000005e686a1220 */ /* 0x000fe20000410000 */
[----:B------:R-:W-:Y:S01]  /*52a0*/  @P4 FMUL.FTZ R99, R115, R101 ;  /* 0x0000006573634220 */ /* 0x000fe20000410000 */
[----:B------:R-:W-:-:S02]  /*52b0*/  CS2R R100, SRZ ;  /* 0x0000000000647805 */ /* 0x000fc4000001ff00 */
[----:B------:R-:W-:Y:S01]  /*52c0*/  F2FP.F16.F32.PACK_AB R80, R83, R80 ;  /* 0x000000505350723e */ /* 0x000fe200000000ff */
[----:B------:R-:W-:Y:S01]  /*52d0*/  @P3 FMUL.FTZ R100, R133, R102 ;  /* 0x0000006685643220 */ /* 0x000fe20000410000 */
[----:B------:R-:W-:Y:S01]  /*52e0*/  F2FP.F16.F32.PACK_AB R86, R86, R87 ;  /* 0x000000575656723e */ /* 0x000fe200000000ff */
[----:B------:R-:W-:Y:S01]  /*52f0*/  @P1 FMUL.FTZ R101, R104, R109 ;  /* 0x0000006d68651220 */ /* 0x000fe20000410000 */
[----:B------:R-:W-:Y:S02]  /*5300*/  F2FP.F16.F32.PACK_AB R85, R85, R84 ;  /* 0x000000545555723e */ /* 0x000fe400000000ff */
[----:B------:R-:W-:Y:S02]  /*5310*/  F2FP.F16.F32.PACK_AB R82, R114, R111 ;  /* 0x0000006f7252723e */ /* 0x000fe400000000ff */
[----:B------:R-:W-:Y:S02]  /*5320*/  F2FP.F16.F32.PACK_AB R81, R110, R81 ;  /* 0x000000516e51723e */ /* 0x000fe400000000ff */
[----:B------:R-:W-:-:S02]  /*5330*/  F2FP.F16.F32.PACK_AB R83, R137, R108 ;  /* 0x0000006c8953723e */ /* 0x000fc400000000ff */
[----:B------:R-:W-:Y:S02]  /*5340*/  F2FP.F16.F32.PACK_AB R84, R93, R92 ;  /* 0x0000005c5d54723e */ /* 0x000fe400000000ff */
[----:B------:R-:W-:Y:S01]  /*5350*/  F2FP.F16.F32.PACK_AB R87, R106, R95 ;  /* 0x0000005f6a57723e */ /* 0x000fe200000000ff */
[----:B------:R-:W-:Y:S06]  /*5360*/  BRA `(.L_x_2499) ;  /* 0x0000000400907947 */ /* 0x000fec0003800000 */
.L_x_2498:
[--C-:B------:R-:W-:Y:S01]  /*5370*/  FFMA.FTZ R111, R98, UR24, R137.reuse ;  /* 0x00000018626f7c23 */ /* 0x100fe20008010089 */
[----:B------:R-:W-:Y:S01]  /*5380*/  LOP3.LUT P1, RZ, R100, 0xff, RZ, 0xc0, !PT ;  /* 0x000000ff64ff7812 */ /* 0x000fe2000782c0ff */
[----:B------:R-:W-:Y:S01]  /*5390*/  FFMA.FTZ R102, R102, UR24, R137 ;  /* 0x0000001866667c23 */ /* 0x000fe20008010089 */
[----:B------:R-:W-:Y:S01]  /*53a0*/  LOP3.LUT P4, RZ, R100, 0xff00, RZ, 0xc0, !PT ;  /* 0x0000ff0064ff7812 */ /* 0x000fe2000788c0ff */
[----:B------:R-:W-:Y:S01]  /*53b0*/  FADD.FTZ R111, R92, -R111 ;  /* 0x8000006f5c6f7221 */ /* 0x000fe20000010000 */
[--C-:B------:R-:W-:Y:S01]  /*53c0*/  FFMA.FTZ R115, R104, UR24, R137.reuse ;  /* 0x0000001868737c23 */ /* 0x100fe20008010089 */
[----:B------:R-:W-:Y:S01]  /*53d0*/  FADD.FTZ R102, R93, -R102 ;  /* 0x800000665d667221 */ /* 0x000fe20000010000 */
[----:B------:R-:W-:Y:S01]  /*53e0*/  FFMA.FTZ R104, R105, UR24, R137 ;  /* 0x0000001869687c23 */ /* 0x000fe20008010089 */
[----:B------:R-:W-:Y:S01]  /*53f0*/  FMUL.FTZ R93, R111, UR19 ;  /* 0x000000136f5d7c20 */ /* 0x000fe20008410000 */
[----:B------:R-:W-:Y:S01]  /*5400*/  FADD.FTZ R115, R94, -R115 ;  /* 0x800000735e737221 */ /* 0x000fe20000010000 */
[----:B------:R-:W-:-:S02]  /*5410*/  HFMA2 R105, -RZ, RZ, 0, 0 ;  /* 0x00000000ff697431 */ /* 0x000fc400000001ff */
[----:B------:R-:W-:Y:S01]  /*5420*/  FMUL.FTZ R102, R102, UR19 ;  /* 0x0000001366667c20 */ /* 0x000fe20008410000 */
[----:B------:R-:W-:Y:S01]  /*5430*/  FMUL.FTZ R93, R93, UR5 ;  /* 0x000000055d5d7c20 */ /* 0x000fe20008410000 */
[----:B------:R-:W-:Y:S01]  /*5440*/  LOP3.LUT P3, RZ, R100, 0xff0000, RZ, 0xc0, !PT ;  /* 0x00ff000064ff7812 */ /* 0x000fe2000786c0ff */
[----:B-----5:R-:W-:Y:S01]  /*5450*/  @P1 HADD2.F32 R94, -RZ, R84.H0_H0 ;  /* 0x20000054ff5e1230 */ /* 0x020fe20000004100 */
[----:B------:R-:W-:Y:S01]  /*5460*/  MOV R92, RZ ;  /* 0x000000ff005c7202 */ /* 0x000fe20000000f00 */
[----:B------:R-:W-:Y:S02]  /*5470*/  @P1 HADD2.F32 R98, -RZ, R60.H0_H0 ;  /* 0x2000003cff621230 */ /* 0x000fe40000004100 */
[----:B------:R-:W-:Y:S01]  /*5480*/  FMUL.FTZ R93, R93, UR4 ;  /* 0x000000045d5d7c20 */ /* 0x000fe20008410000 */
[----:B------:R-:W-:Y:S01]  /*5490*/  FADD.FTZ R104, R95, -R104 ;  /* 0x800000685f687221 */ /* 0x000fe20000010000 */
[----:B------:R-:W-:Y:S02]  /*54a0*/  @P4 HADD2.F32 R95, -RZ, R84.H1_H1 ;  /* 0x30000054ff5f4230 */ /* 0x000fe40000004100 */
[----:B------:R-:W-:Y:S01]  /*54b0*/  FFMA.FTZ R110, R109, UR24, R137 ;  /* 0x000000186d6e7c23 */ /* 0x000fe20008010089 */
[-C--:B------:R-:W-:Y:S01]  /*54c0*/  @P1 FMUL.FTZ R105, R94, R93.reuse ;  /* 0x0000005d5e691220 */ /* 0x080fe20000410000 */
[----:B------:R-:W-:Y:S01]  /*54d0*/  @P1 FMUL.FTZ R92, R98, R93 ;  /* 0x0000005d625c1220 */ /* 0x000fe20000410000 */
[----:B------:R-:W-:Y:S01]  /*54e0*/  FMUL.FTZ R93, R102, UR5 ;  /* 0x00000005665d7c20 */ /* 0x000fe20008410000 */
[----:B------:R-:W-:-:S02]  /*54f0*/  HFMA2 R98, -RZ, RZ, 0, 0 ;  /* 0x00000000ff627431 */ /* 0x000fc400000001ff */
[----:B------:R-:W-:Y:S01]  /*5500*/  FMUL.FTZ R84, R115, UR19 ;  /* 0x0000001373547c20 */ /* 0x000fe20008410000 */
[----:B------:R-:W-:Y:S02]  /*5510*/  @P4 HADD2.F32 R109, -RZ, R60.H1_H1 ;  /* 0x3000003cff6d4230 */ /* 0x000fe40000004100 */
[----:B------:R-:W-:Y:S01]  /*5520*/  FMUL.FTZ R94, R93, UR4 ;  /* 0x000000045d5e7c20 */ /* 0x000fe20008410000 */
[----:B------:R-:W-:Y:S01]  /*5530*/  MOV R93, RZ ;  /* 0x000000ff005d7202 */ /* 0x000fe20000000f00 */
[----:B------:R-:W-:Y:S01]  /*5540*/  FMUL.FTZ R84, R84, UR5 ;  /* 0x0000000554547c20 */ /* 0x000fe20008410000 */
[--C-:B------:R-:W-:Y:S01]  /*5550*/  FFMA.FTZ R133, R106, UR24, R137.reuse ;  /* 0x000000186a857c23 */ /* 0x100fe20008010089 */
[-C--:B------:R-:W-:Y:S01]  /*5560*/  @P4 FMUL.FTZ R98, R95, R94.reuse ;  /* 0x0000005e5f624220 */ /* 0x080fe20000410000 */
[----:B------:R-:W-:Y:S01]  /*5570*/  @P4 FMUL.FTZ R93, R109, R94 ;  /* 0x0000005e6d5d4220 */ /* 0x000fe20000410000 */
[----:B------:R-:W-:Y:S02]  /*5580*/  @P3 HADD2.F32 R94, -RZ, R61.H0_H0 ;  /* 0x2000003dff5e3230 */ /* 0x000fe40000004100 */
[----:B------:R-:W-:Y:S01]  /*5590*/  FMUL.FTZ R95, R84, UR4 ;  /* 0x00000004545f7c20 */ /* 0x000fe20008410000 */
[----:B------:R-:W-:Y:S01]  /*55a0*/  MOV R84, RZ ;  /* 0x000000ff00547202 */ /* 0x000fe20000000f00 */
[----:B------:R-:W-:Y:S01]  /*55b0*/  FFMA.FTZ R106, R107, UR24, R137 ;  /* 0x000000186b6a7c23 */ /* 0x000fe20008010089 */
[----:B------:R-:W-:-:S02]  /*55c0*/  HFMA2 R107, -RZ, RZ, 0, 0 ;  /* 0x00000000ff6b7431 */ /* 0x000fc400000001ff */
[-C--:B------:R-:W-:Y:S01]  /*55d0*/  @P3 FMUL.FTZ R84, R94, R95.reuse ;  /* 0x0000005f5e543220 */ /* 0x080fe20000410000 */
[----:B------:R-:W-:Y:S01]  /*55e0*/  FMUL.FTZ R94, R104, UR19 ;  /* 0x00000013685e7c20 */ /* 0x000fe20008410000 */
[----:B------:R-:W-:Y:S01]  /*55f0*/  @P3 HADD2.F32 R102, -RZ, R85.H0_H0 ;  /* 0x20000055ff663230 */ /* 0x000fe20000004100 */
[----:B------:R-:W-:Y:S01]  /*5600*/  LOP3.LUT P5, RZ, R101, 0xff, RZ, 0xc0, !PT ;  /* 0x000000ff65ff7812 */ /* 0x000fe200078ac0ff */
[----:B------:R-:W-:Y:S01]  /*5610*/  FADD.FTZ R106, R97, -R106 ;  /* 0x8000006a616a7221 */ /* 0x000fe20000010000 */
[C---:B------:R-:W-:Y:S01]  /*5620*/  LOP3.LUT P4, RZ, R101.reuse, 0xff00, RZ, 0xc0, !PT ;  /* 0x0000ff0065ff7812 */ /* 0x040fe2000788c0ff */
[----:B------:R-:W-:Y:S01]  /*5630*/  FMUL.FTZ R94, R94, UR5 ;  /* 0x000000055e5e7c20 */ /* 0x000fe20008410000 */
[----:B------:R-:W-:Y:S01]  /*5640*/  LOP3.LUT P6, RZ, R100, 0xff000000, RZ, 0xc0, !PT ;  /* 0xff00000064ff7812 */ /* 0x000fe200078cc0ff */
[----:B------:R-:W-:Y:S01]  /*5650*/  @P3 FMUL.FTZ R107, R102, R95 ;  /* 0x0000005f666b3220 */ /* 0x000fe20000410000 */
[----:B------:R-:W-:Y:S01]  /*5660*/  ISETP.GE.U32.AND P1, PT, R100, RZ, PT ;  /* 0x000000ff6400720c */ /* 0x000fe20003f26070 */
[----:B------:R-:W-:Y:S01]  /*5670*/  FMUL.FTZ R95, R94, UR4 ;  /* 0x000000045e5f7c20 */ /* 0x000fe20008410000 */
[----:B------:R-:W-:Y:S01]  /*5680*/  FMUL.FTZ R94, R106, UR19 ;  /* 0x000000136a5e7c20 */ /* 0x000fe20008410000 */
[----:B------:R-:W-:Y:S01]  /*5690*/  FFMA.FTZ R108, R108, UR24, R137 ;  /* 0x000000186c6c7c23 */ /* 0x000fe20008010089 */
[----:B------:R-:W-:Y:S01]  /*56a0*/  FADD.FTZ R133, R96, -R133 ;  /* 0x8000008560857221 */ /* 0x000fe20000010000 */
[C---:B------:R-:W-:Y:S01]  /*56b0*/  LOP3.LUT P3, RZ, R101.reuse, 0xff0000, RZ, 0xc0, !PT ;  /* 0x00ff000065ff7812 */ /* 0x040fe2000786c0ff */
[----:B------:R-:W-:Y:S01]  /*56c0*/  FMUL.FTZ R94, R94, UR5 ;  /* 0x000000055e5e7c20 */ /* 0x000fe20008410000 */
[----:B------:R-:W-:Y:S01]  /*56d0*/  ISETP.GE.U32.AND.EX P1, PT, R101, 0x1000000, PT, P1 ;  /* 0x010000006500780c */ /* 0x000fe20003f26110 */
[----:B------:R-:W-:Y:S01]  /*56e0*/  FADD.FTZ R108, R99, -R108 ;  /* 0x8000006c636c7221 */ /* 0x000fe20000010000 */
[----:B------:R-:W-:-:S02]  /*56f0*/  @P5 HADD2.F32 R101, -RZ, R86.H0_H0 ;  /* 0x20000056ff655230 */ /* 0x000fc40000004100 */
[----:B------:R-:W-:Y:S02]  /*5700*/  HFMA2 R99, -RZ, RZ, 0, 0 ;  /* 0x00000000ff637431 */ /* 0x000fe400000001ff */
[----:B------:R-:W-:Y:S02]  /*5710*/  @P4 HADD2.F32 R102, -RZ, R86.H1_H1 ;  /* 0x30000056ff664230 */ /* 0x000fe40000004100 */
[----:B------:R-:W-:Y:S01]  /*5720*/  FADD.FTZ R110, R103, -R110 ;  /* 0x8000006e676e7221 */ /* 0x000fe20000010000 */
[----:B------:R-:W-:Y:S01]  /*5730*/  FMUL.FTZ R86, R133, UR19 ;  /* 0x0000001385567c20 */ /* 0x000fe20008410000 */
[----:B------:R-:W-:Y:S01]  /*5740*/  FMUL.FTZ R103, R94, UR4 ;  /* 0x000000045e677c20 */ /* 0x000fe20008410000 */
[----:B------:R-:W-:Y:S02]  /*5750*/  HFMA2 R97, -RZ, RZ, 0, 0 ;  /* 0x00000000ff617431 */ /* 0x000fe400000001ff */
[----:B------:R-:W-:Y:S02]  /*5760*/  @P6 HADD2.F32 R96, -RZ, R85.H1_H1 ;  /* 0x30000055ff606230 */ /* 0x000fe40000004100 */
[----:B------:R-:W-:Y:S01]  /*5770*/  FMUL.FTZ R86, R86, UR5 ;  /* 0x0000000556567c20 */ /* 0x000fe20008410000 */
[----:B------:R-:W-:Y:S01]  /*5780*/  @P4 FMUL.FTZ R99, R102, R103 ;  /* 0x0000006766634220 */ /* 0x000fe20000410000 */
[----:B------:R-:W-:-:S02]  /*5790*/  @P6 HADD2.F32 R100, -RZ, R61.H1_H1 ;  /* 0x3000003dff646230 */ /* 0x000fc40000004100 */
[----:B------:R-:W-:Y:S01]  /*57a0*/  FMUL.FTZ R94, R108, UR19 ;  /* 0x000000136c5e7c20 */ /* 0x000fe20008410000 */
[----:B------:R-:W-:Y:S01]  /*57b0*/  FMUL.FTZ R102, R110, UR19 ;  /* 0x000000136e667c20 */ /* 0x000fe20008410000 */
[----:B------:R-:W-:Y:S02]  /*57c0*/  @P5 HADD2.F32 R109, -RZ, R62.H0_H0 ;  /* 0x2000003eff6d5230 */ /* 0x000fe40000004100 */
[----:B------:R-:W-:Y:S01]  /*57d0*/  @P6 FMUL.FTZ R97, R96, R95 ;  /* 0x0000005f60616220 */ /* 0x000fe20000410000 */
[----:B------:R-:W-:Y:S01]  /*57e0*/  FMUL.FTZ R86, R86, UR4 ;  /* 0x0000000456567c20 */ /* 0x000fe20008410000 */
[----:B------:R-:W-:Y:S02]  /*57f0*/  HFMA2 R96, -RZ, RZ, 0, 0 ;  /* 0x00000000ff607431 */ /* 0x000fe400000001ff */
[--C-:B------:R-:W-:Y:S01]  /*5800*/  @P3 HADD2.F32 R111, -RZ, R87.reuse.H0_H0 ;  /* 0x20000057ff6f3230 */ /* 0x100fe20000004100 */
[----:B------:R-:W-:Y:S01]  /*5810*/  MOV R85, RZ ;  /* 0x000000ff00557202 */ /* 0x000fe20000000f00 */
[----:B------:R-:W-:-:S02]  /*5820*/  @P1 HADD2.F32 R115, -RZ, R87.H1_H1 ;  /* 0x30000057ff731230 */ /* 0x000fc40000004100 */
[----:B------:R-:W-:Y:S01]  /*5830*/  FMUL.FTZ R94, R94, UR5 ;  /* 0x000000055e5e7c20 */ /* 0x000fe20008410000 */
[----:B------:R-:W-:Y:S01]  /*5840*/  FMUL.FTZ R102, R102, UR5 ;  /* 0x0000000566667c20 */ /* 0x000fe20008410000 */
[----:B------:R-:W-:Y:S01]  /*5850*/  MOV R87, RZ ;  /* 0x000000ff00577202 */ /* 0x000fe20000000f00 */
[----:B------:R-:W-:Y:S01]  /*5860*/  @P6 FMUL.FTZ R85, R100, R95 ;  /* 0x0000005f64556220 */ /* 0x000fe20000410000 */
[----:B------:R-:W-:Y:S01]  /*5870*/  @P5 FMUL.FTZ R87, R109, R86 ;  /* 0x000000566d575220 */ /* 0x000fe20000410000 */
[----:B------:R-:W-:Y:S02]  /*5880*/  HFMA2 R95, -RZ, RZ, 0, 0 ;  /* 0x00000000ff5f7431 */ /* 0x000fe400000001ff */
[----:B------:R-:W-:Y:S02]  /*5890*/  @P4 HADD2.F32 R106, -RZ, R62.H1_H1 ;  /* 0x3000003eff6a4230 */ /* 0x000fe40000004100 */
[----:B------:R-:W-:Y:S01]  /*58a0*/  FMUL.FTZ R94, R94, UR4 ;  /* 0x000000045e5e7c20 */ /* 0x000fe20008410000 */
[----:B------:R-:W-:-:S02]  /*58b0*/  @P3 HADD2.F32 R109, -RZ, R63.H0_H0 ;  /* 0x2000003fff6d3230 */ /* 0x000fc40000004100 */
[----:B------:R-:W-:Y:S01]  /*58c0*/  FMUL.FTZ R102, R102, UR4 ;  /* 0x0000000466667c20 */ /* 0x000fe20008410000 */
[----:B------:R-:W-:Y:S02]  /*58d0*/  @P1 HADD2.F32 R133, -RZ, R63.H1_H1 ;  /* 0x3000003fff851230 */ /* 0x000fe40000004100 */
[----:B------:R-:W-:Y:S01]  /*58e0*/  @P5 FMUL.FTZ R96, R101, R86 ;  /* 0x0000005665605220 */ /* 0x000fe20000410000 */
[----:B------:R-:W-:Y:S01]  /*58f0*/  MOV R86, RZ ;  /* 0x000000ff00567202 */ /* 0x000fe20000000f00 */
[----:B------:R-:W-:Y:S01]  /*5900*/  @P4 FMUL.FTZ R86, R106, R103 ;  /* 0x000000676a564220 */ /* 0x000fe20000410000 */
[----:B------:R-:W-:Y:S01]  /*5910*/  MOV R104, RZ ;  /* 0x000000ff00687202 */ /* 0x000fe20000000f00 */
[----:B------:R-:W-:Y:S01]  /*5920*/  @P3 FMUL.FTZ R95, R109, R94 ;  /* 0x0000005e6d5f3220 */ /* 0x000fe20000410000 */
[----:B------:R-:W-:Y:S01]  /*5930*/  @P1 FMUL.FTZ R104, R133, R102 ;  /* 0x0000006685681220 */ /* 0x000fe20000410000 */
[----:B------:R-:W-:Y:S02]  /*5940*/  CS2R R100, SRZ ;  /* 0x0000000000647805 */ /* 0x000fe4000001ff00 */
[----:B------:R-:W-:Y:S01]  /*5950*/  F2FP.F16.F32.PACK_AB R86, R86, R87 ;  /* 0x000000575656723e */ /* 0x000fe200000000ff */
[----:B------:R-:W-:Y:S01]  /*5960*/  @P3 FMUL.FTZ R100, R111, R94 ;  /* 0x0000005e6f643220 */ /* 0x000fe20000410000 */
[----:B------:R-:W-:Y:S01]  /*5970*/  F2FP.F16.F32.PACK_AB R85, R85, R84 ;  /* 0x000000545555723e */ /* 0x000fe200000000ff */
[----:B------:R-:W-:Y:S01]  /*5980*/  @P1 FMUL.FTZ R101, R115, R102 ;  /* 0x0000006673651220 */ /* 0x000fe20000410000 */
[----:B------:R-:W-:-:S02]  /*5990*/  F2FP.F16.F32.PACK_AB R84, R93, R92 ;  /* 0x0000005c5d54723e */ /* 0x000fc400000000ff */
[----:B------:R-:W-:-:S07]  /*59a0*/  F2FP.F16.F32.PACK_AB R87, R104, R95 ;  /* 0x0000005f6857723e */ /* 0x000fce00000000ff */
.L_x_2499:
[----:B------:R-:W1:Y:S01]  /*59b0*/  @P0 LDC.64 R92, c[0x0][0x478] ;  /* 0x00011e00ff5c0b82 */ /* 0x000e620000000a00 */
[----:B------:R-:W-:-:S04]  /*59c0*/  IMAD.WIDE.U32 R94, R134, 0x10, R194 ;  /* 0x00000010865e7825 */ /* 0x000fc800078e00c2 */
[----:B-1----:R-:W-:-:S05]  /*59d0*/  @P0 IMAD.WIDE.U32 R92, R134, 0x10, R92 ;  /* 0x00000010865c0825 */ /* 0x002fca00078e005c */
[----:B------:R1:W-:Y:S04]  /*59e0*/  @P0 STG.E.128 desc[UR12][R92.64], R80 ;  /* 0x000000505c000986 */ /* 0x0003e8000c101d0c */
[----:B------:R1:W-:Y:S01]  /*59f0*/  STG.E.128 desc[UR12][R94.64], R84 ;  /* 0x000000545e007986 */ /* 0x0003e2000c101d0c */
[----:B------:R-:W-:Y:S05]  /*5a00*/  BRA `(.L_x_2500) ;  /* 0x0000003800647947 */ /* 0x000fea0003800000 */
.L_x_2491:
[----:B------:R-:W0:Y:S02]  /*5a10*/  LDC.64 R226, c[0x0][0x390] ;  /* 0x0000e400ffe27b82 */ /* 0x000e240000000a00 */
[----:B0-----:R-:W-:-:S06]  /*5a20*/  IMAD.WIDE.U32 R84, R133, 0x10, R226 ;  /* 0x0000001085547825 */ /* 0x001fcc00078e00e2 */
[----:B------:R-:W5:Y:S01]  /*5a30*/  LDG.E.128 R84, desc[UR12][R84.64] ;  /* 0x0000000c54547981 */ /* 0x000f62000c1e1d00 */
[----:B------:R-:W-:-:S04]  /*5a40*/  UISETP.NE.U32.AND UP1, UPT, UR20, URZ, UPT ;  /* 0x000000ff1400728c */ /* 0x000fc8000bf25070 */
[----:B------:R-:W-:-:S09]  /*5a50*/  UISETP.NE.AND.EX UP1, UPT, UR21, URZ, UPT, UP1 ;  /* 0x000000ff1500728c */ /* 0x000fd2000bf25310 */
[----:B------:R-:W-:Y:S05]  /*5a60*/  BRA.U UP1, `(.L_x_2501) ;  /* 0x0000000501bc7547 */ /* 0x000fea000b800000 */
[--C-:B------:R-:W-:Y:S01]  /*5a70*/  FFMA.FTZ R88, R135, UR24, R137.reuse ;  /* 0x0000001887587c23 */ /* 0x100fe20008010089 */
[----:B-----5:R-:W-:Y:S01]  /*5a80*/  LOP3.LUT P0, RZ, R112, 0xff, RZ, 0xc0, !PT ;  /* 0x000000ff70ff7812 */ /* 0x020fe2000780c0ff */
[----:B------:R-:W-:Y:S01]  /*5a90*/  FFMA.FTZ R89, R204, UR24, R137 ;  /* 0x00000018cc597c23 */ /* 0x000fe20008010089 */
[----:B------:R-:W-:Y:S01]  /*5aa0*/  LOP3.LUT P1, RZ, R112, 0xff00, RZ, 0xc0, !PT ;  /* 0x0000ff0070ff7812 */ /* 0x000fe2000782c0ff */
[----:B------:R-:W-:Y:S01]  /*5ab0*/  FADD.FTZ R205, R205, -R88 ;  /* 0x80000058cdcd7221 */ /* 0x000fe20000010000 */
[--C-:B------:R-:W-:Y:S02]  /*5ac0*/  HADD2.F32 R88, -RZ, R64.reuse.H0_H0 ;  /* 0x20000040ff587230 */ /* 0x100fe40000004100 */
[----:B------:R-:W-:Y:S01]  /*5ad0*/  FADD.FTZ R90, R206, -R89 ;  /* 0x80000059ce5a7221 */ /* 0x000fe20000010000 */
[----:B------:R-:W-:Y:S01]  /*5ae0*/  HADD2.F32 R89, -RZ, R64.H1_H1 ;  /* 0x30000040ff597230 */ /* 0x000fe20000004100 */
[----:B------:R-:W-:Y:S01]  /*5af0*/  UMOV UR4, UR7 ;  /* 0x0000000700047c82 */ /* 0x000fe20008000000 */
[----:B------:R-:W-:Y:S01]  /*5b00*/  MOV R134, RZ ;  /* 0x000000ff00867202 */ /* 0x000fe20000000f00 */
[----:B------:R-:W-:Y:S01]  /*5b10*/  FFMA.FTZ R88, R205, UR19, R88 ;  /* 0x00000013cd587c23 */ /* 0x000fe20008010058 */
[----:B------:R-:W-:Y:S01]  /*5b20*/  FFMA.FTZ R202, R202, UR24, R137 ;  /* 0x00000018caca7c23 */ /* 0x000fe20008010089 */
[----:B------:R-:W-:Y:S01]  /*5b30*/  FFMA.FTZ R90, R90, UR19, R89 ;  /* 0x000000135a5a7c23 */ /* 0x000fe20008010059 */
[----:B------:R-:W-:Y:S01]  /*5b40*/  MOV R195, RZ ;  /* 0x000000ff00c37202 */ /* 0x000fe20000000f00 */
[----:B------:R-:W-:Y:S01]  /*5b50*/  FMUL.FTZ R88, R88, UR5 ;  /* 0x0000000558587c20 */ /* 0x000fe20008410000 */
[----:B------:R-:W-:-:S02]  /*5b60*/  @P0 HADD2.F32 R89, -RZ, R84.H0_H0 ;  /* 0x20000054ff590230 */ /* 0x000fc40000004100 */
[----:B------:R-:W-:Y:S01]  /*5b70*/  FMUL.FTZ R90, R90, UR5 ;  /* 0x000000055a5a7c20 */ /* 0x000fe20008410000 */
[----:B------:R-:W-:Y:S02]  /*5b80*/  @P0 HADD2.F32 R91, -RZ, R48.H0_H0 ;  /* 0x20000030ff5b0230 */ /* 0x000fe40000004100 */
[----:B------:R-:W-:Y:S01]  /*5b90*/  FMUL.FTZ R204, R88, UR4 ;  /* 0x0000000458cc7c20 */ /* 0x000fe20008410000 */
[----:B------:R-:W-:Y:S02]  /*5ba0*/  HFMA2 R88, -RZ, RZ, 0, 0 ;  /* 0x00000000ff587431 */ /* 0x000fe400000001ff */
[----:B------:R-:W-:Y:S01]  /*5bb0*/  @P1 HADD2.F32 R84, -RZ, R84.H1_H1 ;  /* 0x30000054ff541230 */ /* 0x000fe20000004100 */
[----:B------:R-:W-:Y:S01]  /*5bc0*/  LOP3.LUT P6, RZ, R112, 0xff0000, RZ, 0xc0, !PT ;  /* 0x00ff000070ff7812 */ /* 0x000fe200078cc0ff */
[----:B------:R-:W-:Y:S01]  /*5bd0*/  @P0 FMUL.FTZ R134, R91, R204 ;  /* 0x000000cc5b860220 */ /* 0x000fe20000410000 */
[----:B------:R-:W-:Y:S01]  /*5be0*/  FMUL.FTZ R91, R90, UR4 ;  /* 0x000000045a5b7c20 */ /* 0x000fe20008410000 */
[----:B------:R-:W-:Y:S01]  /*5bf0*/  FADD.FTZ R203, R203, -R202 ;  /* 0x800000cacbcb7221 */ /* 0x000fe20000010000 */
[----:B------:R-:W-:Y:S01]  /*5c00*/  @P0 FMUL.FTZ R88, R204, R89 ;  /* 0x00000059cc580220 */ /* 0x000fe20000410000 */
[----:B------:R-:W-:-:S02]  /*5c10*/  HFMA2 R89, -RZ, RZ, 0, 0 ;  /* 0x00000000ff597431 */ /* 0x000fc400000001ff */
[--C-:B------:R-:W-:Y:S01]  /*5c20*/  FFMA.FTZ R201, R201, UR24, R137.reuse ;  /* 0x00000018c9c97c23 */ /* 0x100fe20008010089 */
[--C-:B------:R-:W-:Y:S01]  /*5c30*/  HADD2.F32 R90, -RZ, R65.reuse.H1_H1 ;  /* 0x30000041ff5a7230 */ /* 0x100fe20000004100 */
[----:B------:R-:W-:Y:S01]  /*5c40*/  LOP3.LUT P5, RZ, R112, 0xff000000, RZ, 0xc0, !PT ;  /* 0xff00000070ff7812 */ /* 0x000fe200078ac0ff */
[----:B------:R-:W-:Y:S01]  /*5c50*/  FFMA.FTZ R136, R136, UR24, R137 ;  /* 0x0000001888887c23 */ /* 0x000fe20008010089 */
[----:B------:R-:W-:Y:S01]  /*5c60*/  FADD.FTZ R201, R200, -R201 ;  /* 0x800000c9c8c97221 */ /* 0x000fe20000010000 */
[----:B------:R-:W-:Y:S01]  /*5c70*/  @P1 FMUL.FTZ R89, R91, R84 ;  /* 0x000000545b591220 */ /* 0x000fe20000410000 */
[----:B------:R-:W-:Y:S01]  /*5c80*/  @P1 HADD2.F32 R84, -RZ, R48.H1_H1 ;  /* 0x30000030ff541230 */ /* 0x000fe20000004100 */
[----:B------:R-:W-:Y:S01]  /*5c90*/  ISETP.GE.U32.AND P0, PT, R112, RZ, PT ;  /* 0x000000ff7000720c */ /* 0x000fe20003f06070 */
[----:B------:R-:W-:Y:S01]  /*5ca0*/  FFMA.FTZ R112, R201, UR19, R90 ;  /* 0x00000013c9707c23 */ /* 0x000fe2000801005a */
[----:B------:R-:W-:Y:S01]  /*5cb0*/  HFMA2 R90, -RZ, RZ, 0, 0 ;  /* 0x00000000ff5a7431 */ /* 0x000fe200000001ff */
[C---:B------:R-:W-:Y:S01]  /*5cc0*/  LOP3.LUT P4, RZ, R113.reuse, 0xff, RZ, 0xc0, !PT ;  /* 0x000000ff71ff7812 */ /* 0x040fe2000788c0ff */
[----:B------:R-:W-:Y:S01]  /*5cd0*/  @P1 FMUL.FTZ R195, R84, R91 ;  /* 0x0000005b54c31220 */ /* 0x000fe20000410000 */
[----:B------:R-:W-:Y:S01]  /*5ce0*/  HADD2.F32 R84, -RZ, R65.H0_H0 ;  /* 0x20000041ff547230 */ /* 0x000fe20000004100 */
[C---:B------:R-:W-:Y:S01]  /*5cf0*/  LOP3.LUT P3, RZ, R113.reuse, 0xff00, RZ, 0xc0, !PT ;  /* 0x0000ff0071ff7812 */ /* 0x040fe2000786c0ff */
[----:B------:R-:W-:Y:S01]  /*5d00*/  @P6 HADD2.F32 R91, -RZ, R85.H0_H0 ;  /* 0x20000055ff5b6230 */ /* 0x000fe20000004100 */
[----:B------:R-:W-:Y:S01]  /*5d10*/  LOP3.LUT P1, RZ, R113, 0xff0000, RZ, 0xc0, !PT ;  /* 0x00ff000071ff7812 */ /* 0x000fe2000782c0ff */
[----:B------:R-:W-:Y:S01]  /*5d20*/  FMUL.FTZ R112, R112, UR5 ;  /* 0x0000000570707c20 */ /* 0x000fe20008410000 */
[----:B------:R-:W-:Y:S01]  /*5d30*/  FFMA.FTZ R84, R203, UR19, R84 ;  /* 0x00000013cb547c23 */ /* 0x000fe20008010054 */
[----:B------:R-:W-:Y:S01]  /*5d40*/  ISETP.GE.U32.AND.EX P0, PT, R113, 0x1000000, PT, P0 ;  /* 0x010000007100780c */ /* 0x000fe20003f06100 */
[----:B------:R-:W-:-:S02]  /*5d50*/  @P6 HADD2.F32 R113, -RZ, R49.H0_H0 ;  /* 0x20000031ff716230 */ /* 0x000fc40000004100 */
[----:B------:R-:W-:Y:S01]  /*5d60*/  FMUL.FTZ R112, R112, UR4 ;  /* 0x0000000470707c20 */ /* 0x000fe20008410000 */
[----:B------:R-:W-:Y:S01]  /*5d70*/  FMUL.FTZ R84, R84, UR5 ;  /* 0x0000000554547c20 */ /* 0x000fe20008410000 */
[----:B------:R-:W-:Y:S02]  /*5d80*/  @P5 HADD2.F32 R85, -RZ, R85.H1_H1 ;  /* 0x30000055ff555230 */ /* 0x000fe40000004100 */
[----:B------:R-:W-:Y:S01]  /*5d90*/  FADD.FTZ R149, R149, -R136 ;  /* 0x8000008895957221 */ /* 0x000fe20000010000 */
[----:B------:R-:W-:Y:S01]  /*5da0*/  FMUL.FTZ R200, R84, UR4 ;  /* 0x0000000454c87c20 */ /* 0x000fe20008410000 */
[----:B------:R-:W-:-:S03]  /*5db0*/  MOV R84, RZ ;  /* 0x000000ff00547202 */ /* 0x000fc60000000f00 */
[----:B------:R-:W-:Y:S01]  /*5dc0*/  @P6 FMUL.FTZ R90, R200, R91 ;  /* 0x0000005bc85a6220 */ /* 0x000fe20000410000 */
[----:B------:R-:W-:Y:S02]  /*5dd0*/  HFMA2 R91, -RZ, RZ, 0, 0 ;  /* 0x00000000ff5b7431 */ /* 0x000fe400000001ff */
[----:B------:R-:W-:Y:S01]  /*5de0*/  @P6 FMUL.FTZ R84, R113, R200 ;  /* 0x000000c871546220 */ /* 0x000fe20000410000 */
[----:B------:R-:W-:Y:S02]  /*5df0*/  @P5 HADD2.F32 R113, -RZ, R49.H1_H1 ;  /* 0x30000031ff715230 */ /* 0x000fe40000004100 */
[----:B------:R-:W-:Y:S01]  /*5e00*/  @P5 FMUL.FTZ R91, R112, R85 ;  /* 0x00000055705b5220 */ /* 0x000fe20000410000 */
[----:B------:R-:W-:Y:S02]  /*5e10*/  MOV R85, RZ ;  /* 0x000000ff00557202 */ /* 0x000fe40000000f00 */
[----:B------:R-:W-:Y:S01]  /*5e20*/  @P5 FMUL.FTZ R85, R113, R112 ;  /* 0x0000007071555220 */ /* 0x000fe20000410000 */
[----:B------:R-:W-:Y:S01]  /*5e30*/  FFMA.FTZ R113, R196, UR24, R137 ;  /* 0x00000018c4717c23 */ /* 0x000fe20008010089 */
[----:B------:R-:W-:-:S02]  /*5e40*/  HADD2.F32 R112, -RZ, R66.H0_H0 ;  /* 0x20000042ff707230 */ /* 0x000fc40000004100 */
[----:B------:R-:W-:Y:S01]  /*5e50*/  FFMA.FTZ R196, R197, UR24, R137 ;  /* 0x00000018c5c47c23 */ /* 0x000fe20008010089 */
[----:B------:R-:W-:Y:S02]  /*5e60*/  @P4 HADD2.F32 R197, -RZ, R50.H0_H0 ;  /* 0x20000032ffc54230 */ /* 0x000fe40000004100 */
[----:B------:R-:W-:Y:S01]  /*5e70*/  FADD.FTZ R113, R198, -R113 ;  /* 0x80000071c6717221 */ /* 0x000fe20000010000 */
[----:B------:R-:W-:Y:S01]  /*5e80*/  F2FP.F16.F32.PACK_AB R85, R85, R84 ;  /* 0x000000545555723e */ /* 0x000fe200000000ff */
[----:B------:R-:W-:Y:S01]  /*5e90*/  FADD.FTZ R196, R199, -R196 ;  /* 0x800000c4c7c47221 */ /* 0x000fe20000010000 */
[----:B------:R-:W-:Y:S02]  /*5ea0*/  @P0 HADD2.F32 R199, -RZ, R51.H1_H1 ;  /* 0x30000033ffc70230 */ /* 0x000fe40000004100 */
[----:B------:R-:W-:Y:S01]  /*5eb0*/  FFMA.FTZ R112, R113, UR19, R112 ;  /* 0x0000001371707c23 */ /* 0x000fe20008010070 */
[----:B------:R-:W-:Y:S01]  /*5ec0*/  HADD2.F32 R113, -RZ, R66.H1_H1 ;  /* 0x30000042ff717230 */ /* 0x000fe20000004100 */
[----:B------:R-:W-:-:S02]  /*5ed0*/  F2FP.F16.F32.PACK_AB R84, R195, R134 ;  /* 0x00000086c354723e */ /* 0x000fc400000000ff */
[----:B------:R-:W-:Y:S02]  /*5ee0*/  FMUL.FTZ R112, R112, UR5 ;  /* 0x0000000570707c20 */ /* 0x000fe40008410000 */
[----:B------:R-:W-:Y:S01]  /*5ef0*/  FFMA.FTZ R135, R196, UR19, R113 ;  /* 0x00000013c4877c23 */ /* 0x000fe20008010071 */
[--C-:B------:R-:W-:Y:S02]  /*5f00*/  @P4 HADD2.F32 R113, -RZ, R86.reuse.H0_H0 ;  /* 0x20000056ff714230 */ /* 0x100fe40000004100 */
[----:B------:R-:W-:Y:S01]  /*5f10*/  FMUL.FTZ R198, R112, UR4 ;  /* 0x0000000470c67c20 */ /* 0x000fe20008410000 */
[----:B------:R-:W-:Y:S02]  /*5f20*/  HFMA2 R112, -RZ, RZ, 0, 0 ;  /* 0x00000000ff707431 */ /* 0x000fe400000001ff */
[----:B------:R-:W-:Y:S01]  /*5f30*/  FMUL.FTZ R135, R135, UR5 ;  /* 0x0000000587877c20 */ /* 0x000fe20008410000 */
[----:B------:R-:W-:Y:S01]  /*5f40*/  @P3 HADD2.F32 R86, -RZ, R86.H1_H1 ;  /* 0x30000056ff563230 */ /* 0x000fe20000004100 */
[----:B------:R-:W-:Y:S01]  /*5f50*/  MOV R196, RZ ;  /* 0x000000ff00c47202 */ /* 0x000fe20000000f00 */
[----:B------:R-:W-:Y:S01]  /*5f60*/  @P4 FMUL.FTZ R196, R197, R198 ;  /* 0x000000c6c5c44220 */ /* 0x000fe20000410000 */
[----:B------:R-:W-:Y:S01]  /*5f70*/  FMUL.FTZ R135, R135, UR4 ;  /* 0x0000000487877c20 */ /* 0x000fe20008410000 */
[----:B------:R-:W-:Y:S01]  /*5f80*/  @P4 FMUL.FTZ R112, R198, R113 ;  /* 0x00000071c6704220 */ /* 0x000fe20000410000 */
[----:B------:R-:W-:Y:S01]  /*5f90*/  HFMA2 R113, -RZ, RZ, 0, 0 ;  /* 0x00000000ff717431 */ /* 0x000fe200000001ff */
[----:B------:R-:W-:Y:S01]  /*5fa0*/  MOV R197, RZ ;  /* 0x000000ff00c57202 */ /* 0x000fe20000000f00 */
[----:B------:R-:W-:Y:S01]  /*5fb0*/  @P3 FMUL.FTZ R113, R135, R86 ;  /* 0x0000005687713220 */ /* 0x000fe20000410000 */
[----:B------:R-:W-:-:S05]  /*5fc0*/  @P3 HADD2.F32 R86, -RZ, R50.H1_H1 ;  /* 0x30000032ff563230 */ /* 0x000fca0000004100 */
[----:B------:R-:W-:Y:S01]  /*5fd0*/  @P3 FMUL.FTZ R197, R86, R135 ;  /* 0x0000008756c53220 */ /* 0x000fe20000410000 */
[--C-:B------:R-:W-:Y:S02]  /*5fe0*/  HADD2.F32 R86, -RZ, R67.reuse.H0_H0 ;  /* 0x20000043ff567230 */ /* 0x100fe40000004100 */
[----:B------:R-:W-:Y:S01]  /*5ff0*/  FFMA.FTZ R135, R148, UR24, R137 ;  /* 0x0000001894877c23 */ /* 0x000fe20008010089 */
[----:B------:R-:W-:Y:S02]  /*6000*/  MOV R148, RZ ;  /* 0x000000ff00947202 */ /* 0x000fe40000000f00 */
[----:B------:R-:W-:Y:S01]  /*6010*/  FFMA.FTZ R86, R149, UR19, R86 ;  /* 0x0000001395567c23 */ /* 0x000fe20008010056 */
[----:B------:R-:W-:Y:S01]  /*6020*/  FADD.FTZ R136, R194, -R135 ;  /* 0x80000087c2887221 */ /* 0x000fe20000010000 */
[----:B------:R-:W-:Y:S02]  /*6030*/  HADD2.F32 R135, -RZ, R67.H1_H1 ;  /* 0x30000043ff877230 */ /* 0x000fe40000004100 */
[----:B------:R-:W-:Y:S01]  /*6040*/  FMUL.FTZ R86, R86, UR5 ;  /* 0x0000000556567c20 */ /* 0x000fe20008410000 */
[----:B------:R-:W-:-:S02]  /*6050*/  @P1 HADD2.F32 R194, -RZ, R51.H0_H0 ;  /* 0x20000033ffc21230 */ /* 0x000fc40000004100 */
[----:B------:R-:W-:Y:S01]  /*6060*/  FFMA.FTZ R136, R136, UR19, R135 ;  /* 0x0000001388887c23 */ /* 0x000fe20008010087 */
[----:B------:R-:W-:Y:S01]  /*6070*/  FMUL.FTZ R149, R86, UR4 ;  /* 0x0000000456957c20 */ /* 0x000fe20008410000 */
[----:B------:R-:W-:Y:S02]  /*6080*/  HFMA2 R135, -RZ, RZ, 0, 0 ;  /* 0x00000000ff877431 */ /* 0x000fe400000001ff */
[--C-:B------:R-:W-:Y:S02]  /*6090*/  @P1 HADD2.F32 R86, -RZ, R87.reuse.H0_H0 ;  /* 0x20000057ff561230 */ /* 0x100fe40000004100 */
[----:B------:R-:W-:Y:S01]  /*60a0*/  FMUL.FTZ R136, R136, UR5 ;  /* 0x0000000588887c20 */ /* 0x000fe20008410000 */
[----:B------:R-:W-:Y:S01]  /*60b0*/  @P1 FMUL.FTZ R148, R194, R149 ;  /* 0x00000095c2941220 */ /* 0x000fe20000410000 */
[----:B------:R-:W-:Y:S02]  /*60c0*/  @P0 HADD2.F32 R87, -RZ, R87.H1_H1 ;  /* 0x30000057ff570230 */ /* 0x000fe40000004100 */
[----:B------:R-:W-:Y:S01]  /*60d0*/  @P1 FMUL.FTZ R135, R149, R86 ;  /* 0x0000005695871220 */ /* 0x000fe20000410000 */
[----:B------:R-:W-:-:S02]  /*60e0*/  HFMA2 R149, -RZ, RZ, 0, 0 ;  /* 0x00000000ff957431 */ /* 0x000fc400000001ff */
[----:B------:R-:W-:Y:S01]  /*60f0*/  FMUL.FTZ R86, R136, UR4 ;  /* 0x0000000488567c20 */ /* 0x000fe20008410000 */
[----:B------:R-:W-:-:S03]  /*6100*/  MOV R136, RZ ;  /* 0x000000ff00887202 */ /* 0x000fc60000000f00 */
[----:B------:R-:W-:Y:S01]  /*6110*/  @P0 FMUL.FTZ R136, R86, R87 ;  /* 0x0000005756880220 */ /* 0x000fe20000410000 */
[----:B------:R-:W-:Y:S01]  /*6120*/  @P0 FMUL.FTZ R149, R199, R86 ;  /* 0x00000056c7950220 */ /* 0x000fe20000410000 */
[----:B------:R-:W-:-:S04]  /*6130*/  F2FP.F16.F32.PACK_AB R86, R197, R196 ;  /* 0x000000c4c556723e */ /* 0x000fc800000000ff */
[----:B------:R-:W-:Y:S01]  /*6140*/  F2FP.F16.F32.PACK_AB R87, R149, R148 ;  /* 0x000000949557723e */ /* 0x000fe200000000ff */
[----:B------:R-:W-:Y:S06]  /*6150*/  BRA `(.L_x_2502) ;  /* 0x0000000400c07947 */ /* 0x000fec0003800000 */
.L_x_2501:
[--C-:B------:R-:W-:Y:S01]  /*6160*/  FFMA.FTZ R80, R135, UR24, R137.reuse ;  /* 0x0000001887507c23 */ /* 0x100fe20008010089 */
[--C-:B-----5:R-:W-:Y:S01]  /*6170*/  HADD2.F32 R83, -RZ, R64.reuse.H0_H0 ;  /* 0x20000040ff537230 */ /* 0x120fe20000004100 */
[----:B------:R-:W-:Y:S01]  /*6180*/  LOP3.LUT P0, RZ, R112, 0xff, RZ, 0xc0, !PT ;  /* 0x000000ff70ff7812 */ /* 0x000fe2000780c0ff */
[----:B------:R-:W-:Y:S01]  /*6190*/  FFMA.FTZ R81, R204, UR24, R137 ;  /* 0x00000018cc517c23 */ /* 0x000fe20008010089 */
[----:B------:R-:W-:Y:S01]  /*61a0*/  FADD.FTZ R80, R205, -R80 ;  /* 0x80000050cd507221 */ /* 0x000fe20000010000 */
[----:B------:R-:W-:Y:S01]  /*61b0*/  LOP3.LUT P1, RZ, R112, 0xff00, RZ, 0xc0, !PT ;  /* 0x0000ff0070ff7812 */ /* 0x000fe2000782c0ff */
[----:B------:R-:W-:Y:S01]  /*61c0*/  UMOV UR4, UR7 ;  /* 0x0000000700047c82 */ /* 0x000fe20008000000 */
[----:B------:R-:W-:Y:S01]  /*61d0*/  FADD.FTZ R81, R206, -R81 ;  /* 0x80000051ce517221 */ /* 0x000fe20000010000 */
[----:B------:R-:W-:Y:S01]  /*61e0*/  FFMA.FTZ R83, R80, UR19, R83 ;  /* 0x0000001350537c23 */ /* 0x000fe20008010053 */
[----:B------:R-:W-:Y:S02]  /*61f0*/  HADD2.F32 R80, -RZ, R64.H1_H1 ;  /* 0x30000040ff507230 */ /* 0x000fe40000004100 */
[----:B------:R-:W-:Y:S01]  /*6200*/  HFMA2 R134, -RZ, RZ, 0, 0 ;  /* 0x00000000ff867431 */ /* 0x000fe200000001ff */
[----:B------:R-:W-:Y:S01]  /*6210*/  CS2R R88, SRZ ;  /* 0x0000000000587805 */ /* 0x000fe2000001ff00 */
[----:B------:R-:W-:Y:S01]  /*6220*/  FFMA.FTZ R202, R202, UR24, R137 ;  /* 0x00000018caca7c23 */ /* 0x000fe20008010089 */
[----:B------:R-:W-:Y:S01]  /*6230*/  MOV R195, RZ ;  /* 0x000000ff00c37202 */ /* 0x000fe20000000f00 */
[----:B------:R-:W-:Y:S01]  /*6240*/  FFMA.FTZ R80, R81, UR19, R80 ;  /* 0x0000001351507c23 */ /* 0x000fe20008010050 */
[----:B------:R-:W-:Y:S01]  /*6250*/  FMUL.FTZ R81, R83, UR5 ;  /* 0x0000000553517c20 */ /* 0x000fe20008410000 */
[----:B------:R-:W-:Y:S01]  /*6260*/  @P0 HADD2.F32 R82, -RZ, R84.H0_H0 ;  /* 0x20000054ff520230 */ /* 0x000fe20000004100 */
[----:B------:R-:W-:Y:S01]  /*6270*/  LOP3.LUT P6, RZ, R112, 0xff0000, RZ, 0xc0, !PT ;  /* 0x00ff000070ff7812 */ /* 0x000fe200078cc0ff */
[----:B------:R-:W-:-:S02]  /*6280*/  @P0 HADD2.F32 R90, -RZ, R48.H0_H0 ;  /* 0x20000030ff5a0230 */ /* 0x000fc40000004100 */
[----:B------:R-:W-:Y:S01]  /*6290*/  FMUL.FTZ R81, R81, UR4 ;  /* 0x0000000451517c20 */ /* 0x000fe20008410000 */
[----:B------:R-:W-:Y:S02]  /*62a0*/  @P1 HADD2.F32 R84, -RZ, R84.H1_H1 ;  /* 0x30000054ff541230 */ /* 0x000fe40000004100 */
[----:B------:R-:W-:Y:S01]  /*62b0*/  FFMA.FTZ R201, R201, UR24, R137 ;  /* 0x00000018c9c97c23 */ /* 0x000fe20008010089 */
[----:B------:R-:W-:Y:S01]  /*62c0*/  FADD.FTZ R202, R203, -R202 ;  /* 0x800000cacbca7221 */ /* 0x000fe20000010000 */
[-C--:B------:R-:W-:Y:S01]  /*62d0*/  @P0 FMUL.FTZ R88, R82, R81.reuse ;  /* 0x0000005152580220 */ /* 0x080fe20000410000 */
[----:B------:R-:W-:Y:S01]  /*62e0*/  @P0 FMUL.FTZ R134, R90, R81 ;  /* 0x000000515a860220 */ /* 0x000fe20000410000 */
[----:B------:R-:W-:Y:S01]  /*62f0*/  FMUL.FTZ R81, R80, UR5 ;  /* 0x0000000550517c20 */ /* 0x000fe20008410000 */
[----:B------:R-:W-:Y:S02]  /*6300*/  @P1 HADD2.F32 R82, -RZ, R48.H1_H1 ;  /* 0x30000030ff521230 */ /* 0x000fe40000004100 */
[----:B------:R-:W-:Y:S01]  /*6310*/  FADD.FTZ R201, R200, -R201 ;  /* 0x800000c9c8c97221 */ /* 0x000fe20000010000 */
[C---:B------:R-:W-:Y:S01]  /*6320*/  ISETP.GE.U32.AND P0, PT, R112.reuse, RZ, PT ;  /* 0x000000ff7000720c */ /* 0x040fe20003f06070 */
[----:B------:R-:W-:Y:S01]  /*6330*/  FMUL.FTZ R81, R81, UR4 ;  /* 0x0000000451517c20 */ /* 0x000fe20008410000 */
[----:B------:R-:W-:Y:S01]  /*6340*/  LOP3.LUT P5, RZ, R112, 0xff000000, RZ, 0xc0, !PT ;  /* 0xff00000070ff7812 */ /* 0x000fe200078ac0ff */
[----:B------:R-:W-:Y:S01]  /*6350*/  HFMA2 R90, -RZ, RZ, 0, 0 ;  /* 0x00000000ff5a7431 */ /* 0x000fe200000001ff */
[C---:B------:R-:W-:Y:S01]  /*6360*/  LOP3.LUT P4, RZ, R113.reuse, 0xff, RZ, 0xc0, !PT ;  /* 0x000000ff71ff7812 */ /* 0x040fe2000788c0ff */
[-C--:B------:R-:W-:Y:S01]  /*6370*/  @P1 FMUL.FTZ R89, R84, R81.reuse ;  /* 0x0000005154591220 */ /* 0x080fe20000410000 */
[----:B------:R-:W-:Y:S01]  /*6380*/  @P1 FMUL.FTZ R195, R82, R81 ;  /* 0x0000005152c31220 */ /* 0x000fe20000410000 */
[--C-:B------:R-:W-:Y:S01]  /*6390*/  HADD2.F32 R81, -RZ, R65.reuse.H0_H0 ;  /* 0x20000041ff517230 */ /* 0x100fe20000004100 */
[C---:B------:R-:W-:Y:S01]  /*63a0*/  LOP3.LUT P3, RZ, R113.reuse, 0xff00, RZ, 0xc0, !PT ;  /* 0x0000ff0071ff7812 */ /* 0x040fe2000786c0ff */
[----:B------:R-:W-:Y:S01]  /*63b0*/  HADD2.F32 R82, -RZ, R65.H1_H1 ;  /* 0x30000041ff527230 */ /* 0x000fe20000004100 */
[----:B------:R-:W-:Y:S01]  /*63c0*/  LOP3.LUT P1, RZ, R113, 0xff0000, RZ, 0xc0, !PT ;  /* 0x00ff000071ff7812 */ /* 0x000fe2000782c0ff */
[----:B------:R-:W-:-:S02]  /*63d0*/  @P6 HADD2.F32 R91, -RZ, R85.H0_H0 ;  /* 0x20000055ff5b6230 */ /* 0x000fc40000004100 */
[----:B------:R-:W-:Y:S01]  /*63e0*/  FFMA.FTZ R200, R202, UR19, R81 ;  /* 0x00000013cac87c23 */ /* 0x000fe20008010051 */
[----:B------:R-:W-:Y:S01]  /*63f0*/  ISETP.GE.U32.AND.EX P0, PT, R113, 0x1000000, PT, P0 ;  /* 0x010000007100780c */ /* 0x000fe20003f06100 */
[----:B------:R-:W-:Y:S01]  /*6400*/  FFMA.FTZ R81, R201, UR19, R82 ;  /* 0x00000013c9517c23 */ /* 0x000fe20008010052 */
[----:B------:R-:W-:Y:S02]  /*6410*/  @P6 HADD2.F32 R113, -RZ, R49.H0_H0 ;  /* 0x20000031ff716230 */ /* 0x000fe40000004100 */
[----:B------:R-:W-:Y:S01]  /*6420*/  FMUL.FTZ R82, R200, UR5 ;  /* 0x00000005c8527c20 */ /* 0x000fe20008410000 */
[----:B------:R-:W-:Y:S01]  /*6430*/  MOV R84, RZ ;  /* 0x000000ff00547202 */ /* 0x000fe20000000f00 */
[----:B------:R-:W-:Y:S02]  /*6440*/  @P5 HADD2.F32 R85, -RZ, R85.H1_H1 ;  /* 0x30000055ff555230 */ /* 0x000fe40000004100 */
[----:B------:R-:W-:Y:S01]  /*6450*/  FFMA.FTZ R112, R197, UR24, R137 ;  /* 0x00000018c5707c23 */ /* 0x000fe20008010089 */
[----:B------:R-:W-:Y:S01]  /*6460*/  FMUL.FTZ R82, R82, UR4 ;  /* 0x0000000452527c20 */ /* 0x000fe20008410000 */
[----:B------:R-:W-:-:S02]  /*6470*/  @P4 HADD2.F32 R202, -RZ, R50.H0_H0 ;  /* 0x20000032ffca4230 */ /* 0x000fc40000004100 */
[----:B------:R-:W-:Y:S01]  /*6480*/  FFMA.FTZ R136, R136, UR24, R137 ;  /* 0x0000001888887c23 */ /* 0x000fe20008010089 */
[----:B------:R-:W-:Y:S01]  /*6490*/  FADD.FTZ R199, R199, -R112 ;  /* 0x80000070c7c77221 */ /* 0x000fe20000010000 */
[-C--:B------:R-:W-:Y:S01]  /*64a0*/  @P6 FMUL.FTZ R90, R91, R82.reuse ;  /* 0x000000525b5a6220 */ /* 0x080fe20000410000 */
[----:B------:R-:W-:Y:S01]  /*64b0*/  @P6 FMUL.FTZ R84, R113, R82 ;  /* 0x0000005271546220 */ /* 0x000fe20000410000 */
[----:B------:R-:W-:Y:S01]  /*64c0*/  FMUL.FTZ R82, R81, UR5 ;  /* 0x0000000551527c20 */ /* 0x000fe20008410000 */
[----:B------:R-:W-:Y:S02]  /*64d0*/  HFMA2 R91, -RZ, RZ, 0, 0 ;  /* 0x00000000ff5b7431 */ /* 0x000fe400000001ff */
[----:B------:R-:W-:Y:S02]  /*64e0*/  @P5 HADD2.F32 R113, -RZ, R49.H1_H1 ;  /* 0x30000031ff715230 */ /* 0x000fe40000004100 */
[----:B------:R-:W-:Y:S01]  /*64f0*/  FADD.FTZ R149, R149, -R136 ;  /* 0x8000008895957221 */ /* 0x000fe20000010000 */
[----:B------:R-:W-:Y:S01]  /*6500*/  FMUL.FTZ R82, R82, UR4 ;  /* 0x0000000452527c20 */ /* 0x000fe20008410000 */
[----:B------:R-:W-:Y:S01]  /*6510*/  HADD2.F32 R112, -RZ, R66.H1_H1 ;  /* 0x30000042ff707230 */ /* 0x000fe20000004100 */
[----:B------:R-:W-:Y:S01]  /*6520*/  F2FP.F16.F32.PACK_AB R80, R80, R83 ;  /* 0x000000535050723e */ /* 0x000fe200000000ff */
[----:B------:R-:W-:-:S02]  /*6530*/  @P3 HADD2.F32 R135, -RZ, R86.H1_H1 ;  /* 0x30000056ff873230 */ /* 0x000fc40000004100 */
[-C--:B------:R-:W-:Y:S01]  /*6540*/  @P5 FMUL.FTZ R91, R85, R82.reuse ;  /* 0x00000052555b5220 */ /* 0x080fe20000410000 */
[----:B------:R-:W-:Y:S01]  /*6550*/  MOV R85, RZ ;  /* 0x000000ff00557202 */ /* 0x000fe20000000f00 */
[----:B------:R-:W-:Y:S01]  /*6560*/  @P5 FMUL.FTZ R85, R113, R82 ;  /* 0x0000005271555220 */ /* 0x000fe20000410000 */
[----:B------:R-:W-:Y:S01]  /*6570*/  FFMA.FTZ R113, R196, UR24, R137 ;  /* 0x00000018c4717c23 */ /* 0x000fe20008010089 */
[----:B------:R-:W-:Y:S01]  /*6580*/  FFMA.FTZ R199, R199, UR19, R112 ;  /* 0x00000013c7c77c23 */ /* 0x000fe20008010070 */
[----:B------:R-:W-:Y:S01]  /*6590*/  CS2R R196, SRZ ;  /* 0x0000000000c47805 */ /* 0x000fe2000001ff00 */
[----:B------:R-:W-:Y:S02]  /*65a0*/  @P1 HADD2.F32 R201, -RZ, R87.H0_H0 ;  /* 0x20000057ffc91230 */ /* 0x000fe40000004100 */
[----:B------:R-:W-:Y:S01]  /*65b0*/  FADD.FTZ R82, R198, -R113 ;  /* 0x80000071c6527221 */ /* 0x000fe20000010000 */
[----:B------:R-:W-:Y:S01]  /*65c0*/  HADD2.F32 R113, -RZ, R66.H0_H0 ;  /* 0x20000042ff717230 */ /* 0x000fe20000004100 */
[----:B------:R-:W-:Y:S01]  /*65d0*/  F2FP.F16.F32.PACK_AB R85, R85, R84 ;  /* 0x000000545555723e */ /* 0x000fe200000000ff */
[----:B------:R-:W-:Y:S01]  /*65e0*/  @P4 HADD2.F32 R198, -RZ, R86.H0_H0 ;  /* 0x20000056ffc64230 */ /* 0x000fe20000004100 */
[----:B------:R-:W-:Y:S01]  /*65f0*/  F2FP.F16.F32.PACK_AB R81, R81, R200 ;  /* 0x000000c85151723e */ /* 0x000fe200000000ff */
[----:B------:R-:W-:-:S02]  /*6600*/  @P1 HADD2.F32 R203, -RZ, R51.H0_H0 ;  /* 0x20000033ffcb1230 */ /* 0x000fc40000004100 */
[----:B------:R-:W-:Y:S01]  /*6610*/  FFMA.FTZ R82, R82, UR19, R113 ;  /* 0x0000001352527c23 */ /* 0x000fe20008010071 */
[----:B------:R-:W-:Y:S01]  /*6620*/  @P0 HADD2.F32 R87, -RZ, R87.H1_H1 ;  /* 0x30000057ff570230 */ /* 0x000fe20000004100 */
[----:B------:R-:W-:Y:S02]  /*6630*/  F2FP.F16.F32.PACK_AB R84, R195, R134 ;  /* 0x00000086c354723e */ /* 0x000fe400000000ff */
[----:B------:R-:W-:Y:S01]  /*6640*/  FMUL.FTZ R112, R82, UR5 ;  /* 0x0000000552707c20 */ /* 0x000fe20008410000 */
[----:B------:R-:W-:-:S03]  /*6650*/  F2FP.F16.F32.PACK_AB R82, R199, R82 ;  /* 0x00000052c752723e */ /* 0x000fc600000000ff */
[----:B------:R-:W-:Y:S01]  /*6660*/  FMUL.FTZ R113, R112, UR4 ;  /* 0x0000000470717c20 */ /* 0x000fe20008410000 */
[----:B------:R-:W-:-:S03]  /*6670*/  HFMA2 R112, -RZ, RZ, 0, 0 ;  /* 0x00000000ff707431 */ /* 0x000fc600000001ff */
[-C--:B------:R-:W-:Y:S01]  /*6680*/  @P4 FMUL.FTZ R196, R202, R113.reuse ;  /* 0x00000071cac44220 */ /* 0x080fe20000410000 */
[----:B------:R-:W-:Y:S01]  /*6690*/  @P4 FMUL.FTZ R112, R198, R113 ;  /* 0x00000071c6704220 */ /* 0x000fe20000410000 */
[----:B------:R-:W-:-:S04]  /*66a0*/  FMUL.FTZ R113, R199, UR5 ;  /* 0x00000005c7717c20 */ /* 0x000fc80008410000 */
[----:B------:R-:W-:Y:S01]  /*66b0*/  FMUL.FTZ R86, R113, UR4 ;  /* 0x0000000471567c20 */ /* 0x000fe20008410000 */
[----:B------:R-:W-:-:S03]  /*66c0*/  MOV R113, RZ ;  /* 0x000000ff00717202 */ /* 0x000fc60000000f00 */
[----:B------:R-:W-:Y:S01]  /*66d0*/  @P3 FMUL.FTZ R113, R135, R86 ;  /* 0x0000005687713220 */ /* 0x000fe20000410000 */
[----:B------:R-:W-:-:S05]  /*66e0*/  @P3 HADD2.F32 R135, -RZ, R50.H1_H1 ;  /* 0x30000032ff873230 */ /* 0x000fca0000004100 */
[----:B------:R-:W-:Y:S01]  /*66f0*/  @P3 FMUL.FTZ R197, R135, R86 ;  /* 0x0000005687c53220 */ /* 0x000fe20000410000 */
[--C-:B------:R-:W-:Y:S02]  /*6700*/  HADD2.F32 R86, -RZ, R67.reuse.H0_H0 ;  /* 0x20000043ff567230 */ /* 0x100fe40000004100 */
[----:B------:R-:W-:Y:S01]  /*6710*/  FFMA.FTZ R135, R148, UR24, R137 ;  /* 0x0000001894877c23 */ /* 0x000fe20008010089 */
[----:B------:R-:W-:Y:S02]  /*6720*/  MOV R148, RZ ;  /* 0x000000ff00947202 */ /* 0x000fe40000000f00 */
[----:B------:R-:W-:Y:S01]  /*6730*/  FFMA.FTZ R149, R149, UR19, R86 ;  /* 0x0000001395957c23 */ /* 0x000fe20008010056 */
[----:B------:R-:W-:Y:S02]  /*6740*/  HADD2.F32 R86, -RZ, R67.H1_H1 ;  /* 0x30000043ff567230 */ /* 0x000fe40000004100 */
[----:B------:R-:W-:-:S04]  /*6750*/  FADD.FTZ R135, R194, -R135 ;  /* 0x80000087c2877221 */ /* 0x000fc80000010000 */
[----:B------:R-:W-:Y:S01]  /*6760*/  FFMA.FTZ R86, R135, UR19, R86 ;  /* 0x0000001387567c23 */ /* 0x000fe20008010056 */
[----:B------:R-:W-:-:S04]  /*6770*/  FMUL.FTZ R135, R149, UR5 ;  /* 0x0000000595877c20 */ /* 0x000fc80008410000 */
[----:B------:R-:W-:Y:S01]  /*6780*/  FMUL.FTZ R136, R135, UR4 ;  /* 0x0000000487887c20 */ /* 0x000fe20008410000 */
[----:B------:R-:W-:Y:S01]  /*6790*/  HFMA2 R135, -RZ, RZ, 0, 0 ;  /* 0x00000000ff877431 */ /* 0x000fe200000001ff */
[C---:B------:R-:W-:Y:S02]  /*67a0*/  F2FP.F16.F32.PACK_AB R83, R86.reuse, R149 ;  /* 0x000000955653723e */ /* 0x040fe400000000ff */
[-C--:B------:R-:W-:Y:S01]  /*67b0*/  @P1 FMUL.FTZ R148, R203, R136.reuse ;  /* 0x00000088cb941220 */ /* 0x080fe20000410000 */
[----:B------:R-:W-:Y:S01]  /*67c0*/  @P1 FMUL.FTZ R135, R201, R136 ;  /* 0x00000088c9871220 */ /* 0x000fe20000410000 */
[----:B------:R-:W-:Y:S01]  /*67d0*/  FMUL.FTZ R136, R86, UR5 ;  /* 0x0000000556887c20 */ /* 0x000fe20008410000 */
[----:B------:R-:W-:Y:S01]  /*67e0*/  @P0 HADD2.F32 R201, -RZ, R51.H1_H1 ;  /* 0x30000033ffc90230 */ /* 0x000fe20000004100 */
[----:B------:R-:W-:Y:S02]  /*67f0*/  F2FP.F16.F32.PACK_AB R86, R197, R196 ;  /* 0x000000c4c556723e */ /* 0x000fe400000000ff */
[----:B------:R-:W-:Y:S01]  /*6800*/  FMUL.FTZ R194, R136, UR4 ;  /* 0x0000000488c27c20 */ /* 0x000fe20008410000 */
[----:B------:R-:W-:-:S03]  /*6810*/  HFMA2 R136, -RZ, RZ, 0, 0 ;  /* 0x00000000ff887431 */ /* 0x000fc600000001ff */
[-C--:B------:R-:W-:Y:S01]  /*6820*/  @P0 FMUL.FTZ R136, R87, R194.reuse ;  /* 0x000000c257880220 */ /* 0x080fe20000410000 */
[----:B------:R-:W-:Y:S01]  /*6830*/  MOV R87, RZ ;  /* 0x000000ff00577202 */ /* 0x000fe20000000f00 */
[----:B------:R-:W-:-:S05]  /*6840*/  @P0 FMUL.FTZ R87, R201, R194 ;  /* 0x000000c2c9570220 */ /* 0x000fca0000410000 */
[----:B------:R-:W-:-:S07]  /*6850*/  F2FP.F16.F32.PACK_AB R87, R87, R148 ;  /* 0x000000945757723e */ /* 0x000fce00000000ff */
.L_x_2502:
        /* <DEDUP_REMOVED lines=8> */
[----:B0-----:R-:W-:-:S05]  /*68e0*/  IADD3 R148, PT, PT, R133, 0x80, RZ ;  /* 0x0000008085947810 */ /* 0x001fca0007ffe0ff */
[----:B------:R-:W-:-:S06]  /*68f0*/  IMAD.WIDE.U32 R84, R148, 0x10, R226 ;  /* 0x0000001094547825 */ /* 0x000fcc00078e00e2 */
[----:B------:R-:W5:Y:S01]  /*6900*/  LDG.E.128 R84, desc[UR12][R84.64] ;  /* 0x0000000c54547981 */ /* 0x000f62000c1e1d00 */
[----:B------:R-:W-:Y:S05]  /*6910*/  @!P0 BRA `(.L_x_2503) ;  /* 0x0000000400c48947 */ /* 0x000fea0003800000 */
[--C-:B------:R-:W-:Y:S01]  /*6920*/  FFMA.FTZ R81, R150, UR24, R137.reuse ;  /* 0x0000001896517c23 */ /* 0x100fe20008010089 */
[----:B------:R-:W-:Y:S01]  /*6930*/  LOP3.LUT P1, RZ, R114, 0xff, RZ, 0xc0, !PT ;  /* 0x000000ff72ff7812 */ /* 0x000fe2000782c0ff */
[----:B------:R-:W-:Y:S02]  /*6940*/  HADD2.F32 R80, -RZ, R68.H0_H0 ;  /* 0x20000044ff507230 */ /* 0x000fe40000004100 */
[----:B------:R-:W-:Y:S01]  /*6950*/  FFMA.FTZ R151, R151, UR24, R137 ;  /* 0x0000001897977c23 */ /* 0x000fe20008010089 */
[----:B------:R-:W-:Y:S01]  /*6960*/  FADD.FTZ R81, R158, -R81 ;  /* 0x800000519e517221 */ /* 0x000fe20000010000 */
[----:B------:R-:W-:Y:S01]  /*6970*/  MOV R134, RZ ;  /* 0x000000ff00867202 */ /* 0x000fe20000000f00 */
[----:B------:R-:W-:Y:S02]  /*6980*/  HFMA2 R158, -RZ, RZ, 0, 0 ;  /* 0x00000000ff9e7431 */ /* 0x000fe400000001ff */
[----:B------:R-:W-:Y:S01]  /*6990*/  FADD.FTZ R160, R160, -R151 ;  /* 0x80000097a0a07221 */ /* 0x000fe20000010000 */
[----:B------:R-:W-:Y:S01]  /*69a0*/  FFMA.FTZ R80, R81, UR19, R80 ;  /* 0x0000001351507c23 */ /* 0x000fe20008010050 */
[C---:B------:R-:W-:Y:S01]  /*69b0*/  LOP3.LUT P3, RZ, R114.reuse, 0xff0000, RZ, 0xc0, !PT ;  /* 0x00ff000072ff7812 */ /* 0x040fe2000786c0ff */
[----:B------:R-:W-:Y:S01]  /*69c0*/  HFMA2 R149, -RZ, RZ, 0, 0 ;  /* 0x00000000ff957431 */ /* 0x000fe200000001ff */
[----:B------:R-:W-:Y:S01]  /*69d0*/  LOP3.LUT P6, RZ, R114, 0xff000000, RZ, 0xc0, !PT ;  /* 0xff00000072ff7812 */ /* 0x000fe200078cc0ff */
[----:B------:R-:W-:Y:S01]  /*69e0*/  FMUL.FTZ R81, R80, UR5 ;  /* 0x0000000550517c20 */ /* 0x000fe20008410000 */
[C---:B------:R-:W-:Y:S01]  /*69f0*/  LOP3.LUT P5, RZ, R115.reuse, 0xff, RZ, 0xc0, !PT ;  /* 0x000000ff73ff7812 */ /* 0x040fe200078ac0ff */
[----:B------:R-:W-:Y:S01]  /*6a00*/  @P1 HADD2.F32 R83, -RZ, R52.H0_H0 ;  /* 0x20000034ff531230 */ /* 0x000fe20000004100 */
[----:B------:R-:W-:Y:S01]  /*6a10*/  LOP3.LUT P4, RZ, R115, 0xff00, RZ, 0xc0, !PT ;  /* 0x0000ff0073ff7812 */ /* 0x000fe2000788c0ff */
[----:B------:R-:W-:Y:S01]  /*6a20*/  FMUL.FTZ R82, R81, UR4 ;  /* 0x0000000451527c20 */ /* 0x000fe20008410000 */
[----:B-----5:R-:W-:-:S02]  /*6a30*/  @P1 HADD2.F32 R81, -RZ, R84.H0_H0 ;  /* 0x20000054ff511230 */ /* 0x020fc40000004100 */
[--C-:B------:R-:W-:Y:S01]  /*6a40*/  FFMA.FTZ R170, R170, UR24, R137.reuse ;  /* 0x00000018aaaa7c23 */ /* 0x100fe20008010089 */
[----:B------:R-:W-:Y:S01]  /*6a50*/  @P1 FMUL.FTZ R134, R83, R82 ;  /* 0x0000005253861220 */ /* 0x000fe20000410000 */
[----:B------:R-:W-:Y:S02]  /*6a60*/  HADD2.F32 R83, -RZ, R68.H1_H1 ;  /* 0x30000044ff537230 */ /* 0x000fe40000004100 */
[----:B------:R-:W-:Y:S01]  /*6a70*/  @P1 FMUL.FTZ R158, R82, R81 ;  /* 0x00000051529e1220 */ /* 0x000fe20000410000 */
[----:B------:R-:W-:Y:S01]  /*6a80*/  LOP3.LUT P1, RZ, R114, 0xff00, RZ, 0xc0, !PT ;  /* 0x0000ff0072ff7812 */ /* 0x000fe2000782c0ff */
[----:B------:R-:W-:Y:S01]  /*6a90*/  FFMA.FTZ R82, R159, UR24, R137 ;  /* 0x000000189f527c23 */ /* 0x000fe20008010089 */
[----:B------:R-:W-:Y:S02]  /*6aa0*/  @P3 HADD2.F32 R150, -RZ, R53.H0_H0 ;  /* 0x20000035ff963230 */ /* 0x000fe40000004100 */
[----:B------:R-:W-:Y:S01]  /*6ab0*/  FFMA.FTZ R83, R160, UR19, R83 ;  /* 0x00000013a0537c23 */ /* 0x000fe20008010053 */
[----:B------:R-:W-:Y:S01]  /*6ac0*/  MOV R159, RZ ;  /* 0x000000ff009f7202 */ /* 0x000fe20000000f00 */
[----:B------:R-:W-:Y:S01]  /*6ad0*/  FADD.FTZ R82, R161, -R82 ;  /* 0x80000052a1527221 */ /* 0x000fe20000010000 */
[----:B------:R-:W-:Y:S01]  /*6ae0*/  CS2R R160, SRZ ;  /* 0x0000000000a07805 */ /* 0x000fe2000001ff00 */
[----:B------:R-:W-:Y:S01]  /*6af0*/  FMUL.FTZ R81, R83, UR5 ;  /* 0x0000000553517c20 */ /* 0x000fe20008410000 */
[----:B------:R-:W-:Y:S01]  /*6b00*/  FADD.FTZ R171, R171, -R170 ;  /* 0x800000aaabab7221 */ /* 0x000fe20000010000 */
[----:B------:R-:W-:-:S02]  /*6b10*/  F2FP.F16.F32.PACK_AB R80, R83, R80 ;  /* 0x000000505350723e */ /* 0x000fc400000000ff */
[----:B------:R-:W-:Y:S01]  /*6b20*/  FMUL.FTZ R151, R81, UR4 ;  /* 0x0000000451977c20 */ /* 0x000fe20008410000 */
[----:B------:R-:W-:Y:S02]  /*6b30*/  HADD2.F32 R81, -RZ, R69.H0_H0 ;  /* 0x20000045ff517230 */ /* 0x000fe40000004100 */
[----:B------:R-:W-:-:S03]  /*6b40*/  @P1 HADD2.F32 R84, -RZ, R84.H1_H1 ;  /* 0x30000054ff541230 */ /* 0x000fc60000004100 */
[----:B------:R-:W-:Y:S01]  /*6b50*/  FFMA.FTZ R81, R82, UR19, R81 ;  /* 0x0000001352517c23 */ /* 0x000fe20008010051 */
[----:B------:R-:W-:Y:S02]  /*6b60*/  @P1 HADD2.F32 R82, -RZ, R52.H1_H1 ;  /* 0x30000034ff521230 */ /* 0x000fe40000004100 */
[----:B------:R-:W-:Y:S01]  /*6b70*/  @P1 FMUL.FTZ R160, R151, R84 ;  /* 0x0000005497a01220 */ /* 0x000fe20000410000 */
[----:B------:R-:W-:Y:S02]  /*6b80*/  HFMA2 R84, -RZ, RZ, 0, 0 ;  /* 0x00000000ff547431 */ /* 0x000fe400000001ff */
[----:B------:R-:W-:Y:S01]  /*6b90*/  @P1 FMUL.FTZ R149, R82, R151 ;  /* 0x0000009752951220 */ /* 0x000fe20000410000 */
[----:B------:R-:W-:Y:S01]  /*6ba0*/  FMUL.FTZ R82, R81, UR5 ;  /* 0x0000000551527c20 */ /* 0x000fe20008410000 */
[----:B------:R-:W-:-:S03]  /*6bb0*/  ISETP.GE.U32.AND P1, PT, R114, RZ, PT ;  /* 0x000000ff7200720c */ /* 0x000fc60003f26070 */
[----:B------:R-:W-:Y:S01]  /*6bc0*/  FMUL.FTZ R151, R82, UR4 ;  /* 0x0000000452977c20 */ /* 0x000fe20008410000 */
[--C-:B------:R-:W-:Y:S01]  /*6bd0*/  @P3 HADD2.F32 R82, -RZ, R85.reuse.H0_H0 ;  /* 0x20000055ff523230 */ /* 0x100fe20000004100 */
[----:B------:R-:W-:Y:S01]  /*6be0*/  ISETP.GE.U32.AND.EX P1, PT, R115, 0x1000000, PT, P1 ;  /* 0x010000007300780c */ /* 0x000fe20003f26110 */
[----:B------:R-:W-:Y:S02]  /*6bf0*/  @P6 HADD2.F32 R85, -RZ, R85.H1_H1 ;  /* 0x30000055ff556230 */ /* 0x000fe40000004100 */
[----:B------:R-:W-:Y:S01]  /*6c00*/  @P3 FMUL.FTZ R84, R150, R151 ;  /* 0x0000009796543220 */ /* 0x000fe20000410000 */
[----:B------:R-:W-:Y:S02]  /*6c10*/  HADD2.F32 R150, -RZ, R69.H1_H1 ;  /* 0x30000045ff967230 */ /* 0x000fe40000004100 */
[----:B------:R-:W-:Y:S01]  /*6c20*/  @P3 FMUL.FTZ R159, R151, R82 ;  /* 0x00000052979f3220 */ /* 0x000fe20000410000 */
[----:B------:R-:W-:Y:S01]  /*6c30*/  FFMA.FTZ R151, R162, UR24, R137 ;  /* 0x00000018a2977c23 */ /* 0x000fe20008010089 */
[----:B------:R-:W-:Y:S01]  /*6c40*/  LOP3.LUT P3, RZ, R115, 0xff0000, RZ, 0xc0, !PT ;  /* 0x00ff000073ff7812 */ /* 0x000fe2000786c0ff */
[----:B------:R-:W-:-:S02]  /*6c50*/  @P6 HADD2.F32 R115, -RZ, R53.H1_H1 ;  /* 0x30000035ff736230 */ /* 0x000fc40000004100 */
[----:B------:R-:W-:Y:S02]  /*6c60*/  HFMA2 R162, -RZ, RZ, 0, 0 ;  /* 0x00000000ffa27431 */ /* 0x000fe400000001ff */
[----:B------:R-:W-:-:S04]  /*6c70*/  FADD.FTZ R151, R164, -R151 ;  /* 0x80000097a4977221 */ /* 0x000fc80000010000 */
[----:B------:R-:W-:Y:S01]  /*6c80*/  FFMA.FTZ R150, R151, UR19, R150 ;  /* 0x0000001397967c23 */ /* 0x000fe20008010096 */
[--C-:B------:R-:W-:Y:S02]  /*6c90*/  @P5 HADD2.F32 R151, -RZ, R86.reuse.H0_H0 ;  /* 0x20000056ff975230 */ /* 0x100fe40000004100 */
[----:B------:R-:W-:Y:S02]  /*6ca0*/  @P4 HADD2.F32 R86, -RZ, R86.H1_H1 ;  /* 0x30000056ff564230 */ /* 0x000fe40000004100 */
[C---:B------:R-:W-:Y:S01]  /*6cb0*/  FMUL.FTZ R82, R150.reuse, UR5 ;  /* 0x0000000596527c20 */ /* 0x040fe20008410000 */
[----:B------:R-:W-:Y:S01]  /*6cc0*/  F2FP.F16.F32.PACK_AB R81, R150, R81 ;  /* 0x000000519651723e */ /* 0x000fe200000000ff */
[----:B------:R-:W-:Y:S02]  /*6cd0*/  @P3 HADD2.F32 R170, -RZ, R55.H0_H0 ;  /* 0x20000037ffaa3230 */ /* 0x000fe40000004100 */
[----:B------:R-:W-:-:S04]  /*6ce0*/  FMUL.FTZ R82, R82, UR4 ;  /* 0x0000000452527c20 */ /* 0x000fc80008410000 */
[----:B------:R-:W-:Y:S01]  /*6cf0*/  @P6 FMUL.FTZ R161, R82, R85 ;  /* 0x0000005552a16220 */ /* 0x000fe20000410000 */
[----:B------:R-:W-:Y:S01]  /*6d00*/  MOV R85, RZ ;  /* 0x000000ff00557202 */ /* 0x000fe20000000f00 */
[----:B------:R-:W-:Y:S01]  /*6d10*/  @P6 FMUL.FTZ R85, R115, R82 ;  /* 0x0000005273556220 */ /* 0x000fe20000410000 */
[--C-:B------:R-:W-:Y:S01]  /*6d20*/  FFMA.FTZ R82, R163, UR24, R137.reuse ;  /* 0x00000018a3527c23 */ /* 0x100fe20008010089 */
[----:B------:R-:W-:Y:S01]  /*6d30*/  FFMA.FTZ R115, R166, UR24, R137 ;  /* 0x00000018a6737c23 */ /* 0x000fe20008010089 */
[----:B------:R-:W-:Y:S01]  /*6d40*/  @P5 HADD2.F32 R163, -RZ, R54.H0_H0 ;  /* 0x20000036ffa35230 */ /* 0x000fe20000004100 */
[----:B------:R-:W-:Y:S01]  /*6d50*/  MOV R166, RZ ;  /* 0x000000ff00a67202 */ /* 0x000fe20000000f00 */
[----:B------:R-:W-:Y:S01]  /*6d60*/  FADD.FTZ R165, R165, -R82 ;  /* 0x80000052a5a57221 */ /* 0x000fe20000010000 */
[--C-:B------:R-:W-:Y:S02]  /*6d70*/  HADD2.F32 R82, -RZ, R70.reuse.H0_H0 ;  /* 0x20000046ff527230 */ /* 0x100fe40000004100 */
[----:B------:R-:W-:Y:S01]  /*6d80*/  FADD.FTZ R168, R168, -R115 ;  /* 0x80000073a8a87221 */ /* 0x000fe20000010000 */
[----:B------:R-:W-:Y:S01]  /*6d90*/  HADD2.F32 R115, -RZ, R70.H1_H1 ;  /* 0x30000046ff737230 */ /* 0x000fe20000004100 */
[----:B------:R-:W-:Y:S01]  /*6da0*/  F2FP.F16.F32.PACK_AB R85, R85, R84 ;  /* 0x000000545555723e */ /* 0x000fe200000000ff */
[----:B------:R-:W-:Y:S01]  /*6db0*/  FFMA.FTZ R82, R165, UR19, R82 ;  /* 0x00000013a5527c23 */ /* 0x000fe20008010052 */
[----:B------:R-:W-:-:S02]  /*6dc0*/  F2FP.F16.F32.PACK_AB R84, R149, R134 ;  /* 0x000000869554723e */ /* 0x000fc400000000ff */
[----:B------:R-:W-:Y:S01]  /*6dd0*/  FFMA.FTZ R115, R168, UR19, R115 ;  /* 0x00000013a8737c23 */ /* 0x000fe20008010073 */
[----:B------:R-:W-:-:S04]  /*6de0*/  FMUL.FTZ R114, R82, UR5 ;  /* 0x0000000552727c20 */ /* 0x000fc80008410000 */
[----:B------:R-:W-:Y:S01]  /*6df0*/  F2FP.F16.F32.PACK_AB R82, R115, R82 ;  /* 0x000000527352723e */ /* 0x000fe200000000ff */
[----:B------:R-:W-:Y:S01]  /*6e00*/  FMUL.FTZ R164, R114, UR4 ;  /* 0x0000000472a47c20 */ /* 0x000fe20008410000 */
[----:B------:R-:W-:-:S03]  /*6e10*/  MOV R114, RZ ;  /* 0x000000ff00727202 */ /* 0x000fc60000000f00 */
[----:B------:R-:W-:Y:S01]  /*6e20*/  @P5 FMUL.FTZ R162, R164, R151 ;  /* 0x00000097a4a25220 */ /* 0x000fe20000410000 */
[----:B------:R-:W-:Y:S01]  /*6e30*/  FMUL.FTZ R151, R115, UR5 ;  /* 0x0000000573977c20 */ /* 0x000fe20008410000 */
[----:B------:R-:W-:Y:S01]  /*6e40*/  @P5 FMUL.FTZ R114, R163, R164 ;  /* 0x000000a4a3725220 */ /* 0x000fe20000410000 */
[----:B------:R-:W-:Y:S02]  /*6e50*/  HFMA2 R163, -RZ, RZ, 0, 0 ;  /* 0x00000000ffa37431 */ /* 0x000fe400000001ff */
[----:B------:R-:W-:Y:S02]  /*6e60*/  HADD2.F32 R164, -RZ, R71.H1_H1 ;  /* 0x30000047ffa47230 */ /* 0x000fe40000004100 */
[----:B------:R-:W-:Y:S01]  /*6e70*/  FMUL.FTZ R165, R151, UR4 ;  /* 0x0000000497a57c20 */ /* 0x000fe20008410000 */
[----:B------:R-:W-:-:S03]  /*6e80*/  MOV R151, RZ ;  /* 0x000000ff00977202 */ /* 0x000fc60000000f00 */
[----:B------:R-:W-:Y:S01]  /*6e90*/  @P4 FMUL.FTZ R163, R165, R86 ;  /* 0x00000056a5a34220 */ /* 0x000fe20000410000 */
[----:B------:R-:W-:Y:S02]  /*6ea0*/  @P4 HADD2.F32 R86, -RZ, R54.H1_H1 ;  /* 0x30000036ff564230 */ /* 0x000fe40000004100 */
[----:B------:R-:W-:Y:S01]  /*6eb0*/  FFMA.FTZ R168, R171, UR19, R164 ;  /* 0x00000013aba87c23 */ /* 0x000fe200080100a4 */
[----:B------:R-:W-:Y:S02]  /*6ec0*/  HFMA2 R164, -RZ, RZ, 0, 0 ;  /* 0x00000000ffa47431 */ /* 0x000fe400000001ff */
[----:B------:R-:W-:Y:S01]  /*6ed0*/  @P4 FMUL.FTZ R151, R86, R165 ;  /* 0x000000a556974220 */ /* 0x000fe20000410000 */
[----:B------:R-:W-:-:S04]  /*6ee0*/  FFMA.FTZ R86, R167, UR24, R137 ;  /* 0x00000018a7567c23 */ /* 0x000fc80008010089 */
[----:B------:R-:W-:Y:S01]  /*6ef0*/  FADD.FTZ R167, R169, -R86 ;  /* 0x80000056a9a77221 */ /* 0x000fe20000010000 */
[----:B------:R-:W-:Y:S02]  /*6f00*/  HADD2.F32 R86, -RZ, R71.H0_H0 ;  /* 0x20000047ff567230 */ /* 0x000fe40000004100 */
[----:B------:R-:W-:-:S03]  /*6f10*/  @P1 HADD2.F32 R169, -RZ, R55.H1_H1 ;  /* 0x30000037ffa91230 */ /* 0x000fc60000004100 */
[----:B------:R-:W-:-:S04]  /*6f20*/  FFMA.FTZ R167, R167, UR19, R86 ;  /* 0x00000013a7a77c23 */ /* 0x000fc80008010056 */
[----:B------:R-:W-:Y:S01]  /*6f30*/  FMUL.FTZ R86, R167, UR5 ;  /* 0x00000005a7567c20 */ /* 0x000fe20008410000 */
[----:B------:R-:W-:-:S03]  /*6f40*/  F2FP.F16.F32.PACK_AB R83, R168, R167 ;  /* 0x000000a7a853723e */ /* 0x000fc600000000ff */
[----:B------:R-:W-:Y:S01]  /*6f50*/  FMUL.FTZ R165, R86, UR4 ;  /* 0x0000000456a57c20 */ /* 0x000fe20008410000 */
[--C-:B------:R-:W-:Y:S02]  /*6f60*/  @P3 HADD2.F32 R86, -RZ, R87.reuse.H0_H0 ;  /* 0x20000057ff563230 */ /* 0x100fe40000004100 */
[----:B------:R-:W-:Y:S02]  /*6f70*/  @P1 HADD2.F32 R87, -RZ, R87.H1_H1 ;  /* 0x30000057ff571230 */ /* 0x000fe40000004100 */
[----:B------:R-:W-:Y:S01]  /*6f80*/  @P3 FMUL.FTZ R166, R170, R165 ;  /* 0x000000a5aaa63220 */ /* 0x000fe20000410000 */
[----:B------:R-:W-:Y:S01]  /*6f90*/  @P3 FMUL.FTZ R164, R165, R86 ;  /* 0x00000056a5a43220 */ /* 0x000fe20000410000 */
[----:B------:R-:W-:Y:S01]  /*6fa0*/  FMUL.FTZ R86, R168, UR5 ;  /* 0x00000005a8567c20 */ /* 0x000fe20008410000 */
[----:B------:R-:W-:-:S03]  /*6fb0*/  HFMA2 R165, -RZ, RZ, 0, 0 ;  /* 0x00000000ffa57431 */ /* 0x000fc600000001ff */
[----:B------:R-:W-:-:S04]  /*6fc0*/  FMUL.FTZ R86, R86, UR4 ;  /* 0x0000000456567c20 */ /* 0x000fc80008410000 */
[----:B------:R-:W-:Y:S01]  /*6fd0*/  @P1 FMUL.FTZ R165, R86, R87 ;  /* 0x0000005756a51220 */ /* 0x000fe20000410000 */
[----:B------:R-:W-:Y:S01]  /*6fe0*/  MOV R87, RZ ;  /* 0x000000ff00577202 */ /* 0x000fe20000000f00 */
[----:B------:R-:W-:Y:S01]  /*6ff0*/  @P1 FMUL.FTZ R87, R169, R86 ;  /* 0x00000056a9571220 */ /* 0x000fe20000410000 */
[----:B------:R-:W-:-:S04]  /*7000*/  F2FP.F16.F32.PACK_AB R86, R151, R114 ;  /* 0x000000729756723e */ /* 0x000fc800000000ff */
[----:B------:R-:W-:Y:S01]  /*7010*/  F2FP.F16.F32.PACK_AB R87, R87, R166 ;  /* 0x000000a65757723e */ /* 0x000fe200000000ff */
[----:B------:R-:W-:Y:S06]  /*7020*/  BRA `(.L_x_2504) ;  /* 0x0000000400b07947 */ /* 0x000fec0003800000 */
.L_x_2503:
[--C-:B------:R-:W-:Y:S01]  /*7030*/  FFMA.FTZ R149, R150, UR24, R137.reuse ;  /* 0x0000001896957c23 */ /* 0x100fe20008010089 */
[----:B------:R-:W-:Y:S01]  /*7040*/  LOP3.LUT P1, RZ, R114, 0xff, RZ, 0xc0, !PT ;  /* 0x000000ff72ff7812 */ /* 0x000fe2000782c0ff */
[----:B------:R-:W-:Y:S02]  /*7050*/  HADD2.F32 R134, -RZ, R68.H0_H0 ;  /* 0x20000044ff867230 */ /* 0x000fe40000004100 */
[----:B------:R-:W-:Y:S01]  /*7060*/  FFMA.FTZ R151, R151, UR24, R137 ;  /* 0x0000001897977c23 */ /* 0x000fe20008010089 */
[----:B------:R-:W-:Y:S01]  /*7070*/  FADD.FTZ R149, R158, -R149 ;  /* 0x800000959e957221 */ /* 0x000fe20000010000 */
[----:B------:R-:W-:Y:S01]  /*7080*/  HFMA2 R158, -RZ, RZ, 0, 0 ;  /* 0x00000000ff9e7431 */ /* 0x000fe200000001ff */
[----:B------:R-:W-:Y:S01]  /*7090*/  LOP3.LUT P3, RZ, R114, 0xff0000, RZ, 0xc0, !PT ;  /* 0x00ff000072ff7812 */ /* 0x000fe2000786c0ff */
[----:B------:R-:W-:Y:S01]  /*70a0*/  FADD.FTZ R151, R160, -R151 ;  /* 0x80000097a0977221 */ /* 0x000fe20000010000 */
[----:B------:R-:W-:Y:S01]  /*70b0*/  FFMA.FTZ R134, R149, UR19, R134 ;  /* 0x0000001395867c23 */ /* 0x000fe20008010086 */
[----:B------:R-:W-:Y:S01]  /*70c0*/  HFMA2 R160, -RZ, RZ, 0, 0 ;  /* 0x00000000ffa07431 */ /* 0x000fe200000001ff */
[C---:B------:R-:W-:Y:S01]  /*70d0*/  LOP3.LUT P5, RZ, R115.reuse, 0xff, RZ, 0xc0, !PT ;  /* 0x000000ff73ff7812 */ /* 0x040fe200078ac0ff */
[----:B------:R-:W-:Y:S01]  /*70e0*/  FFMA.FTZ R170, R170, UR24, R137 ;  /* 0x00000018aaaa7c23 */ /* 0x000fe20008010089 */
[----:B------:R-:W-:Y:S01]  /*70f0*/  FMUL.FTZ R134, R134, UR5 ;  /* 0x0000000586867c20 */ /* 0x000fe20008410000 */
[----:B------:R-:W-:Y:S01]  /*7100*/  LOP3.LUT P4, RZ, R115, 0xff00, RZ, 0xc0, !PT ;  /* 0x0000ff0073ff7812 */ /* 0x000fe2000788c0ff */
[----:B-----5:R-:W-:Y:S01]  /*7110*/  @P1 HADD2.F32 R150, -RZ, R84.H0_H0 ;  /* 0x20000054ff961230 */ /* 0x020fe20000004100 */
[----:B------:R-:W-:Y:S01]  /*7120*/  LOP3.LUT P6, RZ, R114, 0xff000000, RZ, 0xc0, !PT ;  /* 0xff00000072ff7812 */ /* 0x000fe200078cc0ff */
[----:B------:R-:W-:-:S02]  /*7130*/  @P1 HADD2.F32 R196, -RZ, R52.H0_H0 ;  /* 0x20000034ffc41230 */ /* 0x000fc40000004100 */
[----:B------:R-:W-:Y:S01]  /*7140*/  FMUL.FTZ R149, R134, UR4 ;  /* 0x0000000486957c20 */ /* 0x000fe20008410000 */
[----:B------:R-:W-:Y:S01]  /*7150*/  MOV R134, RZ ;  /* 0x000000ff00867202 */ /* 0x000fe20000000f00 */
[----:B------:R-:W-:Y:S02]  /*7160*/  FADD.FTZ R170, R171, -R170 ;  /* 0x800000aaabaa7221 */ /* 0x000fe40000010000 */
[-C--:B------:R-:W-:Y:S01]  /*7170*/  @P1 FMUL.FTZ R158, R150, R149.reuse ;  /* 0x00000095969e1220 */ /* 0x080fe20000410000 */
[----:B------:R-:W-:Y:S01]  /*7180*/  @P1 FMUL.FTZ R134, R196, R149 ;  /* 0x00000095c4861220 */ /* 0x000fe20000410000 */
[----:B------:R-:W-:Y:S01]  /*7190*/  LOP3.LUT P1, RZ, R114, 0xff00, RZ, 0xc0, !PT ;  /* 0x0000ff0072ff7812 */ /* 0x000fe2000782c0ff */
[----:B------:R-:W-:-:S05]  /*71a0*/  HADD2.F32 R150, -RZ, R68.H1_H1 ;  /* 0x30000044ff967230 */ /* 0x000fca0000004100 */
[----:B------:R-:W-:Y:S01]  /*71b0*/  FFMA.FTZ R149, R151, UR19, R150 ;  /* 0x0000001397957c23 */ /* 0x000fe20008010096 */
[----:B------:R-:W-:Y:S01]  /*71c0*/  FFMA.FTZ R150, R159, UR24, R137 ;  /* 0x000000189f967c23 */ /* 0x000fe20008010089 */
[----:B------:R-:W-:Y:S02]  /*71d0*/  HFMA2 R159, -RZ, RZ, 0, 0 ;  /* 0x00000000ff9f7431 */ /* 0x000fe400000001ff */
[----:B------:R-:W-:Y:S01]  /*71e0*/  FMUL.FTZ R149, R149, UR5 ;  /* 0x0000000595957c20 */ /* 0x000fe20008410000 */
[----:B------:R-:W-:Y:S01]  /*71f0*/  FADD.FTZ R150, R161, -R150 ;  /* 0x80000096a1967221 */ /* 0x000fe20000010000 */
[----:B------:R-:W-:Y:S02]  /*7200*/  @P3 HADD2.F32 R161, -RZ, R53.H0_H0 ;  /* 0x20000035ffa13230 */ /* 0x000fe40000004100 */
[----:B------:R-:W-:Y:S02]  /*7210*/  @P1 HADD2.F32 R151, -RZ, R84.H1_H1 ;  /* 0x30000054ff971230 */ /* 0x000fe40000004100 */
[----:B------:R-:W-:Y:S01]  /*7220*/  FMUL.FTZ R84, R149, UR4 ;  /* 0x0000000495547c20 */ /* 0x000fe20008410000 */
[----:B------:R-:W-:-:S03]  /*7230*/  HADD2.F32 R149, -RZ, R69.H0_H0 ;  /* 0x20000045ff957230 */ /* 0x000fc60000004100 */
[-C--:B------:R-:W-:Y:S01]  /*7240*/  @P1 FMUL.FTZ R160, R151, R84.reuse ;  /* 0x0000005497a01220 */ /* 0x080fe20000410000 */
[----:B------:R-:W-:Y:S02]  /*7250*/  @P1 HADD2.F32 R151, -RZ, R52.H1_H1 ;  /* 0x30000034ff971230 */ /* 0x000fe40000004100 */
[----:B------:R-:W-:Y:S01]  /*7260*/  FFMA.FTZ R150, R150, UR19, R149 ;  /* 0x0000001396967c23 */ /* 0x000fe20008010095 */
[----:B------:R-:W-:Y:S02]  /*7270*/  MOV R149, RZ ;  /* 0x000000ff00957202 */ /* 0x000fe40000000f00 */
[----:B------:R-:W-:Y:S01]  /*7280*/  @P1 FMUL.FTZ R149, R151, R84 ;  /* 0x0000005497951220 */ /* 0x000fe20000410000 */
[----:B------:R-:W-:Y:S01]  /*7290*/  FMUL.FTZ R84, R150, UR5 ;  /* 0x0000000596547c20 */ /* 0x000fe20008410000 */
[----:B------:R-:W-:Y:S01]  /*72a0*/  @P3 HADD2.F32 R151, -RZ, R85.H0_H0 ;  /* 0x20000055ff973230 */ /* 0x000fe20000004100 */
[----:B------:R-:W-:Y:S01]  /*72b0*/  ISETP.GE.U32.AND P1, PT, R114, RZ, PT ;  /* 0x000000ff7200720c */ /* 0x000fe20003f26070 */
[----:B------:R-:W-:-:S02]  /*72c0*/  HADD2.F32 R114, -RZ, R69.H1_H1 ;  /* 0x30000045ff727230 */ /* 0x000fc40000004100 */
[----:B------:R-:W-:Y:S01]  /*72d0*/  FMUL.FTZ R150, R84, UR4 ;  /* 0x0000000454967c20 */ /* 0x000fe20008410000 */
[----:B------:R-:W-:Y:S01]  /*72e0*/  MOV R84, RZ ;  /* 0x000000ff00547202 */ /* 0x000fe20000000f00 */
[----:B------:R-:W-:Y:S01]  /*72f0*/  @P6 HADD2.F32 R85, -RZ, R85.H1_H1 ;  /* 0x30000055ff556230 */ /* 0x000fe20000004100 */
[----:B------:R-:W-:Y:S01]  /*7300*/  ISETP.GE.U32.AND.EX P1, PT, R115, 0x1000000, PT, P1 ;  /* 0x010000007300780c */ /* 0x000fe20003f26110 */
[-C--:B------:R-:W-:Y:S01]  /*7310*/  @P3 FMUL.FTZ R159, R151, R150.reuse ;  /* 0x00000096979f3220 */ /* 0x080fe20000410000 */
[----:B------:R-:W-:Y:S01]  /*7320*/  @P3 FMUL.FTZ R84, R161, R150 ;  /* 0x00000096a1543220 */ /* 0x000fe20000410000 */
[----:B------:R-:W-:Y:S01]  /*7330*/  LOP3.LUT P3, RZ, R115, 0xff0000, RZ, 0xc0, !PT ;  /* 0x00ff000073ff7812 */ /* 0x000fe2000786c0ff */
[--C-:B------:R-:W-:Y:S01]  /*7340*/  FFMA.FTZ R115, R162, UR24, R137.reuse ;  /* 0x00000018a2737c23 */ /* 0x100fe20008010089 */
[----:B------:R-:W-:Y:S01]  /*7350*/  FFMA.FTZ R150, R163, UR24, R137 ;  /* 0x00000018a3967c23 */ /* 0x000fe20008010089 */
[----:B------:R-:W-:Y:S01]  /*7360*/  HFMA2 R161, -RZ, RZ, 0, 0 ;  /* 0x00000000ffa17431 */ /* 0x000fe200000001ff */
[----:B------:R-:W-:Y:S01]  /*7370*/  CS2R R162, SRZ ;  /* 0x0000000000a27805 */ /* 0x000fe2000001ff00 */
[----:B------:R-:W-:Y:S01]  /*7380*/  FADD.FTZ R115, R164, -R115 ;  /* 0x80000073a4737221 */ /* 0x000fe20000010000 */
[----:B------:R-:W-:Y:S01]  /*7390*/  FADD.FTZ R150, R165, -R150 ;  /* 0x80000096a5967221 */ /* 0x000fe20000010000 */
[----:B------:R-:W-:-:S02]  /*73a0*/  @P5 HADD2.F32 R164, -RZ, R54.H0_H0 ;  /* 0x20000036ffa45230 */ /* 0x000fc40000004100 */
[----:B------:R-:W-:Y:S01]  /*73b0*/  FFMA.FTZ R114, R115, UR19, R114 ;  /* 0x0000001373727c23 */ /* 0x000fe20008010072 */
[----:B------:R-:W-:Y:S02]  /*73c0*/  HADD2.F32 R115, -RZ, R70.H0_H0 ;  /* 0x20000046ff737230 */ /* 0x000fe40000004100 */
[----:B------:R-:W-:Y:S02]  /*73d0*/  HADD2.F32 R165, -RZ, R71.H0_H0 ;  /* 0x20000047ffa57230 */ /* 0x000fe40000004100 */
[----:B------:R-:W-:Y:S01]  /*73e0*/  FMUL.FTZ R114, R114, UR5 ;  /* 0x0000000572727c20 */ /* 0x000fe20008410000 */
[----:B------:R-:W-:Y:S02]  /*73f0*/  @P4 HADD2.F32 R151, -RZ, R86.H1_H1 ;  /* 0x30000056ff974230 */ /* 0x000fe40000004100 */
[----:B------:R-:W-:Y:S01]  /*7400*/  FFMA.FTZ R150, R150, UR19, R115 ;  /* 0x0000001396967c23 */ /* 0x000fe20008010073 */
[----:B------:R-:W-:Y:S02]  /*7410*/  @P6 HADD2.F32 R115, -RZ, R53.H1_H1 ;  /* 0x30000035ff736230 */ /* 0x000fe40000004100 */
[----:B------:R-:W-:-:S04]  /*7420*/  FMUL.FTZ R114, R114, UR4 ;  /* 0x0000000472727c20 */ /* 0x000fc80008410000 */
[-C--:B------:R-:W-:Y:S01]  /*7430*/  @P6 FMUL.FTZ R161, R85, R114.reuse ;  /* 0x0000007255a16220 */ /* 0x080fe20000410000 */
[----:B------:R-:W-:Y:S01]  /*7440*/  MOV R85, RZ ;  /* 0x000000ff00557202 */ /* 0x000fe20000000f00 */
[----:B------:R-:W-:Y:S01]  /*7450*/  @P6 FMUL.FTZ R85, R115, R114 ;  /* 0x0000007273556220 */ /* 0x000fe20000410000 */
[----:B------:R-:W-:Y:S01]  /*7460*/  FMUL.FTZ R114, R150, UR5 ;  /* 0x0000000596727c20 */ /* 0x000fe20008410000 */
[----:B------:R-:W-:-:S03]  /*7470*/  @P5 HADD2.F32 R150, -RZ, R86.H0_H0 ;  /* 0x20000056ff965230 */ /* 0x000fc60000004100 */
[----:B------:R-:W-:Y:S01]  /*7480*/  FMUL.FTZ R115, R114, UR4 ;  /* 0x0000000472737c20 */ /* 0x000fe20008410000 */
[----:B------:R-:W-:Y:S01]  /*7490*/  HFMA2 R114, -RZ, RZ, 0, 0 ;  /* 0x00000000ff727431 */ /* 0x000fe200000001ff */
[----:B------:R-:W-:Y:S02]  /*74a0*/  F2FP.F16.F32.PACK_AB R85, R85, R84 ;  /* 0x000000545555723e */ /* 0x000fe400000000ff */
[-C--:B------:R-:W-:Y:S01]  /*74b0*/  @P5 FMUL.FTZ R162, R150, R115.reuse ;  /* 0x0000007396a25220 */ /* 0x080fe20000410000 */
[----:B------:R-:W-:Y:S01]  /*74c0*/  HADD2.F32 R150, -RZ, R70.H1_H1 ;  /* 0x30000046ff967230 */ /* 0x000fe20000004100 */
[----:B------:R-:W-:Y:S01]  /*74d0*/  F2FP.F16.F32.PACK_AB R84, R149, R134 ;  /* 0x000000869554723e */ /* 0x000fe200000000ff */
[----:B------:R-:W-:Y:S01]  /*74e0*/  @P5 FMUL.FTZ R114, R164, R115 ;  /* 0x00000073a4725220 */ /* 0x000fe20000410000 */
[--C-:B------:R-:W-:Y:S01]  /*74f0*/  FFMA.FTZ R115, R166, UR24, R137.reuse ;  /* 0x00000018a6737c23 */ /* 0x100fe20008010089 */
[----:B------:R-:W-:Y:S01]  /*7500*/  FFMA.FTZ R164, R167, UR24, R137 ;  /* 0x00000018a7a47c23 */ /* 0x000fe20008010089 */
[----:B------:R-:W-:-:S02]  /*7510*/  @P1 HADD2.F32 R167, -RZ, R55.H1_H1 ;  /* 0x30000037ffa71230 */ /* 0x000fc40000004100 */
[----:B------:R-:W-:Y:S01]  /*7520*/  FADD.FTZ R115, R168, -R115 ;  /* 0x80000073a8737221 */ /* 0x000fe20000010000 */
[----:B------:R-:W-:-:S03]  /*7530*/  FADD.FTZ R164, R169, -R164 ;  /* 0x800000a4a9a47221 */ /* 0x000fc60000010000 */
[----:B------:R-:W-:Y:S01]  /*7540*/  FFMA.FTZ R115, R115, UR19, R150 ;  /* 0x0000001373737c23 */ /* 0x000fe20008010096 */
[----:B------:R-:W-:Y:S01]  /*7550*/  FFMA.FTZ R86, R164, UR19, R165 ;  /* 0x00000013a4567c23 */ /* 0x000fe200080100a5 */
[----:B------:R-:W-:Y:S02]  /*7560*/  HADD2.F32 R165, -RZ, R71.H1_H1 ;  /* 0x30000047ffa57230 */ /* 0x000fe40000004100 */
[----:B------:R-:W-:Y:S02]  /*7570*/  HFMA2 R164, -RZ, RZ, 0, 0 ;  /* 0x00000000ffa47431 */ /* 0x000fe400000001ff */
[----:B------:R-:W-:Y:S01]  /*7580*/  FMUL.FTZ R115, R115, UR5 ;  /* 0x0000000573737c20 */ /* 0x000fe20008410000 */
[----:B------:R-:W-:Y:S01]  /*7590*/  FMUL.FTZ R86, R86, UR5 ;  /* 0x0000000556567c20 */ /* 0x000fe20008410000 */
[----:B------:R-:W-:Y:S02]  /*75a0*/  FFMA.FTZ R170, R170, UR19, R165 ;  /* 0x00000013aaaa7c23 */ /* 0x000fe400080100a5 */
[----:B------:R-:W-:Y:S01]  /*75b0*/  FMUL.FTZ R150, R115, UR4 ;  /* 0x0000000473967c20 */ /* 0x000fe20008410000 */
[----:B------:R-:W-:Y:S01]  /*75c0*/  MOV R115, RZ ;  /* 0x000000ff00737202 */ /* 0x000fe20000000f00 */
[----:B------:R-:W-:-:S02]  /*75d0*/  @P3 HADD2.F32 R165, -RZ, R55.H0_H0 ;  /* 0x20000037ffa53230 */ /* 0x000fc40000004100 */
[----:B------:R-:W-:Y:S01]  /*75e0*/  FMUL.FTZ R86, R86, UR4 ;  /* 0x0000000456567c20 */ /* 0x000fe20008410000 */
[----:B------:R-:W-:Y:S01]  /*75f0*/  @P4 FMUL.FTZ R163, R151, R150 ;  /* 0x0000009697a34220 */ /* 0x000fe20000410000 */
[----:B------:R-:W-:-:S05]  /*7600*/  @P4 HADD2.F32 R151, -RZ, R54.H1_H1 ;  /* 0x30000036ff974230 */ /* 0x000fca0000004100 */
[----:B------:R-:W-:Y:S01]  /*7610*/  @P4 FMUL.FTZ R115, R151, R150 ;  /* 0x0000009697734220 */ /* 0x000fe20000410000 */
[--C-:B------:R-:W-:Y:S01]  /*7620*/  @P3 HADD2.F32 R151, -RZ, R87.reuse.H0_H0 ;  /* 0x20000057ff973230 */ /* 0x100fe20000004100 */
[----:B------:R-:W-:Y:S01]  /*7630*/  MOV R150, RZ ;  /* 0x000000ff00967202 */ /* 0x000fe20000000f00 */
[-C--:B------:R-:W-:Y:S01]  /*7640*/  @P3 FMUL.FTZ R150, R165, R86.reuse ;  /* 0x00000056a5963220 */ /* 0x080fe20000410000 */
[----:B------:R-:W-:Y:S02]  /*7650*/  MOV R165, RZ ;  /* 0x000000ff00a57202 */ /* 0x000fe40000000f00 */
[----:B------:R-:W-:Y:S01]  /*7660*/  @P3 FMUL.FTZ R164, R151, R86 ;  /* 0x0000005697a43220 */ /* 0x000fe20000410000 */
[----:B------:R-:W-:Y:S01]  /*7670*/  FMUL.FTZ R86, R170, UR5 ;  /* 0x00000005aa567c20 */ /* 0x000fe20008410000 */
[----:B------:R-:W-:Y:S02]  /*7680*/  @P1 HADD2.F32 R151, -RZ, R87.H1_H1 ;  /* 0x30000057ff971230 */ /* 0x000fe40000004100 */
[----:B------:R-:W-:-:S02]  /*7690*/  HFMA2 R87, -RZ, RZ, 0, 0 ;  /* 0x00000000ff577431 */ /* 0x000fc400000001ff */
[----:B------:R-:W-:-:S04]  /*76a0*/  FMUL.FTZ R86, R86, UR4 ;  /* 0x0000000456567c20 */ /* 0x000fc80008410000 */
[-C--:B------:R-:W-:Y:S01]  /*76b0*/  @P1 FMUL.FTZ R87, R167, R86.reuse ;  /* 0x00000056a7571220 */ /* 0x080fe20000410000 */
[----:B------:R-:W-:Y:S01]  /*76c0*/  @P1 FMUL.FTZ R165, R151, R86 ;  /* 0x0000005697a51220 */ /* 0x000fe20000410000 */
[----:B------:R-:W-:-:S03]  /*76d0*/  F2FP.F16.F32.PACK_AB R86, R115, R114 ;  /* 0x000000727356723e */ /* 0x000fc600000000ff */
[----:B------:R-:W-:-:S07]  /*76e0*/  F2FP.F16.F32.PACK_AB R87, R87, R150 ;  /* 0x000000965757723e */ /* 0x000fce00000000ff */
.L_x_2504:
        /* <DEDUP_REMOVED lines=11> */
[--C-:B------:R-:W-:Y:S02]  /*77a0*/  HADD2.F32 R80, -RZ, R72.reuse.H0_H0 ;  /* 0x20000048ff507230 */ /* 0x100fe40000004100 */
[--C-:B------:R-:W-:Y:S01]  /*77b0*/  FFMA.FTZ R140, R140, UR24, R137.reuse ;  /* 0x000000188c8c7c23 */ /* 0x100fe20008010089 */
[----:B------:R-:W-:Y:S01]  /*77c0*/  FADD.FTZ R139, R139, -R138 ;  /* 0x8000008a8b8b7221 */ /* 0x000fe20000010000 */
[----:B------:R-:W-:Y:S01]  /*77d0*/  FFMA.FTZ R82, R142, UR24, R137 ;  /* 0x000000188e527c23 */ /* 0x000fe20008010089 */
[C---:B------:R-:W-:Y:S01]  /*77e0*/  LOP3.LUT P3, RZ, R110.reuse, 0xff00, RZ, 0xc0, !PT ;  /* 0x0000ff006eff7812 */ /* 0x040fe2000786c0ff */
[----:B------:R-:W-:Y:S02]  /*77f0*/  HADD2.F32 R83, -RZ, R72.H1_H1 ;  /* 0x30000048ff537230 */ /* 0x000fe40000004100 */
[----:B------:R-:W-:Y:S01]  /*7800*/  FFMA.FTZ R80, R139, UR19, R80 ;  /* 0x000000138b507c23 */ /* 0x000fe20008010050 */
[----:B------:R-:W-:Y:S01]  /*7810*/  LOP3.LUT P4, RZ, R110, 0xff0000, RZ, 0xc0, !PT ;  /* 0x00ff00006eff7812 */ /* 0x000fe2000788c0ff */
[----:B------:R-:W-:Y:S01]  /*7820*/  FADD.FTZ R142, R141, -R140 ;  /* 0x8000008c8d8e7221 */ /* 0x000fe20000010000 */
[----:B------:R-:W-:-:S02]  /*7830*/  HADD2.F32 R115, -RZ, R73.H0_H0 ;  /* 0x20000049ff737230 */ /* 0x000fc40000004100 */
[----:B------:R-:W-:Y:S01]  /*7840*/  FMUL.FTZ R81, R80, UR5 ;  /* 0x0000000550517c20 */ /* 0x000fe20008410000 */
[----:B------:R-:W-:Y:S01]  /*7850*/  FADD.FTZ R148, R143, -R82 ;  /* 0x800000528f947221 */ /* 0x000fe20000010000 */
[----:B------:R-:W-:Y:S02]  /*7860*/  HFMA2 R114, -RZ, RZ, 0, 0 ;  /* 0x00000000ff727431 */ /* 0x000fe400000001ff */
[----:B-----5:R-:W-:Y:S02]  /*7870*/  @P1 HADD2.F32 R82, -RZ, R84.H0_H0 ;  /* 0x20000054ff521230 */ /* 0x020fe40000004100 */
[----:B------:R-:W-:Y:S01]  /*7880*/  FMUL.FTZ R139, R81, UR4 ;  /* 0x00000004518b7c20 */ /* 0x000fe20008410000 */
[----:B------:R-:W-:Y:S02]  /*7890*/  @P1 HADD2.F32 R138, -RZ, R56.H0_H0 ;  /* 0x20000038ff8a1230 */ /* 0x000fe40000004100 */
[----:B------:R-:W-:Y:S01]  /*78a0*/  FFMA.FTZ R83, R142, UR19, R83 ;  /* 0x000000138e537c23 */ /* 0x000fe20008010053 */
[----:B------:R-:W-:Y:S01]  /*78b0*/  CS2R R140, SRZ ;  /* 0x00000000008c7805 */ /* 0x000fe2000001ff00 */
[----:B------:R-:W-:Y:S01]  /*78c0*/  FFMA.FTZ R81, R148, UR19, R115 ;  /* 0x0000001394517c23 */ /* 0x000fe20008010073 */
[----:B------:R-:W-:Y:S01]  /*78d0*/  @P1 FMUL.FTZ R140, R139, R82 ;  /* 0x000000528b8c1220 */ /* 0x000fe20000410000 */
[----:B------:R-:W-:Y:S01]  /*78e0*/  @P1 FMUL.FTZ R114, R138, R139 ;  /* 0x0000008b8a721220 */ /* 0x000fe20000410000 */
[----:B------:R-:W-:Y:S01]  /*78f0*/  FMUL.FTZ R82, R83, UR5 ;  /* 0x0000000553527c20 */ /* 0x000fe20008410000 */
[----:B------:R-:W-:Y:S01]  /*7900*/  FMUL.FTZ R139, R81, UR5 ;  /* 0x00000005518b7c20 */ /* 0x000fe20008410000 */
[----:B------:R-:W-:-:S02]  /*7910*/  HFMA2 R142, -RZ, RZ, 0, 0 ;  /* 0x00000000ff8e7431 */ /* 0x000fc400000001ff */
[----:B------:R-:W-:Y:S02]  /*7920*/  @P3 HADD2.F32 R84, -RZ, R84.H1_H1 ;  /* 0x30000054ff543230 */ /* 0x000fe40000004100 */
[----:B------:R-:W-:Y:S01]  /*7930*/  FMUL.FTZ R149, R82, UR4 ;  /* 0x0000000452957c20 */ /* 0x000fe20008410000 */
[----:B------:R-:W-:Y:S02]  /*7940*/  @P3 HADD2.F32 R148, -RZ, R56.H1_H1 ;  /* 0x30000038ff943230 */ /* 0x000fe40000004100 */
[----:B------:R-:W-:Y:S01]  /*7950*/  FMUL.FTZ R82, R139, UR4 ;  /* 0x000000048b527c20 */ /* 0x000fe20008410000 */
[----:B------:R-:W-:Y:S01]  /*7960*/  @P4 HADD2.F32 R143, -RZ, R85.H0_H0 ;  /* 0x20000055ff8f4230 */ /* 0x000fe20000004100 */
[----:B------:R-:W-:Y:S01]  /*7970*/  ISETP.GE.U32.AND P1, PT, R110, RZ, PT ;  /* 0x000000ff6e00720c */ /* 0x000fe20003f26070 */
[----:B0-----:R-:W-:Y:S01]  /*7980*/  @P4 HADD2.F32 R151, -RZ, R57.H0_H0 ;  /* 0x20000039ff974230 */ /* 0x001fe20000004100 */
[----:B------:R-:W-:Y:S01]  /*7990*/  MOV R115, RZ ;  /* 0x000000ff00737202 */ /* 0x000fe20000000f00 */
[--C-:B------:R-:W-:Y:S01]  /*79a0*/  FFMA.FTZ R144, R144, UR24, R137.reuse ;  /* 0x0000001890907c23 */ /* 0x100fe20008010089 */
[----:B------:R-:W-:Y:S01]  /*79b0*/  MOV R138, RZ ;  /* 0x000000ff008a7202 */ /* 0x000fe20000000f00 */
[----:B------:R-:W-:Y:S01]  /*79c0*/  @P3 FMUL.FTZ R141, R149, R84 ;  /* 0x00000054958d3220 */ /* 0x000fe20000410000 */
[----:B------:R-:W-:Y:S01]  /*79d0*/  @P3 FMUL.FTZ R115, R148, R149 ;  /* 0x0000009594733220 */ /* 0x000fe20000410000 */
[----:B------:R-:W-:Y:S01]  /*79e0*/  @P4 FMUL.FTZ R142, R82, R143 ;  /* 0x0000008f528e4220 */ /* 0x000fe20000410000 */
[----:B------:R-:W-:Y:S01]  /*79f0*/  @P4 FMUL.FTZ R138, R151, R82 ;  /* 0x00000052978a4220 */ /* 0x000fe20000410000 */
[----:B------:R-:W-:Y:S01]  /*7a00*/  LOP3.LUT P5, RZ, R111, 0xff, RZ, 0xc0, !PT ;  /* 0x000000ff6fff7812 */ /* 0x000fe200078ac0ff */
[--C-:B------:R-:W-:Y:S01]  /*7a10*/  FFMA.FTZ R82, R157, UR24, R137.reuse ;  /* 0x000000189d527c23 */ /* 0x100fe20008010089 */
[C---:B------:R-:W-:Y:S01]  /*7a20*/  LOP3.LUT P4, RZ, R111.reuse, 0xff00, RZ, 0xc0, !PT ;  /* 0x0000ff006fff7812 */ /* 0x040fe2000788c0ff */
[----:B------:R-:W-:Y:S01]  /*7a30*/  HADD2.F32 R84, -RZ, R73.H1_H1 ;  /* 0x30000049ff547230 */ /* 0x000fe20000004100 */
[----:B------:R-:W-:Y:S01]  /*7a40*/  LOP3.LUT P3, RZ, R111, 0xff0000, RZ, 0xc0, !PT ;  /* 0x00ff00006fff7812 */ /* 0x000fe2000786c0ff */
[----:B------:R-:W-:Y:S01]  /*7a50*/  FADD.FTZ R145, R145, -R144 ;  /* 0x8000009091917221 */ /* 0x000fe20000010000 */
[----:B------:R-:W-:Y:S01]  /*7a60*/  ISETP.GE.U32.AND.EX P1, PT, R111, 0x1000000, PT, P1 ;  /* 0x010000006f00780c */ /* 0x000fe20003f26110 */
[--C-:B------:R-:W-:Y:S01]  /*7a70*/  FFMA.FTZ R111, R156, UR24, R137.reuse ;  /* 0x000000189c6f7c23 */ /* 0x100fe20008010089 */
[--C-:B------:R-:W-:Y:S01]  /*7a80*/  FFMA.FTZ R146, R146, UR24, R137.reuse ;  /* 0x0000001892927c23 */ /* 0x100fe20008010089 */
[----:B------:R-:W-:Y:S01]  /*7a90*/  LOP3.LUT P6, RZ, R110, 0xff000000, RZ, 0xc0, !PT ;  /* 0xff0000006eff7812 */ /* 0x000fe200078cc0ff */
[----:B------:R-:W-:Y:S01]  /*7aa0*/  FFMA.FTZ R152, R152, UR24, R137 ;  /* 0x0000001898987c23 */ /* 0x000fe20008010089 */
[----:B------:R-:W-:Y:S01]  /*7ab0*/  FADD.FTZ R144, R155, -R82 ;  /* 0x800000529b907221 */ /* 0x000fe20000010000 */
[----:B------:R-:W-:-:S02]  /*7ac0*/  HADD2.F32 R139, -RZ, R75.H1_H1 ;  /* 0x3000004bff8b7230 */ /* 0x000fc40000004100 */
[----:B------:R-:W-:Y:S01]  /*7ad0*/  FADD.FTZ R143, R154, -R111 ;  /* 0x8000006f9a8f7221 */ /* 0x000fe20000010000 */
[--C-:B------:R-:W-:Y:S02]  /*7ae0*/  HADD2.F32 R82, -RZ, R74.reuse.H0_H0 ;  /* 0x2000004aff527230 */ /* 0x100fe40000004100 */
[----:B------:R-:W-:Y:S01]  /*7af0*/  FADD.FTZ R147, R147, -R146 ;  /* 0x8000009293937221 */ /* 0x000fe20000010000 */
[----:B------:R-:W-:Y:S02]  /*7b00*/  HADD2.F32 R111, -RZ, R74.H1_H1 ;  /* 0x3000004aff6f7230 */ /* 0x000fe40000004100 */
[----:B------:R-:W-:Y:S01]  /*7b10*/  FFMA.FTZ R84, R145, UR19, R84 ;  /* 0x0000001391547c23 */ /* 0x000fe20008010054 */
[----:B------:R-:W-:Y:S01]  /*7b20*/  FADD.FTZ R152, R153, -R152 ;  /* 0x8000009899987221 */ /* 0x000fe20000010000 */
[----:B------:R-:W-:Y:S02]  /*7b30*/  HADD2.F32 R110, -RZ, R75.H0_H0 ;  /* 0x2000004bff6e7230 */ /* 0x000fe40000004100 */
[----:B------:R-:W-:Y:S01]  /*7b40*/  FFMA.FTZ R155, R144, UR19, R139 ;  /* 0x00000013909b7c23 */ /* 0x000fe2000801008b */
[----:B------:R-:W-:Y:S01]  /*7b50*/  FFMA.FTZ R82, R147, UR19, R82 ;  /* 0x0000001393527c23 */ /* 0x000fe20008010052 */
[----:B------:R-:W-:Y:S01]  /*7b60*/  FMUL.FTZ R139, R84, UR5 ;  /* 0x00000005548b7c20 */ /* 0x000fe20008410000 */
[----:B------:R-:W-:Y:S01]  /*7b70*/  FFMA.FTZ R111, R152, UR19, R111 ;  /* 0x00000013986f7c23 */ /* 0x000fe2000801006f */
[----:B------:R-:W-:-:S02]  /*7b80*/  @P5 HADD2.F32 R146, -RZ, R86.H0_H0 ;  /* 0x20000056ff925230 */ /* 0x000fc40000004100 */
[----:B------:R-:W-:Y:S01]  /*7b90*/  FFMA.FTZ R110, R143, UR19, R110 ;  /* 0x000000138f6e7c23 */ /* 0x000fe2000801006e */
[----:B------:R-:W-:Y:S02]  /*7ba0*/  @P4 HADD2.F32 R147, -RZ, R86.H1_H1 ;  /* 0x30000056ff934230 */ /* 0x000fe40000004100 */
[----:B------:R-:W-:Y:S01]  /*7bb0*/  FMUL.FTZ R150, R139, UR4 ;  /* 0x000000048b967c20 */ /* 0x000fe20008410000 */
[----:B------:R-:W-:Y:S01]  /*7bc0*/  FMUL.FTZ R86, R82, UR5 ;  /* 0x0000000552567c20 */ /* 0x000fe20008410000 */
[----:B------:R-:W-:Y:S02]  /*7bd0*/  HFMA2 R143, -RZ, RZ, 0, 0 ;  /* 0x00000000ff8f7431 */ /* 0x000fe400000001ff */
[----:B------:R-:W-:Y:S01]  /*7be0*/  FMUL.FTZ R139, R111, UR5 ;  /* 0x000000056f8b7c20 */ /* 0x000fe20008410000 */
[----:B------:R-:W-:Y:S02]  /*7bf0*/  @P6 HADD2.F32 R85, -RZ, R85.H1_H1 ;  /* 0x30000055ff556230 */ /* 0x000fe40000004100 */
[----:B------:R-:W-:Y:S01]  /*7c00*/  FMUL.FTZ R153, R86, UR4 ;  /* 0x0000000456997c20 */ /* 0x000fe20008410000 */
[----:B------:R-:W-:-:S02]  /*7c10*/  @P6 HADD2.F32 R157, -RZ, R57.H1_H1 ;  /* 0x30000039ff9d6230 */ /* 0x000fc40000004100 */
[----:B------:R-:W-:Y:S01]  /*7c20*/  FMUL.FTZ R86, R139, UR4 ;  /* 0x000000048b567c20 */ /* 0x000fe20008410000 */
[--C-:B------:R-:W-:Y:S02]  /*7c30*/  @P4 HADD2.F32 R167, -RZ, R58.reuse.H1_H1 ;  /* 0x3000003affa74230 */ /* 0x100fe40000004100 */
[----:B------:R-:W-:Y:S01]  /*7c40*/  @P6 FMUL.FTZ R143, R150, R85 ;  /* 0x00000055968f6220 */ /* 0x000fe20000410000 */
[--C-:B------:R-:W-:Y:S01]  /*7c50*/  @P3 HADD2.F32 R149, -RZ, R87.reuse.H0_H0 ;  /* 0x20000057ff953230 */ /* 0x100fe20000004100 */
[----:B------:R-:W-:Y:S01]  /*7c60*/  CS2R R144, SRZ ;  /* 0x0000000000907805 */ /* 0x000fe2000001ff00 */
[----:B------:R-:W-:Y:S02]  /*7c70*/  @P1 HADD2.F32 R151, -RZ, R87.H1_H1 ;  /* 0x30000057ff971230 */ /* 0x000fe40000004100 */
[----:B------:R-:W-:Y:S02]  /*7c80*/  HFMA2 R87, -RZ, RZ, 0, 0 ;  /* 0x00000000ff577431 */ /* 0x000fe400000001ff */
[----:B------:R-:W-:Y:S01]  /*7c90*/  @P5 HADD2.F32 R152, -RZ, R58.H0_H0 ;  /* 0x2000003aff985230 */ /* 0x000fe20000004100 */
[----:B------:R-:W-:Y:S01]  /*7ca0*/  MOV R85, RZ ;  /* 0x000000ff00557202 */ /* 0x000fe20000000f00 */
[----:B------:R-:W-:Y:S01]  /*7cb0*/  @P6 FMUL.FTZ R85, R157, R150 ;  /* 0x000000969d556220 */ /* 0x000fe20000410000 */
[----:B------:R-:W-:Y:S01]  /*7cc0*/  MOV R148, RZ ;  /* 0x000000ff00947202 */ /* 0x000fe20000000f00 */
[----:B------:R-:W-:Y:S01]  /*7cd0*/  @P4 FMUL.FTZ R145, R86, R147 ;  /* 0x0000009356914220 */ /* 0x000fe20000410000 */
[----:B------:R-:W-:Y:S01]  /*7ce0*/  @P4 FMUL.FTZ R148, R167, R86 ;  /* 0x00000056a7944220 */ /* 0x000fe20000410000 */
[----:B------:R-:W-:Y:S01]  /*7cf0*/  FMUL.FTZ R86, R110, UR5 ;  /* 0x000000056e567c20 */ /* 0x000fe20008410000 */
[----:B------:R-:W-:Y:S01]  /*7d00*/  FMUL.FTZ R150, R155, UR5 ;  /* 0x000000059b967c20 */ /* 0x000fe20008410000 */
[----:B------:R-:W-:Y:S01]  /*7d10*/  @P5 FMUL.FTZ R144, R153, R146 ;  /* 0x0000009299905220 */ /* 0x000fe20000410000 */
[----:B------:R-:W-:Y:S01]  /*7d20*/  @P5 FMUL.FTZ R87, R152, R153 ;  /* 0x0000009998575220 */ /* 0x000fe20000410000 */
[----:B------:R-:W-:-:S02]  /*7d30*/  HFMA2 R139, -RZ, RZ, 0, 0 ;  /* 0x00000000ff8b7431 */ /* 0x000fc400000001ff */
[--C-:B------:R-:W-:Y:S02]  /*7d40*/  @P3 HADD2.F32 R153, -RZ, R59.reuse.H0_H0 ;  /* 0x2000003bff993230 */ /* 0x100fe40000004100 */
[----:B------:R-:W-:Y:S01]  /*7d50*/  FMUL.FTZ R86, R86, UR4 ;  /* 0x0000000456567c20 */ /* 0x000fe20008410000 */
[----:B------:R-:W-:Y:S02]  /*7d60*/  @P1 HADD2.F32 R157, -RZ, R59.H1_H1 ;  /* 0x3000003bff9d1230 */ /* 0x000fe40000004100 */
[----:B------:R-:W-:Y:S01]  /*7d70*/  FMUL.FTZ R150, R150, UR4 ;  /* 0x0000000496967c20 */ /* 0x000fe20008410000 */
[----:B------:R-:W-:Y:S01]  /*7d80*/  MOV R152, RZ ;  /* 0x000000ff00987202 */ /* 0x000fe20000000f00 */
[----:B------:R-:W-:Y:S01]  /*7d90*/  @P3 FMUL.FTZ R139, R153, R86 ;  /* 0x00000056998b3220 */ /* 0x000fe20000410000 */
[----:B------:R-:W-:Y:S01]  /*7da0*/  CS2R R146, SRZ ;  /* 0x0000000000927805 */ /* 0x000fe2000001ff00 */
[----:B------:R-:W-:Y:S01]  /*7db0*/  @P1 FMUL.FTZ R152, R157, R150 ;  /* 0x000000969d981220 */ /* 0x000fe20000410000 */
        /* <DEDUP_REMOVED lines=11> */
.L_x_2505:
[--C-:B------:R-:W-:Y:S01]  /*7e70*/  FFMA.FTZ R138, R138, UR24, R137.reuse ;  /* 0x000000188a8a7c23 */ /* 0x100fe20008010089 */
[C---:B------:R-:W-:Y:S01]  /*7e80*/  LOP3.LUT P1, RZ, R110.reuse, 0xff, RZ, 0xc0, !PT ;  /* 0x000000ff6eff7812 */ /* 0x040fe2000782c0ff */
[--C-:B------:R-:W-:Y:S01]  /*7e90*/  HADD2.F32 R115, -RZ, R72.reuse.H0_H0 ;  /* 0x20000048ff737230 */ /* 0x100fe20000004100 */
[----:B------:R-:W-:Y:S01]  /*7ea0*/  LOP3.LUT P3, RZ, R110, 0xff00, RZ, 0xc0, !PT ;  /* 0x0000ff006eff7812 */ /* 0x000fe2000786c0ff */
[----:B------:R-:W-:Y:S01]  /*7eb0*/  FADD.FTZ R138, R139, -R138 ;  /* 0x8000008a8b8a7221 */ /* 0x000fe20000010000 */
[--C-:B------:R-:W-:Y:S01]  /*7ec0*/  FFMA.FTZ R140, R140, UR24, R137.reuse ;  /* 0x000000188c8c7c23 */ /* 0x100fe20008010089 */
[----:B------:R-:W-:Y:S01]  /*7ed0*/  FFMA.FTZ R142, R142, UR24, R137 ;  /* 0x000000188e8e7c23 */ /* 0x000fe20008010089 */
[----:B------:R-:W-:Y:S01]  /*7ee0*/  LOP3.LUT P4, RZ, R110, 0xff0000, RZ, 0xc0, !PT ;  /* 0x00ff00006eff7812 */ /* 0x000fe2000788c0ff */
[----:B------:R-:W-:Y:S01]  /*7ef0*/  FFMA.FTZ R115, R138, UR19, R115 ;  /* 0x000000138a737c23 */ /* 0x000fe20008010073 */
[----:B------:R-:W-:Y:S02]  /*7f00*/  HADD2.F32 R148, -RZ, R72.H1_H1 ;  /* 0x30000048ff947230 */ /* 0x000fe40000004100 */
[----:B------:R-:W-:Y:S01]  /*7f10*/  FADD.FTZ R141, R141, -R140 ;  /* 0x8000008c8d8d7221 */ /* 0x000fe20000010000 */
[----:B0-----:R-:W-:-:S02]  /*7f20*/  HADD2.F32 R150, -RZ, R73.H0_H0 ;  /* 0x20000049ff967230 */ /* 0x001fc40000004100 */
[----:B------:R-:W-:Y:S01]  /*7f30*/  FADD.FTZ R143, R143, -R142 ;  /* 0x8000008e8f8f7221 */ /* 0x000fe20000010000 */
[----:B------:R-:W-:Y:S01]  /*7f40*/  FMUL.FTZ R115, R115, UR5 ;  /* 0x0000000573737c20 */ /* 0x000fe20008410000 */
[----:B------:R-:W-:Y:S02]  /*7f50*/  @P1 HADD2.F32 R142, -RZ, R56.H0_H0 ;  /* 0x20000038ff8e1230 */ /* 0x000fe40000004100 */
[----:B------:R-:W-:Y:S01]  /*7f60*/  FFMA.FTZ R148, R141, UR19, R148 ;  /* 0x000000138d947c23 */ /* 0x000fe20008010094 */
[----:B------:R-:W-:Y:S01]  /*7f70*/  FFMA.FTZ R139, R143, UR19, R150 ;  /* 0x000000138f8b7c23 */ /* 0x000fe20008010096 */
[----:B------:R-:W-:Y:S01]  /*7f80*/  FMUL.FTZ R115, R115, UR4 ;  /* 0x0000000473737c20 */ /* 0x000fe20008410000 */
[----:B------:R-:W-:Y:S02]  /*7f90*/  HFMA2 R140, -RZ, RZ, 0, 0 ;  /* 0x00000000ff8c7431 */ /* 0x000fe400000001ff */
[--C-:B-----5:R-:W-:Y:S01]  /*7fa0*/  @P1 HADD2.F32 R138, -RZ, R84.reuse.H0_H0 ;  /* 0x20000054ff8a1230 */ /* 0x120fe20000004100 */
[----:B------:R-:W-:Y:S01]  /*7fb0*/  MOV R114, RZ ;  /* 0x000000ff00727202 */ /* 0x000fe20000000f00 */
[----:B------:R-:W-:-:S02]  /*7fc0*/  @P3 HADD2.F32 R143, -RZ, R84.H1_H1 ;  /* 0x30000054ff8f3230 */ /* 0x000fc40000004100 */
[----:B------:R-:W-:Y:S01]  /*7fd0*/  FMUL.FTZ R84, R148, UR5 ;  /* 0x0000000594547c20 */ /* 0x000fe20008410000 */
[----:B------:R-:W-:Y:S01]  /*7fe0*/  FMUL.FTZ R139, R139, UR5 ;  /* 0x000000058b8b7c20 */ /* 0x000fe20008410000 */
[-C--:B------:R-:W-:Y:S01]  /*7ff0*/  @P1 FMUL.FTZ R114, R142, R115.reuse ;  /* 0x000000738e721220 */ /* 0x080fe20000410000 */
[----:B------:R-:W-:Y:S02]  /*8000*/  HFMA2 R141, -RZ, RZ, 0, 0 ;  /* 0x00000000ff8d7431 */ /* 0x000fe400000001ff */
[----:B------:R-:W-:Y:S02]  /*8010*/  @P3 HADD2.F32 R149, -RZ, R56.H1_H1 ;  /* 0x30000038ff953230 */ /* 0x000fe40000004100 */
[----:B------:R-:W-:Y:S02]  /*8020*/  HFMA2 R142, -RZ, RZ, 0, 0 ;  /* 0x00000000ff8e7431 */ /* 0x000fe400000001ff */
[----:B------:R-:W-:Y:S02]  /*8030*/  @P4 HADD2.F32 R148, -RZ, R85.H0_H0 ;  /* 0x20000055ff944230 */ /* 0x000fe40000004100 */
[----:B------:R-:W-:Y:S01]  /*8040*/  @P1 FMUL.FTZ R140, R138, R115 ;  /* 0x000000738a8c1220 */ /* 0x000fe20000410000 */
[----:B------:R-:W-:-:S02]  /*8050*/  @P4 HADD2.F32 R150, -RZ, R57.H0_H0 ;  /* 0x20000039ff964230 */ /* 0x000fc40000004100 */
[----:B------:R-:W-:Y:S01]  /*8060*/  FMUL.FTZ R84, R84, UR4 ;  /* 0x0000000454547c20 */ /* 0x000fe20008410000 */
[----:B------:R-:W-:Y:S01]  /*8070*/  FMUL.FTZ R139, R139, UR4 ;  /* 0x000000048b8b7c20 */ /* 0x000fe20008410000 */
[----:B------:R-:W-:Y:S01]  /*8080*/  ISETP.GE.U32.AND P1, PT, R110, RZ, PT ;  /* 0x000000ff6e00720c */ /* 0x000fe20003f26070 */
[--C-:B------:R-:W-:Y:S01]  /*8090*/  FFMA.FTZ R144, R144, UR24, R137.reuse ;  /* 0x0000001890907c23 */ /* 0x100fe20008010089 */
[----:B------:R-:W-:Y:S01]  /*80a0*/  MOV R115, RZ ;  /* 0x000000ff00737202 */ /* 0x000fe20000000f00 */
[-C--:B------:R-:W-:Y:S01]  /*80b0*/  @P3 FMUL.FTZ R141, R143, R84.reuse ;  /* 0x000000548f8d3220 */ /* 0x080fe20000410000 */
[----:B------:R-:W-:Y:S01]  /*80c0*/  MOV R138, RZ ;  /* 0x000000ff008a7202 */ /* 0x000fe20000000f00 */
[----:B------:R-:W-:Y:S01]  /*80d0*/  @P3 FMUL.FTZ R115, R149, R84 ;  /* 0x0000005495733220 */ /* 0x000fe20000410000 */
[-C--:B------:R-:W-:Y:S01]  /*80e0*/  @P4 FMUL.FTZ R142, R148, R139.reuse ;  /* 0x0000008b948e4220 */ /* 0x080fe20000410000 */
[----:B------:R-:W-:Y:S01]  /*80f0*/  @P4 FMUL.FTZ R138, R150, R139 ;  /* 0x0000008b968a4220 */ /* 0x000fe20000410000 */
[----:B------:R-:W-:Y:S01]  /*8100*/  LOP3.LUT P5, RZ, R111, 0xff, RZ, 0xc0, !PT ;  /* 0x000000ff6fff7812 */ /* 0x000fe200078ac0ff */
[--C-:B------:R-:W-:Y:S01]  /*8110*/  FFMA.FTZ R84, R157, UR24, R137.reuse ;  /* 0x000000189d547c23 */ /* 0x100fe20008010089 */
[----:B------:R-:W-:Y:S01]  /*8120*/  LOP3.LUT P4, RZ, R111, 0xff00, RZ, 0xc0, !PT ;  /* 0x0000ff006fff7812 */ /* 0x000fe2000788c0ff */
[----:B------:R-:W-:Y:S01]  /*8130*/  FADD.FTZ R144, R145, -R144 ;  /* 0x8000009091907221 */ /* 0x000fe20000010000 */
[C---:B------:R-:W-:Y:S01]  /*8140*/  LOP3.LUT P3, RZ, R111.reuse, 0xff0000, RZ, 0xc0, !PT ;  /* 0x00ff00006fff7812 */ /* 0x040fe2000786c0ff */
[--C-:B------:R-:W-:Y:S01]  /*8150*/  FFMA.FTZ R146, R146, UR24, R137.reuse ;  /* 0x0000001892927c23 */ /* 0x100fe20008010089 */
[----:B------:R-:W-:Y:S01]  /*8160*/  ISETP.GE.U32.AND.EX P1, PT, R111, 0x1000000, PT, P1 ;  /* 0x010000006f00780c */ /* 0x000fe20003f26110 */
[--C-:B------:R-:W-:Y:S01]  /*8170*/  FFMA.FTZ R111, R156, UR24, R137.reuse ;  /* 0x000000189c6f7c23 */ /* 0x100fe20008010089 */
[----:B------:R-:W-:Y:S01]  /*8180*/  LOP3.LUT P6, RZ, R110, 0xff000000, RZ, 0xc0, !PT ;  /* 0xff0000006eff7812 */ /* 0x000fe200078cc0ff */
[----:B------:R-:W-:Y:S01]  /*8190*/  FFMA.FTZ R152, R152, UR24, R137 ;  /* 0x0000001898987c23 */ /* 0x000fe20008010089 */
[----:B------:R-:W-:Y:S01]  /*81a0*/  FADD.FTZ R155, R155, -R84 ;  /* 0x800000549b9b7221 */ /* 0x000fe20000010000 */
[----:B------:R-:W-:Y:S01]  /*81b0*/  FADD.FTZ R154, R154, -R111 ;  /* 0x8000006f9a9a7221 */ /* 0x000fe20000010000 */
[----:B------:R-:W-:-:S02]  /*81c0*/  HADD2.F32 R111, -RZ, R73.H1_H1 ;  /* 0x30000049ff6f7230 */ /* 0x000fc40000004100 */
[----:B------:R-:W-:Y:S01]  /*81d0*/  FADD.FTZ R146, R147, -R146 ;  /* 0x8000009293927221 */ /* 0x000fe20000010000 */
[--C-:B------:R-:W-:Y:S02]  /*81e0*/  HADD2.F32 R139, -RZ, R74.reuse.H0_H0 ;  /* 0x2000004aff8b7230 */ /* 0x100fe40000004100 */
[----:B------:R-:W-:Y:S01]  /*81f0*/  FADD.FTZ R152, R153, -R152 ;  /* 0x8000009899987221 */ /* 0x000fe20000010000 */
[----:B------:R-:W-:Y:S02]  /*8200*/  HADD2.F32 R143, -RZ, R74.H1_H1 ;  /* 0x3000004aff8f7230 */ /* 0x000fe40000004100 */
[----:B------:R-:W-:Y:S01]  /*8210*/  FFMA.FTZ R84, R144, UR19, R111 ;  /* 0x0000001390547c23 */ /* 0x000fe2000801006f */
[--C-:B------:R-:W-:Y:S02]  /*8220*/  HADD2.F32 R110, -RZ, R75.reuse.H1_H1 ;  /* 0x3000004bff6e7230 */ /* 0x100fe40000004100 */
[----:B------:R-:W-:Y:S01]  /*8230*/  FFMA.FTZ R139, R146, UR19, R139 ;  /* 0x00000013928b7c23 */ /* 0x000fe2000801008b */
[----:B------:R-:W-:-:S02]  /*8240*/  HADD2.F32 R145, -RZ, R75.H0_H0 ;  /* 0x2000004bff917230 */ /* 0x000fc40000004100 */
[----:B------:R-:W-:Y:S01]  /*8250*/  FMUL.FTZ R84, R84, UR5 ;  /* 0x0000000554547c20 */ /* 0x000fe20008410000 */
[----:B------:R-:W-:Y:S01]  /*8260*/  FFMA.FTZ R152, R152, UR19, R143 ;  /* 0x0000001398987c23 */ /* 0x000fe2000801008f */
[----:B------:R-:W-:Y:S01]  /*8270*/  FFMA.FTZ R155, R155, UR19, R110 ;  /* 0x000000139b9b7c23 */ /* 0x000fe2000801006e */
[----:B------:R-:W-:Y:S02]  /*8280*/  HFMA2 R143, -RZ, RZ, 0, 0 ;  /* 0x00000000ff8f7431 */ /* 0x000fe400000001ff */
[----:B------:R-:W-:Y:S01]  /*8290*/  FMUL.FTZ R110, R84, UR4 ;  /* 0x00000004546e7c20 */ /* 0x000fe20008410000 */
[----:B------:R-:W-:Y:S01]  /*82a0*/  FMUL.FTZ R84, R139, UR5 ;  /* 0x000000058b547c20 */ /* 0x000fe20008410000 */
[----:B------:R-:W-:Y:S02]  /*82b0*/  @P6 HADD2.F32 R85, -RZ, R85.H1_H1 ;  /* 0x30000055ff556230 */ /* 0x000fe40000004100 */
[----:B------:R-:W-:Y:S01]  /*82c0*/  FFMA.FTZ R154, R154, UR19, R145 ;  /* 0x000000139a9a7c23 */ /* 0x000fe20008010091 */
[----:B------:R-:W-:-:S02]  /*82d0*/  @P5 HADD2.F32 R147, -RZ, R86.H0_H0 ;  /* 0x20000056ff935230 */ /* 0x000fc40000004100 */
[----:B------:R-:W-:Y:S01]  /*82e0*/  FMUL.FTZ R84, R84, UR4 ;  /* 0x0000000454547c20 */ /* 0x000fe20008410000 */
[----:B------:R-:W-:Y:S02]  /*82f0*/  @P4 HADD2.F32 R149, -RZ, R86.H1_H1 ;  /* 0x30000056ff954230 */ /* 0x000fe40000004100 */
[----:B------:R-:W-:Y:S02]  /*8300*/  HFMA2 R86, -RZ, RZ, 0, 0 ;  /* 0x00000000ff567431 */ /* 0x000fe400000001ff */
[--C-:B------:R-:W-:Y:S02]  /*8310*/  @P3 HADD2.F32 R151, -RZ, R87.reuse.H0_H0 ;  /* 0x20000057ff973230 */ /* 0x100fe40000004100 */
[----:B------:R-:W-:Y:S01]  /*8320*/  @P6 FMUL.FTZ R143, R85, R110 ;  /* 0x0000006e558f6220 */ /* 0x000fe20000410000 */
[----:B------:R-:W-:Y:S02]  /*8330*/  @P1 HADD2.F32 R150, -RZ, R87.H1_H1 ;  /* 0x30000057ff961230 */ /* 0x000fe40000004100 */
[----:B------:R-:W-:Y:S01]  /*8340*/  FMUL.FTZ R87, R152, UR5 ;  /* 0x0000000598577c20 */ /* 0x000fe20008410000 */
[----:B------:R-:W-:Y:S01]  /*8350*/  @P6 HADD2.F32 R111, -RZ, R57.H1_H1 ;  /* 0x30000039ff6f6230 */ /* 0x000fe20000004100 */
[----:B------:R-:W-:Y:S01]  /*8360*/  CS2R R144, SRZ ;  /* 0x0000000000907805 */ /* 0x000fe2000001ff00 */
[----:B------:R-:W-:-:S02]  /*8370*/  @P5 HADD2.F32 R139, -RZ, R58.H0_H0 ;  /* 0x2000003aff8b5230 */ /* 0x000fc40000004100 */
[----:B------:R-:W-:Y:S01]  /*8380*/  FMUL.FTZ R148, R87, UR4 ;  /* 0x0000000457947c20 */ /* 0x000fe20008410000 */
[----:B------:R-:W-:Y:S01]  /*8390*/  MOV R85, RZ ;  /* 0x000000ff00557202 */ /* 0x000fe20000000f00 */
[----:B------:R-:W-:Y:S01]  /*83a0*/  @P6 FMUL.FTZ R85, R111, R110 ;  /* 0x0000006e6f556220 */ /* 0x000fe20000410000 */
[-C--:B------:R-:W-:Y:S01]  /*83b0*/  @P5 FMUL.FTZ R144, R147, R84.reuse ;  /* 0x0000005493905220 */ /* 0x080fe20000410000 */
[----:B------:R-:W-:Y:S01]  /*83c0*/  @P5 FMUL.FTZ R86, R139, R84 ;  /* 0x000000548b565220 */ /* 0x000fe20000410000 */
[----:B------:R-:W-:Y:S01]  /*83d0*/  FMUL.FTZ R84, R154, UR5 ;  /* 0x000000059a547c20 */ /* 0x000fe20008410000 */
[----:B------:R-:W-:Y:S01]  /*83e0*/  FMUL.FTZ R111, R155, UR5 ;  /* 0x000000059b6f7c20 */ /* 0x000fe20008410000 */
[----:B------:R-:W-:Y:S01]  /*83f0*/  @P4 FMUL.FTZ R145, R149, R148 ;  /* 0x0000009495914220 */ /* 0x000fe20000410000 */
[----:B------:R-:W-:Y:S02]  /*8400*/  HFMA2 R110, -RZ, RZ, 0, 0 ;  /* 0x00000000ff6e7431 */ /* 0x000fe400000001ff */
[----:B------:R-:W-:-:S02]  /*8410*/  @P4 HADD2.F32 R149, -RZ, R58.H1_H1 ;  /* 0x3000003aff954230 */ /* 0x000fc40000004100 */
        /* <DEDUP_REMOVED lines=16> */
.L_x_2506:
[----:B------:R-:W0:Y:S01]  /*8520*/  @P0 LDC.64 R110, c[0x0][0x478] ;  /* 0x00011e00ff6e0b82 */ /* 0x000e220000000a00 */
[----:B------:R-:W-:Y:S01]  /*8530*/  IADD3 R133, PT, PT, R133, 0x180, RZ ;  /* 0x0000018085857810 */ /* 0x000fe20007ffe0ff */
        /* <DEDUP_REMOVED lines=9> */
[--C-:B------:R-:W-:Y:S02]  /*85d0*/  HADD2.F32 R80, -RZ, R76.reuse.H0_H0 ;  /* 0x2000004cff507230 */ /* 0x100fe40000004100 */
[----:B------:R-:W-:Y:S01]  /*85e0*/  FFMA.FTZ R102, R102, UR24, R137 ;  /* 0x0000001866667c23 */ /* 0x000fe20008010089 */
[----:B------:R-:W-:Y:S01]  /*85f0*/  FADD.FTZ R81, R92, -R81 ;  /* 0x800000515c517221 */ /* 0x000fe20000010000 */
[--C-:B------:R-:W-:Y:S01]  /*8600*/  FFMA.FTZ R83, R104, UR24, R137.reuse ;  /* 0x0000001868537c23 */ /* 0x100fe20008010089 */
[----:B------:R-:W-:Y:S01]  /*8610*/  FFMA.FTZ R110, R105, UR24, R137 ;  /* 0x00000018696e7c23 */ /* 0x000fe20008010089 */
[----:B------:R-:W-:Y:S01]  /*8620*/  FADD.FTZ R102, R93, -R102 ;  /* 0x800000665d667221 */ /* 0x000fe20000010000 */
[----:B------:R-:W-:Y:S01]  /*8630*/  FFMA.FTZ R80, R81, UR19, R80 ;  /* 0x0000001351507c23 */ /* 0x000fe20008010050 */
[----:B------:R-:W-:Y:S01]  /*8640*/  FADD.FTZ R93, R94, -R83 ;  /* 0x800000535e5d7221 */ /* 0x000fe20000010000 */
[----:B------:R-:W-:Y:S01]  /*8650*/  HADD2.F32 R83, -RZ, R76.H1_H1 ;  /* 0x3000004cff537230 */ /* 0x000fe20000004100 */
[----:B------:R-:W-:Y:S01]  /*8660*/  LOP3.LUT P3, RZ, R100, 0xff00, RZ, 0xc0, !PT ;  /* 0x0000ff0064ff7812 */ /* 0x000fe2000786c0ff */
[----:B------:R-:W-:Y:S01]  /*8670*/  FMUL.FTZ R81, R80, UR5 ;  /* 0x0000000550517c20 */ /* 0x000fe20008410000 */
[----:B------:R-:W-:Y:S01]  /*8680*/  LOP3.LUT P4, RZ, R100, 0xff0000, RZ, 0xc0, !PT ;  /* 0x00ff000064ff7812 */ /* 0x000fe2000788c0ff */
[----:B------:R-:W-:-:S02]  /*8690*/  HFMA2 R105, -RZ, RZ, 0, 0 ;  /* 0x00000000ff697431 */ /* 0x000fc400000001ff */
[----:B------:R-:W-:Y:S02]  /*86a0*/  HADD2.F32 R92, -RZ, R77.H0_H0 ;  /* 0x2000004dff5c7230 */ /* 0x000fe40000004100 */
[----:B0-----:R-:W-:Y:S01]  /*86b0*/  FFMA.FTZ R138, R109, UR24, R137 ;  /* 0x000000186d8a7c23 */ /* 0x001fe20008010089 */
[----:B-----5:R-:W-:Y:S02]  /*86c0*/  @P1 HADD2.F32 R82, -RZ, R84.H0_H0 ;  /* 0x20000054ff521230 */ /* 0x020fe40000004100 */
[----:B------:R-:W-:Y:S01]  /*86d0*/  FMUL.FTZ R109, R81, UR4 ;  /* 0x00000004516d7c20 */ /* 0x000fe20008410000 */
[----:B------:R-:W-:Y:S01]  /*86e0*/  FFMA.FTZ R83, R102, UR19, R83 ;  /* 0x0000001366537c23 */ /* 0x000fe20008010053 */
[----:B------:R-:W-:Y:S01]  /*86f0*/  FFMA.FTZ R81, R93, UR19, R92 ;  /* 0x000000135d517c23 */ /* 0x000fe2000801005c */
[----:B------:R-:W-:Y:S01]  /*8700*/  FFMA.FTZ R139, R106, UR24, R137 ;  /* 0x000000186a8b7c23 */ /* 0x000fe20008010089 */
[----:B------:R-:W-:Y:S01]  /*8710*/  @P1 FMUL.FTZ R105, R109, R82 ;  /* 0x000000526d691220 */ /* 0x000fe20000410000 */
[----:B------:R-:W-:Y:S01]  /*8720*/  FMUL.FTZ R82, R83, UR5 ;  /* 0x0000000553527c20 */ /* 0x000fe20008410000 */
[----:B------:R-:W-:-:S02]  /*8730*/  @P1 HADD2.F32 R106, -RZ, R60.H0_H0 ;  /* 0x2000003cff6a1230 */ /* 0x000fc40000004100 */
[----:B------:R-:W-:Y:S01]  /*8740*/  FMUL.FTZ R102, R81, UR5 ;  /* 0x0000000551667c20 */ /* 0x000fe20008410000 */
[--C-:B------:R-:W-:Y:S01]  /*8750*/  FFMA.FTZ R114, R107, UR24, R137.reuse ;  /* 0x000000186b727c23 */ /* 0x100fe20008010089 */
[----:B------:R-:W-:Y:S01]  /*8760*/  FFMA.FTZ R134, R108, UR24, R137 ;  /* 0x000000186c867c23 */ /* 0x000fe20008010089 */
[----:B------:R-:W-:Y:S01]  /*8770*/  CS2R R92, SRZ ;  /* 0x00000000005c7805 */ /* 0x000fe2000001ff00 */
[----:B------:R-:W-:Y:S02]  /*8780*/  HFMA2 R107, -RZ, RZ, 0, 0 ;  /* 0x00000000ff6b7431 */ /* 0x000fe400000001ff */
[----:B------:R-:W-:Y:S01]  /*8790*/  FMUL.FTZ R111, R82, UR4 ;  /* 0x00000004526f7c20 */ /* 0x000fe20008410000 */
[----:B------:R-:W-:Y:S02]  /*87a0*/  @P3 HADD2.F32 R84, -RZ, R84.H1_H1 ;  /* 0x30000054ff543230 */ /* 0x000fe40000004100 */
[----:B------:R-:W-:Y:S01]  /*87b0*/  FMUL.FTZ R115, R102, UR4 ;  /* 0x0000000466737c20 */ /* 0x000fe20008410000 */
[----:B------:R-:W-:-:S02]  /*87c0*/  @P3 HADD2.F32 R108, -RZ, R60.H1_H1 ;  /* 0x3000003cff6c3230 */ /* 0x000fc40000004100 */
[----:B------:R-:W-:Y:S01]  /*87d0*/  @P1 FMUL.FTZ R92, R106, R109 ;  /* 0x0000006d6a5c1220 */ /* 0x000fe20000410000 */
[----:B------:R-:W-:Y:S01]  /*87e0*/  @P4 HADD2.F32 R104, -RZ, R85.H0_H0 ;  /* 0x20000055ff684230 */ /* 0x000fe20000004100 */
[----:B------:R-:W-:Y:S01]  /*87f0*/  ISETP.GE.U32.AND P1, PT, R100, RZ, PT ;  /* 0x000000ff6400720c */ /* 0x000fe20003f26070 */
[----:B------:R-:W-:Y:S01]  /*8800*/  @P4 HADD2.F32 R82, -RZ, R61.H0_H0 ;  /* 0x2000003dff524230 */ /* 0x000fe20000004100 */
[----:B------:R-:W-:Y:S01]  /*8810*/  MOV R98, RZ ;  /* 0x000000ff00627202 */ /* 0x000fe20000000f00 */
[----:B------:R-:W-:Y:S01]  /*8820*/  @P3 FMUL.FTZ R98, R111, R84 ;  /* 0x000000546f623220 */ /* 0x000fe20000410000 */
[----:B------:R-:W-:Y:S01]  /*8830*/  MOV R94, RZ ;  /* 0x000000ff005e7202 */ /* 0x000fe20000000f00 */
[----:B------:R-:W-:Y:S01]  /*8840*/  @P3 FMUL.FTZ R93, R108, R111 ;  /* 0x0000006f6c5d3220 */ /* 0x000fe20000410000 */
[----:B------:R-:W-:Y:S01]  /*8850*/  @P4 FMUL.FTZ R107, R115, R104 ;  /* 0x00000068736b4220 */ /* 0x000fe20000410000 */
[----:B------:R-:W-:Y:S01]  /*8860*/  @P4 FMUL.FTZ R94, R82, R115 ;  /* 0x00000073525e4220 */ /* 0x000fe20000410000 */
[C---:B------:R-:W-:Y:S01]  /*8870*/  LOP3.LUT P5, RZ, R101.reuse, 0xff, RZ, 0xc0, !PT ;  /* 0x000000ff65ff7812 */ /* 0x040fe200078ac0ff */
[----:B------:R-:W-:Y:S01]  /*8880*/  HADD2.F32 R82, -RZ, R77.H1_H1 ;  /* 0x3000004dff527230 */ /* 0x000fe20000004100 */
[C---:B------:R-:W-:Y:S01]  /*8890*/  LOP3.LUT P4, RZ, R101.reuse, 0xff00, RZ, 0xc0, !PT ;  /* 0x0000ff0065ff7812 */ /* 0x040fe2000788c0ff */
[--C-:B------:R-:W-:Y:S01]  /*88a0*/  HADD2.F32 R84, -RZ, R78.reuse.H0_H0 ;  /* 0x2000004eff547230 */ /* 0x100fe20000004100 */
[C---:B------:R-:W-:Y:S01]  /*88b0*/  LOP3.LUT P3, RZ, R101.reuse, 0xff0000, RZ, 0xc0, !PT ;  /* 0x00ff000065ff7812 */ /* 0x040fe2000786c0ff */
[----:B------:R-:W-:Y:S01]  /*88c0*/  FADD.FTZ R139, R96, -R139 ;  /* 0x8000008b608b7221 */ /* 0x000fe20000010000 */
[----:B------:R-:W-:Y:S01]  /*88d0*/  ISETP.GE.U32.AND.EX P1, PT, R101, 0x1000000, PT, P1 ;  /* 0x010000006500780c */ /* 0x000fe20003f26110 */
[----:B------:R-:W-:Y:S01]  /*88e0*/  FADD.FTZ R101, R95, -R110 ;  /* 0x8000006e5f657221 */ /* 0x000fe20000010000 */
[----:B------:R-:W-:Y:S01]  /*88f0*/  LOP3.LUT P6, RZ, R100, 0xff000000, RZ, 0xc0, !PT ;  /* 0xff00000064ff7812 */ /* 0x000fe200078cc0ff */
[----:B------:R-:W-:-:S02]  /*8900*/  HADD2.F32 R95, -RZ, R78.H1_H1 ;  /* 0x3000004eff5f7230 */ /* 0x000fc40000004100 */
[----:B------:R-:W-:Y:S01]  /*8910*/  FADD.FTZ R114, R97, -R114 ;  /* 0x8000007261727221 */ /* 0x000fe20000010000 */
[----:B------:R-:W-:Y:S01]  /*8920*/  FFMA.FTZ R106, R101, UR19, R82 ;  /* 0x00000013656a7c23 */ /* 0x000fe20008010052 */
[----:B------:R-:W-:Y:S01]  /*8930*/  FFMA.FTZ R108, R139, UR19, R84 ;  /* 0x000000138b6c7c23 */ /* 0x000fe20008010054 */
[--C-:B------:R-:W-:Y:S02]  /*8940*/  HADD2.F32 R96, -RZ, R79.reuse.H0_H0 ;  /* 0x2000004fff607230 */ /* 0x100fe40000004100 */
[----:B------:R-:W-:Y:S01]  /*8950*/  FADD.FTZ R111, R99, -R134 ;  /* 0x80000086636f7221 */ /* 0x000fe20000010000 */
[----:B------:R-:W-:Y:S01]  /*8960*/  FMUL.FTZ R82, R106, UR5 ;  /* 0x000000056a527c20 */ /* 0x000fe20008410000 */
[----:B------:R-:W-:Y:S02]  /*8970*/  HADD2.F32 R97, -RZ, R79.H1_H1 ;  /* 0x3000004fff617230 */ /* 0x000fe40000004100 */
[----:B------:R-:W-:Y:S01]  /*8980*/  FADD.FTZ R138, R103, -R138 ;  /* 0x8000008a678a7221 */ /* 0x000fe20000010000 */
[----:B------:R-:W-:Y:S01]  /*8990*/  FFMA.FTZ R109, R114, UR19, R95 ;  /* 0x00000013726d7c23 */ /* 0x000fe2000801005f */
[----:B------:R-:W-:Y:S01]  /*89a0*/  FMUL.FTZ R100, R82, UR4 ;  /* 0x0000000452647c20 */ /* 0x000fe20008410000 */
[----:B------:R-:W-:Y:S01]  /*89b0*/  FMUL.FTZ R82, R108, UR5 ;  /* 0x000000056c527c20 */ /* 0x000fe20008410000 */
[----:B------:R-:W-:-:S02]  /*89c0*/  @P6 HADD2.F32 R85, -RZ, R85.H1_H1 ;  /* 0x30000055ff556230 */ /* 0x000fc40000004100 */
[----:B------:R-:W-:Y:S01]  /*89d0*/  FFMA.FTZ R111, R111, UR19, R96 ;  /* 0x000000136f6f7c23 */ /* 0x000fe20008010060 */
[--C-:B------:R-:W-:Y:S02]  /*89e0*/  @P3 HADD2.F32 R102, -RZ, R87.reuse.H0_H0 ;  /* 0x20000057ff663230 */ /* 0x100fe40000004100 */
[----:B------:R-:W-:Y:S01]  /*89f0*/  FFMA.FTZ R114, R138, UR19, R97 ;  /* 0x000000138a727c23 */ /* 0x000fe20008010061 */
[----:B------:R-:W-:Y:S02]  /*8a00*/  @P1 HADD2.F32 R103, -RZ, R87.H1_H1 ;  /* 0x30000057ff671230 */ /* 0x000fe40000004100 */
[----:B------:R-:W-:Y:S01]  /*8a10*/  FMUL.FTZ R87, R109, UR5 ;  /* 0x000000056d577c20 */ /* 0x000fe20008410000 */
[----:B------:R-:W-:Y:S01]  /*8a20*/  CS2R R96, SRZ ;  /* 0x0000000000607805 */ /* 0x000fe2000001ff00 */
[----:B------:R-:W-:Y:S02]  /*8a30*/  @P5 HADD2.F32 R84, -RZ, R86.H0_H0 ;  /* 0x20000056ff545230 */ /* 0x000fe40000004100 */
[----:B------:R-:W-:Y:S01]  /*8a40*/  FMUL.FTZ R101, R82, UR4 ;  /* 0x0000000452657c20 */ /* 0x000fe20008410000 */
[----:B------:R-:W-:-:S02]  /*8a50*/  HFMA2 R99, -RZ, RZ, 0, 0 ;  /* 0x00000000ff637431 */ /* 0x000fc400000001ff */
[----:B------:R-:W-:Y:S02]  /*8a60*/  @P4 HADD2.F32 R95, -RZ, R86.H1_H1 ;  /* 0x30000056ff5f4230 */ /* 0x000fe40000004100 */
[----:B------:R-:W-:Y:S01]  /*8a70*/  @P6 FMUL.FTZ R97, R100, R85 ;  /* 0x0000005564616220 */ /* 0x000fe20000410000 */
[----:B------:R-:W-:Y:S02]  /*8a80*/  HFMA2 R85, -RZ, RZ, 0, 0 ;  /* 0x00000000ff557431 */ /* 0x000fe400000001ff */
[----:B------:R-:W-:Y:S01]  /*8a90*/  FMUL.FTZ R110, R87, UR4 ;  /* 0x00000004576e7c20 */ /* 0x000fe20008410000 */
[----:B------:R-:W-:Y:S02]  /*8aa0*/  @P6 HADD2.F32 R115, -RZ, R61.H1_H1 ;  /* 0x3000003dff736230 */ /* 0x000fe40000004100 */
[----:B------:R-:W-:Y:S01]  /*8ab0*/  @P5 FMUL.FTZ R96, R101, R84 ;  /* 0x0000005465605220 */ /* 0x000fe20000410000 */
[----:B------:R-:W-:Y:S01]  /*8ac0*/  FMUL.FTZ R82, R111, UR5 ;  /* 0x000000056f527c20 */ /* 0x000fe20008410000 */
[----:B------:R-:W-:Y:S01]  /*8ad0*/  FMUL.FTZ R84, R114, UR5 ;  /* 0x0000000572547c20 */ /* 0x000fe20008410000 */
[----:B------:R-:W-:-:S02]  /*8ae0*/  @P5 HADD2.F32 R104, -RZ, R62.H0_H0 ;  /* 0x2000003eff685230 */ /* 0x000fc40000004100 */
[----:B------:R-:W-:Y:S01]  /*8af0*/  @P4 FMUL.FTZ R99, R110, R95 ;  /* 0x0000005f6e634220 */ /* 0x000fe20000410000 */
[----:B------:R-:W-:Y:S02]  /*8b00*/  HFMA2 R95, -RZ, RZ, 0, 0 ;  /* 0x00000000ff5f7431 */ /* 0x000fe400000001ff */
[----:B------:R-:W-:Y:S02]  /*8b10*/  @P4 HADD2.F32 R137, -RZ, R62.H1_H1 ;  /* 0x3000003eff894230 */ /* 0x000fe40000004100 */
[----:B------:R-:W-:Y:S01]  /*8b20*/  @P6 FMUL.FTZ R85, R115, R100 ;  /* 0x0000006473556220 */ /* 0x000fe20000410000 */
[--C-:B------:R-:W-:Y:S02]  /*8b30*/  @P3 HADD2.F32 R134, -RZ, R63.reuse.H0_H0 ;  /* 0x2000003fff863230 */ /* 0x100fe40000004100 */
[----:B------:R-:W-:Y:S01]  /*8b40*/  FMUL.FTZ R115, R82, UR4 ;  /* 0x0000000452737c20 */ /* 0x000fe20008410000 */
[----:B------:R-:W-:Y:S02]  /*8b50*/  @P1 HADD2.F32 R139, -RZ, R63.H1_H1 ;  /* 0x3000003fff8b1230 */ /* 0x000fe40000004100 */
[----:B------:R-:W-:Y:S01]  /*8b60*/  FMUL.FTZ R84, R84, UR4 ;  /* 0x0000000454547c20 */ /* 0x000fe20008410000 */
[----:B------:R-:W-:Y:S01]  /*8b70*/  MOV R86, RZ ;  /* 0x000000ff00567202 */ /* 0x000fe20000000f00 */
[----:B------:R-:W-:Y:S01]  /*8b80*/  @P5 FMUL.FTZ R86, R104, R101 ;  /* 0x0000006568565220 */ /* 0x000fe20000410000 */
        /* <DEDUP_REMOVED lines=17> */
.L_x_2507:
[--C-:B------:R-:W-:Y:S01]  /*8ca0*/  FFMA.FTZ R111, R98, UR24, R137.reuse ;  /* 0x00000018626f7c23 */ /* 0x100fe20008010089 */
[----:B------:R-:W-:Y:S01]  /*8cb0*/  LOP3.LUT P1, RZ, R100, 0xff, RZ, 0xc0, !PT ;  /* 0x000000ff64ff7812 */ /* 0x000fe2000782c0ff */
[----:B------:R-:W-:Y:S01]  /*8cc0*/  FFMA.FTZ R102, R102, UR24, R137 ;  /* 0x0000001866667c23 */ /* 0x000fe20008010089 */
[----:B------:R-:W-:Y:S01]  /*8cd0*/  LOP3.LUT P3, RZ, R100, 0xff00, RZ, 0xc0, !PT ;  /* 0x0000ff0064ff7812 */ /* 0x000fe2000786c0ff */
[----:B------:R-:W-:Y:S01]  /*8ce0*/  FADD.FTZ R111, R92, -R111 ;  /* 0x8000006f5c6f7221 */ /* 0x000fe20000010000 */
[--C-:B------:R-:W-:Y:S02]  /*8cf0*/  HADD2.F32 R92, -RZ, R76.reuse.H0_H0 ;  /* 0x2000004cff5c7230 */ /* 0x100fe40000004100 */
[--C-:B------:R-:W-:Y:S01]  /*8d00*/  FFMA.FTZ R115, R104, UR24, R137.reuse ;  /* 0x0000001868737c23 */ /* 0x100fe20008010089 */
[--C-:B------:R-:W-:Y:S01]  /*8d10*/  FFMA.FTZ R114, R107, UR24, R137.reuse ;  /* 0x000000186b727c23 */ /* 0x100fe20008010089 */
[----:B------:R-:W-:Y:S02]  /*8d20*/  HADD2.F32 R107, -RZ, R76.H1_H1 ;  /* 0x3000004cff6b7230 */ /* 0x000fe40000004100 */
[----:B------:R-:W-:Y:S01]  /*8d30*/  FADD.FTZ R102, R93, -R102 ;  /* 0x800000665d667221 */ /* 0x000fe20000010000 */
[----:B------:R-:W-:Y:S01]  /*8d40*/  FFMA.FTZ R92, R111, UR19, R92 ;  /* 0x000000136f5c7c23 */ /* 0x000fe2000801005c */
[----:B------:R-:W-:Y:S01]  /*8d50*/  FFMA.FTZ R110, R105, UR24, R137 ;  /* 0x00000018696e7c23 */ /* 0x000fe20008010089 */
[----:B------:R-:W-:Y:S01]  /*8d60*/  FADD.FTZ R115, R94, -R115 ;  /* 0x800000735e737221 */ /* 0x000fe20000010000 */
[----:B------:R-:W-:Y:S01]  /*8d70*/  LOP3.LUT P4, RZ, R100, 0xff0000, RZ, 0xc0, !PT ;  /* 0x00ff000064ff7812 */ /* 0x000fe2000788c0ff */
[----:B------:R-:W-:Y:S01]  /*8d80*/  FMUL.FTZ R92, R92, UR5 ;  /* 0x000000055c5c7c20 */ /* 0x000fe20008410000 */
[----:B------:R-:W-:-:S02]  /*8d90*/  HFMA2 R105, -RZ, RZ, 0, 0 ;  /* 0x00000000ff697431 */ /* 0x000fc400000001ff */
[----:B------:R-:W-:Y:S02]  /*8da0*/  HADD2.F32 R94, -RZ, R77.H0_H0 ;  /* 0x2000004dff5e7230 */ /* 0x000fe40000004100 */
[----:B------:R-:W-:Y:S01]  /*8db0*/  FFMA.FTZ R102, R102, UR19, R107 ;  /* 0x0000001366667c23 */ /* 0x000fe2000801006b */
[--C-:B-----5:R-:W-:Y:S02]  /*8dc0*/  @P1 HADD2.F32 R93, -RZ, R84.reuse.H0_H0 ;  /* 0x20000054ff5d1230 */ /* 0x120fe40000004100 */
[----:B------:R-:W-:Y:S01]  /*8dd0*/  FMUL.FTZ R104, R92, UR4 ;  /* 0x000000045c687c20 */ /* 0x000fe20008410000 */
[--C-:B------:R-:W-:Y:S01]  /*8de0*/  FFMA.FTZ R134, R109, UR24, R137.reuse ;  /* 0x000000186d867c23 */ /* 0x100fe20008010089 */
[----:B------:R-:W-:Y:S01]  /*8df0*/  FFMA.FTZ R149, R106, UR24, R137 ;  /* 0x000000186a957c23 */ /* 0x000fe20008010089 */
[----:B------:R-:W-:Y:S02]  /*8e00*/  @P3 HADD2.F32 R111, -RZ, R84.H1_H1 ;  /* 0x30000054ff6f3230 */ /* 0x000fe40000004100 */
[----:B------:R-:W-:Y:S01]  /*8e10*/  FFMA.FTZ R106, R115, UR19, R94 ;  /* 0x00000013736a7c23 */ /* 0x000fe2000801005e */
[----:B------:R-:W-:-:S02]  /*8e20*/  @P1 HADD2.F32 R109, -RZ, R60.H0_H0 ;  /* 0x2000003cff6d1230 */ /* 0x000fc40000004100 */
[----:B------:R-:W-:Y:S01]  /*8e30*/  FMUL.FTZ R84, R102, UR5 ;  /* 0x0000000566547c20 */ /* 0x000fe20008410000 */
[-C--:B------:R-:W-:Y:S01]  /*8e40*/  @P1 FMUL.FTZ R105, R93, R104.reuse ;  /* 0x000000685d691220 */ /* 0x080fe20000410000 */
[----:B------:R-:W-:Y:S01]  /*8e50*/  CS2R R92, SRZ ;  /* 0x00000000005c7805 */ /* 0x000fe2000001ff00 */
[----:B------:R-:W-:Y:S02]  /*8e60*/  @P3 HADD2.F32 R115, -RZ, R60.H1_H1 ;  /* 0x3000003cff733230 */ /* 0x000fe40000004100 */
[----:B------:R-:W-:Y:S01]  /*8e70*/  FMUL.FTZ R102, R106, UR5 ;  /* 0x000000056a667c20 */ /* 0x000fe20008410000 */
[----:B------:R-:W-:Y:S01]  /*8e80*/  FMUL.FTZ R84, R84, UR4 ;  /* 0x0000000454547c20 */ /* 0x000fe20008410000 */
[----:B------:R-:W-:Y:S01]  /*8e90*/  @P1 FMUL.FTZ R93, R109, R104 ;  /* 0x000000686d5d1220 */ /* 0x000fe20000410000 */
[----:B------:R-:W-:Y:S01]  /*8ea0*/  ISETP.GE.U32.AND P1, PT, R100, RZ, PT ;  /* 0x000000ff6400720c */ /* 0x000fe20003f26070 */
[----:B------:R-:W-:Y:S01]  /*8eb0*/  FFMA.FTZ R108, R108, UR24, R137 ;  /* 0x000000186c6c7c23 */ /* 0x000fe20008010089 */
[----:B------:R-:W-:Y:S01]  /*8ec0*/  HFMA2 R107, -RZ, RZ, 0, 0 ;  /* 0x00000000ff6b7431 */ /* 0x000fe200000001ff */
[----:B------:R-:W-:Y:S01]  /*8ed0*/  LOP3.LUT P6, RZ, R100, 0xff000000, RZ, 0xc0, !PT ;  /* 0xff00000064ff7812 */ /* 0x000fe200078cc0ff */
[----:B------:R-:W-:Y:S01]  /*8ee0*/  FADD.FTZ R110, R95, -R110 ;  /* 0x8000006e5f6e7221 */ /* 0x000fe20000010000 */
[----:B------:R-:W-:Y:S01]  /*8ef0*/  MOV R98, RZ ;  /* 0x000000ff00627202 */ /* 0x000fe20000000f00 */
[----:B------:R-:W-:-:S02]  /*8f00*/  @P4 HADD2.F32 R137, -RZ, R85.H0_H0 ;  /* 0x20000055ff894230 */ /* 0x000fc40000004100 */
[----:B------:R-:W-:Y:S01]  /*8f10*/  FMUL.FTZ R102, R102, UR4 ;  /* 0x0000000466667c20 */ /* 0x000fe20008410000 */
[----:B0-----:R-:W-:Y:S02]  /*8f20*/  @P4 HADD2.F32 R139, -RZ, R61.H0_H0 ;  /* 0x2000003dff8b4230 */ /* 0x001fe40000004100 */
[-C--:B------:R-:W-:Y:S01]  /*8f30*/  @P3 FMUL.FTZ R98, R111, R84.reuse ;  /* 0x000000546f623220 */ /* 0x080fe20000410000 */
[----:B------:R-:W-:Y:S02]  /*8f40*/  HADD2.F32 R95, -RZ, R77.H1_H1 ;  /* 0x3000004dff5f7230 */ /* 0x000fe40000004100 */
[----:B------:R-:W-:Y:S01]  /*8f50*/  @P3 FMUL.FTZ R92, R115, R84 ;  /* 0x00000054735c3220 */ /* 0x000fe20000410000 */
[----:B------:R-:W-:Y:S01]  /*8f60*/  LOP3.LUT P3, RZ, R101, 0xff0000, RZ, 0xc0, !PT ;  /* 0x00ff000065ff7812 */ /* 0x000fe2000786c0ff */
[----:B------:R-:W-:Y:S01]  /*8f70*/  FADD.FTZ R114, R97, -R114 ;  /* 0x8000007261727221 */ /* 0x000fe20000010000 */
[----:B------:R-:W-:Y:S01]  /*8f80*/  ISETP.GE.U32.AND.EX P1, PT, R101, 0x1000000, PT, P1 ;  /* 0x010000006500780c */ /* 0x000fe20003f26110 */
[-C--:B------:R-:W-:Y:S01]  /*8f90*/  @P4 FMUL.FTZ R107, R137, R102.reuse ;  /* 0x00000066896b4220 */ /* 0x080fe20000410000 */
[----:B------:R-:W-:Y:S01]  /*8fa0*/  MOV R94, RZ ;  /* 0x000000ff005e7202 */ /* 0x000fe20000000f00 */
[----:B------:R-:W-:Y:S01]  /*8fb0*/  @P4 FMUL.FTZ R94, R139, R102 ;  /* 0x000000668b5e4220 */ /* 0x000fe20000410000 */
[----:B------:R-:W-:Y:S01]  /*8fc0*/  FADD.FTZ R149, R96, -R149 ;  /* 0x8000009560957221 */ /* 0x000fe20000010000 */
[----:B------:R-:W-:-:S02]  /*8fd0*/  HADD2.F32 R97, -RZ, R78.H1_H1 ;  /* 0x3000004eff617230 */ /* 0x000fc40000004100 */
[----:B------:R-:W-:Y:S01]  /*8fe0*/  FFMA.FTZ R84, R110, UR19, R95 ;  /* 0x000000136e547c23 */ /* 0x000fe2000801005f */
[C---:B------:R-:W-:Y:S01]  /*8ff0*/  LOP3.LUT P5, RZ, R101.reuse, 0xff, RZ, 0xc0, !PT ;  /* 0x000000ff65ff7812 */ /* 0x040fe200078ac0ff */
[----:B------:R-:W-:Y:S01]  /*9000*/  HADD2.F32 R96, -RZ, R78.H0_H0 ;  /* 0x2000004eff607230 */ /* 0x000fe20000004100 */
[----:B------:R-:W-:Y:S01]  /*9010*/  LOP3.LUT P4, RZ, R101, 0xff00, RZ, 0xc0, !PT ;  /* 0x0000ff0065ff7812 */ /* 0x000fe2000788c0ff */
[----:B------:R-:W-:Y:S01]  /*9020*/  FMUL.FTZ R84, R84, UR5 ;  /* 0x0000000554547c20 */ /* 0x000fe20008410000 */
[----:B------:R-:W-:Y:S01]  /*9030*/  FFMA.FTZ R114, R114, UR19, R97 ;  /* 0x0000001372727c23 */ /* 0x000fe20008010061 */
[----:B------:R-:W-:Y:S01]  /*9040*/  FADD.FTZ R108, R99, -R108 ;  /* 0x8000006c636c7221 */ /* 0x000fe20000010000 */
[----:B------:R-:W-:Y:S01]  /*9050*/  FFMA.FTZ R149, R149, UR19, R96 ;  /* 0x0000001395957c23 */ /* 0x000fe20008010060 */
[----:B------:R-:W-:Y:S02]  /*9060*/  HFMA2 R97, -RZ, RZ, 0, 0 ;  /* 0x00000000ff617431 */ /* 0x000fe400000001ff */
[----:B------:R-:W-:-:S02]  /*9070*/  HADD2.F32 R99, -RZ, R79.H0_H0 ;  /* 0x2000004fff637230 */ /* 0x000fc40000004100 */
[----:B------:R-:W-:Y:S01]  /*9080*/  FMUL.FTZ R95, R84, UR4 ;  /* 0x00000004545f7c20 */ /* 0x000fe20008410000 */
[----:B------:R-:W-:Y:S02]  /*9090*/  @P6 HADD2.F32 R96, -RZ, R85.H1_H1 ;  /* 0x30000055ff606230 */ /* 0x000fe40000004100 */
[----:B------:R-:W-:Y:S01]  /*90a0*/  FADD.FTZ R134, R103, -R134 ;  /* 0x8000008667867221 */ /* 0x000fe20000010000 */
[----:B------:R-:W-:Y:S02]  /*90b0*/  HADD2.F32 R101, -RZ, R79.H1_H1 ;  /* 0x3000004fff657230 */ /* 0x000fe40000004100 */
[----:B------:R-:W-:Y:S01]  /*90c0*/  FMUL.FTZ R84, R149, UR5 ;  /* 0x0000000595547c20 */ /* 0x000fe20008410000 */
[--C-:B------:R-:W-:Y:S02]  /*90d0*/  @P3 HADD2.F32 R111, -RZ, R87.reuse.H0_H0 ;  /* 0x20000057ff6f3230 */ /* 0x100fe40000004100 */
[----:B------:R-:W-:Y:S01]  /*90e0*/  FFMA.FTZ R108, R108, UR19, R99 ;  /* 0x000000136c6c7c23 */ /* 0x000fe20008010063 */
[----:B------:R-:W-:-:S02]  /*90f0*/  @P1 HADD2.F32 R115, -RZ, R87.H1_H1 ;  /* 0x30000057ff731230 */ /* 0x000fc40000004100 */
[----:B------:R-:W-:Y:S01]  /*9100*/  FMUL.FTZ R87, R114, UR5 ;  /* 0x0000000572577c20 */ /* 0x000fe20008410000 */
[----:B------:R-:W-:Y:S01]  /*9110*/  @P6 FMUL.FTZ R97, R96, R95 ;  /* 0x0000005f60616220 */ /* 0x000fe20000410000 */
[----:B------:R-:W-:Y:S01]  /*9120*/  FFMA.FTZ R134, R134, UR19, R101 ;  /* 0x0000001386867c23 */ /* 0x000fe20008010065 */
[----:B------:R-:W-:Y:S02]  /*9130*/  HFMA2 R96, -RZ, RZ, 0, 0 ;  /* 0x00000000ff607431 */ /* 0x000fe400000001ff */
[--C-:B------:R-:W-:Y:S02]  /*9140*/  @P5 HADD2.F32 R101, -RZ, R86.reuse.H0_H0 ;  /* 0x20000056ff655230 */ /* 0x100fe40000004100 */
[----:B------:R-:W-:Y:S02]  /*9150*/  HFMA2 R99, -RZ, RZ, 0, 0 ;  /* 0x00000000ff637431 */ /* 0x000fe400000001ff */
[----:B------:R-:W-:Y:S02]  /*9160*/  @P4 HADD2.F32 R102, -RZ, R86.H1_H1 ;  /* 0x30000056ff664230 */ /* 0x000fe40000004100 */
[----:B------:R-:W-:Y:S01]  /*9170*/  FMUL.FTZ R84, R84, UR4 ;  /* 0x0000000454547c20 */ /* 0x000fe20008410000 */
[----:B------:R-:W-:-:S02]  /*9180*/  @P5 HADD2.F32 R109, -RZ, R62.H0_H0 ;  /* 0x2000003eff6d5230 */ /* 0x000fc40000004100 */
[----:B------:R-:W-:Y:S01]  /*9190*/  FMUL.FTZ R103, R87, UR4 ;  /* 0x0000000457677c20 */ /* 0x000fe20008410000 */
[----:B------:R-:W-:Y:S01]  /*91a0*/  @P6 HADD2.F32 R100, -RZ, R61.H1_H1 ;  /* 0x3000003dff646230 */ /* 0x000fe20000004100 */
[----:B------:R-:W-:Y:S01]  /*91b0*/  MOV R86, RZ ;  /* 0x000000ff00567202 */ /* 0x000fe20000000f00 */
[-C--:B------:R-:W-:Y:S01]  /*91c0*/  @P5 FMUL.FTZ R96, R101, R84.reuse ;  /* 0x0000005465605220 */ /* 0x080fe20000410000 */
[----:B------:R-:W-:Y:S01]  /*91d0*/  @P5 FMUL.FTZ R86, R109, R84 ;  /* 0x000000546d565220 */ /* 0x000fe20000410000 */
[----:B------:R-:W-:Y:S01]  /*91e0*/  @P4 FMUL.FTZ R99, R102, R103 ;  /* 0x0000006766634220 */ /* 0x000fe20000410000 */
[----:B------:R-:W-:Y:S01]  /*91f0*/  MOV R85, RZ ;  /* 0x000000ff00557202 */ /* 0x000fe20000000f00 */
[----:B------:R-:W-:Y:S01]  /*9200*/  FMUL.FTZ R84, R108, UR5 ;  /* 0x000000056c547c20 */ /* 0x000fe20008410000 */
[----:B------:R-:W-:Y:S01]  /*9210*/  FMUL.FTZ R102, R134, UR5 ;  /* 0x0000000586667c20 */ /* 0x000fe20008410000 */
[----:B------:R-:W-:Y:S01]  /*9220*/  @P6 FMUL.FTZ R85, R100, R95 ;  /* 0x0000005f64556220 */ /* 0x000fe20000410000 */
[----:B------:R-:W-:-:S02]  /*9230*/  HFMA2 R95, -RZ, RZ, 0, 0 ;  /* 0x00000000ff5f7431 */ /* 0x000fc400000001ff */
        /* <DEDUP_REMOVED lines=17> */
.L_x_2508:
[----:B------:R-:W0:Y:S01]  /*9350*/  @P0 LDC.64 R92, c[0x0][0x478] ;  /* 0x00011e00ff5c0b82 */ /* 0x000e220000000a00 */
[----:B------:R-:W-:-:S04]  /*9360*/  IMAD.WIDE.U32 R94, R133, 0x10, R194 ;  /* 0x00000010855e7825 */ /* 0x000fc800078e00c2 */
[----:B0-----:R-:W-:-:S05]  /*9370*/  @P0 IMAD.WIDE.U32 R92, R133, 0x10, R92 ;  /* 0x00000010855c0825 */ /* 0x001fca00078e005c */
[----:B------:R2:W-:Y:S04]  /*9380*/  @P0 STG.E.128 desc[UR12][R92.64], R80 ;  /* 0x000000505c000986 */ /* 0x0005e8000c101d0c */
[----:B------:R2:W-:Y:S02]  /*9390*/  STG.E.128 desc[UR12][R94.64], R84 ;  /* 0x000000545e007986 */ /* 0x0005e4000c101d0c */
.L_x_2500:
        /* <DEDUP_REMOVED lines=78> */
[----:B-12---:R-:W-:Y:S02]  /*9880*/  MOV R83, R24 ;  /* 0x0000001800537202 */ /* 0x006fe40000000f00 */
        /* <DEDUP_REMOVED lines=41> */
[----:B------:R-:W-:-:S07]  /*9b20*/  MOV R27, R218 ;  /* 0x000000da001b7202 */ /* 0x000fce0000000f00 */
.L_x_2490:
        /* <DEDUP_REMOVED lines=36> */
.L_x_2510:
        /* <DEDUP_REMOVED lines=9> */
.L_x_15613:


//--------------------- .text._ZN10layer_norm22ln_bwd_finalize_kernelINS_22Kernel_traits_finalizeILj4096E6__halfS2_S2_S2_fjLb1ELj1024ELj4ENS_18Kernel_traits_baseILj4096ES2_S2_S2_S2_fjLj1024EEEEELb1ELb0EEEvNS_9BwdParamsE --------------------------
	.section	.text._ZN10layer_norm22ln_bwd_finalize_kernelINS_22Kernel_traits_finalizeILj4096E6__halfS2_S2_S2_fjLb1ELj1024ELj4ENS_18Kernel_traits_baseILj4096ES2_S2_S2_S2_fjLj1024EEEEELb1ELb0EEEvNS_9BwdParamsE,"ax",@progbits
	.align	128
        .global         _ZN10layer_norm22ln_bwd_finalize_kernelINS_22Kernel_traits_finalizeILj4096E6__halfS2_S2_S2_fjLb1ELj1024ELj4ENS_18Kernel_traits_baseILj4096ES2_S2_S2_S2_fjLj1024EEEEELb1ELb0EEEvNS_9BwdParamsE
        .type           _ZN10layer_norm22ln_bwd_finalize_kernelINS_22Kernel_traits_finalizeILj4096E6__halfS2_S2_S2_fjLb1ELj1024ELj4ENS_18Kernel_traits_baseILj4096ES2_S2_S2_S2_fjLj1024EEEEELb1ELb0EEEvNS_9BwdParamsE,@function
        .size           _ZN10layer_norm22ln_bwd_finalize_kernelINS_22Kernel_traits_finalizeILj4096E6__halfS2_S2_S2_fjLb1ELj1024ELj4ENS_18Kernel_traits_baseILj4096ES2_S2_S2_S2_fjLj1024EEEEELb1ELb0EEEvNS_9BwdParamsE,(.L_x_15614 - _ZN10layer_norm22ln_bwd_finalize_kernelINS_22Kernel_traits_finalizeILj4096E6__halfS2_S2_S2_fjLb1ELj1024ELj4ENS_18Kernel_traits_baseILj4096ES2_S2_S2_S2_fjLj1024EEEEELb1ELb0EEEvNS_9BwdParamsE)
        .other          _ZN10layer_norm22ln_bwd_finalize_kernelINS_22Kernel_traits_finalizeILj4096E6__halfS2_S2_S2_fjLb1ELj1024ELj4ENS_18Kernel_traits_baseILj4096ES2_S2_S2_S2_fjLj1024EEEEELb1ELb0EEEvNS_9BwdParamsE,@"STO_CUDA_ENTRY STV_DEFAULT"
_ZN10layer_norm22ln_bwd_finalize_kernelINS_22Kernel_traits_finalizeILj4096E6__halfS2_S2_S2_fjLb1ELj1024ELj4ENS_18Kernel_traits_baseILj4096ES2_S2_S2_S2_fjLj1024EEEEELb1ELb0EEEvNS_9BwdParamsE:
.text._ZN10layer_norm22ln_bwd_finalize_kernelINS_22Kernel_traits_finalizeILj4096E6__halfS2_S2_S2_fjLb1ELj1024ELj4ENS_18Kernel_traits_baseILj4096ES2_S2_S2_S2_fjLj1024EEEEELb1ELb0EEEvNS_9BwdParamsE:
        /* <DEDUP_REMOVED lines=57> */
.L_x_2515:
        /* <DEDUP_REMOVED lines=87> */
.L_x_2514:
[----:B------:R-:W-:Y:S05]  /*0900*/  BSYNC.RECONVERGENT B1 ;  /* 0x0000000000017941 */ /* 0x000fea0003800200 */
.L_x_2513:
        /* <DEDUP_REMOVED lines=50> */
.L_x_2517:
[----:B------:R-:W-:Y:S05]  /*0c30*/  BSYNC.RECONVERGENT B1 ;  /* 0x0000000000017941 */ /* 0x000fea0003800200 */
.L_x_2516:
        /* <DEDUP_REMOVED lines=29> */
.L_x_2519:
[----:B------:R-:W-:Y:S05]  /*0e10*/  BSYNC.RECONVERGENT B1 ;  /* 0x0000000000017941 */ /* 0x000fea0003800200 */
.L_x_2518:
        /* <DEDUP_REMOVED lines=14> */
.L_x_2512:
[----:B------:R-:W-:Y:S05]  /*0f00*/  BSYNC.RECONVERGENT B0 ;  /* 0x0000000000007941 */ /* 0x000fea0003800200 */
.L_x_2511:
        /* <DEDUP_REMOVED lines=71> */
[----:B0-----:R-:W-:Y:S02]  /*1380*/  F2FP.F16.F32.PACK_AB R11, R11, R10 ;  /* 0x0000000a0b0b723e */ /* 0x001fe400000000ff */
[----:B--2---:R-:W-:-:S03]  /*1390*/  F2FP.F16.F32.PACK_AB R13, R13, R12 ;  /* 0x0000000c0d0d723e */ /* 0x004fc600000000ff */
[----:B------:R-:W-:Y:S01]  /*13a0*/  STG.E desc[UR6][R2.64], R11 ;  /* 0x0000000b02007986 */ /* 0x000fe2000c101906 */
[----:B----4-:R-:W-:-:S03]  /*13b0*/  F2FP.F16.F32.PACK_AB R15, R15, R14 ;  /* 0x0000000e0f0f723e */ /* 0x010fc600000000ff */
[----:B------:R-:W-:Y:S04]  /*13c0*/  STG.E desc[UR6][R4.64], R13 ;  /* 0x0000000d04007986 */ /* 0x000fe8000c101906 */
[----:B------:R-:W-:Y:S01]  /*13d0*/  STG.E desc[UR6][R6.64], R15 ;  /* 0x0000000f06007986 */ /* 0x000fe2000c101906 */
[----:B------:R-:W-:Y:S05]  /*13e0*/  EXIT ;  /* 0x000000000000794d */ /* 0x000fea0003800000 */
.L_x_2520:
        /* <DEDUP_REMOVED lines=9> */
.L_x_15614:


//--------------------- .text._ZN10layer_norm13ln_bwd_kernelINS_13Kernel_traitsI6__halfS2_S2_S2_fjLj4096ELj1ELj1ELj4ELj16ENS_18Kernel_traits_baseILj4096ES2_S2_S2_S2_fjLj128EEEEELb1ELb1ELb1ELb0EEEvNS_9BwdParamsE --------------------------
	.section	.text._ZN10layer_norm13ln_bwd_kernelINS_13Kernel_traitsI6__halfS2_S2_S2_fjLj4096ELj1ELj1ELj4ELj16ENS_18Kernel_traits_baseILj4096ES2_S2_S2_S2_fjLj128EEEEELb1ELb1ELb1ELb0EEEvNS_9BwdParamsE,"ax",@progbits
	.align	128
        .global         _ZN10layer_norm13ln_bwd_kernelINS_13Kernel_traitsI6__halfS2_S2_S2_fjLj4096ELj1ELj1ELj4ELj16ENS_18Kernel_traits_baseILj4096ES2_S2_S2_S2_fjLj128EEEEELb1ELb1ELb1ELb0EEEvNS_9BwdParamsE
        .type           _ZN10layer_norm13ln_bwd_kernelINS_13Kernel_traitsI6__halfS2_S2_S2_fjLj4096ELj1ELj1ELj4ELj16ENS_18Kernel_traits_baseILj4096ES2_S2_S2_S2_fjLj128EEEEELb1ELb1ELb1ELb0EEEvNS_9BwdParamsE,@function
        .size           _ZN10layer_norm13ln_bwd_kernelINS_13Kernel_traitsI6__halfS2_S2_S2_fjLj4096ELj1ELj1ELj4ELj16ENS_18Kernel_traits_baseILj4096ES2_S2_S2_S2_fjLj128EEEEELb1ELb1ELb1ELb0EEEvNS_9BwdParamsE,(.L_x_15615 - _ZN10layer_norm13ln_bwd_kernelINS_13Kernel_traitsI6__halfS2_S2_S2_fjLj4096ELj1ELj1ELj4ELj16ENS_18Kernel_traits_baseILj4096ES2_S2_S2_S2_fjLj128EEEEELb1ELb1ELb1ELb0EEEvNS_9BwdParamsE)
        .other          _ZN10layer_norm13ln_bwd_kernelINS_13Kernel_traitsI6__halfS2_S2_S2_fjLj4096ELj1ELj1ELj4ELj16ENS_18Kernel_traits_baseILj4096ES2_S2_S2_S2_fjLj128EEEEELb1ELb1ELb1ELb0EEEvNS_9BwdParamsE,@"STO_CUDA_ENTRY STV_DEFAULT"
_ZN10layer_norm13ln_bwd_kernelINS_13Kernel_traitsI6__halfS2_S2_S2_fjLj4096ELj1ELj1ELj4ELj16ENS_18Kernel_traits_baseILj4096ES2_S2_S2_S2_fjLj128EEEEELb1ELb1ELb1ELb0EEEvNS_9BwdParamsE:
.text._ZN10layer_norm13ln_bwd_kernelINS_13Kernel_traitsI6__halfS2_S2_S2_fjLj4096ELj1ELj1ELj4ELj16ENS_18Kernel_traits_baseILj4096ES2_S2_S2_S2_fjLj128EEEEELb1ELb1ELb1ELb0EEEvNS_9BwdParamsE:
[----:B------:R-:W-:Y:S01]  /*0000*/  LDC R1, c[0x0][0x37c] ;  /* 0x0000df00ff017b82 */ /* 0x000fe20000000800 */
[----:B------:R-:W0:Y:S01]  /*0010*/  S2R R0, SR_TID.X ;  /* 0x0000000000007919 */ /* 0x000e220000002100 */
[----:B------:R-:W1:Y:S01]  /*0020*/  LDCU UR8, c[0x0][0x388] ;  /* 0x00007100ff0877ac */ /* 0x000e620008000800 */
[----:B------:R-:W2:Y:S01]  /*0030*/  LDCU.64 UR10, c[0x0][0x358] ;  /* 0x00006b00ff0a77ac */ /* 0x000ea20008000a00 */
[----:B-1----:R-:W-:-:S04]  /*0040*/  USHF.R.S32.HI UR4, URZ, 0x1f, UR8 ;  /* 0x0000001fff047899 */ /* 0x002fc80008011408 */
[----:B------:R-:W-:-:S06]  /*0050*/  ULEA.HI UR4, UR4, UR8, URZ, 0x3 ;  /* 0x0000000804047291 */ /* 0x000fcc000f8f18ff */
[----:B------:R-:W-:Y:S02]  /*0060*/  MOV R3, UR4 ;  /* 0x0000000400037c02 */ /* 0x000fe40008000f00 */
[----:B0-----:R-:W-:Y:S01]  /*0070*/  LOP3.LUT R2, R0, 0x7f, RZ, 0x3c, !PT ;  /* 0x0000007f00027812 */ /* 0x001fe200078e3cff */
[----:B------:R-:W0:Y:S02]  /*0080*/  S2UR UR28, SR_CTAID.X ;  /* 0x00000000001c79c3 */ /* 0x000e240000002500 */
[----:B------:R-:W0:Y:S01]  /*0090*/  LDCU UR4, c[0x0][0x384] ;  /* 0x00007080ff0477ac */ /* 0x000e220008000800 */
[----:B------:R-:W-:Y:S02]  /*00a0*/  LEA.HI.SX32 R2, R3, R2, 0x1d ;  /* 0x0000000203027211 */ /* 0x000fe400078feaff */
[----:B------:R-:W-:Y:S02]  /*00b0*/  MOV R3, R0 ;  /* 0x0000000000037202 */ /* 0x000fe40000000f00 */
        /* <DEDUP_REMOVED lines=134> */
[----:B------:R-:W4:Y:S01]  /*0920*/  LDCU.64 UR22, c[0x0][0x438] ;  /* 0x00008700ff1677ac */ /* 0x000f220008000a00 */
[----:B------:R-:W0:Y:S01]  /*0930*/  LDCU.64 UR24, c[0x0][0x478] ;  /* 0x00008f00ff1877ac */ /* 0x000e220008000a00 */
[----:B------:R-:W0:Y:S01]  /*0940*/  LDCU.128 UR12, c[0x0][0x3c0] ;  /* 0x00007800ff0c77ac */ /* 0x000e220008000c00 */
[----:B------:R-:W0:Y:S01]  /*0950*/  LDCU.128 UR16, c[0x0][0x3f0] ;  /* 0x00007e00ff1077ac */ /* 0x000e220008000c00 */
[----:B------:R-:W0:Y:S02]  /*0960*/  LDCU.64 UR26, c[0x0][0x380] ;  /* 0x00007000ff1a77ac */ /* 0x000e240008000a00 */
.L_x_2798:
[----:B0-----:R-:W-:Y:S02]  /*0970*/  UIMAD.WIDE UR4, UR28, 0x4, UR18 ;  /* 0x000000041c0478a5 */ /* 0x001fe4000f8e0212 */
[----:B------:R-:W-:-:S04]  /*0980*/  UIMAD.WIDE UR6, UR28, 0x4, UR16 ;  /* 0x000000041c0678a5 */ /* 0x000fc8000f8e0210 */
[----:B---3--:R-:W-:Y:S02]  /*0990*/  MOV R184, UR4 ;  /* 0x0000000400b87c02 */ /* 0x008fe40008000f00 */
[----:B------:R-:W-:Y:S01]  /*09a0*/  MOV R185, UR5 ;  /* 0x0000000500b97c02 */ /* 0x000fe20008000f00 */
[----:B------:R-:W-:-:S04]  /*09b0*/  UIMAD.WIDE UR4, UR28, 0x4, UR14 ;  /* 0x000000041c0478a5 */ /* 0x000fc8000f8e020e */
[----:B--2---:R-:W2:Y:S01]  /*09c0*/  LDG.E R184, desc[UR10][R184.64] ;  /* 0x0000000ab8b87981 */ /* 0x004ea2000c1e1900 */
[----:B-1----:R-:W-:Y:S02]  /*09d0*/  MOV R180, UR6 ;  /* 0x0000000600b47c02 */ /* 0x002fe40008000f00 */
[----:B------:R-:W-:Y:S02]  /*09e0*/  MOV R182, UR4 ;  /* 0x0000000400b67c02 */ /* 0x000fe40008000f00 */
[----:B------:R-:W-:Y:S02]  /*09f0*/  MOV R183, UR5 ;  /* 0x0000000500b77c02 */ /* 0x000fe40008000f00 */
[----:B------:R-:W-:-:S03]  /*0a00*/  MOV R181, UR7 ;  /* 0x0000000700b57c02 */ /* 0x000fc60008000f00 */
[----:B------:R-:W3:Y:S04]  /*0a10*/  LDG.E R182, desc[UR10][R182.64] ;  /* 0x0000000ab6b67981 */ /* 0x000ee8000c1e1900 */
[----:B------:R-:W4:Y:S01]  /*0a20*/  LDG.E R180, desc[UR10][R180.64] ;  /* 0x0000000ab4b47981 */ /* 0x000f22000c1e1900 */
[----:B------:R-:W-:Y:S01]  /*0a30*/  BSSY.RECONVERGENT B0, `(.L_x_2522) ;  /* 0x00001ff000007945 */ /* 0x000fe20003800200 */
[----:B--2---:R-:W-:Y:S02]  /*0a40*/  R2UR UR32, R184 ;  /* 0x00000000b82072ca */ /* 0x004fe400000e0000 */
[----:B---3--:R-:W-:-:S11]  /*0a50*/  R2UR UR31, R182 ;  /* 0x00000000b61f72ca */ /* 0x008fd600000e0000 */
[----:B------:R-:W-:Y:S01]  /*0a60*/  UISETP.GE.AND UP2, UPT, UR32, 0x1, UPT ;  /* 0x000000012000788c */ /* 0x000fe2000bf46270 */
[----:B----4-:R-:W-:-:S08]  /*0a70*/  R2UR UR9, R180 ;  /* 0x00000000b40972ca */ /* 0x010fd000000e0000 */
[----:B-----5:R-:W-:Y:S07]  /*0a80*/  BRA.U !UP2, `(.L_x_2523) ;  /* 0x000000190ab47547 */ /* 0x020fee000b800000 */
[----:B------:R-:W-:-:S06]  /*0a90*/  UIMAD.WIDE UR4, UR28, 0x4, UR12 ;  /* 0x000000041c0478a5 */ /* 0x000fcc000f8e020c */
[----:B------:R-:W-:Y:S02]  /*0aa0*/  MOV R180, UR4 ;  /* 0x0000000400b47c02 */ /* 0x000fe40008000f00 */
[----:B------:R-:W-:-:S05]  /*0ab0*/  MOV R181, UR5 ;  /* 0x0000000500b57c02 */ /* 0x000fca0008000f00 */
[----:B------:R0:W2:Y:S01]  /*0ac0*/  LDG.E R180, desc[UR10][R180.64] ;  /* 0x0000000ab4b47981 */ /* 0x0000a2000c1e1900 */
[----:B------:R-:W-:Y:S01]  /*0ad0*/  UISETP.GE.AND UP3, UPT, UR9, 0x1, UPT ;  /* 0x000000010900788c */ /* 0x000fe2000bf66270 */
[C---:B------:R-:W-:Y:S01]  /*0ae0*/  ISETP.GE.U32.AND P1, PT, R2.reuse, 0x80, PT ;  /* 0x000000800200780c */ /* 0x040fe20003f26070 */
[----:B------:R-:W-:Y:S01]  /*0af0*/  HFMA2 R241, -RZ, RZ, 0, 0 ;  /* 0x00000000fff17431 */ /* 0x000fe200000001ff */
[----:B------:R-:W3:Y:S01]  /*0b00*/  S2R R0, SR_TID.X ;  /* 0x0000000000007919 */ /* 0x000ee20000002100 */
[----:B------:R-:W-:Y:S01]  /*0b10*/  BSSY.RECONVERGENT B1, `(.L_x_2524) ;  /* 0x000007c000017945 */ /* 0x000fe20003800200 */
[----:B------:R-:W-:Y:S02]  /*0b20*/  ISETP.GE.U32.AND P2, PT, R2, 0x100, PT ;  /* 0x000001000200780c */ /* 0x000fe40003f46070 */
[----:B------:R-:W-:Y:S02]  /*0b30*/  CS2R R244, SRZ ;  /* 0x0000000000f47805 */ /* 0x000fe4000001ff00 */
[----:B------:R-:W-:-:S02]  /*0b40*/  PLOP3.LUT P0, PT, PT, PT, UP3, 0x80, 0x8 ;  /* 0x000000000008781c */ /* 0x000fc40003f0f038 */
[C---:B------:R-:W-:Y:S01]  /*0b50*/  ISETP.GE.U32.AND P3, PT, R2.reuse, 0x180, PT ;  /* 0x000001800200780c */ /* 0x040fe20003f66070 */
[----:B------:R-:W-:Y:S01]  /*0b60*/  @UP3 UIADD3 UR4, UPT, UPT, UR9, -0x1, URZ ;  /* 0xffffffff09043890 */ /* 0x000fe2000fffe0ff */
[----:B------:R-:W-:-:S03]  /*0b70*/  ISETP.GE.U32.AND P4, PT, R2, 0x200, PT ;  /* 0x000002000200780c */ /* 0x000fc60003f86070 */
[----:B------:R-:W-:-:S04]  /*0b80*/  @UP3 UIMAD UR4, UR4, UR8, URZ ;  /* 0x00000008040432a4 */ /* 0x000fc8000f8e02ff */
[----:B------:R-:W-:-:S04]  /*0b90*/  @UP3 USHF.R.S32.HI UR5, URZ, 0x1f, UR4 ;  /* 0x0000001fff053899 */ /* 0x000fc80008011404 */
[----:B------:R-:W-:Y:S02]  /*0ba0*/  @UP3 ULEA.HI UR7, UR5, UR4, URZ, 0x3 ;  /* 0x0000000405073291 */ /* 0x000fe4000f8f18ff */
[----:B------:R-:W-:Y:S02]  /*0bb0*/  UIADD3 UR5, UPT, UPT, UR32, -0x1, URZ ;  /* 0xffffffff20057890 */ /* 0x000fe4000fffe0ff */
[----:B------:R-:W-:Y:S02]  /*0bc0*/  UIMAD UR4, UR28, UR8, URZ ;  /* 0x000000081c0472a4 */ /* 0x000fe4000f8e02ff */
[----:B------:R-:W-:Y:S01]  /*0bd0*/  UIMAD UR6, UR5, UR8, URZ ;  /* 0x00000008050672a4 */ /* 0x000fe2000f8e02ff */
[----:B0-----:R-:W-:Y:S01]  /*0be0*/  MOV R181, UR7 ;  /* 0x0000000700b57c02 */ /* 0x001fe20008000f00 */
[----:B------:R-:W-:Y:S02]  /*0bf0*/  USHF.R.S32.HI UR5, URZ, 0x1f, UR4 ;  /* 0x0000001fff057899 */ /* 0x000fe40008011404 */
[----:B------:R-:W-:-:S02]  /*0c00*/  USHF.R.S32.HI UR7, URZ, 0x1f, UR6 ;  /* 0x0000001fff077899 */ /* 0x000fc40008011406 */
[----:B------:R-:W-:Y:S01]  /*0c10*/  ULEA.HI UR5, UR5, UR4, URZ, 0x3 ;  /* 0x0000000405057291 */ /* 0x000fe2000f8f18ff */
[----:B---3--:R-:W-:Y:S01]  /*0c20*/  @P0 LEA.HI.SX32 R241, R181, R0, 0x1d ;  /* 0x00000000b5f10211 */ /* 0x008fe200078feaff */
[----:B------:R-:W-:Y:S01]  /*0c30*/  ULEA.HI UR7, UR7, UR6, URZ, 0x3 ;  /* 0x0000000607077291 */ /* 0x000fe2000f8f18ff */
[----:B-1----:R-:W-:-:S03]  /*0c40*/  ISETP.NE.AND P0, PT, RZ, UR29, PT ;  /* 0x0000001dff007c0c */ /* 0x002fc6000bf05270 */
        /* <DEDUP_REMOVED lines=11> */
[----:B-1----:R-:W-:Y:S02]  /*0d00*/  IMAD.WIDE.U32 R184, R243, 0x10, R4 ;  /* 0x00000010f3b87825 */ /* 0x002fe400078e0004 */
[----:B------:R-:W0:Y:S04]  /*0d10*/  LDC.64 R4, c[0x0][0x3b0] ;  /* 0x0000ec00ff047b82 */ /* 0x000e280000000a00 */
[----:B------:R-:W3:Y:S01]  /*0d20*/  LDG.E.128 R184, desc[UR10][R184.64] ;  /* 0x0000000ab8b87981 */ /* 0x000ee2000c1e1d00 */
[----:B------:R-:W-:-:S04]  /*0d30*/  ISETP.NE.U32.AND P0, PT, RZ, UR22, PT ;  /* 0x00000016ff007c0c */ /* 0x000fc8000bf05070 */
[----:B------:R-:W-:-:S13]  /*0d40*/  ISETP.NE.AND.EX P0, PT, RZ, UR23, PT, P0 ;  /* 0x00000017ff007c0c */ /* 0x000fda000bf05300 */
[----:B------:R-:W1:Y:S01]  /*0d50*/  @P0 LDC.64 R20, c[0x0][0x438] ;  /* 0x00010e00ff140b82 */ /* 0x000e620000000a00 */
[----:B0-----:R-:W-:-:S06]  /*0d60*/  IMAD.WIDE.U32 R192, R241, 0x8, R4 ;  /* 0x00000008f1c07825 */ /* 0x001fcc00078e0004 */
[----:B------:R-:W5:Y:S02]  /*0d70*/  LDG.E.64 R192, desc[UR10][R192.64] ;  /* 0x0000000ac0c07981 */ /* 0x000f64000c1e1b00 */
[--C-:B-----5:R-:W-:Y:S02]  /*0d80*/  HADD2.F32 R4, -RZ, R28.reuse.H0_H0 ;  /* 0x2000001cff047230 */ /* 0x120fe40000004100 */
[----:B------:R-:W-:Y:S02]  /*0d90*/  HADD2.F32 R22, -RZ, R28.H1_H1 ;  /* 0x3000001cff167230 */ /* 0x000fe40000004100 */
[----:B------:R-:W-:Y:S02]  /*0da0*/  HADD2.F32 R200, -RZ, R30.H0_H0 ;  /* 0x2000001effc87230 */ /* 0x000fe40000004100 */
[----:B-1----:R-:W-:-:S05]  /*0db0*/  @P0 IMAD.WIDE.U32 R20, R242, 0x10, R20 ;  /* 0x00000010f2140825 */ /* 0x002fca00078e0014 */
[----:B------:R0:W5:Y:S01]  /*0dc0*/  @P0 LDG.E.128 R152, desc[UR10][R20.64] ;  /* 0x0000000a14980981 */ /* 0x000162000c1e1d00 */
[----:B------:R-:W-:Y:S02]  /*0dd0*/  HADD2.F32 R220, -RZ, R31.H0_H0 ;  /* 0x2000001fffdc7230 */ /* 0x000fe40000004100 */
[----:B0-----:R-:W-:Y:S02]  /*0de0*/  HADD2.F32 R20, -RZ, R29.H0_H0 ;  /* 0x2000001dff147230 */ /* 0x001fe40000004100 */
[----:B------:R-:W-:Y:S02]  /*0df0*/  HADD2.F32 R222, -RZ, R30.H1_H1 ;  /* 0x3000001effde7230 */ /* 0x000fe40000004100 */
[----:B------:R-:W-:Y:S01]  /*0e00*/  HADD2.F32 R236, -RZ, R31.H1_H1 ;  /* 0x3000001fffec7230 */ /* 0x000fe20000004100 */
[----:B------:R-:W-:Y:S02]  /*0e10*/  IADD3 R243, PT, PT, R243, 0x80, RZ ;  /* 0x00000080f3f37810 */ /* 0x000fe40007ffe0ff */
[----:B------:R-:W-:-:S02]  /*0e20*/  IADD3 R241, PT, PT, R241, 0x80, RZ ;  /* 0x00000080f1f17810 */ /* 0x000fc40007ffe0ff */
[----:B------:R-:W-:Y:S01]  /*0e30*/  IADD3 R242, PT, PT, R242, 0x80, RZ ;  /* 0x00000080f2f27810 */ /* 0x000fe20007ffe0ff */
[--C-:B--2---:R-:W-:Y:S02]  /*0e40*/  HADD2.F32 R3, -RZ, R180.reuse.H0_H0 ;  /* 0x200000b4ff037230 */ /* 0x104fe40000004100 */
[----:B------:R-:W-:-:S03]  /*0e50*/  HADD2.F32 R19, -RZ, R180.H1_H1 ;  /* 0x300000b4ff137230 */ /* 0x000fc60000004100 */
[C---:B------:R-:W-:Y:S01]  /*0e60*/  FADD.FTZ R3, -R240.reuse, R3 ;  /* 0x00000003f0037221 */ /* 0x040fe20000010100 */
[----:B------:R-:W-:Y:S02]  /*0e70*/  HADD2.F32 R201, -RZ, R182.H0_H0 ;  /* 0x200000b6ffc97230 */ /* 0x000fe40000004100 */
[----:B------:R-:W-:Y:S01]  /*0e80*/  FADD.FTZ R6, -R240, R19 ;  /* 0x00000013f0067221 */ /* 0x000fe20000010100 */
[--C-:B---3--:R-:W-:Y:S02]  /*0e90*/  HADD2.F32 R5, -RZ, R184.reuse.H0_H0 ;  /* 0x200000b8ff057230 */ /* 0x108fe40000004100 */
[----:B------:R-:W-:Y:S01]  /*0ea0*/  FMUL.FTZ R3, R3, UR31 ;  /* 0x0000001f03037c20 */ /* 0x000fe20008410000 */
[----:B------:R-:W-:Y:S02]  /*0eb0*/  HADD2.F32 R184, -RZ, R184.H1_H1 ;  /* 0x300000b8ffb87230 */ /* 0x000fe40000004100 */
[--C-:B------:R-:W-:Y:S02]  /*0ec0*/  HADD2.F32 R19, -RZ, R181.reuse.H0_H0 ;  /* 0x200000b5ff137230 */ /* 0x100fe40000004100 */
[----:B------:R-:W-:-:S02]  /*0ed0*/  HADD2.F32 R181, -RZ, R181.H1_H1 ;  /* 0x300000b5ffb57230 */ /* 0x000fc40000004100 */
[-C--:B------:R-:W-:Y:S01]  /*0ee0*/  FMUL.FTZ R4, R4, R5.reuse ;  /* 0x0000000504047220 */ /* 0x080fe20000410000 */
[----:B------:R-:W-:Y:S01]  /*0ef0*/  FADD.FTZ R92, R92, R5 ;  /* 0x000000055c5c7221 */ /* 0x000fe20000010000 */
[----:B------:R-:W-:Y:S01]  /*0f00*/  FFMA.FTZ R60, R3, R5, R60 ;  /* 0x00000005033c7223 */ /* 0x000fe2000001003c */
[----:B------:R-:W-:Y:S01]  /*0f10*/  FADD.FTZ R201, -R240, R201 ;  /* 0x000000c9f0c97221 */ /* 0x000fe20000010100 */
[----:B------:R-:W-:Y:S01]  /*0f20*/  FMUL.FTZ R5, R22, R184 ;  /* 0x000000b816057220 */ /* 0x000fe20000410000 */
[C---:B------:R-:W-:Y:S01]  /*0f30*/  FADD.FTZ R22, -R240.reuse, R181 ;  /* 0x000000b5f0167221 */ /* 0x040fe20000010100 */
[----:B------:R-:W-:Y:S02]  /*0f40*/  HADD2.F32 R181, -RZ, R186.H0_H0 ;  /* 0x200000baffb57230 */ /* 0x000fe40000004100 */
[----:B------:R-:W-:Y:S01]  /*0f50*/  FMUL.FTZ R201, R201, UR31 ;  /* 0x0000001fc9c97c20 */ /* 0x000fe20008410000 */
[----:B------:R-:W-:Y:S01]  /*0f60*/  FADD.FTZ R19, -R240, R19 ;  /* 0x00000013f0137221 */ /* 0x000fe20000010100 */
[----:B------:R-:W-:-:S02]  /*0f70*/  HADD2.F32 R21, -RZ, R185.H0_H0 ;  /* 0x200000b9ff157230 */ /* 0x000fc40000004100 */
[----:B------:R-:W-:Y:S01]  /*0f80*/  FADD.FTZ R96, R96, R181 ;  /* 0x000000b560607221 */ /* 0x000fe20000010000 */
[-C--:B------:R-:W-:Y:S01]  /*0f90*/  FFMA.FTZ R64, R201, R181.reuse, R64 ;  /* 0x000000b5c9407223 */ /* 0x080fe20000010040 */
[----:B------:R-:W-:Y:S01]  /*0fa0*/  FMUL.FTZ R200, R200, R181 ;  /* 0x000000b5c8c87220 */ /* 0x000fe20000410000 */
[----:B------:R-:W-:Y:S02]  /*0fb0*/  HADD2.F32 R181, -RZ, R183.H0_H0 ;  /* 0x200000b7ffb57230 */ /* 0x000fe40000004100 */
[----:B------:R-:W-:Y:S01]  /*0fc0*/  FMUL.FTZ R19, R19, UR31 ;  /* 0x0000001f13137c20 */ /* 0x000fe20008410000 */
[----:B------:R-:W-:Y:S02]  /*0fd0*/  HADD2.F32 R185, -RZ, R185.H1_H1 ;  /* 0x300000b9ffb97230 */ /* 0x000fe40000004100 */
[----:B------:R-:W-:Y:S01]  /*0fe0*/  FMUL.FTZ R22, R22, UR31 ;  /* 0x0000001f16167c20 */ /* 0x000fe20008410000 */
[----:B------:R-:W-:Y:S02]  /*0ff0*/  HADD2.F32 R180, -RZ, R29.H1_H1 ;  /* 0x3000001dffb47230 */ /* 0x000fe40000004100 */
[----:B------:R-:W-:Y:S01]  /*1000*/  FADD.FTZ R181, -R240, R181 ;  /* 0x000000b5f0b57221 */ /* 0x000fe20000010100 */
[----:B------:R-:W-:Y:S01]  /*1010*/  FADD.FTZ R94, R94, R21 ;  /* 0x000000155e5e7221 */ /* 0x000fe20000010000 */
[-C--:B------:R-:W-:Y:S01]  /*1020*/  FFMA.FTZ R62, R19, R21.reuse, R62 ;  /* 0x00000015133e7223 */ /* 0x080fe2000001003e */
[----:B------:R-:W-:Y:S01]  /*1030*/  FMUL.FTZ R20, R20, R21 ;  /* 0x0000001514147220 */ /* 0x000fe20000410000 */
[-C--:B------:R-:W-:Y:S01]  /*1040*/  FMUL.FTZ R21, R180, R185.reuse ;  /* 0x000000b9b4157220 */ /* 0x080fe20000410000 */
[----:B------:R-:W-:Y:S01]  /*1050*/  FADD.FTZ R95, R95, R185 ;  /* 0x000000b95f5f7221 */ /* 0x000fe20000010000 */
[----:B------:R-:W-:Y:S01]  /*1060*/  FFMA.FTZ R63, R22, R185, R63 ;  /* 0x000000b9163f7223 */ /* 0x000fe2000001003f */
[----:B------:R-:W-:-:S02]  /*1070*/  HADD2.F32 R185, -RZ, R182.H1_H1 ;  /* 0x300000b6ffb97230 */ /* 0x000fc40000004100 */
[----:B------:R-:W-:Y:S01]  /*1080*/  FMUL.FTZ R223, R181, UR31 ;  /* 0x0000001fb5df7c20 */ /* 0x000fe20008410000 */
[----:B------:R-:W-:Y:S02]  /*1090*/  HADD2.F32 R181, -RZ, R187.H0_H0 ;  /* 0x200000bbffb57230 */ /* 0x000fe40000004100 */
[----:B------:R-:W-:Y:S01]  /*10a0*/  FADD.FTZ R180, RZ, R4 ;  /* 0x00000004ffb47221 */ /* 0x000fe20000010000 */
[----:B------:R-:W-:Y:S01]  /*10b0*/  FADD.FTZ R185, -R240, R185 ;  /* 0x000000b9f0b97221 */ /* 0x000fe20000010100 */
[----:B------:R-:W-:Y:S01]  /*10c0*/  FMUL.FTZ R6, R6, UR31 ;  /* 0x0000001f06067c20 */ /* 0x000fe20008410000 */
[----:B------:R-:W-:Y:S01]  /*10d0*/  FADD.FTZ R98, R98, R181 ;  /* 0x000000b562627221 */ /* 0x000fe20000010000 */
[-C--:B------:R-:W-:Y:S01]  /*10e0*/  FFMA.FTZ R66, R223, R181.reuse, R66 ;  /* 0x000000b5df427223 */ /* 0x080fe20000010042 */
[----:B------:R-:W-:Y:S01]  /*10f0*/  FMUL.FTZ R220, R220, R181 ;  /* 0x000000b5dcdc7220 */ /* 0x000fe20000410000 */
[----:B------:R-:W-:Y:S01]  /*1100*/  FFMA.FTZ R181, R3, R4, RZ ;  /* 0x0000000403b57223 */ /* 0x000fe200000100ff */
[----:B------:R-:W-:Y:S01]  /*1110*/  FMUL.FTZ R224, R185, UR31 ;  /* 0x0000001fb9e07c20 */ /* 0x000fe20008410000 */
[----:B------:R-:W-:-:S02]  /*1120*/  HADD2.F32 R185, -RZ, R183.H1_H1 ;  /* 0x300000b7ffb97230 */ /* 0x000fc40000004100 */
[----:B------:R-:W-:Y:S01]  /*1130*/  FADD.FTZ R183, R180, R5 ;  /* 0x00000005b4b77221 */ /* 0x000fe20000010000 */
[----:B------:R-:W-:-:S03]  /*1140*/  FFMA.FTZ R180, R6, R5, R181 ;  /* 0x0000000506b47223 */ /* 0x000fc600000100b5 */
[----:B------:R-:W-:Y:S01]  /*1150*/  FADD.FTZ R182, R183, R20 ;  /* 0x00000014b7b67221 */ /* 0x000fe20000010000 */
[----:B------:R-:W-:Y:S01]  /*1160*/  FFMA.FTZ R181, R19, R20, R180 ;  /* 0x0000001413b57223 */ /* 0x000fe200000100b4 */
[----:B------:R-:W-:Y:S02]  /*1170*/  HADD2.F32 R186, -RZ, R186.H1_H1 ;  /* 0x300000baffba7230 */ /* 0x000fe40000004100 */
[----:B------:R-:W-:Y:S01]  /*1180*/  FADD.FTZ R183, R182, R21 ;  /* 0x00000015b6b77221 */ /* 0x000fe20000010000 */
[----:B------:R-:W-:Y:S02]  /*1190*/  FFMA.FTZ R180, R22, R21, R181 ;  /* 0x0000001516b47223 */ /* 0x000fe400000100b5 */
[----:B------:R-:W-:Y:S01]  /*11a0*/  FMUL.FTZ R222, R222, R186 ;  /* 0x000000badede7220 */ /* 0x000fe20000410000 */
[----:B------:R-:W-:Y:S01]  /*11b0*/  FADD.FTZ R183, R183, R200 ;  /* 0x000000c8b7b77221 */ /* 0x000fe20000010000 */
[----:B------:R-:W-:Y:S01]  /*11c0*/  FFMA.FTZ R181, R201, R200, R180 ;  /* 0x000000c8c9b57223 */ /* 0x000fe200000100b4 */
[----:B------:R-:W-:-:S02]  /*11d0*/  HADD2.F32 R187, -RZ, R187.H1_H1 ;  /* 0x300000bbffbb7230 */ /* 0x000fc40000004100 */
[----:B------:R-:W-:Y:S01]  /*11e0*/  FADD.FTZ R185, -R240, R185 ;  /* 0x000000b9f0b97221 */ /* 0x000fe20000010100 */
[----:B------:R-:W-:Y:S01]  /*11f0*/  FADD.FTZ R183, R183, R222 ;  /* 0x000000deb7b77221 */ /* 0x000fe20000010000 */
[----:B------:R-:W-:Y:S02]  /*1200*/  FFMA.FTZ R180, R224, R222, R181 ;  /* 0x000000dee0b47223 */ /* 0x000fe400000100b5 */
[----:B------:R-:W-:Y:S01]  /*1210*/  FMUL.FTZ R238, R185, UR31 ;  /* 0x0000001fb9ee7c20 */ /* 0x000fe20008410000 */
        /* <DEDUP_REMOVED lines=11> */
.L_x_2525:
[----:B------:R-:W-:Y:S05]  /*12d0*/  BSYNC.RECONVERGENT B1 ;  /* 0x0000000000017941 */ /* 0x000fea0003800200 */
.L_x_2524:
        /* <DEDUP_REMOVED lines=14> */
[----:B-----5:R-:W-:-:S02]  /*13c0*/  HADD2.F32 R10, -RZ, R36.H0_H0 ;  /* 0x20000024ff0a7230 */ /* 0x020fc40000004100 */
[----:B------:R-:W-:Y:S02]  /*13d0*/  HADD2.F32 R202, -RZ, R38.H0_H0 ;  /* 0x20000026ffca7230 */ /* 0x000fe40000004100 */
[----:B0-----:R-:W-:-:S05]  /*13e0*/  @P0 IMAD.WIDE.U32 R8, R242, 0x10, R8 ;  /* 0x00000010f2080825 */ /* 0x001fca00078e0008 */
[----:B------:R0:W5:Y:S01]  /*13f0*/  @P0 LDG.E.128 R24, desc[UR10][R8.64] ;  /* 0x0000000a08180981 */ /* 0x000162000c1e1d00 */
[----:B------:R-:W-:Y:S02]  /*1400*/  HADD2.F32 R16, -RZ, R37.H0_H0 ;  /* 0x20000025ff107230 */ /* 0x000fe40000004100 */
[--C-:B------:R-:W-:Y:S02]  /*1410*/  HADD2.F32 R218, -RZ, R39.reuse.H0_H0 ;  /* 0x20000027ffda7230 */ /* 0x100fe40000004100 */
[----:B0-----:R-:W-:Y:S02]  /*1420*/  HADD2.F32 R9, -RZ, R36.H1_H1 ;  /* 0x30000024ff097230 */ /* 0x001fe40000004100 */
[----:B------:R-:W-:Y:S02]  /*1430*/  HADD2.F32 R221, -RZ, R38.H1_H1 ;  /* 0x30000026ffdd7230 */ /* 0x000fe40000004100 */
[----:B------:R-:W-:Y:S01]  /*1440*/  HADD2.F32 R237, -RZ, R39.H1_H1 ;  /* 0x30000027ffed7230 */ /* 0x000fe20000004100 */
[----:B------:R-:W-:-:S02]  /*1450*/  IADD3 R243, PT, PT, R243, 0x80, RZ ;  /* 0x00000080f3f37810 */ /* 0x000fc40007ffe0ff */
[----:B------:R-:W-:Y:S02]  /*1460*/  IADD3 R241, PT, PT, R241, 0x80, RZ ;  /* 0x00000080f1f17810 */ /* 0x000fe40007ffe0ff */
[----:B------:R-:W-:Y:S01]  /*1470*/  IADD3 R242, PT, PT, R242, 0x80, RZ ;  /* 0x00000080f2f27810 */ /* 0x000fe20007ffe0ff */
[----:B---3--:R-:W-:-:S05]  /*1480*/  HADD2.F32 R7, -RZ, R180.H0_H0 ;  /* 0x200000b4ff077230 */ /* 0x008fca0000004100 */
[----:B------:R-:W-:Y:S01]  /*1490*/  FADD.FTZ R7, -R240, R7 ;  /* 0x00000007f0077221 */ /* 0x000fe20000010100 */
[--C-:B------:R-:W-:Y:S02]  /*14a0*/  HADD2.F32 R203, -RZ, R181.reuse.H0_H0 ;  /* 0x200000b5ffcb7230 */ /* 0x100fe40000004100 */
[----:B----4-:R-:W-:Y:S02]  /*14b0*/  HADD2.F32 R15, -RZ, R184.H0_H0 ;  /* 0x200000b8ff0f7230 */ /* 0x010fe40000004100 */
[----:B------:R-:W-:Y:S01]  /*14c0*/  FMUL.FTZ R7, R7, UR31 ;  /* 0x0000001f07077c20 */ /* 0x000fe20008410000 */
[----:B------:R-:W-:Y:S02]  /*14d0*/  HADD2.F32 R181, -RZ, R181.H1_H1 ;  /* 0x300000b5ffb57230 */ /* 0x000fe40000004100 */
[----:B------:R-:W-:Y:S01]  /*14e0*/  FADD.FTZ R160, R160, R15 ;  /* 0x0000000fa0a07221 */ /* 0x000fe20000010000 */
[-C--:B------:R-:W-:Y:S01]  /*14f0*/  FFMA.FTZ R68, R7, R15.reuse, R68 ;  /* 0x0000000f07447223 */ /* 0x080fe20000010044 */
[----:B------:R-:W-:Y:S01]  /*1500*/  FMUL.FTZ R8, R10, R15 ;  /* 0x0000000f0a087220 */ /* 0x000fe20000410000 */
[----:B------:R-:W-:Y:S01]  /*1510*/  FADD.FTZ R15, -R240, R203 ;  /* 0x000000cbf00f7221 */ /* 0x000fe20000010100 */
[----:B------:R-:W-:-:S02]  /*1520*/  HADD2.F32 R203, -RZ, R182.H0_H0 ;  /* 0x200000b6ffcb7230 */ /* 0x000fc40000004100 */
[C---:B------:R-:W-:Y:S01]  /*1530*/  FADD.FTZ R181, -R240.reuse, R181 ;  /* 0x000000b5f0b57221 */ /* 0x040fe20000010100 */
[----:B------:R-:W-:Y:S02]  /*1540*/  HADD2.F32 R23, -RZ, R180.H1_H1 ;  /* 0x300000b4ff177230 */ /* 0x000fe40000004100 */
[C---:B------:R-:W-:Y:S01]  /*1550*/  FADD.FTZ R203, -R240.reuse, R203 ;  /* 0x000000cbf0cb7221 */ /* 0x040fe20000010100 */
[----:B------:R-:W-:Y:S01]  /*1560*/  FMUL.FTZ R188, R181, UR31 ;  /* 0x0000001fb5bc7c20 */ /* 0x000fe20008410000 */
[----:B------:R-:W-:Y:S02]  /*1570*/  HADD2.F32 R181, -RZ, R186.H0_H0 ;  /* 0x200000baffb57230 */ /* 0x000fe40000004100 */
[----:B------:R-:W-:Y:S01]  /*1580*/  FMUL.FTZ R203, R203, UR31 ;  /* 0x0000001fcbcb7c20 */ /* 0x000fe20008410000 */
[----:B------:R-:W-:Y:S02]  /*1590*/  FADD.FTZ R23, -R240, R23 ;  /* 0x00000017f0177221 */ /* 0x000fe40000010100 */
[----:B------:R-:W-:Y:S01]  /*15a0*/  FADD.FTZ R72, R72, R181 ;  /* 0x000000b548487221 */ /* 0x000fe20000010000 */
[-C--:B------:R-:W-:Y:S01]  /*15b0*/  FFMA.FTZ R100, R203, R181.reuse, R100 ;  /* 0x000000b5cb647223 */ /* 0x080fe20000010064 */
[----:B------:R-:W-:Y:S01]  /*15c0*/  FMUL.FTZ R202, R202, R181 ;  /* 0x000000b5caca7220 */ /* 0x000fe20000410000 */
[----:B------:R-:W-:-:S02]  /*15d0*/  HADD2.F32 R181, -RZ, R183.H0_H0 ;  /* 0x200000b7ffb57230 */ /* 0x000fc40000004100 */
[----:B------:R-:W-:Y:S01]  /*15e0*/  FMUL.FTZ R10, R23, UR31 ;  /* 0x0000001f170a7c20 */ /* 0x000fe20008410000 */
[--C-:B------:R-:W-:Y:S02]  /*15f0*/  HADD2.F32 R23, -RZ, R185.reuse.H0_H0 ;  /* 0x200000b9ff177230 */ /* 0x100fe40000004100 */
[----:B------:R-:W-:Y:S01]  /*1600*/  FMUL.FTZ R15, R15, UR31 ;  /* 0x0000001f0f0f7c20 */ /* 0x000fe20008410000 */
[----:B------:R-:W-:Y:S01]  /*1610*/  FADD.FTZ R181, -R240, R181 ;  /* 0x000000b5f0b57221 */ /* 0x000fe20000010100 */
[----:B------:R-:W-:Y:S02]  /*1620*/  HADD2.F32 R180, -RZ, R185.H1_H1 ;  /* 0x300000b9ffb47230 */ /* 0x000fe40000004100 */
[----:B------:R-:W-:Y:S01]  /*1630*/  FADD.FTZ R162, R162, R23 ;  /* 0x00000017a2a27221 */ /* 0x000fe20000010000 */
[-C--:B------:R-:W-:Y:S01]  /*1640*/  FFMA.FTZ R70, R15, R23.reuse, R70 ;  /* 0x000000170f467223 */ /* 0x080fe20000010046 */
[----:B------:R-:W-:Y:S01]  /*1650*/  FMUL.FTZ R16, R16, R23 ;  /* 0x0000001710107220 */ /* 0x000fe20000410000 */
[----:B------:R-:W-:-:S02]  /*1660*/  HADD2.F32 R185, -RZ, R182.H1_H1 ;  /* 0x300000b6ffb97230 */ /* 0x000fc40000004100 */
[----:B------:R-:W-:Y:S01]  /*1670*/  FMUL.FTZ R209, R181, UR31 ;  /* 0x0000001fb5d17c20 */ /* 0x000fe20008410000 */
[----:B------:R-:W-:Y:S02]  /*1680*/  HADD2.F32 R23, -RZ, R37.H1_H1 ;  /* 0x30000025ff177230 */ /* 0x000fe40000004100 */
[----:B------:R-:W-:Y:S02]  /*1690*/  HADD2.F32 R184, -RZ, R184.H1_H1 ;  /* 0x300000b8ffb87230 */ /* 0x000fe40000004100 */
[----:B------:R-:W-:Y:S02]  /*16a0*/  HADD2.F32 R181, -RZ, R187.H0_H0 ;  /* 0x200000bbffb57230 */ /* 0x000fe40000004100 */
[----:B------:R-:W-:Y:S01]  /*16b0*/  FADD.FTZ R185, -R240, R185 ;  /* 0x000000b9f0b97221 */ /* 0x000fe20000010100 */
[----:B------:R-:W-:Y:S01]  /*16c0*/  FADD.FTZ R163, R163, R180 ;  /* 0x000000b4a3a37221 */ /* 0x000fe20000010000 */
[-C--:B------:R-:W-:Y:S01]  /*16d0*/  FFMA.FTZ R71, R188, R180.reuse, R71 ;  /* 0x000000b4bc477223 */ /* 0x080fe20000010047 */
[----:B------:R-:W-:Y:S01]  /*16e0*/  FMUL.FTZ R23, R23, R180 ;  /* 0x000000b417177220 */ /* 0x000fe20000410000 */
[----:B------:R-:W-:Y:S01]  /*16f0*/  FMUL.FTZ R9, R9, R184 ;  /* 0x000000b809097220 */ /* 0x000fe20000410000 */
[----:B------:R-:W-:Y:S01]  /*1700*/  FADD.FTZ R74, R74, R181 ;  /* 0x000000b54a4a7221 */ /* 0x000fe20000010000 */
[-C--:B------:R-:W-:Y:S01]  /*1710*/  FFMA.FTZ R102, R209, R181.reuse, R102 ;  /* 0x000000b5d1667223 */ /* 0x080fe20000010066 */
[----:B------:R-:W-:Y:S01]  /*1720*/  FMUL.FTZ R218, R218, R181 ;  /* 0x000000b5dada7220 */ /* 0x000fe20000410000 */
[----:B------:R-:W-:Y:S01]  /*1730*/  FADD.FTZ R180, R245, R8 ;  /* 0x00000008f5b47221 */ /* 0x000fe20000010000 */
[----:B------:R-:W-:Y:S01]  /*1740*/  FFMA.FTZ R181, R7, R8, R244 ;  /* 0x0000000807b57223 */ /* 0x000fe200000100f4 */
        /* <DEDUP_REMOVED lines=12> */
[----:B------:R-:W-:Y:S01]  /*1810*/  FADD.FTZ R161, R161, R184 ;  /* 0x000000b8a1a17221 */ /* 0x000fe20000010000 */
[----:B------:R-:W-:Y:S01]  /*1820*/  FFMA.FTZ R69, R10, R184, R69 ;  /* 0x000000b80a457223 */ /* 0x000fe20000010045 */
[----:B------:R-:W-:-:S02]  /*1830*/  HADD2.F32 R184, -RZ, R187.H1_H1 ;  /* 0x300000bbffb87230 */ /* 0x000fc40000004100 */
[----:B------:R-:W-:Y:S01]  /*1840*/  FADD.FTZ R185, -R240, R185 ;  /* 0x000000b9f0b97221 */ /* 0x000fe20000010100 */
[----:B------:R-:W-:Y:S01]  /*1850*/  FADD.FTZ R183, R182, R221 ;  /* 0x000000ddb6b77221 */ /* 0x000fe20000010000 */
[C---:B------:R-:W-:Y:S02]  /*1860*/  FFMA.FTZ R180, R210.reuse, R221, R181 ;  /* 0x000000ddd2b47223 */ /* 0x040fe400000100b5 */
        /* <DEDUP_REMOVED lines=10> */
.L_x_2527:
[----:B------:R-:W-:Y:S05]  /*1910*/  BSYNC.RECONVERGENT B1 ;  /* 0x0000000000017941 */ /* 0x000fea0003800200 */
.L_x_2526:
        /* <DEDUP_REMOVED lines=26> */
[--C-:B---3--:R-:W-:Y:S02]  /*1ac0*/  HADD2.F32 R11, -RZ, R180.reuse.H0_H0 ;  /* 0x200000b4ff0b7230 */ /* 0x108fe40000004100 */
[----:B------:R-:W-:-:S03]  /*1ad0*/  HADD2.F32 R189, -RZ, R180.H1_H1 ;  /* 0x300000b4ffbd7230 */ /* 0x000fc60000004100 */
[C---:B------:R-:W-:Y:S01]  /*1ae0*/  FADD.FTZ R11, -R240.reuse, R11 ;  /* 0x0000000bf00b7221 */ /* 0x040fe20000010100 */
[--C-:B------:R-:W-:Y:S02]  /*1af0*/  HADD2.F32 R205, -RZ, R181.reuse.H0_H0 ;  /* 0x200000b5ffcd7230 */ /* 0x100fe40000004100 */
[----:B----4-:R-:W-:Y:S02]  /*1b00*/  HADD2.F32 R17, -RZ, R184.H0_H0 ;  /* 0x200000b8ff117230 */ /* 0x010fe40000004100 */
[----:B------:R-:W-:Y:S01]  /*1b10*/  FMUL.FTZ R11, R11, UR31 ;  /* 0x0000001f0b0b7c20 */ /* 0x000fe20008410000 */
[----:B------:R-:W-:Y:S02]  /*1b20*/  FADD.FTZ R189, -R240, R189 ;  /* 0x000000bdf0bd7221 */ /* 0x000fe40000010100 */
[----:B------:R-:W-:Y:S01]  /*1b30*/  FADD.FTZ R104, R104, R17 ;  /* 0x0000001168687221 */ /* 0x000fe20000010000 */
[-C--:B------:R-:W-:Y:S01]  /*1b40*/  FFMA.FTZ R76, R11, R17.reuse, R76 ;  /* 0x000000110b4c7223 */ /* 0x080fe2000001004c */
[----:B------:R-:W-:Y:S01]  /*1b50*/  FMUL.FTZ R12, R14, R17 ;  /* 0x000000110e0c7220 */ /* 0x000fe20000410000 */
[----:B------:R-:W-:Y:S01]  /*1b60*/  FADD.FTZ R17, -R240, R205 ;  /* 0x000000cdf0117221 */ /* 0x000fe20000010100 */
[----:B------:R-:W-:Y:S01]  /*1b70*/  FMUL.FTZ R14, R189, UR31 ;  /* 0x0000001fbd0e7c20 */ /* 0x000fe20008410000 */
[----:B------:R-:W-:-:S02]  /*1b80*/  HADD2.F32 R189, -RZ, R181.H1_H1 ;  /* 0x300000b5ffbd7230 */ /* 0x000fc40000004100 */
[----:B------:R-:W-:Y:S02]  /*1b90*/  HADD2.F32 R181, -RZ, R185.H0_H0 ;  /* 0x200000b9ffb57230 */ /* 0x000fe40000004100 */
[----:B------:R-:W-:-:S03]  /*1ba0*/  FMUL.FTZ R17, R17, UR31 ;  /* 0x0000001f11117c20 */ /* 0x000fc60008410000 */
[----:B------:R-:W-:Y:S01]  /*1bb0*/  FADD.FTZ R106, R106, R181 ;  /* 0x000000b56a6a7221 */ /* 0x000fe20000010000 */
[-C--:B------:R-:W-:Y:S01]  /*1bc0*/  FFMA.FTZ R78, R17, R181.reuse, R78 ;  /* 0x000000b5114e7223 */ /* 0x080fe2000001004e */
[----:B------:R-:W-:Y:S01]  /*1bd0*/  FMUL.FTZ R18, R18, R181 ;  /* 0x000000b512127220 */ /* 0x000fe20000410000 */
[----:B------:R-:W-:-:S05]  /*1be0*/  HADD2.F32 R181, -RZ, R182.H0_H0 ;  /* 0x200000b6ffb57230 */ /* 0x000fca0000004100 */
[----:B------:R-:W-:-:S04]  /*1bf0*/  FADD.FTZ R181, -R240, R181 ;  /* 0x000000b5f0b57221 */ /* 0x000fc80000010100 */
[----:B------:R-:W-:Y:S01]  /*1c00*/  FMUL.FTZ R205, R181, UR31 ;  /* 0x0000001fb5cd7c20 */ /* 0x000fe20008410000 */
[----:B------:R-:W-:-:S05]  /*1c10*/  HADD2.F32 R181, -RZ, R186.H0_H0 ;  /* 0x200000baffb57230 */ /* 0x000fca0000004100 */
[----:B------:R-:W-:Y:S01]  /*1c20*/  FADD.FTZ R108, R108, R181 ;  /* 0x000000b56c6c7221 */ /* 0x000fe20000010000 */
[-C--:B------:R-:W-:Y:S01]  /*1c30*/  FFMA.FTZ R80, R205, R181.reuse, R80 ;  /* 0x000000b5cd507223 */ /* 0x080fe20000010050 */
[----:B------:R-:W-:Y:S01]  /*1c40*/  FMUL.FTZ R204, R204, R181 ;  /* 0x000000b5cccc7220 */ /* 0x000fe20000410000 */
[----:B------:R-:W-:Y:S02]  /*1c50*/  HADD2.F32 R181, -RZ, R183.H0_H0 ;  /* 0x200000b7ffb57230 */ /* 0x000fe40000004100 */
[C---:B------:R-:W-:Y:S01]  /*1c60*/  FADD.FTZ R189, -R240.reuse, R189 ;  /* 0x000000bdf0bd7221 */ /* 0x040fe20000010100 */
[----:B------:R-:W-:Y:S02]  /*1c70*/  HADD2.F32 R180, -RZ, R185.H1_H1 ;  /* 0x300000b9ffb47230 */ /* 0x000fe40000004100 */
[----:B------:R-:W-:Y:S01]  /*1c80*/  FADD.FTZ R181, -R240, R181 ;  /* 0x000000b5f0b57221 */ /* 0x000fe20000010100 */
[----:B------:R-:W-:Y:S01]  /*1c90*/  FMUL.FTZ R198, R189, UR31 ;  /* 0x0000001fbdc67c20 */ /* 0x000fe20008410000 */
[----:B------:R-:W-:-:S02]  /*1ca0*/  HADD2.F32 R185, -RZ, R182.H1_H1 ;  /* 0x300000b6ffb97230 */ /* 0x000fc40000004100 */
[----:B------:R-:W-:Y:S02]  /*1cb0*/  HADD2.F32 R189, -RZ, R45.H1_H1 ;  /* 0x3000002dffbd7230 */ /* 0x000fe40000004100 */
[----:B------:R-:W-:Y:S01]  /*1cc0*/  FMUL.FTZ R211, R181, UR31 ;  /* 0x0000001fb5d37c20 */ /* 0x000fe20008410000 */
        /* <DEDUP_REMOVED lines=40> */
.L_x_2529:
[----:B------:R-:W-:Y:S05]  /*1f50*/  BSYNC.RECONVERGENT B1 ;  /* 0x0000000000017941 */ /* 0x000fea0003800200 */
.L_x_2528:
        /* <DEDUP_REMOVED lines=12> */
[----:B------:R-:W0:Y:S02]  /*2020*/  @P0 LDC.64 R206, c[0x0][0x438] ;  /* 0x00010e00ffce0b82 */ /* 0x000e240000000a00 */
[----:B0-----:R-:W-:-:S05]  /*2030*/  @P0 IMAD.WIDE.U32 R206, R242, 0x10, R206 ;  /* 0x00000010f2ce0825 */ /* 0x001fca00078e00ce */
[----:B------:R0:W5:Y:S02]  /*2040*/  @P0 LDG.E.128 R176, desc[UR10][R206.64] ;  /* 0x0000000aceb00981 */ /* 0x000164000c1e1d00 */
[----:B0----5:R-:W-:Y:S02]  /*2050*/  HADD2.F32 R207, -RZ, R52.H1_H1 ;  /* 0x30000034ffcf7230 */ /* 0x021fe40000004100 */
[----:B------:R-:W-:Y:S02]  /*2060*/  HADD2.F32 R226, -RZ, R54.H1_H1 ;  /* 0x30000036ffe27230 */ /* 0x000fe40000004100 */
[----:B------:R-:W-:Y:S02]  /*2070*/  HADD2.F32 R233, -RZ, R55.H1_H1 ;  /* 0x30000037ffe97230 */ /* 0x000fe40000004100 */
[--C-:B---3--:R-:W-:Y:S02]  /*2080*/  HADD2.F32 R199, -RZ, R180.reuse.H0_H0 ;  /* 0x200000b4ffc77230 */ /* 0x108fe40000004100 */
[----:B------:R-:W-:-:S03]  /*2090*/  HADD2.F32 R213, -RZ, R180.H1_H1 ;  /* 0x300000b4ffd57230 */ /* 0x000fc60000004100 */
[----:B------:R-:W-:Y:S01]  /*20a0*/  FADD.FTZ R199, -R240, R199 ;  /* 0x000000c7f0c77221 */ /* 0x000fe20000010100 */
[--C-:B------:R-:W-:Y:S02]  /*20b0*/  HADD2.F32 R215, -RZ, R181.reuse.H0_H0 ;  /* 0x200000b5ffd77230 */ /* 0x100fe40000004100 */
[----:B------:R-:W-:Y:S02]  /*20c0*/  HADD2.F32 R217, -RZ, R181.H1_H1 ;  /* 0x300000b5ffd97230 */ /* 0x000fe40000004100 */
[----:B------:R-:W-:Y:S01]  /*20d0*/  FMUL.FTZ R199, R199, UR31 ;  /* 0x0000001fc7c77c20 */ /* 0x000fe20008410000 */
[----:B------:R-:W-:Y:S02]  /*20e0*/  HADD2.F32 R180, -RZ, R52.H0_H0 ;  /* 0x20000034ffb47230 */ /* 0x000fe40000004100 */
[----:B----4-:R-:W-:Y:S02]  /*20f0*/  HADD2.F32 R181, -RZ, R184.H0_H0 ;  /* 0x200000b8ffb57230 */ /* 0x010fe40000004100 */
[----:B------:R-:W-:-:S02]  /*2100*/  HADD2.F32 R225, -RZ, R182.H0_H0 ;  /* 0x200000b6ffe17230 */ /* 0x000fc40000004100 */
[----:B------:R-:W-:Y:S01]  /*2110*/  FADD.FTZ R215, -R240, R215 ;  /* 0x000000d7f0d77221 */ /* 0x000fe20000010100 */
[----:B------:R-:W-:Y:S02]  /*2120*/  HADD2.F32 R227, -RZ, R182.H1_H1 ;  /* 0x300000b6ffe37230 */ /* 0x000fe40000004100 */
[-C--:B------:R-:W-:Y:S01]  /*2130*/  FMUL.FTZ R206, R180, R181.reuse ;  /* 0x000000b5b4ce7220 */ /* 0x080fe20000410000 */
[----:B------:R-:W-:Y:S01]  /*2140*/  FADD.FTZ R112, R112, R181 ;  /* 0x000000b570707221 */ /* 0x000fe20000010000 */
[----:B------:R-:W-:Y:S01]  /*2150*/  FFMA.FTZ R84, R199, R181, R84 ;  /* 0x000000b5c7547223 */ /* 0x000fe20000010054 */
[----:B------:R-:W-:Y:S02]  /*2160*/  HADD2.F32 R229, -RZ, R183.H0_H0 ;  /* 0x200000b7ffe57230 */ /* 0x000fe40000004100 */
[----:B------:R-:W-:Y:S02]  /*2170*/  HADD2.F32 R180, -RZ, R53.H0_H0 ;  /* 0x20000035ffb47230 */ /* 0x000fe40000004100 */
[----:B------:R-:W-:-:S02]  /*2180*/  HADD2.F32 R181, -RZ, R185.H0_H0 ;  /* 0x200000b9ffb57230 */ /* 0x000fc40000004100 */
[C---:B------:R-:W-:Y:S01]  /*2190*/  FADD.FTZ R214, -R240.reuse, R217 ;  /* 0x000000d9f0d67221 */ /* 0x040fe20000010100 */
[C---:B------:R-:W-:Y:S01]  /*21a0*/  FADD.FTZ R225, -R240.reuse, R225 ;  /* 0x000000e1f0e17221 */ /* 0x040fe20000010100 */
[C---:B------:R-:W-:Y:S01]  /*21b0*/  FADD.FTZ R228, -R240.reuse, R227 ;  /* 0x000000e3f0e47221 */ /* 0x040fe20000010100 */
[----:B------:R-:W-:Y:S01]  /*21c0*/  FMUL.FTZ R217, R215, UR31 ;  /* 0x0000001fd7d97c20 */ /* 0x000fe20008410000 */
[----:B------:R-:W-:Y:S01]  /*21d0*/  FADD.FTZ R227, -R240, R229 ;  /* 0x000000e5f0e37221 */ /* 0x000fe20000010100 */
[----:B------:R-:W-:Y:S01]  /*21e0*/  FMUL.FTZ R215, R180, R181 ;  /* 0x000000b5b4d77220 */ /* 0x000fe20000410000 */
[----:B------:R-:W-:Y:S02]  /*21f0*/  HADD2.F32 R229, -RZ, R54.H0_H0 ;  /* 0x20000036ffe57230 */ /* 0x000fe40000004100 */
[----:B------:R-:W-:Y:S01]  /*2200*/  FMUL.FTZ R231, R225, UR31 ;  /* 0x0000001fe1e77c20 */ /* 0x000fe20008410000 */
[----:B------:R-:W-:Y:S02]  /*2210*/  HADD2.F32 R180, -RZ, R186.H0_H0 ;  /* 0x200000baffb47230 */ /* 0x000fe40000004100 */
[----:B------:R-:W-:Y:S01]  /*2220*/  FADD.FTZ R208, -R240, R213 ;  /* 0x000000d5f0d07221 */ /* 0x000fe20000010100 */
[----:B------:R-:W-:-:S02]  /*2230*/  HADD2.F32 R184, -RZ, R184.H1_H1 ;  /* 0x300000b8ffb87230 */ /* 0x000fc40000004100 */
[----:B------:R-:W-:Y:S01]  /*2240*/  FADD.FTZ R114, R114, R181 ;  /* 0x000000b572727221 */ /* 0x000fe20000010000 */
[----:B------:R-:W-:Y:S02]  /*2250*/  HADD2.F32 R213, -RZ, R53.H1_H1 ;  /* 0x30000035ffd57230 */ /* 0x000fe40000004100 */
[----:B------:R-:W-:Y:S01]  /*2260*/  FMUL.FTZ R214, R214, UR31 ;  /* 0x0000001fd6d67c20 */ /* 0x000fe20008410000 */
[----:B------:R-:W-:Y:S02]  /*2270*/  HADD2.F32 R182, -RZ, R185.H1_H1 ;  /* 0x300000b9ffb67230 */ /* 0x000fe40000004100 */
[----:B------:R-:W-:Y:S01]  /*2280*/  FFMA.FTZ R86, R217, R181, R86 ;  /* 0x000000b5d9567223 */ /* 0x000fe20000010056 */
[----:B------:R-:W-:Y:S01]  /*2290*/  FADD.FTZ R116, R116, R180 ;  /* 0x000000b474747221 */ /* 0x000fe20000010000 */
[-C--:B------:R-:W-:Y:S01]  /*22a0*/  FFMA.FTZ R88, R231, R180.reuse, R88 ;  /* 0x000000b4e7587223 */ /* 0x080fe20000010058 */
[----:B------:R-:W-:Y:S01]  /*22b0*/  FMUL.FTZ R229, R229, R180 ;  /* 0x000000b4e5e57220 */ /* 0x000fe20000410000 */
[----:B------:R-:W-:Y:S01]  /*22c0*/  FMUL.FTZ R208, R208, UR31 ;  /* 0x0000001fd0d07c20 */ /* 0x000fe20008410000 */
[----:B------:R-:W-:Y:S01]  /*22d0*/  FMUL.FTZ R207, R207, R184 ;  /* 0x000000b8cfcf7220 */ /* 0x000fe20000410000 */
[----:B------:R-:W-:Y:S01]  /*22e0*/  FADD.FTZ R180, R245, R206 ;  /* 0x000000cef5b47221 */ /* 0x000fe20000010000 */
[----:B------:R-:W-:Y:S01]  /*22f0*/  FFMA.FTZ R181, R199, R206, R244 ;  /* 0x000000cec7b57223 */ /* 0x000fe200000100f4 */
[-C--:B------:R-:W-:Y:S01]  /*2300*/  FMUL.FTZ R213, R213, R182.reuse ;  /* 0x000000b6d5d57220 */ /* 0x080fe20000410000 */
[----:B------:R-:W-:Y:S01]  /*2310*/  FADD.FTZ R115, R115, R182 ;  /* 0x000000b673737221 */ /* 0x000fe20000010000 */
[----:B------:R-:W-:Y:S01]  /*2320*/  FFMA.FTZ R87, R214, R182, R87 ;  /* 0x000000b6d6577223 */ /* 0x000fe20000010057 */
[----:B------:R-:W-:-:S02]  /*2330*/  HADD2.F32 R183, -RZ, R183.H1_H1 ;  /* 0x300000b7ffb77230 */ /* 0x000fc40000004100 */
[----:B------:R-:W-:Y:S01]  /*2340*/  FADD.FTZ R180, R180, R207 ;  /* 0x000000cfb4b47221 */ /* 0x000fe20000010000 */
[----:B------:R-:W-:Y:S01]  /*2350*/  FFMA.FTZ R182, R208, R207, R181 ;  /* 0x000000cfd0b67223 */ /* 0x000fe200000100b5 */
[----:B------:R-:W-:Y:S02]  /*2360*/  HADD2.F32 R225, -RZ, R55.H0_H0 ;  /* 0x20000037ffe17230 */ /* 0x000fe40000004100 */
[----:B------:R-:W-:Y:S01]  /*2370*/  FADD.FTZ R180, R180, R215 ;  /* 0x000000d7b4b47221 */ /* 0x000fe20000010000 */
[----:B------:R-:W-:Y:S01]  /*2380*/  FFMA.FTZ R181, R217, R215, R182 ;  /* 0x000000d7d9b57223 */ /* 0x000fe200000100b6 */
[----:B------:R-:W-:Y:S01]  /*2390*/  FADD.FTZ R234, -R240, R183 ;  /* 0x000000b7f0ea7221 */ /* 0x000fe20000010100 */
[----:B------:R-:W-:Y:S02]  /*23a0*/  HADD2.F32 R183, -RZ, R187.H0_H0 ;  /* 0x200000bbffb77230 */ /* 0x000fe40000004100 */
[----:B------:R-:W-:Y:S01]  /*23b0*/  FMUL.FTZ R227, R227, UR31 ;  /* 0x0000001fe3e37c20 */ /* 0x000fe20008410000 */
[----:B------:R-:W-:-:S02]  /*23c0*/  HADD2.F32 R186, -RZ, R186.H1_H1 ;  /* 0x300000baffba7230 */ /* 0x000fc40000004100 */
[----:B------:R-:W-:Y:S01]  /*23d0*/  FADD.FTZ R180, R180, R213 ;  /* 0x000000d5b4b47221 */ /* 0x000fe20000010000 */
[----:B------:R-:W-:Y:S01]  /*23e0*/  FFMA.FTZ R182, R214, R213, R181 ;  /* 0x000000d5d6b67223 */ /* 0x000fe200000100b5 */
[----:B------:R-:W-:Y:S01]  /*23f0*/  FADD.FTZ R118, R118, R183 ;  /* 0x000000b776767221 */ /* 0x000fe20000010000 */
[-C--:B------:R-:W-:Y:S01]  /*2400*/  FFMA.FTZ R90, R227, R183.reuse, R90 ;  /* 0x000000b7e35a7223 */ /* 0x080fe2000001005a */
[----:B------:R-:W-:Y:S01]  /*2410*/  FMUL.FTZ R225, R225, R183 ;  /* 0x000000b7e1e17220 */ /* 0x000fe20000410000 */
[----:B------:R-:W-:Y:S01]  /*2420*/  FMUL.FTZ R226, R226, R186 ;  /* 0x000000bae2e27220 */ /* 0x000fe20000410000 */
[----:B------:R-:W-:Y:S01]  /*2430*/  FMUL.FTZ R228, R228, UR31 ;  /* 0x0000001fe4e47c20 */ /* 0x000fe20008410000 */
[----:B------:R-:W-:Y:S01]  /*2440*/  FADD.FTZ R181, R180, R229 ;  /* 0x000000e5b4b57221 */ /* 0x000fe20000010000 */
[----:B------:R-:W-:Y:S01]  /*2450*/  FFMA.FTZ R183, R231, R229, R182 ;  /* 0x000000e5e7b77223 */ /* 0x000fe200000100b6 */
[----:B------:R-:W-:Y:S01]  /*2460*/  FADD.FTZ R113, R113, R184 ;  /* 0x000000b871717221 */ /* 0x000fe20000010000 */
[----:B------:R-:W-:Y:S01]  /*2470*/  FFMA.FTZ R85, R208, R184, R85 ;  /* 0x000000b8d0557223 */ /* 0x000fe20000010055 */
[----:B------:R-:W-:-:S02]  /*2480*/  HADD2.F32 R184, -RZ, R187.H1_H1 ;  /* 0x300000bbffb87230 */ /* 0x000fc40000004100 */
        /* <DEDUP_REMOVED lines=13> */
.L_x_2523:
[----:B------:R-:W0:Y:S01]  /*2560*/  S2R R0, SR_TID.X ;  /* 0x0000000000007919 */ /* 0x000e220000002100 */
[----:B------:R-:W-:Y:S01]  /*2570*/  UISETP.GE.AND UP3, UPT, UR9, 0x1, UPT ;  /* 0x000000010900788c */ /* 0x000fe2000bf66270 */
[----:B------:R-:W-:Y:S01]  /*2580*/  HFMA2 R247, -RZ, RZ, 0, 0 ;  /* 0x00000000fff77431 */ /* 0x000fe200000001ff */
[----:B------:R-:W-:Y:S02]  /*2590*/  UIMAD UR4, UR28, UR8, URZ ;  /* 0x000000081c0472a4 */ /* 0x000fe4000f8e02ff */
[----:B------:R-:W-:Y:S02]  /*25a0*/  UISETP.NE.U32.AND UP0, UPT, UR22, URZ, UPT ;  /* 0x000000ff1600728c */ /* 0x000fe4000bf05070 */
[----:B------:R-:W-:Y:S02]  /*25b0*/  PLOP3.LUT P0, PT, PT, PT, UP3, 0x80, 0x8 ;  /* 0x000000000008781c */ /* 0x000fe40003f0f038 */
[----:B------:R-:W-:-:S03]  /*25c0*/  UISETP.NE.AND.EX UP0, UPT, UR23, URZ, UPT, UP0 ;  /* 0x000000ff1700728c */ /* 0x000fc6000bf05300 */
[----:B------:R-:W-:-:S04]  /*25d0*/  @UP3 UIADD3 UR5, UPT, UPT, UR9, -0x1, URZ ;  /* 0xffffffff09053890 */ /* 0x000fc8000fffe0ff */
[----:B------:R-:W-:Y:S02]  /*25e0*/  @UP3 UIMAD UR6, UR5, UR8, URZ ;  /* 0x00000008050632a4 */ /* 0x000fe4000f8e02ff */
[----:B------:R-:W-:Y:S02]  /*25f0*/  USHF.R.S32.HI UR5, URZ, 0x1f, UR4 ;  /* 0x0000001fff057899 */ /* 0x000fe40008011404 */
[----:B------:R-:W-:Y:S02]  /*2600*/  @UP3 USHF.R.S32.HI UR7, URZ, 0x1f, UR6 ;  /* 0x0000001fff073899 */ /* 0x000fe40008011406 */
[----:B------:R-:W-:Y:S02]  /*2610*/  ULEA.HI UR5, UR5, UR4, URZ, 0x3 ;  /* 0x0000000405057291 */ /* 0x000fe4000f8f18ff */
[----:B------:R-:W-:-:S04]  /*2620*/  @UP3 ULEA.HI UR7, UR7, UR6, URZ, 0x3 ;  /* 0x0000000607073291 */ /* 0x000fc8000f8f18ff */
[----:B------:R-:W-:Y:S02]  /*2630*/  MOV R239, UR5 ;  /* 0x0000000500ef7c02 */ /* 0x000fe40008000f00 */
        /* <DEDUP_REMOVED lines=9> */
[----:B------:R-:W2:Y:S01]  /*26d0*/  @P2 LDC.64 R182, c[0x0][0x3b0] ;  /* 0x0000ec00ffb62b82 */ /* 0x000ea20000000a00 */
[----:B0-----:R-:W-:-:S07]  /*26e0*/  @P1 IMAD.WIDE.U32 R184, R247, 0x8, R180 ;  /* 0x00000008f7b81825 */ /* 0x001fce00078e00b4 */
[----:B------:R-:W0:Y:S01]  /*26f0*/  @P3 LDC.64 R180, c[0x0][0x3b0] ;  /* 0x0000ec00ffb43b82 */ /* 0x000e220000000a00 */
[----:B------:R-:W-:Y:S01]  /*2700*/  @P1 IADD3 R247, PT, PT, R247, 0x80, RZ ;  /* 0x00000080f7f71810 */ /* 0x000fe20007ffe0ff */
[----:B------:R4:W5:Y:S04]  /*2710*/  @P1 LDG.E.64 R192, desc[UR10][R184.64] ;  /* 0x0000000ab8c01981 */ /* 0x000968000c1e1b00 */
[C---:B--2---:R-:W-:Y:S01]  /*2720*/  @P2 IMAD.WIDE.U32 R182, R247.reuse, 0x8, R182 ;  /* 0x00000008f7b62825 */ /* 0x044fe200078e00b6 */
[----:B------:R-:W-:-:S04]  /*2730*/  @P2 IADD3 R247, PT, PT, R247, 0x80, RZ ;  /* 0x00000080f7f72810 */ /* 0x000fc80007ffe0ff */
[----:B------:R4:W5:Y:S01]  /*2740*/  @P2 LDG.E.64 R190, desc[UR10][R182.64] ;  /* 0x0000000ab6be2981 */ /* 0x000962000c1e1b00 */
[----:B0-----:R-:W-:-:S05]  /*2750*/  @P3 IMAD.WIDE.U32 R180, R247, 0x8, R180 ;  /* 0x00000008f7b43825 */ /* 0x001fca00078e00b4 */
[----:B------:R4:W5:Y:S01]  /*2760*/  @P3 LDG.E.64 R194, desc[UR10][R180.64] ;  /* 0x0000000ab4c23981 */ /* 0x000962000c1e1b00 */
[----:B------:R-:W-:Y:S02]  /*2770*/  ISETP.GE.U32.AND P4, PT, R2, 0x200, PT ;  /* 0x000002000200780c */ /* 0x000fe40003f86070 */
[----:B------:R-:W-:Y:S02]  /*2780*/  CS2R R244, SRZ ;  /* 0x0000000000f47805 */ /* 0x000fe4000001ff00 */
[----:B------:R-:W-:-:S09]  /*2790*/  @P3 IADD3 R247, PT, PT, R247, 0x80, RZ ;  /* 0x00000080f7f73810 */ /* 0x000fd20007ffe0ff */
[----:B----4-:R-:W-:Y:S05]  /*27a0*/  @!P4 BRA `(.L_x_2530) ;  /* 0x00000000009cc947 */ /* 0x010fea0003800000 */
[----:B------:R-:W0:Y:S02]  /*27b0*/  LDC.64 R180, c[0x0][0x3b0] ;  /* 0x0000ec00ffb47b82 */ /* 0x000e240000000a00 */
[----:B0-----:R-:W-:-:S05]  /*27c0*/  IMAD.WIDE.U32 R180, R247, 0x8, R180 ;  /* 0x00000008f7b47825 */ /* 0x001fca00078e00b4 */
[----:B------:R0:W5:Y:S01]  /*27d0*/  LDG.E.64 R196, desc[UR10][R180.64] ;  /* 0x0000000ab4c47981 */ /* 0x000162000c1e1b00 */
[----:B------:R-:W-:Y:S05]  /*27e0*/  BRA `(.L_x_2530) ;  /* 0x00000000008c7947 */ /* 0x000fea0003800000 */
.L_x_2531:
[C---:B------:R-:W-:Y:S02]  /*27f0*/  ISETP.GE.U32.AND P1, PT, R2.reuse, 0x80, PT ;  /* 0x000000800200780c */ /* 0x040fe40003f26070 */
[C---:B------:R-:W-:Y:S02]  /*2800*/  ISETP.GE.U32.AND P2, PT, R2.reuse, 0x100, PT ;  /* 0x000001000200780c */ /* 0x040fe40003f46070 */
[C---:B------:R-:W-:Y:S02]  /*2810*/  ISETP.GE.U32.AND P3, PT, R2.reuse, 0x180, PT ;  /* 0x000001800200780c */ /* 0x040fe40003f66070 */
[----:B------:R-:W-:-:S07]  /*2820*/  ISETP.GE.U32.AND P4, PT, R2, 0x200, PT ;  /* 0x000002000200780c */ /* 0x000fce0003f86070 */
[----:B------:R-:W0:Y:S08]  /*2830*/  @P1 LDC.64 R240, c[0x0][0x3b0] ;  /* 0x0000ec00fff01b82 */ /* 0x000e300000000a00 */
[----:B------:R-:W2:Y:S08]  /*2840*/  @P2 LDC.64 R184, c[0x0][0x3b0] ;  /* 0x0000ec00ffb82b82 */ /* 0x000eb00000000a00 */
[----:B------:R-:W3:Y:S08]  /*2850*/  @P3 LDC.64 R182, c[0x0][0x3b0] ;  /* 0x0000ec00ffb63b82 */ /* 0x000ef00000000a00 */
[----:B------:R-:W4:Y:S01]  /*2860*/  @P4 LDC.64 R180, c[0x0][0x3b0] ;  /* 0x0000ec00ffb44b82 */ /* 0x000f220000000a00 */
[C---:B0-----:R-:W-:Y:S01]  /*2870*/  @P1 IMAD.WIDE.U32 R240, R247.reuse, 0x8, R240 ;  /* 0x00000008f7f01825 */ /* 0x041fe200078e00f0 */
[----:B------:R-:W-:-:S04]  /*2880*/  @P1 IADD3 R247, PT, PT, R247, 0x80, RZ ;  /* 0x00000080f7f71810 */ /* 0x000fc80007ffe0ff */
[----:B------:R0:W5:Y:S02]  /*2890*/  @P1 LDG.E.64 R192, desc[UR10][R240.64] ;  /* 0x0000000af0c01981 */ /* 0x000164000c1e1b00 */
[----:B------:R-:W1:Y:S01]  /*28a0*/  @P1 LDC.64 R186, c[0x0][0x438] ;  /* 0x00010e00ffba1b82 */ /* 0x000e620000000a00 */
[C---:B--2---:R-:W-:Y:S01]  /*28b0*/  @P2 IMAD.WIDE.U32 R184, R247.reuse, 0x8, R184 ;  /* 0x00000008f7b82825 */ /* 0x044fe200078e00b8 */
[----:B------:R-:W-:-:S04]  /*28c0*/  @P2 IADD3 R247, PT, PT, R247, 0x80, RZ ;  /* 0x00000080f7f72810 */ /* 0x000fc80007ffe0ff */
[----:B------:R2:W5:Y:S02]  /*28d0*/  @P2 LDG.E.64 R190, desc[UR10][R184.64] ;  /* 0x0000000ab8be2981 */ /* 0x000564000c1e1b00 */
[----:B0-----:R-:W0:Y:S01]  /*28e0*/  @P2 LDC.64 R240, c[0x0][0x438] ;  /* 0x00010e00fff02b82 */ /* 0x001e220000000a00 */
[C---:B---3--:R-:W-:Y:S01]  /*28f0*/  @P3 IMAD.WIDE.U32 R182, R247.reuse, 0x8, R182 ;  /* 0x00000008f7b63825 */ /* 0x048fe200078e00b6 */
[----:B------:R-:W-:-:S04]  /*2900*/  @P3 IADD3 R247, PT, PT, R247, 0x80, RZ ;  /* 0x00000080f7f73810 */ /* 0x000fc80007ffe0ff */
[----:B------:R3:W5:Y:S02]  /*2910*/  @P3 LDG.E.64 R194, desc[UR10][R182.64] ;  /* 0x0000000ab6c23981 */ /* 0x000764000c1e1b00 */
[----:B------:R-:W2:Y:S01]  /*2920*/  @P3 LDC.64 R244, c[0x0][0x438] ;  /* 0x00010e00fff43b82 */ /* 0x000ea20000000a00 */
[----:B----4-:R-:W-:-:S05]  /*2930*/  @P4 IMAD.WIDE.U32 R180, R247, 0x8, R180 ;  /* 0x00000008f7b44825 */ /* 0x010fca00078e00b4 */
[----:B------:R3:W5:Y:S01]  /*2940*/  @P4 LDG.E.64 R196, desc[UR10][R180.64] ;  /* 0x0000000ab4c44981 */ /* 0x000762000c1e1b00 */
[C---:B-1----:R-:W-:Y:S02]  /*2950*/  @P1 IMAD.WIDE.U32 R246, R243.reuse, 0x10, R186 ;  /* 0x00000010f3f61825 */ /* 0x042fe400078e00ba */
[----:B------:R-:W1:Y:S01]  /*2960*/  @P4 LDC.64 R186, c[0x0][0x438] ;  /* 0x00010e00ffba4b82 */ /* 0x000e620000000a00 */
[----:B------:R-:W-:Y:S02]  /*2970*/  @P1 IADD3 R243, PT, PT, R243, 0x80, RZ ;  /* 0x00000080f3f31810 */ /* 0x000fe40007ffe0ff */
[----:B------:R3:W5:Y:S03]  /*2980*/  @P1 LDG.E.128 R152, desc[UR10][R246.64] ;  /* 0x0000000af6981981 */ /* 0x000766000c1e1d00 */
[C---:B0-----:R-:W-:Y:S01]  /*2990*/  @P2 IMAD.WIDE.U32 R240, R243.reuse, 0x10, R240 ;  /* 0x00000010f3f02825 */ /* 0x041fe200078e00f0 */
[----:B------:R-:W-:-:S04]  /*29a0*/  @P2 IADD3 R243, PT, PT, R243, 0x80, RZ ;  /* 0x00000080f3f32810 */ /* 0x000fc80007ffe0ff */
[----:B------:R3:W5:Y:S01]  /*29b0*/  @P2 LDG.E.128 R24, desc[UR10][R240.64] ;  /* 0x0000000af0182981 */ /* 0x000762000c1e1d00 */
[C---:B--2---:R-:W-:Y:S01]  /*29c0*/  @P3 IMAD.WIDE.U32 R184, R243.reuse, 0x10, R244 ;  /* 0x00000010f3b83825 */ /* 0x044fe200078e00f4 */
[----:B------:R-:W-:-:S04]  /*29d0*/  @P3 IADD3 R243, PT, PT, R243, 0x80, RZ ;  /* 0x00000080f3f33810 */ /* 0x000fc80007ffe0ff */
[----:B------:R3:W5:Y:S01]  /*29e0*/  @P3 LDG.E.128 R172, desc[UR10][R184.64] ;  /* 0x0000000ab8ac3981 */ /* 0x000762000c1e1d00 */
[----:B-1----:R-:W-:-:S05]  /*29f0*/  @P4 IMAD.WIDE.U32 R186, R243, 0x10, R186 ;  /* 0x00000010f3ba4825 */ /* 0x002fca00078e00ba */
[----:B------:R3:W5:Y:S01]  /*2a00*/  @P4 LDG.E.128 R176, desc[UR10][R186.64] ;  /* 0x0000000abab04981 */ /* 0x000762000c1e1d00 */
[----:B------:R-:W-:-:S07]  /*2a10*/  CS2R R244, SRZ ;  /* 0x0000000000f47805 */ /* 0x000fce000001ff00 */
.L_x_2530:
[----:B-1----:R-:W-:Y:S05]  /*2a20*/  BSYNC.RECONVERGENT B0 ;  /* 0x0000000000007941 */ /* 0x002fea0003800200 */
.L_x_2522:
[----:B0--3--:R-:W0:Y:S01]  /*2a30*/  SHFL.DOWN PT, R180, R245, 0x10, 0x1f ;  /* 0x0a001f00f5b47f89 */ /* 0x009e2200000e0000 */
        /* <DEDUP_REMOVED lines=30> */
.L_x_2533:
[----:B------:R-:W-:Y:S05]  /*2c20*/  BSYNC.RECONVERGENT B0 ;  /* 0x0000000000007941 */ /* 0x000fea0003800200 */
.L_x_2532:
        /* <DEDUP_REMOVED lines=10> */
[----:B------:R-:W-:Y:S02]  /*2cd0*/  @!UP1 UIADD3 UR5, UPT, UPT, UR4, 0x4000, URZ ;  /* 0x0000400004059890 */ /* 0x000fe4000fffe0ff */
[----:B------:R-:W-:Y:S02]  /*2ce0*/  UIADD3 UR6, UPT, UPT, UR4, 0x4030, URZ ;  /* 0x0000403004067890 */ /* 0x000fe4000fffe0ff */
[----:B------:R-:W-:Y:S02]  /*2cf0*/  @!UP1 UIADD3 UR6, UPT, UPT, UR4, 0x4010, URZ ;  /* 0x0000401004069890 */ /* 0x000fe4000fffe0ff */
[----:B------:R-:W-:-:S03]  /*2d00*/  @UP3 USHF.R.S32.HI UR4, URZ, 0x1f, UR9 ;  /* 0x0000001fff043899 */ /* 0x000fc60008011409 */
[----:B0-----:R-:W0:Y:S01]  /*2d10*/  LDS.128 R180, [UR5] ;  /* 0x00000005ffb47984 */ /* 0x001e220008000c00 */
[----:B------:R-:W-:-:S03]  /*2d20*/  @UP3 ULEA.HI UR4, UR4, UR9, URZ, 0x3 ;  /* 0x0000000904043291 */ /* 0x000fc6000f8f18ff */
[----:B------:R-:W1:Y:S01]  /*2d30*/  LDS.128 R184, [UR6] ;  /* 0x00000006ffb87984 */ /* 0x000e620008000c00 */
[----:B0-----:R-:W-:Y:S01]  /*2d40*/  FADD.FTZ R240, RZ, R181 ;  /* 0x000000b5fff07221 */ /* 0x001fe20000010000 */
[----:B------:R-:W-:-:S03]  /*2d50*/  FADD.FTZ R181, RZ, R180 ;  /* 0x000000b4ffb57221 */ /* 0x000fc60000010000 */
[----:B------:R-:W-:Y:S01]  /*2d60*/  FADD.FTZ R240, R183, R240 ;  /* 0x000000f0b7f07221 */ /* 0x000fe20000010000 */
[----:B------:R-:W-:-:S03]  /*2d70*/  FADD.FTZ R181, R182, R181 ;  /* 0x000000b5b6b57221 */ /* 0x000fc60000010000 */
[----:B-1----:R-:W-:Y:S01]  /*2d80*/  FADD.FTZ R240, R240, R185 ;  /* 0x000000b9f0f07221 */ /* 0x002fe20000010000 */
[----:B------:R-:W-:Y:S01]  /*2d90*/  FADD.FTZ R181, R181, R184 ;  /* 0x000000b8b5b57221 */ /* 0x000fe20000010000 */
[----:B------:R-:W-:Y:S01]  /*2da0*/  HFMA2 R184, -RZ, RZ, 0, 0 ;  /* 0x00000000ffb87431 */ /* 0x000fe200000001ff */
[----:B------:R-:W-:Y:S01]  /*2db0*/  MOV R185, R239 ;  /* 0x000000ef00b97202 */ /* 0x000fe20000000f00 */
[----:B------:R-:W-:Y:S01]  /*2dc0*/  FADD.FTZ R187, R187, R240 ;  /* 0x000000f0bbbb7221 */ /* 0x000fe20000010000 */
[----:B------:R-:W-:Y:S01]  /*2dd0*/  FADD.FTZ R186, R186, R181 ;  /* 0x000000b5baba7221 */ /* 0x000fe20000010000 */
[----:B------:R-:W-:Y:S02]  /*2de0*/  MOV R181, UR4 ;  /* 0x0000000400b57c02 */ /* 0x000fe40008000f00 */
[----:B------:R-:W-:Y:S01]  /*2df0*/  FMUL.FTZ R187, R187, UR30 ;  /* 0x0000001ebbbb7c20 */ /* 0x000fe20008410000 */
[----:B------:R-:W-:Y:S01]  /*2e00*/  FMUL.FTZ R186, R186, UR30 ;  /* 0x0000001ebaba7c20 */ /* 0x000fe20008410000 */
[----:B------:R-:W-:-:S03]  /*2e10*/  @P5 LEA.HI.SX32 R184, R181, R0, 0x1d ;  /* 0x00000000b5b85211 */ /* 0x000fc600078feaff */
        /* <DEDUP_REMOVED lines=9> */
.L_x_2536:
        /* <DEDUP_REMOVED lines=18> */
[----:B------:R-:W-:-:S05]  /*2fd0*/  HADD2.F32 R181, -RZ, R164.H0_H0 ;  /* 0x200000a4ffb57230 */ /* 0x000fca0000004100 */
[----:B------:R-:W-:-:S07]  /*2fe0*/  FMUL.FTZ R181, R181, R180 ;  /* 0x000000b4b5b57220 */ /* 0x000fce0000410000 */
.L_x_2541:
[----:B------:R-:W-:Y:S05]  /*2ff0*/  BSYNC.RECONVERGENT B1 ;  /* 0x0000000000017941 */ /* 0x000fea0003800200 */
.L_x_2540:
[----:B------:R-:W-:Y:S01]  /*3000*/  BSSY.RECONVERGENT B1, `(.L_x_2542) ;  /* 0x000000d000017945 */ /* 0x000fe20003800200 */
[----:B------:R-:W-:Y:S01]  /*3010*/  FADD.FTZ R181, R120, R181 ;  /* 0x000000b578b57221 */ /* 0x000fe20000010000 */
[----:B------:R-:W-:Y:S02]  /*3020*/  MOV R120, RZ ;  /* 0x000000ff00787202 */ /* 0x000fe40000000f00 */
[----:B------:R-:W-:Y:S05]  /*3030*/  @!P5 BRA `(.L_x_2543) ;  /* 0x000000000024d947 */ /* 0x000fea0003800000 */
[----:B------:R-:W-:Y:S01]  /*3040*/  FFMA.FTZ R183, R3, UR6, R186 ;  /* 0x0000000603b77c23 */ /* 0x000fe200080100ba */
[----:B------:R-:W-:Y:S01]  /*3050*/  ISETP.LT.AND P0, PT, RZ, UR32, PT ;  /* 0x00000020ff007c0c */ /* 0x000fe2000bf01270 */
[----:B------:R-:W-:Y:S02]  /*3060*/  HADD2.F32 R120, -RZ, R32.H0_H0 ;  /* 0x20000020ff787230 */ /* 0x000fe40000004100 */
[----:B------:R-:W-:-:S04]  /*3070*/  FADD.FTZ R183, R4, -R183 ;  /* 0x800000b704b77221 */ /* 0x000fc80000010000 */
[----:B------:R-:W-:-:S05]  /*3080*/  FMUL.FTZ R183, R183, UR31 ;  /* 0x0000001fb7b77c20 */ /* 0x000fca0008410000 */
[----:B------:R-:W-:-:S05]  /*3090*/  FSEL R183, R183, RZ, P0 ;  /* 0x000000ffb7b77208 */ /* 0x000fca0000000000 */
[----:B------:R-:W-:-:S04]  /*30a0*/  FMUL.FTZ R183, R183, UR21 ;  /* 0x00000015b7b77c20 */ /* 0x000fc80008410000 */
[----:B------:R-:W-:-:S04]  /*30b0*/  FMUL.FTZ R183, R183, UR20 ;  /* 0x00000014b7b77c20 */ /* 0x000fc80008410000 */
[----:B------:R-:W-:-:S07]  /*30c0*/  FMUL.FTZ R120, R183, R120 ;  /* 0x00000078b7787220 */ /* 0x000fce0000410000 */
.L_x_2543:
[----:B------:R-:W-:Y:S05]  /*30d0*/  BSYNC.RECONVERGENT B1 ;  /* 0x0000000000017941 */ /* 0x000fea0003800200 */
.L_x_2542:
[----:B------:R-:W-:Y:S02]  /*30e0*/  F2FP.F16.F32.PACK_AB R180, RZ, R120 ;  /* 0x00000078ffb4723e */ /* 0x000fe400000000ff */
[----:B------:R-:W-:Y:S02]  /*30f0*/  MOV R120, R181 ;  /* 0x000000b500787202 */ /* 0x000fe40000000f00 */
[----:B------:R-:W-:-:S07]  /*3100*/  PRMT R156, R180, 0x7610, R156 ;  /* 0x00007610b49c7816 */ /* 0x000fce000000009c */
.L_x_2539:
        /* <DEDUP_REMOVED lines=12> */
[----:B------:R-:W-:-:S05]  /*31d0*/  HADD2.F32 R180, -RZ, R164.H1_H1 ;  /* 0x300000a4ffb47230 */ /* 0x000fca0000004100 */
[----:B------:R-:W-:-:S07]  /*31e0*/  FMUL.FTZ R180, R180, R181 ;  /* 0x000000b5b4b47220 */ /* 0x000fce0000410000 */
.L_x_2546:
[----:B------:R-:W-:Y:S05]  /*31f0*/  BSYNC.RECONVERGENT B1 ;  /* 0x0000000000017941 */ /* 0x000fea0003800200 */
.L_x_2545:
[----:B------:R-:W-:Y:S01]  /*3200*/  BSSY.RECONVERGENT B1, `(.L_x_2547) ;  /* 0x000000d000017945 */ /* 0x000fe20003800200 */
[----:B------:R-:W-:Y:S01]  /*3210*/  FADD.FTZ R181, R121, R180 ;  /* 0x000000b479b57221 */ /* 0x000fe20000010000 */
[----:B------:R-:W-:Y:S02]  /*3220*/  MOV R121, RZ ;  /* 0x000000ff00797202 */ /* 0x000fe40000000f00 */
[----:B------:R-:W-:Y:S05]  /*3230*/  @!P0 BRA `(.L_x_2548) ;  /* 0x0000000000248947 */ /* 0x000fea0003800000 */
[----:B------:R-:W-:Y:S01]  /*3240*/  FFMA.FTZ R180, R6, UR6, R186 ;  /* 0x0000000606b47c23 */ /* 0x000fe200080100ba */
[----:B------:R-:W-:Y:S01]  /*3250*/  ISETP.LT.AND P0, PT, RZ, UR32, PT ;  /* 0x00000020ff007c0c */ /* 0x000fe2000bf01270 */
[----:B------:R-:W-:Y:S02]  /*3260*/  HADD2.F32 R121, -RZ, R32.H1_H1 ;  /* 0x30000020ff797230 */ /* 0x000fe40000004100 */
[----:B------:R-:W-:-:S04]  /*3270*/  FADD.FTZ R180, R5, -R180 ;  /* 0x800000b405b47221 */ /* 0x000fc80000010000 */
[----:B------:R-:W-:-:S05]  /*3280*/  FMUL.FTZ R180, R180, UR31 ;  /* 0x0000001fb4b47c20 */ /* 0x000fca0008410000 */
[----:B------:R-:W-:-:S05]  /*3290*/  FSEL R180, R180, RZ, P0 ;  /* 0x000000ffb4b47208 */ /* 0x000fca0000000000 */
[----:B------:R-:W-:-:S04]  /*32a0*/  FMUL.FTZ R180, R180, UR21 ;  /* 0x00000015b4b47c20 */ /* 0x000fc80008410000 */
[----:B------:R-:W-:-:S04]  /*32b0*/  FMUL.FTZ R180, R180, UR20 ;  /* 0x00000014b4b47c20 */ /* 0x000fc80008410000 */
[----:B------:R-:W-:-:S07]  /*32c0*/  FMUL.FTZ R121, R180, R121 ;  /* 0x00000079b4797220 */ /* 0x000fce0000410000 */
.L_x_2548:
[----:B------:R-:W-:Y:S05]  /*32d0*/  BSYNC.RECONVERGENT B1 ;  /* 0x0000000000017941 */ /* 0x000fea0003800200 */
.L_x_2547:
[----:B------:R-:W-:Y:S02]  /*32e0*/  F2FP.F16.F32.PACK_AB R180, RZ, R121 ;  /* 0x00000079ffb4723e */ /* 0x000fe400000000ff */
[----:B------:R-:W-:Y:S02]  /*32f0*/  MOV R121, R181 ;  /* 0x000000b500797202 */ /* 0x000fe40000000f00 */
[----:B------:R-:W-:-:S07]  /*3300*/  PRMT R156, R156, 0x5410, R180 ;  /* 0x000054109c9c7816 */ /* 0x000fce00000000b4 */
.L_x_2544:
        /* <DEDUP_REMOVED lines=14> */
.L_x_2551:
[----:B------:R-:W-:Y:S05]  /*33f0*/  BSYNC.RECONVERGENT B1 ;  /* 0x0000000000017941 */ /* 0x000fea0003800200 */
.L_x_2550:
        /* <DEDUP_REMOVED lines=13> */
.L_x_2553:
[----:B------:R-:W-:Y:S05]  /*34d0*/  BSYNC.RECONVERGENT B1 ;  /* 0x0000000000017941 */ /* 0x000fea0003800200 */
.L_x_2552:
[----:B------:R-:W-:Y:S02]  /*34e0*/  F2FP.F16.F32.PACK_AB R180, RZ, R122 ;  /* 0x0000007affb4723e */ /* 0x000fe400000000ff */
[----:B------:R-:W-:Y:S02]  /*34f0*/  MOV R122, R181 ;  /* 0x000000b5007a7202 */ /* 0x000fe40000000f00 */
[----:B------:R-:W-:-:S07]  /*3500*/  PRMT R157, R180, 0x7610, R157 ;  /* 0x00007610b49d7816 */ /* 0x000fce000000009d */
.L_x_2549:
        /* <DEDUP_REMOVED lines=14> */
.L_x_2556:
[----:B------:R-:W-:Y:S05]  /*35f0*/  BSYNC.RECONVERGENT B1 ;  /* 0x0000000000017941 */ /* 0x000fea0003800200 */
.L_x_2555:
        /* <DEDUP_REMOVED lines=13> */
.L_x_2558:
[----:B------:R-:W-:Y:S05]  /*36d0*/  BSYNC.RECONVERGENT B1 ;  /* 0x0000000000017941 */ /* 0x000fea0003800200 */
.L_x_2557:
[----:B------:R-:W-:Y:S02]  /*36e0*/  F2FP.F16.F32.PACK_AB R180, RZ, R123 ;  /* 0x0000007bffb4723e */ /* 0x000fe400000000ff */
[----:B------:R-:W-:Y:S02]  /*36f0*/  MOV R123, R181 ;  /* 0x000000b5007b7202 */ /* 0x000fe40000000f00 */
[----:B------:R-:W-:-:S07]  /*3700*/  PRMT R157, R157, 0x5410, R180 ;  /* 0x000054109d9d7816 */ /* 0x000fce00000000b4 */
.L_x_2554:
        /* <DEDUP_REMOVED lines=14> */
.L_x_2561:
[----:B------:R-:W-:Y:S05]  /*37f0*/  BSYNC.RECONVERGENT B1 ;  /* 0x0000000000017941 */ /* 0x000fea0003800200 */
.L_x_2560:
        /* <DEDUP_REMOVED lines=13> */
.L_x_2563:
[----:B------:R-:W-:Y:S05]  /*38d0*/  BSYNC.RECONVERGENT B1 ;  /* 0x0000000000017941 */ /* 0x000fea0003800200 */
.L_x_2562:
[----:B------:R-:W-:Y:S02]  /*38e0*/  F2FP.F16.F32.PACK_AB R180, RZ, R124 ;  /* 0x0000007cffb4723e */ /* 0x000fe400000000ff */
[----:B------:R-:W-:Y:S02]  /*38f0*/  MOV R124, R181 ;  /* 0x000000b5007c7202 */ /* 0x000fe40000000f00 */
[----:B------:R-:W-:-:S07]  /*3900*/  PRMT R158, R180, 0x7610, R158 ;  /* 0x00007610b49e7816 */ /* 0x000fce000000009e */
.L_x_2559:
[----:B------:R-:W-:Y:S05]  /*3910*/  BRA.U !UP3, `(.L_x_2564) ;  /* 0x000000010b7c7547 */ /* 0x000fea000b800000 */
[----:B-----5:R-:W-:Y:S01]  /*3920*/  LOP3.LUT P0, RZ, R193, 0xff00, RZ, 0xc0, !PT ;  /* 0x0000ff00c1ff7812 */ /* 0x020fe2000780c0ff */
[----:B------:R-:W-:Y:S01]  /*3930*/  BSSY.RECONVERGENT B1, `(.L_x_2565) ;  /* 0x000000c000017945 */ /* 0x000fe20003800200 */
[----:B------:R-:W-:-:S11]  /*3940*/  HFMA2 R180, -RZ, RZ, 0, 0 ;  /* 0x00000000ffb47431 */ /* 0x000fd600000001ff */
        /* <DEDUP_REMOVED lines=10> */
.L_x_2566:
[----:B------:R-:W-:Y:S05]  /*39f0*/  BSYNC.RECONVERGENT B1 ;  /* 0x0000000000017941 */ /* 0x000fea0003800200 */
.L_x_2565:
        /* <DEDUP_REMOVED lines=13> */
.L_x_2568:
[----:B------:R-:W-:Y:S05]  /*3ad0*/  BSYNC.RECONVERGENT B1 ;  /* 0x0000000000017941 */ /* 0x000fea0003800200 */
.L_x_2567:
[----:B------:R-:W-:Y:S02]  /*3ae0*/  F2FP.F16.F32.PACK_AB R180, RZ, R125 ;  /* 0x0000007dffb4723e */ /* 0x000fe400000000ff */
[----:B------:R-:W-:Y:S02]  /*3af0*/  MOV R125, R181 ;  /* 0x000000b5007d7202 */ /* 0x000fe40000000f00 */
[----:B------:R-:W-:-:S07]  /*3b00*/  PRMT R158, R158, 0x5410, R180 ;  /* 0x000054109e9e7816 */ /* 0x000fce00000000b4 */
.L_x_2564:
        /* <DEDUP_REMOVED lines=14> */
.L_x_2571:
[----:B------:R-:W-:Y:S05]  /*3bf0*/  BSYNC.RECONVERGENT B1 ;  /* 0x0000000000017941 */ /* 0x000fea0003800200 */
.L_x_2570:
        /* <DEDUP_REMOVED lines=13> */
.L_x_2573:
[----:B------:R-:W-:Y:S05]  /*3cd0*/  BSYNC.RECONVERGENT B1 ;  /* 0x0000000000017941 */ /* 0x000fea0003800200 */
.L_x_2572:
[----:B------:R-:W-:Y:S02]  /*3ce0*/  F2FP.F16.F32.PACK_AB R180, RZ, R126 ;  /* 0x0000007effb4723e */ /* 0x000fe400000000ff */
[----:B------:R-:W-:Y:S02]  /*3cf0*/  MOV R126, R181 ;  /* 0x000000b5007e7202 */ /* 0x000fe40000000f00 */
[----:B------:R-:W-:-:S07]  /*3d00*/  PRMT R159, R180, 0x7610, R159 ;  /* 0x00007610b49f7816 */ /* 0x000fce000000009f */
.L_x_2569:
[----:B------:R-:W-:Y:S05]  /*3d10*/  BRA.U !UP3, `(.L_x_2574) ;  /* 0x0000001d0b947547 */ /* 0x000fea000b800000 */
[----:B-----5:R-:W-:Y:S01]  /*3d20*/  ISETP.GE.U32.AND P0, PT, R192, RZ, PT ;  /* 0x000000ffc000720c */ /* 0x020fe20003f06070 */
[----:B------:R-:W-:Y:S01]  /*3d30*/  BSSY.RECONVERGENT B1, `(.L_x_2575) ;  /* 0x000000d000017945 */ /* 0x000fe20003800200 */
[----:B------:R-:W-:Y:S02]  /*3d40*/  HFMA2 R180, -RZ, RZ, 0, 0 ;  /* 0x00000000ffb47431 */ /* 0x000fe400000001ff */
[----:B------:R-:W-:-:S13]  /*3d50*/  ISETP.GE.U32.AND.EX P0, PT, R193, 0x1000000, PT, P0 ;  /* 0x01000000c100780c */ /* 0x000fda0003f06100 */
        /* <DEDUP_REMOVED lines=10> */
.L_x_2576:
[----:B------:R-:W-:Y:S05]  /*3e00*/  BSYNC.RECONVERGENT B1 ;  /* 0x0000000000017941 */ /* 0x000fea0003800200 */
.L_x_2575:
        /* <DEDUP_REMOVED lines=13> */
.L_x_2578:
[----:B------:R-:W-:Y:S05]  /*3ee0*/  BSYNC.RECONVERGENT B1 ;  /* 0x0000000000017941 */ /* 0x000fea0003800200 */
.L_x_2577:
[----:B------:R-:W-:-:S04]  /*3ef0*/  F2FP.F16.F32.PACK_AB R127, RZ, R127 ;  /* 0x0000007fff7f723e */ /* 0x000fc800000000ff */
[----:B------:R-:W-:Y:S02]  /*3f00*/  PRMT R159, R159, 0x5410, R127 ;  /* 0x000054109f9f7816 */ /* 0x000fe4000000007f */
[----:B------:R-:W-:Y:S01]  /*3f10*/  MOV R127, R180 ;  /* 0x000000b4007f7202 */ /* 0x000fe20000000f00 */
[----:B------:R-:W-:Y:S06]  /*3f20*/  BRA `(.L_x_2574) ;  /* 0x0000001c00107947 */ /* 0x000fec0003800000 */
.L_x_2538:
        /* <DEDUP_REMOVED lines=24> */
[----:B-----5:R-:W-:-:S13]  /*40b0*/  LOP3.LUT P5, RZ, R192, 0xff, RZ, 0xc0, !PT ;  /* 0x000000ffc0ff7812 */ /* 0x020fda00078ac0ff */
[----:B------:R-:W0:Y:S01]  /*40c0*/  @P5 LDC.64 R168, c[0x0][0x408] ;  /* 0x00010200ffa85b82 */ /* 0x000e220000000a00 */
[----:B------:R-:W-:-:S07]  /*40d0*/  @P5 HADD2.F32 R183, -RZ, R164.H0_H0 ;  /* 0x200000a4ffb75230 */ /* 0x000fce0000004100 */
[----:B------:R-:W1:Y:S01]  /*40e0*/  @P5 LDC.64 R170, c[0x0][0x408] ;  /* 0x00010200ffaa5b82 */ /* 0x000e620000000a00 */
[----:B0-----:R-:W-:-:S04]  /*40f0*/  @P5 FMUL.FTZ R169, R169, R242 ;  /* 0x000000f2a9a95220 */ /* 0x001fc80000410000 */
[----:B------:R-:W-:Y:S01]  /*4100*/  @P5 FMUL.FTZ R168, R169, R168 ;  /* 0x000000a8a9a85220 */ /* 0x000fe20000410000 */
[----:B------:R-:W-:Y:S02]  /*4110*/  HFMA2 R169, -RZ, RZ, 0, 0 ;  /* 0x00000000ffa97431 */ /* 0x000fe400000001ff */
[----:B-1----:R-:W-:Y:S01]  /*4120*/  @P5 FMUL.FTZ R171, R171, R242 ;  /* 0x000000f2abab5220 */ /* 0x002fe20000410000 */
[----:B------:R-:W-:-:S03]  /*4130*/  @P5 FMUL.FTZ R169, R183, R168 ;  /* 0x000000a8b7a95220 */ /* 0x000fc60000410000 */
[----:B------:R-:W-:Y:S01]  /*4140*/  @P5 FMUL.FTZ R171, R171, R170 ;  /* 0x000000aaabab5220 */ /* 0x000fe20000410000 */
[----:B------:R-:W-:Y:S01]  /*4150*/  @P5 HADD2.F32 R170, -RZ, R32.H0_H0 ;  /* 0x20000020ffaa5230 */ /* 0x000fe20000004100 */
[----:B------:R-:W-:Y:S01]  /*4160*/  MOV R168, RZ ;  /* 0x000000ff00a87202 */ /* 0x000fe20000000f00 */
[----:B------:R-:W-:-:S03]  /*4170*/  FADD.FTZ R120, R120, R169 ;  /* 0x000000a978787221 */ /* 0x000fc60000010000 */
[----:B------:R-:W-:-:S05]  /*4180*/  @P5 FMUL.FTZ R168, R170, R171 ;  /* 0x000000abaaa85220 */ /* 0x000fca0000410000 */
[----:B------:R-:W-:-:S04]  /*4190*/  F2FP.F16.F32.PACK_AB R168, RZ, R168 ;  /* 0x000000a8ffa8723e */ /* 0x000fc800000000ff */
[----:B------:R-:W-:-:S07]  /*41a0*/  PRMT R156, R168, 0x7610, R156 ;  /* 0x00007610a89c7816 */ /* 0x000fce000000009c */
.L_x_2579:
[----:B------:R-:W-:Y:S05]  /*41b0*/  BRA.U !UP3, `(.L_x_2580) ;  /* 0x000000010b407547 */ /* 0x000fea000b800000 */
[----:B-----5:R-:W-:-:S13]  /*41c0*/  LOP3.LUT P5, RZ, R192, 0xff00, RZ, 0xc0, !PT ;  /* 0x0000ff00c0ff7812 */ /* 0x020fda00078ac0ff */
[----:B------:R-:W0:Y:S01]  /*41d0*/  @P5 LDC.64 R168, c[0x0][0x408] ;  /* 0x00010200ffa85b82 */ /* 0x000e220000000a00 */
[----:B------:R-:W-:-:S07]  /*41e0*/  @P5 HADD2.F32 R246, -RZ, R164.H1_H1 ;  /* 0x300000a4fff65230 */ /* 0x000fce0000004100 */
[----:B------:R-:W1:Y:S01]  /*41f0*/  @P5 LDC.64 R170, c[0x0][0x408] ;  /* 0x00010200ffaa5b82 */ /* 0x000e620000000a00 */
[----:B0-----:R-:W-:-:S04]  /*4200*/  @P5 FMUL.FTZ R169, R169, R240 ;  /* 0x000000f0a9a95220 */ /* 0x001fc80000410000 */
[----:B------:R-:W-:Y:S01]  /*4210*/  @P5 FMUL.FTZ R169, R169, R168 ;  /* 0x000000a8a9a95220 */ /* 0x000fe20000410000 */
[----:B------:R-:W-:Y:S02]  /*4220*/  HFMA2 R168, -RZ, RZ, 0, 0 ;  /* 0x00000000ffa87431 */ /* 0x000fe400000001ff */
[----:B-1----:R-:W-:Y:S01]  /*4230*/  @P5 FMUL.FTZ R171, R171, R240 ;  /* 0x000000f0abab5220 */ /* 0x002fe20000410000 */
[----:B------:R-:W-:-:S03]  /*4240*/  @P5 FMUL.FTZ R168, R246, R169 ;  /* 0x000000a9f6a85220 */ /* 0x000fc60000410000 */
[----:B------:R-:W-:Y:S01]  /*4250*/  @P5 FMUL.FTZ R171, R171, R170 ;  /* 0x000000aaabab5220 */ /* 0x000fe20000410000 */
[----:B------:R-:W-:Y:S01]  /*4260*/  @P5 HADD2.F32 R170, -RZ, R32.H1_H1 ;  /* 0x30000020ffaa5230 */ /* 0x000fe20000004100 */
[----:B------:R-:W-:Y:S01]  /*4270*/  MOV R169, RZ ;  /* 0x000000ff00a97202 */ /* 0x000fe20000000f00 */
[----:B------:R-:W-:-:S03]  /*4280*/  FADD.FTZ R121, R121, R168 ;  /* 0x000000a879797221 */ /* 0x000fc60000010000 */
[----:B------:R-:W-:-:S05]  /*4290*/  @P5 FMUL.FTZ R169, R170, R171 ;  /* 0x000000abaaa95220 */ /* 0x000fca0000410000 */
[----:B------:R-:W-:-:S04]  /*42a0*/  F2FP.F16.F32.PACK_AB R169, RZ, R169 ;  /* 0x000000a9ffa9723e */ /* 0x000fc800000000ff */
[----:B------:R-:W-:-:S07]  /*42b0*/  PRMT R156, R156, 0x5410, R169 ;  /* 0x000054109c9c7816 */ /* 0x000fce00000000a9 */
.L_x_2580:
[----:B------:R-:W-:Y:S05]  /*42c0*/  BRA.U !UP3, `(.L_x_2581) ;  /* 0x000000010b407547 */ /* 0x000fea000b800000 */
        /* <DEDUP_REMOVED lines=16> */
.L_x_2581:
        /* <DEDUP_REMOVED lines=17> */
.L_x_2582:
[----:B------:R-:W-:Y:S02]  /*44e0*/  F2FP.F16.F32.PACK_AB R169, R182, R244 ;  /* 0x000000f4b6a9723e */ /* 0x000fe400000000ff */
        /* <DEDUP_REMOVED lines=19> */
.L_x_2583:
[----:B------:R-:W-:Y:S01]  /*4620*/  F2FP.F16.F32.PACK_AB R170, R168, R182 ;  /* 0x000000b6a8aa723e */ /* 0x000fe200000000ff */
[----:B------:R-:W-:Y:S06]  /*4630*/  BRA.U !UP3, `(.L_x_2584) ;  /* 0x000000010b407547 */ /* 0x000fec000b800000 */
[----:B-----5:R-:W-:-:S13]  /*4640*/  LOP3.LUT P5, RZ, R193, 0xff00, RZ, 0xc0, !PT ;  /* 0x0000ff00c1ff7812 */ /* 0x020fda00078ac0ff */
[----:B------:R-:W0:Y:S01]  /*4650*/  @P5 LDC.64 R180, c[0x0][0x408] ;  /* 0x00010200ffb45b82 */ /* 0x000e220000000a00 */
[----:B------:R-:W-:-:S07]  /*4660*/  @P5 HADD2.F32 R171, -RZ, R166.H1_H1 ;  /* 0x300000a6ffab5230 */ /* 0x000fce0000004100 */
[----:B------:R-:W1:Y:S01]  /*4670*/  @P5 LDC.64 R182, c[0x0][0x408] ;  /* 0x00010200ffb65b82 */ /* 0x000e620000000a00 */
[----:B0-----:R-:W-:-:S04]  /*4680*/  @P5 FMUL.FTZ R181, R181, R168 ;  /* 0x000000a8b5b55220 */ /* 0x001fc80000410000 */
[----:B------:R-:W-:Y:S01]  /*4690*/  @P5 FMUL.FTZ R180, R181, R180 ;  /* 0x000000b4b5b45220 */ /* 0x000fe20000410000 */
[----:B-1----:R-:W-:Y:S01]  /*46a0*/  @P5 FMUL.FTZ R183, R183, R168 ;  /* 0x000000a8b7b75220 */ /* 0x002fe20000410000 */
[----:B------:R-:W-:-:S03]  /*46b0*/  HFMA2 R168, -RZ, RZ, 0, 0 ;  /* 0x00000000ffa87431 */ /* 0x000fc600000001ff */
[----:B------:R-:W-:Y:S01]  /*46c0*/  @P5 FMUL.FTZ R183, R183, R182 ;  /* 0x000000b6b7b75220 */ /* 0x000fe20000410000 */
[----:B------:R-:W-:Y:S01]  /*46d0*/  @P5 FMUL.FTZ R168, R171, R180 ;  /* 0x000000b4aba85220 */ /* 0x000fe20000410000 */
[----:B------:R-:W-:Y:S01]  /*46e0*/  @P5 HADD2.F32 R180, -RZ, R34.H1_H1 ;  /* 0x30000022ffb45230 */ /* 0x000fe20000004100 */
[----:B------:R-:W-:Y:S02]  /*46f0*/  MOV R171, RZ ;  /* 0x000000ff00ab7202 */ /* 0x000fe40000000f00 */
[----:B------:R-:W-:Y:S02]  /*4700*/  FADD.FTZ R125, R125, R168 ;  /* 0x000000a87d7d7221 */ /* 0x000fe40000010000 */
[----:B------:R-:W-:-:S05]  /*4710*/  @P5 FMUL.FTZ R171, R180, R183 ;  /* 0x000000b7b4ab5220 */ /* 0x000fca0000410000 */
[----:B------:R-:W-:-:S04]  /*4720*/  F2FP.F16.F32.PACK_AB R171, RZ, R171 ;  /* 0x000000abffab723e */ /* 0x000fc800000000ff */
[----:B------:R-:W-:-:S07]  /*4730*/  PRMT R158, R158, 0x5410, R171 ;  /* 0x000054109e9e7816 */ /* 0x000fce00000000ab */
.L_x_2584:
[--C-:B------:R-:W-:Y:S01]  /*4740*/  FFMA.FTZ R181, R238, UR6, R186.reuse ;  /* 0x00000006eeb57c23 */ /* 0x100fe200080100ba */
[----:B------:R-:W-:Y:S01]  /*4750*/  FFMA.FTZ R171, R223, UR6, R186 ;  /* 0x00000006dfab7c23 */ /* 0x000fe200080100ba */
[----:B------:R-:W-:Y:S02]  /*4760*/  F2FP.F16.F32.PACK_AB R168, R240, R242 ;  /* 0x000000f2f0a8723e */ /* 0x000fe400000000ff */
        /* <DEDUP_REMOVED lines=9> */
[----:B------:R-:W0:Y:S08]  /*4800*/  @P0 LDC.64 R180, c[0x0][0x408] ;  /* 0x00010200ffb40b82 */ /* 0x000e300000000a00 */
[----:B------:R-:W1:Y:S01]  /*4810*/  @P0 LDC.64 R182, c[0x0][0x408] ;  /* 0x00010200ffb60b82 */ /* 0x000e620000000a00 */
[----:B0-----:R-:W-:-:S04]  /*4820*/  @P0 FMUL.FTZ R181, R181, R242 ;  /* 0x000000f2b5b50220 */ /* 0x001fc80000410000 */
[----:B------:R-:W-:Y:S01]  /*4830*/  @P0 FMUL.FTZ R180, R181, R180 ;  /* 0x000000b4b5b40220 */ /* 0x000fe20000410000 */
[----:B------:R-:W-:Y:S02]  /*4840*/  @P0 HADD2.F32 R181, -RZ, R167.H0_H0 ;  /* 0x200000a7ffb50230 */ /* 0x000fe40000004100 */
[----:B-1----:R-:W-:-:S03]  /*4850*/  @P0 FMUL.FTZ R183, R183, R242 ;  /* 0x000000f2b7b70220 */ /* 0x002fc60000410000 */
[----:B------:R-:W-:Y:S01]  /*4860*/  @P0 FMUL.FTZ R171, R181, R180 ;  /* 0x000000b4b5ab0220 */ /* 0x000fe20000410000 */
[----:B------:R-:W-:Y:S02]  /*4870*/  @P0 HADD2.F32 R181, -RZ, R35.H0_H0 ;  /* 0x20000023ffb50230 */ /* 0x000fe40000004100 */
[----:B------:R-:W-:Y:S01]  /*4880*/  @P0 FMUL.FTZ R182, R183, R182 ;  /* 0x000000b6b7b60220 */ /* 0x000fe20000410000 */
[----:B------:R-:W-:Y:S01]  /*4890*/  MOV R180, RZ ;  /* 0x000000ff00b47202 */ /* 0x000fe20000000f00 */
[----:B------:R-:W-:Y:S02]  /*48a0*/  FADD.FTZ R126, R126, R171 ;  /* 0x000000ab7e7e7221 */ /* 0x000fe40000010000 */
[----:B------:R-:W-:-:S05]  /*48b0*/  @P0 FMUL.FTZ R180, R181, R182 ;  /* 0x000000b6b5b40220 */ /* 0x000fca0000410000 */
[----:B------:R-:W-:-:S04]  /*48c0*/  F2FP.F16.F32.PACK_AB R180, RZ, R180 ;  /* 0x000000b4ffb4723e */ /* 0x000fc800000000ff */
[----:B------:R-:W-:-:S07]  /*48d0*/  PRMT R159, R180, 0x7610, R159 ;  /* 0x00007610b49f7816 */ /* 0x000fce000000009f */
.L_x_2585:
[----:B------:R-:W-:Y:S01]  /*48e0*/  F2FP.F16.F32.PACK_AB R171, R240, R242 ;  /* 0x000000f2f0ab723e */ /* 0x000fe200000000ff */
[----:B------:R-:W-:Y:S06]  /*48f0*/  BRA.U !UP3, `(.L_x_2574) ;  /* 0x000000110b9c7547 */ /* 0x000fec000b800000 */
[----:B-----5:R-:W-:-:S04]  /*4900*/  ISETP.GE.U32.AND P0, PT, R192, RZ, PT ;  /* 0x000000ffc000720c */ /* 0x020fc80003f06070 */
[----:B------:R-:W-:-:S13]  /*4910*/  ISETP.GE.U32.AND.EX P0, PT, R193, 0x1000000, PT, P0 ;  /* 0x01000000c100780c */ /* 0x000fda0003f06100 */
[----:B------:R-:W0:Y:S08]  /*4920*/  @P0 LDC.64 R180, c[0x0][0x408] ;  /* 0x00010200ffb40b82 */ /* 0x000e300000000a00 */
[----:B------:R-:W1:Y:S01]  /*4930*/  @P0 LDC.64 R182, c[0x0][0x408] ;  /* 0x00010200ffb60b82 */ /* 0x000e620000000a00 */
[----:B0-----:R-:W-:-:S04]  /*4940*/  @P0 FMUL.FTZ R181, R240, R181 ;  /* 0x000000b5f0b50220 */ /* 0x001fc80000410000 */
[----:B------:R-:W-:Y:S01]  /*4950*/  @P0 FMUL.FTZ R241, R181, R180 ;  /* 0x000000b4b5f10220 */ /* 0x000fe20000410000 */
[----:B------:R-:W-:Y:S02]  /*4960*/  HFMA2 R181, -RZ, RZ, 0, 0 ;  /* 0x00000000ffb57431 */ /* 0x000fe400000001ff */
[----:B------:R-:W-:Y:S02]  /*4970*/  @P0 HADD2.F32 R180, -RZ, R35.H1_H1 ;  /* 0x30000023ffb40230 */ /* 0x000fe40000004100 */
[----:B-1----:R-:W-:-:S03]  /*4980*/  @P0 FMUL.FTZ R183, R240, R183 ;  /* 0x000000b7f0b70220 */ /* 0x002fc60000410000 */
[----:B------:R-:W-:Y:S01]  /*4990*/  @P0 FMUL.FTZ R181, R180, R241 ;  /* 0x000000f1b4b50220 */ /* 0x000fe20000410000 */
[----:B------:R-:W-:Y:S01]  /*49a0*/  @P0 FMUL.FTZ R182, R183, R182 ;  /* 0x000000b6b7b60220 */ /* 0x000fe20000410000 */
[----:B------:R-:W-:Y:S01]  /*49b0*/  @P0 HADD2.F32 R183, -RZ, R167.H1_H1 ;  /* 0x300000a7ffb70230 */ /* 0x000fe20000004100 */
[----:B------:R-:W-:Y:S02]  /*49c0*/  MOV R180, RZ ;  /* 0x000000ff00b47202 */ /* 0x000fe40000000f00 */
[----:B------:R-:W-:Y:S02]  /*49d0*/  F2FP.F16.F32.PACK_AB R181, RZ, R181 ;  /* 0x000000b5ffb5723e */ /* 0x000fe400000000ff */
[----:B------:R-:W-:Y:S02]  /*49e0*/  @P0 FMUL.FTZ R180, R183, R182 ;  /* 0x000000b6b7b40220 */ /* 0x000fe40000410000 */
[----:B------:R-:W-:Y:S02]  /*49f0*/  PRMT R159, R159, 0x5410, R181 ;  /* 0x000054109f9f7816 */ /* 0x000fe400000000b5 */
[----:B------:R-:W-:Y:S01]  /*4a00*/  FADD.FTZ R127, R127, R180 ;  /* 0x000000b47f7f7221 */ /* 0x000fe20000010000 */
[----:B------:R-:W-:Y:S06]  /*4a10*/  BRA `(.L_x_2574) ;  /* 0x0000001000547947 */ /* 0x000fec0003800000 */
.L_x_2537:
        /* <DEDUP_REMOVED lines=8> */
[----:B-----5:R-:W-:Y:S01]  /*4aa0*/  LOP3.LUT P0, RZ, R192, 0xff, RZ, 0xc0, !PT ;  /* 0x000000ffc0ff7812 */ /* 0x020fe2000780c0ff */
[----:B------:R-:W-:Y:S02]  /*4ab0*/  HADD2.F32 R180, -RZ, R152.H0_H0 ;  /* 0x20000098ffb47230 */ /* 0x000fe40000004100 */
[----:B------:R-:W-:-:S04]  /*4ac0*/  @P5 FADD.FTZ R181, R4, -R181 ;  /* 0x800000b504b55221 */ /* 0x000fc80000010000 */
[----:B------:R-:W-:-:S04]  /*4ad0*/  @P5 FFMA.FTZ R180, R181, UR31, R180 ;  /* 0x0000001fb5b45c23 */ /* 0x000fc800080100b4 */
[----:B------:R-:W-:Y:S02]  /*4ae0*/  FMUL.FTZ R180, R180, UR21 ;  /* 0x00000015b4b47c20 */ /* 0x000fe40008410000 */
[----:B------:R-:W-:Y:S02]  /*4af0*/  @P0 HADD2.F32 R241, -RZ, R32.H0_H0 ;  /* 0x20000020fff10230 */ /* 0x000fe40000004100 */
[----:B------:R-:W-:Y:S01]  /*4b00*/  FMUL.FTZ R182, R180, UR20 ;  /* 0x00000014b4b67c20 */ /* 0x000fe20008410000 */
[----:B------:R-:W-:Y:S01]  /*4b10*/  CS2R R180, SRZ ;  /* 0x0000000000b47805 */ /* 0x000fe2000001ff00 */
[----:B------:R-:W-:Y:S02]  /*4b20*/  @P0 HADD2.F32 R183, -RZ, R164.H0_H0 ;  /* 0x200000a4ffb70230 */ /* 0x000fe40000004100 */
[----:B------:R-:W-:-:S03]  /*4b30*/  @P0 FMUL.FTZ R180, R241, R182 ;  /* 0x000000b6f1b40220 */ /* 0x000fc60000410000 */
[----:B------:R-:W-:Y:S02]  /*4b40*/  @P0 FMUL.FTZ R181, R183, R182 ;  /* 0x000000b6b7b50220 */ /* 0x000fe40000410000 */
[----:B------:R-:W-:Y:S02]  /*4b50*/  F2FP.F16.F32.PACK_AB R180, RZ, R180 ;  /* 0x000000b4ffb4723e */ /* 0x000fe400000000ff */
[----:B------:R-:W-:Y:S02]  /*4b60*/  FADD.FTZ R120, R120, R181 ;  /* 0x000000b578787221 */ /* 0x000fe40000010000 */
[----:B------:R-:W-:-:S07]  /*4b70*/  PRMT R156, R180, 0x7610, R156 ;  /* 0x00007610b49c7816 */ /* 0x000fce000000009c */
.L_x_2587:
[----:B------:R-:W-:Y:S05]  /*4b80*/  BRA.U !UP3, `(.L_x_2588) ;  /* 0x000000010b3c7547 */ /* 0x000fea000b800000 */
[----:B------:R-:W-:Y:S01]  /*4b90*/  @P5 FFMA.FTZ R180, R6, UR6, R186 ;  /* 0x0000000606b45c23 */ /* 0x000fe200080100ba */
[----:B-----5:R-:W-:-:S03]  /*4ba0*/  LOP3.LUT P0, RZ, R192, 0xff00, RZ, 0xc0, !PT ;  /* 0x0000ff00c0ff7812 */ /* 0x020fc6000780c0ff */
[----:B------:R-:W-:Y:S01]  /*4bb0*/  @P5 FADD.FTZ R181, R5, -R180 ;  /* 0x800000b405b55221 */ /* 0x000fe20000010000 */
[----:B------:R-:W-:-:S05]  /*4bc0*/  HADD2.F32 R180, -RZ, R152.H1_H1 ;  /* 0x30000098ffb47230 */ /* 0x000fca0000004100 */
[----:B------:R-:W-:-:S04]  /*4bd0*/  @P5 FFMA.FTZ R180, R181, UR31, R180 ;  /* 0x0000001fb5b45c23 */ /* 0x000fc800080100b4 */
[----:B------:R-:W-:Y:S01]  /*4be0*/  FMUL.FTZ R180, R180, UR21 ;  /* 0x00000015b4b47c20 */ /* 0x000fe20008410000 */
[----:B------:R-:W-:Y:S02]  /*4bf0*/  @P0 HADD2.F32 R241, -RZ, R32.H1_H1 ;  /* 0x30000020fff10230 */ /* 0x000fe40000004100 */
[----:B------:R-:W-:Y:S02]  /*4c00*/  @P0 HADD2.F32 R183, -RZ, R164.H1_H1 ;  /* 0x300000a4ffb70230 */ /* 0x000fe40000004100 */
[----:B------:R-:W-:Y:S01]  /*4c10*/  FMUL.FTZ R182, R180, UR20 ;  /* 0x00000014b4b67c20 */ /* 0x000fe20008410000 */
[----:B------:R-:W-:-:S03]  /*4c20*/  CS2R R180, SRZ ;  /* 0x0000000000b47805 */ /* 0x000fc6000001ff00 */
[-C--:B------:R-:W-:Y:S01]  /*4c30*/  @P0 FMUL.FTZ R181, R241, R182.reuse ;  /* 0x000000b6f1b50220 */ /* 0x080fe20000410000 */
[----:B------:R-:W-:-:S04]  /*4c40*/  @P0 FMUL.FTZ R180, R183, R182 ;  /* 0x000000b6b7b40220 */ /* 0x000fc80000410000 */
[----:B------:R-:W-:Y:S01]  /*4c50*/  F2FP.F16.F32.PACK_AB R181, RZ, R181 ;  /* 0x000000b5ffb5723e */ /* 0x000fe200000000ff */
[----:B------:R-:W-:-:S03]  /*4c60*/  FADD.FTZ R121, R121, R180 ;  /* 0x000000b479797221 */ /* 0x000fc60000010000 */
[----:B------:R-:W-:-:S07]  /*4c70*/  PRMT R156, R156, 0x5410, R181 ;  /* 0x000054109c9c7816 */ /* 0x000fce00000000b5 */
.L_x_2588:
[----:B------:R-:W-:Y:S05]  /*4c80*/  BRA.U !UP3, `(.L_x_2589) ;  /* 0x000000010b3c7547 */ /* 0x000fea000b800000 */
        /* <DEDUP_REMOVED lines=15> */
.L_x_2589:
        /* <DEDUP_REMOVED lines=16> */
.L_x_2590:
        /* <DEDUP_REMOVED lines=16> */
.L_x_2591:
[----:B------:R-:W-:Y:S05]  /*4f80*/  BRA.U !UP3, `(.L_x_2592) ;  /* 0x000000010b3c7547 */ /* 0x000fea000b800000 */
[----:B------:R-:W-:Y:S01]  /*4f90*/  @P5 FFMA.FTZ R181, R224, UR6, R186 ;  /* 0x00000006e0b55c23 */ /* 0x000fe200080100ba */
[----:B-----5:R-:W-:Y:S01]  /*4fa0*/  LOP3.LUT P0, RZ, R193, 0xff00, RZ, 0xc0, !PT ;  /* 0x0000ff00c1ff7812 */ /* 0x020fe2000780c0ff */
[----:B------:R-:W-:Y:S02]  /*4fb0*/  HADD2.F32 R180, -RZ, R154.H1_H1 ;  /* 0x3000009affb47230 */ /* 0x000fe40000004100 */
[----:B------:R-:W-:-:S04]  /*4fc0*/  @P5 FADD.FTZ R181, R222, -R181 ;  /* 0x800000b5deb55221 */ /* 0x000fc80000010000 */
[----:B------:R-:W-:-:S04]  /*4fd0*/  @P5 FFMA.FTZ R180, R181, UR31, R180 ;  /* 0x0000001fb5b45c23 */ /* 0x000fc800080100b4 */
[----:B------:R-:W-:Y:S02]  /*4fe0*/  FMUL.FTZ R180, R180, UR21 ;  /* 0x00000015b4b47c20 */ /* 0x000fe40008410000 */
[----:B------:R-:W-:Y:S02]  /*4ff0*/  @P0 HADD2.F32 R241, -RZ, R34.H1_H1 ;  /* 0x30000022fff10230 */ /* 0x000fe40000004100 */
[----:B------:R-:W-:Y:S01]  /*5000*/  FMUL.FTZ R182, R180, UR20 ;  /* 0x00000014b4b67c20 */ /* 0x000fe20008410000 */
[----:B------:R-:W-:Y:S01]  /*5010*/  CS2R R180, SRZ ;  /* 0x0000000000b47805 */ /* 0x000fe2000001ff00 */
[----:B------:R-:W-:Y:S02]  /*5020*/  @P0 HADD2.F32 R183, -RZ, R166.H1_H1 ;  /* 0x300000a6ffb70230 */ /* 0x000fe40000004100 */
[----:B------:R-:W-:-:S03]  /*5030*/  @P0 FMUL.FTZ R181, R241, R182 ;  /* 0x000000b6f1b50220 */ /* 0x000fc60000410000 */
[----:B------:R-:W-:Y:S02]  /*5040*/  @P0 FMUL.FTZ R180, R183, R182 ;  /* 0x000000b6b7b40220 */ /* 0x000fe40000410000 */
[----:B------:R-:W-:Y:S02]  /*5050*/  F2FP.F16.F32.PACK_AB R181, RZ, R181 ;  /* 0x000000b5ffb5723e */ /* 0x000fe400000000ff */
[----:B------:R-:W-:Y:S02]  /*5060*/  FADD.FTZ R125, R125, R180 ;  /* 0x000000b47d7d7221 */ /* 0x000fe40000010000 */
[----:B------:R-:W-:-:S07]  /*5070*/  PRMT R158, R158, 0x5410, R181 ;  /* 0x000054109e9e7816 */ /* 0x000fce00000000b5 */
.L_x_2592:
        /* <DEDUP_REMOVED lines=16> */
.L_x_2593:
[----:B------:R-:W-:Y:S05]  /*5180*/  BRA.U !UP3, `(.L_x_2574) ;  /* 0x000000090b787547 */ /* 0x000fea000b800000 */
[----:B-----5:R-:W-:Y:S01]  /*5190*/  ISETP.GE.U32.AND P0, PT, R192, RZ, PT ;  /* 0x000000ffc000720c */ /* 0x020fe20003f06070 */
[----:B------:R-:W-:Y:S01]  /*51a0*/  @P5 FFMA.FTZ R181, R238, UR6, R186 ;  /* 0x00000006eeb55c23 */ /* 0x000fe200080100ba */
[----:B------:R-:W-:Y:S02]  /*51b0*/  HADD2.F32 R180, -RZ, R155.H1_H1 ;  /* 0x3000009bffb47230 */ /* 0x000fe40000004100 */
[----:B------:R-:W-:Y:S01]  /*51c0*/  ISETP.GE.U32.AND.EX P0, PT, R193, 0x1000000, PT, P0 ;  /* 0x01000000c100780c */ /* 0x000fe20003f06100 */
[----:B------:R-:W-:-:S04]  /*51d0*/  @P5 FADD.FTZ R181, R236, -R181 ;  /* 0x800000b5ecb55221 */ /* 0x000fc80000010000 */
[----:B------:R-:W-:-:S04]  /*51e0*/  @P5 FFMA.FTZ R180, R181, UR31, R180 ;  /* 0x0000001fb5b45c23 */ /* 0x000fc800080100b4 */
[----:B------:R-:W-:-:S04]  /*51f0*/  FMUL.FTZ R180, R180, UR21 ;  /* 0x00000015b4b47c20 */ /* 0x000fc80008410000 */
[----:B------:R-:W-:Y:S02]  /*5200*/  @P0 HADD2.F32 R183, -RZ, R35.H1_H1 ;  /* 0x30000023ffb70230 */ /* 0x000fe40000004100 */
[----:B------:R-:W-:Y:S01]  /*5210*/  FMUL.FTZ R182, R180, UR20 ;  /* 0x00000014b4b67c20 */ /* 0x000fe20008410000 */
[----:B------:R-:W-:-:S03]  /*5220*/  CS2R R180, SRZ ;  /* 0x0000000000b47805 */ /* 0x000fc6000001ff00 */
[----:B------:R-:W-:Y:S01]  /*5230*/  @P0 FMUL.FTZ R181, R183, R182 ;  /* 0x000000b6b7b50220 */ /* 0x000fe20000410000 */
[----:B------:R-:W-:-:S04]  /*5240*/  @P0 HADD2.F32 R183, -RZ, R167.H1_H1 ;  /* 0x300000a7ffb70230 */ /* 0x000fc80000004100 */
[----:B------:R-:W-:Y:S01]  /*5250*/  F2FP.F16.F32.PACK_AB R181, RZ, R181 ;  /* 0x000000b5ffb5723e */ /* 0x000fe200000000ff */
[----:B------:R-:W-:-:S03]  /*5260*/  @P0 FMUL.FTZ R180, R183, R182 ;  /* 0x000000b6b7b40220 */ /* 0x000fc60000410000 */
[----:B------:R-:W-:Y:S01]  /*5270*/  PRMT R159, R159, 0x5410, R181 ;  /* 0x000054109f9f7816 */ /* 0x000fe200000000b5 */
[----:B------:R-:W-:Y:S01]  /*5280*/  FADD.FTZ R127, R127, R180 ;  /* 0x000000b47f7f7221 */ /* 0x000fe20000010000 */
[----:B------:R-:W-:Y:S06]  /*5290*/  BRA `(.L_x_2574) ;  /* 0x0000000800347947 */ /* 0x000fec0003800000 */
.L_x_2586:
[----:B------:R-:W-:Y:S01]  /*52a0*/  ISETP.LT.AND P0, PT, RZ, UR32, PT ;  /* 0x00000020ff007c0c */ /* 0x000fe2000bf01270 */
[----:B-----5:R-:W-:Y:S01]  /*52b0*/  HADD2.F32 R183, -RZ, R152.H1_H1 ;  /* 0x30000098ffb77230 */ /* 0x020fe20000004100 */
[----:B------:R-:W-:Y:S01]  /*52c0*/  PLOP3.LUT P5, PT, PT, PT, UP2, 0x80, 0x8 ;  /* 0x000000000008781c */ /* 0x000fe20003faf028 */
[----:B------:R-:W-:Y:S02]  /*52d0*/  HADD2.F32 R182, -RZ, R154.H0_H0 ;  /* 0x2000009affb67230 */ /* 0x000fe40000004100 */
[----:B------:R-:W-:-:S08]  /*52e0*/  HADD2.F32 R180, -RZ, R155.H1_H1 ;  /* 0x3000009bffb47230 */ /* 0x000fd00000004100 */
[--C-:B------:R-:W-:Y:S01]  /*52f0*/  @P0 FFMA.FTZ R168, R6, UR6, R186.reuse ;  /* 0x0000000606a80c23 */ /* 0x100fe200080100ba */
[--C-:B------:R-:W-:Y:S01]  /*5300*/  @P0 FFMA.FTZ R169, R19, UR6, R186.reuse ;  /* 0x0000000613a90c23 */ /* 0x100fe200080100ba */
[--C-:B------:R-:W-:Y:S01]  /*5310*/  @P0 FFMA.FTZ R241, R238, UR6, R186.reuse ;  /* 0x00000006eef10c23 */ /* 0x100fe200080100ba */
[----:B------:R-:W-:Y:S01]  /*5320*/  @P0 FFMA.FTZ R181, R223, UR6, R186 ;  /* 0x00000006dfb50c23 */ /* 0x000fe200080100ba */
[----:B------:R-:W-:Y:S01]  /*5330*/  @P0 FADD.FTZ R168, R5, -R168 ;  /* 0x800000a805a80221 */ /* 0x000fe20000010000 */
[----:B------:R-:W-:Y:S01]  /*5340*/  @P0 FADD.FTZ R170, R20, -R169 ;  /* 0x800000a914aa0221 */ /* 0x000fe20000010000 */
[--C-:B------:R-:W-:Y:S02]  /*5350*/  HADD2.F32 R169, -RZ, R153.reuse.H0_H0 ;  /* 0x20000099ffa97230 */ /* 0x100fe40000004100 */
[----:B------:R-:W-:Y:S01]  /*5360*/  @P0 FADD.FTZ R241, R236, -R241 ;  /* 0x800000f1ecf10221 */ /* 0x000fe20000010000 */
[----:B------:R-:W-:Y:S01]  /*5370*/  @P0 FFMA.FTZ R183, R168, UR31, R183 ;  /* 0x0000001fa8b70c23 */ /* 0x000fe200080100b7 */
[----:B------:R-:W-:Y:S01]  /*5380*/  @P0 FFMA.FTZ R168, R22, UR6, R186 ;  /* 0x0000000616a80c23 */ /* 0x000fe200080100ba */
[----:B------:R-:W-:Y:S01]  /*5390*/  @P0 FFMA.FTZ R169, R170, UR31, R169 ;  /* 0x0000001faaa90c23 */ /* 0x000fe200080100a9 */
[----:B------:R-:W-:-:S02]  /*53a0*/  HADD2.F32 R170, -RZ, R153.H1_H1 ;  /* 0x30000099ffaa7230 */ /* 0x000fc40000004100 */
[----:B------:R-:W-:Y:S01]  /*53b0*/  @P0 FADD.FTZ R171, R21, -R168 ;  /* 0x800000a815ab0221 */ /* 0x000fe20000010000 */
[----:B------:R-:W-:Y:S01]  /*53c0*/  @P0 FFMA.FTZ R180, R241, UR31, R180 ;  /* 0x0000001ff1b40c23 */ /* 0x000fe200080100b4 */
[----:B------:R-:W-:Y:S02]  /*53d0*/  @P5 FFMA.FTZ R241, R3, UR6, R186 ;  /* 0x0000000603f15c23 */ /* 0x000fe400080100ba */
[----:B------:R-:W-:Y:S01]  /*53e0*/  @P0 FFMA.FTZ R170, R171, UR31, R170 ;  /* 0x0000001fabaa0c23 */ /* 0x000fe200080100aa */
[----:B------:R-:W-:Y:S01]  /*53f0*/  @P0 FFMA.FTZ R171, R201, UR6, R186 ;  /* 0x00000006c9ab0c23 */ /* 0x000fe200080100ba */
[----:B------:R-:W-:-:S03]  /*5400*/  @P5 FADD.FTZ R241, R4, -R241 ;  /* 0x800000f104f15221 */ /* 0x000fc60000010000 */
[----:B------:R-:W-:-:S04]  /*5410*/  @P0 FADD.FTZ R171, R200, -R171 ;  /* 0x800000abc8ab0221 */ /* 0x000fc80000010000 */
[----:B------:R-:W-:Y:S01]  /*5420*/  @P0 FFMA.FTZ R182, R171, UR31, R182 ;  /* 0x0000001fabb60c23 */ /* 0x000fe200080100b6 */
[----:B------:R-:W-:-:S04]  /*5430*/  @P0 FFMA.FTZ R171, R224, UR6, R186 ;  /* 0x00000006e0ab0c23 */ /* 0x000fc800080100ba */
[----:B------:R-:W-:Y:S01]  /*5440*/  @P0 FADD.FTZ R168, R222, -R171 ;  /* 0x800000abdea80221 */ /* 0x000fe20000010000 */
[----:B------:R-:W-:-:S05]  /*5450*/  HADD2.F32 R171, -RZ, R154.H1_H1 ;  /* 0x3000009affab7230 */ /* 0x000fca0000004100 */
[----:B------:R-:W-:Y:S01]  /*5460*/  @P0 FFMA.FTZ R171, R168, UR31, R171 ;  /* 0x0000001fa8ab0c23 */ /* 0x000fe200080100ab */
[----:B------:R-:W-:Y:S01]  /*5470*/  @P0 FADD.FTZ R168, R220, -R181 ;  /* 0x800000b5dca80221 */ /* 0x000fe20000010000 */
[----:B------:R-:W-:-:S05]  /*5480*/  HADD2.F32 R181, -RZ, R155.H0_H0 ;  /* 0x2000009bffb57230 */ /* 0x000fca0000004100 */
[----:B------:R-:W-:Y:S01]  /*5490*/  @P0 FFMA.FTZ R181, R168, UR31, R181 ;  /* 0x0000001fa8b50c23 */ /* 0x000fe200080100b5 */
[----:B------:R-:W-:-:S05]  /*54a0*/  HADD2.F32 R168, -RZ, R152.H0_H0 ;  /* 0x20000098ffa87230 */ /* 0x000fca0000004100 */
[----:B------:R-:W-:Y:S01]  /*54b0*/  @P5 FFMA.FTZ R168, R241, UR31, R168 ;  /* 0x0000001ff1a85c23 */ /* 0x000fe200080100a8 */
[----:B------:R-:W-:Y:S06]  /*54c0*/  BRA.U !UP3, `(.L_x_2594) ;  /* 0x000000010b2c7547 */ /* 0x000fec000b800000 */
[----:B------:R-:W-:Y:S01]  /*54d0*/  LOP3.LUT P0, RZ, R192, 0xff, RZ, 0xc0, !PT ;  /* 0x000000ffc0ff7812 */ /* 0x000fe2000780c0ff */
[----:B------:R-:W-:-:S04]  /*54e0*/  FMUL.FTZ R240, R168, UR21 ;  /* 0x00000015a8f07c20 */ /* 0x000fc80008410000 */
[----:B------:R-:W-:Y:S01]  /*54f0*/  FMUL.FTZ R242, R240, UR20 ;  /* 0x00000014f0f27c20 */ /* 0x000fe20008410000 */
[----:B------:R-:W-:-:S07]  /*5500*/  CS2R R240, SRZ ;  /* 0x0000000000f07805 */ /* 0x000fce000001ff00 */
[----:B------:R-:W-:Y:S02]  /*5510*/  @P0 HADD2.F32 R245, -RZ, R32.H0_H0 ;  /* 0x20000020fff50230 */ /* 0x000fe40000004100 */
[----:B------:R-:W-:-:S03]  /*5520*/  @P0 HADD2.F32 R243, -RZ, R164.H0_H0 ;  /* 0x200000a4fff30230 */ /* 0x000fc60000004100 */
[-C--:B------:R-:W-:Y:S02]  /*5530*/  @P0 FMUL.FTZ R240, R245, R242.reuse ;  /* 0x000000f2f5f00220 */ /* 0x080fe40000410000 */
[----:B------:R-:W-:-:S03]  /*5540*/  @P0 FMUL.FTZ R241, R243, R242 ;  /* 0x000000f2f3f10220 */ /* 0x000fc60000410000 */
[----:B------:R-:W-:Y:S01]  /*5550*/  F2FP.F16.F32.PACK_AB R240, RZ, R240 ;  /* 0x000000f0fff0723e */ /* 0x000fe200000000ff */
[----:B------:R-:W-:-:S03]  /*5560*/  FADD.FTZ R120, R120, R241 ;  /* 0x000000f178787221 */ /* 0x000fc60000010000 */
[----:B------:R-:W-:-:S07]  /*5570*/  PRMT R156, R240, 0x7610, R156 ;  /* 0x00007610f09c7816 */ /* 0x000fce000000009c */
.L_x_2594:
[----:B------:R-:W-:Y:S01]  /*5580*/  F2FP.F16.F32.PACK_AB R168, R183, R168 ;  /* 0x000000a8b7a8723e */ /* 0x000fe200000000ff */
[----:B------:R-:W-:Y:S06]  /*5590*/  BRA.U !UP3, `(.L_x_2595) ;  /* 0x000000010b307547 */ /* 0x000fec000b800000 */
[----:B------:R-:W-:Y:S01]  /*55a0*/  LOP3.LUT P0, RZ, R192, 0xff00, RZ, 0xc0, !PT ;  /* 0x0000ff00c0ff7812 */ /* 0x000fe2000780c0ff */
[----:B------:R-:W-:Y:S01]  /*55b0*/  FMUL.FTZ R183, R183, UR21 ;  /* 0x00000015b7b77c20 */ /* 0x000fe20008410000 */
[----:B------:R-:W-:-:S03]  /*55c0*/  HFMA2 R240, -RZ, RZ, 0, 0 ;  /* 0x00000000fff07431 */ /* 0x000fc600000001ff */
[----:B------:R-:W-:Y:S01]  /*55d0*/  FMUL.FTZ R241, R183, UR20 ;  /* 0x00000014b7f17c20 */ /* 0x000fe20008410000 */
[----:B------:R-:W-:-:S07]  /*55e0*/  MOV R183, RZ ;  /* 0x000000ff00b77202 */ /* 0x000fce0000000f00 */
[----:B------:R-:W-:Y:S02]  /*55f0*/  @P0 HADD2.F32 R244, -RZ, R32.H1_H1 ;  /* 0x30000020fff40230 */ /* 0x000fe40000004100 */
[----:B------:R-:W-:-:S03]  /*5600*/  @P0 HADD2.F32 R242, -RZ, R164.H1_H1 ;  /* 0x300000a4fff20230 */ /* 0x000fc60000004100 */
[-C--:B------:R-:W-:Y:S02]  /*5610*/  @P0 FMUL.FTZ R183, R244, R241.reuse ;  /* 0x000000f1f4b70220 */ /* 0x080fe40000410000 */
[----:B------:R-:W-:-:S03]  /*5620*/  @P0 FMUL.FTZ R240, R242, R241 ;  /* 0x000000f1f2f00220 */ /* 0x000fc60000410000 */
[----:B------:R-:W-:Y:S01]  /*5630*/  F2FP.F16.F32.PACK_AB R183, RZ, R183 ;  /* 0x000000b7ffb7723e */ /* 0x000fe200000000ff */
[----:B------:R-:W-:-:S03]  /*5640*/  FADD.FTZ R121, R121, R240 ;  /* 0x000000f079797221 */ /* 0x000fc60000010000 */
[----:B------:R-:W-:-:S07]  /*5650*/  PRMT R156, R156, 0x5410, R183 ;  /* 0x000054109c9c7816 */ /* 0x000fce00000000b7 */
.L_x_2595:
[----:B------:R-:W-:Y:S05]  /*5660*/  BRA.U !UP3, `(.L_x_2596) ;  /* 0x000000010b307547 */ /* 0x000fea000b800000 */
[----:B------:R-:W-:Y:S01]  /*5670*/  LOP3.LUT P0, RZ, R192, 0xff0000, RZ, 0xc0, !PT ;  /* 0x00ff0000c0ff7812 */ /* 0x000fe2000780c0ff */
[----:B------:R-:W-:Y:S01]  /*5680*/  FMUL.FTZ R183, R169, UR21 ;  /* 0x00000015a9b77c20 */ /* 0x000fe20008410000 */
[----:B------:R-:W-:-:S03]  /*5690*/  MOV R240, RZ ;  /* 0x000000ff00f07202 */ /* 0x000fc60000000f00 */
[----:B------:R-:W-:Y:S01]  /*56a0*/  FMUL.FTZ R241, R183, UR20 ;  /* 0x00000014b7f17c20 */ /* 0x000fe20008410000 */
[----:B------:R-:W-:-:S07]  /*56b0*/  HFMA2 R183, -RZ, RZ, 0, 0 ;  /* 0x00000000ffb77431 */ /* 0x000fce00000001ff */
[----:B------:R-:W-:Y:S02]  /*56c0*/  @P0 HADD2.F32 R244, -RZ, R33.H0_H0 ;  /* 0x20000021fff40230 */ /* 0x000fe40000004100 */
[----:B------:R-:W-:-:S03]  /*56d0*/  @P0 HADD2.F32 R242, -RZ, R165.H0_H0 ;  /* 0x200000a5fff20230 */ /* 0x000fc60000004100 */
[-C--:B------:R-:W-:Y:S02]  /*56e0*/  @P0 FMUL.FTZ R240, R244, R241.reuse ;  /* 0x000000f1f4f00220 */ /* 0x080fe40000410000 */
[----:B------:R-:W-:-:S03]  /*56f0*/  @P0 FMUL.FTZ R183, R242, R241 ;  /* 0x000000f1f2b70220 */ /* 0x000fc60000410000 */
[----:B------:R-:W-:Y:S01]  /*5700*/  F2FP.F16.F32.PACK_AB R240, RZ, R240 ;  /* 0x000000f0fff0723e */ /* 0x000fe200000000ff */
[----:B------:R-:W-:-:S03]  /*5710*/  FADD.FTZ R122, R122, R183 ;  /* 0x000000b77a7a7221 */ /* 0x000fc60000010000 */
[----:B------:R-:W-:-:S07]  /*5720*/  PRMT R157, R240, 0x7610, R157 ;  /* 0x00007610f09d7816 */ /* 0x000fce000000009d */
.L_x_2596:
[----:B------:R-:W-:Y:S01]  /*5730*/  F2FP.F16.F32.PACK_AB R169, R170, R169 ;  /* 0x000000a9aaa9723e */ /* 0x000fe200000000ff */
[----:B------:R-:W-:Y:S06]  /*5740*/  BRA.U !UP3, `(.L_x_2597) ;  /* 0x000000010b307547 */ /* 0x000fec000b800000 */
[----:B------:R-:W-:Y:S01]  /*5750*/  LOP3.LUT P0, RZ, R192, 0xff000000, RZ, 0xc0, !PT ;  /* 0xff000000c0ff7812 */ /* 0x000fe2000780c0ff */
[----:B------:R-:W-:Y:S01]  /*5760*/  FMUL.FTZ R170, R170, UR21 ;  /* 0x00000015aaaa7c20 */ /* 0x000fe20008410000 */
[----:B------:R-:W-:-:S03]  /*5770*/  MOV R183, RZ ;  /* 0x000000ff00b77202 */ /* 0x000fc60000000f00 */
[----:B------:R-:W-:Y:S01]  /*5780*/  FMUL.FTZ R240, R170, UR20 ;  /* 0x00000014aaf07c20 */ /* 0x000fe20008410000 */
[----:B------:R-:W-:-:S07]  /*5790*/  HFMA2 R170, -RZ, RZ, 0, 0 ;  /* 0x00000000ffaa7431 */ /* 0x000fce00000001ff */
[----:B------:R-:W-:Y:S02]  /*57a0*/  @P0 HADD2.F32 R243, -RZ, R33.H1_H1 ;  /* 0x30000021fff30230 */ /* 0x000fe40000004100 */
[----:B------:R-:W-:-:S03]  /*57b0*/  @P0 HADD2.F32 R241, -RZ, R165.H1_H1 ;  /* 0x300000a5fff10230 */ /* 0x000fc60000004100 */
[-C--:B------:R-:W-:Y:S02]  /*57c0*/  @P0 FMUL.FTZ R183, R243, R240.reuse ;  /* 0x000000f0f3b70220 */ /* 0x080fe40000410000 */
[----:B------:R-:W-:-:S03]  /*57d0*/  @P0 FMUL.FTZ R170, R241, R240 ;  /* 0x000000f0f1aa0220 */ /* 0x000fc60000410000 */
[----:B------:R-:W-:Y:S01]  /*57e0*/  F2FP.F16.F32.PACK_AB R183, RZ, R183 ;  /* 0x000000b7ffb7723e */ /* 0x000fe200000000ff */
[----:B------:R-:W-:-:S03]  /*57f0*/  FADD.FTZ R123, R123, R170 ;  /* 0x000000aa7b7b7221 */ /* 0x000fc60000010000 */
[----:B------:R-:W-:-:S07]  /*5800*/  PRMT R157, R157, 0x5410, R183 ;  /* 0x000054109d9d7816 */ /* 0x000fce00000000b7 */
.L_x_2597:
[----:B------:R-:W-:Y:S05]  /*5810*/  BRA.U !UP3, `(.L_x_2598) ;  /* 0x000000010b307547 */ /* 0x000fea000b800000 */
[----:B------:R-:W-:Y:S01]  /*5820*/  LOP3.LUT P0, RZ, R193, 0xff, RZ, 0xc0, !PT ;  /* 0x000000ffc1ff7812 */ /* 0x000fe2000780c0ff */
[----:B------:R-:W-:Y:S01]  /*5830*/  FMUL.FTZ R170, R182, UR21 ;  /* 0x00000015b6aa7c20 */ /* 0x000fe20008410000 */
[----:B------:R-:W-:-:S03]  /*5840*/  HFMA2 R183, -RZ, RZ, 0, 0 ;  /* 0x00000000ffb77431 */ /* 0x000fc600000001ff */
[----:B------:R-:W-:Y:S01]  /*5850*/  FMUL.FTZ R240, R170, UR20 ;  /* 0x00000014aaf07c20 */ /* 0x000fe20008410000 */
[----:B------:R-:W-:-:S07]  /*5860*/  MOV R170, RZ ;  /* 0x000000ff00aa7202 */ /* 0x000fce0000000f00 */
[----:B------:R-:W-:Y:S02]  /*5870*/  @P0 HADD2.F32 R243, -RZ, R34.H0_H0 ;  /* 0x20000022fff30230 */ /* 0x000fe40000004100 */
[----:B------:R-:W-:-:S03]  /*5880*/  @P0 HADD2.F32 R241, -RZ, R166.H0_H0 ;  /* 0x200000a6fff10230 */ /* 0x000fc60000004100 */
[-C--:B------:R-:W-:Y:S02]  /*5890*/  @P0 FMUL.FTZ R170, R243, R240.reuse ;  /* 0x000000f0f3aa0220 */ /* 0x080fe40000410000 */
[----:B------:R-:W-:-:S03]  /*58a0*/  @P0 FMUL.FTZ R183, R241, R240 ;  /* 0x000000f0f1b70220 */ /* 0x000fc60000410000 */
[----:B------:R-:W-:Y:S01]  /*58b0*/  F2FP.F16.F32.PACK_AB R170, RZ, R170 ;  /* 0x000000aaffaa723e */ /* 0x000fe200000000ff */
[----:B------:R-:W-:-:S03]  /*58c0*/  FADD.FTZ R124, R124, R183 ;  /* 0x000000b77c7c7221 */ /* 0x000fc60000010000 */
[----:B------:R-:W-:-:S07]  /*58d0*/  PRMT R158, R170, 0x7610, R158 ;  /* 0x00007610aa9e7816 */ /* 0x000fce000000009e */
.L_x_2598:
        /* <DEDUP_REMOVED lines=14> */
.L_x_2599:
        /* <DEDUP_REMOVED lines=13> */
.L_x_2600:
[----:B------:R-:W-:Y:S01]  /*5a90*/  F2FP.F16.F32.PACK_AB R171, R180, R181 ;  /* 0x000000b5b4ab723e */ /* 0x000fe200000000ff */
[----:B------:R-:W-:Y:S06]  /*5aa0*/  BRA.U !UP3, `(.L_x_2574) ;  /* 0x000000010b307547 */ /* 0x000fec000b800000 */
[----:B------:R-:W-:Y:S01]  /*5ab0*/  ISETP.GE.U32.AND P0, PT, R192, RZ, PT ;  /* 0x000000ffc000720c */ /* 0x000fe20003f06070 */
[----:B------:R-:W-:-:S03]  /*5ac0*/  FMUL.FTZ R180, R180, UR21 ;  /* 0x00000015b4b47c20 */ /* 0x000fc60008410000 */
[----:B------:R-:W-:Y:S01]  /*5ad0*/  ISETP.GE.U32.AND.EX P0, PT, R193, 0x1000000, PT, P0 ;  /* 0x01000000c100780c */ /* 0x000fe20003f06100 */
[----:B------:R-:W-:Y:S01]  /*5ae0*/  FMUL.FTZ R182, R180, UR20 ;  /* 0x00000014b4b67c20 */ /* 0x000fe20008410000 */
[----:B------:R-:W-:-:S11]  /*5af0*/  CS2R R180, SRZ ;  /* 0x0000000000b47805 */ /* 0x000fd6000001ff00 */
[----:B------:R-:W-:Y:S02]  /*5b00*/  @P0 HADD2.F32 R241, -RZ, R35.H1_H1 ;  /* 0x30000023fff10230 */ /* 0x000fe40000004100 */
[----:B------:R-:W-:-:S03]  /*5b10*/  @P0 HADD2.F32 R183, -RZ, R167.H1_H1 ;  /* 0x300000a7ffb70230 */ /* 0x000fc60000004100 */
[-C--:B------:R-:W-:Y:S02]  /*5b20*/  @P0 FMUL.FTZ R181, R241, R182.reuse ;  /* 0x000000b6f1b50220 */ /* 0x080fe40000410000 */
[----:B------:R-:W-:-:S03]  /*5b30*/  @P0 FMUL.FTZ R180, R183, R182 ;  /* 0x000000b6b7b40220 */ /* 0x000fc60000410000 */
[----:B------:R-:W-:Y:S01]  /*5b40*/  F2FP.F16.F32.PACK_AB R181, RZ, R181 ;  /* 0x000000b5ffb5723e */ /* 0x000fe200000000ff */
[----:B------:R-:W-:-:S03]  /*5b50*/  FADD.FTZ R127, R127, R180 ;  /* 0x000000b47f7f7221 */ /* 0x000fc60000010000 */
[----:B------:R-:W-:-:S07]  /*5b60*/  PRMT R159, R159, 0x5410, R181 ;  /* 0x000054109f9f7816 */ /* 0x000fce00000000b5 */
.L_x_2574:
[----:B------:R-:W-:Y:S01]  /*5b70*/  ISETP.NE.U32.AND P0, PT, R239, RZ, PT ;  /* 0x000000ffef00720c */ /* 0x000fe20003f05070 */
[----:B------:R-:W0:Y:S01]  /*5b80*/  @UP3 LDCU.64 UR4, c[0x0][0x468] ;  /* 0x00008d00ff0437ac */ /* 0x000e220008000a00 */
[----:B------:R-:W-:Y:S02]  /*5b90*/  PLOP3.LUT P5, PT, PT, PT, UP3, 0x80, 0x8 ;  /* 0x000000000008781c */ /* 0x000fe40003faf038 */
[----:B------:R-:W-:-:S13]  /*5ba0*/  ISETP.NE.AND.EX P0, PT, R187, RZ, PT, P0 ;  /* 0x000000ffbb00720c */ /* 0x000fda0003f05300 */
[----:B------:R-:W1:Y:S02]  /*5bb0*/  @P0 LDC.64 R180, c[0x0][0x478] ;  /* 0x00011e00ffb40b82 */ /* 0x000e640000000a00 */
[C---:B-1----:R-:W-:Y:S01]  /*5bc0*/  @P0 IMAD.WIDE.U32 R182, R185.reuse, 0x10, R180 ;  /* 0x00000010b9b60825 */ /* 0x042fe200078e00b4 */
[----:B------:R-:W-:Y:S02]  /*5bd0*/  MOV R181, 0x10 ;  /* 0x0000001000b57802 */ /* 0x000fe40000000f00 */
[----:B------:R-:W-:Y:S02]  /*5be0*/  IADD3 R185, PT, PT, R185, 0x80, RZ ;  /* 0x00000080b9b97810 */ /* 0x000fe40007ffe0ff */
[----:B------:R1:W-:Y:S01]  /*5bf0*/  @P0 STG.E.128 desc[UR10][R182.64], R168 ;  /* 0x000000a8b6000986 */ /* 0x0003e2000c101d0a */
[----:B------:R-:W-:Y:S01]  /*5c00*/  PLOP3.LUT P0, PT, PT, PT, UP3, 0x80, 0x8 ;  /* 0x000000000008781c */ /* 0x000fe20003f0f038 */
[C---:B0-----:R-:W-:Y:S01]  /*5c10*/  @P5 IMAD.WIDE.U32 R180, R184.reuse, R181, UR4 ;  /* 0x00000004b8b45e25 */ /* 0x041fe2000f8e00b5 */
[----:B------:R-:W-:-:S11]  /*5c20*/  IADD3 R184, PT, PT, R184, 0x80, RZ ;  /* 0x00000080b8b87810 */ /* 0x000fd60007ffe0ff */
[----:B------:R1:W-:Y:S02]  /*5c30*/  @P0 STG.E.128 desc[UR10][R180.64], R156 ;  /* 0x0000009cb4000986 */ /* 0x0003e4000c101d0a */
.L_x_2535:
[----:B------:R-:W-:Y:S05]  /*5c40*/  BSYNC.RECONVERGENT B0 ;  /* 0x0000000000007941 */ /* 0x000fea0003800200 */
.L_x_2534:
[----:B------:R-:W-:Y:S04]  /*5c50*/  BSSY.RECONVERGENT B0, `(.L_x_2601) ;  /* 0x00002de000007945 */ /* 0x000fe80003800200 */
[----:B------:R-:W-:Y:S05]  /*5c60*/  @!P2 BRA `(.L_x_2602) ;  /* 0x0000002c0070a947 */ /* 0x000fea0003800000 */
[----:B------:R-:W-:-:S04]  /*5c70*/  UISETP.NE.U32.AND UP0, UPT, UR22, URZ, UPT ;  /* 0x000000ff1600728c */ /* 0x000fc8000bf05070 */
[----:B------:R-:W-:Y:S01]  /*5c80*/  UISETP.NE.AND.EX UP0, UPT, UR23, URZ, UPT, UP0 ;  /* 0x000000ff1700728c */ /* 0x000fe2000bf05300 */
[----:B------:R-:W-:Y:S10]  /*5c90*/  BRA.U !UP3, `(.L_x_2603) ;  /* 0x000000010b0c7547 */ /* 0x000ff4000b800000 */
[----:B-----5:R-:W0:Y:S02]  /*5ca0*/  LDC.64 R164, c[0x0][0x390] ;  /* 0x0000e400ffa47b82 */ /* 0x020e240000000a00 */
[----:B0-----:R-:W-:-:S06]  /*5cb0*/  IMAD.WIDE.U32 R164, R184, 0x10, R164 ;  /* 0x00000010b8a47825 */ /* 0x001fcc00078e00a4 */
[----:B------:R-:W5:Y:S02]  /*5cc0*/  LDG.E.128 R164, desc[UR10][R164.64] ;  /* 0x0000000aa4a47981 */ /* 0x000f64000c1e1d00 */
.L_x_2603:
[----:B------:R-:W-:Y:S05]  /*5cd0*/  BRA.U !UP0, `(.L_x_2604) ;  /* 0x0000001108587547 */ /* 0x000fea000b800000 */
[----:B------:R-:W-:-:S04]  /*5ce0*/  UISETP.NE.U32.AND UP0, UPT, UR24, URZ, UPT ;  /* 0x000000ff1800728c */ /* 0x000fc8000bf05070 */
[----:B------:R-:W-:-:S06]  /*5cf0*/  UISETP.NE.AND.EX UP0, UPT, UR25, URZ, UPT, UP0 ;  /* 0x000000ff1900728c */ /* 0x000fcc000bf05300 */
[----:B------:R-:W-:-:S13]  /*5d00*/  PLOP3.LUT P5, PT, PT, PT, UP0, 0x80, 0x8 ;  /* 0x000000000008781c */ /* 0x000fda0003faf008 */
[----:B------:R-:W-:Y:S05]  /*5d10*/  @!P5 BRA `(.L_x_2605) ;  /* 0x00000008003cd947 */ /* 0x000fea0003800000 */
[----:B------:R-:W-:Y:S01]  /*5d20*/  ISETP.LT.AND P0, PT, RZ, UR32, PT ;  /* 0x00000020ff007c0c */ /* 0x000fe2000bf01270 */
[----:B-1---5:R-:W-:Y:S02]  /*5d30*/  HADD2.F32 R183, -RZ, R24.H1_H1 ;  /* 0x30000018ffb77230 */ /* 0x022fe40000004100 */
[----:B------:R-:W-:Y:S02]  /*5d40*/  HADD2.F32 R169, -RZ, R25.H0_H0 ;  /* 0x20000019ffa97230 */ /* 0x000fe40000004100 */
[----:B------:R-:W-:Y:S02]  /*5d50*/  HADD2.F32 R182, -RZ, R26.H0_H0 ;  /* 0x2000001affb67230 */ /* 0x000fe40000004100 */
[----:B------:R-:W-:-:S06]  /*5d60*/  HADD2.F32 R180, -RZ, R27.H1_H1 ;  /* 0x3000001bffb47230 */ /* 0x000fcc0000004100 */
[--C-:B------:R-:W-:Y:S01]  /*5d70*/  @P0 FFMA.FTZ R168, R10, UR6, R186.reuse ;  /* 0x000000060aa80c23 */ /* 0x100fe200080100ba */
[--C-:B------:R-:W-:Y:S01]  /*5d80*/  @P0 FFMA.FTZ R171, R15, UR6, R186.reuse ;  /* 0x000000060fab0c23 */ /* 0x100fe200080100ba */
[----:B------:R-:W-:Y:S02]  /*5d90*/  @P0 FFMA.FTZ R181, R203, UR6, R186 ;  /* 0x00000006cbb50c23 */ /* 0x000fe400080100ba */
[----:B------:R-:W-:Y:S01]  /*5da0*/  @P0 FADD.FTZ R168, R9, -R168 ;  /* 0x800000a809a80221 */ /* 0x000fe20000010000 */
[----:B------:R-:W-:Y:S01]  /*5db0*/  @P0 FADD.FTZ R170, R16, -R171 ;  /* 0x800000ab10aa0221 */ /* 0x000fe20000010000 */
[----:B------:R-:W-:Y:S02]  /*5dc0*/  @P0 FADD.FTZ R181, R202, -R181 ;  /* 0x800000b5cab50221 */ /* 0x000fe40000010000 */
[----:B------:R-:W-:Y:S01]  /*5dd0*/  @P0 FFMA.FTZ R183, R168, UR31, R183 ;  /* 0x0000001fa8b70c23 */ /* 0x000fe200080100b7 */
[----:B------:R-:W-:Y:S01]  /*5de0*/  @P0 FFMA.FTZ R168, R188, UR6, R186 ;  /* 0x00000006bca80c23 */ /* 0x000fe200080100ba */
[----:B------:R-:W-:Y:S01]  /*5df0*/  @P0 FFMA.FTZ R169, R170, UR31, R169 ;  /* 0x0000001faaa90c23 */ /* 0x000fe200080100a9 */
[----:B------:R-:W-:-:S02]  /*5e00*/  HADD2.F32 R170, -RZ, R25.H1_H1 ;  /* 0x30000019ffaa7230 */ /* 0x000fc40000004100 */
[----:B------:R-:W-:Y:S01]  /*5e10*/  @P0 FFMA.FTZ R182, R181, UR31, R182 ;  /* 0x0000001fb5b60c23 */ /* 0x000fe200080100b6 */
[----:B------:R-:W-:Y:S01]  /*5e20*/  @P0 FADD.FTZ R171, R23, -R168 ;  /* 0x800000a817ab0221 */ /* 0x000fe20000010000 */
[--C-:B------:R-:W-:Y:S01]  /*5e30*/  @P0 FFMA.FTZ R168, R210, UR6, R186.reuse ;  /* 0x00000006d2a80c23 */ /* 0x100fe200080100ba */
[----:B------:R-:W-:Y:S02]  /*5e40*/  @P0 FFMA.FTZ R181, R209, UR6, R186 ;  /* 0x00000006d1b50c23 */ /* 0x000fe400080100ba */
[----:B------:R-:W-:Y:S01]  /*5e50*/  @P0 FFMA.FTZ R170, R171, UR31, R170 ;  /* 0x0000001fabaa0c23 */ /* 0x000fe200080100aa */
[----:B------:R-:W-:Y:S02]  /*5e60*/  HADD2.F32 R171, -RZ, R26.H1_H1 ;  /* 0x3000001affab7230 */ /* 0x000fe40000004100 */
[----:B------:R-:W-:-:S04]  /*5e70*/  @P0 FADD.FTZ R168, R221, -R168 ;  /* 0x800000a8dda80221 */ /* 0x000fc80000010000 */
[----:B------:R-:W-:Y:S01]  /*5e80*/  @P0 FFMA.FTZ R171, R168, UR31, R171 ;  /* 0x0000001fa8ab0c23 */ /* 0x000fe200080100ab */
[----:B------:R-:W-:Y:S01]  /*5e90*/  @P0 FADD.FTZ R168, R218, -R181 ;  /* 0x800000b5daa80221 */ /* 0x000fe20000010000 */
[----:B------:R-:W-:-:S05]  /*5ea0*/  HADD2.F32 R181, -RZ, R27.H0_H0 ;  /* 0x2000001bffb57230 */ /* 0x000fca0000004100 */
[----:B------:R-:W-:Y:S01]  /*5eb0*/  @P0 FFMA.FTZ R181, R168, UR31, R181 ;  /* 0x0000001fa8b50c23 */ /* 0x000fe200080100b5 */
[----:B------:R-:W-:-:S04]  /*5ec0*/  @P0 FFMA.FTZ R168, R232, UR6, R186 ;  /* 0x00000006e8a80c23 */ /* 0x000fc800080100ba */
[----:B------:R-:W-:Y:S01]  /*5ed0*/  @P0 FADD.FTZ R187, R237, -R168 ;  /* 0x800000a8edbb0221 */ /* 0x000fe20000010000 */
[----:B------:R-:W-:-:S03]  /*5ee0*/  HADD2.F32 R168, -RZ, R24.H0_H0 ;  /* 0x20000018ffa87230 */ /* 0x000fc60000004100 */
[----:B------:R-:W-:Y:S01]  /*5ef0*/  @P0 FFMA.FTZ R180, R187, UR31, R180 ;  /* 0x0000001fbbb40c23 */ /* 0x000fe200080100b4 */
[----:B------:R-:W-:-:S04]  /*5f00*/  @P0 FFMA.FTZ R187, R7, UR6, R186 ;  /* 0x0000000607bb0c23 */ /* 0x000fc800080100ba */
[----:B------:R-:W-:-:S04]  /*5f10*/  @P0 FADD.FTZ R187, R8, -R187 ;  /* 0x800000bb08bb0221 */ /* 0x000fc80000010000 */
[----:B------:R-:W-:Y:S01]  /*5f20*/  @P0 FFMA.FTZ R168, R187, UR31, R168 ;  /* 0x0000001fbba80c23 */ /* 0x000fe200080100a8 */
[----:B------:R-:W-:Y:S06]  /*5f30*/  BRA.U !UP3, `(.L_x_2606) ;  /* 0x000000010b307547 */ /* 0x000fec000b800000 */
[----:B------:R-:W-:Y:S01]  /*5f40*/  LOP3.LUT P0, RZ, R190, 0xff, RZ, 0xc0, !PT ;  /* 0x000000ffbeff7812 */ /* 0x000fe2000780c0ff */
[----:B------:R-:W-:Y:S01]  /*5f50*/  FMUL.FTZ R187, R168, UR21 ;  /* 0x00000015a8bb7c20 */ /* 0x000fe20008410000 */
[----:B------:R-:W-:-:S03]  /*5f60*/  MOV R239, RZ ;  /* 0x000000ff00ef7202 */ /* 0x000fc60000000f00 */
[----:B------:R-:W-:Y:S01]  /*5f70*/  FMUL.FTZ R241, R187, UR20 ;  /* 0x00000014bbf17c20 */ /* 0x000fe20008410000 */
[----:B------:R-:W-:-:S07]  /*5f80*/  HFMA2 R187, -RZ, RZ, 0, 0 ;  /* 0x00000000ffbb7431 */ /* 0x000fce00000001ff */
[----:B------:R-:W-:Y:S02]  /*5f90*/  @P0 HADD2.F32 R240, -RZ, R40.H0_H0 ;  /* 0x20000028fff00230 */ /* 0x000fe40000004100 */
[----:B------:R-:W-:-:S03]  /*5fa0*/  @P0 HADD2.F32 R242, -RZ, R164.H0_H0 ;  /* 0x200000a4fff20230 */ /* 0x000fc60000004100 */
[----:B------:R-:W-:Y:S02]  /*5fb0*/  @P0 FMUL.FTZ R239, R241, R240 ;  /* 0x000000f0f1ef0220 */ /* 0x000fe40000410000 */
[----:B------:R-:W-:-:S03]  /*5fc0*/  @P0 FMUL.FTZ R187, R242, R241 ;  /* 0x000000f1f2bb0220 */ /* 0x000fc60000410000 */
[----:B------:R-:W-:Y:S01]  /*5fd0*/  F2FP.F16.F32.PACK_AB R239, RZ, R239 ;  /* 0x000000efffef723e */ /* 0x000fe200000000ff */
[----:B------:R-:W-:-:S03]  /*5fe0*/  FADD.FTZ R128, R128, R187 ;  /* 0x000000bb80807221 */ /* 0x000fc60000010000 */
[----:B------:R-:W-:-:S07]  /*5ff0*/  PRMT R156, R239, 0x7610, R156 ;  /* 0x00007610ef9c7816 */ /* 0x000fce000000009c */
.L_x_2606:
        /* <DEDUP_REMOVED lines=9> */
[----:B------:R-:W-:Y:S02]  /*6090*/  @P0 FMUL.FTZ R183, R242, R187 ;  /* 0x000000bbf2b70220 */ /* 0x000fe40000410000 */
[----:B------:R-:W-:-:S03]  /*60a0*/  @P0 FMUL.FTZ R240, R239, R242 ;  /* 0x000000f2eff00220 */ /* 0x000fc60000410000 */
[----:B------:R-:W-:Y:S01]  /*60b0*/  F2FP.F16.F32.PACK_AB R183, RZ, R183 ;  /* 0x000000b7ffb7723e */ /* 0x000fe200000000ff */
[----:B------:R-:W-:-:S03]  /*60c0*/  FADD.FTZ R129, R129, R240 ;  /* 0x000000f081817221 */ /* 0x000fc60000010000 */
[----:B------:R-:W-:-:S07]  /*60d0*/  PRMT R156, R156, 0x5410, R183 ;  /* 0x000054109c9c7816 */ /* 0x000fce00000000b7 */
.L_x_2607:
        /* <DEDUP_REMOVED lines=13> */
.L_x_2608:
        /* <DEDUP_REMOVED lines=9> */
[----:B------:R-:W-:Y:S02]  /*6240*/  @P0 FMUL.FTZ R183, R240, R187 ;  /* 0x000000bbf0b70220 */ /* 0x000fe40000410000 */
[----:B------:R-:W-:-:S03]  /*6250*/  @P0 FMUL.FTZ R170, R239, R240 ;  /* 0x000000f0efaa0220 */ /* 0x000fc60000410000 */
[----:B------:R-:W-:Y:S01]  /*6260*/  F2FP.F16.F32.PACK_AB R183, RZ, R183 ;  /* 0x000000b7ffb7723e */ /* 0x000fe200000000ff */
[----:B------:R-:W-:-:S03]  /*6270*/  FADD.FTZ R131, R131, R170 ;  /* 0x000000aa83837221 */ /* 0x000fc60000010000 */
[----:B------:R-:W-:-:S07]  /*6280*/  PRMT R157, R157, 0x5410, R183 ;  /* 0x000054109d9d7816 */ /* 0x000fce00000000b7 */
.L_x_2609:
        /* <DEDUP_REMOVED lines=8> */
[----:B------:R-:W-:Y:S02]  /*6310*/  @P0 FMUL.FTZ R170, R240, R187 ;  /* 0x000000bbf0aa0220 */ /* 0x000fe40000410000 */
[----:B------:R-:W-:-:S03]  /*6320*/  @P0 FMUL.FTZ R183, R239, R240 ;  /* 0x000000f0efb70220 */ /* 0x000fc60000410000 */
[----:B------:R-:W-:Y:S01]  /*6330*/  F2FP.F16.F32.PACK_AB R170, RZ, R170 ;  /* 0x000000aaffaa723e */ /* 0x000fe200000000ff */
[----:B------:R-:W-:-:S03]  /*6340*/  FADD.FTZ R132, R132, R183 ;  /* 0x000000b784847221 */ /* 0x000fc60000010000 */
[----:B------:R-:W-:-:S07]  /*6350*/  PRMT R158, R170, 0x7610, R158 ;  /* 0x00007610aa9e7816 */ /* 0x000fce000000009e */
.L_x_2610:
        /* <DEDUP_REMOVED lines=14> */
.L_x_2611:
        /* <DEDUP_REMOVED lines=13> */
.L_x_2612:
[----:B------:R-:W-:Y:S01]  /*6510*/  F2FP.F16.F32.PACK_AB R171, R180, R181 ;  /* 0x000000b5b4ab723e */ /* 0x000fe200000000ff */
[----:B------:R-:W-:Y:S06]  /*6520*/  BRA.U !UP3, `(.L_x_2613) ;  /* 0x000000250b147547 */ /* 0x000fec000b800000 */
[----:B------:R-:W-:Y:S01]  /*6530*/  ISETP.GE.U32.AND P0, PT, R190, RZ, PT ;  /* 0x000000ffbe00720c */ /* 0x000fe20003f06070 */
[----:B------:R-:W-:Y:S01]  /*6540*/  FMUL.FTZ R180, R180, UR21 ;  /* 0x00000015b4b47c20 */ /* 0x000fe20008410000 */
[----:B------:R-:W-:Y:S02]  /*6550*/  HFMA2 R181, -RZ, RZ, 0, 0 ;  /* 0x00000000ffb57431 */ /* 0x000fe400000001ff */
[----:B------:R-:W-:Y:S01]  /*6560*/  ISETP.GE.U32.AND.EX P0, PT, R191, 0x1000000, PT, P0 ;  /* 0x01000000bf00780c */ /* 0x000fe20003f06100 */
[----:B------:R-:W-:-:S12]  /*6570*/  FMUL.FTZ R183, R180, UR20 ;  /* 0x00000014b4b77c20 */ /* 0x000fd80008410000 */
[----:B------:R-:W-:Y:S02]  /*6580*/  @P0 HADD2.F32 R180, -RZ, R43.H1_H1 ;  /* 0x3000002bffb40230 */ /* 0x000fe40000004100 */
[----:B------:R-:W-:-:S03]  /*6590*/  @P0 HADD2.F32 R182, -RZ, R167.H1_H1 ;  /* 0x300000a7ffb60230 */ /* 0x000fc60000004100 */
[----:B------:R-:W-:Y:S01]  /*65a0*/  @P0 FMUL.FTZ R181, R183, R180 ;  /* 0x000000b4b7b50220 */ /* 0x000fe20000410000 */
[----:B------:R-:W-:Y:S01]  /*65b0*/  MOV R180, RZ ;  /* 0x000000ff00b47202 */ /* 0x000fe20000000f00 */
[----:B------:R-:W-:-:S03]  /*65c0*/  @P0 FMUL.FTZ R180, R182, R183 ;  /* 0x000000b7b6b40220 */ /* 0x000fc60000410000 */
[----:B------:R-:W-:Y:S01]  /*65d0*/  F2FP.F16.F32.PACK_AB R181, RZ, R181 ;  /* 0x000000b5ffb5723e */ /* 0x000fe200000000ff */
[----:B------:R-:W-:-:S03]  /*65e0*/  FADD.FTZ R135, R135, R180 ;  /* 0x000000b487877221 */ /* 0x000fc60000010000 */
[----:B------:R-:W-:Y:S01]  /*65f0*/  PRMT R159, R159, 0x5410, R181 ;  /* 0x000054109f9f7816 */ /* 0x000fe200000000b5 */
[----:B------:R-:W-:Y:S06]  /*6600*/  BRA `(.L_x_2613) ;  /* 0x0000002000dc7947 */ /* 0x000fec0003800000 */
.L_x_2605:
[----:B------:R-:W-:Y:S01]  /*6610*/  ISETP.LT.AND P6, PT, RZ, UR32, PT ;  /* 0x00000020ff007c0c */ /* 0x000fe2000bfc1270 */
[----:B------:R-:W-:-:S12]  /*6620*/  BRA.U !UP3, `(.L_x_2614) ;  /* 0x000000010b3c7547 */ /* 0x000fd8000b800000 */
[----:B-1----:R-:W-:Y:S01]  /*6630*/  @P6 FFMA.FTZ R181, R7, UR6, R186 ;  /* 0x0000000607b56c23 */ /* 0x002fe200080100ba */
        /* <DEDUP_REMOVED lines=14> */
.L_x_2614:
[----:B------:R-:W-:Y:S05]  /*6720*/  BRA.U !UP3, `(.L_x_2615) ;  /* 0x000000010b3c7547 */ /* 0x000fea000b800000 */
[----:B-1----:R-:W-:Y:S01]  /*6730*/  @P6 FFMA.FTZ R180, R10, UR6, R186 ;  /* 0x000000060ab46c23 */ /* 0x002fe200080100ba */
        /* <DEDUP_REMOVED lines=14> */
.L_x_2615:
[----:B------:R-:W-:Y:S05]  /*6820*/  BRA.U !UP3, `(.L_x_2616) ;  /* 0x000000010b3c7547 */ /* 0x000fea000b800000 */
        /* <DEDUP_REMOVED lines=15> */
.L_x_2616:
        /* <DEDUP_REMOVED lines=16> */
.L_x_2617:
        /* <DEDUP_REMOVED lines=16> */
.L_x_2618:
        /* <DEDUP_REMOVED lines=16> */
.L_x_2619:
        /* <DEDUP_REMOVED lines=16> */
.L_x_2620:
[----:B------:R-:W-:Y:S05]  /*6d20*/  BRA.U !UP3, `(.L_x_2613) ;  /* 0x0000001d0b147547 */ /* 0x000fea000b800000 */
[----:B-1----:R-:W-:Y:S01]  /*6d30*/  @P6 FFMA.FTZ R180, R232, UR6, R186 ;  /* 0x00000006e8b46c23 */ /* 0x002fe200080100ba */
[----:B-----5:R-:W-:-:S03]  /*6d40*/  ISETP.GE.U32.AND P0, PT, R190, RZ, PT ;  /* 0x000000ffbe00720c */ /* 0x020fc60003f06070 */
[----:B------:R-:W-:Y:S01]  /*6d50*/  @P6 FADD.FTZ R181, R237, -R180 ;  /* 0x800000b4edb56221 */ /* 0x000fe20000010000 */
[----:B------:R-:W-:Y:S01]  /*6d60*/  ISETP.GE.U32.AND.EX P0, PT, R191, 0x1000000, PT, P0 ;  /* 0x01000000bf00780c */ /* 0x000fe20003f06100 */
[----:B------:R-:W-:-:S05]  /*6d70*/  HADD2.F32 R180, -RZ, R27.H1_H1 ;  /* 0x3000001bffb47230 */ /* 0x000fca0000004100 */
[----:B------:R-:W-:-:S04]  /*6d80*/  @P6 FFMA.FTZ R180, R181, UR31, R180 ;  /* 0x0000001fb5b46c23 */ /* 0x000fc800080100b4 */
[----:B------:R-:W-:-:S03]  /*6d90*/  FMUL.FTZ R180, R180, UR21 ;  /* 0x00000015b4b47c20 */ /* 0x000fc60008410000 */
        /* <DEDUP_REMOVED lines=10> */
.L_x_2604:
[----:B------:R-:W-:-:S04]  /*6e40*/  UISETP.NE.U32.AND UP0, UPT, UR24, URZ, UPT ;  /* 0x000000ff1800728c */ /* 0x000fc8000bf05070 */
[----:B------:R-:W-:-:S06]  /*6e50*/  UISETP.NE.AND.EX UP0, UPT, UR25, URZ, UPT, UP0 ;  /* 0x000000ff1900728c */ /* 0x000fcc000bf05300 */
[----:B------:R-:W-:-:S13]  /*6e60*/  PLOP3.LUT P5, PT, PT, PT, UP0, 0x80, 0x8 ;  /* 0x000000000008781c */ /* 0x000fda0003faf008 */
[----:B------:R-:W-:Y:S05]  /*6e70*/  @!P5 BRA `(.L_x_2621) ;  /* 0x0000000800bcd947 */ /* 0x000fea0003800000 */
[--C-:B-1----:R-:W-:Y:S01]  /*6e80*/  FFMA.FTZ R169, R7, UR6, R186.reuse ;  /* 0x0000000607a97c23 */ /* 0x102fe200080100ba */
        /* <DEDUP_REMOVED lines=39> */
.L_x_2622:
        /* <DEDUP_REMOVED lines=17> */
.L_x_2623:
        /* <DEDUP_REMOVED lines=17> */
.L_x_2624:
        /* <DEDUP_REMOVED lines=17> */
.L_x_2625:
        /* <DEDUP_REMOVED lines=20> */
.L_x_2626:
        /* <DEDUP_REMOVED lines=18> */
.L_x_2627:
[--C-:B------:R-:W-:Y:S01]  /*7690*/  FFMA.FTZ R168, R232, UR6, R186.reuse ;  /* 0x00000006e8a87c23 */ /* 0x100fe200080100ba */
[----:B------:R-:W-:-:S03]  /*76a0*/  FFMA.FTZ R171, R209, UR6, R186 ;  /* 0x00000006d1ab7c23 */ /* 0x000fc600080100ba */
[----:B------:R-:W-:Y:S01]  /*76b0*/  FADD.FTZ R168, R237, -R168 ;  /* 0x800000a8eda87221 */ /* 0x000fe20000010000 */
[----:B------:R-:W-:-:S03]  /*76c0*/  FADD.FTZ R171, R218, -R171 ;  /* 0x800000abdaab7221 */ /* 0x000fc60000010000 */
[----:B------:R-:W-:Y:S01]  /*76d0*/  FMUL.FTZ R180, R168, UR31 ;  /* 0x0000001fa8b47c20 */ /* 0x000fe20008410000 */
[----:B------:R-:W-:Y:S01]  /*76e0*/  FMUL.FTZ R171, R171, UR31 ;  /* 0x0000001fabab7c20 */ /* 0x000fe20008410000 */
[----:B------:R-:W-:-:S03]  /*76f0*/  F2FP.F16.F32.PACK_AB R168, R240, R242 ;  /* 0x000000f2f0a8723e */ /* 0x000fc600000000ff */
        /* <DEDUP_REMOVED lines=19> */
.L_x_2628:
        /* <DEDUP_REMOVED lines=20> */
.L_x_2621:
[----:B------:R-:W-:Y:S05]  /*7970*/  BRA.U !UP3, `(.L_x_2629) ;  /* 0x000000010b7c7547 */ /* 0x000fea000b800000 */
[----:B-----5:R-:W-:Y:S01]  /*7980*/  LOP3.LUT P0, RZ, R190, 0xff, RZ, 0xc0, !PT ;  /* 0x000000ffbeff7812 */ /* 0x020fe2000780c0ff */
[----:B------:R-:W-:Y:S01]  /*7990*/  BSSY.RECONVERGENT B1, `(.L_x_2630) ;  /* 0x000000c000017945 */ /* 0x000fe20003800200 */
[----:B-1----:R-:W-:-:S11]  /*79a0*/  HFMA2 R181, -RZ, RZ, 0, 0 ;  /* 0x00000000ffb57431 */ /* 0x002fd600000001ff */
[----:B------:R-:W-:Y:S05]  /*79b0*/  @!P0 BRA `(.L_x_2631) ;  /* 0x0000000000248947 */ /* 0x000fea0003800000 */
[----:B------:R-:W-:Y:S01]  /*79c0*/  FFMA.FTZ R181, R7, UR6, R186 ;  /* 0x0000000607b57c23 */ /* 0x000fe200080100ba */
[----:B------:R-:W-:-:S03]  /*79d0*/  ISETP.LT.AND P6, PT, RZ, UR32, PT ;  /* 0x00000020ff007c0c */ /* 0x000fc6000bfc1270 */
[----:B------:R-:W-:-:S04]  /*79e0*/  FADD.FTZ R181, R8, -R181 ;  /* 0x800000b508b57221 */ /* 0x000fc80000010000 */
[----:B------:R-:W-:Y:S01]  /*79f0*/  FMUL.FTZ R180, R181, UR31 ;  /* 0x0000001fb5b47c20 */ /* 0x000fe20008410000 */
[----:B------:R-:W-:-:S04]  /*7a00*/  HADD2.F32 R181, -RZ, R164.H0_H0 ;  /* 0x200000a4ffb57230 */ /* 0x000fc80000004100 */
[----:B------:R-:W-:-:S05]  /*7a10*/  FSEL R180, R180, RZ, P6 ;  /* 0x000000ffb4b47208 */ /* 0x000fca0003000000 */
[----:B------:R-:W-:-:S04]  /*7a20*/  FMUL.FTZ R180, R180, UR21 ;  /* 0x00000015b4b47c20 */ /* 0x000fc80008410000 */
[----:B------:R-:W-:-:S04]  /*7a30*/  FMUL.FTZ R180, R180, UR20 ;  /* 0x00000014b4b47c20 */ /* 0x000fc80008410000 */
[----:B------:R-:W-:-:S07]  /*7a40*/  FMUL.FTZ R181, R181, R180 ;  /* 0x000000b4b5b57220 */ /* 0x000fce0000410000 */
.L_x_2631:
[----:B------:R-:W-:Y:S05]  /*7a50*/  BSYNC.RECONVERGENT B1 ;  /* 0x0000000000017941 */ /* 0x000fea0003800200 */
.L_x_2630:
        /* <DEDUP_REMOVED lines=13> */
.L_x_2633:
[----:B------:R-:W-:Y:S05]  /*7b30*/  BSYNC.RECONVERGENT B1 ;  /* 0x0000000000017941 */ /* 0x000fea0003800200 */
.L_x_2632:
[----:B------:R-:W-:Y:S02]  /*7b40*/  F2FP.F16.F32.PACK_AB R180, RZ, R128 ;  /* 0x00000080ffb4723e */ /* 0x000fe400000000ff */
[----:B------:R-:W-:Y:S02]  /*7b50*/  MOV R128, R181 ;  /* 0x000000b500807202 */ /* 0x000fe40000000f00 */
[----:B------:R-:W-:-:S07]  /*7b60*/  PRMT R156, R180, 0x7610, R156 ;  /* 0x00007610b49c7816 */ /* 0x000fce000000009c */
.L_x_2629:
[----:B------:R-:W-:Y:S05]  /*7b70*/  BRA.U !UP3, `(.L_x_2634) ;  /* 0x000000010b7c7547 */ /* 0x000fea000b800000 */
[----:B-----5:R-:W-:Y:S01]  /*7b80*/  LOP3.LUT P0, RZ, R190, 0xff00, RZ, 0xc0, !PT ;  /* 0x0000ff00beff7812 */ /* 0x020fe2000780c0ff */
[----:B------:R-:W-:Y:S01]  /*7b90*/  BSSY.RECONVERGENT B1, `(.L_x_2635) ;  /* 0x000000c000017945 */ /* 0x000fe20003800200 */
[----:B-1----:R-:W-:-:S11]  /*7ba0*/  HFMA2 R180, -RZ, RZ, 0, 0 ;  /* 0x00000000ffb47431 */ /* 0x002fd600000001ff */
        /* <DEDUP_REMOVED lines=10> */
.L_x_2636:
[----:B------:R-:W-:Y:S05]  /*7c50*/  BSYNC.RECONVERGENT B1 ;  /* 0x0000000000017941 */ /* 0x000fea0003800200 */
.L_x_2635:
        /* <DEDUP_REMOVED lines=13> */
.L_x_2638:
[----:B------:R-:W-:Y:S05]  /*7d30*/  BSYNC.RECONVERGENT B1 ;  /* 0x0000000000017941 */ /* 0x000fea0003800200 */
.L_x_2637:
[----:B------:R-:W-:Y:S02]  /*7d40*/  F2FP.F16.F32.PACK_AB R180, RZ, R129 ;  /* 0x00000081ffb4723e */ /* 0x000fe400000000ff */
[----:B------:R-:W-:Y:S02]  /*7d50*/  MOV R129, R181 ;  /* 0x000000b500817202 */ /* 0x000fe40000000f00 */
[----:B------:R-:W-:-:S07]  /*7d60*/  PRMT R156, R156, 0x5410, R180 ;  /* 0x000054109c9c7816 */ /* 0x000fce00000000b4 */
.L_x_2634:
        /* <DEDUP_REMOVED lines=14> */
.L_x_2641:
[----:B------:R-:W-:Y:S05]  /*7e50*/  BSYNC.RECONVERGENT B1 ;  /* 0x0000000000017941 */ /* 0x000fea0003800200 */
.L_x_2640:
        /* <DEDUP_REMOVED lines=13> */
.L_x_2643:
[----:B------:R-:W-:Y:S05]  /*7f30*/  BSYNC.RECONVERGENT B1 ;  /* 0x0000000000017941 */ /* 0x000fea0003800200 */
.L_x_2642:
[----:B------:R-:W-:Y:S02]  /*7f40*/  F2FP.F16.F32.PACK_AB R180, RZ, R130 ;  /* 0x00000082ffb4723e */ /* 0x000fe400000000ff */
[----:B------:R-:W-:Y:S02]  /*7f50*/  MOV R130, R181 ;  /* 0x000000b500827202 */ /* 0x000fe40000000f00 */
[----:B------:R-:W-:-:S07]  /*7f60*/  PRMT R157, R180, 0x7610, R157 ;  /* 0x00007610b49d7816 */ /* 0x000fce000000009d */
.L_x_2639:
        /* <DEDUP_REMOVED lines=14> */
.L_x_2646:
[----:B------:R-:W-:Y:S05]  /*8050*/  BSYNC.RECONVERGENT B1 ;  /* 0x0000000000017941 */ /* 0x000fea0003800200 */
.L_x_2645:
        /* <DEDUP_REMOVED lines=13> */
.L_x_2648:
[----:B------:R-:W-:Y:S05]  /*8130*/  BSYNC.RECONVERGENT B1 ;  /* 0x0000000000017941 */ /* 0x000fea0003800200 */
.L_x_2647:
[----:B------:R-:W-:Y:S02]  /*8140*/  F2FP.F16.F32.PACK_AB R180, RZ, R131 ;  /* 0x00000083ffb4723e */ /* 0x000fe400000000ff */
[----:B------:R-:W-:Y:S02]  /*8150*/  MOV R131, R181 ;  /* 0x000000b500837202 */ /* 0x000fe40000000f00 */
[----:B------:R-:W-:-:S07]  /*8160*/  PRMT R157, R157, 0x5410, R180 ;  /* 0x000054109d9d7816 */ /* 0x000fce00000000b4 */
.L_x_2644:
        /* <DEDUP_REMOVED lines=14> */
.L_x_2651:
[----:B------:R-:W-:Y:S05]  /*8250*/  BSYNC.RECONVERGENT B1 ;  /* 0x0000000000017941 */ /* 0x000fea0003800200 */
.L_x_2650:
        /* <DEDUP_REMOVED lines=13> */
.L_x_2653:
[----:B------:R-:W-:Y:S05]  /*8330*/  BSYNC.RECONVERGENT B1 ;  /* 0x0000000000017941 */ /* 0x000fea0003800200 */
.L_x_2652:
[----:B------:R-:W-:Y:S02]  /*8340*/  F2FP.F16.F32.PACK_AB R180, RZ, R132 ;  /* 0x00000084ffb4723e */ /* 0x000fe400000000ff */
[----:B------:R-:W-:Y:S02]  /*8350*/  MOV R132, R181 ;  /* 0x000000b500847202 */ /* 0x000fe40000000f00 */
[----:B------:R-:W-:-:S07]  /*8360*/  PRMT R158, R180, 0x7610, R158 ;  /* 0x00007610b49e7816 */ /* 0x000fce000000009e */
.L_x_2649:
        /* <DEDUP_REMOVED lines=14> */
.L_x_2656:
[----:B------:R-:W-:Y:S05]  /*8450*/  BSYNC.RECONVERGENT B1 ;  /* 0x0000000000017941 */ /* 0x000fea0003800200 */
.L_x_2655:
        /* <DEDUP_REMOVED lines=13> */
.L_x_2658:
[----:B------:R-:W-:Y:S05]  /*8530*/  BSYNC.RECONVERGENT B1 ;  /* 0x0000000000017941 */ /* 0x000fea0003800200 */
.L_x_2657:
[----:B------:R-:W-:Y:S02]  /*8540*/  F2FP.F16.F32.PACK_AB R180, RZ, R133 ;  /* 0x00000085ffb4723e */ /* 0x000fe400000000ff */
[----:B------:R-:W-:Y:S02]  /*8550*/  MOV R133, R181 ;  /* 0x000000b500857202 */ /* 0x000fe40000000f00 */
[----:B------:R-:W-:-:S07]  /*8560*/  PRMT R158, R158, 0x5410, R180 ;  /* 0x000054109e9e7816 */ /* 0x000fce00000000b4 */
.L_x_2654:
        /* <DEDUP_REMOVED lines=14> */
.L_x_2661:
[----:B------:R-:W-:Y:S05]  /*8650*/  BSYNC.RECONVERGENT B1 ;  /* 0x0000000000017941 */ /* 0x000fea0003800200 */
.L_x_2660:
        /* <DEDUP_REMOVED lines=13> */
.L_x_2663:
[----:B------:R-:W-:Y:S05]  /*8730*/  BSYNC.RECONVERGENT B1 ;  /* 0x0000000000017941 */ /* 0x000fea0003800200 */
.L_x_2662:
[----:B------:R-:W-:Y:S02]  /*8740*/  F2FP.F16.F32.PACK_AB R180, RZ, R134 ;  /* 0x00000086ffb4723e */ /* 0x000fe400000000ff */
[----:B------:R-:W-:Y:S02]  /*8750*/  MOV R134, R181 ;  /* 0x000000b500867202 */ /* 0x000fe40000000f00 */
[----:B------:R-:W-:-:S07]  /*8760*/  PRMT R159, R180, 0x7610, R159 ;  /* 0x00007610b49f7816 */ /* 0x000fce000000009f */
.L_x_2659:
[----:B------:R-:W-:Y:S05]  /*8770*/  BRA.U !UP3, `(.L_x_2613) ;  /* 0x000000010b807547 */ /* 0x000fea000b800000 */
[----:B-----5:R-:W-:Y:S01]  /*8780*/  ISETP.GE.U32.AND P0, PT, R190, RZ, PT ;  /* 0x000000ffbe00720c */ /* 0x020fe20003f06070 */
[----:B------:R-:W-:Y:S01]  /*8790*/  BSSY.RECONVERGENT B1, `(.L_x_2664) ;  /* 0x000000d000017945 */ /* 0x000fe20003800200 */
[----:B-1----:R-:W-:Y:S02]  /*87a0*/  HFMA2 R180, -RZ, RZ, 0, 0 ;  /* 0x00000000ffb47431 */ /* 0x002fe400000001ff */
        /* <DEDUP_REMOVED lines=11> */
.L_x_2665:
[----:B------:R-:W-:Y:S05]  /*8860*/  BSYNC.RECONVERGENT B1 ;  /* 0x0000000000017941 */ /* 0x000fea0003800200 */
.L_x_2664:
        /* <DEDUP_REMOVED lines=13> */
.L_x_2667:
[----:B------:R-:W-:Y:S05]  /*8940*/  BSYNC.RECONVERGENT B1 ;  /* 0x0000000000017941 */ /* 0x000fea0003800200 */
.L_x_2666:
[----:B------:R-:W-:Y:S02]  /*8950*/  F2FP.F16.F32.PACK_AB R180, RZ, R135 ;  /* 0x00000087ffb4723e */ /* 0x000fe400000000ff */
[----:B------:R-:W-:Y:S02]  /*8960*/  MOV R135, R181 ;  /* 0x000000b500877202 */ /* 0x000fe40000000f00 */
[----:B------:R-:W-:-:S07]  /*8970*/  PRMT R159, R159, 0x5410, R180 ;  /* 0x000054109f9f7816 */ /* 0x000fce00000000b4 */
.L_x_2613:
[----:B-1----:R-:W0:Y:S01]  /*8980*/  @P5 LDC.64 R182, c[0x0][0x478] ;  /* 0x00011e00ffb65b82 */ /* 0x002e220000000a00 */
[----:B------:R-:W1:Y:S01]  /*8990*/  @UP3 LDCU.64 UR4, c[0x0][0x468] ;  /* 0x00008d00ff0437ac */ /* 0x000e620008000a00 */
[----:B------:R-:W-:Y:S02]  /*89a0*/  PLOP3.LUT P0, PT, PT, PT, UP3, 0x80, 0x8 ;  /* 0x000000000008781c */ /* 0x000fe40003f0f038 */
[----:B------:R-:W-:-:S11]  /*89b0*/  MOV R181, 0x10 ;  /* 0x0000001000b57802 */ /* 0x000fd60000000f00 */
[C---:B-1----:R-:W-:Y:S01]  /*89c0*/  @P0 IMAD.WIDE.U32 R180, R184.reuse, R181, UR4 ;  /* 0x00000004b8b40e25 */ /* 0x042fe2000f8e00b5 */
[----:B------:R-:W-:-:S03]  /*89d0*/  IADD3 R184, PT, PT, R184, 0x80, RZ ;  /* 0x00000080b8b87810 */ /* 0x000fc60007ffe0ff */
[C---:B0-----:R-:W-:Y:S01]  /*89e0*/  @P5 IMAD.WIDE.U32 R182, R185.reuse, 0x10, R182 ;  /* 0x00000010b9b65825 */ /* 0x041fe200078e00b6 */
[----:B------:R-:W-:-:S04]  /*89f0*/  IADD3 R185, PT, PT, R185, 0x80, RZ ;  /* 0x00000080b9b97810 */ /* 0x000fc80007ffe0ff */
[----:B------:R0:W-:Y:S01]  /*8a00*/  @P5 STG.E.128 desc[UR10][R182.64], R168 ;  /* 0x000000a8b6005986 */ /* 0x0001e2000c101d0a */
[----:B------:R-:W-:-:S13]  /*8a10*/  PLOP3.LUT P5, PT, PT, PT, UP3, 0x80, 0x8 ;  /* 0x000000000008781c */ /* 0x000fda0003faf038 */
[----:B------:R0:W-:Y:S02]  /*8a20*/  @P5 STG.E.128 desc[UR10][R180.64], R156 ;  /* 0x0000009cb4005986 */ /* 0x0001e4000c101d0a */
.L_x_2602:
[----:B------:R-:W-:Y:S05]  /*8a30*/  BSYNC.RECONVERGENT B0 ;  /* 0x0000000000007941 */ /* 0x000fea0003800200 */
.L_x_2601:
        /* <DEDUP_REMOVED lines=8> */
.L_x_2670:
[----:B------:R-:W-:Y:S05]  /*8ac0*/  BRA.U !UP0, `(.L_x_2671) ;  /* 0x0000001108587547 */ /* 0x000fea000b800000 */
[----:B------:R-:W-:-:S04]  /*8ad0*/  UISETP.NE.U32.AND UP0, UPT, UR24, URZ, UPT ;  /* 0x000000ff1800728c */ /* 0x000fc8000bf05070 */
[----:B------:R-:W-:-:S06]  /*8ae0*/  UISETP.NE.AND.EX UP0, UPT, UR25, URZ, UPT, UP0 ;  /* 0x000000ff1900728c */ /* 0x000fcc000bf05300 */
[----:B------:R-:W-:-:S13]  /*8af0*/  PLOP3.LUT P5, PT, PT, PT, UP0, 0x80, 0x8 ;  /* 0x000000000008781c */ /* 0x000fda0003faf008 */
[----:B------:R-:W-:Y:S05]  /*8b00*/  @!P5 BRA `(.L_x_2672) ;  /* 0x00000008003cd947 */ /* 0x000fea0003800000 */
[----:B------:R-:W-:Y:S01]  /*8b10*/  ISETP.LT.AND P0, PT, RZ, UR32, PT ;  /* 0x00000020ff007c0c */ /* 0x000fe2000bf01270 */
[----:B01---5:R-:W-:Y:S02]  /*8b20*/  HADD2.F32 R183, -RZ, R172.H1_H1 ;  /* 0x300000acffb77230 */ /* 0x023fe40000004100 */
        /* <DEDUP_REMOVED lines=44> */
.L_x_2673:
        /* <DEDUP_REMOVED lines=14> */
.L_x_2674:
        /* <DEDUP_REMOVED lines=13> */
.L_x_2675:
        /* <DEDUP_REMOVED lines=14> */
.L_x_2676:
        /* <DEDUP_REMOVED lines=13> */
.L_x_2677:
        /* <DEDUP_REMOVED lines=14> */
.L_x_2678:
        /* <DEDUP_REMOVED lines=13> */
.L_x_2679:
        /* <DEDUP_REMOVED lines=16> */
.L_x_2672:
[----:B------:R-:W-:Y:S01]  /*9400*/  ISETP.LT.AND P6, PT, RZ, UR32, PT ;  /* 0x00000020ff007c0c */ /* 0x000fe2000bfc1270 */
[----:B------:R-:W-:-:S12]  /*9410*/  BRA.U !UP3, `(.L_x_2681) ;  /* 0x000000010b3c7547 */ /* 0x000fd8000b800000 */
[----:B01----:R-:W-:Y:S01]  /*9420*/  @P6 FFMA.FTZ R181, R11, UR6, R186 ;  /* 0x000000060bb56c23 */ /* 0x003fe200080100ba */
        /* <DEDUP_REMOVED lines=14> */
.L_x_2681:
[----:B------:R-:W-:Y:S05]  /*9510*/  BRA.U !UP3, `(.L_x_2682) ;  /* 0x000000010b3c7547 */ /* 0x000fea000b800000 */
[----:B01----:R-:W-:Y:S01]  /*9520*/  @P6 FFMA.FTZ R180, R14, UR6, R186 ;  /* 0x000000060eb46c23 */ /* 0x003fe200080100ba */
        /* <DEDUP_REMOVED lines=14> */
.L_x_2682:
[----:B------:R-:W-:Y:S05]  /*9610*/  BRA.U !UP3, `(.L_x_2683) ;  /* 0x000000010b3c7547 */ /* 0x000fea000b800000 */
        /* <DEDUP_REMOVED lines=15> */
.L_x_2683:
        /* <DEDUP_REMOVED lines=16> */
.L_x_2684:
        /* <DEDUP_REMOVED lines=16> */
.L_x_2685:
        /* <DEDUP_REMOVED lines=16> */
.L_x_2686:
        /* <DEDUP_REMOVED lines=16> */
.L_x_2687:
[----:B------:R-:W-:Y:S05]  /*9b10*/  BRA.U !UP3, `(.L_x_2680) ;  /* 0x0000001d0b147547 */ /* 0x000fea000b800000 */
[----:B01----:R-:W-:Y:S01]  /*9b20*/  @P6 FFMA.FTZ R180, R230, UR6, R186 ;  /* 0x00000006e6b46c23 */ /* 0x003fe200080100ba */
        /* <DEDUP_REMOVED lines=16> */
.L_x_2671:
[----:B------:R-:W-:-:S04]  /*9c30*/  UISETP.NE.U32.AND UP0, UPT, UR24, URZ, UPT ;  /* 0x000000ff1800728c */ /* 0x000fc8000bf05070 */
[----:B------:R-:W-:-:S06]  /*9c40*/  UISETP.NE.AND.EX UP0, UPT, UR25, URZ, UPT, UP0 ;  /* 0x000000ff1900728c */ /* 0x000fcc000bf05300 */
[----:B------:R-:W-:-:S13]  /*9c50*/  PLOP3.LUT P5, PT, PT, PT, UP0, 0x80, 0x8 ;  /* 0x000000000008781c */ /* 0x000fda0003faf008 */
[----:B------:R-:W-:Y:S05]  /*9c60*/  @!P5 BRA `(.L_x_2688) ;  /* 0x0000000800bcd947 */ /* 0x000fea0003800000 */
[--C-:B01----:R-:W-:Y:S01]  /*9c70*/  FFMA.FTZ R169, R11, UR6, R186.reuse ;  /* 0x000000060ba97c23 */ /* 0x103fe200080100ba */
        /* <DEDUP_REMOVED lines=39> */
.L_x_2689:
        /* <DEDUP_REMOVED lines=17> */
.L_x_2690:
        /* <DEDUP_REMOVED lines=17> */
.L_x_2691:
        /* <DEDUP_REMOVED lines=17> */
.L_x_2692:
        /* <DEDUP_REMOVED lines=20> */
.L_x_2693:
        /* <DEDUP_REMOVED lines=18> */
.L_x_2694:
        /* <DEDUP_REMOVED lines=26> */
.L_x_2695:
        /* <DEDUP_REMOVED lines=20> */
.L_x_2688:
        /* <DEDUP_REMOVED lines=14> */
.L_x_2698:
[----:B------:R-:W-:Y:S05]  /*a840*/  BSYNC.RECONVERGENT B1 ;  /* 0x0000000000017941 */ /* 0x000fea0003800200 */
.L_x_2697:
        /* <DEDUP_REMOVED lines=13> */
.L_x_2700:
[----:B------:R-:W-:Y:S05]  /*a920*/  BSYNC.RECONVERGENT B1 ;  /* 0x0000000000017941 */ /* 0x000fea0003800200 */
.L_x_2699:
[----:B------:R-:W-:Y:S02]  /*a930*/  F2FP.F16.F32.PACK_AB R180, RZ, R136 ;  /* 0x00000088ffb4723e */ /* 0x000fe400000000ff */
[----:B------:R-:W-:Y:S02]  /*a940*/  MOV R136, R181 ;  /* 0x000000b500887202 */ /* 0x000fe40000000f00 */
[----:B------:R-:W-:-:S07]  /*a950*/  PRMT R156, R180, 0x7610, R156 ;  /* 0x00007610b49c7816 */ /* 0x000fce000000009c */
.L_x_2696:
[----:B------:R-:W-:Y:S05]  /*a960*/  BRA.U !UP3, `(.L_x_2701) ;  /* 0x000000010b7c7547 */ /* 0x000fea000b800000 */
[----:B-----5:R-:W-:Y:S01]  /*a970*/  LOP3.LUT P0, RZ, R194, 0xff00, RZ, 0xc0, !PT ;  /* 0x0000ff00c2ff7812 */ /* 0x020fe2000780c0ff */
[----:B------:R-:W-:Y:S01]  /*a980*/  BSSY.RECONVERGENT B1, `(.L_x_2702) ;  /* 0x000000c000017945 */ /* 0x000fe20003800200 */
[----:B01----:R-:W-:-:S11]  /*a990*/  HFMA2 R180, -RZ, RZ, 0, 0 ;  /* 0x00000000ffb47431 */ /* 0x003fd600000001ff */
        /* <DEDUP_REMOVED lines=10> */
.L_x_2703:
[----:B------:R-:W-:Y:S05]  /*aa40*/  BSYNC.RECONVERGENT B1 ;  /* 0x0000000000017941 */ /* 0x000fea0003800200 */
.L_x_2702:
        /* <DEDUP_REMOVED lines=13> */
.L_x_2705:
[----:B------:R-:W-:Y:S05]  /*ab20*/  BSYNC.RECONVERGENT B1 ;  /* 0x0000000000017941 */ /* 0x000fea0003800200 */
.L_x_2704:
[----:B------:R-:W-:Y:S02]  /*ab30*/  F2FP.F16.F32.PACK_AB R180, RZ, R137 ;  /* 0x00000089ffb4723e */ /* 0x000fe400000000ff */
[----:B------:R-:W-:Y:S02]  /*ab40*/  MOV R137, R181 ;  /* 0x000000b500897202 */ /* 0x000fe40000000f00 */
[----:B------:R-:W-:-:S07]  /*ab50*/  PRMT R156, R156, 0x5410, R180 ;  /* 0x000054109c9c7816 */ /* 0x000fce00000000b4 */
.L_x_2701:
        /* <DEDUP_REMOVED lines=14> */
.L_x_2708:
[----:B------:R-:W-:Y:S05]  /*ac40*/  BSYNC.RECONVERGENT B1 ;  /* 0x0000000000017941 */ /* 0x000fea0003800200 */
.L_x_2707:
        /* <DEDUP_REMOVED lines=13> */
.L_x_2710:
[----:B------:R-:W-:Y:S05]  /*ad20*/  BSYNC.RECONVERGENT B1 ;  /* 0x0000000000017941 */ /* 0x000fea0003800200 */
.L_x_2709:
[----:B------:R-:W-:Y:S02]  /*ad30*/  F2FP.F16.F32.PACK_AB R180, RZ, R138 ;  /* 0x0000008affb4723e */ /* 0x000fe400000000ff */
[----:B------:R-:W-:Y:S02]  /*ad40*/  MOV R138, R181 ;  /* 0x000000b5008a7202 */ /* 0x000fe40000000f00 */
[----:B------:R-:W-:-:S07]  /*ad50*/  PRMT R157, R180, 0x7610, R157 ;  /* 0x00007610b49d7816 */ /* 0x000fce000000009d */
.L_x_2706:
        /* <DEDUP_REMOVED lines=14> */
.L_x_2713:
[----:B------:R-:W-:Y:S05]  /*ae40*/  BSYNC.RECONVERGENT B1 ;  /* 0x0000000000017941 */ /* 0x000fea0003800200 */
.L_x_2712:
        /* <DEDUP_REMOVED lines=13> */
.L_x_2715:
[----:B------:R-:W-:Y:S05]  /*af20*/  BSYNC.RECONVERGENT B1 ;  /* 0x0000000000017941 */ /* 0x000fea0003800200 */
.L_x_2714:
[----:B------:R-:W-:Y:S02]  /*af30*/  F2FP.F16.F32.PACK_AB R180, RZ, R139 ;  /* 0x0000008bffb4723e */ /* 0x000fe400000000ff */
[----:B------:R-:W-:Y:S02]  /*af40*/  MOV R139, R181 ;  /* 0x000000b5008b7202 */ /* 0x000fe40000000f00 */
[----:B------:R-:W-:-:S07]  /*af50*/  PRMT R157, R157, 0x5410, R180 ;  /* 0x000054109d9d7816 */ /* 0x000fce00000000b4 */
.L_x_2711:
        /* <DEDUP_REMOVED lines=14> */
.L_x_2718:
[----:B------:R-:W-:Y:S05]  /*b040*/  BSYNC.RECONVERGENT B1 ;  /* 0x0000000000017941 */ /* 0x000fea0003800200 */
.L_x_2717:
        /* <DEDUP_REMOVED lines=13> */
.L_x_2720:
[----:B------:R-:W-:Y:S05]  /*b120*/  BSYNC.RECONVERGENT B1 ;  /* 0x0000000000017941 */ /* 0x000fea0003800200 */
.L_x_2719:
[----:B------:R-:W-:Y:S02]  /*b130*/  F2FP.F16.F32.PACK_AB R180, RZ, R140 ;  /* 0x0000008cffb4723e */ /* 0x000fe400000000ff */
[----:B------:R-:W-:Y:S02]  /*b140*/  MOV R140, R181 ;  /* 0x000000b5008c7202 */ /* 0x000fe40000000f00 */
[----:B------:R-:W-:-:S07]  /*b150*/  PRMT R158, R180, 0x7610, R158 ;  /* 0x00007610b49e7816 */ /* 0x000fce000000009e */
.L_x_2716:
        /* <DEDUP_REMOVED lines=14> */
.L_x_2723:
[----:B------:R-:W-:Y:S05]  /*b240*/  BSYNC.RECONVERGENT B1 ;  /* 0x0000000000017941 */ /* 0x000fea0003800200 */
.L_x_2722:
        /* <DEDUP_REMOVED lines=13> */
.L_x_2725:
[----:B------:R-:W-:Y:S05]  /*b320*/  BSYNC.RECONVERGENT B1 ;  /* 0x0000000000017941 */ /* 0x000fea0003800200 */
.L_x_2724:
[----:B------:R-:W-:Y:S02]  /*b330*/  F2FP.F16.F32.PACK_AB R180, RZ, R141 ;  /* 0x0000008dffb4723e */ /* 0x000fe400000000ff */
[----:B------:R-:W-:Y:S02]  /*b340*/  MOV R141, R181 ;  /* 0x000000b5008d7202 */ /* 0x000fe40000000f00 */
[----:B------:R-:W-:-:S07]  /*b350*/  PRMT R158, R158, 0x5410, R180 ;  /* 0x000054109e9e7816 */ /* 0x000fce00000000b4 */
.L_x_2721:
        /* <DEDUP_REMOVED lines=14> */
.L_x_2728:
[----:B------:R-:W-:Y:S05]  /*b440*/  BSYNC.RECONVERGENT B1 ;  /* 0x0000000000017941 */ /* 0x000fea0003800200 */
.L_x_2727:
        /* <DEDUP_REMOVED lines=13> */
.L_x_2730:
[----:B------:R-:W-:Y:S05]  /*b520*/  BSYNC.RECONVERGENT B1 ;  /* 0x0000000000017941 */ /* 0x000fea0003800200 */
.L_x_2729:
[----:B------:R-:W-:Y:S02]  /*b530*/  F2FP.F16.F32.PACK_AB R180, RZ, R142 ;  /* 0x0000008effb4723e */ /* 0x000fe400000000ff */
[----:B------:R-:W-:Y:S02]  /*b540*/  MOV R142, R181 ;  /* 0x000000b5008e7202 */ /* 0x000fe40000000f00 */
[----:B------:R-:W-:-:S07]  /*b550*/  PRMT R159, R180, 0x7610, R159 ;  /* 0x00007610b49f7816 */ /* 0x000fce000000009f */
.L_x_2726:
[----:B------:R-:W-:Y:S05]  /*b560*/  BRA.U !UP3, `(.L_x_2680) ;  /* 0x000000010b807547 */ /* 0x000fea000b800000 */
[----:B-----5:R-:W-:Y:S01]  /*b570*/  ISETP.GE.U32.AND P0, PT, R194, RZ, PT ;  /* 0x000000ffc200720c */ /* 0x020fe20003f06070 */
[----:B------:R-:W-:Y:S01]  /*b580*/  BSSY.RECONVERGENT B1, `(.L_x_2731) ;  /* 0x000000d000017945 */ /* 0x000fe20003800200 */
[----:B01----:R-:W-:Y:S02]  /*b590*/  HFMA2 R180, -RZ, RZ, 0, 0 ;  /* 0x00000000ffb47431 */ /* 0x003fe400000001ff */
        /* <DEDUP_REMOVED lines=11> */
.L_x_2732:
[----:B------:R-:W-:Y:S05]  /*b650*/  BSYNC.RECONVERGENT B1 ;  /* 0x0000000000017941 */ /* 0x000fea0003800200 */
.L_x_2731:
        /* <DEDUP_REMOVED lines=13> */
.L_x_2734:
[----:B------:R-:W-:Y:S05]  /*b730*/  BSYNC.RECONVERGENT B1 ;  /* 0x0000000000017941 */ /* 0x000fea0003800200 */
.L_x_2733:
[----:B------:R-:W-:Y:S02]  /*b740*/  F2FP.F16.F32.PACK_AB R180, RZ, R143 ;  /* 0x0000008fffb4723e */ /* 0x000fe400000000ff */
[----:B------:R-:W-:Y:S02]  /*b750*/  MOV R143, R181 ;  /* 0x000000b5008f7202 */ /* 0x000fe40000000f00 */
[----:B------:R-:W-:-:S07]  /*b760*/  PRMT R159, R159, 0x5410, R180 ;  /* 0x000054109f9f7816 */ /* 0x000fce00000000b4 */
.L_x_2680:
[----:B01----:R-:W0:Y:S01]  /*b770*/  @P5 LDC.64 R182, c[0x0][0x478] ;  /* 0x00011e00ffb65b82 */ /* 0x003e220000000a00 */
        /* <DEDUP_REMOVED lines=10> */
.L_x_2669:
[----:B------:R-:W-:Y:S05]  /*b820*/  BSYNC.RECONVERGENT B0 ;  /* 0x0000000000007941 */ /* 0x000fea0003800200 */
.L_x_2668:
        /* <DEDUP_REMOVED lines=8> */
.L_x_2737:
[----:B------:R-:W-:Y:S05]  /*b8b0*/  BRA.U !UP0, `(.L_x_2738) ;  /* 0x0000001108547547 */ /* 0x000fea000b800000 */
[----:B------:R-:W-:-:S04]  /*b8c0*/  UISETP.NE.U32.AND UP0, UPT, UR24, URZ, UPT ;  /* 0x000000ff1800728c */ /* 0x000fc8000bf05070 */
[----:B------:R-:W-:-:S06]  /*b8d0*/  UISETP.NE.AND.EX UP0, UPT, UR25, URZ, UPT, UP0 ;  /* 0x000000ff1900728c */ /* 0x000fcc000bf05300 */
[----:B------:R-:W-:-:S13]  /*b8e0*/  PLOP3.LUT P5, PT, PT, PT, UP0, 0x80, 0x8 ;  /* 0x000000000008781c */ /* 0x000fda0003faf008 */
[----:B------:R-:W-:Y:S05]  /*b8f0*/  @!P5 BRA `(.L_x_2739) ;  /* 0x000000080038d947 */ /* 0x000fea0003800000 */
[----:B------:R-:W-:Y:S01]  /*b900*/  ISETP.LT.AND P0, PT, RZ, UR32, PT ;  /* 0x00000020ff007c0c */ /* 0x000fe2000bf01270 */
[----:B012--5:R-:W-:Y:S02]  /*b910*/  HADD2.F32 R183, -RZ, R176.H1_H1 ;  /* 0x300000b0ffb77230 */ /* 0x027fe40000004100 */
[----:B------:R-:W-:Y:S02]  /*b920*/  HADD2.F32 R169, -RZ, R177.H0_H0 ;  /* 0x200000b1ffa97230 */ /* 0x000fe40000004100 */
[----:B------:R-:W-:-:S08]  /*b930*/  HADD2.F32 R182, -RZ, R178.H0_H0 ;  /* 0x200000b2ffb67230 */ /* 0x000fd00000004100 */
[--C-:B------:R-:W-:Y:S01]  /*b940*/  @P0 FFMA.FTZ R168, R208, UR6, R186.reuse ;  /* 0x00000006d0a80c23 */ /* 0x100fe200080100ba */
[--C-:B------:R-:W-:Y:S01]  /*b950*/  @P0 FFMA.FTZ R170, R217, UR6, R186.reuse ;  /* 0x00000006d9aa0c23 */ /* 0x100fe200080100ba */
[--C-:B------:R-:W-:Y:S01]  /*b960*/  @P0 FFMA.FTZ R180, R231, UR6, R186.reuse ;  /* 0x00000006e7b40c23 */ /* 0x100fe200080100ba */
[----:B------:R-:W-:Y:S01]  /*b970*/  @P0 FFMA.FTZ R187, R199, UR6, R186 ;  /* 0x00000006c7bb0c23 */ /* 0x000fe200080100ba */
[----:B------:R-:W-:Y:S01]  /*b980*/  @P0 FADD.FTZ R168, R207, -R168 ;  /* 0x800000a8cfa80221 */ /* 0x000fe20000010000 */
[----:B------:R-:W-:Y:S01]  /*b990*/  @P0 FADD.FTZ R170, R215, -R170 ;  /* 0x800000aad7aa0221 */ /* 0x000fe20000010000 */
[----:B------:R-:W-:Y:S01]  /*b9a0*/  @P0 FADD.FTZ R181, R229, -R180 ;  /* 0x800000b4e5b50221 */ /* 0x000fe20000010000 */
[----:B------:R-:W-:Y:S02]  /*b9b0*/  HADD2.F32 R180, -RZ, R179.H1_H1 ;  /* 0x300000b3ffb47230 */ /* 0x000fe40000004100 */
[----:B------:R-:W-:Y:S01]  /*b9c0*/  @P0 FFMA.FTZ R183, R168, UR31, R183 ;  /* 0x0000001fa8b70c23 */ /* 0x000fe200080100b7 */
[----:B------:R-:W-:Y:S01]  /*b9d0*/  @P0 FFMA.FTZ R168, R214, UR6, R186 ;  /* 0x00000006d6a80c23 */ /* 0x000fe200080100ba */
[----:B------:R-:W-:Y:S01]  /*b9e0*/  @P0 FFMA.FTZ R169, R170, UR31, R169 ;  /* 0x0000001faaa90c23 */ /* 0x000fe200080100a9 */
[----:B------:R-:W-:-:S02]  /*b9f0*/  HADD2.F32 R170, -RZ, R177.H1_H1 ;  /* 0x300000b1ffaa7230 */ /* 0x000fc40000004100 */
[----:B------:R-:W-:Y:S01]  /*ba00*/  @P0 FFMA.FTZ R182, R181, UR31, R182 ;  /* 0x0000001fb5b60c23 */ /* 0x000fe200080100b6 */
[----:B------:R-:W-:Y:S01]  /*ba10*/  @P0 FADD.FTZ R171, R213, -R168 ;  /* 0x800000a8d5ab0221 */ /* 0x000fe20000010000 */
[----:B------:R-:W-:Y:S02]  /*ba20*/  HADD2.F32 R181, -RZ, R179.H0_H0 ;  /* 0x200000b3ffb57230 */ /* 0x000fe40000004100 */
[----:B------:R-:W-:Y:S01]  /*ba30*/  @P0 FADD.FTZ R187, R206, -R187 ;  /* 0x800000bbcebb0221 */ /* 0x000fe20000010000 */
[----:B------:R-:W-:Y:S01]  /*ba40*/  @P0 FFMA.FTZ R170, R171, UR31, R170 ;  /* 0x0000001fabaa0c23 */ /* 0x000fe200080100aa */
[----:B------:R-:W-:-:S04]  /*ba50*/  @P0 FFMA.FTZ R171, R228, UR6, R186 ;  /* 0x00000006e4ab0c23 */ /* 0x000fc800080100ba */
[----:B------:R-:W-:Y:S01]  /*ba60*/  @P0 FADD.FTZ R168, R226, -R171 ;  /* 0x800000abe2a80221 */ /* 0x000fe20000010000 */
[----:B------:R-:W-:-:S05]  /*ba70*/  HADD2.F32 R171, -RZ, R178.H1_H1 ;  /* 0x300000b2ffab7230 */ /* 0x000fca0000004100 */
[----:B------:R-:W-:Y:S01]  /*ba80*/  @P0 FFMA.FTZ R171, R168, UR31, R171 ;  /* 0x0000001fa8ab0c23 */ /* 0x000fe200080100ab */
[----:B------:R-:W-:-:S04]  /*ba90*/  @P0 FFMA.FTZ R168, R227, UR6, R186 ;  /* 0x00000006e3a80c23 */ /* 0x000fc800080100ba */
[----:B------:R-:W-:-:S04]  /*baa0*/  @P0 FADD.FTZ R168, R225, -R168 ;  /* 0x800000a8e1a80221 */ /* 0x000fc80000010000 */
[----:B------:R-:W-:Y:S01]  /*bab0*/  @P0 FFMA.FTZ R181, R168, UR31, R181 ;  /* 0x0000001fa8b50c23 */ /* 0x000fe200080100b5 */
[----:B------:R-:W-:-:S04]  /*bac0*/  @P0 FFMA.FTZ R168, R234, UR6, R186 ;  /* 0x00000006eaa80c23 */ /* 0x000fc800080100ba */
[----:B------:R-:W-:Y:S01]  /*bad0*/  @P0 FADD.FTZ R239, R233, -R168 ;  /* 0x800000a8e9ef0221 */ /* 0x000fe20000010000 */
[----:B------:R-:W-:-:S03]  /*bae0*/  HADD2.F32 R168, -RZ, R176.H0_H0 ;  /* 0x200000b0ffa87230 */ /* 0x000fc60000004100 */
[----:B------:R-:W-:Y:S02]  /*baf0*/  @P0 FFMA.FTZ R180, R239, UR31, R180 ;  /* 0x0000001fefb40c23 */ /* 0x000fe400080100b4 */
        /* <DEDUP_REMOVED lines=8> */
[----:B------:R-:W-:Y:S02]  /*bb80*/  @P0 FMUL.FTZ R186, R240, R239 ;  /* 0x000000eff0ba0220 */ /* 0x000fe40000410000 */
[----:B------:R-:W-:-:S03]  /*bb90*/  @P0 FMUL.FTZ R187, R241, R240 ;  /* 0x000000f0f1bb0220 */ /* 0x000fc60000410000 */
[----:B------:R-:W-:Y:S01]  /*bba0*/  F2FP.F16.F32.PACK_AB R186, RZ, R186 ;  /* 0x000000baffba723e */ /* 0x000fe200000000ff */
[----:B------:R-:W-:-:S03]  /*bbb0*/  FADD.FTZ R144, R144, R187 ;  /* 0x000000bb90907221 */ /* 0x000fc60000010000 */
[----:B------:R-:W-:-:S07]  /*bbc0*/  PRMT R156, R186, 0x7610, R156 ;  /* 0x00007610ba9c7816 */ /* 0x000fce000000009c */
.L_x_2740:
        /* <DEDUP_REMOVED lines=14> */
.L_x_2741:
        /* <DEDUP_REMOVED lines=13> */
.L_x_2742:
        /* <DEDUP_REMOVED lines=14> */
.L_x_2743:
        /* <DEDUP_REMOVED lines=13> */
.L_x_2744:
        /* <DEDUP_REMOVED lines=14> */
.L_x_2745:
        /* <DEDUP_REMOVED lines=13> */
.L_x_2746:
        /* <DEDUP_REMOVED lines=16> */
.L_x_2739:
[----:B------:R-:W-:Y:S01]  /*c1e0*/  ISETP.LT.AND P6, PT, RZ, UR32, PT ;  /* 0x00000020ff007c0c */ /* 0x000fe2000bfc1270 */
[----:B------:R-:W-:-:S12]  /*c1f0*/  BRA.U !UP3, `(.L_x_2748) ;  /* 0x000000010b3c7547 */ /* 0x000fd8000b800000 */
[----:B012---:R-:W-:Y:S01]  /*c200*/  @P6 FFMA.FTZ R181, R199, UR6, R186 ;  /* 0x00000006c7b56c23 */ /* 0x007fe200080100ba */
        /* <DEDUP_REMOVED lines=14> */
.L_x_2748:
[----:B------:R-:W-:Y:S05]  /*c2f0*/  BRA.U !UP3, `(.L_x_2749) ;  /* 0x000000010b3c7547 */ /* 0x000fea000b800000 */
[----:B012---:R-:W-:Y:S01]  /*c300*/  @P6 FFMA.FTZ R180, R208, UR6, R186 ;  /* 0x00000006d0b46c23 */ /* 0x007fe200080100ba */
        /* <DEDUP_REMOVED lines=14> */
.L_x_2749:
[----:B------:R-:W-:Y:S05]  /*c3f0*/  BRA.U !UP3, `(.L_x_2750) ;  /* 0x000000010b3c7547 */ /* 0x000fea000b800000 */
[----:B012---:R-:W-:Y:S01]  /*c400*/  @P6 FFMA.FTZ R180, R217, UR6, R186 ;  /* 0x00000006d9b46c23 */ /* 0x007fe200080100ba */
[----:B-----5:R-:W-:-:S03]  /*c410*/  LOP3.LUT P0, RZ, R196, 0xff0000, RZ, 0xc0, !PT ;  /* 0x00ff0000c4ff7812 */ /* 0x020fc6000780c0ff */
[----:B------:R-:W-:Y:S01]  /*c420*/  @P6 FADD.FTZ R181, R215, -R180 ;  /* 0x800000b4d7b56221 */ /* 0x000fe20000010000 */
[----:B------:R-:W-:-:S05]  /*c430*/  HADD2.F32 R180, -RZ, R177.H0_H0 ;  /* 0x200000b1ffb47230 */ /* 0x000fca0000004100 */
[----:B------:R-:W-:-:S04]  /*c440*/  @P6 FFMA.FTZ R180, R181, UR31, R180 ;  /* 0x0000001fb5b46c23 */ /* 0x000fc800080100b4 */
[----:B------:R-:W-:Y:S01]  /*c450*/  FMUL.FTZ R180, R180, UR21 ;  /* 0x00000015b4b47c20 */ /* 0x000fe20008410000 */
[----:B------:R-:W-:Y:S02]  /*c460*/  @P0 HADD2.F32 R187, -RZ, R57.H0_H0 ;  /* 0x20000039ffbb0230 */ /* 0x000fe40000004100 */
[----:B------:R-:W-:Y:S02]  /*c470*/  @P0 HADD2.F32 R183, -RZ, R165.H0_H0 ;  /* 0x200000a5ffb70230 */ /* 0x000fe40000004100 */
[----:B------:R-:W-:Y:S01]  /*c480*/  FMUL.FTZ R182, R180, UR20 ;  /* 0x00000014b4b67c20 */ /* 0x000fe20008410000 */
[----:B------:R-:W-:-:S03]  /*c490*/  CS2R R180, SRZ ;  /* 0x0000000000b47805 */ /* 0x000fc6000001ff00 */
[-C--:B------:R-:W-:Y:S01]  /*c4a0*/  @P0 FMUL.FTZ R180, R187, R182.reuse ;  /* 0x000000b6bbb40220 */ /* 0x080fe20000410000 */
[----:B------:R-:W-:-:S04]  /*c4b0*/  @P0 FMUL.FTZ R181, R183, R182 ;  /* 0x000000b6b7b50220 */ /* 0x000fc80000410000 */
[----:B------:R-:W-:Y:S01]  /*c4c0*/  F2FP.F16.F32.PACK_AB R180, RZ, R180 ;  /* 0x000000b4ffb4723e */ /* 0x000fe200000000ff */
[----:B------:R-:W-:-:S03]  /*c4d0*/  FADD.FTZ R146, R146, R181 ;  /* 0x000000b592927221 */ /* 0x000fc60000010000 */
[----:B------:R-:W-:-:S07]  /*c4e0*/  PRMT R157, R180, 0x7610, R157 ;  /* 0x00007610b49d7816 */ /* 0x000fce000000009d */
.L_x_2750:
        /* <DEDUP_REMOVED lines=16> */
.L_x_2751:
        /* <DEDUP_REMOVED lines=16> */
.L_x_2752:
[----:B------:R-:W-:Y:S05]  /*c6f0*/  BRA.U !UP3, `(.L_x_2753) ;  /* 0x000000010b3c7547 */ /* 0x000fea000b800000 */
[----:B012---:R-:W-:Y:S01]  /*c700*/  @P6 FFMA.FTZ R181, R228, UR6, R186 ;  /* 0x00000006e4b56c23 */ /* 0x007fe200080100ba */
        /* <DEDUP_REMOVED lines=14> */
.L_x_2753:
        /* <DEDUP_REMOVED lines=16> */
.L_x_2754:
[----:B------:R-:W-:Y:S05]  /*c8f0*/  BRA.U !UP3, `(.L_x_2747) ;  /* 0x000000190bc47547 */ /* 0x000fea000b800000 */
[----:B-----5:R-:W-:Y:S01]  /*c900*/  ISETP.GE.U32.AND P0, PT, R196, RZ, PT ;  /* 0x000000ffc400720c */ /* 0x020fe20003f06070 */
[----:B------:R-:W-:Y:S01]  /*c910*/  @P6 FFMA.FTZ R186, R234, UR6, R186 ;  /* 0x00000006eaba6c23 */ /* 0x000fe200080100ba */
[----:B012---:R-:W-:Y:S02]  /*c920*/  HADD2.F32 R180, -RZ, R179.H1_H1 ;  /* 0x300000b3ffb47230 */ /* 0x007fe40000004100 */
        /* <DEDUP_REMOVED lines=14> */
.L_x_2738:
[----:B------:R-:W-:-:S04]  /*ca10*/  UISETP.NE.U32.AND UP0, UPT, UR24, URZ, UPT ;  /* 0x000000ff1800728c */ /* 0x000fc8000bf05070 */
[----:B------:R-:W-:-:S06]  /*ca20*/  UISETP.NE.AND.EX UP0, UPT, UR25, URZ, UPT, UP0 ;  /* 0x000000ff1900728c */ /* 0x000fcc000bf05300 */
[----:B------:R-:W-:-:S13]  /*ca30*/  PLOP3.LUT P5, PT, PT, PT, UP0, 0x80, 0x8 ;  /* 0x000000000008781c */ /* 0x000fda0003faf008 */
[----:B------:R-:W-:Y:S05]  /*ca40*/  @!P5 BRA `(.L_x_2755) ;  /* 0x0000000800a8d947 */ /* 0x000fea0003800000 */
[--C-:B012---:R-:W-:Y:S01]  /*ca50*/  FFMA.FTZ R169, R199, UR6, R186.reuse ;  /* 0x00000006c7a97c23 */ /* 0x107fe200080100ba */
        /* <DEDUP_REMOVED lines=39> */
.L_x_2756:
        /* <DEDUP_REMOVED lines=17> */
.L_x_2757:
        /* <DEDUP_REMOVED lines=17> */
.L_x_2758:
        /* <DEDUP_REMOVED lines=17> */
.L_x_2759:
        /* <DEDUP_REMOVED lines=20> */
.L_x_2760:
        /* <DEDUP_REMOVED lines=18> */
.L_x_2761:
        /* <DEDUP_REMOVED lines=26> */
.L_x_2762:
[----:B------:R-:W-:Y:S01]  /*d400*/  F2FP.F16.F32.PACK_AB R171, R187, R186 ;  /* 0x000000babbab723e */ /* 0x000fe200000000ff */
[----:B------:R-:W-:Y:S06]  /*d410*/  BRA.U !UP3, `(.L_x_2747) ;  /* 0x0000000d0bfc7547 */ /* 0x000fec000b800000 */
[----:B-----5:R-:W-:Y:S01]  /*d420*/  ISETP.GE.U32.AND P0, PT, R196, RZ, PT ;  /* 0x000000ffc400720c */ /* 0x020fe20003f06070 */
[----:B------:R-:W-:-:S03]  /*d430*/  FMUL.FTZ R180, R187, UR21 ;  /* 0x00000015bbb47c20 */ /* 0x000fc60008410000 */
[----:B------:R-:W-:Y:S01]  /*d440*/  ISETP.GE.U32.AND.EX P0, PT, R197, 0x1000000, PT, P0 ;  /* 0x01000000c500780c */ /* 0x000fe20003f06100 */
[----:B------:R-:W-:Y:S01]  /*d450*/  FMUL.FTZ R182, R180, UR20 ;  /* 0x00000014b4b67c20 */ /* 0x000fe20008410000 */
[----:B------:R-:W-:-:S11]  /*d460*/  CS2R R180, SRZ ;  /* 0x0000000000b47805 */ /* 0x000fd6000001ff00 */
[----:B------:R-:W-:-:S05]  /*d470*/  @P0 HADD2.F32 R183, -RZ, R59.H1_H1 ;  /* 0x3000003bffb70230 */ /* 0x000fca0000004100 */
[----:B------:R-:W-:Y:S01]  /*d480*/  @P0 FMUL.FTZ R181, R183, R182 ;  /* 0x000000b6b7b50220 */ /* 0x000fe20000410000 */
[----:B------:R-:W-:-:S04]  /*d490*/  @P0 HADD2.F32 R183, -RZ, R167.H1_H1 ;  /* 0x300000a7ffb70230 */ /* 0x000fc80000004100 */
[----:B------:R-:W-:Y:S01]  /*d4a0*/  F2FP.F16.F32.PACK_AB R181, RZ, R181 ;  /* 0x000000b5ffb5723e */ /* 0x000fe200000000ff */
[----:B------:R-:W-:-:S03]  /*d4b0*/  @P0 FMUL.FTZ R180, R183, R182 ;  /* 0x000000b6b7b40220 */ /* 0x000fc60000410000 */
[----:B------:R-:W-:Y:S01]  /*d4c0*/  PRMT R159, R159, 0x5410, R181 ;  /* 0x000054109f9f7816 */ /* 0x000fe200000000b5 */
[----:B------:R-:W-:Y:S01]  /*d4d0*/  FADD.FTZ R151, R151, R180 ;  /* 0x000000b497977221 */ /* 0x000fe20000010000 */
[----:B------:R-:W-:Y:S06]  /*d4e0*/  BRA `(.L_x_2747) ;  /* 0x0000000c00c87947 */ /* 0x000fec0003800000 */
.L_x_2755:
[----:B------:R-:W-:Y:S05]  /*d4f0*/  BRA.U !UP3, `(.L_x_2763) ;  /* 0x000000010b7c7547 */ /* 0x000fea000b800000 */
[----:B-----5:R-:W-:Y:S01]  /*d500*/  LOP3.LUT P0, RZ, R196, 0xff, RZ, 0xc0, !PT ;  /* 0x000000ffc4ff7812 */ /* 0x020fe2000780c0ff */
[----:B------:R-:W-:Y:S01]  /*d510*/  BSSY.RECONVERGENT B1, `(.L_x_2764) ;  /* 0x000000c000017945 */ /* 0x000fe20003800200 */
[----:B012---:R-:W-:-:S11]  /*d520*/  HFMA2 R181, -RZ, RZ, 0, 0 ;  /* 0x00000000ffb57431 */ /* 0x007fd600000001ff */
        /* <DEDUP_REMOVED lines=10> */
.L_x_2765:
[----:B------:R-:W-:Y:S05]  /*d5d0*/  BSYNC.RECONVERGENT B1 ;  /* 0x0000000000017941 */ /* 0x000fea0003800200 */
.L_x_2764:
        /* <DEDUP_REMOVED lines=13> */
.L_x_2767:
[----:B------:R-:W-:Y:S05]  /*d6b0*/  BSYNC.RECONVERGENT B1 ;  /* 0x0000000000017941 */ /* 0x000fea0003800200 */
.L_x_2766:
[----:B------:R-:W-:Y:S02]  /*d6c0*/  F2FP.F16.F32.PACK_AB R180, RZ, R144 ;  /* 0x00000090ffb4723e */ /* 0x000fe400000000ff */
[----:B------:R-:W-:Y:S02]  /*d6d0*/  MOV R144, R181 ;  /* 0x000000b500907202 */ /* 0x000fe40000000f00 */
[----:B------:R-:W-:-:S07]  /*d6e0*/  PRMT R156, R180, 0x7610, R156 ;  /* 0x00007610b49c7816 */ /* 0x000fce000000009c */
.L_x_2763:
[----:B------:R-:W-:Y:S05]  /*d6f0*/  BRA.U !UP3, `(.L_x_2768) ;  /* 0x000000010b7c7547 */ /* 0x000fea000b800000 */
[----:B-----5:R-:W-:Y:S01]  /*d700*/  LOP3.LUT P0, RZ, R196, 0xff00, RZ, 0xc0, !PT ;  /* 0x0000ff00c4ff7812 */ /* 0x020fe2000780c0ff */
[----:B------:R-:W-:Y:S01]  /*d710*/  BSSY.RECONVERGENT B1, `(.L_x_2769) ;  /* 0x000000c000017945 */ /* 0x000fe20003800200 */
[----:B012---:R-:W-:-:S11]  /*d720*/  HFMA2 R180, -RZ, RZ, 0, 0 ;  /* 0x00000000ffb47431 */ /* 0x007fd600000001ff */
        /* <DEDUP_REMOVED lines=10> */
.L_x_2770:
[----:B------:R-:W-:Y:S05]  /*d7d0*/  BSYNC.RECONVERGENT B1 ;  /* 0x0000000000017941 */ /* 0x000fea0003800200 */
.L_x_2769:
        /* <DEDUP_REMOVED lines=13> */
.L_x_2772:
[----:B------:R-:W-:Y:S05]  /*d8b0*/  BSYNC.RECONVERGENT B1 ;  /* 0x0000000000017941 */ /* 0x000fea0003800200 */
.L_x_2771:
[----:B------:R-:W-:Y:S02]  /*d8c0*/  F2FP.F16.F32.PACK_AB R180, RZ, R145 ;  /* 0x00000091ffb4723e */ /* 0x000fe400000000ff */
[----:B------:R-:W-:Y:S02]  /*d8d0*/  MOV R145, R181 ;  /* 0x000000b500917202 */ /* 0x000fe40000000f00 */
[----:B------:R-:W-:-:S07]  /*d8e0*/  PRMT R156, R156, 0x5410, R180 ;  /* 0x000054109c9c7816 */ /* 0x000fce00000000b4 */
.L_x_2768:
[----:B------:R-:W-:Y:S05]  /*d8f0*/  BRA.U !UP3, `(.L_x_2773) ;  /* 0x000000010b7c7547 */ /* 0x000fea000b800000 */
[----:B-----5:R-:W-:Y:S01]  /*d900*/  LOP3.LUT P0, RZ, R196, 0xff0000, RZ, 0xc0, !PT ;  /* 0x00ff0000c4ff7812 */ /* 0x020fe2000780c0ff */
[----:B------:R-:W-:Y:S01]  /*d910*/  BSSY.RECONVERGENT B1, `(.L_x_2774) ;  /* 0x000000c000017945 */ /* 0x000fe20003800200 */
[----:B012---:R-:W-:-:S11]  /*d920*/  HFMA2 R181, -RZ, RZ, 0, 0 ;  /* 0x00000000ffb57431 */ /* 0x007fd600000001ff */
        /* <DEDUP_REMOVED lines=10> */
.L_x_2775:
[----:B------:R-:W-:Y:S05]  /*d9d0*/  BSYNC.RECONVERGENT B1 ;  /* 0x0000000000017941 */ /* 0x000fea0003800200 */
.L_x_2774:
        /* <DEDUP_REMOVED lines=13> */
.L_x_2777:
[----:B------:R-:W-:Y:S05]  /*dab0*/  BSYNC.RECONVERGENT B1 ;  /* 0x0000000000017941 */ /* 0x000fea0003800200 */
.L_x_2776:
[----:B------:R-:W-:Y:S02]  /*dac0*/  F2FP.F16.F32.PACK_AB R180, RZ, R146 ;  /* 0x00000092ffb4723e */ /* 0x000fe400000000ff */
[----:B------:R-:W-:Y:S02]  /*dad0*/  MOV R146, R181 ;  /* 0x000000b500927202 */ /* 0x000fe40000000f00 */
[----:B------:R-:W-:-:S07]  /*dae0*/  PRMT R157, R180, 0x7610, R157 ;  /* 0x00007610b49d7816 */ /* 0x000fce000000009d */
.L_x_2773:
        /* <DEDUP_REMOVED lines=14> */
.L_x_2780:
[----:B------:R-:W-:Y:S05]  /*dbd0*/  BSYNC.RECONVERGENT B1 ;  /* 0x0000000000017941 */ /* 0x000fea0003800200 */
.L_x_2779:
        /* <DEDUP_REMOVED lines=13> */
.L_x_2782:
[----:B------:R-:W-:Y:S05]  /*dcb0*/  BSYNC.RECONVERGENT B1 ;  /* 0x0000000000017941 */ /* 0x000fea0003800200 */
.L_x_2781:
[----:B------:R-:W-:Y:S02]  /*dcc0*/  F2FP.F16.F32.PACK_AB R180, RZ, R147 ;  /* 0x00000093ffb4723e */ /* 0x000fe400000000ff */
[----:B------:R-:W-:Y:S02]  /*dcd0*/  MOV R147, R181 ;  /* 0x000000b500937202 */ /* 0x000fe40000000f00 */
[----:B------:R-:W-:-:S07]  /*dce0*/  PRMT R157, R157, 0x5410, R180 ;  /* 0x000054109d9d7816 */ /* 0x000fce00000000b4 */
.L_x_2778:
        /* <DEDUP_REMOVED lines=14> */
.L_x_2785:
[----:B------:R-:W-:Y:S05]  /*ddd0*/  BSYNC.RECONVERGENT B1 ;  /* 0x0000000000017941 */ /* 0x000fea0003800200 */
.L_x_2784:
        /* <DEDUP_REMOVED lines=13> */
.L_x_2787:
[----:B------:R-:W-:Y:S05]  /*deb0*/  BSYNC.RECONVERGENT B1 ;  /* 0x0000000000017941 */ /* 0x000fea0003800200 */
.L_x_2786:
[----:B------:R-:W-:Y:S02]  /*dec0*/  F2FP.F16.F32.PACK_AB R180, RZ, R148 ;  /* 0x00000094ffb4723e */ /* 0x000fe400000000ff */
[----:B------:R-:W-:Y:S02]  /*ded0*/  MOV R148, R181 ;  /* 0x000000b500947202 */ /* 0x000fe40000000f00 */
[----:B------:R-:W-:-:S07]  /*dee0*/  PRMT R158, R180, 0x7610, R158 ;  /* 0x00007610b49e7816 */ /* 0x000fce000000009e */
.L_x_2783:
        /* <DEDUP_REMOVED lines=9> */
[----:B------:R-:W-:-:S04]  /*df80*/  HADD2.F32 R181, -RZ, R166.H1_H1 ;  /* 0x300000a6ffb57230 */ /* 0x000fc80000004100 */
[----:B------:R-:W-:-:S05]  /*df90*/  FSEL R180, R180, RZ, P6 ;  /* 0x000000ffb4b47208 */ /* 0x000fca0003000000 */
[----:B------:R-:W-:-:S04]  /*dfa0*/  FMUL.FTZ R180, R180, UR21 ;  /* 0x00000015b4b47c20 */ /* 0x000fc80008410000 */
[----:B------:R-:W-:-:S04]  /*dfb0*/  FMUL.FTZ R180, R180, UR20 ;  /* 0x00000014b4b47c20 */ /* 0x000fc80008410000 */
[----:B------:R-:W-:-:S07]  /*dfc0*/  FMUL.FTZ R180, R181, R180 ;  /* 0x000000b4b5b47220 */ /* 0x000fce0000410000 */
.L_x_2790:
[----:B------:R-:W-:Y:S05]  /*dfd0*/  BSYNC.RECONVERGENT B1 ;  /* 0x0000000000017941 */ /* 0x000fea0003800200 */
.L_x_2789:
        /* <DEDUP_REMOVED lines=13> */
.L_x_2792:
[----:B------:R-:W-:Y:S05]  /*e0b0*/  BSYNC.RECONVERGENT B1 ;  /* 0x0000000000017941 */ /* 0x000fea0003800200 */
.L_x_2791:
[----:B------:R-:W-:Y:S02]  /*e0c0*/  F2FP.F16.F32.PACK_AB R180, RZ, R149 ;  /* 0x00000095ffb4723e */ /* 0x000fe400000000ff */
[----:B------:R-:W-:Y:S02]  /*e0d0*/  MOV R149, R181 ;  /* 0x000000b500957202 */ /* 0x000fe40000000f00 */
[----:B------:R-:W-:-:S07]  /*e0e0*/  PRMT R158, R158, 0x5410, R180 ;  /* 0x000054109e9e7816 */ /* 0x000fce00000000b4 */
.L_x_2788:
        /* <DEDUP_REMOVED lines=14> */
.L_x_2795:
[----:B------:R-:W-:Y:S05]  /*e1d0*/  BSYNC.RECONVERGENT B1 ;  /* 0x0000000000017941 */ /* 0x000fea0003800200 */
.L_x_2794:
        /* <DEDUP_REMOVED lines=13> */
.L_x_2797:
[----:B------:R-:W-:Y:S05]  /*e2b0*/  BSYNC.RECONVERGENT B1 ;  /* 0x0000000000017941 */ /* 0x000fea0003800200 */
.L_x_2796:
[----:B------:R-:W-:Y:S02]  /*e2c0*/  F2FP.F16.F32.PACK_AB R180, RZ, R150 ;  /* 0x00000096ffb4723e */ /* 0x000fe400000000ff */
[----:B------:R-:W-:Y:S02]  /*e2d0*/  MOV R150, R181 ;  /* 0x000000b500967202 */ /* 0x000fe40000000f00 */
[----:B------:R-:W-:-:S07]  /*e2e0*/  PRMT R159, R180, 0x7610, R159 ;  /* 0x00007610b49f7816 */ /* 0x000fce000000009f */
.L_x_2793:
[----:B------:R-:W-:Y:S05]  /*e2f0*/  BRA.U !UP3, `(.L_x_2747) ;  /* 0x000000010b447547 */ /* 0x000fea000b800000 */
[----:B------:R-:W-:Y:S01]  /*e300*/  FFMA.FTZ R186, R234, UR6, R186 ;  /* 0x00000006eaba7c23 */ /* 0x000fe200080100ba */
[----:B-----5:R-:W-:Y:S02]  /*e310*/  ISETP.GE.U32.AND P0, PT, R196, RZ, PT ;  /* 0x000000ffc400720c */ /* 0x020fe40003f06070 */
[----:B------:R-:W-:Y:S01]  /*e320*/  ISETP.LT.AND P6, PT, RZ, UR32, PT ;  /* 0x00000020ff007c0c */ /* 0x000fe2000bfc1270 */
[----:B------:R-:W-:Y:S01]  /*e330*/  FADD.FTZ R186, R233, -R186 ;  /* 0x800000bae9ba7221 */ /* 0x000fe20000010000 */
[----:B------:R-:W-:-:S03]  /*e340*/  ISETP.GE.U32.AND.EX P0, PT, R197, 0x1000000, PT, P0 ;  /* 0x01000000c500780c */ /* 0x000fc60003f06100 */
[----:B012---:R-:W-:-:S05]  /*e350*/  FMUL.FTZ R180, R186, UR31 ;  /* 0x0000001fbab47c20 */ /* 0x007fca0008410000 */
[----:B------:R-:W-:-:S05]  /*e360*/  FSEL R180, R180, RZ, P6 ;  /* 0x000000ffb4b47208 */ /* 0x000fca0003000000 */
        /* <DEDUP_REMOVED lines=10> */
.L_x_2747:
[----:B012---:R-:W0:Y:S01]  /*e410*/  @P5 LDC.64 R180, c[0x0][0x478] ;  /* 0x00011e00ffb45b82 */ /* 0x007e220000000a00 */
[----:B------:R-:W1:Y:S01]  /*e420*/  @UP3 LDCU.64 UR4, c[0x0][0x468] ;  /* 0x00008d00ff0437ac */ /* 0x000e620008000a00 */
[----:B------:R-:W-:Y:S02]  /*e430*/  PLOP3.LUT P0, PT, PT, PT, UP3, 0x80, 0x8 ;  /* 0x000000000008781c */ /* 0x000fe40003f0f038 */
[----:B------:R-:W-:Y:S02]  /*e440*/  PLOP3.LUT P6, PT, PT, PT, UP3, 0x80, 0x8 ;  /* 0x000000000008781c */ /* 0x000fe40003fcf038 */
[----:B------:R-:W-:Y:S01]  /*e450*/  MOV R183, 0x10 ;  /* 0x0000001000b77802 */ /* 0x000fe20000000f00 */
[----:B0-----:R-:W-:-:S08]  /*e460*/  @P5 IMAD.WIDE.U32 R180, R185, 0x10, R180 ;  /* 0x00000010b9b45825 */ /* 0x001fd000078e00b4 */
[----:B-1----:R-:W-:Y:S01]  /*e470*/  @P0 IMAD.WIDE.U32 R184, R184, R183, UR4 ;  /* 0x00000004b8b80e25 */ /* 0x002fe2000f8e00b7 */
[----:B------:R3:W-:Y:S04]  /*e480*/  @P5 STG.E.128 desc[UR10][R180.64], R168 ;  /* 0x000000a8b4005986 */ /* 0x0007e8000c101d0a */
[----:B------:R3:W-:Y:S02]  /*e490*/  @P6 STG.E.128 desc[UR10][R184.64], R156 ;  /* 0x0000009cb8006986 */ /* 0x0007e4000c101d0a */
.L_x_2736:
[----:B------:R-:W-:Y:S05]  /*e4a0*/  BSYNC.RECONVERGENT B0 ;  /* 0x0000000000007941 */ /* 0x000fea0003800200 */
.L_x_2735:
[----:B------:R-:W-:Y:S02]  /*e4b0*/  UIADD3 UR28, UPT, UPT, UR28, UR26, URZ ;  /* 0x0000001a1c1c7290 */ /* 0x000fe4000fffe0ff */
[----:B------:R-:W-:Y:S02]  /*e4c0*/  UPLOP3.LUT UP1, UPT, UPT, UPT, UP1, 0x40, 0x4 ;  /* 0x000000000004789c */ /* 0x000fe40003f2e810 */
[----:B------:R-:W-:-:S09]  /*e4d0*/  UISETP.GE.AND UP0, UPT, UR28, UR27, UPT ;  /* 0x0000001b1c00728c */ /* 0x000fd2000bf06270 */
[----:B------:R-:W-:Y:S05]  /*e4e0*/  BRA.U !UP0, `(.L_x_2798) ;  /* 0xffffff2508207547 */ /* 0x000fea000b83ffff */
.L_x_2521:
[----:B------:R-:W4:Y:S01]  /*e4f0*/  S2UR UR4, SR_CTAID.X ;  /* 0x00000000000479c3 */ /* 0x000f220000002500 */
[----:B------:R-:W-:Y:S01]  /*e500*/  BSSY.RECONVERGENT B0, `(.L_x_2799) ;  /* 0x0000012000007945 */ /* 0x000fe20003800200 */
[----:B----4-:R-:W-:-:S06]  /*e510*/  UIMAD UR4, UR4, UR8, URZ ;  /* 0x00000008040472a4 */ /* 0x010fcc000f8e02ff */
[----:B------:R-:W-:-:S04]  /*e520*/  MOV R9, UR4 ;  /* 0x0000000400097c02 */ /* 0x000fc80008000f00 */
[----:B------:R-:W-:Y:S01]  /*e530*/  LEA.HI R9, R9, R0, RZ, 0x1d ;  /* 0x0000000009097211 */ /* 0x000fe200078fe8ff */
[----:B------:R-:W-:Y:S06]  /*e540*/  @!P1 BRA `(.L_x_2800) ;  /* 0x0000000000349947 */ /* 0x000fec0003800000 */
[----:B------:R-:W4:Y:S08]  /*e550*/  LDC.64 R2, c[0x0][0x440] ;  /* 0x00011000ff027b82 */ /* 0x000f300000000a00 */
[----:B------:R-:W0:Y:S08]  /*e560*/  LDC.64 R4, c[0x0][0x448] ;  /* 0x00011200ff047b82 */ /* 0x000e300000000a00 */
[----:B------:R-:W1:Y:S01]  /*e570*/  LDC.64 R6, c[0x0][0x460] ;  /* 0x00011800ff067b82 */ /* 0x000e620000000a00 */
[----:B----4-:R-:W-:-:S05]  /*e580*/  IMAD.WIDE.U32 R2, R9, 0x20, R2 ;  /* 0x0000002009027825 */ /* 0x010fca00078e0002 */
[----:B------:R4:W-:Y:S01]  /*e590*/  STG.E.128 desc[UR10][R2.64], R92 ;  /* 0x0000005c02007986 */ /* 0x0009e2000c101d0a */
[----:B0-----:R-:W-:-:S03]  /*e5a0*/  IMAD.WIDE.U32 R4, R9, 0x20, R4 ;  /* 0x0000002009047825 */ /* 0x001fc600078e0004 */
[----:B------:R4:W-:Y:S04]  /*e5b0*/  STG.E.128 desc[UR10][R2.64+0x10], R96 ;  /* 0x0000106002007986 */ /* 0x0009e8000c101d0a */
[----:B------:R4:W-:Y:S01]  /*e5c0*/  STG.E.128 desc[UR10][R4.64], R60 ;  /* 0x0000003c04007986 */ /* 0x0009e2000c101d0a */
[----:B-1----:R-:W-:-:S03]  /*e5d0*/  IMAD.WIDE.U32 R6, R9, 0x20, R6 ;  /* 0x0000002009067825 */ /* 0x002fc600078e0006 */
[----:B------:R4:W-:Y:S01]  /*e5e0*/  STG.E.128 desc[UR10][R4.64+0x10], R64 ;  /* 0x0000104004007986 */ /* 0x0009e2000c101d0a */
[----:B------:R-:W-:-:S03]  /*e5f0*/  IADD3 R9, PT, PT, R9, 0x80, RZ ;  /* 0x0000008009097810 */ /* 0x000fc60007ffe0ff */
[----:B------:R4:W-:Y:S04]  /*e600*/  STG.E.128 desc[UR10][R6.64], R120 ;  /* 0x0000007806007986 */ /* 0x0009e8000c101d0a */
[----:B------:R4:W-:Y:S02]  /*e610*/  STG.E.128 desc[UR10][R6.64+0x10], R124 ;  /* 0x0000107c06007986 */ /* 0x0009e4000c101d0a */
.L_x_2800:
[----:B------:R-:W-:Y:S05]  /*e620*/  BSYNC.RECONVERGENT B0 ;  /* 0x0000000000007941 */ /* 0x000fea0003800200 */
.L_x_2799:
[----:B------:R-:W-:Y:S04]  /*e630*/  BSSY.RECONVERGENT B0, `(.L_x_2801) ;  /* 0x000000f000007945 */ /* 0x000fe80003800200 */
[----:B------:R-:W-:Y:S05]  /*e640*/  @!P2 BRA `(.L_x_2802) ;  /* 0x000000000034a947 */ /* 0x000fea0003800000 */
[----:B----4-:R-:W4:Y:S08]  /*e650*/  LDC.64 R2, c[0x0][0x440] ;  /* 0x00011000ff027b82 */ /* 0x010f300000000a00 */
        /* <DEDUP_REMOVED lines=12> */
.L_x_2802:
[----:B------:R-:W-:Y:S05]  /*e720*/  BSYNC.RECONVERGENT B0 ;  /* 0x0000000000007941 */ /* 0x000fea0003800200 */
.L_x_2801:
        /* <DEDUP_REMOVED lines=15> */
.L_x_2804:
[----:B------:R-:W-:Y:S05]  /*e820*/  BSYNC.RECONVERGENT B0 ;  /* 0x0000000000007941 */ /* 0x000fea0003800200 */
.L_x_2803:
[----:B------:R-:W-:Y:S05]  /*e830*/  @!P4 EXIT ;  /* 0x000000000000c94d */ /* 0x000fea0003800000 */
[----:B----4-:R-:W4:Y:S08]  /*e840*/  LDC.64 R2, c[0x0][0x440] ;  /* 0x00011000ff027b82 */ /* 0x010f300000000a00 */
[----:B------:R-:W0:Y:S08]  /*e850*/  LDC.64 R4, c[0x0][0x448] ;  /* 0x00011200ff047b82 */ /* 0x000e300000000a00 */
[----:B------:R-:W1:Y:S01]  /*e860*/  LDC.64 R6, c[0x0][0x460] ;  /* 0x00011800ff067b82 */ /* 0x000e620000000a00 */
[----:B----4-:R-:W-:-:S05]  /*e870*/  IMAD.WIDE.U32 R2, R9, 0x20, R2 ;  /* 0x0000002009027825 */ /* 0x010fca00078e0002 */
[----:B------:R-:W-:Y:S01]  /*e880*/  STG.E.128 desc[UR10][R2.64], R112 ;  /* 0x0000007002007986 */ /* 0x000fe2000c101d0a */
[----:B0-----:R-:W-:-:S03]  /*e890*/  IMAD.WIDE.U32 R4, R9, 0x20, R4 ;  /* 0x0000002009047825 */ /* 0x001fc600078e0004 */
[----:B------:R-:W-:Y:S04]  /*e8a0*/  STG.E.128 desc[UR10][R2.64+0x10], R116 ;  /* 0x0000107402007986 */ /* 0x000fe8000c101d0a */
[----:B------:R-:W-:Y:S01]  /*e8b0*/  STG.E.128 desc[UR10][R4.64], R84 ;  /* 0x0000005404007986 */ /* 0x000fe2000c101d0a */
[----:B-1----:R-:W-:-:S03]  /*e8c0*/  IMAD.WIDE.U32 R6, R9, 0x20, R6 ;  /* 0x0000002009067825 */ /* 0x002fc600078e0006 */
[----:B------:R-:W-:Y:S04]  /*e8d0*/  STG.E.128 desc[UR10][R4.64+0x10], R88 ;  /* 0x0000105804007986 */ /* 0x000fe8000c101d0a */
[----:B------:R-:W-:Y:S04]  /*e8e0*/  STG.E.128 desc[UR10][R6.64], R144 ;  /* 0x0000009006007986 */ /* 0x000fe8000c101d0a */
[----:B------:R-:W-:Y:S01]  /*e8f0*/  STG.E.128 desc[UR10][R6.64+0x10], R148 ;  /* 0x0000109406007986 */ /* 0x000fe2000c101d0a */
[----:B------:R-:W-:Y:S05]  /*e900*/  EXIT ;  /* 0x000000000000794d */ /* 0x000fea0003800000 */
.L_x_2805:
        /* <DEDUP_REMOVED lines=15> */
.L_x_15615:


//--------------------- .text._ZN10layer_norm22ln_bwd_finalize_kernelINS_22Kernel_traits_finalizeILj4096E6__halfS2_S2_S2_fjLb1ELj1024ELj4ENS_18Kernel_traits_baseILj4096ES2_S2_S2_S2_fjLj1024EEEEELb1ELb1EEEvNS_9BwdParamsE --------------------------
	.section	.text._ZN10layer_norm22ln_bwd_finalize_kernelINS_22Kernel_traits_finalizeILj4096E6__halfS2_S2_S2_fjLb1ELj1024ELj4ENS_18Kernel_traits_baseILj4096ES2_S2_S2_S2_fjLj1024EEEEELb1ELb1EEEvNS_9BwdParamsE,"ax",@progbits
	.align	128
        .global         _ZN10layer_norm22ln_bwd_finalize_kernelINS_22Kernel_traits_finalizeILj4096E6__halfS2_S2_S2_fjLb1ELj1024ELj4ENS_18Kernel_traits_baseILj4096ES2_S2_S2_S2_fjLj1024EEEEELb1ELb1EEEvNS_9BwdParamsE
        .type           _ZN10layer_norm22ln_bwd_finalize_kernelINS_22Kernel_traits_finalizeILj4096E6__halfS2_S2_S2_fjLb1ELj1024ELj4ENS_18Kernel_traits_baseILj4096ES2_S2_S2_S2_fjLj1024EEEEELb1ELb1EEEvNS_9BwdParamsE,@function
        .size           _ZN10layer_norm22ln_bwd_finalize_kernelINS_22Kernel_traits_finalizeILj4096E6__halfS2_S2_S2_fjLb1ELj1024ELj4ENS_18Kernel_traits_baseILj4096ES2_S2_S2_S2_fjLj1024EEEEELb1ELb1EEEvNS_9BwdParamsE,(.L_x_15616 - _ZN10layer_norm22ln_bwd_finalize_kernelINS_22Kernel_traits_finalizeILj4096E6__halfS2_S2_S2_fjLb1ELj1024ELj4ENS_18Kernel_traits_baseILj4096ES2_S2_S2_S2_fjLj1024EEEEELb1ELb1EEEvNS_9BwdParamsE)
        .other          _ZN10layer_norm22ln_bwd_finalize_kernelINS_22Kernel_traits_finalizeILj4096E6__halfS2_S2_S2_fjLb1ELj1024ELj4ENS_18Kernel_traits_baseILj4096ES2_S2_S2_S2_fjLj1024EEEEELb1ELb1EEEvNS_9BwdParamsE,@"STO_CUDA_ENTRY STV_DEFAULT"
_ZN10layer_norm22ln_bwd_finalize_kernelINS_22Kernel_traits_finalizeILj4096E6__halfS2_S2_S2_fjLb1ELj1024ELj4ENS_18Kernel_traits_baseILj4096ES2_S2_S2_S2_fjLj1024EEEEELb1ELb1EEEvNS_9BwdParamsE:
.text._ZN10layer_norm22ln_bwd_finalize_kernelINS_22Kernel_traits_finalizeILj4096E6__halfS2_S2_S2_fjLb1ELj1024ELj4ENS_18Kernel_traits_baseILj4096ES2_S2_S2_S2_fjLj1024EEEEELb1ELb1EEEvNS_9BwdParamsE:
        /* <DEDUP_REMOVED lines=56> */
.L_x_2810:
        /* <DEDUP_REMOVED lines=87> */
.L_x_2809:
[----:B------:R-:W-:Y:S05]  /*08f0*/  BSYNC.RECONVERGENT B1 ;  /* 0x0000000000017941 */ /* 0x000fea0003800200 */
.L_x_2808:
        /* <DEDUP_REMOVED lines=51> */
.L_x_2812:
[----:B------:R-:W-:Y:S05]  /*0c30*/  BSYNC.RECONVERGENT B1 ;  /* 0x0000000000017941 */ /* 0x000fea0003800200 */
.L_x_2811:
        /* <DEDUP_REMOVED lines=30> */
.L_x_2814:
[----:B------:R-:W-:Y:S05]  /*0e20*/  BSYNC.RECONVERGENT B1 ;  /* 0x0000000000017941 */ /* 0x000fea0003800200 */
.L_x_2813:
        /* <DEDUP_REMOVED lines=15> */
.L_x_2807:
[----:B------:R-:W-:Y:S05]  /*0f20*/  BSYNC.RECONVERGENT B0 ;  /* 0x0000000000007941 */ /* 0x000fea0003800200 */
.L_x_2806:
        /* <DEDUP_REMOVED lines=68> */
[----:B-1----:R-:W-:Y:S02]  /*1370*/  F2FP.F16.F32.PACK_AB R13, R13, R12 ;  /* 0x0000000c0d0d723e */ /* 0x002fe400000000ff */
[----:B--2---:R-:W-:-:S03]  /*1380*/  F2FP.F16.F32.PACK_AB R15, R15, R14 ;  /* 0x0000000e0f0f723e */ /* 0x004fc600000000ff */
[----:B------:R-:W-:Y:S01]  /*1390*/  STG.E desc[UR6][R4.64], R13 ;  /* 0x0000000d04007986 */ /* 0x000fe2000c101906 */
[----:B----4-:R-:W-:-:S03]  /*13a0*/  F2FP.F16.F32.PACK_AB R17, R17, R16 ;  /* 0x000000101111723e */ /* 0x010fc600000000ff */
[----:B------:R-:W-:Y:S04]  /*13b0*/  STG.E desc[UR6][R6.64], R15 ;  /* 0x0000000f06007986 */ /* 0x000fe8000c101906 */
[----:B------:R-:W-:Y:S01]  /*13c0*/  STG.E desc[UR6][R2.64], R17 ;  /* 0x0000001102007986 */ /* 0x000fe2000c101906 */
[----:B------:R-:W-:Y:S05]  /*13d0*/  EXIT ;  /* 0x000000000000794d */ /* 0x000fea0003800000 */
.L_x_2815:
        /* <DEDUP_REMOVED lines=10> */
.L_x_15616:


//--------------------- .text._ZN10layer_norm13ln_bwd_kernelINS_13Kernel_traitsI6__halfS2_S2_S2_fjLj4096ELj1ELj1ELj4ELj16ENS_18Kernel_traits_baseILj4096ES2_S2_S2_S2_fjLj128EEEEELb1ELb1ELb1ELb1EEEvNS_9BwdParamsE --------------------------
	.section	.text._ZN10layer_norm13ln_bwd_kernelINS_13Kernel_traitsI6__halfS2_S2_S2_fjLj4096ELj1ELj1ELj4ELj16ENS_18Kernel_traits_baseILj4096ES2_S2_S2_S2_fjLj128EEEEELb1ELb1ELb1ELb1EEEvNS_9BwdParamsE,"ax",@progbits
	.align	128
        .global         _ZN10layer_norm13ln_bwd_kernelINS_13Kernel_traitsI6__halfS2_S2_S2_fjLj4096ELj1ELj1ELj4ELj16ENS_18Kernel_traits_baseILj4096ES2_S2_S2_S2_fjLj128EEEEELb1ELb1ELb1ELb1EEEvNS_9BwdParamsE
        .type           _ZN10layer_norm13ln_bwd_kernelINS_13Kernel_traitsI6__halfS2_S2_S2_fjLj4096ELj1ELj1ELj4ELj16ENS_18Kernel_traits_baseILj4096ES2_S2_S2_S2_fjLj128EEEEELb1ELb1ELb1ELb1EEEvNS_9BwdParamsE,@function
        .size           _ZN10layer_norm13ln_bwd_kernelINS_13Kernel_traitsI6__halfS2_S2_S2_fjLj4096ELj1ELj1ELj4ELj16ENS_18Kernel_traits_baseILj4096ES2_S2_S2_S2_fjLj128EEEEELb1ELb1ELb1ELb1EEEvNS_9BwdParamsE,(.L_x_15617 - _ZN10layer_norm13ln_bwd_kernelINS_13Kernel_traitsI6__halfS2_S2_S2_fjLj4096ELj1ELj1ELj4ELj16ENS_18Kernel_traits_baseILj4096ES2_S2_S2_S2_fjLj128EEEEELb1ELb1ELb1ELb1EEEvNS_9BwdParamsE)
        .other          _ZN10layer_norm13ln_bwd_kernelINS_13Kernel_traitsI6__halfS2_S2_S2_fjLj4096ELj1ELj1ELj4ELj16ENS_18Kernel_traits_baseILj4096ES2_S2_S2_S2_fjLj128EEEEELb1ELb1ELb1ELb1EEEvNS_9BwdParamsE,@"STO_CUDA_ENTRY STV_DEFAULT"
_ZN10layer_norm13ln_bwd_kernelINS_13Kernel_traitsI6__halfS2_S2_S2_fjLj4096ELj1ELj1ELj4ELj16ENS_18Kernel_traits_baseILj4096ES2_S2_S2_S2_fjLj128EEEEELb1ELb1ELb1ELb1EEEvNS_9BwdParamsE:
.text._ZN10layer_norm13ln_bwd_kernelINS_13Kernel_traitsI6__halfS2_S2_S2_fjLj4096ELj1ELj1ELj4ELj16ENS_18Kernel_traits_baseILj4096ES2_S2_S2_S2_fjLj128EEEEELb1ELb1ELb1ELb1EEEvNS_9BwdParamsE:
        /* <DEDUP_REMOVED lines=57> */
[----:B------:R-:W3:Y:S06]  /*0390*/  LDCU.U8 UR11, c[0x0][0x410] ;  /* 0x00008200ff0b77ac */ /* 0x000eec0008000000 */
[----:B------:R-:W4:Y:S01]  /*03a0*/  LDC.64 R4, c[0x0][0x3e8] ;  /* 0x0000fa00ff047b82 */ /* 0x000f220000000a00 */
[----:B------:R-:W0:Y:S01]  /*03b0*/  LDCU UR14, c[0x0][0x400] ;  /* 0x00008000ff0e77ac */ /* 0x000e220008000800 */
[----:B------:R-:W0:Y:S01]  /*03c0*/  LDCU.64 UR16, c[0x0][0x408] ;  /* 0x00008100ff1077ac */ /* 0x000e220008000a00 */
        /* <DEDUP_REMOVED lines=15> */
.L_x_3078:
[----:B------:R-:W1:Y:S08]  /*04c0*/  LDC.64 R180, c[0x0][0x3f8] ;  /* 0x0000fe00ffb47b82 */ /* 0x000e700000000a00 */
[----:B------:R-:W2:Y:S08]  /*04d0*/  LDC.64 R232, c[0x0][0x3c8] ;  /* 0x0000f200ffe87b82 */ /* 0x000eb00000000a00 */
[----:B------:R-:W3:Y:S01]  /*04e0*/  LDC.64 R184, c[0x0][0x3f0] ;  /* 0x0000fc00ffb87b82 */ /* 0x000ee20000000a00 */
[----:B-1----:R-:W-:-:S07]  /*04f0*/  IMAD.WIDE R182, R213, 0x4, R180 ;  /* 0x00000004d5b67825 */ /* 0x002fce00078e02b4 */
[----:B------:R-:W1:Y:S01]  /*0500*/  LDC.64 R180, c[0x0][0x3c0] ;  /* 0x0000f000ffb47b82 */ /* 0x000e620000000a00 */
[----:B0-----:R-:W4:Y:S01]  /*0510*/  LDG.E R231, desc[UR12][R182.64] ;  /* 0x0000000cb6e77981 */ /* 0x001f22000c1e1900 */
[----:B--2---:R-:W-:-:S06]  /*0520*/  IMAD.WIDE R232, R213, 0x4, R232 ;  /* 0x00000004d5e87825 */ /* 0x004fcc00078e02e8 */
[----:B-----5:R0:W5:Y:S01]  /*0530*/  LDG.E R232, desc[UR12][R232.64] ;  /* 0x0000000ce8e87981 */ /* 0x020162000c1e1900 */
[----:B---3--:R-:W-:-:S06]  /*0540*/  IMAD.WIDE R184, R213, 0x4, R184 ;  /* 0x00000004d5b87825 */ /* 0x008fcc00078e02b8 */
[----:B------:R0:W5:Y:S01]  /*0550*/  LDG.E R184, desc[UR12][R184.64] ;  /* 0x0000000cb8b87981 */ /* 0x000162000c1e1900 */
[----:B----4-:R-:W-:-:S13]  /*0560*/  ISETP.GE.AND P1, PT, R231, 0x1, PT ;  /* 0x00000001e700780c */ /* 0x010fda0003f26270 */
[----:B01----:R-:W-:Y:S05]  /*0570*/  @!P1 BRA `(.L_x_2817) ;  /* 0x0000001800289947 */ /* 0x003fea0003800000 */
[----:B------:R-:W0:Y:S01]  /*0580*/  LDC R187, c[0x0][0x388] ;  /* 0x0000e200ffbb7b82 */ /* 0x000e220000000800 */
[----:B------:R-:W1:Y:S01]  /*0590*/  S2R R18, SR_TID.X ;  /* 0x0000000000127919 */ /* 0x000e620000002100 */
[----:B------:R-:W-:-:S06]  /*05a0*/  IADD3 R2, PT, PT, R231, -0x1, RZ ;  /* 0xffffffffe7027810 */ /* 0x000fcc0007ffe0ff */
[----:B------:R-:W2:Y:S08]  /*05b0*/  LDC.64 R4, c[0x0][0x3a8] ;  /* 0x0000ea00ff047b82 */ /* 0x000eb00000000a00 */
[----:B------:R-:W3:Y:S01]  /*05c0*/  LDC.64 R16, c[0x0][0x428] ;  /* 0x00010a00ff107b82 */ /* 0x000ee20000000a00 */
[-C--:B0-----:R-:W-:Y:S01]  /*05d0*/  IMAD R0, R213, R187.reuse, RZ ;  /* 0x000000bbd5007224 */ /* 0x081fe200078e02ff */
[----:B------:R-:W-:Y:S01]  /*05e0*/  MOV R234, UR7 ;  /* 0x0000000700ea7c02 */ /* 0x000fe20008000f00 */
[----:B------:R-:W-:Y:S01]  /*05f0*/  IMAD R2, R2, R187, RZ ;  /* 0x000000bb02027224 */ /* 0x000fe200078e02ff */
[----:B------:R-:W-:-:S04]  /*0600*/  ISETP.NE.U32.AND P0, PT, RZ, UR6, PT ;  /* 0x00000006ff007c0c */ /* 0x000fc8000bf05070 */
[----:B------:R-:W0:Y:S01]  /*0610*/  LDC.64 R226, c[0x0][0x3b0] ;  /* 0x0000ec00ffe27b82 */ /* 0x000e220000000a00 */
[----:B------:R-:W-:Y:S02]  /*0620*/  SHF.R.S32.HI R3, RZ, 0x1f, R0 ;  /* 0x0000001fff037819 */ /* 0x000fe40000011400 */
[----:B------:R-:W-:Y:S02]  /*0630*/  SHF.R.S32.HI R7, RZ, 0x1f, R2 ;  /* 0x0000001fff077819 */ /* 0x000fe40000011402 */
[----:B------:R-:W-:Y:S02]  /*0640*/  LEA.HI R3, R3, R0, RZ, 0x3 ;  /* 0x0000000003037211 */ /* 0x000fe400078f18ff */
[----:B------:R-:W-:Y:S02]  /*0650*/  LEA.HI R7, R7, R2, RZ, 0x3 ;  /* 0x0000000207077211 */ /* 0x000fe400078f18ff */
[-C--:B-1----:R-:W-:Y:S02]  /*0660*/  LEA.HI.SX32 R193, R3, R18.reuse, 0x1d ;  /* 0x0000001203c17211 */ /* 0x082fe400078feaff */
[----:B------:R-:W-:-:S03]  /*0670*/  LEA.HI.SX32 R183, R7, R18, 0x1d ;  /* 0x0000001207b77211 */ /* 0x000fc600078feaff */
[----:B--2---:R-:W-:-:S04]  /*0680*/  IMAD.WIDE.U32 R12, R193, 0x10, R4 ;  /* 0x00000010c10c7825 */ /* 0x004fc800078e0004 */
[----:B---3--:R-:W-:Y:S02]  /*0690*/  IMAD.WIDE.U32 R200, R183, 0x10, R16 ;  /* 0x00000010b7c87825 */ /* 0x008fe400078e0010 */
[----:B------:R-:W2:Y:S01]  /*06a0*/  LDG.E.128 R12, desc[UR12][R12.64] ;  /* 0x0000000c0c0c7981 */ /* 0x000ea2000c1e1d00 */
[----:B------:R-:W-:-:S03]  /*06b0*/  IADD3 R195, PT, PT, R193, 0x80, RZ ;  /* 0x00000080c1c37810 */ /* 0x000fc60007ffe0ff */
[----:B------:R-:W3:Y:S01]  /*06c0*/  LDG.E.128 R200, desc[UR12][R200.64] ;  /* 0x0000000cc8c87981 */ /* 0x000ee2000c1e1d00 */
[----:B------:R-:W-:Y:S01]  /*06d0*/  IADD3 R19, PT, PT, R193, 0x100, RZ ;  /* 0x00000100c1137810 */ /* 0x000fe20007ffe0ff */
[----:B------:R-:W-:Y:S01]  /*06e0*/  IMAD.WIDE.U32 R20, R195, 0x10, R4 ;  /* 0x00000010c3147825 */ /* 0x000fe200078e0004 */
[----:B------:R-:W-:-:S03]  /*06f0*/  IADD3 R197, PT, PT, R193, 0x180, RZ ;  /* 0x00000180c1c57810 */ /* 0x000fc60007ffe0ff */
[----:B------:R-:W-:Y:S01]  /*0700*/  IMAD.WIDE.U32 R8, R19, 0x10, R4 ;  /* 0x0000001013087825 */ /* 0x000fe200078e0004 */
[C---:B------:R-:W-:Y:S01]  /*0710*/  IADD3 R205, PT, PT, R183.reuse, 0x100, RZ ;  /* 0x00000100b7cd7810 */ /* 0x040fe20007ffe0ff */
[----:B------:R-:W4:Y:S01]  /*0720*/  LDG.E.128 R20, desc[UR12][R20.64] ;  /* 0x0000000c14147981 */ /* 0x000f22000c1e1d00 */
[----:B------:R-:W-:Y:S01]  /*0730*/  IADD3 R189, PT, PT, R183, 0x80, RZ ;  /* 0x00000080b7bd7810 */ /* 0x000fe20007ffe0ff */
[----:B------:R-:W-:Y:S02]  /*0740*/  IMAD.WIDE R2, R213, 0x4, R180 ;  /* 0x00000004d5027825 */ /* 0x000fe400078e02b4 */
[----:B------:R-:W4:Y:S02]  /*0750*/  LDG.E.128 R8, desc[UR12][R8.64] ;  /* 0x0000000c08087981 */ /* 0x000f24000c1e1d00 */
[----:B------:R-:W-:Y:S02]  /*0760*/  IMAD.WIDE.U32 R4, R197, 0x10, R4 ;  /* 0x00000010c5047825 */ /* 0x000fe400078e0004 */
[----:B------:R1:W4:Y:S02]  /*0770*/  LDG.E R185, desc[UR12][R2.64] ;  /* 0x0000000c02b97981 */ /* 0x000324000c1e1900 */
[----:B------:R-:W-:-:S02]  /*0780*/  IMAD.WIDE.U32 R204, R205, 0x10, R16 ;  /* 0x00000010cdcc7825 */ /* 0x000fc400078e0010 */
[----:B------:R-:W4:Y:S02]  /*0790*/  LDG.E.128 R4, desc[UR12][R4.64] ;  /* 0x0000000c04047981 */ /* 0x000f24000c1e1d00 */
[----:B------:R-:W-:Y:S02]  /*07a0*/  IMAD.WIDE.U32 R188, R189, 0x10, R16 ;  /* 0x00000010bdbc7825 */ /* 0x000fe400078e0010 */
[----:B------:R-:W4:Y:S04]  /*07b0*/  LDG.E.128 R204, desc[UR12][R204.64] ;  /* 0x0000000ccccc7981 */ /* 0x000f28000c1e1d00 */
[----:B------:R-:W4:Y:S01]  /*07c0*/  LDG.E.128 R188, desc[UR12][R188.64] ;  /* 0x0000000cbcbc7981 */ /* 0x000f22000c1e1d00 */
[----:B------:R-:W-:-:S05]  /*07d0*/  IADD3 R181, PT, PT, R183, 0x180, RZ ;  /* 0x00000180b7b57810 */ /* 0x000fca0007ffe0ff */
[----:B------:R-:W-:-:S06]  /*07e0*/  IMAD.WIDE.U32 R180, R181, 0x10, R16 ;  /* 0x00000010b5b47825 */ /* 0x000fcc00078e0010 */
[----:B------:R-:W4:Y:S01]  /*07f0*/  LDG.E.128 R180, desc[UR12][R180.64] ;  /* 0x0000000cb4b47981 */ /* 0x000f22000c1e1d00 */
[----:B------:R-:W-:Y:S02]  /*0800*/  ISETP.NE.AND.EX P0, PT, R234, RZ, PT, P0 ;  /* 0x000000ffea00720c */ /* 0x000fe40003f05300 */
[----:B-----5:R-:W-:-:S11]  /*0810*/  ISETP.GE.AND P2, PT, R184, 0x1, PT ;  /* 0x00000001b800780c */ /* 0x020fd60003f46270 */
[----:B------:R-:W0:Y:S02]  /*0820*/  @P0 LDC.64 R236, c[0x0][0x438] ;  /* 0x00010e00ffec0b82 */ /* 0x000e240000000a00 */
[----:B------:R-:W-:-:S05]  /*0830*/  @P2 IADD3 R0, PT, PT, R184, -0x1, RZ ;  /* 0xffffffffb8002810 */ /* 0x000fca0007ffe0ff */
[----:B------:R-:W-:Y:S01]  /*0840*/  @P2 IMAD R0, R0, R187, RZ ;  /* 0x000000bb00002224 */ /* 0x000fe200078e02ff */
[----:B------:R-:W-:Y:S01]  /*0850*/  MOV R249, RZ ;  /* 0x000000ff00f97202 */ /* 0x000fe20000000f00 */
[----:B------:R-:W0:Y:S03]  /*0860*/  @P0 LDC.64 R240, c[0x0][0x438] ;  /* 0x00010e00fff00b82 */ /* 0x000e260000000a00 */
[----:B-1----:R-:W-:-:S04]  /*0870*/  @P2 SHF.R.S32.HI R3, RZ, 0x1f, R0 ;  /* 0x0000001fff032819 */ /* 0x002fc80000011400 */
[----:B------:R-:W-:Y:S01]  /*0880*/  @P2 LEA.HI R3, R3, R0, RZ, 0x3 ;  /* 0x0000000003032211 */ /* 0x000fe200078f18ff */
[----:B------:R-:W1:Y:S03]  /*0890*/  @P0 LDC.64 R218, c[0x0][0x438] ;  /* 0x00010e00ffda0b82 */ /* 0x000e660000000a00 */
[----:B------:R-:W-:-:S04]  /*08a0*/  @P2 LEA.HI.SX32 R249, R3, R18, 0x1d ;  /* 0x0000001203f92211 */ /* 0x000fc800078feaff */
[----:B------:R-:W-:Y:S01]  /*08b0*/  IADD3 R247, PT, PT, R249, 0x80, RZ ;  /* 0x00000080f9f77810 */ /* 0x000fe20007ffe0ff */
[----:B0-----:R-:W-:Y:S01]  /*08c0*/  @P0 IMAD.WIDE.U32 R236, R195, 0x10, R236 ;  /* 0x00000010c3ec0825 */ /* 0x001fe200078e00ec */
[----:B------:R-:W-:Y:S01]  /*08d0*/  IADD3 R243, PT, PT, R249, 0x100, RZ ;  /* 0x00000100f9f37810 */ /* 0x000fe20007ffe0ff */
[----:B------:R-:W0:Y:S02]  /*08e0*/  @P0 LDC.64 R216, c[0x0][0x438] ;  /* 0x00010e00ffd80b82 */ /* 0x000e240000000a00 */
[--C-:B------:R-:W-:Y:S01]  /*08f0*/  IMAD.WIDE.U32 R246, R247, 0x8, R226.reuse ;  /* 0x00000008f7f67825 */ /* 0x100fe200078e00e2 */
[----:B------:R-:W5:Y:S03]  /*0900*/  @P0 LDG.E.128 R32, desc[UR12][R236.64] ;  /* 0x0000000cec200981 */ /* 0x000f66000c1e1d00 */
[----:B------:R-:W-:Y:S02]  /*0910*/  IMAD.WIDE.U32 R242, R243, 0x8, R226 ;  /* 0x00000008f3f27825 */ /* 0x000fe400078e00e2 */
[----:B------:R-:W5:Y:S04]  /*0920*/  LDG.E.64 R246, desc[UR12][R246.64] ;  /* 0x0000000cf6f67981 */ /* 0x000f68000c1e1b00 */
[----:B------:R-:W5:Y:S01]  /*0930*/  LDG.E.64 R242, desc[UR12][R242.64] ;  /* 0x0000000cf2f27981 */ /* 0x000f62000c1e1b00 */
[----:B------:R-:W-:-:S04]  /*0940*/  @P0 IMAD.WIDE.U32 R240, R193, 0x10, R240 ;  /* 0x00000010c1f00825 */ /* 0x000fc800078e00f0 */
[----:B-1----:R-:W-:Y:S01]  /*0950*/  @P0 IMAD.WIDE.U32 R218, R19, 0x10, R218 ;  /* 0x0000001013da0825 */ /* 0x002fe200078e00da */
[----:B------:R-:W5:Y:S04]  /*0960*/  @P0 LDG.E.128 R36, desc[UR12][R240.64] ;  /* 0x0000000cf0240981 */ /* 0x000f68000c1e1d00 */
[----:B------:R-:W5:Y:S01]  /*0970*/  @P0 LDG.E.128 R28, desc[UR12][R218.64] ;  /* 0x0000000cda1c0981 */ /* 0x000f62000c1e1d00 */
[----:B0-----:R-:W-:-:S05]  /*0980*/  @P0 IMAD.WIDE.U32 R216, R197, 0x10, R216 ;  /* 0x00000010c5d80825 */ /* 0x001fca00078e00d8 */
[----:B------:R0:W5:Y:S01]  /*0990*/  @P0 LDG.E.128 R24, desc[UR12][R216.64] ;  /* 0x0000000cd8180981 */ /* 0x000162000c1e1d00 */
[----:B------:R-:W-:Y:S01]  /*09a0*/  ISETP.NE.AND P0, PT, RZ, UR11, PT ;  /* 0x0000000bff007c0c */ /* 0x000fe2000bf05270 */
[----:B------:R-:W-:Y:S02]  /*09b0*/  HADD2.F32 R0, -RZ, R56.H0_H0 ;  /* 0x20000038ff007230 */ /* 0x000fe40000004100 */
[--C-:B--2---:R-:W-:Y:S02]  /*09c0*/  HADD2.F32 R215, -RZ, R13.reuse.H0_H0 ;  /* 0x2000000dffd77230 */ /* 0x104fe40000004100 */
[----:B------:R-:W-:Y:S02]  /*09d0*/  HADD2.F32 R209, -RZ, R13.H1_H1 ;  /* 0x3000000dffd17230 */ /* 0x000fe40000004100 */
[--C-:B------:R-:W-:Y:S02]  /*09e0*/  HADD2.F32 R199, -RZ, R14.reuse.H0_H0 ;  /* 0x2000000effc77230 */ /* 0x100fe40000004100 */
[----:B------:R-:W-:-:S02]  /*09f0*/  HADD2.F32 R195, -RZ, R14.H1_H1 ;  /* 0x3000000effc37230 */ /* 0x000fc40000004100 */
[--C-:B---3--:R-:W-:Y:S02]  /*0a00*/  HADD2.F32 R13, -RZ, R203.reuse.H0_H0 ;  /* 0x200000cbff0d7230 */ /* 0x108fe40000004100 */
[----:B------:R-:W-:Y:S01]  /*0a10*/  HADD2.F32 R14, -RZ, R203.H1_H1 ;  /* 0x300000cbff0e7230 */ /* 0x000fe20000004100 */
[C---:B------:R-:W-:Y:S01]  /*0a20*/  IADD3 R203, PT, PT, R249.reuse, 0x180, RZ ;  /* 0x00000180f9cb7810 */ /* 0x040fe20007ffe0ff */
[----:B------:R-:W-:-:S06]  /*0a30*/  IMAD.WIDE.U32 R248, R249, 0x8, R226 ;  /* 0x00000008f9f87825 */ /* 0x000fcc00078e00e2 */
[----:B------:R-:W5:Y:S01]  /*0a40*/  LDG.E.64 R248, desc[UR12][R248.64] ;  /* 0x0000000cf8f87981 */ /* 0x000f62000c1e1b00 */
[--C-:B------:R-:W-:Y:S01]  /*0a50*/  HADD2.F32 R212, -RZ, R12.reuse.H1_H1 ;  /* 0x3000000cffd47230 */ /* 0x100fe20000004100 */
[----:B----4-:R-:W-:Y:S01]  /*0a60*/  FSEL R185, R185, RZ, !P0 ;  /* 0x000000ffb9b97208 */ /* 0x010fe20004000000 */
[----:B------:R-:W-:Y:S02]  /*0a70*/  HADD2.F32 R211, -RZ, R12.H0_H0 ;  /* 0x2000000cffd37230 */ /* 0x000fe40000004100 */
[----:B------:R-:W-:Y:S02]  /*0a80*/  HADD2.F32 R244, -RZ, R8.H0_H0 ;  /* 0x20000008fff47230 */ /* 0x000fe40000004100 */
[--C-:B0-----:R-:W-:Y:S02]  /*0a90*/  HADD2.F32 R216, -RZ, R6.reuse.H0_H0 ;  /* 0x20000006ffd87230 */ /* 0x101fe40000004100 */
[----:B------:R-:W-:Y:S02]  /*0aa0*/  HADD2.F32 R218, -RZ, R6.H1_H1 ;  /* 0x30000006ffda7230 */ /* 0x000fe40000004100 */
[----:B------:R-:W-:-:S02]  /*0ab0*/  HADD2.F32 R250, -RZ, R8.H1_H1 ;  /* 0x30000008fffa7230 */ /* 0x000fc40000004100 */
[----:B------:R-:W-:Y:S02]  /*0ac0*/  HADD2.F32 R6, -RZ, R7.H0_H0 ;  /* 0x20000007ff067230 */ /* 0x000fe40000004100 */
[----:B------:R-:W-:Y:S02]  /*0ad0*/  HADD2.F32 R8, -RZ, R11.H0_H0 ;  /* 0x2000000bff087230 */ /* 0x000fe40000004100 */
[C---:B------:R-:W-:Y:S01]  /*0ae0*/  FADD.FTZ R212, -R185.reuse, R212 ;  /* 0x000000d4b9d47221 */ /* 0x040fe20000010100 */
[--C-:B------:R-:W-:Y:S02]  /*0af0*/  HADD2.F32 R187, -RZ, R15.reuse.H0_H0 ;  /* 0x2000000fffbb7230 */ /* 0x100fe40000004100 */
[----:B------:R-:W-:Y:S02]  /*0b00*/  HADD2.F32 R196, -RZ, R15.H1_H1 ;  /* 0x3000000fffc47230 */ /* 0x000fe40000004100 */
[----:B------:R-:W-:Y:S01]  /*0b10*/  FADD.FTZ R211, -R185, R211 ;  /* 0x000000d3b9d37221 */ /* 0x000fe20000010100 */
[----:B------:R-:W-:-:S02]  /*0b20*/  HADD2.F32 R15, -RZ, R202.H0_H0 ;  /* 0x200000caff0f7230 */ /* 0x000fc40000004100 */
[----:B------:R-:W-:Y:S02]  /*0b30*/  HADD2.F32 R12, -RZ, R202.H1_H1 ;  /* 0x300000caff0c7230 */ /* 0x000fe40000004100 */
[----:B------:R-:W-:Y:S01]  /*0b40*/  FADD.FTZ R229, -R185, R6 ;  /* 0x00000006b9e57221 */ /* 0x000fe20000010100 */
[----:B------:R-:W-:-:S04]  /*0b50*/  IMAD.WIDE.U32 R202, R203, 0x8, R226 ;  /* 0x00000008cbca7825 */ /* 0x000fc800078e00e2 */
[----:B------:R-:W-:Y:S01]  /*0b60*/  FMUL.FTZ R212, R232, R212 ;  /* 0x000000d4e8d47220 */ /* 0x000fe20000410000 */
[--C-:B------:R-:W-:Y:S02]  /*0b70*/  HADD2.F32 R3, -RZ, R200.reuse.H0_H0 ;  /* 0x200000c8ff037230 */ /* 0x100fe40000004100 */
[--C-:B------:R-:W-:Y:S02]  /*0b80*/  HADD2.F32 R186, -RZ, R207.reuse.H1_H1 ;  /* 0x300000cfffba7230 */ /* 0x100fe40000004100 */
[----:B------:R-:W-:Y:S02]  /*0b90*/  HADD2.F32 R2, -RZ, R200.H1_H1 ;  /* 0x300000c8ff027230 */ /* 0x000fe40000004100 */
[----:B------:R-:W-:Y:S02]  /*0ba0*/  HADD2.F32 R227, -RZ, R207.H0_H0 ;  /* 0x200000cfffe37230 */ /* 0x000fe40000004100 */
[----:B------:R-:W-:Y:S01]  /*0bb0*/  FADD.FTZ R207, -R185, R8 ;  /* 0x00000008b9cf7221 */ /* 0x000fe20000010100 */
[----:B------:R-:W-:-:S02]  /*0bc0*/  HADD2.F32 R6, -RZ, R56.H1_H1 ;  /* 0x30000038ff067230 */ /* 0x000fc40000004100 */
[----:B------:R-:W-:Y:S01]  /*0bd0*/  FMUL.FTZ R211, R232, R211 ;  /* 0x000000d3e8d37220 */ /* 0x000fe20000410000 */
[----:B------:R-:W-:Y:S02]  /*0be0*/  HADD2.F32 R19, -RZ, R201.H0_H0 ;  /* 0x200000c9ff137230 */ /* 0x000fe40000004100 */
[--C-:B------:R-:W-:Y:S02]  /*0bf0*/  HADD2.F32 R252, -RZ, R4.reuse.H0_H0 ;  /* 0x20000004fffc7230 */ /* 0x100fe40000004100 */
[----:B------:R-:W-:Y:S02]  /*0c00*/  HADD2.F32 R223, -RZ, R4.H1_H1 ;  /* 0x30000004ffdf7230 */ /* 0x000fe40000004100 */
[--C-:B------:R-:W-:Y:S02]  /*0c10*/  HADD2.F32 R230, -RZ, R5.reuse.H0_H0 ;  /* 0x20000005ffe67230 */ /* 0x100fe40000004100 */
[----:B------:R-:W-:Y:S02]  /*0c20*/  HADD2.F32 R236, -RZ, R5.H1_H1 ;  /* 0x30000005ffec7230 */ /* 0x000fe40000004100 */
[----:B------:R-:W-:-:S02]  /*0c30*/  HADD2.F32 R16, -RZ, R201.H1_H1 ;  /* 0x300000c9ff107230 */ /* 0x000fc40000004100 */
[--C-:B------:R-:W-:Y:S02]  /*0c40*/  HADD2.F32 R197, -RZ, R204.reuse.H0_H0 ;  /* 0x200000ccffc57230 */ /* 0x100fe40000004100 */
[----:B------:R-:W-:Y:S02]  /*0c50*/  HADD2.F32 R198, -RZ, R204.H1_H1 ;  /* 0x300000ccffc67230 */ /* 0x000fe40000004100 */
[----:B------:R-:W-:Y:S02]  /*0c60*/  HADD2.F32 R228, -RZ, R9.H1_H1 ;  /* 0x30000009ffe47230 */ /* 0x000fe40000004100 */
[--C-:B------:R-:W-:Y:S02]  /*0c70*/  HADD2.F32 R214, -RZ, R10.reuse.H0_H0 ;  /* 0x2000000affd67230 */ /* 0x100fe40000004100 */
[----:B------:R-:W-:Y:S02]  /*0c80*/  HADD2.F32 R210, -RZ, R10.H1_H1 ;  /* 0x3000000affd27230 */ /* 0x000fe40000004100 */
[----:B------:R-:W-:Y:S01]  /*0c90*/  FADD.FTZ R196, -R185, R196 ;  /* 0x000000c4b9c47221 */ /* 0x000fe20000010100 */
[----:B------:R-:W-:-:S02]  /*0ca0*/  HADD2.F32 R8, -RZ, R57.H0_H0 ;  /* 0x20000039ff087230 */ /* 0x000fc40000004100 */
[C---:B------:R-:W-:Y:S01]  /*0cb0*/  FADD.FTZ R4, -R185.reuse, R215 ;  /* 0x000000d7b9047221 */ /* 0x040fe20000010100 */
[----:B------:R-:W-:Y:S01]  /*0cc0*/  FADD.FTZ R5, -R185, R209 ;  /* 0x000000d1b9057221 */ /* 0x000fe20000010100 */
[-C--:B------:R-:W-:Y:S01]  /*0cd0*/  FMUL.FTZ R209, R0, R3.reuse ;  /* 0x0000000300d17220 */ /* 0x080fe20000410000 */
[-C--:B------:R-:W-:Y:S01]  /*0ce0*/  FMUL.FTZ R0, R6, R2.reuse ;  /* 0x0000000206007220 */ /* 0x080fe20000410000 */
[----:B------:R-:W-:Y:S01]  /*0cf0*/  FADD.FTZ R165, R165, R2 ;  /* 0x00000002a5a57221 */ /* 0x000fe20000010000 */
[----:B------:R-:W-:Y:S01]  /*0d00*/  FFMA.FTZ R73, R212, R2, R73 ;  /* 0x00000002d4497223 */ /* 0x000fe20000010049 */
[----:B------:R-:W-:Y:S01]  /*0d10*/  FADD.FTZ R164, R164, R3 ;  /* 0x00000003a4a47221 */ /* 0x000fe20000010000 */
[----:B------:R-:W-:Y:S01]  /*0d20*/  FFMA.FTZ R72, R211, R3, R72 ;  /* 0x00000003d3487223 */ /* 0x000fe20000010048 */
[----:B------:R-:W-:Y:S02]  /*0d30*/  HADD2.F32 R6, -RZ, R57.H1_H1 ;  /* 0x30000039ff067230 */ /* 0x000fe40000004100 */
[----:B------:R-:W-:Y:S01]  /*0d40*/  FMUL.FTZ R2, R8, R19 ;  /* 0x0000001308027220 */ /* 0x000fe20000410000 */
[----:B------:R-:W-:-:S02]  /*0d50*/  HADD2.F32 R204, -RZ, R7.H1_H1 ;  /* 0x30000007ffcc7230 */ /* 0x000fc40000004100 */
[C---:B------:R-:W-:Y:S01]  /*0d60*/  FMUL.FTZ R3, R232.reuse, R4 ;  /* 0x00000004e8037220 */ /* 0x040fe20000410000 */
[--C-:B------:R-:W-:Y:S02]  /*0d70*/  HADD2.F32 R8, -RZ, R58.reuse.H0_H0 ;  /* 0x2000003aff087230 */ /* 0x100fe40000004100 */
[C---:B------:R-:W-:Y:S01]  /*0d80*/  FADD.FTZ R7, -R185.reuse, R199 ;  /* 0x000000c7b9077221 */ /* 0x040fe20000010100 */
[----:B------:R-:W-:Y:S02]  /*0d90*/  HADD2.F32 R226, -RZ, R9.H0_H0 ;  /* 0x20000009ffe27230 */ /* 0x000fe40000004100 */
[----:B------:R-:W-:Y:S01]  /*0da0*/  FADD.FTZ R9, -R185, R195 ;  /* 0x000000c3b9097221 */ /* 0x000fe20000010100 */
[----:B------:R-:W-:Y:S02]  /*0db0*/  HADD2.F32 R10, -RZ, R11.H1_H1 ;  /* 0x3000000bff0a7230 */ /* 0x000fe40000004100 */
[----:B------:R-:W-:Y:S01]  /*0dc0*/  FMUL.FTZ R4, R232, R5 ;  /* 0x00000005e8047220 */ /* 0x000fe20000410000 */
[----:B------:R-:W-:Y:S01]  /*0dd0*/  FADD.FTZ R166, R166, R19 ;  /* 0x00000013a6a67221 */ /* 0x000fe20000010000 */
[----:B------:R-:W-:Y:S01]  /*0de0*/  FFMA.FTZ R74, R3, R19, R74 ;  /* 0x00000013034a7223 */ /* 0x000fe2000001004a */
[----:B------:R-:W-:Y:S01]  /*0df0*/  FMUL.FTZ R5, R6, R16 ;  /* 0x0000001006057220 */ /* 0x000fe20000410000 */
[----:B------:R-:W-:Y:S01]  /*0e00*/  FMUL.FTZ R7, R232, R7 ;  /* 0x00000007e8077220 */ /* 0x000fe20000410000 */
[----:B------:R-:W-:-:S02]  /*0e10*/  HADD2.F32 R19, -RZ, R58.H1_H1 ;  /* 0x3000003aff137230 */ /* 0x000fc40000004100 */
[----:B------:R-:W-:Y:S01]  /*0e20*/  FMUL.FTZ R6, R8, R15 ;  /* 0x0000000f08067220 */ /* 0x000fe20000410000 */
[C---:B------:R-:W-:Y:S01]  /*0e30*/  FADD.FTZ R11, -R185.reuse, R187 ;  /* 0x000000bbb90b7221 */ /* 0x040fe20000010100 */
[----:B------:R-:W-:Y:S01]  /*0e40*/  FMUL.FTZ R8, R232, R9 ;  /* 0x00000009e8087220 */ /* 0x000fe20000410000 */
[--C-:B------:R-:W-:Y:S02]  /*0e50*/  HADD2.F32 R192, -RZ, R20.reuse.H0_H0 ;  /* 0x20000014ffc07230 */ /* 0x100fe40000004100 */
[----:B------:R-:W-:Y:S01]  /*0e60*/  FADD.FTZ R217, -R185, R10 ;  /* 0x0000000ab9d97221 */ /* 0x000fe20000010100 */
[----:B------:R-:W-:Y:S02]  /*0e70*/  HADD2.F32 R238, -RZ, R20.H1_H1 ;  /* 0x30000014ffee7230 */ /* 0x000fe40000004100 */
[----:B------:R-:W-:Y:S01]  /*0e80*/  FADD.FTZ R160, R160, R15 ;  /* 0x0000000fa0a07221 */ /* 0x000fe20000010000 */
[----:B------:R-:W-:Y:S01]  /*0e90*/  FFMA.FTZ R76, R7, R15, R76 ;  /* 0x0000000f074c7223 */ /* 0x000fe2000001004c */
[----:B------:R-:W-:-:S02]  /*0ea0*/  HADD2.F32 R10, -RZ, R59.H0_H0 ;  /* 0x2000003bff0a7230 */ /* 0x000fc40000004100 */
[----:B------:R-:W-:Y:S01]  /*0eb0*/  FADD.FTZ R167, R167, R16 ;  /* 0x00000010a7a77221 */ /* 0x000fe20000010000 */
[----:B------:R-:W-:Y:S01]  /*0ec0*/  FFMA.FTZ R75, R4, R16, R75 ;  /* 0x00000010044b7223 */ /* 0x000fe2000001004b */
[-C--:B------:R-:W-:Y:S01]  /*0ed0*/  FMUL.FTZ R9, R19, R12.reuse ;  /* 0x0000000c13097220 */ /* 0x080fe20000410000 */
[----:B------:R-:W-:Y:S01]  /*0ee0*/  FADD.FTZ R161, R161, R12 ;  /* 0x0000000ca1a17221 */ /* 0x000fe20000010000 */
[----:B------:R-:W-:Y:S01]  /*0ef0*/  FFMA.FTZ R77, R8, R12, R77 ;  /* 0x0000000c084d7223 */ /* 0x000fe2000001004d */
[C---:B------:R-:W-:Y:S01]  /*0f00*/  FMUL.FTZ R11, R232.reuse, R11 ;  /* 0x0000000be80b7220 */ /* 0x040fe20000410000 */
[----:B------:R-:W-:Y:S02]  /*0f10*/  HADD2.F32 R15, -RZ, R59.H1_H1 ;  /* 0x3000003bff0f7230 */ /* 0x000fe40000004100 */
[----:B------:R-:W-:Y:S01]  /*0f20*/  FMUL.FTZ R12, R232, R196 ;  /* 0x000000c4e80c7220 */ /* 0x000fe20000410000 */
[--C-:B------:R-:W-:Y:S02]  /*0f30*/  HADD2.F32 R17, -RZ, R188.reuse.H0_H0 ;  /* 0x200000bcff117230 */ /* 0x100fe40000004100 */
[----:B------:R-:W-:-:S02]  /*0f40*/  HADD2.F32 R18, -RZ, R188.H1_H1 ;  /* 0x300000bcff127230 */ /* 0x000fc40000004100 */
[----:B------:R-:W-:Y:S01]  /*0f50*/  FADD.FTZ R162, R162, R13 ;  /* 0x0000000da2a27221 */ /* 0x000fe20000010000 */
[--C-:B------:R-:W-:Y:S02]  /*0f60*/  HADD2.F32 R16, -RZ, R60.reuse.H0_H0 ;  /* 0x2000003cff107230 */ /* 0x100fe40000004100 */
[C---:B------:R-:W-:Y:S01]  /*0f70*/  FADD.FTZ R192, -R185.reuse, R192 ;  /* 0x000000c0b9c07221 */ /* 0x040fe20000010100 */
[----:B------:R-:W-:Y:S01]  /*0f80*/  FADD.FTZ R188, -R185, R238 ;  /* 0x000000eeb9bc7221 */ /* 0x000fe20000010100 */
[--C-:B------:R-:W-:Y:S02]  /*0f90*/  HADD2.F32 R20, -RZ, R21.reuse.H0_H0 ;  /* 0x20000015ff147230 */ /* 0x100fe40000004100 */
[-C--:B------:R-:W-:Y:S01]  /*0fa0*/  FMUL.FTZ R10, R10, R13.reuse ;  /* 0x0000000d0a0a7220 */ /* 0x080fe20000410000 */
[----:B------:R-:W-:Y:S01]  /*0fb0*/  FFMA.FTZ R78, R11, R13, R78 ;  /* 0x0000000d0b4e7223 */ /* 0x000fe2000001004e */
[----:B------:R-:W-:Y:S02]  /*0fc0*/  HADD2.F32 R224, -RZ, R21.H1_H1 ;  /* 0x30000015ffe07230 */ /* 0x000fe40000004100 */
[-C--:B------:R-:W-:Y:S01]  /*0fd0*/  FMUL.FTZ R13, R15, R14.reuse ;  /* 0x0000000e0f0d7220 */ /* 0x080fe20000410000 */
[----:B------:R-:W-:Y:S01]  /*0fe0*/  FADD.FTZ R163, R163, R14 ;  /* 0x0000000ea3a37221 */ /* 0x000fe20000010000 */
[----:B------:R-:W-:Y:S01]  /*0ff0*/  FFMA.FTZ R79, R12, R14, R79 ;  /* 0x0000000e0c4f7223 */ /* 0x000fe2000001004f */
[----:B------:R-:W-:Y:S01]  /*1000*/  FMUL.FTZ R14, R16, R17 ;  /* 0x00000011100e7220 */ /* 0x000fe20000410000 */
[----:B------:R-:W-:Y:S01]  /*1010*/  FMUL.FTZ R15, R232, R192 ;  /* 0x000000c0e80f7220 */ /* 0x000fe20000410000 */
[----:B------:R-:W-:-:S02]  /*1020*/  HADD2.F32 R19, -RZ, R60.H1_H1 ;  /* 0x3000003cff137230 */ /* 0x000fc40000004100 */
[----:B------:R-:W-:Y:S01]  /*1030*/  FMUL.FTZ R16, R232, R188 ;  /* 0x000000bce8107220 */ /* 0x000fe20000410000 */
[----:B------:R-:W-:Y:S02]  /*1040*/  HADD2.F32 R21, -RZ, R189.H0_H0 ;  /* 0x200000bdff157230 */ /* 0x000fe40000004100 */
[C---:B------:R-:W-:Y:S01]  /*1050*/  FADD.FTZ R20, -R185.reuse, R20 ;  /* 0x00000014b9147221 */ /* 0x040fe20000010100 */
[----:B------:R-:W-:Y:S02]  /*1060*/  HADD2.F32 R188, -RZ, R61.H0_H0 ;  /* 0x2000003dffbc7230 */ /* 0x000fe40000004100 */
[----:B------:R-:W-:Y:S01]  /*1070*/  FADD.FTZ R251, -R185, R224 ;  /* 0x000000e0b9fb7221 */ /* 0x000fe20000010100 */
[--C-:B------:R-:W-:Y:S02]  /*1080*/  HADD2.F32 R222, -RZ, R22.reuse.H0_H0 ;  /* 0x20000016ffde7230 */ /* 0x100fe40000004100 */
[----:B------:R-:W-:Y:S01]  /*1090*/  FADD.FTZ R156, R156, R17 ;  /* 0x000000119c9c7221 */ /* 0x000fe20000010000 */
[----:B------:R-:W-:-:S02]  /*10a0*/  HADD2.F32 R220, -RZ, R22.H1_H1 ;  /* 0x30000016ffdc7230 */ /* 0x000fc40000004100 */
[----:B------:R-:W-:Y:S01]  /*10b0*/  FFMA.FTZ R80, R15, R17, R80 ;  /* 0x000000110f507223 */ /* 0x000fe20000010050 */
[-C--:B------:R-:W-:Y:S01]  /*10c0*/  FMUL.FTZ R17, R19, R18.reuse ;  /* 0x0000001213117220 */ /* 0x080fe20000410000 */
[----:B------:R-:W-:Y:S01]  /*10d0*/  FADD.FTZ R157, R157, R18 ;  /* 0x000000129d9d7221 */ /* 0x000fe20000010000 */
[----:B------:R-:W-:Y:S01]  /*10e0*/  FFMA.FTZ R81, R16, R18, R81 ;  /* 0x0000001210517223 */ /* 0x000fe20000010051 */
[----:B------:R-:W-:Y:S02]  /*10f0*/  HADD2.F32 R22, -RZ, R189.H1_H1 ;  /* 0x300000bdff167230 */ /* 0x000fe40000004100 */
[----:B------:R-:W-:Y:S01]  /*1100*/  FMUL.FTZ R19, R232, R20 ;  /* 0x00000014e8137220 */ /* 0x000fe20000410000 */
[----:B------:R-:W-:Y:S02]  /*1110*/  HADD2.F32 R192, -RZ, R61.H1_H1 ;  /* 0x3000003dffc07230 */ /* 0x000fe40000004100 */
[----:B------:R-:W-:Y:S01]  /*1120*/  FMUL.FTZ R18, R188, R21 ;  /* 0x00000015bc127220 */ /* 0x000fe20000410000 */
[----:B------:R-:W-:-:S02]  /*1130*/  HADD2.F32 R208, -RZ, R23.H0_H0 ;  /* 0x20000017ffd07230 */ /* 0x000fc40000004100 */
[----:B------:R-:W-:Y:S01]  /*1140*/  FMUL.FTZ R20, R232, R251 ;  /* 0x000000fbe8147220 */ /* 0x000fe20000410000 */
[----:B------:R-:W-:Y:S02]  /*1150*/  HADD2.F32 R200, -RZ, R23.H1_H1 ;  /* 0x30000017ffc87230 */ /* 0x000fe40000004100 */
[C---:B------:R-:W-:Y:S01]  /*1160*/  FADD.FTZ R23, -R185.reuse, R222 ;  /* 0x000000deb9177221 */ /* 0x040fe20000010100 */
[----:B------:R-:W-:Y:S02]  /*1170*/  HADD2.F32 R189, -RZ, R190.H0_H0 ;  /* 0x200000beffbd7230 */ /* 0x000fe40000004100 */
[--C-:B------:R-:W-:Y:S02]  /*1180*/  HADD2.F32 R193, -RZ, R191.reuse.H0_H0 ;  /* 0x200000bfffc17230 */ /* 0x100fe40000004100 */
[----:B------:R-:W-:Y:S02]  /*1190*/  HADD2.F32 R194, -RZ, R191.H1_H1 ;  /* 0x300000bfffc27230 */ /* 0x000fe40000004100 */
[----:B------:R-:W-:Y:S01]  /*11a0*/  FADD.FTZ R237, -R185, R250 ;  /* 0x000000fab9ed7221 */ /* 0x000fe20000010100 */
[----:B------:R-:W-:-:S02]  /*11b0*/  HADD2.F32 R188, -RZ, R62.H0_H0 ;  /* 0x2000003effbc7230 */ /* 0x000fc40000004100 */
[----:B------:R-:W-:Y:S01]  /*11c0*/  FADD.FTZ R245, -R185, R220 ;  /* 0x000000dcb9f57221 */ /* 0x000fe20000010100 */
[----:B------:R-:W-:Y:S01]  /*11d0*/  FADD.FTZ R158, R158, R21 ;  /* 0x000000159e9e7221 */ /* 0x000fe20000010000 */
        /* <DEDUP_REMOVED lines=8> */
[----:B------:R-:W-:Y:S01]  /*1260*/  FMUL.FTZ R188, R232, R245 ;  /* 0x000000f5e8bc7220 */ /* 0x000fe20000410000 */
[----:B------:R-:W-:-:S02]  /*1270*/  HADD2.F32 R192, -RZ, R63.H0_H0 ;  /* 0x2000003fffc07230 */ /* 0x000fc40000004100 */
[C---:B------:R-:W-:Y:S01]  /*1280*/  FADD.FTZ R191, -R185.reuse, R208 ;  /* 0x000000d0b9bf7221 */ /* 0x040fe20000010100 */
[----:B------:R-:W-:Y:S01]  /*1290*/  FADD.FTZ R239, -R185, R200 ;  /* 0x000000c8b9ef7221 */ /* 0x000fe20000010100 */
[----:B------:R-:W-:Y:S01]  /*12a0*/  FADD.FTZ R152, R152, R189 ;  /* 0x000000bd98987221 */ /* 0x000fe20000010000 */
[----:B------:R-:W-:Y:S01]  /*12b0*/  FFMA.FTZ R84, R23, R189, R84 ;  /* 0x000000bd17547223 */ /* 0x000fe20000010054 */
[-C--:B------:R-:W-:Y:S01]  /*12c0*/  FMUL.FTZ R189, R251, R190.reuse ;  /* 0x000000befbbd7220 */ /* 0x080fe20000410000 */
[----:B------:R-:W-:Y:S01]  /*12d0*/  FADD.FTZ R153, R153, R190 ;  /* 0x000000be99997221 */ /* 0x000fe20000010000 */
[----:B------:R-:W-:Y:S01]  /*12e0*/  FFMA.FTZ R85, R188, R190, R85 ;  /* 0x000000bebc557223 */ /* 0x000fe20000010055 */
[----:B------:R-:W-:Y:S01]  /*12f0*/  FMUL.FTZ R191, R232, R191 ;  /* 0x000000bfe8bf7220 */ /* 0x000fe20000410000 */
[----:B------:R-:W-:Y:S02]  /*1300*/  HADD2.F32 R245, -RZ, R63.H1_H1 ;  /* 0x3000003ffff57230 */ /* 0x000fe40000004100 */
[----:B------:R-:W-:Y:S01]  /*1310*/  FMUL.FTZ R190, R192, R193 ;  /* 0x000000c1c0be7220 */ /* 0x000fe20000410000 */
[----:B------:R-:W-:Y:S01]  /*1320*/  FMUL.FTZ R192, R232, R239 ;  /* 0x000000efe8c07220 */ /* 0x000fe20000410000 */
[----:B------:R-:W-:-:S02]  /*1330*/  HADD2.F32 R196, -RZ, R64.H0_H0 ;  /* 0x20000040ffc47230 */ /* 0x000fc40000004100 */
        /* <DEDUP_REMOVED lines=9> */
[----:B------:R-:W-:-:S02]  /*13d0*/  HADD2.F32 R201, -RZ, R205.H0_H0 ;  /* 0x200000cdffc97230 */ /* 0x000fc40000004100 */
[----:B------:R-:W-:Y:S01]  /*13e0*/  FMUL.FTZ R196, R232, R237 ;  /* 0x000000ede8c47220 */ /* 0x000fe20000410000 */
[----:B------:R-:W-:Y:S02]  /*13f0*/  HADD2.F32 R200, -RZ, R65.H0_H0 ;  /* 0x20000041ffc87230 */ /* 0x000fe40000004100 */
[C---:B------:R-:W-:Y:S01]  /*1400*/  FADD.FTZ R199, -R185.reuse, R226 ;  /* 0x000000e2b9c77221 */ /* 0x040fe20000010100 */
[----:B------:R-:W-:Y:S01]  /*1410*/  FADD.FTZ R235, -R185, R228 ;  /* 0x000000e4b9eb7221 */ /* 0x000fe20000010100 */
[----:B------:R0:W5:Y:S01]  /*1420*/  LDG.E.64 R240, desc[UR12][R202.64] ;  /* 0x0000000ccaf07981 */ /* 0x000162000c1e1b00 */
[----:B------:R-:W-:Y:S01]  /*1430*/  FADD.FTZ R148, R148, R197 ;  /* 0x000000c594947221 */ /* 0x000fe20000010000 */
        /* <DEDUP_REMOVED lines=8> */
[----:B0-----:R-:W-:Y:S01]  /*14c0*/  FADD.FTZ R203, -R185, R214 ;  /* 0x000000d6b9cb7221 */ /* 0x001fe20000010100 */
[-C--:B------:R-:W-:Y:S01]  /*14d0*/  FMUL.FTZ R197, R239, R198.reuse ;  /* 0x000000c6efc57220 */ /* 0x080fe20000410000 */
[----:B------:R-:W-:Y:S01]  /*14e0*/  FADD.FTZ R149, R149, R198 ;  /* 0x000000c695957221 */ /* 0x000fe20000010000 */
[----:B------:R-:W-:Y:S01]  /*14f0*/  FFMA.FTZ R89, R196, R198, R89 ;  /* 0x000000c6c4597223 */ /* 0x000fe20000010059 */
[----:B------:R-:W-:-:S02]  /*1500*/  HADD2.F32 R202, -RZ, R205.H1_H1 ;  /* 0x300000cdffca7230 */ /* 0x000fc40000004100 */
[----:B------:R-:W-:Y:S01]  /*1510*/  FADD.FTZ R185, -R185, R204 ;  /* 0x000000ccb9b97221 */ /* 0x000fe20000010100 */
[----:B------:R-:W-:Y:S01]  /*1520*/  FMUL.FTZ R199, R232, R199 ;  /* 0x000000c7e8c77220 */ /* 0x000fe20000410000 */
[----:B------:R-:W-:Y:S02]  /*1530*/  HADD2.F32 R237, -RZ, R65.H1_H1 ;  /* 0x30000041ffed7230 */ /* 0x000fe40000004100 */
[----:B------:R-:W-:Y:S01]  /*1540*/  FMUL.FTZ R198, R200, R201 ;  /* 0x000000c9c8c67220 */ /* 0x000fe20000410000 */
[----:B------:R-:W-:Y:S02]  /*1550*/  HADD2.F32 R205, -RZ, R206.H0_H0 ;  /* 0x200000ceffcd7230 */ /* 0x000fe40000004100 */
[----:B------:R-:W-:Y:S01]  /*1560*/  FMUL.FTZ R200, R232, R235 ;  /* 0x000000ebe8c87220 */ /* 0x000fe20000410000 */
[----:B------:R-:W-:Y:S02]  /*1570*/  HADD2.F32 R204, -RZ, R66.H0_H0 ;  /* 0x20000042ffcc7230 */ /* 0x000fe40000004100 */
[----:B------:R-:W-:Y:S01]  /*1580*/  FADD.FTZ R150, R150, R201 ;  /* 0x000000c996967221 */ /* 0x000fe20000010000 */
[----:B------:R-:W-:Y:S01]  /*1590*/  FFMA.FTZ R90, R199, R201, R90 ;  /* 0x000000c9c75a7223 */ /* 0x000fe2000001005a */
[-C--:B------:R-:W-:Y:S01]  /*15a0*/  FMUL.FTZ R201, R237, R202.reuse ;  /* 0x000000caedc97220 */ /* 0x080fe20000410000 */
[----:B------:R-:W-:Y:S01]  /*15b0*/  FADD.FTZ R151, R151, R202 ;  /* 0x000000ca97977221 */ /* 0x000fe20000010000 */
[----:B------:R-:W-:Y:S01]  /*15c0*/  FFMA.FTZ R91, R200, R202, R91 ;  /* 0x000000cac85b7223 */ /* 0x000fe2000001005b */
[----:B------:R-:W-:-:S02]  /*15d0*/  HADD2.F32 R206, -RZ, R206.H1_H1 ;  /* 0x300000ceffce7230 */ /* 0x000fc40000004100 */
[----:B------:R-:W-:Y:S01]  /*15e0*/  FMUL.FTZ R203, R232, R203 ;  /* 0x000000cbe8cb7220 */ /* 0x000fe20000410000 */
[----:B------:R-:W-:Y:S02]  /*15f0*/  HADD2.F32 R235, -RZ, R66.H1_H1 ;  /* 0x30000042ffeb7230 */ /* 0x000fe40000004100 */
[----:B------:R-:W-:Y:S01]  /*1600*/  FMUL.FTZ R202, R204, R205 ;  /* 0x000000cdccca7220 */ /* 0x000fe20000410000 */
[----:B------:R-:W-:Y:S01]  /*1610*/  FMUL.FTZ R204, R232, R233 ;  /* 0x000000e9e8cc7220 */ /* 0x000fe20000410000 */
[----:B------:R-:W-:Y:S02]  /*1620*/  HADD2.F32 R208, -RZ, R67.H0_H0 ;  /* 0x20000043ffd07230 */ /* 0x000fe40000004100 */
[----:B------:R-:W-:Y:S01]  /*1630*/  FADD.FTZ R237, RZ, R209 ;  /* 0x000000d1ffed7221 */ /* 0x000fe20000010000 */
[----:B------:R-:W-:Y:S01]  /*1640*/  FFMA.FTZ R233, R211, R209, RZ ;  /* 0x000000d1d3e97223 */ /* 0x000fe200000100ff */
        /* <DEDUP_REMOVED lines=15> */
[----:B------:R-:W-:Y:S02]  /*1740*/  HADD2.F32 R235, -RZ, R67.H1_H1 ;  /* 0x30000043ffeb7230 */ /* 0x000fe40000004100 */
        /* <DEDUP_REMOVED lines=8> */
[----:B------:R-:W-:-:S02]  /*17d0*/  HADD2.F32 R227, -RZ, R180.H0_H0 ;  /* 0x200000b4ffe37230 */ /* 0x000fc40000004100 */
[----:B------:R-:W-:Y:S02]  /*17e0*/  HADD2.F32 R220, -RZ, R180.H1_H1 ;  /* 0x300000b4ffdc7230 */ /* 0x000fe40000004100 */
        /* <DEDUP_REMOVED lines=8> */
[----:B------:R-:W-:Y:S01]  /*1870*/  FMUL.FTZ R217, R214, R227 ;  /* 0x000000e3d6d97220 */ /* 0x000fe20000410000 */
[----:B------:R-:W-:Y:S01]  /*1880*/  FADD.FTZ R186, R14, R233 ;  /* 0x000000e90eba7221 */ /* 0x000fe20000010000 */
[----:B------:R-:W-:Y:S01]  /*1890*/  FFMA.FTZ R227, R15, R14, R180 ;  /* 0x0000000e0fe37223 */ /* 0x000fe200000100b4 */
[----:B------:R-:W-:-:S02]  /*18a0*/  FMUL.FTZ R218, R232, R223 ;  /* 0x000000dfe8da7220 */ /* 0x000fc40000410000 */
        /* <DEDUP_REMOVED lines=10> */
[--C-:B------:R-:W-:Y:S02]  /*1950*/  HADD2.F32 R233, -RZ, R181.reuse.H0_H0 ;  /* 0x200000b5ffe97230 */ /* 0x100fe40000004100 */
[----:B------:R-:W-:Y:S02]  /*1960*/  HADD2.F32 R223, -RZ, R181.H1_H1 ;  /* 0x300000b5ffdf7230 */ /* 0x000fe40000004100 */
[----:B------:R-:W-:Y:S01]  /*1970*/  FADD.FTZ R186, R190, R227 ;  /* 0x000000e3beba7221 */ /* 0x000fe20000010000 */
[----:B------:R-:W-:Y:S01]  /*1980*/  FFMA.FTZ R181, R191, R190, R180 ;  /* 0x000000bebfb57223 */ /* 0x000fe200000100b4 */
[----:B------:R-:W-:Y:S02]  /*1990*/  FMUL.FTZ R222, R232, R221 ;  /* 0x000000dde8de7220 */ /* 0x000fe40000410000 */
        /* <DEDUP_REMOVED lines=10> */
[----:B------:R-:W-:Y:S02]  /*1a40*/  HADD2.F32 R216, -RZ, R68.H1_H1 ;  /* 0x30000044ffd87230 */ /* 0x000fe40000004100 */
[----:B------:R-:W-:Y:S01]  /*1a50*/  FADD.FTZ R221, R201, R182 ;  /* 0x000000b6c9dd7221 */ /* 0x000fe20000010000 */
[----:B------:R-:W-:Y:S01]  /*1a60*/  FFMA.FTZ R180, R200, R201, R181 ;  /* 0x000000c9c8b47223 */ /* 0x000fe200000100b5 */
[----:B------:R-:W-:-:S02]  /*1a70*/  FADD.FTZ R141, R141, R220 ;  /* 0x000000dc8d8d7221 */ /* 0x000fc40000010000 */
[----:B------:R-:W-:Y:S01]  /*1a80*/  FADD.FTZ R182, R202, R221 ;  /* 0x000000ddcab67221 */ /* 0x000fe20000010000 */
[----:B------:R-:W-:Y:S01]  /*1a90*/  FFMA.FTZ R181, R203, R202, R180 ;  /* 0x000000cacbb57223 */ /* 0x000fe200000100b4 */
[-C--:B------:R-:W-:Y:S01]  /*1aa0*/  FMUL.FTZ R216, R216, R220.reuse ;  /* 0x000000dcd8d87220 */ /* 0x080fe20000410000 */
[----:B------:R-:W-:Y:S01]  /*1ab0*/  FFMA.FTZ R97, R218, R220, R97 ;  /* 0x000000dcda617223 */ /* 0x000fe20000010061 */
[----:B------:R-:W-:Y:S02]  /*1ac0*/  HADD2.F32 R220, -RZ, R69.H1_H1 ;  /* 0x30000045ffdc7230 */ /* 0x000fe40000004100 */
[----:B------:R-:W-:Y:S01]  /*1ad0*/  FMUL.FTZ R224, R232, R187 ;  /* 0x000000bbe8e07220 */ /* 0x000fe20000410000 */
[----:B------:R-:W-:Y:S01]  /*1ae0*/  FADD.FTZ R187, R205, R182 ;  /* 0x000000b6cdbb7221 */ /* 0x000fe20000010000 */
[----:B------:R-:W-:Y:S01]  /*1af0*/  FFMA.FTZ R180, R204, R205, R181 ;  /* 0x000000cdccb47223 */ /* 0x000fe200000100b5 */
[--C-:B------:R-:W-:Y:S02]  /*1b00*/  HADD2.F32 R221, -RZ, R70.reuse.H1_H1 ;  /* 0x30000046ffdd7230 */ /* 0x100fe40000004100 */
        /* <DEDUP_REMOVED lines=8> */
[-C--:B------:R-:W-:Y:S01]  /*1b90*/  FFMA.FTZ R101, R224, R226.reuse, R101 ;  /* 0x000000e2e0657223 */ /* 0x080fe20000010065 */
[----:B------:R-:W-:Y:S01]  /*1ba0*/  FMUL.FTZ R221, R221, R226 ;  /* 0x000000e2dddd7220 */ /* 0x000fe20000410000 */
[----:B------:R-:W-:Y:S01]  /*1bb0*/  FADD.FTZ R180, R208, R187 ;  /* 0x000000bbd0b47221 */ /* 0x000fe20000010000 */
[----:B------:R-:W-:Y:S01]  /*1bc0*/  FFMA.FTZ R226, R210, R208, R181 ;  /* 0x000000d0d2e27223 */ /* 0x000fe200000100b5 */
[----:B------:R-:W-:Y:S01]  /*1bd0*/  FADD.FTZ R136, R136, R186 ;  /* 0x000000ba88887221 */ /* 0x000fe20000010000 */
[-C--:B------:R-:W-:Y:S01]  /*1be0*/  FFMA.FTZ R100, R225, R186.reuse, R100 ;  /* 0x000000bae1647223 */ /* 0x080fe20000010064 */
[----:B------:R-:W-:Y:S01]  /*1bf0*/  FMUL.FTZ R223, R223, R186 ;  /* 0x000000badfdf7220 */ /* 0x000fe20000410000 */
[----:B------:R-:W-:Y:S02]  /*1c00*/  HADD2.F32 R214, -RZ, R69.H0_H0 ;  /* 0x20000045ffd67230 */ /* 0x000fe40000004100 */
[----:B------:R-:W-:Y:S01]  /*1c10*/  FADD.FTZ R181, R217, R180 ;  /* 0x000000b4d9b57221 */ /* 0x000fe20000010000 */
[----:B------:R-:W-:-:S02]  /*1c20*/  HADD2.F32 R182, -RZ, R183.H0_H0 ;  /* 0x200000b7ffb67230 */ /* 0x000fc40000004100 */
[----:B------:R-:W-:Y:S02]  /*1c30*/  HADD2.F32 R186, -RZ, R183.H1_H1 ;  /* 0x300000b7ffba7230 */ /* 0x000fe40000004100 */
[----:B------:R-:W-:Y:S01]  /*1c40*/  FFMA.FTZ R183, R219, R217, R226 ;  /* 0x000000d9dbb77223 */ /* 0x000fe200000100e2 */
[----:B------:R-:W-:Y:S01]  /*1c50*/  FMUL.FTZ R215, R232, R215 ;  /* 0x000000d7e8d77220 */ /* 0x000fe20000410000 */
[----:B------:R-:W-:Y:S01]  /*1c60*/  FMUL.FTZ R214, R214, R233 ;  /* 0x000000e9d6d67220 */ /* 0x000fe20000410000 */
        /* <DEDUP_REMOVED lines=13> */
[----:B------:R-:W-:Y:S02]  /*1d40*/  HADD2.F32 R226, -RZ, R71.H1_H1 ;  /* 0x30000047ffe27230 */ /* 0x000fe40000004100 */
        /* <DEDUP_REMOVED lines=13> */
.L_x_2817:
[----:B-----5:R-:W-:Y:S01]  /*1e20*/  ISETP.GE.AND P2, PT, R184, 0x1, PT ;  /* 0x00000001b800780c */ /* 0x020fe20003f46270 */
[----:B------:R-:W-:Y:S01]  /*1e30*/  HFMA2 R249, -RZ, RZ, 0, 0 ;  /* 0x00000000fff97431 */ /* 0x000fe200000001ff */
[----:B------:R-:W-:Y:S02]  /*1e40*/  MOV R234, UR7 ;  /* 0x0000000700ea7c02 */ /* 0x000fe40008000f00 */
[----:B------:R-:W-:-:S04]  /*1e50*/  ISETP.NE.U32.AND P0, PT, RZ, UR6, PT ;  /* 0x00000006ff007c0c */ /* 0x000fc8000bf05070 */
[----:B------:R-:W-:-:S05]  /*1e60*/  ISETP.NE.AND.EX P0, PT, R234, RZ, PT, P0 ;  /* 0x000000ffea00720c */ /* 0x000fca0003f05300 */
[----:B------:R-:W-:Y:S08]  /*1e70*/  @!P2 BRA `(.L_x_2819) ;  /* 0x000000000018a947 */ /* 0x000ff00003800000 */
[----:B------:R-:W0:Y:S01]  /*1e80*/  S2R R182, SR_TID.X ;  /* 0x0000000000b67919 */ /* 0x000e220000002100 */
[----:B------:R-:W-:-:S05]  /*1e90*/  IADD3 R180, PT, PT, R184, -0x1, RZ ;  /* 0xffffffffb8b47810 */ /* 0x000fca0007ffe0ff */
[----:B------:R-:W-:-:S05]  /*1ea0*/  IMAD R180, R180, UR15, RZ ;  /* 0x0000000fb4b47c24 */ /* 0x000fca000f8e02ff */
[----:B------:R-:W-:-:S04]  /*1eb0*/  SHF.R.S32.HI R181, RZ, 0x1f, R180 ;  /* 0x0000001fffb57819 */ /* 0x000fc800000114b4 */
[----:B------:R-:W-:-:S04]  /*1ec0*/  LEA.HI R181, R181, R180, RZ, 0x3 ;  /* 0x000000b4b5b57211 */ /* 0x000fc800078f18ff */
[----:B0-----:R-:W-:-:S07]  /*1ed0*/  LEA.HI.SX32 R249, R181, R182, 0x1d ;  /* 0x000000b6b5f97211 */ /* 0x001fce00078feaff */
.L_x_2819:
[----:B------:R-:W-:Y:S01]  /*1ee0*/  CS2R R180, SRZ ;  /* 0x0000000000b47805 */ /* 0x000fe2000001ff00 */
        /* <DEDUP_REMOVED lines=14> */
.L_x_2820:
[----:B------:R-:W0:Y:S01]  /*1fd0*/  S2R R28, SR_TID.X ;  /* 0x00000000001c7919 */ /* 0x000e220000002100 */
[----:B------:R-:W1:Y:S01]  /*1fe0*/  LDC.64 R240, c[0x0][0x3b0] ;  /* 0x0000ec00fff07b82 */ /* 0x000e620000000a00 */
[----:B------:R-:W-:Y:S01]  /*1ff0*/  IMAD R26, R213, UR15, RZ ;  /* 0x0000000fd51a7c24 */ /* 0x000fe2000f8e02ff */
[C---:B------:R-:W-:Y:S02]  /*2000*/  IADD3 R247, PT, PT, R249.reuse, 0x80, RZ ;  /* 0x00000080f9f77810 */ /* 0x040fe40007ffe0ff */
[C---:B------:R-:W-:Y:S02]  /*2010*/  IADD3 R243, PT, PT, R249.reuse, 0x100, RZ ;  /* 0x00000100f9f37810 */ /* 0x040fe40007ffe0ff */
[----:B------:R-:W-:Y:S02]  /*2020*/  SHF.R.S32.HI R27, RZ, 0x1f, R26 ;  /* 0x0000001fff1b7819 */ /* 0x000fe4000001141a */
[----:B------:R-:W2:Y:S01]  /*2030*/  LDC.64 R24, c[0x0][0x438] ;  /* 0x00010e00ff187b82 */ /* 0x000ea20000000a00 */
[----:B------:R-:W-:-:S02]  /*2040*/  IADD3 R31, PT, PT, R249, 0x180, RZ ;  /* 0x00000180f91f7810 */ /* 0x000fc40007ffe0ff */
[----:B------:R-:W-:Y:S01]  /*2050*/  LEA.HI R27, R27, R26, RZ, 0x3 ;  /* 0x0000001a1b1b7211 */ /* 0x000fe200078f18ff */
        /* <DEDUP_REMOVED lines=20> */
.L_x_2818:
[----:B------:R-:W0:Y:S01]  /*21a0*/  SHFL.DOWN PT, R182, R181, 0x10, 0x1f ;  /* 0x0a001f00b5b67f89 */ /* 0x000e2200000e0000 */
[----:B------:R-:W1:Y:S01]  /*21b0*/  LDC R238, c[0x0][0x388] ;  /* 0x0000e200ffee7b82 */ /* 0x000e620000000800 */
[----:B------:R-:W-:Y:S02]  /*21c0*/  BSSY.RECONVERGENT B0, `(.L_x_2821) ;  /* 0x0000026000007945 */ /* 0x000fe40003800200 */
[----:B------:R-:W2:Y:S01]  /*21d0*/  SHFL.DOWN PT, R183, R180, 0x10, 0x1f ;  /* 0x0a001f00b4b77f89 */ /* 0x000ea200000e0000 */
[----:B0-----:R-:W-:Y:S01]  /*21e0*/  FADD.FTZ R182, R182, R181 ;  /* 0x000000b5b6b67221 */ /* 0x001fe20000010000 */
[----:B--2---:R-:W-:-:S04]  /*21f0*/  FADD.FTZ R183, R183, R180 ;  /* 0x000000b4b7b77221 */ /* 0x004fc80000010000 */
[----:B------:R-:W0:Y:S04]  /*2200*/  SHFL.DOWN PT, R185, R182, 0x8, 0x1f ;  /* 0x09001f00b6b97f89 */ /* 0x000e2800000e0000 */
[----:B------:R-:W2:Y:S01]  /*2210*/  SHFL.DOWN PT, R186, R183, 0x8, 0x1f ;  /* 0x09001f00b7ba7f89 */ /* 0x000ea200000e0000 */
[----:B0-----:R-:W-:Y:S01]  /*2220*/  FADD.FTZ R185, R182, R185 ;  /* 0x000000b9b6b97221 */ /* 0x001fe20000010000 */
[----:B--2---:R-:W-:-:S04]  /*2230*/  FADD.FTZ R186, R183, R186 ;  /* 0x000000bab7ba7221 */ /* 0x004fc80000010000 */
[----:B------:R-:W0:Y:S01]  /*2240*/  SHFL.DOWN PT, R230, R185, 0x4, 0x1f ;  /* 0x08801f00b9e67f89 */ /* 0x000e2200000e0000 */
[----:B------:R-:W-:-:S03]  /*2250*/  @P2 IADD3 R183, PT, PT, R184, -0x1, RZ ;  /* 0xffffffffb8b72810 */ /* 0x000fc60007ffe0ff */
[----:B------:R-:W2:Y:S02]  /*2260*/  SHFL.DOWN PT, R187, R186, 0x4, 0x1f ;  /* 0x08801f00babb7f89 */ /* 0x000ea400000e0000 */
[----:B-1----:R-:W-:Y:S02]  /*2270*/  @P2 IMAD R184, R183, R238, RZ ;  /* 0x000000eeb7b82224 */ /* 0x002fe400078e02ff */
[----:B------:R-:W1:Y:S01]  /*2280*/  @P2 LDC.64 R182, c[0x0][0x390] ;  /* 0x0000e400ffb62b82 */ /* 0x000e620000000a00 */
[----:B0-----:R-:W-:Y:S02]  /*2290*/  FADD.FTZ R233, R185, R230 ;  /* 0x000000e6b9e97221 */ /* 0x001fe40000010000 */
[----:B------:R-:W-:Y:S01]  /*22a0*/  @P2 SHF.R.S32.HI R185, RZ, 0x1f, R184 ;  /* 0x0000001fffb92819 */ /* 0x000fe200000114b8 */
[----:B------:R-:W0:Y:S01]  /*22b0*/  S2R R230, SR_TID.X ;  /* 0x0000000000e67919 */ /* 0x000e220000002100 */
[----:B--2---:R-:W-:Y:S02]  /*22c0*/  FADD.FTZ R187, R186, R187 ;  /* 0x000000bbbabb7221 */ /* 0x004fe40000010000 */
[----:B------:R-:W-:Y:S01]  /*22d0*/  @P2 LEA.HI R185, R185, R184, RZ, 0x3 ;  /* 0x000000b8b9b92211 */ /* 0x000fe200078f18ff */
[----:B------:R-:W2:Y:S04]  /*22e0*/  SHFL.DOWN PT, R180, R233, 0x2, 0x1f ;  /* 0x08401f00e9b47f89 */ /* 0x000ea800000e0000 */
[----:B------:R-:W3:Y:S01]  /*22f0*/  SHFL.DOWN PT, R236, R187, 0x2, 0x1f ;  /* 0x08401f00bbec7f89 */ /* 0x000ee200000e0000 */
[----:B--2---:R-:W-:Y:S01]  /*2300*/  FADD.FTZ R235, R233, R180 ;  /* 0x000000b4e9eb7221 */ /* 0x004fe20000010000 */
[----:B------:R-:W-:Y:S01]  /*2310*/  MOV R233, RZ ;  /* 0x000000ff00e97202 */ /* 0x000fe20000000f00 */
[----:B---3--:R-:W-:-:S03]  /*2320*/  FADD.FTZ R236, R187, R236 ;  /* 0x000000ecbbec7221 */ /* 0x008fc60000010000 */
[----:B------:R-:W2:Y:S01]  /*2330*/  SHFL.DOWN PT, R180, R235, 0x1, 0x1f ;  /* 0x08201f00ebb47f89 */ /* 0x000ea200000e0000 */
[----:B0-----:R-:W-:Y:S02]  /*2340*/  LOP3.LUT P0, RZ, R230, 0x1f, RZ, 0xc0, !PT ;  /* 0x0000001fe6ff7812 */ /* 0x001fe4000780c0ff */
[----:B------:R-:W-:Y:S01]  /*2350*/  @P2 LEA.HI.SX32 R233, R185, R230, 0x1d ;  /* 0x000000e6b9e92211 */ /* 0x000fe200078feaff */
[----:B------:R-:W0:Y:S01]  /*2360*/  SHFL.DOWN PT, R181, R236, 0x1, 0x1f ;  /* 0x08201f00ecb57f89 */ /* 0x000e2200000e0000 */
[----:B--2---:R-:W-:Y:S01]  /*2370*/  FADD.FTZ R180, R235, R180 ;  /* 0x000000b4ebb47221 */ /* 0x004fe20000010000 */
[----:B0-----:R-:W-:-:S08]  /*2380*/  FADD.FTZ R181, R236, R181 ;  /* 0x000000b5ecb57221 */ /* 0x001fd00000010000 */
[----:B-1----:R-:W-:Y:S05]  /*2390*/  @P0 BRA `(.L_x_2822) ;  /* 0x0000000000200947 */ /* 0x002fea0003800000 */
        /* <DEDUP_REMOVED lines=8> */
.L_x_2822:
[----:B------:R-:W-:Y:S05]  /*2420*/  BSYNC.RECONVERGENT B0 ;  /* 0x0000000000007941 */ /* 0x000fea0003800200 */
.L_x_2821:
[----:B------:R-:W-:Y:S01]  /*2430*/  BAR.SYNC.DEFER_BLOCKING 0x0 ;  /* 0x0000000000007b1d */ /* 0x000fe20000010000 */
[----:B------:R-:W-:-:S05]  /*2440*/  @P2 IMAD.WIDE.U32 R236, R233, 0x10, R182 ;  /* 0x00000010e9ec2825 */ /* 0x000fca00078e00b6 */
[----:B------:R1:W5:Y:S02]  /*2450*/  @P2 LDG.E.128 R168, desc[UR12][R236.64] ;  /* 0x0000000ceca82981 */ /* 0x000364000c1e1d00 */
[----:B------:R-:W2:Y:S01]  /*2460*/  S2UR UR5, SR_CgaCtaId ;  /* 0x00000000000579c3 */ /* 0x000ea20000008800 */
[----:B------:R-:W-:Y:S01]  /*2470*/  UMOV UR4, 0x400 ;  /* 0x0000040000047882 */ /* 0x000fe20000000000 */
[----:B------:R-:W-:Y:S01]  /*2480*/  ISETP.NE.U32.AND P0, PT, RZ, UR6, PT ;  /* 0x00000006ff007c0c */ /* 0x000fe2000bf05070 */
[----:B------:R-:W-:Y:S01]  /*2490*/  IMAD R238, R213, R238, RZ ;  /* 0x000000eed5ee7224 */ /* 0x000fe200078e02ff */
[----:B------:R-:W-:Y:S02]  /*24a0*/  ISETP.NE.AND P3, PT, RZ, UR11, PT ;  /* 0x0000000bff007c0c */ /* 0x000fe4000bf65270 */
[----:B------:R-:W-:Y:S01]  /*24b0*/  ISETP.NE.AND.EX P0, PT, R234, RZ, PT, P0 ;  /* 0x000000ffea00720c */ /* 0x000fe20003f05300 */
[----:B--2---:R-:W-:-:S04]  /*24c0*/  ULEA UR4, UR5, UR4, 0x18 ;  /* 0x0000000405047291 */ /* 0x004fc8000f8ec0ff */
[----:B------:R-:W-:Y:S02]  /*24d0*/  UIADD3 UR5, UPT, UPT, UR4, 0x4020, URZ ;  /* 0x0000402004057890 */ /* 0x000fe4000fffe0ff */
[----:B------:R-:W-:Y:S02]  /*24e0*/  @!UP1 UIADD3 UR5, UPT, UPT, UR4, 0x4000, URZ ;  /* 0x0000400004059890 */ /* 0x000fe4000fffe0ff */
[----:B------:R-:W-:Y:S02]  /*24f0*/  UIADD3 UR10, UPT, UPT, UR4, 0x4030, URZ ;  /* 0x00004030040a7890 */ /* 0x000fe4000fffe0ff */
[----:B------:R-:W-:-:S05]  /*2500*/  @!UP1 UIADD3 UR10, UPT, UPT, UR4, 0x4010, URZ ;  /* 0x00004010040a9890 */ /* 0x000fca000fffe0ff */
[----:B0-----:R-:W0:Y:S04]  /*2510*/  LDS.128 R180, [UR5] ;  /* 0x00000005ffb47984 */ /* 0x001e280008000c00 */
[----:B------:R-:W2:Y:S01]  /*2520*/  LDS.128 R184, [UR10] ;  /* 0x0000000affb87984 */ /* 0x000ea20008000c00 */
[----:B0-----:R-:W-:Y:S01]  /*2530*/  FADD.FTZ R235, RZ, R180 ;  /* 0x000000b4ffeb7221 */ /* 0x001fe20000010000 */
[----:B------:R-:W-:Y:S01]  /*2540*/  FADD.FTZ R180, RZ, R181 ;  /* 0x000000b5ffb47221 */ /* 0x000fe20000010000 */
[----:B------:R-:W-:Y:S02]  /*2550*/  SHF.R.S32.HI R181, RZ, 0x1f, R238 ;  /* 0x0000001fffb57819 */ /* 0x000fe400000114ee */
[----:B------:R-:W-:Y:S01]  /*2560*/  FADD.FTZ R235, R182, R235 ;  /* 0x000000ebb6eb7221 */ /* 0x000fe20000010000 */
[----:B------:R-:W-:Y:S01]  /*2570*/  FADD.FTZ R180, R183, R180 ;  /* 0x000000b4b7b47221 */ /* 0x000fe20000010000 */
[----:B------:R-:W-:-:S02]  /*2580*/  LEA.HI R181, R181, R238, RZ, 0x3 ;  /* 0x000000eeb5b57211 */ /* 0x000fc400078f18ff */
[----:B--2---:R-:W-:Y:S01]  /*2590*/  FADD.FTZ R235, R235, R184 ;  /* 0x000000b8ebeb7221 */ /* 0x004fe20000010000 */
[----:B------:R-:W-:Y:S01]  /*25a0*/  FADD.FTZ R180, R180, R185 ;  /* 0x000000b9b4b47221 */ /* 0x000fe20000010000 */
[----:B------:R-:W-:Y:S02]  /*25b0*/  LEA.HI.SX32 R184, R181, R230, 0x1d ;  /* 0x000000e6b5b87211 */ /* 0x000fe400078feaff */
[----:B------:R-:W-:Y:S01]  /*25c0*/  FADD.FTZ R186, R186, R235 ;  /* 0x000000ebbaba7221 */ /* 0x000fe20000010000 */
[----:B------:R-:W-:-:S03]  /*25d0*/  FADD.FTZ R180, R187, R180 ;  /* 0x000000b4bbb47221 */ /* 0x000fc60000010000 */
[----:B------:R-:W-:Y:S01]  /*25e0*/  FMUL.FTZ R186, R186, UR14 ;  /* 0x0000000ebaba7c20 */ /* 0x000fe20008410000 */
[----:B------:R-:W-:-:S04]  /*25f0*/  FMUL.FTZ R185, R180, UR14 ;  /* 0x0000000eb4b97c20 */ /* 0x000fc80008410000 */
[----:B------:R-:W-:Y:S01]  /*2600*/  FSEL R186, R186, RZ, !P3 ;  /* 0x000000ffbaba7208 */ /* 0x000fe20005800000 */
[----:B-1----:R-:W-:Y:S06]  /*2610*/  @P0 BRA `(.L_x_2823) ;  /* 0x0000001800d80947 */ /* 0x002fec0003800000 */
[----:B------:R-:W-:Y:S01]  /*2620*/  UMOV UR4, UR8 ;  /* 0x0000000800047c82 */ /* 0x000fe20008000000 */
[----:B------:R-:W-:Y:S01]  /*2630*/  UMOV UR5, UR9 ;  /* 0x0000000900057c82 */ /* 0x000fe20008000000 */
        /* <DEDUP_REMOVED lines=8> */
[----:B------:R-:W-:Y:S01]  /*26c0*/  FFMA.FTZ R180, R211, R185, R186 ;  /* 0x000000b9d3b47223 */ /* 0x000fe200000100ba */
[----:B------:R-:W-:-:S03]  /*26d0*/  ISETP.GT.AND P0, PT, R231, RZ, PT ;  /* 0x000000ffe700720c */ /* 0x000fc60003f04270 */
[----:B------:R-:W-:-:S04]  /*26e0*/  FADD.FTZ R181, R209, -R180 ;  /* 0x800000b4d1b57221 */ /* 0x000fc80000010000 */
[----:B------:R-:W-:-:S05]  /*26f0*/  FMUL.FTZ R181, R232, R181 ;  /* 0x000000b5e8b57220 */ /* 0x000fca0000410000 */
[----:B------:R-:W-:-:S05]  /*2700*/  FSEL R181, R181, RZ, P0 ;  /* 0x000000ffb5b57208 */ /* 0x000fca0000000000 */
[----:B------:R-:W-:-:S04]  /*2710*/  FMUL.FTZ R181, R181, UR17 ;  /* 0x00000011b5b57c20 */ /* 0x000fc80008410000 */
[----:B------:R-:W-:Y:S01]  /*2720*/  FMUL.FTZ R180, R181, UR16 ;  /* 0x00000010b5b47c20 */ /* 0x000fe20008410000 */
[----:B------:R-:W-:-:S05]  /*2730*/  HADD2.F32 R181, -RZ, R168.H0_H0 ;  /* 0x200000a8ffb57230 */ /* 0x000fca0000004100 */
[----:B------:R-:W-:-:S07]  /*2740*/  FMUL.FTZ R181, R181, R180 ;  /* 0x000000b4b5b57220 */ /* 0x000fce0000410000 */
.L_x_2827:
[----:B------:R-:W-:Y:S05]  /*2750*/  BSYNC.RECONVERGENT B0 ;  /* 0x0000000000007941 */ /* 0x000fea0003800200 */
.L_x_2826:
[----:B------:R-:W-:Y:S01]  /*2760*/  BSSY.RECONVERGENT B0, `(.L_x_2828) ;  /* 0x000000d000007945 */ /* 0x000fe20003800200 */
[----:B------:R-:W-:Y:S01]  /*2770*/  FADD.FTZ R181, R132, R181 ;  /* 0x000000b584b57221 */ /* 0x000fe20000010000 */
[----:B------:R-:W-:Y:S02]  /*2780*/  MOV R132, RZ ;  /* 0x000000ff00847202 */ /* 0x000fe40000000f00 */
[----:B------:R-:W-:Y:S05]  /*2790*/  @!P1 BRA `(.L_x_2829) ;  /* 0x0000000000249947 */ /* 0x000fea0003800000 */
[----:B------:R-:W-:Y:S01]  /*27a0*/  FFMA.FTZ R132, R211, R185, R186 ;  /* 0x000000b9d3847223 */ /* 0x000fe200000100ba */
[----:B------:R-:W-:-:S03]  /*27b0*/  ISETP.GT.AND P0, PT, R231, RZ, PT ;  /* 0x000000ffe700720c */ /* 0x000fc60003f04270 */
[----:B------:R-:W-:Y:S01]  /*27c0*/  FADD.FTZ R183, R209, -R132 ;  /* 0x80000084d1b77221 */ /* 0x000fe20000010000 */
[----:B------:R-:W-:-:S03]  /*27d0*/  HADD2.F32 R132, -RZ, R40.H0_H0 ;  /* 0x20000028ff847230 */ /* 0x000fc60000004100 */
[----:B------:R-:W-:-:S05]  /*27e0*/  FMUL.FTZ R183, R232, R183 ;  /* 0x000000b7e8b77220 */ /* 0x000fca0000410000 */
[----:B------:R-:W-:-:S05]  /*27f0*/  FSEL R183, R183, RZ, P0 ;  /* 0x000000ffb7b77208 */ /* 0x000fca0000000000 */
[----:B------:R-:W-:-:S04]  /*2800*/  FMUL.FTZ R183, R183, UR17 ;  /* 0x00000011b7b77c20 */ /* 0x000fc80008410000 */
[----:B------:R-:W-:-:S04]  /*2810*/  FMUL.FTZ R183, R183, UR16 ;  /* 0x00000010b7b77c20 */ /* 0x000fc80008410000 */
[----:B------:R-:W-:-:S07]  /*2820*/  FMUL.FTZ R132, R183, R132 ;  /* 0x00000084b7847220 */ /* 0x000fce0000410000 */
.L_x_2829:
[----:B------:R-:W-:Y:S05]  /*2830*/  BSYNC.RECONVERGENT B0 ;  /* 0x0000000000007941 */ /* 0x000fea0003800200 */
.L_x_2828:
[----:B------:R-:W-:Y:S02]  /*2840*/  F2FP.F16.F32.PACK_AB R180, RZ, R132 ;  /* 0x00000084ffb4723e */ /* 0x000fe400000000ff */
[----:B------:R-:W-:Y:S02]  /*2850*/  MOV R132, R181 ;  /* 0x000000b500847202 */ /* 0x000fe40000000f00 */
[----:B------:R-:W-:-:S07]  /*2860*/  PRMT R172, R180, 0x7610, R172 ;  /* 0x00007610b4ac7816 */ /* 0x000fce00000000ac */
.L_x_2825:
[----:B------:R-:W-:Y:S05]  /*2870*/  @!P2 BRA `(.L_x_2830) ;  /* 0x00000000007ca947 */ /* 0x000fea0003800000 */
[----:B-----5:R-:W-:Y:S01]  /*2880*/  LOP3.LUT P0, RZ, R248, 0xff00, RZ, 0xc0, !PT ;  /* 0x0000ff00f8ff7812 */ /* 0x020fe2000780c0ff */
[----:B------:R-:W-:Y:S01]  /*2890*/  BSSY.RECONVERGENT B0, `(.L_x_2831) ;  /* 0x000000c000007945 */ /* 0x000fe20003800200 */
[----:B------:R-:W-:-:S11]  /*28a0*/  HFMA2 R180, -RZ, RZ, 0, 0 ;  /* 0x00000000ffb47431 */ /* 0x000fd600000001ff */
[----:B------:R-:W-:Y:S05]  /*28b0*/  @!P0 BRA `(.L_x_2832) ;  /* 0x0000000000248947 */ /* 0x000fea0003800000 */
[----:B------:R-:W-:Y:S01]  /*28c0*/  FFMA.FTZ R181, R212, R185, R186 ;  /* 0x000000b9d4b57223 */ /* 0x000fe200000100ba */
[----:B------:R-:W-:Y:S01]  /*28d0*/  ISETP.GT.AND P1, PT, R231, RZ, PT ;  /* 0x000000ffe700720c */ /* 0x000fe20003f24270 */
[----:B------:R-:W-:Y:S02]  /*28e0*/  HADD2.F32 R180, -RZ, R168.H1_H1 ;  /* 0x300000a8ffb47230 */ /* 0x000fe40000004100 */
[----:B------:R-:W-:-:S04]  /*28f0*/  FADD.FTZ R181, R0, -R181 ;  /* 0x800000b500b57221 */ /* 0x000fc80000010000 */
[----:B------:R-:W-:-:S05]  /*2900*/  FMUL.FTZ R181, R232, R181 ;  /* 0x000000b5e8b57220 */ /* 0x000fca0000410000 */
[----:B------:R-:W-:-:S05]  /*2910*/  FSEL R181, R181, RZ, P1 ;  /* 0x000000ffb5b57208 */ /* 0x000fca0000800000 */
[----:B------:R-:W-:-:S04]  /*2920*/  FMUL.FTZ R181, R181, UR17 ;  /* 0x00000011b5b57c20 */ /* 0x000fc80008410000 */
[----:B------:R-:W-:-:S04]  /*2930*/  FMUL.FTZ R181, R181, UR16 ;  /* 0x00000010b5b57c20 */ /* 0x000fc80008410000 */
[----:B------:R-:W-:-:S07]  /*2940*/  FMUL.FTZ R180, R180, R181 ;  /* 0x000000b5b4b47220 */ /* 0x000fce0000410000 */
.L_x_2832:
[----:B------:R-:W-:Y:S05]  /*2950*/  BSYNC.RECONVERGENT B0 ;  /* 0x0000000000007941 */ /* 0x000fea0003800200 */
.L_x_2831:
[----:B------:R-:W-:Y:S01]  /*2960*/  BSSY.RECONVERGENT B0, `(.L_x_2833) ;  /* 0x000000d000007945 */ /* 0x000fe20003800200 */
[----:B------:R-:W-:Y:S01]  /*2970*/  FADD.FTZ R181, R133, R180 ;  /* 0x000000b485b57221 */ /* 0x000fe20000010000 */
[----:B------:R-:W-:Y:S02]  /*2980*/  MOV R133, RZ ;  /* 0x000000ff00857202 */ /* 0x000fe40000000f00 */
        /* <DEDUP_REMOVED lines=8> */
[----:B------:R-:W-:-:S05]  /*2a10*/  HADD2.F32 R133, -RZ, R40.H1_H1 ;  /* 0x30000028ff857230 */ /* 0x000fca0000004100 */
[----:B------:R-:W-:-:S07]  /*2a20*/  FMUL.FTZ R133, R180, R133 ;  /* 0x00000085b4857220 */ /* 0x000fce0000410000 */
.L_x_2834:
[----:B------:R-:W-:Y:S05]  /*2a30*/  BSYNC.RECONVERGENT B0 ;  /* 0x0000000000007941 */ /* 0x000fea0003800200 */
.L_x_2833:
[----:B------:R-:W-:Y:S02]  /*2a40*/  F2FP.F16.F32.PACK_AB R180, RZ, R133 ;  /* 0x00000085ffb4723e */ /* 0x000fe400000000ff */
[----:B------:R-:W-:Y:S02]  /*2a50*/  MOV R133, R181 ;  /* 0x000000b500857202 */ /* 0x000fe40000000f00 */
[----:B------:R-:W-:-:S07]  /*2a60*/  PRMT R172, R172, 0x5410, R180 ;  /* 0x00005410acac7816 */ /* 0x000fce00000000b4 */
.L_x_2830:
        /* <DEDUP_REMOVED lines=14> */
.L_x_2837:
[----:B------:R-:W-:Y:S05]  /*2b50*/  BSYNC.RECONVERGENT B0 ;  /* 0x0000000000007941 */ /* 0x000fea0003800200 */
.L_x_2836:
[----:B------:R-:W-:Y:S01]  /*2b60*/  BSSY.RECONVERGENT B0, `(.L_x_2838) ;  /* 0x000000d000007945 */ /* 0x000fe20003800200 */
[----:B------:R-:W-:Y:S01]  /*2b70*/  FADD.FTZ R181, R134, R181 ;  /* 0x000000b586b57221 */ /* 0x000fe20000010000 */
[----:B------:R-:W-:Y:S02]  /*2b80*/  MOV R134, RZ ;  /* 0x000000ff00867202 */ /* 0x000fe40000000f00 */
[----:B------:R-:W-:Y:S05]  /*2b90*/  @!P0 BRA `(.L_x_2839) ;  /* 0x0000000000248947 */ /* 0x000fea0003800000 */
[----:B------:R-:W-:Y:S01]  /*2ba0*/  FFMA.FTZ R183, R3, R185, R186 ;  /* 0x000000b903b77223 */ /* 0x000fe200000100ba */
[----:B------:R-:W-:Y:S01]  /*2bb0*/  ISETP.GT.AND P0, PT, R231, RZ, PT ;  /* 0x000000ffe700720c */ /* 0x000fe20003f04270 */
[----:B------:R-:W-:Y:S02]  /*2bc0*/  HADD2.F32 R134, -RZ, R41.H0_H0 ;  /* 0x20000029ff867230 */ /* 0x000fe40000004100 */
[----:B------:R-:W-:-:S04]  /*2bd0*/  FADD.FTZ R183, R2, -R183 ;  /* 0x800000b702b77221 */ /* 0x000fc80000010000 */
[----:B------:R-:W-:-:S05]  /*2be0*/  FMUL.FTZ R183, R232, R183 ;  /* 0x000000b7e8b77220 */ /* 0x000fca0000410000 */
[----:B------:R-:W-:-:S05]  /*2bf0*/  FSEL R183, R183, RZ, P0 ;  /* 0x000000ffb7b77208 */ /* 0x000fca0000000000 */
[----:B------:R-:W-:-:S04]  /*2c00*/  FMUL.FTZ R183, R183, UR17 ;  /* 0x00000011b7b77c20 */ /* 0x000fc80008410000 */
[----:B------:R-:W-:-:S04]  /*2c10*/  FMUL.FTZ R183, R183, UR16 ;  /* 0x00000010b7b77c20 */ /* 0x000fc80008410000 */
[----:B------:R-:W-:-:S07]  /*2c20*/  FMUL.FTZ R134, R183, R134 ;  /* 0x00000086b7867220 */ /* 0x000fce0000410000 */
.L_x_2839:
[----:B------:R-:W-:Y:S05]  /*2c30*/  BSYNC.RECONVERGENT B0 ;  /* 0x0000000000007941 */ /* 0x000fea0003800200 */
.L_x_2838:
[----:B------:R-:W-:Y:S02]  /*2c40*/  F2FP.F16.F32.PACK_AB R180, RZ, R134 ;  /* 0x00000086ffb4723e */ /* 0x000fe400000000ff */
[----:B------:R-:W-:Y:S02]  /*2c50*/  MOV R134, R181 ;  /* 0x000000b500867202 */ /* 0x000fe40000000f00 */
[----:B------:R-:W-:-:S07]  /*2c60*/  PRMT R173, R180, 0x7610, R173 ;  /* 0x00007610b4ad7816 */ /* 0x000fce00000000ad */
.L_x_2835:
[----:B------:R-:W-:Y:S05]  /*2c70*/  @!P2 BRA `(.L_x_2840) ;  /* 0x00000000007ca947 */ /* 0x000fea0003800000 */
[----:B-----5:R-:W-:Y:S01]  /*2c80*/  LOP3.LUT P0, RZ, R248, 0xff000000, RZ, 0xc0, !PT ;  /* 0xff000000f8ff7812 */ /* 0x020fe2000780c0ff */
[----:B------:R-:W-:Y:S01]  /*2c90*/  BSSY.RECONVERGENT B0, `(.L_x_2841) ;  /* 0x000000c000007945 */ /* 0x000fe20003800200 */
[----:B------:R-:W-:-:S11]  /*2ca0*/  HFMA2 R180, -RZ, RZ, 0, 0 ;  /* 0x00000000ffb47431 */ /* 0x000fd600000001ff */
[----:B------:R-:W-:Y:S05]  /*2cb0*/  @!P0 BRA `(.L_x_2842) ;  /* 0x0000000000248947 */ /* 0x000fea0003800000 */
[----:B------:R-:W-:Y:S01]  /*2cc0*/  FFMA.FTZ R180, R4, R185, R186 ;  /* 0x000000b904b47223 */ /* 0x000fe200000100ba */
[----:B------:R-:W-:-:S03]  /*2cd0*/  ISETP.GT.AND P1, PT, R231, RZ, PT ;  /* 0x000000ffe700720c */ /* 0x000fc60003f24270 */
[----:B------:R-:W-:Y:S01]  /*2ce0*/  FADD.FTZ R181, R5, -R180 ;  /* 0x800000b405b57221 */ /* 0x000fe20000010000 */
[----:B------:R-:W-:-:S03]  /*2cf0*/  HADD2.F32 R180, -RZ, R169.H1_H1 ;  /* 0x300000a9ffb47230 */ /* 0x000fc60000004100 */
[----:B------:R-:W-:-:S05]  /*2d00*/  FMUL.FTZ R181, R232, R181 ;  /* 0x000000b5e8b57220 */ /* 0x000fca0000410000 */
[----:B------:R-:W-:-:S05]  /*2d10*/  FSEL R181, R181, RZ, P1 ;  /* 0x000000ffb5b57208 */ /* 0x000fca0000800000 */
[----:B------:R-:W-:-:S04]  /*2d20*/  FMUL.FTZ R181, R181, UR17 ;  /* 0x00000011b5b57c20 */ /* 0x000fc80008410000 */
[----:B------:R-:W-:-:S04]  /*2d30*/  FMUL.FTZ R181, R181, UR16 ;  /* 0x00000010b5b57c20 */ /* 0x000fc80008410000 */
[----:B------:R-:W-:-:S07]  /*2d40*/  FMUL.FTZ R180, R180, R181 ;  /* 0x000000b5b4b47220 */ /* 0x000fce0000410000 */
.L_x_2842:
[----:B------:R-:W-:Y:S05]  /*2d50*/  BSYNC.RECONVERGENT B0 ;  /* 0x0000000000007941 */ /* 0x000fea0003800200 */
.L_x_2841:
        /* <DEDUP_REMOVED lines=13> */
.L_x_2844:
[----:B------:R-:W-:Y:S05]  /*2e30*/  BSYNC.RECONVERGENT B0 ;  /* 0x0000000000007941 */ /* 0x000fea0003800200 */
.L_x_2843:
[----:B------:R-:W-:Y:S02]  /*2e40*/  F2FP.F16.F32.PACK_AB R180, RZ, R135 ;  /* 0x00000087ffb4723e */ /* 0x000fe400000000ff */
[----:B------:R-:W-:Y:S02]  /*2e50*/  MOV R135, R181 ;  /* 0x000000b500877202 */ /* 0x000fe40000000f00 */
[----:B------:R-:W-:-:S07]  /*2e60*/  PRMT R173, R173, 0x5410, R180 ;  /* 0x00005410adad7816 */ /* 0x000fce00000000b4 */
.L_x_2840:
        /* <DEDUP_REMOVED lines=14> */
.L_x_2847:
[----:B------:R-:W-:Y:S05]  /*2f50*/  BSYNC.RECONVERGENT B0 ;  /* 0x0000000000007941 */ /* 0x000fea0003800200 */
.L_x_2846:
        /* <DEDUP_REMOVED lines=13> */
.L_x_2849:
[----:B------:R-:W-:Y:S05]  /*3030*/  BSYNC.RECONVERGENT B0 ;  /* 0x0000000000007941 */ /* 0x000fea0003800200 */
.L_x_2848:
[----:B------:R-:W-:Y:S02]  /*3040*/  F2FP.F16.F32.PACK_AB R180, RZ, R128 ;  /* 0x00000080ffb4723e */ /* 0x000fe400000000ff */
[----:B------:R-:W-:Y:S02]  /*3050*/  MOV R128, R181 ;  /* 0x000000b500807202 */ /* 0x000fe40000000f00 */
[----:B------:R-:W-:-:S07]  /*3060*/  PRMT R174, R180, 0x7610, R174 ;  /* 0x00007610b4ae7816 */ /* 0x000fce00000000ae */
.L_x_2845:
        /* <DEDUP_REMOVED lines=14> */
.L_x_2852:
[----:B------:R-:W-:Y:S05]  /*3150*/  BSYNC.RECONVERGENT B0 ;  /* 0x0000000000007941 */ /* 0x000fea0003800200 */
.L_x_2851:
        /* <DEDUP_REMOVED lines=13> */
.L_x_2854:
[----:B------:R-:W-:Y:S05]  /*3230*/  BSYNC.RECONVERGENT B0 ;  /* 0x0000000000007941 */ /* 0x000fea0003800200 */
.L_x_2853:
[----:B------:R-:W-:Y:S02]  /*3240*/  F2FP.F16.F32.PACK_AB R180, RZ, R129 ;  /* 0x00000081ffb4723e */ /* 0x000fe400000000ff */
[----:B------:R-:W-:Y:S02]  /*3250*/  MOV R129, R181 ;  /* 0x000000b500817202 */ /* 0x000fe40000000f00 */
[----:B------:R-:W-:-:S07]  /*3260*/  PRMT R174, R174, 0x5410, R180 ;  /* 0x00005410aeae7816 */ /* 0x000fce00000000b4 */
.L_x_2850:
        /* <DEDUP_REMOVED lines=14> */
.L_x_2857:
[----:B------:R-:W-:Y:S05]  /*3350*/  BSYNC.RECONVERGENT B0 ;  /* 0x0000000000007941 */ /* 0x000fea0003800200 */
.L_x_2856:
        /* <DEDUP_REMOVED lines=13> */
.L_x_2859:
[----:B------:R-:W-:Y:S05]  /*3430*/  BSYNC.RECONVERGENT B0 ;  /* 0x0000000000007941 */ /* 0x000fea0003800200 */
.L_x_2858:
[----:B------:R-:W-:Y:S02]  /*3440*/  F2FP.F16.F32.PACK_AB R180, RZ, R130 ;  /* 0x00000082ffb4723e */ /* 0x000fe400000000ff */
[----:B------:R-:W-:Y:S02]  /*3450*/  MOV R130, R181 ;  /* 0x000000b500827202 */ /* 0x000fe40000000f00 */
[----:B------:R-:W-:-:S07]  /*3460*/  PRMT R175, R180, 0x7610, R175 ;  /* 0x00007610b4af7816 */ /* 0x000fce00000000af */
.L_x_2855:
[----:B------:R-:W-:Y:S05]  /*3470*/  @!P2 BRA `(.L_x_2860) ;  /* 0x0000001c0094a947 */ /* 0x000fea0003800000 */
[----:B-----5:R-:W-:Y:S01]  /*3480*/  ISETP.GE.U32.AND P0, PT, R248, RZ, PT ;  /* 0x000000fff800720c */ /* 0x020fe20003f06070 */
[----:B------:R-:W-:Y:S01]  /*3490*/  BSSY.RECONVERGENT B0, `(.L_x_2861) ;  /* 0x000000d000007945 */ /* 0x000fe20003800200 */
[----:B------:R-:W-:Y:S02]  /*34a0*/  HFMA2 R180, -RZ, RZ, 0, 0 ;  /* 0x00000000ffb47431 */ /* 0x000fe400000001ff */
[----:B------:R-:W-:-:S13]  /*34b0*/  ISETP.GE.U32.AND.EX P0, PT, R249, 0x1000000, PT, P0 ;  /* 0x01000000f900780c */ /* 0x000fda0003f06100 */
        /* <DEDUP_REMOVED lines=10> */
.L_x_2862:
[----:B------:R-:W-:Y:S05]  /*3560*/  BSYNC.RECONVERGENT B0 ;  /* 0x0000000000007941 */ /* 0x000fea0003800200 */
.L_x_2861:
        /* <DEDUP_REMOVED lines=13> */
.L_x_2864:
[----:B------:R-:W-:Y:S05]  /*3640*/  BSYNC.RECONVERGENT B0 ;  /* 0x0000000000007941 */ /* 0x000fea0003800200 */
.L_x_2863:
[----:B------:R-:W-:-:S04]  /*3650*/  F2FP.F16.F32.PACK_AB R131, RZ, R131 ;  /* 0x00000083ff83723e */ /* 0x000fc800000000ff */
[----:B------:R-:W-:Y:S02]  /*3660*/  PRMT R175, R175, 0x5410, R131 ;  /* 0x00005410afaf7816 */ /* 0x000fe40000000083 */
[----:B------:R-:W-:Y:S01]  /*3670*/  MOV R131, R180 ;  /* 0x000000b400837202 */ /* 0x000fe20000000f00 */
[----:B------:R-:W-:Y:S06]  /*3680*/  BRA `(.L_x_2860) ;  /* 0x0000001c00107947 */ /* 0x000fec0003800000 */
.L_x_2824:
[-CC-:B------:R-:W-:Y:S01]  /*3690*/  FFMA.FTZ R176, R211, R185.reuse, R186.reuse ;  /* 0x000000b9d3b07223 */ /* 0x180fe200000100ba */
        /* <DEDUP_REMOVED lines=39> */
.L_x_2865:
[----:B------:R-:W-:Y:S05]  /*3910*/  @!P2 BRA `(.L_x_2866) ;  /* 0x000000000040a947 */ /* 0x000fea0003800000 */
        /* <DEDUP_REMOVED lines=16> */
.L_x_2866:
[----:B------:R-:W-:Y:S05]  /*3a20*/  @!P2 BRA `(.L_x_2867) ;  /* 0x000000000040a947 */ /* 0x000fea0003800000 */
        /* <DEDUP_REMOVED lines=16> */
.L_x_2867:
        /* <DEDUP_REMOVED lines=17> */
.L_x_2868:
[----:B------:R-:W-:Y:S02]  /*3c40*/  F2FP.F16.F32.PACK_AB R177, R244, R182 ;  /* 0x000000b6f4b1723e */ /* 0x000fe400000000ff */
        /* <DEDUP_REMOVED lines=19> */
.L_x_2869:
[----:B------:R-:W-:Y:S01]  /*3d80*/  F2FP.F16.F32.PACK_AB R178, R176, R182 ;  /* 0x000000b6b0b2723e */ /* 0x000fe200000000ff */
[----:B------:R-:W-:Y:S06]  /*3d90*/  @!P2 BRA `(.L_x_2870) ;  /* 0x000000000040a947 */ /* 0x000fec0003800000 */
        /* <DEDUP_REMOVED lines=16> */
.L_x_2870:
[-CC-:B------:R-:W-:Y:S01]  /*3ea0*/  FFMA.FTZ R176, R12, R185.reuse, R186.reuse ;  /* 0x000000b90cb07223 */ /* 0x180fe200000100ba */
[----:B------:R-:W-:-:S03]  /*3eb0*/  FFMA.FTZ R179, R11, R185, R186 ;  /* 0x000000b90bb37223 */ /* 0x000fc600000100ba */
[----:B------:R-:W-:Y:S01]  /*3ec0*/  FADD.FTZ R181, R13, -R176 ;  /* 0x800000b00db57221 */ /* 0x000fe20000010000 */
[----:B------:R-:W-:Y:S01]  /*3ed0*/  FADD.FTZ R179, R10, -R179 ;  /* 0x800000b30ab37221 */ /* 0x000fe20000010000 */
[----:B------:R-:W-:Y:S02]  /*3ee0*/  F2FP.F16.F32.PACK_AB R176, R236, R238 ;  /* 0x000000eeecb0723e */ /* 0x000fe400000000ff */
[C---:B------:R-:W-:Y:S01]  /*3ef0*/  FMUL.FTZ R181, R232.reuse, R181 ;  /* 0x000000b5e8b57220 */ /* 0x040fe20000410000 */
[----:B------:R-:W-:-:S04]  /*3f00*/  FMUL.FTZ R179, R232, R179 ;  /* 0x000000b3e8b37220 */ /* 0x000fc80000410000 */
        /* <DEDUP_REMOVED lines=19> */
.L_x_2871:
[----:B------:R-:W-:Y:S01]  /*4040*/  F2FP.F16.F32.PACK_AB R179, R236, R238 ;  /* 0x000000eeecb3723e */ /* 0x000fe200000000ff */
[----:B------:R-:W-:Y:S06]  /*4050*/  @!P2 BRA `(.L_x_2860) ;  /* 0x00000010009ca947 */ /* 0x000fec0003800000 */
        /* <DEDUP_REMOVED lines=18> */
.L_x_2823:
        /* <DEDUP_REMOVED lines=8> */
[----:B-----5:R-:W-:Y:S01]  /*4200*/  LOP3.LUT P0, RZ, R248, 0xff, RZ, 0xc0, !PT ;  /* 0x000000fff8ff7812 */ /* 0x020fe2000780c0ff */
[----:B------:R-:W-:Y:S02]  /*4210*/  HADD2.F32 R181, -RZ, R36.H0_H0 ;  /* 0x20000024ffb57230 */ /* 0x000fe40000004100 */
[----:B------:R-:W-:-:S04]  /*4220*/  @P1 FADD.FTZ R180, R209, -R180 ;  /* 0x800000b4d1b41221 */ /* 0x000fc80000010000 */
[----:B------:R-:W-:-:S04]  /*4230*/  @P1 FFMA.FTZ R181, R232, R180, R181 ;  /* 0x000000b4e8b51223 */ /* 0x000fc800000100b5 */
        /* <DEDUP_REMOVED lines=10> */
.L_x_2873:
[----:B------:R-:W-:Y:S05]  /*42e0*/  @!P2 BRA `(.L_x_2874) ;  /* 0x00000000003ca947 */ /* 0x000fea0003800000 */
[----:B------:R-:W-:Y:S01]  /*42f0*/  @P1 FFMA.FTZ R181, R212, R185, R186 ;  /* 0x000000b9d4b51223 */ /* 0x000fe200000100ba */
[----:B-----5:R-:W-:-:S03]  /*4300*/  LOP3.LUT P0, RZ, R248, 0xff00, RZ, 0xc0, !PT ;  /* 0x0000ff00f8ff7812 */ /* 0x020fc6000780c0ff */
[----:B------:R-:W-:Y:S01]  /*4310*/  @P1 FADD.FTZ R180, R0, -R181 ;  /* 0x800000b500b41221 */ /* 0x000fe20000010000 */
[----:B------:R-:W-:-:S05]  /*4320*/  HADD2.F32 R181, -RZ, R36.H1_H1 ;  /* 0x30000024ffb57230 */ /* 0x000fca0000004100 */
[----:B------:R-:W-:-:S04]  /*4330*/  @P1 FFMA.FTZ R181, R232, R180, R181 ;  /* 0x000000b4e8b51223 */ /* 0x000fc800000100b5 */
        /* <DEDUP_REMOVED lines=10> */
.L_x_2874:
[----:B------:R-:W-:Y:S05]  /*43e0*/  @!P2 BRA `(.L_x_2875) ;  /* 0x00000000003ca947 */ /* 0x000fea0003800000 */
[----:B------:R-:W-:Y:S01]  /*43f0*/  @P1 FFMA.FTZ R181, R3, R185, R186 ;  /* 0x000000b903b51223 */ /* 0x000fe200000100ba */
[----:B-----5:R-:W-:-:S03]  /*4400*/  LOP3.LUT P0, RZ, R248, 0xff0000, RZ, 0xc0, !PT ;  /* 0x00ff0000f8ff7812 */ /* 0x020fc6000780c0ff */
[----:B------:R-:W-:Y:S01]  /*4410*/  @P1 FADD.FTZ R180, R2, -R181 ;  /* 0x800000b502b41221 */ /* 0x000fe20000010000 */
[----:B------:R-:W-:-:S05]  /*4420*/  HADD2.F32 R181, -RZ, R37.H0_H0 ;  /* 0x20000025ffb57230 */ /* 0x000fca0000004100 */
[----:B------:R-:W-:-:S04]  /*4430*/  @P1 FFMA.FTZ R181, R232, R180, R181 ;  /* 0x000000b4e8b51223 */ /* 0x000fc800000100b5 */
        /* <DEDUP_REMOVED lines=10> */
.L_x_2875:
[----:B------:R-:W-:Y:S05]  /*44e0*/  @!P2 BRA `(.L_x_2876) ;  /* 0x00000000003ca947 */ /* 0x000fea0003800000 */
[----:B------:R-:W-:Y:S01]  /*44f0*/  @P1 FFMA.FTZ R180, R4, R185, R186 ;  /* 0x000000b904b41223 */ /* 0x000fe200000100ba */
[----:B-----5:R-:W-:Y:S01]  /*4500*/  LOP3.LUT P0, RZ, R248, 0xff000000, RZ, 0xc0, !PT ;  /* 0xff000000f8ff7812 */ /* 0x020fe2000780c0ff */
[----:B------:R-:W-:Y:S02]  /*4510*/  HADD2.F32 R181, -RZ, R37.H1_H1 ;  /* 0x30000025ffb57230 */ /* 0x000fe40000004100 */
[----:B------:R-:W-:-:S04]  /*4520*/  @P1 FADD.FTZ R180, R5, -R180 ;  /* 0x800000b405b41221 */ /* 0x000fc80000010000 */
[----:B------:R-:W-:-:S04]  /*4530*/  @P1 FFMA.FTZ R181, R232, R180, R181 ;  /* 0x000000b4e8b51223 */ /* 0x000fc800000100b5 */
        /* <DEDUP_REMOVED lines=10> */
.L_x_2876:
        /* <DEDUP_REMOVED lines=16> */
.L_x_2877:
        /* <DEDUP_REMOVED lines=16> */
.L_x_2878:
        /* <DEDUP_REMOVED lines=16> */
.L_x_2879:
[----:B------:R-:W-:Y:S05]  /*48e0*/  @!P2 BRA `(.L_x_2860) ;  /* 0x000000080078a947 */ /* 0x000fea0003800000 */
[----:B-----5:R-:W-:Y:S01]  /*48f0*/  ISETP.GE.U32.AND P0, PT, R248, RZ, PT ;  /* 0x000000fff800720c */ /* 0x020fe20003f06070 */
[----:B------:R-:W-:Y:S01]  /*4900*/  @P1 FFMA.FTZ R180, R12, R185, R186 ;  /* 0x000000b90cb41223 */ /* 0x000fe200000100ba */
[----:B------:R-:W-:Y:S02]  /*4910*/  HADD2.F32 R181, -RZ, R39.H1_H1 ;  /* 0x30000027ffb57230 */ /* 0x000fe40000004100 */
[----:B------:R-:W-:Y:S01]  /*4920*/  ISETP.GE.U32.AND.EX P0, PT, R249, 0x1000000, PT, P0 ;  /* 0x01000000f900780c */ /* 0x000fe20003f06100 */
[----:B------:R-:W-:-:S04]  /*4930*/  @P1 FADD.FTZ R180, R13, -R180 ;  /* 0x800000b40db41221 */ /* 0x000fc80000010000 */
[----:B------:R-:W-:-:S04]  /*4940*/  @P1 FFMA.FTZ R181, R232, R180, R181 ;  /* 0x000000b4e8b51223 */ /* 0x000fc800000100b5 */
        /* <DEDUP_REMOVED lines=11> */
.L_x_2872:
[----:B------:R-:W-:Y:S01]  /*4a00*/  ISETP.GT.AND P0, PT, R231, RZ, PT ;  /* 0x000000ffe700720c */ /* 0x000fe20003f04270 */
[----:B-----5:R-:W-:Y:S02]  /*4a10*/  HADD2.F32 R237, -RZ, R36.H1_H1 ;  /* 0x30000024ffed7230 */ /* 0x020fe40000004100 */
[----:B------:R-:W-:Y:S02]  /*4a20*/  HADD2.F32 R187, -RZ, R37.H1_H1 ;  /* 0x30000025ffbb7230 */ /* 0x000fe40000004100 */
[----:B------:R-:W-:Y:S02]  /*4a30*/  HADD2.F32 R235, -RZ, R38.H0_H0 ;  /* 0x20000026ffeb7230 */ /* 0x000fe40000004100 */
[----:B------:R-:W-:Y:S02]  /*4a40*/  HADD2.F32 R183, -RZ, R39.H0_H0 ;  /* 0x20000027ffb77230 */ /* 0x000fe40000004100 */
[----:B------:R-:W-:-:S04]  /*4a50*/  HADD2.F32 R239, -RZ, R36.H0_H0 ;  /* 0x20000024ffef7230 */ /* 0x000fc80000004100 */
[-CC-:B------:R-:W-:Y:S01]  /*4a60*/  @P0 FFMA.FTZ R177, R212, R185.reuse, R186.reuse ;  /* 0x000000b9d4b10223 */ /* 0x180fe200000100ba */
[-CC-:B------:R-:W-:Y:S01]  /*4a70*/  @P0 FFMA.FTZ R179, R7, R185.reuse, R186.reuse ;  /* 0x000000b907b30223 */ /* 0x180fe200000100ba */
[--C-:B------:R-:W-:Y:S02]  /*4a80*/  @P0 FFMA.FTZ R181, R11, R185, R186.reuse ;  /* 0x000000b90bb50223 */ /* 0x100fe400000100ba */
[----:B------:R-:W-:Y:S01]  /*4a90*/  @P0 FADD.FTZ R177, R0, -R177 ;  /* 0x800000b100b10221 */ /* 0x000fe20000010000 */
[----:B------:R-:W-:Y:S01]  /*4aa0*/  @P0 FADD.FTZ R179, R6, -R179 ;  /* 0x800000b306b30221 */ /* 0x000fe20000010000 */
[----:B------:R-:W-:Y:S02]  /*4ab0*/  @P0 FADD.FTZ R181, R10, -R181 ;  /* 0x800000b50ab50221 */ /* 0x000fe40000010000 */
[C---:B------:R-:W-:Y:S01]  /*4ac0*/  @P0 FFMA.FTZ R237, R232.reuse, R177, R237 ;  /* 0x000000b1e8ed0223 */ /* 0x040fe200000100ed */
[----:B------:R-:W-:Y:S01]  /*4ad0*/  @P0 FFMA.FTZ R177, R3, R185, R186 ;  /* 0x000000b903b10223 */ /* 0x000fe200000100ba */
[----:B------:R-:W-:Y:S01]  /*4ae0*/  @P0 FFMA.FTZ R235, R232, R179, R235 ;  /* 0x000000b3e8eb0223 */ /* 0x000fe200000100eb */
[----:B------:R-:W-:-:S02]  /*4af0*/  HADD2.F32 R179, -RZ, R38.H1_H1 ;  /* 0x30000026ffb37230 */ /* 0x000fc40000004100 */
[----:B------:R-:W-:Y:S01]  /*4b00*/  @P0 FFMA.FTZ R183, R232, R181, R183 ;  /* 0x000000b5e8b70223 */ /* 0x000fe200000100b7 */
[----:B------:R-:W-:Y:S01]  /*4b10*/  @P0 FADD.FTZ R176, R2, -R177 ;  /* 0x800000b102b00221 */ /* 0x000fe20000010000 */
[----:B------:R-:W-:Y:S02]  /*4b20*/  HADD2.F32 R177, -RZ, R37.H0_H0 ;  /* 0x20000025ffb17230 */ /* 0x000fe40000004100 */
[----:B------:R-:W-:-:S03]  /*4b30*/  HADD2.F32 R181, -RZ, R39.H1_H1 ;  /* 0x30000027ffb57230 */ /* 0x000fc60000004100 */
[----:B------:R-:W-:Y:S01]  /*4b40*/  @P0 FFMA.FTZ R177, R232, R176, R177 ;  /* 0x000000b0e8b10223 */ /* 0x000fe200000100b1 */
[----:B------:R-:W-:-:S04]  /*4b50*/  @P0 FFMA.FTZ R176, R4, R185, R186 ;  /* 0x000000b904b00223 */ /* 0x000fc800000100ba */
[----:B------:R-:W-:-:S04]  /*4b60*/  @P0 FADD.FTZ R176, R5, -R176 ;  /* 0x800000b005b00221 */ /* 0x000fc80000010000 */
        /* <DEDUP_REMOVED lines=10> */
[----:B------:R-:W-:Y:S06]  /*4c10*/  @!P2 BRA `(.L_x_2880) ;  /* 0x000000000030a947 */ /* 0x000fec0003800000 */
        /* <DEDUP_REMOVED lines=12> */
.L_x_2880:
[----:B------:R-:W-:Y:S01]  /*4ce0*/  F2FP.F16.F32.PACK_AB R176, R237, R239 ;  /* 0x000000efedb0723e */ /* 0x000fe200000000ff */
[----:B------:R-:W-:Y:S06]  /*4cf0*/  @!P2 BRA `(.L_x_2881) ;  /* 0x000000000030a947 */ /* 0x000fec0003800000 */
[----:B------:R-:W-:Y:S01]  /*4d00*/  LOP3.LUT P0, RZ, R248, 0xff00, RZ, 0xc0, !PT ;  /* 0x0000ff00f8ff7812 */ /* 0x000fe2000780c0ff */
[----:B------:R-:W-:Y:S01]  /*4d10*/  FMUL.FTZ R237, R237, UR17 ;  /* 0x00000011eded7c20 */ /* 0x000fe20008410000 */
[----:B------:R-:W-:Y:S01]  /*4d20*/  HFMA2 R178, -RZ, RZ, 0, 0 ;  /* 0x00000000ffb27431 */ /* 0x000fe200000001ff */
[----:B------:R-:W-:Y:S02]  /*4d30*/  MOV R180, RZ ;  /* 0x000000ff00b47202 */ /* 0x000fe40000000f00 */
[----:B------:R-:W-:-:S08]  /*4d40*/  FMUL.FTZ R237, R237, UR16 ;  /* 0x00000010eded7c20 */ /* 0x000fd00008410000 */
[----:B------:R-:W-:Y:S02]  /*4d50*/  @P0 HADD2.F32 R236, -RZ, R40.H1_H1 ;  /* 0x30000028ffec0230 */ /* 0x000fe40000004100 */
[----:B------:R-:W-:-:S03]  /*4d60*/  @P0 HADD2.F32 R182, -RZ, R168.H1_H1 ;  /* 0x300000a8ffb60230 */ /* 0x000fc60000004100 */
[-C--:B------:R-:W-:Y:S02]  /*4d70*/  @P0 FMUL.FTZ R180, R236, R237.reuse ;  /* 0x000000edecb40220 */ /* 0x080fe40000410000 */
[----:B------:R-:W-:-:S03]  /*4d80*/  @P0 FMUL.FTZ R178, R182, R237 ;  /* 0x000000edb6b20220 */ /* 0x000fc60000410000 */
[----:B------:R-:W-:Y:S01]  /*4d90*/  F2FP.F16.F32.PACK_AB R180, RZ, R180 ;  /* 0x000000b4ffb4723e */ /* 0x000fe200000000ff */
[----:B------:R-:W-:-:S03]  /*4da0*/  FADD.FTZ R133, R133, R178 ;  /* 0x000000b285857221 */ /* 0x000fc60000010000 */
[----:B------:R-:W-:-:S07]  /*4db0*/  PRMT R172, R172, 0x5410, R180 ;  /* 0x00005410acac7816 */ /* 0x000fce00000000b4 */
.L_x_2881:
[----:B------:R-:W-:Y:S05]  /*4dc0*/  @!P2 BRA `(.L_x_2882) ;  /* 0x000000000030a947 */ /* 0x000fea0003800000 */
        /* <DEDUP_REMOVED lines=12> */
.L_x_2882:
        /* <DEDUP_REMOVED lines=14> */
.L_x_2883:
        /* <DEDUP_REMOVED lines=13> */
.L_x_2884:
[----:B------:R-:W-:Y:S01]  /*5040*/  F2FP.F16.F32.PACK_AB R178, R179, R235 ;  /* 0x000000ebb3b2723e */ /* 0x000fe200000000ff */
[----:B------:R-:W-:Y:S06]  /*5050*/  @!P2 BRA `(.L_x_2885) ;  /* 0x000000000030a947 */ /* 0x000fec0003800000 */
        /* <DEDUP_REMOVED lines=12> */
.L_x_2885:
[----:B------:R-:W-:Y:S05]  /*5120*/  @!P2 BRA `(.L_x_2886) ;  /* 0x000000000030a947 */ /* 0x000fea0003800000 */
        /* <DEDUP_REMOVED lines=12> */
.L_x_2886:
[----:B------:R-:W-:Y:S01]  /*51f0*/  F2FP.F16.F32.PACK_AB R179, R181, R183 ;  /* 0x000000b7b5b3723e */ /* 0x000fe200000000ff */
[----:B------:R-:W-:Y:S06]  /*5200*/  @!P2 BRA `(.L_x_2860) ;  /* 0x000000000030a947 */ /* 0x000fec0003800000 */
        /* <DEDUP_REMOVED lines=12> */
.L_x_2860:
        /* <DEDUP_REMOVED lines=15> */
.L_x_2887:
[----:B------:R-:W-:Y:S05]  /*53c0*/  @!P1 BRA `(.L_x_2888) ;  /* 0x00000010004c9947 */ /* 0x000fea0003800000 */
[----:B------:R-:W-:Y:S05]  /*53d0*/  @!P0 BRA `(.L_x_2889) ;  /* 0x00000008003c8947 */ /* 0x000fea0003800000 */
[----:B------:R-:W-:Y:S01]  /*53e0*/  ISETP.GT.AND P3, PT, R231, RZ, PT ;  /* 0x000000ffe700720c */ /* 0x000fe20003f64270 */
[----:B-----5:R-:W-:Y:S02]  /*53f0*/  HADD2.F32 R237, -RZ, R32.H1_H1 ;  /* 0x30000020ffed7230 */ /* 0x020fe40000004100 */
[----:B------:R-:W-:Y:S02]  /*5400*/  HADD2.F32 R235, -RZ, R34.H0_H0 ;  /* 0x20000022ffeb7230 */ /* 0x000fe40000004100 */
[----:B0-----:R-:W-:Y:S02]  /*5410*/  HADD2.F32 R183, -RZ, R35.H0_H0 ;  /* 0x20000023ffb77230 */ /* 0x001fe40000004100 */
[----:B------:R-:W-:-:S06]  /*5420*/  HADD2.F32 R187, -RZ, R33.H1_H1 ;  /* 0x30000021ffbb7230 */ /* 0x000fcc0000004100 */
[-CC-:B------:R-:W-:Y:S01]  /*5430*/  @P3 FFMA.FTZ R176, R16, R185.reuse, R186.reuse ;  /* 0x000000b910b03223 */ /* 0x180fe200000100ba */
[-CC-:B------:R-:W-:Y:S01]  /*5440*/  @P3 FFMA.FTZ R177, R19, R185.reuse, R186.reuse ;  /* 0x000000b913b13223 */ /* 0x180fe200000100ba */
[-CC-:B------:R-:W-:Y:S01]  /*5450*/  @P3 FFMA.FTZ R179, R23, R185.reuse, R186.reuse ;  /* 0x000000b917b33223 */ /* 0x180fe200000100ba */
[-C--:B------:R-:W-:Y:S01]  /*5460*/  @P3 FFMA.FTZ R181, R191, R185.reuse, R186 ;  /* 0x000000b9bfb53223 */ /* 0x080fe200000100ba */
[----:B------:R-:W-:Y:S01]  /*5470*/  @P3 FADD.FTZ R176, R17, -R176 ;  /* 0x800000b011b03221 */ /* 0x000fe20000010000 */
[----:B------:R-:W-:Y:S01]  /*5480*/  @P3 FFMA.FTZ R239, R15, R185, R186 ;  /* 0x000000b90fef3223 */ /* 0x000fe200000100ba */
[----:B------:R-:W-:Y:S01]  /*5490*/  @P3 FADD.FTZ R179, R22, -R179 ;  /* 0x800000b316b33221 */ /* 0x000fe20000010000 */
[----:B------:R-:W-:Y:S01]  /*54a0*/  @P3 FADD.FTZ R181, R190, -R181 ;  /* 0x800000b5beb53221 */ /* 0x000fe20000010000 */
[----:B------:R-:W-:Y:S01]  /*54b0*/  @P3 FFMA.FTZ R237, R232, R176, R237 ;  /* 0x000000b0e8ed3223 */ /* 0x000fe200000100ed */
[----:B------:R-:W-:Y:S01]  /*54c0*/  @P3 FADD.FTZ R176, R18, -R177 ;  /* 0x800000b112b03221 */ /* 0x000fe20000010000 */
[----:B------:R-:W-:-:S02]  /*54d0*/  HADD2.F32 R177, -RZ, R33.H0_H0 ;  /* 0x20000021ffb17230 */ /* 0x000fc40000004100 */
[C---:B------:R-:W-:Y:S01]  /*54e0*/  @P3 FFMA.FTZ R235, R232.reuse, R179, R235 ;  /* 0x000000b3e8eb3223 */ /* 0x040fe200000100eb */
[----:B------:R-:W-:Y:S02]  /*54f0*/  HADD2.F32 R179, -RZ, R34.H1_H1 ;  /* 0x30000022ffb37230 */ /* 0x000fe40000004100 */
[C---:B------:R-:W-:Y:S01]  /*5500*/  @P3 FFMA.FTZ R183, R232.reuse, R181, R183 ;  /* 0x000000b5e8b73223 */ /* 0x040fe200000100b7 */
[----:B------:R-:W-:Y:S02]  /*5510*/  HADD2.F32 R181, -RZ, R35.H1_H1 ;  /* 0x30000023ffb57230 */ /* 0x000fe40000004100 */
[----:B------:R-:W-:Y:S01]  /*5520*/  @P3 FFMA.FTZ R177, R232, R176, R177 ;  /* 0x000000b0e8b13223 */ /* 0x000fe200000100b1 */
[-CC-:B------:R-:W-:Y:S01]  /*5530*/  @P3 FFMA.FTZ R176, R188, R185.reuse, R186.reuse ;  /* 0x000000b9bcb03223 */ /* 0x180fe200000100ba */
[----:B------:R-:W-:-:S03]  /*5540*/  @P3 FFMA.FTZ R178, R20, R185, R186 ;  /* 0x000000b914b23223 */ /* 0x000fc600000100ba */
[----:B------:R-:W-:Y:S01]  /*5550*/  @P3 FADD.FTZ R176, R189, -R176 ;  /* 0x800000b0bdb03221 */ /* 0x000fe20000010000 */
[----:B------:R-:W-:-:S03]  /*5560*/  @P3 FADD.FTZ R178, R21, -R178 ;  /* 0x800000b215b23221 */ /* 0x000fc60000010000 */
[----:B------:R-:W-:Y:S01]  /*5570*/  @P3 FFMA.FTZ R179, R232, R176, R179 ;  /* 0x000000b0e8b33223 */ /* 0x000fe200000100b3 */
[----:B------:R-:W-:Y:S01]  /*5580*/  @P3 FFMA.FTZ R176, R192, R185, R186 ;  /* 0x000000b9c0b03223 */ /* 0x000fe200000100ba */
[----:B------:R-:W-:-:S03]  /*5590*/  @P3 FFMA.FTZ R187, R232, R178, R187 ;  /* 0x000000b2e8bb3223 */ /* 0x000fc600000100bb */
[----:B------:R-:W-:-:S04]  /*55a0*/  @P3 FADD.FTZ R176, R193, -R176 ;  /* 0x800000b0c1b03221 */ /* 0x000fc80000010000 */
[----:B------:R-:W-:Y:S01]  /*55b0*/  @P3 FFMA.FTZ R181, R232, R176, R181 ;  /* 0x000000b0e8b53223 */ /* 0x000fe200000100b5 */
[----:B------:R-:W-:Y:S01]  /*55c0*/  @P3 FADD.FTZ R176, R14, -R239 ;  /* 0x800000ef0eb03221 */ /* 0x000fe20000010000 */
[----:B------:R-:W-:-:S05]  /*55d0*/  HADD2.F32 R239, -RZ, R32.H0_H0 ;  /* 0x20000020ffef7230 */ /* 0x000fca0000004100 */
        /* <DEDUP_REMOVED lines=14> */
.L_x_2890:
        /* <DEDUP_REMOVED lines=9> */
[----:B------:R-:W-:Y:S02]  /*5750*/  @P3 FMUL.FTZ R180, R237, R182 ;  /* 0x000000b6edb43220 */ /* 0x000fe40000410000 */
[----:B------:R-:W-:-:S03]  /*5760*/  @P3 FMUL.FTZ R178, R234, R237 ;  /* 0x000000edeab23220 */ /* 0x000fc60000410000 */
[----:B------:R-:W-:Y:S01]  /*5770*/  F2FP.F16.F32.PACK_AB R180, RZ, R180 ;  /* 0x000000b4ffb4723e */ /* 0x000fe200000000ff */
[----:B------:R-:W-:-:S03]  /*5780*/  FADD.FTZ R125, R125, R178 ;  /* 0x000000b27d7d7221 */ /* 0x000fc60000010000 */
[----:B------:R-:W-:-:S07]  /*5790*/  PRMT R172, R172, 0x5410, R180 ;  /* 0x00005410acac7816 */ /* 0x000fce00000000b4 */
.L_x_2891:
        /* <DEDUP_REMOVED lines=13> */
.L_x_2892:
        /* <DEDUP_REMOVED lines=14> */
.L_x_2893:
        /* <DEDUP_REMOVED lines=13> */
.L_x_2894:
        /* <DEDUP_REMOVED lines=14> */
.L_x_2895:
        /* <DEDUP_REMOVED lines=13> */
.L_x_2896:
[----:B------:R-:W-:Y:S01]  /*5bd0*/  F2FP.F16.F32.PACK_AB R179, R181, R183 ;  /* 0x000000b7b5b3723e */ /* 0x000fe200000000ff */
[----:B------:R-:W-:Y:S06]  /*5be0*/  @!P2 BRA `(.L_x_2897) ;  /* 0x000000240004a947 */ /* 0x000fec0003800000 */
[----:B------:R-:W-:Y:S01]  /*5bf0*/  ISETP.GE.U32.AND P3, PT, R246, RZ, PT ;  /* 0x000000fff600720c */ /* 0x000fe20003f66070 */
[----:B------:R-:W-:-:S03]  /*5c00*/  FMUL.FTZ R181, R181, UR17 ;  /* 0x00000011b5b57c20 */ /* 0x000fc60008410000 */
[----:B------:R-:W-:Y:S01]  /*5c10*/  ISETP.GE.U32.AND.EX P3, PT, R247, 0x1000000, PT, P3 ;  /* 0x01000000f700780c */ /* 0x000fe20003f66130 */
[----:B------:R-:W-:Y:S01]  /*5c20*/  FMUL.FTZ R183, R181, UR16 ;  /* 0x00000010b5b77c20 */ /* 0x000fe20008410000 */
[----:B------:R-:W-:-:S11]  /*5c30*/  HFMA2 R181, -RZ, RZ, 0, 0 ;  /* 0x00000000ffb57431 */ /* 0x000fd600000001ff */
        /* <DEDUP_REMOVED lines=9> */
.L_x_2889:
[----:B------:R-:W-:Y:S01]  /*5cd0*/  ISETP.GT.AND P4, PT, R231, RZ, PT ;  /* 0x000000ffe700720c */ /* 0x000fe20003f84270 */
[----:B------:R-:W-:-:S12]  /*5ce0*/  @!P2 BRA `(.L_x_2898) ;  /* 0x00000000003ca947 */ /* 0x000fd80003800000 */
[----:B0-----:R-:W-:Y:S01]  /*5cf0*/  @P4 FFMA.FTZ R181, R15, R185, R186 ;  /* 0x000000b90fb54223 */ /* 0x001fe200000100ba */
        /* <DEDUP_REMOVED lines=14> */
.L_x_2898:
[----:B------:R-:W-:Y:S05]  /*5de0*/  @!P2 BRA `(.L_x_2899) ;  /* 0x00000000003ca947 */ /* 0x000fea0003800000 */
[----:B0-----:R-:W-:Y:S01]  /*5df0*/  @P4 FFMA.FTZ R180, R16, R185, R186 ;  /* 0x000000b910b44223 */ /* 0x001fe200000100ba */
        /* <DEDUP_REMOVED lines=14> */
.L_x_2899:
[----:B------:R-:W-:Y:S05]  /*5ee0*/  @!P2 BRA `(.L_x_2900) ;  /* 0x00000000003ca947 */ /* 0x000fea0003800000 */
        /* <DEDUP_REMOVED lines=15> */
.L_x_2900:
        /* <DEDUP_REMOVED lines=16> */
.L_x_2901:
        /* <DEDUP_REMOVED lines=16> */
.L_x_2902:
        /* <DEDUP_REMOVED lines=16> */
.L_x_2903:
        /* <DEDUP_REMOVED lines=16> */
.L_x_2904:
[----:B------:R-:W-:Y:S05]  /*63e0*/  @!P2 BRA `(.L_x_2897) ;  /* 0x0000001c0004a947 */ /* 0x000fea0003800000 */
[----:B-----5:R-:W-:Y:S01]  /*63f0*/  ISETP.GE.U32.AND P3, PT, R246, RZ, PT ;  /* 0x000000fff600720c */ /* 0x020fe20003f66070 */
[----:B0-----:R-:W-:Y:S01]  /*6400*/  @P4 FFMA.FTZ R180, R192, R185, R186 ;  /* 0x000000b9c0b44223 */ /* 0x001fe200000100ba */
        /* <DEDUP_REMOVED lines=15> */
.L_x_2888:
        /* <DEDUP_REMOVED lines=41> */
.L_x_2906:
        /* <DEDUP_REMOVED lines=17> */
.L_x_2907:
        /* <DEDUP_REMOVED lines=17> */
.L_x_2908:
        /* <DEDUP_REMOVED lines=17> */
.L_x_2909:
        /* <DEDUP_REMOVED lines=20> */
.L_x_2910:
        /* <DEDUP_REMOVED lines=18> */
.L_x_2911:
        /* <DEDUP_REMOVED lines=26> */
.L_x_2912:
        /* <DEDUP_REMOVED lines=20> */
.L_x_2905:
[----:B------:R-:W-:Y:S05]  /*7000*/  @!P2 BRA `(.L_x_2913) ;  /* 0x00000000007ca947 */ /* 0x000fea0003800000 */
[----:B-----5:R-:W-:Y:S01]  /*7010*/  LOP3.LUT P3, RZ, R246, 0xff, RZ, 0xc0, !PT ;  /* 0x000000fff6ff7812 */ /* 0x020fe2000786c0ff */
[----:B------:R-:W-:Y:S01]  /*7020*/  BSSY.RECONVERGENT B0, `(.L_x_2914) ;  /* 0x000000c000007945 */ /* 0x000fe20003800200 */
[----:B0-----:R-:W-:-:S11]  /*7030*/  HFMA2 R181, -RZ, RZ, 0, 0 ;  /* 0x00000000ffb57431 */ /* 0x001fd600000001ff */
[----:B------:R-:W-:Y:S05]  /*7040*/  @!P3 BRA `(.L_x_2915) ;  /* 0x000000000024b947 */ /* 0x000fea0003800000 */
[----:B------:R-:W-:Y:S01]  /*7050*/  FFMA.FTZ R181, R15, R185, R186 ;  /* 0x000000b90fb57223 */ /* 0x000fe200000100ba */
[----:B------:R-:W-:-:S03]  /*7060*/  ISETP.GT.AND P4, PT, R231, RZ, PT ;  /* 0x000000ffe700720c */ /* 0x000fc60003f84270 */
[----:B------:R-:W-:-:S04]  /*7070*/  FADD.FTZ R181, R14, -R181 ;  /* 0x800000b50eb57221 */ /* 0x000fc80000010000 */
[----:B------:R-:W-:Y:S01]  /*7080*/  FMUL.FTZ R180, R232, R181 ;  /* 0x000000b5e8b47220 */ /* 0x000fe20000410000 */
[----:B------:R-:W-:-:S04]  /*7090*/  HADD2.F32 R181, -RZ, R168.H0_H0 ;  /* 0x200000a8ffb57230 */ /* 0x000fc80000004100 */
[----:B------:R-:W-:-:S05]  /*70a0*/  FSEL R180, R180, RZ, P4 ;  /* 0x000000ffb4b47208 */ /* 0x000fca0002000000 */
[----:B------:R-:W-:-:S04]  /*70b0*/  FMUL.FTZ R180, R180, UR17 ;  /* 0x00000011b4b47c20 */ /* 0x000fc80008410000 */
[----:B------:R-:W-:-:S04]  /*70c0*/  FMUL.FTZ R180, R180, UR16 ;  /* 0x00000010b4b47c20 */ /* 0x000fc80008410000 */
[----:B------:R-:W-:-:S07]  /*70d0*/  FMUL.FTZ R181, R181, R180 ;  /* 0x000000b4b5b57220 */ /* 0x000fce0000410000 */
.L_x_2915:
[----:B------:R-:W-:Y:S05]  /*70e0*/  BSYNC.RECONVERGENT B0 ;  /* 0x0000000000007941 */ /* 0x000fea0003800200 */
.L_x_2914:
        /* <DEDUP_REMOVED lines=13> */
.L_x_2917:
[----:B------:R-:W-:Y:S05]  /*71c0*/  BSYNC.RECONVERGENT B0 ;  /* 0x0000000000007941 */ /* 0x000fea0003800200 */
.L_x_2916:
[----:B------:R-:W-:Y:S02]  /*71d0*/  F2FP.F16.F32.PACK_AB R180, RZ, R124 ;  /* 0x0000007cffb4723e */ /* 0x000fe400000000ff */
[----:B------:R-:W-:Y:S02]  /*71e0*/  MOV R124, R181 ;  /* 0x000000b5007c7202 */ /* 0x000fe40000000f00 */
[----:B------:R-:W-:-:S07]  /*71f0*/  PRMT R172, R180, 0x7610, R172 ;  /* 0x00007610b4ac7816 */ /* 0x000fce00000000ac */
.L_x_2913:
        /* <DEDUP_REMOVED lines=9> */
[----:B------:R-:W-:-:S04]  /*7290*/  HADD2.F32 R181, -RZ, R168.H1_H1 ;  /* 0x300000a8ffb57230 */ /* 0x000fc80000004100 */
[----:B------:R-:W-:-:S05]  /*72a0*/  FSEL R180, R180, RZ, P4 ;  /* 0x000000ffb4b47208 */ /* 0x000fca0002000000 */
[----:B------:R-:W-:-:S04]  /*72b0*/  FMUL.FTZ R180, R180, UR17 ;  /* 0x00000011b4b47c20 */ /* 0x000fc80008410000 */
[----:B------:R-:W-:-:S04]  /*72c0*/  FMUL.FTZ R180, R180, UR16 ;  /* 0x00000010b4b47c20 */ /* 0x000fc80008410000 */
[----:B------:R-:W-:-:S07]  /*72d0*/  FMUL.FTZ R180, R181, R180 ;  /* 0x000000b4b5b47220 */ /* 0x000fce0000410000 */
.L_x_2920:
[----:B------:R-:W-:Y:S05]  /*72e0*/  BSYNC.RECONVERGENT B0 ;  /* 0x0000000000007941 */ /* 0x000fea0003800200 */
.L_x_2919:
        /* <DEDUP_REMOVED lines=13> */
.L_x_2922:
[----:B------:R-:W-:Y:S05]  /*73c0*/  BSYNC.RECONVERGENT B0 ;  /* 0x0000000000007941 */ /* 0x000fea0003800200 */
.L_x_2921:
[----:B------:R-:W-:Y:S02]  /*73d0*/  F2FP.F16.F32.PACK_AB R180, RZ, R125 ;  /* 0x0000007dffb4723e */ /* 0x000fe400000000ff */
[----:B------:R-:W-:Y:S02]  /*73e0*/  MOV R125, R181 ;  /* 0x000000b5007d7202 */ /* 0x000fe40000000f00 */
[----:B------:R-:W-:-:S07]  /*73f0*/  PRMT R172, R172, 0x5410, R180 ;  /* 0x00005410acac7816 */ /* 0x000fce00000000b4 */
.L_x_2918:
        /* <DEDUP_REMOVED lines=14> */
.L_x_2925:
[----:B------:R-:W-:Y:S05]  /*74e0*/  BSYNC.RECONVERGENT B0 ;  /* 0x0000000000007941 */ /* 0x000fea0003800200 */
.L_x_2924:
        /* <DEDUP_REMOVED lines=13> */
.L_x_2927:
[----:B------:R-:W-:Y:S05]  /*75c0*/  BSYNC.RECONVERGENT B0 ;  /* 0x0000000000007941 */ /* 0x000fea0003800200 */
.L_x_2926:
[----:B------:R-:W-:Y:S02]  /*75d0*/  F2FP.F16.F32.PACK_AB R180, RZ, R126 ;  /* 0x0000007effb4723e */ /* 0x000fe400000000ff */
[----:B------:R-:W-:Y:S02]  /*75e0*/  MOV R126, R181 ;  /* 0x000000b5007e7202 */ /* 0x000fe40000000f00 */
[----:B------:R-:W-:-:S07]  /*75f0*/  PRMT R173, R180, 0x7610, R173 ;  /* 0x00007610b4ad7816 */ /* 0x000fce00000000ad */
.L_x_2923:
        /* <DEDUP_REMOVED lines=14> */
.L_x_2930:
[----:B------:R-:W-:Y:S05]  /*76e0*/  BSYNC.RECONVERGENT B0 ;  /* 0x0000000000007941 */ /* 0x000fea0003800200 */
.L_x_2929:
        /* <DEDUP_REMOVED lines=13> */
.L_x_2932:
[----:B------:R-:W-:Y:S05]  /*77c0*/  BSYNC.RECONVERGENT B0 ;  /* 0x0000000000007941 */ /* 0x000fea0003800200 */
.L_x_2931:
[----:B------:R-:W-:Y:S02]  /*77d0*/  F2FP.F16.F32.PACK_AB R180, RZ, R127 ;  /* 0x0000007fffb4723e */ /* 0x000fe400000000ff */
[----:B------:R-:W-:Y:S02]  /*77e0*/  MOV R127, R181 ;  /* 0x000000b5007f7202 */ /* 0x000fe40000000f00 */
[----:B------:R-:W-:-:S07]  /*77f0*/  PRMT R173, R173, 0x5410, R180 ;  /* 0x00005410adad7816 */ /* 0x000fce00000000b4 */
.L_x_2928:
        /* <DEDUP_REMOVED lines=14> */
.L_x_2935:
[----:B------:R-:W-:Y:S05]  /*78e0*/  BSYNC.RECONVERGENT B0 ;  /* 0x0000000000007941 */ /* 0x000fea0003800200 */
.L_x_2934:
        /* <DEDUP_REMOVED lines=13> */
.L_x_2937:
[----:B------:R-:W-:Y:S05]  /*79c0*/  BSYNC.RECONVERGENT B0 ;  /* 0x0000000000007941 */ /* 0x000fea0003800200 */
.L_x_2936:
[----:B------:R-:W-:Y:S02]  /*79d0*/  F2FP.F16.F32.PACK_AB R180, RZ, R120 ;  /* 0x00000078ffb4723e */ /* 0x000fe400000000ff */
[----:B------:R-:W-:Y:S02]  /*79e0*/  MOV R120, R181 ;  /* 0x000000b500787202 */ /* 0x000fe40000000f00 */
[----:B------:R-:W-:-:S07]  /*79f0*/  PRMT R174, R180, 0x7610, R174 ;  /* 0x00007610b4ae7816 */ /* 0x000fce00000000ae */
.L_x_2933:
        /* <DEDUP_REMOVED lines=14> */
.L_x_2940:
[----:B------:R-:W-:Y:S05]  /*7ae0*/  BSYNC.RECONVERGENT B0 ;  /* 0x0000000000007941 */ /* 0x000fea0003800200 */
.L_x_2939:
        /* <DEDUP_REMOVED lines=13> */
.L_x_2942:
[----:B------:R-:W-:Y:S05]  /*7bc0*/  BSYNC.RECONVERGENT B0 ;  /* 0x0000000000007941 */ /* 0x000fea0003800200 */
.L_x_2941:
[----:B------:R-:W-:Y:S02]  /*7bd0*/  F2FP.F16.F32.PACK_AB R180, RZ, R121 ;  /* 0x00000079ffb4723e */ /* 0x000fe400000000ff */
[----:B------:R-:W-:Y:S02]  /*7be0*/  MOV R121, R181 ;  /* 0x000000b500797202 */ /* 0x000fe40000000f00 */
[----:B------:R-:W-:-:S07]  /*7bf0*/  PRMT R174, R174, 0x5410, R180 ;  /* 0x00005410aeae7816 */ /* 0x000fce00000000b4 */
.L_x_2938:
        /* <DEDUP_REMOVED lines=14> */
.L_x_2945:
[----:B------:R-:W-:Y:S05]  /*7ce0*/  BSYNC.RECONVERGENT B0 ;  /* 0x0000000000007941 */ /* 0x000fea0003800200 */
.L_x_2944:
        /* <DEDUP_REMOVED lines=13> */
.L_x_2947:
[----:B------:R-:W-:Y:S05]  /*7dc0*/  BSYNC.RECONVERGENT B0 ;  /* 0x0000000000007941 */ /* 0x000fea0003800200 */
.L_x_2946:
[----:B------:R-:W-:Y:S02]  /*7dd0*/  F2FP.F16.F32.PACK_AB R180, RZ, R122 ;  /* 0x0000007affb4723e */ /* 0x000fe400000000ff */
[----:B------:R-:W-:Y:S02]  /*7de0*/  MOV R122, R181 ;  /* 0x000000b5007a7202 */ /* 0x000fe40000000f00 */
[----:B------:R-:W-:-:S07]  /*7df0*/  PRMT R175, R180, 0x7610, R175 ;  /* 0x00007610b4af7816 */ /* 0x000fce00000000af */
.L_x_2943:
[----:B------:R-:W-:Y:S05]  /*7e00*/  @!P2 BRA `(.L_x_2897) ;  /* 0x00000000007ca947 */ /* 0x000fea0003800000 */
[----:B-----5:R-:W-:Y:S01]  /*7e10*/  ISETP.GE.U32.AND P3, PT, R246, RZ, PT ;  /* 0x000000fff600720c */ /* 0x020fe20003f66070 */
[----:B------:R-:W-:Y:S01]  /*7e20*/  BSSY.RECONVERGENT B0, `(.L_x_2948) ;  /* 0x000000d000007945 */ /* 0x000fe20003800200 */
[----:B0-----:R-:W-:Y:S02]  /*7e30*/  HFMA2 R180, -RZ, RZ, 0, 0 ;  /* 0x00000000ffb47431 */ /* 0x001fe400000001ff */
[----:B------:R-:W-:-:S13]  /*7e40*/  ISETP.GE.U32.AND.EX P3, PT, R247, 0x1000000, PT, P3 ;  /* 0x01000000f700780c */ /* 0x000fda0003f66130 */
        /* <DEDUP_REMOVED lines=10> */
.L_x_2949:
[----:B------:R-:W-:Y:S05]  /*7ef0*/  BSYNC.RECONVERGENT B0 ;  /* 0x0000000000007941 */ /* 0x000fea0003800200 */
.L_x_2948:
[----:B------:R-:W-:Y:S01]  /*7f00*/  BSSY.RECONVERGENT B0, `(.L_x_2950) ;  /* 0x000000d000007945 */ /* 0x000fe20003800200 */
[----:B------:R-:W-:Y:S01]  /*7f10*/  FADD.FTZ R123, R123, R180 ;  /* 0x000000b47b7b7221 */ /* 0x000fe20000010000 */
[----:B------:R-:W-:Y:S02]  /*7f20*/  MOV R180, RZ ;  /* 0x000000ff00b47202 */ /* 0x000fe40000000f00 */
        /* <DEDUP_REMOVED lines=10> */
.L_x_2951:
[----:B------:R-:W-:Y:S05]  /*7fd0*/  BSYNC.RECONVERGENT B0 ;  /* 0x0000000000007941 */ /* 0x000fea0003800200 */
.L_x_2950:
[----:B------:R-:W-:-:S04]  /*7fe0*/  F2FP.F16.F32.PACK_AB R180, RZ, R180 ;  /* 0x000000b4ffb4723e */ /* 0x000fc800000000ff */
[----:B------:R-:W-:-:S07]  /*7ff0*/  PRMT R175, R175, 0x5410, R180 ;  /* 0x00005410afaf7816 */ /* 0x000fce00000000b4 */
.L_x_2897:
        /* <DEDUP_REMOVED lines=13> */
.L_x_2952:
[----:B------:R-:W-:Y:S05]  /*80d0*/  @!P1 BRA `(.L_x_2953) ;  /* 0x0000001000509947 */ /* 0x000fea0003800000 */
[----:B------:R-:W-:Y:S05]  /*80e0*/  @!P0 BRA `(.L_x_2954) ;  /* 0x00000008003c8947 */ /* 0x000fea0003800000 */
[----:B------:R-:W-:Y:S01]  /*80f0*/  ISETP.GT.AND P3, PT, R231, RZ, PT ;  /* 0x000000ffe700720c */ /* 0x000fe20003f64270 */
[----:B-----5:R-:W-:Y:S02]  /*8100*/  HADD2.F32 R237, -RZ, R28.H1_H1 ;  /* 0x3000001cffed7230 */ /* 0x020fe40000004100 */
[----:B0-----:R-:W-:Y:S02]  /*8110*/  HADD2.F32 R183, -RZ, R31.H0_H0 ;  /* 0x2000001fffb77230 */ /* 0x001fe40000004100 */
[----:B------:R-:W-:Y:S02]  /*8120*/  HADD2.F32 R235, -RZ, R30.H0_H0 ;  /* 0x2000001effeb7230 */ /* 0x000fe40000004100 */
[--C-:B------:R-:W-:Y:S02]  /*8130*/  HADD2.F32 R177, -RZ, R29.reuse.H0_H0 ;  /* 0x2000001dffb17230 */ /* 0x100fe40000004100 */
[----:B------:R-:W-:-:S04]  /*8140*/  HADD2.F32 R187, -RZ, R29.H1_H1 ;  /* 0x3000001dffbb7230 */ /* 0x000fc80000004100 */
[-CC-:B------:R-:W-:Y:S01]  /*8150*/  @P3 FFMA.FTZ R176, R196, R185.reuse, R186.reuse ;  /* 0x000000b9c4b03223 */ /* 0x180fe200000100ba */
[-CC-:B------:R-:W-:Y:S01]  /*8160*/  @P3 FFMA.FTZ R179, R199, R185.reuse, R186.reuse ;  /* 0x000000b9c7b33223 */ /* 0x180fe200000100ba */
[-CC-:B------:R-:W-:Y:S01]  /*8170*/  @P3 FFMA.FTZ R181, R207, R185.reuse, R186.reuse ;  /* 0x000000b9cfb53223 */ /* 0x180fe200000100ba */
[-C--:B------:R-:W-:Y:S01]  /*8180*/  @P3 FFMA.FTZ R239, R195, R185.reuse, R186 ;  /* 0x000000b9c3ef3223 */ /* 0x080fe200000100ba */
[----:B------:R-:W-:Y:S01]  /*8190*/  @P3 FADD.FTZ R176, R197, -R176 ;  /* 0x800000b0c5b03221 */ /* 0x000fe20000010000 */
[----:B------:R-:W-:Y:S01]  /*81a0*/  @P3 FADD.FTZ R178, R198, -R179 ;  /* 0x800000b3c6b23221 */ /* 0x000fe20000010000 */
[--C-:B------:R-:W-:Y:S01]  /*81b0*/  @P3 FFMA.FTZ R179, R203, R185, R186.reuse ;  /* 0x000000b9cbb33223 */ /* 0x100fe200000100ba */
[----:B------:R-:W-:Y:S01]  /*81c0*/  @P3 FADD.FTZ R181, R206, -R181 ;  /* 0x800000b5ceb53221 */ /* 0x000fe20000010000 */
[C---:B------:R-:W-:Y:S01]  /*81d0*/  @P3 FFMA.FTZ R237, R232.reuse, R176, R237 ;  /* 0x000000b0e8ed3223 */ /* 0x040fe200000100ed */
[----:B------:R-:W-:Y:S01]  /*81e0*/  @P3 FFMA.FTZ R177, R232, R178, R177 ;  /* 0x000000b2e8b13223 */ /* 0x000fe200000100b1 */
[----:B------:R-:W-:Y:S01]  /*81f0*/  @P3 FADD.FTZ R176, R202, -R179 ;  /* 0x800000b3cab03221 */ /* 0x000fe20000010000 */
[----:B------:R-:W-:Y:S01]  /*8200*/  @P3 FFMA.FTZ R183, R232, R181, R183 ;  /* 0x000000b5e8b73223 */ /* 0x000fe200000100b7 */
[-CC-:B------:R-:W-:Y:S01]  /*8210*/  @P3 FFMA.FTZ R181, R210, R185.reuse, R186.reuse ;  /* 0x000000b9d2b53223 */ /* 0x180fe200000100ba */
[-CC-:B------:R-:W-:Y:S01]  /*8220*/  @P3 FFMA.FTZ R180, R200, R185.reuse, R186.reuse ;  /* 0x000000b9c8b43223 */ /* 0x180fe200000100ba */
[----:B------:R-:W-:Y:S01]  /*8230*/  @P3 FFMA.FTZ R235, R232, R176, R235 ;  /* 0x000000b0e8eb3223 */ /* 0x000fe200000100eb */
[----:B------:R-:W-:Y:S01]  /*8240*/  @P3 FFMA.FTZ R178, R204, R185, R186 ;  /* 0x000000b9ccb23223 */ /* 0x000fe200000100ba */
[----:B------:R-:W-:Y:S01]  /*8250*/  @P3 FADD.FTZ R176, R208, -R181 ;  /* 0x800000b5d0b03221 */ /* 0x000fe20000010000 */
[----:B------:R-:W-:-:S02]  /*8260*/  HADD2.F32 R181, -RZ, R31.H1_H1 ;  /* 0x3000001fffb57230 */ /* 0x000fc40000004100 */
[----:B------:R-:W-:Y:S01]  /*8270*/  @P3 FADD.FTZ R180, R201, -R180 ;  /* 0x800000b4c9b43221 */ /* 0x000fe20000010000 */
[----:B------:R-:W-:Y:S02]  /*8280*/  HADD2.F32 R179, -RZ, R30.H1_H1 ;  /* 0x3000001effb37230 */ /* 0x000fe40000004100 */
[----:B------:R-:W-:Y:S01]  /*8290*/  @P3 FADD.FTZ R178, R205, -R178 ;  /* 0x800000b2cdb23221 */ /* 0x000fe20000010000 */
[----:B------:R-:W-:Y:S01]  /*82a0*/  @P3 FFMA.FTZ R181, R232, R176, R181 ;  /* 0x000000b0e8b53223 */ /* 0x000fe200000100b5 */
[----:B------:R-:W-:Y:S01]  /*82b0*/  @P3 FADD.FTZ R176, R194, -R239 ;  /* 0x800000efc2b03221 */ /* 0x000fe20000010000 */
[----:B------:R-:W-:Y:S02]  /*82c0*/  HADD2.F32 R239, -RZ, R28.H0_H0 ;  /* 0x2000001cffef7230 */ /* 0x000fe40000004100 */
[C---:B------:R-:W-:Y:S01]  /*82d0*/  @P3 FFMA.FTZ R187, R232.reuse, R180, R187 ;  /* 0x000000b4e8bb3223 */ /* 0x040fe200000100bb */
[C---:B------:R-:W-:Y:S02]  /*82e0*/  @P3 FFMA.FTZ R179, R232.reuse, R178, R179 ;  /* 0x000000b2e8b33223 */ /* 0x040fe400000100b3 */
        /* <DEDUP_REMOVED lines=14> */
.L_x_2955:
        /* <DEDUP_REMOVED lines=14> */
.L_x_2956:
        /* <DEDUP_REMOVED lines=13> */
.L_x_2957:
        /* <DEDUP_REMOVED lines=14> */
.L_x_2958:
        /* <DEDUP_REMOVED lines=13> */
.L_x_2959:
        /* <DEDUP_REMOVED lines=14> */
.L_x_2960:
        /* <DEDUP_REMOVED lines=13> */
.L_x_2961:
[----:B------:R-:W-:Y:S01]  /*88e0*/  F2FP.F16.F32.PACK_AB R179, R181, R183 ;  /* 0x000000b7b5b3723e */ /* 0x000fe200000000ff */
[----:B------:R-:W-:Y:S06]  /*88f0*/  @!P2 BRA `(.L_x_2962) ;  /* 0x0000002000eca947 */ /* 0x000fec0003800000 */
        /* <DEDUP_REMOVED lines=14> */
.L_x_2954:
[----:B------:R-:W-:Y:S01]  /*89e0*/  ISETP.GT.AND P4, PT, R231, RZ, PT ;  /* 0x000000ffe700720c */ /* 0x000fe20003f84270 */
[----:B------:R-:W-:-:S12]  /*89f0*/  @!P2 BRA `(.L_x_2963) ;  /* 0x00000000003ca947 */ /* 0x000fd80003800000 */
[----:B0-----:R-:W-:Y:S01]  /*8a00*/  @P4 FFMA.FTZ R183, R195, R185, R186 ;  /* 0x000000b9c3b74223 */ /* 0x001fe200000100ba */
        /* <DEDUP_REMOVED lines=14> */
.L_x_2963:
        /* <DEDUP_REMOVED lines=16> */
.L_x_2964:
[----:B------:R-:W-:Y:S05]  /*8bf0*/  @!P2 BRA `(.L_x_2965) ;  /* 0x00000000003ca947 */ /* 0x000fea0003800000 */
        /* <DEDUP_REMOVED lines=15> */
.L_x_2965:
        /* <DEDUP_REMOVED lines=16> */
.L_x_2966:
        /* <DEDUP_REMOVED lines=16> */
.L_x_2967:
        /* <DEDUP_REMOVED lines=16> */
.L_x_2968:
        /* <DEDUP_REMOVED lines=16> */
.L_x_2969:
[----:B------:R-:W-:Y:S05]  /*90f0*/  @!P2 BRA `(.L_x_2962) ;  /* 0x0000001800eca947 */ /* 0x000fea0003800000 */
[----:B-----5:R-:W-:Y:S01]  /*9100*/  ISETP.GE.U32.AND P3, PT, R242, RZ, PT ;  /* 0x000000fff200720c */ /* 0x020fe20003f66070 */
[----:B0-----:R-:W-:Y:S01]  /*9110*/  @P4 FFMA.FTZ R183, R210, R185, R186 ;  /* 0x000000b9d2b74223 */ /* 0x001fe200000100ba */
[----:B------:R-:W-:Y:S02]  /*9120*/  HADD2.F32 R181, -RZ, R31.H1_H1 ;  /* 0x3000001fffb57230 */ /* 0x000fe40000004100 */
[----:B------:R-:W-:Y:S01]  /*9130*/  HFMA2 R182, -RZ, RZ, 0, 0 ;  /* 0x00000000ffb67431 */ /* 0x000fe200000001ff */
[----:B------:R-:W-:Y:S01]  /*9140*/  ISETP.GE.U32.AND.EX P3, PT, R243, 0x1000000, PT, P3 ;  /* 0x01000000f300780c */ /* 0x000fe20003f66130 */
[----:B------:R-:W-:-:S04]  /*9150*/  @P4 FADD.FTZ R183, R208, -R183 ;  /* 0x800000b7d0b74221 */ /* 0x000fc80000010000 */
[----:B------:R-:W-:-:S04]  /*9160*/  @P4 FFMA.FTZ R181, R232, R183, R181 ;  /* 0x000000b7e8b54223 */ /* 0x000fc800000100b5 */
[----:B------:R-:W-:-:S04]  /*9170*/  FMUL.FTZ R181, R181, UR17 ;  /* 0x00000011b5b57c20 */ /* 0x000fc80008410000 */
[----:B------:R-:W-:Y:S02]  /*9180*/  @P3 HADD2.F32 R180, -RZ, R51.H1_H1 ;  /* 0x30000033ffb43230 */ /* 0x000fe40000004100 */
[----:B------:R-:W-:Y:S01]  /*9190*/  FMUL.FTZ R181, R181, UR16 ;  /* 0x00000010b5b57c20 */ /* 0x000fe20008410000 */
[----:B------:R-:W-:-:S03]  /*91a0*/  @P3 HADD2.F32 R234, -RZ, R171.H1_H1 ;  /* 0x300000abffea3230 */ /* 0x000fc60000004100 */
[-C--:B------:R-:W-:Y:S01]  /*91b0*/  @P3 FMUL.FTZ R182, R180, R181.reuse ;  /* 0x000000b5b4b63220 */ /* 0x080fe20000410000 */
[----:B------:R-:W-:Y:S01]  /*91c0*/  MOV R180, RZ ;  /* 0x000000ff00b47202 */ /* 0x000fe20000000f00 */
[----:B------:R-:W-:-:S03]  /*91d0*/  @P3 FMUL.FTZ R180, R234, R181 ;  /* 0x000000b5eab43220 */ /* 0x000fc60000410000 */
[----:B------:R-:W-:Y:S01]  /*91e0*/  F2FP.F16.F32.PACK_AB R182, RZ, R182 ;  /* 0x000000b6ffb6723e */ /* 0x000fe200000000ff */
[----:B------:R-:W-:-:S03]  /*91f0*/  FADD.FTZ R115, R115, R180 ;  /* 0x000000b473737221 */ /* 0x000fc60000010000 */
[----:B------:R-:W-:Y:S01]  /*9200*/  PRMT R175, R175, 0x5410, R182 ;  /* 0x00005410afaf7816 */ /* 0x000fe200000000b6 */
[----:B------:R-:W-:Y:S06]  /*9210*/  BRA `(.L_x_2962) ;  /* 0x0000001800a47947 */ /* 0x000fec0003800000 */
.L_x_2953:
[----:B------:R-:W-:Y:S05]  /*9220*/  @!P0 BRA `(.L_x_2970) ;  /* 0x0000000800bc8947 */ /* 0x000fea0003800000 */
[-CC-:B0-----:R-:W-:Y:S01]  /*9230*/  FFMA.FTZ R177, R195, R185.reuse, R186.reuse ;  /* 0x000000b9c3b17223 */ /* 0x181fe200000100ba */
        /* <DEDUP_REMOVED lines=39> */
.L_x_2971:
        /* <DEDUP_REMOVED lines=17> */
.L_x_2972:
        /* <DEDUP_REMOVED lines=17> */
.L_x_2973:
        /* <DEDUP_REMOVED lines=17> */
.L_x_2974:
        /* <DEDUP_REMOVED lines=20> */
.L_x_2975:
        /* <DEDUP_REMOVED lines=18> */
.L_x_2976:
[-CC-:B------:R-:W-:Y:S01]  /*9a40*/  FFMA.FTZ R181, R210, R185.reuse, R186.reuse ;  /* 0x000000b9d2b57223 */ /* 0x180fe200000100ba */
[----:B------:R-:W-:Y:S01]  /*9a50*/  FFMA.FTZ R179, R207, R185, R186 ;  /* 0x000000b9cfb37223 */ /* 0x000fe200000100ba */
[----:B------:R-:W-:Y:S02]  /*9a60*/  F2FP.F16.F32.PACK_AB R176, R234, R236 ;  /* 0x000000eceab0723e */ /* 0x000fe400000000ff */
[----:B------:R-:W-:Y:S01]  /*9a70*/  FADD.FTZ R181, R208, -R181 ;  /* 0x800000b5d0b57221 */ /* 0x000fe20000010000 */
[----:B------:R-:W-:-:S03]  /*9a80*/  FADD.FTZ R179, R206, -R179 ;  /* 0x800000b3ceb37221 */ /* 0x000fc60000010000 */
        /* <DEDUP_REMOVED lines=21> */
.L_x_2977:
        /* <DEDUP_REMOVED lines=20> */
.L_x_2970:
        /* <DEDUP_REMOVED lines=14> */
.L_x_2980:
[----:B------:R-:W-:Y:S05]  /*9e00*/  BSYNC.RECONVERGENT B0 ;  /* 0x0000000000007941 */ /* 0x000fea0003800200 */
.L_x_2979:
        /* <DEDUP_REMOVED lines=13> */
.L_x_2982:
[----:B------:R-:W-:Y:S05]  /*9ee0*/  BSYNC.RECONVERGENT B0 ;  /* 0x0000000000007941 */ /* 0x000fea0003800200 */
.L_x_2981:
[----:B------:R-:W-:-:S04]  /*9ef0*/  F2FP.F16.F32.PACK_AB R180, RZ, R180 ;  /* 0x000000b4ffb4723e */ /* 0x000fc800000000ff */
[----:B------:R-:W-:-:S07]  /*9f00*/  PRMT R172, R180, 0x7610, R172 ;  /* 0x00007610b4ac7816 */ /* 0x000fce00000000ac */
.L_x_2978:
        /* <DEDUP_REMOVED lines=14> */
.L_x_2985:
[----:B------:R-:W-:Y:S05]  /*9ff0*/  BSYNC.RECONVERGENT B0 ;  /* 0x0000000000007941 */ /* 0x000fea0003800200 */
.L_x_2984:
        /* <DEDUP_REMOVED lines=13> */
.L_x_2987:
[----:B------:R-:W-:Y:S05]  /*a0d0*/  BSYNC.RECONVERGENT B0 ;  /* 0x0000000000007941 */ /* 0x000fea0003800200 */
.L_x_2986:
[----:B------:R-:W-:-:S04]  /*a0e0*/  F2FP.F16.F32.PACK_AB R180, RZ, R180 ;  /* 0x000000b4ffb4723e */ /* 0x000fc800000000ff */
[----:B------:R-:W-:-:S07]  /*a0f0*/  PRMT R172, R172, 0x5410, R180 ;  /* 0x00005410acac7816 */ /* 0x000fce00000000b4 */
.L_x_2983:
        /* <DEDUP_REMOVED lines=14> */
.L_x_2990:
[----:B------:R-:W-:Y:S05]  /*a1e0*/  BSYNC.RECONVERGENT B0 ;  /* 0x0000000000007941 */ /* 0x000fea0003800200 */
.L_x_2989:
        /* <DEDUP_REMOVED lines=13> */
.L_x_2992:
[----:B------:R-:W-:Y:S05]  /*a2c0*/  BSYNC.RECONVERGENT B0 ;  /* 0x0000000000007941 */ /* 0x000fea0003800200 */
.L_x_2991:
[----:B------:R-:W-:-:S04]  /*a2d0*/  F2FP.F16.F32.PACK_AB R180, RZ, R180 ;  /* 0x000000b4ffb4723e */ /* 0x000fc800000000ff */
[----:B------:R-:W-:-:S07]  /*a2e0*/  PRMT R173, R180, 0x7610, R173 ;  /* 0x00007610b4ad7816 */ /* 0x000fce00000000ad */
.L_x_2988:
        /* <DEDUP_REMOVED lines=14> */
.L_x_2995:
[----:B------:R-:W-:Y:S05]  /*a3d0*/  BSYNC.RECONVERGENT B0 ;  /* 0x0000000000007941 */ /* 0x000fea0003800200 */
.L_x_2994:
        /* <DEDUP_REMOVED lines=13> */
.L_x_2997:
[----:B------:R-:W-:Y:S05]  /*a4b0*/  BSYNC.RECONVERGENT B0 ;  /* 0x0000000000007941 */ /* 0x000fea0003800200 */
.L_x_2996:
[----:B------:R-:W-:-:S04]  /*a4c0*/  F2FP.F16.F32.PACK_AB R180, RZ, R180 ;  /* 0x000000b4ffb4723e */ /* 0x000fc800000000ff */
[----:B------:R-:W-:-:S07]  /*a4d0*/  PRMT R173, R173, 0x5410, R180 ;  /* 0x00005410adad7816 */ /* 0x000fce00000000b4 */
.L_x_2993:
        /* <DEDUP_REMOVED lines=14> */
.L_x_3000:
[----:B------:R-:W-:Y:S05]  /*a5c0*/  BSYNC.RECONVERGENT B0 ;  /* 0x0000000000007941 */ /* 0x000fea0003800200 */
.L_x_2999:
        /* <DEDUP_REMOVED lines=13> */
.L_x_3002:
[----:B------:R-:W-:Y:S05]  /*a6a0*/  BSYNC.RECONVERGENT B0 ;  /* 0x0000000000007941 */ /* 0x000fea0003800200 */
.L_x_3001:
[----:B------:R-:W-:-:S04]  /*a6b0*/  F2FP.F16.F32.PACK_AB R180, RZ, R180 ;  /* 0x000000b4ffb4723e */ /* 0x000fc800000000ff */
[----:B------:R-:W-:-:S07]  /*a6c0*/  PRMT R174, R180, 0x7610, R174 ;  /* 0x00007610b4ae7816 */ /* 0x000fce00000000ae */
.L_x_2998:
        /* <DEDUP_REMOVED lines=14> */
.L_x_3005:
[----:B------:R-:W-:Y:S05]  /*a7b0*/  BSYNC.RECONVERGENT B0 ;  /* 0x0000000000007941 */ /* 0x000fea0003800200 */
.L_x_3004:
        /* <DEDUP_REMOVED lines=13> */
.L_x_3007:
[----:B------:R-:W-:Y:S05]  /*a890*/  BSYNC.RECONVERGENT B0 ;  /* 0x0000000000007941 */ /* 0x000fea0003800200 */
.L_x_3006:
[----:B------:R-:W-:-:S04]  /*a8a0*/  F2FP.F16.F32.PACK_AB R180, RZ, R180 ;  /* 0x000000b4ffb4723e */ /* 0x000fc800000000ff */
[----:B------:R-:W-:-:S07]  /*a8b0*/  PRMT R174, R174, 0x5410, R180 ;  /* 0x00005410aeae7816 */ /* 0x000fce00000000b4 */
.L_x_3003:
        /* <DEDUP_REMOVED lines=14> */
.L_x_3010:
[----:B------:R-:W-:Y:S05]  /*a9a0*/  BSYNC.RECONVERGENT B0 ;  /* 0x0000000000007941 */ /* 0x000fea0003800200 */
.L_x_3009:
        /* <DEDUP_REMOVED lines=13> */
.L_x_3012:
[----:B------:R-:W-:Y:S05]  /*aa80*/  BSYNC.RECONVERGENT B0 ;  /* 0x0000000000007941 */ /* 0x000fea0003800200 */
.L_x_3011:
[----:B------:R-:W-:-:S04]  /*aa90*/  F2FP.F16.F32.PACK_AB R180, RZ, R180 ;  /* 0x000000b4ffb4723e */ /* 0x000fc800000000ff */
[----:B------:R-:W-:-:S07]  /*aaa0*/  PRMT R175, R180, 0x7610, R175 ;  /* 0x00007610b4af7816 */ /* 0x000fce00000000af */
.L_x_3008:
        /* <DEDUP_REMOVED lines=15> */
.L_x_3014:
[----:B------:R-:W-:Y:S05]  /*aba0*/  BSYNC.RECONVERGENT B0 ;  /* 0x0000000000007941 */ /* 0x000fea0003800200 */
.L_x_3013:
[----:B------:R-:W-:Y:S01]  /*abb0*/  BSSY.RECONVERGENT B0, `(.L_x_3015) ;  /* 0x000000d000007945 */ /* 0x000fe20003800200 */
[----:B------:R-:W-:Y:S01]  /*abc0*/  FADD.FTZ R115, R115, R180 ;  /* 0x000000b473737221 */ /* 0x000fe20000010000 */
[----:B------:R-:W-:Y:S02]  /*abd0*/  MOV R180, RZ ;  /* 0x000000ff00b47202 */ /* 0x000fe40000000f00 */
        /* <DEDUP_REMOVED lines=10> */
.L_x_3016:
[----:B------:R-:W-:Y:S05]  /*ac80*/  BSYNC.RECONVERGENT B0 ;  /* 0x0000000000007941 */ /* 0x000fea0003800200 */
.L_x_3015:
[----:B------:R-:W-:-:S04]  /*ac90*/  F2FP.F16.F32.PACK_AB R180, RZ, R180 ;  /* 0x000000b4ffb4723e */ /* 0x000fc800000000ff */
[----:B------:R-:W-:-:S07]  /*aca0*/  PRMT R175, R175, 0x5410, R180 ;  /* 0x00005410afaf7816 */ /* 0x000fce00000000b4 */
.L_x_2962:
        /* <DEDUP_REMOVED lines=13> */
.L_x_3017:
[----:B------:R-:W-:Y:S05]  /*ad80*/  @!P1 BRA `(.L_x_3018) ;  /* 0x0000001000689947 */ /* 0x000fea0003800000 */
[----:B------:R-:W-:Y:S05]  /*ad90*/  @!P0 BRA `(.L_x_3019) ;  /* 0x0000000800388947 */ /* 0x000fea0003800000 */
[----:B------:R-:W-:Y:S01]  /*ada0*/  ISETP.GT.AND P1, PT, R231, RZ, PT ;  /* 0x000000ffe700720c */ /* 0x000fe20003f24270 */
[----:B0----5:R-:W-:Y:S02]  /*adb0*/  HADD2.F32 R179, -RZ, R24.H0_H0 ;  /* 0x20000018ffb37230 */ /* 0x021fe40000004100 */
[--C-:B------:R-:W-:Y:S02]  /*adc0*/  HADD2.F32 R231, -RZ, R25.reuse.H1_H1 ;  /* 0x30000019ffe77230 */ /* 0x100fe40000004100 */
[----:B------:R-:W-:-:S08]  /*add0*/  HADD2.F32 R181, -RZ, R25.H0_H0 ;  /* 0x20000019ffb57230 */ /* 0x000fd00000004100 */
[-CC-:B------:R-:W-:Y:S01]  /*ade0*/  @P1 FFMA.FTZ R176, R219, R185.reuse, R186.reuse ;  /* 0x000000b9dbb01223 */ /* 0x180fe200000100ba */
[-CC-:B------:R-:W-:Y:S01]  /*adf0*/  @P1 FFMA.FTZ R183, R215, R185.reuse, R186.reuse ;  /* 0x000000b9d7b71223 */ /* 0x180fe200000100ba */
[-CC-:B------:R-:W-:Y:S01]  /*ae00*/  @P1 FFMA.FTZ R187, R222, R185.reuse, R186.reuse ;  /* 0x000000b9debb1223 */ /* 0x180fe200000100ba */
[-C--:B------:R-:W-:Y:S01]  /*ae10*/  @P1 FFMA.FTZ R182, R224, R185.reuse, R186 ;  /* 0x000000b9e0b61223 */ /* 0x080fe200000100ba */
[----:B------:R-:W-:Y:S01]  /*ae20*/  @P1 FADD.FTZ R176, R217, -R176 ;  /* 0x800000b0d9b01221 */ /* 0x000fe20000010000 */
[-CC-:B------:R-:W-:Y:S01]  /*ae30*/  @P1 FFMA.FTZ R180, R225, R185.reuse, R186.reuse ;  /* 0x000000b9e1b41223 */ /* 0x180fe200000100ba */
[-CC-:B------:R-:W-:Y:S01]  /*ae40*/  @P1 FFMA.FTZ R177, R218, R185.reuse, R186.reuse ;  /* 0x000000b9dab11223 */ /* 0x180fe200000100ba */
[----:B------:R-:W-:Y:S01]  /*ae50*/  @P1 FADD.FTZ R178, R214, -R183 ;  /* 0x800000b7d6b21221 */ /* 0x000fe20000010000 */
[----:B------:R-:W-:Y:S01]  /*ae60*/  @P1 FFMA.FTZ R179, R232, R176, R179 ;  /* 0x000000b0e8b31223 */ /* 0x000fe200000100b3 */
[-CC-:B------:R-:W-:Y:S01]  /*ae70*/  @P1 FFMA.FTZ R234, R229, R185.reuse, R186.reuse ;  /* 0x000000b9e5ea1223 */ /* 0x180fe200000100ba */
[----:B------:R-:W-:Y:S01]  /*ae80*/  @P1 FFMA.FTZ R237, R228, R185, R186 ;  /* 0x000000b9e4ed1223 */ /* 0x000fe200000100ba */
[----:B------:R-:W-:-:S02]  /*ae90*/  HADD2.F32 R176, -RZ, R26.H1_H1 ;  /* 0x3000001affb07230 */ /* 0x000fc40000004100 */
[----:B------:R-:W-:Y:S01]  /*aea0*/  @P1 FADD.FTZ R187, R220, -R187 ;  /* 0x800000bbdcbb1221 */ /* 0x000fe20000010000 */
[----:B------:R-:W-:Y:S02]  /*aeb0*/  HADD2.F32 R183, -RZ, R26.H0_H0 ;  /* 0x2000001affb77230 */ /* 0x000fe40000004100 */
        /* <DEDUP_REMOVED lines=30> */
.L_x_3020:
[----:B------:R-:W-:Y:S05]  /*b0a0*/  @!P2 BRA `(.L_x_3021) ;  /* 0x000000000030a947 */ /* 0x000fea0003800000 */
        /* <DEDUP_REMOVED lines=12> */
.L_x_3021:
[----:B------:R-:W-:Y:S05]  /*b170*/  @!P2 BRA `(.L_x_3022) ;  /* 0x000000000030a947 */ /* 0x000fea0003800000 */
[----:B------:R-:W-:Y:S01]  /*b180*/  LOP3.LUT P1, RZ, R240, 0xff0000, RZ, 0xc0, !PT ;  /* 0x00ff0000f0ff7812 */ /* 0x000fe2000782c0ff */
[----:B------:R-:W-:Y:S01]  /*b190*/  FMUL.FTZ R181, R181, UR17 ;  /* 0x00000011b5b57c20 */ /* 0x000fe20008410000 */
[----:B------:R-:W-:-:S03]  /*b1a0*/  HFMA2 R182, -RZ, RZ, 0, 0 ;  /* 0x00000000ffb67431 */ /* 0x000fc600000001ff */
[----:B------:R-:W-:Y:S01]  /*b1b0*/  FMUL.FTZ R235, R181, UR16 ;  /* 0x00000010b5eb7c20 */ /* 0x000fe20008410000 */
[----:B------:R-:W-:-:S07]  /*b1c0*/  MOV R181, RZ ;  /* 0x000000ff00b57202 */ /* 0x000fce0000000f00 */
[----:B------:R-:W-:-:S05]  /*b1d0*/  @P1 HADD2.F32 R186, -RZ, R53.H0_H0 ;  /* 0x20000035ffba1230 */ /* 0x000fca0000004100 */
[----:B------:R-:W-:Y:S01]  /*b1e0*/  @P1 FMUL.FTZ R182, R235, R186 ;  /* 0x000000baebb61220 */ /* 0x000fe20000410000 */
[----:B------:R-:W-:-:S04]  /*b1f0*/  @P1 HADD2.F32 R186, -RZ, R169.H0_H0 ;  /* 0x200000a9ffba1230 */ /* 0x000fc80000004100 */
[----:B------:R-:W-:Y:S01]  /*b200*/  F2FP.F16.F32.PACK_AB R182, RZ, R182 ;  /* 0x000000b6ffb6723e */ /* 0x000fe200000000ff */
[----:B------:R-:W-:-:S03]  /*b210*/  @P1 FMUL.FTZ R181, R186, R235 ;  /* 0x000000ebbab51220 */ /* 0x000fc60000410000 */
[----:B------:R-:W-:Y:S01]  /*b220*/  PRMT R173, R182, 0x7610, R173 ;  /* 0x00007610b6ad7816 */ /* 0x000fe200000000ad */
[----:B------:R-:W-:-:S07]  /*b230*/  FADD.FTZ R110, R110, R181 ;  /* 0x000000b56e6e7221 */ /* 0x000fce0000010000 */
.L_x_3022:
[----:B------:R-:W-:Y:S05]  /*b240*/  @!P2 BRA `(.L_x_3023) ;  /* 0x000000000030a947 */ /* 0x000fea0003800000 */
        /* <DEDUP_REMOVED lines=12> */
.L_x_3023:
[----:B------:R-:W-:Y:S05]  /*b310*/  @!P2 BRA `(.L_x_3024) ;  /* 0x000000000030a947 */ /* 0x000fea0003800000 */
[----:B------:R-:W-:Y:S01]  /*b320*/  LOP3.LUT P1, RZ, R241, 0xff, RZ, 0xc0, !PT ;  /* 0x000000fff1ff7812 */ /* 0x000fe2000782c0ff */
[----:B------:R-:W-:Y:S01]  /*b330*/  FMUL.FTZ R183, R183, UR17 ;  /* 0x00000011b7b77c20 */ /* 0x000fe20008410000 */
[----:B------:R-:W-:Y:S01]  /*b340*/  HFMA2 R181, -RZ, RZ, 0, 0 ;  /* 0x00000000ffb57431 */ /* 0x000fe200000001ff */
[----:B------:R-:W-:Y:S02]  /*b350*/  MOV R182, RZ ;  /* 0x000000ff00b67202 */ /* 0x000fe40000000f00 */
[----:B------:R-:W-:-:S08]  /*b360*/  FMUL.FTZ R183, R183, UR16 ;  /* 0x00000010b7b77c20 */ /* 0x000fd00008410000 */
[----:B------:R-:W-:Y:S02]  /*b370*/  @P1 HADD2.F32 R186, -RZ, R54.H0_H0 ;  /* 0x20000036ffba1230 */ /* 0x000fe40000004100 */
[----:B------:R-:W-:-:S03]  /*b380*/  @P1 HADD2.F32 R232, -RZ, R170.H0_H0 ;  /* 0x200000aaffe81230 */ /* 0x000fc60000004100 */
[----:B------:R-:W-:Y:S02]  /*b390*/  @P1 FMUL.FTZ R182, R183, R186 ;  /* 0x000000bab7b61220 */ /* 0x000fe40000410000 */
[----:B------:R-:W-:-:S03]  /*b3a0*/  @P1 FMUL.FTZ R181, R232, R183 ;  /* 0x000000b7e8b51220 */ /* 0x000fc60000410000 */
[----:B------:R-:W-:Y:S01]  /*b3b0*/  F2FP.F16.F32.PACK_AB R182, RZ, R182 ;  /* 0x000000b6ffb6723e */ /* 0x000fe200000000ff */
[----:B------:R-:W-:-:S03]  /*b3c0*/  FADD.FTZ R104, R104, R181 ;  /* 0x000000b568687221 */ /* 0x000fc60000010000 */
[----:B------:R-:W-:-:S07]  /*b3d0*/  PRMT R174, R182, 0x7610, R174 ;  /* 0x00007610b6ae7816 */ /* 0x000fce00000000ae */
.L_x_3024:
        /* <DEDUP_REMOVED lines=13> */
.L_x_3025:
        /* <DEDUP_REMOVED lines=13> */
.L_x_3026:
[----:B------:R-:W-:Y:S02]  /*b580*/  F2FP.F16.F32.PACK_AB R176, R187, R179 ;  /* 0x000000b3bbb0723e */ /* 0x000fe400000000ff */
[----:B------:R-:W-:Y:S01]  /*b590*/  F2FP.F16.F32.PACK_AB R179, R185, R180 ;  /* 0x000000b4b9b3723e */ /* 0x000fe200000000ff */
[----:B------:R-:W-:Y:S06]  /*b5a0*/  @!P2 BRA `(.L_x_3027) ;  /* 0x0000002000bca947 */ /* 0x000fec0003800000 */
[----:B------:R-:W-:Y:S01]  /*b5b0*/  ISETP.GE.U32.AND P1, PT, R240, RZ, PT ;  /* 0x000000fff000720c */ /* 0x000fe20003f26070 */
[----:B------:R-:W-:Y:S01]  /*b5c0*/  FMUL.FTZ R185, R185, UR17 ;  /* 0x00000011b9b97c20 */ /* 0x000fe20008410000 */
[----:B------:R-:W-:Y:S02]  /*b5d0*/  CS2R R180, SRZ ;  /* 0x0000000000b47805 */ /* 0x000fe4000001ff00 */
[----:B------:R-:W-:Y:S01]  /*b5e0*/  ISETP.GE.U32.AND.EX P1, PT, R241, 0x1000000, PT, P1 ;  /* 0x01000000f100780c */ /* 0x000fe20003f26110 */
[----:B------:R-:W-:-:S12]  /*b5f0*/  FMUL.FTZ R185, R185, UR16 ;  /* 0x00000010b9b97c20 */ /* 0x000fd80008410000 */
[----:B------:R-:W-:Y:S02]  /*b600*/  @P1 HADD2.F32 R182, -RZ, R55.H1_H1 ;  /* 0x30000037ffb61230 */ /* 0x000fe40000004100 */
[----:B------:R-:W-:-:S03]  /*b610*/  @P1 HADD2.F32 R186, -RZ, R171.H1_H1 ;  /* 0x300000abffba1230 */ /* 0x000fc60000004100 */
[----:B------:R-:W-:Y:S02]  /*b620*/  @P1 FMUL.FTZ R181, R185, R182 ;  /* 0x000000b6b9b51220 */ /* 0x000fe40000410000 */
[----:B------:R-:W-:-:S03]  /*b630*/  @P1 FMUL.FTZ R180, R186, R185 ;  /* 0x000000b9bab41220 */ /* 0x000fc60000410000 */
[----:B------:R-:W-:Y:S01]  /*b640*/  F2FP.F16.F32.PACK_AB R181, RZ, R181 ;  /* 0x000000b5ffb5723e */ /* 0x000fe200000000ff */
[----:B------:R-:W-:-:S03]  /*b650*/  FADD.FTZ R107, R107, R180 ;  /* 0x000000b46b6b7221 */ /* 0x000fc60000010000 */
[----:B------:R-:W-:Y:S01]  /*b660*/  PRMT R175, R175, 0x5410, R181 ;  /* 0x00005410afaf7816 */ /* 0x000fe200000000b5 */
[----:B------:R-:W-:Y:S06]  /*b670*/  BRA `(.L_x_3027) ;  /* 0x0000002000887947 */ /* 0x000fec0003800000 */
.L_x_3019:
[----:B------:R-:W-:Y:S01]  /*b680*/  ISETP.GT.AND P3, PT, R231, RZ, PT ;  /* 0x000000ffe700720c */ /* 0x000fe20003f64270 */
[----:B------:R-:W-:-:S12]  /*b690*/  @!P2 BRA `(.L_x_3028) ;  /* 0x000000000040a947 */ /* 0x000fd80003800000 */
[----:B0-----:R-:W-:Y:S01]  /*b6a0*/  @P3 FFMA.FTZ R180, R219, R185, R186 ;  /* 0x000000b9dbb43223 */ /* 0x001fe200000100ba */
[----:B-----5:R-:W-:Y:S01]  /*b6b0*/  LOP3.LUT P1, RZ, R240, 0xff, RZ, 0xc0, !PT ;  /* 0x000000fff0ff7812 */ /* 0x020fe2000782c0ff */
[----:B------:R-:W-:Y:S02]  /*b6c0*/  HADD2.F32 R181, -RZ, R24.H0_H0 ;  /* 0x20000018ffb57230 */ /* 0x000fe40000004100 */
[----:B------:R-:W-:Y:S02]  /*b6d0*/  HFMA2 R183, -RZ, RZ, 0, 0 ;  /* 0x00000000ffb77431 */ /* 0x000fe400000001ff */
[----:B------:R-:W-:-:S04]  /*b6e0*/  @P3 FADD.FTZ R180, R217, -R180 ;  /* 0x800000b4d9b43221 */ /* 0x000fc80000010000 */
[----:B------:R-:W-:Y:S01]  /*b6f0*/  @P3 FFMA.FTZ R181, R232, R180, R181 ;  /* 0x000000b4e8b53223 */ /* 0x000fe200000100b5 */
[----:B------:R-:W-:-:S03]  /*b700*/  MOV R180, RZ ;  /* 0x000000ff00b47202 */ /* 0x000fc60000000f00 */
[----:B------:R-:W-:Y:S01]  /*b710*/  FMUL.FTZ R181, R181, UR17 ;  /* 0x00000011b5b57c20 */ /* 0x000fe20008410000 */
[----:B------:R-:W-:-:S03]  /*b720*/  @P1 HADD2.F32 R234, -RZ, R52.H0_H0 ;  /* 0x20000034ffea1230 */ /* 0x000fc60000004100 */
[----:B------:R-:W-:Y:S01]  /*b730*/  FMUL.FTZ R181, R181, UR16 ;  /* 0x00000010b5b57c20 */ /* 0x000fe20008410000 */
[----:B------:R-:W-:-:S03]  /*b740*/  @P1 HADD2.F32 R182, -RZ, R168.H0_H0 ;  /* 0x200000a8ffb61230 */ /* 0x000fc60000004100 */
[-C--:B------:R-:W-:Y:S02]  /*b750*/  @P1 FMUL.FTZ R180, R234, R181.reuse ;  /* 0x000000b5eab41220 */ /* 0x080fe40000410000 */
[----:B------:R-:W-:-:S03]  /*b760*/  @P1 FMUL.FTZ R183, R182, R181 ;  /* 0x000000b5b6b71220 */ /* 0x000fc60000410000 */
[----:B------:R-:W-:Y:S01]  /*b770*/  F2FP.F16.F32.PACK_AB R180, RZ, R180 ;  /* 0x000000b4ffb4723e */ /* 0x000fe200000000ff */
[----:B------:R-:W-:-:S03]  /*b780*/  FADD.FTZ R108, R108, R183 ;  /* 0x000000b76c6c7221 */ /* 0x000fc60000010000 */
[----:B------:R-:W-:-:S07]  /*b790*/  PRMT R172, R180, 0x7610, R172 ;  /* 0x00007610b4ac7816 */ /* 0x000fce00000000ac */
.L_x_3028:
[----:B------:R-:W-:Y:S05]  /*b7a0*/  @!P2 BRA `(.L_x_3029) ;  /* 0x000000000040a947 */ /* 0x000fea0003800000 */
[----:B0-----:R-:W-:Y:S01]  /*b7b0*/  @P3 FFMA.FTZ R183, R218, R185, R186 ;  /* 0x000000b9dab73223 */ /* 0x001fe200000100ba */
[----:B-----5:R-:W-:Y:S01]  /*b7c0*/  LOP3.LUT P1, RZ, R240, 0xff00, RZ, 0xc0, !PT ;  /* 0x0000ff00f0ff7812 */ /* 0x020fe2000782c0ff */
[----:B------:R-:W-:Y:S02]  /*b7d0*/  HADD2.F32 R181, -RZ, R24.H1_H1 ;  /* 0x30000018ffb57230 */ /* 0x000fe40000004100 */
[----:B------:R-:W-:Y:S02]  /*b7e0*/  HFMA2 R180, -RZ, RZ, 0, 0 ;  /* 0x00000000ffb47431 */ /* 0x000fe400000001ff */
[----:B------:R-:W-:Y:S01]  /*b7f0*/  @P3 FADD.FTZ R183, R216, -R183 ;  /* 0x800000b7d8b73221 */ /* 0x000fe20000010000 */
[----:B------:R-:W-:-:S03]  /*b800*/  MOV R182, RZ ;  /* 0x000000ff00b67202 */ /* 0x000fc60000000f00 */
[----:B------:R-:W-:-:S04]  /*b810*/  @P3 FFMA.FTZ R181, R232, R183, R181 ;  /* 0x000000b7e8b53223 */ /* 0x000fc800000100b5 */
[----:B------:R-:W-:Y:S01]  /*b820*/  FMUL.FTZ R181, R181, UR17 ;  /* 0x00000011b5b57c20 */ /* 0x000fe20008410000 */
[----:B------:R-:W-:-:S03]  /*b830*/  @P1 HADD2.F32 R236, -RZ, R52.H1_H1 ;  /* 0x30000034ffec1230 */ /* 0x000fc60000004100 */
[----:B------:R-:W-:Y:S01]  /*b840*/  FMUL.FTZ R181, R181, UR16 ;  /* 0x00000010b5b57c20 */ /* 0x000fe20008410000 */
[----:B------:R-:W-:-:S03]  /*b850*/  @P1 HADD2.F32 R234, -RZ, R168.H1_H1 ;  /* 0x300000a8ffea1230 */ /* 0x000fc60000004100 */
[-C--:B------:R-:W-:Y:S02]  /*b860*/  @P1 FMUL.FTZ R182, R236, R181.reuse ;  /* 0x000000b5ecb61220 */ /* 0x080fe40000410000 */
[----:B------:R-:W-:-:S03]  /*b870*/  @P1 FMUL.FTZ R180, R234, R181 ;  /* 0x000000b5eab41220 */ /* 0x000fc60000410000 */
[----:B------:R-:W-:Y:S01]  /*b880*/  F2FP.F16.F32.PACK_AB R182, RZ, R182 ;  /* 0x000000b6ffb6723e */ /* 0x000fe200000000ff */
[----:B------:R-:W-:-:S03]  /*b890*/  FADD.FTZ R109, R109, R180 ;  /* 0x000000b46d6d7221 */ /* 0x000fc60000010000 */
[----:B------:R-:W-:-:S07]  /*b8a0*/  PRMT R172, R172, 0x5410, R182 ;  /* 0x00005410acac7816 */ /* 0x000fce00000000b6 */
.L_x_3029:
[----:B------:R-:W-:Y:S05]  /*b8b0*/  @!P2 BRA `(.L_x_3030) ;  /* 0x000000000040a947 */ /* 0x000fea0003800000 */
[----:B0-----:R-:W-:Y:S01]  /*b8c0*/  @P3 FFMA.FTZ R183, R215, R185, R186 ;  /* 0x000000b9d7b73223 */ /* 0x001fe200000100ba */
[----:B-----5:R-:W-:Y:S01]  /*b8d0*/  LOP3.LUT P1, RZ, R240, 0xff0000, RZ, 0xc0, !PT ;  /* 0x00ff0000f0ff7812 */ /* 0x020fe2000782c0ff */
[----:B------:R-:W-:Y:S01]  /*b8e0*/  HADD2.F32 R181, -RZ, R25.H0_H0 ;  /* 0x20000019ffb57230 */ /* 0x000fe20000004100 */
[----:B------:R-:W-:Y:S01]  /*b8f0*/  MOV R180, RZ ;  /* 0x000000ff00b47202 */ /* 0x000fe20000000f00 */
[----:B------:R-:W-:-:S04]  /*b900*/  @P3 FADD.FTZ R183, R214, -R183 ;  /* 0x800000b7d6b73221 */ /* 0x000fc80000010000 */
[----:B------:R-:W-:Y:S01]  /*b910*/  @P3 FFMA.FTZ R181, R232, R183, R181 ;  /* 0x000000b7e8b53223 */ /* 0x000fe200000100b5 */
[----:B------:R-:W-:-:S03]  /*b920*/  HFMA2 R183, -RZ, RZ, 0, 0 ;  /* 0x00000000ffb77431 */ /* 0x000fc600000001ff */
[----:B------:R-:W-:Y:S02]  /*b930*/  FMUL.FTZ R181, R181, UR17 ;  /* 0x00000011b5b57c20 */ /* 0x000fe40008410000 */
[----:B------:R-:W-:Y:S02]  /*b940*/  @P1 HADD2.F32 R234, -RZ, R53.H0_H0 ;  /* 0x20000035ffea1230 */ /* 0x000fe40000004100 */
[----:B------:R-:W-:Y:S01]  /*b950*/  FMUL.FTZ R181, R181, UR16 ;  /* 0x00000010b5b57c20 */ /* 0x000fe20008410000 */
[----:B------:R-:W-:-:S03]  /*b960*/  @P1 HADD2.F32 R182, -RZ, R169.H0_H0 ;  /* 0x200000a9ffb61230 */ /* 0x000fc60000004100 */
[-C--:B------:R-:W-:Y:S02]  /*b970*/  @P1 FMUL.FTZ R180, R234, R181.reuse ;  /* 0x000000b5eab41220 */ /* 0x080fe40000410000 */
[----:B------:R-:W-:-:S03]  /*b980*/  @P1 FMUL.FTZ R183, R182, R181 ;  /* 0x000000b5b6b71220 */ /* 0x000fc60000410000 */
[----:B------:R-:W-:Y:S01]  /*b990*/  F2FP.F16.F32.PACK_AB R180, RZ, R180 ;  /* 0x000000b4ffb4723e */ /* 0x000fe200000000ff */
[----:B------:R-:W-:-:S03]  /*b9a0*/  FADD.FTZ R110, R110, R183 ;  /* 0x000000b76e6e7221 */ /* 0x000fc60000010000 */
[----:B------:R-:W-:-:S07]  /*b9b0*/  PRMT R173, R180, 0x7610, R173 ;  /* 0x00007610b4ad7816 */ /* 0x000fce00000000ad */
.L_x_3030:
        /* <DEDUP_REMOVED lines=17> */
.L_x_3031:
[----:B------:R-:W-:Y:S05]  /*bad0*/  @!P2 BRA `(.L_x_3032) ;  /* 0x000000000040a947 */ /* 0x000fea0003800000 */
        /* <DEDUP_REMOVED lines=16> */
.L_x_3032:
[----:B------:R-:W-:Y:S05]  /*bbe0*/  @!P2 BRA `(.L_x_3033) ;  /* 0x000000000040a947 */ /* 0x000fea0003800000 */
[----:B0-----:R-:W-:Y:S01]  /*bbf0*/  @P3 FFMA.FTZ R180, R224, R185, R186 ;  /* 0x000000b9e0b43223 */ /* 0x001fe200000100ba */
[----:B-----5:R-:W-:Y:S01]  /*bc00*/  LOP3.LUT P1, RZ, R241, 0xff00, RZ, 0xc0, !PT ;  /* 0x0000ff00f1ff7812 */ /* 0x020fe2000782c0ff */
[----:B------:R-:W-:Y:S01]  /*bc10*/  HADD2.F32 R181, -RZ, R26.H1_H1 ;  /* 0x3000001affb57230 */ /* 0x000fe20000004100 */
[----:B------:R-:W-:Y:S01]  /*bc20*/  MOV R182, RZ ;  /* 0x000000ff00b67202 */ /* 0x000fe20000000f00 */
[----:B------:R-:W-:-:S04]  /*bc30*/  @P3 FADD.FTZ R180, R221, -R180 ;  /* 0x800000b4ddb43221 */ /* 0x000fc80000010000 */
[----:B------:R-:W-:Y:S01]  /*bc40*/  @P3 FFMA.FTZ R181, R232, R180, R181 ;  /* 0x000000b4e8b53223 */ /* 0x000fe200000100b5 */
[----:B------:R-:W-:-:S03]  /*bc50*/  HFMA2 R180, -RZ, RZ, 0, 0 ;  /* 0x00000000ffb47431 */ /* 0x000fc600000001ff */
[----:B------:R-:W-:Y:S02]  /*bc60*/  FMUL.FTZ R181, R181, UR17 ;  /* 0x00000011b5b57c20 */ /* 0x000fe40008410000 */
[----:B------:R-:W-:Y:S02]  /*bc70*/  @P1 HADD2.F32 R236, -RZ, R54.H1_H1 ;  /* 0x30000036ffec1230 */ /* 0x000fe40000004100 */
[----:B------:R-:W-:Y:S01]  /*bc80*/  FMUL.FTZ R181, R181, UR16 ;  /* 0x00000010b5b57c20 */ /* 0x000fe20008410000 */
[----:B------:R-:W-:-:S03]  /*bc90*/  @P1 HADD2.F32 R234, -RZ, R170.H1_H1 ;  /* 0x300000aaffea1230 */ /* 0x000fc60000004100 */
[-C--:B------:R-:W-:Y:S02]  /*bca0*/  @P1 FMUL.FTZ R182, R236, R181.reuse ;  /* 0x000000b5ecb61220 */ /* 0x080fe40000410000 */
[----:B------:R-:W-:-:S03]  /*bcb0*/  @P1 FMUL.FTZ R180, R234, R181 ;  /* 0x000000b5eab41220 */ /* 0x000fc60000410000 */
[----:B------:R-:W-:Y:S01]  /*bcc0*/  F2FP.F16.F32.PACK_AB R182, RZ, R182 ;  /* 0x000000b6ffb6723e */ /* 0x000fe200000000ff */
[----:B------:R-:W-:-:S03]  /*bcd0*/  FADD.FTZ R105, R105, R180 ;  /* 0x000000b469697221 */ /* 0x000fc60000010000 */
[----:B------:R-:W-:-:S07]  /*bce0*/  PRMT R174, R174, 0x5410, R182 ;  /* 0x00005410aeae7816 */ /* 0x000fce00000000b6 */
.L_x_3033:
        /* <DEDUP_REMOVED lines=17> */
.L_x_3034:
[----:B------:R-:W-:Y:S05]  /*be00*/  @!P2 BRA `(.L_x_3027) ;  /* 0x0000001800a4a947 */ /* 0x000fea0003800000 */
[----:B-----5:R-:W-:Y:S01]  /*be10*/  ISETP.GE.U32.AND P1, PT, R240, RZ, PT ;  /* 0x000000fff000720c */ /* 0x020fe20003f26070 */
[----:B------:R-:W-:Y:S01]  /*be20*/  @P3 FFMA.FTZ R185, R228, R185, R186 ;  /* 0x000000b9e4b93223 */ /* 0x000fe200000100ba */
[----:B0-----:R-:W-:Y:S02]  /*be30*/  HADD2.F32 R181, -RZ, R27.H1_H1 ;  /* 0x3000001bffb57230 */ /* 0x001fe40000004100 */
[----:B------:R-:W-:Y:S01]  /*be40*/  HFMA2 R182, -RZ, RZ, 0, 0 ;  /* 0x00000000ffb67431 */ /* 0x000fe200000001ff */
[----:B------:R-:W-:Y:S01]  /*be50*/  ISETP.GE.U32.AND.EX P1, PT, R241, 0x1000000, PT, P1 ;  /* 0x01000000f100780c */ /* 0x000fe20003f26110 */
[----:B------:R-:W-:Y:S01]  /*be60*/  @P3 FADD.FTZ R185, R226, -R185 ;  /* 0x800000b9e2b93221 */ /* 0x000fe20000010000 */
[----:B------:R-:W-:-:S03]  /*be70*/  MOV R180, RZ ;  /* 0x000000ff00b47202 */ /* 0x000fc60000000f00 */
[----:B------:R-:W-:-:S04]  /*be80*/  @P3 FFMA.FTZ R181, R232, R185, R181 ;  /* 0x000000b9e8b53223 */ /* 0x000fc800000100b5 */
[----:B------:R-:W-:-:S04]  /*be90*/  FMUL.FTZ R181, R181, UR17 ;  /* 0x00000011b5b57c20 */ /* 0x000fc80008410000 */
[----:B------:R-:W-:Y:S02]  /*bea0*/  @P1 HADD2.F32 R232, -RZ, R55.H1_H1 ;  /* 0x30000037ffe81230 */ /* 0x000fe40000004100 */
[----:B------:R-:W-:Y:S01]  /*beb0*/  FMUL.FTZ R181, R181, UR16 ;  /* 0x00000010b5b57c20 */ /* 0x000fe20008410000 */
[----:B------:R-:W-:-:S03]  /*bec0*/  @P1 HADD2.F32 R186, -RZ, R171.H1_H1 ;  /* 0x300000abffba1230 */ /* 0x000fc60000004100 */
[-C--:B------:R-:W-:Y:S02]  /*bed0*/  @P1 FMUL.FTZ R182, R232, R181.reuse ;  /* 0x000000b5e8b61220 */ /* 0x080fe40000410000 */
[----:B------:R-:W-:-:S03]  /*bee0*/  @P1 FMUL.FTZ R180, R186, R181 ;  /* 0x000000b5bab41220 */ /* 0x000fc60000410000 */
[----:B------:R-:W-:Y:S01]  /*bef0*/  F2FP.F16.F32.PACK_AB R182, RZ, R182 ;  /* 0x000000b6ffb6723e */ /* 0x000fe200000000ff */
[----:B------:R-:W-:-:S03]  /*bf00*/  FADD.FTZ R107, R107, R180 ;  /* 0x000000b46b6b7221 */ /* 0x000fc60000010000 */
[----:B------:R-:W-:Y:S01]  /*bf10*/  PRMT R175, R175, 0x5410, R182 ;  /* 0x00005410afaf7816 */ /* 0x000fe200000000b6 */
[----:B------:R-:W-:Y:S06]  /*bf20*/  BRA `(.L_x_3027) ;  /* 0x00000018005c7947 */ /* 0x000fec0003800000 */
.L_x_3018:
        /* <DEDUP_REMOVED lines=15> */
[----:B------:R-:W-:Y:S01]  /*c020*/  ISETP.GT.AND P1, PT, R231, RZ, PT ;  /* 0x000000ffe700720c */ /* 0x000fe20003f24270 */
        /* <DEDUP_REMOVED lines=15> */
[----:B------:R-:W-:Y:S01]  /*c120*/  FSEL R232, R176, RZ, P1 ;  /* 0x000000ffb0e87208 */ /* 0x000fe20000800000 */
[----:B------:R-:W-:Y:S06]  /*c130*/  @!P2 BRA `(.L_x_3036) ;  /* 0x000000000040a947 */ /* 0x000fec0003800000 */
[----:B-----5:R-:W-:-:S13]  /*c140*/  LOP3.LUT P3, RZ, R240, 0xff, RZ, 0xc0, !PT ;  /* 0x000000fff0ff7812 */ /* 0x020fda000786c0ff */
[----:B------:R-:W0:Y:S08]  /*c150*/  @P3 LDC.64 R176, c[0x0][0x408] ;  /* 0x00010200ffb03b82 */ /* 0x000e300000000a00 */
[----:B------:R-:W1:Y:S01]  /*c160*/  @P3 LDC.64 R178, c[0x0][0x408] ;  /* 0x00010200ffb23b82 */ /* 0x000e620000000a00 */
[----:B0-----:R-:W-:-:S04]  /*c170*/  @P3 FMUL.FTZ R177, R177, R232 ;  /* 0x000000e8b1b13220 */ /* 0x001fc80000410000 */
[----:B------:R-:W-:Y:S01]  /*c180*/  @P3 FMUL.FTZ R242, R177, R176 ;  /* 0x000000b0b1f23220 */ /* 0x000fe20000410000 */
[----:B------:R-:W-:Y:S02]  /*c190*/  HFMA2 R176, -RZ, RZ, 0, 0 ;  /* 0x00000000ffb07431 */ /* 0x000fe400000001ff */
[----:B------:R-:W-:Y:S02]  /*c1a0*/  @P3 HADD2.F32 R177, -RZ, R52.H0_H0 ;  /* 0x20000034ffb13230 */ /* 0x000fe40000004100 */
[----:B-1----:R-:W-:-:S03]  /*c1b0*/  @P3 FMUL.FTZ R179, R179, R232 ;  /* 0x000000e8b3b33220 */ /* 0x002fc60000410000 */
[----:B------:R-:W-:Y:S01]  /*c1c0*/  @P3 FMUL.FTZ R176, R177, R242 ;  /* 0x000000f2b1b03220 */ /* 0x000fe20000410000 */
[----:B------:R-:W-:Y:S01]  /*c1d0*/  @P3 FMUL.FTZ R178, R179, R178 ;  /* 0x000000b2b3b23220 */ /* 0x000fe20000410000 */
[----:B------:R-:W-:Y:S01]  /*c1e0*/  @P3 HADD2.F32 R179, -RZ, R168.H0_H0 ;  /* 0x200000a8ffb33230 */ /* 0x000fe20000004100 */
[----:B------:R-:W-:Y:S02]  /*c1f0*/  MOV R177, RZ ;  /* 0x000000ff00b17202 */ /* 0x000fe40000000f00 */
[----:B------:R-:W-:Y:S02]  /*c200*/  F2FP.F16.F32.PACK_AB R176, RZ, R176 ;  /* 0x000000b0ffb0723e */ /* 0x000fe400000000ff */
[----:B------:R-:W-:Y:S02]  /*c210*/  @P3 FMUL.FTZ R177, R179, R178 ;  /* 0x000000b2b3b13220 */ /* 0x000fe40000410000 */
[----:B------:R-:W-:Y:S02]  /*c220*/  PRMT R172, R176, 0x7610, R172 ;  /* 0x00007610b0ac7816 */ /* 0x000fe400000000ac */
[----:B------:R-:W-:-:S07]  /*c230*/  FADD.FTZ R108, R108, R177 ;  /* 0x000000b16c6c7221 */ /* 0x000fce0000010000 */
.L_x_3036:
[----:B------:R-:W-:Y:S05]  /*c240*/  @!P2 BRA `(.L_x_3037) ;  /* 0x000000000040a947 */ /* 0x000fea0003800000 */
[----:B-----5:R-:W-:-:S13]  /*c250*/  LOP3.LUT P3, RZ, R240, 0xff00, RZ, 0xc0, !PT ;  /* 0x0000ff00f0ff7812 */ /* 0x020fda000786c0ff */
        /* <DEDUP_REMOVED lines=14> */
[----:B------:R-:W-:-:S07]  /*c340*/  FADD.FTZ R109, R109, R176 ;  /* 0x000000b06d6d7221 */ /* 0x000fce0000010000 */
.L_x_3037:
[----:B------:R-:W-:Y:S05]  /*c350*/  @!P2 BRA `(.L_x_3038) ;  /* 0x000000000040a947 */ /* 0x000fea0003800000 */
        /* <DEDUP_REMOVED lines=16> */
.L_x_3038:
        /* <DEDUP_REMOVED lines=17> */
.L_x_3039:
        /* <DEDUP_REMOVED lines=17> */
.L_x_3040:
        /* <DEDUP_REMOVED lines=17> */
.L_x_3041:
[----:B------:R-:W-:Y:S02]  /*c790*/  F2FP.F16.F32.PACK_AB R177, R182, R234 ;  /* 0x000000eab6b1723e */ /* 0x000fe400000000ff */
[----:B------:R-:W-:Y:S02]  /*c7a0*/  F2FP.F16.F32.PACK_AB R178, R236, R238 ;  /* 0x000000eeecb2723e */ /* 0x000fe400000000ff */
[----:B------:R-:W-:Y:S02]  /*c7b0*/  FSEL R185, R181, RZ, P1 ;  /* 0x000000ffb5b97208 */ /* 0x000fe40000800000 */
[----:B------:R-:W-:Y:S01]  /*c7c0*/  FSEL R234, R180, RZ, P1 ;  /* 0x000000ffb4ea7208 */ /* 0x000fe20000800000 */
[----:B------:R-:W-:Y:S06]  /*c7d0*/  @!P2 BRA `(.L_x_3042) ;  /* 0x000000000040a947 */ /* 0x000fec0003800000 */
[----:B-----5:R-:W-:Y:S01]  /*c7e0*/  LOP3.LUT P1, RZ, R241, 0xff0000, RZ, 0xc0, !PT ;  /* 0x00ff0000f1ff7812 */ /* 0x020fe2000782c0ff */
[----:B------:R-:W-:Y:S01]  /*c7f0*/  HFMA2 R176, -RZ, RZ, 0, 0 ;  /* 0x00000000ffb07431 */ /* 0x000fe200000001ff */
[----:B------:R-:W-:-:S11]  /*c800*/  MOV R179, RZ ;  /* 0x000000ff00b37202 */ /* 0x000fd60000000f00 */
[----:B------:R-:W0:Y:S08]  /*c810*/  @P1 LDC.64 R182, c[0x0][0x408] ;  /* 0x00010200ffb61b82 */ /* 0x000e300000000a00 */
[----:B------:R-:W1:Y:S01]  /*c820*/  @P1 LDC.64 R180, c[0x0][0x408] ;  /* 0x00010200ffb41b82 */ /* 0x000e620000000a00 */
[----:B0-----:R-:W-:-:S04]  /*c830*/  @P1 FMUL.FTZ R183, R183, R234 ;  /* 0x000000eab7b71220 */ /* 0x001fc80000410000 */
[----:B------:R-:W-:Y:S01]  /*c840*/  @P1 FMUL.FTZ R183, R183, R182 ;  /* 0x000000b6b7b71220 */ /* 0x000fe20000410000 */
[----:B------:R-:W-:Y:S02]  /*c850*/  @P1 HADD2.F32 R182, -RZ, R55.H0_H0 ;  /* 0x20000037ffb61230 */ /* 0x000fe40000004100 */
[----:B-1----:R-:W-:-:S03]  /*c860*/  @P1 FMUL.FTZ R181, R181, R234 ;  /* 0x000000eab5b51220 */ /* 0x002fc60000410000 */
[----:B------:R-:W-:Y:S01]  /*c870*/  @P1 FMUL.FTZ R176, R182, R183 ;  /* 0x000000b7b6b01220 */ /* 0x000fe20000410000 */
[----:B------:R-:W-:Y:S01]  /*c880*/  @P1 FMUL.FTZ R180, R181, R180 ;  /* 0x000000b4b5b41220 */ /* 0x000fe20000410000 */
[----:B------:R-:W-:-:S03]  /*c890*/  @P1 HADD2.F32 R181, -RZ, R171.H0_H0 ;  /* 0x200000abffb51230 */ /* 0x000fc60000004100 */
[----:B------:R-:W-:Y:S02]  /*c8a0*/  F2FP.F16.F32.PACK_AB R176, RZ, R176 ;  /* 0x000000b0ffb0723e */ /* 0x000fe400000000ff */
[----:B------:R-:W-:Y:S02]  /*c8b0*/  @P1 FMUL.FTZ R179, R181, R180 ;  /* 0x000000b4b5b31220 */ /* 0x000fe40000410000 */
[----:B------:R-:W-:Y:S02]  /*c8c0*/  PRMT R175, R176, 0x7610, R175 ;  /* 0x00007610b0af7816 */ /* 0x000fe400000000af */
[----:B------:R-:W-:-:S07]  /*c8d0*/  FADD.FTZ R106, R106, R179 ;  /* 0x000000b36a6a7221 */ /* 0x000fce0000010000 */
.L_x_3042:
[----:B------:R-:W-:Y:S02]  /*c8e0*/  F2FP.F16.F32.PACK_AB R176, R186, R232 ;  /* 0x000000e8bab0723e */ /* 0x000fe400000000ff */
[----:B------:R-:W-:Y:S01]  /*c8f0*/  F2FP.F16.F32.PACK_AB R179, R185, R234 ;  /* 0x000000eab9b3723e */ /* 0x000fe200000000ff */
[----:B------:R-:W-:Y:S06]  /*c900*/  @!P2 BRA `(.L_x_3027) ;  /* 0x0000000c00e4a947 */ /* 0x000fec0003800000 */
[----:B-----5:R-:W-:Y:S01]  /*c910*/  ISETP.GE.U32.AND P1, PT, R240, RZ, PT ;  /* 0x000000fff000720c */ /* 0x020fe20003f26070 */
        /* <DEDUP_REMOVED lines=10> */
[----:B------:R-:W-:Y:S01]  /*c9c0*/  PRMT R175, R175, 0x5410, R181 ;  /* 0x00005410afaf7816 */ /* 0x000fe200000000b5 */
[----:B------:R-:W-:Y:S06]  /*c9d0*/  BRA `(.L_x_3027) ;  /* 0x0000000c00b07947 */ /* 0x000fec0003800000 */
.L_x_3035:
        /* <DEDUP_REMOVED lines=14> */
.L_x_3045:
[----:B------:R-:W-:Y:S05]  /*cac0*/  BSYNC.RECONVERGENT B0 ;  /* 0x0000000000007941 */ /* 0x000fea0003800200 */
.L_x_3044:
        /* <DEDUP_REMOVED lines=13> */
.L_x_3047:
[----:B------:R-:W-:Y:S05]  /*cba0*/  BSYNC.RECONVERGENT B0 ;  /* 0x0000000000007941 */ /* 0x000fea0003800200 */
.L_x_3046:
[----:B------:R-:W-:-:S04]  /*cbb0*/  F2FP.F16.F32.PACK_AB R180, RZ, R180 ;  /* 0x000000b4ffb4723e */ /* 0x000fc800000000ff */
[----:B------:R-:W-:-:S07]  /*cbc0*/  PRMT R172, R180, 0x7610, R172 ;  /* 0x00007610b4ac7816 */ /* 0x000fce00000000ac */
.L_x_3043:
        /* <DEDUP_REMOVED lines=14> */
.L_x_3050:
[----:B------:R-:W-:Y:S05]  /*ccb0*/  BSYNC.RECONVERGENT B0 ;  /* 0x0000000000007941 */ /* 0x000fea0003800200 */
.L_x_3049:
        /* <DEDUP_REMOVED lines=13> */
.L_x_3052:
[----:B------:R-:W-:Y:S05]  /*cd90*/  BSYNC.RECONVERGENT B0 ;  /* 0x0000000000007941 */ /* 0x000fea0003800200 */
.L_x_3051:
[----:B------:R-:W-:-:S04]  /*cda0*/  F2FP.F16.F32.PACK_AB R180, RZ, R180 ;  /* 0x000000b4ffb4723e */ /* 0x000fc800000000ff */
[----:B------:R-:W-:-:S07]  /*cdb0*/  PRMT R172, R172, 0x5410, R180 ;  /* 0x00005410acac7816 */ /* 0x000fce00000000b4 */
.L_x_3048:
        /* <DEDUP_REMOVED lines=14> */
.L_x_3055:
[----:B------:R-:W-:Y:S05]  /*cea0*/  BSYNC.RECONVERGENT B0 ;  /* 0x0000000000007941 */ /* 0x000fea0003800200 */
.L_x_3054:
        /* <DEDUP_REMOVED lines=13> */
.L_x_3057:
[----:B------:R-:W-:Y:S05]  /*cf80*/  BSYNC.RECONVERGENT B0 ;  /* 0x0000000000007941 */ /* 0x000fea0003800200 */
.L_x_3056:
[----:B------:R-:W-:-:S04]  /*cf90*/  F2FP.F16.F32.PACK_AB R180, RZ, R180 ;  /* 0x000000b4ffb4723e */ /* 0x000fc800000000ff */
[----:B------:R-:W-:-:S07]  /*cfa0*/  PRMT R173, R180, 0x7610, R173 ;  /* 0x00007610b4ad7816 */ /* 0x000fce00000000ad */
.L_x_3053:
        /* <DEDUP_REMOVED lines=14> */
.L_x_3060:
[----:B------:R-:W-:Y:S05]  /*d090*/  BSYNC.RECONVERGENT B0 ;  /* 0x0000000000007941 */ /* 0x000fea0003800200 */
.L_x_3059:
        /* <DEDUP_REMOVED lines=13> */
.L_x_3062:
[----:B------:R-:W-:Y:S05]  /*d170*/  BSYNC.RECONVERGENT B0 ;  /* 0x0000000000007941 */ /* 0x000fea0003800200 */
.L_x_3061:
[----:B------:R-:W-:-:S04]  /*d180*/  F2FP.F16.F32.PACK_AB R180, RZ, R180 ;  /* 0x000000b4ffb4723e */ /* 0x000fc800000000ff */
[----:B------:R-:W-:-:S07]  /*d190*/  PRMT R173, R173, 0x5410, R180 ;  /* 0x00005410adad7816 */ /* 0x000fce00000000b4 */
.L_x_3058:
        /* <DEDUP_REMOVED lines=14> */
.L_x_3065:
[----:B------:R-:W-:Y:S05]  /*d280*/  BSYNC.RECONVERGENT B0 ;  /* 0x0000000000007941 */ /* 0x000fea0003800200 */
.L_x_3064:
        /* <DEDUP_REMOVED lines=13> */
.L_x_3067:
[----:B------:R-:W-:Y:S05]  /*d360*/  BSYNC.RECONVERGENT B0 ;  /* 0x0000000000007941 */ /* 0x000fea0003800200 */
.L_x_3066:
[----:B------:R-:W-:-:S04]  /*d370*/  F2FP.F16.F32.PACK_AB R180, RZ, R180 ;  /* 0x000000b4ffb4723e */ /* 0x000fc800000000ff */
[----:B------:R-:W-:-:S07]  /*d380*/  PRMT R174, R180, 0x7610, R174 ;  /* 0x00007610b4ae7816 */ /* 0x000fce00000000ae */
.L_x_3063:
        /* <DEDUP_REMOVED lines=14> */
.L_x_3070:
[----:B------:R-:W-:Y:S05]  /*d470*/  BSYNC.RECONVERGENT B0 ;  /* 0x0000000000007941 */ /* 0x000fea0003800200 */
.L_x_3069:
        /* <DEDUP_REMOVED lines=13> */
.L_x_3072:
[----:B------:R-:W-:Y:S05]  /*d550*/  BSYNC.RECONVERGENT B0 ;  /* 0x0000000000007941 */ /* 0x000fea0003800200 */
.L_x_3071:
[----:B------:R-:W-:-:S04]  /*d560*/  F2FP.F16.F32.PACK_AB R180, RZ, R180 ;  /* 0x000000b4ffb4723e */ /* 0x000fc800000000ff */
[----:B------:R-:W-:-:S07]  /*d570*/  PRMT R174, R174, 0x5410, R180 ;  /* 0x00005410aeae7816 */ /* 0x000fce00000000b4 */
.L_x_3068:
        /* <DEDUP_REMOVED lines=14> */
.L_x_3075:
[----:B------:R-:W-:Y:S05]  /*d660*/  BSYNC.RECONVERGENT B0 ;  /* 0x0000000000007941 */ /* 0x000fea0003800200 */
.L_x_3074:
        /* <DEDUP_REMOVED lines=13> */
.L_x_3077:
[----:B------:R-:W-:Y:S05]  /*d740*/  BSYNC.RECONVERGENT B0 ;  /* 0x0000000000007941 */ /* 0x000fea0003800200 */
.L_x_3076:
[----:B------:R-:W-:-:S04]  /*d750*/  F2FP.F16.F32.PACK_AB R180, RZ, R180 ;  /* 0x000000b4ffb4723e */ /* 0x000fc800000000ff */
[----:B------:R-:W-:-:S07]  /*d760*/  PRMT R175, R180, 0x7610, R175 ;  /* 0x00007610b4af7816 */ /* 0x000fce00000000af */
.L_x_3073:
[----:B------:R-:W-:Y:S05]  /*d770*/  @!P2 BRA `(.L_x_3027) ;  /* 0x000000000048a947 */ /* 0x000fea0003800000 */
[----:B------:R-:W-:Y:S01]  /*d780*/  FFMA.FTZ R185, R228, R185, R186 ;  /* 0x000000b9e4b97223 */ /* 0x000fe200000100ba */
[----:B-----5:R-:W-:Y:S01]  /*d790*/  ISETP.GE.U32.AND P1, PT, R240, RZ, PT ;  /* 0x000000fff000720c */ /* 0x020fe20003f26070 */
[----:B0-----:R-:W-:Y:S01]  /*d7a0*/  HFMA2 R182, -RZ, RZ, 0, 0 ;  /* 0x00000000ffb67431 */ /* 0x001fe200000001ff */
[----:B------:R-:W-:Y:S01]  /*d7b0*/  ISETP.GT.AND P3, PT, R231, RZ, PT ;  /* 0x000000ffe700720c */ /* 0x000fe20003f64270 */
[----:B------:R-:W-:Y:S01]  /*d7c0*/  FADD.FTZ R185, R226, -R185 ;  /* 0x800000b9e2b97221 */ /* 0x000fe20000010000 */
[----:B------:R-:W-:Y:S02]  /*d7d0*/  ISETP.GE.U32.AND.EX P1, PT, R241, 0x1000000, PT, P1 ;  /* 0x01000000f100780c */ /* 0x000fe40003f26110 */
[----:B------:R-:W-:Y:S01]  /*d7e0*/  MOV R181, RZ ;  /* 0x000000ff00b57202 */ /* 0x000fe20000000f00 */
[----:B------:R-:W-:-:S05]  /*d7f0*/  FMUL.FTZ R180, R232, R185 ;  /* 0x000000b9e8b47220 */ /* 0x000fca0000410000 */
[----:B------:R-:W-:-:S05]  /*d800*/  FSEL R180, R180, RZ, P3 ;  /* 0x000000ffb4b47208 */ /* 0x000fca0001800000 */
[----:B------:R-:W-:Y:S01]  /*d810*/  FMUL.FTZ R180, R180, UR17 ;  /* 0x00000011b4b47c20 */ /* 0x000fe20008410000 */
[----:B------:R-:W-:Y:S02]  /*d820*/  @P1 HADD2.F32 R185, -RZ, R55.H1_H1 ;  /* 0x30000037ffb91230 */ /* 0x000fe40000004100 */
[----:B------:R-:W-:Y:S02]  /*d830*/  @P1 HADD2.F32 R183, -RZ, R171.H1_H1 ;  /* 0x300000abffb71230 */ /* 0x000fe40000004100 */
[----:B------:R-:W-:-:S04]  /*d840*/  FMUL.FTZ R180, R180, UR16 ;  /* 0x00000010b4b47c20 */ /* 0x000fc80008410000 */
[-C--:B------:R-:W-:Y:S01]  /*d850*/  @P1 FMUL.FTZ R181, R185, R180.reuse ;  /* 0x000000b4b9b51220 */ /* 0x080fe20000410000 */
[----:B------:R-:W-:-:S04]  /*d860*/  @P1 FMUL.FTZ R182, R183, R180 ;  /* 0x000000b4b7b61220 */ /* 0x000fc80000410000 */
[----:B------:R-:W-:Y:S01]  /*d870*/  F2FP.F16.F32.PACK_AB R181, RZ, R181 ;  /* 0x000000b5ffb5723e */ /* 0x000fe200000000ff */
[----:B------:R-:W-:-:S03]  /*d880*/  FADD.FTZ R107, R107, R182 ;  /* 0x000000b66b6b7221 */ /* 0x000fc60000010000 */
[----:B------:R-:W-:-:S07]  /*d890*/  PRMT R175, R175, 0x5410, R181 ;  /* 0x00005410afaf7816 */ /* 0x000fce00000000b5 */
.L_x_3027:
        /* <DEDUP_REMOVED lines=12> */
.L_x_2816:
        /* <DEDUP_REMOVED lines=35> */
.L_x_3079:
        /* <DEDUP_REMOVED lines=15> */
.L_x_15617:


//--------------------- .text._ZN10layer_norm13ln_bwd_kernelINS_13Kernel_traitsIf13__nv_bfloat16S2_S2_fjLj4096ELj1ELj1ELj4ELj16ENS_18Kernel_traits_baseILj4096EfS2_S2_S2_fjLj128EEEEELb0ELb0ELb0ELb0EEEvNS_9BwdParamsE --------------------------
	.section	.text._ZN10layer_norm13ln_bwd_kernelINS_13Kernel_traitsIf13__nv_bfloat16S2_S2_fjLj4096ELj1ELj1ELj4ELj16ENS_18Kernel_traits_baseILj4096EfS2_S2_S2_fjLj128EEEEELb0ELb0ELb0ELb0EEEvNS_9BwdParamsE,"ax",@progbits
	.align	128
        .global         _ZN10layer_norm13ln_bwd_kernelINS_13Kernel_traitsIf13__nv_bfloat16S2_S2_fjLj4096ELj1ELj1ELj4ELj16ENS_18Kernel_traits_baseILj4096EfS2_S2_S2_fjLj128EEEEELb0ELb0ELb0ELb0EEEvNS_9BwdParamsE
        .type           _ZN10layer_norm13ln_bwd_kernelINS_13Kernel_traitsIf13__nv_bfloat16S2_S2_fjLj4096ELj1ELj1ELj4ELj16ENS_18Kernel_traits_baseILj4096EfS2_S2_S2_fjLj128EEEEELb0ELb0ELb0ELb0EEEvNS_9BwdParamsE,@function
        .size           _ZN10layer_norm13ln_bwd_kernelINS_13Kernel_traitsIf13__nv_bfloat16S2_S2_fjLj4096ELj1ELj1ELj4ELj16ENS_18Kernel_traits_baseILj4096EfS2_S2_S2_fjLj128EEEEELb0ELb0ELb0ELb0EEEvNS_9BwdParamsE,(.L_x_15618 - _ZN10layer_norm13ln_bwd_kernelINS_13Kernel_traitsIf13__nv_bfloat16S2_S2_fjLj4096ELj1ELj1ELj4ELj16ENS_18Kernel_traits_baseILj4096EfS2_S2_S2_fjLj128EEEEELb0ELb0ELb0ELb0EEEvNS_9BwdParamsE)
        .other          _ZN10layer_norm13ln_bwd_kernelINS_13Kernel_traitsIf13__nv_bfloat16S2_S2_fjLj4096ELj1ELj1ELj4ELj16ENS_18Kernel_traits_baseILj4096EfS2_S2_S2_fjLj128EEEEELb0ELb0ELb0ELb0EEEvNS_9BwdParamsE,@"STO_CUDA_ENTRY STV_DEFAULT"
_ZN10layer_norm13ln_bwd_kernelINS_13Kernel_traitsIf13__nv_bfloat16S2_S2_fjLj4096ELj1ELj1ELj4ELj16ENS_18Kernel_traits_baseILj4096EfS2_S2_S2_fjLj128EEEEELb0ELb0ELb0ELb0EEEvNS_9BwdParamsE:
.text._ZN10layer_norm13ln_bwd_kernelINS_13Kernel_traitsIf13__nv_bfloat16S2_S2_fjLj4096ELj1ELj1ELj4ELj16ENS_18Kernel_traits_baseILj4096EfS2_S2_S2_fjLj128EEEEELb0ELb0ELb0ELb0EEEvNS_9BwdParamsE:
        /* <DEDUP_REMOVED lines=16> */
[----:B------:R-:W0:Y:S06]  /*0100*/  @P1 LDC.64 R8, c[0x0][0x3d0] ;  /* 0x0000f400ff081b82 */ /* 0x000e2c0000000a00 */
[----:B------:R-:W-:Y:S02]  /*0110*/  @P4 LOP3.LUT R17, R4, 0x80, RZ, 0xfc, !PT ;  /* 0x0000008004114812 */ /* 0x000fe400078efcff */
[----:B------:R-:W3:Y:S08]  /*0120*/  @P2 LDC.64 R10, c[0x0][0x3d0] ;  /* 0x0000f400ff0a2b82 */ /* 0x000ef00000000a00 */
[----:B------:R-:W4:Y:S08]  /*0130*/  @P3 LDC.64 R14, c[0x0][0x3d0] ;  /* 0x0000f400ff0e3b82 */ /* 0x000f300000000a00 */
[----:B------:R-:W2:Y:S01]  /*0140*/  @P4 LDC.64 R6, c[0x0][0x3d0] ;  /* 0x0000f400ff064b82 */ /* 0x000ea20000000a00 */
[C---:B0-----:R-:W-:Y:S01]  /*0150*/  @P1 IMAD.WIDE.U32 R8, R17.reuse, 0x20, R8 ;  /* 0x0000002011081825 */ /* 0x041fe200078e0008 */
[----:B------:R-:W-:-:S04]  /*0160*/  @P1 IADD3 R17, PT, PT, R17, 0x80, RZ ;  /* 0x0000008011111810 */ /* 0x000fc80007ffe0ff */
[----:B-1----:R0:W5:Y:S01]  /*0170*/  @P1 LDG.E.128 R36, desc[UR4][R8.64] ;  /* 0x0000000408241981 */ /* 0x002162000c1e1d00 */
[C---:B---3--:R-:W-:Y:S01]  /*0180*/  @P2 IMAD.WIDE.U32 R12, R17.reuse, 0x20, R10 ;  /* 0x00000020110c2825 */ /* 0x048fe200078e000a */
[----:B------:R-:W-:Y:S02]  /*0190*/  @P2 IADD3 R17, PT, PT, R17, 0x80, RZ ;  /* 0x0000008011112810 */ /* 0x000fe40007ffe0ff */
[----:B------:R0:W5:Y:S04]  /*01a0*/  @P1 LDG.E.128 R40, desc[UR4][R8.64+0x10] ;  /* 0x0000100408281981 */ /* 0x000168000c1e1d00 */
[----:B------:R0:W5:Y:S01]  /*01b0*/  @P2 LDG.E.128 R44, desc[UR4][R12.64] ;  /* 0x000000040c2c2981 */ /* 0x000162000c1e1d00 */
[----:B----4-:R-:W-:-:S03]  /*01c0*/  @P3 IMAD.WIDE.U32 R10, R17, 0x20, R14 ;  /* 0x00000020110a3825 */ /* 0x010fc600078e000e */
[----:B------:R0:W5:Y:S04]  /*01d0*/  @P2 LDG.E.128 R48, desc[UR4][R12.64+0x10] ;  /* 0x000010040c302981 */ /* 0x000168000c1e1d00 */
[----:B------:R0:W5:Y:S01]  /*01e0*/  @P3 LDG.E.128 R52, desc[UR4][R10.64] ;  /* 0x000000040a343981 */ /* 0x000162000c1e1d00 */
[----:B--2---:R-:W-:-:S03]  /*01f0*/  @P4 IMAD.WIDE.U32 R6, R4, 0x20, R6 ;  /* 0x0000002004064825 */ /* 0x004fc600078e0006 */
[----:B------:R0:W5:Y:S04]  /*0200*/  @P3 LDG.E.128 R56, desc[UR4][R10.64+0x10] ;  /* 0x000010040a383981 */ /* 0x000168000c1e1d00 */
[----:B------:R0:W5:Y:S04]  /*0210*/  @P4 LDG.E.128 R60, desc[UR4][R6.64] ;  /* 0x00000004063c4981 */ /* 0x000168000c1e1d00 */
[----:B------:R0:W5:Y:S01]  /*0220*/  @P4 LDG.E.128 R64, desc[UR4][R6.64+0x10] ;  /* 0x0000100406404981 */ /* 0x000162000c1e1d00 */
[----:B------:R-:W-:Y:S01]  /*0230*/  UISETP.GE.AND UP0, UPT, UR6, UR7, UPT ;  /* 0x000000070600728c */ /* 0x000fe2000bf06270 */
        /* <DEDUP_REMOVED lines=75> */
.L_x_3119:
[----:B------:R-:W4:Y:S08]  /*06f0*/  LDC.64 R152, c[0x0][0x3c0] ;  /* 0x0000f000ff987b82 */ /* 0x000f300000000a00 */
[----:B------:R-:W0:Y:S01]  /*0700*/  LDC R5, c[0x0][0x388] ;  /* 0x0000e200ff057b82 */ /* 0x000e220000000800 */
[----:B----4-:R-:W-:-:S07]  /*0710*/  IMAD.WIDE R154, R0, 0x4, R152 ;  /* 0x00000004009a7825 */ /* 0x010fce00078e0298 */
[----:B------:R-:W4:Y:S01]  /*0720*/  LDC.64 R152, c[0x0][0x3c8] ;  /* 0x0000f200ff987b82 */ /* 0x000f220000000a00 */
[----:B------:R-:W2:Y:S01]  /*0730*/  LDG.E R154, desc[UR4][R154.64] ;  /* 0x000000049a9a7981 */ /* 0x000ea2000c1e1900 */
[C---:B------:R-:W-:Y:S01]  /*0740*/  ISETP.GE.U32.AND P4, PT, R3.reuse, 0x80, PT ;  /* 0x000000800300780c */ /* 0x040fe20003f86070 */
        /* <DEDUP_REMOVED lines=24> */
[----:B------:R-:W0:Y:S02]  /*08d0*/  @P0 LDC.64 R184, c[0x0][0x438] ;  /* 0x00010e00ffb80b82 */ /* 0x000e240000000a00 */
[----:B0-----:R-:W-:-:S05]  /*08e0*/  @P0 IMAD.WIDE.U32 R184, R196, 0x10, R184 ;  /* 0x00000010c4b80825 */ /* 0x001fca00078e00b8 */
[----:B------:R0:W5:Y:S01]  /*08f0*/  @P0 LDG.E.128 R136, desc[UR4][R184.64] ;  /* 0x00000004b8880981 */ /* 0x000162000c1e1d00 */
[C---:B----4-:R-:W-:Y:S02]  /*0900*/  SHF.L.U32 R164, R152.reuse, 0x10, RZ ;  /* 0x0000001098a47819 */ /* 0x050fe400000006ff */
[----:B------:R-:W-:Y:S02]  /*0910*/  PRMT R163, R152, 0x7632, R163 ;  /* 0x0000763298a37816 */ /* 0x000fe400000000a3 */
[----:B------:R-:W-:Y:S01]  /*0920*/  SHF.L.U32 R186, R153, 0x10, RZ ;  /* 0x0000001099ba7819 */ /* 0x000fe200000006ff */
[----:B------:R-:W-:Y:S01]  /*0930*/  FADD.FTZ R164, -R193, R164 ;  /* 0x000000a4c1a47221 */ /* 0x000fe20000010100 */
[C---:B------:R-:W-:Y:S02]  /*0940*/  PRMT R179, R154.reuse, 0x7632, R179 ;  /* 0x000076329ab37816 */ /* 0x040fe400000000b3 */
[----:B------:R-:W-:Y:S01]  /*0950*/  SHF.L.U32 R188, R154, 0x10, RZ ;  /* 0x000000109abc7819 */ /* 0x000fe200000006ff */
[----:B-----5:R-:W-:Y:S01]  /*0960*/  FMUL.FTZ R195, R197, R164 ;  /* 0x000000a4c5c37220 */ /* 0x020fe20000410000 */
[----:B------:R-:W-:Y:S01]  /*0970*/  PRMT R166, R153, 0x7632, R166 ;  /* 0x0000763299a67816 */ /* 0x000fe200000000a6 */
[----:B------:R-:W-:Y:S01]  /*0980*/  FADD.FTZ R186, -R193, R186 ;  /* 0x000000bac1ba7221 */ /* 0x000fe20000010100 */
[----:B------:R-:W-:Y:S01]  /*0990*/  SHF.L.U32 R190, R155, 0x10, RZ ;  /* 0x000000109bbe7819 */ /* 0x000fe200000006ff */
[----:B------:R-:W-:Y:S01]  /*09a0*/  FADD.FTZ R188, -R193, R188 ;  /* 0x000000bcc1bc7221 */ /* 0x000fe20000010100 */
[C---:B--2---:R-:W-:Y:S01]  /*09b0*/  SHF.L.U32 R191, R156.reuse, 0x10, RZ ;  /* 0x000000109cbf7819 */ /* 0x044fe200000006ff */
[----:B------:R-:W-:Y:S01]  /*09c0*/  FMUL.FTZ R189, R197, R186 ;  /* 0x000000bac5bd7220 */ /* 0x000fe20000410000 */
[----:B------:R-:W-:Y:S01]  /*09d0*/  SHF.L.U32 R154, R163, 0x10, RZ ;  /* 0x00000010a39a7819 */ /* 0x000fe200000006ff */
[----:B------:R-:W-:Y:S01]  /*09e0*/  FADD.FTZ R190, -R193, R190 ;  /* 0x000000bec1be7221 */ /* 0x000fe20000010100 */
[----:B------:R-:W-:Y:S01]  /*09f0*/  PRMT R152, R156, 0x7632, R152 ;  /* 0x000076329c987816 */ /* 0x000fe20000000098 */
[----:B------:R-:W-:Y:S01]  /*0a00*/  FADD.FTZ R100, R100, R191 ;  /* 0x000000bf64647221 */ /* 0x000fe20000010000 */
[----:B------:R-:W-:Y:S01]  /*0a10*/  PRMT R181, R155, 0x7632, R181 ;  /* 0x000076329bb57816 */ /* 0x000fe200000000b5 */
[-C--:B------:R-:W-:Y:S01]  /*0a20*/  FFMA.FTZ R68, R195, R191.reuse, R68 ;  /* 0x000000bfc3447223 */ /* 0x080fe20000010044 */
[----:B------:R-:W-:Y:S01]  /*0a30*/  SHF.L.U32 R166, R166, 0x10, RZ ;  /* 0x00000010a6a67819 */ /* 0x000fe200000006ff */
[----:B------:R-:W-:Y:S01]  /*0a40*/  FADD.FTZ R154, -R193, R154 ;  /* 0x0000009ac19a7221 */ /* 0x000fe20000010100 */
[----:B------:R-:W-:Y:S01]  /*0a50*/  PRMT R153, R157, 0x7632, R153 ;  /* 0x000076329d997816 */ /* 0x000fe20000000099 */
[----:B------:R-:W-:Y:S01]  /*0a60*/  FMUL.FTZ R191, R60, R191 ;  /* 0x000000bf3cbf7220 */ /* 0x000fe20000410000 */
[----:B------:R-:W-:Y:S01]  /*0a70*/  PRMT R155, R158, 0x7632, R155 ;  /* 0x000076329e9b7816 */ /* 0x000fe2000000009b */
[----:B------:R-:W-:Y:S01]  /*0a80*/  FMUL.FTZ R194, R197, R154 ;  /* 0x0000009ac5c27220 */ /* 0x000fe20000410000 */
[----:B------:R-:W-:Y:S01]  /*0a90*/  SHF.L.U32 R152, R152, 0x10, RZ ;  /* 0x0000001098987819 */ /* 0x000fe200000006ff */
[----:B------:R-:W-:Y:S01]  /*0aa0*/  FADD.FTZ R166, -R193, R166 ;  /* 0x000000a6c1a67221 */ /* 0x000fe20000010100 */
[----:B------:R-:W-:Y:S01]  /*0ab0*/  SHF.L.U32 R183, R158, 0x10, RZ ;  /* 0x000000109eb77819 */ /* 0x000fe200000006ff */
[----:B0-----:R-:W-:Y:S01]  /*0ac0*/  FMUL.FTZ R185, R197, R188 ;  /* 0x000000bcc5b97220 */ /* 0x001fe20000410000 */
[----:B------:R-:W-:Y:S01]  /*0ad0*/  SHF.L.U32 R156, R179, 0x10, RZ ;  /* 0x00000010b39c7819 */ /* 0x000fe200000006ff */
[----:B------:R-:W-:Y:S01]  /*0ae0*/  FMUL.FTZ R179, R197, R190 ;  /* 0x000000bec5b37220 */ /* 0x000fe20000410000 */
[----:B------:R-:W-:Y:S01]  /*0af0*/  SHF.L.U32 R157, R157, 0x10, RZ ;  /* 0x000000109d9d7819 */ /* 0x000fe200000006ff */
[-C--:B------:R-:W-:Y:S01]  /*0b00*/  FMUL.FTZ R190, R61, R152.reuse ;  /* 0x000000983dbe7220 */ /* 0x080fe20000410000 */
[----:B------:R-:W-:Y:S01]  /*0b10*/  SHF.L.U32 R186, R153, 0x10, RZ ;  /* 0x0000001099ba7819 */ /* 0x000fe200000006ff */
[----:B------:R-:W-:Y:S01]  /*0b20*/  FADD.FTZ R153, RZ, R191 ;  /* 0x000000bfff997221 */ /* 0x000fe20000010000 */
[----:B------:R-:W-:Y:S01]  /*0b30*/  SHF.L.U32 R158, R155, 0x10, RZ ;  /* 0x000000109b9e7819 */ /* 0x000fe200000006ff */
[----:B------:R-:W-:Y:S01]  /*0b40*/  FFMA.FTZ R155, R195, R191, RZ ;  /* 0x000000bfc39b7223 */ /* 0x000fe200000100ff */
[----:B------:R-:W-:Y:S01]  /*0b50*/  FADD.FTZ R101, R101, R152 ;  /* 0x0000009865657221 */ /* 0x000fe20000010000 */
[----:B------:R-:W-:Y:S01]  /*0b60*/  FFMA.FTZ R69, R194, R152, R69 ;  /* 0x00000098c2457223 */ /* 0x000fe20000010045 */
[----:B------:R-:W-:Y:S01]  /*0b70*/  FMUL.FTZ R188, R197, R166 ;  /* 0x000000a6c5bc7220 */ /* 0x000fe20000410000 */
        /* <DEDUP_REMOVED lines=8> */
[----:B------:R-:W-:Y:S01]  /*0c00*/  PRMT R184, R159, 0x7632, R184 ;  /* 0x000076329fb87816 */ /* 0x000fe200000000b8 */
[----:B------:R-:W-:Y:S01]  /*0c10*/  FADD.FTZ R104, R104, R183 ;  /* 0x000000b768687221 */ /* 0x000fe20000010000 */
[-C--:B------:R-:W-:Y:S01]  /*0c20*/  FFMA.FTZ R72, R185, R183.reuse, R72 ;  /* 0x000000b7b9487223 */ /* 0x080fe20000010048 */
[----:B------:R-:W-:Y:S01]  /*0c30*/  FMUL.FTZ R183, R64, R183 ;  /* 0x000000b740b77220 */ /* 0x000fe20000410000 */
        /* <DEDUP_REMOVED lines=8> */
[----:B------:R-:W-:Y:S01]  /*0cc0*/  FMUL.FTZ R184, R197, R156 ;  /* 0x0000009cc5b87220 */ /* 0x000fe20000410000 */
[----:B------:R-:W-:Y:S01]  /*0cd0*/  FFMA.FTZ R153, R185, R183, R154 ;  /* 0x000000b7b9997223 */ /* 0x000fe2000001009a */
[----:B------:R-:W-:Y:S01]  /*0ce0*/  FADD.FTZ R166, -R193, R164 ;  /* 0x000000a4c1a67221 */ /* 0x000fe20000010100 */
        /* <DEDUP_REMOVED lines=18> */
.L_x_3082:
[----:B-1-3--:R-:W-:Y:S05]  /*0e10*/  BSYNC.RECONVERGENT B0 ;  /* 0x0000000000007941 */ /* 0x00afea0003800200 */
.L_x_3081:
        /* <DEDUP_REMOVED lines=14> */
[----:B--2---:R-:W-:Y:S02]  /*0f00*/  SHF.L.U32 R18, R8, 0x10, RZ ;  /* 0x0000001008127819 */ /* 0x004fe400000006ff */
[C---:B------:R-:W-:Y:S02]  /*0f10*/  SHF.L.U32 R20, R9.reuse, 0x10, RZ ;  /* 0x0000001009147819 */ /* 0x040fe400000006ff */
[----:B------:R-:W-:Y:S01]  /*0f20*/  PRMT R17, R9, 0x7632, R17 ;  /* 0x0000763209117816 */ /* 0x000fe20000000011 */
[----:B------:R-:W-:Y:S01]  /*0f30*/  FADD.FTZ R18, -R193, R18 ;  /* 0x00000012c1127221 */ /* 0x000fe20000010100 */
[----:B------:R-:W-:Y:S02]  /*0f40*/  PRMT R19, R10, 0x7632, R19 ;  /* 0x000076320a137816 */ /* 0x000fe40000000013 */
[----:B---3--:R-:W-:Y:S01]  /*0f50*/  SHF.L.U32 R9, R12, 0x10, RZ ;  /* 0x000000100c097819 */ /* 0x008fe200000006ff */
[----:B0----5:R-:W-:Y:S01]  /*0f60*/  FMUL.FTZ R7, R197, R18 ;  /* 0x00000012c5077220 */ /* 0x021fe20000410000 */
[----:B------:R-:W-:Y:S01]  /*0f70*/  SHF.L.U32 R152, R10, 0x10, RZ ;  /* 0x000000100a987819 */ /* 0x000fe200000006ff */
[----:B------:R-:W-:Y:S01]  /*0f80*/  FADD.FTZ R10, -R193, R20 ;  /* 0x00000014c10a7221 */ /* 0x000fe20000010100 */
[C---:B------:R-:W-:Y:S01]  /*0f90*/  SHF.L.U32 R158, R11.reuse, 0x10, RZ ;  /* 0x000000100b9e7819 */ /* 0x040fe200000006ff */
[----:B------:R-:W-:Y:S01]  /*0fa0*/  FADD.FTZ R108, R108, R9 ;  /* 0x000000096c6c7221 */ /* 0x000fe20000010000 */
[----:B------:R-:W-:Y:S01]  /*0fb0*/  PRMT R157, R11, 0x7632, R157 ;  /* 0x000076320b9d7816 */ /* 0x000fe2000000009d */
[-C--:B------:R-:W-:Y:S01]  /*0fc0*/  FFMA.FTZ R76, R7, R9.reuse, R76 ;  /* 0x00000009074c7223 */ /* 0x080fe2000001004c */
[----:B------:R-:W-:Y:S01]  /*0fd0*/  PRMT R16, R8, 0x7632, R16 ;  /* 0x0000763208107816 */ /* 0x000fe20000000010 */
[----:B------:R-:W-:Y:S01]  /*0fe0*/  FMUL.FTZ R6, R36, R9 ;  /* 0x0000000924067220 */ /* 0x000fe20000410000 */
[----:B------:R-:W-:Y:S01]  /*0ff0*/  PRMT R11, R13, 0x7632, R11 ;  /* 0x000076320d0b7816 */ /* 0x000fe2000000000b */
[----:B------:R-:W-:Y:S01]  /*1000*/  FMUL.FTZ R9, R197, R10 ;  /* 0x0000000ac5097220 */ /* 0x000fe20000410000 */
[----:B------:R-:W-:Y:S01]  /*1010*/  PRMT R8, R12, 0x7632, R8 ;  /* 0x000076320c087816 */ /* 0x000fe20000000008 */
[----:B------:R-:W-:Y:S01]  /*1020*/  FADD.FTZ R12, -R193, R152 ;  /* 0x00000098c10c7221 */ /* 0x000fe20000010100 */
[----:B------:R-:W-:Y:S01]  /*1030*/  SHF.L.U32 R13, R13, 0x10, RZ ;  /* 0x000000100d0d7819 */ /* 0x000fe200000006ff */
[----:B------:R-:W-:Y:S01]  /*1040*/  FADD.FTZ R18, R199, R6 ;  /* 0x00000006c7127221 */ /* 0x000fe20000010000 */
[----:B------:R-:W-:-:S02]  /*1050*/  PRMT R153, R14, 0x7632, R153 ;  /* 0x000076320e997816 */ /* 0x000fc40000000099 */
[----:B------:R-:W-:Y:S01]  /*1060*/  SHF.L.U32 R155, R14, 0x10, RZ ;  /* 0x000000100e9b7819 */ /* 0x000fe200000006ff */
[----:B------:R-:W-:Y:S01]  /*1070*/  FADD.FTZ R14, -R193, R158 ;  /* 0x0000009ec10e7221 */ /* 0x000fe20000010100 */
[----:B------:R-:W-:Y:S01]  /*1080*/  SHF.L.U32 R16, R16, 0x10, RZ ;  /* 0x0000001010107819 */ /* 0x000fe200000006ff */
[----:B------:R-:W-:Y:S01]  /*1090*/  FADD.FTZ R110, R110, R13 ;  /* 0x0000000d6e6e7221 */ /* 0x000fe20000010000 */
[----:B------:R-:W-:Y:S01]  /*10a0*/  PRMT R159, R15, 0x7632, R159 ;  /* 0x000076320f9f7816 */ /* 0x000fe2000000009f */
[-C--:B------:R-:W-:Y:S01]  /*10b0*/  FFMA.FTZ R78, R9, R13.reuse, R78 ;  /* 0x0000000d094e7223 */ /* 0x080fe2000001004e */
[----:B------:R-:W-:Y:S01]  /*10c0*/  SHF.L.U32 R20, R8, 0x10, RZ ;  /* 0x0000001008147819 */ /* 0x000fe200000006ff */
[----:B------:R-:W-:Y:S01]  /*10d0*/  FMUL.FTZ R8, R38, R13 ;  /* 0x0000000d26087220 */ /* 0x000fe20000410000 */
[----:B------:R-:W-:Y:S01]  /*10e0*/  SHF.L.U32 R15, R15, 0x10, RZ ;  /* 0x000000100f0f7819 */ /* 0x000fe200000006ff */
[----:B------:R-:W-:Y:S01]  /*10f0*/  FMUL.FTZ R13, R197, R14 ;  /* 0x0000000ec50d7220 */ /* 0x000fe20000410000 */
[----:B------:R-:W-:Y:S01]  /*1100*/  SHF.L.U32 R152, R11, 0x10, RZ ;  /* 0x000000100b987819 */ /* 0x000fe200000006ff */
[----:B------:R-:W-:Y:S01]  /*1110*/  FADD.FTZ R14, -R193, R16 ;  /* 0x00000010c10e7221 */ /* 0x000fe20000010100 */
[----:B------:R-:W-:Y:S01]  /*1120*/  FMUL.FTZ R11, R197, R12 ;  /* 0x0000000cc50b7220 */ /* 0x000fe20000410000 */
[----:B------:R-:W-:Y:S01]  /*1130*/  FADD.FTZ R114, R114, R15 ;  /* 0x0000000f72727221 */ /* 0x000fe20000010000 */
[-C--:B------:R-:W-:Y:S01]  /*1140*/  FFMA.FTZ R82, R13, R15.reuse, R82 ;  /* 0x0000000f0d527223 */ /* 0x080fe20000010052 */
[----:B------:R-:W-:Y:S01]  /*1150*/  FMUL.FTZ R12, R42, R15 ;  /* 0x0000000f2a0c7220 */ /* 0x000fe20000410000 */
[----:B------:R-:W-:Y:S01]  /*1160*/  SHF.L.U32 R22, R17, 0x10, RZ ;  /* 0x0000001011167819 */ /* 0x000fe200000006ff */
[----:B------:R-:W-:Y:S01]  /*1170*/  FMUL.FTZ R15, R37, R20 ;  /* 0x00000014250f7220 */ /* 0x000fe20000410000 */
[----:B------:R-:W-:Y:S01]  /*1180*/  FMUL.FTZ R14, R197, R14 ;  /* 0x0000000ec50e7220 */ /* 0x000fe20000410000 */
[----:B------:R-:W-:Y:S01]  /*1190*/  FFMA.FTZ R17, R7, R6, R198 ;  /* 0x0000000607117223 */ /* 0x000fe200000100c6 */
[----:B------:R-:W-:Y:S01]  /*11a0*/  SHF.L.U32 R154, R19, 0x10, RZ ;  /* 0x00000010139a7819 */ /* 0x000fe200000006ff */
[----:B------:R-:W-:Y:S01]  /*11b0*/  FADD.FTZ R19, R18, R15 ;  /* 0x0000000f12137221 */ /* 0x000fe20000010000 */
[----:B------:R-:W-:Y:S01]  /*11c0*/  FADD.FTZ R16, -R193, R22 ;  /* 0x00000016c1107221 */ /* 0x000fe20000010100 */
[C---:B------:R-:W-:Y:S01]  /*11d0*/  FFMA.FTZ R18, R14.reuse, R15, R17 ;  /* 0x0000000f0e127223 */ /* 0x040fe20000010011 */
[----:B------:R-:W-:Y:S01]  /*11e0*/  FADD.FTZ R109, R109, R20 ;  /* 0x000000146d6d7221 */ /* 0x000fe20000010000 */
        /* <DEDUP_REMOVED lines=8> */
[----:B------:R-:W-:Y:S01]  /*1270*/  FADD.FTZ R154, -R193, R154 ;  /* 0x0000009ac19a7221 */ /* 0x000fe20000010100 */
[----:B------:R-:W-:Y:S01]  /*1280*/  FFMA.FTZ R20, R16, R17, R19 ;  /* 0x0000001110147223 */ /* 0x000fe20000010013 */
[----:B------:R-:W-:Y:S01]  /*1290*/  SHF.L.U32 R200, R157, 0x10, RZ ;  /* 0x000000109dc87819 */ /* 0x000fe200000006ff */
[----:B------:R-:W-:Y:S01]  /*12a0*/  FADD.FTZ R22, R153, R10 ;  /* 0x0000000a99167221 */ /* 0x000fe20000010000 */
[----:B------:R-:W-:Y:S01]  /*12b0*/  FMUL.FTZ R18, R197, R154 ;  /* 0x0000009ac5127220 */ /* 0x000fe20000410000 */
[----:B------:R-:W-:Y:S01]  /*12c0*/  FMUL.FTZ R19, R41, R158 ;  /* 0x0000009e29137220 */ /* 0x000fe20000410000 */
[C---:B------:R-:W-:Y:S01]  /*12d0*/  FFMA.FTZ R153, R11.reuse, R10, R20 ;  /* 0x0000000a0b997223 */ /* 0x040fe20000010014 */
[----:B------:R-:W-:Y:S01]  /*12e0*/  FADD.FTZ R112, R112, R155 ;  /* 0x0000009b70707221 */ /* 0x000fe20000010000 */
[----:B------:R-:W-:Y:S01]  /*12f0*/  FFMA.FTZ R80, R11, R155, R80 ;  /* 0x0000009b0b507223 */ /* 0x000fe20000010050 */
[----:B------:R-:W-:Y:S01]  /*1300*/  SHF.L.U32 R202, R159, 0x10, RZ ;  /* 0x000000109fca7819 */ /* 0x000fe200000006ff */
[----:B------:R-:W-:Y:S01]  /*1310*/  FADD.FTZ R111, R111, R152 ;  /* 0x000000986f6f7221 */ /* 0x000fe20000010000 */
[----:B------:R-:W-:Y:S01]  /*1320*/  FFMA.FTZ R79, R16, R152, R79 ;  /* 0x00000098104f7223 */ /* 0x000fe2000001004f */
[----:B------:R-:W-:Y:S01]  /*1330*/  FADD.FTZ R200, -R193, R200 ;  /* 0x000000c8c1c87221 */ /* 0x000fe20000010100 */
        /* <DEDUP_REMOVED lines=12> */
.L_x_3084:
[----:B------:R-:W-:Y:S05]  /*1400*/  BSYNC.RECONVERGENT B0 ;  /* 0x0000000000007941 */ /* 0x000fea0003800200 */
.L_x_3083:
        /* <DEDUP_REMOVED lines=15> */
[----:B------:R-:W-:Y:S02]  /*1500*/  PRMT R21, R24, 0x7632, R21 ;  /* 0x0000763218157816 */ /* 0x000fe40000000015 */
[----:B------:R-:W-:Y:S01]  /*1510*/  SHF.L.U32 R154, R26, 0x10, RZ ;  /* 0x000000101a9a7819 */ /* 0x000fe200000006ff */
[----:B------:R-:W-:Y:S01]  /*1520*/  FADD.FTZ R34, -R193, R34 ;  /* 0x00000022c1227221 */ /* 0x000fe20000010100 */
[C---:B------:R-:W-:Y:S02]  /*1530*/  SHF.L.U32 R24, R25.reuse, 0x10, RZ ;  /* 0x0000001019187819 */ /* 0x040fe400000006ff */
[----:B------:R-:W-:Y:S01]  /*1540*/  PRMT R35, R25, 0x7632, R35 ;  /* 0x0000763219237816 */ /* 0x000fe20000000023 */
[----:B------:R-:W-:Y:S01]  /*1550*/  FADD.FTZ R158, -R193, R154 ;  /* 0x0000009ac19e7221 */ /* 0x000fe20000010100 */
[----:B------:R-:W-:-:S02]  /*1560*/  SHF.L.U32 R160, R27, 0x10, RZ ;  /* 0x000000101ba07819 */ /* 0x000fc400000006ff */
[C---:B---3--:R-:W-:Y:S02]  /*1570*/  SHF.L.U32 R25, R28.reuse, 0x10, RZ ;  /* 0x000000101c197819 */ /* 0x048fe400000006ff */
[----:B0-----:R-:W-:Y:S01]  /*1580*/  SHF.L.U32 R32, R21, 0x10, RZ ;  /* 0x0000001015207819 */ /* 0x001fe200000006ff */
[----:B-----5:R-:W-:Y:S01]  /*1590*/  FMUL.FTZ R21, R197, R34 ;  /* 0x00000022c5157220 */ /* 0x020fe20000410000 */
[----:B------:R-:W-:Y:S01]  /*15a0*/  PRMT R155, R27, 0x7632, R155 ;  /* 0x000076321b9b7816 */ /* 0x000fe2000000009b */
[C---:B------:R-:W-:Y:S01]  /*15b0*/  FADD.FTZ R160, -R193.reuse, R160 ;  /* 0x000000a0c1a07221 */ /* 0x040fe20000010100 */
[----:B------:R-:W-:Y:S01]  /*15c0*/  PRMT R23, R28, 0x7632, R23 ;  /* 0x000076321c177816 */ /* 0x000fe20000000017 */
[----:B------:R-:W-:Y:S01]  /*15d0*/  FADD.FTZ R28, -R193, R24 ;  /* 0x00000018c11c7221 */ /* 0x000fe20000010100 */
[----:B------:R-:W-:Y:S01]  /*15e0*/  PRMT R27, R30, 0x7632, R27 ;  /* 0x000076321e1b7816 */ /* 0x000fe2000000001b */
[----:B------:R-:W-:Y:S01]  /*15f0*/  FADD.FTZ R116, R116, R25 ;  /* 0x0000001974747221 */ /* 0x000fe20000010000 */
[----:B------:R-:W-:Y:S01]  /*1600*/  PRMT R153, R26, 0x7632, R153 ;  /* 0x000076321a997816 */ /* 0x000fe20000000099 */
[-C--:B------:R-:W-:Y:S01]  /*1610*/  FFMA.FTZ R84, R21, R25.reuse, R84 ;  /* 0x0000001915547223 */ /* 0x080fe20000010054 */
[----:B------:R-:W-:Y:S01]  /*1620*/  PRMT R26, R29, 0x7632, R26 ;  /* 0x000076321d1a7816 */ /* 0x000fe2000000001a */
[----:B------:R-:W-:Y:S01]  /*1630*/  FMUL.FTZ R24, R44, R25 ;  /* 0x000000192c187220 */ /* 0x000fe20000410000 */
[----:B------:R-:W-:Y:S01]  /*1640*/  SHF.L.U32 R33, R30, 0x10, RZ ;  /* 0x000000101e217819 */ /* 0x000fe200000006ff */
[----:B------:R-:W-:Y:S01]  /*1650*/  FMUL.FTZ R25, R197, R158 ;  /* 0x0000009ec5197220 */ /* 0x000fe20000410000 */
[----:B------:R-:W-:Y:S01]  /*1660*/  SHF.L.U32 R29, R29, 0x10, RZ ;  /* 0x000000101d1d7819 */ /* 0x000fe200000006ff */
[----:B------:R-:W-:Y:S01]  /*1670*/  FADD.FTZ R32, -R193, R32 ;  /* 0x00000020c1207221 */ /* 0x000fe20000010100 */
[----:B------:R-:W-:Y:S01]  /*1680*/  PRMT R30, R31, 0x7632, R30 ;  /* 0x000076321f1e7816 */ /* 0x000fe2000000001e */
[----:B------:R-:W-:Y:S01]  /*1690*/  FADD.FTZ R120, R120, R33 ;  /* 0x0000002178787221 */ /* 0x000fe20000010000 */
[----:B------:R-:W-:Y:S01]  /*16a0*/  SHF.L.U32 R152, R35, 0x10, RZ ;  /* 0x0000001023987819 */ /* 0x000fe200000006ff */
[----:B------:R-:W-:Y:S01]  /*16b0*/  FMUL.FTZ R32, R197, R32 ;  /* 0x00000020c5207220 */ /* 0x000fe20000410000 */
[----:B------:R-:W-:Y:S01]  /*16c0*/  SHF.L.U32 R34, R23, 0x10, RZ ;  /* 0x0000001017227819 */ /* 0x000fe200000006ff */
[----:B------:R-:W-:Y:S01]  /*16d0*/  FMUL.FTZ R23, R197, R28 ;  /* 0x0000001cc5177220 */ /* 0x000fe20000410000 */
[----:B------:R-:W-:Y:S01]  /*16e0*/  SHF.L.U32 R31, R31, 0x10, RZ ;  /* 0x000000101f1f7819 */ /* 0x000fe200000006ff */
[----:B------:R-:W-:Y:S01]  /*16f0*/  FADD.FTZ R118, R118, R29 ;  /* 0x0000001d76767221 */ /* 0x000fe20000010000 */
[----:B------:R-:W-:Y:S01]  /*1700*/  SHF.L.U32 R158, R27, 0x10, RZ ;  /* 0x000000101b9e7819 */ /* 0x000fe200000006ff */
[----:B------:R-:W-:Y:S01]  /*1710*/  FMUL.FTZ R27, R197, R160 ;  /* 0x000000a0c51b7220 */ /* 0x000fe20000410000 */
[----:B------:R-:W-:Y:S01]  /*1720*/  SHF.L.U32 R154, R26, 0x10, RZ ;  /* 0x000000101a9a7819 */ /* 0x000fe200000006ff */
[-C--:B------:R-:W-:Y:S01]  /*1730*/  FFMA.FTZ R86, R23, R29.reuse, R86 ;  /* 0x0000001d17567223 */ /* 0x080fe20000010056 */
[----:B------:R-:W-:Y:S01]  /*1740*/  FMUL.FTZ R26, R46, R29 ;  /* 0x0000001d2e1a7220 */ /* 0x000fe20000410000 */
[----:B------:R-:W-:Y:S01]  /*1750*/  SHF.L.U32 R200, R30, 0x10, RZ ;  /* 0x000000101ec87819 */ /* 0x000fe200000006ff */
[----:B------:R-:W-:Y:S01]  /*1760*/  FADD.FTZ R160, -R193, R152 ;  /* 0x00000098c1a07221 */ /* 0x000fe20000010100 */
[----:B------:R-:W-:Y:S01]  /*1770*/  FADD.FTZ R122, R122, R31 ;  /* 0x0000001f7a7a7221 */ /* 0x000fe20000010000 */
[-C--:B------:R-:W-:Y:S01]  /*1780*/  FFMA.FTZ R90, R27, R31.reuse, R90 ;  /* 0x0000001f1b5a7223 */ /* 0x080fe2000001005a */
[----:B------:R-:W-:Y:S01]  /*1790*/  FMUL.FTZ R30, R50, R31 ;  /* 0x0000001f321e7220 */ /* 0x000fe20000410000 */
[----:B------:R-:W-:Y:S01]  /*17a0*/  FADD.FTZ R152, R199, R24 ;  /* 0x00000018c7987221 */ /* 0x000fe20000010000 */
[----:B------:R-:W-:Y:S01]  /*17b0*/  FMUL.FTZ R29, R45, R34 ;  /* 0x000000222d1d7220 */ /* 0x000fe20000410000 */
[----:B------:R-:W-:Y:S01]  /*17c0*/  FFMA.FTZ R31, R21, R24, R198 ;  /* 0x00000018151f7223 */ /* 0x000fe200000100c6 */
[----:B------:R-:W-:Y:S01]  /*17d0*/  FADD.FTZ R117, R117, R34 ;  /* 0x0000002275757221 */ /* 0x000fe20000010000 */
[----:B------:R-:W-:Y:S01]  /*17e0*/  FFMA.FTZ R85, R32, R34, R85 ;  /* 0x0000002220557223 */ /* 0x000fe20000010055 */
[-C--:B------:R-:W-:Y:S01]  /*17f0*/  FFMA.FTZ R88, R25, R33.reuse, R88 ;  /* 0x0000002119587223 */ /* 0x080fe20000010058 */
[----:B------:R-:W-:Y:S01]  /*1800*/  FMUL.FTZ R28, R48, R33 ;  /* 0x00000021301c7220 */ /* 0x000fe20000410000 */
[----:B------:R-:W-:Y:S01]  /*1810*/  FMUL.FTZ R34, R197, R160 ;  /* 0x000000a0c5227220 */ /* 0x000fe20000410000 */
[----:B------:R-:W-:Y:S01]  /*1820*/  FADD.FTZ R33, R152, R29 ;  /* 0x0000001d98217221 */ /* 0x000fe20000010000 */
[----:B------:R-:W-:Y:S01]  /*1830*/  FFMA.FTZ R152, R32, R29, R31 ;  /* 0x0000001d20987223 */ /* 0x000fe2000001001f */
[----:B------:R-:W-:Y:S01]  /*1840*/  FADD.FTZ R119, R119, R154 ;  /* 0x0000009a77777221 */ /* 0x000fe20000010000 */
[-C--:B------:R-:W-:Y:S01]  /*1850*/  FFMA.FTZ R87, R34, R154.reuse, R87 ;  /* 0x0000009a22577223 */ /* 0x080fe20000010057 */
[----:B------:R-:W-:Y:S01]  /*1860*/  FMUL.FTZ R31, R47, R154 ;  /* 0x0000009a2f1f7220 */ /* 0x000fe20000410000 */
        /* <DEDUP_REMOVED lines=8> */
[----:B------:R-:W-:Y:S01]  /*18f0*/  FMUL.FTZ R33, R49, R158 ;  /* 0x0000009e31217220 */ /* 0x000fe20000410000 */
[----:B------:R-:W-:Y:S01]  /*1900*/  FMUL.FTZ R160, R197, R162 ;  /* 0x000000a2c5a07220 */ /* 0x000fe20000410000 */
[----:B------:R-:W-:Y:S01]  /*1910*/  FADD.FTZ R154, R35, R28 ;  /* 0x0000001c239a7221 */ /* 0x000fe20000010000 */
[----:B------:R-:W-:Y:S01]  /*1920*/  FFMA.FTZ R153, R25, R28, R152 ;  /* 0x0000001c19997223 */ /* 0x000fe20000010098 */
[----:B------:R-:W-:Y:S01]  /*1930*/  FADD.FTZ R162, -R193, R202 ;  /* 0x000000cac1a27221 */ /* 0x000fe20000010100 */
[----:B------:R-:W-:Y:S01]  /*1940*/  FMUL.FTZ R35, R51, R200 ;  /* 0x000000c833237220 */ /* 0x000fe20000410000 */
[----:B------:R-:W-:Y:S01]  /*1950*/  FADD.FTZ R155, R154, R33 ;  /* 0x000000219a9b7221 */ /* 0x000fe20000010000 */
[C---:B------:R-:W-:Y:S01]  /*1960*/  FFMA.FTZ R152, R160.reuse, R33, R153 ;  /* 0x00000021a0987223 */ /* 0x040fe20000010099 */
[----:B------:R-:W-:Y:S01]  /*1970*/  FMUL.FTZ R162, R197, R162 ;  /* 0x000000a2c5a27220 */ /* 0x000fe20000410000 */
[----:B------:R-:W-:Y:S01]  /*1980*/  FFMA.FTZ R89, R160, R158, R89 ;  /* 0x0000009ea0597223 */ /* 0x000fe20000010059 */
[----:B------:R-:W-:Y:S01]  /*1990*/  FADD.FTZ R154, R155, R30 ;  /* 0x0000001e9b9a7221 */ /* 0x000fe20000010000 */
[----:B------:R-:W-:Y:S01]  /*19a0*/  FFMA.FTZ R152, R27, R30, R152 ;  /* 0x0000001e1b987223 */ /* 0x000fe20000010098 */
[----:B------:R-:W-:Y:S01]  /*19b0*/  FADD.FTZ R123, R123, R200 ;  /* 0x000000c87b7b7221 */ /* 0x000fe20000010000 */
[----:B------:R-:W-:Y:S01]  /*19c0*/  FFMA.FTZ R91, R162, R200, R91 ;  /* 0x000000c8a25b7223 */ /* 0x000fe2000001005b */
[----:B------:R-:W-:Y:S01]  /*19d0*/  FADD.FTZ R199, R154, R35 ;  /* 0x000000239ac77221 */ /* 0x000fe20000010000 */
[----:B------:R-:W-:-:S07]  /*19e0*/  FFMA.FTZ R198, R162, R35, R152 ;  /* 0x00000023a2c67223 */ /* 0x000fce0000010098 */
.L_x_3086:
[----:B------:R-:W-:Y:S05]  /*19f0*/  BSYNC.RECONVERGENT B0 ;  /* 0x0000000000007941 */ /* 0x000fea0003800200 */
.L_x_3085:
        /* <DEDUP_REMOVED lines=8> */
[----:B------:R-:W2:Y:S01]  /*1a80*/  @P0 LDC.64 R168, c[0x0][0x438] ;  /* 0x00010e00ffa80b82 */ /* 0x000ea20000000a00 */
[----:B0-----:R-:W-:-:S06]  /*1a90*/  IMAD.WIDE.U32 R152, R156, 0x10, R152 ;  /* 0x000000109c987825 */ /* 0x001fcc00078e0098 */
[----:B------:R-:W3:Y:S01]  /*1aa0*/  LDG.E.128 R152, desc[UR4][R152.64] ;  /* 0x0000000498987981 */ /* 0x000ee2000c1e1d00 */
[----:B--2---:R-:W-:-:S04]  /*1ab0*/  @P0 IMAD.WIDE.U32 R168, R156, 0x10, R168 ;  /* 0x000000109ca80825 */ /* 0x004fc800078e00a8 */
[----:B-1----:R-:W-:Y:S01]  /*1ac0*/  IMAD.WIDE.U32 R156, R156, 0x10, R158 ;  /* 0x000000109c9c7825 */ /* 0x002fe200078e009e */
[----:B------:R0:W5:Y:S05]  /*1ad0*/  @P0 LDG.E.128 R148, desc[UR4][R168.64] ;  /* 0x00000004a8940981 */ /* 0x00016a000c1e1d00 */
[----:B------:R-:W2:Y:S01]  /*1ae0*/  LDG.E.128 R156, desc[UR4][R156.64] ;  /* 0x000000049c9c7981 */ /* 0x000ea2000c1e1d00 */
[C---:B---3--:R-:W-:Y:S02]  /*1af0*/  PRMT R161, R152.reuse, 0x7632, R161 ;  /* 0x0000763298a17816 */ /* 0x048fe400000000a1 */
[----:B------:R-:W-:Y:S02]  /*1b00*/  SHF.L.U32 R170, R152, 0x10, RZ ;  /* 0x0000001098aa7819 */ /* 0x000fe400000006ff */
[----:B0-----:R-:W-:-:S02]  /*1b10*/  SHF.L.U32 R168, R154, 0x10, RZ ;  /* 0x000000109aa87819 */ /* 0x001fc400000006ff */
[----:B------:R-:W-:Y:S02]  /*1b20*/  SHF.L.U32 R174, R155, 0x10, RZ ;  /* 0x000000109bae7819 */ /* 0x000fe400000006ff */
[----:B------:R-:W-:Y:S02]  /*1b30*/  PRMT R165, R153, 0x7632, R165 ;  /* 0x0000763299a57816 */ /* 0x000fe400000000a5 */
[----:B------:R-:W-:Y:S02]  /*1b40*/  SHF.L.U32 R152, R161, 0x10, RZ ;  /* 0x00000010a1987819 */ /* 0x000fe400000006ff */
[----:B------:R-:W-:Y:S01]  /*1b50*/  PRMT R167, R154, 0x7632, R167 ;  /* 0x000076329aa77816 */ /* 0x000fe200000000a7 */
[----:B------:R-:W-:Y:S01]  /*1b60*/  FADD.FTZ R178, -R193, R168 ;  /* 0x000000a8c1b27221 */ /* 0x000fe20000010100 */
[----:B------:R-:W-:Y:S01]  /*1b70*/  SHF.L.U32 R172, R153, 0x10, RZ ;  /* 0x0000001099ac7819 */ /* 0x000fe200000006ff */
[----:B------:R-:W-:Y:S01]  /*1b80*/  FADD.FTZ R182, -R193, R174 ;  /* 0x000000aec1b67221 */ /* 0x000fe20000010100 */
[----:B------:R-:W-:Y:S01]  /*1b90*/  SHF.L.U32 R154, R165, 0x10, RZ ;  /* 0x00000010a59a7819 */ /* 0x000fe200000006ff */
[----:B------:R-:W-:Y:S01]  /*1ba0*/  FADD.FTZ R174, -R193, R152 ;  /* 0x00000098c1ae7221 */ /* 0x000fe20000010100 */
[----:B------:R-:W-:Y:S01]  /*1bb0*/  SHF.L.U32 R168, R167, 0x10, RZ ;  /* 0x00000010a7a87819 */ /* 0x000fe200000006ff */
[----:B------:R-:W-:Y:S01]  /*1bc0*/  FADD.FTZ R170, -R193, R170 ;  /* 0x000000aac1aa7221 */ /* 0x000fe20000010100 */
[----:B--2---:R-:W-:-:S02]  /*1bd0*/  PRMT R152, R156, 0x7632, R152 ;  /* 0x000076329c987816 */ /* 0x004fc40000000098 */
[----:B------:R-:W-:Y:S01]  /*1be0*/  SHF.L.U32 R153, R156, 0x10, RZ ;  /* 0x000000109c997819 */ /* 0x000fe200000006ff */
[C---:B------:R-:W-:Y:S01]  /*1bf0*/  FADD.FTZ R172, -R193.reuse, R172 ;  /* 0x000000acc1ac7221 */ /* 0x040fe20000010100 */
[C---:B------:R-:W-:Y:S01]  /*1c00*/  FADD.FTZ R176, -R193.reuse, R154 ;  /* 0x0000009ac1b07221 */ /* 0x040fe20000010100 */
[----:B------:R-:W-:Y:S01]  /*1c10*/  SHF.L.U32 R171, R158, 0x10, RZ ;  /* 0x000000109eab7819 */ /* 0x000fe200000006ff */
[----:B------:R-:W-:Y:S01]  /*1c20*/  FADD.FTZ R180, -R193, R168 ;  /* 0x000000a8c1b47221 */ /* 0x000fe20000010100 */
[----:B------:R-:W-:Y:S01]  /*1c30*/  SHF.L.U32 R154, R152, 0x10, RZ ;  /* 0x00000010989a7819 */ /* 0x000fe200000006ff */
[C---:B-----5:R-:W-:Y:S01]  /*1c40*/  FMUL.FTZ R167, R197.reuse, R178 ;  /* 0x000000b2c5a77220 */ /* 0x060fe20000410000 */
[----:B------:R-:W-:Y:S01]  /*1c50*/  FMUL.FTZ R161, R197, R170 ;  /* 0x000000aac5a17220 */ /* 0x000fe20000410000 */
[----:B------:R-:W-:Y:S01]  /*1c60*/  FMUL.FTZ R168, R52, R153 ;  /* 0x0000009934a87220 */ /* 0x000fe20000410000 */
[----:B------:R-:W-:Y:S01]  /*1c70*/  PRMT R169, R155, 0x7632, R169 ;  /* 0x000076329ba97816 */ /* 0x000fe200000000a9 */
[----:B------:R-:W-:Y:S01]  /*1c80*/  FMUL.FTZ R165, R197, R172 ;  /* 0x000000acc5a57220 */ /* 0x000fe20000410000 */
[----:B------:R-:W-:Y:S01]  /*1c90*/  PRMT R155, R157, 0x7632, R155 ;  /* 0x000076329d9b7816 */ /* 0x000fe2000000009b */
[----:B------:R-:W-:Y:S01]  /*1ca0*/  FADD.FTZ R96, R96, R171 ;  /* 0x000000ab60607221 */ /* 0x000fe20000010000 */
[-C--:B------:R-:W-:Y:S01]  /*1cb0*/  FFMA.FTZ R128, R167, R171.reuse, R128 ;  /* 0x000000aba7807223 */ /* 0x080fe20000010080 */
[----:B------:R-:W-:Y:S01]  /*1cc0*/  FMUL.FTZ R172, R56, R171 ;  /* 0x000000ab38ac7220 */ /* 0x000fe20000410000 */
[----:B------:R-:W-:Y:S01]  /*1cd0*/  SHF.L.U32 R157, R157, 0x10, RZ ;  /* 0x000000109d9d7819 */ /* 0x000fe200000006ff */
[----:B------:R-:W-:Y:S01]  /*1ce0*/  FADD.FTZ R92, R92, R153 ;  /* 0x000000995c5c7221 */ /* 0x000fe20000010000 */
[----:B------:R-:W-:Y:S01]  /*1cf0*/  FFMA.FTZ R124, R161, R153, R124 ;  /* 0x00000099a17c7223 */ /* 0x000fe2000001007c */
[----:B------:R-:W-:Y:S01]  /*1d00*/  FADD.FTZ R152, R199, R168 ;  /* 0x000000a8c7987221 */ /* 0x000fe20000010000 */
[----:B------:R-:W-:Y:S01]  /*1d10*/  FMUL.FTZ R171, R53, R154 ;  /* 0x0000009a35ab7220 */ /* 0x000fe20000410000 */
[----:B------:R-:W-:Y:S01]  /*1d20*/  FMUL.FTZ R174, R197, R174 ;  /* 0x000000aec5ae7220 */ /* 0x000fe20000410000 */
[----:B------:R-:W-:Y:S01]  /*1d30*/  FFMA.FTZ R153, R161, R168, R198 ;  /* 0x000000a8a1997223 */ /* 0x000fe200000100c6 */
[----:B------:R-:W-:Y:S01]  /*1d40*/  SHF.L.U32 R156, R155, 0x10, RZ ;  /* 0x000000109b9c7819 */ /* 0x000fe200000006ff */
[----:B------:R-:W-:Y:S01]  /*1d50*/  FADD.FTZ R155, R152, R171 ;  /* 0x000000ab989b7221 */ /* 0x000fe20000010000 */
[----:B------:R-:W-:Y:S01]  /*1d60*/  PRMT R173, R159, 0x7632, R173 ;  /* 0x000076329fad7816 */ /* 0x000fe200000000ad */
[----:B------:R-:W-:Y:S01]  /*1d70*/  FMUL.FTZ R170, R54, R157 ;  /* 0x0000009d36aa7220 */ /* 0x000fe20000410000 */
[----:B------:R-:W-:Y:S01]  /*1d80*/  FFMA.FTZ R152, R174, R171, R153 ;  /* 0x000000abae987223 */ /* 0x000fe20000010099 */
[----:B------:R-:W-:Y:S01]  /*1d90*/  SHF.L.U32 R200, R169, 0x10, RZ ;  /* 0x00000010a9c87819 */ /* 0x000fe200000006ff */
[----:B------:R-:W-:Y:S01]  /*1da0*/  FADD.FTZ R93, R93, R154 ;  /* 0x0000009a5d5d7221 */ /* 0x000fe20000010000 */
[----:B------:R-:W-:Y:S01]  /*1db0*/  PRMT R169, R158, 0x7632, R169 ;  /* 0x000076329ea97816 */ /* 0x000fe200000000a9 */
[----:B------:R-:W-:Y:S01]  /*1dc0*/  FFMA.FTZ R125, R174, R154, R125 ;  /* 0x0000009aae7d7223 */ /* 0x000fe2000001007d */
[----:B------:R-:W-:Y:S01]  /*1dd0*/  SHF.L.U32 R202, R173, 0x10, RZ ;  /* 0x00000010adca7819 */ /* 0x000fe200000006ff */
[----:B------:R-:W-:Y:S01]  /*1de0*/  FMUL.FTZ R176, R197, R176 ;  /* 0x000000b0c5b07220 */ /* 0x000fe20000410000 */
[----:B------:R-:W-:Y:S01]  /*1df0*/  FMUL.FTZ R173, R55, R156 ;  /* 0x0000009c37ad7220 */ /* 0x000fe20000410000 */
[----:B------:R-:W-:Y:S01]  /*1e00*/  FADD.FTZ R154, R155, R170 ;  /* 0x000000aa9b9a7221 */ /* 0x000fe20000010000 */
[----:B------:R-:W-:Y:S01]  /*1e10*/  FFMA.FTZ R153, R165, R170, R152 ;  /* 0x000000aaa5997223 */ /* 0x000fe20000010098 */
[----:B------:R-:W-:-:S02]  /*1e20*/  SHF.L.U32 R158, R169, 0x10, RZ ;  /* 0x00000010a99e7819 */ /* 0x000fc400000006ff */
[----:B------:R-:W-:Y:S01]  /*1e30*/  FADD.FTZ R155, R154, R173 ;  /* 0x000000ad9a9b7221 */ /* 0x000fe20000010000 */
[----:B------:R-:W-:Y:S01]  /*1e40*/  FFMA.FTZ R152, R176, R173, R153 ;  /* 0x000000adb0987223 */ /* 0x000fe20000010099 */
[----:B------:R-:W-:Y:S01]  /*1e50*/  SHF.L.U32 R159, R159, 0x10, RZ ;  /* 0x000000109f9f7819 */ /* 0x000fe200000006ff */
[----:B------:R-:W-:Y:S01]  /*1e60*/  FMUL.FTZ R178, R197, R180 ;  /* 0x000000b4c5b27220 */ /* 0x000fe20000410000 */
[----:B------:R-:W-:Y:S01]  /*1e70*/  FMUL.FTZ R175, R57, R158 ;  /* 0x0000009e39af7220 */ /* 0x000fe20000410000 */
        /* <DEDUP_REMOVED lines=20> */
[----:B------:R-:W-:Y:S01]  /*1fc0*/  FFMA.FTZ R131, R182, R202, R131 ;  /* 0x000000cab6837223 */ /* 0x000fe20000010083 */
[----:B------:R-:W-:Y:S01]  /*1fd0*/  FADD.FTZ R199, R154, R177 ;  /* 0x000000b19ac77221 */ /* 0x000fe20000010000 */
[----:B------:R-:W-:-:S07]  /*1fe0*/  FFMA.FTZ R198, R182, R177, R152 ;  /* 0x000000b1b6c67223 */ /* 0x000fce0000010098 */
.L_x_3088:
[----:B------:R-:W-:Y:S05]  /*1ff0*/  BSYNC.RECONVERGENT B0 ;  /* 0x0000000000007941 */ /* 0x000fea0003800200 */
.L_x_3087:
        /* <DEDUP_REMOVED lines=41> */
[----:B------:R-:W-:Y:S01]  /*2290*/  UISETP.NE.U32.AND UP0, UPT, UR8, URZ, UPT ;  /* 0x000000ff0800728c */ /* 0x000fe2000bf05070 */
[----:B0-----:R-:W-:-:S03]  /*22a0*/  HFMA2 R192, -RZ, RZ, 1.875, 0 ;  /* 0x3f800000ffc07431 */ /* 0x001fc600000001ff */
[----:B------:R-:W-:Y:S01]  /*22b0*/  UISETP.NE.AND.EX UP0, UPT, UR9, URZ, UPT, UP0 ;  /* 0x000000ff0900728c */ /* 0x000fe2000bf05300 */
[----:B------:R-:W-:Y:S01]  /*22c0*/  ISETP.NE.AND P0, PT, RZ, UR7, PT ;  /* 0x00000007ff007c0c */ /* 0x000fe2000bf05270 */
[----:B------:R-:W-:Y:S01]  /*22d0*/  BSSY.RECONVERGENT B0, `(.L_x_3089) ;  /* 0x0000340000007945 */ /* 0x000fe20003800200 */
[----:B------:R-:W-:Y:S02]  /*22e0*/  PRMT R206, R147, 0x7632, R206 ;  /* 0x0000763293ce7816 */ /* 0x000fe400000000ce */
[----:B------:R-:W-:Y:S02]  /*22f0*/  PRMT R203, R146, 0x7632, R203 ;  /* 0x0000763292cb7816 */ /* 0x000fe400000000cb */
[----:B------:R-:W-:Y:S02]  /*2300*/  PRMT R204, R145, 0x7632, R204 ;  /* 0x0000763291cc7816 */ /* 0x000fe400000000cc */
[----:B------:R-:W-:Y:S01]  /*2310*/  PRMT R205, R144, 0x7632, R205 ;  /* 0x0000763290cd7816 */ /* 0x000fe200000000cd */
[----:B---3--:R-:W-:Y:S01]  /*2320*/  FADD.FTZ R201, RZ, R152 ;  /* 0x00000098ffc97221 */ /* 0x008fe20000010000 */
[----:B------:R-:W-:-:S03]  /*2330*/  FADD.FTZ R152, RZ, R153 ;  /* 0x00000099ff987221 */ /* 0x000fc60000010000 */
[----:B------:R-:W-:Y:S01]  /*2340*/  FADD.FTZ R201, R154, R201 ;  /* 0x000000c99ac97221 */ /* 0x000fe20000010000 */
[----:B------:R-:W-:-:S03]  /*2350*/  FADD.FTZ R152, R155, R152 ;  /* 0x000000989b987221 */ /* 0x000fc60000010000 */
[----:B----4-:R-:W-:Y:S01]  /*2360*/  FADD.FTZ R201, R201, R156 ;  /* 0x0000009cc9c97221 */ /* 0x010fe20000010000 */
[----:B------:R-:W-:-:S03]  /*2370*/  FADD.FTZ R152, R152, R157 ;  /* 0x0000009d98987221 */ /* 0x000fc60000010000 */
[----:B------:R-:W-:Y:S01]  /*2380*/  FADD.FTZ R201, R158, R201 ;  /* 0x000000c99ec97221 */ /* 0x000fe20000010000 */
[----:B------:R-:W-:Y:S01]  /*2390*/  FADD.FTZ R152, R159, R152 ;  /* 0x000000989f987221 */ /* 0x000fe20000010000 */
[----:B------:R-:W-:Y:S02]  /*23a0*/  PRMT R158, R147, 0x7632, R158 ;  /* 0x00007632939e7816 */ /* 0x000fe4000000009e */
[----:B-1----:R-:W-:Y:S01]  /*23b0*/  PRMT R199, R151, 0x7632, R199 ;  /* 0x0000763297c77816 */ /* 0x002fe200000000c7 */
[----:B------:R-:W-:Y:S01]  /*23c0*/  FMUL.FTZ R193, R152, UR10 ;  /* 0x0000000a98c17c20 */ /* 0x000fe20008410000 */
[----:B------:R-:W-:Y:S02]  /*23d0*/  PRMT R200, R150, 0x7632, R200 ;  /* 0x0000763296c87816 */ /* 0x000fe400000000c8 */
[----:B------:R-:W-:Y:S02]  /*23e0*/  PRMT R202, R148, 0x7632, R202 ;  /* 0x0000763294ca7816 */ /* 0x000fe400000000ca */
[----:B--2---:R-:W-:Y:S01]  /*23f0*/  @P5 SHF.L.U32 R192, R198, 0x10, RZ ;  /* 0x00000010c6c05819 */ /* 0x004fe200000006ff */
[----:B------:R-:W-:Y:S01]  /*2400*/  FMUL.FTZ R198, R201, UR10 ;  /* 0x0000000ac9c67c20 */ /* 0x000fe20008410000 */
[----:B------:R-:W-:-:S04]  /*2410*/  PRMT R201, R149, 0x7632, R201 ;  /* 0x0000763295c97816 */ /* 0x000fc800000000c9 */
        /* <DEDUP_REMOVED lines=44> */
.L_x_3093:
        /* <DEDUP_REMOVED lines=40> */
.L_x_3094:
[----:B------:R-:W0:Y:S08]  /*2960*/  @P0 LDC.64 R158, c[0x0][0x478] ;  /* 0x00011e00ff9e0b82 */ /* 0x000e300000000a00 */
[----:B------:R-:W1:Y:S01]  /*2970*/  LDC.64 R156, c[0x0][0x468] ;  /* 0x00011a00ff9c7b82 */ /* 0x000e620000000a00 */
[----:B0-----:R-:W-:-:S05]  /*2980*/  @P0 IMAD.WIDE.U32 R158, R196, 0x10, R158 ;  /* 0x00000010c49e0825 */ /* 0x001fca00078e009e */
[----:B------:R0:W-:Y:S01]  /*2990*/  @P0 STG.E.128 desc[UR4][R158.64], R132 ;  /* 0x000000849e000986 */ /* 0x0001e2000c101d04 */
[C---:B-1----:R-:W-:Y:S01]  /*29a0*/  IMAD.WIDE.U32 R156, R196.reuse, 0x10, R156 ;  /* 0x00000010c49c7825 */ /* 0x042fe200078e009c */
[----:B------:R-:W-:-:S04]  /*29b0*/  IADD3 R196, PT, PT, R196, 0x80, RZ ;  /* 0x00000080c4c47810 */ /* 0x000fc80007ffe0ff */
[----:B------:R0:W-:Y:S03]  /*29c0*/  STG.E.128 desc[UR4][R156.64], R152 ;  /* 0x000000989c007986 */ /* 0x0001e6000c101d04 */
.L_x_3092:
[----:B------:R-:W-:Y:S05]  /*29d0*/  BSYNC.RECONVERGENT B1 ;  /* 0x0000000000017941 */ /* 0x000fea0003800200 */
.L_x_3091:
        /* <DEDUP_REMOVED lines=46> */
.L_x_3097:
        /* <DEDUP_REMOVED lines=36> */
.L_x_3098:
[----:B------:R-:W0:Y:S08]  /*2f00*/  @P0 LDC.64 R158, c[0x0][0x478] ;  /* 0x00011e00ff9e0b82 */ /* 0x000e300000000a00 */
[----:B------:R-:W1:Y:S01]  /*2f10*/  LDC.64 R156, c[0x0][0x468] ;  /* 0x00011a00ff9c7b82 */ /* 0x000e620000000a00 */
[----:B0-----:R-:W-:-:S05]  /*2f20*/  @P0 IMAD.WIDE.U32 R158, R196, 0x10, R158 ;  /* 0x00000010c49e0825 */ /* 0x001fca00078e009e */
[----:B------:R2:W-:Y:S01]  /*2f30*/  @P0 STG.E.128 desc[UR4][R158.64], R132 ;  /* 0x000000849e000986 */ /* 0x0005e2000c101d04 */
[C---:B-1----:R-:W-:Y:S01]  /*2f40*/  IMAD.WIDE.U32 R156, R196.reuse, 0x10, R156 ;  /* 0x00000010c49c7825 */ /* 0x042fe200078e009c */
[----:B------:R-:W-:-:S04]  /*2f50*/  IADD3 R196, PT, PT, R196, 0x80, RZ ;  /* 0x00000080c4c47810 */ /* 0x000fc80007ffe0ff */
[----:B------:R2:W-:Y:S03]  /*2f60*/  STG.E.128 desc[UR4][R156.64], R152 ;  /* 0x000000989c007986 */ /* 0x0005e6000c101d04 */
.L_x_3096:
[----:B------:R-:W-:Y:S05]  /*2f70*/  BSYNC.RECONVERGENT B1 ;  /* 0x0000000000017941 */ /* 0x000fea0003800200 */
.L_x_3095:
        /* <DEDUP_REMOVED lines=46> */
.L_x_3101:
        /* <DEDUP_REMOVED lines=36> */
.L_x_3102:
[----:B------:R-:W0:Y:S08]  /*34a0*/  @P0 LDC.64 R158, c[0x0][0x478] ;  /* 0x00011e00ff9e0b82 */ /* 0x000e300000000a00 */
[----:B------:R-:W1:Y:S01]  /*34b0*/  LDC.64 R156, c[0x0][0x468] ;  /* 0x00011a00ff9c7b82 */ /* 0x000e620000000a00 */
[----:B0-----:R-:W-:-:S05]  /*34c0*/  @P0 IMAD.WIDE.U32 R158, R196, 0x10, R158 ;  /* 0x00000010c49e0825 */ /* 0x001fca00078e009e */
[----:B------:R3:W-:Y:S01]  /*34d0*/  @P0 STG.E.128 desc[UR4][R158.64], R132 ;  /* 0x000000849e000986 */ /* 0x0007e2000c101d04 */
[C---:B-1----:R-:W-:Y:S01]  /*34e0*/  IMAD.WIDE.U32 R156, R196.reuse, 0x10, R156 ;  /* 0x00000010c49c7825 */ /* 0x042fe200078e009c */
[----:B------:R-:W-:-:S04]  /*34f0*/  IADD3 R196, PT, PT, R196, 0x80, RZ ;  /* 0x00000080c4c47810 */ /* 0x000fc80007ffe0ff */
[----:B------:R3:W-:Y:S03]  /*3500*/  STG.E.128 desc[UR4][R156.64], R152 ;  /* 0x000000989c007986 */ /* 0x0007e6000c101d04 */
.L_x_3100:
[----:B------:R-:W-:Y:S05]  /*3510*/  BSYNC.RECONVERGENT B1 ;  /* 0x0000000000017941 */ /* 0x000fea0003800200 */
.L_x_3099:
        /* <DEDUP_REMOVED lines=45> */
.L_x_3104:
        /* <DEDUP_REMOVED lines=36> */
.L_x_3105:
[----:B------:R-:W0:Y:S08]  /*3a30*/  @P0 LDC.64 R158, c[0x0][0x478] ;  /* 0x00011e00ff9e0b82 */ /* 0x000e300000000a00 */
[----:B------:R-:W1:Y:S01]  /*3a40*/  LDC.64 R156, c[0x0][0x468] ;  /* 0x00011a00ff9c7b82 */ /* 0x000e620000000a00 */
[----:B0-----:R-:W-:-:S05]  /*3a50*/  @P0 IMAD.WIDE.U32 R158, R196, 0x10, R158 ;  /* 0x00000010c49e0825 */ /* 0x001fca00078e009e */
[----:B------:R0:W-:Y:S01]  /*3a60*/  @P0 STG.E.128 desc[UR4][R158.64], R132 ;  /* 0x000000849e000986 */ /* 0x0001e2000c101d04 */
[----:B-1----:R-:W-:-:S05]  /*3a70*/  IMAD.WIDE.U32 R156, R196, 0x10, R156 ;  /* 0x00000010c49c7825 */ /* 0x002fca00078e009c */
[----:B------:R0:W-:Y:S01]  /*3a80*/  STG.E.128 desc[UR4][R156.64], R152 ;  /* 0x000000989c007986 */ /* 0x0001e2000c101d04 */
[----:B------:R-:W-:Y:S05]  /*3a90*/  BRA `(.L_x_3103) ;  /* 0x0000001c000c7947 */ /* 0x000fea0003800000 */
.L_x_3090:
        /* <DEDUP_REMOVED lines=17> */
[----:B------:R-:W-:Y:S01]  /*3bb0*/  SHF.L.U32 R206, R153, 0x10, RZ ;  /* 0x0000001099ce7819 */ /* 0x000fe200000006ff */
[----:B------:R-:W-:Y:S01]  /*3bc0*/  FADD.FTZ R211, R181, -R210 ;  /* 0x800000d2b5d37221 */ /* 0x000fe20000010000 */
[----:B------:R-:W-:Y:S01]  /*3bd0*/  FADD.FTZ R155, R164, -R155 ;  /* 0x8000009ba49b7221 */ /* 0x000fe20000010000 */
[----:B------:R-:W-:Y:S01]  /*3be0*/  SHF.L.U32 R154, R138, 0x10, RZ ;  /* 0x000000108a9a7819 */ /* 0x000fe200000006ff */
[----:B------:R-:W-:Y:S01]  /*3bf0*/  FADD.FTZ R209, R183, -R208 ;  /* 0x800000d0b7d17221 */ /* 0x000fe20000010000 */
[----:B------:R-:W-:Y:S01]  /*3c00*/  FFMA.FTZ R211, R197, R211, R152 ;  /* 0x000000d3c5d37223 */ /* 0x000fe20000010098 */
[----:B------:R-:W-:Y:S01]  /*3c10*/  FFMA.FTZ R208, R189, R193, R198 ;  /* 0x000000c1bdd07223 */ /* 0x000fe200000100c6 */
[----:B------:R-:W-:Y:S01]  /*3c20*/  FFMA.FTZ R215, R197, R155, R206 ;  /* 0x0000009bc5d77223 */ /* 0x000fe200000100ce */
[----:B------:R-:W-:Y:S01]  /*3c30*/  PRMT R153, R137, 0x7632, R153 ;  /* 0x0000763289997816 */ /* 0x000fe20000000099 */
[-C--:B------:R-:W-:Y:S01]  /*3c40*/  FFMA.FTZ R207, R188, R193.reuse, R198 ;  /* 0x000000c1bccf7223 */ /* 0x080fe200000100c6 */
[----:B------:R-:W-:Y:S01]  /*3c50*/  PRMT R152, R136, 0x7632, R152 ;  /* 0x0000763288987816 */ /* 0x000fe20000000098 */
[-CC-:B------:R-:W-:Y:S01]  /*3c60*/  FFMA.FTZ R210, R195, R193.reuse, R198.reuse ;  /* 0x000000c1c3d27223 */ /* 0x180fe200000100c6 */
[----:B------:R-:W-:Y:S01]  /*3c70*/  FFMA.FTZ R155, R194, R193, R198 ;  /* 0x000000c1c29b7223 */ /* 0x000fe200000100c6 */
        /* <DEDUP_REMOVED lines=28> */
.L_x_3108:
[----:B------:R-:W-:Y:S05]  /*3e40*/  BSYNC.RECONVERGENT B1 ;  /* 0x0000000000017941 */ /* 0x000fea0003800200 */
.L_x_3107:
[----:B------:R-:W-:Y:S04]  /*3e50*/  BSSY.RECONVERGENT B1, `(.L_x_3109) ;  /* 0x0000036000017945 */ /* 0x000fe80003800200 */
[----:B------:R-:W-:Y:S05]  /*3e60*/  @!P1 BRA `(.L_x_3110) ;  /* 0x0000000000d09947 */ /* 0x000fea0003800000 */
[-CC-:B0-----:R-:W-:Y:S01]  /*3e70*/  FFMA.FTZ R157, R13, R193.reuse, R198.reuse ;  /* 0x000000c10d9d7223 */ /* 0x181fe200000100c6 */
[C---:B------:R-:W-:Y:S01]  /*3e80*/  SHF.L.U32 R156, R143.reuse, 0x10, RZ ;  /* 0x000000108f9c7819 */ /* 0x040fe200000006ff */
        /* <DEDUP_REMOVED lines=11> */
[----:B------:R-:W-:Y:S01]  /*3f40*/  SHF.L.U32 R152, R152, 0x10, RZ ;  /* 0x0000001098987819 */ /* 0x000fe200000006ff */
[----:B------:R-:W-:Y:S01]  /*3f50*/  FADD.FTZ R155, R10, -R155 ;  /* 0x8000009b0a9b7221 */ /* 0x000fe20000010000 */
[----:B------:R-:W-:Y:S01]  /*3f60*/  FADD.FTZ R211, R19, -R208 ;  /* 0x800000d013d37221 */ /* 0x000fe20000010000 */
[----:B------:R-:W-:Y:S01]  /*3f70*/  FFMA.FTZ R208, R16, R193, R198 ;  /* 0x000000c110d07223 */ /* 0x000fe200000100c6 */
[C---:B------:R-:W-:Y:S01]  /*3f80*/  FFMA.FTZ R215, R197.reuse, R159, R206 ;  /* 0x0000009fc5d77223 */ /* 0x040fe200000100ce */
[C---:B------:R-:W-:Y:S01]  /*3f90*/  FFMA.FTZ R209, R197.reuse, R155, R154 ;  /* 0x0000009bc5d17223 */ /* 0x040fe2000001009a */
[----:B------:R-:W-:Y:S01]  /*3fa0*/  FFMA.FTZ R211, R197, R211, R152 ;  /* 0x000000d3c5d37223 */ /* 0x000fe20000010098 */
[----:B------:R-:W-:Y:S01]  /*3fb0*/  PRMT R153, R141, 0x7632, R153 ;  /* 0x000076328d997816 */ /* 0x000fe20000000099 */
[-CC-:B------:R-:W-:Y:S01]  /*3fc0*/  FFMA.FTZ R159, R9, R193.reuse, R198.reuse ;  /* 0x000000c1099f7223 */ /* 0x180fe200000100c6 */
[-C--:B------:R-:W-:Y:S01]  /*3fd0*/  FFMA.FTZ R155, R7, R193.reuse, R198 ;  /* 0x000000c1079b7223 */ /* 0x080fe200000100c6 */
[----:B------:R-:W-:Y:S01]  /*3fe0*/  PRMT R152, R140, 0x7632, R152 ;  /* 0x000076328c987816 */ /* 0x000fe20000000098 */
        /* <DEDUP_REMOVED lines=28> */
.L_x_3110:
[----:B------:R-:W-:Y:S05]  /*41b0*/  BSYNC.RECONVERGENT B1 ;  /* 0x0000000000017941 */ /* 0x000fea0003800200 */
.L_x_3109:
[----:B------:R-:W-:Y:S04]  /*41c0*/  BSSY.RECONVERGENT B1, `(.L_x_3111) ;  /* 0x0000032000017945 */ /* 0x000fe80003800200 */
[----:B------:R-:W-:Y:S05]  /*41d0*/  @!P2 BRA `(.L_x_3112) ;  /* 0x0000000000c0a947 */ /* 0x000fea0003800000 */
[-CC-:B01----:R-:W-:Y:S01]  /*41e0*/  FFMA.FTZ R155, R27, R193.reuse, R198.reuse ;  /* 0x000000c11b9b7223 */ /* 0x183fe200000100c6 */
[----:B------:R-:W-:Y:S01]  /*41f0*/  SHF.L.U32 R156, R147, 0x10, RZ ;  /* 0x00000010939c7819 */ /* 0x000fe200000006ff */
[-CC-:B------:R-:W-:Y:S01]  /*4200*/  FFMA.FTZ R153, R25, R193.reuse, R198.reuse ;  /* 0x000000c119997223 */ /* 0x180fe200000100c6 */
[-CC-:B------:R-:W-:Y:S01]  /*4210*/  FFMA.FTZ R208, R162, R193.reuse, R198.reuse ;  /* 0x000000c1a2d07223 */ /* 0x180fe200000100c6 */
[----:B------:R-:W-:Y:S01]  /*4220*/  FADD.FTZ R155, R30, -R155 ;  /* 0x8000009b1e9b7221 */ /* 0x000fe20000010000 */
[----:B------:R-:W-:Y:S01]  /*4230*/  SHF.L.U32 R152, R146, 0x10, RZ ;  /* 0x0000001092987819 */ /* 0x000fe200000006ff */
[----:B------:R-:W-:Y:S01]  /*4240*/  FFMA.FTZ R206, R160, R193, R198 ;  /* 0x000000c1a0ce7223 */ /* 0x000fe200000100c6 */
        /* <DEDUP_REMOVED lines=8> */
[-CC-:B------:R-:W-:Y:S01]  /*42d0*/  FFMA.FTZ R155, R23, R193.reuse, R198.reuse ;  /* 0x000000c1179b7223 */ /* 0x180fe200000100c6 */
[-CC-:B------:R-:W-:Y:S01]  /*42e0*/  FFMA.FTZ R208, R34, R193.reuse, R198.reuse ;  /* 0x000000c122d07223 */ /* 0x180fe200000100c6 */
        /* <DEDUP_REMOVED lines=31> */
.L_x_3112:
[----:B------:R-:W-:Y:S05]  /*44e0*/  BSYNC.RECONVERGENT B1 ;  /* 0x0000000000017941 */ /* 0x000fea0003800200 */
.L_x_3111:
        /* <DEDUP_REMOVED lines=49> */
.L_x_3106:
        /* <DEDUP_REMOVED lines=20> */
[----:B------:R-:W-:Y:S01]  /*4940*/  PRMT R152, R138, 0x7632, R152 ;  /* 0x000076328a987816 */ /* 0x000fe20000000098 */
[-CC-:B------:R-:W-:Y:S01]  /*4950*/  FFMA.FTZ R132, R185, R193.reuse, R198.reuse ;  /* 0x000000c1b9847223 */ /* 0x180fe200000100c6 */
[-CC-:B------:R-:W-:Y:S01]  /*4960*/  FFMA.FTZ R208, R184, R193.reuse, R198.reuse ;  /* 0x000000c1b8d07223 */ /* 0x180fe200000100c6 */
[----:B------:R-:W-:Y:S01]  /*4970*/  PRMT R207, R139, 0x7632, R207 ;  /* 0x000076328bcf7816 */ /* 0x000fe200000000cf */
[----:B------:R-:W1:Y:S01]  /*4980*/  LDC.64 R156, c[0x0][0x468] ;  /* 0x00011a00ff9c7b82 */ /* 0x000e620000000a00 */
        /* <DEDUP_REMOVED lines=36> */
.L_x_3114:
[----:B------:R-:W-:Y:S05]  /*4bd0*/  BSYNC.RECONVERGENT B1 ;  /* 0x0000000000017941 */ /* 0x000fea0003800200 */
.L_x_3113:
        /* <DEDUP_REMOVED lines=23> */
[-CC-:B------:R-:W-:Y:S01]  /*4d50*/  FFMA.FTZ R207, R13, R193.reuse, R198.reuse ;  /* 0x000000c10dcf7223 */ /* 0x180fe200000100c6 */
        /* <DEDUP_REMOVED lines=37> */
.L_x_3116:
[----:B------:R-:W-:Y:S05]  /*4fb0*/  BSYNC.RECONVERGENT B1 ;  /* 0x0000000000017941 */ /* 0x000fea0003800200 */
.L_x_3115:
        /* <DEDUP_REMOVED lines=30> */
[----:B------:R-:W-:Y:S01]  /*51a0*/  SHF.L.U32 R209, R147, 0x10, RZ ;  /* 0x0000001093d17819 */ /* 0x000fe200000006ff */
[----:B------:R-:W-:Y:S01]  /*51b0*/  FADD.FTZ R135, R35, -R204 ;  /* 0x800000cc23877221 */ /* 0x000fe20000010000 */
[C---:B------:R-:W-:Y:S01]  /*51c0*/  FFMA.FTZ R203, R197.reuse, R132, R134 ;  /* 0x00000084c5cb7223 */ /* 0x040fe20000010086 */
[----:B------:R-:W-:Y:S01]  /*51d0*/  FFMA.FTZ R207, R197, R152, R207 ;  /* 0x00000098c5cf7223 */ /* 0x000fe200000100cf */
[----:B------:R-:W-:Y:S01]  /*51e0*/  FMUL.FTZ R152, R133, R192 ;  /* 0x000000c085987220 */ /* 0x000fe20000410000 */
[C---:B------:R-:W-:Y:S01]  /*51f0*/  FFMA.FTZ R209, R197.reuse, R154, R209 ;  /* 0x0000009ac5d17223 */ /* 0x040fe200000100d1 */
[----:B------:R-:W-:Y:S01]  /*5200*/  FFMA.FTZ R135, R197, R135, R206 ;  /* 0x00000087c5877223 */ /* 0x000fe200000100ce */
[----:B------:R-:W-:Y:S01]  /*5210*/  F2FP.BF16.F32.PACK_AB R132, R205, R133 ;  /* 0x00000085cd84723e */ /* 0x000fe200000010ff */
[-C--:B------:R-:W-:Y:S01]  /*5220*/  FMUL.FTZ R154, R153, R192.reuse ;  /* 0x000000c0999a7220 */ /* 0x080fe20000410000 */
[C---:B------:R-:W-:Y:S01]  /*5230*/  F2FP.BF16.F32.PACK_AB R133, R155.reuse, R153 ;  /* 0x000000999b85723e */ /* 0x040fe200000010ff */
[-C--:B------:R-:W-:Y:S01]  /*5240*/  FMUL.FTZ R153, R155, R192.reuse ;  /* 0x000000c09b997220 */ /* 0x080fe20000410000 */
[----:B------:R-:W-:Y:S01]  /*5250*/  F2FP.BF16.F32.PACK_AB R134, R207, R203 ;  /* 0x000000cbcf86723e */ /* 0x000fe200000010ff */
[-C--:B------:R-:W-:Y:S01]  /*5260*/  FMUL.FTZ R205, R205, R192.reuse ;  /* 0x000000c0cdcd7220 */ /* 0x080fe20000410000 */
[-C--:B------:R-:W-:Y:S01]  /*5270*/  FMUL.FTZ R204, R203, R192.reuse ;  /* 0x000000c0cbcc7220 */ /* 0x080fe20000410000 */
[-C--:B------:R-:W-:Y:S01]  /*5280*/  FMUL.FTZ R207, R207, R192.reuse ;  /* 0x000000c0cfcf7220 */ /* 0x080fe20000410000 */
[-C--:B------:R-:W-:Y:S01]  /*5290*/  FMUL.FTZ R206, R209, R192.reuse ;  /* 0x000000c0d1ce7220 */ /* 0x080fe20000410000 */
[C---:B------:R-:W-:Y:S01]  /*52a0*/  FMUL.FTZ R155, R135.reuse, R192 ;  /* 0x000000c0879b7220 */ /* 0x040fe20000410000 */
[----:B------:R-:W-:Y:S01]  /*52b0*/  F2FP.BF16.F32.PACK_AB R135, R135, R209 ;  /* 0x000000d18787723e */ /* 0x000fe200000010ff */
[----:B0-----:R-:W-:Y:S01]  /*52c0*/  IMAD.WIDE.U32 R158, R196, 0x10, R158 ;  /* 0x00000010c49e7825 */ /* 0x001fe200078e009e */
        /* <DEDUP_REMOVED lines=8> */
.L_x_3118:
[----:B------:R-:W-:Y:S05]  /*5350*/  BSYNC.RECONVERGENT B1 ;  /* 0x0000000000017941 */ /* 0x000fea0003800200 */
.L_x_3117:
        /* <DEDUP_REMOVED lines=55> */
.L_x_3103:
[----:B------:R-:W-:Y:S05]  /*56d0*/  BSYNC.RECONVERGENT B0 ;  /* 0x0000000000007941 */ /* 0x000fea0003800200 */
.L_x_3089:
[----:B01234-:R-:W0:Y:S01]  /*56e0*/  LDC.64 R152, c[0x0][0x380] ;  /* 0x0000e000ff987b82 */ /* 0x01fe220000000a00 */
[----:B------:R-:W-:Y:S02]  /*56f0*/  PLOP3.LUT P6, PT, P6, PT, PT, 0x8, 0x80 ;  /* 0x000000000080781c */ /* 0x000fe400037ce170 */
[----:B0-----:R-:W-:-:S04]  /*5700*/  IADD3 R0, PT, PT, R0, R152, RZ ;  /* 0x0000009800007210 */ /* 0x001fc80007ffe0ff */
[----:B------:R-:W-:-:S13]  /*5710*/  ISETP.GE.AND P0, PT, R0, R153, PT ;  /* 0x000000990000720c */ /* 0x000fda0003f06270 */
[----:B------:R-:W-:Y:S05]  /*5720*/  @!P0 BRA `(.L_x_3119) ;  /* 0xffffffac00f08947 */ /* 0x000fea000383ffff */
.L_x_3080:
        /* <DEDUP_REMOVED lines=39> */
.L_x_3120:
        /* <DEDUP_REMOVED lines=14> */
.L_x_15618:


//--------------------- .text._ZN10layer_norm13ln_bwd_kernelINS_13Kernel_traitsIf13__nv_bfloat16S2_S2_fjLj4096ELj1ELj1ELj4ELj16ENS_18Kernel_traits_baseILj4096EfS2_S2_S2_fjLj128EEEEELb0ELb0ELb0ELb1EEEvNS_9BwdParamsE --------------------------
	.section	.text._ZN10layer_norm13ln_bwd_kernelINS_13Kernel_traitsIf13__nv_bfloat16S2_S2_fjLj4096ELj1ELj1ELj4ELj16ENS_18Kernel_traits_baseILj4096EfS2_S2_S2_fjLj128EEEEELb0ELb0ELb0ELb1EEEvNS_9BwdParamsE,"ax",@progbits
	.align	128
        .global         _ZN10layer_norm13ln_bwd_kernelINS_13Kernel_traitsIf13__nv_bfloat16S2_S2_fjLj4096ELj1ELj1ELj4ELj16ENS_18Kernel_traits_baseILj4096EfS2_S2_S2_fjLj128EEEEELb0ELb0ELb0ELb1EEEvNS_9BwdParamsE
        .type           _ZN10layer_norm13ln_bwd_kernelINS_13Kernel_traitsIf13__nv_bfloat16S2_S2_fjLj4096ELj1ELj1ELj4ELj16ENS_18Kernel_traits_baseILj4096EfS2_S2_S2_fjLj128EEEEELb0ELb0ELb0ELb1EEEvNS_9BwdParamsE,@function
        .size           _ZN10layer_norm13ln_bwd_kernelINS_13Kernel_traitsIf13__nv_bfloat16S2_S2_fjLj4096ELj1ELj1ELj4ELj16ENS_18Kernel_traits_baseILj4096EfS2_S2_S2_fjLj128EEEEELb0ELb0ELb0ELb1EEEvNS_9BwdParamsE,(.L_x_15619 - _ZN10layer_norm13ln_bwd_kernelINS_13Kernel_traitsIf13__nv_bfloat16S2_S2_fjLj4096ELj1ELj1ELj4ELj16ENS_18Kernel_traits_baseILj4096EfS2_S2_S2_fjLj128EEEEELb0ELb0ELb0ELb1EEEvNS_9BwdParamsE)
        .other          _ZN10layer_norm13ln_bwd_kernelINS_13Kernel_traitsIf13__nv_bfloat16S2_S2_fjLj4096ELj1ELj1ELj4ELj16ENS_18Kernel_traits_baseILj4096EfS2_S2_S2_fjLj128EEEEELb0ELb0ELb0ELb1EEEvNS_9BwdParamsE,@"STO_CUDA_ENTRY STV_DEFAULT"
_ZN10layer_norm13ln_bwd_kernelINS_13Kernel_traitsIf13__nv_bfloat16S2_S2_fjLj4096ELj1ELj1ELj4ELj16ENS_18Kernel_traits_baseILj4096EfS2_S2_S2_fjLj128EEEEELb0ELb0ELb0ELb1EEEvNS_9BwdParamsE:
.text._ZN10layer_norm13ln_bwd_kernelINS_13Kernel_traitsIf13__nv_bfloat16S2_S2_fjLj4096ELj1ELj1ELj4ELj16ENS_18Kernel_traits_baseILj4096EfS2_S2_S2_fjLj128EEEEELb0ELb0ELb0ELb1EEEvNS_9BwdParamsE:
        /* <DEDUP_REMOVED lines=61> */
[----:B0-----:R-:W5:Y:S01]  /*03d0*/  LDG.E.128 R32, desc[UR4][R2.64] ;  /* 0x0000000402207981 */ /* 0x001f62000c1e1d00 */
[----:B------:R-:W-:-:S02]  /*03e0*/  CS2R R144, SRZ ;  /* 0x0000000000907805 */ /* 0x000fc4000001ff00 */
[----:B------:R-:W-:Y:S02]  /*03f0*/  CS2R R112, SRZ ;  /* 0x0000000000707805 */ /* 0x000fe4000001ff00 */
[----:B--2---:R-:W-:Y:S01]  /*0400*/  ISETP.NE.U32.AND P1, PT, R36, RZ, PT ;  /* 0x000000ff2400720c */ /* 0x004fe20003f25070 */
[----:B------:R-:W5:Y:S01]  /*0410*/  LDG.E.128 R28, desc[UR4][R2.64+0x10] ;  /* 0x00001004021c7981 */ /* 0x000f62000c1e1d00 */
[----:B------:R-:W-:Y:S02]  /*0420*/  CS2R R114, SRZ ;  /* 0x0000000000727805 */ /* 0x000fe4000001ff00 */
[----:B------:R-:W-:Y:S02]  /*0430*/  CS2R R116, SRZ ;  /* 0x0000000000747805 */ /* 0x000fe4000001ff00 */
[----:B------:R-:W-:Y:S01]  /*0440*/  ISETP.NE.AND.EX P1, PT, R37, RZ, PT, P1 ;  /* 0x000000ff2500720c */ /* 0x000fe20003f25310 */
        /* <DEDUP_REMOVED lines=14> */
[----:B------:R-:W-:Y:S01]  /*0530*/  MOV R147, RZ ;  /* 0x000000ff00937202 */ /* 0x000fe20000000f00 */
[----:B------:R-:W0:Y:S01]  /*0540*/  LDCU.U8 UR7, c[0x0][0x410] ;  /* 0x00008200ff0777ac */ /* 0x000e220008000000 */
[----:B------:R-:W5:Y:S01]  /*0550*/  LDG.E.128 R8, desc[UR4][R2.64+0x3000] ;  /* 0x0030000402087981 */ /* 0x000f62000c1e1d00 */
[----:B------:R-:W-:Y:S01]  /*0560*/  MOV R148, UR6 ;  /* 0x0000000600947c02 */ /* 0x000fe20008000f00 */
[----:B------:R-:W1:Y:S02]  /*0570*/  LDCU UR10, c[0x0][0x388] ;  /* 0x00007100ff0a77ac */ /* 0x000e640008000800 */
[----:B------:R2:W5:Y:S01]  /*0580*/  LDG.E.128 R4, desc[UR4][R2.64+0x3010] ;  /* 0x0030100402047981 */ /* 0x000562000c1e1d00 */
[----:B------:R-:W3:Y:S01]  /*0590*/  LDCU UR11, c[0x0][0x400] ;  /* 0x00008000ff0b77ac */ /* 0x000ee20008000800 */
[----:B------:R-:W4:Y:S01]  /*05a0*/  LDCU.64 UR12, c[0x0][0x478] ;  /* 0x00008f00ff0c77ac */ /* 0x000f220008000a00 */
[----:B--2---:R-:W-:Y:S01]  /*05b0*/  CS2R R2, SRZ ;  /* 0x0000000000027805 */ /* 0x004fe2000001ff00 */
[----:B------:R-:W2:Y:S06]  /*05c0*/  LDCU.64 UR8, c[0x0][0x438] ;  /* 0x00008700ff0877ac */ /* 0x000eac0008000a00 */
.L_x_3126:
[----:B------:R-:W0:Y:S01]  /*05d0*/  LDC.64 R76, c[0x0][0x3a8] ;  /* 0x0000ea00ff4c7b82 */ /* 0x000e220000000a00 */
[----:B-1----:R-:W-:-:S05]  /*05e0*/  IMAD R0, R148, UR10, RZ ;  /* 0x0000000a94007c24 */ /* 0x002fca000f8e02ff */
[----:B------:R-:W-:Y:S02]  /*05f0*/  SHF.R.S32.HI R53, RZ, 0x1f, R0 ;  /* 0x0000001fff357819 */ /* 0x000fe40000011400 */
[----:B------:R-:W1:Y:S02]  /*0600*/  LDC.64 R80, c[0x0][0x428] ;  /* 0x00010a00ff507b82 */ /* 0x000e640000000a00 */
[----:B------:R-:W-:-:S04]  /*0610*/  LEA.HI R53, R53, R0, RZ, 0x3 ;  /* 0x0000000035357211 */ /* 0x000fc800078f18ff */
[----:B------:R-:W-:Y:S02]  /*0620*/  LEA.HI.SX32 R155, R53, R110, 0x1d ;  /* 0x0000006e359b7211 */ /* 0x000fe400078feaff */
[----:B------:R-:W3:Y:S03]  /*0630*/  LDC.64 R156, c[0x0][0x3c0] ;  /* 0x0000f000ff9c7b82 */ /* 0x000ee60000000a00 */
[----:B0-----:R-:W-:-:S05]  /*0640*/  IMAD.WIDE.U32 R52, R155, 0x10, R76 ;  /* 0x000000109b347825 */ /* 0x001fca00078e004c */
[----:B------:R-:W0:Y:S01]  /*0650*/  LDC.64 R158, c[0x0][0x3c8] ;  /* 0x0000f200ff9e7b82 */ /* 0x000e220000000a00 */
[----:B------:R-:W4:Y:S01]  /*0660*/  LDG.E.128 R52, desc[UR4][R52.64] ;  /* 0x0000000434347981 */ /* 0x000f22000c1e1d00 */
[C---:B------:R-:W-:Y:S01]  /*0670*/  IADD3 R149, PT, PT, R155.reuse, 0x80, RZ ;  /* 0x000000809b957810 */ /* 0x040fe20007ffe0ff */
[C---:B-1----:R-:W-:Y:S01]  /*0680*/  IMAD.WIDE.U32 R56, R155.reuse, 0x10, R80 ;  /* 0x000000109b387825 */ /* 0x042fe200078e0050 */
[----:B------:R-:W-:-:S03]  /*0690*/  IADD3 R151, PT, PT, R155, 0x100, RZ ;  /* 0x000001009b977810 */ /* 0x000fc60007ffe0ff */
[----:B------:R-:W-:Y:S01]  /*06a0*/  IMAD.WIDE.U32 R60, R149, 0x10, R76 ;  /* 0x00000010953c7825 */ /* 0x000fe200078e004c */
[----:B------:R-:W-:Y:S01]  /*06b0*/  IADD3 R153, PT, PT, R155, 0x180, RZ ;  /* 0x000001809b997810 */ /* 0x000fe20007ffe0ff */
[----:B------:R-:W4:Y:S02]  /*06c0*/  LDG.E.128 R56, desc[UR4][R56.64] ;  /* 0x0000000438387981 */ /* 0x000f24000c1e1d00 */
[----:B------:R-:W-:Y:S02]  /*06d0*/  IMAD.WIDE.U32 R64, R149, 0x10, R80 ;  /* 0x0000001095407825 */ /* 0x000fe400078e0050 */
[----:B------:R-:W4:Y:S02]  /*06e0*/  LDG.E.128 R60, desc[UR4][R60.64] ;  /* 0x000000043c3c7981 */ /* 0x000f24000c1e1d00 */
[----:B---3--:R-:W-:Y:S02]  /*06f0*/  IMAD.WIDE R156, R148, 0x4, R156 ;  /* 0x00000004949c7825 */ /* 0x008fe400078e029c */
[----:B------:R-:W3:Y:S02]  /*0700*/  LDG.E.128 R64, desc[UR4][R64.64] ;  /* 0x0000000440407981 */ /* 0x000ee4000c1e1d00 */
[----:B------:R-:W-:-:S02]  /*0710*/  IMAD.WIDE.U32 R68, R151, 0x10, R76 ;  /* 0x0000001097447825 */ /* 0x000fc400078e004c */
[----:B------:R1:W3:Y:S02]  /*0720*/  LDG.E R173, desc[UR4][R156.64] ;  /* 0x000000049cad7981 */ /* 0x0002e4000c1e1900 */
[----:B------:R-:W-:Y:S02]  /*0730*/  IMAD.WIDE.U32 R72, R151, 0x10, R80 ;  /* 0x0000001097487825 */ /* 0x000fe400078e0050 */
[----:B------:R-:W3:Y:S02]  /*0740*/  LDG.E.128 R68, desc[UR4][R68.64] ;  /* 0x0000000444447981 */ /* 0x000ee4000c1e1d00 */
[----:B------:R-:W-:Y:S02]  /*0750*/  IMAD.WIDE.U32 R76, R153, 0x10, R76 ;  /* 0x00000010994c7825 */ /* 0x000fe400078e004c */
[----:B------:R-:W3:Y:S02]  /*0760*/  LDG.E.128 R72, desc[UR4][R72.64] ;  /* 0x0000000448487981 */ /* 0x000ee4000c1e1d00 */
[----:B0-----:R-:W-:-:S02]  /*0770*/  IMAD.WIDE R158, R148, 0x4, R158 ;  /* 0x00000004949e7825 */ /* 0x001fc400078e029e */
[----:B------:R-:W3:Y:S04]  /*0780*/  LDG.E.128 R76, desc[UR4][R76.64] ;  /* 0x000000044c4c7981 */ /* 0x000ee8000c1e1d00 */
[----:B------:R0:W3:Y:S01]  /*0790*/  LDG.E R150, desc[UR4][R158.64] ;  /* 0x000000049e967981 */ /* 0x0000e2000c1e1900 */
[----:B------:R-:W-:-:S06]  /*07a0*/  IMAD.WIDE.U32 R80, R153, 0x10, R80 ;  /* 0x0000001099507825 */ /* 0x000fcc00078e0050 */
[----:B------:R-:W3:Y:S01]  /*07b0*/  LDG.E.128 R80, desc[UR4][R80.64] ;  /* 0x0000000450507981 */ /* 0x000ee2000c1e1d00 */
[----:B--2---:R-:W-:-:S04]  /*07c0*/  ISETP.NE.U32.AND P0, PT, RZ, UR8, PT ;  /* 0x00000008ff007c0c */ /* 0x004fc8000bf05070 */
[----:B------:R-:W-:Y:S02]  /*07d0*/  ISETP.NE.AND.EX P0, PT, RZ, UR9, PT, P0 ;  /* 0x00000009ff007c0c */ /* 0x000fe4000bf05300 */
[----:B------:R-:W-:Y:S02]  /*07e0*/  ISETP.NE.AND P3, PT, RZ, UR7, PT ;  /* 0x00000007ff007c0c */ /* 0x000fe4000bf65270 */
[C---:B----4-:R-:W-:Y:S02]  /*07f0*/  PRMT R0, R52.reuse, 0x7632, R0 ;  /* 0x0000763234007816 */ /* 0x050fe40000000000 */
[----:B------:R-:W-:Y:S02]  /*0800*/  SHF.L.U32 R183, R52, 0x10, RZ ;  /* 0x0000001034b77819 */ /* 0x000fe400000006ff */
[C---:B------:R-:W-:Y:S02]  /*0810*/  PRMT R154, R53.reuse, 0x7632, R154 ;  /* 0x00007632359a7816 */ /* 0x040fe4000000009a */
[----:B------:R-:W-:-:S03]  /*0820*/  SHF.L.U32 R187, R53, 0x10, RZ ;  /* 0x0000001035bb7819 */ /* 0x000fc600000006ff */
[----:B------:R-:W2:Y:S01]  /*0830*/  @P0 LDC.64 R52, c[0x0][0x438] ;  /* 0x00010e00ff340b82 */ /* 0x000ea20000000a00 */
[C---:B------:R-:W-:Y:S02]  /*0840*/  PRMT R166, R54.reuse, 0x7632, R166 ;  /* 0x0000763236a67816 */ /* 0x040fe400000000a6 */
[----:B------:R-:W-:Y:S02]  /*0850*/  SHF.L.U32 R185, R54, 0x10, RZ ;  /* 0x0000001036b97819 */ /* 0x000fe400000006ff */
[C---:B-1----:R-:W-:Y:S02]  /*0860*/  PRMT R156, R55.reuse, 0x7632, R156 ;  /* 0x00007632379c7816 */ /* 0x042fe4000000009c */
[----:B------:R-:W-:Y:S02]  /*0870*/  SHF.L.U32 R229, R55, 0x10, RZ ;  /* 0x0000001037e57819 */ /* 0x000fe400000006ff */
[C---:B------:R-:W-:Y:S01]  /*0880*/  PRMT R174, R58.reuse, 0x7632, R174 ;  /* 0x000076323aae7816 */ /* 0x040fe200000000ae */
[----:B------:R-:W1:Y:S01]  /*0890*/  @P0 LDC.64 R54, c[0x0][0x438] ;  /* 0x00010e00ff360b82 */ /* 0x000e620000000a00 */
[----:B0-----:R-:W-:-:S02]  /*08a0*/  SHF.L.U32 R159, R58, 0x10, RZ ;  /* 0x000000103a9f7819 */ /* 0x001fc400000006ff */
[C---:B------:R-:W-:Y:S02]  /*08b0*/  PRMT R176, R59.reuse, 0x7632, R176 ;  /* 0x000076323bb07816 */ /* 0x040fe400000000b0 */
[----:B------:R-:W-:Y:S02]  /*08c0*/  SHF.L.U32 R161, R59, 0x10, RZ ;  /* 0x000000103ba17819 */ /* 0x000fe400000006ff */
[C---:B------:R-:W-:Y:S01]  /*08d0*/  PRMT R167, R60.reuse, 0x7632, R167 ;  /* 0x000076323ca77816 */ /* 0x040fe200000000a7 */
[----:B------:R-:W0:Y:S01]  /*08e0*/  @P1 LDC.64 R58, c[0x0][0x3e0] ;  /* 0x0000f800ff3a1b82 */ /* 0x000e220000000a00 */
[----:B------:R-:W-:Y:S02]  /*08f0*/  SHF.L.U32 R213, R60, 0x10, RZ ;  /* 0x000000103cd57819 */ /* 0x000fe400000006ff */
[C---:B------:R-:W-:Y:S02]  /*0900*/  PRMT R169, R61.reuse, 0x7632, R169 ;  /* 0x000076323da97816 */ /* 0x040fe400000000a9 */
[----:B------:R-:W-:-:S03]  /*0910*/  SHF.L.U32 R215, R61, 0x10, RZ ;  /* 0x000000103dd77819 */ /* 0x000fc600000006ff */
[----:B------:R-:W4:Y:S01]  /*0920*/  @P0 LDC.64 R60, c[0x0][0x438] ;  /* 0x00010e00ff3c0b82 */ /* 0x000f220000000a00 */
[----:B---3--:R-:W-:Y:S02]  /*0930*/  FSEL R182, R173, RZ, !P3 ;  /* 0x000000ffadb67208 */ /* 0x008fe40005800000 */
[C---:B------:R-:W-:Y:S02]  /*0940*/  PRMT R170, R66.reuse, 0x7632, R170 ;  /* 0x0000763242aa7816 */ /* 0x040fe400000000aa */
[----:B------:R-:W-:Y:S02]  /*0950*/  SHF.L.U32 R165, R66, 0x10, RZ ;  /* 0x0000001042a57819 */ /* 0x000fe400000006ff */
[----:B------:R-:W-:Y:S02]  /*0960*/  PRMT R66, R69, 0x7632, R66 ;  /* 0x0000763245427816 */ /* 0x000fe40000000042 */
[C---:B------:R-:W-:Y:S02]  /*0970*/  PRMT R168, R56.reuse, 0x7632, R168 ;  /* 0x0000763238a87816 */ /* 0x040fe400000000a8 */
[----:B------:R-:W-:-:S02]  /*0980*/  SHF.L.U32 R152, R56, 0x10, RZ ;  /* 0x0000001038987819 */ /* 0x000fc400000006ff */
[C---:B------:R-:W-:Y:S02]  /*0990*/  PRMT R171, R62.reuse, 0x7632, R171 ;  /* 0x000076323eab7816 */ /* 0x040fe400000000ab */
[----:B------:R-:W-:Y:S02]  /*09a0*/  SHF.L.U32 R217, R62, 0x10, RZ ;  /* 0x000000103ed97819 */ /* 0x000fe400000006ff */
[----:B------:R-:W-:Y:S01]  /*09b0*/  SHF.L.U32 R0, R0, 0x10, RZ ;  /* 0x0000001000007819 */ /* 0x000fe200000006ff */
[----:B------:R-:W-:Y:S01]  /*09c0*/  FADD.FTZ R183, -R182, R183 ;  /* 0x000000b7b6b77221 */ /* 0x000fe20000010100 */
[C---:B------:R-:W-:Y:S02]  /*09d0*/  PRMT R62, R63.reuse, 0x7632, R62 ;  /* 0x000076323f3e7816 */ /* 0x040fe4000000003e */
[----:B------:R-:W-:Y:S01]  /*09e0*/  SHF.L.U32 R211, R63, 0x10, RZ ;  /* 0x000000103fd37819 */ /* 0x000fe200000006ff */
[----:B--2---:R-:W-:Y:S01]  /*09f0*/  @P0 IMAD.WIDE.U32 R52, R153, 0x10, R52 ;  /* 0x0000001099340825 */ /* 0x004fe200078e0034 */
[----:B------:R-:W-:-:S02]  /*0a00*/  PRMT R164, R72, 0x7632, R164 ;  /* 0x0000763248a47816 */ /* 0x000fc400000000a4 */
[----:B------:R-:W-:Y:S02]  /*0a10*/  SHF.L.U32 R63, R72, 0x10, RZ ;  /* 0x00000010483f7819 */ /* 0x000fe400000006ff */
[----:B------:R-:W-:Y:S02]  /*0a20*/  PRMT R72, R77, 0x7632, R72 ;  /* 0x000076324d487816 */ /* 0x000fe40000000048 */
[----:B------:R-:W-:Y:S01]  /*0a30*/  SHF.L.U32 R66, R66, 0x10, RZ ;  /* 0x0000001042427819 */ /* 0x000fe200000006ff */
[----:B------:R-:W-:Y:S01]  /*0a40*/  FADD.FTZ R195, -R182, R0 ;  /* 0x00000000b6c37221 */ /* 0x000fe20000010100 */
[----:B------:R-:W-:Y:S01]  /*0a50*/  SHF.L.U32 R168, R168, 0x10, RZ ;  /* 0x00000010a8a87819 */ /* 0x000fe200000006ff */
[----:B-----5:R-:W-:Y:S01]  /*0a60*/  FMUL.FTZ R189, R32, R152 ;  /* 0x0000009820bd7220 */ /* 0x020fe20000410000 */
[----:B------:R-:W-:Y:S01]  /*0a70*/  PRMT R160, R64, 0x7632, R160 ;  /* 0x0000763240a07816 */ /* 0x000fe200000000a0 */
[----:B------:R-:W-:Y:S01]  /*0a80*/  FMUL.FTZ R0, R150, R183 ;  /* 0x000000b796007220 */ /* 0x000fe20000410000 */
[----:B------:R-:W-:Y:S01]  /*0a90*/  SHF.L.U32 R163, R64, 0x10, RZ ;  /* 0x0000001040a37819 */ /* 0x000fe200000006ff */
[----:B------:R-:W-:Y:S01]  /*0aa0*/  FADD.FTZ R201, -R182, R66 ;  /* 0x00000042b6c97221 */ /* 0x000fe20000010100 */
[----:B------:R-:W-:Y:S01]  /*0ab0*/  PRMT R64, R68, 0x7632, R64 ;  /* 0x0000763244407816 */ /* 0x000fe20000000040 */
[----:B------:R2:W3:Y:S01]  /*0ac0*/  @P0 LDG.E.128 R48, desc[UR4][R52.64] ;  /* 0x0000000434300981 */ /* 0x0004e2000c1e1d00 */
[----:B------:R-:W-:Y:S01]  /*0ad0*/  SHF.L.U32 R72, R72, 0x10, RZ ;  /* 0x0000001048487819 */ /* 0x000fe200000006ff */
[----:B------:R-:W-:Y:S01]  /*0ae0*/  FMUL.FTZ R66, R33, R168 ;  /* 0x000000a821427220 */ /* 0x000fe20000410000 */
[----:B------:R-:W-:-:S02]  /*0af0*/  PRMT R172, R57, 0x7632, R172 ;  /* 0x0000763239ac7816 */ /* 0x000fc400000000ac */
[----:B------:R-:W-:Y:S01]  /*0b00*/  SHF.L.U32 R157, R57, 0x10, RZ ;  /* 0x00000010399d7819 */ /* 0x000fe200000006ff */
[----:B------:R-:W-:Y:S01]  /*0b10*/  FADD.FTZ R187, -R182, R187 ;  /* 0x000000bbb6bb7221 */ /* 0x000fe20000010100 */
[----:B------:R-:W-:Y:S01]  /*0b20*/  SHF.L.U32 R207, R68, 0x10, RZ ;  /* 0x0000001044cf7819 */ /* 0x000fe200000006ff */
[----:B------:R-:W-:Y:S01]  /*0b30*/  FMUL.FTZ R195, R150, R195 ;  /* 0x000000c396c37220 */ /* 0x000fe20000410000 */
[----:B------:R-:W-:Y:S01]  /*0b40*/  SHF.L.U32 R154, R154, 0x10, RZ ;  /* 0x000000109a9a7819 */ /* 0x000fe200000006ff */
[----:B--2---:R-:W-:Y:S01]  /*0b50*/  FADD.FTZ R53, RZ, R189 ;  /* 0x000000bdff357221 */ /* 0x004fe20000010000 */
[----:B------:R-:W-:Y:S01]  /*0b60*/  PRMT R68, R70, 0x7632, R68 ;  /* 0x0000763246447816 */ /* 0x000fe20000000044 */
[----:B------:R-:W-:Y:S01]  /*0b70*/  FFMA.FTZ R52, R0, R189, RZ ;  /* 0x000000bd00347223 */ /* 0x000fe200000100ff */
[----:B------:R-:W-:Y:S01]  /*0b80*/  SHF.L.U32 R199, R70, 0x10, RZ ;  /* 0x0000001046c77819 */ /* 0x000fe200000006ff */
[----:B------:R-:W-:Y:S01]  /*0b90*/  FADD.FTZ R173, -R182, R72 ;  /* 0x00000048b6ad7221 */ /* 0x000fe20000010100 */
[----:B------:R-:W-:-:S02]  /*0ba0*/  PRMT R70, R71, 0x7632, R70 ;  /* 0x0000763247467816 */ /* 0x000fc40000000046 */
[----:B------:R-:W-:Y:S01]  /*0bb0*/  SHF.L.U32 R64, R64, 0x10, RZ ;  /* 0x0000001040407819 */ /* 0x000fe200000006ff */
[----:B------:R-:W-:Y:S01]  /*0bc0*/  FMUL.FTZ R72, R34, R157 ;  /* 0x0000009d22487220 */ /* 0x000fe20000410000 */
[----:B------:R-:W-:Y:S01]  /*0bd0*/  SHF.L.U32 R172, R172, 0x10, RZ ;  /* 0x00000010acac7819 */ /* 0x000fe200000006ff */
[----:B------:R-:W-:Y:S01]  /*0be0*/  FADD.FTZ R53, R53, R66 ;  /* 0x0000004235357221 */ /* 0x000fe20000010000 */
[----:B------:R-:W-:Y:S01]  /*0bf0*/  FADD.FTZ R197, -R182, R154 ;  /* 0x0000009ab6c57221 */ /* 0x000fe20000010100 */
[----:B------:R-:W-:Y:S01]  /*0c00*/  FMUL.FTZ R187, R150, R187 ;  /* 0x000000bb96bb7220 */ /* 0x000fe20000410000 */
[----:B------:R-:W-:Y:S01]  /*0c10*/  FFMA.FTZ R52, R195, R66, R52 ;  /* 0x00000042c3347223 */ /* 0x000fe20000010034 */
[----:B------:R-:W-:Y:S01]  /*0c20*/  SHF.L.U32 R70, R70, 0x10, RZ ;  /* 0x0000001046467819 */ /* 0x000fe200000006ff */
[----:B------:R-:W-:Y:S01]  /*0c30*/  FADD.FTZ R205, -R182, R64 ;  /* 0x00000040b6cd7221 */ /* 0x000fe20000010100 */
[----:B------:R-:W-:Y:S01]  /*0c40*/  SHF.L.U32 R166, R166, 0x10, RZ ;  /* 0x00000010a6a67819 */ /* 0x000fe200000006ff */
[----:B------:R-:W-:Y:S01]  /*0c50*/  FMUL.FTZ R64, R35, R172 ;  /* 0x000000ac23407220 */ /* 0x000fe20000410000 */
[----:B------:R-:W-:Y:S01]  /*0c60*/  FADD.FTZ R53, R53, R72 ;  /* 0x0000004835357221 */ /* 0x000fe20000010000 */
[----:B------:R-:W-:Y:S01]  /*0c70*/  FADD.FTZ R185, -R182, R185 ;  /* 0x000000b9b6b97221 */ /* 0x000fe20000010100 */
[----:B------:R-:W-:Y:S01]  /*0c80*/  SHF.L.U32 R62, R62, 0x10, RZ ;  /* 0x000000103e3e7819 */ /* 0x000fe200000006ff */
[----:B------:R-:W-:Y:S01]  /*0c90*/  FMUL.FTZ R197, R150, R197 ;  /* 0x000000c596c57220 */ /* 0x000fe20000410000 */
[----:B------:R-:W-:Y:S01]  /*0ca0*/  FFMA.FTZ R52, R187, R72, R52 ;  /* 0x00000048bb347223 */ /* 0x000fe20000010034 */
[----:B0-----:R-:W-:-:S04]  /*0cb0*/  @P1 IMAD.WIDE R58, R148, 0x2, R58 ;  /* 0x00000002943a1825 */ /* 0x001fc800078e023a */
[----:B------:R-:W-:Y:S01]  /*0cc0*/  FADD.FTZ R181, -R182, R70 ;  /* 0x00000046b6b57221 */ /* 0x000fe20000010100 */
[----:B------:R-:W-:Y:S01]  /*0cd0*/  SHF.L.U32 R174, R174, 0x10, RZ ;  /* 0x00000010aeae7819 */ /* 0x000fe200000006ff */
[----:B----4-:R-:W-:-:S04]  /*0ce0*/  @P0 IMAD.WIDE.U32 R60, R155, 0x10, R60 ;  /* 0x000000109b3c0825 */ /* 0x010fc800078e003c */
[----:B------:R-:W-:Y:S01]  /*0cf0*/  FMUL.FTZ R70, R28, R159 ;  /* 0x0000009f1c467220 */ /* 0x000fe20000410000 */
[----:B------:R-:W-:Y:S01]  /*0d00*/  FADD.FTZ R53, R53, R64 ;  /* 0x0000004035357221 */ /* 0x000fe20000010000 */
[----:B-1----:R-:W-:Y:S01]  /*0d10*/  @P0 IMAD.WIDE.U32 R54, R151, 0x10, R54 ;  /* 0x0000001097360825 */ /* 0x002fe200078e0036 */
[----:B------:R-:W-:-:S03]  /*0d20*/  SHF.L.U32 R203, R69, 0x10, RZ ;  /* 0x0000001045cb7819 */ /* 0x000fc600000006ff */
[----:B------:R-:W-:Y:S01]  /*0d30*/  FADD.FTZ R227, -R182, R166 ;  /* 0x000000a6b6e37221 */ /* 0x000fe20000010100 */
[----:B------:R-:W-:Y:S01]  /*0d40*/  SHF.L.U32 R191, R71, 0x10, RZ ;  /* 0x0000001047bf7819 */ /* 0x000fe200000006ff */
[----:B------:R-:W-:Y:S01]  /*0d50*/  FMUL.FTZ R185, R150, R185 ;  /* 0x000000b996b97220 */ /* 0x000fe20000410000 */
[----:B------:R-:W-:Y:S01]  /*0d60*/  FFMA.FTZ R52, R197, R64, R52 ;  /* 0x00000040c5347223 */ /* 0x000fe20000010034 */
[----:B------:R-:W-:Y:S01]  /*0d70*/  PRMT R180, R74, 0x7632, R180 ;  /* 0x000076324ab47816 */ /* 0x000fe200000000b4 */
[----:B------:R-:W-:Y:S01]  /*0d80*/  FADD.FTZ R209, -R182, R62 ;  /* 0x0000003eb6d17221 */ /* 0x000fe20000010100 */
[----:B------:R-:W-:Y:S01]  /*0d90*/  SHF.L.U32 R69, R74, 0x10, RZ ;  /* 0x000000104a457819 */ /* 0x000fe200000006ff */
[----:B------:R-:W2:Y:S01]  /*0da0*/  @P1 LDG.E.U16 R62, desc[UR4][R58.64] ;  /* 0x000000043a3e1981 */ /* 0x000ea2000c1e1500 */
[C---:B------:R-:W-:Y:S02]  /*0db0*/  PRMT R71, R76.reuse, 0x7632, R71 ;  /* 0x000076324c477816 */ /* 0x040fe40000000047 */
[----:B------:R-:W-:Y:S01]  /*0dc0*/  SHF.L.U32 R179, R76, 0x10, RZ ;  /* 0x000000104cb37819 */ /* 0x000fe200000006ff */
[----:B------:R0:W4:Y:S01]  /*0dd0*/  @P0 LDG.E.128 R36, desc[UR4][R60.64] ;  /* 0x000000043c240981 */ /* 0x000122000c1e1d00 */
[----:B------:R-:W-:Y:S01]  /*0de0*/  SHF.L.U32 R68, R68, 0x10, RZ ;  /* 0x0000001044447819 */ /* 0x000fe200000006ff */
[----:B------:R-:W-:Y:S01]  /*0df0*/  FADD.FTZ R229, -R182, R229 ;  /* 0x000000e5b6e57221 */ /* 0x000fe20000010100 */
[----:B------:R-:W-:Y:S01]  /*0e00*/  PRMT R74, R78, 0x7632, R74 ;  /* 0x000076324e4a7816 */ /* 0x000fe2000000004a */
[----:B------:R1:W3:Y:S01]  /*0e10*/  @P0 LDG.E.128 R44, desc[UR4][R54.64] ;  /* 0x00000004362c0981 */ /* 0x0002e2000c1e1d00 */
[----:B------:R-:W-:-:S02]  /*0e20*/  PRMT R76, R79, 0x7632, R76 ;  /* 0x000076324f4c7816 */ /* 0x000fc4000000004c */
[----:B------:R-:W-:Y:S02]  /*0e30*/  SHF.L.U32 R156, R156, 0x10, RZ ;  /* 0x000000109c9c7819 */ /* 0x000fe400000006ff */
[----:B------:R-:W-:Y:S01]  /*0e40*/  SHF.L.U32 R167, R167, 0x10, RZ ;  /* 0x00000010a7a77819 */ /* 0x000fe200000006ff */
[----:B0-----:R-:W-:Y:S01]  /*0e50*/  FMUL.FTZ R61, R29, R174 ;  /* 0x000000ae1d3d7220 */ /* 0x001fe20000410000 */
[----:B------:R-:W-:Y:S01]  /*0e60*/  SHF.L.U32 R58, R160, 0x10, RZ ;  /* 0x00000010a03a7819 */ /* 0x000fe200000006ff */
[----:B------:R-:W-:Y:S01]  /*0e70*/  FMUL.FTZ R160, R150, R227 ;  /* 0x000000e396a07220 */ /* 0x000fe20000410000 */
[----:B------:R-:W-:Y:S01]  /*0e80*/  SHF.L.U32 R169, R169, 0x10, RZ ;  /* 0x00000010a9a97819 */ /* 0x000fe200000006ff */
[----:B-1----:R-:W-:Y:S01]  /*0e90*/  FADD.FTZ R54, R53, R70 ;  /* 0x0000004635367221 */ /* 0x002fe20000010000 */
[----:B------:R-:W-:Y:S01]  /*0ea0*/  FFMA.FTZ R53, R185, R70, R52 ;  /* 0x00000046b9357223 */ /* 0x000fe20000010034 */
        /* <DEDUP_REMOVED lines=8> */
[C---:B------:R-:W-:Y:S01]  /*0f30*/  FADD.FTZ R213, -R182.reuse, R213 ;  /* 0x000000d5b6d57221 */ /* 0x040fe20000010100 */
[----:B------:R-:W-:Y:S01]  /*0f40*/  SHF.L.U32 R71, R71, 0x10, RZ ;  /* 0x0000001047477819 */ /* 0x000fe200000006ff */
[----:B------:R-:W-:Y:S01]  /*0f50*/  FADD.FTZ R215, -R182, R215 ;  /* 0x000000d7b6d77221 */ /* 0x000fe20000010100 */
[----:B------:R-:W-:Y:S01]  /*0f60*/  SHF.L.U32 R74, R74, 0x10, RZ ;  /* 0x000000104a4a7819 */ /* 0x000fe200000006ff */
[----:B------:R-:W-:Y:S01]  /*0f70*/  FADD.FTZ R217, -R182, R217 ;  /* 0x000000d9b6d97221 */ /* 0x000fe20000010100 */
[----:B------:R-:W-:Y:S01]  /*0f80*/  SHF.L.U32 R76, R76, 0x10, RZ ;  /* 0x000000104c4c7819 */ /* 0x000fe200000006ff */
[----:B------:R-:W-:Y:S01]  /*0f90*/  FADD.FTZ R225, -R182, R156 ;  /* 0x0000009cb6e17221 */ /* 0x000fe20000010100 */
[----:B------:R-:W-:Y:S01]  /*0fa0*/  FMUL.FTZ R183, R150, R229 ;  /* 0x000000e596b77220 */ /* 0x000fe20000410000 */
        /* <DEDUP_REMOVED lines=20> */
[C---:B------:R-:W-:Y:S01]  /*10f0*/  PRMT R166, R80.reuse, 0x7632, R166 ;  /* 0x0000763250a67816 */ /* 0x040fe200000000a6 */
[----:B------:R-:W-:Y:S01]  /*1100*/  FADD.FTZ R55, R55, R60 ;  /* 0x0000003c37377221 */ /* 0x000fe20000010000 */
[----:B------:R-:W-:Y:S01]  /*1110*/  SHF.L.U32 R71, R80, 0x10, RZ ;  /* 0x0000001050477819 */ /* 0x000fe200000006ff */
[----:B------:R-:W-:Y:S01]  /*1120*/  FMUL.FTZ R80, R24, R163 ;  /* 0x000000a318507220 */ /* 0x000fe20000410000 */
[----:B------:R-:W-:Y:S01]  /*1130*/  FMUL.FTZ R213, R150, R213 ;  /* 0x000000d596d57220 */ /* 0x000fe20000410000 */
[----:B------:R-:W-:Y:S01]  /*1140*/  FFMA.FTZ R52, R182, R60, R53 ;  /* 0x0000003cb6347223 */ /* 0x000fe20000010035 */
[C---:B------:R-:W-:Y:S01]  /*1150*/  PRMT R162, R65.reuse, 0x7632, R162 ;  /* 0x0000763241a27816 */ /* 0x040fe200000000a2 */
[----:B------:R-:W0:Y:S01]  /*1160*/  @P0 LDC.64 R56, c[0x0][0x438] ;  /* 0x00010e00ff380b82 */ /* 0x000e220000000a00 */
[----:B------:R-:W-:Y:S01]  /*1170*/  SHF.L.U32 R65, R65, 0x10, RZ ;  /* 0x0000001041417819 */ /* 0x000fe200000006ff */
[----:B------:R-:W-:Y:S01]  /*1180*/  FADD.FTZ R53, R55, R80 ;  /* 0x0000005037357221 */ /* 0x000fe20000010000 */
        /* <DEDUP_REMOVED lines=28> */
[----:B0-----:R-:W-:-:S04]  /*1350*/  @P0 IMAD.WIDE.U32 R56, R149, 0x10, R56 ;  /* 0x0000001095380825 */ /* 0x001fc800078e0038 */
[----:B------:R-:W-:Y:S01]  /*1360*/  FMUL.FTZ R206, R23, R158 ;  /* 0x0000009e17ce7220 */ /* 0x000fe20000410000 */
[----:B------:R-:W-:Y:S01]  /*1370*/  FADD.FTZ R53, R53, R74 ;  /* 0x0000004a35357221 */ /* 0x000fe20000010000 */
[----:B------:R-:W-:Y:S01]  /*1380*/  FMUL.FTZ R208, R150, R209 ;  /* 0x000000d196d07220 */ /* 0x000fe20000410000 */
[----:B------:R-:W-:Y:S01]  /*1390*/  FFMA.FTZ R55, R211, R74, R52 ;  /* 0x0000004ad3377223 */ /* 0x000fe20000010034 */
[----:B------:R-:W-:Y:S01]  /*13a0*/  SHF.L.U32 R164, R164, 0x10, RZ ;  /* 0x00000010a4a47819 */ /* 0x000fe200000006ff */
[----:B------:R0:W3:Y:S01]  /*13b0*/  @P0 LDG.E.128 R40, desc[UR4][R56.64] ;  /* 0x0000000438280981 */ /* 0x0000e2000c1e1d00 */
[----:B------:R-:W-:Y:S01]  /*13c0*/  FMUL.FTZ R184, R16, R63 ;  /* 0x0000003f10b87220 */ /* 0x000fe20000410000 */
[----:B------:R-:W-:Y:S01]  /*13d0*/  FADD.FTZ R53, R53, R206 ;  /* 0x000000ce35357221 */ /* 0x000fe20000010000 */
[----:B------:R-:W-:Y:S01]  /*13e0*/  FMUL.FTZ R207, R150, R207 ;  /* 0x000000cf96cf7220 */ /* 0x000fe20000410000 */
[----:B------:R-:W-:Y:S01]  /*13f0*/  FFMA.FTZ R52, R208, R206, R55 ;  /* 0x000000ced0347223 */ /* 0x000fe20000010037 */
[----:B------:R-:W-:Y:S01]  /*1400*/  PRMT R178, R73, 0x7632, R178 ;  /* 0x0000763249b27816 */ /* 0x000fe200000000b2 */
[----:B------:R-:W-:Y:S01]  /*1410*/  FADD.FTZ R53, R53, R184 ;  /* 0x000000b835357221 */ /* 0x000fe20000010000 */
[----:B------:R-:W-:Y:S01]  /*1420*/  SHF.L.U32 R73, R73, 0x10, RZ ;  /* 0x0000001049497819 */ /* 0x000fe200000006ff */
[----:B------:R-:W-:Y:S01]  /*1430*/  FMUL.FTZ R210, R150, R205 ;  /* 0x000000cd96d27220 */ /* 0x000fe20000410000 */
[----:B------:R-:W-:Y:S01]  /*1440*/  SHF.L.U32 R222, R166, 0x10, RZ ;  /* 0x00000010a6de7819 */ /* 0x000fe200000006ff */
        /* <DEDUP_REMOVED lines=26> */
[----:B------:R-:W-:Y:S01]  /*15f0*/  SHF.L.U32 R77, R82, 0x10, RZ ;  /* 0x00000010524d7819 */ /* 0x000fe200000006ff */
[----:B------:R-:W-:Y:S01]  /*1600*/  FMUL.FTZ R204, R14, R75 ;  /* 0x0000004b0ecc7220 */ /* 0x000fe20000410000 */
[----:B------:R-:W-:Y:S01]  /*1610*/  PRMT R82, R83, 0x7632, R82 ;  /* 0x0000763253527816 */ /* 0x000fe20000000052 */
[----:B------:R-:W-:Y:S01]  /*1620*/  FADD.FTZ R53, R53, R154 ;  /* 0x0000009a35357221 */ /* 0x000fe20000010000 */
[----:B------:R-:W-:Y:S01]  /*1630*/  SHF.L.U32 R186, R186, 0x10, RZ ;  /* 0x00000010baba7819 */ /* 0x000fe200000006ff */
[----:B------:R-:W-:Y:S01]  /*1640*/  FMUL.FTZ R191, R150, R191 ;  /* 0x000000bf96bf7220 */ /* 0x000fe20000410000 */
[----:B------:R-:W-:Y:S01]  /*1650*/  FFMA.FTZ R52, R214, R154, R55 ;  /* 0x0000009ad6347223 */ /* 0x000fe20000010037 */
[----:B------:R-:W-:Y:S01]  /*1660*/  SHF.L.U32 R230, R82, 0x10, RZ ;  /* 0x0000001052e67819 */ /* 0x000fe200000006ff */
[----:B------:R-:W-:Y:S01]  /*1670*/  FADD.FTZ R53, R53, R204 ;  /* 0x000000cc35357221 */ /* 0x000fe20000010000 */
[----:B------:R-:W-:Y:S01]  /*1680*/  FMUL.FTZ R82, R15, R186 ;  /* 0x000000ba0f527220 */ /* 0x000fe20000410000 */
        /* <DEDUP_REMOVED lines=39> */
[----:B------:R-:W0:Y:S01]  /*1900*/  SHFL.DOWN PT, R54, R53, 0x10, 0x1f ;  /* 0x0a001f0035367f89 */ /* 0x000e2200000e0000 */
[----:B-1----:R-:W-:Y:S01]  /*1910*/  FADD.FTZ R55, R52, R55 ;  /* 0x0000003734377221 */ /* 0x002fe20000010000 */
[----:B0-----:R-:W-:-:S04]  /*1920*/  FADD.FTZ R54, R53, R54 ;  /* 0x0000003635367221 */ /* 0x001fc80000010000 */
[----:B------:R-:W0:Y:S04]  /*1930*/  SHFL.DOWN PT, R56, R55, 0x8, 0x1f ;  /* 0x09001f0037387f89 */ /* 0x000e2800000e0000 */
        /* <DEDUP_REMOVED lines=21> */
[C---:B------:R-:W-:Y:S02]  /*1a90*/  @!P0 IADD3 R57, PT, PT, R56.reuse, 0x4000, RZ ;  /* 0x0000400038398810 */ /* 0x040fe40007ffe0ff */
[C---:B------:R-:W-:Y:S02]  /*1aa0*/  IADD3 R219, PT, PT, R56.reuse, 0x4030, RZ ;  /* 0x0000403038db7810 */ /* 0x040fe40007ffe0ff */
[----:B------:R-:W-:Y:S02]  /*1ab0*/  @!P4 MOV R59, R57 ;  /* 0x00000039003bc202 */ /* 0x000fe40000000f00 */
[C---:B------:R-:W-:Y:S02]  /*1ac0*/  @!P2 IADD3 R219, PT, PT, R56.reuse, 0x4010, RZ ;  /* 0x0000401038dba810 */ /* 0x040fe40007ffe0ff */
[----:B------:R-:W-:Y:S01]  /*1ad0*/  @!P2 IADD3 R169, PT, PT, R56, 0x4000, RZ ;  /* 0x0000400038a9a810 */ /* 0x000fe20007ffe0ff */
[----:B0-----:R-:W-:Y:S01]  /*1ae0*/  FADD.FTZ R56, R52, R55 ;  /* 0x0000003734387221 */ /* 0x001fe20000010000 */
[----:B------:R-:W-:Y:S01]  /*1af0*/  @!P4 LEA R59, R146, R59, 0x3 ;  /* 0x0000003b923bc211 */ /* 0x000fe200078e18ff */
[----:B-1----:R-:W-:-:S05]  /*1b00*/  FADD.FTZ R57, R53, R54 ;  /* 0x0000003635397221 */ /* 0x002fca0000010000 */
[----:B------:R-:W-:Y:S01]  /*1b10*/  @!P4 STS.64 [R59], R56 ;  /* 0x000000383b00c388 */ /* 0x000fe20000000a00 */
        /* <DEDUP_REMOVED lines=45> */
[----:B------:R-:W-:Y:S01]  /*1df0*/  @P1 SHF.L.U32 R65, R62, 0x10, RZ ;  /* 0x000000103e411819 */ /* 0x000fe200000006ff */
        /* <DEDUP_REMOVED lines=34> */
[C---:B----4-:R-:W-:Y:S01]  /*2020*/  PRMT R157, R39.reuse, 0x7632, R157 ;  /* 0x00007632279d7816 */ /* 0x050fe2000000009d */
[----:B------:R-:W-:Y:S01]  /*2030*/  FMUL.FTZ R56, R56, UR11 ;  /* 0x0000000b38387c20 */ /* 0x000fe20008410000 */
[----:B------:R-:W-:-:S02]  /*2040*/  PRMT R69, R39, 0x7632, R69 ;  /* 0x0000763227457816 */ /* 0x000fc40000000045 */
[C---:B------:R-:W-:Y:S02]  /*2050*/  PRMT R158, R38.reuse, 0x7632, R158 ;  /* 0x00007632269e7816 */ /* 0x040fe4000000009e */
[----:B------:R-:W-:Y:S02]  /*2060*/  PRMT R71, R38, 0x7632, R71 ;  /* 0x0000763226477816 */ /* 0x000fe40000000047 */
[C---:B------:R-:W-:Y:S02]  /*2070*/  PRMT R159, R37.reuse, 0x7632, R159 ;  /* 0x00007632259f7816 */ /* 0x040fe4000000009f */
[----:B------:R-:W-:Y:S02]  /*2080*/  PRMT R73, R37, 0x7632, R73 ;  /* 0x0000763225497816 */ /* 0x000fe40000000049 */
[C---:B---3--:R-:W-:Y:S02]  /*2090*/  PRMT R77, R43.reuse, 0x7632, R77 ;  /* 0x000076322b4d7816 */ /* 0x048fe4000000004d */
[----:B------:R-:W-:-:S02]  /*20a0*/  PRMT R59, R43, 0x7632, R59 ;  /* 0x000076322b3b7816 */ /* 0x000fc4000000003b */
[C---:B------:R-:W-:Y:S02]  /*20b0*/  PRMT R81, R42.reuse, 0x7632, R81 ;  /* 0x000076322a517816 */ /* 0x040fe40000000051 */
[----:B------:R-:W-:Y:S02]  /*20c0*/  PRMT R62, R42, 0x7632, R62 ;  /* 0x000076322a3e7816 */ /* 0x000fe4000000003e */
[C---:B------:R-:W-:Y:S02]  /*20d0*/  PRMT R83, R41.reuse, 0x7632, R83 ;  /* 0x0000763229537816 */ /* 0x040fe40000000053 */
[----:B------:R-:W-:Y:S02]  /*20e0*/  PRMT R63, R41, 0x7632, R63 ;  /* 0x00007632293f7816 */ /* 0x000fe4000000003f */
[C---:B------:R-:W-:Y:S02]  /*20f0*/  PRMT R152, R40.reuse, 0x7632, R152 ;  /* 0x0000763228987816 */ /* 0x040fe40000000098 */
[----:B------:R-:W-:-:S02]  /*2100*/  PRMT R67, R40, 0x7632, R67 ;  /* 0x0000763228437816 */ /* 0x000fc40000000043 */
[C---:B------:R-:W-:Y:S02]  /*2110*/  PRMT R75, R45.reuse, 0x7632, R75 ;  /* 0x000076322d4b7816 */ /* 0x040fe4000000004b */
        /* <DEDUP_REMOVED lines=15> */
[----:B------:R-:W-:Y:S01]  /*2210*/  FADD.FTZ R195, R66, -R195 ;  /* 0x800000c342c37221 */ /* 0x000fe20000010000 */
[----:B------:R-:W-:Y:S01]  /*2220*/  FADD.FTZ R181, R181, -R52 ;  /* 0x80000034b5b57221 */ /* 0x000fe20000010000 */
[-CC-:B------:R-:W-:Y:S01]  /*2230*/  FFMA.FTZ R187, R187, R56.reuse, R57.reuse ;  /* 0x00000038bbbb7223 */ /* 0x180fe20000010039 */
[----:B------:R-:W-:Y:S01]  /*2240*/  FMUL.FTZ R66, R150, R53 ;  /* 0x0000003596427220 */ /* 0x000fe20000410000 */
[-CC-:B------:R-:W-:Y:S01]  /*2250*/  FFMA.FTZ R197, R197, R56.reuse, R57.reuse ;  /* 0x00000038c5c57223 */ /* 0x180fe20000010039 */
[----:B------:R-:W0:Y:S01]  /*2260*/  LDC.64 R52, c[0x0][0x468] ;  /* 0x00011a00ff347b82 */ /* 0x000e220000000a00 */
        /* <DEDUP_REMOVED lines=143> */
.L_x_3123:
        /* <DEDUP_REMOVED lines=46> */
[C---:B------:R-:W-:Y:S01]  /*2e40*/  FMUL.FTZ R64, R150.reuse, R183 ;  /* 0x000000b796407220 */ /* 0x040fe20000410000 */
[----:B------:R-:W-:Y:S01]  /*2e50*/  FMUL.FTZ R69, R150, R53 ;  /* 0x0000003596457220 */ /* 0x000fe20000410000 */
        /* <DEDUP_REMOVED lines=17> */
[----:B------:R-:W-:Y:S01]  /*2f70*/  FADD.FTZ R177, R177, -R54 ;  /* 0x80000036b1b17221 */ /* 0x000fe20000010000 */
[-C--:B------:R-:W-:Y:S01]  /*2f80*/  FMUL.FTZ R52, R60, R65.reuse ;  /* 0x000000413c347220 */ /* 0x080fe20000410000 */
[C---:B------:R-:W-:Y:S01]  /*2f90*/  F2FP.BF16.F32.PACK_AB R63, R69.reuse, R64 ;  /* 0x00000040453f723e */ /* 0x040fe200000010ff */
[----:B------:R-:W-:Y:S01]  /*2fa0*/  FMUL.FTZ R71, R69, R65 ;  /* 0x0000004145477220 */ /* 0x000fe20000410000 */
[----:B------:R-:W-:Y:S01]  /*2fb0*/  FADD.FTZ R173, R173, -R58 ;  /* 0x8000003aadad7221 */ /* 0x000fe20000010000 */
[----:B------:R-:W-:Y:S01]  /*2fc0*/  FMUL.FTZ R83, R150, R59 ;  /* 0x0000003b96537220 */ /* 0x000fe20000410000 */
[-C--:B------:R-:W-:Y:S01]  /*2fd0*/  FMUL.FTZ R53, R0, R65.reuse ;  /* 0x0000004100357220 */ /* 0x080fe20000410000 */
[-C--:B------:R-:W-:Y:S01]  /*2fe0*/  FMUL.FTZ R54, R62, R65.reuse ;  /* 0x000000413e367220 */ /* 0x080fe20000410000 */
[-C--:B------:R-:W-:Y:S01]  /*2ff0*/  FMUL.FTZ R68, R64, R65.reuse ;  /* 0x0000004140447220 */ /* 0x080fe20000410000 */
[----:B------:R-:W-:Y:S01]  /*3000*/  F2FP.BF16.F32.PACK_AB R60, R195, R60 ;  /* 0x0000003cc33c723e */ /* 0x000fe200000010ff */
[----:B------:R-:W-:Y:S01]  /*3010*/  FMUL.FTZ R69, R55, R65 ;  /* 0x0000004137457220 */ /* 0x000fe20000410000 */
[----:B------:R-:W-:Y:S01]  /*3020*/  F2FP.BF16.F32.PACK_AB R61, R197, R0 ;  /* 0x00000000c53d723e */ /* 0x000fe200000010ff */
[----:B------:R-:W-:Y:S01]  /*3030*/  FADD.FTZ R75, R166, -R75 ;  /* 0x8000004ba64b7221 */ /* 0x000fe20000010000 */
[----:B------:R-:W-:Y:S01]  /*3040*/  FADD.FTZ R77, R156, -R77 ;  /* 0x8000004d9c4d7221 */ /* 0x000fe20000010000 */
[----:B-1----:R-:W-:Y:S01]  /*3050*/  IMAD.WIDE.U32 R58, R155, 0x10, R56 ;  /* 0x000000109b3a7825 */ /* 0x002fe200078e0038 */
[----:B------:R-:W-:-:S03]  /*3060*/  F2FP.BF16.F32.PACK_AB R62, R55, R62 ;  /* 0x0000003e373e723e */ /* 0x000fc600000010ff */
[-C--:B------:R-:W-:Y:S01]  /*3070*/  FMUL.FTZ R0, R197, R65.reuse ;  /* 0x00000041c5007220 */ /* 0x080fe20000410000 */
[----:B------:R-:W-:Y:S01]  /*3080*/  FMUL.FTZ R195, R195, R65 ;  /* 0x00000041c3c37220 */ /* 0x000fe20000410000 */
        /* <DEDUP_REMOVED lines=10> */
[----:B------:R-:W-:Y:S01]  /*3130*/  FMUL.FTZ R161, R150, R75 ;  /* 0x0000004b96a17220 */ /* 0x000fe20000410000 */
[----:B------:R-:W-:Y:S01]  /*3140*/  F2FP.BF16.F32.PACK_AB R55, R71, R68 ;  /* 0x000000444737723e */ /* 0x000fe200000010ff */
[----:B------:R1:W-:Y:S01]  /*3150*/  STG.E.128 desc[UR4][R58.64], R60 ;  /* 0x0000003c3a007986 */ /* 0x0003e2000c101d04 */
[----:B------:R-:W-:Y:S01]  /*3160*/  F2FP.BF16.F32.PACK_AB R54, R69, R54 ;  /* 0x000000364536723e */ /* 0x000fe200000010ff */
[----:B------:R-:W-:Y:S01]  /*3170*/  IMAD.WIDE.U32 R68, R149, 0x10, R56 ;  /* 0x0000001095447825 */ /* 0x000fe200078e0038 */
[----:B------:R-:W-:-:S03]  /*3180*/  F2FP.BF16.F32.PACK_AB R53, R0, R53 ;  /* 0x000000350035723e */ /* 0x000fc600000010ff */
[----:B------:R-:W-:Y:S01]  /*3190*/  FADD.FTZ R201, R201, -R220 ;  /* 0x800000dcc9c97221 */ /* 0x000fe20000010000 */
[----:B------:R-:W-:Y:S01]  /*31a0*/  F2FP.BF16.F32.PACK_AB R52, R195, R52 ;  /* 0x00000034c334723e */ /* 0x000fe200000010ff */
[----:B------:R-:W-:-:S04]  /*31b0*/  IMAD.WIDE.U32 R72, R151, 0x10, R56 ;  /* 0x0000001097487825 */ /* 0x000fc800078e0038 */
[----:B------:R-:W-:Y:S01]  /*31c0*/  FADD.FTZ R205, R205, -R228 ;  /* 0x800000e4cdcd7221 */ /* 0x000fe20000010000 */
[C---:B------:R-:W-:Y:S01]  /*31d0*/  FMUL.FTZ R160, R150.reuse, R207 ;  /* 0x000000cf96a07220 */ /* 0x040fe20000410000 */
[----:B------:R-:W-:Y:S01]  /*31e0*/  FMUL.FTZ R162, R150, R203 ;  /* 0x000000cb96a27220 */ /* 0x000fe20000410000 */
[----:B------:R-:W-:-:S04]  /*31f0*/  IMAD.WIDE.U32 R74, R153, 0x10, R56 ;  /* 0x00000010994a7825 */ /* 0x000fc800078e0038 */
[C---:B------:R-:W-:Y:S01]  /*3200*/  FMUL.FTZ R163, R150.reuse, R77 ;  /* 0x0000004d96a37220 */ /* 0x040fe20000410000 */
[C---:B------:R-:W-:Y:S01]  /*3210*/  FMUL.FTZ R164, R150.reuse, R199 ;  /* 0x000000c796a47220 */ /* 0x040fe20000410000 */
[----:B------:R-:W-:Y:S01]  /*3220*/  FMUL.FTZ R165, R150, R81 ;  /* 0x0000005196a57220 */ /* 0x000fe20000410000 */
[----:B0-----:R-:W-:Y:S01]  /*3230*/  IMAD.WIDE.U32 R70, R155, 0x10, R66 ;  /* 0x000000109b467825 */ /* 0x001fe200078e0042 */
[----:B------:R-:W-:-:S03]  /*3240*/  F2FP.BF16.F32.PACK_AB R56, R83, R82 ;  /* 0x000000525338723e */ /* 0x000fc600000010ff */
[----:B------:R-:W-:Y:S01]  /*3250*/  FMUL.FTZ R166, R150, R191 ;  /* 0x000000bf96a67220 */ /* 0x000fe20000410000 */
[----:B------:R-:W-:Y:S01]  /*3260*/  F2FP.BF16.F32.PACK_AB R57, R154, R152 ;  /* 0x000000989a39723e */ /* 0x000fe200000010ff */
[C---:B------:R-:W-:Y:S01]  /*3270*/  FMUL.FTZ R167, R150.reuse, R79 ;  /* 0x0000004f96a77220 */ /* 0x040fe20000410000 */
[----:B-1----:R-:W-:Y:S01]  /*3280*/  F2FP.BF16.F32.PACK_AB R58, R157, R156 ;  /* 0x0000009c9d3a723e */ /* 0x002fe200000010ff */
        /* <DEDUP_REMOVED lines=18> */
[--C-:B------:R-:W-:Y:S01]  /*33b0*/  IMAD.WIDE.U32 R76, R149, 0x10, R66.reuse ;  /* 0x00000010954c7825 */ /* 0x100fe200078e0042 */
[----:B------:R1:W-:Y:S03]  /*33c0*/  STG.E.128 desc[UR4][R68.64], R56 ;  /* 0x0000003844007986 */ /* 0x0003e6000c101d04 */
[-C--:B------:R-:W-:Y:S01]  /*33d0*/  FMUL.FTZ R64, R160, R65.reuse ;  /* 0x00000041a0407220 */ /* 0x080fe20000410000 */
[----:B------:R-:W-:Y:S01]  /*33e0*/  FMUL.FTZ R82, R168, R65 ;  /* 0x00000041a8527220 */ /* 0x000fe20000410000 */
[----:B------:R-:W-:-:S04]  /*33f0*/  IMAD.WIDE.U32 R78, R151, 0x10, R66 ;  /* 0x00000010974e7825 */ /* 0x000fc800078e0042 */
[-C--:B------:R-:W-:Y:S01]  /*3400*/  FMUL.FTZ R150, R201, R65.reuse ;  /* 0x00000041c9967220 */ /* 0x080fe20000410000 */
[-C--:B------:R-:W-:Y:S01]  /*3410*/  FMUL.FTZ R149, R172, R65.reuse ;  /* 0x00000041ac957220 */ /* 0x080fe20000410000 */
[----:B------:R-:W-:Y:S01]  /*3420*/  FMUL.FTZ R152, R205, R65 ;  /* 0x00000041cd987220 */ /* 0x000fe20000410000 */
[----:B------:R-:W-:Y:S01]  /*3430*/  IMAD.WIDE.U32 R80, R153, 0x10, R66 ;  /* 0x0000001099507825 */ /* 0x000fe200078e0042 */
[----:B0-----:R-:W-:-:S03]  /*3440*/  F2FP.BF16.F32.PACK_AB R52, R161, R160 ;  /* 0x000000a0a134723e */ /* 0x001fc600000010ff */
[-C--:B------:R-:W-:Y:S01]  /*3450*/  FMUL.FTZ R161, R161, R65.reuse ;  /* 0x00000041a1a17220 */ /* 0x080fe20000410000 */
[C---:B------:R-:W-:Y:S01]  /*3460*/  F2FP.BF16.F32.PACK_AB R53, R163.reuse, R162 ;  /* 0x000000a2a335723e */ /* 0x040fe200000010ff */
[-C--:B------:R-:W-:Y:S01]  /*3470*/  FMUL.FTZ R163, R163, R65.reuse ;  /* 0x00000041a3a37220 */ /* 0x080fe20000410000 */
[C---:B------:R-:W-:Y:S01]  /*3480*/  F2FP.BF16.F32.PACK_AB R54, R165.reuse, R164 ;  /* 0x000000a4a536723e */ /* 0x040fe200000010ff */
[-C--:B------:R-:W-:Y:S01]  /*3490*/  FMUL.FTZ R66, R164, R65.reuse ;  /* 0x00000041a4427220 */ /* 0x080fe20000410000 */
[-C--:B------:R-:W-:Y:S01]  /*34a0*/  FMUL.FTZ R165, R165, R65.reuse ;  /* 0x00000041a5a57220 */ /* 0x080fe20000410000 */
[-C--:B------:R-:W-:Y:S01]  /*34b0*/  FMUL.FTZ R67, R166, R65.reuse ;  /* 0x00000041a6437220 */ /* 0x080fe20000410000 */
[-C--:B------:R-:W-:Y:S01]  /*34c0*/  FMUL.FTZ R70, R167, R65.reuse ;  /* 0x00000041a7467220 */ /* 0x080fe20000410000 */
[-C--:B------:R-:W-:Y:S01]  /*34d0*/  FMUL.FTZ R156, R209, R65.reuse ;  /* 0x00000041d19c7220 */ /* 0x080fe20000410000 */
[-C--:B-1----:R-:W-:Y:S01]  /*34e0*/  FMUL.FTZ R68, R162, R65.reuse ;  /* 0x00000041a2447220 */ /* 0x082fe20000410000 */
[C---:B------:R-:W-:Y:S01]  /*34f0*/  F2FP.BF16.F32.PACK_AB R56, R193.reuse, R168 ;  /* 0x000000a8c138723e */ /* 0x040fe200000010ff */
        /* <DEDUP_REMOVED lines=13> */
[----:B------:R-:W-:Y:S02]  /*35d0*/  F2FP.BF16.F32.PACK_AB R64, R161, R64 ;  /* 0x00000040a140723e */ /* 0x000fe400000010ff */
[----:B------:R-:W-:Y:S02]  /*35e0*/  F2FP.BF16.F32.PACK_AB R57, R201, R170 ;  /* 0x000000aac939723e */ /* 0x000fe400000010ff */
[----:B------:R-:W-:Y:S01]  /*35f0*/  F2FP.BF16.F32.PACK_AB R58, R205, R172 ;  /* 0x000000accd3a723e */ /* 0x000fe200000010ff */
[----:B------:R1:W-:Y:S01]  /*3600*/  STG.E.128 desc[UR4][R78.64], R64 ;  /* 0x000000404e007986 */ /* 0x0003e2000c101d04 */
[----:B------:R-:W-:Y:S02]  /*3610*/  F2FP.BF16.F32.PACK_AB R59, R209, R174 ;  /* 0x000000aed13b723e */ /* 0x000fe400000010ff */
[----:B------:R-:W-:-:S02]  /*3620*/  F2FP.BF16.F32.PACK_AB R71, R156, R71 ;  /* 0x000000479c47723e */ /* 0x000fc400000010ff */
[----:B------:R-:W-:Y:S01]  /*3630*/  F2FP.BF16.F32.PACK_AB R70, R152, R149 ;  /* 0x000000959846723e */ /* 0x000fe200000010ff */
[----:B------:R1:W-:Y:S01]  /*3640*/  STG.E.128 desc[UR4][R74.64], R56 ;  /* 0x000000384a007986 */ /* 0x0003e2000c101d04 */
[----:B------:R-:W-:Y:S02]  /*3650*/  F2FP.BF16.F32.PACK_AB R69, R150, R69 ;  /* 0x000000459645723e */ /* 0x000fe400000010ff */
[----:B------:R-:W-:-:S05]  /*3660*/  F2FP.BF16.F32.PACK_AB R68, R193, R82 ;  /* 0x00000052c144723e */ /* 0x000fca00000010ff */
[----:B------:R1:W-:Y:S01]  /*3670*/  STG.E.128 desc[UR4][R80.64], R68 ;  /* 0x0000004450007986 */ /* 0x0003e2000c101d04 */
[----:B------:R-:W-:Y:S05]  /*3680*/  BRA `(.L_x_3124) ;  /* 0x00000018005c7947 */ /* 0x000fea0003800000 */
.L_x_3122:
        /* <DEDUP_REMOVED lines=37> */
[----:B------:R-:W-:Y:S01]  /*38e0*/  SHF.L.U32 R57, R39, 0x10, RZ ;  /* 0x0000001027397819 */ /* 0x000fe200000006ff */
[----:B------:R-:W-:Y:S01]  /*38f0*/  FADD.FTZ R70, R68, -R183 ;  /* 0x800000b744467221 */ /* 0x000fe20000010000 */
[----:B------:R-:W-:Y:S01]  /*3900*/  FADD.FTZ R160, R61, -R160 ;  /* 0x800000a03da07221 */ /* 0x000fe20000010000 */
[----:B------:R-:W-:Y:S01]  /*3910*/  SHF.L.U32 R61, R37, 0x10, RZ ;  /* 0x00000010253d7819 */ /* 0x000fe200000006ff */
[--C-:B------:R-:W-:Y:S01]  /*3920*/  FADD.FTZ R56, R189, -R0.reuse ;  /* 0x80000000bd387221 */ /* 0x100fe20000010000 */
[----:B------:R-:W-:Y:S01]  /*3930*/  FADD.FTZ R158, R72, -R187 ;  /* 0x800000bb489e7221 */ /* 0x000fe20000010000 */
[----:B------:R-:W-:Y:S01]  /*3940*/  FFMA.FTZ R70, R150, R70, R57 ;  /* 0x0000004696467223 */ /* 0x000fe20000010039 */
[----:B------:R-:W-:Y:S01]  /*3950*/  PRMT R0, R36, 0x7632, R0 ;  /* 0x0000763224007816 */ /* 0x000fe20000000000 */
[----:B------:R-:W-:Y:S01]  /*3960*/  FADD.FTZ R72, R60, -R75 ;  /* 0x8000004b3c487221 */ /* 0x000fe20000010000 */
[----:B------:R-:W-:Y:S01]  /*3970*/  SHF.L.U32 R57, R36, 0x10, RZ ;  /* 0x0000001024397819 */ /* 0x000fe200000006ff */
[----:B------:R-:W-:Y:S01]  /*3980*/  FFMA.FTZ R60, R150, R158, R61 ;  /* 0x0000009e963c7223 */ /* 0x000fe2000001003d */
        /* <DEDUP_REMOVED lines=14> */
[----:B------:R-:W-:Y:S01]  /*3a70*/  FFMA.FTZ R82, R150, R200, R57 ;  /* 0x000000c896527223 */ /* 0x000fe20000010039 */
[----:B------:R-:W-:Y:S01]  /*3a80*/  SHF.L.U32 R57, R40, 0x10, RZ ;  /* 0x0000001028397819 */ /* 0x000fe200000006ff */
[----:B------:R-:W-:Y:S01]  /*3a90*/  FADD.FTZ R172, R166, -R159 ;  /* 0x8000009fa6ac7221 */ /* 0x000fe20000010000 */
[----:B------:R-:W-:Y:S01]  /*3aa0*/  FADD.FTZ R166, R154, -R163 ;  /* 0x800000a39aa67221 */ /* 0x000fe20000010000 */
[C---:B------:R-:W-:Y:S01]  /*3ab0*/  FFMA.FTZ R78, R150.reuse, R78, R63 ;  /* 0x0000004e964e7223 */ /* 0x040fe2000001003f */
[----:B------:R-:W-:Y:S01]  /*3ac0*/  SHF.L.U32 R63, R43, 0x10, RZ ;  /* 0x000000102b3f7819 */ /* 0x000fe200000006ff */
[C---:B------:R-:W-:Y:S01]  /*3ad0*/  FFMA.FTZ R154, R150.reuse, R206, R59 ;  /* 0x000000ce969a7223 */ /* 0x040fe2000001003b */
[----:B------:R-:W-:Y:S01]  /*3ae0*/  FFMA.FTZ R80, R150, R80, R61 ;  /* 0x0000005096507223 */ /* 0x000fe2000001003d */
        /* <DEDUP_REMOVED lines=9> */
[----:B------:R-:W-:Y:S01]  /*3b80*/  PRMT R58, R47, 0x7632, R58 ;  /* 0x000076322f3a7816 */ /* 0x000fe2000000003a */
        /* <DEDUP_REMOVED lines=8> */
[----:B------:R-:W-:Y:S01]  /*3c10*/  SHF.L.U32 R67, R58, 0x10, RZ ;  /* 0x000000103a437819 */ /* 0x000fe200000006ff */
[C---:B------:R-:W-:Y:S01]  /*3c20*/  FFMA.FTZ R68, R150.reuse, R160, R71 ;  /* 0x000000a096447223 */ /* 0x040fe20000010047 */
[----:B------:R-:W-:Y:S01]  /*3c30*/  SHF.L.U32 R57, R45, 0x10, RZ ;  /* 0x000000102d397819 */ /* 0x000fe200000006ff */
[----:B------:R-:W-:Y:S01]  /*3c40*/  FFMA.FTZ R164, R150, R198, R59 ;  /* 0x000000c696a47223 */ /* 0x000fe2000001003b */
[----:B------:R-:W-:Y:S01]  /*3c50*/  PRMT R58, R44, 0x7632, R58 ;  /* 0x000076322c3a7816 */ /* 0x000fe2000000003a */
        /* <DEDUP_REMOVED lines=43> */
[----:B------:R-:W0:Y:S01]  /*3f10*/  LDC.64 R52, c[0x0][0x468] ;  /* 0x00011a00ff347b82 */ /* 0x000e220000000a00 */
        /* <DEDUP_REMOVED lines=56> */
.L_x_3125:
        /* <DEDUP_REMOVED lines=33> */
[C---:B------:R-:W-:Y:S01]  /*44b0*/  SHF.L.U32 R58, R36.reuse, 0x10, RZ ;  /* 0x00000010243a7819 */ /* 0x040fe200000006ff */
[----:B------:R-:W-:Y:S01]  /*44c0*/  FADD.FTZ R189, R189, -R0 ;  /* 0x80000000bdbd7221 */ /* 0x000fe20000010000 */
[--C-:B------:R-:W-:Y:S01]  /*44d0*/  FADD.FTZ R209, R209, -R56.reuse ;  /* 0x80000038d1d17221 */ /* 0x100fe20000010000 */
[----:B------:R-:W-:Y:S01]  /*44e0*/  PRMT R56, R36, 0x7632, R56 ;  /* 0x0000763224387816 */ /* 0x000fe20000000038 */
[----:B------:R-:W-:Y:S01]  /*44f0*/  FADD.FTZ R195, R66, -R195 ;  /* 0x800000c342c37221 */ /* 0x000fe20000010000 */
[----:B------:R-:W-:Y:S01]  /*4500*/  FADD.FTZ R0, R64, -R197 ;  /* 0x800000c540007221 */ /* 0x000fe20000010000 */
[----:B------:R-:W-:Y:S01]  /*4510*/  SHF.L.U32 R66, R39, 0x10, RZ ;  /* 0x0000001027427819 */ /* 0x000fe200000006ff */
[----:B------:R-:W-:Y:S01]  /*4520*/  FADD.FTZ R183, R68, -R183 ;  /* 0x800000b744b77221 */ /* 0x000fe20000010000 */
[----:B------:R-:W-:Y:S01]  /*4530*/  FADD.FTZ R64, R60, -R59 ;  /* 0x8000003b3c407221 */ /* 0x000fe20000010000 */
[----:B------:R-:W-:Y:S01]  /*4540*/  FADD.FTZ R177, R177, -R62 ;  /* 0x8000003eb1b17221 */ /* 0x000fe20000010000 */
[----:B------:R-:W-:Y:S01]  /*4550*/  SHF.L.U32 R62, R56, 0x10, RZ ;  /* 0x00000010383e7819 */ /* 0x000fe200000006ff */
[----:B------:R-:W-:Y:S01]  /*4560*/  FFMA.FTZ R60, R150, R189, R58 ;  /* 0x000000bd963c7223 */ /* 0x000fe2000001003a */
[----:B------:R-:W-:Y:S01]  /*4570*/  SHF.L.U32 R57, R158, 0x10, RZ ;  /* 0x000000109e397819 */ /* 0x000fe200000006ff */
[----:B------:R-:W-:Y:S01]  /*4580*/  FADD.FTZ R185, R70, -R185 ;  /* 0x800000b946b97221 */ /* 0x000fe20000010000 */
[----:B------:R-:W-:Y:S01]  /*4590*/  SHF.L.U32 R58, R38, 0x10, RZ ;  /* 0x00000010263a7819 */ /* 0x000fe200000006ff */
[----:B------:R-:W-:Y:S01]  /*45a0*/  FADD.FTZ R160, R61, -R160 ;  /* 0x800000a03da07221 */ /* 0x000fe20000010000 */
[----:B------:R-:W-:Y:S01]  /*45b0*/  FADD.FTZ R188, R188, -R63 ;  /* 0x8000003fbcbc7221 */ /* 0x000fe20000010000 */
[----:B------:R-:W-:Y:S01]  /*45c0*/  FFMA.FTZ R63, R150, R183, R66 ;  /* 0x000000b7963f7223 */ /* 0x000fe20000010042 */
[----:B------:R-:W-:Y:S01]  /*45d0*/  SHF.L.U32 R66, R41, 0x10, RZ ;  /* 0x0000001029427819 */ /* 0x000fe200000006ff */
[----:B------:R-:W-:Y:S01]  /*45e0*/  FADD.FTZ R215, R78, -R215 ;  /* 0x800000d74ed77221 */ /* 0x000fe20000010000 */
[C---:B------:R-:W-:Y:S01]  /*45f0*/  FFMA.FTZ R195, R150.reuse, R195, R62 ;  /* 0x000000c396c37223 */ /* 0x040fe2000001003e */
[C---:B------:R-:W-:Y:S01]  /*4600*/  FFMA.FTZ R56, R150.reuse, R160, R57 ;  /* 0x000000a096387223 */ /* 0x040fe20000010039 */
[----:B------:R-:W-:Y:S01]  /*4610*/  FFMA.FTZ R62, R150, R185, R58 ;  /* 0x000000b9963e7223 */ /* 0x000fe2000001003a */
[----:B------:R-:W-:Y:S01]  /*4620*/  SHF.L.U32 R57, R152, 0x10, RZ ;  /* 0x0000001098397819 */ /* 0x000fe200000006ff */
[----:B------:R-:W-:Y:S01]  /*4630*/  FADD.FTZ R213, R80, -R213 ;  /* 0x800000d550d57221 */ /* 0x000fe20000010000 */
[----:B------:R-:W-:Y:S01]  /*4640*/  SHF.L.U32 R58, R40, 0x10, RZ ;  /* 0x00000010283a7819 */ /* 0x000fe200000006ff */
[----:B------:R-:W-:Y:S01]  /*4650*/  FFMA.FTZ R215, R150, R215, R66 ;  /* 0x000000d796d77223 */ /* 0x000fe20000010042 */
[----:B------:R-:W-:Y:S01]  /*4660*/  SHF.L.U32 R66, R44, 0x10, RZ ;  /* 0x000000102c427819 */ /* 0x000fe200000006ff */
[----:B------:R-:W-:Y:S01]  /*4670*/  FADD.FTZ R207, R184, -R207 ;  /* 0x800000cfb8cf7221 */ /* 0x000fe20000010000 */
[----:B------:R-:W-:Y:S01]  /*4680*/  FADD.FTZ R165, R82, -R165 ;  /* 0x800000a552a57221 */ /* 0x000fe20000010000 */
[C---:B------:R-:W-:Y:S01]  /*4690*/  FFMA.FTZ R82, R150.reuse, R188, R57 ;  /* 0x000000bc96527223 */ /* 0x040fe20000010039 */
[--C-:B------:R-:W-:Y:S01]  /*46a0*/  FFMA.FTZ R213, R150, R213, R58.reuse ;  /* 0x000000d596d57223 */ /* 0x100fe2000001003a */
[----:B------:R-:W-:Y:S01]  /*46b0*/  SHF.L.U32 R57, R43, 0x10, RZ ;  /* 0x000000102b397819 */ /* 0x000fe200000006ff */
[----:B------:R-:W-:Y:S01]  /*46c0*/  FADD.FTZ R211, R74, -R211 ;  /* 0x800000d34ad37221 */ /* 0x000fe20000010000 */
[----:B------:R-:W-:Y:S01]  /*46d0*/  PRMT R58, R44, 0x7632, R58 ;  /* 0x000076322c3a7816 */ /* 0x000fe2000000003a */
        /* <DEDUP_REMOVED lines=9> */
[--C-:B------:R-:W-:Y:S01]  /*4770*/  FFMA.FTZ R211, R150, R211, R57.reuse ;  /* 0x000000d396d37223 */ /* 0x100fe20000010039 */
[----:B------:R-:W-:Y:S01]  /*4780*/  PRMT R57, R46, 0x7632, R57 ;  /* 0x000076322e397816 */ /* 0x000fe20000000039 */
[----:B------:R-:W-:Y:S01]  /*4790*/  FADD.FTZ R167, R167, -R164 ;  /* 0x800000a4a7a77221 */ /* 0x000fe20000010000 */
[C---:B------:R-:W-:Y:S01]  /*47a0*/  FFMA.FTZ R152, R150.reuse, R194, R83 ;  /* 0x000000c296987223 */ /* 0x040fe20000010053 */
[----:B------:R-:W-:Y:S01]  /*47b0*/  FFMA.FTZ R164, R150, R191, R66 ;  /* 0x000000bf96a47223 */ /* 0x000fe20000010042 */
[----:B------:R-:W-:Y:S01]  /*47c0*/  SHF.L.U32 R68, R42, 0x10, RZ ;  /* 0x000000102a447819 */ /* 0x000fe200000006ff */
[C---:B------:R-:W-:Y:S01]  /*47d0*/  FFMA.FTZ R158, R150.reuse, R70, R75 ;  /* 0x00000046969e7223 */ /* 0x040fe2000001004b */
[----:B------:R-:W-:Y:S01]  /*47e0*/  FFMA.FTZ R83, R150, R73, R58 ;  /* 0x0000004996537223 */ /* 0x000fe2000001003a */
[----:B------:R-:W-:Y:S01]  /*47f0*/  SHF.L.U32 R66, R53, 0x10, RZ ;  /* 0x0000001035427819 */ /* 0x000fe200000006ff */
[----:B------:R-:W-:Y:S01]  /*4800*/  FADD.FTZ R217, R76, -R217 ;  /* 0x800000d94cd97221 */ /* 0x000fe20000010000 */
[----:B------:R-:W-:Y:S01]  /*4810*/  FADD.FTZ R205, R205, -R228 ;  /* 0x800000e4cdcd7221 */ /* 0x000fe20000010000 */
[----:B------:R-:W-:Y:S01]  /*4820*/  SHF.L.U32 R58, R57, 0x10, RZ ;  /* 0x00000010393a7819 */ /* 0x000fe200000006ff */
[----:B------:R-:W0:Y:S01]  /*4830*/  LDC.64 R74, c[0x0][0x478] ;  /* 0x00011e00ff4a7b82 */ /* 0x000e220000000a00 */
[----:B------:R-:W-:Y:S01]  /*4840*/  FADD.FTZ R163, R154, -R163 ;  /* 0x800000a39aa37221 */ /* 0x000fe20000010000 */
[----:B------:R-:W-:Y:S01]  /*4850*/  PRMT R57, R47, 0x7632, R57 ;  /* 0x000076322f397816 */ /* 0x000fe20000000039 */
[C---:B------:R-:W-:Y:S01]  /*4860*/  FFMA.FTZ R217, R150.reuse, R217, R68 ;  /* 0x000000d996d97223 */ /* 0x040fe20000010044 */
[C---:B------:R-:W-:Y:S01]  /*4870*/  FFMA.FTZ R205, R150.reuse, R205, R66 ;  /* 0x000000cd96cd7223 */ /* 0x040fe20000010042 */
[----:B------:R-:W-:Y:S01]  /*4880*/  SHF.L.U32 R68, R45, 0x10, RZ ;  /* 0x000000102d447819 */ /* 0x000fe200000006ff */
[----:B------:R-:W-:Y:S01]  /*4890*/  FFMA.FTZ R163, R150, R163, R58 ;  /* 0x000000a396a37223 */ /* 0x000fe2000001003a */
[----:B------:R-:W-:Y:S01]  /*48a0*/  FADD.FTZ R203, R190, -R203 ;  /* 0x800000cbbecb7221 */ /* 0x000fe20000010000 */
[----:B------:R-:W1:Y:S01]  /*48b0*/  LDC.64 R66, c[0x0][0x468] ;  /* 0x00011a00ff427b82 */ /* 0x000e620000000a00 */
[----:B------:R-:W-:Y:S01]  /*48c0*/  SHF.L.U32 R58, R57, 0x10, RZ ;  /* 0x00000010393a7819 */ /* 0x000fe200000006ff */
[----:B------:R-:W-:Y:S01]  /*48d0*/  FADD.FTZ R193, R193, -R218 ;  /* 0x800000dac1c17221 */ /* 0x000fe20000010000 */
[----:B------:R-:W-:Y:S01]  /*48e0*/  FFMA.FTZ R203, R150, R203, R68 ;  /* 0x000000cb96cb7223 */ /* 0x000fe20000010044 */
[----:B------:R-:W-:Y:S01]  /*48f0*/  SHF.L.U32 R68, R55, 0x10, RZ ;  /* 0x0000001037447819 */ /* 0x000fe200000006ff */
[----:B------:R-:W-:Y:S01]  /*4900*/  FADD.FTZ R187, R72, -R187 ;  /* 0x800000bb48bb7221 */ /* 0x000fe20000010000 */
        /* <DEDUP_REMOVED lines=25> */
[----:B------:R-:W-:Y:S01]  /*4aa0*/  FFMA.FTZ R172, R150, R167, R68 ;  /* 0x000000a796ac7223 */ /* 0x000fe20000010044 */
[----:B------:R-:W-:Y:S01]  /*4ab0*/  FMUL.FTZ R52, R60, R65 ;  /* 0x000000413c347220 */ /* 0x000fe20000410000 */
[C---:B------:R-:W-:Y:S01]  /*4ac0*/  FFMA.FTZ R162, R150.reuse, R199, R59 ;  /* 0x000000c796a27223 */ /* 0x040fe2000001003b */
[C---:B------:R-:W-:Y:S01]  /*4ad0*/  FFMA.FTZ R168, R150.reuse, R177, R54 ;  /* 0x000000b196a87223 */ /* 0x040fe20000010036 */
[----:B------:R-:W-:Y:S01]  /*4ae0*/  FFMA.FTZ R170, R150, R173, R58 ;  /* 0x000000ad96aa7223 */ /* 0x000fe2000001003a */
[-C--:B------:R-:W-:Y:S01]  /*4af0*/  FMUL.FTZ R68, R61, R65.reuse ;  /* 0x000000413d447220 */ /* 0x080fe20000410000 */
[-C--:B------:R-:W-:Y:S01]  /*4b00*/  FMUL.FTZ R57, R62, R65.reuse ;  /* 0x000000413e397220 */ /* 0x080fe20000410000 */
[-C--:B------:R-:W-:Y:S01]  /*4b10*/  FMUL.FTZ R70, R63, R65.reuse ;  /* 0x000000413f467220 */ /* 0x080fe20000410000 */
[----:B------:R-:W-:Y:S01]  /*4b20*/  F2FP.BF16.F32.PACK_AB R60, R195, R60 ;  /* 0x0000003cc33c723e */ /* 0x000fe200000010ff */
[----:B------:R-:W-:Y:S01]  /*4b30*/  FMUL.FTZ R55, R64, R65 ;  /* 0x0000004140377220 */ /* 0x000fe20000410000 */
[----:B0-----:R-:W-:Y:S01]  /*4b40*/  IMAD.WIDE.U32 R58, R155, 0x10, R74 ;  /* 0x000000109b3a7825 */ /* 0x001fe200078e004a */
[----:B------:R-:W-:-:S03]  /*4b50*/  F2FP.BF16.F32.PACK_AB R61, R0, R61 ;  /* 0x0000003d003d723e */ /* 0x000fc600000010ff */
[CC--:B------:R-:W-:Y:S01]  /*4b60*/  FMUL.FTZ R54, R56.reuse, R65.reuse ;  /* 0x0000004138367220 */ /* 0x0c0fe20000410000 */
[----:B------:R-:W-:Y:S01]  /*4b70*/  F2FP.BF16.F32.PACK_AB R62, R56, R62 ;  /* 0x0000003e383e723e */ /* 0x000fe200000010ff */
[----:B------:R-:W-:Y:S01]  /*4b80*/  FMUL.FTZ R53, R0, R65 ;  /* 0x0000004100357220 */ /* 0x000fe20000410000 */
[----:B------:R-:W-:Y:S01]  /*4b90*/  F2FP.BF16.F32.PACK_AB R63, R64, R63 ;  /* 0x0000003f403f723e */ /* 0x000fe200000010ff */
[----:B------:R-:W-:Y:S01]  /*4ba0*/  FMUL.FTZ R195, R195, R65 ;  /* 0x00000041c3c37220 */ /* 0x000fe20000410000 */
[C---:B------:R-:W-:Y:S01]  /*4bb0*/  FFMA.FTZ R154, R150.reuse, R69, R81 ;  /* 0x00000045969a7223 */ /* 0x040fe20000010051 */
[----:B------:R-:W-:Y:S01]  /*4bc0*/  FFMA.FTZ R156, R150, R206, R77 ;  /* 0x000000ce969c7223 */ /* 0x000fe2000001004d */
        /* <DEDUP_REMOVED lines=9> */
[----:B------:R-:W-:Y:S01]  /*4c60*/  FMUL.FTZ R213, R213, R65 ;  /* 0x00000041d5d57220 */ /* 0x000fe20000410000 */
[----:B------:R-:W-:Y:S01]  /*4c70*/  F2FP.BF16.F32.PACK_AB R57, R152, R215 ;  /* 0x000000d79839723e */ /* 0x000fe200000010ff */
[----:B------:R1:W-:Y:S01]  /*4c80*/  STG.E.128 desc[UR4][R70.64], R52 ;  /* 0x0000003446007986 */ /* 0x0003e2000c101d04 */
[----:B------:R-:W-:Y:S01]  /*4c90*/  FMUL.FTZ R64, R211, R65 ;  /* 0x00000041d3407220 */ /* 0x000fe20000410000 */
[----:B------:R-:W-:-:S04]  /*4ca0*/  IMAD.WIDE.U32 R76, R149, 0x10, R66 ;  /* 0x00000010954c7825 */ /* 0x000fc800078e0042 */
[-C--:B------:R-:W-:Y:S01]  /*4cb0*/  FMUL.FTZ R149, R166, R65.reuse ;  /* 0x00000041a6957220 */ /* 0x080fe20000410000 */
[----:B------:R-:W-:Y:S01]  /*4cc0*/  FMUL.FTZ R150, R193, R65 ;  /* 0x00000041c1967220 */ /* 0x000fe20000410000 */
[----:B------:R-:W-:Y:S01]  /*4cd0*/  IMAD.WIDE.U32 R78, R151, 0x10, R66 ;  /* 0x00000010974e7825 */ /* 0x000fe200078e0042 */
[----:B0-----:R-:W-:-:S03]  /*4ce0*/  F2FP.BF16.F32.PACK_AB R58, R154, R217 ;  /* 0x000000d99a3a723e */ /* 0x001fc600000010ff */
[----:B------:R-:W-:Y:S01]  /*4cf0*/  FMUL.FTZ R60, R82, R65 ;  /* 0x00000041523c7220 */ /* 0x000fe20000410000 */
[----:B------:R-:W-:Y:S01]  /*4d00*/  F2FP.BF16.F32.PACK_AB R59, R156, R211 ;  /* 0x000000d39c3b723e */ /* 0x000fe200000010ff */
[-C--:B------:R-:W-:Y:S01]  /*4d10*/  FMUL.FTZ R61, R152, R65.reuse ;  /* 0x00000041983d7220 */ /* 0x080fe20000410000 */
[-C--:B------:R-:W-:Y:S01]  /*4d20*/  FMUL.FTZ R217, R217, R65.reuse ;  /* 0x00000041d9d97220 */ /* 0x080fe20000410000 */
[-C--:B------:R-:W-:Y:S01]  /*4d30*/  FMUL.FTZ R62, R154, R65.reuse ;  /* 0x000000419a3e7220 */ /* 0x080fe20000410000 */
[-C--:B------:R-:W-:Y:S01]  /*4d40*/  FMUL.FTZ R63, R156, R65.reuse ;  /* 0x000000419c3f7220 */ /* 0x080fe20000410000 */
[----:B------:R-:W-:Y:S01]  /*4d50*/  IMAD.WIDE.U32 R80, R153, 0x10, R66 ;  /* 0x0000001099507825 */ /* 0x000fe200078e0042 */
[----:B------:R0:W-:Y:S03]  /*4d60*/  STG.E.128 desc[UR4][R68.64], R56 ;  /* 0x0000003844007986 */ /* 0x0001e6000c101d04 */
[-C--:B------:R-:W-:Y:S01]  /*4d70*/  FMUL.FTZ R82, R160, R65.reuse ;  /* 0x00000041a0527220 */ /* 0x080fe20000410000 */
[C---:B-1----:R-:W-:Y:S01]  /*4d80*/  F2FP.BF16.F32.PACK_AB R52, R83.reuse, R160 ;  /* 0x000000a05334723e */ /* 0x042fe200000010ff */
[----:B------:R-:W-:Y:S01]  /*4d90*/  FMUL.FTZ R83, R83, R65 ;  /* 0x0000004153537220 */ /* 0x000fe20000410000 */
[C---:B------:R-:W-:Y:S01]  /*4da0*/  F2FP.BF16.F32.PACK_AB R53, R158.reuse, R203 ;  /* 0x000000cb9e35723e */ /* 0x040fe200000010ff */
[-C--:B------:R-:W-:Y:S01]  /*4db0*/  FMUL.FTZ R158, R158, R65.reuse ;  /* 0x000000419e9e7220 */ /* 0x080fe20000410000 */
[C---:B------:R-:W-:Y:S01]  /*4dc0*/  F2FP.BF16.F32.PACK_AB R54, R163.reuse, R162 ;  /* 0x000000a2a336723e */ /* 0x040fe200000010ff */
[-C--:B------:R-:W-:Y:S01]  /*4dd0*/  FMUL.FTZ R66, R162, R65.reuse ;  /* 0x00000041a2427220 */ /* 0x080fe20000410000 */
[-C--:B------:R-:W-:Y:S01]  /*4de0*/  FMUL.FTZ R163, R163, R65.reuse ;  /* 0x00000041a3a37220 */ /* 0x080fe20000410000 */
[----:B------:R-:W-:Y:S01]  /*4df0*/  FMUL.FTZ R67, R164, R65 ;  /* 0x00000041a4437220 */ /* 0x000fe20000410000 */
[----:B------:R-:W-:-:S04]  /*4e00*/  IMAD.WIDE.U32 R72, R151, 0x10, R74 ;  /* 0x0000001097487825 */ /* 0x000fc800078e004a */
[-C--:B------:R-:W-:Y:S01]  /*4e10*/  FMUL.FTZ R151, R168, R65.reuse ;  /* 0x00000041a8977220 */ /* 0x080fe20000410000 */
[-C--:B------:R-:W-:Y:S01]  /*4e20*/  FMUL.FTZ R152, R201, R65.reuse ;  /* 0x00000041c9987220 */ /* 0x080fe20000410000 */
[-C--:B------:R-:W-:Y:S01]  /*4e30*/  FMUL.FTZ R70, R170, R65.reuse ;  /* 0x00000041aa467220 */ /* 0x080fe20000410000 */
[-C--:B------:R-:W-:Y:S01]  /*4e40*/  FMUL.FTZ R154, R209, R65.reuse ;  /* 0x00000041d19a7220 */ /* 0x080fe20000410000 */
[----:B------:R-:W-:Y:S01]  /*4e50*/  FMUL.FTZ R71, R172, R65 ;  /* 0x00000041ac477220 */ /* 0x000fe20000410000 */
[----:B------:R-:W-:Y:S01]  /*4e60*/  F2FP.BF16.F32.PACK_AB R63, R63, R64 ;  /* 0x000000403f3f723e */ /* 0x000fe200000010ff */
[----:B------:R-:W-:-:S04]  /*4e70*/  IMAD.WIDE.U32 R74, R153, 0x10, R74 ;  /* 0x00000010994a7825 */ /* 0x000fc800078e004a */
[-C--:B0-----:R-:W-:Y:S01]  /*4e80*/  FMUL.FTZ R69, R203, R65.reuse ;  /* 0x00000041cb457220 */ /* 0x081fe20000410000 */
[-C--:B------:R-:W-:Y:S01]  /*4e90*/  FMUL.FTZ R68, R165, R65.reuse ;  /* 0x00000041a5447220 */ /* 0x080fe20000410000 */
[C---:B------:R-:W-:Y:S01]  /*4ea0*/  F2FP.BF16.F32.PACK_AB R58, R205.reuse, R170 ;  /* 0x000000aacd3a723e */ /* 0x040fe200000010ff */
[----:B------:R-:W-:Y:S01]  /*4eb0*/  FMUL.FTZ R205, R205, R65 ;  /* 0x00000041cdcd7220 */ /* 0x000fe20000410000 */
[----:B------:R-:W-:Y:S02]  /*4ec0*/  F2FP.BF16.F32.PACK_AB R62, R62, R217 ;  /* 0x000000d93e3e723e */ /* 0x000fe400000010ff */
[----:B------:R-:W-:Y:S02]  /*4ed0*/  F2FP.BF16.F32.PACK_AB R61, R61, R0 ;  /* 0x000000003d3d723e */ /* 0x000fe400000010ff */
[----:B------:R-:W-:Y:S02]  /*4ee0*/  F2FP.BF16.F32.PACK_AB R60, R60, R213 ;  /* 0x000000d53c3c723e */ /* 0x000fe400000010ff */
[----:B------:R-:W-:-:S02]  /*4ef0*/  F2FP.BF16.F32.PACK_AB R55, R165, R164 ;  /* 0x000000a4a537723e */ /* 0x000fc400000010ff */
[----:B------:R-:W-:Y:S01]  /*4f00*/  F2FP.BF16.F32.PACK_AB R67, R68, R67 ;  /* 0x000000434443723e */ /* 0x000fe200000010ff */
[----:B------:R2:W-:Y:S01]  /*4f10*/  STG.E.128 desc[UR4][R76.64], R60 ;  /* 0x0000003c4c007986 */ /* 0x0005e2000c101d04 */
        /* <DEDUP_REMOVED lines=10> */
[----:B------:R2:W-:Y:S01]  /*4fc0*/  STG.E.128 desc[UR4][R74.64], R56 ;  /* 0x000000384a007986 */ /* 0x0005e2000c101d04 */
[----:B------:R-:W-:Y:S02]  /*4fd0*/  F2FP.BF16.F32.PACK_AB R69, R152, R151 ;  /* 0x000000979845723e */ /* 0x000fe400000010ff */
[----:B------:R-:W-:-:S05]  /*4fe0*/  F2FP.BF16.F32.PACK_AB R68, R150, R149 ;  /* 0x000000959644723e */ /* 0x000fca00000010ff */
[----:B------:R2:W-:Y:S02]  /*4ff0*/  STG.E.128 desc[UR4][R80.64], R68 ;  /* 0x0000004450007986 */ /* 0x0005e4000c101d04 */
.L_x_3124:
        /* <DEDUP_REMOVED lines=69> */
.L_x_3121:
        /* <DEDUP_REMOVED lines=24> */
.L_x_3127:
        /* <DEDUP_REMOVED lines=11> */
.L_x_15619:


//--------------------- .text._ZN10layer_norm13ln_bwd_kernelINS_13Kernel_traitsIf13__nv_bfloat16S2_S2_fjLj4096ELj1ELj1ELj4ELj16ENS_18Kernel_traits_baseILj4096EfS2_S2_S2_fjLj128EEEEELb0ELb0ELb1ELb0EEEvNS_9BwdParamsE --------------------------
	.section	.text._ZN10layer_norm13ln_bwd_kernelINS_13Kernel_traitsIf13__nv_bfloat16S2_S2_fjLj4096ELj1ELj1ELj4ELj16ENS_18Kernel_traits_baseILj4096EfS2_S2_S2_fjLj128EEEEELb0ELb0ELb1ELb0EEEvNS_9BwdParamsE,"ax",@progbits
	.align	128
        .global         _ZN10layer_norm13ln_bwd_kernelINS_13Kernel_traitsIf13__nv_bfloat16S2_S2_fjLj4096ELj1ELj1ELj4ELj16ENS_18Kernel_traits_baseILj4096EfS2_S2_S2_fjLj128EEEEELb0ELb0ELb1ELb0EEEvNS_9BwdParamsE
        .type           _ZN10layer_norm13ln_bwd_kernelINS_13Kernel_traitsIf13__nv_bfloat16S2_S2_fjLj4096ELj1ELj1ELj4ELj16ENS_18Kernel_traits_baseILj4096EfS2_S2_S2_fjLj128EEEEELb0ELb0ELb1ELb0EEEvNS_9BwdParamsE,@function
        .size           _ZN10layer_norm13ln_bwd_kernelINS_13Kernel_traitsIf13__nv_bfloat16S2_S2_fjLj4096ELj1ELj1ELj4ELj16ENS_18Kernel_traits_baseILj4096EfS2_S2_S2_fjLj128EEEEELb0ELb0ELb1ELb0EEEvNS_9BwdParamsE,(.L_x_15620 - _ZN10layer_norm13ln_bwd_kernelINS_13Kernel_traitsIf13__nv_bfloat16S2_S2_fjLj4096ELj1ELj1ELj4ELj16ENS_18Kernel_traits_baseILj4096EfS2_S2_S2_fjLj128EEEEELb0ELb0ELb1ELb0EEEvNS_9BwdParamsE)
        .other          _ZN10layer_norm13ln_bwd_kernelINS_13Kernel_traitsIf13__nv_bfloat16S2_S2_fjLj4096ELj1ELj1ELj4ELj16ENS_18Kernel_traits_baseILj4096EfS2_S2_S2_fjLj128EEEEELb0ELb0ELb1ELb0EEEvNS_9BwdParamsE,@"STO_CUDA_ENTRY STV_DEFAULT"
_ZN10layer_norm13ln_bwd_kernelINS_13Kernel_traitsIf13__nv_bfloat16S2_S2_fjLj4096ELj1ELj1ELj4ELj16ENS_18Kernel_traits_baseILj4096EfS2_S2_S2_fjLj128EEEEELb0ELb0ELb1ELb0EEEvNS_9BwdParamsE:
.text._ZN10layer_norm13ln_bwd_kernelINS_13Kernel_traitsIf13__nv_bfloat16S2_S2_fjLj4096ELj1ELj1ELj4ELj16ENS_18Kernel_traits_baseILj4096EfS2_S2_S2_fjLj128EEEEELb0ELb0ELb1ELb0EEEvNS_9BwdParamsE:
        /* <DEDUP_REMOVED lines=25> */
[----:B------:R0:W5:Y:S04]  /*0190*/  @P1 LDG.E.128 R40, desc[UR10][R2.64+0x10] ;  /* 0x0000100a02281981 */ /* 0x000168000c1e1d00 */
[----:B------:R1:W5:Y:S01]  /*01a0*/  @P3 LDG.E.128 R44, desc[UR10][R8.64] ;  /* 0x0000000a082c3981 */ /* 0x000362000c1e1d00 */
[C---:B----4-:R-:W-:Y:S01]  /*01b0*/  @P4 IMAD.WIDE.U32 R10, R15.reuse, 0x20, R10 ;  /* 0x000000200f0a4825 */ /* 0x050fe200078e000a */
[----:B------:R-:W-:-:S02]  /*01c0*/  @P4 IADD3 R15, PT, PT, R15, 0x80, RZ ;  /* 0x000000800f0f4810 */ /* 0x000fc40007ffe0ff */
[----:B------:R1:W5:Y:S04]  /*01d0*/  @P3 LDG.E.128 R48, desc[UR10][R8.64+0x10] ;  /* 0x0000100a08303981 */ /* 0x000368000c1e1d00 */
[----:B------:R1:W5:Y:S01]  /*01e0*/  @P4 LDG.E.128 R52, desc[UR10][R10.64] ;  /* 0x0000000a0a344981 */ /* 0x000362000c1e1d00 */
[----:B---3--:R-:W-:-:S03]  /*01f0*/  @P5 IMAD.WIDE.U32 R4, R15, 0x20, R12 ;  /* 0x000000200f045825 */ /* 0x008fc600078e000c */
[----:B------:R1:W5:Y:S04]  /*0200*/  @P4 LDG.E.128 R56, desc[UR10][R10.64+0x10] ;  /* 0x0000100a0a384981 */ /* 0x000368000c1e1d00 */
[----:B------:R1:W5:Y:S04]  /*0210*/  @P5 LDG.E.128 R60, desc[UR10][R4.64] ;  /* 0x0000000a043c5981 */ /* 0x000368000c1e1d00 */
        /* <DEDUP_REMOVED lines=74> */
.L_x_3192:
[----:B0-----:R-:W0:Y:S08]  /*06c0*/  LDC.64 R4, c[0x0][0x3f8] ;  /* 0x0000fe00ff047b82 */ /* 0x001e300000000a00 */
[----:B--23--:R-:W1:Y:S08]  /*06d0*/  LDC.64 R154, c[0x0][0x3c8] ;  /* 0x0000f200ff9a7b82 */ /* 0x00ce700000000a00 */
        /* <DEDUP_REMOVED lines=8> */
[----:B------:R-:W-:Y:S02]  /*0760*/  CS2R R202, SRZ ;  /* 0x0000000000ca7805 */ /* 0x000fe4000001ff00 */
        /* <DEDUP_REMOVED lines=11> */
[----:B------:R-:W-:-:S02]  /*0820*/  CS2R R202, SRZ ;  /* 0x0000000000ca7805 */ /* 0x000fc4000001ff00 */
[----:B------:R-:W-:Y:S02]  /*0830*/  ISETP.NE.AND P0, PT, RZ, UR9, PT ;  /* 0x00000009ff007c0c */ /* 0x000fe4000bf05270 */
[C---:B------:R-:W-:Y:S02]  /*0840*/  ISETP.GE.U32.AND P4, PT, R0.reuse, 0x100, PT ;  /* 0x000001000000780c */ /* 0x040fe40003f86070 */
[C---:B------:R-:W-:Y:S02]  /*0850*/  ISETP.GE.U32.AND P2, PT, R0.reuse, 0x180, PT ;  /* 0x000001800000780c */ /* 0x040fe40003f46070 */
[----:B------:R-:W-:Y:S01]  /*0860*/  ISETP.GE.U32.AND P1, PT, R0, 0x200, PT ;  /* 0x000002000000780c */ /* 0x000fe20003f26070 */
        /* <DEDUP_REMOVED lines=23> */
[----:B------:R-:W-:Y:S02]  /*09e0*/  IADD3 R201, PT, PT, R201, 0x80, RZ ;  /* 0x00000080c9c97810 */ /* 0x000fe40007ffe0ff */
[C---:B--2---:R-:W-:Y:S02]  /*09f0*/  SHF.L.U32 R6, R8.reuse, 0x10, RZ ;  /* 0x0000001008067819 */ /* 0x044fe400000006ff */
[----:B------:R-:W-:Y:S02]  /*0a00*/  PRMT R3, R8, 0x7632, R3 ;  /* 0x0000763208037816 */ /* 0x000fe40000000003 */
[----:B------:R-:W-:Y:S01]  /*0a10*/  SHF.L.U32 R20, R9, 0x10, RZ ;  /* 0x0000001009147819 */ /* 0x000fe200000006ff */
[----:B------:R-:W-:Y:S01]  /*0a20*/  FADD.FTZ R6, -R199, R6 ;  /* 0x00000006c7067221 */ /* 0x000fe20000010100 */
[----:B------:R-:W-:-:S02]  /*0a30*/  PRMT R18, R9, 0x7632, R18 ;  /* 0x0000763209127816 */ /* 0x000fc40000000012 */
[C---:B---3--:R-:W-:Y:S01]  /*0a40*/  PRMT R8, R12.reuse, 0x7632, R8 ;  /* 0x000076320c087816 */ /* 0x048fe20000000008 */
[----:B------:R-:W-:Y:S01]  /*0a50*/  FADD.FTZ R20, -R199, R20 ;  /* 0x00000014c7147221 */ /* 0x000fe20000010100 */
[----:B------:R-:W-:Y:S02]  /*0a60*/  SHF.L.U32 R9, R12, 0x10, RZ ;  /* 0x000000100c097819 */ /* 0x000fe400000006ff */
[----:B------:R-:W-:Y:S01]  /*0a70*/  SHF.L.U32 R12, R3, 0x10, RZ ;  /* 0x00000010030c7819 */ /* 0x000fe200000006ff */
[----:B-----5:R-:W-:Y:S01]  /*0a80*/  FMUL.FTZ R3, R5, R6 ;  /* 0x0000000605037220 */ /* 0x020fe20000410000 */
[----:B------:R-:W-:Y:S01]  /*0a90*/  SHF.L.U32 R156, R11, 0x10, RZ ;  /* 0x000000100b9c7819 */ /* 0x000fe200000006ff */
[----:B------:R-:W-:Y:S01]  /*0aa0*/  FADD.FTZ R104, R104, R9 ;  /* 0x0000000968687221 */ /* 0x000fe20000010000 */
[C---:B------:R-:W-:Y:S01]  /*0ab0*/  PRMT R19, R10.reuse, 0x7632, R19 ;  /* 0x000076320a137816 */ /* 0x040fe20000000013 */
[-C--:B------:R-:W-:Y:S01]  /*0ac0*/  FFMA.FTZ R68, R3, R9.reuse, R68 ;  /* 0x0000000903447223 */ /* 0x080fe20000010044 */
[----:B------:R-:W-:Y:S01]  /*0ad0*/  SHF.L.U32 R152, R10, 0x10, RZ ;  /* 0x000000100a987819 */ /* 0x000fe200000006ff */
[----:B------:R-:W-:Y:S01]  /*0ae0*/  FMUL.FTZ R6, R36, R9 ;  /* 0x0000000924067220 */ /* 0x000fe20000410000 */
[----:B------:R-:W-:Y:S01]  /*0af0*/  PRMT R10, R13, 0x7632, R10 ;  /* 0x000076320d0a7816 */ /* 0x000fe2000000000a */
[----:B------:R-:W-:Y:S01]  /*0b00*/  FMUL.FTZ R9, R5, R20 ;  /* 0x0000001405097220 */ /* 0x000fe20000410000 */
[----:B------:R-:W-:Y:S01]  /*0b10*/  SHF.L.U32 R13, R13, 0x10, RZ ;  /* 0x000000100d0d7819 */ /* 0x000fe200000006ff */
[----:B------:R-:W-:Y:S01]  /*0b20*/  FADD.FTZ R158, -R199, R156 ;  /* 0x0000009cc79e7221 */ /* 0x000fe20000010100 */
[----:B0-----:R-:W-:-:S02]  /*0b30*/  PRMT R17, R14, 0x7632, R17 ;  /* 0x000076320e117816 */ /* 0x001fc40000000011 */
[----:B------:R-:W-:Y:S01]  /*0b40*/  SHF.L.U32 R21, R14, 0x10, RZ ;  /* 0x000000100e157819 */ /* 0x000fe200000006ff */
[----:B------:R-:W-:Y:S01]  /*0b50*/  FADD.FTZ R14, -R199, R152 ;  /* 0x00000098c70e7221 */ /* 0x000fe20000010100 */
[----:B------:R-:W-:Y:S01]  /*0b60*/  PRMT R155, R15, 0x7632, R155 ;  /* 0x000076320f9b7816 */ /* 0x000fe2000000009b */
[----:B------:R-:W-:Y:S01]  /*0b70*/  FADD.FTZ R106, R106, R13 ;  /* 0x0000000d6a6a7221 */ /* 0x000fe20000010000 */
[----:B------:R-:W-:Y:S01]  /*0b80*/  SHF.L.U32 R16, R8, 0x10, RZ ;  /* 0x0000001008107819 */ /* 0x000fe200000006ff */
[-C--:B------:R-:W-:Y:S01]  /*0b90*/  FFMA.FTZ R70, R9, R13.reuse, R70 ;  /* 0x0000000d09467223 */ /* 0x080fe20000010046 */
[----:B------:R-:W-:Y:S01]  /*0ba0*/  SHF.L.U32 R15, R15, 0x10, RZ ;  /* 0x000000100f0f7819 */ /* 0x000fe200000006ff */
[----:B------:R-:W-:Y:S01]  /*0bb0*/  FMUL.FTZ R8, R38, R13 ;  /* 0x0000000d26087220 */ /* 0x000fe20000410000 */
[----:B------:R-:W-:Y:S01]  /*0bc0*/  SHF.L.U32 R18, R18, 0x10, RZ ;  /* 0x0000001012127819 */ /* 0x000fe200000006ff */
[----:B------:R-:W-:Y:S01]  /*0bd0*/  FMUL.FTZ R13, R5, R158 ;  /* 0x0000009e050d7220 */ /* 0x000fe20000410000 */
[----:B------:R-:W-:Y:S01]  /*0be0*/  PRMT R153, R11, 0x7632, R153 ;  /* 0x000076320b997816 */ /* 0x000fe20000000099 */
[----:B------:R-:W-:Y:S01]  /*0bf0*/  FMUL.FTZ R11, R5, R14 ;  /* 0x0000000e050b7220 */ /* 0x000fe20000410000 */
[----:B------:R-:W-:Y:S01]  /*0c00*/  FADD.FTZ R14, -R199, R12 ;  /* 0x0000000cc70e7221 */ /* 0x000fe20000010100 */
[----:B------:R-:W-:Y:S01]  /*0c10*/  FADD.FTZ R110, R110, R15 ;  /* 0x0000000f6e6e7221 */ /* 0x000fe20000010000 */
[-C--:B------:R-:W-:Y:S01]  /*0c20*/  FFMA.FTZ R74, R13, R15.reuse, R74 ;  /* 0x0000000f0d4a7223 */ /* 0x080fe2000001004a */
[----:B------:R-:W-:Y:S01]  /*0c30*/  FMUL.FTZ R12, R42, R15 ;  /* 0x0000000f2a0c7220 */ /* 0x000fe20000410000 */
[----:B------:R-:W-:Y:S01]  /*0c40*/  FADD.FTZ R20, -R199, R18 ;  /* 0x00000012c7147221 */ /* 0x000fe20000010100 */
[----:B------:R-:W-:Y:S01]  /*0c50*/  SHF.L.U32 R156, R17, 0x10, RZ ;  /* 0x00000010119c7819 */ /* 0x000fe200000006ff */
[----:B------:R-:W-:Y:S01]  /*0c60*/  FMUL.FTZ R15, R37, R16 ;  /* 0x00000010250f7220 */ /* 0x000fe20000410000 */
[----:B------:R-:W-:Y:S01]  /*0c70*/  FADD.FTZ R18, RZ, R6 ;  /* 0x00000006ff127221 */ /* 0x000fe20000010000 */
[----:B------:R-:W-:Y:S01]  /*0c80*/  FMUL.FTZ R14, R5, R14 ;  /* 0x0000000e050e7220 */ /* 0x000fe20000410000 */
[----:B------:R-:W-:Y:S01]  /*0c90*/  FFMA.FTZ R17, R3, R6, RZ ;  /* 0x0000000603117223 */ /* 0x000fe200000100ff */
[----:B------:R-:W-:Y:S01]  /*0ca0*/  SHF.L.U32 R154, R19, 0x10, RZ ;  /* 0x00000010139a7819 */ /* 0x000fe200000006ff */
[----:B------:R-:W-:Y:S01]  /*0cb0*/  FADD.FTZ R19, R18, R15 ;  /* 0x0000000f12137221 */ /* 0x000fe20000010000 */
[----:B------:R-:W-:Y:S01]  /*0cc0*/  SHF.L.U32 R152, R10, 0x10, RZ ;  /* 0x000000100a987819 */ /* 0x000fe200000006ff */
        /* <DEDUP_REMOVED lines=11> */
[----:B------:R-:W-:Y:S01]  /*0d80*/  FADD.FTZ R154, -R199, R154 ;  /* 0x0000009ac79a7221 */ /* 0x000fe20000010100 */
[C---:B------:R-:W-:Y:S01]  /*0d90*/  FFMA.FTZ R20, R16.reuse, R17, R19 ;  /* 0x0000001110147223 */ /* 0x040fe20000010013 */
[----:B------:R-:W-:Y:S01]  /*0da0*/  FADD.FTZ R107, R107, R152 ;  /* 0x000000986b6b7221 */ /* 0x000fe20000010000 */
[----:B------:R-:W-:Y:S01]  /*0db0*/  FFMA.FTZ R71, R16, R152, R71 ;  /* 0x0000009810477223 */ /* 0x000fe20000010047 */
[----:B------:R-:W-:Y:S01]  /*0dc0*/  SHF.L.U32 R202, R153, 0x10, RZ ;  /* 0x0000001099ca7819 */ /* 0x000fe200000006ff */
[----:B------:R-:W-:Y:S01]  /*0dd0*/  FMUL.FTZ R19, R41, R156 ;  /* 0x0000009c29137220 */ /* 0x000fe20000410000 */
[----:B------:R-:W-:Y:S01]  /*0de0*/  FADD.FTZ R152, R21, R10 ;  /* 0x0000000a15987221 */ /* 0x000fe20000010000 */
[----:B------:R-:W-:Y:S01]  /*0df0*/  FMUL.FTZ R18, R5, R154 ;  /* 0x0000009a05127220 */ /* 0x000fe20000410000 */
[----:B------:R-:W-:Y:S01]  /*0e00*/  FFMA.FTZ R21, R11, R10, R20 ;  /* 0x0000000a0b157223 */ /* 0x000fe20000010014 */
[----:B------:R-:W-:Y:S01]  /*0e10*/  SHF.L.U32 R158, R155, 0x10, RZ ;  /* 0x000000109b9e7819 */ /* 0x000fe200000006ff */
[----:B------:R-:W-:Y:S01]  /*0e20*/  FADD.FTZ R153, R152, R19 ;  /* 0x0000001398997221 */ /* 0x000fe20000010000 */
[----:B------:R-:W-:Y:S01]  /*0e30*/  FADD.FTZ R202, -R199, R202 ;  /* 0x000000cac7ca7221 */ /* 0x000fe20000010100 */
[C---:B------:R-:W-:Y:S01]  /*0e40*/  FFMA.FTZ R152, R18.reuse, R19, R21 ;  /* 0x0000001312987223 */ /* 0x040fe20000010015 */
[----:B------:R-:W-:Y:S01]  /*0e50*/  FADD.FTZ R109, R109, R156 ;  /* 0x0000009c6d6d7221 */ /* 0x000fe20000010000 */
[----:B------:R-:W-:Y:S01]  /*0e60*/  FADD.FTZ R154, R153, R12 ;  /* 0x0000000c999a7221 */ /* 0x000fe20000010000 */
[----:B------:R-:W-:Y:S01]  /*0e70*/  FMUL.FTZ R20, R5, R202 ;  /* 0x000000ca05147220 */ /* 0x000fe20000410000 */
[----:B------:R-:W-:Y:S01]  /*0e80*/  FMUL.FTZ R21, R43, R158 ;  /* 0x0000009e2b157220 */ /* 0x000fe20000410000 */
[----:B------:R-:W-:Y:S01]  /*0e90*/  FFMA.FTZ R153, R13, R12, R152 ;  /* 0x0000000c0d997223 */ /* 0x000fe20000010098 */
[----:B------:R-:W-:Y:S01]  /*0ea0*/  FFMA.FTZ R73, R18, R156, R73 ;  /* 0x0000009c12497223 */ /* 0x000fe20000010049 */
[----:B------:R-:W-:Y:S01]  /*0eb0*/  FADD.FTZ R111, R111, R158 ;  /* 0x0000009e6f6f7221 */ /* 0x000fe20000010000 */
[----:B------:R-:W-:Y:S01]  /*0ec0*/  FFMA.FTZ R75, R20, R158, R75 ;  /* 0x0000009e144b7223 */ /* 0x000fe2000001004b */
[----:B------:R-:W-:Y:S01]  /*0ed0*/  FADD.FTZ R203, R154, R21 ;  /* 0x000000159acb7221 */ /* 0x000fe20000010000 */
[----:B------:R-:W-:-:S07]  /*0ee0*/  FFMA.FTZ R202, R20, R21, R153 ;  /* 0x0000001514ca7223 */ /* 0x000fce0000010099 */
.L_x_3132:
[----:B----4-:R-:W-:Y:S05]  /*0ef0*/  BSYNC.RECONVERGENT B1 ;  /* 0x0000000000017941 */ /* 0x010fea0003800200 */
.L_x_3131:
[----:B------:R-:W-:Y:S04]  /*0f00*/  BSSY.RECONVERGENT B1, `(.L_x_3133) ;  /* 0x000005f000017945 */ /* 0x000fe80003800200 */
[----:B------:R-:W-:Y:S05]  /*0f10*/  @!P4 BRA `(.L_x_3134) ;  /* 0x000000040074c947 */ /* 0x000fea0003800000 */
[----:B------:R-:W0:Y:S08]  /*0f20*/  LDC.64 R24, c[0x0][0x3a8] ;  /* 0x0000ea00ff187b82 */ /* 0x000e300000000a00 */
[----:B------:R-:W1:Y:S01]  /*0f30*/  LDC.64 R22, c[0x0][0x428] ;  /* 0x00010a00ff167b82 */ /* 0x000e620000000a00 */
[----:B0-----:R-:W-:-:S06]  /*0f40*/  IMAD.WIDE.U32 R24, R201, 0x10, R24 ;  /* 0x00000010c9187825 */ /* 0x001fcc00078e0018 */
[----:B------:R-:W2:Y:S01]  /*0f50*/  LDG.E.128 R24, desc[UR10][R24.64] ;  /* 0x0000000a18187981 */ /* 0x000ea2000c1e1d00 */
[----:B-1----:R-:W-:-:S05]  /*0f60*/  IMAD.WIDE.U32 R22, R204, 0x10, R22 ;  /* 0x00000010cc167825 */ /* 0x002fca00078e0016 */
        /* <DEDUP_REMOVED lines=9> */
[----:B------:R-:W-:Y:S02]  /*1000*/  SHF.L.U32 R158, R25, 0x10, RZ ;  /* 0x00000010199e7819 */ /* 0x000fe400000006ff */
[----:B------:R-:W-:Y:S01]  /*1010*/  PRMT R154, R24, 0x7632, R154 ;  /* 0x00007632189a7816 */ /* 0x000fe2000000009a */
[----:B------:R-:W-:Y:S01]  /*1020*/  FADD.FTZ R156, -R199, R156 ;  /* 0x0000009cc79c7221 */ /* 0x000fe20000010100 */
[----:B------:R-:W-:Y:S01]  /*1030*/  PRMT R155, R25, 0x7632, R155 ;  /* 0x00007632199b7816 */ /* 0x000fe2000000009b */
[----:B------:R-:W-:Y:S01]  /*1040*/  FADD.FTZ R158, -R199, R158 ;  /* 0x0000009ec79e7221 */ /* 0x000fe20000010100 */
[C---:B---3--:R-:W-:Y:S01]  /*1050*/  PRMT R22, R28.reuse, 0x7632, R22 ;  /* 0x000076321c167816 */ /* 0x048fe20000000016 */
[----:B-----5:R-:W-:Y:S01]  /*1060*/  FMUL.FTZ R23, R5, R156 ;  /* 0x0000009c05177220 */ /* 0x020fe20000410000 */
[----:B------:R-:W-:-:S02]  /*1070*/  SHF.L.U32 R25, R28, 0x10, RZ ;  /* 0x000000101c197819 */ /* 0x000fc400000006ff */
[C---:B------:R-:W-:Y:S02]  /*1080*/  PRMT R157, R26.reuse, 0x7632, R157 ;  /* 0x000076321a9d7816 */ /* 0x040fe4000000009d */
[----:B------:R-:W-:Y:S01]  /*1090*/  SHF.L.U32 R160, R26, 0x10, RZ ;  /* 0x000000101aa07819 */ /* 0x000fe200000006ff */
[----:B------:R-:W-:Y:S01]  /*10a0*/  FADD.FTZ R112, R112, R25 ;  /* 0x0000001970707221 */ /* 0x000fe20000010000 */
[----:B------:R-:W-:Y:S01]  /*10b0*/  SHF.L.U32 R164, R27, 0x10, RZ ;  /* 0x000000101ba47819 */ /* 0x000fe200000006ff */
[----:B------:R-:W-:Y:S01]  /*10c0*/  FFMA.FTZ R76, R23, R25, R76 ;  /* 0x00000019174c7223 */ /* 0x000fe2000001004c */
[C---:B------:R-:W-:Y:S01]  /*10d0*/  PRMT R26, R30.reuse, 0x7632, R26 ;  /* 0x000076321e1a7816 */ /* 0x040fe2000000001a */
[C---:B------:R-:W-:Y:S01]  /*10e0*/  FADD.FTZ R160, -R199.reuse, R160 ;  /* 0x000000a0c7a07221 */ /* 0x040fe20000010100 */
[----:B0-----:R-:W-:Y:S01]  /*10f0*/  SHF.L.U32 R153, R30, 0x10, RZ ;  /* 0x000000101e997819 */ /* 0x001fe200000006ff */
[----:B------:R-:W-:Y:S01]  /*1100*/  FADD.FTZ R164, -R199, R164 ;  /* 0x000000a4c7a47221 */ /* 0x000fe20000010100 */
[----:B------:R-:W-:-:S02]  /*1110*/  SHF.L.U32 R30, R154, 0x10, RZ ;  /* 0x000000109a1e7819 */ /* 0x000fc400000006ff */
[C---:B------:R-:W-:Y:S01]  /*1120*/  PRMT R24, R29.reuse, 0x7632, R24 ;  /* 0x000076321d187816 */ /* 0x040fe20000000018 */
[----:B------:R-:W-:Y:S01]  /*1130*/  FADD.FTZ R116, R116, R153 ;  /* 0x0000009974747221 */ /* 0x000fe20000010000 */
[----:B------:R-:W-:Y:S01]  /*1140*/  SHF.L.U32 R154, R22, 0x10, RZ ;  /* 0x00000010169a7819 */ /* 0x000fe200000006ff */
[----:B------:R-:W-:Y:S01]  /*1150*/  FMUL.FTZ R22, R44, R25 ;  /* 0x000000192c167220 */ /* 0x000fe20000410000 */
[----:B------:R-:W-:Y:S01]  /*1160*/  SHF.L.U32 R29, R29, 0x10, RZ ;  /* 0x000000101d1d7819 */ /* 0x000fe200000006ff */
[----:B------:R-:W-:Y:S01]  /*1170*/  FMUL.FTZ R25, R5, R158 ;  /* 0x0000009e05197220 */ /* 0x000fe20000410000 */
[----:B------:R-:W-:Y:S01]  /*1180*/  PRMT R28, R31, 0x7632, R28 ;  /* 0x000076321f1c7816 */ /* 0x000fe2000000001c */
[----:B------:R-:W-:Y:S01]  /*1190*/  FADD.FTZ R30, -R199, R30 ;  /* 0x0000001ec71e7221 */ /* 0x000fe20000010100 */
[----:B------:R-:W-:Y:S01]  /*11a0*/  SHF.L.U32 R156, R24, 0x10, RZ ;  /* 0x00000010189c7819 */ /* 0x000fe200000006ff */
[----:B------:R-:W-:Y:S01]  /*11b0*/  FADD.FTZ R114, R114, R29 ;  /* 0x0000001d72727221 */ /* 0x000fe20000010000 */
[----:B------:R-:W-:Y:S01]  /*11c0*/  SHF.L.U32 R31, R31, 0x10, RZ ;  /* 0x000000101f1f7819 */ /* 0x000fe200000006ff */
[-C--:B------:R-:W-:Y:S01]  /*11d0*/  FFMA.FTZ R78, R25, R29.reuse, R78 ;  /* 0x0000001d194e7223 */ /* 0x080fe2000001004e */
[----:B------:R-:W-:Y:S01]  /*11e0*/  SHF.L.U32 R152, R155, 0x10, RZ ;  /* 0x000000109b987819 */ /* 0x000fe200000006ff */
[----:B------:R-:W-:Y:S01]  /*11f0*/  FMUL.FTZ R24, R46, R29 ;  /* 0x0000001d2e187220 */ /* 0x000fe20000410000 */
[----:B------:R-:W-:Y:S01]  /*1200*/  PRMT R159, R27, 0x7632, R159 ;  /* 0x000076321b9f7816 */ /* 0x000fe2000000009f */
[C---:B------:R-:W-:Y:S01]  /*1210*/  FMUL.FTZ R29, R5.reuse, R164 ;  /* 0x000000a4051d7220 */ /* 0x040fe20000410000 */
[----:B------:R-:W-:Y:S01]  /*1220*/  FMUL.FTZ R27, R5, R160 ;  /* 0x000000a0051b7220 */ /* 0x000fe20000410000 */
[----:B------:R-:W-:Y:S01]  /*1230*/  SHF.L.U32 R206, R28, 0x10, RZ ;  /* 0x000000101cce7819 */ /* 0x000fe200000006ff */
[----:B------:R-:W-:Y:S01]  /*1240*/  FADD.FTZ R118, R118, R31 ;  /* 0x0000001f76767221 */ /* 0x000fe20000010000 */
[----:B------:R-:W-:Y:S01]  /*1250*/  SHF.L.U32 R158, R26, 0x10, RZ ;  /* 0x000000101a9e7819 */ /* 0x000fe200000006ff */
[-C--:B------:R-:W-:Y:S01]  /*1260*/  FFMA.FTZ R82, R29, R31.reuse, R82 ;  /* 0x0000001f1d527223 */ /* 0x080fe20000010052 */
[----:B------:R-:W-:Y:S01]  /*1270*/  FMUL.FTZ R28, R50, R31 ;  /* 0x0000001f321c7220 */ /* 0x000fe20000410000 */
[----:B------:R-:W-:Y:S01]  /*1280*/  FADD.FTZ R160, -R199, R152 ;  /* 0x00000098c7a07221 */ /* 0x000fe20000010100 */
[-C--:B------:R-:W-:Y:S01]  /*1290*/  FFMA.FTZ R80, R27, R153.reuse, R80 ;  /* 0x000000991b507223 */ /* 0x080fe20000010050 */
[----:B------:R-:W-:Y:S01]  /*12a0*/  FMUL.FTZ R26, R48, R153 ;  /* 0x00000099301a7220 */ /* 0x000fe20000410000 */
[----:B------:R-:W-:Y:S01]  /*12b0*/  FADD.FTZ R152, R203, R22 ;  /* 0x00000016cb987221 */ /* 0x000fe20000010000 */
[----:B------:R-:W-:Y:S01]  /*12c0*/  FMUL.FTZ R31, R45, R154 ;  /* 0x0000009a2d1f7220 */ /* 0x000fe20000410000 */
[----:B------:R-:W-:Y:S01]  /*12d0*/  FMUL.FTZ R30, R5, R30 ;  /* 0x0000001e051e7220 */ /* 0x000fe20000410000 */
[----:B------:R-:W-:Y:S01]  /*12e0*/  FFMA.FTZ R153, R23, R22, R202 ;  /* 0x0000001617997223 */ /* 0x000fe200000100ca */
[----:B------:R-:W-:Y:S01]  /*12f0*/  SHF.L.U32 R162, R157, 0x10, RZ ;  /* 0x000000109da27819 */ /* 0x000fe200000006ff */
[----:B------:R-:W-:Y:S01]  /*1300*/  FADD.FTZ R155, R152, R31 ;  /* 0x0000001f989b7221 */ /* 0x000fe20000010000 */
[----:B------:R-:W-:Y:S01]  /*1310*/  FADD.FTZ R113, R113, R154 ;  /* 0x0000009a71717221 */ /* 0x000fe20000010000 */
[C---:B------:R-:W-:Y:S01]  /*1320*/  FFMA.FTZ R152, R30.reuse, R31, R153 ;  /* 0x0000001f1e987223 */ /* 0x040fe20000010099 */
[----:B------:R-:W-:Y:S01]  /*1330*/  FFMA.FTZ R77, R30, R154, R77 ;  /* 0x0000009a1e4d7223 */ /* 0x000fe2000001004d */
[----:B------:R-:W-:Y:S01]  /*1340*/  FMUL.FTZ R160, R5, R160 ;  /* 0x000000a005a07220 */ /* 0x000fe20000410000 */
[----:B------:R-:W-:Y:S01]  /*1350*/  FMUL.FTZ R161, R47, R156 ;  /* 0x0000009c2fa17220 */ /* 0x000fe20000410000 */
[----:B------:R-:W-:Y:S01]  /*1360*/  FADD.FTZ R154, R155, R24 ;  /* 0x000000189b9a7221 */ /* 0x000fe20000010000 */
[----:B------:R-:W-:Y:S01]  /*1370*/  FFMA.FTZ R153, R25, R24, R152 ;  /* 0x0000001819997223 */ /* 0x000fe20000010098 */
        /* <DEDUP_REMOVED lines=11> */
[----:B------:R-:W-:Y:S01]  /*1430*/  FFMA.FTZ R152, R162, R163, R153 ;  /* 0x000000a3a2987223 */ /* 0x000fe20000010099 */
[----:B------:R-:W-:Y:S01]  /*1440*/  FMUL.FTZ R164, R5, R164 ;  /* 0x000000a405a47220 */ /* 0x000fe20000410000 */
[----:B------:R-:W-:Y:S01]  /*1450*/  FADD.FTZ R115, R115, R156 ;  /* 0x0000009c73737221 */ /* 0x000fe20000010000 */
        /* <DEDUP_REMOVED lines=9> */
.L_x_3134:
[----:B------:R-:W-:Y:S05]  /*14f0*/  BSYNC.RECONVERGENT B1 ;  /* 0x0000000000017941 */ /* 0x000fea0003800200 */
.L_x_3133:
        /* <DEDUP_REMOVED lines=17> */
[C---:B------:R-:W-:Y:S01]  /*1610*/  PRMT R173, R154.reuse, 0x7632, R173 ;  /* 0x000076329aad7816 */ /* 0x040fe200000000ad */
[----:B------:R-:W-:Y:S01]  /*1620*/  FADD.FTZ R174, -R199, R174 ;  /* 0x000000aec7ae7221 */ /* 0x000fe20000010100 */
[----:B------:R-:W-:-:S02]  /*1630*/  SHF.L.U32 R154, R154, 0x10, RZ ;  /* 0x000000109a9a7819 */ /* 0x000fc400000006ff */
[----:B------:R-:W-:Y:S01]  /*1640*/  PRMT R171, R153, 0x7632, R171 ;  /* 0x0000763299ab7816 */ /* 0x000fe200000000ab */
[----:B0----5:R-:W-:Y:S01]  /*1650*/  FMUL.FTZ R169, R5, R174 ;  /* 0x000000ae05a97220 */ /* 0x021fe20000410000 */
[----:B------:R-:W-:Y:S02]  /*1660*/  SHF.L.U32 R178, R153, 0x10, RZ ;  /* 0x0000001099b27819 */ /* 0x000fe400000006ff */
[C---:B---3--:R-:W-:Y:S02]  /*1670*/  PRMT R152, R156.reuse, 0x7632, R152 ;  /* 0x000076329c987816 */ /* 0x048fe40000000098 */
[----:B------:R-:W-:Y:S01]  /*1680*/  SHF.L.U32 R153, R156, 0x10, RZ ;  /* 0x000000109c997819 */ /* 0x000fe200000006ff */
[C---:B------:R-:W-:Y:S01]  /*1690*/  FADD.FTZ R178, -R199.reuse, R178 ;  /* 0x000000b2c7b27221 */ /* 0x040fe20000010100 */
[----:B------:R-:W-:Y:S02]  /*16a0*/  SHF.L.U32 R176, R166, 0x10, RZ ;  /* 0x00000010a6b07819 */ /* 0x000fe400000006ff */
[----:B------:R-:W-:Y:S01]  /*16b0*/  PRMT R170, R158, 0x7632, R170 ;  /* 0x000076329eaa7816 */ /* 0x000fe200000000aa */
[-C--:B------:R-:W-:Y:S01]  /*16c0*/  FMUL.FTZ R166, R52, R153.reuse ;  /* 0x0000009934a67220 */ /* 0x080fe20000410000 */
[----:B------:R-:W-:Y:S01]  /*16d0*/  SHF.L.U32 R175, R158, 0x10, RZ ;  /* 0x000000109eaf7819 */ /* 0x000fe200000006ff */
[----:B------:R-:W-:Y:S01]  /*16e0*/  FADD.FTZ R158, -R199, R154 ;  /* 0x0000009ac79e7221 */ /* 0x000fe20000010100 */
[----:B------:R-:W-:Y:S01]  /*16f0*/  PRMT R177, R155, 0x7632, R177 ;  /* 0x000076329bb17816 */ /* 0x000fe200000000b1 */
[----:B------:R-:W-:Y:S01]  /*1700*/  FADD.FTZ R174, -R199, R176 ;  /* 0x000000b0c7ae7221 */ /* 0x000fe20000010100 */
[----:B------:R-:W-:Y:S01]  /*1710*/  SHF.L.U32 R154, R152, 0x10, RZ ;  /* 0x00000010989a7819 */ /* 0x000fe200000006ff */
[----:B------:R-:W-:Y:S01]  /*1720*/  FADD.FTZ R120, R120, R153 ;  /* 0x0000009978787221 */ /* 0x000fe20000010000 */
[----:B------:R-:W-:Y:S01]  /*1730*/  SHF.L.U32 R206, R155, 0x10, RZ ;  /* 0x000000109bce7819 */ /* 0x000fe200000006ff */
[----:B------:R-:W-:Y:S01]  /*1740*/  FFMA.FTZ R84, R169, R153, R84 ;  /* 0x00000099a9547223 */ /* 0x000fe20000010054 */
[----:B------:R-:W-:Y:S01]  /*1750*/  PRMT R155, R157, 0x7632, R155 ;  /* 0x000076329d9b7816 */ /* 0x000fe2000000009b */
[----:B------:R-:W-:Y:S01]  /*1760*/  FADD.FTZ R152, R203, R166 ;  /* 0x000000a6cb987221 */ /* 0x000fe20000010000 */
[----:B------:R-:W-:Y:S01]  /*1770*/  SHF.L.U32 R210, R177, 0x10, RZ ;  /* 0x00000010b1d27819 */ /* 0x000fe200000006ff */
[----:B------:R-:W-:Y:S01]  /*1780*/  FMUL.FTZ R177, R53, R154 ;  /* 0x0000009a35b17220 */ /* 0x000fe20000410000 */
[----:B------:R-:W-:Y:S01]  /*1790*/  SHF.L.U32 R157, R157, 0x10, RZ ;  /* 0x000000109d9d7819 */ /* 0x000fe200000006ff */
[----:B------:R-:W-:Y:S01]  /*17a0*/  FMUL.FTZ R174, R5, R174 ;  /* 0x000000ae05ae7220 */ /* 0x000fe20000410000 */
[----:B------:R-:W-:Y:S01]  /*17b0*/  SHF.L.U32 R180, R171, 0x10, RZ ;  /* 0x00000010abb47819 */ /* 0x000fe200000006ff */
[----:B------:R-:W-:Y:S01]  /*17c0*/  FFMA.FTZ R153, R169, R166, R202 ;  /* 0x000000a6a9997223 */ /* 0x000fe200000100ca */
[----:B------:R-:W-:Y:S01]  /*17d0*/  SHF.L.U32 R156, R155, 0x10, RZ ;  /* 0x000000109b9c7819 */ /* 0x000fe200000006ff */
[----:B------:R-:W-:Y:S01]  /*17e0*/  FADD.FTZ R155, R152, R177 ;  /* 0x000000b1989b7221 */ /* 0x000fe20000010000 */
[----:B------:R-:W-:Y:S01]  /*17f0*/  FMUL.FTZ R171, R5, R178 ;  /* 0x000000b205ab7220 */ /* 0x000fe20000410000 */
[----:B------:R-:W-:Y:S01]  /*1800*/  FMUL.FTZ R168, R54, R157 ;  /* 0x0000009d36a87220 */ /* 0x000fe20000410000 */
[----:B------:R-:W-:Y:S01]  /*1810*/  FADD.FTZ R176, -R199, R180 ;  /* 0x000000b4c7b07221 */ /* 0x000fe20000010100 */
[C---:B------:R-:W-:Y:S01]  /*1820*/  FFMA.FTZ R152, R174.reuse, R177, R153 ;  /* 0x000000b1ae987223 */ /* 0x040fe20000010099 */
[----:B------:R-:W-:Y:S01]  /*1830*/  SHF.L.U32 R208, R173, 0x10, RZ ;  /* 0x00000010add07819 */ /* 0x000fe200000006ff */
[----:B------:R-:W-:Y:S01]  /*1840*/  FADD.FTZ R121, R121, R154 ;  /* 0x0000009a79797221 */ /* 0x000fe20000010000 */
[----:B------:R-:W-:Y:S01]  /*1850*/  FFMA.FTZ R85, R174, R154, R85 ;  /* 0x0000009aae557223 */ /* 0x000fe20000010055 */
[----:B------:R-:W-:Y:S01]  /*1860*/  FMUL.FTZ R176, R5, R176 ;  /* 0x000000b005b07220 */ /* 0x000fe20000410000 */
[----:B------:R-:W-:Y:S01]  /*1870*/  FMUL.FTZ R179, R55, R156 ;  /* 0x0000009c37b37220 */ /* 0x000fe20000410000 */
[----:B------:R-:W-:Y:S01]  /*1880*/  FADD.FTZ R154, R155, R168 ;  /* 0x000000a89b9a7221 */ /* 0x000fe20000010000 */
[----:B------:R-:W-:Y:S01]  /*1890*/  FFMA.FTZ R153, R171, R168, R152 ;  /* 0x000000a8ab997223 */ /* 0x000fe20000010098 */
[----:B------:R-:W-:Y:S01]  /*18a0*/  FMUL.FTZ R173, R5, R158 ;  /* 0x0000009e05ad7220 */ /* 0x000fe20000410000 */
[----:B------:R-:W-:Y:S01]  /*18b0*/  SHF.L.U32 R158, R170, 0x10, RZ ;  /* 0x00000010aa9e7819 */ /* 0x000fe200000006ff */
[----:B------:R-:W-:Y:S01]  /*18c0*/  FMUL.FTZ R170, R56, R175 ;  /* 0x000000af38aa7220 */ /* 0x000fe20000410000 */
[----:B------:R-:W-:Y:S01]  /*18d0*/  FADD.FTZ R178, -R199, R208 ;  /* 0x000000d0c7b27221 */ /* 0x000fe20000010100 */
[----:B------:R-:W-:Y:S01]  /*18e0*/  FADD.FTZ R155, R154, R179 ;  /* 0x000000b39a9b7221 */ /* 0x000fe20000010000 */
[----:B------:R-:W-:Y:S01]  /*18f0*/  FFMA.FTZ R152, R176, R179, R153 ;  /* 0x000000b3b0987223 */ /* 0x000fe20000010099 */
[----:B------:R-:W-:Y:S01]  /*1900*/  PRMT R172, R159, 0x7632, R172 ;  /* 0x000076329fac7816 */ /* 0x000fe200000000ac */
[----:B------:R-:W-:Y:S01]  /*1910*/  FADD.FTZ R206, -R199, R206 ;  /* 0x000000cec7ce7221 */ /* 0x000fe20000010100 */
[----:B------:R-:W-:Y:S01]  /*1920*/  SHF.L.U32 R159, R159, 0x10, RZ ;  /* 0x000000109f9f7819 */ /* 0x000fe200000006ff */
[----:B------:R-:W-:Y:S01]  /*1930*/  FMUL.FTZ R178, R5, R178 ;  /* 0x000000b205b27220 */ /* 0x000fe20000410000 */
[----:B------:R-:W-:Y:S01]  /*1940*/  FMUL.FTZ R181, R57, R158 ;  /* 0x0000009e39b57220 */ /* 0x000fe20000410000 */
[----:B------:R-:W-:Y:S01]  /*1950*/  FADD.FTZ R154, R155, R170 ;  /* 0x000000aa9b9a7221 */ /* 0x000fe20000010000 */
[C---:B------:R-:W-:Y:S01]  /*1960*/  FFMA.FTZ R153, R173.reuse, R170, R152 ;  /* 0x000000aaad997223 */ /* 0x040fe20000010098 */
        /* <DEDUP_REMOVED lines=24> */
.L_x_3136:
[----:B------:R-:W-:Y:S05]  /*1af0*/  BSYNC.RECONVERGENT B1 ;  /* 0x0000000000017941 */ /* 0x000fea0003800200 */
.L_x_3135:
        /* <DEDUP_REMOVED lines=13> */
[C---:B------:R-:W-:Y:S02]  /*1bd0*/  PRMT R186, R153.reuse, 0x7632, R186 ;  /* 0x0000763299ba7816 */ /* 0x040fe400000000ba */
[----:B------:R-:W-:Y:S02]  /*1be0*/  SHF.L.U32 R188, R153, 0x10, RZ ;  /* 0x0000001099bc7819 */ /* 0x000fe400000006ff */
[C---:B------:R-:W-:Y:S02]  /*1bf0*/  PRMT R153, R154.reuse, 0x7632, R153 ;  /* 0x000076329a997816 */ /* 0x040fe40000000099 */
[----:B------:R-:W-:Y:S01]  /*1c00*/  SHF.L.U32 R154, R154, 0x10, RZ ;  /* 0x000000109a9a7819 */ /* 0x000fe200000006ff */
[----:B0-----:R-:W-:Y:S01]  /*1c10*/  FADD.FTZ R184, -R199, R188 ;  /* 0x000000bcc7b87221 */ /* 0x001fe20000010100 */
[----:B------:R-:W-:-:S02]  /*1c20*/  SHF.L.U32 R182, R152, 0x10, RZ ;  /* 0x0000001098b67819 */ /* 0x000fc400000006ff */
[----:B------:R-:W-:Y:S01]  /*1c30*/  SHF.L.U32 R152, R167, 0x10, RZ ;  /* 0x00000010a7987819 */ /* 0x000fe200000006ff */
[----:B------:R-:W-:Y:S01]  /*1c40*/  FADD.FTZ R192, -R199, R154 ;  /* 0x0000009ac7c07221 */ /* 0x000fe20000010100 */
[----:B------:R-:W-:Y:S01]  /*1c50*/  SHF.L.U32 R154, R153, 0x10, RZ ;  /* 0x00000010999a7819 */ /* 0x000fe200000006ff */
[C---:B------:R-:W-:Y:S01]  /*1c60*/  FADD.FTZ R182, -R199.reuse, R182 ;  /* 0x000000b6c7b67221 */ /* 0x040fe20000010100 */
[C---:B---3--:R-:W-:Y:S01]  /*1c70*/  SHF.L.U32 R153, R156.reuse, 0x10, RZ ;  /* 0x000000109c997819 */ /* 0x048fe200000006ff */
[C-C-:B------:R-:W-:Y:S01]  /*1c80*/  FADD.FTZ R188, -R199.reuse, R152.reuse ;  /* 0x00000098c7bc7221 */ /* 0x140fe20000010100 */
[----:B------:R-:W-:Y:S01]  /*1c90*/  PRMT R152, R156, 0x7632, R152 ;  /* 0x000076329c987816 */ /* 0x000fe20000000098 */
[----:B------:R-:W-:Y:S01]  /*1ca0*/  FADD.FTZ R194, -R199, R154 ;  /* 0x0000009ac7c27221 */ /* 0x000fe20000010100 */
[----:B------:R-:W-:Y:S01]  /*1cb0*/  PRMT R191, R159, 0x7632, R191 ;  /* 0x000076329fbf7816 */ /* 0x000fe200000000bf */
[----:B-----5:R-:W-:Y:S01]  /*1cc0*/  FMUL.FTZ R167, R5, R182 ;  /* 0x000000b605a77220 */ /* 0x020fe20000410000 */
[----:B------:R-:W-:Y:S01]  /*1cd0*/  SHF.L.U32 R154, R152, 0x10, RZ ;  /* 0x00000010989a7819 */ /* 0x000fe200000006ff */
[-C--:B------:R-:W-:Y:S01]  /*1ce0*/  FMUL.FTZ R182, R60, R153.reuse ;  /* 0x000000993cb67220 */ /* 0x080fe20000410000 */
[C---:B------:R-:W-:Y:S01]  /*1cf0*/  PRMT R187, R155.reuse, 0x7632, R187 ;  /* 0x000076329bbb7816 */ /* 0x040fe200000000bb */
        /* <DEDUP_REMOVED lines=13> */
[----:B------:R-:W-:Y:S01]  /*1dd0*/  FMUL.FTZ R185, R5, R184 ;  /* 0x000000b805b97220 */ /* 0x000fe20000410000 */
[----:B------:R-:W-:Y:S01]  /*1de0*/  FADD.FTZ R155, R152, R191 ;  /* 0x000000bf989b7221 */ /* 0x000fe20000010000 */
[--C-:B------:R-:W-:Y:S01]  /*1df0*/  FADD.FTZ R190, -R199, R186.reuse ;  /* 0x000000bac7be7221 */ /* 0x100fe20000010100 */
[----:B------:R-:W-:Y:S01]  /*1e00*/  FMUL.FTZ R184, R62, R157 ;  /* 0x0000009d3eb87220 */ /* 0x000fe20000410000 */
[----:B------:R-:W-:Y:S01]  /*1e10*/  FFMA.FTZ R152, R188, R191, R153 ;  /* 0x000000bfbc987223 */ /* 0x000fe20000010099 */
[C---:B------:R-:W-:Y:S01]  /*1e20*/  PRMT R186, R158.reuse, 0x7632, R186 ;  /* 0x000076329eba7816 */ /* 0x040fe200000000ba */
[----:B------:R-:W-:Y:S01]  /*1e30*/  FADD.FTZ R97, R97, R154 ;  /* 0x0000009a61617221 */ /* 0x000fe20000010000 */
[----:B------:R-:W-:Y:S01]  /*1e40*/  SHF.L.U32 R189, R158, 0x10, RZ ;  /* 0x000000109ebd7819 */ /* 0x000fe200000006ff */
[----:B------:R-:W-:Y:S01]  /*1e50*/  FFMA.FTZ R129, R188, R154, R129 ;  /* 0x0000009abc817223 */ /* 0x000fe20000010081 */
[----:B------:R-:W-:Y:S01]  /*1e60*/  FMUL.FTZ R190, R5, R190 ;  /* 0x000000be05be7220 */ /* 0x000fe20000410000 */
[----:B------:R-:W-:Y:S01]  /*1e70*/  FMUL.FTZ R193, R63, R156 ;  /* 0x0000009c3fc17220 */ /* 0x000fe20000410000 */
        /* <DEDUP_REMOVED lines=8> */
[----:B------:R-:W-:Y:S01]  /*1f00*/  SHF.L.U32 R159, R159, 0x10, RZ ;  /* 0x000000109f9f7819 */ /* 0x000fe200000006ff */
[----:B------:R-:W-:Y:S01]  /*1f10*/  FMUL.FTZ R192, R5, R194 ;  /* 0x000000c205c07220 */ /* 0x000fe20000410000 */
[----:B------:R-:W-:Y:S01]  /*1f20*/  FMUL.FTZ R195, R65, R158 ;  /* 0x0000009e41c37220 */ /* 0x000fe20000410000 */
[----:B------:R-:W-:Y:S01]  /*1f30*/  FADD.FTZ R154, R155, R186 ;  /* 0x000000ba9b9a7221 */ /* 0x000fe20000010000 */
[C---:B------:R-:W-:Y:S01]  /*1f40*/  FFMA.FTZ R153, R187.reuse, R186, R152 ;  /* 0x000000babb997223 */ /* 0x040fe20000010098 */
        /* <DEDUP_REMOVED lines=20> */
[C---:B------:R-:W-:Y:S01]  /*2090*/  FFMA.FTZ R135, R198.reuse, R204, R135 ;  /* 0x000000ccc6877223 */ /* 0x040fe20000010087 */
[----:B------:R-:W-:Y:S01]  /*20a0*/  FADD.FTZ R203, R155, R196 ;  /* 0x000000c49bcb7221 */ /* 0x000fe20000010000 */
[----:B------:R-:W-:Y:S01]  /*20b0*/  FFMA.FTZ R202, R198, R196, R153 ;  /* 0x000000c4c6ca7223 */ /* 0x000fe20000010099 */
[----:B------:R-:W-:Y:S06]  /*20c0*/  BRA `(.L_x_3137) ;  /* 0x0000000000707947 */ /* 0x000fec0003800000 */
.L_x_3130:
        /* <DEDUP_REMOVED lines=28> */
.L_x_3137:
[----:B----4-:R-:W-:Y:S05]  /*2290*/  BSYNC.RECONVERGENT B0 ;  /* 0x0000000000007941 */ /* 0x010fea0003800200 */
.L_x_3129:
        /* <DEDUP_REMOVED lines=32> */
.L_x_3139:
[----:B------:R-:W-:Y:S05]  /*24a0*/  BSYNC.RECONVERGENT B0 ;  /* 0x0000000000007941 */ /* 0x000fea0003800200 */
.L_x_3138:
        /* <DEDUP_REMOVED lines=51> */
.L_x_3144:
        /* <DEDUP_REMOVED lines=9> */
.L_x_3145:
        /* <DEDUP_REMOVED lines=9> */
.L_x_3146:
        /* <DEDUP_REMOVED lines=9> */
.L_x_3147:
        /* <DEDUP_REMOVED lines=9> */
.L_x_3148:
        /* <DEDUP_REMOVED lines=9> */
.L_x_3149:
        /* <DEDUP_REMOVED lines=9> */
.L_x_3150:
        /* <DEDUP_REMOVED lines=10> */
.L_x_3143:
        /* <DEDUP_REMOVED lines=23> */
[----:B------:R-:W-:Y:S01]  /*2d50*/  FSEL R207, R202, RZ, P0 ;  /* 0x000000ffcacf7208 */ /* 0x000fe20000000000 */
[----:B------:R-:W-:Y:S01]  /*2d60*/  FFMA.FTZ R202, R20, R156, R157 ;  /* 0x0000009c14ca7223 */ /* 0x000fe2000001009d */
[----:B------:R-:W-:-:S03]  /*2d70*/  FSEL R208, R158, RZ, P0 ;  /* 0x000000ff9ed07208 */ /* 0x000fc60000000000 */
[----:B------:R-:W-:Y:S01]  /*2d80*/  FADD.FTZ R202, R21, -R202 ;  /* 0x800000ca15ca7221 */ /* 0x000fe20000010000 */
[----:B-1----:R-:W-:Y:S01]  /*2d90*/  @P2 FMUL.FTZ R92, R201, R152 ;  /* 0x00000098c95c2220 */ /* 0x002fe20000410000 */
[----:B------:R-:W-:Y:S01]  /*2da0*/  @P2 F2FP.BF16.F32.PACK_AB R152, RZ, R93 ;  /* 0x0000005dff98223e */ /* 0x000fe200000010ff */
[----:B------:R-:W-:Y:S01]  /*2db0*/  FFMA.FTZ R93, R9, R156, R157 ;  /* 0x0000009c095d7223 */ /* 0x000fe2000001009d */
[----:B------:R-:W1:Y:S01]  /*2dc0*/  @P2 LDC R159, c[0x0][0x40c] ;  /* 0x00010300ff9f2b82 */ /* 0x000e620000000800 */
[----:B------:R-:W-:Y:S01]  /*2dd0*/  FMUL.FTZ R202, R5, R202 ;  /* 0x000000ca05ca7220 */ /* 0x000fe20000410000 */
[----:B------:R-:W-:Y:S01]  /*2de0*/  @P2 F2FP.BF16.F32.PACK_AB R95, RZ, R92 ;  /* 0x0000005cff5f223e */ /* 0x000fe200000010ff */
[----:B------:R-:W-:Y:S01]  /*2df0*/  FADD.FTZ R92, R8, -R93 ;  /* 0x8000005d085c7221 */ /* 0x000fe20000010000 */
[----:B------:R-:W-:Y:S02]  /*2e00*/  FFMA.FTZ R93, R11, R156, R157 ;  /* 0x0000009c0b5d7223 */ /* 0x000fe4000001009d */
[----:B------:R-:W-:Y:S01]  /*2e10*/  @P2 PRMT R148, R95, 0x7610, R148 ;  /* 0x000076105f942816 */ /* 0x000fe20000000094 */
[----:B------:R-:W-:Y:S01]  /*2e20*/  FMUL.FTZ R92, R5, R92 ;  /* 0x0000005c055c7220 */ /* 0x000fe20000410000 */
[----:B------:R-:W3:Y:S01]  /*2e30*/  @P2 LDC R155, c[0x0][0x40c] ;  /* 0x00010300ff9b2b82 */ /* 0x000ee20000000800 */
[----:B------:R-:W-:Y:S01]  /*2e40*/  FADD.FTZ R154, R10, -R93 ;  /* 0x8000005d0a9a7221 */ /* 0x000fe20000010000 */
[----:B------:R-:W-:-:S02]  /*2e50*/  FSEL R202, R202, RZ, P0 ;  /* 0x000000ffcaca7208 */ /* 0x000fc40000000000 */
[----:B------:R-:W-:Y:S01]  /*2e60*/  FSEL R203, R92, RZ, P0 ;  /* 0x000000ff5ccb7208 */ /* 0x000fe20000000000 */
[----:B------:R-:W-:Y:S01]  /*2e70*/  FMUL.FTZ R154, R5, R154 ;  /* 0x0000009a059a7220 */ /* 0x000fe20000410000 */
[----:B------:R-:W-:Y:S02]  /*2e80*/  @P2 PRMT R148, R148, 0x5410, R152 ;  /* 0x0000541094942816 */ /* 0x000fe40000000098 */
[----:B------:R-:W4:Y:S01]  /*2e90*/  @P2 LDC R212, c[0x0][0x40c] ;  /* 0x00010300ffd42b82 */ /* 0x000f220000000800 */
[----:B--2---:R-:W-:Y:S01]  /*2ea0*/  @P2 FMUL.FTZ R92, R203, R206 ;  /* 0x000000cecb5c2220 */ /* 0x004fe20000410000 */
[----:B------:R-:W-:Y:S02]  /*2eb0*/  FSEL R205, R154, RZ, P0 ;  /* 0x000000ff9acd7208 */ /* 0x000fe40000000000 */
[----:B------:R-:W-:Y:S02]  /*2ec0*/  FSEL R206, R94, RZ, P0 ;  /* 0x000000ff5ece7208 */ /* 0x000fe40000000000 */
[----:B------:R-:W-:Y:S01]  /*2ed0*/  @P2 F2FP.BF16.F32.PACK_AB R153, RZ, R92 ;  /* 0x0000005cff99223e */ /* 0x000fe200000010ff */
[----:B0-----:R-:W-:Y:S01]  /*2ee0*/  @P2 FMUL.FTZ R93, R205, R210 ;  /* 0x000000d2cd5d2220 */ /* 0x001fe20000410000 */
[----:B-1----:R-:W-:Y:S01]  /*2ef0*/  @P2 FMUL.FTZ R94, R208, R159 ;  /* 0x0000009fd05e2220 */ /* 0x002fe20000410000 */
[----:B------:R-:W-:-:S02]  /*2f00*/  F2FP.BF16.F32.PACK_AB R95, R202, R207 ;  /* 0x000000cfca5f723e */ /* 0x000fc400000010ff */
[----:B------:R-:W-:Y:S02]  /*2f10*/  @P2 PRMT R149, R153, 0x7610, R149 ;  /* 0x0000761099952816 */ /* 0x000fe40000000095 */
[----:B------:R-:W-:Y:S02]  /*2f20*/  @P2 F2FP.BF16.F32.PACK_AB R158, RZ, R94 ;  /* 0x0000005eff9e223e */ /* 0x000fe400000010ff */
[----:B------:R-:W-:Y:S01]  /*2f30*/  F2FP.BF16.F32.PACK_AB R94, R208, R205 ;  /* 0x000000cdd05e723e */ /* 0x000fe200000010ff */
[C---:B---3--:R-:W-:Y:S01]  /*2f40*/  @P2 FMUL.FTZ R92, R206.reuse, R155 ;  /* 0x0000009bce5c2220 */ /* 0x048fe20000410000 */
[----:B------:R-:W-:Y:S02]  /*2f50*/  @P2 F2FP.BF16.F32.PACK_AB R155, RZ, R93 ;  /* 0x0000005dff9b223e */ /* 0x000fe400000010ff */
[----:B------:R-:W-:Y:S02]  /*2f60*/  F2FP.BF16.F32.PACK_AB R93, R206, R203 ;  /* 0x000000cbce5d723e */ /* 0x000fe400000010ff */
[----:B------:R-:W-:-:S02]  /*2f70*/  @P2 F2FP.BF16.F32.PACK_AB R154, RZ, R92 ;  /* 0x0000005cff9a223e */ /* 0x000fc400000010ff */
[----:B------:R-:W-:Y:S01]  /*2f80*/  @P2 PRMT R150, R155, 0x7610, R150 ;  /* 0x000076109b962816 */ /* 0x000fe20000000096 */
[----:B----4-:R-:W-:Y:S01]  /*2f90*/  @P2 FMUL.FTZ R159, R207, R212 ;  /* 0x000000d4cf9f2220 */ /* 0x010fe20000410000 */
[----:B------:R-:W-:Y:S02]  /*2fa0*/  F2FP.BF16.F32.PACK_AB R92, R204, R201 ;  /* 0x000000c9cc5c723e */ /* 0x000fe400000010ff */
[----:B------:R-:W-:Y:S02]  /*2fb0*/  @P2 PRMT R149, R149, 0x5410, R154 ;  /* 0x0000541095952816 */ /* 0x000fe4000000009a */
[----:B------:R-:W-:Y:S02]  /*2fc0*/  @P2 F2FP.BF16.F32.PACK_AB R159, RZ, R159 ;  /* 0x0000009fff9f223e */ /* 0x000fe400000010ff */
[----:B------:R-:W-:Y:S02]  /*2fd0*/  @P2 PRMT R150, R150, 0x5410, R158 ;  /* 0x0000541096962816 */ /* 0x000fe4000000009e */
[----:B------:R-:W-:Y:S01]  /*2fe0*/  @P2 PRMT R151, R159, 0x7610, R151 ;  /* 0x000076109f972816 */ /* 0x000fe20000000097 */
[----:B------:R-:W-:Y:S06]  /*2ff0*/  @!P2 BRA `(.L_x_3151) ;  /* 0x00000008005ca947 */ /* 0x000fec0003800000 */
[----:B------:R-:W-:-:S05]  /*3000*/  FMUL.FTZ R152, R202, UR15 ;  /* 0x0000000fca987c20 */ /* 0x000fca0008410000 */
[----:B------:R-:W-:-:S04]  /*3010*/  F2FP.BF16.F32.PACK_AB R152, RZ, R152 ;  /* 0x00000098ff98723e */ /* 0x000fc800000010ff */
[----:B------:R-:W-:Y:S01]  /*3020*/  PRMT R151, R151, 0x5410, R152 ;  /* 0x0000541097977816 */ /* 0x000fe20000000098 */
[----:B------:R-:W-:Y:S06]  /*3030*/  BRA `(.L_x_3151) ;  /* 0x00000008004c7947 */ /* 0x000fec0003800000 */
.L_x_3142:
        /* <DEDUP_REMOVED lines=8> */
[----:B------:R-:W-:-:S05]  /*30c0*/  SHF.L.U32 R154, R136, 0x10, RZ ;  /* 0x00000010889a7819 */ /* 0x000fca00000006ff */
[----:B------:R-:W1:Y:S04]  /*30d0*/  @P2 LDC R203, c[0x0][0x40c] ;  /* 0x00010300ffcb2b82 */ /* 0x000e680000000800 */
[-CC-:B------:R-:W-:Y:S01]  /*30e0*/  @P0 FFMA.FTZ R153, R3, R156.reuse, R157.reuse ;  /* 0x0000009c03990223 */ /* 0x180fe2000001009d */
[-CC-:B------:R-:W-:Y:S01]  /*30f0*/  @P0 FFMA.FTZ R206, R16, R156.reuse, R157.reuse ;  /* 0x0000009c10ce0223 */ /* 0x180fe2000001009d */
[----:B------:R-:W-:Y:S01]  /*3100*/  @P0 SHF.L.U32 R202, R152, 0x10, RZ ;  /* 0x0000001098ca0819 */ /* 0x000fe200000006ff */
[-C--:B------:R-:W-:Y:S01]  /*3110*/  @P0 FFMA.FTZ R204, R14, R156.reuse, R157 ;  /* 0x0000009c0ecc0223 */ /* 0x080fe2000001009d */
[----:B------:R-:W-:Y:S01]  /*3120*/  @P0 FADD.FTZ R155, R6, -R153 ;  /* 0x80000099069b0221 */ /* 0x000fe20000010000 */
[----:B------:R-:W-:Y:S01]  /*3130*/  @!P0 PRMT R152, R137, 0x7632, R152 ;  /* 0x0000763289988816 */ /* 0x000fe20000000098 */
[----:B------:R-:W-:Y:S01]  /*3140*/  @P0 FADD.FTZ R205, R17, -R206 ;  /* 0x800000ce11cd0221 */ /* 0x000fe20000010000 */
[----:B------:R-:W2:Y:S01]  /*3150*/  @P2 LDC R208, c[0x0][0x40c] ;  /* 0x00010300ffd02b82 */ /* 0x000ea20000000800 */
[C---:B------:R-:W-:Y:S01]  /*3160*/  @P0 FFMA.FTZ R154, R5.reuse, R155, R154 ;  /* 0x0000009b059a0223 */ /* 0x040fe2000001009a */
[----:B------:R-:W-:Y:S01]  /*3170*/  @!P0 SHF.L.U32 R153, R152, 0x10, RZ ;  /* 0x0000001098998819 */ /* 0x000fe200000006ff */
[----:B------:R-:W-:Y:S01]  /*3180*/  @P0 FFMA.FTZ R153, R5, R205, R202 ;  /* 0x000000cd05990223 */ /* 0x000fe200000100ca */
[-C--:B------:R-:W-:Y:S01]  /*3190*/  @P0 FFMA.FTZ R155, R9, R156.reuse, R157 ;  /* 0x0000009c099b0223 */ /* 0x080fe2000001009d */
[----:B0-----:R-:W-:Y:S01]  /*31a0*/  @P2 FMUL.FTZ R154, R154, R159 ;  /* 0x0000009f9a9a2220 */ /* 0x001fe20000410000 */
[----:B------:R-:W-:Y:S01]  /*31b0*/  @P0 FADD.FTZ R201, R15, -R204 ;  /* 0x800000cc0fc90221 */ /* 0x000fe20000010000 */
[----:B------:R-:W-:Y:S01]  /*31c0*/  SHF.L.U32 R152, R137, 0x10, RZ ;  /* 0x0000001089987819 */ /* 0x000fe200000006ff */
[----:B------:R-:W0:Y:S01]  /*31d0*/  @P2 LDC R159, c[0x0][0x40c] ;  /* 0x00010300ff9f2b82 */ /* 0x000e220000000800 */
[----:B------:R-:W-:Y:S01]  /*31e0*/  @P0 FADD.FTZ R155, R8, -R155 ;  /* 0x8000009b089b0221 */ /* 0x000fe20000010000 */
[----:B------:R-:W-:Y:S01]  /*31f0*/  @P0 FFMA.FTZ R158, R5, R201, R158 ;  /* 0x000000c9059e0223 */ /* 0x000fe2000001009e */
[-C--:B------:R-:W-:Y:S01]  /*3200*/  @P0 FFMA.FTZ R201, R11, R156.reuse, R157 ;  /* 0x0000009c0bc90223 */ /* 0x080fe2000001009d */
[----:B------:R-:W-:Y:S01]  /*3210*/  SHF.L.U32 R202, R138, 0x10, RZ ;  /* 0x000000108aca7819 */ /* 0x000fe200000006ff */
[----:B------:R-:W-:Y:S01]  /*3220*/  @P0 FFMA.FTZ R152, R5, R155, R152 ;  /* 0x0000009b05980223 */ /* 0x000fe20000010098 */
[----:B-1----:R-:W-:Y:S01]  /*3230*/  @P2 FMUL.FTZ R158, R158, R203 ;  /* 0x000000cb9e9e2220 */ /* 0x002fe20000410000 */
[----:B------:R-:W-:Y:S01]  /*3240*/  PRMT R155, R138, 0x7632, R155 ;  /* 0x000076328a9b7816 */ /* 0x000fe2000000009b */
[----:B------:R-:W1:Y:S01]  /*3250*/  @P2 LDC R205, c[0x0][0x40c] ;  /* 0x00010300ffcd2b82 */ /* 0x000e620000000800 */
[-CC-:B------:R-:W-:Y:S01]  /*3260*/  @P0 FFMA.FTZ R210, R18, R156.reuse, R157.reuse ;  /* 0x0000009c12d20223 */ /* 0x180fe2000001009d */
[----:B------:R-:W-:Y:S01]  /*3270*/  @P0 FFMA.FTZ R203, R13, R156, R157 ;  /* 0x0000009c0dcb0223 */ /* 0x000fe2000001009d */
[----:B------:R-:W-:Y:S01]  /*3280*/  @P0 FADD.FTZ R201, R10, -R201 ;  /* 0x800000c90ac90221 */ /* 0x000fe20000010000 */
[----:B------:R-:W-:-:S02]  /*3290*/  SHF.L.U32 R206, R139, 0x10, RZ ;  /* 0x000000108bce7819 */ /* 0x000fc400000006ff */
[----:B------:R-:W-:Y:S01]  /*32a0*/  SHF.L.U32 R204, R155, 0x10, RZ ;  /* 0x000000109bcc7819 */ /* 0x000fe200000006ff */
[----:B------:R-:W-:Y:S01]  /*32b0*/  @P0 FADD.FTZ R155, R19, -R210 ;  /* 0x800000d2139b0221 */ /* 0x000fe20000010000 */
[----:B------:R-:W3:Y:S01]  /*32c0*/  @P2 LDC R207, c[0x0][0x40c] ;  /* 0x00010300ffcf2b82 */ /* 0x000ee20000000800 */
[----:B------:R-:W-:Y:S01]  /*32d0*/  @P0 FADD.FTZ R203, R12, -R203 ;  /* 0x800000cb0ccb0221 */ /* 0x000fe20000010000 */
[C---:B------:R-:W-:Y:S01]  /*32e0*/  @P0 FFMA.FTZ R202, R5.reuse, R201, R202 ;  /* 0x000000c905ca0223 */ /* 0x040fe200000100ca */
[----:B------:R-:W-:Y:S01]  /*32f0*/  @P0 FFMA.FTZ R204, R5, R155, R204 ;  /* 0x0000009b05cc0223 */ /* 0x000fe200000100cc */
[----:B--2---:R-:W-:Y:S01]  /*3300*/  @P2 FMUL.FTZ R153, R153, R208 ;  /* 0x000000d099992220 */ /* 0x004fe20000410000 */
[----:B------:R-:W-:Y:S01]  /*3310*/  @P0 FFMA.FTZ R206, R5, R203, R206 ;  /* 0x000000cb05ce0223 */ /* 0x000fe200000100ce */
[----:B------:R-:W-:Y:S02]  /*3320*/  @P2 F2FP.BF16.F32.PACK_AB R154, RZ, R154 ;  /* 0x0000009aff9a223e */ /* 0x000fe400000010ff */
[----:B------:R-:W2:Y:S01]  /*3330*/  @P2 LDC R209, c[0x0][0x40c] ;  /* 0x00010300ffd12b82 */ /* 0x000ea20000000800 */
[----:B0-----:R-:W-:Y:S01]  /*3340*/  @P2 FMUL.FTZ R152, R152, R159 ;  /* 0x0000009f98982220 */ /* 0x001fe20000410000 */
[----:B------:R-:W-:-:S02]  /*3350*/  @P2 F2FP.BF16.F32.PACK_AB R158, RZ, R158 ;  /* 0x0000009eff9e223e */ /* 0x000fc400000010ff */
[----:B------:R-:W-:Y:S02]  /*3360*/  @P2 PRMT R148, R154, 0x7610, R148 ;  /* 0x000076109a942816 */ /* 0x000fe40000000094 */
[----:B------:R-:W-:Y:S01]  /*3370*/  @P2 F2FP.BF16.F32.PACK_AB R152, RZ, R152 ;  /* 0x00000098ff98223e */ /* 0x000fe200000010ff */
[----:B-1----:R-:W-:Y:S01]  /*3380*/  @P2 FMUL.FTZ R202, R202, R205 ;  /* 0x000000cdcaca2220 */ /* 0x002fe20000410000 */
[----:B------:R-:W-:Y:S02]  /*3390*/  @P2 F2FP.BF16.F32.PACK_AB R153, RZ, R153 ;  /* 0x00000099ff99223e */ /* 0x000fe400000010ff */
[----:B------:R-:W-:Y:S02]  /*33a0*/  @P2 PRMT R149, R152, 0x7610, R149 ;  /* 0x0000761098952816 */ /* 0x000fe40000000095 */
[----:B------:R-:W-:Y:S02]  /*33b0*/  @P2 F2FP.BF16.F32.PACK_AB R202, RZ, R202 ;  /* 0x000000caffca223e */ /* 0x000fe400000010ff */
[----:B------:R-:W-:Y:S01]  /*33c0*/  @P2 PRMT R148, R148, 0x5410, R158 ;  /* 0x0000541094942816 */ /* 0x000fe2000000009e */
[----:B---3--:R-:W-:Y:S01]  /*33d0*/  @P2 FMUL.FTZ R204, R204, R207 ;  /* 0x000000cfcccc2220 */ /* 0x008fe20000410000 */
[----:B------:R-:W-:-:S02]  /*33e0*/  @P2 PRMT R150, R202, 0x7610, R150 ;  /* 0x00007610ca962816 */ /* 0x000fc40000000096 */
        /* <DEDUP_REMOVED lines=16> */
.L_x_3152:
[----:B------:R-:W-:Y:S01]  /*34f0*/  ISETP.GT.AND P0, PT, R4, RZ, PT ;  /* 0x000000ff0400720c */ /* 0x000fe20003f04270 */
[-C--:B------:R-:W-:Y:S01]  /*3500*/  @P3 FFMA.FTZ R93, R3, R156.reuse, R157 ;  /* 0x0000009c035d3223 */ /* 0x080fe2000001009d */
[----:B------:R-:W-:Y:S01]  /*3510*/  SHF.L.U32 R92, R136, 0x10, RZ ;  /* 0x00000010885c7819 */ /* 0x000fe200000006ff */
[----:B------:R-:W0:Y:S01]  /*3520*/  @P2 LDC R95, c[0x0][0x40c] ;  /* 0x00010300ff5f2b82 */ /* 0x000e220000000800 */
[----:B------:R-:W-:Y:S01]  /*3530*/  SHF.L.U32 R153, R153, 0x10, RZ ;  /* 0x0000001099997819 */ /* 0x000fe200000006ff */
[----:B------:R-:W-:Y:S01]  /*3540*/  @P3 FADD.FTZ R93, R6, -R93 ;  /* 0x8000005d065d3221 */ /* 0x000fe20000010000 */
[----:B------:R-:W-:Y:S02]  /*3550*/  SHF.L.U32 R158, R137, 0x10, RZ ;  /* 0x00000010899e7819 */ /* 0x000fe400000006ff */
[----:B------:R-:W-:Y:S01]  /*3560*/  SHF.L.U32 R202, R138, 0x10, RZ ;  /* 0x000000108aca7819 */ /* 0x000fe200000006ff */
[----:B------:R-:W-:Y:S01]  /*3570*/  @P3 FFMA.FTZ R92, R5, R93, R92 ;  /* 0x0000005d055c3223 */ /* 0x000fe2000001005c */
[----:B------:R-:W-:Y:S01]  /*3580*/  PRMT R93, R137, 0x7632, R93 ;  /* 0x00007632895d7816 */ /* 0x000fe2000000005d */
[----:B------:R-:W1:Y:S01]  /*3590*/  @P2 LDC R155, c[0x0][0x40c] ;  /* 0x00010300ff9b2b82 */ /* 0x000e620000000800 */
[----:B------:R-:W-:Y:S01]  /*35a0*/  SHF.L.U32 R206, R139, 0x10, RZ ;  /* 0x000000108bce7819 */ /* 0x000fe200000006ff */
[-CC-:B------:R-:W-:Y:S01]  /*35b0*/  @P0 FFMA.FTZ R94, R14, R156.reuse, R157.reuse ;  /* 0x0000009c0e5e0223 */ /* 0x180fe2000001009d */
[----:B------:R-:W-:Y:S01]  /*35c0*/  SHF.L.U32 R159, R93, 0x10, RZ ;  /* 0x000000105d9f7819 */ /* 0x000fe200000006ff */
[-CC-:B------:R-:W-:Y:S01]  /*35d0*/  @P0 FFMA.FTZ R93, R9, R156.reuse, R157.reuse ;  /* 0x0000009c095d0223 */ /* 0x180fe2000001009d */
[-CC-:B------:R-:W-:Y:S01]  /*35e0*/  @P0 FFMA.FTZ R201, R11, R156.reuse, R157.reuse ;  /* 0x0000009c0bc90223 */ /* 0x180fe2000001009d */
[----:B------:R-:W-:Y:S01]  /*35f0*/  @P0 FADD.FTZ R94, R15, -R94 ;  /* 0x8000005e0f5e0221 */ /* 0x000fe20000010000 */
[----:B------:R-:W-:Y:S01]  /*3600*/  @P0 FFMA.FTZ R154, R18, R156, R157 ;  /* 0x0000009c129a0223 */ /* 0x000fe2000001009d */
[----:B------:R-:W2:Y:S01]  /*3610*/  @P2 LDC R152, c[0x0][0x40c] ;  /* 0x00010300ff982b82 */ /* 0x000ea20000000800 */
[----:B------:R-:W-:Y:S01]  /*3620*/  @P0 FADD.FTZ R93, R8, -R93 ;  /* 0x8000005d085d0221 */ /* 0x000fe20000010000 */
[C---:B------:R-:W-:Y:S01]  /*3630*/  @P0 FFMA.FTZ R153, R5.reuse, R94, R153 ;  /* 0x0000005e05990223 */ /* 0x040fe20000010099 */
[----:B------:R-:W-:Y:S01]  /*3640*/  PRMT R94, R138, 0x7632, R94 ;  /* 0x000076328a5e7816 */ /* 0x000fe2000000005e */
[----:B------:R-:W-:Y:S01]  /*3650*/  @P0 FADD.FTZ R201, R10, -R201 ;  /* 0x800000c90ac90221 */ /* 0x000fe20000010000 */
[----:B------:R-:W-:Y:S01]  /*3660*/  @P0 FFMA.FTZ R158, R5, R93, R158 ;  /* 0x0000005d059e0223 */ /* 0x000fe2000001009e */
[----:B------:R-:W-:Y:S01]  /*3670*/  PRMT R93, R139, 0x7632, R93 ;  /* 0x000076328b5d7816 */ /* 0x000fe2000000005d */
[----:B------:R-:W-:Y:S01]  /*3680*/  @P0 FADD.FTZ R205, R19, -R154 ;  /* 0x8000009a13cd0221 */ /* 0x000fe20000010000 */
[----:B------:R-:W3:Y:S01]  /*3690*/  @P2 LDC R207, c[0x0][0x40c] ;  /* 0x00010300ffcf2b82 */ /* 0x000ee20000000800 */
[----:B------:R-:W-:Y:S01]  /*36a0*/  SHF.L.U32 R204, R94, 0x10, RZ ;  /* 0x000000105ecc7819 */ /* 0x000fe200000006ff */
[-CC-:B------:R-:W-:Y:S01]  /*36b0*/  @P0 FFMA.FTZ R94, R16, R156.reuse, R157.reuse ;  /* 0x0000009c105e0223 */ /* 0x180fe2000001009d */
[----:B------:R-:W-:Y:S01]  /*36c0*/  @P0 FFMA.FTZ R202, R5, R201, R202 ;  /* 0x000000c905ca0223 */ /* 0x000fe200000100ca */
[----:B------:R-:W-:Y:S01]  /*36d0*/  @P0 FFMA.FTZ R201, R13, R156, R157 ;  /* 0x0000009c0dc90223 */ /* 0x000fe2000001009d */
[----:B------:R-:W-:Y:S01]  /*36e0*/  SHF.L.U32 R208, R93, 0x10, RZ ;  /* 0x000000105dd07819 */ /* 0x000fe200000006ff */
[----:B------:R-:W-:Y:S01]  /*36f0*/  @P0 FADD.FTZ R94, R17, -R94 ;  /* 0x8000005e115e0221 */ /* 0x000fe20000010000 */
[C---:B------:R-:W-:Y:S01]  /*3700*/  @P0 FFMA.FTZ R204, R5.reuse, R205, R204 ;  /* 0x000000cd05cc0223 */ /* 0x040fe200000100cc */
[----:B------:R-:W4:Y:S01]  /*3710*/  @P2 LDC R203, c[0x0][0x40c] ;  /* 0x00010300ffcb2b82 */ /* 0x000f220000000800 */
[----:B------:R-:W-:Y:S01]  /*3720*/  @P0 FADD.FTZ R201, R12, -R201 ;  /* 0x800000c90cc90221 */ /* 0x000fe20000010000 */
[C---:B------:R-:W-:Y:S01]  /*3730*/  @P0 FFMA.FTZ R159, R5.reuse, R94, R159 ;  /* 0x0000005e059f0223 */ /* 0x040fe2000001009f */
[----:B------:R-:W-:Y:S01]  /*3740*/  @P0 FFMA.FTZ R94, R20, R156, R157 ;  /* 0x0000009c145e0223 */ /* 0x000fe2000001009d */
[----:B0-----:R-:W-:Y:S01]  /*3750*/  @P2 FMUL.FTZ R93, R92, R95 ;  /* 0x0000005f5c5d2220 */ /* 0x001fe20000410000 */
[----:B-1----:R-:W-:Y:S01]  /*3760*/  @P2 FMUL.FTZ R95, R158, R155 ;  /* 0x0000009b9e5f2220 */ /* 0x002fe20000410000 */
[----:B------:R-:W-:Y:S01]  /*3770*/  @P0 FFMA.FTZ R206, R5, R201, R206 ;  /* 0x000000c905ce0223 */ /* 0x000fe200000100ce */
[----:B------:R-:W-:Y:S01]  /*3780*/  @P0 FADD.FTZ R205, R21, -R94 ;  /* 0x8000005e15cd0221 */ /* 0x000fe20000010000 */
[----:B------:R-:W0:Y:S01]  /*3790*/  @P2 LDC R209, c[0x0][0x40c] ;  /* 0x00010300ffd12b82 */ /* 0x000e220000000800 */
[----:B--2---:R-:W-:Y:S01]  /*37a0*/  @P2 FMUL.FTZ R94, R153, R152 ;  /* 0x00000098995e2220 */ /* 0x004fe20000410000 */
[----:B------:R-:W-:Y:S01]  /*37b0*/  @P2 F2FP.BF16.F32.PACK_AB R155, RZ, R95 ;  /* 0x0000005fff9b223e */ /* 0x000fe200000010ff */
[----:B------:R-:W-:Y:S01]  /*37c0*/  @P0 FFMA.FTZ R208, R5, R205, R208 ;  /* 0x000000cd05d00223 */ /* 0x000fe200000100d0 */
[----:B------:R-:W-:-:S02]  /*37d0*/  @P2 F2FP.BF16.F32.PACK_AB R152, RZ, R93 ;  /* 0x0000005dff98223e */ /* 0x000fc400000010ff */
[----:B------:R-:W-:Y:S02]  /*37e0*/  @P2 F2FP.BF16.F32.PACK_AB R154, RZ, R94 ;  /* 0x0000005eff9a223e */ /* 0x000fe400000010ff */
[----:B------:R-:W1:Y:S01]  /*37f0*/  @P2 LDC R210, c[0x0][0x40c] ;  /* 0x00010300ffd22b82 */ /* 0x000e620000000800 */
[----:B---3--:R-:W-:Y:S01]  /*3800*/  @P2 FMUL.FTZ R95, R204, R207 ;  /* 0x000000cfcc5f2220 */ /* 0x008fe20000410000 */
[----:B------:R-:W-:Y:S02]  /*3810*/  @P2 PRMT R148, R152, 0x7610, R148 ;  /* 0x0000761098942816 */ /* 0x000fe40000000094 */
[----:B------:R-:W-:Y:S02]  /*3820*/  @P2 PRMT R149, R155, 0x7610, R149 ;  /* 0x000076109b952816 */ /* 0x000fe40000000095 */
[----:B------:R-:W-:Y:S02]  /*3830*/  @P2 F2FP.BF16.F32.PACK_AB R205, RZ, R95 ;  /* 0x0000005fffcd223e */ /* 0x000fe400000010ff */
[----:B------:R-:W2:Y:S01]  /*3840*/  @P2 LDC R211, c[0x0][0x40c] ;  /* 0x00010300ffd32b82 */ /* 0x000ea20000000800 */
[----:B----4-:R-:W-:Y:S01]  /*3850*/  @P2 FMUL.FTZ R94, R202, R203 ;  /* 0x000000cbca5e2220 */ /* 0x010fe20000410000 */
[----:B------:R-:W-:-:S02]  /*3860*/  F2FP.BF16.F32.PACK_AB R92, R153, R92 ;  /* 0x0000005c995c723e */ /* 0x000fc400000010ff */
[----:B------:R-:W-:Y:S02]  /*3870*/  F2FP.BF16.F32.PACK_AB R95, R208, R206 ;  /* 0x000000ced05f723e */ /* 0x000fe400000010ff */
[----:B------:R-:W-:Y:S01]  /*3880*/  @P2 F2FP.BF16.F32.PACK_AB R203, RZ, R94 ;  /* 0x0000005effcb223e */ /* 0x000fe200000010ff */
[----:B0-----:R-:W-:Y:S01]  /*3890*/  @P2 FMUL.FTZ R207, R206, R209 ;  /* 0x000000d1cecf2220 */ /* 0x001fe20000410000 */
[----:B------:R-:W-:Y:S02]  /*38a0*/  F2FP.BF16.F32.PACK_AB R94, R204, R202 ;  /* 0x000000cacc5e723e */ /* 0x000fe400000010ff */
[----:B------:R-:W-:Y:S02]  /*38b0*/  @P2 PRMT R150, R203, 0x7610, R150 ;  /* 0x00007610cb962816 */ /* 0x000fe40000000096 */
[----:B------:R-:W-:Y:S02]  /*38c0*/  @P2 F2FP.BF16.F32.PACK_AB R207, RZ, R207 ;  /* 0x000000cfffcf223e */ /* 0x000fe400000010ff */
[----:B------:R-:W-:Y:S01]  /*38d0*/  @P2 PRMT R148, R148, 0x5410, R154 ;  /* 0x0000541094942816 */ /* 0x000fe2000000009a */
[----:B-1----:R-:W-:Y:S01]  /*38e0*/  @P2 FMUL.FTZ R93, R159, R210 ;  /* 0x000000d29f5d2220 */ /* 0x002fe20000410000 */
[----:B------:R-:W-:-:S02]  /*38f0*/  @P2 PRMT R151, R207, 0x7610, R151 ;  /* 0x00007610cf972816 */ /* 0x000fc40000000097 */
[----:B------:R-:W-:Y:S02]  /*3900*/  @P2 PRMT R150, R150, 0x5410, R205 ;  /* 0x0000541096962816 */ /* 0x000fe400000000cd */
[----:B------:R-:W-:Y:S02]  /*3910*/  @P2 F2FP.BF16.F32.PACK_AB R201, RZ, R93 ;  /* 0x0000005dffc9223e */ /* 0x000fe400000010ff */
[----:B------:R-:W-:Y:S01]  /*3920*/  F2FP.BF16.F32.PACK_AB R93, R159, R158 ;  /* 0x0000009e9f5d723e */ /* 0x000fe200000010ff */
[----:B--2---:R-:W-:Y:S01]  /*3930*/  @P2 FMUL.FTZ R209, R208, R211 ;  /* 0x000000d3d0d12220 */ /* 0x004fe20000410000 */
[----:B------:R-:W-:-:S04]  /*3940*/  @P2 PRMT R149, R149, 0x5410, R201 ;  /* 0x0000541095952816 */ /* 0x000fc800000000c9 */
[----:B------:R-:W-:-:S04]  /*3950*/  @P2 F2FP.BF16.F32.PACK_AB R209, RZ, R209 ;  /* 0x000000d1ffd1223e */ /* 0x000fc800000010ff */
[----:B------:R-:W-:-:S07]  /*3960*/  @P2 PRMT R151, R151, 0x5410, R209 ;  /* 0x0000541097972816 */ /* 0x000fce00000000d1 */
.L_x_3151:
        /* <DEDUP_REMOVED lines=10> */
.L_x_3141:
[----:B------:R-:W-:Y:S05]  /*3a10*/  BSYNC.RECONVERGENT B0 ;  /* 0x0000000000007941 */ /* 0x000fea0003800200 */
.L_x_3140:
        /* <DEDUP_REMOVED lines=38> */
[----:B------:R-:W-:Y:S01]  /*3c80*/  SHF.L.U32 R204, R95, 0x10, RZ ;  /* 0x000000105fcc7819 */ /* 0x000fe200000006ff */
[----:B------:R-:W-:Y:S01]  /*3c90*/  @P4 FFMA.FTZ R155, R5, R158, R155 ;  /* 0x0000009e059b4223 */ /* 0x000fe2000001009b */
[----:B------:R-:W-:Y:S01]  /*3ca0*/  @P4 FADD.FTZ R95, R163, -R152 ;  /* 0x80000098a35f4221 */ /* 0x000fe20000010000 */
[----:B------:R-:W4:Y:S01]  /*3cb0*/  @P2 LDC R208, c[0x0][0x40c] ;  /* 0x00010300ffd02b82 */ /* 0x000f220000000800 */
[----:B------:R-:W-:Y:S01]  /*3cc0*/  @P4 FADD.FTZ R93, R26, -R93 ;  /* 0x8000005d1a5d4221 */ /* 0x000fe20000010000 */
[----:B------:R-:W-:Y:S01]  /*3cd0*/  SHF.L.U32 R206, R143, 0x10, RZ ;  /* 0x000000108fce7819 */ /* 0x000fe200000006ff */
[-CC-:B------:R-:W-:Y:S01]  /*3ce0*/  @P4 FFMA.FTZ R158, R164, R156.reuse, R157.reuse ;  /* 0x0000009ca49e4223 */ /* 0x180fe2000001009d */
[C---:B------:R-:W-:Y:S01]  /*3cf0*/  @P4 FFMA.FTZ R204, R5.reuse, R95, R204 ;  /* 0x0000005f05cc4223 */ /* 0x040fe200000100cc */
[----:B------:R-:W-:Y:S01]  /*3d00*/  @P4 FFMA.FTZ R202, R5, R93, R202 ;  /* 0x0000005d05ca4223 */ /* 0x000fe200000100ca */
[----:B------:R-:W-:Y:S01]  /*3d10*/  @P4 FFMA.FTZ R93, R29, R156, R157 ;  /* 0x0000009c1d5d4223 */ /* 0x000fe2000001009d */
[----:B------:R-:W-:Y:S01]  /*3d20*/  @P4 FADD.FTZ R158, R165, -R158 ;  /* 0x8000009ea59e4221 */ /* 0x000fe20000010000 */
[----:B------:R-:W5:Y:S02]  /*3d30*/  @P2 LDC R209, c[0x0][0x40c] ;  /* 0x00010300ffd12b82 */ /* 0x000f640000000800 */
[----:B------:R-:W-:Y:S01]  /*3d40*/  @P4 FADD.FTZ R153, R28, -R93 ;  /* 0x8000005d1c994221 */ /* 0x000fe20000010000 */
[----:B-1----:R-:W-:Y:S01]  /*3d50*/  @P2 FMUL.FTZ R93, R92, R159 ;  /* 0x0000009f5c5d2220 */ /* 0x002fe20000410000 */
[----:B--2---:R-:W-:Y:S01]  /*3d60*/  @P2 FMUL.FTZ R159, R202, R207 ;  /* 0x000000cfca9f2220 */ /* 0x004fe20000410000 */
[C---:B------:R-:W-:Y:S01]  /*3d70*/  @P4 FFMA.FTZ R205, R5.reuse, R158, R205 ;  /* 0x0000009e05cd4223 */ /* 0x040fe200000100cd */
[----:B------:R-:W-:Y:S01]  /*3d80*/  @P4 FFMA.FTZ R206, R5, R153, R206 ;  /* 0x0000009905ce4223 */ /* 0x000fe200000100ce */
[----:B------:R-:W-:Y:S01]  /*3d90*/  F2FP.BF16.F32.PACK_AB R92, R94, R92 ;  /* 0x0000005c5e5c723e */ /* 0x000fe200000010ff */
[----:B------:R-:W1:Y:S01]  /*3da0*/  @P2 LDC R211, c[0x0][0x40c] ;  /* 0x00010300ffd32b82 */ /* 0x000e620000000800 */
[----:B------:R-:W-:Y:S01]  /*3db0*/  @P2 F2FP.BF16.F32.PACK_AB R95, RZ, R93 ;  /* 0x0000005dff5f223e */ /* 0x000fe200000010ff */
[----:B0-----:R-:W-:Y:S01]  /*3dc0*/  @P2 FMUL.FTZ R93, R154, R203 ;  /* 0x000000cb9a5d2220 */ /* 0x001fe20000410000 */
[----:B---3--:R-:W-:Y:S01]  /*3dd0*/  @P2 FMUL.FTZ R152, R94, R201 ;  /* 0x000000c95e982220 */ /* 0x008fe20000410000 */
[----:B------:R-:W-:-:S02]  /*3de0*/  @P2 F2FP.BF16.F32.PACK_AB R159, RZ, R159 ;  /* 0x0000009fff9f223e */ /* 0x000fc400000010ff */
[----:B------:R-:W-:Y:S01]  /*3df0*/  @P2 PRMT R148, R95, 0x7610, R148 ;  /* 0x000076105f942816 */ /* 0x000fe20000000094 */
[----:B----4-:R-:W-:Y:S01]  /*3e00*/  @P2 FMUL.FTZ R158, R155, R208 ;  /* 0x000000d09b9e2220 */ /* 0x010fe20000410000 */
[----:B------:R-:W-:Y:S02]  /*3e10*/  @P2 F2FP.BF16.F32.PACK_AB R153, RZ, R93 ;  /* 0x0000005dff99223e */ /* 0x000fe400000010ff */
[----:B------:R-:W-:Y:S02]  /*3e20*/  @P2 F2FP.BF16.F32.PACK_AB R152, RZ, R152 ;  /* 0x00000098ff98223e */ /* 0x000fe400000010ff */
[----:B------:R-:W-:Y:S02]  /*3e30*/  @P2 F2FP.BF16.F32.PACK_AB R158, RZ, R158 ;  /* 0x0000009eff9e223e */ /* 0x000fe400000010ff */
[----:B------:R-:W-:Y:S01]  /*3e40*/  @P2 PRMT R149, R153, 0x7610, R149 ;  /* 0x0000761099952816 */ /* 0x000fe20000000095 */
[----:B-----5:R-:W-:Y:S01]  /*3e50*/  @P2 FMUL.FTZ R201, R204, R209 ;  /* 0x000000d1ccc92220 */ /* 0x020fe20000410000 */
[----:B------:R-:W-:-:S02]  /*3e60*/  @P2 PRMT R150, R159, 0x7610, R150 ;  /* 0x000076109f962816 */ /* 0x000fc40000000096 */
[----:B------:R-:W-:Y:S02]  /*3e70*/  F2FP.BF16.F32.PACK_AB R93, R155, R154 ;  /* 0x0000009a9b5d723e */ /* 0x000fe400000010ff */
[----:B------:R-:W-:Y:S02]  /*3e80*/  @P2 F2FP.BF16.F32.PACK_AB R201, RZ, R201 ;  /* 0x000000c9ffc9223e */ /* 0x000fe400000010ff */
[----:B------:R-:W-:Y:S01]  /*3e90*/  F2FP.BF16.F32.PACK_AB R94, R204, R202 ;  /* 0x000000cacc5e723e */ /* 0x000fe200000010ff */
[----:B-1----:R-:W-:Y:S01]  /*3ea0*/  @P2 FMUL.FTZ R203, R206, R211 ;  /* 0x000000d3cecb2220 */ /* 0x002fe20000410000 */
[----:B------:R-:W-:Y:S02]  /*3eb0*/  @P2 PRMT R148, R148, 0x5410, R152 ;  /* 0x0000541094942816 */ /* 0x000fe40000000098 */
        /* <DEDUP_REMOVED lines=10> */
.L_x_3156:
        /* <DEDUP_REMOVED lines=70> */
.L_x_3155:
        /* <DEDUP_REMOVED lines=19> */
[----:B------:R-:W2:Y:S01]  /*44f0*/  @P2 LDC R154, c[0x0][0x40c] ;  /* 0x00010300ff9a2b82 */ /* 0x000ea20000000800 */
[----:B------:R-:W-:-:S05]  /*4500*/  FMUL.FTZ R155, R5, R206 ;  /* 0x000000ce059b7220 */ /* 0x000fca0000410000 */
[----:B------:R-:W-:Y:S01]  /*4510*/  FSEL R207, R155, RZ, P4 ;  /* 0x000000ff9bcf7208 */ /* 0x000fe20002000000 */
[----:B0-----:R-:W-:Y:S01]  /*4520*/  @P2 FMUL.FTZ R93, R202, R95 ;  /* 0x0000005fca5d2220 */ /* 0x001fe20000410000 */
[----:B------:R-:W0:Y:S04]  /*4530*/  @P2 LDC R159, c[0x0][0x40c] ;  /* 0x00010300ff9f2b82 */ /* 0x000e280000000800 */
[----:B------:R-:W-:Y:S01]  /*4540*/  @P2 F2FP.BF16.F32.PACK_AB R152, RZ, R93 ;  /* 0x0000005dff98223e */ /* 0x000fe200000010ff */
[--C-:B------:R-:W-:Y:S01]  /*4550*/  FFMA.FTZ R93, R25, R156, R157.reuse ;  /* 0x0000009c195d7223 */ /* 0x100fe2000001009d */
[----:B-1----:R-:W-:Y:S02]  /*4560*/  @P2 FMUL.FTZ R92, R201, R94 ;  /* 0x0000005ec95c2220 */ /* 0x002fe40000410000 */
[----:B------:R-:W1:Y:S01]  /*4570*/  @P2 LDC R208, c[0x0][0x40c] ;  /* 0x00010300ffd02b82 */ /* 0x000e620000000800 */
[----:B------:R-:W-:-:S02]  /*4580*/  FFMA.FTZ R94, R160, R156, R157 ;  /* 0x0000009ca05e7223 */ /* 0x000fc4000001009d */
[----:B------:R-:W-:Y:S01]  /*4590*/  @P2 F2FP.BF16.F32.PACK_AB R95, RZ, R92 ;  /* 0x0000005cff5f223e */ /* 0x000fe200000010ff */
[----:B------:R-:W-:Y:S01]  /*45a0*/  FADD.FTZ R92, R24, -R93 ;  /* 0x8000005d185c7221 */ /* 0x000fe20000010000 */
[----:B------:R-:W-:Y:S01]  /*45b0*/  FFMA.FTZ R93, R27, R156, R157 ;  /* 0x0000009c1b5d7223 */ /* 0x000fe2000001009d */
[----:B------:R-:W-:Y:S02]  /*45c0*/  FADD.FTZ R94, R161, -R94 ;  /* 0x8000005ea15e7221 */ /* 0x000fe40000010000 */
[----:B------:R-:W3:Y:S01]  /*45d0*/  @P2 LDC R209, c[0x0][0x40c] ;  /* 0x00010300ffd12b82 */ /* 0x000ee20000000800 */
[C---:B------:R-:W-:Y:S01]  /*45e0*/  FMUL.FTZ R92, R5.reuse, R92 ;  /* 0x0000005c055c7220 */ /* 0x040fe20000410000 */
[----:B------:R-:W-:Y:S01]  /*45f0*/  FADD.FTZ R158, R26, -R93 ;  /* 0x8000005d1a9e7221 */ /* 0x000fe20000010000 */
[----:B------:R-:W-:Y:S01]  /*4600*/  FMUL.FTZ R93, R5, R94 ;  /* 0x0000005e055d7220 */ /* 0x000fe20000410000 */
[----:B------:R-:W-:Y:S02]  /*4610*/  @P2 PRMT R148, R95, 0x7610, R148 ;  /* 0x000076105f942816 */ /* 0x000fe40000000094 */
[----:B------:R-:W-:Y:S01]  /*4620*/  FSEL R203, R92, RZ, P4 ;  /* 0x000000ff5ccb7208 */ /* 0x000fe20002000000 */
[----:B------:R-:W-:Y:S01]  /*4630*/  FMUL.FTZ R94, R5, R158 ;  /* 0x0000009e055e7220 */ /* 0x000fe20000410000 */
[----:B------:R-:W4:Y:S01]  /*4640*/  @P2 LDC R210, c[0x0][0x40c] ;  /* 0x00010300ffd22b82 */ /* 0x000f220000000800 */
[----:B------:R-:W-:Y:S01]  /*4650*/  FFMA.FTZ R158, R164, R156, R157 ;  /* 0x0000009ca49e7223 */ /* 0x000fe2000001009d */
[----:B------:R-:W-:Y:S01]  /*4660*/  @P2 PRMT R148, R148, 0x5410, R152 ;  /* 0x0000541094942816 */ /* 0x000fe20000000098 */
[----:B--2---:R-:W-:Y:S01]  /*4670*/  @P2 FMUL.FTZ R92, R203, R154 ;  /* 0x0000009acb5c2220 */ /* 0x004fe20000410000 */
[----:B------:R-:W-:Y:S01]  /*4680*/  FMUL.FTZ R154, R5, R204 ;  /* 0x000000cc059a7220 */ /* 0x000fe20000410000 */
[----:B------:R-:W-:-:S02]  /*4690*/  FSEL R204, R93, RZ, P4 ;  /* 0x000000ff5dcc7208 */ /* 0x000fc40002000000 */
[----:B------:R-:W-:Y:S02]  /*46a0*/  FSEL R205, R94, RZ, P4 ;  /* 0x000000ff5ecd7208 */ /* 0x000fe40002000000 */
[----:B------:R-:W-:Y:S01]  /*46b0*/  @P2 F2FP.BF16.F32.PACK_AB R153, RZ, R92 ;  /* 0x0000005cff99223e */ /* 0x000fe200000010ff */
[----:B0-----:R-:W-:Y:S01]  /*46c0*/  @P2 FMUL.FTZ R92, R204, R159 ;  /* 0x0000009fcc5c2220 */ /* 0x001fe20000410000 */
[----:B------:R-:W-:Y:S01]  /*46d0*/  FSEL R206, R154, RZ, P4 ;  /* 0x000000ff9ace7208 */ /* 0x000fe20002000000 */
[----:B-1----:R-:W-:Y:S01]  /*46e0*/  @P2 FMUL.FTZ R93, R205, R208 ;  /* 0x000000d0cd5d2220 */ /* 0x002fe20000410000 */
[----:B------:R-:W-:Y:S01]  /*46f0*/  FADD.FTZ R208, R165, -R158 ;  /* 0x8000009ea5d07221 */ /* 0x000fe20000010000 */
[----:B------:R-:W-:Y:S02]  /*4700*/  @P2 PRMT R149, R153, 0x7610, R149 ;  /* 0x0000761099952816 */ /* 0x000fe40000000095 */
[----:B------:R-:W-:Y:S01]  /*4710*/  @P2 F2FP.BF16.F32.PACK_AB R154, RZ, R92 ;  /* 0x0000005cff9a223e */ /* 0x000fe200000010ff */
[----:B---3--:R-:W-:Y:S01]  /*4720*/  @P2 FMUL.FTZ R94, R206, R209 ;  /* 0x000000d1ce5e2220 */ /* 0x008fe20000410000 */
[----:B------:R-:W-:Y:S01]  /*4730*/  F2FP.BF16.F32.PACK_AB R92, R202, R201 ;  /* 0x000000c9ca5c723e */ /* 0x000fe200000010ff */
[----:B------:R-:W-:Y:S01]  /*4740*/  FMUL.FTZ R201, R5, R208 ;  /* 0x000000d005c97220 */ /* 0x000fe20000410000 */
[----:B------:R-:W-:-:S02]  /*4750*/  @P2 F2FP.BF16.F32.PACK_AB R155, RZ, R93 ;  /* 0x0000005dff9b223e */ /* 0x000fc400000010ff */
        /* <DEDUP_REMOVED lines=16> */
.L_x_3158:
        /* <DEDUP_REMOVED lines=9> */
.L_x_3159:
        /* <DEDUP_REMOVED lines=9> */
.L_x_3160:
        /* <DEDUP_REMOVED lines=9> */
.L_x_3161:
        /* <DEDUP_REMOVED lines=9> */
.L_x_3162:
        /* <DEDUP_REMOVED lines=9> */
.L_x_3163:
        /* <DEDUP_REMOVED lines=9> */
.L_x_3164:
        /* <DEDUP_REMOVED lines=9> */
.L_x_3165:
        /* <DEDUP_REMOVED lines=9> */
.L_x_3157:
        /* <DEDUP_REMOVED lines=8> */
.L_x_3154:
[----:B------:R-:W-:Y:S05]  /*4d60*/  BSYNC.RECONVERGENT B0 ;  /* 0x0000000000007941 */ /* 0x000fea0003800200 */
.L_x_3153:
        /* <DEDUP_REMOVED lines=12> */
[C---:B0-2---:R-:W-:Y:S02]  /*4e30*/  SHF.L.U32 R92, R144.reuse, 0x10, RZ ;  /* 0x00000010905c7819 */ /* 0x045fe400000006ff */
        /* <DEDUP_REMOVED lines=71> */
.L_x_3169:
[----:B------:R-:W-:Y:S01]  /*52b0*/  ISETP.GT.AND P5, PT, R4, RZ, PT ;  /* 0x000000ff0400720c */ /* 0x000fe20003fa4270 */
[----:B------:R-:W1:Y:S01]  /*52c0*/  @P2 LDC R159, c[0x0][0x40c] ;  /* 0x00010300ff9f2b82 */ /* 0x000e620000000800 */
[C---:B0-2---:R-:W-:Y:S02]  /*52d0*/  SHF.L.U32 R152, R144.reuse, 0x10, RZ ;  /* 0x0000001090987819 */ /* 0x045fe400000006ff */
        /* <DEDUP_REMOVED lines=67> */
.L_x_3168:
        /* <DEDUP_REMOVED lines=74> */
.L_x_3171:
        /* <DEDUP_REMOVED lines=9> */
.L_x_3172:
        /* <DEDUP_REMOVED lines=9> */
.L_x_3173:
        /* <DEDUP_REMOVED lines=9> */
.L_x_3174:
        /* <DEDUP_REMOVED lines=9> */
.L_x_3175:
        /* <DEDUP_REMOVED lines=9> */
.L_x_3176:
        /* <DEDUP_REMOVED lines=9> */
.L_x_3177:
        /* <DEDUP_REMOVED lines=9> */
.L_x_3178:
        /* <DEDUP_REMOVED lines=9> */
.L_x_3170:
        /* <DEDUP_REMOVED lines=8> */
.L_x_3167:
[----:B------:R-:W-:Y:S05]  /*60b0*/  BSYNC.RECONVERGENT B0 ;  /* 0x0000000000007941 */ /* 0x000fea0003800200 */
.L_x_3166:
        /* <DEDUP_REMOVED lines=12> */
[C---:B0-23--:R-:W-:Y:S02]  /*6180*/  SHF.L.U32 R154, R33.reuse, 0x10, RZ ;  /* 0x00000010219a7819 */ /* 0x04dfe400000006ff */
[C---:B------:R-:W-:Y:S02]  /*6190*/  PRMT R4, R32.reuse, 0x7632, R4 ;  /* 0x0000763220047816 */ /* 0x040fe40000000004 */
[----:B------:R-:W-:Y:S02]  /*61a0*/  SHF.L.U32 R92, R32, 0x10, RZ ;  /* 0x00000010205c7819 */ /* 0x000fe400000006ff */
[----:B------:R-:W-:Y:S01]  /*61b0*/  SHF.L.U32 R94, R4, 0x10, RZ ;  /* 0x00000010045e7819 */ /* 0x000fe200000006ff */
[----:B------:R-:W0:Y:S01]  /*61c0*/  @P2 LDC R159, c[0x0][0x40c] ;  /* 0x00010300ff9f2b82 */ /* 0x000e220000000800 */
[----:B------:R-:W-:-:S02]  /*61d0*/  PRMT R4, R33, 0x7632, R4 ;  /* 0x0000763221047816 */ /* 0x000fc40000000004 */
[----:B------:R-:W-:Y:S01]  /*61e0*/  SHF.L.U32 R204, R35, 0x10, RZ ;  /* 0x0000001023cc7819 */ /* 0x000fe200000006ff */
[-CC-:B------:R-:W-:Y:S01]  /*61f0*/  @P6 FFMA.FTZ R95, R185, R156.reuse, R157.reuse ;  /* 0x0000009cb95f6223 */ /* 0x180fe2000001009d */
[-CC-:B------:R-:W-:Y:S01]  /*6200*/  @P6 FFMA.FTZ R152, R188, R156.reuse, R157.reuse ;  /* 0x0000009cbc986223 */ /* 0x180fe2000001009d */
[-CC-:B------:R-:W-:Y:S01]  /*6210*/  @P6 FFMA.FTZ R93, R167, R156.reuse, R157.reuse ;  /* 0x0000009ca75d6223 */ /* 0x180fe2000001009d */
[-C--:B------:R-:W-:Y:S01]  /*6220*/  @P6 FFMA.FTZ R158, R190, R156.reuse, R157 ;  /* 0x0000009cbe9e6223 */ /* 0x080fe2000001009d */
[----:B------:R-:W-:Y:S01]  /*6230*/  @P6 FADD.FTZ R95, R184, -R95 ;  /* 0x8000005fb85f6221 */ /* 0x000fe20000010000 */
[----:B------:R-:W2:Y:S01]  /*6240*/  @P2 LDC R207, c[0x0][0x40c] ;  /* 0x00010300ffcf2b82 */ /* 0x000ea20000000800 */
[----:B------:R-:W-:Y:S01]  /*6250*/  @P6 FADD.FTZ R152, R191, -R152 ;  /* 0x80000098bf986221 */ /* 0x000fe20000010000 */
[----:B------:R-:W-:Y:S01]  /*6260*/  @P6 FADD.FTZ R93, R182, -R93 ;  /* 0x8000005db65d6221 */ /* 0x000fe20000010000 */
[----:B------:R-:W-:Y:S01]  /*6270*/  @P6 FFMA.FTZ R154, R5, R95, R154 ;  /* 0x0000005f059a6223 */ /* 0x000fe2000001009a */
[--C-:B------:R-:W-:Y:S01]  /*6280*/  @P6 FFMA.FTZ R153, R187, R156, R157.reuse ;  /* 0x0000009cbb996223 */ /* 0x100fe2000001009d */
[C---:B------:R-:W-:Y:S01]  /*6290*/  @P6 FFMA.FTZ R94, R5.reuse, R152, R94 ;  /* 0x00000098055e6223 */ /* 0x040fe2000001005e */
[----:B------:R-:W-:Y:S01]  /*62a0*/  SHF.L.U32 R152, R4, 0x10, RZ ;  /* 0x0000001004987819 */ /* 0x000fe200000006ff */
[----:B------:R-:W-:Y:S01]  /*62b0*/  @P6 FFMA.FTZ R92, R5, R93, R92 ;  /* 0x0000005d055c6223 */ /* 0x000fe2000001005c */
[----:B------:R-:W3:Y:S01]  /*62c0*/  @P2 LDC R95, c[0x0][0x40c] ;  /* 0x00010300ff5f2b82 */ /* 0x000ee20000000800 */
[----:B------:R-:W-:Y:S01]  /*62d0*/  @P6 FADD.FTZ R158, R193, -R158 ;  /* 0x8000009ec19e6221 */ /* 0x000fe20000010000 */
[-CC-:B------:R-:W-:Y:S01]  /*62e0*/  @P6 FFMA.FTZ R202, R192, R156.reuse, R157.reuse ;  /* 0x0000009cc0ca6223 */ /* 0x180fe2000001009d */
[-CC-:B------:R-:W-:Y:S01]  /*62f0*/  @P6 FFMA.FTZ R155, R198, R156.reuse, R157.reuse ;  /* 0x0000009cc69b6223 */ /* 0x180fe2000001009d */
[----:B------:R-:W-:Y:S01]  /*6300*/  PRMT R4, R34, 0x7632, R4 ;  /* 0x0000763222047816 */ /* 0x000fe20000000004 */
[----:B------:R-:W-:Y:S01]  /*6310*/  @P6 FFMA.FTZ R157, R189, R156, R157 ;  /* 0x0000009cbd9d6223 */ /* 0x000fe2000001009d */
[----:B------:R-:W-:Y:S01]  /*6320*/  PRMT R93, R35, 0x7632, R93 ;  /* 0x00007632235d7816 */ /* 0x000fe2000000005d */
[----:B------:R-:W-:Y:S01]  /*6330*/  @P6 FADD.FTZ R153, R186, -R153 ;  /* 0x80000099ba996221 */ /* 0x000fe20000010000 */
[----:B------:R-:W4:Y:S01]  /*6340*/  @P2 LDC R205, c[0x0][0x40c] ;  /* 0x00010300ffcd2b82 */ /* 0x000f220000000800 */
[----:B------:R-:W-:Y:S01]  /*6350*/  SHF.L.U32 R156, R34, 0x10, RZ ;  /* 0x00000010229c7819 */ /* 0x000fe200000006ff */
[----:B------:R-:W-:Y:S01]  /*6360*/  @P6 FFMA.FTZ R152, R5, R158, R152 ;  /* 0x0000009e05986223 */ /* 0x000fe20000010098 */
[----:B------:R-:W-:Y:S01]  /*6370*/  SHF.L.U32 R158, R4, 0x10, RZ ;  /* 0x00000010049e7819 */ /* 0x000fe200000006ff */
[----:B------:R-:W-:Y:S01]  /*6380*/  @P6 FADD.FTZ R202, R195, -R202 ;  /* 0x800000cac3ca6221 */ /* 0x000fe20000010000 */
[----:B------:R-:W-:Y:S01]  /*6390*/  SHF.L.U32 R201, R93, 0x10, RZ ;  /* 0x000000105dc97819 */ /* 0x000fe200000006ff */
[----:B------:R-:W-:Y:S01]  /*63a0*/  @P6 FADD.FTZ R206, R196, -R155 ;  /* 0x8000009bc4ce6221 */ /* 0x000fe20000010000 */
[----:B------:R-:W-:Y:S01]  /*63b0*/  @P6 FADD.FTZ R157, R194, -R157 ;  /* 0x8000009dc29d6221 */ /* 0x000fe20000010000 */
[----:B------:R-:W5:Y:S01]  /*63c0*/  @P2 LDC R209, c[0x0][0x40c] ;  /* 0x00010300ffd12b82 */ /* 0x000f620000000800 */
[----:B-1----:R-:W-:Y:S01]  /*63d0*/  @P2 FMUL.FTZ R93, R94, R203 ;  /* 0x000000cb5e5d2220 */ /* 0x002fe20000410000 */
[C---:B------:R-:W-:Y:S01]  /*63e0*/  @P6 FFMA.FTZ R156, R5.reuse, R153, R156 ;  /* 0x00000099059c6223 */ /* 0x040fe2000001009c */
[C---:B------:R-:W-:Y:S01]  /*63f0*/  @P6 FFMA.FTZ R158, R5.reuse, R202, R158 ;  /* 0x000000ca059e6223 */ /* 0x040fe2000001009e */
[C---:B------:R-:W-:Y:S01]  /*6400*/  @P6 FFMA.FTZ R204, R5.reuse, R157, R204 ;  /* 0x0000009d05cc6223 */ /* 0x040fe200000100cc */
[----:B------:R-:W-:Y:S01]  /*6410*/  @P6 FFMA.FTZ R201, R5, R206, R201 ;  /* 0x000000ce05c96223 */ /* 0x000fe200000100c9 */
[----:B------:R-:W-:Y:S01]  /*6420*/  @P2 F2FP.BF16.F32.PACK_AB R5, RZ, R93 ;  /* 0x0000005dff05223e */ /* 0x000fe200000010ff */
[----:B0-----:R-:W-:Y:S01]  /*6430*/  @P2 FMUL.FTZ R4, R92, R159 ;  /* 0x0000009f5c042220 */ /* 0x001fe20000410000 */
[----:B------:R-:W0:Y:S01]  /*6440*/  @P2 LDC R211, c[0x0][0x40c] ;  /* 0x00010300ffd32b82 */ /* 0x000e220000000800 */
[----:B---3--:R-:W-:Y:S01]  /*6450*/  @P2 FMUL.FTZ R93, R154, R95 ;  /* 0x0000005f9a5d2220 */ /* 0x008fe20000410000 */
[----:B--2---:R-:W-:Y:S01]  /*6460*/  @P2 FMUL.FTZ R155, R156, R207 ;  /* 0x000000cf9c9b2220 */ /* 0x004fe20000410000 */
[----:B------:R-:W-:-:S02]  /*6470*/  F2FP.BF16.F32.PACK_AB R92, R94, R92 ;  /* 0x0000005c5e5c723e */ /* 0x000fc400000010ff */
[----:B------:R-:W-:Y:S02]  /*6480*/  @P2 F2FP.BF16.F32.PACK_AB R4, RZ, R4 ;  /* 0x00000004ff04223e */ /* 0x000fe400000010ff */
[----:B------:R-:W-:Y:S01]  /*6490*/  @P2 F2FP.BF16.F32.PACK_AB R95, RZ, R93 ;  /* 0x0000005dff5f223e */ /* 0x000fe200000010ff */
[----:B----4-:R-:W-:Y:S01]  /*64a0*/  @P2 FMUL.FTZ R153, R152, R205 ;  /* 0x000000cd98992220 */ /* 0x010fe20000410000 */
[----:B------:R-:W-:Y:S02]  /*64b0*/  @P2 F2FP.BF16.F32.PACK_AB R155, RZ, R155 ;  /* 0x0000009bff9b223e */ /* 0x000fe400000010ff */
[----:B------:R-:W-:Y:S02]  /*64c0*/  @P2 PRMT R148, R4, 0x7610, R148 ;  /* 0x0000761004942816 */ /* 0x000fe40000000094 */
[----:B------:R-:W-:Y:S02]  /*64d0*/  @P2 F2FP.BF16.F32.PACK_AB R153, RZ, R153 ;  /* 0x00000099ff99223e */ /* 0x000fe400000010ff */
[----:B------:R-:W-:Y:S01]  /*64e0*/  @P2 PRMT R149, R95, 0x7610, R149 ;  /* 0x000076105f952816 */ /* 0x000fe20000000095 */
[----:B-----5:R-:W-:Y:S01]  /*64f0*/  @P2 FMUL.FTZ R157, R158, R209 ;  /* 0x000000d19e9d2220 */ /* 0x020fe20000410000 */
[----:B------:R-:W-:-:S02]  /*6500*/  @P2 PRMT R150, R155, 0x7610, R150 ;  /* 0x000076109b962816 */ /* 0x000fc40000000096 */
[----:B------:R-:W-:Y:S02]  /*6510*/  F2FP.BF16.F32.PACK_AB R93, R152, R154 ;  /* 0x0000009a985d723e */ /* 0x000fe400000010ff */
[----:B------:R-:W-:Y:S02]  /*6520*/  @P2 F2FP.BF16.F32.PACK_AB R157, RZ, R157 ;  /* 0x0000009dff9d223e */ /* 0x000fe400000010ff */
[----:B------:R-:W-:Y:S01]  /*6530*/  F2FP.BF16.F32.PACK_AB R94, R158, R156 ;  /* 0x0000009c9e5e723e */ /* 0x000fe200000010ff */
[----:B0-----:R-:W-:Y:S01]  /*6540*/  @P2 FMUL.FTZ R159, R204, R211 ;  /* 0x000000d3cc9f2220 */ /* 0x001fe20000410000 */
        /* <DEDUP_REMOVED lines=11> */
.L_x_3182:
[----:B------:R-:W-:Y:S01]  /*6600*/  ISETP.GT.AND P6, PT, R4, RZ, PT ;  /* 0x000000ff0400720c */ /* 0x000fe20003fc4270 */
[----:B0-23--:R-:W0:Y:S01]  /*6610*/  @P2 LDC R155, c[0x0][0x40c] ;  /* 0x00010300ff9b2b82 */ /* 0x00de220000000800 */
[C---:B------:R-:W-:Y:S02]  /*6620*/  SHF.L.U32 R4, R32.reuse, 0x10, RZ ;  /* 0x0000001020047819 */ /* 0x040fe400000006ff */
[----:B------:R-:W-:Y:S02]  /*6630*/  PRMT R152, R32, 0x7632, R152 ;  /* 0x0000763220987816 */ /* 0x000fe40000000098 */
[----:B------:R-:W-:Y:S02]  /*6640*/  SHF.L.U32 R154, R33, 0x10, RZ ;  /* 0x00000010219a7819 */ /* 0x000fe400000006ff */
[----:B------:R-:W-:Y:S01]  /*6650*/  SHF.L.U32 R152, R152, 0x10, RZ ;  /* 0x0000001098987819 */ /* 0x000fe200000006ff */
[----:B------:R-:W1:Y:S01]  /*6660*/  @P2 LDC R201, c[0x0][0x40c] ;  /* 0x00010300ffc92b82 */ /* 0x000e620000000800 */
        /* <DEDUP_REMOVED lines=63> */
.L_x_3181:
[----:B0-23--:R-:W0:Y:S02]  /*6a60*/  LDC.64 R152, c[0x0][0x478] ;  /* 0x00011e00ff987b82 */ /* 0x00de240000000a00 */
        /* <DEDUP_REMOVED lines=24> */
[----:B------:R-:W-:Y:S01]  /*6bf0*/  FADD.FTZ R204, R195, -R204 ;  /* 0x800000ccc3cc7221 */ /* 0x000fe20000010000 */
[----:B------:R-:W-:Y:S01]  /*6c00*/  FSEL R158, R92, RZ, P6 ;  /* 0x000000ff5c9e7208 */ /* 0x000fe20003000000 */
[C---:B------:R-:W-:Y:S01]  /*6c10*/  FMUL.FTZ R93, R5.reuse, R94 ;  /* 0x0000005e055d7220 */ /* 0x040fe20000410000 */
[----:B------:R-:W3:Y:S01]  /*6c20*/  @P2 LDC R206, c[0x0][0x40c] ;  /* 0x00010300ffce2b82 */ /* 0x000ee20000000800 */
[C---:B------:R-:W-:Y:S01]  /*6c30*/  FMUL.FTZ R95, R5.reuse, R202 ;  /* 0x000000ca055f7220 */ /* 0x040fe20000410000 */
[----:B------:R-:W-:Y:S01]  /*6c40*/  FMUL.FTZ R94, R5, R156 ;  /* 0x0000009c055e7220 */ /* 0x000fe20000410000 */
[----:B0-----:R-:W-:Y:S01]  /*6c50*/  @P2 FMUL.FTZ R4, R157, R152 ;  /* 0x000000989d042220 */ /* 0x001fe20000410000 */
[----:B------:R-:W-:Y:S01]  /*6c60*/  FADD.FTZ R212, R196, -R201 ;  /* 0x800000c9c4d47221 */ /* 0x000fe20000010000 */
[----:B------:R-:W-:Y:S01]  /*6c70*/  FMUL.FTZ R152, R5, R204 ;  /* 0x000000cc05987220 */ /* 0x000fe20000410000 */
[----:B------:R-:W-:-:S02]  /*6c80*/  FSEL R159, R93, RZ, P6 ;  /* 0x000000ff5d9f7208 */ /* 0x000fc40003000000 */
[----:B------:R-:W0:Y:S01]  /*6c90*/  @P2 LDC R155, c[0x0][0x40c] ;  /* 0x00010300ff9b2b82 */ /* 0x000e220000000800 */
[----:B-1----:R-:W-:Y:S01]  /*6ca0*/  @P2 FMUL.FTZ R92, R158, R153 ;  /* 0x000000999e5c2220 */ /* 0x002fe20000410000 */
[----:B------:R-:W-:Y:S01]  /*6cb0*/  FMUL.FTZ R153, R5, R208 ;  /* 0x000000d005997220 */ /* 0x000fe20000410000 */
[----:B------:R-:W-:Y:S01]  /*6cc0*/  FSEL R201, R95, RZ, P6 ;  /* 0x000000ff5fc97208 */ /* 0x000fe20003000000 */
[----:B------:R-:W-:Y:S01]  /*6cd0*/  FMUL.FTZ R156, R5, R212 ;  /* 0x000000d4059c7220 */ /* 0x000fe20000410000 */
[----:B------:R-:W-:Y:S02]  /*6ce0*/  FSEL R202, R94, RZ, P6 ;  /* 0x000000ff5eca7208 */ /* 0x000fe40003000000 */
[----:B------:R-:W-:Y:S01]  /*6cf0*/  @P2 F2FP.BF16.F32.PACK_AB R5, RZ, R92 ;  /* 0x0000005cff05223e */ /* 0x000fe200000010ff */
[----:B------:R-:W1:Y:S01]  /*6d00*/  @P2 LDC R205, c[0x0][0x40c] ;  /* 0x00010300ffcd2b82 */ /* 0x000e620000000800 */
[----:B------:R-:W-:Y:S01]  /*6d10*/  FSEL R204, R152, RZ, P6 ;  /* 0x000000ff98cc7208 */ /* 0x000fe20003000000 */
[----:B--2---:R-:W-:Y:S01]  /*6d20*/  @P2 FMUL.FTZ R92, R159, R154 ;  /* 0x0000009a9f5c2220 */ /* 0x004fe20000410000 */
[----:B------:R-:W-:-:S02]  /*6d30*/  FSEL R203, R153, RZ, P6 ;  /* 0x000000ff99cb7208 */ /* 0x000fc40003000000 */
[----:B------:R-:W-:Y:S02]  /*6d40*/  @P2 F2FP.BF16.F32.PACK_AB R4, RZ, R4 ;  /* 0x00000004ff04223e */ /* 0x000fe400000010ff */
[----:B------:R-:W-:Y:S01]  /*6d50*/  @P2 F2FP.BF16.F32.PACK_AB R95, RZ, R92 ;  /* 0x0000005cff5f223e */ /* 0x000fe200000010ff */
[----:B------:R-:W2:Y:S01]  /*6d60*/  @P2 LDC R210, c[0x0][0x40c] ;  /* 0x00010300ffd22b82 */ /* 0x000ea20000000800 */
[----:B---3--:R-:W-:Y:S01]  /*6d70*/  @P2 FMUL.FTZ R94, R201, R206 ;  /* 0x000000cec95e2220 */ /* 0x008fe20000410000 */
[----:B------:R-:W-:Y:S02]  /*6d80*/  @P2 PRMT R148, R4, 0x7610, R148 ;  /* 0x0000761004942816 */ /* 0x000fe40000000094 */
[----:B------:R-:W-:Y:S02]  /*6d90*/  FSEL R156, R156, RZ, P6 ;  /* 0x000000ff9c9c7208 */ /* 0x000fe40003000000 */
[----:B------:R-:W-:Y:S01]  /*6da0*/  @P2 F2FP.BF16.F32.PACK_AB R153, RZ, R94 ;  /* 0x0000005eff99223e */ /* 0x000fe200000010ff */
[----:B0-----:R-:W-:Y:S01]  /*6db0*/  @P2 FMUL.FTZ R93, R202, R155 ;  /* 0x0000009bca5d2220 */ /* 0x001fe20000410000 */
[----:B------:R-:W-:-:S02]  /*6dc0*/  @P2 PRMT R149, R95, 0x7610, R149 ;  /* 0x000076105f952816 */ /* 0x000fc40000000095 */
[----:B------:R-:W-:Y:S02]  /*6dd0*/  @P2 PRMT R150, R153, 0x7610, R150 ;  /* 0x0000761099962816 */ /* 0x000fe40000000096 */
[----:B------:R-:W-:Y:S02]  /*6de0*/  @P2 F2FP.BF16.F32.PACK_AB R152, RZ, R93 ;  /* 0x0000005dff98223e */ /* 0x000fe400000010ff */
[----:B------:R-:W-:Y:S01]  /*6df0*/  F2FP.BF16.F32.PACK_AB R92, R158, R157 ;  /* 0x0000009d9e5c723e */ /* 0x000fe200000010ff */
[----:B-1----:R-:W-:Y:S01]  /*6e00*/  @P2 FMUL.FTZ R154, R204, R205 ;  /* 0x000000cdcc9a2220 */ /* 0x002fe20000410000 */
[----:B------:R-:W-:Y:S02]  /*6e10*/  F2FP.BF16.F32.PACK_AB R93, R202, R159 ;  /* 0x0000009fca5d723e */ /* 0x000fe400000010ff */
[----:B------:R-:W-:Y:S02]  /*6e20*/  F2FP.BF16.F32.PACK_AB R94, R204, R201 ;  /* 0x000000c9cc5e723e */ /* 0x000fe400000010ff */
[----:B------:R-:W-:-:S02]  /*6e30*/  @P2 F2FP.BF16.F32.PACK_AB R154, RZ, R154 ;  /* 0x0000009aff9a223e */ /* 0x000fc400000010ff */
[----:B------:R-:W-:Y:S01]  /*6e40*/  @P2 PRMT R148, R148, 0x5410, R5 ;  /* 0x0000541094942816 */ /* 0x000fe20000000005 */
[----:B--2---:R-:W-:Y:S01]  /*6e50*/  @P2 FMUL.FTZ R155, R203, R210 ;  /* 0x000000d2cb9b2220 */ /* 0x004fe20000410000 */
[----:B------:R-:W-:Y:S02]  /*6e60*/  @P2 PRMT R149, R149, 0x5410, R152 ;  /* 0x0000541095952816 */ /* 0x000fe40000000098 */
[----:B------:R-:W-:Y:S02]  /*6e70*/  F2FP.BF16.F32.PACK_AB R95, R156, R203 ;  /* 0x000000cb9c5f723e */ /* 0x000fe400000010ff */
        /* <DEDUP_REMOVED lines=8> */
.L_x_3184:
        /* <DEDUP_REMOVED lines=16> */
.L_x_3185:
        /* <DEDUP_REMOVED lines=9> */
.L_x_3186:
        /* <DEDUP_REMOVED lines=9> */
.L_x_3187:
        /* <DEDUP_REMOVED lines=9> */
.L_x_3188:
        /* <DEDUP_REMOVED lines=9> */
.L_x_3189:
        /* <DEDUP_REMOVED lines=9> */
.L_x_3190:
        /* <DEDUP_REMOVED lines=9> */
.L_x_3191:
[----:B------:R-:W-:-:S04]  /*7360*/  @P2 F2FP.BF16.F32.PACK_AB R153, RZ, R153 ;  /* 0x00000099ff99223e */ /* 0x000fc800000010ff */
[----:B------:R-:W-:-:S07]  /*7370*/  @P2 PRMT R151, R151, 0x5410, R153 ;  /* 0x0000541097972816 */ /* 0x000fce0000000099 */
.L_x_3183:
[----:B------:R-:W0:Y:S08]  /*7380*/  @P0 LDC.64 R152, c[0x0][0x478] ;  /* 0x00011e00ff980b82 */ /* 0x000e300000000a00 */
[----:B------:R-:W1:Y:S01]  /*7390*/  @P2 LDC.64 R4, c[0x0][0x468] ;  /* 0x00011a00ff042b82 */ /* 0x000e620000000a00 */
[----:B0-----:R-:W-:-:S05]  /*73a0*/  @P0 IMAD.WIDE.U32 R152, R200, 0x10, R152 ;  /* 0x00000010c8980825 */ /* 0x001fca00078e0098 */
[----:B------:R4:W-:Y:S01]  /*73b0*/  @P0 STG.E.128 desc[UR10][R152.64], R92 ;  /* 0x0000005c98000986 */ /* 0x0009e2000c101d0a */
[----:B-1----:R-:W-:-:S05]  /*73c0*/  @P2 IMAD.WIDE.U32 R4, R197, 0x10, R4 ;  /* 0x00000010c5042825 */ /* 0x002fca00078e0004 */
[----:B------:R4:W-:Y:S02]  /*73d0*/  @P2 STG.E.128 desc[UR10][R4.64], R148 ;  /* 0x0000009404002986 */ /* 0x0009e4000c101d0a */
.L_x_3180:
[----:B------:R-:W-:Y:S05]  /*73e0*/  BSYNC.RECONVERGENT B0 ;  /* 0x0000000000007941 */ /* 0x000fea0003800200 */
.L_x_3179:
[----:B----4-:R-:W1:Y:S01]  /*73f0*/  LDC.64 R4, c[0x0][0x380] ;  /* 0x0000e000ff047b82 */ /* 0x010e620000000a00 */
[----:B------:R-:W-:Y:S01]  /*7400*/  UPLOP3.LUT UP1, UPT, UPT, UPT, UP1, 0x40, 0x4 ;  /* 0x000000000004789c */ /* 0x000fe20003f2e810 */
[----:B-1----:R-:W-:-:S04]  /*7410*/  IADD3 R2, PT, PT, R2, R4, RZ ;  /* 0x0000000402027210 */ /* 0x002fc80007ffe0ff */
[----:B------:R-:W-:-:S13]  /*7420*/  ISETP.GE.AND P0, PT, R2, R5, PT ;  /* 0x000000050200720c */ /* 0x000fda0003f06270 */
[----:B------:R-:W-:Y:S05]  /*7430*/  @!P0 BRA `(.L_x_3192) ;  /* 0xffffff9000a08947 */ /* 0x000fea000383ffff */
.L_x_3128:
        /* <DEDUP_REMOVED lines=40> */
.L_x_3193:
        /* <DEDUP_REMOVED lines=12> */
.L_x_15620:


//--------------------- .text._ZN10layer_norm13ln_bwd_kernelINS_13Kernel_traitsIf13__nv_bfloat16S2_S2_fjLj4096ELj1ELj1ELj4ELj16ENS_18Kernel_traits_baseILj4096EfS2_S2_S2_fjLj128EEEEELb0ELb0ELb1ELb1EEEvNS_9BwdParamsE --------------------------
	.section	.text._ZN10layer_norm13ln_bwd_kernelINS_13Kernel_traitsIf13__nv_bfloat16S2_S2_fjLj4096ELj1ELj1ELj4ELj16ENS_18Kernel_traits_baseILj4096EfS2_S2_S2_fjLj128EEEEELb0ELb0ELb1ELb1EEEvNS_9BwdParamsE,"ax",@progbits
	.align	128
        .global         _ZN10layer_norm13ln_bwd_kernelINS_13Kernel_traitsIf13__nv_bfloat16S2_S2_fjLj4096ELj1ELj1ELj4ELj16ENS_18Kernel_traits_baseILj4096EfS2_S2_S2_fjLj128EEEEELb0ELb0ELb1ELb1EEEvNS_9BwdParamsE
        .type           _ZN10layer_norm13ln_bwd_kernelINS_13Kernel_traitsIf13__nv_bfloat16S2_S2_fjLj4096ELj1ELj1ELj4ELj16ENS_18Kernel_traits_baseILj4096EfS2_S2_S2_fjLj128EEEEELb0ELb0ELb1ELb1EEEvNS_9BwdParamsE,@function
        .size           _ZN10layer_norm13ln_bwd_kernelINS_13Kernel_traitsIf13__nv_bfloat16S2_S2_fjLj4096ELj1ELj1ELj4ELj16ENS_18Kernel_traits_baseILj4096EfS2_S2_S2_fjLj128EEEEELb0ELb0ELb1ELb1EEEvNS_9BwdParamsE,(.L_x_15621 - _ZN10layer_norm13ln_bwd_kernelINS_13Kernel_traitsIf13__nv_bfloat16S2_S2_fjLj4096ELj1ELj1ELj4ELj16ENS_18Kernel_traits_baseILj4096EfS2_S2_S2_fjLj128EEEEELb0ELb0ELb1ELb1EEEvNS_9BwdParamsE)
        .other          _ZN10layer_norm13ln_bwd_kernelINS_13Kernel_traitsIf13__nv_bfloat16S2_S2_fjLj4096ELj1ELj1ELj4ELj16ENS_18Kernel_traits_baseILj4096EfS2_S2_S2_fjLj128EEEEELb0ELb0ELb1ELb1EEEvNS_9BwdParamsE,@"STO_CUDA_ENTRY STV_DEFAULT"
_ZN10layer_norm13ln_bwd_kernelINS_13Kernel_traitsIf13__nv_bfloat16S2_S2_fjLj4096ELj1ELj1ELj4ELj16ENS_18Kernel_traits_baseILj4096EfS2_S2_S2_fjLj128EEEEELb0ELb0ELb1ELb1EEEvNS_9BwdParamsE:
.text._ZN10layer_norm13ln_bwd_kernelINS_13Kernel_traitsIf13__nv_bfloat16S2_S2_fjLj4096ELj1ELj1ELj4ELj16ENS_18Kernel_traits_baseILj4096EfS2_S2_S2_fjLj128EEEEELb0ELb0ELb1ELb1EEEvNS_9BwdParamsE:
        /* <DEDUP_REMOVED lines=57> */
[----:B--234-:R-:W-:-:S11]  /*0390*/  UPLOP3.LUT UP1, UPT, UPT, UPT, UPT, 0x40, 0x4 ;  /* 0x000000000004789c */ /* 0x01cfd60003f2e870 */
.L_x_3243:
[----:B------:R-:W1:Y:S08]  /*03a0*/  LDC.64 R128, c[0x0][0x3f8] ;  /* 0x0000fe00ff807b82 */ /* 0x000e700000000a00 */
[----:B------:R-:W2:Y:S08]  /*03b0*/  LDC.64 R126, c[0x0][0x3c8] ;  /* 0x0000f200ff7e7b82 */ /* 0x000eb00000000a00 */
[----:B------:R-:W3:Y:S01]  /*03c0*/  LDC.64 R124, c[0x0][0x3f0] ;  /* 0x0000fc00ff7c7b82 */ /* 0x000ee20000000a00 */
[----:B-1----:R-:W-:-:S05]  /*03d0*/  IMAD.WIDE R128, R133, 0x4, R128 ;  /* 0x0000000485807825 */ /* 0x002fca00078e0280 */
[----:B------:R-:W4:Y:S01]  /*03e0*/  LDG.E R0, desc[UR12][R128.64] ;  /* 0x0000000c80007981 */ /* 0x000f22000c1e1900 */
[----:B--2---:R-:W-:-:S05]  /*03f0*/  IMAD.WIDE R126, R133, 0x4, R126 ;  /* 0x00000004857e7825 */ /* 0x004fca00078e027e */
[----:B0----5:R0:W5:Y:S01]  /*0400*/  LDG.E R2, desc[UR12][R126.64] ;  /* 0x0000000c7e027981 */ /* 0x021162000c1e1900 */
        /* <DEDUP_REMOVED lines=17> */
[----:B------:R-:W-:Y:S02]  /*0520*/  IADD3 R163, PT, PT, R161, 0x80, RZ ;  /* 0x00000080a1a37810 */ /* 0x000fe40007ffe0ff */
[----:B------:R-:W-:Y:S02]  /*0530*/  IADD3 R137, PT, PT, R3, 0x100, RZ ;  /* 0x0000010003897810 */ /* 0x000fe40007ffe0ff */
[----:B------:R-:W-:Y:S02]  /*0540*/  IADD3 R165, PT, PT, R161, 0x100, RZ ;  /* 0x00000100a1a57810 */ /* 0x000fe40007ffe0ff */
[----:B------:R-:W-:Y:S02]  /*0550*/  SHF.R.S32.HI R126, RZ, 0x1f, R133 ;  /* 0x0000001fff7e7819 */ /* 0x000fe40000011485 */
[----:B0-----:R-:W-:Y:S02]  /*0560*/  LEA R134, P0, R133, R134, 0x2 ;  /* 0x0000008685867211 */ /* 0x001fe400078010ff */
[----:B------:R-:W-:-:S02]  /*0570*/  IADD3 R141, PT, PT, R3, 0x80, RZ ;  /* 0x00000080038d7810 */ /* 0x000fc40007ffe0ff */
[C---:B------:R-:W-:Y:S01]  /*0580*/  IADD3 R167, PT, PT, R161.reuse, 0x180, RZ ;  /* 0x00000180a1a77810 */ /* 0x040fe20007ffe0ff */
[----:B-1----:R-:W-:Y:S01]  /*0590*/  IMAD.WIDE.U32 R156, R161, 0x10, R128 ;  /* 0x00000010a19c7825 */ /* 0x002fe200078e0080 */
[----:B------:R-:W-:-:S03]  /*05a0*/  LEA.HI.X R135, R133, R135, R126, 0x2, P0 ;  /* 0x0000008785877211 */ /* 0x000fc600000f147e */
[----:B------:R-:W-:Y:S02]  /*05b0*/  IMAD.WIDE.U32 R152, R163, 0x10, R128 ;  /* 0x00000010a3987825 */ /* 0x000fe400078e0080 */
[----:B------:R-:W3:Y:S02]  /*05c0*/  LDG.E.128 R156, desc[UR12][R156.64] ;  /* 0x0000000c9c9c7981 */ /* 0x000ee4000c1e1d00 */
[--C-:B--2---:R-:W-:Y:S02]  /*05d0*/  IMAD.WIDE.U32 R136, R137, 0x10, R124.reuse ;  /* 0x0000001089887825 */ /* 0x104fe400078e007c */
[----:B------:R-:W2:Y:S02]  /*05e0*/  LDG.E R135, desc[UR12][R134.64] ;  /* 0x0000000c86877981 */ /* 0x000ea4000c1e1900 */
[----:B------:R-:W-:-:S04]  /*05f0*/  IMAD.WIDE.U32 R148, R3, 0x10, R124 ;  /* 0x0000001003947825 */ /* 0x000fc800078e007c */
[----:B------:R-:W-:Y:S01]  /*0600*/  IMAD.WIDE.U32 R144, R165, 0x10, R128 ;  /* 0x00000010a5907825 */ /* 0x000fe200078e0080 */
[----:B------:R-:W4:Y:S03]  /*0610*/  LDG.E.128 R136, desc[UR12][R136.64] ;  /* 0x0000000c88887981 */ /* 0x000f26000c1e1d00 */
[----:B------:R-:W-:Y:S01]  /*0620*/  IMAD.WIDE.U32 R140, R141, 0x10, R124 ;  /* 0x000000108d8c7825 */ /* 0x000fe200078e007c */
[----:B------:R-:W-:Y:S01]  /*0630*/  IADD3 R3, PT, PT, R3, 0x180, RZ ;  /* 0x0000018003037810 */ /* 0x000fe20007ffe0ff */
[----:B------:R-:W2:Y:S02]  /*0640*/  LDG.E.128 R148, desc[UR12][R148.64] ;  /* 0x0000000c94947981 */ /* 0x000ea4000c1e1d00 */
[----:B------:R-:W-:Y:S02]  /*0650*/  IMAD.WIDE.U32 R128, R167, 0x10, R128 ;  /* 0x00000010a7807825 */ /* 0x000fe400078e0080 */
[----:B------:R-:W2:Y:S02]  /*0660*/  LDG.E.128 R152, desc[UR12][R152.64] ;  /* 0x0000000c98987981 */ /* 0x000ea4000c1e1d00 */
[----:B------:R-:W-:-:S02]  /*0670*/  IMAD.WIDE.U32 R124, R3, 0x10, R124 ;  /* 0x00000010037c7825 */ /* 0x000fc400078e007c */
[----:B------:R-:W2:Y:S04]  /*0680*/  LDG.E.128 R140, desc[UR12][R140.64] ;  /* 0x0000000c8c8c7981 */ /* 0x000ea8000c1e1d00 */
[----:B------:R-:W2:Y:S04]  /*0690*/  LDG.E.128 R128, desc[UR12][R128.64] ;  /* 0x0000000c80807981 */ /* 0x000ea8000c1e1d00 */
        /* <DEDUP_REMOVED lines=11> */
[----:B------:R0:W5:Y:S01]  /*0750*/  @P0 LDG.E.128 R4, desc[UR12][R172.64] ;  /* 0x0000000cac040981 */ /* 0x000162000c1e1d00 */
[----:B-1----:R-:W-:-:S05]  /*0760*/  @P0 IMAD.WIDE.U32 R170, R161, 0x10, R170 ;  /* 0x00000010a1aa0825 */ /* 0x002fca00078e00aa */
[----:B------:R1:W5:Y:S01]  /*0770*/  @P0 LDG.E.128 R8, desc[UR12][R170.64] ;  /* 0x0000000caa080981 */ /* 0x000362000c1e1d00 */
[----:B------:R-:W-:-:S05]  /*0780*/  @P0 IMAD.WIDE.U32 R176, R167, 0x10, R176 ;  /* 0x00000010a7b00825 */ /* 0x000fca00078e00b0 */
[----:B------:R1:W5:Y:S01]  /*0790*/  @P0 LDG.E.128 R120, desc[UR12][R176.64] ;  /* 0x0000000cb0780981 */ /* 0x000362000c1e1d00 */
[----:B------:R-:W-:-:S05]  /*07a0*/  @P0 IMAD.WIDE.U32 R174, R165, 0x10, R174 ;  /* 0x00000010a5ae0825 */ /* 0x000fca00078e00ae */
[----:B------:R1:W5:Y:S01]  /*07b0*/  @P0 LDG.E.128 R116, desc[UR12][R174.64] ;  /* 0x0000000cae740981 */ /* 0x000362000c1e1d00 */
[C---:B---3--:R-:W-:Y:S02]  /*07c0*/  PRMT R3, R156.reuse, 0x7632, R3 ;  /* 0x000076329c037816 */ /* 0x048fe40000000003 */
[----:B------:R-:W-:Y:S02]  /*07d0*/  PRMT R178, R157, 0x7632, R178 ;  /* 0x000076329db27816 */ /* 0x000fe400000000b2 */
[C---:B------:R-:W-:Y:S02]  /*07e0*/  PRMT R182, R159.reuse, 0x7632, R182 ;  /* 0x000076329fb67816 */ /* 0x040fe400000000b6 */
[----:B------:R-:W-:Y:S02]  /*07f0*/  SHF.L.U32 R183, R159, 0x10, RZ ;  /* 0x000000109fb77819 */ /* 0x000fe400000006ff */
[----:B------:R-:W-:Y:S02]  /*0800*/  SHF.L.U32 R166, R156, 0x10, RZ ;  /* 0x000000109ca67819 */ /* 0x000fe400000006ff */
[----:B------:R-:W-:-:S02]  /*0810*/  SHF.L.U32 R179, R157, 0x10, RZ ;  /* 0x000000109db37819 */ /* 0x000fc400000006ff */
[C---:B----4-:R-:W-:Y:S02]  /*0820*/  PRMT R168, R138.reuse, 0x7632, R168 ;  /* 0x000076328aa87816 */ /* 0x050fe400000000a8 */
[----:B0-----:R-:W-:Y:S02]  /*0830*/  SHF.L.U32 R173, R138, 0x10, RZ ;  /* 0x000000108aad7819 */ /* 0x001fe400000006ff */
[C---:B--2---:R-:W-:Y:S02]  /*0840*/  PRMT R161, R149.reuse, 0x7632, R161 ;  /* 0x0000763295a17816 */ /* 0x044fe400000000a1 */
[----:B------:R-:W-:Y:S02]  /*0850*/  SHF.L.U32 R159, R149, 0x10, RZ ;  /* 0x00000010959f7819 */ /* 0x000fe400000006ff */
[----:B------:R-:W-:Y:S02]  /*0860*/  FSEL R138, R135, RZ, !P2 ;  /* 0x000000ff878a7208 */ /* 0x000fe40005000000 */
[----:B------:R-:W-:-:S02]  /*0870*/  PRMT R157, R150, 0x7632, R157 ;  /* 0x00007632969d7816 */ /* 0x000fc4000000009d */
[----:B------:R-:W-:Y:S02]  /*0880*/  SHF.L.U32 R149, R150, 0x10, RZ ;  /* 0x0000001096957819 */ /* 0x000fe400000006ff */
[----:B------:R-:W-:Y:S02]  /*0890*/  SHF.L.U32 R181, R158, 0x10, RZ ;  /* 0x000000109eb57819 */ /* 0x000fe400000006ff */
[----:B------:R-:W-:Y:S02]  /*08a0*/  PRMT R150, R152, 0x7632, R150 ;  /* 0x0000763298967816 */ /* 0x000fe40000000096 */
[C---:B------:R-:W-:Y:S02]  /*08b0*/  PRMT R156, R140.reuse, 0x7632, R156 ;  /* 0x000076328c9c7816 */ /* 0x040fe4000000009c */
[----:B------:R-:W-:Y:S02]  /*08c0*/  SHF.L.U32 R169, R140, 0x10, RZ ;  /* 0x000000108ca97819 */ /* 0x000fe400000006ff */
[----:B------:R-:W-:-:S02]  /*08d0*/  PRMT R135, R128, 0x7632, R135 ;  /* 0x0000763280877816 */ /* 0x000fc40000000087 */
[----:B------:R-:W-:Y:S02]  /*08e0*/  SHF.L.U32 R195, R128, 0x10, RZ ;  /* 0x0000001080c37819 */ /* 0x000fe400000006ff */
[----:B------:R-:W-:Y:S02]  /*08f0*/  PRMT R180, R158, 0x7632, R180 ;  /* 0x000076329eb47816 */ /* 0x000fe400000000b4 */
[----:B------:R-:W-:Y:S02]  /*0900*/  PRMT R140, R144, 0x7632, R140 ;  /* 0x00007632908c7816 */ /* 0x000fe4000000008c */
[C---:B------:R-:W-:Y:S02]  /*0910*/  PRMT R128, R129.reuse, 0x7632, R128 ;  /* 0x0000763281807816 */ /* 0x040fe40000000080 */
[----:B------:R-:W-:Y:S02]  /*0920*/  SHF.L.U32 R197, R129, 0x10, RZ ;  /* 0x0000001081c57819 */ /* 0x000fe400000006ff */
[----:B------:R-:W-:-:S02]  /*0930*/  SHF.L.U32 R3, R3, 0x10, RZ ;  /* 0x0000001003037819 */ /* 0x000fc400000006ff */
[----:B------:R-:W-:Y:S02]  /*0940*/  SHF.L.U32 R178, R178, 0x10, RZ ;  /* 0x00000010b2b27819 */ /* 0x000fe400000006ff */
[C---:B------:R-:W-:Y:S02]  /*0950*/  PRMT R158, R141.reuse, 0x7632, R158 ;  /* 0x000076328d9e7816 */ /* 0x040fe4000000009e */
[----:B------:R-:W-:Y:S01]  /*0960*/  SHF.L.U32 R167, R141, 0x10, RZ ;  /* 0x000000108da77819 */ /* 0x000fe200000006ff */
[----:B------:R-:W-:Y:S01]  /*0970*/  FADD.FTZ R141, -R138, R166 ;  /* 0x000000a68a8d7221 */ /* 0x000fe20000010100 */
[----:B------:R-:W-:Y:S02]  /*0980*/  SHF.L.U32 R203, R144, 0x10, RZ ;  /* 0x0000001090cb7819 */ /* 0x000fe400000006ff */
[C---:B------:R-:W-:Y:S02]  /*0990*/  PRMT R129, R130.reuse, 0x7632, R129 ;  /* 0x0000763282817816 */ /* 0x040fe40000000081 */
[----:B------:R-:W-:-:S02]  /*09a0*/  SHF.L.U32 R199, R130, 0x10, RZ ;  /* 0x0000001082c77819 */ /* 0x000fc400000006ff */
[----:B------:R-:W-:Y:S02]  /*09b0*/  SHF.L.U32 R185, R153, 0x10, RZ ;  /* 0x0000001099b97819 */ /* 0x000fe400000006ff */
[C---:B------:R-:W-:Y:S02]  /*09c0*/  PRMT R160, R142.reuse, 0x7632, R160 ;  /* 0x000076328ea07816 */ /* 0x040fe400000000a0 */
[----:B------:R-:W-:Y:S02]  /*09d0*/  SHF.L.U32 R165, R142, 0x10, RZ ;  /* 0x000000108ea57819 */ /* 0x000fe400000006ff */
[C---:B------:R-:W-:Y:S02]  /*09e0*/  PRMT R134, R143.reuse, 0x7632, R134 ;  /* 0x000076328f867816 */ /* 0x040fe40000000086 */
[----:B------:R-:W-:Y:S01]  /*09f0*/  SHF.L.U32 R163, R143, 0x10, RZ ;  /* 0x000000108fa37819 */ /* 0x000fe200000006ff */
[----:B------:R-:W-:Y:S01]  /*0a00*/  FADD.FTZ R143, -R138, R179 ;  /* 0x000000b38a8f7221 */ /* 0x000fe20000010100 */
[----:B------:R-:W-:-:S02]  /*0a10*/  PRMT R144, R146, 0x7632, R144 ;  /* 0x0000763292907816 */ /* 0x000fc40000000090 */
[----:B------:R-:W-:Y:S02]  /*0a20*/  PRMT R130, R131, 0x7632, R130 ;  /* 0x0000763283827816 */ /* 0x000fe40000000082 */
[C---:B------:R-:W-:Y:S02]  /*0a30*/  PRMT R142, R145.reuse, 0x7632, R142 ;  /* 0x00007632918e7816 */ /* 0x040fe4000000008e */
[----:B------:R-:W-:Y:S01]  /*0a40*/  SHF.L.U32 R205, R145, 0x10, RZ ;  /* 0x0000001091cd7819 */ /* 0x000fe200000006ff */
[----:B------:R-:W-:Y:S01]  /*0a50*/  FADD.FTZ R145, -R138, R181 ;  /* 0x000000b58a917221 */ /* 0x000fe20000010100 */
[----:B------:R-:W-:Y:S02]  /*0a60*/  SHF.L.U32 R150, R150, 0x10, RZ ;  /* 0x0000001096967819 */ /* 0x000fe400000006ff */
[----:B------:R-:W-:Y:S01]  /*0a70*/  PRMT R184, R153, 0x7632, R184 ;  /* 0x0000763299b87816 */ /* 0x000fe200000000b8 */
[----:B------:R-:W-:Y:S01]  /*0a80*/  FADD.FTZ R153, -R138, R178 ;  /* 0x000000b28a997221 */ /* 0x000fe20000010100 */
[----:B------:R-:W-:-:S02]  /*0a90*/  PRMT R187, R155, 0x7632, R187 ;  /* 0x000076329bbb7816 */ /* 0x000fc400000000bb */
[C---:B-1----:R-:W-:Y:S02]  /*0aa0*/  PRMT R170, R147.reuse, 0x7632, R170 ;  /* 0x0000763293aa7816 */ /* 0x042fe400000000aa */
[----:B------:R-:W-:Y:S01]  /*0ab0*/  SHF.L.U32 R172, R147, 0x10, RZ ;  /* 0x0000001093ac7819 */ /* 0x000fe200000006ff */
[----:B------:R-:W-:Y:S01]  /*0ac0*/  FADD.FTZ R147, -R138, R3 ;  /* 0x000000038a937221 */ /* 0x000fe20000010100 */
[----:B------:R-:W-:Y:S01]  /*0ad0*/  SHF.L.U32 R140, R140, 0x10, RZ ;  /* 0x000000108c8c7819 */ /* 0x000fe200000006ff */
[----:B-----5:R-:W-:Y:S01]  /*0ae0*/  FMUL.FTZ R3, R2, R141 ;  /* 0x0000008d02037220 */ /* 0x020fe20000410000 */
[C---:B------:R-:W-:Y:S02]  /*0af0*/  PRMT R162, R148.reuse, 0x7632, R162 ;  /* 0x0000763294a27816 */ /* 0x040fe400000000a2 */
[----:B------:R-:W-:Y:S02]  /*0b00*/  SHF.L.U32 R193, R148, 0x10, RZ ;  /* 0x0000001094c17819 */ /* 0x000fe400000006ff */
[----:B------:R-:W-:-:S02]  /*0b10*/  SHF.L.U32 R180, R180, 0x10, RZ ;  /* 0x00000010b4b47819 */ /* 0x000fc400000006ff */
[----:B------:R-:W-:Y:S01]  /*0b20*/  SHF.L.U32 R129, R129, 0x10, RZ ;  /* 0x0000001081817819 */ /* 0x000fe200000006ff */
[----:B------:R-:W-:Y:S01]  /*0b30*/  FADD.FTZ R213, -R138, R185 ;  /* 0x000000b98ad57221 */ /* 0x000fe20000010100 */
[----:B------:R-:W-:Y:S01]  /*0b40*/  SHF.L.U32 R144, R144, 0x10, RZ ;  /* 0x0000001090907819 */ /* 0x000fe200000006ff */
[----:B------:R-:W-:Y:S01]  /*0b50*/  FMUL.FTZ R141, R2, R143 ;  /* 0x0000008f028d7220 */ /* 0x000fe20000410000 */
[----:B------:R-:W-:Y:S02]  /*0b60*/  SHF.L.U32 R135, R135, 0x10, RZ ;  /* 0x0000001087877819 */ /* 0x000fe400000006ff */
[----:B------:R-:W-:Y:S01]  /*0b70*/  SHF.L.U32 R130, R130, 0x10, RZ ;  /* 0x0000001082827819 */ /* 0x000fe200000006ff */
[----:B------:R-:W-:Y:S01]  /*0b80*/  FADD.FTZ R179, -R138, R150 ;  /* 0x000000968ab37221 */ /* 0x000fe20000010100 */
[----:B------:R-:W-:Y:S01]  /*0b90*/  SHF.L.U32 R128, R128, 0x10, RZ ;  /* 0x0000001080807819 */ /* 0x000fe200000006ff */
[----:B------:R-:W-:Y:S01]  /*0ba0*/  FMUL.FTZ R143, R2, R145 ;  /* 0x00000091028f7220 */ /* 0x000fe20000410000 */
[----:B------:R-:W-:-:S02]  /*0bb0*/  PRMT R176, R126, 0x7632, R176 ;  /* 0x000076327eb07816 */ /* 0x000fc400000000b0 */
[----:B------:R-:W-:Y:S01]  /*0bc0*/  SHF.L.U32 R227, R126, 0x10, RZ ;  /* 0x000000107ee37819 */ /* 0x000fe200000006ff */
[----:B------:R-:W-:Y:S01]  /*0bd0*/  FADD.FTZ R207, -R138, R183 ;  /* 0x000000b78acf7221 */ /* 0x000fe20000010100 */
[----:B------:R-:W-:Y:S01]  /*0be0*/  PRMT R148, R151, 0x7632, R148 ;  /* 0x0000763297947816 */ /* 0x000fe20000000094 */
[----:B------:R-:W-:Y:S01]  /*0bf0*/  FMUL.FTZ R150, R2, R153 ;  /* 0x0000009902967220 */ /* 0x000fe20000410000 */
[----:B------:R-:W-:Y:S02]  /*0c00*/  SHF.L.U32 R152, R152, 0x10, RZ ;  /* 0x0000001098987819 */ /* 0x000fe400000006ff */
[----:B------:R-:W-:Y:S01]  /*0c10*/  SHF.L.U32 R185, R187, 0x10, RZ ;  /* 0x00000010bbb97819 */ /* 0x000fe200000006ff */
[----:B------:R-:W-:Y:S01]  /*0c20*/  FADD.FTZ R187, -R138, R140 ;  /* 0x0000008c8abb7221 */ /* 0x000fe20000010100 */
[----:B------:R-:W-:Y:S01]  /*0c30*/  SHF.L.U32 R126, R161, 0x10, RZ ;  /* 0x00000010a17e7819 */ /* 0x000fe200000006ff */
[----:B------:R-:W-:Y:S01]  /*0c40*/  FMUL.FTZ R140, R40, R193 ;  /* 0x000000c1288c7220 */ /* 0x000fe20000410000 */
[----:B------:R-:W-:Y:S01]  /*0c50*/  SHF.L.U32 R188, R155, 0x10, RZ ;  /* 0x000000109bbc7819 */ /* 0x000fe200000006ff */
[----:B------:R-:W-:Y:S01]  /*0c60*/  FADD.FTZ R155, -R138, R180 ;  /* 0x000000b48a9b7221 */ /* 0x000fe20000010100 */
[----:B------:R-:W-:-:S02]  /*0c70*/  PRMT R164, R136, 0x7632, R164 ;  /* 0x0000763288a47816 */ /* 0x000fc400000000a4 */
[----:B------:R-:W-:Y:S02]  /*0c80*/  SHF.L.U32 R177, R136, 0x10, RZ ;  /* 0x0000001088b17819 */ /* 0x000fe400000006ff */
[----:B------:R-:W-:Y:S01]  /*0c90*/  SHF.L.U32 R201, R131, 0x10, RZ ;  /* 0x0000001083c97819 */ /* 0x000fe200000006ff */
[----:B------:R-:W-:Y:S01]  /*0ca0*/  FADD.FTZ R131, -R138, R129 ;  /* 0x000000818a837221 */ /* 0x000fe20000010100 */
[----:B------:R-:W-:Y:S01]  /*0cb0*/  SHF.L.U32 R162, R162, 0x10, RZ ;  /* 0x00000010a2a27819 */ /* 0x000fe200000006ff */
[C---:B------:R-:W-:Y:S01]  /*0cc0*/  FADD.FTZ R191, -R138.reuse, R144 ;  /* 0x000000908abf7221 */ /* 0x040fe20000010100 */
[C---:B------:R-:W-:Y:S01]  /*0cd0*/  PRMT R136, R137.reuse, 0x7632, R136 ;  /* 0x0000763289887816 */ /* 0x040fe20000000088 */
[C---:B------:R-:W-:Y:S01]  /*0ce0*/  FADD.FTZ R129, -R138.reuse, R130 ;  /* 0x000000828a817221 */ /* 0x040fe20000010100 */
[----:B------:R-:W-:Y:S01]  /*0cf0*/  SHF.L.U32 R175, R137, 0x10, RZ ;  /* 0x0000001089af7819 */ /* 0x000fe200000006ff */
[----:B------:R-:W-:Y:S01]  /*0d00*/  FADD.FTZ R137, -R138, R135 ;  /* 0x000000878a897221 */ /* 0x000fe20000010100 */
[----:B------:R-:W-:Y:S01]  /*0d10*/  SHF.L.U32 R146, R146, 0x10, RZ ;  /* 0x0000001092927819 */ /* 0x000fe200000006ff */
[----:B------:R-:W-:Y:S01]  /*0d20*/  FADD.FTZ R135, -R138, R128 ;  /* 0x000000808a877221 */ /* 0x000fe20000010100 */
[----:B------:R-:W-:Y:S01]  /*0d30*/  SHF.L.U32 R151, R151, 0x10, RZ ;  /* 0x0000001097977819 */ /* 0x000fe200000006ff */
[----:B------:R-:W-:Y:S01]  /*0d40*/  FADD.FTZ R100, R100, R149 ;  /* 0x0000009564647221 */ /* 0x000fe20000010000 */
[----:B------:R-:W-:Y:S01]  /*0d50*/  SHF.L.U32 R142, R142, 0x10, RZ ;  /* 0x000000108e8e7819 */ /* 0x000fe200000006ff */
[-C--:B------:R-:W-:Y:S01]  /*0d60*/  FFMA.FTZ R48, R143, R149.reuse, R48 ;  /* 0x000000958f307223 */ /* 0x080fe20000010030 */
[----:B------:R-:W-:Y:S01]  /*0d70*/  FMUL.FTZ R144, R36, R149 ;  /* 0x0000009524907220 */ /* 0x000fe20000410000 */
[----:B------:R-:W-:Y:S01]  /*0d80*/  SHF.L.U32 R130, R148, 0x10, RZ ;  /* 0x0000001094827819 */ /* 0x000fe200000006ff */
[----:B------:R-:W-:Y:S01]  /*0d90*/  FADD.FTZ R211, -R138, R152 ;  /* 0x000000988ad37221 */ /* 0x000fe20000010100 */
[C---:B------:R-:W-:Y:S01]  /*0da0*/  FMUL.FTZ R145, R2.reuse, R207 ;  /* 0x000000cf02917220 */ /* 0x040fe20000410000 */
[----:B------:R-:W-:Y:S01]  /*0db0*/  SHF.L.U32 R128, R157, 0x10, RZ ;  /* 0x000000109d807819 */ /* 0x000fe200000006ff */
[----:B------:R-:W-:Y:S01]  /*0dc0*/  FMUL.FTZ R148, R2, R147 ;  /* 0x0000009302947220 */ /* 0x000fe20000410000 */
[----:B------:R-:W-:Y:S01]  /*0dd0*/  FADD.FTZ R107, R107, R126 ;  /* 0x0000007e6b6b7221 */ /* 0x000fe20000010000 */
[-C--:B------:R-:W-:Y:S01]  /*0de0*/  FFMA.FTZ R47, R150, R126.reuse, R47 ;  /* 0x0000007e962f7223 */ /* 0x080fe2000001002f */
[----:B------:R-:W-:Y:S01]  /*0df0*/  FMUL.FTZ R149, R43, R126 ;  /* 0x0000007e2b957220 */ /* 0x000fe20000410000 */
[C---:B------:R-:W-:Y:S01]  /*0e00*/  PRMT R174, R125.reuse, 0x7632, R174 ;  /* 0x000076327dae7816 */ /* 0x040fe200000000ae */
[----:B------:R-:W-:Y:S01]  /*0e10*/  FMUL.FTZ R152, R2, R155 ;  /* 0x0000009b02987220 */ /* 0x000fe20000410000 */
[----:B------:R-:W-:Y:S01]  /*0e20*/  SHF.L.U32 R225, R125, 0x10, RZ ;  /* 0x000000107de17819 */ /* 0x000fe200000006ff */
[----:B------:R-:W-:Y:S01]  /*0e30*/  FMUL.FTZ R147, R41, R162 ;  /* 0x000000a229937220 */ /* 0x000fe20000410000 */
[----:B------:R-:W-:Y:S01]  /*0e40*/  FADD.FTZ R126, RZ, R140 ;  /* 0x0000008cff7e7221 */ /* 0x000fe20000010000 */
[----:B------:R-:W-:Y:S01]  /*0e50*/  PRMT R186, R154, 0x7632, R186 ;  /* 0x000076329aba7816 */ /* 0x000fe200000000ba */
[C---:B------:R-:W-:Y:S01]  /*0e60*/  FFMA.FTZ R125, R3.reuse, R140, RZ ;  /* 0x0000008c037d7223 */ /* 0x040fe200000100ff */
[----:B------:R-:W-:Y:S01]  /*0e70*/  SHF.L.U32 R182, R182, 0x10, RZ ;  /* 0x00000010b6b67819 */ /* 0x000fe200000006ff */
[C---:B------:R-:W-:Y:S01]  /*0e80*/  FADD.FTZ R219, -R138.reuse, R146 ;  /* 0x000000928adb7221 */ /* 0x040fe20000010100 */
[----:B------:R-:W-:Y:S01]  /*0e90*/  FADD.FTZ R189, -R138, R142 ;  /* 0x0000008e8abd7221 */ /* 0x000fe20000010100 */
[----:B------:R-:W-:Y:S01]  /*0ea0*/  FADD.FTZ R104, R104, R193 ;  /* 0x000000c168687221 */ /* 0x000fe20000010000 */
[----:B------:R-:W-:Y:S01]  /*0eb0*/  FFMA.FTZ R44, R3, R193, R44 ;  /* 0x000000c1032c7223 */ /* 0x000fe2000001002c */
[----:B------:R-:W-:Y:S01]  /*0ec0*/  FADD.FTZ R102, R102, R151 ;  /* 0x0000009766667221 */ /* 0x000fe20000010000 */
[-C--:B------:R-:W-:Y:S01]  /*0ed0*/  FFMA.FTZ R50, R145, R151.reuse, R50 ;  /* 0x0000009791327223 */ /* 0x080fe20000010032 */
[----:B------:R-:W-:Y:S01]  /*0ee0*/  FMUL.FTZ R146, R38, R151 ;  /* 0x0000009726927220 */ /* 0x000fe20000410000 */
[----:B------:R-:W-:Y:S01]  /*0ef0*/  SHF.L.U32 R154, R154, 0x10, RZ ;  /* 0x000000109a9a7819 */ /* 0x000fe200000006ff */
[----:B------:R-:W-:Y:S01]  /*0f00*/  FMUL.FTZ R142, R42, R159 ;  /* 0x0000009f2a8e7220 */ /* 0x000fe20000410000 */
[----:B------:R-:W-:Y:S01]  /*0f10*/  PRMT R132, R139, 0x7632, R132 ;  /* 0x000076328b847816 */ /* 0x000fe20000000084 */
[----:B------:R-:W-:Y:S01]  /*0f20*/  FADD.FTZ R101, R101, R128 ;  /* 0x0000008065657221 */ /* 0x000fe20000010000 */
[----:B------:R-:W-:Y:S01]  /*0f30*/  SHF.L.U32 R171, R139, 0x10, RZ ;  /* 0x000000108bab7819 */ /* 0x000fe200000006ff */
[-C--:B------:R-:W-:Y:S01]  /*0f40*/  FFMA.FTZ R49, R152, R128.reuse, R49 ;  /* 0x0000008098317223 */ /* 0x080fe20000010031 */
[----:B------:R-:W-:Y:S01]  /*0f50*/  FMUL.FTZ R151, R37, R128 ;  /* 0x0000008025977220 */ /* 0x000fe20000410000 */
[----:B------:R-:W-:Y:S01]  /*0f60*/  FADD.FTZ R193, R126, R147 ;  /* 0x000000937ec17221 */ /* 0x000fe20000010000 */
[----:B------:R-:W-:Y:S01]  /*0f70*/  SHF.L.U32 R181, R184, 0x10, RZ ;  /* 0x00000010b8b57819 */ /* 0x000fe200000006ff */
[----:B------:R-:W-:Y:S01]  /*0f80*/  FFMA.FTZ R128, R148, R147, R125 ;  /* 0x0000009394807223 */ /* 0x000fe2000001007d */
[----:B------:R-:W-:Y:S01]  /*0f90*/  SHF.L.U32 R183, R186, 0x10, RZ ;  /* 0x00000010bab77819 */ /* 0x000fe200000006ff */
[----:B------:R-:W-:Y:S01]  /*0fa0*/  FADD.FTZ R209, -R138, R182 ;  /* 0x000000b68ad17221 */ /* 0x000fe20000010100 */
[----:B------:R-:W-:-:S02]  /*0fb0*/  SHF.L.U32 R139, R170, 0x10, RZ ;  /* 0x00000010aa8b7819 */ /* 0x000fc400000006ff */
[----:B------:R-:W-:Y:S01]  /*0fc0*/  SHF.L.U32 R190, R136, 0x10, RZ ;  /* 0x0000001088be7819 */ /* 0x000fe200000006ff */
[----:B------:R-:W-:Y:S01]  /*0fd0*/  FADD.FTZ R136, R193, R142 ;  /* 0x0000008ec1887221 */ /* 0x000fe20000010000 */
[C---:B------:R-:W-:Y:S01]  /*0fe0*/  FADD.FTZ R215, -R138.reuse, R154 ;  /* 0x0000009a8ad77221 */ /* 0x040fe20000010100 */
        /* <DEDUP_REMOVED lines=14> */
[----:B------:R-:W-:Y:S01]  /*10d0*/  PRMT R138, R124, 0x7632, R138 ;  /* 0x000076327c8a7816 */ /* 0x000fe2000000008a */
[----:B------:R-:W-:Y:S01]  /*10e0*/  FADD.FTZ R193, R136, R149 ;  /* 0x0000009588c17221 */ /* 0x000fe20000010000 */
[----:B------:R-:W-:Y:S01]  /*10f0*/  FFMA.FTZ R136, R150, R149, R125 ;  /* 0x0000009596887223 */ /* 0x000fe2000001007d */
        /* <DEDUP_REMOVED lines=23> */
[C---:B------:R-:W-:Y:S01]  /*1270*/  FFMA.FTZ R136, R178.reuse, R179, R125 ;  /* 0x000000b3b2887223 */ /* 0x040fe2000001007d */
[----:B------:R-:W-:Y:S01]  /*1280*/  FADD.FTZ R97, R97, R180 ;  /* 0x000000b461617221 */ /* 0x000fe20000010000 */
[----:B------:R-:W-:Y:S01]  /*1290*/  FFMA.FTZ R53, R178, R180, R53 ;  /* 0x000000b4b2357223 */ /* 0x000fe20000010035 */
[----:B------:R-:W-:Y:S01]  /*12a0*/  FMUL.FTZ R180, R2, R181 ;  /* 0x000000b502b47220 */ /* 0x000fe20000410000 */
[----:B------:R-:W-:Y:S01]  /*12b0*/  FMUL.FTZ R181, R35, R182 ;  /* 0x000000b623b57220 */ /* 0x000fe20000410000 */
[----:B------:R-:W-:Y:S01]  /*12c0*/  FADD.FTZ R138, R193, R158 ;  /* 0x0000009ec18a7221 */ /* 0x000fe20000010000 */
[----:B------:R-:W-:Y:S01]  /*12d0*/  FFMA.FTZ R125, R157, R158, R136 ;  /* 0x0000009e9d7d7223 */ /* 0x000fe20000010088 */
[----:B------:R-:W-:Y:S01]  /*12e0*/  SHF.L.U32 R184, R160, 0x10, RZ ;  /* 0x00000010a0b87819 */ /* 0x000fe200000006ff */
[----:B------:R-:W-:Y:S01]  /*12f0*/  FADD.FTZ R106, R106, R159 ;  /* 0x0000009f6a6a7221 */ /* 0x000fe20000010000 */
[----:B------:R-:W-:Y:S01]  /*1300*/  FFMA.FTZ R46, R141, R159, R46 ;  /* 0x0000009f8d2e7223 */ /* 0x000fe2000001002e */
        /* <DEDUP_REMOVED lines=22> */
[C---:B------:R-:W-:Y:S01]  /*1470*/  FFMA.FTZ R125, R161.reuse, R162, R136 ;  /* 0x000000a2a17d7223 */ /* 0x040fe20000010088 */
        /* <DEDUP_REMOVED lines=15> */
[----:B------:R-:W-:Y:S01]  /*1570*/  FMUL.FTZ R166, R26, R175 ;  /* 0x000000af1aa67220 */ /* 0x000fe20000410000 */
[----:B------:R-:W-:Y:S01]  /*1580*/  FADD.FTZ R193, R136, R187 ;  /* 0x000000bb88c17221 */ /* 0x000fe20000010000 */
[----:B------:R-:W-:Y:S01]  /*1590*/  FMUL.FTZ R165, R2, R205 ;  /* 0x000000cd02a57220 */ /* 0x000fe20000410000 */
[----:B------:R-:W-:Y:S01]  /*15a0*/  FADD.FTZ R89, R89, R188 ;  /* 0x000000bc59597221 */ /* 0x000fe20000010000 */
[C---:B------:R-:W-:Y:S01]  /*15b0*/  FFMA.FTZ R61, R186.reuse, R188, R61 ;  /* 0x000000bcba3d7223 */ /* 0x040fe2000001003d */
        /* <DEDUP_REMOVED lines=10> */
[----:B------:R-:W-:Y:S01]  /*1660*/  FFMA.FTZ R54, R157, R167, R54 ;  /* 0x000000a79d367223 */ /* 0x000fe20000010036 */
[----:B------:R-:W-:Y:S01]  /*1670*/  FMUL.FTZ R168, R20, R173 ;  /* 0x000000ad14a87220 */ /* 0x000fe20000410000 */
[----:B------:R-:W-:Y:S01]  /*1680*/  FADD.FTZ R193, R138, R189 ;  /* 0x000000bd8ac17221 */ /* 0x000fe20000010000 */
[----:B------:R-:W-:Y:S01]  /*1690*/  FMUL.FTZ R167, R2, R219 ;  /* 0x000000db02a77220 */ /* 0x000fe20000410000 */
[----:B------:R-:W-:Y:S01]  /*16a0*/  FFMA.FTZ R136, R188, R189, R125 ;  /* 0x000000bdbc887223 */ /* 0x000fe2000001007d */
[----:B------:R-:W-:Y:S01]  /*16b0*/  FADD.FTZ R85, R85, R134 ;  /* 0x0000008655557221 */ /* 0x000fe20000010000 */
[-C--:B------:R-:W-:Y:S01]  /*16c0*/  FFMA.FTZ R65, R190, R134.reuse, R65 ;  /* 0x00000086be417223 */ /* 0x080fe20000010041 */
[----:B------:R-:W-:Y:S01]  /*16d0*/  FMUL.FTZ R191, R21, R134 ;  /* 0x0000008615bf7220 */ /* 0x000fe20000410000 */
[----:B------:R-:W-:Y:S01]  /*16e0*/  FADD.FTZ R134, R193, R168 ;  /* 0x000000a8c1867221 */ /* 0x000fe20000010000 */
[----:B------:R-:W-:Y:S01]  /*16f0*/  FFMA.FTZ R125, R167, R168, R136 ;  /* 0x000000a8a77d7223 */ /* 0x000fe20000010088 */
[----:B------:R-:W-:Y:S01]  /*1700*/  SHF.L.U32 R132, R132, 0x10, RZ ;  /* 0x0000001084847819 */ /* 0x000fe200000006ff */
[----:B------:R-:W-:Y:S01]  /*1710*/  FMUL.FTZ R192, R2, R139 ;  /* 0x0000008b02c07220 */ /* 0x000fe20000410000 */
[----:B------:R-:W-:Y:S01]  /*1720*/  FADD.FTZ R96, R96, R169 ;  /* 0x000000a960607221 */ /* 0x000fe20000010000 */
[----:B------:R-:W-:Y:S01]  /*1730*/  FFMA.FTZ R52, R155, R169, R52 ;  /* 0x000000a99b347223 */ /* 0x000fe20000010034 */
[----:B------:R-:W-:Y:S01]  /*1740*/  FMUL.FTZ R170, R22, R171 ;  /* 0x000000ab16aa7220 */ /* 0x000fe20000410000 */
[----:B------:R-:W-:Y:S01]  /*1750*/  FADD.FTZ R139, R134, R191 ;  /* 0x000000bf868b7221 */ /* 0x000fe20000010000 */
[----:B------:R-:W-:Y:S01]  /*1760*/  FMUL.FTZ R169, R2, R221 ;  /* 0x000000dd02a97220 */ /* 0x000fe20000410000 */
[----:B------:R-:W-:Y:S01]  /*1770*/  FFMA.FTZ R134, R190, R191, R125 ;  /* 0x000000bfbe867223 */ /* 0x000fe2000001007d */
[----:B------:R-:W-:Y:S01]  /*1780*/  SHF.L.U32 R223, R124, 0x10, RZ ;  /* 0x000000107cdf7819 */ /* 0x000fe200000006ff */
[----:B------:R-:W-:Y:S01]  /*1790*/  FADD.FTZ R87, R87, R132 ;  /* 0x0000008457577221 */ /* 0x000fe20000010000 */
[-C--:B------:R-:W-:Y:S01]  /*17a0*/  FFMA.FTZ R67, R192, R132.reuse, R67 ;  /* 0x00000084c0437223 */ /* 0x080fe20000010043 */
[----:B------:R-:W-:Y:S01]  /*17b0*/  FMUL.FTZ R193, R23, R132 ;  /* 0x0000008417c17220 */ /* 0x000fe20000410000 */
[----:B------:R-:W-:Y:S01]  /*17c0*/  FADD.FTZ R132, R139, R170 ;  /* 0x000000aa8b847221 */ /* 0x000fe20000010000 */
[C---:B------:R-:W-:Y:S01]  /*17d0*/  FFMA.FTZ R125, R169.reuse, R170, R134 ;  /* 0x000000aaa97d7223 */ /* 0x040fe20000010086 */
        /* <DEDUP_REMOVED lines=37> */
[----:B------:R-:W-:Y:S01]  /*1a30*/  FMUL.FTZ R177, R2, R201 ;  /* 0x000000c902b17220 */ /* 0x000fe20000410000 */
[----:B------:R-:W-:Y:S01]  /*1a40*/  FADD.FTZ R77, R77, R128 ;  /* 0x000000804d4d7221 */ /* 0x000fe20000010000 */
[-C--:B------:R-:W-:Y:S01]  /*1a50*/  FFMA.FTZ R73, R136, R128.reuse, R73 ;  /* 0x0000008088497223 */ /* 0x080fe20000010049 */
        /* <DEDUP_REMOVED lines=24> */
.L_x_3195:
        /* <DEDUP_REMOVED lines=14> */
[----:B------:R-:W-:-:S04]  /*1cc0*/  IMAD.WIDE.U32 R116, R117, 0x10, R120 ;  /* 0x0000001075747825 */ /* 0x000fc800078e0078 */
[----:B------:R-:W-:Y:S02]  /*1cd0*/  IMAD.WIDE.U32 R120, R7, 0x10, R120 ;  /* 0x0000001007787825 */ /* 0x000fe400078e0078 */
[----:B------:R-:W5:Y:S04]  /*1ce0*/  LDG.E.128 R4, desc[UR12][R4.64] ;  /* 0x0000000c04047981 */ /* 0x000f68000c1e1d00 */
[----:B------:R-:W5:Y:S04]  /*1cf0*/  LDG.E.128 R116, desc[UR12][R116.64] ;  /* 0x0000000c74747981 */ /* 0x000f68000c1e1d00 */
[----:B------:R-:W5:Y:S02]  /*1d00*/  LDG.E.128 R120, desc[UR12][R120.64] ;  /* 0x0000000c78787981 */ /* 0x000f64000c1e1d00 */
.L_x_3196:
        /* <DEDUP_REMOVED lines=32> */
.L_x_3198:
[----:B------:R-:W-:Y:S05]  /*1f10*/  BSYNC.RECONVERGENT B0 ;  /* 0x0000000000007941 */ /* 0x000fea0003800200 */
.L_x_3197:
        /* <DEDUP_REMOVED lines=52> */
.L_x_3201:
        /* <DEDUP_REMOVED lines=9> */
.L_x_3202:
        /* <DEDUP_REMOVED lines=9> */
.L_x_3203:
        /* <DEDUP_REMOVED lines=9> */
.L_x_3204:
        /* <DEDUP_REMOVED lines=9> */
.L_x_3205:
        /* <DEDUP_REMOVED lines=9> */
.L_x_3206:
        /* <DEDUP_REMOVED lines=9> */
.L_x_3207:
        /* <DEDUP_REMOVED lines=10> */
.L_x_3200:
        /* <DEDUP_REMOVED lines=24> */
[----:B------:R-:W-:Y:S01]  /*27e0*/  @P2 F2FP.BF16.F32.PACK_AB R124, RZ, R113 ;  /* 0x00000071ff7c223e */ /* 0x000fe200000010ff */
[----:B------:R-:W-:Y:S01]  /*27f0*/  FFMA.FTZ R113, R141, R128, R129 ;  /* 0x000000808d717223 */ /* 0x000fe20000010081 */
[----:B-1----:R-:W-:-:S02]  /*2800*/  @P2 FMUL.FTZ R112, R198, R125 ;  /* 0x0000007dc6702220 */ /* 0x002fc40000410000 */
[----:B------:R-:W1:Y:S01]  /*2810*/  @P2 LDC R114, c[0x0][0x40c] ;  /* 0x00010300ff722b82 */ /* 0x000e620000000800 */
[----:B------:R-:W-:Y:S02]  /*2820*/  FADD.FTZ R113, R142, -R113 ;  /* 0x800000718e717221 */ /* 0x000fe40000010000 */
[----:B------:R-:W-:Y:S02]  /*2830*/  @P2 F2FP.BF16.F32.PACK_AB R115, RZ, R112 ;  /* 0x00000070ff73223e */ /* 0x000fe400000010ff */
        /* <DEDUP_REMOVED lines=11> */
[----:B--2---:R-:W-:Y:S01]  /*28f0*/  @P2 FMUL.FTZ R112, R200, R205 ;  /* 0x000000cdc8702220 */ /* 0x004fe20000410000 */
[----:B------:R-:W-:-:S03]  /*2900*/  FSEL R205, R125, RZ, P1 ;  /* 0x000000ff7dcd7208 */ /* 0x000fc60000800000 */
[----:B------:R-:W-:Y:S01]  /*2910*/  FSEL R207, R113, RZ, P1 ;  /* 0x000000ff71cf7208 */ /* 0x000fe20000800000 */
[----:B0-----:R-:W-:Y:S01]  /*2920*/  @P2 FMUL.FTZ R113, R202, R209 ;  /* 0x000000d1ca712220 */ /* 0x001fe20000410000 */
[----:B------:R-:W-:Y:S01]  /*2930*/  @P2 F2FP.BF16.F32.PACK_AB R125, RZ, R112 ;  /* 0x00000070ff7d223e */ /* 0x000fe200000010ff */
[----:B-1----:R-:W-:-:S03]  /*2940*/  @P2 FMUL.FTZ R112, R205, R114 ;  /* 0x00000072cd702220 */ /* 0x002fc60000410000 */
[----:B------:R-:W-:Y:S01]  /*2950*/  @P2 F2FP.BF16.F32.PACK_AB R127, RZ, R113 ;  /* 0x00000071ff7f223e */ /* 0x000fe200000010ff */
[----:B------:R-:W-:Y:S01]  /*2960*/  FADD.FTZ R113, R153, -R204 ;  /* 0x800000cc99717221 */ /* 0x000fe20000010000 */
[----:B------:R-:W-:Y:S02]  /*2970*/  @P2 F2FP.BF16.F32.PACK_AB R126, RZ, R112 ;  /* 0x00000070ff7e223e */ /* 0x000fe400000010ff */
[----:B------:R-:W-:Y:S01]  /*2980*/  F2FP.BF16.F32.PACK_AB R112, R203, R198 ;  /* 0x000000c6cb70723e */ /* 0x000fe200000010ff */
[----:B---3--:R-:W-:Y:S01]  /*2990*/  @P2 FMUL.FTZ R114, R207, R130 ;  /* 0x00000082cf722220 */ /* 0x008fe20000410000 */
[----:B------:R-:W-:Y:S01]  /*29a0*/  FMUL.FTZ R198, R2, R113 ;  /* 0x0000007102c67220 */ /* 0x000fe20000410000 */
[----:B------:R-:W-:Y:S02]  /*29b0*/  @P2 PRMT R109, R125, 0x7610, R109 ;  /* 0x000076107d6d2816 */ /* 0x000fe4000000006d */
[----:B------:R-:W-:Y:S02]  /*29c0*/  @P2 PRMT R110, R127, 0x7610, R110 ;  /* 0x000076107f6e2816 */ /* 0x000fe4000000006e */
[----:B------:R-:W-:Y:S01]  /*29d0*/  @P2 F2FP.BF16.F32.PACK_AB R130, RZ, R114 ;  /* 0x00000072ff82223e */ /* 0x000fe200000010ff */
[----:B----4-:R-:W-:Y:S01]  /*29e0*/  @P2 FMUL.FTZ R196, R201, R196 ;  /* 0x000000c4c9c42220 */ /* 0x010fe20000410000 */
[----:B------:R-:W-:-:S02]  /*29f0*/  FSEL R198, R198, RZ, P1 ;  /* 0x000000ffc6c67208 */ /* 0x000fc40000800000 */
[----:B------:R-:W-:Y:S02]  /*2a00*/  F2FP.BF16.F32.PACK_AB R113, R205, R200 ;  /* 0x000000c8cd71723e */ /* 0x000fe400000010ff */
[----:B------:R-:W-:Y:S02]  /*2a10*/  @P2 F2FP.BF16.F32.PACK_AB R196, RZ, R196 ;  /* 0x000000c4ffc4223e */ /* 0x000fe400000010ff */
[----:B------:R-:W-:Y:S02]  /*2a20*/  F2FP.BF16.F32.PACK_AB R114, R207, R202 ;  /* 0x000000cacf72723e */ /* 0x000fe400000010ff */
        /* <DEDUP_REMOVED lines=9> */
.L_x_3199:
        /* <DEDUP_REMOVED lines=24> */
[----:B0-----:R-:W-:Y:S01]  /*2c40*/  @P2 FMUL.FTZ R125, R125, R126 ;  /* 0x0000007e7d7d2220 */ /* 0x001fe20000410000 */
[----:B------:R-:W-:Y:S01]  /*2c50*/  PRMT R124, R9, 0x7632, R124 ;  /* 0x00007632097c7816 */ /* 0x000fe2000000007c */
[-CC-:B------:R-:W-:Y:S01]  /*2c60*/  @P1 FFMA.FTZ R130, R150, R128.reuse, R129.reuse ;  /* 0x0000008096821223 */ /* 0x180fe20000010081 */
[----:B------:R-:W-:Y:S01]  /*2c70*/  @P1 FFMA.FTZ R213, R145, R128, R129 ;  /* 0x0000008091d51223 */ /* 0x000fe20000010081 */
[----:B------:R-:W-:Y:S01]  /*2c80*/  @P1 FADD.FTZ R211, R144, -R211 ;  /* 0x800000d390d31221 */ /* 0x000fe20000010000 */
[----:B------:R-:W0:Y:S01]  /*2c90*/  @P2 LDC R126, c[0x0][0x40c] ;  /* 0x00010300ff7e2b82 */ /* 0x000e220000000800 */
        /* <DEDUP_REMOVED lines=11> */
[----:B-1----:R-:W-:Y:S01]  /*2d50*/  @P2 FMUL.FTZ R205, R205, R200 ;  /* 0x000000c8cdcd2220 */ /* 0x002fe20000410000 */
[----:B------:R-:W-:Y:S01]  /*2d60*/  @P2 PRMT R108, R125, 0x7610, R108 ;  /* 0x000076107d6c2816 */ /* 0x000fe2000000006c */
[C---:B------:R-:W-:Y:S01]  /*2d70*/  @P1 FFMA.FTZ R209, R2.reuse, R124, R209 ;  /* 0x0000007c02d11223 */ /* 0x040fe200000100d1 */
[----:B------:R-:W-:Y:S01]  /*2d80*/  @P1 FFMA.FTZ R207, R2, R130, R207 ;  /* 0x0000008202cf1223 */ /* 0x000fe200000100cf */
[----:B------:R-:W1:Y:S01]  /*2d90*/  @P2 LDC R202, c[0x0][0x40c] ;  /* 0x00010300ffca2b82 */ /* 0x000e620000000800 */
[----:B--2---:R-:W-:Y:S01]  /*2da0*/  @P2 FMUL.FTZ R127, R127, R196 ;  /* 0x000000c47f7f2220 */ /* 0x004fe20000410000 */
[----:B------:R-:W-:-:S04]  /*2db0*/  @P2 F2FP.BF16.F32.PACK_AB R205, RZ, R205 ;  /* 0x000000cdffcd223e */ /* 0x000fc800000010ff */
[----:B------:R-:W-:Y:S02]  /*2dc0*/  @P2 F2FP.BF16.F32.PACK_AB R127, RZ, R127 ;  /* 0x0000007fff7f223e */ /* 0x000fe400000010ff */
[----:B------:R-:W2:Y:S01]  /*2dd0*/  @P2 LDC R204, c[0x0][0x40c] ;  /* 0x00010300ffcc2b82 */ /* 0x000ea20000000800 */
[----:B0-----:R-:W-:Y:S01]  /*2de0*/  @P2 FMUL.FTZ R201, R201, R126 ;  /* 0x0000007ec9c92220 */ /* 0x001fe20000410000 */
[----:B------:R-:W-:Y:S02]  /*2df0*/  @P2 PRMT R110, R205, 0x7610, R110 ;  /* 0x00007610cd6e2816 */ /* 0x000fe4000000006e */
[----:B------:R-:W-:Y:S02]  /*2e00*/  @P2 PRMT R108, R108, 0x5410, R127 ;  /* 0x000054106c6c2816 */ /* 0x000fe4000000007f */
[----:B------:R-:W-:Y:S01]  /*2e10*/  @P2 F2FP.BF16.F32.PACK_AB R201, RZ, R201 ;  /* 0x000000c9ffc9223e */ /* 0x000fe200000010ff */
[----:B---3--:R-:W-:-:S03]  /*2e20*/  @P2 FMUL.FTZ R203, R203, R198 ;  /* 0x000000c6cbcb2220 */ /* 0x008fc60000410000 */
[----:B------:R-:W-:Y:S02]  /*2e30*/  @P2 PRMT R109, R201, 0x7610, R109 ;  /* 0x00007610c96d2816 */ /* 0x000fe4000000006d */
[----:B------:R-:W-:Y:S01]  /*2e40*/  @P2 F2FP.BF16.F32.PACK_AB R203, RZ, R203 ;  /* 0x000000cbffcb223e */ /* 0x000fe200000010ff */
[----:B-1----:R-:W-:-:S03]  /*2e50*/  @P2 FMUL.FTZ R207, R207, R202 ;  /* 0x000000cacfcf2220 */ /* 0x002fc60000410000 */
        /* <DEDUP_REMOVED lines=16> */
.L_x_3209:
        /* <DEDUP_REMOVED lines=10> */
[----:B------:R-:W1:Y:S02]  /*3000*/  @P2 LDC R124, c[0x0][0x40c] ;  /* 0x00010300ff7c2b82 */ /* 0x000e640000000800 */
[-CC-:B------:R-:W-:Y:S01]  /*3010*/  @P3 FFMA.FTZ R112, R148, R128.reuse, R129.reuse ;  /* 0x0000008094703223 */ /* 0x180fe20000010081 */
[----:B------:R-:W-:Y:S01]  /*3020*/  SHF.L.U32 R200, R115, 0x10, RZ ;  /* 0x0000001073c87819 */ /* 0x000fe200000006ff */
[-CC-:B------:R-:W-:Y:S01]  /*3030*/  @P3 FFMA.FTZ R115, R141, R128.reuse, R129.reuse ;  /* 0x000000808d733223 */ /* 0x180fe20000010081 */
[-C--:B------:R-:W-:Y:S01]  /*3040*/  @P3 FFMA.FTZ R205, R143, R128.reuse, R129 ;  /* 0x000000808fcd3223 */ /* 0x080fe20000010081 */
[--C-:B------:R-:W-:Y:S01]  /*3050*/  @P3 FADD.FTZ R125, R147, -R112.reuse ;  /* 0x80000070937d3221 */ /* 0x100fe20000010000 */
[----:B------:R-:W-:Y:S01]  /*3060*/  PRMT R112, R9, 0x7632, R112 ;  /* 0x0000763209707816 */ /* 0x000fe20000000070 */
[----:B------:R-:W2:Y:S01]  /*3070*/  @P2 LDC R196, c[0x0][0x40c] ;  /* 0x00010300ffc42b82 */ /* 0x000ea20000000800 */
[----:B------:R-:W-:Y:S01]  /*3080*/  @P3 FADD.FTZ R115, R142, -R115 ;  /* 0x800000738e733221 */ /* 0x000fe20000010000 */
[----:B------:R-:W-:Y:S01]  /*3090*/  @P3 FFMA.FTZ R114, R2, R125, R114 ;  /* 0x0000007d02723223 */ /* 0x000fe20000010072 */
[----:B------:R-:W-:Y:S01]  /*30a0*/  SHF.L.U32 R130, R112, 0x10, RZ ;  /* 0x0000001070827819 */ /* 0x000fe200000006ff */
[-CC-:B------:R-:W-:Y:S01]  /*30b0*/  @P3 FFMA.FTZ R112, R150, R128.reuse, R129.reuse ;  /* 0x0000008096703223 */ /* 0x180fe20000010081 */
[-C--:B------:R-:W-:Y:S01]  /*30c0*/  @P3 FFMA.FTZ R198, R152, R128.reuse, R129 ;  /* 0x0000008098c63223 */ /* 0x080fe20000010081 */
[----:B------:R-:W-:Y:S01]  /*30d0*/  @P3 FFMA.FTZ R127, R2, R115, R127 ;  /* 0x00000073027f3223 */ /* 0x000fe2000001007f */
[-C--:B------:R-:W-:Y:S01]  /*30e0*/  @P3 FFMA.FTZ R115, R145, R128.reuse, R129 ;  /* 0x0000008091733223 */ /* 0x080fe20000010081 */
[----:B------:R-:W3:Y:S01]  /*30f0*/  @P2 LDC R125, c[0x0][0x40c] ;  /* 0x00010300ff7d2b82 */ /* 0x000ee20000000800 */
[----:B------:R-:W-:Y:S01]  /*3100*/  @P3 FADD.FTZ R203, R149, -R112 ;  /* 0x8000007095cb3221 */ /* 0x000fe20000010000 */
[----:B------:R-:W-:Y:S01]  /*3110*/  @P3 FADD.FTZ R112, R144, -R205 ;  /* 0x800000cd90703221 */ /* 0x000fe20000010000 */
[----:B------:R-:W-:Y:S01]  /*3120*/  @P3 FADD.FTZ R205, R151, -R198 ;  /* 0x800000c697cd3221 */ /* 0x000fe20000010000 */
[----:B------:R-:W-:Y:S01]  /*3130*/  @P3 FFMA.FTZ R202, R154, R128, R129 ;  /* 0x000000809aca3223 */ /* 0x000fe20000010081 */
[C---:B------:R-:W-:Y:S01]  /*3140*/  @P3 FFMA.FTZ R130, R2.reuse, R203, R130 ;  /* 0x000000cb02823223 */ /* 0x040fe20000010082 */
[----:B------:R-:W-:Y:S01]  /*3150*/  @P3 FFMA.FTZ R201, R2, R112, R201 ;  /* 0x0000007002c93223 */ /* 0x000fe200000100c9 */
[C---:B------:R-:W-:Y:S01]  /*3160*/  PRMT R112, R11.reuse, 0x7632, R112 ;  /* 0x000076320b707816 */ /* 0x040fe20000000070 */
[----:B------:R-:W4:Y:S01]  /*3170*/  @P2 LDC R204, c[0x0][0x40c] ;  /* 0x00010300ffcc2b82 */ /* 0x000f220000000800 */
[----:B------:R-:W-:Y:S01]  /*3180*/  SHF.L.U32 R203, R11, 0x10, RZ ;  /* 0x000000100bcb7819 */ /* 0x000fe200000006ff */
[----:B------:R-:W-:Y:S01]  /*3190*/  @P3 FADD.FTZ R198, R146, -R115 ;  /* 0x8000007392c63221 */ /* 0x000fe20000010000 */
[----:B------:R-:W-:Y:S01]  /*31a0*/  @P3 FFMA.FTZ R200, R2, R205, R200 ;  /* 0x000000cd02c83223 */ /* 0x000fe200000100c8 */
[----:B------:R-:W-:Y:S01]  /*31b0*/  SHF.L.U32 R205, R112, 0x10, RZ ;  /* 0x0000001070cd7819 */ /* 0x000fe200000006ff */
[----:B------:R-:W-:Y:S01]  /*31c0*/  @P3 FADD.FTZ R202, R153, -R202 ;  /* 0x800000ca99ca3221 */ /* 0x000fe20000010000 */
[C---:B------:R-:W-:Y:S01]  /*31d0*/  @P3 FFMA.FTZ R203, R2.reuse, R198, R203 ;  /* 0x000000c602cb3223 */ /* 0x040fe200000100cb */
[----:B-1----:R-:W-:Y:S01]  /*31e0*/  @P2 FMUL.FTZ R112, R113, R124 ;  /* 0x0000007c71702220 */ /* 0x002fe20000410000 */
[----:B------:R-:W1:Y:S01]  /*31f0*/  @P2 LDC R207, c[0x0][0x40c] ;  /* 0x00010300ffcf2b82 */ /* 0x000e620000000800 */
[----:B0-----:R-:W-:Y:S01]  /*3200*/  @P2 FMUL.FTZ R126, R127, R126 ;  /* 0x0000007e7f7e2220 */ /* 0x001fe20000410000 */
[----:B------:R-:W-:-:S02]  /*3210*/  @P3 FFMA.FTZ R205, R2, R202, R205 ;  /* 0x000000ca02cd3223 */ /* 0x000fc400000100cd */
[----:B------:R-:W-:Y:S02]  /*3220*/  @P2 F2FP.BF16.F32.PACK_AB R124, RZ, R112 ;  /* 0x00000070ff7c223e */ /* 0x000fe400000010ff */
[----:B------:R-:W-:Y:S02]  /*3230*/  @P2 F2FP.BF16.F32.PACK_AB R126, RZ, R126 ;  /* 0x0000007eff7e223e */ /* 0x000fe400000010ff */
[----:B------:R-:W0:Y:S01]  /*3240*/  @P2 LDC R209, c[0x0][0x40c] ;  /* 0x00010300ffd12b82 */ /* 0x000e220000000800 */
[----:B---3--:R-:W-:Y:S01]  /*3250*/  @P2 FMUL.FTZ R115, R114, R125 ;  /* 0x0000007d72732220 */ /* 0x008fe20000410000 */
[----:B------:R-:W-:Y:S02]  /*3260*/  @P2 PRMT R108, R124, 0x7610, R108 ;  /* 0x000076107c6c2816 */ /* 0x000fe4000000006c */
[----:B------:R-:W-:Y:S02]  /*3270*/  @P2 PRMT R109, R126, 0x7610, R109 ;  /* 0x000076107e6d2816 */ /* 0x000fe4000000006d */
[----:B------:R-:W-:Y:S01]  /*3280*/  @P2 F2FP.BF16.F32.PACK_AB R125, RZ, R115 ;  /* 0x00000073ff7d223e */ /* 0x000fe200000010ff */
[----:B--2---:R-:W-:Y:S01]  /*3290*/  @P2 FMUL.FTZ R115, R201, R196 ;  /* 0x000000c4c9732220 */ /* 0x004fe20000410000 */
[----:B------:R-:W2:Y:S01]  /*32a0*/  @P2 LDC R206, c[0x0][0x40c] ;  /* 0x00010300ffce2b82 */ /* 0x000ea20000000800 */
[----:B----4-:R-:W-:Y:S01]  /*32b0*/  @P2 FMUL.FTZ R204, R203, R204 ;  /* 0x000000cccbcc2220 */ /* 0x010fe20000410000 */
[----:B------:R-:W-:-:S02]  /*32c0*/  @P2 PRMT R108, R108, 0x5410, R125 ;  /* 0x000054106c6c2816 */ /* 0x000fc4000000007d */
[----:B------:R-:W-:Y:S02]  /*32d0*/  @P2 F2FP.BF16.F32.PACK_AB R198, RZ, R115 ;  /* 0x00000073ffc6223e */ /* 0x000fe400000010ff */
[----:B------:R-:W-:Y:S01]  /*32e0*/  @P2 F2FP.BF16.F32.PACK_AB R204, RZ, R204 ;  /* 0x000000ccffcc223e */ /* 0x000fe200000010ff */
[----:B-1----:R-:W-:Y:S01]  /*32f0*/  @P2 FMUL.FTZ R112, R130, R207 ;  /* 0x000000cf82702220 */ /* 0x002fe20000410000 */
[----:B------:R-:W-:Y:S02]  /*3300*/  @P2 PRMT R110, R198, 0x7610, R110 ;  /* 0x00007610c66e2816 */ /* 0x000fe4000000006e */
[----:B------:R-:W-:Y:S02]  /*3310*/  @P2 PRMT R111, R204, 0x7610, R111 ;  /* 0x00007610cc6f2816 */ /* 0x000fe4000000006f */
[----:B------:R-:W-:Y:S02]  /*3320*/  @P2 F2FP.BF16.F32.PACK_AB R196, RZ, R112 ;  /* 0x00000070ffc4223e */ /* 0x000fe400000010ff */
[----:B------:R-:W-:Y:S01]  /*3330*/  F2FP.BF16.F32.PACK_AB R112, R114, R113 ;  /* 0x000000717270723e */ /* 0x000fe200000010ff */
[----:B0-----:R-:W-:Y:S01]  /*3340*/  @P2 FMUL.FTZ R202, R200, R209 ;  /* 0x000000d1c8ca2220 */ /* 0x001fe20000410000 */
[----:B------:R-:W-:-:S02]  /*3350*/  F2FP.BF16.F32.PACK_AB R113, R130, R127 ;  /* 0x0000007f8271723e */ /* 0x000fc400000010ff */
[----:B------:R-:W-:Y:S02]  /*3360*/  F2FP.BF16.F32.PACK_AB R114, R200, R201 ;  /* 0x000000c9c872723e */ /* 0x000fe400000010ff */
[----:B------:R-:W-:Y:S02]  /*3370*/  @P2 F2FP.BF16.F32.PACK_AB R202, RZ, R202 ;  /* 0x000000caffca223e */ /* 0x000fe400000010ff */
[C---:B------:R-:W-:Y:S01]  /*3380*/  F2FP.BF16.F32.PACK_AB R115, R205.reuse, R203 ;  /* 0x000000cbcd73723e */ /* 0x040fe200000010ff */
[----:B--2---:R-:W-:Y:S01]  /*3390*/  @P2 FMUL.FTZ R206, R205, R206 ;  /* 0x000000cecdce2220 */ /* 0x004fe20000410000 */
[----:B------:R-:W-:Y:S02]  /*33a0*/  @P2 PRMT R109, R109, 0x5410, R196 ;  /* 0x000054106d6d2816 */ /* 0x000fe400000000c4 */
[----:B------:R-:W-:Y:S02]  /*33b0*/  @P2 PRMT R110, R110, 0x5410, R202 ;  /* 0x000054106e6e2816 */ /* 0x000fe400000000ca */
[----:B------:R-:W-:-:S04]  /*33c0*/  @P2 F2FP.BF16.F32.PACK_AB R206, RZ, R206 ;  /* 0x000000ceffce223e */ /* 0x000fc800000010ff */
[----:B------:R-:W-:-:S07]  /*33d0*/  @P2 PRMT R111, R111, 0x5410, R206 ;  /* 0x000054106f6f2816 */ /* 0x000fce00000000ce */
.L_x_3208:
        /* <DEDUP_REMOVED lines=26> */
[----:B------:R-:W-:Y:S01]  /*3580*/  SHF.L.U32 R203, R112, 0x10, RZ ;  /* 0x0000001070cb7819 */ /* 0x000fe200000006ff */
[C---:B------:R-:W-:Y:S01]  /*3590*/  @P3 FFMA.FTZ R113, R2.reuse, R115, R113 ;  /* 0x0000007302713223 */ /* 0x040fe20000010071 */
[-CC-:B------:R-:W-:Y:S01]  /*35a0*/  @P3 FFMA.FTZ R115, R157, R128.reuse, R129.reuse ;  /* 0x000000809d733223 */ /* 0x180fe20000010081 */
[----:B------:R-:W-:Y:S01]  /*35b0*/  @P3 FFMA.FTZ R114, R2, R125, R114 ;  /* 0x0000007d02723223 */ /* 0x000fe20000010072 */
[----:B------:R-:W-:Y:S01]  /*35c0*/  SHF.L.U32 R125, R5, 0x10, RZ ;  /* 0x00000010057d7819 */ /* 0x000fe200000006ff */
[-C--:B------:R-:W-:Y:S01]  /*35d0*/  @P3 FFMA.FTZ R112, R182, R128.reuse, R129 ;  /* 0x00000080b6703223 */ /* 0x080fe20000010081 */
[----:B------:R-:W-:Y:S01]  /*35e0*/  @P3 FADD.FTZ R115, R158, -R115 ;  /* 0x800000739e733221 */ /* 0x000fe20000010000 */
[----:B------:R-:W3:Y:S01]  /*35f0*/  @P2 LDC R198, c[0x0][0x40c] ;  /* 0x00010300ffc62b82 */ /* 0x000ee20000000800 */
[-C--:B------:R-:W-:Y:S01]  /*3600*/  @P3 FFMA.FTZ R124, R180, R128.reuse, R129 ;  /* 0x00000080b47c3223 */ /* 0x080fe20000010081 */
[----:B------:R-:W-:Y:S01]  /*3610*/  SHF.L.U32 R205, R7, 0x10, RZ ;  /* 0x0000001007cd7819 */ /* 0x000fe200000006ff */
[----:B------:R-:W-:Y:S01]  /*3620*/  @P3 FFMA.FTZ R125, R2, R115, R125 ;  /* 0x00000073027d3223 */ /* 0x000fe2000001007d */
[----:B------:R-:W-:Y:S01]  /*3630*/  @P3 FFMA.FTZ R115, R159, R128, R129 ;  /* 0x000000809f733223 */ /* 0x000fe20000010081 */
[----:B------:R-:W-:Y:S01]  /*3640*/  @P3 FADD.FTZ R124, R181, -R124 ;  /* 0x8000007cb57c3221 */ /* 0x000fe20000010000 */
[----:B------:R-:W-:-:S02]  /*3650*/  @P3 FADD.FTZ R126, R162, -R207 ;  /* 0x800000cfa27e3221 */ /* 0x000fc40000010000 */
[----:B------:R-:W4:Y:S01]  /*3660*/  @P2 LDC R209, c[0x0][0x40c] ;  /* 0x00010300ffd12b82 */ /* 0x000f220000000800 */
[----:B------:R-:W-:Y:S01]  /*3670*/  @P3 FADD.FTZ R115, R160, -R115 ;  /* 0x80000073a0733221 */ /* 0x000fe20000010000 */
[----:B------:R-:W-:Y:S01]  /*3680*/  @P3 FFMA.FTZ R127, R2, R124, R127 ;  /* 0x0000007c027f3223 */ /* 0x000fe2000001007f */
[----:B------:R-:W-:Y:S01]  /*3690*/  @P3 FFMA.FTZ R124, R184, R128, R129 ;  /* 0x00000080b87c3223 */ /* 0x000fe20000010081 */
[C---:B------:R-:W-:Y:S01]  /*36a0*/  @P3 FFMA.FTZ R205, R2.reuse, R126, R205 ;  /* 0x0000007e02cd3223 */ /* 0x040fe200000100cd */
[----:B------:R-:W-:Y:S01]  /*36b0*/  @P3 FFMA.FTZ R201, R2, R115, R201 ;  /* 0x0000007302c93223 */ /* 0x000fe200000100c9 */
[----:B------:R-:W-:Y:S01]  /*36c0*/  PRMT R115, R7, 0x7632, R115 ;  /* 0x0000763207737816 */ /* 0x000fe20000000073 */
[----:B------:R-:W-:Y:S01]  /*36d0*/  @P3 FADD.FTZ R207, R185, -R124 ;  /* 0x8000007cb9cf3221 */ /* 0x000fe20000010000 */
[----:B------:R-:W5:Y:S02]  /*36e0*/  @P2 LDC R204, c[0x0][0x40c] ;  /* 0x00010300ffcc2b82 */ /* 0x000f640000000800 */
[----:B------:R-:W-:Y:S01]  /*36f0*/  SHF.L.U32 R202, R115, 0x10, RZ ;  /* 0x0000001073ca7819 */ /* 0x000fe200000006ff */
[----:B------:R-:W-:Y:S01]  /*3700*/  @P3 FADD.FTZ R115, R183, -R112 ;  /* 0x80000070b7733221 */ /* 0x000fe20000010000 */
[----:B-1----:R-:W-:-:S03]  /*3710*/  @P2 FMUL.FTZ R112, R113, R130 ;  /* 0x0000008271702220 */ /* 0x002fc60000410000 */
[C---:B------:R-:W-:Y:S01]  /*3720*/  @P3 FFMA.FTZ R203, R2.reuse, R115, R203 ;  /* 0x0000007302cb3223 */ /* 0x040fe200000100cb */
[----:B------:R-:W1:Y:S01]  /*3730*/  @P2 LDC R206, c[0x0][0x40c] ;  /* 0x00010300ffce2b82 */ /* 0x000e620000000800 */
[----:B------:R-:W-:Y:S01]  /*3740*/  @P2 F2FP.BF16.F32.PACK_AB R115, RZ, R112 ;  /* 0x00000070ff73223e */ /* 0x000fe200000010ff */
[----:B0-----:R-:W-:Y:S01]  /*3750*/  @P2 FMUL.FTZ R112, R125, R196 ;  /* 0x000000c47d702220 */ /* 0x001fe20000410000 */
[----:B--2---:R-:W-:Y:S01]  /*3760*/  @P2 FMUL.FTZ R196, R201, R200 ;  /* 0x000000c8c9c42220 */ /* 0x004fe20000410000 */
[----:B---3--:R-:W-:Y:S01]  /*3770*/  @P2 FMUL.FTZ R130, R127, R198 ;  /* 0x000000c67f822220 */ /* 0x008fe20000410000 */
[----:B------:R-:W-:Y:S01]  /*3780*/  @P3 FFMA.FTZ R202, R2, R207, R202 ;  /* 0x000000cf02ca3223 */ /* 0x000fe200000100ca */
        /* <DEDUP_REMOVED lines=25> */
.L_x_3211:
        /* <DEDUP_REMOVED lines=70> */
.L_x_3210:
        /* <DEDUP_REMOVED lines=13> */
[----:B------:R-:W-:Y:S01]  /*3e50*/  FFMA.FTZ R205, R161, R128, R129 ;  /* 0x00000080a1cd7223 */ /* 0x000fe20000010081 */
[----:B------:R-:W-:Y:S01]  /*3e60*/  FADD.FTZ R203, R183, -R126 ;  /* 0x8000007eb7cb7221 */ /* 0x000fe20000010000 */
[----:B------:R-:W-:-:S02]  /*3e70*/  FSEL R198, R112, RZ, P3 ;  /* 0x000000ff70c67208 */ /* 0x000fc40001800000 */
[----:B------:R-:W-:Y:S01]  /*3e80*/  FSEL R201, R113, RZ, P3 ;  /* 0x000000ff71c97208 */ /* 0x000fe20001800000 */
[----:B------:R-:W2:Y:S01]  /*3e90*/  @P2 LDC R125, c[0x0][0x40c] ;  /* 0x00010300ff7d2b82 */ /* 0x000ea20000000800 */
[----:B------:R-:W-:Y:S01]  /*3ea0*/  FADD.FTZ R205, R162, -R205 ;  /* 0x800000cda2cd7221 */ /* 0x000fe20000010000 */
[----:B------:R-:W-:Y:S02]  /*3eb0*/  FMUL.FTZ R126, R2, R203 ;  /* 0x000000cb027e7220 */ /* 0x000fe40000410000 */
[----:B0-----:R-:W-:-:S04]  /*3ec0*/  @P2 FMUL.FTZ R113, R201, R114 ;  /* 0x00000072c9712220 */ /* 0x001fc80000410000 */
[----:B------:R-:W0:Y:S01]  /*3ed0*/  @P2 LDC R207, c[0x0][0x40c] ;  /* 0x00010300ffcf2b82 */ /* 0x000e220000000800 */
[-CC-:B------:R-:W-:Y:S01]  /*3ee0*/  FFMA.FTZ R114, R180, R128.reuse, R129.reuse ;  /* 0x00000080b4727223 */ /* 0x180fe20000010081 */
[----:B------:R-:W-:Y:S01]  /*3ef0*/  @P2 F2FP.BF16.F32.PACK_AB R124, RZ, R113 ;  /* 0x00000071ff7c223e */ /* 0x000fe200000010ff */
[----:B------:R-:W-:Y:S01]  /*3f00*/  FFMA.FTZ R113, R157, R128, R129 ;  /* 0x000000809d717223 */ /* 0x000fe20000010081 */
[----:B-1----:R-:W-:-:S04]  /*3f10*/  @P2 FMUL.FTZ R112, R198, R115 ;  /* 0x00000073c6702220 */ /* 0x002fc80000410000 */
[----:B------:R-:W1:Y:S01]  /*3f20*/  @P2 LDC R130, c[0x0][0x40c] ;  /* 0x00010300ff822b82 */ /* 0x000e620000000800 */
[----:B------:R-:W-:Y:S01]  /*3f30*/  FADD.FTZ R113, R158, -R113 ;  /* 0x800000719e717221 */ /* 0x000fe20000010000 */
[----:B------:R-:W-:-:S03]  /*3f40*/  @P2 F2FP.BF16.F32.PACK_AB R115, RZ, R112 ;  /* 0x00000070ff73223e */ /* 0x000fc600000010ff */
[C---:B------:R-:W-:Y:S01]  /*3f50*/  FMUL.FTZ R112, R2.reuse, R113 ;  /* 0x0000007102707220 */ /* 0x040fe20000410000 */
[----:B------:R-:W-:Y:S01]  /*3f60*/  FADD.FTZ R113, R181, -R114 ;  /* 0x80000072b5717221 */ /* 0x000fe20000010000 */
[C---:B------:R-:W-:Y:S01]  /*3f70*/  FMUL.FTZ R114, R2.reuse, R127 ;  /* 0x0000007f02727220 */ /* 0x040fe20000410000 */
[----:B------:R-:W3:Y:S01]  /*3f80*/  @P2 LDC R196, c[0x0][0x40c] ;  /* 0x00010300ffc42b82 */ /* 0x000ee20000000800 */
[----:B------:R-:W-:Y:S01]  /*3f90*/  FMUL.FTZ R127, R2, R205 ;  /* 0x000000cd027f7220 */ /* 0x000fe20000410000 */
[----:B------:R-:W-:Y:S01]  /*3fa0*/  FSEL R200, R112, RZ, P3 ;  /* 0x000000ff70c87208 */ /* 0x000fe20001800000 */
[----:B------:R-:W-:Y:S01]  /*3fb0*/  FMUL.FTZ R113, R2, R113 ;  /* 0x0000007102717220 */ /* 0x000fe20000410000 */
[----:B------:R-:W-:Y:S02]  /*3fc0*/  FSEL R202, R114, RZ, P3 ;  /* 0x000000ff72ca7208 */ /* 0x000fe40001800000 */
[----:B------:R-:W-:Y:S01]  /*3fd0*/  FSEL R205, R126, RZ, P3 ;  /* 0x000000ff7ecd7208 */ /* 0x000fe20001800000 */
[----:B--2---:R-:W-:Y:S01]  /*3fe0*/  @P2 FMUL.FTZ R112, R200, R125 ;  /* 0x0000007dc8702220 */ /* 0x004fe20000410000 */
[----:B------:R-:W2:Y:S01]  /*3ff0*/  @P2 LDC R209, c[0x0][0x40c] ;  /* 0x00010300ffd12b82 */ /* 0x000ea20000000800 */
[----:B------:R-:W-:Y:S01]  /*4000*/  FSEL R203, R113, RZ, P3 ;  /* 0x000000ff71cb7208 */ /* 0x000fe20001800000 */
[----:B0-----:R-:W-:Y:S01]  /*4010*/  @P2 FMUL.FTZ R113, R202, R207 ;  /* 0x000000cfca712220 */ /* 0x001fe20000410000 */
[----:B------:R-:W-:-:S02]  /*4020*/  FSEL R204, R127, RZ, P3 ;  /* 0x000000ff7fcc7208 */ /* 0x000fc40001800000 */
[----:B------:R-:W-:Y:S02]  /*4030*/  @P2 F2FP.BF16.F32.PACK_AB R125, RZ, R112 ;  /* 0x00000070ff7d223e */ /* 0x000fe400000010ff */
[----:B------:R-:W-:Y:S01]  /*4040*/  @P2 F2FP.BF16.F32.PACK_AB R127, RZ, R113 ;  /* 0x00000071ff7f223e */ /* 0x000fe200000010ff */
[----:B-1----:R-:W-:Y:S01]  /*4050*/  @P2 FMUL.FTZ R112, R203, R130 ;  /* 0x00000082cb702220 */ /* 0x002fe20000410000 */
[----:B------:R-:W-:Y:S01]  /*4060*/  FFMA.FTZ R130, R184, R128, R129 ;  /* 0x00000080b8827223 */ /* 0x000fe20000010081 */
[----:B------:R-:W-:Y:S02]  /*4070*/  @P2 PRMT R108, R115, 0x7610, R108 ;  /* 0x00007610736c2816 */ /* 0x000fe4000000006c */
[----:B------:R-:W-:Y:S01]  /*4080*/  @P2 PRMT R109, R125, 0x7610, R109 ;  /* 0x000076107d6d2816 */ /* 0x000fe2000000006d */
[----:B------:R-:W-:Y:S01]  /*4090*/  FADD.FTZ R113, R185, -R130 ;  /* 0x80000082b9717221 */ /* 0x000fe20000010000 */
[----:B------:R-:W-:Y:S01]  /*40a0*/  @P2 F2FP.BF16.F32.PACK_AB R126, RZ, R112 ;  /* 0x00000070ff7e223e */ /* 0x000fe200000010ff */
[----:B---3--:R-:W-:Y:S01]  /*40b0*/  @P2 FMUL.FTZ R114, R205, R196 ;  /* 0x000000c4cd722220 */ /* 0x008fe20000410000 */
[----:B------:R-:W-:Y:S01]  /*40c0*/  F2FP.BF16.F32.PACK_AB R112, R201, R198 ;  /* 0x000000c6c970723e */ /* 0x000fe200000010ff */
[----:B------:R-:W-:Y:S01]  /*40d0*/  FMUL.FTZ R198, R2, R113 ;  /* 0x0000007102c67220 */ /* 0x000fe20000410000 */
[----:B------:R-:W-:-:S02]  /*40e0*/  @P2 PRMT R110, R127, 0x7610, R110 ;  /* 0x000076107f6e2816 */ /* 0x000fc4000000006e */
[----:B------:R-:W-:Y:S02]  /*40f0*/  @P2 F2FP.BF16.F32.PACK_AB R130, RZ, R114 ;  /* 0x00000072ff82223e */ /* 0x000fe400000010ff */
[----:B------:R-:W-:Y:S01]  /*4100*/  FSEL R201, R198, RZ, P3 ;  /* 0x000000ffc6c97208 */ /* 0x000fe20001800000 */
[----:B--2---:R-:W-:Y:S01]  /*4110*/  @P2 FMUL.FTZ R196, R204, R209 ;  /* 0x000000d1ccc42220 */ /* 0x004fe20000410000 */
[----:B------:R-:W-:Y:S02]  /*4120*/  F2FP.BF16.F32.PACK_AB R113, R203, R200 ;  /* 0x000000c8cb71723e */ /* 0x000fe400000010ff */
[----:B------:R-:W-:Y:S02]  /*4130*/  F2FP.BF16.F32.PACK_AB R114, R205, R202 ;  /* 0x000000cacd72723e */ /* 0x000fe400000010ff */
[----:B------:R-:W-:Y:S02]  /*4140*/  @P2 F2FP.BF16.F32.PACK_AB R196, RZ, R196 ;  /* 0x000000c4ffc4223e */ /* 0x000fe400000010ff */
[----:B------:R-:W-:-:S02]  /*4150*/  @P2 PRMT R108, R108, 0x5410, R124 ;  /* 0x000054106c6c2816 */ /* 0x000fc4000000007c */
        /* <DEDUP_REMOVED lines=9> */
.L_x_3213:
        /* <DEDUP_REMOVED lines=9> */
.L_x_3214:
        /* <DEDUP_REMOVED lines=9> */
.L_x_3215:
        /* <DEDUP_REMOVED lines=9> */
.L_x_3216:
        /* <DEDUP_REMOVED lines=9> */
.L_x_3217:
        /* <DEDUP_REMOVED lines=9> */
.L_x_3218:
        /* <DEDUP_REMOVED lines=9> */
.L_x_3219:
        /* <DEDUP_REMOVED lines=9> */
.L_x_3220:
        /* <DEDUP_REMOVED lines=9> */
.L_x_3212:
        /* <DEDUP_REMOVED lines=84> */
.L_x_3222:
        /* <DEDUP_REMOVED lines=70> */
.L_x_3221:
        /* <DEDUP_REMOVED lines=71> */
.L_x_3224:
        /* <DEDUP_REMOVED lines=9> */
.L_x_3225:
        /* <DEDUP_REMOVED lines=9> */
.L_x_3226:
        /* <DEDUP_REMOVED lines=9> */
.L_x_3227:
        /* <DEDUP_REMOVED lines=9> */
.L_x_3228:
        /* <DEDUP_REMOVED lines=9> */
.L_x_3229:
        /* <DEDUP_REMOVED lines=9> */
.L_x_3230:
        /* <DEDUP_REMOVED lines=9> */
.L_x_3231:
        /* <DEDUP_REMOVED lines=9> */
.L_x_3223:
        /* <DEDUP_REMOVED lines=13> */
[----:B------:R-:W-:Y:S02]  /*59d0*/  PRMT R0, R120, 0x7632, R0 ;  /* 0x0000763278007816 */ /* 0x000fe40000000000 */
[----:B------:R-:W-:Y:S02]  /*59e0*/  SHF.L.U32 R125, R121, 0x10, RZ ;  /* 0x00000010797d7819 */ /* 0x000fe400000006ff */
[----:B------:R-:W-:Y:S01]  /*59f0*/  SHF.L.U32 R203, R123, 0x10, RZ ;  /* 0x000000107bcb7819 */ /* 0x000fe200000006ff */
[----:B------:R-:W0:Y:S04]  /*5a00*/  @P2 LDC R196, c[0x0][0x40c] ;  /* 0x00010300ffc42b82 */ /* 0x000e280000000800 */
        /* <DEDUP_REMOVED lines=8> */
[----:B------:R-:W-:Y:S01]  /*5a90*/  @P0 FFMA.FTZ R113, R2, R115, R113 ;  /* 0x0000007302710223 */ /* 0x000fe20000010071 */
[----:B------:R-:W-:Y:S01]  /*5aa0*/  SHF.L.U32 R115, R0, 0x10, RZ ;  /* 0x0000001000737819 */ /* 0x000fe200000006ff */
[----:B------:R-:W-:Y:S01]  /*5ab0*/  @P0 FFMA.FTZ R205, R177, R128, R129 ;  /* 0x00000080b1cd0223 */ /* 0x000fe20000010081 */
[----:B------:R-:W-:Y:S01]  /*5ac0*/  @P0 FADD.FTZ R0, R174, -R127 ;  /* 0x8000007fae000221 */ /* 0x000fe20000010000 */
[----:B------:R-:W2:Y:S01]  /*5ad0*/  @P2 LDC R128, c[0x0][0x40c] ;  /* 0x00010300ff802b82 */ /* 0x000ea20000000800 */
[----:B------:R-:W-:Y:S01]  /*5ae0*/  @P0 FADD.FTZ R112, R195, -R112 ;  /* 0x80000070c3700221 */ /* 0x000fe20000010000 */
[----:B------:R-:W-:Y:S01]  /*5af0*/  @P0 FADD.FTZ R114, R139, -R114 ;  /* 0x800000728b720221 */ /* 0x000fe20000010000 */
[C---:B------:R-:W-:Y:S01]  /*5b00*/  @P0 FFMA.FTZ R125, R2.reuse, R0, R125 ;  /* 0x00000000027d0223 */ /* 0x040fe2000001007d */
[----:B------:R-:W-:Y:S01]  /*5b10*/  PRMT R0, R121, 0x7632, R0 ;  /* 0x0000763279007816 */ /* 0x000fe20000000000 */
[----:B------:R-:W-:Y:S01]  /*5b20*/  @P0 FFMA.FTZ R115, R2, R112, R115 ;  /* 0x0000007002730223 */ /* 0x000fe20000010073 */
[----:B------:R-:W-:Y:S01]  /*5b30*/  PRMT R112, R122, 0x7632, R112 ;  /* 0x000076327a707816 */ /* 0x000fe20000000070 */
[----:B------:R-:W-:Y:S01]  /*5b40*/  @P0 FADD.FTZ R124, R135, -R124 ;  /* 0x8000007c877c0221 */ /* 0x000fe20000010000 */
[----:B------:R-:W3:Y:S01]  /*5b50*/  @P2 LDC R202, c[0x0][0x40c] ;  /* 0x00010300ffca2b82 */ /* 0x000ee20000000800 */
[----:B------:R-:W-:Y:S01]  /*5b60*/  SHF.L.U32 R127, R0, 0x10, RZ ;  /* 0x00000010007f7819 */ /* 0x000fe200000006ff */
[----:B------:R-:W-:Y:S01]  /*5b70*/  @P0 FADD.FTZ R0, R176, -R201 ;  /* 0x800000c9b0000221 */ /* 0x000fe20000010000 */
[----:B------:R-:W-:Y:S01]  /*5b80*/  SHF.L.U32 R129, R122, 0x10, RZ ;  /* 0x000000107a817819 */ /* 0x000fe200000006ff */
[----:B------:R-:W-:Y:S01]  /*5b90*/  @P0 FADD.FTZ R207, R137, -R126 ;  /* 0x8000007e89cf0221 */ /* 0x000fe20000010000 */
[----:B------:R-:W-:Y:S01]  /*5ba0*/  SHF.L.U32 R201, R112, 0x10, RZ ;  /* 0x0000001070c97819 */ /* 0x000fe200000006ff */
[C---:B------:R-:W-:Y:S01]  /*5bb0*/  @P0 FFMA.FTZ R127, R2.reuse, R114, R127 ;  /* 0x00000072027f0223 */ /* 0x040fe2000001007f */
[----:B------:R-:W-:Y:S01]  /*5bc0*/  PRMT R114, R123, 0x7632, R114 ;  /* 0x000076327b727816 */ /* 0x000fe20000000072 */
[----:B------:R-:W4:Y:S01]  /*5bd0*/  @P2 LDC R200, c[0x0][0x40c] ;  /* 0x00010300ffc82b82 */ /* 0x000f220000000800 */
[----:B-1----:R-:W-:Y:S01]  /*5be0*/  @P2 FMUL.FTZ R112, R115, R130 ;  /* 0x0000008273702220 */ /* 0x002fe20000410000 */
[----:B------:R-:W-:Y:S01]  /*5bf0*/  @P0 FFMA.FTZ R129, R2, R0, R129 ;  /* 0x0000000002810223 */ /* 0x000fe20000010081 */
[----:B------:R-:W-:Y:S01]  /*5c00*/  SHF.L.U32 R198, R114, 0x10, RZ ;  /* 0x0000001072c67819 */ /* 0x000fe200000006ff */
[----:B------:R-:W-:Y:S01]  /*5c10*/  @P0 FADD.FTZ R114, R134, -R205 ;  /* 0x800000cd86720221 */ /* 0x000fe20000010000 */
[----:B------:R-:W-:-:S03]  /*5c20*/  @P0 FFMA.FTZ R201, R2, R124, R201 ;  /* 0x0000007c02c90223 */ /* 0x000fc600000100c9 */
[----:B------:R-:W1:Y:S01]  /*5c30*/  @P2 LDC R204, c[0x0][0x40c] ;  /* 0x00010300ffcc2b82 */ /* 0x000e620000000800 */
[C---:B------:R-:W-:Y:S01]  /*5c40*/  @P0 FFMA.FTZ R203, R2.reuse, R114, R203 ;  /* 0x0000007202cb0223 */ /* 0x040fe200000100cb */
[----:B------:R-:W-:Y:S01]  /*5c50*/  @P0 FFMA.FTZ R198, R2, R207, R198 ;  /* 0x000000cf02c60223 */ /* 0x000fe200000100c6 */
[----:B--2---:R-:W-:Y:S01]  /*5c60*/  @P2 FMUL.FTZ R0, R113, R128 ;  /* 0x0000008071002220 */ /* 0x004fe20000410000 */
[----:B------:R-:W-:Y:S01]  /*5c70*/  @P2 F2FP.BF16.F32.PACK_AB R2, RZ, R112 ;  /* 0x00000070ff02223e */ /* 0x000fe200000010ff */
[----:B0-----:R-:W-:-:S03]  /*5c80*/  @P2 FMUL.FTZ R112, R125, R196 ;  /* 0x000000c47d702220 */ /* 0x001fc60000410000 */
[----:B------:R-:W0:Y:S01]  /*5c90*/  @P2 LDC R206, c[0x0][0x40c] ;  /* 0x00010300ffce2b82 */ /* 0x000e220000000800 */
[----:B---3--:R-:W-:Y:S01]  /*5ca0*/  @P2 FMUL.FTZ R128, R129, R202 ;  /* 0x000000ca81802220 */ /* 0x008fe20000410000 */
[----:B------:R-:W-:Y:S02]  /*5cb0*/  @P2 F2FP.BF16.F32.PACK_AB R0, RZ, R0 ;  /* 0x00000000ff00223e */ /* 0x000fe400000010ff */
[----:B------:R-:W-:Y:S02]  /*5cc0*/  @P2 F2FP.BF16.F32.PACK_AB R124, RZ, R112 ;  /* 0x00000070ff7c223e */ /* 0x000fe400000010ff */
[----:B------:R-:W-:Y:S01]  /*5cd0*/  @P2 F2FP.BF16.F32.PACK_AB R128, RZ, R128 ;  /* 0x00000080ff80223e */ /* 0x000fe200000010ff */
[----:B----4-:R-:W-:Y:S01]  /*5ce0*/  @P2 FMUL.FTZ R114, R127, R200 ;  /* 0x000000c87f722220 */ /* 0x010fe20000410000 */
[----:B------:R-:W-:Y:S02]  /*5cf0*/  @P2 PRMT R108, R0, 0x7610, R108 ;  /* 0x00007610006c2816 */ /* 0x000fe4000000006c */
[----:B------:R-:W-:-:S02]  /*5d00*/  @P2 PRMT R109, R124, 0x7610, R109 ;  /* 0x000076107c6d2816 */ /* 0x000fc4000000006d */
[----:B------:R-:W-:Y:S02]  /*5d10*/  @P2 F2FP.BF16.F32.PACK_AB R126, RZ, R114 ;  /* 0x00000072ff7e223e */ /* 0x000fe400000010ff */
[----:B------:R-:W-:Y:S01]  /*5d20*/  @P2 PRMT R110, R128, 0x7610, R110 ;  /* 0x00007610806e2816 */ /* 0x000fe2000000006e */
[----:B-1----:R-:W-:Y:S01]  /*5d30*/  @P2 FMUL.FTZ R130, R201, R204 ;  /* 0x000000ccc9822220 */ /* 0x002fe20000410000 */
[----:B------:R-:W-:Y:S02]  /*5d40*/  F2FP.BF16.F32.PACK_AB R112, R115, R113 ;  /* 0x000000717370723e */ /* 0x000fe400000010ff */
[----:B------:R-:W-:Y:S02]  /*5d50*/  F2FP.BF16.F32.PACK_AB R113, R127, R125 ;  /* 0x0000007d7f71723e */ /* 0x000fe400000010ff */
[----:B------:R-:W-:Y:S02]  /*5d60*/  @P2 F2FP.BF16.F32.PACK_AB R130, RZ, R130 ;  /* 0x00000082ff82223e */ /* 0x000fe400000010ff */
[----:B------:R-:W-:Y:S01]  /*5d70*/  F2FP.BF16.F32.PACK_AB R114, R201, R129 ;  /* 0x00000081c972723e */ /* 0x000fe200000010ff */
[----:B0-----:R-:W-:Y:S01]  /*5d80*/  @P2 FMUL.FTZ R196, R203, R206 ;  /* 0x000000cecbc42220 */ /* 0x001fe20000410000 */
[----:B------:R-:W-:-:S02]  /*5d90*/  @P2 PRMT R108, R108, 0x5410, R2 ;  /* 0x000054106c6c2816 */ /* 0x000fc40000000002 */
[----:B------:R-:W-:Y:S02]  /*5da0*/  @P2 PRMT R109, R109, 0x5410, R126 ;  /* 0x000054106d6d2816 */ /* 0x000fe4000000007e */
[----:B------:R-:W-:Y:S02]  /*5db0*/  @P2 F2FP.BF16.F32.PACK_AB R196, RZ, R196 ;  /* 0x000000c4ffc4223e */ /* 0x000fe400000010ff */
        /* <DEDUP_REMOVED lines=8> */
.L_x_3233:
[----:B------:R-:W-:Y:S01]  /*5e40*/  ISETP.GT.AND P0, PT, R0, RZ, PT ;  /* 0x000000ff0000720c */ /* 0x000fe20003f04270 */
[----:B0-----:R-:W0:Y:S01]  /*5e50*/  @P2 LDC R126, c[0x0][0x40c] ;  /* 0x00010300ff7e2b82 */ /* 0x001e220000000800 */
        /* <DEDUP_REMOVED lines=68> */
.L_x_3232:
[----:B------:R-:W-:Y:S05]  /*62a0*/  @!P1 BRA `(.L_x_3235) ;  /* 0x0000000400189947 */ /* 0x000fea0003800000 */
[----:B0-----:R-:W0:Y:S01]  /*62b0*/  @P2 LDC R124, c[0x0][0x40c] ;  /* 0x00010300ff7c2b82 */ /* 0x001e220000000800 */
        /* <DEDUP_REMOVED lines=11> */
[----:B------:R-:W-:Y:S01]  /*6370*/  FADD.FTZ R201, R139, -R112 ;  /* 0x800000708bc97221 */ /* 0x000fe20000010000 */
[----:B------:R-:W-:Y:S01]  /*6380*/  FFMA.FTZ R129, R177, R128, R129 ;  /* 0x00000080b1817223 */ /* 0x000fe20000010081 */
[C---:B------:R-:W-:Y:S01]  /*6390*/  FMUL.FTZ R0, R2.reuse, R113 ;  /* 0x0000007102007220 */ /* 0x040fe20000410000 */
[----:B------:R-:W-:Y:S01]  /*63a0*/  FMUL.FTZ R112, R2, R115 ;  /* 0x0000007302707220 */ /* 0x000fe20000410000 */
[----:B------:R-:W2:Y:S01]  /*63b0*/  @P2 LDC R205, c[0x0][0x40c] ;  /* 0x00010300ffcd2b82 */ /* 0x000ea20000000800 */
[----:B------:R-:W-:Y:S01]  /*63c0*/  FADD.FTZ R127, R174, -R127 ;  /* 0x8000007fae7f7221 */ /* 0x000fe20000010000 */
[----:B------:R-:W-:Y:S01]  /*63d0*/  FADD.FTZ R203, R176, -R203 ;  /* 0x800000cbb0cb7221 */ /* 0x000fe20000010000 */
[----:B------:R-:W-:Y:S01]  /*63e0*/  FADD.FTZ R215, R137, -R130 ;  /* 0x8000008289d77221 */ /* 0x000fe20000010000 */
[----:B------:R-:W-:Y:S01]  /*63f0*/  FADD.FTZ R211, R134, -R129 ;  /* 0x8000008186d37221 */ /* 0x000fe20000010000 */
[----:B------:R-:W-:Y:S01]  /*6400*/  FSEL R129, R0, RZ, P0 ;  /* 0x000000ff00817208 */ /* 0x000fe20000000000 */
[----:B------:R-:W-:Y:S01]  /*6410*/  FADD.FTZ R209, R135, -R114 ;  /* 0x8000007287d17221 */ /* 0x000fe20000010000 */
[----:B------:R-:W-:Y:S01]  /*6420*/  FSEL R130, R112, RZ, P0 ;  /* 0x000000ff70827208 */ /* 0x000fe20000000000 */
[----:B------:R-:W3:Y:S01]  /*6430*/  @P2 LDC R207, c[0x0][0x40c] ;  /* 0x00010300ffcf2b82 */ /* 0x000ee20000000800 */
[C---:B------:R-:W-:Y:S01]  /*6440*/  FMUL.FTZ R113, R2.reuse, R127 ;  /* 0x0000007f02717220 */ /* 0x040fe20000410000 */
[C---:B------:R-:W-:Y:S01]  /*6450*/  FMUL.FTZ R115, R2.reuse, R203 ;  /* 0x000000cb02737220 */ /* 0x040fe20000410000 */
[C---:B------:R-:W-:Y:S01]  /*6460*/  FMUL.FTZ R114, R2.reuse, R201 ;  /* 0x000000c902727220 */ /* 0x040fe20000410000 */
[----:B0-----:R-:W-:Y:S01]  /*6470*/  @P2 FMUL.FTZ R0, R129, R124 ;  /* 0x0000007c81002220 */ /* 0x001fe20000410000 */
        /* <DEDUP_REMOVED lines=17> */
[----:B------:R-:W-:-:S02]  /*6590*/  F2FP.BF16.F32.PACK_AB R112, R130, R129 ;  /* 0x000000818270723e */ /* 0x000fc400000010ff */
[----:B------:R-:W-:Y:S02]  /*65a0*/  @P2 PRMT R108, R0, 0x7610, R108 ;  /* 0x00007610006c2816 */ /* 0x000fe4000000006c */
[----:B------:R-:W-:Y:S01]  /*65b0*/  @P2 F2FP.BF16.F32.PACK_AB R125, RZ, R114 ;  /* 0x00000072ff7d223e */ /* 0x000fe200000010ff */
[----:B0-----:R-:W-:Y:S01]  /*65c0*/  @P2 FMUL.FTZ R113, R201, R126 ;  /* 0x0000007ec9712220 */ /* 0x001fe20000410000 */
[----:B------:R-:W-:Y:S02]  /*65d0*/  FSEL R129, R128, RZ, P0 ;  /* 0x000000ff80817208 */ /* 0x000fe40000000000 */
[----:B------:R-:W-:Y:S02]  /*65e0*/  @P2 PRMT R109, R115, 0x7610, R109 ;  /* 0x00007610736d2816 */ /* 0x000fe4000000006d */
[----:B------:R-:W-:Y:S02]  /*65f0*/  @P2 F2FP.BF16.F32.PACK_AB R124, RZ, R113 ;  /* 0x00000071ff7c223e */ /* 0x000fe400000010ff */
[----:B------:R-:W-:Y:S01]  /*6600*/  @P2 PRMT R110, R125, 0x7610, R110 ;  /* 0x000076107d6e2816 */ /* 0x000fe2000000006e */
        /* <DEDUP_REMOVED lines=16> */
.L_x_3235:
        /* <DEDUP_REMOVED lines=16> */
.L_x_3236:
        /* <DEDUP_REMOVED lines=9> */
.L_x_3237:
        /* <DEDUP_REMOVED lines=9> */
.L_x_3238:
        /* <DEDUP_REMOVED lines=9> */
.L_x_3239:
        /* <DEDUP_REMOVED lines=9> */
.L_x_3240:
        /* <DEDUP_REMOVED lines=9> */
.L_x_3241:
        /* <DEDUP_REMOVED lines=9> */
.L_x_3242:
[----:B------:R-:W-:-:S04]  /*6b70*/  @P2 F2FP.BF16.F32.PACK_AB R124, RZ, R124 ;  /* 0x0000007cff7c223e */ /* 0x000fc800000010ff */
[----:B------:R-:W-:-:S07]  /*6b80*/  @P2 PRMT R111, R111, 0x5410, R124 ;  /* 0x000054106f6f2816 */ /* 0x000fce000000007c */
.L_x_3234:
        /* <DEDUP_REMOVED lines=13> */
.L_x_3194:
        /* <DEDUP_REMOVED lines=25> */
.L_x_3244:
        /* <DEDUP_REMOVED lines=9> */
.L_x_15621:


//--------------------- .text._ZN10layer_norm13ln_bwd_kernelINS_13Kernel_traitsIf13__nv_bfloat16S2_S2_fjLj4096ELj1ELj1ELj4ELj16ENS_18Kernel_traits_baseILj4096EfS2_S2_S2_fjLj128EEEEELb0ELb1ELb0ELb0EEEvNS_9BwdParamsE --------------------------
	.section	.text._ZN10layer_norm13ln_bwd_kernelINS_13Kernel_traitsIf13__nv_bfloat16S2_S2_fjLj4096ELj1ELj1ELj4ELj16ENS_18Kernel_traits_baseILj4096EfS2_S2_S2_fjLj128EEEEELb0ELb1ELb0ELb0EEEvNS_9BwdParamsE,"ax",@progbits
	.align	128
        .global         _ZN10layer_norm13ln_bwd_kernelINS_13Kernel_traitsIf13__nv_bfloat16S2_S2_fjLj4096ELj1ELj1ELj4ELj16ENS_18Kernel_traits_baseILj4096EfS2_S2_S2_fjLj128EEEEELb0ELb1ELb0ELb0EEEvNS_9BwdParamsE
        .type           _ZN10layer_norm13ln_bwd_kernelINS_13Kernel_traitsIf13__nv_bfloat16S2_S2_fjLj4096ELj1ELj1ELj4ELj16ENS_18Kernel_traits_baseILj4096EfS2_S2_S2_fjLj128EEEEELb0ELb1ELb0ELb0EEEvNS_9BwdParamsE,@function
        .size           _ZN10layer_norm13ln_bwd_kernelINS_13Kernel_traitsIf13__nv_bfloat16S2_S2_fjLj4096ELj1ELj1ELj4ELj16ENS_18Kernel_traits_baseILj4096EfS2_S2_S2_fjLj128EEEEELb0ELb1ELb0ELb0EEEvNS_9BwdParamsE,(.L_x_15622 - _ZN10layer_norm13ln_bwd_kernelINS_13Kernel_traitsIf13__nv_bfloat16S2_S2_fjLj4096ELj1ELj1ELj4ELj16ENS_18Kernel_traits_baseILj4096EfS2_S2_S2_fjLj128EEEEELb0ELb1ELb0ELb0EEEvNS_9BwdParamsE)
        .other          _ZN10layer_norm13ln_bwd_kernelINS_13Kernel_traitsIf13__nv_bfloat16S2_S2_fjLj4096ELj1ELj1ELj4ELj16ENS_18Kernel_traits_baseILj4096EfS2_S2_S2_fjLj128EEEEELb0ELb1ELb0ELb0EEEvNS_9BwdParamsE,@"STO_CUDA_ENTRY STV_DEFAULT"
_ZN10layer_norm13ln_bwd_kernelINS_13Kernel_traitsIf13__nv_bfloat16S2_S2_fjLj4096ELj1ELj1ELj4ELj16ENS_18Kernel_traits_baseILj4096EfS2_S2_S2_fjLj128EEEEELb0ELb1ELb0ELb0EEEvNS_9BwdParamsE:
.text._ZN10layer_norm13ln_bwd_kernelINS_13Kernel_traitsIf13__nv_bfloat16S2_S2_fjLj4096ELj1ELj1ELj4ELj16ENS_18Kernel_traits_baseILj4096EfS2_S2_S2_fjLj128EEEEELb0ELb1ELb0ELb0EEEvNS_9BwdParamsE:
[----:B------:R-:W0:Y:S02]  /*0000*/  LDC R1, c[0x0][0x37c] ;  /* 0x0000df00ff017b82 */ /* 0x000e240000000800 */
[----:B0-----:R-:W-:Y:S01]  /*0010*/  IADD3 R1, PT, PT, R1, -0x20, RZ ;  /* 0xffffffe001017810 */ /* 0x001fe20007ffe0ff */
[----:B------:R-:W0:Y:S01]  /*0020*/  S2R R250, SR_TID.X ;  /* 0x0000000000fa7919 */ /* 0x000e220000002100 */
[----:B------:R-:W1:Y:S03]  /*0030*/  LDCU UR6, c[0x0][0x388] ;  /* 0x00007100ff0677ac */ /* 0x000e660008000800 */
[----:B------:R2:W3:Y:S04]  /*0040*/  LDL.64 R28, [R1+0x10] ;  /* 0x00001000011c7983 */ /* 0x0004e80000100a00 */
[----:B------:R2:W3:Y:S04]  /*0050*/  LDL.64 R30, [R1+0x18] ;  /* 0x00001800011e7983 */ /* 0x0004e80000100a00 */
[----:B------:R2:W4:Y:S04]  /*0060*/  LDL.64 R24, [R1] ;  /* 0x0000000001187983 */ /* 0x0005280000100a00 */
[----:B------:R2:W4:Y:S01]  /*0070*/  LDL.64 R26, [R1+0x8] ;  /* 0x00000800011a7983 */ /* 0x0005220000100a00 */
        /* <DEDUP_REMOVED lines=14> */
[----:B------:R-:W2:Y:S08]  /*0160*/  @P4 LDC.64 R4, c[0x0][0x3e8] ;  /* 0x0000fa00ff044b82 */ /* 0x000eb00000000a00 */
[----:B------:R-:W0:Y:S08]  /*0170*/  @P3 LDC.64 R6, c[0x0][0x3d0] ;  /* 0x0000f400ff063b82 */ /* 0x000e300000000a00 */
[----:B------:R-:W0:Y:S01]  /*0180*/  @P3 LDC.64 R8, c[0x0][0x3e8] ;  /* 0x0000fa00ff083b82 */ /* 0x000e220000000a00 */
[----:B-1----:R-:W-:-:S07]  /*0190*/  @P4 IMAD.WIDE.U32 R2, R23, 0x20, R2 ;  /* 0x0000002017024825 */ /* 0x002fce00078e0002 */
[----:B------:R-:W1:Y:S01]  /*01a0*/  @P2 LDC.64 R14, c[0x0][0x3d0] ;  /* 0x0000f400ff0e2b82 */ /* 0x000e620000000a00 */
[C---:B--2---:R-:W-:Y:S01]  /*01b0*/  @P4 IMAD.WIDE.U32 R4, R23.reuse, 0x20, R4 ;  /* 0x0000002017044825 */ /* 0x044fe200078e0004 */
[----:B------:R-:W-:-:S04]  /*01c0*/  @P4 LOP3.LUT R23, R23, 0x80, RZ, 0xfc, !PT ;  /* 0x0000008017174812 */ /* 0x000fc800078efcff */
[----:B------:R2:W5:Y:S02]  /*01d0*/  @P4 LDG.E.128 R152, desc[UR14][R4.64] ;  /* 0x0000000e04984981 */ /* 0x000564000c1e1d00 */
[----:B------:R-:W2:Y:S01]  /*01e0*/  @P2 LDC.64 R16, c[0x0][0x3e8] ;  /* 0x0000fa00ff102b82 */ /* 0x000ea20000000a00 */
[C---:B0-----:R-:W-:Y:S01]  /*01f0*/  @P3 IMAD.WIDE.U32 R10, R23.reuse, 0x20, R6 ;  /* 0x00000020170a3825 */ /* 0x041fe200078e0006 */
[----:B------:R0:W5:Y:S04]  /*0200*/  @P4 LDG.E.128 R148, desc[UR14][R4.64+0x10] ;  /* 0x0000100e04944981 */ /* 0x000168000c1e1d00 */
[----:B------:R0:W5:Y:S02]  /*0210*/  @P3 LDG.E.128 R244, desc[UR14][R10.64] ;  /* 0x0000000e0af43981 */ /* 0x000164000c1e1d00 */
[----:B------:R-:W0:Y:S01]  /*0220*/  @P1 LDC.64 R18, c[0x0][0x3d0] ;  /* 0x0000f400ff121b82 */ /* 0x000e220000000a00 */
[C---:B------:R-:W-:Y:S01]  /*0230*/  @P3 IMAD.WIDE.U32 R12, R23.reuse, 0x20, R8 ;  /* 0x00000020170c3825 */ /* 0x040fe200078e0008 */
[----:B------:R-:W-:Y:S01]  /*0240*/  @P3 IADD3 R23, PT, PT, R23, 0x80, RZ ;  /* 0x0000008017173810 */ /* 0x000fe20007ffe0ff */
[----:B------:R0:W5:Y:S04]  /*0250*/  @P3 LDG.E.128 R240, desc[UR14][R10.64+0x10] ;  /* 0x0000100e0af03981 */ /* 0x000168000c1e1d00 */
[----:B------:R0:W5:Y:S01]  /*0260*/  @P3 LDG.E.128 R144, desc[UR14][R12.64] ;  /* 0x0000000e0c903981 */ /* 0x000162000c1e1d00 */
[----:B------:R-:W0:Y:S01]  /*0270*/  @P1 LDC.64 R20, c[0x0][0x3e8] ;  /* 0x0000fa00ff141b82 */ /* 0x000e220000000a00 */
[----:B-1----:R-:W-:-:S02]  /*0280*/  @P2 IMAD.WIDE.U32 R14, R23, 0x20, R14 ;  /* 0x00000020170e2825 */ /* 0x002fc400078e000e */
[----:B------:R1:W5:Y:S04]  /*0290*/  @P3 LDG.E.128 R140, desc[UR14][R12.64+0x10] ;  /* 0x0000100e0c8c3981 */ /* 0x000368000c1e1d00 */
[----:B------:R1:W5:Y:S01]  /*02a0*/  @P2 LDG.E.128 R236, desc[UR14][R14.64] ;  /* 0x0000000e0eec2981 */ /* 0x000362000c1e1d00 */
[C---:B--2---:R-:W-:Y:S01]  /*02b0*/  @P2 IMAD.WIDE.U32 R16, R23.reuse, 0x20, R16 ;  /* 0x0000002017102825 */ /* 0x044fe200078e0010 */
[----:B------:R-:W-:Y:S02]  /*02c0*/  @P2 IADD3 R23, PT, PT, R23, 0x80, RZ ;  /* 0x0000008017172810 */ /* 0x000fe40007ffe0ff */
[----:B------:R1:W5:Y:S04]  /*02d0*/  @P2 LDG.E.128 R232, desc[UR14][R14.64+0x10] ;  /* 0x0000100e0ee82981 */ /* 0x000368000c1e1d00 */
[----:B------:R1:W5:Y:S01]  /*02e0*/  @P2 LDG.E.128 R136, desc[UR14][R16.64] ;  /* 0x0000000e10882981 */ /* 0x000362000c1e1d00 */
[----:B0-----:R-:W-:-:S03]  /*02f0*/  @P1 IMAD.WIDE.U32 R6, R23, 0x20, R18 ;  /* 0x0000002017061825 */ /* 0x001fc600078e0012 */
[----:B------:R1:W5:Y:S04]  /*0300*/  @P2 LDG.E.128 R132, desc[UR14][R16.64+0x10] ;  /* 0x0000100e10842981 */ /* 0x000368000c1e1d00 */
[----:B------:R1:W5:Y:S01]  /*0310*/  @P1 LDG.E.128 R228, desc[UR14][R6.64] ;  /* 0x0000000e06e41981 */ /* 0x000362000c1e1d00 */
[----:B------:R-:W-:-:S03]  /*0320*/  @P1 IMAD.WIDE.U32 R8, R23, 0x20, R20 ;  /* 0x0000002017081825 */ /* 0x000fc600078e0014 */
[----:B------:R1:W5:Y:S04]  /*0330*/  @P1 LDG.E.128 R224, desc[UR14][R6.64+0x10] ;  /* 0x0000100e06e01981 */ /* 0x000368000c1e1d00 */
[----:B------:R1:W5:Y:S04]  /*0340*/  @P1 LDG.E.128 R128, desc[UR14][R8.64] ;  /* 0x0000000e08801981 */ /* 0x000368000c1e1d00 */
[----:B------:R1:W5:Y:S04]  /*0350*/  @P1 LDG.E.128 R124, desc[UR14][R8.64+0x10] ;  /* 0x0000100e087c1981 */ /* 0x000368000c1e1d00 */
[----:B---3--:R-:W2:Y:S04]  /*0360*/  @P4 LDG.E.128 R28, desc[UR14][R2.64] ;  /* 0x0000000e021c4981 */ /* 0x008ea8000c1e1d00 */
[----:B----4-:R-:W3:Y:S01]  /*0370*/  @P4 LDG.E.128 R24, desc[UR14][R2.64+0x10] ;  /* 0x0000100e02184981 */ /* 0x010ee2000c1e1d00 */
        /* <DEDUP_REMOVED lines=47> */
[----:B--2---:R0:W-:Y:S04]  /*0670*/  @P4 STL.64 [R1+0x10], R28 ;  /* 0x0000101c01004387 */ /* 0x0041e80000100a00 */
[----:B------:R2:W-:Y:S04]  /*0680*/  @P4 STL.64 [R1+0x18], R30 ;  /* 0x0000181e01004387 */ /* 0x0005e80000100a00 */
[----:B---3--:R1:W-:Y:S04]  /*0690*/  @P4 STL.64 [R1], R24 ;  /* 0x0000001801004387 */ /* 0x0083e80000100a00 */
[----:B------:R1:W-:Y:S01]  /*06a0*/  @P4 STL.64 [R1+0x8], R26 ;  /* 0x0000081a01004387 */ /* 0x0003e20000100a00 */
[----:B0-----:R-:W-:-:S02]  /*06b0*/  CS2R R28, SRZ ;  /* 0x00000000001c7805 */ /* 0x001fc4000001ff00 */
[----:B--2---:R-:W-:Y:S01]  /*06c0*/  CS2R R30, SRZ ;  /* 0x00000000001e7805 */ /* 0x004fe2000001ff00 */
[----:B------:R-:W-:Y:S06]  /*06d0*/  BRA.U UP0, `(.L_x_3245) ;  /* 0x0000007500507547 */ /* 0x000fec000b800000 */
[----:B------:R-:W0:Y:S01]  /*06e0*/  LDCU.64 UR4, c[0x0][0x3e0] ;  /* 0x00007c00ff0477ac */ /* 0x000e220008000a00 */
        /* <DEDUP_REMOVED lines=17> */
[----:B0-----:R-:W-:Y:S01]  /*0800*/  UISETP.NE.U32.AND UP0, UPT, UR4, URZ, UPT ;  /* 0x000000ff0400728c */ /* 0x001fe2000bf05070 */
        /* <DEDUP_REMOVED lines=33> */
[----:B------:R-:W-:Y:S01]  /*0a20*/  UISETP.NE.AND.EX UP0, UPT, UR5, URZ, UPT, UP0 ;  /* 0x000000ff0500728c */ /* 0x000fe2000bf05300 */
[----:B------:R-:W2:Y:S01]  /*0a30*/  LDCU.U8 UR16, c[0x0][0x410] ;  /* 0x00008200ff1077ac */ /* 0x000ea20008000000 */
[----:B------:R-:W3:Y:S01]  /*0a40*/  LDCU UR17, c[0x0][0x400] ;  /* 0x00008000ff1177ac */ /* 0x000ee20008000800 */
[----:B------:R-:W4:Y:S01]  /*0a50*/  LDCU.64 UR20, c[0x0][0x478] ;  /* 0x00008f00ff1477ac */ /* 0x000f220008000a00 */
[----:B------:R-:W0:Y:S01]  /*0a60*/  LDCU.64 UR18, c[0x0][0x438] ;  /* 0x00008700ff1277ac */ /* 0x000e220008000a00 */
[----:B------:R-:W0:Y:S01]  /*0a70*/  LDCU.128 UR8, c[0x0][0x3c0] ;  /* 0x00007800ff0877ac */ /* 0x000e220008000c00 */
[----:B------:R-:W0:Y:S05]  /*0a80*/  LDCU.64 UR22, c[0x0][0x380] ;  /* 0x00007000ff1677ac */ /* 0x000e2a0008000a00 */
.L_x_3287:
[----:B------:R-:W1:Y:S01]  /*0a90*/  @UP0 LDCU.64 UR4, c[0x0][0x3e0] ;  /* 0x00007c00ff0407ac */ /* 0x000e620008000a00 */
[----:B------:R-:W-:Y:S01]  /*0aa0*/  PLOP3.LUT P0, PT, PT, PT, UP0, 0x80, 0x8 ;  /* 0x000000000008781c */ /* 0x000fe20003f0f008 */
[----:B0-----:R-:W-:-:S06]  /*0ab0*/  UIMAD.WIDE UR12, UR7, 0x4, UR8 ;  /* 0x00000004070c78a5 */ /* 0x001fcc000f8e0208 */
[----:B------:R-:W-:Y:S02]  /*0ac0*/  MOV R172, UR12 ;  /* 0x0000000c00ac7c02 */ /* 0x000fe40008000f00 */
[----:B------:R-:W-:-:S05]  /*0ad0*/  MOV R173, UR13 ;  /* 0x0000000d00ad7c02 */ /* 0x000fca0008000f00 */
[----:B------:R0:W3:Y:S01]  /*0ae0*/  LDG.E R174, desc[UR14][R172.64] ;  /* 0x0000000eacae7981 */ /* 0x0000e2000c1e1900 */
[----:B-1----:R-:W-:Y:S02]  /*0af0*/  @UP0 UIMAD.WIDE UR4, UR7, 0x2, UR4 ;  /* 0x00000002070408a5 */ /* 0x002fe4000f8e0204 */
[----:B------:R-:W-:-:S04]  /*0b00*/  UIMAD.WIDE UR12, UR7, 0x4, UR10 ;  /* 0x00000004070c78a5 */ /* 0x000fc8000f8e020a */
[----:B0-----:R-:W-:Y:S02]  /*0b10*/  MOV R172, UR4 ;  /* 0x0000000400ac7c02 */ /* 0x001fe40008000f00 */
[----:B------:R-:W-:-:S05]  /*0b20*/  MOV R173, UR5 ;  /* 0x0000000500ad7c02 */ /* 0x000fca0008000f00 */
[----:B------:R0:W4:Y:S02]  /*0b30*/  @P0 LDG.E.U16 R181, desc[UR14][R172.64] ;  /* 0x0000000eacb50981 */ /* 0x000124000c1e1500 */
[----:B0-----:R-:W-:Y:S02]  /*0b40*/  MOV R172, UR12 ;  /* 0x0000000c00ac7c02 */ /* 0x001fe40008000f00 */
[----:B------:R-:W-:-:S05]  /*0b50*/  MOV R173, UR13 ;  /* 0x0000000d00ad7c02 */ /* 0x000fca0008000f00 */
[----:B------:R-:W4:Y:S01]  /*0b60*/  LDG.E R175, desc[UR14][R172.64] ;  /* 0x0000000eacaf7981 */ /* 0x000f22000c1e1900 */
[----:B------:R-:W0:Y:S01]  /*0b70*/  S2R R250, SR_TID.X ;  /* 0x0000000000fa7919 */ /* 0x000e220000002100 */
[----:B------:R-:W-:Y:S01]  /*0b80*/  UIMAD UR4, UR7, UR6, URZ ;  /* 0x00000006070472a4 */ /* 0x000fe2000f8e02ff */
[----:B------:R-:W-:-:S03]  /*0b90*/  ISETP.GE.U32.AND P4, PT, R248, 0x80, PT ;  /* 0x00000080f800780c */ /* 0x000fc60003f86070 */
[----:B------:R-:W-:Y:S01]  /*0ba0*/  USHF.R.S32.HI UR5, URZ, 0x1f, UR4 ;  /* 0x0000001fff057899 */ /* 0x000fe20008011404 */
[----:B--2---:R-:W-:-:S03]  /*0bb0*/  ISETP.NE.AND P5, PT, RZ, UR16, PT ;  /* 0x00000010ff007c0c */ /* 0x004fc6000bfa5270 */
[----:B------:R-:W-:Y:S01]  /*0bc0*/  ULEA.HI UR5, UR5, UR4, URZ, 0x3 ;  /* 0x0000000405057291 */ /* 0x000fe2000f8f18ff */
[----:B------:R-:W-:Y:S01]  /*0bd0*/  BSSY.RECONVERGENT B0, `(.L_x_3246) ;  /* 0x0000074000007945 */ /* 0x000fe20003800200 */
[----:B------:R-:W-:Y:S01]  /*0be0*/  UMOV UR12, 0x3f800000 ;  /* 0x3f800000000c7882 */ /* 0x000fe20000000000 */
[----:B------:R-:W-:Y:S01]  /*0bf0*/  HFMA2 R219, -RZ, RZ, 0, 0 ;  /* 0x00000000ffdb7431 */ /* 0x000fe200000001ff */
[C---:B------:R-:W-:Y:S02]  /*0c00*/  ISETP.GE.U32.AND P3, PT, R248.reuse, 0x100, PT ;  /* 0x00000100f800780c */ /* 0x040fe40003f66070 */
[C---:B------:R-:W-:Y:S02]  /*0c10*/  ISETP.GE.U32.AND P2, PT, R248.reuse, 0x180, PT ;  /* 0x00000180f800780c */ /* 0x040fe40003f46070 */
[----:B------:R-:W-:Y:S02]  /*0c20*/  ISETP.GE.U32.AND P1, PT, R248, 0x200, PT ;  /* 0x00000200f800780c */ /* 0x000fe40003f26070 */
[----:B------:R-:W-:-:S02]  /*0c30*/  MOV R195, RZ ;  /* 0x000000ff00c37202 */ /* 0x000fc40000000f00 */
[----:B---3--:R-:W-:-:S04]  /*0c40*/  FSEL R174, R174, RZ, !P5 ;  /* 0x000000ffaeae7208 */ /* 0x008fc80006800000 */
[----:B------:R-:W-:Y:S02]  /*0c50*/  R2UR UR25, R174 ;  /* 0x00000000ae1972ca */ /* 0x000fe400000e0000 */
[----:B----4-:R-:W-:Y:S02]  /*0c60*/  @P0 R2UR UR13, R181 ;  /* 0x00000000b50d02ca */ /* 0x010fe400000e0000 */
[----:B------:R-:W-:-:S04]  /*0c70*/  MOV R181, UR5 ;  /* 0x0000000500b57c02 */ /* 0x000fc80008000f00 */
[----:B0-----:R-:W-:-:S04]  /*0c80*/  LEA.HI.SX32 R181, R181, R250, 0x1d ;  /* 0x000000fab5b57211 */ /* 0x001fc800078feaff */
[----:B------:R-:W-:-:S03]  /*0c90*/  MOV R220, R181 ;  /* 0x000000b500dc7202 */ /* 0x000fc60000000f00 */
[----:B------:R-:W-:Y:S01]  /*0ca0*/  @UP0 USHF.L.U32 UR12, UR13, 0x10, URZ ;  /* 0x000000100d0c0899 */ /* 0x000fe200080006ff */
[----:B------:R-:W-:Y:S01]  /*0cb0*/  R2UR UR24, R175 ;  /* 0x00000000af1872ca */ /* 0x000fe200000e0000 */
[----:B-----5:R-:W-:-:S14]  /*0cc0*/  @!P4 BRA `(.L_x_3247) ;  /* 0x000000040090c947 */ /* 0x020fdc0003800000 */
[----:B------:R-:W0:Y:S01]  /*0cd0*/  LDC.64 R20, c[0x0][0x3a8] ;  /* 0x0000ea00ff147b82 */ /* 0x000e220000000a00 */
[----:B------:R-:W2:Y:S04]  /*0ce0*/  LDL R218, [R1+0x10] ;  /* 0x0000100001da7983 */ /* 0x000ea80000100800 */
[----:B------:R-:W3:Y:S03]  /*0cf0*/  LDL R252, [R1] ;  /* 0x0000000001fc7983 */ /* 0x000ee60000100800 */
[----:B------:R-:W1:Y:S01]  /*0d00*/  LDC.64 R18, c[0x0][0x428] ;  /* 0x00010a00ff127b82 */ /* 0x000e620000000a00 */
[----:B------:R-:W4:Y:S04]  /*0d10*/  LDL R216, [R1+0x18] ;  /* 0x0000180001d87983 */ /* 0x000f280000100800 */
[----:B------:R-:W4:Y:S04]  /*0d20*/  LDL R249, [R1+0x14] ;  /* 0x0000140001f97983 */ /* 0x000f280000100800 */
[----:B------:R-:W4:Y:S04]  /*0d30*/  LDL R251, [R1+0x8] ;  /* 0x0000080001fb7983 */ /* 0x000f280000100800 */
[----:B------:R-:W4:Y:S01]  /*0d40*/  LDL R223, [R1+0x1c] ;  /* 0x00001c0001df7983 */ /* 0x000f220000100800 */
[----:B0-----:R-:W-:-:S03]  /*0d50*/  IMAD.WIDE.U32 R20, R181, 0x10, R20 ;  /* 0x00000010b5147825 */ /* 0x001fc600078e0014 */
[----:B------:R-:W4:Y:S04]  /*0d60*/  LDL R222, [R1+0x4] ;  /* 0x0000040001de7983 */ /* 0x000f280000100800 */
[----:B------:R-:W4:Y:S01]  /*0d70*/  LDL R221, [R1+0xc] ;  /* 0x00000c0001dd7983 */ /* 0x000f220000100800 */
[----:B-1----:R-:W-:-:S03]  /*0d80*/  IMAD.WIDE.U32 R18, R181, 0x10, R18 ;  /* 0x00000010b5127825 */ /* 0x002fc600078e0012 */
[----:B------:R-:W2:Y:S04]  /*0d90*/  LDG.E.128 R20, desc[UR14][R20.64] ;  /* 0x0000000e14147981 */ /* 0x000ea8000c1e1d00 */
[----:B------:R0:W3:Y:S01]  /*0da0*/  LDG.E.128 R172, desc[UR14][R18.64] ;  /* 0x0000000e12ac7981 */ /* 0x0000e2000c1e1d00 */
[----:B------:R-:W-:-:S04]  /*0db0*/  ISETP.NE.U32.AND P0, PT, RZ, UR18, PT ;  /* 0x00000012ff007c0c */ /* 0x000fc8000bf05070 */
[----:B------:R-:W-:-:S13]  /*0dc0*/  ISETP.NE.AND.EX P0, PT, RZ, UR19, PT, P0 ;  /* 0x00000013ff007c0c */ /* 0x000fda000bf05300 */
[----:B0-----:R-:W0:Y:S02]  /*0dd0*/  @P0 LDC.64 R18, c[0x0][0x438] ;  /* 0x00010e00ff120b82 */ /* 0x001e240000000a00 */
[----:B0-----:R-:W-:-:S05]  /*0de0*/  @P0 IMAD.WIDE.U32 R18, R181, 0x10, R18 ;  /* 0x00000010b5120825 */ /* 0x001fca00078e0012 */
[----:B------:R3:W5:Y:S01]  /*0df0*/  @P0 LDG.E.128 R24, desc[UR14][R18.64] ;  /* 0x0000000e12180981 */ /* 0x000762000c1e1d00 */
[----:B------:R-:W-:Y:S02]  /*0e00*/  IADD3 R220, PT, PT, R181, 0x80, RZ ;  /* 0x00000080b5dc7810 */ /* 0x000fe40007ffe0ff */
[C---:B--2---:R-:W-:Y:S02]  /*0e10*/  PRMT R195, R20.reuse, 0x7632, R195 ;  /* 0x0000763214c37816 */ /* 0x044fe400000000c3 */
[----:B------:R-:W-:Y:S02]  /*0e20*/  SHF.L.U32 R215, R20, 0x10, RZ ;  /* 0x0000001014d77819 */ /* 0x000fe400000006ff */
[C---:B------:R-:W-:Y:S02]  /*0e30*/  PRMT R20, R21.reuse, 0x7632, R20 ;  /* 0x0000763215147816 */ /* 0x040fe40000000014 */
[----:B------:R-:W-:Y:S02]  /*0e40*/  SHF.L.U32 R21, R21, 0x10, RZ ;  /* 0x0000001015157819 */ /* 0x000fe400000006ff */
[----:B------:R-:W-:-:S02]  /*0e50*/  PRMT R0, R22, 0x7632, R0 ;  /* 0x0000763216007816 */ /* 0x000fc40000000000 */
[C---:B---3--:R-:W-:Y:S02]  /*0e60*/  PRMT R19, R173.reuse, 0x7632, R19 ;  /* 0x00007632ad137816 */ /* 0x048fe40000000013 */
[----:B------:R-:W-:Y:S01]  /*0e70*/  SHF.L.U32 R213, R173, 0x10, RZ ;  /* 0x00000010add57819 */ /* 0x000fe200000006ff */
[----:B------:R-:W-:Y:S01]  /*0e80*/  FADD.FTZ R173, R215, -UR25 ;  /* 0x80000019d7ad7e21 */ /* 0x000fe20008010000 */
[----:B------:R-:W-:Y:S01]  /*0e90*/  SHF.L.U32 R214, R22, 0x10, RZ ;  /* 0x0000001016d67819 */ /* 0x000fe200000006ff */
[----:B------:R-:W-:Y:S01]  /*0ea0*/  FADD.FTZ R215, R21, -UR25 ;  /* 0x8000001915d77e21 */ /* 0x000fe20008010000 */
[C---:B------:R-:W-:Y:S02]  /*0eb0*/  PRMT R180, R23.reuse, 0x7632, R180 ;  /* 0x0000763217b47816 */ /* 0x040fe400000000b4 */
[----:B------:R-:W-:Y:S02]  /*0ec0*/  SHF.L.U32 R212, R23, 0x10, RZ ;  /* 0x0000001017d47819 */ /* 0x000fe400000006ff */
[----:B------:R-:W-:-:S02]  /*0ed0*/  SHF.L.U32 R21, R20, 0x10, RZ ;  /* 0x0000001014157819 */ /* 0x000fc400000006ff */
[C---:B------:R-:W-:Y:S02]  /*0ee0*/  PRMT R185, R172.reuse, 0x7632, R185 ;  /* 0x00007632acb97816 */ /* 0x040fe400000000b9 */
[----:B------:R-:W-:Y:S02]  /*0ef0*/  SHF.L.U32 R23, R172, 0x10, RZ ;  /* 0x00000010ac177819 */ /* 0x000fe400000006ff */
[----:B------:R-:W-:Y:S01]  /*0f00*/  SHF.L.U32 R20, R0, 0x10, RZ ;  /* 0x0000001000147819 */ /* 0x000fe200000006ff */
[----:B------:R-:W-:Y:S01]  /*0f10*/  FMUL.FTZ R0, R173, UR24 ;  /* 0x00000018ad007c20 */ /* 0x000fe20008410000 */
[----:B------:R-:W-:Y:S01]  /*0f20*/  FADD.FTZ R214, R214, -UR25 ;  /* 0x80000019d6d67e21 */ /* 0x000fe20008010000 */
[C---:B------:R-:W-:Y:S02]  /*0f30*/  PRMT R18, R174.reuse, 0x7632, R18 ;  /* 0x00007632ae127816 */ /* 0x040fe40000000012 */
[----:B------:R-:W-:Y:S01]  /*0f40*/  SHF.L.U32 R22, R174, 0x10, RZ ;  /* 0x00000010ae167819 */ /* 0x000fe200000006ff */
[----:B------:R-:W-:Y:S01]  /*0f50*/  FADD.FTZ R88, R88, R23 ;  /* 0x0000001758587221 */ /* 0x000fe20000010000 */
[----:B------:R-:W-:Y:S01]  /*0f60*/  SHF.L.U32 R195, R195, 0x10, RZ ;  /* 0x00000010c3c37819 */ /* 0x000fe200000006ff */
[-C--:B------:R-:W-:Y:S01]  /*0f70*/  FFMA.FTZ R120, R0, R23.reuse, R120 ;  /* 0x0000001700787223 */ /* 0x080fe20000010078 */
[----:B------:R-:W-:Y:S01]  /*0f80*/  SHF.L.U32 R174, R185, 0x10, RZ ;  /* 0x00000010b9ae7819 */ /* 0x000fe200000006ff */
[----:B------:R-:W-:Y:S01]  /*0f90*/  FMUL.FTZ R185, R218, R23 ;  /* 0x00000017dab97220 */ /* 0x000fe20000410000 */
[----:B------:R-:W-:Y:S01]  /*0fa0*/  FMUL.FTZ R23, R214, UR24 ;  /* 0x00000018d6177c20 */ /* 0x000fe20008410000 */
[----:B------:R-:W-:Y:S01]  /*0fb0*/  FADD.FTZ R212, R212, -UR25 ;  /* 0x80000019d4d47e21 */ /* 0x000fe20008010000 */
[----:B------:R-:W-:Y:S01]  /*0fc0*/  SHF.L.U32 R173, R180, 0x10, RZ ;  /* 0x00000010b4ad7819 */ /* 0x000fe200000006ff */
[----:B------:R-:W-:Y:S01]  /*0fd0*/  FMUL.FTZ R180, R215, UR24 ;  /* 0x00000018d7b47c20 */ /* 0x000fe20008410000 */
[----:B------:R-:W-:Y:S01]  /*0fe0*/  FADD.FTZ R195, R195, -UR25 ;  /* 0x80000019c3c37e21 */ /* 0x000fe20008010000 */
[----:B------:R-:W-:Y:S01]  /*0ff0*/  FADD.FTZ R84, R84, R22 ;  /* 0x0000001654547221 */ /* 0x000fe20000010000 */
[-C--:B------:R-:W-:Y:S01]  /*1000*/  FFMA.FTZ R116, R23, R22.reuse, R116 ;  /* 0x0000001617747223 */ /* 0x080fe20000010074 */
[----:B------:R-:W-:Y:S01]  /*1010*/  FMUL.FTZ R215, R252, R22 ;  /* 0x00000016fcd77220 */ /* 0x000fe20000410000 */
[----:B------:R-:W-:Y:S01]  /*1020*/  FMUL.FTZ R22, R212, UR24 ;  /* 0x00000018d4167c20 */ /* 0x000fe20008410000 */
[----:B------:R-:W-:Y:S01]  /*1030*/  PRMT R172, R175, 0x7632, R172 ;  /* 0x00007632afac7816 */ /* 0x000fe200000000ac */
[----:B------:R-:W-:Y:S01]  /*1040*/  FADD.FTZ R212, R21, -UR25 ;  /* 0x8000001915d47e21 */ /* 0x000fe20008010000 */
[----:B------:R-:W-:Y:S01]  /*1050*/  SHF.L.U32 R175, R175, 0x10, RZ ;  /* 0x00000010afaf7819 */ /* 0x000fe200000006ff */
[----:B------:R-:W-:Y:S01]  /*1060*/  FMUL.FTZ R21, R195, UR24 ;  /* 0x00000018c3157c20 */ /* 0x000fe20008410000 */
[----:B------:R-:W-:Y:S01]  /*1070*/  FADD.FTZ R90, R90, R213 ;  /* 0x000000d55a5a7221 */ /* 0x000fe20000010000 */
[-C--:B------:R-:W-:Y:S01]  /*1080*/  FFMA.FTZ R122, R180, R213.reuse, R122 ;  /* 0x000000d5b47a7223 */ /* 0x080fe2000001007a */
[----:B----4-:R-:W-:Y:S01]  /*1090*/  FMUL.FTZ R217, R216, R213 ;  /* 0x000000d5d8d97220 */ /* 0x010fe20000410000 */
[----:B------:R-:W-:Y:S01]  /*10a0*/  FADD.FTZ R89, R89, R174 ;  /* 0x000000ae59597221 */ /* 0x000fe20000010000 */
[-C--:B------:R-:W-:Y:S01]  /*10b0*/  FFMA.FTZ R121, R21, R174.reuse, R121 ;  /* 0x000000ae15797223 */ /* 0x080fe20000010079 */
[----:B------:R-:W-:Y:S01]  /*10c0*/  FMUL.FTZ R218, R249, R174 ;  /* 0x000000aef9da7220 */ /* 0x000fe20000410000 */
[----:B------:R-:W-:Y:S01]  /*10d0*/  FADD.FTZ R195, RZ, R185 ;  /* 0x000000b9ffc37221 */ /* 0x000fe20000010000 */
[----:B------:R-:W-:Y:S01]  /*10e0*/  FADD.FTZ R86, R86, R175 ;  /* 0x000000af56567221 */ /* 0x000fe20000010000 */
[-C--:B------:R-:W-:Y:S01]  /*10f0*/  FFMA.FTZ R118, R22, R175.reuse, R118 ;  /* 0x000000af16767223 */ /* 0x080fe20000010076 */
[----:B------:R-:W-:Y:S01]  /*1100*/  FMUL.FTZ R213, R251, R175 ;  /* 0x000000affbd57220 */ /* 0x000fe20000410000 */
[----:B------:R-:W-:Y:S01]  /*1110*/  FFMA.FTZ R174, R0, R185, RZ ;  /* 0x000000b900ae7223 */ /* 0x000fe200000100ff */
[----:B------:R-:W-:Y:S01]  /*1120*/  FADD.FTZ R175, R20, -UR25 ;  /* 0x8000001914af7e21 */ /* 0x000fe20008010000 */
[----:B------:R-:W-:Y:S01]  /*1130*/  FMUL.FTZ R20, R212, UR24 ;  /* 0x00000018d4147c20 */ /* 0x000fe20008410000 */
[----:B------:R-:W-:Y:S01]  /*1140*/  SHF.L.U32 R19, R19, 0x10, RZ ;  /* 0x0000001013137819 */ /* 0x000fe200000006ff */
[----:B------:R-:W-:Y:S01]  /*1150*/  FADD.FTZ R212, R195, R218 ;  /* 0x000000dac3d47221 */ /* 0x000fe20000010000 */
[----:B------:R-:W-:-:S03]  /*1160*/  FFMA.FTZ R195, R21, R218, R174 ;  /* 0x000000da15c37223 */ /* 0x000fc600000100ae */
        /* <DEDUP_REMOVED lines=8> */
[----:B------:R-:W-:Y:S01]  /*11f0*/  FMUL.FTZ R19, R175, UR24 ;  /* 0x00000018af137c20 */ /* 0x000fe20008410000 */
[----:B------:R-:W-:Y:S01]  /*1200*/  FADD.FTZ R173, R173, -UR25 ;  /* 0x80000019adad7e21 */ /* 0x000fe20008010000 */
[-C--:B------:R-:W-:Y:S01]  /*1210*/  FMUL.FTZ R214, R222, R18.reuse ;  /* 0x00000012ded67220 */ /* 0x080fe20000410000 */
[----:B------:R-:W-:Y:S01]  /*1220*/  FADD.FTZ R175, R174, R215 ;  /* 0x000000d7aeaf7221 */ /* 0x000fe20000010000 */
[----:B------:R-:W-:Y:S01]  /*1230*/  FFMA.FTZ R212, R23, R215, R212 ;  /* 0x000000d717d47223 */ /* 0x000fe200000100d4 */
[----:B------:R-:W-:Y:S01]  /*1240*/  FADD.FTZ R85, R85, R18 ;  /* 0x0000001255557221 */ /* 0x000fe20000010000 */
[----:B------:R-:W-:Y:S01]  /*1250*/  FFMA.FTZ R117, R19, R18, R117 ;  /* 0x0000001213757223 */ /* 0x000fe20000010075 */
[----:B------:R-:W-:Y:S01]  /*1260*/  SHF.L.U32 R172, R172, 0x10, RZ ;  /* 0x00000010acac7819 */ /* 0x000fe200000006ff */
[----:B------:R-:W-:Y:S01]  /*1270*/  FMUL.FTZ R18, R173, UR24 ;  /* 0x00000018ad127c20 */ /* 0x000fe20008410000 */
[----:B------:R-:W-:Y:S01]  /*1280*/  FADD.FTZ R174, R175, R214 ;  /* 0x000000d6afae7221 */ /* 0x000fe20000010000 */
[----:B------:R-:W-:-:S02]  /*1290*/  FFMA.FTZ R173, R19, R214, R212 ;  /* 0x000000d613ad7223 */ /* 0x000fc400000100d4 */
[-C--:B------:R-:W-:Y:S01]  /*12a0*/  FMUL.FTZ R212, R221, R172.reuse ;  /* 0x000000acddd47220 */ /* 0x080fe20000410000 */
[----:B------:R-:W-:Y:S01]  /*12b0*/  FADD.FTZ R219, R174, R213 ;  /* 0x000000d5aedb7221 */ /* 0x000fe20000010000 */
[----:B------:R-:W-:Y:S01]  /*12c0*/  FFMA.FTZ R173, R22, R213, R173 ;  /* 0x000000d516ad7223 */ /* 0x000fe200000100ad */
[----:B------:R-:W-:Y:S01]  /*12d0*/  FADD.FTZ R87, R87, R172 ;  /* 0x000000ac57577221 */ /* 0x000fe20000010000 */
[C---:B------:R-:W-:Y:S01]  /*12e0*/  FFMA.FTZ R119, R18.reuse, R172, R119 ;  /* 0x000000ac12777223 */ /* 0x040fe20000010077 */
[----:B------:R-:W-:Y:S01]  /*12f0*/  FADD.FTZ R219, R219, R212 ;  /* 0x000000d4dbdb7221 */ /* 0x000fe20000010000 */
[----:B------:R-:W-:-:S07]  /*1300*/  FFMA.FTZ R195, R18, R212, R173 ;  /* 0x000000d412c37223 */ /* 0x000fce00000100ad */
.L_x_3247:
[----:B------:R-:W-:Y:S05]  /*1310*/  BSYNC.RECONVERGENT B0 ;  /* 0x0000000000007941 */ /* 0x000fea0003800200 */
.L_x_3246:
        /* <DEDUP_REMOVED lines=9> */
[----:B------:R-:W-:-:S13]  /*13b0*/  ISETP.NE.AND.EX P0, PT, RZ, UR19, PT, P0 ;  /* 0x00000013ff007c0c */ /* 0x000fda000bf05300 */
[----:B0-----:R-:W0:Y:S02]  /*13c0*/  @P0 LDC.64 R10, c[0x0][0x438] ;  /* 0x00010e00ff0a0b82 */ /* 0x001e240000000a00 */
[----:B0-----:R-:W-:-:S05]  /*13d0*/  @P0 IMAD.WIDE.U32 R10, R220, 0x10, R10 ;  /* 0x00000010dc0a0825 */ /* 0x001fca00078e000a */
[----:B------:R3:W5:Y:S01]  /*13e0*/  @P0 LDG.E.128 R156, desc[UR14][R10.64] ;  /* 0x0000000e0a9c0981 */ /* 0x000762000c1e1d00 */
[----:B------:R-:W-:Y:S02]  /*13f0*/  IADD3 R220, PT, PT, R220, 0x80, RZ ;  /* 0x00000080dcdc7810 */ /* 0x000fe40007ffe0ff */
[----:B--2---:R-:W-:Y:S02]  /*1400*/  SHF.L.U32 R208, R12, 0x10, RZ ;  /* 0x000000100cd07819 */ /* 0x004fe400000006ff */
[C---:B------:R-:W-:Y:S02]  /*1410*/  PRMT R205, R13.reuse, 0x7632, R205 ;  /* 0x000076320dcd7816 */ /* 0x040fe400000000cd */
[----:B------:R-:W-:Y:S02]  /*1420*/  PRMT R17, R14, 0x7632, R17 ;  /* 0x000076320e117816 */ /* 0x000fe40000000011 */
[----:B------:R-:W-:Y:S02]  /*1430*/  SHF.L.U32 R13, R13, 0x10, RZ ;  /* 0x000000100d0d7819 */ /* 0x000fe400000006ff */
[----:B---3--:R-:W-:-:S02]  /*1440*/  PRMT R11, R173, 0x7632, R11 ;  /* 0x00007632ad0b7816 */ /* 0x008fc4000000000b */
[----:B------:R-:W-:Y:S01]  /*1450*/  SHF.L.U32 R206, R173, 0x10, RZ ;  /* 0x00000010adce7819 */ /* 0x000fe200000006ff */
[----:B------:R-:W-:Y:S01]  /*1460*/  FADD.FTZ R173, R208, -UR25 ;  /* 0x80000019d0ad7e21 */ /* 0x000fe20008010000 */
[----:B------:R-:W-:Y:S02]  /*1470*/  SHF.L.U32 R207, R14, 0x10, RZ ;  /* 0x000000100ecf7819 */ /* 0x000fe400000006ff */
[----:B------:R-:W-:Y:S02]  /*1480*/  PRMT R204, R12, 0x7632, R204 ;  /* 0x000076320ccc7816 */ /* 0x000fe400000000cc */
[C---:B------:R-:W-:Y:S02]  /*1490*/  PRMT R10, R174.reuse, 0x7632, R10 ;  /* 0x00007632ae0a7816 */ /* 0x040fe4000000000a */
[----:B------:R-:W-:Y:S02]  /*14a0*/  SHF.L.U32 R14, R174, 0x10, RZ ;  /* 0x00000010ae0e7819 */ /* 0x000fe400000006ff */
[----:B------:R-:W-:-:S02]  /*14b0*/  PRMT R12, R15, 0x7632, R12 ;  /* 0x000076320f0c7816 */ /* 0x000fc4000000000c */
[----:B------:R-:W-:Y:S02]  /*14c0*/  SHF.L.U32 R209, R15, 0x10, RZ ;  /* 0x000000100fd17819 */ /* 0x000fe400000006ff */
[C---:B------:R-:W-:Y:S02]  /*14d0*/  SHF.L.U32 R16, R172.reuse, 0x10, RZ ;  /* 0x00000010ac107819 */ /* 0x040fe400000006ff */
[----:B------:R-:W-:Y:S01]  /*14e0*/  SHF.L.U32 R174, R17, 0x10, RZ ;  /* 0x0000001011ae7819 */ /* 0x000fe200000006ff */
[----:B------:R-:W-:Y:S01]  /*14f0*/  FMUL.FTZ R17, R173, UR24 ;  /* 0x00000018ad117c20 */ /* 0x000fe20008410000 */
[----:B------:R-:W-:Y:S01]  /*1500*/  PRMT R15, R172, 0x7632, R15 ;  /* 0x00007632ac0f7816 */ /* 0x000fe2000000000f */
[----:B------:R-:W-:Y:S01]  /*1510*/  FADD.FTZ R208, R13, -UR25 ;  /* 0x800000190dd07e21 */ /* 0x000fe20008010000 */
[----:B------:R-:W-:Y:S01]  /*1520*/  FADD.FTZ R207, R207, -UR25 ;  /* 0x80000019cfcf7e21 */ /* 0x000fe20008010000 */
[----:B------:R-:W-:Y:S01]  /*1530*/  FADD.FTZ R80, R80, R16 ;  /* 0x0000001050507221 */ /* 0x000fe20000010000 */
[----:B------:R-:W-:Y:S01]  /*1540*/  SHF.L.U32 R173, R15, 0x10, RZ ;  /* 0x000000100fad7819 */ /* 0x000fe200000006ff */
[-C--:B------:R-:W-:Y:S01]  /*1550*/  FFMA.FTZ R112, R17, R16.reuse, R112 ;  /* 0x0000001011707223 */ /* 0x080fe20000010070 */
[----:B-----5:R-:W-:Y:S01]  /*1560*/  FMUL.FTZ R211, R244, R16 ;  /* 0x00000010f4d37220 */ /* 0x020fe20000410000 */
[----:B------:R-:W-:Y:S01]  /*1570*/  SHF.L.U32 R204, R204, 0x10, RZ ;  /* 0x00000010cccc7819 */ /* 0x000fe200000006ff */
[----:B------:R-:W-:Y:S01]  /*1580*/  FMUL.FTZ R16, R208, UR24 ;  /* 0x00000018d0107c20 */ /* 0x000fe20008410000 */
[----:B------:R-:W-:Y:S01]  /*1590*/  SHF.L.U32 R13, R205, 0x10, RZ ;  /* 0x00000010cd0d7819 */ /* 0x000fe200000006ff */
[----:B------:R-:W-:Y:S01]  /*15a0*/  FMUL.FTZ R15, R207, UR24 ;  /* 0x00000018cf0f7c20 */ /* 0x000fe20008410000 */
[----:B------:R-:W-:Y:S01]  /*15b0*/  FADD.FTZ R205, R209, -UR25 ;  /* 0x80000019d1cd7e21 */ /* 0x000fe20008010000 */
[C---:B------:R-:W-:Y:S01]  /*15c0*/  PRMT R172, R175.reuse, 0x7632, R172 ;  /* 0x00007632afac7816 */ /* 0x040fe200000000ac */
[----:B------:R-:W-:Y:S01]  /*15d0*/  FADD.FTZ R82, R82, R206 ;  /* 0x000000ce52527221 */ /* 0x000fe20000010000 */
[----:B------:R-:W-:Y:S01]  /*15e0*/  SHF.L.U32 R175, R175, 0x10, RZ ;  /* 0x00000010afaf7819 */ /* 0x000fe200000006ff */
[-C--:B------:R-:W-:Y:S01]  /*15f0*/  FFMA.FTZ R114, R16, R206.reuse, R114 ;  /* 0x000000ce10727223 */ /* 0x080fe20000010072 */
[----:B------:R-:W-:Y:S01]  /*1600*/  FMUL.FTZ R209, R246, R206 ;  /* 0x000000cef6d17220 */ /* 0x000fe20000410000 */
[----:B------:R-:W-:Y:S01]  /*1610*/  FADD.FTZ R76, R76, R14 ;  /* 0x0000000e4c4c7221 */ /* 0x000fe20000010000 */
[-C--:B------:R-:W-:Y:S01]  /*1620*/  FFMA.FTZ R108, R15, R14.reuse, R108 ;  /* 0x0000000e0f6c7223 */ /* 0x080fe2000001006c */
[----:B------:R-:W-:Y:S01]  /*1630*/  FMUL.FTZ R207, R240, R14 ;  /* 0x0000000ef0cf7220 */ /* 0x000fe20000410000 */
[----:B------:R-:W-:Y:S01]  /*1640*/  FMUL.FTZ R14, R205, UR24 ;  /* 0x00000018cd0e7c20 */ /* 0x000fe20008410000 */
[----:B------:R-:W-:Y:S01]  /*1650*/  FADD.FTZ R206, R204, -UR25 ;  /* 0x80000019ccce7e21 */ /* 0x000fe20008010000 */
[----:B------:R-:W-:Y:S01]  /*1660*/  SHF.L.U32 R12, R12, 0x10, RZ ;  /* 0x000000100c0c7819 */ /* 0x000fe200000006ff */
[----:B------:R-:W-:Y:S01]  /*1670*/  FADD.FTZ R204, R13, -UR25 ;  /* 0x800000190dcc7e21 */ /* 0x000fe20008010000 */
[----:B------:R-:W-:Y:S01]  /*1680*/  FADD.FTZ R78, R78, R175 ;  /* 0x000000af4e4e7221 */ /* 0x000fe20000010000 */
[-C--:B------:R-:W-:Y:S01]  /*1690*/  FFMA.FTZ R110, R14, R175.reuse, R110 ;  /* 0x000000af0e6e7223 */ /* 0x080fe2000001006e */
[----:B------:R-:W-:Y:S01]  /*16a0*/  FMUL.FTZ R205, R242, R175 ;  /* 0x000000aff2cd7220 */ /* 0x000fe20000410000 */
[----:B------:R-:W-:Y:S01]  /*16b0*/  FMUL.FTZ R13, R206, UR24 ;  /* 0x00000018ce0d7c20 */ /* 0x000fe20008410000 */
[----:B------:R-:W-:Y:S01]  /*16c0*/  FADD.FTZ R219, R219, R211 ;  /* 0x000000d3dbdb7221 */ /* 0x000fe20000010000 */
[----:B------:R-:W-:Y:S01]  /*16d0*/  FMUL.FTZ R210, R245, R173 ;  /* 0x000000adf5d27220 */ /* 0x000fe20000410000 */
[----:B------:R-:W-:Y:S01]  /*16e0*/  FADD.FTZ R175, R174, -UR25 ;  /* 0x80000019aeaf7e21 */ /* 0x000fe20008010000 */
[----:B------:R-:W-:Y:S01]  /*16f0*/  FFMA.FTZ R206, R17, R211, R195 ;  /* 0x000000d311ce7223 */ /* 0x000fe200000100c3 */
[----:B------:R-:W-:Y:S01]  /*1700*/  FADD.FTZ R174, R12, -UR25 ;  /* 0x800000190cae7e21 */ /* 0x000fe20008010000 */
[----:B------:R-:W-:Y:S01]  /*1710*/  SHF.L.U32 R11, R11, 0x10, RZ ;  /* 0x000000100b0b7819 */ /* 0x000fe200000006ff */
[----:B------:R-:W-:Y:S01]  /*1720*/  FMUL.FTZ R12, R204, UR24 ;  /* 0x00000018cc0c7c20 */ /* 0x000fe20008410000 */
[----:B------:R-:W-:Y:S01]  /*1730*/  FADD.FTZ R81, R81, R173 ;  /* 0x000000ad51517221 */ /* 0x000fe20000010000 */
[----:B------:R-:W-:Y:S01]  /*1740*/  FFMA.FTZ R113, R13, R173, R113 ;  /* 0x000000ad0d717223 */ /* 0x000fe20000010071 */
[----:B------:R-:W-:Y:S01]  /*1750*/  FADD.FTZ R204, R219, R210 ;  /* 0x000000d2dbcc7221 */ /* 0x000fe20000010000 */
[----:B------:R-:W-:Y:S01]  /*1760*/  FFMA.FTZ R173, R13, R210, R206 ;  /* 0x000000d20dad7223 */ /* 0x000fe200000100ce */
[----:B------:R-:W-:-:S02]  /*1770*/  FMUL.FTZ R208, R247, R11 ;  /* 0x0000000bf7d07220 */ /* 0x000fc40000410000 */
        /* <DEDUP_REMOVED lines=8> */
[-C--:B------:R-:W-:Y:S01]  /*1800*/  FMUL.FTZ R206, R241, R10.reuse ;  /* 0x0000000af1ce7220 */ /* 0x080fe20000410000 */
[----:B------:R-:W-:Y:S01]  /*1810*/  FADD.FTZ R173, R204, R207 ;  /* 0x000000cfccad7221 */ /* 0x000fe20000010000 */
[----:B------:R-:W-:Y:S01]  /*1820*/  FFMA.FTZ R222, R15, R207, R222 ;  /* 0x000000cf0fde7223 */ /* 0x000fe200000100de */
[----:B------:R-:W-:Y:S01]  /*1830*/  FADD.FTZ R77, R77, R10 ;  /* 0x0000000a4d4d7221 */ /* 0x000fe20000010000 */
[----:B------:R-:W-:Y:S01]  /*1840*/  FFMA.FTZ R109, R11, R10, R109 ;  /* 0x0000000a0b6d7223 */ /* 0x000fe2000001006d */
[----:B------:R-:W-:Y:S01]  /*1850*/  FMUL.FTZ R10, R174, UR24 ;  /* 0x00000018ae0a7c20 */ /* 0x000fe20008410000 */
[----:B------:R-:W-:Y:S01]  /*1860*/  SHF.L.U32 R172, R172, 0x10, RZ ;  /* 0x00000010acac7819 */ /* 0x000fe200000006ff */
[----:B------:R-:W-:Y:S01]  /*1870*/  FADD.FTZ R174, R173, R206 ;  /* 0x000000ceadae7221 */ /* 0x000fe20000010000 */
[----:B------:R-:W-:-:S03]  /*1880*/  FFMA.FTZ R173, R11, R206, R222 ;  /* 0x000000ce0bad7223 */ /* 0x000fc600000100de */
[-C--:B------:R-:W-:Y:S01]  /*1890*/  FMUL.FTZ R204, R243, R172.reuse ;  /* 0x000000acf3cc7220 */ /* 0x080fe20000410000 */
[----:B------:R-:W-:Y:S01]  /*18a0*/  FADD.FTZ R219, R174, R205 ;  /* 0x000000cdaedb7221 */ /* 0x000fe20000010000 */
[----:B------:R-:W-:Y:S01]  /*18b0*/  FFMA.FTZ R173, R14, R205, R173 ;  /* 0x000000cd0ead7223 */ /* 0x000fe200000100ad */
[----:B------:R-:W-:Y:S01]  /*18c0*/  FADD.FTZ R79, R79, R172 ;  /* 0x000000ac4f4f7221 */ /* 0x000fe20000010000 */
[C---:B------:R-:W-:Y:S01]  /*18d0*/  FFMA.FTZ R111, R10.reuse, R172, R111 ;  /* 0x000000ac0a6f7223 */ /* 0x040fe2000001006f */
[----:B------:R-:W-:Y:S01]  /*18e0*/  FADD.FTZ R219, R219, R204 ;  /* 0x000000ccdbdb7221 */ /* 0x000fe20000010000 */
[----:B------:R-:W-:-:S07]  /*18f0*/  FFMA.FTZ R195, R10, R204, R173 ;  /* 0x000000cc0ac37223 */ /* 0x000fce00000100ad */
.L_x_3249:
[----:B------:R-:W-:Y:S05]  /*1900*/  BSYNC.RECONVERGENT B0 ;  /* 0x0000000000007941 */ /* 0x000fea0003800200 */
.L_x_3248:
        /* <DEDUP_REMOVED lines=94> */
.L_x_3251:
[----:B------:R-:W-:Y:S05]  /*1ef0*/  BSYNC.RECONVERGENT B0 ;  /* 0x0000000000007941 */ /* 0x000fea0003800200 */
.L_x_3250:
        /* <DEDUP_REMOVED lines=13> */
[----:B--2---:R-:W-:Y:S02]  /*1fd0*/  SHF.L.U32 R193, R172, 0x10, RZ ;  /* 0x00000010acc17819 */ /* 0x004fe400000006ff */
[----:B------:R-:W-:Y:S02]  /*1fe0*/  SHF.L.U32 R191, R174, 0x10, RZ ;  /* 0x00000010aebf7819 */ /* 0x000fe400000006ff */
[----:B------:R-:W-:Y:S02]  /*1ff0*/  SHF.L.U32 R192, R173, 0x10, RZ ;  /* 0x00000010adc07819 */ /* 0x000fe400000006ff */
[----:B------:R-:W-:Y:S02]  /*2000*/  PRMT R187, R172, 0x7632, R187 ;  /* 0x00007632acbb7816 */ /* 0x000fe400000000bb */
[----:B0-----:R-:W-:Y:S02]  /*2010*/  PRMT R182, R175, 0x7632, R182 ;  /* 0x00007632afb67816 */ /* 0x001fe400000000b6 */
[----:B------:R-:W-:-:S02]  /*2020*/  PRMT R188, R173, 0x7632, R188 ;  /* 0x00007632adbc7816 */ /* 0x000fc400000000bc */
[----:B------:R-:W-:Y:S02]  /*2030*/  SHF.L.U32 R175, R175, 0x10, RZ ;  /* 0x00000010afaf7819 */ /* 0x000fe400000006ff */
[C---:B---3--:R-:W-:Y:S02]  /*2040*/  PRMT R172, R179.reuse, 0x7632, R172 ;  /* 0x00007632b3ac7816 */ /* 0x048fe400000000ac */
[----:B------:R-:W-:Y:S01]  /*2050*/  SHF.L.U32 R186, R179, 0x10, RZ ;  /* 0x00000010b3ba7819 */ /* 0x000fe200000006ff */
[----:B------:R-:W-:Y:S01]  /*2060*/  FADD.FTZ R179, R193, -UR25 ;  /* 0x80000019c1b37e21 */ /* 0x000fe20008010000 */
[----:B------:R-:W-:Y:S01]  /*2070*/  PRMT R184, R174, 0x7632, R184 ;  /* 0x00007632aeb87816 */ /* 0x000fe200000000b8 */
[----:B------:R-:W-:Y:S01]  /*2080*/  FADD.FTZ R191, R191, -UR25 ;  /* 0x80000019bfbf7e21 */ /* 0x000fe20008010000 */
[----:B------:R-:W-:Y:S01]  /*2090*/  PRMT R183, R176, 0x7632, R183 ;  /* 0x00007632b0b77816 */ /* 0x000fe200000000b7 */
[----:B------:R-:W-:Y:S01]  /*20a0*/  FADD.FTZ R192, R192, -UR25 ;  /* 0x80000019c0c07e21 */ /* 0x000fe20008010000 */
[----:B------:R-:W-:-:S02]  /*20b0*/  PRMT R174, R177, 0x7632, R174 ;  /* 0x00007632b1ae7816 */ /* 0x000fc400000000ae */
[----:B------:R-:W-:Y:S02]  /*20c0*/  SHF.L.U32 R189, R177, 0x10, RZ ;  /* 0x00000010b1bd7819 */ /* 0x000fe400000006ff */
[C---:B------:R-:W-:Y:S02]  /*20d0*/  PRMT R173, R178.reuse, 0x7632, R173 ;  /* 0x00007632b2ad7816 */ /* 0x040fe400000000ad */
[----:B------:R-:W-:Y:S01]  /*20e0*/  SHF.L.U32 R177, R178, 0x10, RZ ;  /* 0x00000010b2b17819 */ /* 0x000fe200000006ff */
[----:B------:R-:W-:Y:S01]  /*20f0*/  FMUL.FTZ R179, R179, UR24 ;  /* 0x00000018b3b37c20 */ /* 0x000fe20008410000 */
[----:B------:R-:W-:Y:S02]  /*2100*/  SHF.L.U32 R190, R176, 0x10, RZ ;  /* 0x00000010b0be7819 */ /* 0x000fe400000006ff */
[----:B------:R-:W-:Y:S01]  /*2110*/  SHF.L.U32 R178, R188, 0x10, RZ ;  /* 0x00000010bcb27819 */ /* 0x000fe200000006ff */
[----:B------:R-:W-:Y:S01]  /*2120*/  FADD.FTZ R188, R175, -UR25 ;  /* 0x80000019afbc7e21 */ /* 0x000fe20008010000 */
[----:B------:R-:W-:Y:S01]  /*2130*/  SHF.L.U32 R176, R183, 0x10, RZ ;  /* 0x00000010b7b07819 */ /* 0x000fe200000006ff */
[----:B------:R-:W-:Y:S01]  /*2140*/  FMUL.FTZ R183, R191, UR24 ;  /* 0x00000018bfb77c20 */ /* 0x000fe20008410000 */
[----:B------:R-:W-:Y:S01]  /*2150*/  SHF.L.U32 R175, R182, 0x10, RZ ;  /* 0x00000010b6af7819 */ /* 0x000fe200000006ff */
[----:B------:R-:W-:Y:S01]  /*2160*/  FMUL.FTZ R182, R192, UR24 ;  /* 0x00000018c0b67c20 */ /* 0x000fe20008410000 */
[----:B------:R-:W-:Y:S01]  /*2170*/  SHF.L.U32 R187, R187, 0x10, RZ ;  /* 0x00000010bbbb7819 */ /* 0x000fe200000006ff */
[----:B------:R-:W-:Y:S01]  /*2180*/  FADD.FTZ R64, R64, R190 ;  /* 0x000000be40407221 */ /* 0x000fe20000010000 */
[-C--:B------:R-:W-:Y:S01]  /*2190*/  FFMA.FTZ R96, R179, R190.reuse, R96 ;  /* 0x000000beb3607223 */ /* 0x080fe20000010060 */
[----:B-----5:R-:W-:Y:S01]  /*21a0*/  FMUL.FTZ R194, R228, R190 ;  /* 0x000000bee4c27220 */ /* 0x020fe20000410000 */
[----:B------:R-:W-:Y:S01]  /*21b0*/  FADD.FTZ R60, R60, R177 ;  /* 0x000000b13c3c7221 */ /* 0x000fe20000010000 */
[-C--:B------:R-:W-:Y:S01]  /*21c0*/  FFMA.FTZ R92, R183, R177.reuse, R92 ;  /* 0x000000b1b75c7223 */ /* 0x080fe2000001005c */
[----:B------:R-:W-:Y:S01]  /*21d0*/  FMUL.FTZ R190, R224, R177 ;  /* 0x000000b1e0be7220 */ /* 0x000fe20000410000 */
[----:B------:R-:W-:Y:S01]  /*21e0*/  FADD.FTZ R66, R66, R189 ;  /* 0x000000bd42427221 */ /* 0x000fe20000010000 */
[-C--:B------:R-:W-:Y:S01]  /*21f0*/  FFMA.FTZ R98, R182, R189.reuse, R98 ;  /* 0x000000bdb6627223 */ /* 0x080fe20000010062 */
[----:B------:R-:W-:Y:S01]  /*2200*/  FMUL.FTZ R192, R230, R189 ;  /* 0x000000bde6c07220 */ /* 0x000fe20000410000 */
[----:B------:R-:W-:Y:S01]  /*2210*/  FMUL.FTZ R177, R188, UR24 ;  /* 0x00000018bcb17c20 */ /* 0x000fe20008410000 */
[----:B------:R-:W-:Y:S01]  /*2220*/  SHF.L.U32 R184, R184, 0x10, RZ ;  /* 0x00000010b8b87819 */ /* 0x000fe200000006ff */
[----:B------:R-:W-:Y:S01]  /*2230*/  FADD.FTZ R189, R187, -UR25 ;  /* 0x80000019bbbd7e21 */ /* 0x000fe20008010000 */
[----:B------:R-:W-:Y:S01]  /*2240*/  FADD.FTZ R62, R62, R186 ;  /* 0x000000ba3e3e7221 */ /* 0x000fe20000010000 */
[-C--:B------:R-:W-:Y:S01]  /*2250*/  FFMA.FTZ R94, R177, R186.reuse, R94 ;  /* 0x000000bab15e7223 */ /* 0x080fe2000001005e */
[----:B------:R-:W-:Y:S01]  /*2260*/  FMUL.FTZ R188, R226, R186 ;  /* 0x000000bae2bc7220 */ /* 0x000fe20000410000 */
[----:B------:R-:W-:Y:S01]  /*2270*/  FADD.FTZ R187, R178, -UR25 ;  /* 0x80000019b2bb7e21 */ /* 0x000fe20008010000 */
[----:B------:R-:W-:Y:S01]  /*2280*/  FMUL.FTZ R186, R189, UR24 ;  /* 0x00000018bdba7c20 */ /* 0x000fe20008410000 */
[----:B------:R-:W-:Y:S01]  /*2290*/  FADD.FTZ R178, R184, -UR25 ;  /* 0x80000019b8b27e21 */ /* 0x000fe20008010000 */
[----:B------:R-:W-:Y:S01]  /*22a0*/  FADD.FTZ R184, R219, R194 ;  /* 0x000000c2dbb87221 */ /* 0x000fe20000010000 */
[----:B------:R-:W-:Y:S01]  /*22b0*/  FMUL.FTZ R193, R229, R176 ;  /* 0x000000b0e5c17220 */ /* 0x000fe20000410000 */
[----:B------:R-:W-:Y:S01]  /*22c0*/  FFMA.FTZ R195, R179, R194, R195 ;  /* 0x000000c2b3c37223 */ /* 0x000fe200000100c3 */
[----:B------:R-:W-:Y:S01]  /*22d0*/  SHF.L.U32 R174, R174, 0x10, RZ ;  /* 0x00000010aeae7819 */ /* 0x000fe200000006ff */
[----:B------:R-:W-:Y:S01]  /*22e0*/  FADD.FTZ R65, R65, R176 ;  /* 0x000000b041417221 */ /* 0x000fe20000010000 */
[----:B------:R-:W-:Y:S01]  /*22f0*/  FFMA.FTZ R97, R186, R176, R97 ;  /* 0x000000b0ba617223 */ /* 0x000fe20000010061 */
        /* <DEDUP_REMOVED lines=12> */
[----:B------:R-:W-:Y:S01]  /*23c0*/  FADD.FTZ R175, R175, -UR25 ;  /* 0x80000019afaf7e21 */ /* 0x000fe20008010000 */
        /* <DEDUP_REMOVED lines=8> */
[----:B------:R-:W-:-:S02]  /*2450*/  FFMA.FTZ R174, R178, R189, R173 ;  /* 0x000000bdb2ae7223 */ /* 0x000fc400000100ad */
[----:B------:R-:W-:Y:S01]  /*2460*/  FADD.FTZ R63, R63, R172 ;  /* 0x000000ac3f3f7221 */ /* 0x000fe20000010000 */
[-C--:B------:R-:W-:Y:S01]  /*2470*/  FFMA.FTZ R95, R184, R172.reuse, R95 ;  /* 0x000000acb85f7223 */ /* 0x080fe2000001005f */
[----:B------:R-:W-:Y:S01]  /*2480*/  FMUL.FTZ R187, R227, R172 ;  /* 0x000000ace3bb7220 */ /* 0x000fe20000410000 */
[----:B------:R-:W-:Y:S01]  /*2490*/  FADD.FTZ R172, R175, R188 ;  /* 0x000000bcafac7221 */ /* 0x000fe20000010000 */
[----:B------:R-:W-:-:S03]  /*24a0*/  FFMA.FTZ R195, R177, R188, R174 ;  /* 0x000000bcb1c37223 */ /* 0x000fc600000100ae */
[----:B------:R-:W-:Y:S01]  /*24b0*/  FADD.FTZ R219, R172, R187 ;  /* 0x000000bbacdb7221 */ /* 0x000fe20000010000 */
[----:B------:R-:W-:-:S07]  /*24c0*/  FFMA.FTZ R195, R184, R187, R195 ;  /* 0x000000bbb8c37223 */ /* 0x000fce00000100c3 */
.L_x_3253:
[----:B------:R-:W-:Y:S05]  /*24d0*/  BSYNC.RECONVERGENT B0 ;  /* 0x0000000000007941 */ /* 0x000fea0003800200 */
.L_x_3252:
[----:B------:R-:W0:Y:S01]  /*24e0*/  SHFL.DOWN PT, R172, R219, 0x10, 0x1f ;  /* 0x0a001f00dbac7f89 */ /* 0x000e2200000e0000 */
[----:B------:R-:W-:Y:S01]  /*24f0*/  LOP3.LUT P0, RZ, R250, 0x1f, RZ, 0xc0, !PT ;  /* 0x0000001ffaff7812 */ /* 0x000fe2000780c0ff */
[----:B------:R-:W-:Y:S01]  /*2500*/  BSSY.RECONVERGENT B0, `(.L_x_3254) ;  /* 0x000001d000007945 */ /* 0x000fe20003800200 */
[----:B0-----:R-:W-:Y:S02]  /*2510*/  FADD.FTZ R173, R172, R219 ;  /* 0x000000dbacad7221 */ /* 0x001fe40000010000 */
        /* <DEDUP_REMOVED lines=16> */
[----:B------:R-:W0:Y:S02]  /*2620*/  SHFL.DOWN PT, R252, R195, 0x1, 0x1f ;  /* 0x08201f00c3fc7f89 */ /* 0x000e2400000e0000 */
[----:B0-----:R-:W-:Y:S01]  /*2630*/  FADD.FTZ R173, R195, R252 ;  /* 0x000000fcc3ad7221 */ /* 0x001fe20000010000 */
        /* <DEDUP_REMOVED lines=9> */
.L_x_3255:
[----:B------:R-:W-:Y:S05]  /*26d0*/  BSYNC.RECONVERGENT B0 ;  /* 0x0000000000007941 */ /* 0x000fea0003800200 */
.L_x_3254:
        /* <DEDUP_REMOVED lines=23> */
[----:B------:R-:W-:Y:S02]  /*2850*/  FSEL R195, R174, RZ, !P5 ;  /* 0x000000ffaec37208 */ /* 0x000fe40006800000 */
[----:B------:R-:W-:Y:S01]  /*2860*/  R2UR UR4, R172 ;  /* 0x00000000ac0472ca */ /* 0x000fe200000e0000 */
[----:B------:R-:W-:-:S14]  /*2870*/  BRA.U UP1, `(.L_x_3257) ;  /* 0x0000002501a87547 */ /* 0x000fdc000b800000 */
        /* <DEDUP_REMOVED lines=8> */
[----:B------:R-:W-:-:S04]  /*2900*/  FFMA.FTZ R219, R22, UR4, R195 ;  /* 0x0000000416db7c23 */ /* 0x000fc800080100c3 */
[----:B------:R-:W-:-:S04]  /*2910*/  FADD.FTZ R219, R213, -R219 ;  /* 0x800000dbd5db7221 */ /* 0x000fc80000010000 */
[----:B------:R-:W-:-:S04]  /*2920*/  FMUL.FTZ R219, R219, UR24 ;  /* 0x00000018dbdb7c20 */ /* 0x000fc80008410000 */
[----:B------:R-:W-:Y:S01]  /*2930*/  FMUL.FTZ R220, R219, UR12 ;  /* 0x0000000cdbdc7c20 */ /* 0x000fe20008410000 */
[C---:B-----5:R-:W-:Y:S02]  /*2940*/  SHF.L.U32 R219, R175.reuse, 0x10, RZ ;  /* 0x00000010afdb7819 */ /* 0x060fe400000006ff */
[----:B------:R-:W-:-:S03]  /*2950*/  PRMT R175, R175, 0x7632, R175 ;  /* 0x00007632afaf7816 */ /* 0x000fc600000000af */
[----:B------:R-:W-:Y:S01]  /*2960*/  FFMA.FTZ R219, R220, R219, R54 ;  /* 0x000000dbdcdb7223 */ /* 0x000fe20000010036 */
[----:B------:R-:W-:Y:S01]  /*2970*/  FFMA.FTZ R54, R18, UR4, R195 ;  /* 0x0000000412367c23 */ /* 0x000fe200080100c3 */
[----:B------:R-:W-:-:S03]  /*2980*/  SHF.L.U32 R175, R175, 0x10, RZ ;  /* 0x00000010afaf7819 */ /* 0x000fc600000006ff */
[----:B------:R-:W-:-:S04]  /*2990*/  FADD.FTZ R54, R212, -R54 ;  /* 0x80000036d4367221 */ /* 0x000fc80000010000 */
[----:B------:R-:W-:-:S04]  /*29a0*/  FMUL.FTZ R54, R54, UR24 ;  /* 0x0000001836367c20 */ /* 0x000fc80008410000 */
[----:B------:R-:W-:-:S04]  /*29b0*/  FMUL.FTZ R54, R54, UR12 ;  /* 0x0000000c36367c20 */ /* 0x000fc80008410000 */
[----:B------:R-:W-:Y:S01]  /*29c0*/  FFMA.FTZ R175, R54, R175, R55 ;  /* 0x000000af36af7223 */ /* 0x000fe20000010037 */
[----:B------:R-:W-:Y:S01]  /*29d0*/  FMUL.FTZ R55, R150, R220 ;  /* 0x000000dc96377220 */ /* 0x000fe20000410000 */
[----:B------:R-:W-:Y:S01]  /*29e0*/  FMUL.FTZ R54, R151, R54 ;  /* 0x0000003697367220 */ /* 0x000fe20000410000 */
[C---:B------:R-:W-:Y:S02]  /*29f0*/  SHF.L.U32 R220, R174.reuse, 0x10, RZ ;  /* 0x00000010aedc7819 */ /* 0x040fe400000006ff */
[----:B------:R-:W-:Y:S02]  /*2a00*/  PRMT R174, R174, 0x7632, R174 ;  /* 0x00007632aeae7816 */ /* 0x000fe400000000ae */
[----:B------:R-:W-:Y:S01]  /*2a10*/  F2FP.BF16.F32.PACK_AB R55, R54, R55 ;  /* 0x000000373637723e */ /* 0x000fe200000010ff */
[----:B------:R-:W-:Y:S01]  /*2a20*/  FFMA.FTZ R54, R23, UR4, R195 ;  /* 0x0000000417367c23 */ /* 0x000fe200080100c3 */
[----:B------:R-:W-:-:S03]  /*2a30*/  SHF.L.U32 R174, R174, 0x10, RZ ;  /* 0x00000010aeae7819 */ /* 0x000fc600000006ff */
[----:B------:R-:W-:-:S04]  /*2a40*/  FADD.FTZ R54, R215, -R54 ;  /* 0x80000036d7367221 */ /* 0x000fc80000010000 */
[----:B------:R-:W-:-:S04]  /*2a50*/  FMUL.FTZ R54, R54, UR24 ;  /* 0x0000001836367c20 */ /* 0x000fc80008410000 */
[----:B------:R-:W-:-:S04]  /*2a60*/  FMUL.FTZ R54, R54, UR12 ;  /* 0x0000000c36367c20 */ /* 0x000fc80008410000 */
[----:B------:R-:W-:Y:S01]  /*2a70*/  FFMA.FTZ R220, R54, R220, R52 ;  /* 0x000000dc36dc7223 */ /* 0x000fe20000010034 */
[----:B------:R-:W-:Y:S01]  /*2a80*/  FFMA.FTZ R52, R19, UR4, R195 ;  /* 0x0000000413347c23 */ /* 0x000fe200080100c3 */
[----:B------:R-:W-:-:S03]  /*2a90*/  FMUL.FTZ R54, R148, R54 ;  /* 0x0000003694367220 */ /* 0x000fc60000410000 */
[----:B------:R-:W-:-:S04]  /*2aa0*/  FADD.FTZ R52, R214, -R52 ;  /* 0x80000034d6347221 */ /* 0x000fc80000010000 */
[----:B------:R-:W-:-:S04]  /*2ab0*/  FMUL.FTZ R52, R52, UR24 ;  /* 0x0000001834347c20 */ /* 0x000fc80008410000 */
[----:B------:R-:W-:-:S04]  /*2ac0*/  FMUL.FTZ R52, R52, UR12 ;  /* 0x0000000c34347c20 */ /* 0x000fc80008410000 */
[----:B------:R-:W-:Y:S01]  /*2ad0*/  FFMA.FTZ R174, R52, R174, R53 ;  /* 0x000000ae34ae7223 */ /* 0x000fe20000010035 */
        /* <DEDUP_REMOVED lines=32> */
[----:B------:R-:W-:-:S05]  /*2ce0*/  FMUL.FTZ R56, R153, R56 ;  /* 0x0000003899387220 */ /* 0x000fca0000410000 */
[----:B------:R-:W-:Y:S01]  /*2cf0*/  F2FP.BF16.F32.PACK_AB R52, R56, R52 ;  /* 0x000000343834723e */ /* 0x000fe200000010ff */
[----:B------:R-:W-:Y:S06]  /*2d00*/  BRA `(.L_x_3261) ;  /* 0x0000000400107947 */ /* 0x000fec0003800000 */
.L_x_3260:
[--C-:B------:R-:W-:Y:S01]  /*2d10*/  FFMA.FTZ R168, R22, UR4, R195.reuse ;  /* 0x0000000416a87c23 */ /* 0x100fe200080100c3 */
[----:B------:R-:W-:Y:S01]  /*2d20*/  FFMA.FTZ R169, R18, UR4, R195 ;  /* 0x0000000412a97c23 */ /* 0x000fe200080100c3 */
[----:B-----5:R-:W-:Y:S02]  /*2d30*/  PRMT R170, R175, 0x7632, R170 ;  /* 0x00007632afaa7816 */ /* 0x020fe400000000aa */
[----:B------:R-:W-:Y:S01]  /*2d40*/  FADD.FTZ R168, R213, -R168 ;  /* 0x800000a8d5a87221 */ /* 0x000fe20000010000 */
[----:B------:R-:W-:Y:S02]  /*2d50*/  SHF.L.U32 R175, R175, 0x10, RZ ;  /* 0x00000010afaf7819 */ /* 0x000fe400000006ff */
[----:B------:R-:W-:Y:S01]  /*2d60*/  SHF.L.U32 R170, R170, 0x10, RZ ;  /* 0x00000010aaaa7819 */ /* 0x000fe200000006ff */
[----:B------:R-:W-:Y:S01]  /*2d70*/  FMUL.FTZ R171, R168, UR24 ;  /* 0x00000018a8ab7c20 */ /* 0x000fe20008410000 */
[----:B------:R-:W-:-:S03]  /*2d80*/  FADD.FTZ R168, R212, -R169 ;  /* 0x800000a9d4a87221 */ /* 0x000fc60000010000 */
[----:B------:R-:W-:Y:S01]  /*2d90*/  FMUL.FTZ R169, R171, UR12 ;  /* 0x0000000caba97c20 */ /* 0x000fe20008410000 */
[----:B------:R-:W-:-:S03]  /*2da0*/  FMUL.FTZ R168, R168, UR24 ;  /* 0x00000018a8a87c20 */ /* 0x000fc60008410000 */
[----:B------:R-:W-:Y:S01]  /*2db0*/  FFMA.FTZ R219, R169, R175, R54 ;  /* 0x000000afa9db7223 */ /* 0x000fe20000010036 */
[C---:B------:R-:W-:Y:S01]  /*2dc0*/  FMUL.FTZ R54, R168.reuse, UR12 ;  /* 0x0000000ca8367c20 */ /* 0x040fe20008410000 */
[----:B------:R-:W-:Y:S01]  /*2dd0*/  F2FP.BF16.F32.PACK_AB R171, R168, R171 ;  /* 0x000000aba8ab723e */ /* 0x000fe200000010ff */
[----:B------:R-:W-:Y:S02]  /*2de0*/  FFMA.FTZ R168, R23, UR4, R195 ;  /* 0x0000000417a87c23 */ /* 0x000fe400080100c3 */
[----:B------:R-:W-:Y:S01]  /*2df0*/  FFMA.FTZ R175, R54, R170, R55 ;  /* 0x000000aa36af7223 */ /* 0x000fe20000010037 */
[----:B------:R-:W-:Y:S01]  /*2e00*/  FMUL.FTZ R55, R150, R169 ;  /* 0x000000a996377220 */ /* 0x000fe20000410000 */
[----:B------:R-:W-:Y:S01]  /*2e10*/  FADD.FTZ R168, R215, -R168 ;  /* 0x800000a8d7a87221 */ /* 0x000fe20000010000 */
[----:B------:R-:W-:Y:S01]  /*2e20*/  FMUL.FTZ R54, R151, R54 ;  /* 0x0000003697367220 */ /* 0x000fe20000410000 */
[----:B------:R-:W-:Y:S02]  /*2e30*/  SHF.L.U32 R169, R174, 0x10, RZ ;  /* 0x00000010aea97819 */ /* 0x000fe400000006ff */
[----:B------:R-:W-:Y:S01]  /*2e40*/  FMUL.FTZ R170, R168, UR24 ;  /* 0x00000018a8aa7c20 */ /* 0x000fe20008410000 */
[----:B------:R-:W-:-:S02]  /*2e50*/  PRMT R174, R174, 0x7632, R174 ;  /* 0x00007632aeae7816 */ /* 0x000fc400000000ae */
[----:B------:R-:W-:Y:S01]  /*2e60*/  F2FP.BF16.F32.PACK_AB R55, R54, R55 ;  /* 0x000000373637723e */ /* 0x000fe200000010ff */
[----:B------:R-:W-:Y:S01]  /*2e70*/  FMUL.FTZ R54, R170, UR12 ;  /* 0x0000000caa367c20 */ /* 0x000fe20008410000 */
[----:B------:R-:W-:-:S03]  /*2e80*/  SHF.L.U32 R174, R174, 0x10, RZ ;  /* 0x00000010aeae7819 */ /* 0x000fc600000006ff */
[----:B------:R-:W-:Y:S01]  /*2e90*/  FFMA.FTZ R220, R54, R169, R52 ;  /* 0x000000a936dc7223 */ /* 0x000fe20000010034 */
[----:B------:R-:W-:-:S04]  /*2ea0*/  FFMA.FTZ R169, R19, UR4, R195 ;  /* 0x0000000413a97c23 */ /* 0x000fc800080100c3 */
[----:B------:R-:W-:Y:S01]  /*2eb0*/  FADD.FTZ R52, R214, -R169 ;  /* 0x800000a9d6347221 */ /* 0x000fe20000010000 */
[----:B------:R-:W-:-:S03]  /*2ec0*/  FFMA.FTZ R169, R20, UR4, R195 ;  /* 0x0000000414a97c23 */ /* 0x000fc600080100c3 */
[----:B------:R-:W-:Y:S01]  /*2ed0*/  FMUL.FTZ R168, R52, UR24 ;  /* 0x0000001834a87c20 */ /* 0x000fe20008410000 */
[----:B------:R-:W-:-:S03]  /*2ee0*/  FADD.FTZ R169, R216, -R169 ;  /* 0x800000a9d8a97221 */ /* 0x000fc60000010000 */
[C---:B------:R-:W-:Y:S01]  /*2ef0*/  FMUL.FTZ R52, R168.reuse, UR12 ;  /* 0x0000000ca8347c20 */ /* 0x040fe20008410000 */
[----:B------:R-:W-:Y:S01]  /*2f00*/  F2FP.BF16.F32.PACK_AB R170, R168, R170 ;  /* 0x000000aaa8aa723e */ /* 0x000fe200000010ff */
[----:B------:R-:W-:Y:S01]  /*2f10*/  FMUL.FTZ R168, R148, R54 ;  /* 0x0000003694a87220 */ /* 0x000fe20000410000 */
[----:B------:R-:W-:Y:S01]  /*2f20*/  FMUL.FTZ R169, R169, UR24 ;  /* 0x00000018a9a97c20 */ /* 0x000fe20008410000 */
[----:B------:R-:W-:Y:S01]  /*2f30*/  FFMA.FTZ R174, R52, R174, R53 ;  /* 0x000000ae34ae7223 */ /* 0x000fe20000010035 */
[----:B------:R-:W-:Y:S01]  /*2f40*/  FFMA.FTZ R53, R180, UR4, R195 ;  /* 0x00000004b4357c23 */ /* 0x000fe200080100c3 */
[----:B------:R-:W-:-:S03]  /*2f50*/  FMUL.FTZ R54, R149, R52 ;  /* 0x0000003495367220 */ /* 0x000fc60000410000 */
[----:B------:R-:W-:Y:S02]  /*2f60*/  FADD.FTZ R52, R217, -R53 ;  /* 0x80000035d9347221 */ /* 0x000fe40000010000 */
[----:B------:R-:W-:Y:S02]  /*2f70*/  F2FP.BF16.F32.PACK_AB R54, R54, R168 ;  /* 0x000000a83636723e */ /* 0x000fe400000010ff */
[----:B------:R-:W-:Y:S01]  /*2f80*/  FMUL.FTZ R52, R52, UR24 ;  /* 0x0000001834347c20 */ /* 0x000fe20008410000 */
[----:B------:R-:W-:-:S03]  /*2f90*/  SHF.L.U32 R168, R173, 0x10, RZ ;  /* 0x00000010ada87819 */ /* 0x000fc600000006ff */
[----:B------:R-:W-:-:S04]  /*2fa0*/  FMUL.FTZ R53, R52, UR12 ;  /* 0x0000000c34357c20 */ /* 0x000fc80008410000 */
[----:B------:R-:W-:Y:S01]  /*2fb0*/  FFMA.FTZ R58, R53, R168, R58 ;  /* 0x000000a8353a7223 */ /* 0x000fe2000001003a */
[----:B------:R-:W-:Y:S01]  /*2fc0*/  PRMT R168, R173, 0x7632, R168 ;  /* 0x00007632ada87816 */ /* 0x000fe200000000a8 */
[----:B------:R-:W-:-:S03]  /*2fd0*/  FMUL.FTZ R53, R154, R53 ;  /* 0x000000359a357220 */ /* 0x000fc60000410000 */
[----:B------:R-:W-:Y:S01]  /*2fe0*/  SHF.L.U32 R173, R168, 0x10, RZ ;  /* 0x00000010a8ad7819 */ /* 0x000fe200000006ff */
[C---:B------:R-:W-:Y:S01]  /*2ff0*/  FMUL.FTZ R168, R169.reuse, UR12 ;  /* 0x0000000ca9a87c20 */ /* 0x040fe20008410000 */
[----:B------:R-:W-:Y:S01]  /*3000*/  F2FP.BF16.F32.PACK_AB R169, R169, R52 ;  /* 0x00000034a9a9723e */ /* 0x000fe200000010ff */
[----:B------:R-:W-:Y:S02]  /*3010*/  FFMA.FTZ R52, R0, UR4, R195 ;  /* 0x0000000400347c23 */ /* 0x000fe400080100c3 */
[----:B------:R-:W-:Y:S01]  /*3020*/  FFMA.FTZ R59, R168, R173, R59 ;  /* 0x000000ada83b7223 */ /* 0x000fe2000001003b */
[----:B------:R-:W-:Y:S01]  /*3030*/  FMUL.FTZ R168, R155, R168 ;  /* 0x000000a89ba87220 */ /* 0x000fe20000410000 */
[----:B------:R-:W-:Y:S01]  /*3040*/  FADD.FTZ R52, R185, -R52 ;  /* 0x80000034b9347221 */ /* 0x000fe20000010000 */
[C---:B------:R-:W-:Y:S02]  /*3050*/  SHF.L.U32 R173, R172.reuse, 0x10, RZ ;  /* 0x00000010acad7819 */ /* 0x040fe400000006ff */
[----:B------:R-:W-:-:S02]  /*3060*/  PRMT R172, R172, 0x7632, R172 ;  /* 0x00007632acac7816 */ /* 0x000fc400000000ac */
[----:B------:R-:W-:Y:S01]  /*3070*/  F2FP.BF16.F32.PACK_AB R53, R168, R53 ;  /* 0x00000035a835723e */ /* 0x000fe200000010ff */
[----:B------:R-:W-:Y:S01]  /*3080*/  FMUL.FTZ R168, R52, UR24 ;  /* 0x0000001834a87c20 */ /* 0x000fe20008410000 */
[----:B------:R-:W-:-:S03]  /*3090*/  SHF.L.U32 R172, R172, 0x10, RZ ;  /* 0x00000010acac7819 */ /* 0x000fc600000006ff */
[----:B------:R-:W-:-:S04]  /*30a0*/  FMUL.FTZ R52, R168, UR12 ;  /* 0x0000000ca8347c20 */ /* 0x000fc80008410000 */
[----:B------:R-:W-:Y:S01]  /*30b0*/  FFMA.FTZ R173, R52, R173, R56 ;  /* 0x000000ad34ad7223 */ /* 0x000fe20000010038 */
[----:B------:R-:W-:Y:S01]  /*30c0*/  FFMA.FTZ R56, R21, UR4, R195 ;  /* 0x0000000415387c23 */ /* 0x000fe200080100c3 */
[----:B------:R-:W-:-:S03]  /*30d0*/  FMUL.FTZ R52, R152, R52 ;  /* 0x0000003498347220 */ /* 0x000fc60000410000 */
[----:B------:R-:W-:-:S04]  /*30e0*/  FADD.FTZ R56, R218, -R56 ;  /* 0x80000038da387221 */ /* 0x000fc80000010000 */
[----:B------:R-:W-:-:S04]  /*30f0*/  FMUL.FTZ R56, R56, UR24 ;  /* 0x0000001838387c20 */ /* 0x000fc80008410000 */
[C---:B------:R-:W-:Y:S01]  /*3100*/  FMUL.FTZ R221, R56.reuse, UR12 ;  /* 0x0000000c38dd7c20 */ /* 0x040fe20008410000 */
[----:B------:R-:W-:-:S03]  /*3110*/  F2FP.BF16.F32.PACK_AB R168, R56, R168 ;  /* 0x000000a838a8723e */ /* 0x000fc600000010ff */
[----:B------:R-:W-:Y:S01]  /*3120*/  FFMA.FTZ R172, R221, R172, R57 ;  /* 0x000000acddac7223 */ /* 0x000fe20000010039 */
[----:B------:R-:W-:-:S05]  /*3130*/  FMUL.FTZ R57, R153, R221 ;  /* 0x000000dd99397220 */ /* 0x000fca0000410000 */
[----:B------:R-:W-:-:S07]  /*3140*/  F2FP.BF16.F32.PACK_AB R52, R57, R52 ;  /* 0x000000343934723e */ /* 0x000fce00000010ff */
.L_x_3261:
[----:B------:R-:W0:Y:S02]  /*3150*/  @P0 LDC.64 R56, c[0x0][0x478] ;  /* 0x00011e00ff380b82 */ /* 0x000e240000000a00 */
[----:B0-----:R-:W-:-:S05]  /*3160*/  @P0 IMAD.WIDE.U32 R56, R181, 0x10, R56 ;  /* 0x00000010b5380825 */ /* 0x001fca00078e0038 */
[----:B------:R0:W-:Y:S02]  /*3170*/  @P0 STG.E.128 desc[UR14][R56.64], R168 ;  /* 0x000000a838000986 */ /* 0x0001e4000c101d0e */
[----:B0-----:R-:W0:Y:S02]  /*3180*/  LDC.64 R56, c[0x0][0x468] ;  /* 0x00011a00ff387b82 */ /* 0x001e240000000a00 */
        /* <DEDUP_REMOVED lines=9> */
.L_x_3259:
[----:B------:R-:W-:Y:S05]  /*3220*/  BSYNC.RECONVERGENT B1 ;  /* 0x0000000000017941 */ /* 0x000fea0003800200 */
.L_x_3258:
        /* <DEDUP_REMOVED lines=75> */
[----:B------:R-:W-:Y:S01]  /*36e0*/  F2FP.BF16.F32.PACK_AB R44, R49, R44 ;  /* 0x0000002c312c723e */ /* 0x000fe200000010ff */
[----:B------:R-:W-:Y:S06]  /*36f0*/  BRA `(.L_x_3265) ;  /* 0x0000000400007947 */ /* 0x000fec0003800000 */
.L_x_3264:
        /* <DEDUP_REMOVED lines=63> */
[----:B------:R-:W-:-:S07]  /*3af0*/  F2FP.BF16.F32.PACK_AB R44, R48, R44 ;  /* 0x0000002c302c723e */ /* 0x000fce00000010ff */
.L_x_3265:
        /* <DEDUP_REMOVED lines=13> */
.L_x_3263:
[----:B------:R-:W-:Y:S05]  /*3bd0*/  BSYNC.RECONVERGENT B1 ;  /* 0x0000000000017941 */ /* 0x000fea0003800200 */
.L_x_3262:
        /* <DEDUP_REMOVED lines=77> */
.L_x_3268:
        /* <DEDUP_REMOVED lines=64> */
.L_x_3269:
        /* <DEDUP_REMOVED lines=13> */
.L_x_3267:
[----:B------:R-:W-:Y:S05]  /*4580*/  BSYNC.RECONVERGENT B1 ;  /* 0x0000000000017941 */ /* 0x000fea0003800200 */
.L_x_3266:
[----:B------:R-:W-:Y:S05]  /*4590*/  @!P1 BRA `(.L_x_3270) ;  /* 0x00000034008c9947 */ /* 0x000fea0003800000 */
[----:B------:R-:W0:Y:S02]  /*45a0*/  LDC.64 R172, c[0x0][0x390] ;  /* 0x0000e400ffac7b82 */ /* 0x000e240000000a00 */
[----:B0-----:R-:W-:-:S06]  /*45b0*/  IMAD.WIDE.U32 R172, R181, 0x10, R172 ;  /* 0x00000010b5ac7825 */ /* 0x001fcc00078e00ac */
[----:B------:R-:W5:Y:S01]  /*45c0*/  LDG.E.128 R172, desc[UR14][R172.64] ;  /* 0x0000000eacac7981 */ /* 0x000f62000c1e1d00 */
[----:B------:R-:W-:-:S04]  /*45d0*/  ISETP.NE.U32.AND P0, PT, RZ, UR20, PT ;  /* 0x00000014ff007c0c */ /* 0x000fc8000bf05070 */
[----:B------:R-:W-:-:S13]  /*45e0*/  ISETP.NE.AND.EX P0, PT, RZ, UR21, PT, P0 ;  /* 0x00000015ff007c0c */ /* 0x000fda000bf05300 */
[----:B------:R-:W-:Y:S05]  /*45f0*/  @!P0 BRA `(.L_x_3271) ;  /* 0x0000000400148947 */ /* 0x000fea0003800000 */
[----:B------:R-:W-:-:S04]  /*4600*/  FFMA.FTZ R168, R184, UR4, R195 ;  /* 0x00000004b8a87c23 */ /* 0x000fc800080100c3 */
[----:B------:R-:W-:-:S04]  /*4610*/  FADD.FTZ R168, R187, -R168 ;  /* 0x800000a8bba87221 */ /* 0x000fc80000010000 */
[----:B------:R-:W-:Y:S01]  /*4620*/  FMUL.FTZ R169, R168, UR24 ;  /* 0x00000018a8a97c20 */ /* 0x000fe20008410000 */
[C---:B-----5:R-:W-:Y:S02]  /*4630*/  PRMT R168, R175.reuse, 0x7632, R168 ;  /* 0x00007632afa87816 */ /* 0x060fe400000000a8 */
[----:B------:R-:W-:Y:S02]  /*4640*/  SHF.L.U32 R175, R175, 0x10, RZ ;  /* 0x00000010afaf7819 */ /* 0x000fe400000006ff */
[----:B------:R-:W-:Y:S01]  /*4650*/  SHF.L.U32 R219, R168, 0x10, RZ ;  /* 0x00000010a8db7819 */ /* 0x000fe200000006ff */
[----:B------:R-:W-:-:S04]  /*4660*/  FMUL.FTZ R168, R169, UR12 ;  /* 0x0000000ca9a87c20 */ /* 0x000fc80008410000 */
[----:B------:R-:W-:Y:S01]  /*4670*/  FFMA.FTZ R219, R168, R219, R31 ;  /* 0x000000dba8db7223 */ /* 0x000fe2000001001f */
[----:B------:R-:W-:Y:S01]  /*4680*/  FFMA.FTZ R31, R177, UR4, R195 ;  /* 0x00000004b11f7c23 */ /* 0x000fe200080100c3 */
[----:B------:R-:W-:-:S03]  /*4690*/  FMUL.FTZ R168, R127, R168 ;  /* 0x000000a87fa87220 */ /* 0x000fc60000410000 */
[----:B------:R-:W-:-:S04]  /*46a0*/  FADD.FTZ R31, R188, -R31 ;  /* 0x8000001fbc1f7221 */ /* 0x000fc80000010000 */
[----:B------:R-:W-:-:S04]  /*46b0*/  FMUL.FTZ R171, R31, UR24 ;  /* 0x000000181fab7c20 */ /* 0x000fc80008410000 */
[----:B------:R-:W-:Y:S01]  /*46c0*/  FMUL.FTZ R31, R171, UR12 ;  /* 0x0000000cab1f7c20 */ /* 0x000fe20008410000 */
[----:B------:R-:W-:Y:S01]  /*46d0*/  F2FP.BF16.F32.PACK_AB R171, R169, R171 ;  /* 0x000000aba9ab723e */ /* 0x000fe200000010ff */
[----:B------:R-:W-:Y:S02]  /*46e0*/  FFMA.FTZ R169, R183, UR4, R195 ;  /* 0x00000004b7a97c23 */ /* 0x000fe400080100c3 */
[----:B------:R-:W-:Y:S01]  /*46f0*/  FFMA.FTZ R175, R31, R175, R30 ;  /* 0x000000af1faf7223 */ /* 0x000fe2000001001e */
[----:B------:R-:W-:Y:S01]  /*4700*/  FMUL.FTZ R31, R126, R31 ;  /* 0x0000001f7e1f7220 */ /* 0x000fe20000410000 */
[----:B------:R-:W-:-:S04]  /*4710*/  FADD.FTZ R169, R190, -R169 ;  /* 0x800000a9bea97221 */ /* 0x000fc80000010000 */
[----:B------:R-:W-:Y:S01]  /*4720*/  FMUL.FTZ R170, R169, UR24 ;  /* 0x00000018a9aa7c20 */ /* 0x000fe20008410000 */
[C---:B------:R-:W-:Y:S02]  /*4730*/  SHF.L.U32 R169, R174.reuse, 0x10, RZ ;  /* 0x00000010aea97819 */ /* 0x040fe400000006ff */
[----:B------:R-:W-:Y:S01]  /*4740*/  PRMT R174, R174, 0x7632, R174 ;  /* 0x00007632aeae7816 */ /* 0x000fe200000000ae */
[----:B------:R-:W-:Y:S01]  /*4750*/  FMUL.FTZ R30, R170, UR12 ;  /* 0x0000000caa1e7c20 */ /* 0x000fe20008410000 */
[----:B------:R-:W-:Y:S02]  /*4760*/  F2FP.BF16.F32.PACK_AB R31, R168, R31 ;  /* 0x0000001fa81f723e */ /* 0x000fe400000010ff */
[----:B------:R-:W-:Y:S01]  /*4770*/  SHF.L.U32 R174, R174, 0x10, RZ ;  /* 0x00000010aeae7819 */ /* 0x000fe200000006ff */
[----:B------:R-:W-:Y:S01]  /*4780*/  FFMA.FTZ R220, R30, R169, R28 ;  /* 0x000000a91edc7223 */ /* 0x000fe2000001001c */
[--C-:B------:R-:W-:Y:S01]  /*4790*/  FFMA.FTZ R28, R178, UR4, R195.reuse ;  /* 0x00000004b21c7c23 */ /* 0x100fe200080100c3 */
[----:B------:R-:W-:Y:S01]  /*47a0*/  FMUL.FTZ R30, R124, R30 ;  /* 0x0000001e7c1e7220 */ /* 0x000fe20000410000 */
[----:B------:R-:W-:-:S02]  /*47b0*/  FFMA.FTZ R169, R176, UR4, R195 ;  /* 0x00000004b0a97c23 */ /* 0x000fc400080100c3 */
[----:B------:R-:W-:Y:S02]  /*47c0*/  FADD.FTZ R28, R189, -R28 ;  /* 0x8000001cbd1c7221 */ /* 0x000fe40000010000 */
[----:B------:R-:W-:Y:S02]  /*47d0*/  FADD.FTZ R169, R191, -R169 ;  /* 0x800000a9bfa97221 */ /* 0x000fe40000010000 */
[----:B------:R-:W-:Y:S02]  /*47e0*/  FMUL.FTZ R28, R28, UR24 ;  /* 0x000000181c1c7c20 */ /* 0x000fe40008410000 */
[----:B------:R-:W-:Y:S02]  /*47f0*/  FMUL.FTZ R169, R169, UR24 ;  /* 0x00000018a9a97c20 */ /* 0x000fe40008410000 */
[C---:B------:R-:W-:Y:S01]  /*4800*/  FMUL.FTZ R168, R28.reuse, UR12 ;  /* 0x0000000c1ca87c20 */ /* 0x040fe20008410000 */
[----:B------:R-:W-:-:S03]  /*4810*/  F2FP.BF16.F32.PACK_AB R170, R28, R170 ;  /* 0x000000aa1caa723e */ /* 0x000fc600000010ff */
        /* <DEDUP_REMOVED lines=13> */
[----:B------:R-:W-:-:S03]  /*48f0*/  F2FP.BF16.F32.PACK_AB R169, R169, R28 ;  /* 0x0000001ca9a9723e */ /* 0x000fc600000010ff */
[----:B------:R-:W-:Y:S01]  /*4900*/  FFMA.FTZ R35, R168, R173, R35 ;  /* 0x000000ada8237223 */ /* 0x000fe20000010023 */
[----:B------:R-:W-:Y:S01]  /*4910*/  FMUL.FTZ R168, R131, R168 ;  /* 0x000000a883a87220 */ /* 0x000fe20000410000 */
[----:B------:R-:W-:-:S04]  /*4920*/  FFMA.FTZ R173, R179, UR4, R195 ;  /* 0x00000004b3ad7c23 */ /* 0x000fc800080100c3 */
[----:B------:R-:W-:Y:S01]  /*4930*/  F2FP.BF16.F32.PACK_AB R29, R168, R29 ;  /* 0x0000001da81d723e */ /* 0x000fe200000010ff */
[----:B------:R-:W-:Y:S01]  /*4940*/  FADD.FTZ R168, R194, -R173 ;  /* 0x800000adc2a87221 */ /* 0x000fe20000010000 */
[C---:B------:R-:W-:Y:S02]  /*4950*/  SHF.L.U32 R173, R172.reuse, 0x10, RZ ;  /* 0x00000010acad7819 */ /* 0x040fe400000006ff */
[----:B------:R-:W-:Y:S01]  /*4960*/  PRMT R172, R172, 0x7632, R172 ;  /* 0x00007632acac7816 */ /* 0x000fe200000000ac */
[----:B------:R-:W-:-:S03]  /*4970*/  FMUL.FTZ R168, R168, UR24 ;  /* 0x00000018a8a87c20 */ /* 0x000fc60008410000 */
[----:B------:R-:W-:Y:S01]  /*4980*/  SHF.L.U32 R172, R172, 0x10, RZ ;  /* 0x00000010acac7819 */ /* 0x000fe200000006ff */
        /* <DEDUP_REMOVED lines=12> */
.L_x_3271:
[----:B------:R-:W-:-:S04]  /*4a50*/  FFMA.FTZ R219, R184, UR4, R195 ;  /* 0x00000004b8db7c23 */ /* 0x000fc800080100c3 */
[----:B------:R-:W-:-:S04]  /*4a60*/  FADD.FTZ R219, R187, -R219 ;  /* 0x800000dbbbdb7221 */ /* 0x000fc80000010000 */
[----:B------:R-:W-:Y:S01]  /*4a70*/  FMUL.FTZ R220, R219, UR24 ;  /* 0x00000018dbdc7c20 */ /* 0x000fe20008410000 */
[C---:B-----5:R-:W-:Y:S02]  /*4a80*/  PRMT R219, R175.reuse, 0x7632, R219 ;  /* 0x00007632afdb7816 */ /* 0x060fe400000000db */
[----:B------:R-:W-:Y:S01]  /*4a90*/  SHF.L.U32 R175, R175, 0x10, RZ ;  /* 0x00000010afaf7819 */ /* 0x000fe200000006ff */
[----:B------:R-:W-:Y:S01]  /*4aa0*/  FMUL.FTZ R220, R220, UR12 ;  /* 0x0000000cdcdc7c20 */ /* 0x000fe20008410000 */
[----:B------:R-:W-:-:S05]  /*4ab0*/  SHF.L.U32 R219, R219, 0x10, RZ ;  /* 0x00000010dbdb7819 */ /* 0x000fca00000006ff */
[----:B------:R-:W-:Y:S01]  /*4ac0*/  FFMA.FTZ R219, R220, R219, R31 ;  /* 0x000000dbdcdb7223 */ /* 0x000fe2000001001f */
[----:B------:R-:W-:Y:S01]  /*4ad0*/  FFMA.FTZ R31, R177, UR4, R195 ;  /* 0x00000004b11f7c23 */ /* 0x000fe200080100c3 */
[----:B------:R-:W-:-:S03]  /*4ae0*/  FMUL.FTZ R220, R127, R220 ;  /* 0x000000dc7fdc7220 */ /* 0x000fc60000410000 */
[----:B------:R-:W-:-:S04]  /*4af0*/  FADD.FTZ R31, R188, -R31 ;  /* 0x8000001fbc1f7221 */ /* 0x000fc80000010000 */
[----:B------:R-:W-:-:S04]  /*4b00*/  FMUL.FTZ R31, R31, UR24 ;  /* 0x000000181f1f7c20 */ /* 0x000fc80008410000 */
[----:B------:R-:W-:-:S04]  /*4b10*/  FMUL.FTZ R31, R31, UR12 ;  /* 0x0000000c1f1f7c20 */ /* 0x000fc80008410000 */
[----:B------:R-:W-:Y:S01]  /*4b20*/  FFMA.FTZ R175, R31, R175, R30 ;  /* 0x000000af1faf7223 */ /* 0x000fe2000001001e */
[----:B------:R-:W-:Y:S01]  /*4b30*/  FFMA.FTZ R30, R183, UR4, R195 ;  /* 0x00000004b71e7c23 */ /* 0x000fe200080100c3 */
[----:B------:R-:W-:-:S03]  /*4b40*/  FMUL.FTZ R31, R126, R31 ;  /* 0x0000001f7e1f7220 */ /* 0x000fc60000410000 */
[----:B------:R-:W-:Y:S02]  /*4b50*/  FADD.FTZ R30, R190, -R30 ;  /* 0x8000001ebe1e7221 */ /* 0x000fe40000010000 */
[----:B------:R-:W-:Y:S02]  /*4b60*/  F2FP.BF16.F32.PACK_AB R31, R220, R31 ;  /* 0x0000001fdc1f723e */ /* 0x000fe400000010ff */
[----:B------:R-:W-:Y:S01]  /*4b70*/  FMUL.FTZ R30, R30, UR24 ;  /* 0x000000181e1e7c20 */ /* 0x000fe20008410000 */
[C---:B------:R-:W-:Y:S02]  /*4b80*/  SHF.L.U32 R220, R174.reuse, 0x10, RZ ;  /* 0x00000010aedc7819 */ /* 0x040fe400000006ff */
[----:B------:R-:W-:Y:S01]  /*4b90*/  PRMT R174, R174, 0x7632, R174 ;  /* 0x00007632aeae7816 */ /* 0x000fe200000000ae */
[----:B------:R-:W-:-:S03]  /*4ba0*/  FMUL.FTZ R30, R30, UR12 ;  /* 0x0000000c1e1e7c20 */ /* 0x000fc60008410000 */
[----:B------:R-:W-:Y:S01]  /*4bb0*/  SHF.L.U32 R174, R174, 0x10, RZ ;  /* 0x00000010aeae7819 */ /* 0x000fe200000006ff */
        /* <DEDUP_REMOVED lines=41> */
.L_x_3272:
[----:B------:R-:W0:Y:S02]  /*4e50*/  @P0 LDC.64 R32, c[0x0][0x478] ;  /* 0x00011e00ff200b82 */ /* 0x000e240000000a00 */
[----:B0-----:R-:W-:-:S05]  /*4e60*/  @P0 IMAD.WIDE.U32 R32, R181, 0x10, R32 ;  /* 0x00000010b5200825 */ /* 0x001fca00078e0020 */
[----:B------:R0:W-:Y:S02]  /*4e70*/  @P0 STG.E.128 desc[UR14][R32.64], R168 ;  /* 0x000000a820000986 */ /* 0x0001e4000c101d0e */
[----:B0-----:R-:W0:Y:S02]  /*4e80*/  LDC.64 R32, c[0x0][0x468] ;  /* 0x00011a00ff207b82 */ /* 0x001e240000000a00 */
[----:B0-----:R-:W-:-:S05]  /*4e90*/  IMAD.WIDE.U32 R32, R181, 0x10, R32 ;  /* 0x00000010b5207825 */ /* 0x001fca00078e0020 */
[----:B------:R0:W-:Y:S02]  /*4ea0*/  STG.E.128 desc[UR14][R32.64], R28 ;  /* 0x0000001c20007986 */ /* 0x0001e4000c101d0e */
[----:B0-----:R-:W-:Y:S02]  /*4eb0*/  MOV R32, R173 ;  /* 0x000000ad00207202 */ /* 0x001fe40000000f00 */
[----:B------:R-:W-:Y:S02]  /*4ec0*/  MOV R33, R172 ;  /* 0x000000ac00217202 */ /* 0x000fe40000000f00 */
[----:B------:R-:W-:Y:S02]  /*4ed0*/  MOV R28, R220 ;  /* 0x000000dc001c7202 */ /* 0x000fe40000000f00 */
[----:B------:R-:W-:Y:S02]  /*4ee0*/  MOV R29, R174 ;  /* 0x000000ae001d7202 */ /* 0x000fe40000000f00 */
[----:B------:R-:W-:-:S02]  /*4ef0*/  MOV R30, R175 ;  /* 0x000000af001e7202 */ /* 0x000fc40000000f00 */
[----:B------:R-:W-:Y:S01]  /*4f00*/  MOV R31, R219 ;  /* 0x000000db001f7202 */ /* 0x000fe20000000f00 */
[----:B------:R-:W-:Y:S06]  /*4f10*/  BRA `(.L_x_3270) ;  /* 0x0000002c002c7947 */ /* 0x000fec0003800000 */
.L_x_3257:
        /* <DEDUP_REMOVED lines=8> */
[--C-:B------:R-:W-:Y:S01]  /*4fa0*/  FFMA.FTZ R219, R0, UR4, R195.reuse ;  /* 0x0000000400db7c23 */ /* 0x100fe200080100c3 */
[----:B-----5:R-:W-:Y:S01]  /*4fb0*/  SHF.L.U32 R220, R24, 0x10, RZ ;  /* 0x0000001018dc7819 */ /* 0x020fe200000006ff */
[----:B------:R-:W-:Y:S02]  /*4fc0*/  FFMA.FTZ R249, R18, UR4, R195 ;  /* 0x0000000412f97c23 */ /* 0x000fe400080100c3 */
[----:B------:R-:W-:Y:S02]  /*4fd0*/  FADD.FTZ R219, R185, -R219 ;  /* 0x800000dbb9db7221 */ /* 0x000fe40000010000 */
[----:B------:R-:W-:Y:S02]  /*4fe0*/  FADD.FTZ R249, R212, -R249 ;  /* 0x800000f9d4f97221 */ /* 0x000fe40000010000 */
[----:B------:R-:W-:-:S04]  /*4ff0*/  FFMA.FTZ R219, R219, UR24, R220 ;  /* 0x00000018dbdb7c23 */ /* 0x000fc800080100dc */
[----:B------:R-:W-:Y:S01]  /*5000*/  FMUL.FTZ R222, R219, UR12 ;  /* 0x0000000cdbde7c20 */ /* 0x000fe20008410000 */
[----:B------:R-:W-:Y:S02]  /*5010*/  SHF.L.U32 R219, R172, 0x10, RZ ;  /* 0x00000010acdb7819 */ /* 0x000fe400000006ff */
[----:B------:R-:W-:-:S03]  /*5020*/  PRMT R172, R24, 0x7632, R172 ;  /* 0x0000763218ac7816 */ /* 0x000fc600000000ac */
[----:B------:R-:W-:Y:S01]  /*5030*/  FFMA.FTZ R221, R222, R219, R56 ;  /* 0x000000dbdedd7223 */ /* 0x000fe20000010038 */
[----:B------:R-:W-:Y:S01]  /*5040*/  FFMA.FTZ R56, R21, UR4, R195 ;  /* 0x0000000415387c23 */ /* 0x000fe200080100c3 */
[----:B------:R-:W-:Y:S01]  /*5050*/  SHF.L.U32 R219, R172, 0x10, RZ ;  /* 0x00000010acdb7819 */ /* 0x000fe200000006ff */
[----:B------:R-:W-:Y:S01]  /*5060*/  FMUL.FTZ R222, R152, R222 ;  /* 0x000000de98de7220 */ /* 0x000fe20000410000 */
[----:B------:R-:W-:Y:S01]  /*5070*/  PRMT R172, R172, 0x7632, R172 ;  /* 0x00007632acac7816 */ /* 0x000fe200000000ac */
[----:B------:R-:W-:-:S03]  /*5080*/  FADD.FTZ R56, R218, -R56 ;  /* 0x80000038da387221 */ /* 0x000fc60000010000 */
[----:B------:R-:W-:Y:S01]  /*5090*/  SHF.L.U32 R172, R172, 0x10, RZ ;  /* 0x00000010acac7819 */ /* 0x000fe200000006ff */
[----:B------:R-:W-:Y:S01]  /*50a0*/  FFMA.FTZ R56, R56, UR24, R219 ;  /* 0x0000001838387c23 */ /* 0x000fe200080100db */
[----:B------:R-:W-:-:S03]  /*50b0*/  SHF.L.U32 R219, R25, 0x10, RZ ;  /* 0x0000001019db7819 */ /* 0x000fc600000006ff */
[----:B------:R-:W-:-:S04]  /*50c0*/  FMUL.FTZ R56, R56, UR12 ;  /* 0x0000000c38387c20 */ /* 0x000fc80008410000 */
[----:B------:R-:W-:Y:S01]  /*50d0*/  FFMA.FTZ R172, R56, R172, R57 ;  /* 0x000000ac38ac7223 */ /* 0x000fe20000010039 */
[----:B------:R-:W-:Y:S01]  /*50e0*/  FFMA.FTZ R57, R180, UR4, R195 ;  /* 0x00000004b4397c23 */ /* 0x000fe200080100c3 */
[----:B------:R-:W-:-:S03]  /*50f0*/  FMUL.FTZ R56, R153, R56 ;  /* 0x0000003899387220 */ /* 0x000fc60000410000 */
[----:B------:R-:W-:-:S04]  /*5100*/  FADD.FTZ R57, R217, -R57 ;  /* 0x80000039d9397221 */ /* 0x000fc80000010000 */
[----:B------:R-:W-:Y:S01]  /*5110*/  FFMA.FTZ R57, R57, UR24, R219 ;  /* 0x0000001839397c23 */ /* 0x000fe200080100db */
[----:B------:R-:W-:Y:S02]  /*5120*/  SHF.L.U32 R219, R173, 0x10, RZ ;  /* 0x00000010addb7819 */ /* 0x000fe400000006ff */
[----:B------:R-:W-:Y:S01]  /*5130*/  PRMT R173, R25, 0x7632, R173 ;  /* 0x0000763219ad7816 */ /* 0x000fe200000000ad */
[----:B------:R-:W-:-:S03]  /*5140*/  FMUL.FTZ R57, R57, UR12 ;  /* 0x0000000c39397c20 */ /* 0x000fc60008410000 */
[----:B------:R-:W-:Y:S01]  /*5150*/  SHF.L.U32 R220, R173, 0x10, RZ ;  /* 0x00000010addc7819 */ /* 0x000fe200000006ff */
[----:B------:R-:W-:Y:S01]  /*5160*/  FFMA.FTZ R58, R57, R219, R58 ;  /* 0x000000db393a7223 */ /* 0x000fe2000001003a */
[----:B------:R-:W-:Y:S01]  /*5170*/  FFMA.FTZ R219, R20, UR4, R195 ;  /* 0x0000000414db7c23 */ /* 0x000fe200080100c3 */
[----:B------:R-:W-:-:S03]  /*5180*/  PRMT R173, R173, 0x7632, R173 ;  /* 0x00007632adad7816 */ /* 0x000fc600000000ad */
[----:B------:R-:W-:-:S04]  /*5190*/  FADD.FTZ R219, R216, -R219 ;  /* 0x800000dbd8db7221 */ /* 0x000fc80000010000 */
[----:B------:R-:W-:Y:S01]  /*51a0*/  FFMA.FTZ R219, R219, UR24, R220 ;  /* 0x00000018dbdb7c23 */ /* 0x000fe200080100dc */
[----:B------:R-:W-:-:S03]  /*51b0*/  SHF.L.U32 R220, R173, 0x10, RZ ;  /* 0x00000010addc7819 */ /* 0x000fc600000006ff */
[----:B------:R-:W-:Y:S01]  /*51c0*/  FMUL.FTZ R173, R219, UR12 ;  /* 0x0000000cdbad7c20 */ /* 0x000fe20008410000 */
[----:B------:R-:W-:-:S03]  /*51d0*/  FFMA.FTZ R219, R23, UR4, R195 ;  /* 0x0000000417db7c23 */ /* 0x000fc600080100c3 */
[----:B------:R-:W-:Y:S01]  /*51e0*/  FFMA.FTZ R59, R173, R220, R59 ;  /* 0x000000dcad3b7223 */ /* 0x000fe2000001003b */
[----:B------:R-:W-:Y:S01]  /*51f0*/  SHF.L.U32 R220, R26, 0x10, RZ ;  /* 0x000000101adc7819 */ /* 0x000fe200000006ff */
[----:B------:R-:W-:-:S04]  /*5200*/  FADD.FTZ R219, R215, -R219 ;  /* 0x800000dbd7db7221 */ /* 0x000fc80000010000 */
[----:B------:R-:W-:-:S04]  /*5210*/  FFMA.FTZ R219, R219, UR24, R220 ;  /* 0x00000018dbdb7c23 */ /* 0x000fc800080100dc */
[----:B------:R-:W-:Y:S01]  /*5220*/  FMUL.FTZ R223, R219, UR12 ;  /* 0x0000000cdbdf7c20 */ /* 0x000fe20008410000 */
[C---:B------:R-:W-:Y:S02]  /*5230*/  SHF.L.U32 R219, R174.reuse, 0x10, RZ ;  /* 0x00000010aedb7819 */ /* 0x040fe400000006ff */
[----:B------:R-:W-:-:S03]  /*5240*/  PRMT R174, R174, 0x7632, R174 ;  /* 0x00007632aeae7816 */ /* 0x000fc600000000ae */
[--C-:B------:R-:W-:Y:S01]  /*5250*/  FFMA.FTZ R220, R223, R219, R52.reuse ;  /* 0x000000dbdfdc7223 */ /* 0x100fe20000010034 */
[----:B------:R-:W-:Y:S01]  /*5260*/  PRMT R52, R26, 0x7632, R52 ;  /* 0x000076321a347816 */ /* 0x000fe20000000034 */
[----:B------:R-:W-:Y:S01]  /*5270*/  FFMA.FTZ R219, R19, UR4, R195 ;  /* 0x0000000413db7c23 */ /* 0x000fe200080100c3 */
[----:B------:R-:W-:Y:S02]  /*5280*/  SHF.L.U32 R174, R174, 0x10, RZ ;  /* 0x00000010aeae7819 */ /* 0x000fe400000006ff */
[----:B------:R-:W-:Y:S01]  /*5290*/  SHF.L.U32 R52, R52, 0x10, RZ ;  /* 0x0000001034347819 */ /* 0x000fe200000006ff */
[----:B------:R-:W-:-:S04]  /*52a0*/  FADD.FTZ R219, R214, -R219 ;  /* 0x800000dbd6db7221 */ /* 0x000fc80000010000 */
        /* <DEDUP_REMOVED lines=8> */
[C---:B------:R-:W-:Y:S02]  /*5330*/  SHF.L.U32 R219, R175.reuse, 0x10, RZ ;  /* 0x00000010afdb7819 */ /* 0x040fe400000006ff */
[----:B------:R-:W-:Y:S01]  /*5340*/  PRMT R175, R175, 0x7632, R175 ;  /* 0x00007632afaf7816 */ /* 0x000fe200000000af */
[----:B------:R-:W-:-:S03]  /*5350*/  FMUL.FTZ R53, R53, UR12 ;  /* 0x0000000c35357c20 */ /* 0x000fc60008410000 */
[----:B------:R-:W-:Y:S01]  /*5360*/  SHF.L.U32 R175, R175, 0x10, RZ ;  /* 0x00000010afaf7819 */ /* 0x000fe200000006ff */
[--C-:B------:R-:W-:Y:S01]  /*5370*/  FFMA.FTZ R219, R53, R219, R54.reuse ;  /* 0x000000db35db7223 */ /* 0x100fe20000010036 */
[----:B------:R-:W-:-:S04]  /*5380*/  PRMT R54, R27, 0x7632, R54 ;  /* 0x000076321b367816 */ /* 0x000fc80000000036 */
[----:B------:R-:W-:-:S05]  /*5390*/  SHF.L.U32 R54, R54, 0x10, RZ ;  /* 0x0000001036367819 */ /* 0x000fca00000006ff */
[----:B------:R-:W-:-:S04]  /*53a0*/  FFMA.FTZ R54, R249, UR24, R54 ;  /* 0x00000018f9367c23 */ /* 0x000fc80008010036 */
[----:B------:R-:W-:-:S04]  /*53b0*/  FMUL.FTZ R54, R54, UR12 ;  /* 0x0000000c36367c20 */ /* 0x000fc80008410000 */
[----:B------:R-:W-:Y:S01]  /*53c0*/  FFMA.FTZ R175, R54, R175, R55 ;  /* 0x000000af36af7223 */ /* 0x000fe20000010037 */
[----:B------:R-:W-:Y:S01]  /*53d0*/  FMUL.FTZ R55, R150, R53 ;  /* 0x0000003596377220 */ /* 0x000fe20000410000 */
[----:B------:R-:W-:Y:S01]  /*53e0*/  FMUL.FTZ R54, R151, R54 ;  /* 0x0000003697367220 */ /* 0x000fe20000410000 */
[----:B------:R-:W-:Y:S01]  /*53f0*/  FMUL.FTZ R53, R154, R57 ;  /* 0x000000399a357220 */ /* 0x000fe20000410000 */
[----:B------:R-:W-:-:S03]  /*5400*/  FMUL.FTZ R57, R155, R173 ;  /* 0x000000ad9b397220 */ /* 0x000fc60000410000 */
[----:B------:R-:W-:Y:S01]  /*5410*/  F2FP.BF16.F32.PACK_AB R55, R54, R55 ;  /* 0x000000373637723e */ /* 0x000fe200000010ff */
[----:B------:R-:W-:Y:S01]  /*5420*/  FMUL.FTZ R54, R148, R223 ;  /* 0x000000df94367220 */ /* 0x000fe20000410000 */
[----:B------:R-:W-:-:S04]  /*5430*/  F2FP.BF16.F32.PACK_AB R53, R57, R53 ;  /* 0x000000353935723e */ /* 0x000fc800000010ff */
[----:B------:R-:W-:Y:S02]  /*5440*/  F2FP.BF16.F32.PACK_AB R54, R52, R54 ;  /* 0x000000363436723e */ /* 0x000fe400000010ff */
[----:B------:R-:W-:Y:S01]  /*5450*/  F2FP.BF16.F32.PACK_AB R52, R56, R222 ;  /* 0x000000de3834723e */ /* 0x000fe200000010ff */
[----:B------:R-:W-:Y:S06]  /*5460*/  BRA `(.L_x_3276) ;  /* 0x0000000400407947 */ /* 0x000fec0003800000 */
.L_x_3275:
[--C-:B------:R-:W-:Y:S01]  /*5470*/  FFMA.FTZ R168, R22, UR4, R195.reuse ;  /* 0x0000000416a87c23 */ /* 0x100fe200080100c3 */
[----:B-----5:R-:W-:Y:S01]  /*5480*/  SHF.L.U32 R171, R27, 0x10, RZ ;  /* 0x000000101bab7819 */ /* 0x020fe200000006ff */
[----:B------:R-:W-:Y:S01]  /*5490*/  FFMA.FTZ R169, R18, UR4, R195 ;  /* 0x0000000412a97c23 */ /* 0x000fe200080100c3 */
[----:B------:R-:W-:Y:S01]  /*54a0*/  SHF.L.U32 R219, R175, 0x10, RZ ;  /* 0x00000010afdb7819 */ /* 0x000fe200000006ff */
[----:B------:R-:W-:Y:S01]  /*54b0*/  FADD.FTZ R168, R213, -R168 ;  /* 0x800000a8d5a87221 */ /* 0x000fe20000010000 */
[----:B------:R-:W-:Y:S01]  /*54c0*/  PRMT R175, R175, 0x7632, R175 ;  /* 0x00007632afaf7816 */ /* 0x000fe200000000af */
[----:B------:R-:W-:Y:S02]  /*54d0*/  FADD.FTZ R169, R212, -R169 ;  /* 0x800000a9d4a97221 */ /* 0x000fe40000010000 */
[----:B------:R-:W-:Y:S01]  /*54e0*/  FFMA.FTZ R171, R168, UR24, R171 ;  /* 0x00000018a8ab7c23 */ /* 0x000fe200080100ab */
[----:B------:R-:W-:-:S03]  /*54f0*/  SHF.L.U32 R170, R175, 0x10, RZ ;  /* 0x00000010afaa7819 */ /* 0x000fc600000006ff */
[----:B------:R-:W-:-:S04]  /*5500*/  FMUL.FTZ R168, R171, UR12 ;  /* 0x0000000caba87c20 */ /* 0x000fc80008410000 */
[--C-:B------:R-:W-:Y:S01]  /*5510*/  FFMA.FTZ R219, R168, R219, R54.reuse ;  /* 0x000000dba8db7223 */ /* 0x100fe20000010036 */
[----:B------:R-:W-:-:S04]  /*5520*/  PRMT R54, R27, 0x7632, R54 ;  /* 0x000076321b367816 */ /* 0x000fc80000000036 */
[----:B------:R-:W-:-:S05]  /*5530*/  SHF.L.U32 R54, R54, 0x10, RZ ;  /* 0x0000001036367819 */ /* 0x000fca00000006ff */
[----:B------:R-:W-:-:S04]  /*5540*/  FFMA.FTZ R54, R169, UR24, R54 ;  /* 0x00000018a9367c23 */ /* 0x000fc80008010036 */
[C---:B------:R-:W-:Y:S01]  /*5550*/  FMUL.FTZ R169, R54.reuse, UR12 ;  /* 0x0000000c36a97c20 */ /* 0x040fe20008410000 */
[----:B------:R-:W-:-:S03]  /*5560*/  F2FP.BF16.F32.PACK_AB R171, R54, R171 ;  /* 0x000000ab36ab723e */ /* 0x000fc600000010ff */
[----:B------:R-:W-:Y:S01]  /*5570*/  FFMA.FTZ R175, R169, R170, R55 ;  /* 0x000000aaa9af7223 */ /* 0x000fe20000010037 */
[----:B------:R-:W-:Y:S01]  /*5580*/  FFMA.FTZ R170, R23, UR4, R195 ;  /* 0x0000000417aa7c23 */ /* 0x000fe200080100c3 */
[----:B------:R-:W-:Y:S01]  /*5590*/  FMUL.FTZ R55, R150, R168 ;  /* 0x000000a896377220 */ /* 0x000fe20000410000 */
[----:B------:R-:W-:Y:S01]  /*55a0*/  SHF.L.U32 R168, R26, 0x10, RZ ;  /* 0x000000101aa87819 */ /* 0x000fe200000006ff */
[----:B------:R-:W-:Y:S01]  /*55b0*/  FMUL.FTZ R169, R151, R169 ;  /* 0x000000a997a97220 */ /* 0x000fe20000410000 */
[----:B------:R-:W-:-:S04]  /*55c0*/  FADD.FTZ R170, R215, -R170 ;  /* 0x800000aad7aa7221 */ /* 0x000fc80000010000 */
[--C-:B------:R-:W-:Y:S01]  /*55d0*/  FFMA.FTZ R170, R170, UR24, R168.reuse ;  /* 0x00000018aaaa7c23 */ /* 0x100fe200080100a8 */
[----:B------:R-:W-:Y:S02]  /*55e0*/  F2FP.BF16.F32.PACK_AB R55, R169, R55 ;  /* 0x00000037a937723e */ /* 0x000fe400000010ff */
[----:B------:R-:W-:Y:S01]  /*55f0*/  SHF.L.U32 R169, R174, 0x10, RZ ;  /* 0x00000010aea97819 */ /* 0x000fe200000006ff */
[----:B------:R-:W-:Y:S01]  /*5600*/  FMUL.FTZ R54, R170, UR12 ;  /* 0x0000000caa367c20 */ /* 0x000fe20008410000 */
[----:B------:R-:W-:Y:S02]  /*5610*/  PRMT R168, R26, 0x7632, R168 ;  /* 0x000076321aa87816 */ /* 0x000fe400000000a8 */
[----:B------:R-:W-:Y:S01]  /*5620*/  PRMT R174, R174, 0x7632, R174 ;  /* 0x00007632aeae7816 */ /* 0x000fe200000000ae */
[----:B------:R-:W-:Y:S01]  /*5630*/  FFMA.FTZ R220, R54, R169, R52 ;  /* 0x000000a936dc7223 */ /* 0x000fe20000010034 */
[----:B------:R-:W-:Y:S01]  /*5640*/  FFMA.FTZ R52, R19, UR4, R195 ;  /* 0x0000000413347c23 */ /* 0x000fe200080100c3 */
[----:B------:R-:W-:Y:S01]  /*5650*/  SHF.L.U32 R168, R168, 0x10, RZ ;  /* 0x00000010a8a87819 */ /* 0x000fe200000006ff */
[----:B------:R-:W-:Y:S01]  /*5660*/  FMUL.FTZ R54, R148, R54 ;  /* 0x0000003694367220 */ /* 0x000fe20000410000 */
[----:B------:R-:W-:Y:S01]  /*5670*/  SHF.L.U32 R174, R174, 0x10, RZ ;  /* 0x00000010aeae7819 */ /* 0x000fe200000006ff */
[----:B------:R-:W-:-:S04]  /*5680*/  FADD.FTZ R52, R214, -R52 ;  /* 0x80000034d6347221 */ /* 0x000fc80000010000 */
[----:B------:R-:W-:-:S04]  /*5690*/  FFMA.FTZ R168, R52, UR24, R168 ;  /* 0x0000001834a87c23 */ /* 0x000fc800080100a8 */
[C---:B------:R-:W-:Y:S01]  /*56a0*/  FMUL.FTZ R52, R168.reuse, UR12 ;  /* 0x0000000ca8347c20 */ /* 0x040fe20008410000 */
[----:B------:R-:W-:Y:S01]  /*56b0*/  F2FP.BF16.F32.PACK_AB R170, R168, R170 ;  /* 0x000000aaa8aa723e */ /* 0x000fe200000010ff */
[----:B------:R-:W-:Y:S02]  /*56c0*/  FFMA.FTZ R168, R180, UR4, R195 ;  /* 0x00000004b4a87c23 */ /* 0x000fe400080100c3 */
[----:B------:R-:W-:Y:S01]  /*56d0*/  FFMA.FTZ R174, R52, R174, R53 ;  /* 0x000000ae34ae7223 */ /* 0x000fe20000010035 */
[----:B------:R-:W-:Y:S01]  /*56e0*/  FMUL.FTZ R169, R149, R52 ;  /* 0x0000003495a97220 */ /* 0x000fe20000410000 */
[----:B------:R-:W-:Y:S01]  /*56f0*/  FADD.FTZ R53, R217, -R168 ;  /* 0x800000a8d9357221 */ /* 0x000fe20000010000 */
[----:B------:R-:W-:-:S03]  /*5700*/  SHF.L.U32 R168, R25, 0x10, RZ ;  /* 0x0000001019a87819 */ /* 0x000fc600000006ff */
[----:B------:R-:W-:Y:S02]  /*5710*/  F2FP.BF16.F32.PACK_AB R54, R169, R54 ;  /* 0x00000036a936723e */ /* 0x000fe400000010ff */
[----:B------:R-:W-:Y:S01]  /*5720*/  FFMA.FTZ R52, R53, UR24, R168 ;  /* 0x0000001835347c23 */ /* 0x000fe200080100a8 */
[----:B------:R-:W-:Y:S02]  /*5730*/  SHF.L.U32 R168, R173, 0x10, RZ ;  /* 0x00000010ada87819 */ /* 0x000fe400000006ff */
[----:B------:R-:W-:Y:S01]  /*5740*/  PRMT R169, R25, 0x7632, R169 ;  /* 0x0000763219a97816 */ /* 0x000fe200000000a9 */
[----:B------:R-:W-:Y:S01]  /*5750*/  FMUL.FTZ R53, R52, UR12 ;  /* 0x0000000c34357c20 */ /* 0x000fe20008410000 */
[----:B------:R-:W-:Y:S02]  /*5760*/  PRMT R173, R173, 0x7632, R173 ;  /* 0x00007632adad7816 */ /* 0x000fe400000000ad */
[----:B------:R-:W-:Y:S01]  /*5770*/  SHF.L.U32 R169, R169, 0x10, RZ ;  /* 0x00000010a9a97819 */ /* 0x000fe200000006ff */
[----:B------:R-:W-:Y:S01]  /*5780*/  FFMA.FTZ R58, R53, R168, R58 ;  /* 0x000000a8353a7223 */ /* 0x000fe2000001003a */
[----:B------:R-:W-:Y:S01]  /*5790*/  FFMA.FTZ R168, R20, UR4, R195 ;  /* 0x0000000414a87c23 */ /* 0x000fe200080100c3 */
[----:B------:R-:W-:Y:S01]  /*57a0*/  SHF.L.U32 R173, R173, 0x10, RZ ;  /* 0x00000010adad7819 */ /* 0x000fe200000006ff */
[----:B------:R-:W-:-:S02]  /*57b0*/  FMUL.FTZ R53, R154, R53 ;  /* 0x000000359a357220 */ /* 0x000fc40000410000 */
[----:B------:R-:W-:-:S04]  /*57c0*/  FADD.FTZ R168, R216, -R168 ;  /* 0x800000a8d8a87221 */ /* 0x000fc80000010000 */
[----:B------:R-:W-:-:S04]  /*57d0*/  FFMA.FTZ R169, R168, UR24, R169 ;  /* 0x00000018a8a97c23 */ /* 0x000fc800080100a9 */
[C---:B------:R-:W-:Y:S01]  /*57e0*/  FMUL.FTZ R168, R169.reuse, UR12 ;  /* 0x0000000ca9a87c20 */ /* 0x040fe20008410000 */
[----:B------:R-:W-:Y:S02]  /*57f0*/  F2FP.BF16.F32.PACK_AB R169, R169, R52 ;  /* 0x00000034a9a9723e */ /* 0x000fe400000010ff */
[----:B------:R-:W-:Y:S01]  /*5800*/  SHF.L.U32 R52, R24, 0x10, RZ ;  /* 0x0000001018347819 */ /* 0x000fe200000006ff */
        /* <DEDUP_REMOVED lines=8> */
[----:B------:R-:W-:-:S04]  /*5890*/  FFMA.FTZ R168, R168, UR24, R52 ;  /* 0x00000018a8a87c23 */ /* 0x000fc80008010034 */
[----:B------:R-:W-:-:S04]  /*58a0*/  FMUL.FTZ R52, R168, UR12 ;  /* 0x0000000ca8347c20 */ /* 0x000fc80008410000 */
[----:B------:R-:W-:Y:S01]  /*58b0*/  FFMA.FTZ R221, R52, R173, R56 ;  /* 0x000000ad34dd7223 */ /* 0x000fe20000010038 */
[----:B------:R-:W-:Y:S01]  /*58c0*/  PRMT R173, R24, 0x7632, R173 ;  /* 0x0000763218ad7816 */ /* 0x000fe200000000ad */
[----:B------:R-:W-:Y:S01]  /*58d0*/  FFMA.FTZ R56, R21, UR4, R195 ;  /* 0x0000000415387c23 */ /* 0x000fe200080100c3 */
[----:B------:R-:W-:Y:S02]  /*58e0*/  FMUL.FTZ R52, R152, R52 ;  /* 0x0000003498347220 */ /* 0x000fe40000410000 */
[----:B------:R-:W-:Y:S01]  /*58f0*/  SHF.L.U32 R173, R173, 0x10, RZ ;  /* 0x00000010adad7819 */ /* 0x000fe200000006ff */
[----:B------:R-:W-:-:S04]  /*5900*/  FADD.FTZ R56, R218, -R56 ;  /* 0x80000038da387221 */ /* 0x000fc80000010000 */
[----:B------:R-:W-:-:S04]  /*5910*/  FFMA.FTZ R56, R56, UR24, R173 ;  /* 0x0000001838387c23 */ /* 0x000fc800080100ad */
[C---:B------:R-:W-:Y:S01]  /*5920*/  FMUL.FTZ R173, R56.reuse, UR12 ;  /* 0x0000000c38ad7c20 */ /* 0x040fe20008410000 */
[----:B------:R-:W-:-:S03]  /*5930*/  F2FP.BF16.F32.PACK_AB R168, R56, R168 ;  /* 0x000000a838a8723e */ /* 0x000fc600000010ff */
[----:B------:R-:W-:Y:S01]  /*5940*/  FFMA.FTZ R172, R173, R172, R57 ;  /* 0x000000acadac7223 */ /* 0x000fe20000010039 */
[----:B------:R-:W-:-:S05]  /*5950*/  FMUL.FTZ R57, R153, R173 ;  /* 0x000000ad99397220 */ /* 0x000fca0000410000 */
[----:B------:R-:W-:-:S07]  /*5960*/  F2FP.BF16.F32.PACK_AB R52, R57, R52 ;  /* 0x000000343934723e */ /* 0x000fce00000010ff */
.L_x_3276:
[----:B------:R-:W-:-:S04]  /*5970*/  ISETP.NE.U32.AND P0, PT, RZ, UR20, PT ;  /* 0x00000014ff007c0c */ /* 0x000fc8000bf05070 */
[----:B------:R-:W-:-:S13]  /*5980*/  ISETP.NE.AND.EX P0, PT, RZ, UR21, PT, P0 ;  /* 0x00000015ff007c0c */ /* 0x000fda000bf05300 */
        /* <DEDUP_REMOVED lines=13> */
.L_x_3274:
[----:B------:R-:W-:Y:S05]  /*5a60*/  BSYNC.RECONVERGENT B1 ;  /* 0x0000000000017941 */ /* 0x000fea0003800200 */
.L_x_3273:
        /* <DEDUP_REMOVED lines=9> */
[----:B------:R-:W-:Y:S01]  /*5b00*/  SHF.L.U32 R171, R159, 0x10, RZ ;  /* 0x000000109fab7819 */ /* 0x000fe200000006ff */
[----:B------:R-:W-:Y:S01]  /*5b10*/  FFMA.FTZ R169, R10, UR4, R195 ;  /* 0x000000040aa97c23 */ /* 0x000fe200080100c3 */
[----:B-----5:R-:W-:Y:S01]  /*5b20*/  SHF.L.U32 R221, R175, 0x10, RZ ;  /* 0x00000010afdd7819 */ /* 0x020fe200000006ff */
        /* <DEDUP_REMOVED lines=75> */
[----:B------:R-:W-:Y:S01]  /*5fe0*/  F2FP.BF16.F32.PACK_AB R44, R49, R44 ;  /* 0x0000002c312c723e */ /* 0x000fe200000010ff */
[----:B------:R-:W-:Y:S06]  /*5ff0*/  BRA `(.L_x_3280) ;  /* 0x0000000400307947 */ /* 0x000fec0003800000 */
.L_x_3279:
[--C-:B------:R-:W-:Y:S01]  /*6000*/  FFMA.FTZ R219, R17, UR4, R195.reuse ;  /* 0x0000000411db7c23 */ /* 0x100fe200080100c3 */
[----:B------:R-:W-:Y:S01]  /*6010*/  SHF.L.U32 R220, R156, 0x10, RZ ;  /* 0x000000109cdc7819 */ /* 0x000fe200000006ff */
[----:B------:R-:W-:Y:S02]  /*6020*/  FFMA.FTZ R249, R10, UR4, R195 ;  /* 0x000000040af97c23 */ /* 0x000fe400080100c3 */
[----:B------:R-:W-:Y:S02]  /*6030*/  FADD.FTZ R219, R211, -R219 ;  /* 0x800000dbd3db7221 */ /* 0x000fe40000010000 */
[----:B------:R-:W-:Y:S02]  /*6040*/  FADD.FTZ R249, R204, -R249 ;  /* 0x800000f9ccf97221 */ /* 0x000fe40000010000 */
[----:B------:R-:W-:-:S04]  /*6050*/  FFMA.FTZ R219, R219, UR24, R220 ;  /* 0x00000018dbdb7c23 */ /* 0x000fc800080100dc */
[----:B------:R-:W-:Y:S01]  /*6060*/  FMUL.FTZ R222, R219, UR12 ;  /* 0x0000000cdbde7c20 */ /* 0x000fe20008410000 */
[----:B-----5:R-:W-:Y:S02]  /*6070*/  SHF.L.U32 R219, R172, 0x10, RZ ;  /* 0x00000010acdb7819 */ /* 0x020fe400000006ff */
        /* <DEDUP_REMOVED lines=31> */
[----:B------:R-:W-:Y:S01]  /*6270*/  FFMA.FTZ R220, R220, UR24, R221 ;  /* 0x00000018dcdc7c23 */ /* 0x000fe200080100dd */
[----:B------:R-:W-:-:S03]  /*6280*/  FFMA.FTZ R221, R11, UR4, R195 ;  /* 0x000000040bdd7c23 */ /* 0x000fc600080100c3 */
[----:B------:R-:W-:Y:S01]  /*6290*/  FMUL.FTZ R223, R220, UR12 ;  /* 0x0000000cdcdf7c20 */ /* 0x000fe20008410000 */
[----:B------:R-:W-:Y:S01]  /*62a0*/  SHF.L.U32 R220, R174, 0x10, RZ ;  /* 0x00000010aedc7819 */ /* 0x000fe200000006ff */
[----:B------:R-:W-:Y:S01]  /*62b0*/  FADD.FTZ R221, R206, -R221 ;  /* 0x800000ddcedd7221 */ /* 0x000fe20000010000 */
[----:B------:R-:W-:-:S03]  /*62c0*/  PRMT R174, R174, 0x7632, R174 ;  /* 0x00007632aeae7816 */ /* 0x000fc600000000ae */
[--C-:B------:R-:W-:Y:S01]  /*62d0*/  FFMA.FTZ R220, R223, R220, R44.reuse ;  /* 0x000000dcdfdc7223 */ /* 0x100fe2000001002c */
[----:B------:R-:W-:Y:S02]  /*62e0*/  PRMT R44, R158, 0x7632, R44 ;  /* 0x000076329e2c7816 */ /* 0x000fe4000000002c */
[----:B------:R-:W-:Y:S02]  /*62f0*/  SHF.L.U32 R174, R174, 0x10, RZ ;  /* 0x00000010aeae7819 */ /* 0x000fe400000006ff */
[----:B------:R-:W-:-:S05]  /*6300*/  SHF.L.U32 R44, R44, 0x10, RZ ;  /* 0x000000102c2c7819 */ /* 0x000fca00000006ff */
        /* <DEDUP_REMOVED lines=26> */
[----:B------:R-:W-:-:S07]  /*64b0*/  F2FP.BF16.F32.PACK_AB R44, R48, R222 ;  /* 0x000000de302c723e */ /* 0x000fce00000010ff */
.L_x_3280:
        /* <DEDUP_REMOVED lines=13> */
.L_x_3278:
[----:B------:R-:W-:Y:S05]  /*6590*/  BSYNC.RECONVERGENT B1 ;  /* 0x0000000000017941 */ /* 0x000fea0003800200 */
.L_x_3277:
        /* <DEDUP_REMOVED lines=89> */
.L_x_3283:
        /* <DEDUP_REMOVED lines=76> */
.L_x_3284:
        /* <DEDUP_REMOVED lines=13> */
.L_x_3282:
[----:B------:R-:W-:Y:S05]  /*70c0*/  BSYNC.RECONVERGENT B1 ;  /* 0x0000000000017941 */ /* 0x000fea0003800200 */
.L_x_3281:
        /* <DEDUP_REMOVED lines=8> */
[----:B------:R-:W-:-:S03]  /*7150*/  FFMA.FTZ R170, R184, UR4, R195 ;  /* 0x00000004b8aa7c23 */ /* 0x000fc600080100c3 */
[----:B------:R-:W-:Y:S01]  /*7160*/  FADD.FTZ R168, R188, -R169 ;  /* 0x800000a9bca87221 */ /* 0x000fe20000010000 */
[----:B------:R-:W-:Y:S01]  /*7170*/  SHF.L.U32 R169, R167, 0x10, RZ ;  /* 0x00000010a7a97819 */ /* 0x000fe200000006ff */
[----:B------:R-:W-:-:S04]  /*7180*/  FADD.FTZ R171, R187, -R170 ;  /* 0x800000aabbab7221 */ /* 0x000fc80000010000 */
[----:B------:R-:W-:Y:S01]  /*7190*/  FFMA.FTZ R169, R168, UR24, R169 ;  /* 0x00000018a8a97c23 */ /* 0x000fe200080100a9 */
[----:B------:R-:W-:-:S04]  /*71a0*/  PRMT R168, R167, 0x7632, R168 ;  /* 0x00007632a7a87816 */ /* 0x000fc800000000a8 */
[----:B------:R-:W-:-:S05]  /*71b0*/  SHF.L.U32 R168, R168, 0x10, RZ ;  /* 0x00000010a8a87819 */ /* 0x000fca00000006ff */
[--C-:B------:R-:W-:Y:S01]  /*71c0*/  FFMA.FTZ R171, R171, UR24, R168.reuse ;  /* 0x00000018abab7c23 */ /* 0x100fe200080100a8 */
[C---:B-----5:R-:W-:Y:S02]  /*71d0*/  PRMT R168, R175.reuse, 0x7632, R168 ;  /* 0x00007632afa87816 */ /* 0x060fe400000000a8 */
[----:B------:R-:W-:Y:S02]  /*71e0*/  SHF.L.U32 R175, R175, 0x10, RZ ;  /* 0x00000010afaf7819 */ /* 0x000fe400000006ff */
[----:B------:R-:W-:Y:S01]  /*71f0*/  SHF.L.U32 R222, R168, 0x10, RZ ;  /* 0x00000010a8de7819 */ /* 0x000fe200000006ff */
[C---:B------:R-:W-:Y:S01]  /*7200*/  FMUL.FTZ R168, R171.reuse, UR12 ;  /* 0x0000000caba87c20 */ /* 0x040fe20008410000 */
[----:B------:R-:W-:-:S03]  /*7210*/  F2FP.BF16.F32.PACK_AB R171, R171, R169 ;  /* 0x000000a9abab723e */ /* 0x000fc600000010ff */
[----:B------:R-:W-:Y:S01]  /*7220*/  FFMA.FTZ R222, R168, R222, R31 ;  /* 0x000000dea8de7223 */ /* 0x000fe2000001001f */
[----:B------:R-:W-:Y:S01]  /*7230*/  FMUL.FTZ R31, R169, UR12 ;  /* 0x0000000ca91f7c20 */ /* 0x000fe20008410000 */
[----:B------:R-:W-:Y:S01]  /*7240*/  FFMA.FTZ R169, R183, UR4, R195 ;  /* 0x00000004b7a97c23 */ /* 0x000fe200080100c3 */
[----:B------:R-:W-:Y:S02]  /*7250*/  FMUL.FTZ R168, R127, R168 ;  /* 0x000000a87fa87220 */ /* 0x000fe40000410000 */
[----:B------:R-:W-:Y:S01]  /*7260*/  FFMA.FTZ R221, R31, R175, R30 ;  /* 0x000000af1fdd7223 */ /* 0x000fe2000001001e */
[----:B------:R-:W-:Y:S01]  /*7270*/  SHF.L.U32 R30, R166, 0x10, RZ ;  /* 0x00000010a61e7819 */ /* 0x000fe200000006ff */
[----:B------:R-:W-:Y:S01]  /*7280*/  FADD.FTZ R169, R190, -R169 ;  /* 0x800000a9bea97221 */ /* 0x000fe20000010000 */
[----:B------:R-:W-:-:S03]  /*7290*/  FMUL.FTZ R31, R126, R31 ;  /* 0x0000001f7e1f7220 */ /* 0x000fc60000410000 */
[----:B------:R-:W-:Y:S01]  /*72a0*/  FFMA.FTZ R30, R169, UR24, R30 ;  /* 0x00000018a91e7c23 */ /* 0x000fe2000801001e */
[----:B------:R-:W-:Y:S02]  /*72b0*/  SHF.L.U32 R169, R174, 0x10, RZ ;  /* 0x00000010aea97819 */ /* 0x000fe400000006ff */
[----:B------:R-:W-:Y:S01]  /*72c0*/  F2FP.BF16.F32.PACK_AB R31, R168, R31 ;  /* 0x0000001fa81f723e */ /* 0x000fe200000010ff */
[----:B------:R-:W-:Y:S01]  /*72d0*/  FMUL.FTZ R168, R30, UR12 ;  /* 0x0000000c1ea87c20 */ /* 0x000fe20008410000 */
[----:B------:R-:W-:-:S03]  /*72e0*/  PRMT R174, R174, 0x7632, R174 ;  /* 0x00007632aeae7816 */ /* 0x000fc600000000ae */
[----:B------:R-:W-:Y:S01]  /*72f0*/  FFMA.FTZ R220, R168, R169, R28 ;  /* 0x000000a9a8dc7223 */ /* 0x000fe2000001001c */
[----:B------:R-:W-:Y:S01]  /*7300*/  PRMT R169, R166, 0x7632, R169 ;  /* 0x00007632a6a97816 */ /* 0x000fe200000000a9 */
[----:B------:R-:W-:Y:S01]  /*7310*/  FFMA.FTZ R28, R178, UR4, R195 ;  /* 0x00000004b21c7c23 */ /* 0x000fe200080100c3 */
[----:B------:R-:W-:Y:S01]  /*7320*/  SHF.L.U32 R174, R174, 0x10, RZ ;  /* 0x00000010aeae7819 */ /* 0x000fe200000006ff */
[----:B------:R-:W-:Y:S01]  /*7330*/  FMUL.FTZ R168, R124, R168 ;  /* 0x000000a87ca87220 */ /* 0x000fe20000410000 */
[----:B------:R-:W-:Y:S01]  /*7340*/  SHF.L.U32 R169, R169, 0x10, RZ ;  /* 0x00000010a9a97819 */ /* 0x000fe200000006ff */
[----:B------:R-:W-:-:S04]  /*7350*/  FADD.FTZ R28, R189, -R28 ;  /* 0x8000001cbd1c7221 */ /* 0x000fc80000010000 */
[----:B------:R-:W-:-:S04]  /*7360*/  FFMA.FTZ R28, R28, UR24, R169 ;  /* 0x000000181c1c7c23 */ /* 0x000fc800080100a9 */
[C---:B------:R-:W-:Y:S01]  /*7370*/  FMUL.FTZ R169, R28.reuse, UR12 ;  /* 0x0000000c1ca97c20 */ /* 0x040fe20008410000 */
[----:B------:R-:W-:Y:S02]  /*7380*/  F2FP.BF16.F32.PACK_AB R170, R28, R30 ;  /* 0x0000001e1caa723e */ /* 0x000fe400000010ff */
[----:B------:R-:W-:Y:S01]  /*7390*/  SHF.L.U32 R28, R165, 0x10, RZ ;  /* 0x00000010a51c7819 */ /* 0x000fe200000006ff */
[----:B------:R-:W-:Y:S01]  /*73a0*/  FFMA.FTZ R174, R169, R174, R29 ;  /* 0x000000aea9ae7223 */ /* 0x000fe2000001001d */
[----:B------:R-:W-:Y:S01]  /*73b0*/  FFMA.FTZ R29, R182, UR4, R195 ;  /* 0x00000004b61d7c23 */ /* 0x000fe200080100c3 */
[----:B------:R-:W-:-:S03]  /*73c0*/  FMUL.FTZ R169, R125, R169 ;  /* 0x000000a97da97220 */ /* 0x000fc60000410000 */
[----:B------:R-:W-:Y:S02]  /*73d0*/  FADD.FTZ R29, R192, -R29 ;  /* 0x8000001dc01d7221 */ /* 0x000fe40000010000 */
        /* <DEDUP_REMOVED lines=18> */
[----:B------:R-:W-:-:S04]  /*7500*/  FFMA.FTZ R173, R179, UR4, R195 ;  /* 0x00000004b3ad7c23 */ /* 0x000fc800080100c3 */
[----:B------:R-:W-:Y:S01]  /*7510*/  F2FP.BF16.F32.PACK_AB R29, R168, R29 ;  /* 0x0000001da81d723e */ /* 0x000fe200000010ff */
[----:B------:R-:W-:Y:S01]  /*7520*/  FADD.FTZ R168, R194, -R173 ;  /* 0x800000adc2a87221 */ /* 0x000fe20000010000 */
[C---:B------:R-:W-:Y:S02]  /*7530*/  SHF.L.U32 R173, R172.reuse, 0x10, RZ ;  /* 0x00000010acad7819 */ /* 0x040fe400000006ff */
[----:B------:R-:W-:Y:S01]  /*7540*/  PRMT R172, R172, 0x7632, R172 ;  /* 0x00007632acac7816 */ /* 0x000fe200000000ac */
[----:B------:R-:W-:-:S03]  /*7550*/  FFMA.FTZ R168, R168, UR24, R28 ;  /* 0x00000018a8a87c23 */ /* 0x000fc6000801001c */
[----:B------:R-:W-:Y:S01]  /*7560*/  SHF.L.U32 R172, R172, 0x10, RZ ;  /* 0x00000010acac7819 */ /* 0x000fe200000006ff */
[----:B------:R-:W-:-:S04]  /*7570*/  FMUL.FTZ R28, R168, UR12 ;  /* 0x0000000ca81c7c20 */ /* 0x000fc80008410000 */
[--C-:B------:R-:W-:Y:S01]  /*7580*/  FFMA.FTZ R219, R28, R173, R32.reuse ;  /* 0x000000ad1cdb7223 */ /* 0x100fe20000010020 */
        /* <DEDUP_REMOVED lines=12> */
.L_x_3285:
[----:B------:R-:W-:Y:S01]  /*7650*/  FFMA.FTZ R219, R179, UR4, R195 ;  /* 0x00000004b3db7c23 */ /* 0x000fe200080100c3 */
[----:B------:R-:W-:-:S03]  /*7660*/  SHF.L.U32 R220, R164, 0x10, RZ ;  /* 0x00000010a4dc7819 */ /* 0x000fc600000006ff */
[----:B------:R-:W-:-:S04]  /*7670*/  FADD.FTZ R219, R194, -R219 ;  /* 0x800000dbc2db7221 */ /* 0x000fc80000010000 */
[----:B------:R-:W-:-:S04]  /*7680*/  FFMA.FTZ R219, R219, UR24, R220 ;  /* 0x00000018dbdb7c23 */ /* 0x000fc800080100dc */
[----:B------:R-:W-:Y:S01]  /*7690*/  FMUL.FTZ R223, R219, UR12 ;  /* 0x0000000cdbdf7c20 */ /* 0x000fe20008410000 */
[----:B-----5:R-:W-:Y:S02]  /*76a0*/  SHF.L.U32 R219, R172, 0x10, RZ ;  /* 0x00000010acdb7819 */ /* 0x020fe400000006ff */
[----:B------:R-:W-:-:S03]  /*76b0*/  PRMT R172, R164, 0x7632, R172 ;  /* 0x00007632a4ac7816 */ /* 0x000fc600000000ac */
[----:B------:R-:W-:Y:S01]  /*76c0*/  FFMA.FTZ R219, R223, R219, R32 ;  /* 0x000000dbdfdb7223 */ /* 0x000fe20000010020 */
[----:B------:R-:W-:Y:S01]  /*76d0*/  FFMA.FTZ R32, R186, UR4, R195 ;  /* 0x00000004ba207c23 */ /* 0x000fe200080100c3 */
[C---:B------:R-:W-:Y:S02]  /*76e0*/  SHF.L.U32 R220, R172.reuse, 0x10, RZ ;  /* 0x00000010acdc7819 */ /* 0x040fe400000006ff */
        /* <DEDUP_REMOVED lines=29> */
[C---:B------:R-:W-:Y:S01]  /*78c0*/  SHF.L.U32 R220, R174.reuse, 0x10, RZ ;  /* 0x00000010aedc7819 */ /* 0x040fe200000006ff */
        /* <DEDUP_REMOVED lines=10> */
[--C-:B------:R-:W-:Y:S01]  /*7970*/  FFMA.FTZ R29, R177, UR4, R195.reuse ;  /* 0x00000004b11d7c23 */ /* 0x100fe200080100c3 */
[----:B------:R-:W-:Y:S01]  /*7980*/  FFMA.FTZ R195, R184, UR4, R195 ;  /* 0x00000004b8c37c23 */ /* 0x000fe200080100c3 */
[----:B------:R-:W-:Y:S02]  /*7990*/  FMUL.FTZ R28, R125, R28 ;  /* 0x0000001c7d1c7220 */ /* 0x000fe40000410000 */
[----:B------:R-:W-:Y:S01]  /*79a0*/  FADD.FTZ R29, R188, -R29 ;  /* 0x8000001dbc1d7221 */ /* 0x000fe20000010000 */
[----:B------:R-:W-:-:S03]  /*79b0*/  FADD.FTZ R195, R187, -R195 ;  /* 0x800000c3bbc37221 */ /* 0x000fc60000010000 */
        /* <DEDUP_REMOVED lines=14> */
[----:B------:R-:W-:Y:S01]  /*7aa0*/  FMUL.FTZ R175, R128, R223 ;  /* 0x000000df80af7220 */ /* 0x000fe20000410000 */
[----:B------:R-:W-:Y:S02]  /*7ab0*/  FMUL.FTZ R33, R131, R173 ;  /* 0x000000ad83217220 */ /* 0x000fe40000410000 */
[----:B------:R-:W-:Y:S01]  /*7ac0*/  F2FP.BF16.F32.PACK_AB R31, R30, R31 ;  /* 0x0000001f1e1f723e */ /* 0x000fe200000010ff */
[----:B------:R-:W-:Y:S02]  /*7ad0*/  FMUL.FTZ R30, R124, R249 ;  /* 0x000000f97c1e7220 */ /* 0x000fe40000410000 */
[----:B------:R-:W-:-:S03]  /*7ae0*/  F2FP.BF16.F32.PACK_AB R29, R33, R29 ;  /* 0x0000001d211d723e */ /* 0x000fc600000010ff */
[----:B------:R-:W-:Y:S02]  /*7af0*/  F2FP.BF16.F32.PACK_AB R30, R28, R30 ;  /* 0x0000001e1c1e723e */ /* 0x000fe400000010ff */
[----:B------:R-:W-:-:S07]  /*7b00*/  F2FP.BF16.F32.PACK_AB R28, R32, R175 ;  /* 0x000000af201c723e */ /* 0x000fce00000010ff */
.L_x_3286:
        /* <DEDUP_REMOVED lines=11> */
[----:B------:R-:W-:-:S07]  /*7bc0*/  MOV R31, R222 ;  /* 0x000000de001f7202 */ /* 0x000fce0000000f00 */
.L_x_3270:
[----:B------:R-:W-:Y:S05]  /*7bd0*/  BSYNC.RECONVERGENT B0 ;  /* 0x0000000000007941 */ /* 0x000fea0003800200 */
.L_x_3256:
[----:B------:R-:W-:Y:S02]  /*7be0*/  UIADD3 UR7, UPT, UPT, UR7, UR22, URZ ;  /* 0x0000001607077290 */ /* 0x000fe4000fffe0ff */
[----:B------:R-:W-:Y:S02]  /*7bf0*/  UPLOP3.LUT UP2, UPT, UPT, UPT, UP2, 0x40, 0x4 ;  /* 0x000000000004789c */ /* 0x000fe40003f4e820 */
[----:B------:R-:W-:-:S09]  /*7c00*/  UISETP.GE.AND UP1, UPT, UR7, UR23, UPT ;  /* 0x000000170700728c */ /* 0x000fd2000bf26270 */
[----:B------:R-:W-:Y:S05]  /*7c10*/  BRA.U !UP1, `(.L_x_3287) ;  /* 0xffffff8d099c7547 */ /* 0x000fea000b83ffff */
.L_x_3245:
[----:B------:R-:W0:Y:S01]  /*7c20*/  S2UR UR4, SR_CTAID.X ;  /* 0x00000000000479c3 */ /* 0x000e220000002500 */
[----:B------:R-:W-:Y:S01]  /*7c30*/  BSSY.RECONVERGENT B0, `(.L_x_3288) ;  /* 0x0000012000007945 */ /* 0x000fe20003800200 */
[----:B0-----:R-:W-:-:S06]  /*7c40*/  UIMAD UR4, UR4, UR6, URZ ;  /* 0x00000006040472a4 */ /* 0x001fcc000f8e02ff */
[----:B-1----:R-:W-:-:S04]  /*7c50*/  MOV R9, UR4 ;  /* 0x0000000400097c02 */ /* 0x002fc80008000f00 */
        /* <DEDUP_REMOVED lines=15> */
.L_x_3289:
[----:B------:R-:W-:Y:S05]  /*7d50*/  BSYNC.RECONVERGENT B0 ;  /* 0x0000000000007941 */ /* 0x000fea0003800200 */
.L_x_3288:
        /* <DEDUP_REMOVED lines=15> */
.L_x_3291:
[----:B------:R-:W-:Y:S05]  /*7e50*/  BSYNC.RECONVERGENT B0 ;  /* 0x0000000000007941 */ /* 0x000fea0003800200 */
.L_x_3290:
        /* <DEDUP_REMOVED lines=15> */
.L_x_3293:
[----:B------:R-:W-:Y:S05]  /*7f50*/  BSYNC.RECONVERGENT B0 ;  /* 0x0000000000007941 */ /* 0x000fea0003800200 */
.L_x_3292:
        /* <DEDUP_REMOVED lines=14> */
.L_x_3294:
        /* <DEDUP_REMOVED lines=12> */
.L_x_15622:


//--------------------- .text._ZN10layer_norm13ln_bwd_kernelINS_13Kernel_traitsIf13__nv_bfloat16S2_S2_fjLj4096ELj1ELj1ELj4ELj16ENS_18Kernel_traits_baseILj4096EfS2_S2_S2_fjLj128EEEEELb0ELb1ELb0ELb1EEEvNS_9BwdParamsE --------------------------
	.section	.text._ZN10layer_norm13ln_bwd_kernelINS_13Kernel_traitsIf13__nv_bfloat16S2_S2_fjLj4096ELj1ELj1ELj4ELj16ENS_18Kernel_traits_baseILj4096EfS2_S2_S2_fjLj128EEEEELb0ELb1ELb0ELb1EEEvNS_9BwdParamsE,"ax",@progbits
	.align	128
        .global         _ZN10layer_norm13ln_bwd_kernelINS_13Kernel_traitsIf13__nv_bfloat16S2_S2_fjLj4096ELj1ELj1ELj4ELj16ENS_18Kernel_traits_baseILj4096EfS2_S2_S2_fjLj128EEEEELb0ELb1ELb0ELb1EEEvNS_9BwdParamsE
        .type           _ZN10layer_norm13ln_bwd_kernelINS_13Kernel_traitsIf13__nv_bfloat16S2_S2_fjLj4096ELj1ELj1ELj4ELj16ENS_18Kernel_traits_baseILj4096EfS2_S2_S2_fjLj128EEEEELb0ELb1ELb0ELb1EEEvNS_9BwdParamsE,@function
        .size           _ZN10layer_norm13ln_bwd_kernelINS_13Kernel_traitsIf13__nv_bfloat16S2_S2_fjLj4096ELj1ELj1ELj4ELj16ENS_18Kernel_traits_baseILj4096EfS2_S2_S2_fjLj128EEEEELb0ELb1ELb0ELb1EEEvNS_9BwdParamsE,(.L_x_15623 - _ZN10layer_norm13ln_bwd_kernelINS_13Kernel_traitsIf13__nv_bfloat16S2_S2_fjLj4096ELj1ELj1ELj4ELj16ENS_18Kernel_traits_baseILj4096EfS2_S2_S2_fjLj128EEEEELb0ELb1ELb0ELb1EEEvNS_9BwdParamsE)
        .other          _ZN10layer_norm13ln_bwd_kernelINS_13Kernel_traitsIf13__nv_bfloat16S2_S2_fjLj4096ELj1ELj1ELj4ELj16ENS_18Kernel_traits_baseILj4096EfS2_S2_S2_fjLj128EEEEELb0ELb1ELb0ELb1EEEvNS_9BwdParamsE,@"STO_CUDA_ENTRY STV_DEFAULT"
_ZN10layer_norm13ln_bwd_kernelINS_13Kernel_traitsIf13__nv_bfloat16S2_S2_fjLj4096ELj1ELj1ELj4ELj16ENS_18Kernel_traits_baseILj4096EfS2_S2_S2_fjLj128EEEEELb0ELb1ELb0ELb1EEEvNS_9BwdParamsE:
.text._ZN10layer_norm13ln_bwd_kernelINS_13Kernel_traitsIf13__nv_bfloat16S2_S2_fjLj4096ELj1ELj1ELj4ELj16ENS_18Kernel_traits_baseILj4096EfS2_S2_S2_fjLj128EEEEELb0ELb1ELb0ELb1EEEvNS_9BwdParamsE:
        /* <DEDUP_REMOVED lines=57> */
[----:B------:R2:W-:Y:S01]  /*0390*/  STL [R1+0x14], RZ ;  /* 0x000014ff01007387 */ /* 0x0005e20000100800 */
[----:B------:R-:W3:Y:S06]  /*03a0*/  LDCU.64 UR4, c[0x0][0x3e0] ;  /* 0x00007c00ff0477ac */ /* 0x000eec0008000a00 */
[----:B------:R-:W4:Y:S01]  /*03b0*/  LDC.64 R4, c[0x0][0x3e8] ;  /* 0x0000fa00ff047b82 */ /* 0x000f220000000a00 */
[----:B------:R2:W-:Y:S01]  /*03c0*/  STL [R1+0x10], RZ ;  /* 0x000010ff01007387 */ /* 0x0005e20000100800 */
[----:B------:R-:W-:Y:S01]  /*03d0*/  HFMA2 R222, -RZ, RZ, 0, 0 ;  /* 0x00000000ffde7431 */ /* 0x000fe200000001ff */
[----:B------:R-:W-:-:S02]  /*03e0*/  UPLOP3.LUT UP2, UPT, UPT, UPT, UPT, 0x40, 0x4 ;  /* 0x000000000004789c */ /* 0x000fc40003f4e870 */
[----:B------:R2:W-:Y:S01]  /*03f0*/  STL [R1+0xc], RZ ;  /* 0x00000cff01007387 */ /* 0x0005e20000100800 */
[----:B------:R-:W-:Y:S01]  /*0400*/  HFMA2 R237, -RZ, RZ, 0, 0 ;  /* 0x00000000ffed7431 */ /* 0x000fe200000001ff */
[----:B------:R-:W0:Y:S02]  /*0410*/  LDCU UR22, c[0x0][0x388] ;  /* 0x00007100ff1677ac */ /* 0x000e240008000800 */
[----:B------:R2:W-:Y:S01]  /*0420*/  STL [R1+0x8], RZ ;  /* 0x000008ff01007387 */ /* 0x0005e20000100800 */
[----:B------:R-:W-:Y:S01]  /*0430*/  HFMA2 R252, -RZ, RZ, 0, 0 ;  /* 0x00000000fffc7431 */ /* 0x000fe200000001ff */
[----:B------:R-:W0:Y:S02]  /*0440*/  LDCU.U8 UR9, c[0x0][0x410] ;  /* 0x00008200ff0977ac */ /* 0x000e240008000000 */
[----:B------:R2:W-:Y:S01]  /*0450*/  STL [R1+0x4], RZ ;  /* 0x000004ff01007387 */ /* 0x0005e20000100800 */
[----:B------:R-:W-:Y:S01]  /*0460*/  HFMA2 R180, -RZ, RZ, 0, 0 ;  /* 0x00000000ffb47431 */ /* 0x000fe200000001ff */
[----:B------:R-:W0:Y:S01]  /*0470*/  LDCU UR23, c[0x0][0x400] ;  /* 0x00008000ff1777ac */ /* 0x000e220008000800 */
[----:B-1----:R-:W-:Y:S01]  /*0480*/  IMAD.WIDE.U32 R2, R0, 0x20, R2 ;  /* 0x0000002000027825 */ /* 0x002fe200078e0002 */
[----:B------:R2:W-:Y:S03]  /*0490*/  STL [R1], RZ ;  /* 0x000000ff01007387 */ /* 0x0005e60000100800 */
[----:B------:R-:W-:Y:S01]  /*04a0*/  HFMA2 R160, -RZ, RZ, 0, 0 ;  /* 0x00000000ffa07431 */ /* 0x000fe200000001ff */
[----:B---3--:R-:W-:Y:S01]  /*04b0*/  UISETP.NE.U32.AND UP0, UPT, UR4, URZ, UPT ;  /* 0x000000ff0400728c */ /* 0x008fe2000bf05070 */
[----:B------:R-:W-:Y:S01]  /*04c0*/  CS2R R212, SRZ ;  /* 0x0000000000d47805 */ /* 0x000fe2000001ff00 */
[----:B0-----:R-:W5:Y:S01]  /*04d0*/  LDG.E.128 R96, desc[UR18][R2.64] ;  /* 0x0000001202607981 */ /* 0x001f62000c1e1d00 */
[----:B------:R-:W-:-:S02]  /*04e0*/  CS2R R210, SRZ ;  /* 0x0000000000d27805 */ /* 0x000fc4000001ff00 */
[----:B------:R-:W-:Y:S01]  /*04f0*/  CS2R R208, SRZ ;  /* 0x0000000000d07805 */ /* 0x000fe2000001ff00 */
[----:B----4-:R-:W-:Y:S01]  /*0500*/  IMAD.WIDE.U32 R4, R0, 0x20, R4 ;  /* 0x0000002000047825 */ /* 0x010fe200078e0004 */
[----:B------:R-:W5:Y:S01]  /*0510*/  LDG.E.128 R92, desc[UR18][R2.64+0x10] ;  /* 0x00001012025c7981 */ /* 0x000f62000c1e1d00 */
[----:B------:R-:W-:Y:S02]  /*0520*/  CS2R R214, SRZ ;  /* 0x0000000000d67805 */ /* 0x000fe4000001ff00 */
[----:B------:R-:W-:Y:S02]  /*0530*/  CS2R R218, SRZ ;  /* 0x0000000000da7805 */ /* 0x000fe4000001ff00 */
[----:B------:R-:W-:Y:S01]  /*0540*/  CS2R R216, SRZ ;  /* 0x0000000000d87805 */ /* 0x000fe2000001ff00 */
[----:B------:R-:W5:Y:S01]  /*0550*/  LDG.E.128 R88, desc[UR18][R2.64+0x1000] ;  /* 0x0010001202587981 */ /* 0x000f62000c1e1d00 */
[----:B------:R-:W-:Y:S02]  /*0560*/  CS2R R206, SRZ ;  /* 0x0000000000ce7805 */ /* 0x000fe4000001ff00 */
[----:B------:R-:W-:-:S02]  /*0570*/  CS2R R220, SRZ ;  /* 0x0000000000dc7805 */ /* 0x000fc4000001ff00 */
[----:B------:R-:W-:Y:S01]  /*0580*/  CS2R R234, SRZ ;  /* 0x0000000000ea7805 */ /* 0x000fe2000001ff00 */
[----:B------:R-:W5:Y:S01]  /*0590*/  LDG.E.128 R84, desc[UR18][R2.64+0x1010] ;  /* 0x0010101202547981 */ /* 0x000f62000c1e1d00 */
[----:B------:R-:W-:Y:S02]  /*05a0*/  MOV R205, RZ ;  /* 0x000000ff00cd7202 */ /* 0x000fe40000000f00 */
[----:B------:R-:W-:Y:S02]  /*05b0*/  CS2R R238, SRZ ;  /* 0x0000000000ee7805 */ /* 0x000fe4000001ff00 */
[----:B------:R-:W-:Y:S01]  /*05c0*/  MOV R196, RZ ;  /* 0x000000ff00c47202 */ /* 0x000fe20000000f00 */
[----:B------:R-:W5:Y:S01]  /*05d0*/  LDG.E.128 R80, desc[UR18][R2.64+0x2000] ;  /* 0x0020001202507981 */ /* 0x000f62000c1e1d00 */
[----:B------:R-:W-:Y:S02]  /*05e0*/  CS2R R242, SRZ ;  /* 0x0000000000f27805 */ /* 0x000fe4000001ff00 */
[----:B------:R-:W-:-:S02]  /*05f0*/  CS2R R240, SRZ ;  /* 0x0000000000f07805 */ /* 0x000fc4000001ff00 */
[----:B------:R-:W-:Y:S01]  /*0600*/  CS2R R194, SRZ ;  /* 0x0000000000c27805 */ /* 0x000fe2000001ff00 */
        /* <DEDUP_REMOVED lines=8> */
[----:B------:R0:W5:Y:S01]  /*0690*/  LDG.E.128 R68, desc[UR18][R2.64+0x3010] ;  /* 0x0030101202447981 */ /* 0x000162000c1e1d00 */
        /* <DEDUP_REMOVED lines=28> */
[----:B0-----:R-:W-:Y:S02]  /*0860*/  CS2R R2, SRZ ;  /* 0x0000000000027805 */ /* 0x001fe4000001ff00 */
[----:B------:R-:W-:Y:S01]  /*0870*/  MOV R0, RZ ;  /* 0x000000ff00007202 */ /* 0x000fe20000000f00 */
[----:B------:R-:W0:Y:S01]  /*0880*/  LDCU.64 UR24, c[0x0][0x478] ;  /* 0x00008f00ff1877ac */ /* 0x000e220008000a00 */
[----:B------:R1:W5:Y:S01]  /*0890*/  LDG.E.128 R36, desc[UR18][R4.64] ;  /* 0x0000001204247981 */ /* 0x000362000c1e1d00 */
[----:B------:R-:W-:Y:S01]  /*08a0*/  UISETP.NE.AND.EX UP0, UPT, UR5, URZ, UPT, UP0 ;  /* 0x000000ff0500728c */ /* 0x000fe2000bf05300 */
[----:B------:R-:W3:Y:S01]  /*08b0*/  LDCU.128 UR12, c[0x0][0x3c0] ;  /* 0x00007800ff0c77ac */ /* 0x000ee20008000c00 */
[----:B------:R-:W4:Y:S01]  /*08c0*/  LDCU.64 UR20, c[0x0][0x438] ;  /* 0x00008700ff1477ac */ /* 0x000f220008000a00 */
[----:B-1----:R-:W-:Y:S01]  /*08d0*/  CS2R R4, SRZ ;  /* 0x0000000000047805 */ /* 0x002fe2000001ff00 */
[----:B--2---:R-:W1:Y:S07]  /*08e0*/  LDCU.64 UR26, c[0x0][0x380] ;  /* 0x00007000ff1a77ac */ /* 0x004e6e0008000a00 */
.L_x_3316:
[----:B01----:R-:W2:Y:S01]  /*08f0*/  S2R R122, SR_TID.X ;  /* 0x00000000007a7919 */ /* 0x003ea20000002100 */
[----:B---3--:R-:W-:Y:S01]  /*0900*/  UIMAD.WIDE UR10, UR6, 0x4, UR12 ;  /* 0x00000004060a78a5 */ /* 0x008fe2000f8e020c */
[----:B------:R-:W3:Y:S01]  /*0910*/  LDC.64 R144, c[0x0][0x3a8] ;  /* 0x0000ea00ff907b82 */ /* 0x000ee20000000a00 */
[----:B------:R-:W0:Y:S01]  /*0920*/  @UP0 LDCU.64 UR4, c[0x0][0x3e0] ;  /* 0x00007c00ff0407ac */ /* 0x000e220008000a00 */
[----:B------:R-:W-:Y:S01]  /*0930*/  PLOP3.LUT P1, PT, PT, PT, UP0, 0x80, 0x8 ;  /* 0x000000000008781c */ /* 0x000fe20003f2f008 */
[----:B------:R-:W-:Y:S02]  /*0940*/  UIMAD UR7, UR6, UR22, URZ ;  /* 0x00000016060772a4 */ /* 0x000fe4000f8e02ff */
[----:B------:R-:W-:Y:S01]  /*0950*/  MOV R120, UR10 ;  /* 0x0000000a00787c02 */ /* 0x000fe20008000f00 */
[----:B------:R-:W-:Y:S01]  /*0960*/  UIMAD.WIDE UR16, UR6, 0x4, UR14 ;  /* 0x00000004061078a5 */ /* 0x000fe2000f8e020e */
[----:B------:R-:W-:Y:S01]  /*0970*/  MOV R121, UR11 ;  /* 0x0000000b00797c02 */ /* 0x000fe20008000f00 */
[----:B------:R-:W-:Y:S01]  /*0980*/  USHF.R.S32.HI UR8, URZ, 0x1f, UR7 ;  /* 0x0000001fff087899 */ /* 0x000fe20008011407 */
[----:B------:R-:W4:Y:S03]  /*0990*/  LDC.64 R148, c[0x0][0x428] ;  /* 0x00010a00ff947b82 */ /* 0x000f260000000a00 */
[----:B------:R1:W4:Y:S01]  /*09a0*/  LDG.E R166, desc[UR18][R120.64] ;  /* 0x0000001278a67981 */ /* 0x000322000c1e1900 */
[----:B------:R-:W-:-:S02]  /*09b0*/  ULEA.HI UR8, UR8, UR7, URZ, 0x3 ;  /* 0x0000000708087291 */ /* 0x000fc4000f8f18ff */
[----:B0-----:R-:W-:-:S04]  /*09c0*/  @UP0 UIMAD.WIDE UR4, UR6, 0x2, UR4 ;  /* 0x00000002060408a5 */ /* 0x001fc8000f8e0204 */
[----:B------:R-:W-:Y:S02]  /*09d0*/  MOV R161, UR8 ;  /* 0x0000000800a17c02 */ /* 0x000fe40008000f00 */
[----:B-1----:R-:W-:Y:S02]  /*09e0*/  MOV R120, UR16 ;  /* 0x0000001000787c02 */ /* 0x002fe40008000f00 */
[----:B------:R-:W-:Y:S02]  /*09f0*/  MOV R121, UR17 ;  /* 0x0000001100797c02 */ /* 0x000fe40008000f00 */
[----:B--2---:R-:W-:-:S03]  /*0a00*/  LEA.HI.SX32 R161, R161, R122, 0x1d ;  /* 0x0000007aa1a17211 */ /* 0x004fc600078feaff */
[----:B------:R-:W2:Y:S01]  /*0a10*/  LDG.E R168, desc[UR18][R120.64] ;  /* 0x0000001278a87981 */ /* 0x000ea2000c1e1900 */
[----:B------:R-:W-:Y:S02]  /*0a20*/  MOV R122, UR4 ;  /* 0x00000004007a7c02 */ /* 0x000fe40008000f00 */
[C---:B------:R-:W-:Y:S02]  /*0a30*/  IADD3 R167, PT, PT, R161.reuse, 0x80, RZ ;  /* 0x00000080a1a77810 */ /* 0x040fe40007ffe0ff */
[C---:B------:R-:W-:Y:S01]  /*0a40*/  IADD3 R163, PT, PT, R161.reuse, 0x100, RZ ;  /* 0x00000100a1a37810 */ /* 0x040fe20007ffe0ff */
[C-C-:B---3--:R-:W-:Y:S01]  /*0a50*/  IMAD.WIDE.U32 R124, R161.reuse, 0x10, R144.reuse ;  /* 0x00000010a17c7825 */ /* 0x148fe200078e0090 */
[----:B------:R-:W-:Y:S02]  /*0a60*/  MOV R123, UR5 ;  /* 0x00000005007b7c02 */ /* 0x000fe40008000f00 */
[----:B------:R-:W-:Y:S01]  /*0a70*/  IADD3 R162, PT, PT, R161, 0x180, RZ ;  /* 0x00000180a1a27810 */ /* 0x000fe20007ffe0ff */
[----:B------:R-:W-:-:S02]  /*0a80*/  IMAD.WIDE.U32 R128, R167, 0x10, R144 ;  /* 0x00000010a7807825 */ /* 0x000fc400078e0090 */
[----:B------:R-:W3:Y:S02]  /*0a90*/  @P1 LDG.E.U16 R169, desc[UR18][R122.64] ;  /* 0x000000127aa91981 */ /* 0x000ee4000c1e1500 */
[--C-:B------:R-:W-:Y:S02]  /*0aa0*/  IMAD.WIDE.U32 R136, R163, 0x10, R144.reuse ;  /* 0x00000010a3887825 */ /* 0x100fe400078e0090 */
[----:B------:R-:W3:Y:S02]  /*0ab0*/  LDG.E.128 R128, desc[UR18][R128.64] ;  /* 0x0000001280807981 */ /* 0x000ee4000c1e1d00 */
[----:B------:R-:W-:Y:S02]  /*0ac0*/  IMAD.WIDE.U32 R144, R162, 0x10, R144 ;  /* 0x00000010a2907825 */ /* 0x000fe400078e0090 */
[----:B------:R-:W3:Y:S04]  /*0ad0*/  LDG.E.128 R136, desc[UR18][R136.64] ;  /* 0x0000001288887981 */ /* 0x000ee8000c1e1d00 */
[----:B------:R0:W3:Y:S01]  /*0ae0*/  LDG.E.128 R120, desc[UR18][R124.64] ;  /* 0x000000127c787981 */ /* 0x0000e2000c1e1d00 */
[----:B----4-:R-:W-:-:S03]  /*0af0*/  IMAD.WIDE.U32 R132, R167, 0x10, R148 ;  /* 0x00000010a7847825 */ /* 0x010fc600078e0094 */
[----:B------:R-:W4:Y:S01]  /*0b00*/  LDG.E.128 R144, desc[UR18][R144.64] ;  /* 0x0000001290907981 */ /* 0x000f22000c1e1d00 */
[----:B------:R-:W-:-:S03]  /*0b10*/  IMAD.WIDE.U32 R140, R163, 0x10, R148 ;  /* 0x00000010a38c7825 */ /* 0x000fc600078e0094 */
[----:B------:R-:W4:Y:S01]  /*0b20*/  LDG.E.128 R132, desc[UR18][R132.64] ;  /* 0x0000001284847981 */ /* 0x000f22000c1e1d00 */
[----:B0-----:R-:W-:-:S03]  /*0b30*/  IMAD.WIDE.U32 R124, R161, 0x10, R148 ;  /* 0x00000010a17c7825 */ /* 0x001fc600078e0094 */
[----:B------:R-:W4:Y:S01]  /*0b40*/  LDG.E.128 R140, desc[UR18][R140.64] ;  /* 0x000000128c8c7981 */ /* 0x000f22000c1e1d00 */
[----:B------:R-:W-:-:S03]  /*0b50*/  IMAD.WIDE.U32 R148, R162, 0x10, R148 ;  /* 0x00000010a2947825 */ /* 0x000fc600078e0094 */
[----:B------:R-:W4:Y:S04]  /*0b60*/  LDG.E.128 R124, desc[UR18][R124.64] ;  /* 0x000000127c7c7981 */ /* 0x000f28000c1e1d00 */
[----:B------:R-:W4:Y:S01]  /*0b70*/  LDG.E.128 R148, desc[UR18][R148.64] ;  /* 0x0000001294947981 */ /* 0x000f22000c1e1d00 */
[----:B------:R-:W-:-:S04]  /*0b80*/  ISETP.NE.U32.AND P0, PT, RZ, UR20, PT ;  /* 0x00000014ff007c0c */ /* 0x000fc8000bf05070 */
[----:B------:R-:W-:-:S13]  /*0b90*/  ISETP.NE.AND.EX P0, PT, RZ, UR21, PT, P0 ;  /* 0x00000015ff007c0c */ /* 0x000fda000bf05300 */
[----:B------:R-:W0:Y:S01]  /*0ba0*/  @P0 LDC.64 R164, c[0x0][0x438] ;  /* 0x00010e00ffa40b82 */ /* 0x000e220000000a00 */
[----:B------:R-:W-:Y:S01]  /*0bb0*/  ISETP.NE.AND P2, PT, RZ, UR9, PT ;  /* 0x00000009ff007c0c */ /* 0x000fe2000bf45270 */
[----:B0-----:R-:W-:-:S05]  /*0bc0*/  @P0 IMAD.WIDE.U32 R164, R167, 0x10, R164 ;  /* 0x00000010a7a40825 */ /* 0x001fca00078e00a4 */
[----:B-----5:R0:W5:Y:S01]  /*0bd0*/  @P0 LDG.E.128 R104, desc[UR18][R164.64] ;  /* 0x00000012a4680981 */ /* 0x020162000c1e1d00 */
[----:B------:R-:W-:-:S04]  /*0be0*/  FSEL R166, R166, RZ, !P2 ;  /* 0x000000ffa6a67208 */ /* 0x000fc80005000000 */
[----:B------:R-:W-:Y:S02]  /*0bf0*/  R2UR UR5, R166 ;  /* 0x00000000a60572ca */ /* 0x000fe400000e0000 */
[----:B------:R-:W1:Y:S01]  /*0c00*/  @P0 LDC.64 R166, c[0x0][0x438] ;  /* 0x00010e00ffa60b82 */ /* 0x000e620000000a00 */
[----:B--2---:R-:W-:Y:S01]  /*0c10*/  R2UR UR8, R168 ;  /* 0x00000000a80872ca */ /* 0x004fe200000e0000 */
[----:B-1----:R-:W-:Y:S01]  /*0c20*/  @P0 IMAD.WIDE.U32 R166, R161, 0x10, R166 ;  /* 0x00000010a1a60825 */ /* 0x002fe200078e00a6 */
[----:B---3--:R-:W-:-:S04]  /*0c30*/  PRMT R170, R120, 0x7632, R170 ;  /* 0x0000763278aa7816 */ /* 0x008fc800000000aa */
[----:B------:R1:W5:Y:S01]  /*0c40*/  @P0 LDG.E.128 R100, desc[UR18][R166.64] ;  /* 0x00000012a6640981 */ /* 0x000362000c1e1d00 */
[----:B------:R-:W-:Y:S02]  /*0c50*/  SHF.L.U32 R175, R120, 0x10, RZ ;  /* 0x0000001078af7819 */ /* 0x000fe400000006ff */
[C---:B------:R-:W-:Y:S02]  /*0c60*/  PRMT R176, R121.reuse, 0x7632, R176 ;  /* 0x0000763279b07816 */ /* 0x040fe400000000b0 */
[----:B------:R-:W-:Y:S02]  /*0c70*/  SHF.L.U32 R178, R121, 0x10, RZ ;  /* 0x0000001079b27819 */ /* 0x000fe400000006ff */
[C---:B------:R-:W-:Y:S01]  /*0c80*/  PRMT R181, R122.reuse, 0x7632, R181 ;  /* 0x000076327ab57816 */ /* 0x040fe200000000b5 */
[----:B------:R-:W2:Y:S01]  /*0c90*/  @P0 LDC.64 R120, c[0x0][0x438] ;  /* 0x00010e00ff780b82 */ /* 0x000ea20000000a00 */
[----:B------:R-:W-:Y:S02]  /*0ca0*/  SHF.L.U32 R185, R122, 0x10, RZ ;  /* 0x000000107ab97819 */ /* 0x000fe400000006ff */
[----:B------:R-:W-:-:S02]  /*0cb0*/  PRMT R182, R123, 0x7632, R182 ;  /* 0x000076327bb67816 */ /* 0x000fc400000000b6 */
[----:B------:R-:W-:-:S03]  /*0cc0*/  SHF.L.U32 R187, R123, 0x10, RZ ;  /* 0x000000107bbb7819 */ /* 0x000fc600000006ff */
[----:B------:R-:W3:Y:S01]  /*0cd0*/  @P0 LDC.64 R122, c[0x0][0x438] ;  /* 0x00010e00ff7a0b82 */ /* 0x000ee20000000a00 */
[C---:B----4-:R-:W-:Y:S02]  /*0ce0*/  PRMT R236, R145.reuse, 0x7632, R236 ;  /* 0x0000763291ec7816 */ /* 0x050fe400000000ec */
[----:B------:R-:W-:Y:S01]  /*0cf0*/  SHF.L.U32 R233, R145, 0x10, RZ ;  /* 0x0000001091e97819 */ /* 0x000fe200000006ff */
[----:B------:R-:W-:Y:S01]  /*0d00*/  FADD.FTZ R145, R175, -UR5 ;  /* 0x80000005af917e21 */ /* 0x000fe20008010000 */
[C---:B------:R-:W-:Y:S02]  /*0d10*/  PRMT R177, R126.reuse, 0x7632, R177 ;  /* 0x000076327eb17816 */ /* 0x040fe400000000b1 */
[----:B------:R-:W-:Y:S01]  /*0d20*/  SHF.L.U32 R228, R126, 0x10, RZ ;  /* 0x000000107ee47819 */ /* 0x000fe200000006ff */
[----:B------:R-:W-:Y:S01]  /*0d30*/  FMUL.FTZ R145, R145, UR8 ;  /* 0x0000000891917c20 */ /* 0x000fe20008410000 */
[----:B------:R-:W-:Y:S02]  /*0d40*/  SHF.L.U32 R232, R124, 0x10, RZ ;  /* 0x000000107ce87819 */ /* 0x000fe400000006ff */
[----:B------:R-:W-:-:S02]  /*0d50*/  PRMT R126, R129, 0x7632, R126 ;  /* 0x00007632817e7816 */ /* 0x000fc4000000007e */
[----:B------:R-:W-:Y:S02]  /*0d60*/  SHF.L.U32 R176, R176, 0x10, RZ ;  /* 0x00000010b0b07819 */ /* 0x000fe400000006ff */
[----:B------:R-:W-:Y:S02]  /*0d70*/  SHF.L.U32 R182, R182, 0x10, RZ ;  /* 0x00000010b6b67819 */ /* 0x000fe400000006ff */
[----:B------:R-:W-:Y:S02]  /*0d80*/  PRMT R186, R124, 0x7632, R186 ;  /* 0x000076327cba7816 */ /* 0x000fe400000000ba */
[----:B------:R-:W-:Y:S01]  /*0d90*/  SHF.L.U32 R129, R129, 0x10, RZ ;  /* 0x0000001081817819 */ /* 0x000fe200000006ff */
[----:B------:R-:W-:Y:S01]  /*0da0*/  FADD.FTZ R178, R178, -UR5 ;  /* 0x80000005b2b27e21 */ /* 0x000fe20008010000 */
[C---:B------:R-:W-:Y:S02]  /*0db0*/  PRMT R168, R131.reuse, 0x7632, R168 ;  /* 0x0000763283a87816 */ /* 0x040fe400000000a8 */
[----:B------:R-:W-:-:S02]  /*0dc0*/  SHF.L.U32 R173, R131, 0x10, RZ ;  /* 0x0000001083ad7819 */ /* 0x000fc400000006ff */
[----:B------:R-:W-:Y:S01]  /*0dd0*/  SHF.L.U32 R170, R170, 0x10, RZ ;  /* 0x00000010aaaa7819 */ /* 0x000fe200000006ff */
[----:B------:R-:W-:Y:S01]  /*0de0*/  FADD.FTZ R33, R232, R33 ;  /* 0x00000021e8217221 */ /* 0x000fe20000010000 */
[----:B------:R-:W-:Y:S01]  /*0df0*/  PRMT R184, R125, 0x7632, R184 ;  /* 0x000076327db87816 */ /* 0x000fe200000000b8 */
[-C--:B------:R-:W-:Y:S01]  /*0e00*/  FFMA.FTZ R0, R145, R232.reuse, R0 ;  /* 0x000000e891007223 */ /* 0x080fe20000010000 */
[----:B------:R-:W-:Y:S01]  /*0e10*/  SHF.L.U32 R224, R147, 0x10, RZ ;  /* 0x0000001093e07819 */ /* 0x000fe200000006ff */
[----:B------:R-:W-:Y:S01]  /*0e20*/  FADD.FTZ R176, R176, -UR5 ;  /* 0x80000005b0b07e21 */ /* 0x000fe20008010000 */
[C---:B------:R-:W-:Y:S02]  /*0e30*/  PRMT R202, R148.reuse, 0x7632, R202 ;  /* 0x0000763294ca7816 */ /* 0x040fe400000000ca */
[----:B------:R-:W-:Y:S01]  /*0e40*/  SHF.L.U32 R131, R148, 0x10, RZ ;  /* 0x0000001094837819 */ /* 0x000fe200000006ff */
[----:B------:R-:W-:Y:S01]  /*0e50*/  FADD.FTZ R148, R182, -UR5 ;  /* 0x80000005b6947e21 */ /* 0x000fe20008010000 */
[C---:B0-----:R-:W-:Y:S01]  /*0e60*/  PRMT R165, R137.reuse, 0x7632, R165 ;  /* 0x0000763289a57816 */ /* 0x041fe200000000a5 */
[----:B------:R-:W-:Y:S01]  /*0e70*/  FMUL.FTZ R232, R96, R232 ;  /* 0x000000e860e87220 */ /* 0x000fe20000410000 */
[----:B-1----:R-:W-:Y:S01]  /*0e80*/  SHF.L.U32 R166, R137, 0x10, RZ ;  /* 0x0000001089a67819 */ /* 0x002fe200000006ff */
[----:B------:R-:W-:Y:S01]  /*0e90*/  FADD.FTZ R182, R129, -UR5 ;  /* 0x8000000581b67e21 */ /* 0x000fe20008010000 */
[----:B------:R-:W-:-:S02]  /*0ea0*/  PRMT R223, R147, 0x7632, R223 ;  /* 0x0000763293df7816 */ /* 0x000fc400000000df */
[----:B------:R-:W-:Y:S02]  /*0eb0*/  SHF.L.U32 R186, R186, 0x10, RZ ;  /* 0x00000010baba7819 */ /* 0x000fe400000006ff */
[C---:B------:R-:W-:Y:S02]  /*0ec0*/  PRMT R137, R138.reuse, 0x7632, R137 ;  /* 0x000076328a897816 */ /* 0x040fe40000000089 */
[----:B------:R-:W-:Y:S01]  /*0ed0*/  SHF.L.U32 R167, R138, 0x10, RZ ;  /* 0x000000108aa77819 */ /* 0x000fe200000006ff */
[----:B------:R-:W-:Y:S01]  /*0ee0*/  FMUL.FTZ R231, R178, UR8 ;  /* 0x00000008b2e77c20 */ /* 0x000fe20008410000 */
[----:B------:R-:W-:Y:S01]  /*0ef0*/  PRMT R138, R139, 0x7632, R138 ;  /* 0x000076328b8a7816 */ /* 0x000fe2000000008a */
[----:B------:R-:W-:Y:S01]  /*0f00*/  FADD.FTZ R170, R170, -UR5 ;  /* 0x80000005aaaa7e21 */ /* 0x000fe20008010000 */
[----:B------:R-:W-:Y:S02]  /*0f10*/  SHF.L.U32 R229, R125, 0x10, RZ ;  /* 0x000000107de57819 */ /* 0x000fe400000006ff */
[----:B------:R-:W-:-:S02]  /*0f20*/  PRMT R172, R133, 0x7632, R172 ;  /* 0x0000763285ac7816 */ /* 0x000fc400000000ac */
[----:B------:R-:W-:Y:S02]  /*0f30*/  SHF.L.U32 R139, R139, 0x10, RZ ;  /* 0x000000108b8b7819 */ /* 0x000fe400000006ff */
[----:B------:R-:W-:Y:S01]  /*0f40*/  MOV R175, R224 ;  /* 0x000000e000af7202 */ /* 0x000fe20000000f00 */
[----:B------:R-:W-:Y:S01]  /*0f50*/  FMUL.FTZ R224, R176, UR8 ;  /* 0x00000008b0e07c20 */ /* 0x000fe20008410000 */
[----:B------:R-:W-:Y:S01]  /*0f60*/  SHF.L.U32 R184, R184, 0x10, RZ ;  /* 0x00000010b8b87819 */ /* 0x000fe200000006ff */
[----:B------:R-:W-:Y:S01]  /*0f70*/  FMUL.FTZ R182, R182, UR8 ;  /* 0x00000008b6b67c20 */ /* 0x000fe20008410000 */
[----:B------:R-:W-:Y:S02]  /*0f80*/  PRMT R171, R127, 0x7632, R171 ;  /* 0x000076327fab7816 */ /* 0x000fe400000000ab */
[----:B------:R-:W-:Y:S02]  /*0f90*/  PRMT R188, R128, 0x7632, R188 ;  /* 0x0000763280bc7816 */ /* 0x000fe400000000bc */
[----:B------:R-:W-:-:S02]  /*0fa0*/  SHF.L.U32 R133, R133, 0x10, RZ ;  /* 0x0000001085857819 */ /* 0x000fc400000006ff */
[----:B------:R-:W-:Y:S02]  /*0fb0*/  SHF.L.U32 R181, R181, 0x10, RZ ;  /* 0x00000010b5b57819 */ /* 0x000fe400000006ff */
[----:B------:R-:W-:Y:S01]  /*0fc0*/  MOV R178, R223 ;  /* 0x000000df00b27202 */ /* 0x000fe20000000f00 */
[----:B------:R-:W-:Y:S01]  /*0fd0*/  FMUL.FTZ R223, R97, R186 ;  /* 0x000000ba61df7220 */ /* 0x000fe20000410000 */
[----:B------:R-:W-:Y:S01]  /*0fe0*/  SHF.L.U32 R129, R126, 0x10, RZ ;  /* 0x000000107e817819 */ /* 0x000fe200000006ff */
[----:B------:R-:W-:Y:S01]  /*0ff0*/  FADD.FTZ R126, RZ, R232 ;  /* 0x000000e8ff7e7221 */ /* 0x000fe20000010000 */
[----:B------:R-:W-:Y:S01]  /*1000*/  SHF.L.U32 R128, R128, 0x10, RZ ;  /* 0x0000001080807819 */ /* 0x000fe200000006ff */
[----:B------:R-:W-:Y:S01]  /*1010*/  FMUL.FTZ R225, R170, UR8 ;  /* 0x00000008aae17c20 */ /* 0x000fe20008410000 */
[----:B------:R-:W-:Y:S01]  /*1020*/  PRMT R164, R136, 0x7632, R164 ;  /* 0x0000763288a47816 */ /* 0x000fe200000000a4 */
[----:B------:R-:W-:Y:S01]  /*1030*/  FADD.FTZ R185, R185, -UR5 ;  /* 0x80000005b9b97e21 */ /* 0x000fe20008010000 */
[C---:B------:R-:W-:Y:S01]  /*1040*/  PRMT R204, R146.reuse, 0x7632, R204 ;  /* 0x0000763292cc7816 */ /* 0x040fe200000000cc */
[----:B------:R-:W-:Y:S01]  /*1050*/  FADD.FTZ R35, R229, R35 ;  /* 0x00000023e5237221 */ /* 0x000fe20000010000 */
[----:B------:R-:W-:Y:S01]  /*1060*/  SHF.L.U32 R203, R146, 0x10, RZ ;  /* 0x0000001092cb7819 */ /* 0x000fe200000006ff */
[-C--:B------:R-:W-:Y:S01]  /*1070*/  FFMA.FTZ R3, R231, R229.reuse, R3 ;  /* 0x000000e5e7037223 */ /* 0x080fe20000010003 */
[----:B------:R-:W-:Y:S01]  /*1080*/  SHF.L.U32 R146, R171, 0x10, RZ ;  /* 0x00000010ab927819 */ /* 0x000fe200000006ff */
[----:B------:R-:W-:Y:S01]  /*1090*/  FADD.FTZ R152, R184, R152 ;  /* 0x00000098b8987221 */ /* 0x000fe20000010000 */
[-C--:B------:R-:W-:Y:S01]  /*10a0*/  FFMA.FTZ R4, R224, R184.reuse, R4 ;  /* 0x000000b8e0047223 */ /* 0x080fe20000010004 */
[----:B------:R-:W-:Y:S01]  /*10b0*/  FMUL.FTZ R170, R99, R184 ;  /* 0x000000b863aa7220 */ /* 0x000fe20000410000 */
[----:B------:R-:W-:Y:S01]  /*10c0*/  FADD.FTZ R139, R139, -UR5 ;  /* 0x800000058b8b7e21 */ /* 0x000fe20008010000 */
[----:B------:R-:W-:Y:S01]  /*10d0*/  SHF.L.U32 R136, R136, 0x10, RZ ;  /* 0x0000001088887819 */ /* 0x000fe200000006ff */
[----:B------:R-:W-:Y:S01]  /*10e0*/  FMUL.FTZ R229, R98, R229 ;  /* 0x000000e562e57220 */ /* 0x000fe20000410000 */
[----:B------:R-:W-:Y:S01]  /*10f0*/  FADD.FTZ R171, R181, -UR5 ;  /* 0x80000005b5ab7e21 */ /* 0x000fe20008010000 */
[----:B------:R-:W-:Y:S01]  /*1100*/  FADD.FTZ R159, R133, R159 ;  /* 0x0000009f859f7221 */ /* 0x000fe20000010000 */
[-C--:B------:R-:W-:Y:S01]  /*1110*/  FFMA.FTZ R11, R182, R133.reuse, R11 ;  /* 0x00000085b60b7223 */ /* 0x080fe2000001000b */
[----:B------:R-:W-:Y:S01]  /*1120*/  FMUL.FTZ R184, R90, R133 ;  /* 0x000000855ab87220 */ /* 0x000fe20000410000 */
[----:B------:R-:W-:Y:S01]  /*1130*/  FADD.FTZ R176, R223, R126 ;  /* 0x0000007edfb07221 */ /* 0x000fe20000010000 */
[----:B------:R-:W-:Y:S01]  /*1140*/  @P1 R2UR UR4, R169 ;  /* 0x00000000a90412ca */ /* 0x000fe200000e0000 */
[----:B------:R-:W-:Y:S01]  /*1150*/  FADD.FTZ R181, R128, -UR5 ;  /* 0x8000000580b57e21 */ /* 0x000fe20008010000 */
[----:B------:R-:W-:Y:S01]  /*1160*/  SHF.L.U32 R133, R164, 0x10, RZ ;  /* 0x00000010a4857819 */ /* 0x000fe200000006ff */
[----:B--2---:R-:W-:Y:S01]  /*1170*/  @P0 IMAD.WIDE.U32 R120, R163, 0x10, R120 ;  /* 0x00000010a3780825 */ /* 0x004fe200078e0078 */
[----:B------:R-:W-:-:S03]  /*1180*/  SHF.L.U32 R169, R130, 0x10, RZ ;  /* 0x0000001082a97819 */ /* 0x000fc600000006ff */
[----:B------:R-:W-:Y:S01]  /*1190*/  FADD.FTZ R164, R167, -UR5 ;  /* 0x80000005a7a47e21 */ /* 0x000fe20008010000 */
[----:B------:R-:W-:Y:S01]  /*11a0*/  SHF.L.U32 R128, R188, 0x10, RZ ;  /* 0x00000010bc807819 */ /* 0x000fe200000006ff */
[----:B---3--:R-:W-:-:S04]  /*11b0*/  @P0 IMAD.WIDE.U32 R122, R162, 0x10, R122 ;  /* 0x00000010a27a0825 */ /* 0x008fc800078e007a */
[----:B------:R-:W-:Y:S01]  /*11c0*/  FMUL.FTZ R230, R185, UR8 ;  /* 0x00000008b9e67c20 */ /* 0x000fe20008410000 */
[----:B------:R-:W-:Y:S01]  /*11d0*/  FMUL.FTZ R167, R139, UR8 ;  /* 0x000000088ba77c20 */ /* 0x000fe20008410000 */
[----:B------:R-:W-:Y:S01]  /*11e0*/  FADD.FTZ R139, R229, R176 ;  /* 0x000000b0e58b7221 */ /* 0x000fe20000010000 */
[----:B------:R-:W-:Y:S01]  /*11f0*/  FADD.FTZ R136, R136, -UR5 ;  /* 0x8000000588887e21 */ /* 0x000fe20008010000 */
[----:B------:R-:W-:Y:S01]  /*1200*/  PRMT R197, R141, 0x7632, R197 ;  /* 0x000076328dc57816 */ /* 0x000fe200000000c5 */
[----:B------:R0:W5:Y:S01]  /*1210*/  @P0 LDG.E.128 R108, desc[UR18][R120.64] ;  /* 0x00000012786c0981 */ /* 0x000162000c1e1d00 */
[----:B------:R-:W-:Y:S01]  /*1220*/  FADD.FTZ R187, R187, -UR5 ;  /* 0x80000005bbbb7e21 */ /* 0x000fe20008010000 */
[----:B------:R-:W-:Y:S01]  /*1230*/  SHF.L.U32 R177, R177, 0x10, RZ ;  /* 0x00000010b1b17819 */ /* 0x000fe200000006ff */
[----:B------:R-:W-:Y:S01]  /*1240*/  FADD.FTZ R153, R228, R153 ;  /* 0x00000099e4997221 */ /* 0x000fe20000010000 */
[----:B------:R1:W5:Y:S01]  /*1250*/  @P0 LDG.E.128 R112, desc[UR18][R122.64] ;  /* 0x000000127a700981 */ /* 0x000362000c1e1d00 */
[-C--:B------:R-:W-:Y:S01]  /*1260*/  FFMA.FTZ R5, R230, R228.reuse, R5 ;  /* 0x000000e4e6057223 */ /* 0x080fe20000010005 */
[----:B------:R-:W-:Y:S01]  /*1270*/  FADD.FTZ R185, R169, -UR5 ;  /* 0x80000005a9b97e21 */ /* 0x000fe20008010000 */
[----:B------:R-:W-:Y:S01]  /*1280*/  FADD.FTZ R128, R128, -UR5 ;  /* 0x8000000580807e21 */ /* 0x000fe20008010000 */
[----:B------:R-:W-:Y:S01]  /*1290*/  PRMT R174, R132, 0x7632, R174 ;  /* 0x0000763284ae7816 */ /* 0x000fe200000000ae */
[----:B------:R-:W-:Y:S01]  /*12a0*/  FMUL.FTZ R228, R92, R228 ;  /* 0x000000e45ce47220 */ /* 0x000fe20000410000 */
[----:B------:R-:W-:Y:S01]  /*12b0*/  SHF.L.U32 R183, R132, 0x10, RZ ;  /* 0x0000001084b77819 */ /* 0x000fe200000006ff */
[----:B------:R-:W-:Y:S01]  /*12c0*/  FADD.FTZ R139, R170, R139 ;  /* 0x0000008baa8b7221 */ /* 0x000fe20000010000 */
[----:B0-----:R-:W-:-:S02]  /*12d0*/  PRMT R120, R149, 0x7632, R120 ;  /* 0x0000763295787816 */ /* 0x001fc40000000078 */
[----:B-1----:R-:W-:Y:S01]  /*12e0*/  SHF.L.U32 R122, R149, 0x10, RZ ;  /* 0x00000010957a7819 */ /* 0x002fe200000006ff */
[----:B------:R-:W-:Y:S01]  /*12f0*/  FMUL.FTZ R149, R136, UR8 ;  /* 0x0000000888957c20 */ /* 0x000fe20008410000 */
[C---:B------:R-:W-:Y:S02]  /*1300*/  PRMT R123, R151.reuse, 0x7632, R123 ;  /* 0x00007632977b7816 */ /* 0x040fe4000000007b */
[----:B------:R-:W-:Y:S01]  /*1310*/  SHF.L.U32 R125, R151, 0x10, RZ ;  /* 0x00000010977d7819 */ /* 0x000fe200000006ff */
[----:B------:R-:W-:Y:S01]  /*1320*/  FADD.FTZ R151, R166, -UR5 ;  /* 0x80000005a6977e21 */ /* 0x000fe20008010000 */
[C---:B------:R-:W-:Y:S01]  /*1330*/  PRMT R132, R134.reuse, 0x7632, R132 ;  /* 0x0000763286847816 */ /* 0x040fe20000000084 */
[----:B------:R-:W-:Y:S01]  /*1340*/  FMUL.FTZ R227, R187, UR8 ;  /* 0x00000008bbe37c20 */ /* 0x000fe20008410000 */
[----:B------:R-:W-:Y:S01]  /*1350*/  SHF.L.U32 R226, R127, 0x10, RZ ;  /* 0x000000107fe27819 */ /* 0x000fe200000006ff */
[----:B------:R-:W-:Y:S01]  /*1360*/  FMUL.FTZ R185, R185, UR8 ;  /* 0x00000008b9b97c20 */ /* 0x000fe20008410000 */
[----:B------:R-:W-:-:S02]  /*1370*/  SHF.L.U32 R134, R134, 0x10, RZ ;  /* 0x0000001086867819 */ /* 0x000fc400000006ff */
[----:B------:R-:W-:Y:S01]  /*1380*/  SHF.L.U32 R136, R197, 0x10, RZ ;  /* 0x00000010c5887819 */ /* 0x000fe200000006ff */
[----:B------:R-:W-:Y:S01]  /*1390*/  FMUL.FTZ R197, R128, UR8 ;  /* 0x0000000880c57c20 */ /* 0x000fe20008410000 */
[----:B------:R-:W-:Y:S01]  /*13a0*/  SHF.L.U32 R198, R141, 0x10, RZ ;  /* 0x000000108dc67819 */ /* 0x000fe200000006ff */
[----:B------:R-:W-:Y:S01]  /*13b0*/  FMUL.FTZ R147, R93, R177 ;  /* 0x000000b15d937220 */ /* 0x000fe20000410000 */
[----:B------:R-:W-:Y:S01]  /*13c0*/  FADD.FTZ R128, R228, R139 ;  /* 0x0000008be4807221 */ /* 0x000fe20000010000 */
[----:B------:R-:W-:Y:S01]  /*13d0*/  SHF.L.U32 R174, R174, 0x10, RZ ;  /* 0x00000010aeae7819 */ /* 0x000fe200000006ff */
[----:B------:R-:W-:Y:S01]  /*13e0*/  FMUL.FTZ R151, R151, UR8 ;  /* 0x0000000897977c20 */ /* 0x000fe20008410000 */
[----:B------:R-:W-:Y:S01]  /*13f0*/  PRMT R127, R130, 0x7632, R127 ;  /* 0x00007632827f7816 */ /* 0x000fe2000000007f */
[----:B------:R-:W-:Y:S01]  /*1400*/  FADD.FTZ R155, R226, R155 ;  /* 0x0000009be29b7221 */ /* 0x000fe20000010000 */
[----:B------:R-:W-:Y:S01]  /*1410*/  FFMA.FTZ R7, R227, R226, R7 ;  /* 0x000000e2e3077223 */ /* 0x000fe20000010007 */
[----:B------:R-:W-:Y:S01]  /*1420*/  FMUL.FTZ R148, R148, UR8 ;  /* 0x0000000894947c20 */ /* 0x000fe20008410000 */
[----:B------:R-:W-:Y:S01]  /*1430*/  FADD.FTZ R179, R134, R179 ;  /* 0x000000b386b37221 */ /* 0x000fe20000010000 */
[-C--:B------:R-:W-:Y:S01]  /*1440*/  FFMA.FTZ R13, R185, R134.reuse, R13 ;  /* 0x00000086b90d7223 */ /* 0x080fe2000001000d */
[----:B------:R-:W-:Y:S01]  /*1450*/  FMUL.FTZ R187, R84, R134 ;  /* 0x0000008654bb7220 */ /* 0x000fe20000410000 */
[----:B------:R-:W-:Y:S01]  /*1460*/  FMUL.FTZ R226, R94, R226 ;  /* 0x000000e25ee27220 */ /* 0x000fe20000410000 */
[----:B------:R-:W-:Y:S01]  /*1470*/  SHF.L.U32 R134, R165, 0x10, RZ ;  /* 0x00000010a5867819 */ /* 0x000fe200000006ff */
[----:B------:R-:W-:Y:S01]  /*1480*/  FADD.FTZ R139, R147, R128 ;  /* 0x00000080938b7221 */ /* 0x000fe20000010000 */
[----:B------:R-:W-:Y:S01]  /*1490*/  FADD.FTZ R193, R198, R193 ;  /* 0x000000c1c6c17221 */ /* 0x000fe20000010000 */
[-C--:B------:R-:W-:Y:S01]  /*14a0*/  FFMA.FTZ R19, R151, R198.reuse, R19 ;  /* 0x000000c697137223 */ /* 0x080fe20000010013 */
[----:B------:R-:W-:Y:S01]  /*14b0*/  FMUL.FTZ R165, R82, R198 ;  /* 0x000000c652a57220 */ /* 0x000fe20000410000 */
[----:B------:R-:W-:Y:S01]  /*14c0*/  SHF.L.U32 R127, R127, 0x10, RZ ;  /* 0x000000107f7f7819 */ /* 0x000fe200000006ff */
[----:B------:R-:W-:Y:S01]  /*14d0*/  FADD.FTZ R158, R174, R158 ;  /* 0x0000009eae9e7221 */ /* 0x000fe20000010000 */
[-C--:B------:R-:W-:Y:S01]  /*14e0*/  FFMA.FTZ R10, R197, R174.reuse, R10 ;  /* 0x000000aec50a7223 */ /* 0x080fe2000001000a */
[----:B------:R-:W-:Y:S01]  /*14f0*/  FMUL.FTZ R198, R89, R174 ;  /* 0x000000ae59c67220 */ /* 0x000fe20000410000 */
[----:B------:R-:W-:Y:S01]  /*1500*/  FADD.FTZ R156, R146, R156 ;  /* 0x0000009c929c7221 */ /* 0x000fe20000010000 */
[----:B------:R-:W-:Y:S01]  /*1510*/  FFMA.FTZ R8, R148, R146, R8 ;  /* 0x0000009294087223 */ /* 0x000fe20000010008 */
[----:B------:R-:W-:Y:S01]  /*1520*/  FMUL.FTZ R181, R181, UR8 ;  /* 0x00000008b5b57c20 */ /* 0x000fe20008410000 */
[----:B------:R-:W-:Y:S01]  /*1530*/  FFMA.FTZ R174, R145, R232, RZ ;  /* 0x000000e891ae7223 */ /* 0x000fe200000100ff */
[----:B------:R-:W-:Y:S01]  /*1540*/  SHF.L.U32 R199, R142, 0x10, RZ ;  /* 0x000000108ec77819 */ /* 0x000fe200000006ff */
[----:B------:R-:W-:Y:S01]  /*1550*/  FMUL.FTZ R146, R95, R146 ;  /* 0x000000925f927220 */ /* 0x000fe20000410000 */
[----:B------:R-:W-:Y:S01]  /*1560*/  FADD.FTZ R139, R226, R139 ;  /* 0x0000008be28b7221 */ /* 0x000fe20000010000 */
[----:B------:R-:W-:Y:S01]  /*1570*/  SHF.L.U32 R201, R140, 0x10, RZ ;  /* 0x000000108cc97819 */ /* 0x000fe200000006ff */
[----:B------:R-:W-:Y:S01]  /*1580*/  FMUL.FTZ R164, R164, UR8 ;  /* 0x00000008a4a47c20 */ /* 0x000fe20008410000 */
[----:B------:R-:W-:Y:S01]  /*1590*/  FADD.FTZ R129, R129, -UR5 ;  /* 0x8000000581817e21 */ /* 0x000fe20008010000 */
[----:B------:R-:W-:Y:S01]  /*15a0*/  FADD.FTZ R157, R183, R157 ;  /* 0x0000009db79d7221 */ /* 0x000fe20000010000 */
[----:B------:R-:W-:Y:S01]  /*15b0*/  FFMA.FTZ R9, R181, R183, R9 ;  /* 0x000000b7b5097223 */ /* 0x000fe20000010009 */
[----:B------:R-:W-:Y:S01]  /*15c0*/  FADD.FTZ R127, R127, -UR5 ;  /* 0x800000057f7f7e21 */ /* 0x000fe20008010000 */
[----:B------:R-:W-:Y:S01]  /*15d0*/  FFMA.FTZ R174, R225, R223, R174 ;  /* 0x000000dfe1ae7223 */ /* 0x000fe200000100ae */
[----:B------:R-:W-:Y:S01]  /*15e0*/  FMUL.FTZ R183, R88, R183 ;  /* 0x000000b758b77220 */ /* 0x000fe20000410000 */
[----:B------:R-:W-:Y:S01]  /*15f0*/  FADD.FTZ R128, R146, R139 ;  /* 0x0000008b92807221 */ /* 0x000fe20000010000 */
[C---:B------:R-:W-:Y:S01]  /*1600*/  PRMT R121, R150.reuse, 0x7632, R121 ;  /* 0x0000763296797816 */ /* 0x040fe20000000079 */
[----:B------:R-:W-:Y:S01]  /*1610*/  FADD.FTZ R247, R199, R247 ;  /* 0x000000f7c7f77221 */ /* 0x000fe20000010000 */
[----:B------:R-:W-:Y:S01]  /*1620*/  SHF.L.U32 R124, R150, 0x10, RZ ;  /* 0x00000010967c7819 */ /* 0x000fe200000006ff */
[-C--:B------:R-:W-:Y:S01]  /*1630*/  FFMA.FTZ R21, R164, R199.reuse, R21 ;  /* 0x000000c7a4157223 */ /* 0x080fe20000010015 */
[----:B------:R-:W-:Y:S01]  /*1640*/  FMUL.FTZ R166, R76, R199 ;  /* 0x000000c74ca67220 */ /* 0x000fe20000410000 */
[----:B------:R-:W-:Y:S01]  /*1650*/  FADD.FTZ R173, R173, -UR5 ;  /* 0x80000005adad7e21 */ /* 0x000fe20008010000 */
[----:B------:R-:W-:Y:S01]  /*1660*/  FADD.FTZ R191, R201, R191 ;  /* 0x000000bfc9bf7221 */ /* 0x000fe20000010000 */
[-C--:B------:R-:W-:Y:S01]  /*1670*/  FFMA.FTZ R17, R149, R201.reuse, R17 ;  /* 0x000000c995117223 */ /* 0x080fe20000010011 */
[----:B------:R-:W-:Y:S01]  /*1680*/  FMUL.FTZ R150, R80, R201 ;  /* 0x000000c950967220 */ /* 0x000fe20000410000 */
[----:B------:R-:W-:Y:S01]  /*1690*/  FMUL.FTZ R199, R129, UR8 ;  /* 0x0000000881c77c20 */ /* 0x000fe20008410000 */
[----:B------:R-:W-:Y:S01]  /*16a0*/  FMUL.FTZ R201, R127, UR8 ;  /* 0x000000087fc97c20 */ /* 0x000fe20008410000 */
[----:B------:R-:W-:Y:S01]  /*16b0*/  FFMA.FTZ R129, R231, R229, R174 ;  /* 0x000000e5e7817223 */ /* 0x000fe200000100ae */
[----:B------:R-:W-:Y:S01]  /*16c0*/  PRMT R130, R135, 0x7632, R130 ;  /* 0x0000763287827816 */ /* 0x000fe20000000082 */
[----:B------:R-:W-:Y:S01]  /*16d0*/  FADD.FTZ R127, R183, R128 ;  /* 0x00000080b77f7221 */ /* 0x000fe20000010000 */
[----:B------:R-:W-:Y:S01]  /*16e0*/  SHF.L.U32 R135, R135, 0x10, RZ ;  /* 0x0000001087877819 */ /* 0x000fe200000006ff */
[----:B------:R-:W-:Y:S01]  /*16f0*/  FADD.FTZ R34, R186, R34 ;  /* 0x00000022ba227221 */ /* 0x000fe20000010000 */
[----:B------:R-:W-:Y:S01]  /*1700*/  FFMA.FTZ R2, R225, R186, R2 ;  /* 0x000000bae1027223 */ /* 0x000fe20000010002 */
[----:B------:R-:W-:Y:S01]  /*1710*/  SHF.L.U32 R132, R132, 0x10, RZ ;  /* 0x0000001084847819 */ /* 0x000fe200000006ff */
[----:B------:R-:W-:Y:S01]  /*1720*/  FMUL.FTZ R186, R173, UR8 ;  /* 0x00000008adba7c20 */ /* 0x000fe20008410000 */
[----:B------:R-:W-:Y:S01]  /*1730*/  PRMT R200, R140, 0x7632, R200 ;  /* 0x000076328cc87816 */ /* 0x000fe200000000c8 */
[----:B------:R-:W-:Y:S01]  /*1740*/  FFMA.FTZ R129, R224, R170, R129 ;  /* 0x000000aae0817223 */ /* 0x000fe20000010081 */
[----:B------:R-:W-:Y:S01]  /*1750*/  SHF.L.U32 R172, R172, 0x10, RZ ;  /* 0x00000010acac7819 */ /* 0x000fe200000006ff */
[----:B------:R-:W-:Y:S01]  /*1760*/  FADD.FTZ R127, R198, R127 ;  /* 0x0000007fc67f7221 */ /* 0x000fe20000010000 */
[----:B------:R-:W-:Y:S01]  /*1770*/  SHF.L.U32 R126, R202, 0x10, RZ ;  /* 0x00000010ca7e7819 */ /* 0x000fe200000006ff */
        /* <DEDUP_REMOVED lines=8> */
[----:B------:R-:W-:Y:S01]  /*1800*/  FFMA.FTZ R132, R230, R228, R129 ;  /* 0x000000e4e6847223 */ /* 0x000fe20000010081 */
[----:B------:R-:W-:Y:S01]  /*1810*/  FMUL.FTZ R200, R91, R172 ;  /* 0x000000ac5bc87220 */ /* 0x000fe20000410000 */
[----:B------:R-:W-:-:S02]  /*1820*/  FADD.FTZ R127, R184, R127 ;  /* 0x0000007fb87f7221 */ /* 0x000fc40000010000 */
[----:B------:R-:W-:Y:S02]  /*1830*/  FFMA.FTZ R132, R171, R147, R132 ;  /* 0x00000093ab847223 */ /* 0x000fe40000010084 */
[----:B------:R-:W-:Y:S01]  /*1840*/  FADD.FTZ R128, R200, R127 ;  /* 0x0000007fc8807221 */ /* 0x000fe20000010000 */
[----:B------:R-:W-:Y:S01]  /*1850*/  PRMT R141, R142, 0x7632, R141 ;  /* 0x000076328e8d7816 */ /* 0x000fe2000000008d */
[----:B------:R-:W-:Y:S01]  /*1860*/  FFMA.FTZ R129, R227, R226, R132 ;  /* 0x000000e2e3817223 */ /* 0x000fe20000010084 */
[----:B------:R-:W-:Y:S01]  /*1870*/  PRMT R142, R143, 0x7632, R142 ;  /* 0x000076328f8e7816 */ /* 0x000fe2000000008e */
[----:B------:R-:W-:Y:S01]  /*1880*/  FADD.FTZ R127, R187, R128 ;  /* 0x00000080bb7f7221 */ /* 0x000fe20000010000 */
[----:B------:R-:W-:Y:S02]  /*1890*/  SHF.L.U32 R143, R143, 0x10, RZ ;  /* 0x000000108f8f7819 */ /* 0x000fe400000006ff */
[----:B------:R-:W-:Y:S01]  /*18a0*/  SHF.L.U32 R169, R168, 0x10, RZ ;  /* 0x00000010a8a97819 */ /* 0x000fe200000006ff */
[----:B------:R-:W-:Y:S01]  /*18b0*/  FFMA.FTZ R128, R148, R146, R129 ;  /* 0x0000009294807223 */ /* 0x000fe20000010081 */
[----:B------:R-:W-:Y:S01]  /*18c0*/  SHF.L.U32 R130, R130, 0x10, RZ ;  /* 0x0000001082827819 */ /* 0x000fe200000006ff */
[----:B------:R-:W-:Y:S01]  /*18d0*/  FADD.FTZ R127, R202, R127 ;  /* 0x0000007fca7f7221 */ /* 0x000fe20000010000 */
[----:B------:R-:W-:Y:S01]  /*18e0*/  FADD.FTZ R249, R143, R249 ;  /* 0x000000f98ff97221 */ /* 0x000fe20000010000 */
[-C--:B------:R-:W-:Y:S01]  /*18f0*/  FFMA.FTZ R23, R167, R143.reuse, R23 ;  /* 0x0000008fa7177223 */ /* 0x080fe20000010017 */
[----:B------:R-:W-:Y:S01]  /*1900*/  FMUL.FTZ R168, R78, R143 ;  /* 0x0000008f4ea87220 */ /* 0x000fe20000410000 */
[----:B------:R-:W-:Y:S01]  /*1910*/  MOV R143, R178 ;  /* 0x000000b2008f7202 */ /* 0x000fe20000000f00 */
[----:B------:R-:W-:Y:S01]  /*1920*/  FADD.FTZ R169, R169, -UR5 ;  /* 0x80000005a9a97e21 */ /* 0x000fe20008010000 */
[----:B------:R-:W-:Y:S01]  /*1930*/  MOV R178, R204 ;  /* 0x000000cc00b27202 */ /* 0x000fe20000000f00 */
[----:B------:R-:W-:Y:S01]  /*1940*/  FFMA.FTZ R128, R181, R183, R128 ;  /* 0x000000b7b5807223 */ /* 0x000fe20000010080 */
[----:B------:R-:W-:Y:S01]  /*1950*/  FADD.FTZ R154, R177, R154 ;  /* 0x0000009ab19a7221 */ /* 0x000fe20000010000 */
[----:B------:R-:W-:Y:S01]  /*1960*/  FFMA.FTZ R6, R171, R177, R6 ;  /* 0x000000b1ab067223 */ /* 0x000fe20000010006 */
[----:B------:R-:W-:Y:S01]  /*1970*/  FMUL.FTZ R204, R87, R130 ;  /* 0x0000008257cc7220 */ /* 0x000fe20000410000 */
[----:B------:R-:W-:Y:S01]  /*1980*/  FADD.FTZ R127, R188, R127 ;  /* 0x0000007fbc7f7221 */ /* 0x000fe20000010000 */
[----:B------:R-:W-:Y:S01]  /*1990*/  MOV R177, R203 ;  /* 0x000000cb00b17202 */ /* 0x000fe20000000f00 */
[----:B------:R-:W-:Y:S01]  /*19a0*/  FMUL.FTZ R203, R169, UR8 ;  /* 0x00000008a9cb7c20 */ /* 0x000fe20008410000 */
[----:B------:R-:W-:Y:S01]  /*19b0*/  FFMA.FTZ R129, R197, R198, R128 ;  /* 0x000000c6c5817223 */ /* 0x000fe20000010080 */
[----:B------:R-:W-:Y:S01]  /*19c0*/  FADD.FTZ R127, R204, R127 ;  /* 0x0000007fcc7f7221 */ /* 0x000fe20000010000 */
[----:B------:R-:W-:Y:S01]  /*19d0*/  FADD.FTZ R190, R130, R190 ;  /* 0x000000be82be7221 */ /* 0x000fe20000010000 */
[----:B------:R-:W-:Y:S01]  /*19e0*/  FFMA.FTZ R16, R203, R130, R16 ;  /* 0x00000082cb107223 */ /* 0x000fe20000010010 */
[----:B------:R-:W-:Y:S01]  /*19f0*/  FADD.FTZ R160, R172, R160 ;  /* 0x000000a0aca07221 */ /* 0x000fe20000010000 */
[----:B------:R-:W-:Y:S01]  /*1a00*/  FFMA.FTZ R12, R199, R172, R12 ;  /* 0x000000acc70c7223 */ /* 0x000fe2000001000c */
[----:B------:R-:W-:Y:S01]  /*1a10*/  FFMA.FTZ R130, R182, R184, R129 ;  /* 0x000000b8b6827223 */ /* 0x000fe20000010081 */
[----:B------:R-:W-:Y:S01]  /*1a20*/  FMUL.FTZ R172, R81, R135 ;  /* 0x0000008751ac7220 */ /* 0x000fe20000410000 */
[----:B------:R-:W-:-:S02]  /*1a30*/  FADD.FTZ R127, R150, R127 ;  /* 0x0000007f967f7221 */ /* 0x000fc40000010000 */
[----:B------:R-:W-:Y:S02]  /*1a40*/  FFMA.FTZ R130, R199, R200, R130 ;  /* 0x000000c8c7827223 */ /* 0x000fe40000010082 */
[----:B------:R-:W-:Y:S01]  /*1a50*/  FADD.FTZ R128, R172, R127 ;  /* 0x0000007fac807221 */ /* 0x000fe20000010000 */
[----:B------:R-:W-:Y:S01]  /*1a60*/  FMUL.FTZ R174, R83, R136 ;  /* 0x0000008853ae7220 */ /* 0x000fe20000410000 */
[----:B------:R-:W-:Y:S02]  /*1a70*/  FFMA.FTZ R130, R185, R187, R130 ;  /* 0x000000bbb9827223 */ /* 0x000fe40000010082 */
[----:B------:R-:W-:Y:S01]  /*1a80*/  FADD.FTZ R129, R165, R128 ;  /* 0x00000080a5817221 */ /* 0x000fe20000010000 */
[----:B------:R-:W-:Y:S01]  /*1a90*/  SHF.L.U32 R137, R137, 0x10, RZ ;  /* 0x0000001089897819 */ /* 0x000fe200000006ff */
[----:B------:R-:W-:Y:S01]  /*1aa0*/  FFMA.FTZ R127, R201, R202, R130 ;  /* 0x000000cac97f7223 */ /* 0x000fe20000010082 */
[----:B------:R-:W-:Y:S01]  /*1ab0*/  SHF.L.U32 R141, R141, 0x10, RZ ;  /* 0x000000108d8d7819 */ /* 0x000fe200000006ff */
[----:B------:R-:W-:Y:S01]  /*1ac0*/  FADD.FTZ R129, R174, R129 ;  /* 0x00000081ae817221 */ /* 0x000fe20000010000 */
[----:B------:R-:W-:Y:S01]  /*1ad0*/  FADD.FTZ R133, R133, -UR5 ;  /* 0x8000000585857e21 */ /* 0x000fe20008010000 */
[----:B------:R-:W-:Y:S01]  /*1ae0*/  FADD.FTZ R137, R137, -UR5 ;  /* 0x8000000589897e21 */ /* 0x000fe20008010000 */
[----:B------:R-:W-:Y:S01]  /*1af0*/  FFMA.FTZ R130, R186, R188, R127 ;  /* 0x000000bcba827223 */ /* 0x000fe2000001007f */
[----:B------:R-:W-:Y:S01]  /*1b00*/  FMUL.FTZ R176, R77, R141 ;  /* 0x0000008d4db07220 */ /* 0x000fe20000410000 */
[----:B------:R-:W-:Y:S01]  /*1b10*/  FADD.FTZ R127, R166, R129 ;  /* 0x00000081a67f7221 */ /* 0x000fe20000010000 */
[C---:B------:R-:W-:Y:S01]  /*1b20*/  PRMT R140, R144.reuse, 0x7632, R140 ;  /* 0x00007632908c7816 */ /* 0x040fe2000000008c */
[----:B------:R-:W-:Y:S01]  /*1b30*/  FMUL.FTZ R169, R133, UR8 ;  /* 0x0000000885a97c20 */ /* 0x000fe20008410000 */
[----:B------:R-:W-:-:S02]  /*1b40*/  SHF.L.U32 R144, R144, 0x10, RZ ;  /* 0x0000001090907819 */ /* 0x000fc400000006ff */
[----:B------:R-:W-:Y:S01]  /*1b50*/  MOV R133, R175 ;  /* 0x000000af00857202 */ /* 0x000fe20000000f00 */
[----:B------:R-:W-:Y:S01]  /*1b60*/  FMUL.FTZ R175, R137, UR8 ;  /* 0x0000000889af7c20 */ /* 0x000fe20008410000 */
[----:B------:R-:W-:Y:S01]  /*1b70*/  SHF.L.U32 R142, R142, 0x10, RZ ;  /* 0x000000108e8e7819 */ /* 0x000fe200000006ff */
[----:B------:R-:W-:Y:S01]  /*1b80*/  FADD.FTZ R127, R176, R127 ;  /* 0x0000007fb07f7221 */ /* 0x000fe20000010000 */
[----:B------:R-:W-:Y:S01]  /*1b90*/  MOV R132, R177 ;  /* 0x000000b100847202 */ /* 0x000fe20000000f00 */
[----:B------:R-:W-:Y:S01]  /*1ba0*/  FFMA.FTZ R130, R203, R204, R130 ;  /* 0x000000cccb827223 */ /* 0x000fe20000010082 */
[----:B------:R-:W-:Y:S01]  /*1bb0*/  FADD.FTZ R144, R144, -UR5 ;  /* 0x8000000590907e21 */ /* 0x000fe20008010000 */
[----:B------:R-:W-:Y:S01]  /*1bc0*/  MOV R139, R178 ;  /* 0x000000b2008b7202 */ /* 0x000fe20000000f00 */
[----:B------:R-:W-:Y:S01]  /*1bd0*/  FADD.FTZ R248, R141, R248 ;  /* 0x000000f88df87221 */ /* 0x000fe20000010000 */
[----:B------:R-:W-:Y:S01]  /*1be0*/  FFMA.FTZ R22, R175, R141, R22 ;  /* 0x0000008daf167223 */ /* 0x000fe20000010016 */
[----:B------:R-:W-:Y:S01]  /*1bf0*/  FMUL.FTZ R178, R79, R142 ;  /* 0x0000008e4fb27220 */ /* 0x000fe20000410000 */
[----:B------:R-:W-:Y:S01]  /*1c00*/  MOV R141, R132 ;  /* 0x00000084008d7202 */ /* 0x000fe20000000f00 */
[----:B------:R-:W-:Y:S01]  /*1c10*/  FADD.FTZ R127, R168, R127 ;  /* 0x0000007fa87f7221 */ /* 0x000fe20000010000 */
[----:B------:R-:W-:Y:S01]  /*1c20*/  FFMA.FTZ R132, R149, R150, R130 ;  /* 0x0000009695847223 */ /* 0x000fe20000010082 */
[----:B------:R-:W-:Y:S01]  /*1c30*/  FMUL.FTZ R128, R144, UR8 ;  /* 0x0000000890807c20 */ /* 0x000fe20008410000 */
[-C--:B------:R-:W-:Y:S01]  /*1c40*/  FMUL.FTZ R129, R72, R131.reuse ;  /* 0x0000008348817220 */ /* 0x080fe20000410000 */
[----:B------:R-:W-:Y:S01]  /*1c50*/  FADD.FTZ R130, R178, R127 ;  /* 0x0000007fb2827221 */ /* 0x000fe20000010000 */
[----:B------:R-:W-:Y:S01]  /*1c60*/  FADD.FTZ R134, R134, -UR5 ;  /* 0x8000000586867e21 */ /* 0x000fe20008010000 */
[----:B------:R-:W-:Y:S01]  /*1c70*/  FFMA.FTZ R132, R169, R172, R132 ;  /* 0x000000aca9847223 */ /* 0x000fe20000010084 */
[----:B------:R-:W-:Y:S01]  /*1c80*/  SHF.L.U32 R138, R138, 0x10, RZ ;  /* 0x000000108a8a7819 */ /* 0x000fe200000006ff */
[----:B------:R-:W-:Y:S01]  /*1c90*/  FADD.FTZ R251, R131, R251 ;  /* 0x000000fb83fb7221 */ /* 0x000fe20000010000 */
[----:B------:R-:W-:Y:S01]  /*1ca0*/  FFMA.FTZ R25, R128, R131, R25 ;  /* 0x0000008380197223 */ /* 0x000fe20000010019 */
[----:B------:R-:W-:Y:S01]  /*1cb0*/  FADD.FTZ R131, R129, R130 ;  /* 0x0000008281837221 */ /* 0x000fe20000010000 */
[----:B------:R-:W-:Y:S01]  /*1cc0*/  FMUL.FTZ R173, R134, UR8 ;  /* 0x0000000886ad7c20 */ /* 0x000fe20008410000 */
[----:B------:R-:W-:Y:S01]  /*1cd0*/  FFMA.FTZ R132, R151, R165, R132 ;  /* 0x000000a597847223 */ /* 0x000fe20000010084 */
[----:B------:R-:W-:Y:S01]  /*1ce0*/  FMUL.FTZ R130, R73, R126 ;  /* 0x0000007e49827220 */ /* 0x000fe20000410000 */
[----:B------:R-:W-:Y:S01]  /*1cf0*/  FADD.FTZ R138, R138, -UR5 ;  /* 0x800000058a8a7e21 */ /* 0x000fe20008010000 */
[----:B------:R-:W-:Y:S01]  /*1d00*/  SHF.L.U32 R144, R120, 0x10, RZ ;  /* 0x0000001078907819 */ /* 0x000fe200000006ff */
[----:B------:R-:W-:Y:S01]  /*1d10*/  FFMA.FTZ R132, R173, R174, R132 ;  /* 0x000000aead847223 */ /* 0x000fe20000010084 */
[----:B------:R-:W-:Y:S01]  /*1d20*/  FADD.FTZ R120, R131, R130 ;  /* 0x0000008283787221 */ /* 0x000fe20000010000 */
[----:B------:R-:W-:Y:S01]  /*1d30*/  FADD.FTZ R192, R135, R192 ;  /* 0x000000c087c07221 */ /* 0x000fe20000010000 */
[----:B------:R-:W-:Y:S01]  /*1d40*/  FFMA.FTZ R18, R169, R135, R18 ;  /* 0x00000087a9127223 */ /* 0x000fe20000010012 */
[----:B------:R-:W-:Y:S01]  /*1d50*/  FMUL.FTZ R131, R74, R122 ;  /* 0x0000007a4a837220 */ /* 0x000fe20000410000 */
[----:B------:R-:W-:Y:S01]  /*1d60*/  FADD.FTZ R135, R233, -UR5 ;  /* 0x80000005e9877e21 */ /* 0x000fe20008010000 */
[----:B------:R-:W-:Y:S01]  /*1d70*/  FMUL.FTZ R177, R138, UR8 ;  /* 0x000000088ab17c20 */ /* 0x000fe20008410000 */
[----:B------:R-:W-:Y:S01]  /*1d80*/  SHF.L.U32 R233, R121, 0x10, RZ ;  /* 0x0000001079e97819 */ /* 0x000fe200000006ff */
[----:B------:R-:W-:Y:S01]  /*1d90*/  FFMA.FTZ R121, R164, R166, R132 ;  /* 0x000000a6a4797223 */ /* 0x000fe20000010084 */
[----:B------:R-:W-:Y:S01]  /*1da0*/  FADD.FTZ R120, R120, R131 ;  /* 0x0000008378787221 */ /* 0x000fe20000010000 */
[----:B------:R-:W-:Y:S01]  /*1db0*/  FMUL.FTZ R132, R75, R144 ;  /* 0x000000904b847220 */ /* 0x000fe20000410000 */
[----:B------:R-:W-:Y:S01]  /*1dc0*/  FADD.FTZ R250, R142, R250 ;  /* 0x000000fa8efa7221 */ /* 0x000fe20000010000 */
[----:B------:R-:W-:Y:S01]  /*1dd0*/  FFMA.FTZ R24, R177, R142, R24 ;  /* 0x0000008eb1187223 */ /* 0x000fe20000010018 */
[----:B------:R-:W-:Y:S01]  /*1de0*/  MOV R142, R133 ;  /* 0x00000085008e7202 */ /* 0x000fe20000000f00 */
[----:B------:R-:W-:Y:S01]  /*1df0*/  FADD.FTZ R120, R120, R132 ;  /* 0x0000008478787221 */ /* 0x000fe20000010000 */
[----:B------:R-:W-:Y:S01]  /*1e00*/  SHF.L.U32 R127, R236, 0x10, RZ ;  /* 0x00000010ec7f7819 */ /* 0x000fe200000006ff */
[----:B------:R-:W-:Y:S01]  /*1e10*/  FMUL.FTZ R133, R68, R124 ;  /* 0x0000007c44857220 */ /* 0x000fe20000410000 */
[----:B------:R-:W-:Y:S01]  /*1e20*/  SHF.L.U32 R236, R123, 0x10, RZ ;  /* 0x000000107bec7819 */ /* 0x000fe200000006ff */
[----:B------:R-:W-:Y:S01]  /*1e30*/  FFMA.FTZ R123, R175, R176, R121 ;  /* 0x000000b0af7b7223 */ /* 0x000fe20000010079 */
[----:B------:R-:W-:Y:S01]  /*1e40*/  SHF.L.U32 R140, R140, 0x10, RZ ;  /* 0x000000108c8c7819 */ /* 0x000fe200000006ff */
[----:B------:R-:W-:Y:S01]  /*1e50*/  FADD.FTZ R120, R120, R133 ;  /* 0x0000008578787221 */ /* 0x000fe20000010000 */
[----:B------:R-:W-:Y:S01]  /*1e60*/  FMUL.FTZ R134, R69, R233 ;  /* 0x000000e945867220 */ /* 0x000fe20000410000 */
[----:B------:R-:W-:Y:S01]  /*1e70*/  FFMA.FTZ R123, R167, R168, R123 ;  /* 0x000000a8a77b7223 */ /* 0x000fe2000001007b */
[----:B------:R-:W-:Y:S01]  /*1e80*/  FADD.FTZ R246, R136, R246 ;  /* 0x000000f688f67221 */ /* 0x000fe20000010000 */
[----:B------:R-:W-:Y:S01]  /*1e90*/  FFMA.FTZ R20, R173, R136, R20 ;  /* 0x00000088ad147223 */ /* 0x000fe20000010014 */
[----:B------:R-:W-:Y:S01]  /*1ea0*/  FADD.FTZ R120, R120, R134 ;  /* 0x0000008678787221 */ /* 0x000fe20000010000 */
[----:B------:R-:W-:Y:S01]  /*1eb0*/  FMUL.FTZ R136, R70, R125 ;  /* 0x0000007d46887220 */ /* 0x000fe20000410000 */
[----:B------:R-:W-:Y:S01]  /*1ec0*/  FADD.FTZ R137, R140, -UR5 ;  /* 0x800000058c897e21 */ /* 0x000fe20008010000 */
[----:B------:R-:W-:Y:S01]  /*1ed0*/  FFMA.FTZ R123, R177, R178, R123 ;  /* 0x000000b2b17b7223 */ /* 0x000fe2000001007b */
[----:B------:R-:W-:Y:S01]  /*1ee0*/  FMUL.FTZ R138, R71, R236 ;  /* 0x000000ec478a7220 */ /* 0x000fe20000410000 */
[----:B------:R-:W-:Y:S01]  /*1ef0*/  FADD.FTZ R120, R120, R136 ;  /* 0x0000008878787221 */ /* 0x000fe20000010000 */
[----:B------:R-:W-:Y:S01]  /*1f00*/  FMUL.FTZ R137, R137, UR8 ;  /* 0x0000000889897c20 */ /* 0x000fe20008410000 */
[----:B------:R-:W-:Y:S01]  /*1f10*/  FFMA.FTZ R123, R128, R129, R123 ;  /* 0x00000081807b7223 */ /* 0x000fe2000001007b */
[----:B------:R-:W-:Y:S01]  /*1f20*/  FMUL.FTZ R135, R135, UR8 ;  /* 0x0000000887877c20 */ /* 0x000fe20008410000 */
[----:B------:R-:W-:Y:S01]  /*1f30*/  FADD.FTZ R120, R120, R138 ;  /* 0x0000008a78787221 */ /* 0x000fe20000010000 */
[----:B------:R-:W-:Y:S01]  /*1f40*/  FADD.FTZ R127, R127, -UR5 ;  /* 0x800000057f7f7e21 */ /* 0x000fe20008010000 */
[----:B------:R-:W-:Y:S01]  /*1f50*/  FFMA.FTZ R123, R137, R130, R123 ;  /* 0x00000082897b7223 */ /* 0x000fe2000001007b */
[----:B------:R-:W-:Y:S01]  /*1f60*/  FADD.FTZ R140, R141, -UR5 ;  /* 0x800000058d8c7e21 */ /* 0x000fe20008010000 */
[----:B------:R-:W-:Y:S01]  /*1f70*/  SHF.L.U32 R141, R139, 0x10, RZ ;  /* 0x000000108b8d7819 */ /* 0x000fe200000006ff */
[----:B------:R-:W-:Y:S01]  /*1f80*/  FMUL.FTZ R139, R127, UR8 ;  /* 0x000000087f8b7c20 */ /* 0x000fe20008410000 */
[----:B------:R-:W-:Y:S01]  /*1f90*/  FFMA.FTZ R123, R135, R131, R123 ;  /* 0x00000083877b7223 */ /* 0x000fe2000001007b */
[----:B------:R-:W0:Y:S01]  /*1fa0*/  SHFL.DOWN PT, R121, R120, 0x10, 0x1f ;  /* 0x0a001f0078797f89 */ /* 0x000e2200000e0000 */
[----:B------:R-:W-:Y:S01]  /*1fb0*/  FMUL.FTZ R140, R140, UR8 ;  /* 0x000000088c8c7c20 */ /* 0x000fe20008410000 */
[----:B------:R-:W-:Y:S01]  /*1fc0*/  FADD.FTZ R141, R141, -UR5 ;  /* 0x800000058d8d7e21 */ /* 0x000fe20008010000 */
[----:B------:R-:W-:Y:S01]  /*1fd0*/  FFMA.FTZ R123, R139, R132, R123 ;  /* 0x000000848b7b7223 */ /* 0x000fe2000001007b */
[----:B------:R-:W-:Y:S01]  /*1fe0*/  SHF.L.U32 R143, R143, 0x10, RZ ;  /* 0x000000108f8f7819 */ /* 0x000fe200000006ff */
[----:B------:R-:W-:Y:S01]  /*1ff0*/  FADD.FTZ R142, R142, -UR5 ;  /* 0x800000058e8e7e21 */ /* 0x000fe20008010000 */
[----:B------:R-:W-:Y:S01]  /*2000*/  FMUL.FTZ R141, R141, UR8 ;  /* 0x000000088d8d7c20 */ /* 0x000fe20008410000 */
[----:B------:R-:W-:-:S02]  /*2010*/  FFMA.FTZ R123, R140, R133, R123 ;  /* 0x000000858c7b7223 */ /* 0x000fc4000001007b */
[----:B------:R-:W-:Y:S01]  /*2020*/  FMUL.FTZ R142, R142, UR8 ;  /* 0x000000088e8e7c20 */ /* 0x000fe20008410000 */
[----:B------:R-:W-:Y:S01]  /*2030*/  FADD.FTZ R143, R143, -UR5 ;  /* 0x800000058f8f7e21 */ /* 0x000fe20008010000 */
[----:B------:R-:W-:-:S03]  /*2040*/  FFMA.FTZ R123, R141, R134, R123 ;  /* 0x000000868d7b7223 */ /* 0x000fc6000001007b */
[----:B------:R-:W-:Y:S01]  /*2050*/  FMUL.FTZ R143, R143, UR8 ;  /* 0x000000088f8f7c20 */ /* 0x000fe20008410000 */
        /* <DEDUP_REMOVED lines=15> */
[----:B------:R-:W0:Y:S01]  /*2150*/  SHFL.DOWN PT, R121, R123, 0x2, 0x1f ;  /* 0x08401f007b797f89 */ /* 0x000e2200000e0000 */
[----:B------:R-:W1:Y:S01]  /*2160*/  S2R R127, SR_TID.X ;  /* 0x00000000007f7919 */ /* 0x000e620000002100 */
[----:B0-----:R-:W-:Y:S02]  /*2170*/  FADD.FTZ R121, R123, R121 ;  /* 0x000000797b797221 */ /* 0x001fe40000010000 */
[----:B------:R-:W0:Y:S01]  /*2180*/  SHFL.DOWN PT, R123, R120, 0x1, 0x1f ;  /* 0x08201f00787b7f89 */ /* 0x000e2200000e0000 */
[----:B-1----:R-:W-:Y:S01]  /*2190*/  LOP3.LUT P0, RZ, R127, 0x1f, RZ, 0xc0, !PT ;  /* 0x0000001f7fff7812 */ /* 0x002fe2000780c0ff */
[----:B0-----:R-:W-:Y:S02]  /*21a0*/  FADD.FTZ R120, R120, R123 ;  /* 0x0000007b78787221 */ /* 0x001fe40000010000 */
[----:B------:R-:W0:Y:S01]  /*21b0*/  SHFL.DOWN PT, R123, R121, 0x1, 0x1f ;  /* 0x08201f00797b7f89 */ /* 0x000e2200000e0000 */
[----:B------:R-:W-:Y:S01]  /*21c0*/  UMOV UR7, 0x3f800000 ;  /* 0x3f80000000077882 */ /* 0x000fe20000000000 */
[----:B------:R-:W-:Y:S01]  /*21d0*/  @UP0 USHF.L.U32 UR7, UR4, 0x10, URZ ;  /* 0x0000001004070899 */ /* 0x000fe200080006ff */
[----:B------:R-:W-:Y:S01]  /*21e0*/  BSSY.RECONVERGENT B0, `(.L_x_3296) ;  /* 0x000000b000007945 */ /* 0x000fe20003800200 */
[----:B0-----:R-:W-:-:S06]  /*21f0*/  FADD.FTZ R121, R121, R123 ;  /* 0x0000007b79797221 */ /* 0x001fcc0000010000 */
        /* <DEDUP_REMOVED lines=9> */
.L_x_3297:
[----:B------:R-:W-:Y:S05]  /*2290*/  BSYNC.RECONVERGENT B0 ;  /* 0x0000000000007941 */ /* 0x000fea0003800200 */
.L_x_3296:
[----:B0-----:R-:W2:Y:S04]  /*22a0*/  LDL.LU R120, [R1] ;  /* 0x0000000001787983 */ /* 0x001ea80000300800 */
[----:B------:R0:W-:Y:S04]  /*22b0*/  STL [R1+0x18], R0 ;  /* 0x0000180001007387 */ /* 0x0001e80000100800 */
[----:B0-----:R-:W3:Y:S04]  /*22c0*/  LDL.LU R0, [R1+0x8] ;  /* 0x0000080001007983 */ /* 0x001ee80000300800 */
[----:B------:R-:W4:Y:S01]  /*22d0*/  LDL.LU R127, [R1+0x10] ;  /* 0x00001000017f7983 */ /* 0x000f220000300800 */
[----:B------:R-:W0:Y:S01]  /*22e0*/  S2UR UR5, SR_CgaCtaId ;  /* 0x00000000000579c3 */ /* 0x000e220000008800 */
[----:B------:R-:W-:Y:S01]  /*22f0*/  UMOV UR4, 0x400 ;  /* 0x0000040000047882 */ /* 0x000fe20000000000 */
[----:B------:R-:W-:Y:S01]  /*2300*/  FFMA.FTZ R27, R135, R122, R27 ;  /* 0x0000007a871b7223 */ /* 0x000fe2000001001b */
[----:B0-----:R-:W-:-:S04]  /*2310*/  ULEA UR4, UR5, UR4, 0x18 ;  /* 0x0000000405047291 */ /* 0x001fc8000f8ec0ff */
[----:B------:R-:W-:Y:S02]  /*2320*/  UIADD3 UR5, UPT, UPT, UR4, 0x4020, URZ ;  /* 0x0000402004057890 */ /* 0x000fe4000fffe0ff */
[----:B------:R-:W-:Y:S01]  /*2330*/  @!UP2 UIADD3 UR5, UPT, UPT, UR4, 0x4000, URZ ;  /* 0x000040000405a890 */ /* 0x000fe2000fffe0ff */
[----:B------:R-:W-:Y:S01]  /*2340*/  FFMA.FTZ R29, R140, R124, R29 ;  /* 0x0000007c8c1d7223 */ /* 0x000fe2000001001d */
[----:B------:R-:W-:Y:S01]  /*2350*/  FFMA.FTZ R31, R142, R125, R31 ;  /* 0x0000007d8e1f7223 */ /* 0x000fe2000001001f */
[----:B------:R-:W-:Y:S01]  /*2360*/  FADD.FTZ R252, R126, R252 ;  /* 0x000000fc7efc7221 */ /* 0x000fe20000010000 */
[----:B------:R-:W-:Y:S01]  /*2370*/  FFMA.FTZ R26, R137, R126, R26 ;  /* 0x0000007e891a7223 */ /* 0x000fe2000001001a */
[----:B------:R-:W-:Y:S01]  /*2380*/  BAR.SYNC.DEFER_BLOCKING 0x0 ;  /* 0x0000000000007b1d */ /* 0x000fe20000010000 */
[----:B--2---:R-:W-:-:S05]  /*2390*/  FADD.FTZ R120, R122, R120 ;  /* 0x000000787a787221 */ /* 0x004fca0000010000 */
[----:B------:R-:W-:Y:S04]  /*23a0*/  STL [R1], R120 ;  /* 0x0000007801007387 */ /* 0x000fe80000100800 */
[----:B------:R-:W0:Y:S01]  /*23b0*/  LDS.128 R120, [UR5] ;  /* 0x00000005ff787984 */ /* 0x000e220008000c00 */
[----:B------:R-:W-:Y:S02]  /*23c0*/  UIADD3 UR5, UPT, UPT, UR4, 0x4030, URZ ;  /* 0x0000403004057890 */ /* 0x000fe4000fffe0ff */
[----:B------:R-:W-:Y:S01]  /*23d0*/  @!UP2 UIADD3 UR5, UPT, UPT, UR4, 0x4010, URZ ;  /* 0x000040100405a890 */ /* 0x000fe2000fffe0ff */
[----:B---3--:R-:W-:Y:S01]  /*23e0*/  FADD.FTZ R0, R124, R0 ;  /* 0x000000007c007221 */ /* 0x008fe20000010000 */
[----:B----4-:R-:W-:-:S04]  /*23f0*/  FADD.FTZ R127, R125, R127 ;  /* 0x0000007f7d7f7221 */ /* 0x010fc80000010000 */
[----:B------:R1:W-:Y:S04]  /*2400*/  STL [R1+0x8], R0 ;  /* 0x0000080001007387 */ /* 0x0003e80000100800 */
[----:B-1----:R1:W5:Y:S04]  /*2410*/  LDL.LU R0, [R1+0x18] ;  /* 0x0000180001007983 */ /* 0x0023680000300800 */
[----:B------:R-:W-:Y:S04]  /*2420*/  STL [R1+0x10], R127 ;  /* 0x0000107f01007387 */ /* 0x000fe80000100800 */
[----:B------:R-:W2:Y:S01]  /*2430*/  LDS.128 R124, [UR5] ;  /* 0x00000005ff7c7984 */ /* 0x000ea20008000c00 */
[----:B0-----:R-:W-:Y:S01]  /*2440*/  FADD.FTZ R121, RZ, R121 ;  /* 0x00000079ff797221 */ /* 0x001fe20000010000 */
[----:B------:R-:W-:-:S03]  /*2450*/  FADD.FTZ R120, RZ, R120 ;  /* 0x00000078ff787221 */ /* 0x000fc60000010000 */
[----:B------:R-:W-:Y:S01]  /*2460*/  FADD.FTZ R123, R123, R121 ;  /* 0x000000797b7b7221 */ /* 0x000fe20000010000 */
[----:B------:R-:W-:Y:S01]  /*2470*/  FADD.FTZ R120, R122, R120 ;  /* 0x000000787a787221 */ /* 0x000fe20000010000 */
[----:B------:R-:W3:Y:S02]  /*2480*/  LDL.LU R121, [R1+0x14] ;  /* 0x0000140001797983 */ /* 0x000ee40000300800 */
[----:B--2---:R-:W-:Y:S02]  /*2490*/  FADD.FTZ R123, R123, R125 ;  /* 0x0000007d7b7b7221 */ /* 0x004fe40000010000 */
[----:B------:R-:W2:Y:S04]  /*24a0*/  LDL.LU R125, [R1+0xc] ;  /* 0x00000c00017d7983 */ /* 0x000ea80000300800 */
[----:B------:R-:W4:Y:S01]  /*24b0*/  LDL.LU R122, [R1+0x4] ;  /* 0x00000400017a7983 */ /* 0x000f220000300800 */
[----:B------:R-:W-:Y:S01]  /*24c0*/  FADD.FTZ R123, R127, R123 ;  /* 0x0000007b7f7b7221 */ /* 0x000fe20000010000 */
[----:B------:R-:W-:Y:S01]  /*24d0*/  UISETP.NE.U32.AND UP1, UPT, UR20, URZ, UPT ;  /* 0x000000ff1400728c */ /* 0x000fe2000bf25070 */
[----:B------:R-:W-:Y:S01]  /*24e0*/  FADD.FTZ R120, R120, R124 ;  /* 0x0000007c78787221 */ /* 0x000fe20000010000 */
[----:B------:R-:W-:Y:S01]  /*24f0*/  FFMA.FTZ R28, R139, R144, R28 ;  /* 0x000000908b1c7223 */ /* 0x000fe2000001001c */
[----:B------:R-:W-:Y:S01]  /*2500*/  FMUL.FTZ R123, R123, UR23 ;  /* 0x000000177b7b7c20 */ /* 0x000fe20008410000 */
[----:B------:R-:W-:Y:S01]  /*2510*/  UISETP.NE.AND.EX UP1, UPT, UR21, URZ, UPT, UP1 ;  /* 0x000000ff1500728c */ /* 0x000fe2000bf25310 */
[----:B------:R-:W-:Y:S01]  /*2520*/  FADD.FTZ R120, R126, R120 ;  /* 0x000000787e787221 */ /* 0x000fe20000010000 */
[----:B------:R-:W-:Y:S01]  /*2530*/  FFMA.FTZ R30, R141, R233, R30 ;  /* 0x000000e98d1e7223 */ /* 0x000fe2000001001e */
[----:B------:R-:W-:Y:S01]  /*2540*/  FFMA.FTZ R32, R143, R236, R32 ;  /* 0x000000ec8f207223 */ /* 0x000fe20000010020 */
[----:B------:R-:W-:Y:S01]  /*2550*/  R2UR UR4, R123 ;  /* 0x000000007b0472ca */ /* 0x000fe200000e0000 */
[----:B------:R-:W-:Y:S01]  /*2560*/  FMUL.FTZ R120, R120, UR23 ;  /* 0x0000001778787c20 */ /* 0x000fe20008410000 */
[----:B---3--:R-:W-:Y:S01]  /*2570*/  FADD.FTZ R121, R236, R121 ;  /* 0x00000079ec797221 */ /* 0x008fe20000010000 */
[----:B--2---:R-:W-:Y:S01]  /*2580*/  FADD.FTZ R125, R233, R125 ;  /* 0x0000007de97d7221 */ /* 0x004fe20000010000 */
[----:B----4-:R-:W-:-:S02]  /*2590*/  FADD.FTZ R122, R144, R122 ;  /* 0x0000007a907a7221 */ /* 0x010fc40000010000 */
[----:B------:R-:W-:-:S03]  /*25a0*/  FSEL R144, R120, RZ, !P2 ;  /* 0x000000ff78907208 */ /* 0x000fc60005000000 */
[----:B------:R1:W-:Y:S04]  /*25b0*/  STL [R1+0x4], R122 ;  /* 0x0000047a01007387 */ /* 0x0003e80000100800 */
[----:B------:R1:W-:Y:S04]  /*25c0*/  STL [R1+0xc], R125 ;  /* 0x00000c7d01007387 */ /* 0x0003e80000100800 */
[----:B------:R1:W-:Y:S01]  /*25d0*/  STL [R1+0x14], R121 ;  /* 0x0000147901007387 */ /* 0x0003e20000100800 */
[----:B------:R-:W-:Y:S05]  /*25e0*/  BRA.U UP1, `(.L_x_3298) ;  /* 0x0000002101ec7547 */ /* 0x000fea000b800000 */
[----:B-1----:R-:W0:Y:S02]  /*25f0*/  LDC.64 R120, c[0x0][0x390] ;  /* 0x0000e400ff787b82 */ /* 0x002e240000000a00 */
        /* <DEDUP_REMOVED lines=12> */
[----:B------:R-:W-:Y:S01]  /*26c0*/  FFMA.FTZ R125, R230, UR4, R144 ;  /* 0x00000004e67d7c23 */ /* 0x000fe20008010090 */
[----:B------:R-:W-:Y:S01]  /*26d0*/  FMUL.FTZ R145, R145, UR8 ;  /* 0x0000000891917c20 */ /* 0x000fe20008410000 */
[----:B------:R-:W-:Y:S01]  /*26e0*/  FADD.FTZ R147, R147, -R124 ;  /* 0x8000007c93937221 */ /* 0x000fe20000010000 */
[----:B------:R-:W-:Y:S01]  /*26f0*/  FMUL.FTZ R223, R223, UR8 ;  /* 0x00000008dfdf7c20 */ /* 0x000fe20008410000 */
[----:B------:R-:W-:Y:S01]  /*2700*/  FADD.FTZ R228, R228, -R125 ;  /* 0x8000007de4e47221 */ /* 0x000fe20000010000 */
[----:B------:R-:W-:Y:S01]  /*2710*/  FFMA.FTZ R125, R148, UR4, R144 ;  /* 0x00000004947d7c23 */ /* 0x000fe20008010090 */
[C---:B-----5:R-:W-:Y:S01]  /*2720*/  PRMT R124, R120.reuse, 0x7632, R124 ;  /* 0x00007632787c7816 */ /* 0x060fe2000000007c */
[----:B------:R-:W-:Y:S01]  /*2730*/  FMUL.FTZ R145, R145, UR7 ;  /* 0x0000000791917c20 */ /* 0x000fe20008410000 */
[----:B------:R-:W-:Y:S01]  /*2740*/  SHF.L.U32 R120, R120, 0x10, RZ ;  /* 0x0000001078787819 */ /* 0x000fe200000006ff */
[----:B------:R-:W-:Y:S01]  /*2750*/  FMUL.FTZ R126, R223, UR7 ;  /* 0x00000007df7e7c20 */ /* 0x000fe20008410000 */
[----:B------:R-:W-:Y:S01]  /*2760*/  FADD.FTZ R146, R146, -R125 ;  /* 0x8000007d92927221 */ /* 0x000fe20000010000 */
[----:B------:R-:W-:Y:S01]  /*2770*/  SHF.L.U32 R125, R124, 0x10, RZ ;  /* 0x000000107c7d7819 */ /* 0x000fe200000006ff */
[--C-:B------:R-:W-:Y:S01]  /*2780*/  FFMA.FTZ R231, R231, UR4, R144.reuse ;  /* 0x00000004e7e77c23 */ /* 0x100fe20008010090 */
[----:B------:R-:W-:Y:S01]  /*2790*/  FMUL.FTZ R124, R145, R120 ;  /* 0x00000078917c7220 */ /* 0x000fe20000410000 */
[----:B------:R-:W-:Y:S01]  /*27a0*/  FMUL.FTZ R120, R36, R145 ;  /* 0x0000009124787220 */ /* 0x000fe20000410000 */
[----:B------:R-:W-:Y:S01]  /*27b0*/  FMUL.FTZ R127, R37, R126 ;  /* 0x0000007e257f7220 */ /* 0x000fe20000410000 */
[----:B------:R-:W-:Y:S01]  /*27c0*/  FFMA.FTZ R227, R227, UR4, R144 ;  /* 0x00000004e3e37c23 */ /* 0x000fe20008010090 */
[----:B------:R-:W-:Y:S01]  /*27d0*/  FADD.FTZ R229, R229, -R231 ;  /* 0x800000e7e5e57221 */ /* 0x000fe20000010000 */
[----:B------:R-:W-:Y:S01]  /*27e0*/  FMUL.FTZ R125, R126, R125 ;  /* 0x0000007d7e7d7220 */ /* 0x000fe20000410000 */
[----:B------:R-:W-:Y:S01]  /*27f0*/  FMUL.FTZ R145, R170, UR8 ;  /* 0x00000008aa917c20 */ /* 0x000fe20008410000 */
[----:B------:R-:W-:Y:S01]  /*2800*/  F2FP.BF16.F32.PACK_AB R120, R127, R120 ;  /* 0x000000787f78723e */ /* 0x000fe200000010ff */
[----:B------:R-:W-:Y:S01]  /*2810*/  FADD.FTZ R226, R226, -R227 ;  /* 0x800000e3e2e27221 */ /* 0x000fe20000010000 */
[C---:B------:R-:W-:Y:S01]  /*2820*/  PRMT R127, R121.reuse, 0x7632, R127 ;  /* 0x00007632797f7816 */ /* 0x040fe2000000007f */
        /* <DEDUP_REMOVED lines=15> */
[----:B------:R-:W-:Y:S01]  /*2920*/  FMUL.FTZ R223, R223, UR7 ;  /* 0x00000007dfdf7c20 */ /* 0x000fe20008410000 */
[----:B------:R-:W-:Y:S01]  /*2930*/  SHF.L.U32 R148, R148, 0x10, RZ ;  /* 0x0000001094947819 */ /* 0x000fe200000006ff */
[----:B------:R-:W-:Y:S01]  /*2940*/  FMUL.FTZ R171, R171, UR7 ;  /* 0x00000007abab7c20 */ /* 0x000fe20008410000 */
[----:B------:R-:W-:Y:S01]  /*2950*/  FMUL.FTZ R170, R170, UR7 ;  /* 0x00000007aaaa7c20 */ /* 0x000fe20008410000 */
[----:B------:R-:W-:Y:S01]  /*2960*/  FMUL.FTZ R127, R145, R127 ;  /* 0x0000007f917f7220 */ /* 0x000fe20000410000 */
        /* <DEDUP_REMOVED lines=11> */
[----:B------:R-:W-:-:S02]  /*2a20*/  F2FP.BF16.F32.PACK_AB R122, R225, R122 ;  /* 0x0000007ae17a723e */ /* 0x000fc400000010ff */
[----:B------:R-:W-:Y:S02]  /*2a30*/  F2FP.BF16.F32.PACK_AB R121, R224, R223 ;  /* 0x000000dfe079723e */ /* 0x000fe400000010ff */
[----:B------:R-:W-:Y:S01]  /*2a40*/  F2FP.BF16.F32.PACK_AB R123, R170, R123 ;  /* 0x0000007baa7b723e */ /* 0x000fe200000010ff */
[----:B------:R-:W-:Y:S06]  /*2a50*/  BRA `(.L_x_3300) ;  /* 0x0000000400107947 */ /* 0x000fec0003800000 */
.L_x_3299:
[--C-:B------:R-:W-:Y:S01]  /*2a60*/  FFMA.FTZ R116, R225, UR4, R144.reuse ;  /* 0x00000004e1747c23 */ /* 0x100fe20008010090 */
[--C-:B------:R-:W-:Y:S01]  /*2a70*/  FFMA.FTZ R145, R145, UR4, R144.reuse ;  /* 0x0000000491917c23 */ /* 0x100fe20008010090 */
[----:B------:R-:W-:Y:S01]  /*2a80*/  FFMA.FTZ R117, R224, UR4, R144 ;  /* 0x00000004e0757c23 */ /* 0x000fe20008010090 */
[----:B-----5:R-:W-:Y:S01]  /*2a90*/  PRMT R125, R120, 0x7632, R125 ;  /* 0x00007632787d7816 */ /* 0x020fe2000000007d */
[----:B------:R-:W-:Y:S01]  /*2aa0*/  FADD.FTZ R223, R223, -R116 ;  /* 0x80000074dfdf7221 */ /* 0x000fe20000010000 */
[--C-:B------:R-:W-:Y:S01]  /*2ab0*/  FFMA.FTZ R116, R231, UR4, R144.reuse ;  /* 0x00000004e7747c23 */ /* 0x100fe20008010090 */
[----:B------:R-:W-:Y:S01]  /*2ac0*/  FADD.FTZ R232, R232, -R145 ;  /* 0x80000091e8e87221 */ /* 0x000fe20000010000 */
[----:B------:R-:W-:Y:S01]  /*2ad0*/  FADD.FTZ R170, R170, -R117 ;  /* 0x80000075aaaa7221 */ /* 0x000fe20000010000 */
[----:B------:R-:W-:Y:S01]  /*2ae0*/  FFMA.FTZ R117, R230, UR4, R144 ;  /* 0x00000004e6757c23 */ /* 0x000fe20008010090 */
[----:B------:R-:W-:Y:S01]  /*2af0*/  FADD.FTZ R229, R229, -R116 ;  /* 0x80000074e5e57221 */ /* 0x000fe20000010000 */
[--C-:B------:R-:W-:Y:S01]  /*2b00*/  FFMA.FTZ R116, R171, UR4, R144.reuse ;  /* 0x00000004ab747c23 */ /* 0x100fe20008010090 */
[----:B------:R-:W-:Y:S01]  /*2b10*/  FMUL.FTZ R223, R223, UR8 ;  /* 0x00000008dfdf7c20 */ /* 0x000fe20008410000 */
[----:B------:R-:W-:Y:S01]  /*2b20*/  FADD.FTZ R228, R228, -R117 ;  /* 0x80000075e4e47221 */ /* 0x000fe20000010000 */
[----:B------:R-:W-:Y:S01]  /*2b30*/  FFMA.FTZ R117, R148, UR4, R144 ;  /* 0x0000000494757c23 */ /* 0x000fe20008010090 */
[----:B------:R-:W-:Y:S01]  /*2b40*/  FADD.FTZ R147, R147, -R116 ;  /* 0x8000007493937221 */ /* 0x000fe20000010000 */
[----:B------:R-:W-:Y:S01]  /*2b50*/  FMUL.FTZ R116, R232, UR8 ;  /* 0x00000008e8747c20 */ /* 0x000fe20008410000 */
[----:B------:R-:W-:Y:S01]  /*2b60*/  SHF.L.U32 R120, R120, 0x10, RZ ;  /* 0x0000001078787819 */ /* 0x000fe200000006ff */
[----:B------:R-:W-:Y:S01]  /*2b70*/  FADD.FTZ R146, R146, -R117 ;  /* 0x8000007592927221 */ /* 0x000fe20000010000 */
[----:B------:R-:W-:Y:S01]  /*2b80*/  SHF.L.U32 R125, R125, 0x10, RZ ;  /* 0x000000107d7d7819 */ /* 0x000fe200000006ff */
[----:B------:R-:W-:Y:S01]  /*2b90*/  FMUL.FTZ R119, R116, UR7 ;  /* 0x0000000774777c20 */ /* 0x000fe20008410000 */
[----:B------:R-:W-:Y:S01]  /*2ba0*/  FMUL.FTZ R118, R223, UR7 ;  /* 0x00000007df767c20 */ /* 0x000fe20008410000 */
[----:B------:R-:W-:Y:S01]  /*2bb0*/  FMUL.FTZ R117, R229, UR8 ;  /* 0x00000008e5757c20 */ /* 0x000fe20008410000 */
[----:B------:R-:W-:Y:S01]  /*2bc0*/  PRMT R127, R121, 0x7632, R127 ;  /* 0x00007632797f7816 */ /* 0x000fe2000000007f */
[----:B------:R-:W-:Y:S01]  /*2bd0*/  FMUL.FTZ R124, R119, R120 ;  /* 0x00000078777c7220 */ /* 0x000fe20000410000 */
[----:B------:R-:W-:Y:S01]  /*2be0*/  FMUL.FTZ R120, R36, R119 ;  /* 0x0000007724787220 */ /* 0x000fe20000410000 */
[----:B------:R-:W-:Y:S01]  /*2bf0*/  SHF.L.U32 R121, R121, 0x10, RZ ;  /* 0x0000001079797819 */ /* 0x000fe200000006ff */
[----:B------:R-:W-:Y:S01]  /*2c00*/  FMUL.FTZ R170, R170, UR8 ;  /* 0x00000008aaaa7c20 */ /* 0x000fe20008410000 */
[----:B------:R-:W-:Y:S01]  /*2c10*/  FMUL.FTZ R125, R118, R125 ;  /* 0x0000007d767d7220 */ /* 0x000fe20000410000 */
[----:B------:R-:W-:Y:S01]  /*2c20*/  FMUL.FTZ R119, R37, R118 ;  /* 0x0000007625777220 */ /* 0x000fe20000410000 */
[----:B------:R-:W-:Y:S01]  /*2c30*/  FMUL.FTZ R118, R117, UR7 ;  /* 0x0000000775767c20 */ /* 0x000fe20008410000 */
[----:B------:R-:W-:Y:S01]  /*2c40*/  SHF.L.U32 R127, R127, 0x10, RZ ;  /* 0x000000107f7f7819 */ /* 0x000fe200000006ff */
[----:B------:R-:W-:Y:S01]  /*2c50*/  FMUL.FTZ R148, R170, UR7 ;  /* 0x00000007aa947c20 */ /* 0x000fe20008410000 */
[----:B------:R-:W-:Y:S01]  /*2c60*/  FFMA.FTZ R227, R227, UR4, R144 ;  /* 0x00000004e3e37c23 */ /* 0x000fe20008010090 */
[----:B------:R-:W-:Y:S01]  /*2c70*/  FMUL.FTZ R126, R118, R121 ;  /* 0x00000079767e7220 */ /* 0x000fe20000410000 */
[----:B------:R-:W-:Y:S01]  /*2c80*/  FMUL.FTZ R121, R38, R118 ;  /* 0x0000007626797220 */ /* 0x000fe20000410000 */
[----:B------:R-:W-:Y:S01]  /*2c90*/  PRMT R118, R122, 0x7632, R118 ;  /* 0x000076327a767816 */ /* 0x000fe20000000076 */
[----:B------:R-:W-:Y:S01]  /*2ca0*/  FMUL.FTZ R127, R148, R127 ;  /* 0x0000007f947f7220 */ /* 0x000fe20000410000 */
[----:B------:R-:W-:Y:S01]  /*2cb0*/  FMUL.FTZ R148, R39, R148 ;  /* 0x0000009427947220 */ /* 0x000fe20000410000 */
[----:B------:R-:W-:Y:S01]  /*2cc0*/  SHF.L.U32 R145, R122, 0x10, RZ ;  /* 0x000000107a917819 */ /* 0x000fe200000006ff */
[----:B------:R-:W-:Y:S01]  /*2cd0*/  FADD.FTZ R226, R226, -R227 ;  /* 0x800000e3e2e27221 */ /* 0x000fe20000010000 */
[----:B------:R-:W-:Y:S01]  /*2ce0*/  SHF.L.U32 R122, R118, 0x10, RZ ;  /* 0x00000010767a7819 */ /* 0x000fe200000006ff */
[----:B------:R-:W-:Y:S01]  /*2cf0*/  FMUL.FTZ R118, R228, UR8 ;  /* 0x00000008e4767c20 */ /* 0x000fe20008410000 */
[----:B------:R-:W-:Y:S01]  /*2d00*/  FMUL.FTZ R147, R147, UR8 ;  /* 0x0000000893937c20 */ /* 0x000fe20008410000 */
[----:B------:R-:W-:Y:S01]  /*2d10*/  F2FP.BF16.F32.PACK_AB R121, R148, R121 ;  /* 0x000000799479723e */ /* 0x000fe200000010ff */
[----:B------:R-:W-:Y:S01]  /*2d20*/  FMUL.FTZ R146, R146, UR8 ;  /* 0x0000000892927c20 */ /* 0x000fe20008410000 */
[----:B------:R-:W-:Y:S01]  /*2d30*/  F2FP.BF16.F32.PACK_AB R116, R223, R116 ;  /* 0x00000074df74723e */ /* 0x000fe200000010ff */
[----:B------:R-:W-:Y:S01]  /*2d40*/  FMUL.FTZ R223, R118, UR7 ;  /* 0x0000000776df7c20 */ /* 0x000fe20008410000 */
[----:B------:R-:W-:Y:S01]  /*2d50*/  F2FP.BF16.F32.PACK_AB R120, R119, R120 ;  /* 0x000000787778723e */ /* 0x000fe200000010ff */
[----:B------:R-:W-:Y:S01]  /*2d60*/  FMUL.FTZ R119, R226, UR8 ;  /* 0x00000008e2777c20 */ /* 0x000fe20008410000 */
[----:B------:R-:W-:Y:S01]  /*2d70*/  PRMT R148, R123, 0x7632, R148 ;  /* 0x000076327b947816 */ /* 0x000fe20000000094 */
[----:B------:R-:W-:Y:S01]  /*2d80*/  FMUL.FTZ R145, R223, R145 ;  /* 0x00000091df917220 */ /* 0x000fe20000410000 */
[C---:B------:R-:W-:Y:S01]  /*2d90*/  F2FP.BF16.F32.PACK_AB R118, R147.reuse, R118 ;  /* 0x000000769376723e */ /* 0x040fe200000010ff */
[----:B------:R-:W-:Y:S01]  /*2da0*/  FMUL.FTZ R147, R147, UR7 ;  /* 0x0000000793937c20 */ /* 0x000fe20008410000 */
[----:B------:R-:W-:Y:S01]  /*2db0*/  F2FP.BF16.F32.PACK_AB R117, R170, R117 ;  /* 0x00000075aa75723e */ /* 0x000fe200000010ff */
[----:B------:R-:W-:Y:S01]  /*2dc0*/  FMUL.FTZ R171, R119, UR7 ;  /* 0x0000000777ab7c20 */ /* 0x000fe20008410000 */
[----:B------:R-:W-:Y:S01]  /*2dd0*/  SHF.L.U32 R123, R123, 0x10, RZ ;  /* 0x000000107b7b7819 */ /* 0x000fe200000006ff */
[----:B------:R-:W-:Y:S01]  /*2de0*/  FMUL.FTZ R170, R146, UR7 ;  /* 0x0000000792aa7c20 */ /* 0x000fe20008410000 */
[----:B------:R-:W-:Y:S01]  /*2df0*/  SHF.L.U32 R148, R148, 0x10, RZ ;  /* 0x0000001094947819 */ /* 0x000fe200000006ff */
[----:B------:R-:W-:Y:S01]  /*2e00*/  FMUL.FTZ R223, R40, R223 ;  /* 0x000000df28df7220 */ /* 0x000fe20000410000 */
[----:B------:R-:W-:Y:S01]  /*2e10*/  F2FP.BF16.F32.PACK_AB R119, R146, R119 ;  /* 0x000000779277723e */ /* 0x000fe200000010ff */
[----:B------:R-:W-:Y:S01]  /*2e20*/  FMUL.FTZ R146, R147, R122 ;  /* 0x0000007a93927220 */ /* 0x000fe20000410000 */
[----:B------:R-:W-:Y:S01]  /*2e30*/  FMUL.FTZ R122, R41, R147 ;  /* 0x00000093297a7220 */ /* 0x000fe20000410000 */
[----:B------:R-:W-:Y:S01]  /*2e40*/  FMUL.FTZ R147, R171, R123 ;  /* 0x0000007bab937220 */ /* 0x000fe20000410000 */
[----:B------:R-:W-:Y:S01]  /*2e50*/  FMUL.FTZ R148, R170, R148 ;  /* 0x00000094aa947220 */ /* 0x000fe20000410000 */
[----:B------:R-:W-:Y:S01]  /*2e60*/  FMUL.FTZ R123, R42, R171 ;  /* 0x000000ab2a7b7220 */ /* 0x000fe20000410000 */
[----:B------:R-:W-:Y:S01]  /*2e70*/  FMUL.FTZ R170, R43, R170 ;  /* 0x000000aa2baa7220 */ /* 0x000fe20000410000 */
[----:B------:R-:W-:-:S04]  /*2e80*/  F2FP.BF16.F32.PACK_AB R122, R122, R223 ;  /* 0x000000df7a7a723e */ /* 0x000fc800000010ff */
[----:B------:R-:W-:-:S07]  /*2e90*/  F2FP.BF16.F32.PACK_AB R123, R170, R123 ;  /* 0x0000007baa7b723e */ /* 0x000fce00000010ff */
.L_x_3300:
[----:B------:R-:W0:Y:S08]  /*2ea0*/  @P0 LDC.64 R170, c[0x0][0x478] ;  /* 0x00011e00ffaa0b82 */ /* 0x000e300000000a00 */
[----:B------:R-:W1:Y:S08]  /*2eb0*/  LDC.64 R224, c[0x0][0x468] ;  /* 0x00011a00ffe07b82 */ /* 0x000e700000000a00 */
[----:B------:R-:W2:Y:S01]  /*2ec0*/  LDC.64 R226, c[0x0][0x390] ;  /* 0x0000e400ffe27b82 */ /* 0x000ea20000000a00 */
[----:B0-----:R-:W-:-:S05]  /*2ed0*/  @P0 IMAD.WIDE.U32 R170, R161, 0x10, R170 ;  /* 0x00000010a1aa0825 */ /* 0x001fca00078e00aa */
[----:B------:R1:W-:Y:S02]  /*2ee0*/  @P0 STG.E.128 desc[UR18][R170.64], R116 ;  /* 0x00000074aa000986 */ /* 0x0003e4000c101d12 */
[C---:B-1----:R-:W-:Y:S01]  /*2ef0*/  IMAD.WIDE.U32 R170, R161.reuse, 0x10, R224 ;  /* 0x00000010a1aa7825 */ /* 0x042fe200078e00e0 */
[----:B------:R-:W-:-:S04]  /*2f00*/  IADD3 R161, PT, PT, R161, 0x80, RZ ;  /* 0x00000080a1a17810 */ /* 0x000fc80007ffe0ff */
[----:B------:R2:W-:Y:S02]  /*2f10*/  STG.E.128 desc[UR18][R170.64], R120 ;  /* 0x00000078aa007986 */ /* 0x0005e4000c101d12 */
[----:B--2---:R-:W-:-:S06]  /*2f20*/  IMAD.WIDE.U32 R120, R161, 0x10, R226 ;  /* 0x00000010a1787825 */ /* 0x004fcc00078e00e2 */
[----:B------:R-:W5:Y:S01]  /*2f30*/  LDG.E.128 R120, desc[UR18][R120.64] ;  /* 0x0000001278787981 */ /* 0x000f62000c1e1d00 */
[----:B------:R-:W-:Y:S05]  /*2f40*/  @!P0 BRA `(.L_x_3301) ;  /* 0x0000000400148947 */ /* 0x000fea0003800000 */
[--C-:B------:R-:W-:Y:S01]  /*2f50*/  FFMA.FTZ R116, R181, UR4, R144.reuse ;  /* 0x00000004b5747c23 */ /* 0x100fe20008010090 */
[----:B------:R-:W-:Y:S01]  /*2f60*/  FFMA.FTZ R197, R197, UR4, R144 ;  /* 0x00000004c5c57c23 */ /* 0x000fe20008010090 */
[----:B-----5:R-:W-:Y:S01]  /*2f70*/  PRMT R118, R120, 0x7632, R118 ;  /* 0x0000763278767816 */ /* 0x020fe20000000076 */
[----:B------:R-:W-:Y:S01]  /*2f80*/  FFMA.FTZ R117, R182, UR4, R144 ;  /* 0x00000004b6757c23 */ /* 0x000fe20008010090 */
[----:B------:R-:W-:Y:S01]  /*2f90*/  FADD.FTZ R183, R183, -R116 ;  /* 0x80000074b7b77221 */ /* 0x000fe20000010000 */
[--C-:B------:R-:W-:Y:S01]  /*2fa0*/  FFMA.FTZ R116, R185, UR4, R144.reuse ;  /* 0x00000004b9747c23 */ /* 0x100fe20008010090 */
[----:B------:R-:W-:Y:S01]  /*2fb0*/  FADD.FTZ R198, R198, -R197 ;  /* 0x800000c5c6c67221 */ /* 0x000fe20000010000 */
[----:B------:R-:W-:Y:S01]  /*2fc0*/  SHF.L.U32 R120, R120, 0x10, RZ ;  /* 0x0000001078787819 */ /* 0x000fe200000006ff */
[----:B------:R-:W-:Y:S01]  /*2fd0*/  FFMA.FTZ R199, R199, UR4, R144 ;  /* 0x00000004c7c77c23 */ /* 0x000fe20008010090 */
[----:B------:R-:W-:Y:S01]  /*2fe0*/  FADD.FTZ R187, R187, -R116 ;  /* 0x80000074bbbb7221 */ /* 0x000fe20000010000 */
[----:B------:R-:W-:Y:S01]  /*2ff0*/  FMUL.FTZ R116, R183, UR8 ;  /* 0x00000008b7747c20 */ /* 0x000fe20008410000 */
[----:B------:R-:W-:Y:S01]  /*3000*/  FMUL.FTZ R171, R198, UR8 ;  /* 0x00000008c6ab7c20 */ /* 0x000fe20008410000 */
[----:B------:R-:W-:Y:S01]  /*3010*/  FADD.FTZ R184, R184, -R117 ;  /* 0x80000075b8b87221 */ /* 0x000fe20000010000 */
[--C-:B------:R-:W-:Y:S01]  /*3020*/  FFMA.FTZ R117, R186, UR4, R144.reuse ;  /* 0x00000004ba757c23 */ /* 0x100fe20008010090 */
[----:B------:R-:W-:Y:S01]  /*3030*/  FMUL.FTZ R119, R116, UR7 ;  /* 0x0000000774777c20 */ /* 0x000fe20008410000 */
[----:B------:R-:W-:Y:S01]  /*3040*/  FMUL.FTZ R182, R171, UR7 ;  /* 0x00000007abb67c20 */ /* 0x000fe20008410000 */
[--C-:B------:R-:W-:Y:S01]  /*3050*/  FFMA.FTZ R203, R203, UR4, R144.reuse ;  /* 0x00000004cbcb7c23 */ /* 0x100fe20008010090 */
[----:B------:R-:W-:Y:S01]  /*3060*/  FFMA.FTZ R201, R201, UR4, R144 ;  /* 0x00000004c9c97c23 */ /* 0x000fe20008010090 */
[----:B------:R-:W-:Y:S01]  /*3070*/  FMUL.FTZ R181, R119, R120 ;  /* 0x0000007877b57220 */ /* 0x000fe20000410000 */
[----:B------:R-:W-:Y:S01]  /*3080*/  FMUL.FTZ R120, R44, R119 ;  /* 0x000000772c787220 */ /* 0x000fe20000410000 */
[----:B------:R-:W-:Y:S01]  /*3090*/  FMUL.FTZ R119, R45, R182 ;  /* 0x000000b62d777220 */ /* 0x000fe20000410000 */
[----:B------:R-:W-:Y:S01]  /*30a0*/  SHF.L.U32 R183, R118, 0x10, RZ ;  /* 0x0000001076b77819 */ /* 0x000fe200000006ff */
[----:B------:R-:W-:Y:S01]  /*30b0*/  FADD.FTZ R200, R200, -R199 ;  /* 0x800000c7c8c87221 */ /* 0x000fe20000010000 */
[----:B------:R-:W-:Y:S01]  /*30c0*/  FADD.FTZ R117, R188, -R117 ;  /* 0x80000075bc757221 */ /* 0x000fe20000010000 */
[----:B------:R-:W-:Y:S01]  /*30d0*/  FADD.FTZ R204, R204, -R203 ;  /* 0x800000cbcccc7221 */ /* 0x000fe20000010000 */
[----:B------:R-:W-:Y:S01]  /*30e0*/  FADD.FTZ R202, R202, -R201 ;  /* 0x800000c9caca7221 */ /* 0x000fe20000010000 */
[----:B------:R-:W-:Y:S01]  /*30f0*/  F2FP.BF16.F32.PACK_AB R120, R119, R120 ;  /* 0x000000787778723e */ /* 0x000fe200000010ff */
[----:B------:R-:W-:Y:S01]  /*3100*/  FMUL.FTZ R184, R184, UR8 ;  /* 0x00000008b8b87c20 */ /* 0x000fe20008410000 */
[----:B------:R-:W-:Y:S01]  /*3110*/  FMUL.FTZ R182, R182, R183 ;  /* 0x000000b7b6b67220 */ /* 0x000fe20000410000 */
[----:B------:R-:W-:Y:S01]  /*3120*/  PRMT R170, R121, 0x7632, R170 ;  /* 0x0000763279aa7816 */ /* 0x000fe200000000aa */
[----:B------:R-:W-:Y:S01]  /*3130*/  FMUL.FTZ R119, R200, UR8 ;  /* 0x00000008c8777c20 */ /* 0x000fe20008410000 */
[----:B------:R-:W-:Y:S01]  /*3140*/  F2FP.BF16.F32.PACK_AB R116, R171, R116 ;  /* 0x00000074ab74723e */ /* 0x000fe200000010ff */
[----:B------:R-:W-:Y:S01]  /*3150*/  FMUL.FTZ R118, R187, UR8 ;  /* 0x00000008bb767c20 */ /* 0x000fe20008410000 */
[----:B------:R-:W-:Y:S01]  /*3160*/  FMUL.FTZ R183, R117, UR8 ;  /* 0x0000000875b77c20 */ /* 0x000fe20008410000 */
[----:B------:R-:W-:Y:S01]  /*3170*/  FMUL.FTZ R204, R204, UR8 ;  /* 0x00000008cccc7c20 */ /* 0x000fe20008410000 */
[----:B------:R-:W-:Y:S01]  /*3180*/  SHF.L.U32 R121, R121, 0x10, RZ ;  /* 0x0000001079797819 */ /* 0x000fe200000006ff */
[----:B------:R-:W-:Y:S01]  /*3190*/  FMUL.FTZ R171, R202, UR8 ;  /* 0x00000008caab7c20 */ /* 0x000fe20008410000 */
[----:B------:R-:W-:Y:S01]  /*31a0*/  PRMT R186, R122, 0x7632, R186 ;  /* 0x000076327aba7816 */ /* 0x000fe200000000ba */
[----:B------:R-:W-:Y:S01]  /*31b0*/  FMUL.FTZ R185, R184, UR7 ;  /* 0x00000007b8b97c20 */ /* 0x000fe20008410000 */
[----:B------:R-:W-:Y:S01]  /*31c0*/  SHF.L.U32 R122, R122, 0x10, RZ ;  /* 0x000000107a7a7819 */ /* 0x000fe200000006ff */
[----:B------:R-:W-:Y:S01]  /*31d0*/  FMUL.FTZ R199, R119, UR7 ;  /* 0x0000000777c77c20 */ /* 0x000fe20008410000 */
[----:B------:R-:W-:Y:S01]  /*31e0*/  SHF.L.U32 R170, R170, 0x10, RZ ;  /* 0x00000010aaaa7819 */ /* 0x000fe200000006ff */
[----:B------:R-:W-:Y:S01]  /*31f0*/  FMUL.FTZ R187, R118, UR7 ;  /* 0x0000000776bb7c20 */ /* 0x000fe20008410000 */
[----:B------:R-:W-:Y:S01]  /*3200*/  PRMT R188, R123, 0x7632, R188 ;  /* 0x000076327bbc7816 */ /* 0x000fe200000000bc */
[----:B------:R-:W-:Y:S01]  /*3210*/  FMUL.FTZ R197, R183, UR7 ;  /* 0x00000007b7c57c20 */ /* 0x000fe20008410000 */
[----:B------:R-:W-:Y:S01]  /*3220*/  F2FP.BF16.F32.PACK_AB R117, R119, R184 ;  /* 0x000000b87775723e */ /* 0x000fe200000010ff */
[----:B------:R-:W-:Y:S01]  /*3230*/  FMUL.FTZ R198, R171, UR7 ;  /* 0x00000007abc67c20 */ /* 0x000fe20008410000 */
[----:B------:R-:W-:Y:S01]  /*3240*/  SHF.L.U32 R123, R123, 0x10, RZ ;  /* 0x000000107b7b7819 */ /* 0x000fe200000006ff */
[----:B------:R-:W-:Y:S01]  /*3250*/  FMUL.FTZ R184, R199, R170 ;  /* 0x000000aac7b87220 */ /* 0x000fe20000410000 */
[----:B------:R-:W-:Y:S01]  /*3260*/  SHF.L.U32 R186, R186, 0x10, RZ ;  /* 0x00000010baba7819 */ /* 0x000fe200000006ff */
[----:B------:R-:W-:Y:S01]  /*3270*/  FMUL.FTZ R170, R47, R199 ;  /* 0x000000c72faa7220 */ /* 0x000fe20000410000 */
[C---:B------:R-:W-:Y:S01]  /*3280*/  F2FP.BF16.F32.PACK_AB R119, R204.reuse, R183 ;  /* 0x000000b7cc77723e */ /* 0x040fe200000010ff */
[----:B------:R-:W-:Y:S01]  /*3290*/  FMUL.FTZ R183, R185, R121 ;  /* 0x00000079b9b77220 */ /* 0x000fe20000410000 */
[----:B------:R-:W-:Y:S01]  /*32a0*/  F2FP.BF16.F32.PACK_AB R118, R171, R118 ;  /* 0x00000076ab76723e */ /* 0x000fe200000010ff */
[----:B------:R-:W-:Y:S01]  /*32b0*/  FMUL.FTZ R171, R204, UR7 ;  /* 0x00000007ccab7c20 */ /* 0x000fe20008410000 */
[----:B------:R-:W-:Y:S01]  /*32c0*/  FMUL.FTZ R121, R46, R185 ;  /* 0x000000b92e797220 */ /* 0x000fe20000410000 */
[----:B------:R-:W-:Y:S01]  /*32d0*/  FMUL.FTZ R185, R187, R122 ;  /* 0x0000007abbb97220 */ /* 0x000fe20000410000 */
[----:B------:R-:W-:Y:S01]  /*32e0*/  FMUL.FTZ R122, R48, R187 ;  /* 0x000000bb307a7220 */ /* 0x000fe20000410000 */
[----:B------:R-:W-:Y:S01]  /*32f0*/  FMUL.FTZ R186, R198, R186 ;  /* 0x000000bac6ba7220 */ /* 0x000fe20000410000 */
[----:B------:R-:W-:Y:S01]  /*3300*/  FMUL.FTZ R199, R49, R198 ;  /* 0x000000c631c77220 */ /* 0x000fe20000410000 */
[----:B------:R-:W-:Y:S01]  /*3310*/  FMUL.FTZ R187, R197, R123 ;  /* 0x0000007bc5bb7220 */ /* 0x000fe20000410000 */
[----:B------:R-:W-:Y:S01]  /*3320*/  SHF.L.U32 R188, R188, 0x10, RZ ;  /* 0x00000010bcbc7819 */ /* 0x000fe200000006ff */
[----:B------:R-:W-:Y:S01]  /*3330*/  FMUL.FTZ R123, R50, R197 ;  /* 0x000000c5327b7220 */ /* 0x000fe20000410000 */
[----:B------:R-:W-:Y:S01]  /*3340*/  FMUL.FTZ R198, R51, R171 ;  /* 0x000000ab33c67220 */ /* 0x000fe20000410000 */
[----:B------:R-:W-:-:S02]  /*3350*/  F2FP.BF16.F32.PACK_AB R121, R170, R121 ;  /* 0x00000079aa79723e */ /* 0x000fc400000010ff */
[----:B------:R-:W-:Y:S01]  /*3360*/  FMUL.FTZ R188, R171, R188 ;  /* 0x000000bcabbc7220 */ /* 0x000fe20000410000 */
[----:B------:R-:W-:Y:S02]  /*3370*/  F2FP.BF16.F32.PACK_AB R122, R199, R122 ;  /* 0x0000007ac77a723e */ /* 0x000fe400000010ff */
[----:B------:R-:W-:Y:S01]  /*3380*/  F2FP.BF16.F32.PACK_AB R123, R198, R123 ;  /* 0x0000007bc67b723e */ /* 0x000fe200000010ff */
[----:B------:R-:W-:Y:S06]  /*3390*/  BRA `(.L_x_3302) ;  /* 0x0000000400007947 */ /* 0x000fec0003800000 */
.L_x_3301:
        /* <DEDUP_REMOVED lines=8> */
[----:B------:R-:W-:Y:S01]  /*3420*/  FADD.FTZ R198, R198, -R197 ;  /* 0x800000c5c6c67221 */ /* 0x000fe20000010000 */
[----:B------:R-:W-:Y:S01]  /*3430*/  FMUL.FTZ R183, R183, UR8 ;  /* 0x00000008b7b77c20 */ /* 0x000fe20008410000 */
[----:B------:R-:W-:Y:S01]  /*3440*/  FADD.FTZ R187, R187, -R170 ;  /* 0x800000aabbbb7221 */ /* 0x000fe20000010000 */
[--C-:B------:R-:W-:Y:S01]  /*3450*/  FADD.FTZ R170, R188, -R171.reuse ;  /* 0x800000abbcaa7221 */ /* 0x100fe20000010000 */
[----:B-----5:R-:W-:Y:S01]  /*3460*/  PRMT R171, R120, 0x7632, R171 ;  /* 0x0000763278ab7816 */ /* 0x020fe200000000ab */
[----:B------:R-:W-:Y:S01]  /*3470*/  FMUL.FTZ R198, R198, UR8 ;  /* 0x00000008c6c67c20 */ /* 0x000fe20008410000 */
[--C-:B------:R-:W-:Y:S01]  /*3480*/  FFMA.FTZ R201, R201, UR4, R144.reuse ;  /* 0x00000004c9c97c23 */ /* 0x100fe20008010090 */
[----:B------:R-:W-:Y:S01]  /*3490*/  SHF.L.U32 R120, R120, 0x10, RZ ;  /* 0x0000001078787819 */ /* 0x000fe200000006ff */
[----:B------:R-:W-:Y:S01]  /*34a0*/  FFMA.FTZ R203, R203, UR4, R144 ;  /* 0x00000004cbcb7c23 */ /* 0x000fe20008010090 */
[----:B------:R-:W-:Y:S01]  /*34b0*/  SHF.L.U32 R171, R171, 0x10, RZ ;  /* 0x00000010abab7819 */ /* 0x000fe200000006ff */
[----:B------:R-:W-:Y:S01]  /*34c0*/  FMUL.FTZ R183, R183, UR7 ;  /* 0x00000007b7b77c20 */ /* 0x000fe20008410000 */
[----:B------:R-:W-:Y:S01]  /*34d0*/  FMUL.FTZ R198, R198, UR7 ;  /* 0x00000007c6c67c20 */ /* 0x000fe20008410000 */
[----:B------:R-:W-:Y:S01]  /*34e0*/  FADD.FTZ R200, R200, -R199 ;  /* 0x800000c7c8c87221 */ /* 0x000fe20000010000 */
[----:B------:R-:W-:Y:S01]  /*34f0*/  FADD.FTZ R202, R202, -R201 ;  /* 0x800000c9caca7221 */ /* 0x000fe20000010000 */
[----:B------:R-:W-:Y:S01]  /*3500*/  FADD.FTZ R204, R204, -R203 ;  /* 0x800000cbcccc7221 */ /* 0x000fe20000010000 */
[----:B------:R-:W-:Y:S01]  /*3510*/  FMUL.FTZ R181, R183, R120 ;  /* 0x00000078b7b57220 */ /* 0x000fe20000410000 */
[----:B------:R-:W-:Y:S01]  /*3520*/  FMUL.FTZ R182, R198, R171 ;  /* 0x000000abc6b67220 */ /* 0x000fe20000410000 */
[----:B------:R-:W-:Y:S01]  /*3530*/  FMUL.FTZ R184, R184, UR8 ;  /* 0x00000008b8b87c20 */ /* 0x000fe20008410000 */
[----:B------:R-:W-:Y:S01]  /*3540*/  FMUL.FTZ R120, R44, R183 ;  /* 0x000000b72c787220 */ /* 0x000fe20000410000 */
[----:B------:R-:W-:Y:S01]  /*3550*/  PRMT R171, R121, 0x7632, R171 ;  /* 0x0000763279ab7816 */ /* 0x000fe200000000ab */
[----:B------:R-:W-:Y:S01]  /*3560*/  FMUL.FTZ R183, R45, R198 ;  /* 0x000000c62db77220 */ /* 0x000fe20000410000 */
[----:B------:R-:W-:Y:S01]  /*3570*/  PRMT R186, R122, 0x7632, R186 ;  /* 0x000076327aba7816 */ /* 0x000fe200000000ba */
[----:B------:R-:W-:Y:S01]  /*3580*/  FMUL.FTZ R200, R200, UR8 ;  /* 0x00000008c8c87c20 */ /* 0x000fe20008410000 */
[----:B------:R-:W-:Y:S01]  /*3590*/  FMUL.FTZ R187, R187, UR8 ;  /* 0x00000008bbbb7c20 */ /* 0x000fe20008410000 */
[----:B------:R-:W-:Y:S01]  /*35a0*/  SHF.L.U32 R121, R121, 0x10, RZ ;  /* 0x0000001079797819 */ /* 0x000fe200000006ff */
[----:B------:R-:W-:Y:S01]  /*35b0*/  FMUL.FTZ R202, R202, UR8 ;  /* 0x00000008caca7c20 */ /* 0x000fe20008410000 */
[----:B------:R-:W-:Y:S01]  /*35c0*/  PRMT R188, R123, 0x7632, R188 ;  /* 0x000076327bbc7816 */ /* 0x000fe200000000bc */
[----:B------:R-:W-:Y:S01]  /*35d0*/  FMUL.FTZ R170, R170, UR8 ;  /* 0x00000008aaaa7c20 */ /* 0x000fe20008410000 */
[----:B------:R-:W-:Y:S01]  /*35e0*/  FMUL.FTZ R204, R204, UR8 ;  /* 0x00000008cccc7c20 */ /* 0x000fe20008410000 */
[----:B------:R-:W-:Y:S01]  /*35f0*/  FMUL.FTZ R184, R184, UR7 ;  /* 0x00000007b8b87c20 */ /* 0x000fe20008410000 */
[----:B------:R-:W-:Y:S01]  /*3600*/  SHF.L.U32 R171, R171, 0x10, RZ ;  /* 0x00000010abab7819 */ /* 0x000fe200000006ff */
[----:B------:R-:W-:Y:S01]  /*3610*/  FMUL.FTZ R200, R200, UR7 ;  /* 0x00000007c8c87c20 */ /* 0x000fe20008410000 */
[----:B------:R-:W-:Y:S01]  /*3620*/  SHF.L.U32 R186, R186, 0x10, RZ ;  /* 0x00000010baba7819 */ /* 0x000fe200000006ff */
[----:B------:R-:W-:Y:S01]  /*3630*/  FMUL.FTZ R199, R187, UR7 ;  /* 0x00000007bbc77c20 */ /* 0x000fe20008410000 */
[----:B------:R-:W-:Y:S01]  /*3640*/  F2FP.BF16.F32.PACK_AB R120, R183, R120 ;  /* 0x00000078b778723e */ /* 0x000fe200000010ff */
[----:B------:R-:W-:Y:S01]  /*3650*/  FMUL.FTZ R187, R202, UR7 ;  /* 0x00000007cabb7c20 */ /* 0x000fe20008410000 */
        /* <DEDUP_REMOVED lines=16> */
[----:B------:R-:W-:-:S02]  /*3760*/  FMUL.FTZ R170, R51, R170 ;  /* 0x000000aa33aa7220 */ /* 0x000fc40000410000 */
[----:B------:R-:W-:Y:S02]  /*3770*/  F2FP.BF16.F32.PACK_AB R121, R200, R121 ;  /* 0x00000079c879723e */ /* 0x000fe400000010ff */
[----:B------:R-:W-:Y:S02]  /*3780*/  F2FP.BF16.F32.PACK_AB R122, R171, R122 ;  /* 0x0000007aab7a723e */ /* 0x000fe400000010ff */
[----:B------:R-:W-:-:S07]  /*3790*/  F2FP.BF16.F32.PACK_AB R123, R170, R123 ;  /* 0x0000007baa7b723e */ /* 0x000fce00000010ff */
.L_x_3302:
[----:B------:R-:W0:Y:S02]  /*37a0*/  @P0 LDC.64 R170, c[0x0][0x478] ;  /* 0x00011e00ffaa0b82 */ /* 0x000e240000000a00 */
[----:B0-----:R-:W-:-:S05]  /*37b0*/  @P0 IMAD.WIDE.U32 R170, R161, 0x10, R170 ;  /* 0x00000010a1aa0825 */ /* 0x001fca00078e00aa */
        /* <DEDUP_REMOVED lines=9> */
[----:B-----5:R-:W-:Y:S01]  /*3850*/  PRMT R118, R120, 0x7632, R118 ;  /* 0x0000763278767816 */ /* 0x020fe20000000076 */
[----:B------:R-:W-:Y:S01]  /*3860*/  FADD.FTZ R149, R150, -R149 ;  /* 0x8000009596957221 */ /* 0x000fe20000010000 */
[----:B------:R-:W-:Y:S01]  /*3870*/  FADD.FTZ R169, R172, -R169 ;  /* 0x800000a9aca97221 */ /* 0x000fe20000010000 */
[----:B------:R-:W-:Y:S01]  /*3880*/  FADD.FTZ R165, R165, -R116 ;  /* 0x80000074a5a57221 */ /* 0x000fe20000010000 */
[--C-:B------:R-:W-:Y:S01]  /*3890*/  FFMA.FTZ R117, R164, UR4, R144.reuse ;  /* 0x00000004a4757c23 */ /* 0x100fe20008010090 */
[----:B------:R-:W-:Y:S01]  /*38a0*/  FMUL.FTZ R116, R149, UR8 ;  /* 0x0000000895747c20 */ /* 0x000fe20008410000 */
[----:B------:R-:W-:Y:S01]  /*38b0*/  FMUL.FTZ R169, R169, UR8 ;  /* 0x00000008a9a97c20 */ /* 0x000fe20008410000 */
[----:B------:R-:W-:Y:S01]  /*38c0*/  SHF.L.U32 R120, R120, 0x10, RZ ;  /* 0x0000001078787819 */ /* 0x000fe200000006ff */
[--C-:B------:R-:W-:Y:S01]  /*38d0*/  FFMA.FTZ R173, R173, UR4, R144.reuse ;  /* 0x00000004adad7c23 */ /* 0x100fe20008010090 */
[----:B------:R-:W-:Y:S01]  /*38e0*/  FMUL.FTZ R119, R116, UR7 ;  /* 0x0000000774777c20 */ /* 0x000fe20008410000 */
[----:B------:R-:W-:Y:S01]  /*38f0*/  SHF.L.U32 R149, R118, 0x10, RZ ;  /* 0x0000001076957819 */ /* 0x000fe200000006ff */
[----:B------:R-:W-:Y:S01]  /*3900*/  FMUL.FTZ R118, R169, UR7 ;  /* 0x00000007a9767c20 */ /* 0x000fe20008410000 */
[----:B------:R-:W-:Y:S01]  /*3910*/  FADD.FTZ R117, R166, -R117 ;  /* 0x80000075a6757221 */ /* 0x000fe20000010000 */
[--C-:B------:R-:W-:Y:S01]  /*3920*/  FFMA.FTZ R175, R175, UR4, R144.reuse ;  /* 0x00000004afaf7c23 */ /* 0x100fe20008010090 */
[--C-:B------:R-:W-:Y:S01]  /*3930*/  FFMA.FTZ R167, R167, UR4, R144.reuse ;  /* 0x00000004a7a77c23 */ /* 0x100fe20008010090 */
[----:B------:R-:W-:Y:S01]  /*3940*/  FMUL.FTZ R166, R119, R120 ;  /* 0x0000007877a67220 */ /* 0x000fe20000410000 */
[----:B------:R-:W-:Y:S01]  /*3950*/  FFMA.FTZ R177, R177, UR4, R144 ;  /* 0x00000004b1b17c23 */ /* 0x000fe20008010090 */
[----:B------:R-:W-:Y:S01]  /*3960*/  FMUL.FTZ R120, R52, R119 ;  /* 0x0000007734787220 */ /* 0x000fe20000410000 */
[----:B------:R-:W-:Y:S01]  /*3970*/  FADD.FTZ R174, R174, -R173 ;  /* 0x800000adaeae7221 */ /* 0x000fe20000010000 */
[----:B------:R-:W-:Y:S01]  /*3980*/  FMUL.FTZ R119, R53, R118 ;  /* 0x0000007635777220 */ /* 0x000fe20000410000 */
[----:B------:R-:W-:Y:S01]  /*3990*/  FADD.FTZ R176, R176, -R175 ;  /* 0x800000afb0b07221 */ /* 0x000fe20000010000 */
[----:B------:R-:W-:Y:S01]  /*39a0*/  FADD.FTZ R168, R168, -R167 ;  /* 0x800000a7a8a87221 */ /* 0x000fe20000010000 */
[----:B------:R-:W-:Y:S01]  /*39b0*/  FADD.FTZ R178, R178, -R177 ;  /* 0x800000b1b2b27221 */ /* 0x000fe20000010000 */
[----:B------:R-:W-:Y:S01]  /*39c0*/  PRMT R150, R121, 0x7632, R150 ;  /* 0x0000763279967816 */ /* 0x000fe20000000096 */
[----:B------:R-:W-:Y:S01]  /*39d0*/  FMUL.FTZ R165, R165, UR8 ;  /* 0x00000008a5a57c20 */ /* 0x000fe20008410000 */
[----:B------:R-:W-:Y:S01]  /*39e0*/  FMUL.FTZ R174, R174, UR8 ;  /* 0x00000008aeae7c20 */ /* 0x000fe20008410000 */
[----:B------:R-:W-:Y:S01]  /*39f0*/  FMUL.FTZ R149, R118, R149 ;  /* 0x0000009576957220 */ /* 0x000fe20000410000 */
[----:B------:R-:W-:Y:S01]  /*3a00*/  F2FP.BF16.F32.PACK_AB R120, R119, R120 ;  /* 0x000000787778723e */ /* 0x000fe200000010ff */
[----:B------:R-:W-:Y:S01]  /*3a10*/  FMUL.FTZ R118, R117, UR8 ;  /* 0x0000000875767c20 */ /* 0x000fe20008410000 */
[----:B------:R-:W-:Y:S01]  /*3a20*/  FMUL.FTZ R119, R176, UR8 ;  /* 0x00000008b0777c20 */ /* 0x000fe20008410000 */
[----:B------:R-:W-:Y:S01]  /*3a30*/  FMUL.FTZ R168, R168, UR8 ;  /* 0x00000008a8a87c20 */ /* 0x000fe20008410000 */
        /* <DEDUP_REMOVED lines=9> */
[----:B------:R-:W-:-:S02]  /*3ad0*/  SHF.L.U32 R122, R122, 0x10, RZ ;  /* 0x000000107a7a7819 */ /* 0x000fc400000006ff */
[----:B------:R-:W-:Y:S02]  /*3ae0*/  SHF.L.U32 R123, R123, 0x10, RZ ;  /* 0x000000107b7b7819 */ /* 0x000fe400000006ff */
[C---:B------:R-:W-:Y:S01]  /*3af0*/  F2FP.BF16.F32.PACK_AB R117, R174.reuse, R165 ;  /* 0x000000a5ae75723e */ /* 0x040fe200000010ff */
[----:B------:R-:W-:Y:S01]  /*3b00*/  FMUL.FTZ R174, R174, UR7 ;  /* 0x00000007aeae7c20 */ /* 0x000fe20008410000 */
[----:B------:R-:W-:Y:S01]  /*3b10*/  FMUL.FTZ R165, R168, UR7 ;  /* 0x00000007a8a57c20 */ /* 0x000fe20008410000 */
[----:B------:R-:W-:Y:S02]  /*3b20*/  F2FP.BF16.F32.PACK_AB R118, R119, R118 ;  /* 0x000000767776723e */ /* 0x000fe400000010ff */
[----:B------:R-:W-:Y:S01]  /*3b30*/  F2FP.BF16.F32.PACK_AB R119, R167, R168 ;  /* 0x000000a8a777723e */ /* 0x000fe200000010ff */
[----:B------:R-:W-:Y:S01]  /*3b40*/  FMUL.FTZ R167, R150, R121 ;  /* 0x0000007996a77220 */ /* 0x000fe20000410000 */
[----:B------:R-:W-:Y:S01]  /*3b50*/  F2FP.BF16.F32.PACK_AB R116, R169, R116 ;  /* 0x00000074a974723e */ /* 0x000fe200000010ff */
[----:B------:R-:W-:Y:S01]  /*3b60*/  FMUL.FTZ R121, R54, R150 ;  /* 0x0000009636797220 */ /* 0x000fe20000410000 */
[----:B------:R-:W-:Y:S01]  /*3b70*/  FMUL.FTZ R168, R174, R151 ;  /* 0x00000097aea87220 */ /* 0x000fe20000410000 */
[----:B------:R-:W-:Y:S01]  /*3b80*/  FMUL.FTZ R169, R161, R122 ;  /* 0x0000007aa1a97220 */ /* 0x000fe20000410000 */
        /* <DEDUP_REMOVED lines=14> */
.L_x_3303:
[--C-:B------:R-:W-:Y:S01]  /*3c70*/  FFMA.FTZ R149, R149, UR4, R144.reuse ;  /* 0x0000000495957c23 */ /* 0x100fe20008010090 */
[--C-:B------:R-:W-:Y:S01]  /*3c80*/  FFMA.FTZ R169, R169, UR4, R144.reuse ;  /* 0x00000004a9a97c23 */ /* 0x100fe20008010090 */
[--C-:B------:R-:W-:Y:S01]  /*3c90*/  FFMA.FTZ R173, R173, UR4, R144.reuse ;  /* 0x00000004adad7c23 */ /* 0x100fe20008010090 */
[--C-:B------:R-:W-:Y:S01]  /*3ca0*/  FFMA.FTZ R167, R167, UR4, R144.reuse ;  /* 0x00000004a7a77c23 */ /* 0x100fe20008010090 */
[----:B------:R-:W-:Y:S01]  /*3cb0*/  FADD.FTZ R149, R150, -R149 ;  /* 0x8000009596957221 */ /* 0x000fe20000010000 */
[--C-:B------:R-:W-:Y:S01]  /*3cc0*/  FFMA.FTZ R150, R151, UR4, R144.reuse ;  /* 0x0000000497967c23 */ /* 0x100fe20008010090 */
[----:B------:R-:W-:Y:S01]  /*3cd0*/  FFMA.FTZ R151, R164, UR4, R144 ;  /* 0x00000004a4977c23 */ /* 0x000fe20008010090 */
[----:B------:R-:W-:Y:S01]  /*3ce0*/  FADD.FTZ R169, R172, -R169 ;  /* 0x800000a9aca97221 */ /* 0x000fe20000010000 */
[----:B------:R-:W-:Y:S01]  /*3cf0*/  FMUL.FTZ R149, R149, UR8 ;  /* 0x0000000895957c20 */ /* 0x000fe20008410000 */
[----:B------:R-:W-:Y:S01]  /*3d00*/  FADD.FTZ R165, R165, -R150 ;  /* 0x80000096a5a57221 */ /* 0x000fe20000010000 */
[--C-:B------:R-:W-:Y:S01]  /*3d10*/  FADD.FTZ R150, R166, -R151.reuse ;  /* 0x80000097a6967221 */ /* 0x100fe20000010000 */
[C---:B-----5:R-:W-:Y:S01]  /*3d20*/  PRMT R151, R120.reuse, 0x7632, R151 ;  /* 0x0000763278977816 */ /* 0x060fe20000000097 */
[----:B------:R-:W-:Y:S01]  /*3d30*/  FMUL.FTZ R169, R169, UR8 ;  /* 0x00000008a9a97c20 */ /* 0x000fe20008410000 */
[----:B------:R-:W-:Y:S01]  /*3d40*/  SHF.L.U32 R120, R120, 0x10, RZ ;  /* 0x0000001078787819 */ /* 0x000fe200000006ff */
[--C-:B------:R-:W-:Y:S01]  /*3d50*/  FFMA.FTZ R177, R177, UR4, R144.reuse ;  /* 0x00000004b1b17c23 */ /* 0x100fe20008010090 */
[----:B------:R-:W-:Y:S01]  /*3d60*/  FMUL.FTZ R149, R149, UR7 ;  /* 0x0000000795957c20 */ /* 0x000fe20008410000 */
[----:B------:R-:W-:Y:S01]  /*3d70*/  FFMA.FTZ R175, R175, UR4, R144 ;  /* 0x00000004afaf7c23 */ /* 0x000fe20008010090 */
[----:B------:R-:W-:Y:S01]  /*3d80*/  FMUL.FTZ R164, R169, UR7 ;  /* 0x00000007a9a47c20 */ /* 0x000fe20008410000 */
[----:B------:R-:W-:Y:S01]  /*3d90*/  SHF.L.U32 R151, R151, 0x10, RZ ;  /* 0x0000001097977819 */ /* 0x000fe200000006ff */
[----:B------:R-:W-:Y:S01]  /*3da0*/  FADD.FTZ R174, R174, -R173 ;  /* 0x800000adaeae7221 */ /* 0x000fe20000010000 */
[----:B------:R-:W-:Y:S01]  /*3db0*/  FADD.FTZ R168, R168, -R167 ;  /* 0x800000a7a8a87221 */ /* 0x000fe20000010000 */
[----:B------:R-:W-:Y:S01]  /*3dc0*/  FADD.FTZ R178, R178, -R177 ;  /* 0x800000b1b2b27221 */ /* 0x000fe20000010000 */
[----:B------:R-:W-:Y:S01]  /*3dd0*/  FMUL.FTZ R166, R149, R120 ;  /* 0x0000007895a67220 */ /* 0x000fe20000410000 */
[----:B------:R-:W-:Y:S01]  /*3de0*/  FADD.FTZ R176, R176, -R175 ;  /* 0x800000afb0b07221 */ /* 0x000fe20000010000 */
[----:B------:R-:W-:Y:S01]  /*3df0*/  FMUL.FTZ R120, R52, R149 ;  /* 0x0000009534787220 */ /* 0x000fe20000410000 */
[----:B------:R-:W-:Y:S01]  /*3e00*/  FMUL.FTZ R161, R53, R164 ;  /* 0x000000a435a17220 */ /* 0x000fe20000410000 */
[----:B------:R-:W-:Y:S01]  /*3e10*/  FMUL.FTZ R149, R164, R151 ;  /* 0x00000097a4957220 */ /* 0x000fe20000410000 */
[----:B------:R-:W-:Y:S01]  /*3e20*/  PRMT R151, R121, 0x7632, R151 ;  /* 0x0000763279977816 */ /* 0x000fe20000000097 */
[----:B------:R-:W-:Y:S01]  /*3e30*/  FMUL.FTZ R150, R150, UR8 ;  /* 0x0000000896967c20 */ /* 0x000fe20008410000 */
[----:B------:R-:W-:Y:S01]  /*3e40*/  PRMT R172, R123, 0x7632, R172 ;  /* 0x000076327bac7816 */ /* 0x000fe200000000ac */
[----:B------:R-:W-:Y:S01]  /*3e50*/  FMUL.FTZ R174, R174, UR8 ;  /* 0x00000008aeae7c20 */ /* 0x000fe20008410000 */
[----:B------:R-:W-:Y:S01]  /*3e60*/  FMUL.FTZ R168, R168, UR8 ;  /* 0x00000008a8a87c20 */ /* 0x000fe20008410000 */
[----:B------:R-:W-:Y:S01]  /*3e70*/  FMUL.FTZ R178, R178, UR8 ;  /* 0x00000008b2b27c20 */ /* 0x000fe20008410000 */
[----:B------:R-:W-:Y:S01]  /*3e80*/  FMUL.FTZ R165, R165, UR8 ;  /* 0x00000008a5a57c20 */ /* 0x000fe20008410000 */
[----:B------:R-:W-:Y:S01]  /*3e90*/  FMUL.FTZ R176, R176, UR8 ;  /* 0x00000008b0b07c20 */ /* 0x000fe20008410000 */
[----:B------:R-:W-:Y:S01]  /*3ea0*/  F2FP.BF16.F32.PACK_AB R120, R161, R120 ;  /* 0x00000078a178723e */ /* 0x000fe200000010ff */
[----:B------:R-:W-:Y:S01]  /*3eb0*/  FMUL.FTZ R161, R150, UR7 ;  /* 0x0000000796a17c20 */ /* 0x000fe20008410000 */
[----:B------:R-:W-:Y:S01]  /*3ec0*/  PRMT R170, R122, 0x7632, R170 ;  /* 0x000076327aaa7816 */ /* 0x000fe200000000aa */
        /* <DEDUP_REMOVED lines=25> */
[----:B------:R-:W-:-:S07]  /*4060*/  F2FP.BF16.F32.PACK_AB R123, R178, R123 ;  /* 0x0000007bb27b723e */ /* 0x000fce00000010ff */
.L_x_3304:
[----:B------:R-:W0:Y:S01]  /*4070*/  @P0 LDC.64 R150, c[0x0][0x478] ;  /* 0x00011e00ff960b82 */ /* 0x000e220000000a00 */
[----:B------:R-:W-:-:S04]  /*4080*/  IMAD.WIDE.U32 R164, R162, 0x10, R226 ;  /* 0x00000010a2a47825 */ /* 0x000fc800078e00e2 */
[----:B0-----:R-:W-:-:S05]  /*4090*/  @P0 IMAD.WIDE.U32 R150, R163, 0x10, R150 ;  /* 0x00000010a3960825 */ /* 0x001fca00078e0096 */
[----:B------:R0:W-:Y:S02]  /*40a0*/  @P0 STG.E.128 desc[UR18][R150.64], R116 ;  /* 0x0000007496000986 */ /* 0x0001e4000c101d12 */
[----:B0-----:R-:W-:-:S05]  /*40b0*/  IMAD.WIDE.U32 R150, R163, 0x10, R224 ;  /* 0x00000010a3967825 */ /* 0x001fca00078e00e0 */
        /* <DEDUP_REMOVED lines=9> */
[----:B-----5:R-:W-:Y:S01]  /*4150*/  PRMT R116, R120, 0x7632, R116 ;  /* 0x0000763278747816 */ /* 0x020fe20000000074 */
[----:B------:R-:W-:Y:S01]  /*4160*/  FADD.FTZ R128, R129, -R128 ;  /* 0x8000008081807221 */ /* 0x000fe20000010000 */
[----:B------:R-:W-:Y:S01]  /*4170*/  PRMT R117, R121, 0x7632, R117 ;  /* 0x0000763279757816 */ /* 0x000fe20000000075 */
[----:B------:R-:W-:Y:S01]  /*4180*/  FADD.FTZ R118, R131, -R118 ;  /* 0x8000007683767221 */ /* 0x000fe20000010000 */
[----:B------:R-:W-:Y:S01]  /*4190*/  FADD.FTZ R139, R132, -R139 ;  /* 0x8000008b848b7221 */ /* 0x000fe20000010000 */
[----:B------:R-:W-:Y:S01]  /*41a0*/  FFMA.FTZ R143, R143, UR4, R144 ;  /* 0x000000048f8f7c23 */ /* 0x000fe20008010090 */
[----:B------:R-:W-:Y:S01]  /*41b0*/  FADD.FTZ R137, R130, -R137 ;  /* 0x8000008982897221 */ /* 0x000fe20000010000 */
[----:B------:R-:W-:Y:S01]  /*41c0*/  FADD.FTZ R140, R133, -R140 ;  /* 0x8000008c858c7221 */ /* 0x000fe20000010000 */
        /* <DEDUP_REMOVED lines=9> */
[----:B------:R-:W-:Y:S01]  /*4260*/  FADD.FTZ R138, R138, -R143 ;  /* 0x8000008f8a8a7221 */ /* 0x000fe20000010000 */
[----:B------:R-:W-:Y:S01]  /*4270*/  FMUL.FTZ R137, R137, UR8 ;  /* 0x0000000889897c20 */ /* 0x000fe20008410000 */
[----:B------:R-:W-:Y:S01]  /*4280*/  FMUL.FTZ R140, R140, UR8 ;  /* 0x000000088c8c7c20 */ /* 0x000fe20008410000 */
[----:B------:R-:W-:Y:S01]  /*4290*/  FMUL.FTZ R133, R134, UR8 ;  /* 0x0000000886857c20 */ /* 0x000fe20008410000 */
[----:B------:R-:W-:Y:S01]  /*42a0*/  SHF.L.U32 R120, R120, 0x10, RZ ;  /* 0x0000001078787819 */ /* 0x000fe200000006ff */
[----:B------:R-:W-:Y:S01]  /*42b0*/  FADD.FTZ R135, R136, -R135 ;  /* 0x8000008788877221 */ /* 0x000fe20000010000 */
[----:B------:R-:W-:Y:S01]  /*42c0*/  FMUL.FTZ R129, R116, UR7 ;  /* 0x0000000774817c20 */ /* 0x000fe20008410000 */
[----:B------:R-:W-:Y:S01]  /*42d0*/  SHF.L.U32 R143, R119, 0x10, RZ ;  /* 0x00000010778f7819 */ /* 0x000fe200000006ff */
[----:B------:R-:W-:Y:S01]  /*42e0*/  FMUL.FTZ R130, R117, UR7 ;  /* 0x0000000775827c20 */ /* 0x000fe20008410000 */
[----:B------:R-:W-:Y:S01]  /*42f0*/  SHF.L.U32 R119, R142, 0x10, RZ ;  /* 0x000000108e777819 */ /* 0x000fe200000006ff */
[----:B------:R-:W-:Y:S01]  /*4300*/  FMUL.FTZ R151, R138, UR8 ;  /* 0x000000088a977c20 */ /* 0x000fe20008410000 */
[----:B------:R-:W-:Y:S01]  /*4310*/  FMUL.FTZ R128, R137, UR7 ;  /* 0x0000000789807c20 */ /* 0x000fe20008410000 */
[C---:B------:R-:W-:Y:S01]  /*4320*/  F2FP.BF16.F32.PACK_AB R117, R118.reuse, R117 ;  /* 0x000000757675723e */ /* 0x040fe200000010ff */
[----:B------:R-:W-:Y:S01]  /*4330*/  FMUL.FTZ R136, R118, UR7 ;  /* 0x0000000776887c20 */ /* 0x000fe20008410000 */
[----:B------:R-:W-:Y:S01]  /*4340*/  SHF.L.U32 R122, R122, 0x10, RZ ;  /* 0x000000107a7a7819 */ /* 0x000fe200000006ff */
[----:B------:R-:W-:Y:S01]  /*4350*/  FMUL.FTZ R142, R135, UR8 ;  /* 0x00000008878e7c20 */ /* 0x000fe20008410000 */
[----:B------:R-:W-:Y:S01]  /*4360*/  F2FP.BF16.F32.PACK_AB R116, R137, R116 ;  /* 0x000000748974723e */ /* 0x000fe200000010ff */
[C---:B------:R-:W-:Y:S01]  /*4370*/  FMUL.FTZ R138, R133.reuse, UR7 ;  /* 0x00000007858a7c20 */ /* 0x040fe20008410000 */
[----:B------:R-:W-:Y:S01]  /*4380*/  F2FP.BF16.F32.PACK_AB R118, R133, R140 ;  /* 0x0000008c8576723e */ /* 0x000fe200000010ff */
[----:B------:R-:W-:Y:S01]  /*4390*/  FMUL.FTZ R137, R140, UR7 ;  /* 0x000000078c897c20 */ /* 0x000fe20008410000 */
[----:B------:R-:W-:Y:S01]  /*43a0*/  FMUL.FTZ R133, R129, R120 ;  /* 0x0000007881857220 */ /* 0x000fe20000410000 */
[----:B------:R-:W-:Y:S01]  /*43b0*/  FMUL.FTZ R120, R60, R129 ;  /* 0x000000813c787220 */ /* 0x000fe20000410000 */
[----:B------:R-:W-:Y:S01]  /*43c0*/  SHF.L.U32 R123, R123, 0x10, RZ ;  /* 0x000000107b7b7819 */ /* 0x000fe200000006ff */
[----:B------:R-:W-:Y:S01]  /*43d0*/  FMUL.FTZ R132, R128, R131 ;  /* 0x0000008380847220 */ /* 0x000fe20000410000 */
[----:B------:R-:W-:Y:S01]  /*43e0*/  FMUL.FTZ R129, R61, R128 ;  /* 0x000000803d817220 */ /* 0x000fe20000410000 */
[----:B------:R-:W-:Y:S01]  /*43f0*/  FMUL.FTZ R139, R142, UR7 ;  /* 0x000000078e8b7c20 */ /* 0x000fe20008410000 */
[----:B------:R-:W-:Y:S01]  /*4400*/  FMUL.FTZ R134, R136, R141 ;  /* 0x0000008d88867220 */ /* 0x000fe20000410000 */
[----:B------:R-:W-:Y:S01]  /*4410*/  FMUL.FTZ R128, R63, R136 ;  /* 0x000000883f807220 */ /* 0x000fe20000410000 */
[----:B------:R-:W-:Y:S01]  /*4420*/  SHF.L.U32 R121, R121, 0x10, RZ ;  /* 0x0000001079797819 */ /* 0x000fe200000006ff */
[----:B------:R-:W-:Y:S01]  /*4430*/  FMUL.FTZ R136, R137, R122 ;  /* 0x0000007a89887220 */ /* 0x000fe20000410000 */
        /* <DEDUP_REMOVED lines=13> */
[----:B------:R-:W-:Y:S02]  /*4510*/  F2FP.BF16.F32.PACK_AB R122, R131, R122 ;  /* 0x0000007a837a723e */ /* 0x000fe400000010ff */
[----:B------:R-:W-:Y:S01]  /*4520*/  F2FP.BF16.F32.PACK_AB R123, R140, R123 ;  /* 0x0000007b8c7b723e */ /* 0x000fe200000010ff */
[----:B------:R-:W-:Y:S06]  /*4530*/  BRA `(.L_x_3306) ;  /* 0x0000000400007947 */ /* 0x000fec0003800000 */
.L_x_3305:
[--C-:B------:R-:W-:Y:S01]  /*4540*/  FFMA.FTZ R128, R128, UR4, R144.reuse ;  /* 0x0000000480807c23 */ /* 0x100fe20008010090 */
[--C-:B------:R-:W-:Y:S01]  /*4550*/  FFMA.FTZ R137, R137, UR4, R144.reuse ;  /* 0x0000000489897c23 */ /* 0x100fe20008010090 */
[--C-:B------:R-:W-:Y:S01]  /*4560*/  FFMA.FTZ R140, R140, UR4, R144.reuse ;  /* 0x000000048c8c7c23 */ /* 0x100fe20008010090 */
[--C-:B------:R-:W-:Y:S01]  /*4570*/  FFMA.FTZ R151, R139, UR4, R144.reuse ;  /* 0x000000048b977c23 */ /* 0x100fe20008010090 */
[----:B------:R-:W-:Y:S01]  /*4580*/  FFMA.FTZ R161, R141, UR4, R144 ;  /* 0x000000048da17c23 */ /* 0x000fe20008010090 */
[----:B------:R-:W-:Y:S01]  /*4590*/  FADD.FTZ R128, R129, -R128 ;  /* 0x8000008081807221 */ /* 0x000fe20000010000 */
[--C-:B------:R-:W-:Y:S01]  /*45a0*/  FFMA.FTZ R150, R135, UR4, R144.reuse ;  /* 0x0000000487967c23 */ /* 0x100fe20008010090 */
[--C-:B------:R-:W-:Y:S01]  /*45b0*/  FFMA.FTZ R163, R142, UR4, R144.reuse ;  /* 0x000000048ea37c23 */ /* 0x100fe20008010090 */
[----:B------:R-:W-:Y:S01]  /*45c0*/  FADD.FTZ R137, R130, -R137 ;  /* 0x8000008982897221 */ /* 0x000fe20000010000 */
[----:B------:R-:W-:Y:S01]  /*45d0*/  FFMA.FTZ R143, R143, UR4, R144 ;  /* 0x000000048f8f7c23 */ /* 0x000fe20008010090 */
[----:B------:R-:W-:Y:S01]  /*45e0*/  FADD.FTZ R140, R133, -R140 ;  /* 0x8000008c858c7221 */ /* 0x000fe20000010000 */
[----:B------:R-:W-:Y:S01]  /*45f0*/  FADD.FTZ R151, R132, -R151 ;  /* 0x8000009784977221 */ /* 0x000fe20000010000 */
[----:B------:R-:W-:Y:S01]  /*4600*/  FADD.FTZ R161, R134, -R161 ;  /* 0x800000a186a17221 */ /* 0x000fe20000010000 */
[----:B------:R-:W-:Y:S01]  /*4610*/  FMUL.FTZ R128, R128, UR8 ;  /* 0x0000000880807c20 */ /* 0x000fe20008410000 */
[----:B------:R-:W-:Y:S01]  /*4620*/  FADD.FTZ R150, R131, -R150 ;  /* 0x8000009683967221 */ /* 0x000fe20000010000 */
[----:B------:R-:W-:Y:S01]  /*4630*/  FADD.FTZ R163, R136, -R163 ;  /* 0x800000a388a37221 */ /* 0x000fe20000010000 */
[----:B------:R-:W-:Y:S01]  /*4640*/  FMUL.FTZ R137, R137, UR8 ;  /* 0x0000000889897c20 */ /* 0x000fe20008410000 */
[----:B-----5:R-:W-:Y:S01]  /*4650*/  PRMT R139, R121, 0x7632, R139 ;  /* 0x00007632798b7816 */ /* 0x020fe2000000008b */
[----:B------:R-:W-:Y:S01]  /*4660*/  FADD.FTZ R143, R138, -R143 ;  /* 0x8000008f8a8f7221 */ /* 0x000fe20000010000 */
[----:B------:R-:W-:Y:S01]  /*4670*/  FMUL.FTZ R140, R140, UR8 ;  /* 0x000000088c8c7c20 */ /* 0x000fe20008410000 */
[----:B------:R-:W-:Y:S01]  /*4680*/  PRMT R135, R120, 0x7632, R135 ;  /* 0x0000763278877816 */ /* 0x000fe20000000087 */
[----:B------:R-:W-:Y:S01]  /*4690*/  FMUL.FTZ R151, R151, UR8 ;  /* 0x0000000897977c20 */ /* 0x000fe20008410000 */
[----:B------:R-:W-:Y:S01]  /*46a0*/  PRMT R141, R122, 0x7632, R141 ;  /* 0x000076327a8d7816 */ /* 0x000fe2000000008d */
[----:B------:R-:W-:Y:S01]  /*46b0*/  FMUL.FTZ R161, R161, UR8 ;  /* 0x00000008a1a17c20 */ /* 0x000fe20008410000 */
[----:B------:R-:W-:Y:S01]  /*46c0*/  FMUL.FTZ R129, R128, UR7 ;  /* 0x0000000780817c20 */ /* 0x000fe20008410000 */
[----:B------:R-:W-:Y:S01]  /*46d0*/  SHF.L.U32 R122, R122, 0x10, RZ ;  /* 0x000000107a7a7819 */ /* 0x000fe200000006ff */
[----:B------:R-:W-:Y:S01]  /*46e0*/  FMUL.FTZ R150, R150, UR8 ;  /* 0x0000000896967c20 */ /* 0x000fe20008410000 */
[----:B------:R-:W-:Y:S01]  /*46f0*/  FMUL.FTZ R163, R163, UR8 ;  /* 0x00000008a3a37c20 */ /* 0x000fe20008410000 */
        /* <DEDUP_REMOVED lines=36> */
.L_x_3306:
[----:B------:R-:W1:Y:S02]  /*4940*/  @P0 LDC.64 R128, c[0x0][0x478] ;  /* 0x00011e00ff800b82 */ /* 0x000e640000000a00 */
[----:B-1----:R-:W-:-:S04]  /*4950*/  @P0 IMAD.WIDE.U32 R128, R162, 0x10, R128 ;  /* 0x00000010a2800825 */ /* 0x002fc800078e0080 */
[----:B------:R-:W-:Y:S01]  /*4960*/  IMAD.WIDE.U32 R162, R162, 0x10, R224 ;  /* 0x00000010a2a27825 */ /* 0x000fe200078e00e0 */
[----:B------:R1:W-:Y:S04]  /*4970*/  @P0 STG.E.128 desc[UR18][R128.64], R116 ;  /* 0x0000007480000986 */ /* 0x0003e8000c101d12 */
[----:B------:R1:W-:Y:S01]  /*4980*/  STG.E.128 desc[UR18][R162.64], R120 ;  /* 0x00000078a2007986 */ /* 0x0003e2000c101d12 */
[----:B------:R-:W-:Y:S05]  /*4990*/  BRA `(.L_x_3307) ;  /* 0x0000002800787947 */ /* 0x000fea0003800000 */
.L_x_3298:
[----:B-1----:R-:W0:Y:S02]  /*49a0*/  LDC.64 R120, c[0x0][0x390] ;  /* 0x0000e400ff787b82 */ /* 0x002e240000000a00 */
        /* <DEDUP_REMOVED lines=10> */
[--C-:B------:R-:W-:Y:S01]  /*4a50*/  FFMA.FTZ R124, R231, UR4, R144.reuse ;  /* 0x00000004e77c7c23 */ /* 0x100fe20008010090 */
[----:B------:R-:W-:Y:S01]  /*4a60*/  FADD.FTZ R170, R170, -R125 ;  /* 0x8000007daaaa7221 */ /* 0x000fe20000010000 */
[----:B------:R-:W-:Y:S01]  /*4a70*/  FADD.FTZ R127, R146, -R127 ;  /* 0x8000007f927f7221 */ /* 0x000fe20000010000 */
[----:B------:R-:W-:Y:S01]  /*4a80*/  FFMA.FTZ R125, R230, UR4, R144 ;  /* 0x00000004e67d7c23 */ /* 0x000fe20008010090 */
[--C-:B------:R-:W-:Y:S01]  /*4a90*/  FADD.FTZ R229, R229, -R124.reuse ;  /* 0x8000007ce5e57221 */ /* 0x100fe20000010000 */
[----:B-----5:R-:W-:Y:S01]  /*4aa0*/  PRMT R124, R100, 0x7632, R124 ;  /* 0x00007632647c7816 */ /* 0x020fe2000000007c */
[----:B------:R-:W-:Y:S01]  /*4ab0*/  FFMA.FTZ R145, R145, UR4, R144 ;  /* 0x0000000491917c23 */ /* 0x000fe20008010090 */
[----:B------:R-:W-:Y:S01]  /*4ac0*/  PRMT R146, R102, 0x7632, R146 ;  /* 0x0000763266927816 */ /* 0x000fe20000000092 */
[----:B------:R-:W-:Y:S01]  /*4ad0*/  FADD.FTZ R126, R147, -R126 ;  /* 0x8000007e937e7221 */ /* 0x000fe20000010000 */
[----:B------:R-:W-:Y:S01]  /*4ae0*/  SHF.L.U32 R124, R124, 0x10, RZ ;  /* 0x000000107c7c7819 */ /* 0x000fe200000006ff */
        /* <DEDUP_REMOVED lines=8> */
[----:B------:R-:W-:Y:S01]  /*4b70*/  FFMA.FTZ R227, R227, UR4, R144 ;  /* 0x00000004e3e37c23 */ /* 0x000fe20008010090 */
[----:B------:R-:W-:Y:S01]  /*4b80*/  SHF.L.U32 R146, R124, 0x10, RZ ;  /* 0x000000107c927819 */ /* 0x000fe200000006ff */
[----:B------:R-:W-:Y:S01]  /*4b90*/  FMUL.FTZ R162, R126, UR7 ;  /* 0x000000077ea27c20 */ /* 0x000fe20008410000 */
[----:B------:R-:W-:Y:S01]  /*4ba0*/  SHF.L.U32 R124, R100, 0x10, RZ ;  /* 0x00000010647c7819 */ /* 0x000fe200000006ff */
[----:B------:R-:W-:Y:S01]  /*4bb0*/  FFMA.FTZ R170, R170, UR8, R125 ;  /* 0x00000008aaaa7c23 */ /* 0x000fe2000801007d */
[----:B------:R-:W-:Y:S01]  /*4bc0*/  SHF.L.U32 R224, R101, 0x10, RZ ;  /* 0x0000001065e07819 */ /* 0x000fe200000006ff */
[----:B------:R-:W-:Y:S01]  /*4bd0*/  FFMA.FTZ R127, R127, UR8, R146 ;  /* 0x000000087f7f7c23 */ /* 0x000fe20008010092 */
[----:B------:R-:W-:Y:S01]  /*4be0*/  FMUL.FTZ R146, R223, UR7 ;  /* 0x00000007df927c20 */ /* 0x000fe20008410000 */
[----:B------:R-:W-:Y:S01]  /*4bf0*/  FFMA.FTZ R124, R145, UR8, R124 ;  /* 0x00000008917c7c23 */ /* 0x000fe2000801007c */
[----:B------:R-:W-:Y:S01]  /*4c00*/  PRMT R145, R120, 0x7632, R145 ;  /* 0x0000763278917816 */ /* 0x000fe20000000091 */
[----:B------:R-:W-:Y:S01]  /*4c10*/  FADD.FTZ R226, R226, -R227 ;  /* 0x800000e3e2e27221 */ /* 0x000fe20000010000 */
[----:B------:R-:W-:Y:S01]  /*4c20*/  SHF.L.U32 R120, R120, 0x10, RZ ;  /* 0x0000001078787819 */ /* 0x000fe200000006ff */
[----:B------:R-:W-:Y:S01]  /*4c30*/  FMUL.FTZ R125, R124, UR7 ;  /* 0x000000077c7d7c20 */ /* 0x000fe20008410000 */
[----:B------:R-:W-:Y:S01]  /*4c40*/  FMUL.FTZ R147, R37, R146 ;  /* 0x0000009225937220 */ /* 0x000fe20000410000 */
[----:B------:R-:W-:Y:S01]  /*4c50*/  SHF.L.U32 R145, R145, 0x10, RZ ;  /* 0x0000001091917819 */ /* 0x000fe200000006ff */
[----:B------:R-:W-:Y:S01]  /*4c60*/  FFMA.FTZ R224, R229, UR8, R224 ;  /* 0x00000008e5e07c23 */ /* 0x000fe200080100e0 */
[----:B------:R-:W-:Y:S01]  /*4c70*/  FMUL.FTZ R124, R125, R120 ;  /* 0x000000787d7c7220 */ /* 0x000fe20000410000 */
[----:B------:R-:W-:Y:S01]  /*4c80*/  FMUL.FTZ R120, R36, R125 ;  /* 0x0000007d24787220 */ /* 0x000fe20000410000 */
[----:B------:R-:W-:Y:S01]  /*4c90*/  SHF.L.U32 R223, R103, 0x10, RZ ;  /* 0x0000001067df7819 */ /* 0x000fe200000006ff */
[----:B------:R-:W-:Y:S01]  /*4ca0*/  FMUL.FTZ R125, R146, R145 ;  /* 0x00000091927d7220 */ /* 0x000fe20000410000 */
[----:B------:R-:W-:Y:S01]  /*4cb0*/  PRMT R171, R121, 0x7632, R171 ;  /* 0x0000763279ab7816 */ /* 0x000fe200000000ab */
[----:B------:R-:W-:Y:S01]  /*4cc0*/  FMUL.FTZ R224, R224, UR7 ;  /* 0x00000007e0e07c20 */ /* 0x000fe20008410000 */
[----:B------:R-:W-:Y:S01]  /*4cd0*/  F2FP.BF16.F32.PACK_AB R120, R147, R120 ;  /* 0x000000789378723e */ /* 0x000fe200000010ff */
[----:B------:R-:W-:Y:S01]  /*4ce0*/  FFMA.FTZ R223, R226, UR8, R223 ;  /* 0x00000008e2df7c23 */ /* 0x000fe200080100df */
[----:B------:R-:W-:Y:S01]  /*4cf0*/  SHF.L.U32 R147, R102, 0x10, RZ ;  /* 0x0000001066937819 */ /* 0x000fe200000006ff */
[----:B------:R-:W-:Y:S01]  /*4d00*/  FMUL.FTZ R170, R170, UR7 ;  /* 0x00000007aaaa7c20 */ /* 0x000fe20008410000 */
[----:B------:R-:W-:-:S02]  /*4d10*/  PRMT R146, R122, 0x7632, R146 ;  /* 0x000076327a927816 */ /* 0x000fc40000000092 */
[----:B------:R-:W-:Y:S01]  /*4d20*/  SHF.L.U32 R163, R121, 0x10, RZ ;  /* 0x0000001079a37819 */ /* 0x000fe200000006ff */
[----:B------:R-:W-:Y:S01]  /*4d30*/  FFMA.FTZ R147, R228, UR8, R147 ;  /* 0x00000008e4937c23 */ /* 0x000fe20008010093 */
[----:B------:R-:W-:Y:S01]  /*4d40*/  SHF.L.U32 R171, R171, 0x10, RZ ;  /* 0x00000010abab7819 */ /* 0x000fe200000006ff */
[----:B------:R-:W-:Y:S01]  /*4d50*/  FMUL.FTZ R121, R223, UR7 ;  /* 0x00000007df797c20 */ /* 0x000fe20008410000 */
[----:B------:R-:W-:Y:S01]  /*4d60*/  SHF.L.U32 R145, R122, 0x10, RZ ;  /* 0x000000107a917819 */ /* 0x000fe200000006ff */
[----:B------:R-:W-:Y:S01]  /*4d70*/  FMUL.FTZ R147, R147, UR7 ;  /* 0x0000000793937c20 */ /* 0x000fe20008410000 */
[----:B------:R-:W-:Y:S01]  /*4d80*/  PRMT R148, R123, 0x7632, R148 ;  /* 0x000076327b947816 */ /* 0x000fe20000000094 */
[----:B------:R-:W-:Y:S01]  /*4d90*/  FMUL.FTZ R122, R127, UR7 ;  /* 0x000000077f7a7c20 */ /* 0x000fe20008410000 */
[----:B------:R-:W-:Y:S01]  /*4da0*/  SHF.L.U32 R123, R123, 0x10, RZ ;  /* 0x000000107b7b7819 */ /* 0x000fe200000006ff */
[----:B------:R-:W-:Y:S01]  /*4db0*/  FMUL.FTZ R126, R224, R163 ;  /* 0x000000a3e07e7220 */ /* 0x000fe20000410000 */
        /* <DEDUP_REMOVED lines=17> */
.L_x_3308:
[--C-:B------:R-:W-:Y:S01]  /*4ed0*/  FFMA.FTZ R117, R224, UR4, R144.reuse ;  /* 0x00000004e0757c23 */ /* 0x100fe20008010090 */
[--C-:B------:R-:W-:Y:S01]  /*4ee0*/  FFMA.FTZ R116, R225, UR4, R144.reuse ;  /* 0x00000004e1747c23 */ /* 0x100fe20008010090 */
[----:B------:R-:W-:Y:S01]  /*4ef0*/  FFMA.FTZ R145, R145, UR4, R144 ;  /* 0x0000000491917c23 */ /* 0x000fe20008010090 */
[----:B-----5:R-:W-:Y:S01]  /*4f00*/  PRMT R118, R102, 0x7632, R118 ;  /* 0x0000763266767816 */ /* 0x020fe20000000076 */
[----:B------:R-:W-:Y:S01]  /*4f10*/  FADD.FTZ R224, R170, -R117 ;  /* 0x80000075aae07221 */ /* 0x000fe20000010000 */
[----:B------:R-:W-:Y:S01]  /*4f20*/  FFMA.FTZ R117, R230, UR4, R144 ;  /* 0x00000004e6757c23 */ /* 0x000fe20008010090 */
[----:B------:R-:W-:Y:S01]  /*4f30*/  FADD.FTZ R223, R223, -R116 ;  /* 0x80000074dfdf7221 */ /* 0x000fe20000010000 */
[--C-:B------:R-:W-:Y:S01]  /*4f40*/  FFMA.FTZ R116, R231, UR4, R144.reuse ;  /* 0x00000004e7747c23 */ /* 0x100fe20008010090 */
[--C-:B------:R-:W-:Y:S01]  /*4f50*/  FFMA.FTZ R170, R171, UR4, R144.reuse ;  /* 0x00000004abaa7c23 */ /* 0x100fe20008010090 */
[----:B------:R-:W-:Y:S01]  /*4f60*/  FADD.FTZ R228, R228, -R117 ;  /* 0x80000075e4e47221 */ /* 0x000fe20000010000 */
[----:B------:R-:W-:Y:S01]  /*4f70*/  FFMA.FTZ R117, R148, UR4, R144 ;  /* 0x0000000494757c23 */ /* 0x000fe20008010090 */
[--C-:B------:R-:W-:Y:S01]  /*4f80*/  FADD.FTZ R229, R229, -R116.reuse ;  /* 0x80000074e5e57221 */ /* 0x100fe20000010000 */
[----:B------:R-:W-:Y:S01]  /*4f90*/  PRMT R116, R100, 0x7632, R116 ;  /* 0x0000763264747816 */ /* 0x000fe20000000074 */
[----:B------:R-:W-:Y:S01]  /*4fa0*/  FADD.FTZ R232, R232, -R145 ;  /* 0x80000091e8e87221 */ /* 0x000fe20000010000 */
[--C-:B------:R-:W-:Y:S01]  /*4fb0*/  FADD.FTZ R126, R146, -R117.reuse ;  /* 0x80000075927e7221 */ /* 0x100fe20000010000 */
[----:B------:R-:W-:Y:S01]  /*4fc0*/  PRMT R117, R101, 0x7632, R117 ;  /* 0x0000763265757816 */ /* 0x000fe20000000075 */
[----:B------:R-:W-:Y:S01]  /*4fd0*/  FADD.FTZ R170, R147, -R170 ;  /* 0x800000aa93aa7221 */ /* 0x000fe20000010000 */
[----:B------:R-:W-:Y:S01]  /*4fe0*/  PRMT R124, R103, 0x7632, R124 ;  /* 0x00007632677c7816 */ /* 0x000fe2000000007c */
[----:B------:R-:W-:Y:S01]  /*4ff0*/  FFMA.FTZ R119, R227, UR4, R144 ;  /* 0x00000004e3777c23 */ /* 0x000fe20008010090 */
[----:B------:R-:W-:-:S02]  /*5000*/  SHF.L.U32 R117, R117, 0x10, RZ ;  /* 0x0000001075757819 */ /* 0x000fc400000006ff */
[----:B------:R-:W-:Y:S01]  /*5010*/  SHF.L.U32 R116, R116, 0x10, RZ ;  /* 0x0000001074747819 */ /* 0x000fe200000006ff */
[----:B------:R-:W-:Y:S01]  /*5020*/  FADD.FTZ R119, R226, -R119 ;  /* 0x80000077e2777221 */ /* 0x000fe20000010000 */
[----:B------:R-:W-:Y:S01]  /*5030*/  SHF.L.U32 R125, R118, 0x10, RZ ;  /* 0x00000010767d7819 */ /* 0x000fe200000006ff */
[----:B------:R-:W-:Y:S01]  /*5040*/  FFMA.FTZ R224, R224, UR8, R117 ;  /* 0x00000008e0e07c23 */ /* 0x000fe20008010075 */
[----:B------:R-:W-:Y:S01]  /*5050*/  SHF.L.U32 R117, R100, 0x10, RZ ;  /* 0x0000001064757819 */ /* 0x000fe200000006ff */
[----:B------:R-:W-:Y:S01]  /*5060*/  FFMA.FTZ R116, R223, UR8, R116 ;  /* 0x00000008df747c23 */ /* 0x000fe20008010074 */
[----:B------:R-:W-:Y:S01]  /*5070*/  SHF.L.U32 R127, R124, 0x10, RZ ;  /* 0x000000107c7f7819 */ /* 0x000fe200000006ff */
[----:B------:R-:W-:Y:S01]  /*5080*/  FFMA.FTZ R170, R170, UR8, R125 ;  /* 0x00000008aaaa7c23 */ /* 0x000fe2000801007d */
[----:B------:R-:W-:Y:S01]  /*5090*/  PRMT R118, R120, 0x7632, R118 ;  /* 0x0000763278767816 */ /* 0x000fe20000000076 */
[----:B------:R-:W-:Y:S01]  /*50a0*/  FFMA.FTZ R117, R232, UR8, R117 ;  /* 0x00000008e8757c23 */ /* 0x000fe20008010075 */
[----:B------:R-:W-:Y:S01]  /*50b0*/  SHF.L.U32 R120, R120, 0x10, RZ ;  /* 0x0000001078787819 */ /* 0x000fe200000006ff */
[----:B------:R-:W-:Y:S01]  /*50c0*/  FFMA.FTZ R126, R126, UR8, R127 ;  /* 0x000000087e7e7c23 */ /* 0x000fe2000801007f */
[----:B------:R-:W-:Y:S01]  /*50d0*/  SHF.L.U32 R127, R118, 0x10, RZ ;  /* 0x00000010767f7819 */ /* 0x000fe200000006ff */
[----:B------:R-:W-:Y:S01]  /*50e0*/  FMUL.FTZ R125, R117, UR7 ;  /* 0x00000007757d7c20 */ /* 0x000fe20008410000 */
[C---:B------:R-:W-:Y:S01]  /*50f0*/  FMUL.FTZ R118, R116.reuse, UR7 ;  /* 0x0000000774767c20 */ /* 0x040fe20008410000 */
[----:B------:R-:W-:-:S02]  /*5100*/  F2FP.BF16.F32.PACK_AB R116, R116, R117 ;  /* 0x000000757474723e */ /* 0x000fc400000010ff */
[----:B------:R-:W-:Y:S01]  /*5110*/  FMUL.FTZ R124, R125, R120 ;  /* 0x000000787d7c7220 */ /* 0x000fe20000410000 */
[----:B------:R-:W-:Y:S01]  /*5120*/  FMUL.FTZ R120, R36, R125 ;  /* 0x0000007d24787220 */ /* 0x000fe20000410000 */
[----:B------:R-:W-:Y:S01]  /*5130*/  FMUL.FTZ R145, R37, R118 ;  /* 0x0000007625917220 */ /* 0x000fe20000410000 */
[----:B------:R-:W-:Y:S01]  /*5140*/  FMUL.FTZ R125, R118, R127 ;  /* 0x0000007f767d7220 */ /* 0x000fe20000410000 */
[----:B------:R-:W-:Y:S02]  /*5150*/  SHF.L.U32 R118, R101, 0x10, RZ ;  /* 0x0000001065767819 */ /* 0x000fe400000006ff */
[----:B------:R-:W-:Y:S02]  /*5160*/  SHF.L.U32 R171, R102, 0x10, RZ ;  /* 0x0000001066ab7819 */ /* 0x000fe400000006ff */
[----:B------:R-:W-:Y:S01]  /*5170*/  PRMT R163, R121, 0x7632, R163 ;  /* 0x0000763279a37816 */ /* 0x000fe200000000a3 */
[----:B------:R-:W-:Y:S01]  /*5180*/  FFMA.FTZ R117, R229, UR8, R118 ;  /* 0x00000008e5757c23 */ /* 0x000fe20008010076 */
[----:B------:R-:W-:Y:S01]  /*5190*/  SHF.L.U32 R118, R103, 0x10, RZ ;  /* 0x0000001067767819 */ /* 0x000fe200000006ff */
[----:B------:R-:W-:Y:S01]  /*51a0*/  FFMA.FTZ R171, R228, UR8, R171 ;  /* 0x00000008e4ab7c23 */ /* 0x000fe200080100ab */
[----:B------:R-:W-:-:S02]  /*51b0*/  PRMT R147, R122, 0x7632, R147 ;  /* 0x000076327a937816 */ /* 0x000fc40000000093 */
[----:B------:R-:W-:Y:S01]  /*51c0*/  PRMT R148, R123, 0x7632, R148 ;  /* 0x000076327b947816 */ /* 0x000fe20000000094 */
[----:B------:R-:W-:Y:S01]  /*51d0*/  FFMA.FTZ R119, R119, UR8, R118 ;  /* 0x0000000877777c23 */ /* 0x000fe20008010076 */
[----:B------:R-:W-:Y:S01]  /*51e0*/  SHF.L.U32 R162, R123, 0x10, RZ ;  /* 0x000000107ba27819 */ /* 0x000fe200000006ff */
[----:B------:R-:W-:Y:S01]  /*51f0*/  FMUL.FTZ R123, R117, UR7 ;  /* 0x00000007757b7c20 */ /* 0x000fe20008410000 */
[----:B------:R-:W-:Y:S01]  /*5200*/  SHF.L.U32 R127, R121, 0x10, RZ ;  /* 0x00000010797f7819 */ /* 0x000fe200000006ff */
[----:B------:R-:W-:Y:S01]  /*5210*/  FMUL.FTZ R146, R171, UR7 ;  /* 0x00000007ab927c20 */ /* 0x000fe20008410000 */
[----:B------:R-:W-:Y:S01]  /*5220*/  F2FP.BF16.F32.PACK_AB R120, R145, R120 ;  /* 0x000000789178723e */ /* 0x000fe200000010ff */
[----:B------:R-:W-:Y:S01]  /*5230*/  FMUL.FTZ R121, R119, UR7 ;  /* 0x0000000777797c20 */ /* 0x000fe20008410000 */
[----:B------:R-:W-:Y:S02]  /*5240*/  SHF.L.U32 R163, R163, 0x10, RZ ;  /* 0x00000010a3a37819 */ /* 0x000fe400000006ff */
[C---:B------:R-:W-:Y:S01]  /*5250*/  F2FP.BF16.F32.PACK_AB R117, R224.reuse, R117 ;  /* 0x00000075e075723e */ /* 0x040fe200000010ff */
[----:B------:R-:W-:Y:S01]  /*5260*/  FMUL.FTZ R224, R224, UR7 ;  /* 0x00000007e0e07c20 */ /* 0x000fe20008410000 */
[----:B------:R-:W-:Y:S01]  /*5270*/  SHF.L.U32 R145, R122, 0x10, RZ ;  /* 0x000000107a917819 */ /* 0x000fe200000006ff */
[----:B------:R-:W-:Y:S01]  /*5280*/  FMUL.FTZ R122, R126, UR7 ;  /* 0x000000077e7a7c20 */ /* 0x000fe20008410000 */
[----:B------:R-:W-:-:S02]  /*5290*/  SHF.L.U32 R147, R147, 0x10, RZ ;  /* 0x0000001093937819 */ /* 0x000fc400000006ff */
[C---:B------:R-:W-:Y:S01]  /*52a0*/  F2FP.BF16.F32.PACK_AB R118, R170.reuse, R171 ;  /* 0x000000abaa76723e */ /* 0x040fe200000010ff */
[----:B------:R-:W-:Y:S01]  /*52b0*/  FMUL.FTZ R170, R170, UR7 ;  /* 0x00000007aaaa7c20 */ /* 0x000fe20008410000 */
[----:B------:R-:W-:Y:S01]  /*52c0*/  F2FP.BF16.F32.PACK_AB R119, R126, R119 ;  /* 0x000000777e77723e */ /* 0x000fe200000010ff */
        /* <DEDUP_REMOVED lines=16> */
.L_x_3309:
[----:B------:R-:W-:Y:S01]  /*53d0*/  ISETP.NE.U32.AND P0, PT, RZ, UR24, PT ;  /* 0x00000018ff007c0c */ /* 0x000fe2000bf05070 */
[----:B------:R-:W0:Y:S01]  /*53e0*/  LDC.64 R224, c[0x0][0x468] ;  /* 0x00011a00ffe07b82 */ /* 0x000e220000000a00 */
[----:B------:R-:W-:Y:S02]  /*53f0*/  IADD3 R170, PT, PT, R161, 0x80, RZ ;  /* 0x00000080a1aa7810 */ /* 0x000fe40007ffe0ff */
[----:B------:R-:W-:-:S05]  /*5400*/  ISETP.NE.AND.EX P0, PT, RZ, UR25, PT, P0 ;  /* 0x00000019ff007c0c */ /* 0x000fca000bf05300 */
[----:B------:R-:W1:Y:S08]  /*5410*/  LDC.64 R226, c[0x0][0x390] ;  /* 0x0000e400ffe27b82 */ /* 0x000e700000000a00 */
[----:B------:R-:W2:Y:S02]  /*5420*/  @P0 LDC.64 R162, c[0x0][0x478] ;  /* 0x00011e00ffa20b82 */ /* 0x000ea40000000a00 */
[----:B--2---:R-:W-:-:S05]  /*5430*/  @P0 IMAD.WIDE.U32 R162, R161, 0x10, R162 ;  /* 0x00000010a1a20825 */ /* 0x004fca00078e00a2 */
[----:B------:R0:W-:Y:S02]  /*5440*/  @P0 STG.E.128 desc[UR18][R162.64], R116 ;  /* 0x00000074a2000986 */ /* 0x0001e4000c101d12 */
[----:B0-----:R-:W-:-:S05]  /*5450*/  IMAD.WIDE.U32 R162, R161, 0x10, R224 ;  /* 0x00000010a1a27825 */ /* 0x001fca00078e00e0 */
[----:B------:R1:W-:Y:S02]  /*5460*/  STG.E.128 desc[UR18][R162.64], R120 ;  /* 0x00000078a2007986 */ /* 0x0003e4000c101d12 */
[----:B-1----:R-:W-:-:S06]  /*5470*/  IMAD.WIDE.U32 R120, R170, 0x10, R226 ;  /* 0x00000010aa787825 */ /* 0x002fcc00078e00e2 */
[----:B------:R-:W5:Y:S01]  /*5480*/  LDG.E.128 R120, desc[UR18][R120.64] ;  /* 0x0000001278787981 */ /* 0x000f62000c1e1d00 */
[----:B------:R-:W-:Y:S05]  /*5490*/  @!P0 BRA `(.L_x_3310) ;  /* 0x0000000400448947 */ /* 0x000fea0003800000 */
[--C-:B------:R-:W-:Y:S01]  /*54a0*/  FFMA.FTZ R117, R182, UR4, R144.reuse ;  /* 0x00000004b6757c23 */ /* 0x100fe20008010090 */
[--C-:B------:R-:W-:Y:S01]  /*54b0*/  FFMA.FTZ R116, R181, UR4, R144.reuse ;  /* 0x00000004b5747c23 */ /* 0x100fe20008010090 */
[--C-:B------:R-:W-:Y:S01]  /*54c0*/  FFMA.FTZ R197, R197, UR4, R144.reuse ;  /* 0x00000004c5c57c23 */ /* 0x100fe20008010090 */
[----:B------:R-:W-:Y:S01]  /*54d0*/  FFMA.FTZ R199, R199, UR4, R144 ;  /* 0x00000004c7c77c23 */ /* 0x000fe20008010090 */
[--C-:B------:R-:W-:Y:S01]  /*54e0*/  FADD.FTZ R184, R184, -R117.reuse ;  /* 0x80000075b8b87221 */ /* 0x100fe20000010000 */
[----:B------:R-:W-:Y:S01]  /*54f0*/  PRMT R117, R104, 0x7632, R117 ;  /* 0x0000763268757816 */ /* 0x000fe20000000075 */
[----:B------:R-:W-:Y:S01]  /*5500*/  FADD.FTZ R183, R183, -R116 ;  /* 0x80000074b7b77221 */ /* 0x000fe20000010000 */
[----:B------:R-:W-:Y:S01]  /*5510*/  FADD.FTZ R116, R198, -R197 ;  /* 0x800000c5c6747221 */ /* 0x000fe20000010000 */
[----:B------:R-:W-:Y:S01]  /*5520*/  FADD.FTZ R118, R200, -R199 ;  /* 0x800000c7c8767221 */ /* 0x000fe20000010000 */
[----:B------:R-:W-:Y:S01]  /*5530*/  SHF.L.U32 R117, R117, 0x10, RZ ;  /* 0x0000001075757819 */ /* 0x000fe200000006ff */
[--C-:B------:R-:W-:Y:S01]  /*5540*/  FFMA.FTZ R119, R186, UR4, R144.reuse ;  /* 0x00000004ba777c23 */ /* 0x100fe20008010090 */
[----:B------:R-:W-:Y:S01]  /*5550*/  SHF.L.U32 R182, R104, 0x10, RZ ;  /* 0x0000001068b67819 */ /* 0x000fe200000006ff */
[--C-:B------:R-:W-:Y:S01]  /*5560*/  FFMA.FTZ R162, R185, UR4, R144.reuse ;  /* 0x00000004b9a27c23 */ /* 0x100fe20008010090 */
[----:B------:R-:W-:Y:S01]  /*5570*/  FFMA.FTZ R201, R201, UR4, R144 ;  /* 0x00000004c9c97c23 */ /* 0x000fe20008010090 */
[--C-:B------:R-:W-:Y:S01]  /*5580*/  FFMA.FTZ R116, R116, UR8, R117.reuse ;  /* 0x0000000874747c23 */ /* 0x100fe20008010075 */
[----:B------:R-:W-:Y:S01]  /*5590*/  PRMT R117, R105, 0x7632, R117 ;  /* 0x0000763269757816 */ /* 0x000fe20000000075 */
[----:B------:R-:W-:Y:S01]  /*55a0*/  FFMA.FTZ R183, R183, UR8, R182 ;  /* 0x00000008b7b77c23 */ /* 0x000fe200080100b6 */
[--C-:B------:R-:W-:Y:S01]  /*55b0*/  FADD.FTZ R188, R188, -R119.reuse ;  /* 0x80000077bcbc7221 */ /* 0x100fe20000010000 */
[----:B------:R-:W-:Y:S01]  /*55c0*/  FMUL.FTZ R182, R116, UR7 ;  /* 0x0000000774b67c20 */ /* 0x000fe20008410000 */
[----:B------:R-:W-:Y:S01]  /*55d0*/  SHF.L.U32 R117, R117, 0x10, RZ ;  /* 0x0000001075757819 */ /* 0x000fe200000006ff */
[----:B------:R-:W-:Y:S01]  /*55e0*/  FADD.FTZ R187, R187, -R162 ;  /* 0x800000a2bbbb7221 */ /* 0x000fe20000010000 */
[----:B------:R-:W-:Y:S01]  /*55f0*/  PRMT R119, R106, 0x7632, R119 ;  /* 0x000076326a777816 */ /* 0x000fe20000000077 */
[----:B------:R-:W-:Y:S01]  /*5600*/  FFMA.FTZ R203, R203, UR4, R144 ;  /* 0x00000004cbcb7c23 */ /* 0x000fe20008010090 */
[----:B------:R-:W-:Y:S01]  /*5610*/  PRMT R162, R107, 0x7632, R162 ;  /* 0x000076326ba27816 */ /* 0x000fe200000000a2 */
[--C-:B------:R-:W-:Y:S01]  /*5620*/  FFMA.FTZ R118, R118, UR8, R117.reuse ;  /* 0x0000000876767c23 */ /* 0x100fe20008010075 */
[----:B-----5:R-:W-:Y:S01]  /*5630*/  PRMT R117, R120, 0x7632, R117 ;  /* 0x0000763278757816 */ /* 0x020fe20000000075 */
[----:B------:R-:W-:Y:S01]  /*5640*/  FADD.FTZ R202, R202, -R201 ;  /* 0x800000c9caca7221 */ /* 0x000fe20000010000 */
[----:B------:R-:W-:Y:S01]  /*5650*/  SHF.L.U32 R120, R120, 0x10, RZ ;  /* 0x0000001078787819 */ /* 0x000fe200000006ff */
[----:B------:R-:W-:Y:S01]  /*5660*/  FADD.FTZ R203, R204, -R203 ;  /* 0x800000cbcccb7221 */ /* 0x000fe20000010000 */
[----:B------:R-:W-:Y:S01]  /*5670*/  SHF.L.U32 R163, R117, 0x10, RZ ;  /* 0x0000001075a37819 */ /* 0x000fe200000006ff */
[----:B------:R-:W-:Y:S01]  /*5680*/  FMUL.FTZ R117, R183, UR7 ;  /* 0x00000007b7757c20 */ /* 0x000fe20008410000 */
[----:B------:R-:W-:-:S02]  /*5690*/  SHF.L.U32 R119, R119, 0x10, RZ ;  /* 0x0000001077777819 */ /* 0x000fc400000006ff */
[----:B------:R-:W-:Y:S01]  /*56a0*/  SHF.L.U32 R162, R162, 0x10, RZ ;  /* 0x00000010a2a27819 */ /* 0x000fe200000006ff */
[----:B------:R-:W-:Y:S01]  /*56b0*/  FMUL.FTZ R181, R117, R120 ;  /* 0x0000007875b57220 */ /* 0x000fe20000410000 */
[----:B------:R-:W-:Y:S01]  /*56c0*/  FMUL.FTZ R120, R44, R117 ;  /* 0x000000752c787220 */ /* 0x000fe20000410000 */
[----:B------:R-:W-:Y:S01]  /*56d0*/  FMUL.FTZ R117, R45, R182 ;  /* 0x000000b62d757220 */ /* 0x000fe20000410000 */
[----:B------:R-:W-:Y:S01]  /*56e0*/  SHF.L.U32 R171, R107, 0x10, RZ ;  /* 0x000000106bab7819 */ /* 0x000fe200000006ff */
[----:B------:R-:W-:Y:S01]  /*56f0*/  FFMA.FTZ R119, R202, UR8, R119 ;  /* 0x00000008ca777c23 */ /* 0x000fe20008010077 */
[----:B------:R-:W-:Y:S01]  /*5700*/  FFMA.FTZ R162, R203, UR8, R162 ;  /* 0x00000008cba27c23 */ /* 0x000fe200080100a2 */
[----:B------:R-:W-:Y:S01]  /*5710*/  PRMT R186, R122, 0x7632, R186 ;  /* 0x000076327aba7816 */ /* 0x000fe200000000ba */
[----:B------:R-:W-:Y:S01]  /*5720*/  FMUL.FTZ R182, R182, R163 ;  /* 0x000000a3b6b67220 */ /* 0x000fe20000410000 */
[----:B------:R-:W-:Y:S01]  /*5730*/  F2FP.BF16.F32.PACK_AB R120, R117, R120 ;  /* 0x000000787578723e */ /* 0x000fe200000010ff */
[----:B------:R-:W-:Y:S01]  /*5740*/  FFMA.FTZ R171, R188, UR8, R171 ;  /* 0x00000008bcab7c23 */ /* 0x000fe200080100ab */
[----:B------:R-:W-:Y:S01]  /*5750*/  SHF.L.U32 R117, R105, 0x10, RZ ;  /* 0x0000001069757819 */ /* 0x000fe200000006ff */
[----:B------:R-:W-:Y:S01]  /*5760*/  FMUL.FTZ R199, R119, UR7 ;  /* 0x0000000777c77c20 */ /* 0x000fe20008410000 */
[----:B------:R-:W-:Y:S01]  /*5770*/  PRMT R188, R123, 0x7632, R188 ;  /* 0x000076327bbc7816 */ /* 0x000fe200000000bc */
[----:B------:R-:W-:Y:S01]  /*5780*/  FMUL.FTZ R163, R171, UR7 ;  /* 0x00000007aba37c20 */ /* 0x000fe20008410000 */
[----:B------:R-:W-:Y:S01]  /*5790*/  SHF.L.U32 R122, R122, 0x10, RZ ;  /* 0x000000107a7a7819 */ /* 0x000fe200000006ff */
[----:B------:R-:W-:Y:S01]  /*57a0*/  FFMA.FTZ R117, R184, UR8, R117 ;  /* 0x00000008b8757c23 */ /* 0x000fe20008010075 */
[----:B------:R-:W-:-:S02]  /*57b0*/  SHF.L.U32 R184, R106, 0x10, RZ ;  /* 0x000000106ab87819 */ /* 0x000fc400000006ff */
[----:B------:R-:W-:Y:S01]  /*57c0*/  SHF.L.U32 R123, R123, 0x10, RZ ;  /* 0x000000107b7b7819 */ /* 0x000fe200000006ff */
[----:B------:R-:W-:Y:S01]  /*57d0*/  FMUL.FTZ R185, R117, UR7 ;  /* 0x0000000775b97c20 */ /* 0x000fe20008410000 */
[C---:B------:R-:W-:Y:S01]  /*57e0*/  F2FP.BF16.F32.PACK_AB R117, R118.reuse, R117 ;  /* 0x000000757675723e */ /* 0x040fe200000010ff */
[--C-:B------:R-:W-:Y:S01]  /*57f0*/  FFMA.FTZ R198, R187, UR8, R184.reuse ;  /* 0x00000008bbc67c23 */ /* 0x100fe200080100b8 */
[C---:B------:R-:W-:Y:S01]  /*5800*/  PRMT R184, R121.reuse, 0x7632, R184 ;  /* 0x0000763279b87816 */ /* 0x040fe200000000b8 */
[----:B------:R-:W-:Y:S01]  /*5810*/  FMUL.FTZ R187, R118, UR7 ;  /* 0x0000000776bb7c20 */ /* 0x000fe20008410000 */
[----:B------:R-:W-:Y:S01]  /*5820*/  SHF.L.U32 R121, R121, 0x10, RZ ;  /* 0x0000001079797819 */ /* 0x000fe200000006ff */
[----:B------:R-:W-:Y:S01]  /*5830*/  FMUL.FTZ R197, R198, UR7 ;  /* 0x00000007c6c57c20 */ /* 0x000fe20008410000 */
[----:B------:R-:W-:Y:S02]  /*5840*/  SHF.L.U32 R184, R184, 0x10, RZ ;  /* 0x00000010b8b87819 */ /* 0x000fe400000006ff */
[----:B------:R-:W-:Y:S01]  /*5850*/  F2FP.BF16.F32.PACK_AB R118, R119, R198 ;  /* 0x000000c67776723e */ /* 0x000fe200000010ff */
[----:B------:R-:W-:Y:S01]  /*5860*/  FMUL.FTZ R198, R47, R187 ;  /* 0x000000bb2fc67220 */ /* 0x000fe20000410000 */
[----:B------:R-:W-:Y:S01]  /*5870*/  SHF.L.U32 R186, R186, 0x10, RZ ;  /* 0x00000010baba7819 */ /* 0x000fe200000006ff */
[----:B------:R-:W-:Y:S01]  /*5880*/  FMUL.FTZ R184, R187, R184 ;  /* 0x000000b8bbb87220 */ /* 0x000fe20000410000 */
[----:B------:R-:W-:Y:S01]  /*5890*/  SHF.L.U32 R188, R188, 0x10, RZ ;  /* 0x00000010bcbc7819 */ /* 0x000fe200000006ff */
[----:B------:R-:W-:Y:S01]  /*58a0*/  FMUL.FTZ R187, R163, R123 ;  /* 0x0000007ba3bb7220 */ /* 0x000fe20000410000 */
        /* <DEDUP_REMOVED lines=16> */
.L_x_3310:
[--C-:B------:R-:W-:Y:S01]  /*59b0*/  FFMA.FTZ R163, R182, UR4, R144.reuse ;  /* 0x00000004b6a37c23 */ /* 0x100fe20008010090 */
[--C-:B------:R-:W-:Y:S01]  /*59c0*/  FFMA.FTZ R182, R185, UR4, R144.reuse ;  /* 0x00000004b9b67c23 */ /* 0x100fe20008010090 */
[--C-:B------:R-:W-:Y:S01]  /*59d0*/  FFMA.FTZ R162, R181, UR4, R144.reuse ;  /* 0x00000004b5a27c23 */ /* 0x100fe20008010090 */
[----:B------:R-:W-:Y:S01]  /*59e0*/  PRMT R181, R104, 0x7632, R181 ;  /* 0x0000763268b57816 */ /* 0x000fe200000000b5 */
[----:B------:R-:W-:Y:S01]  /*59f0*/  FFMA.FTZ R197, R197, UR4, R144 ;  /* 0x00000004c5c57c23 */ /* 0x000fe20008010090 */
[----:B------:R-:W-:Y:S01]  /*5a00*/  FADD.FTZ R187, R187, -R182 ;  /* 0x800000b6bbbb7221 */ /* 0x000fe20000010000 */
[----:B------:R-:W-:Y:S01]  /*5a10*/  FFMA.FTZ R171, R186, UR4, R144 ;  /* 0x00000004baab7c23 */ /* 0x000fe20008010090 */
[----:B------:R-:W-:Y:S01]  /*5a20*/  PRMT R182, R105, 0x7632, R182 ;  /* 0x0000763269b67816 */ /* 0x000fe200000000b6 */
[----:B------:R-:W-:Y:S01]  /*5a30*/  FADD.FTZ R184, R184, -R163 ;  /* 0x800000a3b8b87221 */ /* 0x000fe20000010000 */
[----:B------:R-:W-:Y:S01]  /*5a40*/  PRMT R186, R106, 0x7632, R186 ;  /* 0x000076326aba7816 */ /* 0x000fe200000000ba */
[----:B------:R-:W-:Y:S01]  /*5a50*/  FADD.FTZ R198, R198, -R197 ;  /* 0x800000c5c6c67221 */ /* 0x000fe20000010000 */
[----:B------:R-:W-:Y:S01]  /*5a60*/  SHF.L.U32 R181, R181, 0x10, RZ ;  /* 0x00000010b5b57819 */ /* 0x000fe200000006ff */
[----:B------:R-:W-:Y:S01]  /*5a70*/  FFMA.FTZ R163, R201, UR4, R144 ;  /* 0x00000004c9a37c23 */ /* 0x000fe20008010090 */
[----:B------:R-:W-:Y:S01]  /*5a80*/  SHF.L.U32 R185, R182, 0x10, RZ ;  /* 0x00000010b6b97819 */ /* 0x000fe200000006ff */
[----:B------:R-:W-:Y:S01]  /*5a90*/  FADD.FTZ R183, R183, -R162 ;  /* 0x800000a2b7b77221 */ /* 0x000fe20000010000 */
[----:B------:R-:W-:Y:S01]  /*5aa0*/  SHF.L.U32 R186, R186, 0x10, RZ ;  /* 0x00000010baba7819 */ /* 0x000fe200000006ff */
[----:B------:R-:W-:Y:S01]  /*5ab0*/  FADD.FTZ R163, R202, -R163 ;  /* 0x800000a3caa37221 */ /* 0x000fe20000010000 */
[----:B------:R-:W-:Y:S01]  /*5ac0*/  SHF.L.U32 R182, R104, 0x10, RZ ;  /* 0x0000001068b67819 */ /* 0x000fe200000006ff */
[--C-:B------:R-:W-:Y:S01]  /*5ad0*/  FFMA.FTZ R198, R198, UR8, R181.reuse ;  /* 0x00000008c6c67c23 */ /* 0x100fe200080100b5 */
[----:B------:R-:W-:Y:S01]  /*5ae0*/  PRMT R181, R107, 0x7632, R181 ;  /* 0x000076326bb57816 */ /* 0x000fe200000000b5 */
[----:B------:R-:W-:Y:S01]  /*5af0*/  FFMA.FTZ R199, R199, UR4, R144 ;  /* 0x00000004c7c77c23 */ /* 0x000fe20008010090 */
[----:B------:R-:W-:Y:S01]  /*5b00*/  FFMA.FTZ R163, R163, UR8, R186 ;  /* 0x00000008a3a37c23 */ /* 0x000fe200080100ba */
[----:B------:R-:W-:Y:S01]  /*5b10*/  FFMA.FTZ R182, R183, UR8, R182 ;  /* 0x00000008b7b67c23 */ /* 0x000fe200080100b6 */
[----:B------:R-:W-:Y:S01]  /*5b20*/  SHF.L.U32 R186, R181, 0x10, RZ ;  /* 0x00000010b5ba7819 */ /* 0x000fe200000006ff */
[----:B------:R-:W-:Y:S01]  /*5b30*/  FADD.FTZ R162, R200, -R199 ;  /* 0x800000c7c8a27221 */ /* 0x000fe20000010000 */
[----:B-----5:R-:W-:Y:S01]  /*5b40*/  PRMT R181, R120, 0x7632, R181 ;  /* 0x0000763278b57816 */ /* 0x020fe200000000b5 */
[----:B------:R-:W-:Y:S01]  /*5b50*/  FMUL.FTZ R183, R182, UR7 ;  /* 0x00000007b6b77c20 */ /* 0x000fe20008410000 */
[----:B------:R-:W-:Y:S01]  /*5b60*/  SHF.L.U32 R120, R120, 0x10, RZ ;  /* 0x0000001078787819 */ /* 0x000fe200000006ff */
[----:B------:R-:W-:Y:S01]  /*5b70*/  FFMA.FTZ R162, R162, UR8, R185 ;  /* 0x00000008a2a27c23 */ /* 0x000fe200080100b9 */
[----:B------:R-:W-:Y:S01]  /*5b80*/  FMUL.FTZ R198, R198, UR7 ;  /* 0x00000007c6c67c20 */ /* 0x000fe20008410000 */
[----:B------:R-:W-:Y:S01]  /*5b90*/  SHF.L.U32 R185, R181, 0x10, RZ ;  /* 0x00000010b5b97819 */ /* 0x000fe200000006ff */
[----:B------:R-:W-:Y:S01]  /*5ba0*/  FFMA.FTZ R203, R203, UR4, R144 ;  /* 0x00000004cbcb7c23 */ /* 0x000fe20008010090 */
[----:B------:R-:W-:Y:S01]  /*5bb0*/  FMUL.FTZ R181, R183, R120 ;  /* 0x00000078b7b57220 */ /* 0x000fe20000410000 */
[----:B------:R-:W-:Y:S01]  /*5bc0*/  FMUL.FTZ R120, R44, R183 ;  /* 0x000000b72c787220 */ /* 0x000fe20000410000 */
[----:B------:R-:W-:Y:S01]  /*5bd0*/  FMUL.FTZ R183, R45, R198 ;  /* 0x000000c62db77220 */ /* 0x000fe20000410000 */
[----:B------:R-:W-:Y:S01]  /*5be0*/  FADD.FTZ R188, R188, -R171 ;  /* 0x800000abbcbc7221 */ /* 0x000fe20000010000 */
[----:B------:R-:W-:Y:S01]  /*5bf0*/  FADD.FTZ R171, R204, -R203 ;  /* 0x800000cbccab7221 */ /* 0x000fe20000010000 */
[----:B------:R-:W-:Y:S01]  /*5c00*/  FMUL.FTZ R182, R198, R185 ;  /* 0x000000b9c6b67220 */ /* 0x000fe20000410000 */
[----:B------:R-:W-:Y:S01]  /*5c10*/  PRMT R185, R121, 0x7632, R185 ;  /* 0x0000763279b97816 */ /* 0x000fe200000000b9 */
[----:B------:R-:W-:Y:S01]  /*5c20*/  FMUL.FTZ R198, R162, UR7 ;  /* 0x00000007a2c67c20 */ /* 0x000fe20008410000 */
[----:B------:R-:W-:Y:S01]  /*5c30*/  F2FP.BF16.F32.PACK_AB R120, R183, R120 ;  /* 0x00000078b778723e */ /* 0x000fe200000010ff */
        /* <DEDUP_REMOVED lines=8> */
[--C-:B------:R-:W-:Y:S01]  /*5cc0*/  FFMA.FTZ R187, R187, UR8, R186.reuse ;  /* 0x00000008bbbb7c23 */ /* 0x100fe200080100ba */
[----:B------:R-:W-:Y:S01]  /*5cd0*/  PRMT R186, R122, 0x7632, R186 ;  /* 0x000076327aba7816 */ /* 0x000fe200000000ba */
[----:B------:R-:W-:Y:S01]  /*5ce0*/  FMUL.FTZ R184, R184, UR7 ;  /* 0x00000007b8b87c20 */ /* 0x000fe20008410000 */
[----:B------:R-:W-:Y:S01]  /*5cf0*/  SHF.L.U32 R185, R185, 0x10, RZ ;  /* 0x00000010b9b97819 */ /* 0x000fe200000006ff */
[----:B------:R-:W-:Y:S01]  /*5d00*/  FFMA.FTZ R183, R188, UR8, R183 ;  /* 0x00000008bcb77c23 */ /* 0x000fe200080100b7 */
        /* <DEDUP_REMOVED lines=17> */
[----:B------:R-:W-:-:S02]  /*5e20*/  FMUL.FTZ R162, R51, R171 ;  /* 0x000000ab33a27220 */ /* 0x000fc40000410000 */
[----:B------:R-:W-:Y:S01]  /*5e30*/  FMUL.FTZ R188, R171, R188 ;  /* 0x000000bcabbc7220 */ /* 0x000fe20000410000 */
[----:B------:R-:W-:Y:S02]  /*5e40*/  F2FP.BF16.F32.PACK_AB R121, R198, R121 ;  /* 0x00000079c679723e */ /* 0x000fe400000010ff */
[----:B------:R-:W-:Y:S02]  /*5e50*/  F2FP.BF16.F32.PACK_AB R122, R163, R122 ;  /* 0x0000007aa37a723e */ /* 0x000fe400000010ff */
[----:B------:R-:W-:-:S07]  /*5e60*/  F2FP.BF16.F32.PACK_AB R123, R162, R123 ;  /* 0x0000007ba27b723e */ /* 0x000fce00000010ff */
.L_x_3311:
[----:B------:R-:W0:Y:S02]  /*5e70*/  @P0 LDC.64 R162, c[0x0][0x478] ;  /* 0x00011e00ffa20b82 */ /* 0x000e240000000a00 */
[----:B0-----:R-:W-:-:S05]  /*5e80*/  @P0 IMAD.WIDE.U32 R162, R170, 0x10, R162 ;  /* 0x00000010aaa20825 */ /* 0x001fca00078e00a2 */
        /* <DEDUP_REMOVED lines=8> */
[--C-:B------:R-:W-:Y:S01]  /*5f10*/  FFMA.FTZ R117, R164, UR4, R144.reuse ;  /* 0x00000004a4757c23 */ /* 0x100fe20008010090 */
[--C-:B------:R-:W-:Y:S01]  /*5f20*/  FFMA.FTZ R149, R149, UR4, R144.reuse ;  /* 0x0000000495957c23 */ /* 0x100fe20008010090 */
[----:B------:R-:W-:Y:S01]  /*5f30*/  FFMA.FTZ R169, R169, UR4, R144 ;  /* 0x00000004a9a97c23 */ /* 0x000fe20008010090 */
[--C-:B------:R-:W-:Y:S01]  /*5f40*/  FADD.FTZ R170, R165, -R116.reuse ;  /* 0x80000074a5aa7221 */ /* 0x100fe20000010000 */
        /* <DEDUP_REMOVED lines=9> */
[----:B------:R-:W-:Y:S01]  /*5fe0*/  FFMA.FTZ R116, R150, UR8, R117 ;  /* 0x0000000896747c23 */ /* 0x000fe20008010075 */
[----:B------:R-:W-:Y:S01]  /*5ff0*/  PRMT R119, R109, 0x7632, R119 ;  /* 0x000076326d777816 */ /* 0x000fe20000000077 */
[--C-:B------:R-:W-:Y:S01]  /*6000*/  FFMA.FTZ R117, R170, UR8, R149.reuse ;  /* 0x00000008aa757c23 */ /* 0x100fe20008010095 */
[----:B------:R-:W-:Y:S01]  /*6010*/  PRMT R149, R110, 0x7632, R149 ;  /* 0x000076326e957816 */ /* 0x000fe20000000095 */
[----:B------:R-:W-:Y:S01]  /*6020*/  FFMA.FTZ R163, R163, UR8, R118 ;  /* 0x00000008a3a37c23 */ /* 0x000fe20008010076 */
[----:B------:R-:W-:Y:S01]  /*6030*/  SHF.L.U32 R118, R119, 0x10, RZ ;  /* 0x0000001077767819 */ /* 0x000fe200000006ff */
[----:B------:R-:W-:Y:S01]  /*6040*/  FADD.FTZ R176, R176, -R175 ;  /* 0x800000afb0b07221 */ /* 0x000fe20000010000 */
[----:B------:R-:W-:Y:S01]  /*6050*/  SHF.L.U32 R164, R110, 0x10, RZ ;  /* 0x000000106ea47819 */ /* 0x000fe200000006ff */
[----:B------:R-:W-:Y:S01]  /*6060*/  FFMA.FTZ R177, R177, UR4, R144 ;  /* 0x00000004b1b17c23 */ /* 0x000fe20008010090 */
[----:B------:R-:W-:Y:S01]  /*6070*/  PRMT R119, R111, 0x7632, R119 ;  /* 0x000076326f777816 */ /* 0x000fe20000000077 */
[----:B------:R-:W-:Y:S01]  /*6080*/  FADD.FTZ R167, R168, -R167 ;  /* 0x800000a7a8a77221 */ /* 0x000fe20000010000 */
[----:B------:R-:W-:Y:S01]  /*6090*/  SHF.L.U32 R149, R149, 0x10, RZ ;  /* 0x0000001095957819 */ /* 0x000fe200000006ff */
[----:B------:R-:W-:Y:S01]  /*60a0*/  FFMA.FTZ R164, R151, UR8, R164 ;  /* 0x0000000897a47c23 */ /* 0x000fe200080100a4 */
[----:B------:R-:W-:Y:S01]  /*60b0*/  SHF.L.U32 R150, R111, 0x10, RZ ;  /* 0x000000106f967819 */ /* 0x000fe200000006ff */
[----:B------:R-:W-:Y:S01]  /*60c0*/  FADD.FTZ R178, R178, -R177 ;  /* 0x800000b1b2b27221 */ /* 0x000fe20000010000 */
[----:B------:R-:W-:Y:S01]  /*60d0*/  SHF.L.U32 R165, R119, 0x10, RZ ;  /* 0x0000001077a57819 */ /* 0x000fe200000006ff */
[--C-:B------:R-:W-:Y:S01]  /*60e0*/  FFMA.FTZ R151, R176, UR8, R149.reuse ;  /* 0x00000008b0977c23 */ /* 0x100fe20008010095 */
[C---:B-----5:R-:W-:Y:S01]  /*60f0*/  PRMT R149, R120.reuse, 0x7632, R149 ;  /* 0x0000763278957816 */ /* 0x060fe20000000095 */
[----:B------:R-:W-:Y:S01]  /*6100*/  FFMA.FTZ R119, R167, UR8, R150 ;  /* 0x00000008a7777c23 */ /* 0x000fe20008010096 */
[----:B------:R-:W-:Y:S01]  /*6110*/  SHF.L.U32 R120, R120, 0x10, RZ ;  /* 0x0000001078787819 */ /* 0x000fe200000006ff */
[----:B------:R-:W-:Y:S01]  /*6120*/  FFMA.FTZ R150, R178, UR8, R165 ;  /* 0x00000008b2967c23 */ /* 0x000fe200080100a5 */
[----:B------:R-:W-:Y:S01]  /*6130*/  SHF.L.U32 R165, R149, 0x10, RZ ;  /* 0x0000001095a57819 */ /* 0x000fe200000006ff */
[----:B------:R-:W-:Y:S01]  /*6140*/  FFMA.FTZ R173, R173, UR4, R144 ;  /* 0x00000004adad7c23 */ /* 0x000fe20008010090 */
[----:B------:R-:W-:Y:S01]  /*6150*/  FMUL.FTZ R149, R116, UR7 ;  /* 0x0000000774957c20 */ /* 0x000fe20008410000 */
[----:B------:R-:W-:Y:S01]  /*6160*/  FMUL.FTZ R168, R163, UR7 ;  /* 0x00000007a3a87c20 */ /* 0x000fe20008410000 */
[----:B------:R-:W-:Y:S01]  /*6170*/  PRMT R167, R121, 0x7632, R167 ;  /* 0x0000763279a77816 */ /* 0x000fe200000000a7 */
[----:B------:R-:W-:Y:S01]  /*6180*/  FADD.FTZ R173, R174, -R173 ;  /* 0x800000adaead7221 */ /* 0x000fe20000010000 */
[----:B------:R-:W-:Y:S01]  /*6190*/  FMUL.FTZ R166, R149, R120 ;  /* 0x0000007895a67220 */ /* 0x000fe20000410000 */
[----:B------:R-:W-:Y:S01]  /*61a0*/  SHF.L.U32 R170, R121, 0x10, RZ ;  /* 0x0000001079aa7819 */ /* 0x000fe200000006ff */
[----:B------:R-:W-:Y:S01]  /*61b0*/  FMUL.FTZ R120, R52, R149 ;  /* 0x0000009534787220 */ /* 0x000fe20000410000 */
[----:B------:R-:W-:Y:S01]  /*61c0*/  FMUL.FTZ R149, R168, R165 ;  /* 0x000000a5a8957220 */ /* 0x000fe20000410000 */
[----:B------:R-:W-:Y:S01]  /*61d0*/  FMUL.FTZ R121, R53, R168 ;  /* 0x000000a835797220 */ /* 0x000fe20000410000 */
[C---:B------:R-:W-:Y:S01]  /*61e0*/  PRMT R165, R122.reuse, 0x7632, R165 ;  /* 0x000076327aa57816 */ /* 0x040fe200000000a5 */
[----:B------:R-:W-:Y:S01]  /*61f0*/  FFMA.FTZ R118, R173, UR8, R118 ;  /* 0x00000008ad767c23 */ /* 0x000fe20008010076 */
[----:B------:R-:W-:-:S02]  /*6200*/  SHF.L.U32 R172, R122, 0x10, RZ ;  /* 0x000000107aac7819 */ /* 0x000fc400000006ff */
[----:B------:R-:W-:Y:S02]  /*6210*/  PRMT R122, R123, 0x7632, R122 ;  /* 0x000076327b7a7816 */ /* 0x000fe4000000007a */
[----:B------:R-:W-:Y:S01]  /*6220*/  F2FP.BF16.F32.PACK_AB R120, R121, R120 ;  /* 0x000000787978723e */ /* 0x000fe200000010ff */
[----:B------:R-:W-:Y:S01]  /*6230*/  FMUL.FTZ R121, R117, UR7 ;  /* 0x0000000775797c20 */ /* 0x000fe20008410000 */
[----:B------:R-:W-:Y:S01]  /*6240*/  SHF.L.U32 R173, R122, 0x10, RZ ;  /* 0x000000107aad7819 */ /* 0x000fe200000006ff */
[----:B------:R-:W-:Y:S01]  /*6250*/  FMUL.FTZ R122, R118, UR7 ;  /* 0x00000007767a7c20 */ /* 0x000fe20008410000 */
[----:B------:R-:W-:Y:S01]  /*6260*/  SHF.L.U32 R171, R165, 0x10, RZ ;  /* 0x00000010a5ab7819 */ /* 0x000fe200000006ff */
[----:B------:R-:W-:Y:S01]  /*6270*/  FMUL.FTZ R165, R164, UR7 ;  /* 0x00000007a4a57c20 */ /* 0x000fe20008410000 */
[----:B------:R-:W-:Y:S02]  /*6280*/  F2FP.BF16.F32.PACK_AB R117, R118, R117 ;  /* 0x000000757675723e */ /* 0x000fe400000010ff */
[C---:B------:R-:W-:Y:S01]  /*6290*/  F2FP.BF16.F32.PACK_AB R118, R151.reuse, R164 ;  /* 0x000000a49776723e */ /* 0x040fe200000010ff */
        /* <DEDUP_REMOVED lines=23> */
.L_x_3312:
[--C-:B------:R-:W-:Y:S01]  /*6410*/  FFMA.FTZ R149, R149, UR4, R144.reuse ;  /* 0x0000000495957c23 */ /* 0x100fe20008010090 */
[--C-:B------:R-:W-:Y:S01]  /*6420*/  FFMA.FTZ R169, R169, UR4, R144.reuse ;  /* 0x00000004a9a97c23 */ /* 0x100fe20008010090 */
[----:B------:R-:W-:Y:S01]  /*6430*/  PRMT R163, R109, 0x7632, R163 ;  /* 0x000076326da37816 */ /* 0x000fe200000000a3 */
[--C-:B------:R-:W-:Y:S01]  /*6440*/  FFMA.FTZ R173, R173, UR4, R144.reuse ;  /* 0x00000004adad7c23 */ /* 0x100fe20008010090 */
[----:B------:R-:W-:Y:S01]  /*6450*/  FADD.FTZ R149, R150, -R149 ;  /* 0x8000009596957221 */ /* 0x000fe20000010000 */
[--C-:B------:R-:W-:Y:S01]  /*6460*/  FFMA.FTZ R150, R151, UR4, R144.reuse ;  /* 0x0000000497967c23 */ /* 0x100fe20008010090 */
[----:B------:R-:W-:Y:S01]  /*6470*/  FFMA.FTZ R151, R164, UR4, R144 ;  /* 0x00000004a4977c23 */ /* 0x000fe20008010090 */
[----:B------:R-:W-:Y:S01]  /*6480*/  FADD.FTZ R172, R172, -R169 ;  /* 0x800000a9acac7221 */ /* 0x000fe20000010000 */
[----:B------:R-:W-:Y:S01]  /*6490*/  SHF.L.U32 R164, R163, 0x10, RZ ;  /* 0x00000010a3a47819 */ /* 0x000fe200000006ff */
[----:B------:R-:W-:Y:S01]  /*64a0*/  FADD.FTZ R165, R165, -R150 ;  /* 0x80000096a5a57221 */ /* 0x000fe20000010000 */
[--C-:B------:R-:W-:Y:S01]  /*64b0*/  FADD.FTZ R150, R166, -R151.reuse ;  /* 0x80000097a6967221 */ /* 0x100fe20000010000 */
[----:B------:R-:W-:Y:S01]  /*64c0*/  PRMT R151, R108, 0x7632, R151 ;  /* 0x000076326c977816 */ /* 0x000fe20000000097 */
[----:B------:R-:W-:Y:S01]  /*64d0*/  FADD.FTZ R173, R174, -R173 ;  /* 0x800000adaead7221 */ /* 0x000fe20000010000 */
[----:B------:R-:W-:Y:S01]  /*64e0*/  PRMT R163, R110, 0x7632, R163 ;  /* 0x000076326ea37816 */ /* 0x000fe200000000a3 */
[--C-:B------:R-:W-:Y:S01]  /*64f0*/  FFMA.FTZ R175, R175, UR4, R144.reuse ;  /* 0x00000004afaf7c23 */ /* 0x100fe20008010090 */
[----:B------:R-:W-:Y:S01]  /*6500*/  SHF.L.U32 R151, R151, 0x10, RZ ;  /* 0x0000001097977819 */ /* 0x000fe200000006ff */
[--C-:B------:R-:W-:Y:S01]  /*6510*/  FFMA.FTZ R167, R167, UR4, R144.reuse ;  /* 0x00000004a7a77c23 */ /* 0x100fe20008010090 */
[----:B------:R-:W-:Y:S01]  /*6520*/  SHF.L.U32 R166, R163, 0x10, RZ ;  /* 0x00000010a3a67819 */ /* 0x000fe200000006ff */
[----:B------:R-:W-:Y:S01]  /*6530*/  FADD.FTZ R175, R176, -R175 ;  /* 0x800000afb0af7221 */ /* 0x000fe20000010000 */
[----:B------:R-:W-:Y:S01]  /*6540*/  FFMA.FTZ R177, R177, UR4, R144 ;  /* 0x00000004b1b17c23 */ /* 0x000fe20008010090 */
[----:B------:R-:W-:Y:S01]  /*6550*/  FFMA.FTZ R172, R172, UR8, R151 ;  /* 0x00000008acac7c23 */ /* 0x000fe20008010097 */
[--C-:B------:R-:W-:Y:S01]  /*6560*/  FFMA.FTZ R151, R173, UR8, R164.reuse ;  /* 0x00000008ad977c23 */ /* 0x100fe200080100a4 */
        /* <DEDUP_REMOVED lines=10> */
[----:B------:R-:W-:Y:S01]  /*6610*/  FFMA.FTZ R149, R149, UR8, R164 ;  /* 0x0000000895957c23 */ /* 0x000fe200080100a4 */
[----:B------:R-:W-:Y:S01]  /*6620*/  FFMA.FTZ R164, R177, UR8, R170 ;  /* 0x00000008b1a47c23 */ /* 0x000fe200080100aa */
[----:B------:R-:W-:Y:S02]  /*6630*/  SHF.L.U32 R170, R109, 0x10, RZ ;  /* 0x000000106daa7819 */ /* 0x000fe400000006ff */
        /* <DEDUP_REMOVED lines=8> */
[----:B------:R-:W-:Y:S01]  /*66c0*/  FFMA.FTZ R169, R168, UR8, R169 ;  /* 0x00000008a8a97c23 */ /* 0x000fe200080100a9 */
[----:B------:R-:W-:Y:S01]  /*66d0*/  FMUL.FTZ R165, R53, R172 ;  /* 0x000000ac35a57220 */ /* 0x000fe20000410000 */
[----:B------:R-:W-:-:S02]  /*66e0*/  SHF.L.U32 R168, R121, 0x10, RZ ;  /* 0x0000001079a87819 */ /* 0x000fc400000006ff */
[----:B------:R-:W-:Y:S01]  /*66f0*/  FFMA.FTZ R167, R150, UR8, R167 ;  /* 0x0000000896a77c23 */ /* 0x000fe200080100a7 */
[----:B------:R-:W-:Y:S02]  /*6700*/  PRMT R150, R121, 0x7632, R150 ;  /* 0x0000763279967816 */ /* 0x000fe40000000096 */
[C---:B------:R-:W-:Y:S02]  /*6710*/  PRMT R121, R122.reuse, 0x7632, R121 ;  /* 0x000076327a797816 */ /* 0x040fe40000000079 */
[----:B------:R-:W-:Y:S02]  /*6720*/  SHF.L.U32 R172, R122, 0x10, RZ ;  /* 0x000000107aac7819 */ /* 0x000fe400000006ff */
[----:B------:R-:W-:Y:S02]  /*6730*/  PRMT R122, R123, 0x7632, R122 ;  /* 0x000076327b7a7816 */ /* 0x000fe4000000007a */
[----:B------:R-:W-:Y:S02]  /*6740*/  F2FP.BF16.F32.PACK_AB R120, R165, R120 ;  /* 0x00000078a578723e */ /* 0x000fe400000010ff */
[----:B------:R-:W-:-:S02]  /*6750*/  SHF.L.U32 R174, R123, 0x10, RZ ;  /* 0x000000107bae7819 */ /* 0x000fc400000006ff */
[----:B------:R-:W-:Y:S01]  /*6760*/  SHF.L.U32 R165, R121, 0x10, RZ ;  /* 0x0000001079a57819 */ /* 0x000fe200000006ff */
[----:B------:R-:W-:Y:S01]  /*6770*/  FMUL.FTZ R121, R170, UR7 ;  /* 0x00000007aa797c20 */ /* 0x000fe20008410000 */
[----:B------:R-:W-:Y:S01]  /*6780*/  SHF.L.U32 R173, R122, 0x10, RZ ;  /* 0x000000107aad7819 */ /* 0x000fe200000006ff */
[----:B------:R-:W-:Y:S01]  /*6790*/  FMUL.FTZ R122, R151, UR7 ;  /* 0x00000007977a7c20 */ /* 0x000fe20008410000 */
[----:B------:R-:W-:Y:S01]  /*67a0*/  SHF.L.U32 R123, R150, 0x10, RZ ;  /* 0x00000010967b7819 */ /* 0x000fe200000006ff */
[----:B------:R-:W-:Y:S01]  /*67b0*/  FMUL.FTZ R151, R167, UR7 ;  /* 0x00000007a7977c20 */ /* 0x000fe20008410000 */
        /* <DEDUP_REMOVED lines=13> */
[----:B------:R-:W-:Y:S01]  /*6890*/  F2FP.BF16.F32.PACK_AB R121, R122, R121 ;  /* 0x000000797a79723e */ /* 0x000fe200000010ff */
[----:B------:R-:W-:Y:S01]  /*68a0*/  FMUL.FTZ R171, R163, R174 ;  /* 0x000000aea3ab7220 */ /* 0x000fe20000410000 */
[----:B------:R-:W-:-:S02]  /*68b0*/  F2FP.BF16.F32.PACK_AB R122, R150, R151 ;  /* 0x00000097967a723e */ /* 0x000fc400000010ff */
[----:B------:R-:W-:-:S07]  /*68c0*/  F2FP.BF16.F32.PACK_AB R123, R164, R123 ;  /* 0x0000007ba47b723e */ /* 0x000fce00000010ff */
.L_x_3313:
[----:B------:R-:W0:Y:S01]  /*68d0*/  @P0 LDC.64 R150, c[0x0][0x478] ;  /* 0x00011e00ff960b82 */ /* 0x000e220000000a00 */
[----:B------:R-:W-:Y:S01]  /*68e0*/  IADD3 R161, PT, PT, R161, 0x180, RZ ;  /* 0x00000180a1a17810 */ /* 0x000fe20007ffe0ff */
[----:B0-----:R-:W-:-:S05]  /*68f0*/  @P0 IMAD.WIDE.U32 R150, R162, 0x10, R150 ;  /* 0x00000010a2960825 */ /* 0x001fca00078e0096 */
[----:B------:R0:W-:Y:S02]  /*6900*/  @P0 STG.E.128 desc[UR18][R150.64], R116 ;  /* 0x0000007496000986 */ /* 0x0001e4000c101d12 */
[----:B0-----:R-:W-:-:S04]  /*6910*/  IMAD.WIDE.U32 R150, R162, 0x10, R224 ;  /* 0x00000010a2967825 */ /* 0x001fc800078e00e0 */
[----:B------:R-:W-:Y:S01]  /*6920*/  IMAD.WIDE.U32 R162, R161, 0x10, R226 ;  /* 0x00000010a1a27825 */ /* 0x000fe200078e00e2 */
[----:B------:R0:W-:Y:S04]  /*6930*/  STG.E.128 desc[UR18][R150.64], R120 ;  /* 0x0000007896007986 */ /* 0x0001e8000c101d12 */
[----:B0-----:R0:W5:Y:S01]  /*6940*/  LDG.E.128 R120, desc[UR18][R162.64] ;  /* 0x00000012a2787981 */ /* 0x001162000c1e1d00 */
[----:B------:R-:W-:Y:S05]  /*6950*/  @!P0 BRA `(.L_x_3314) ;  /* 0x0000000400448947 */ /* 0x000fea0003800000 */
[--C-:B------:R-:W-:Y:S01]  /*6960*/  FFMA.FTZ R128, R128, UR4, R144.reuse ;  /* 0x0000000480807c23 */ /* 0x100fe20008010090 */
[--C-:B0-----:R-:W-:Y:S01]  /*6970*/  FFMA.FTZ R162, R140, UR4, R144.reuse ;  /* 0x000000048ca27c23 */ /* 0x101fe20008010090 */
[--C-:B------:R-:W-:Y:S01]  /*6980*/  FFMA.FTZ R150, R135, UR4, R144.reuse ;  /* 0x0000000487967c23 */ /* 0x100fe20008010090 */
[----:B------:R-:W-:Y:S01]  /*6990*/  FFMA.FTZ R137, R137, UR4, R144 ;  /* 0x0000000489897c23 */ /* 0x000fe20008010090 */
[--C-:B------:R-:W-:Y:S01]  /*69a0*/  FADD.FTZ R140, R129, -R128.reuse ;  /* 0x80000080818c7221 */ /* 0x100fe20000010000 */
[----:B------:R-:W-:Y:S01]  /*69b0*/  PRMT R128, R112, 0x7632, R128 ;  /* 0x0000763270807816 */ /* 0x000fe20000000080 */
[----:B------:R-:W-:Y:S01]  /*69c0*/  FADD.FTZ R150, R131, -R150 ;  /* 0x8000009683967221 */ /* 0x000fe20000010000 */
[--C-:B------:R-:W-:Y:S01]  /*69d0*/  FFMA.FTZ R139, R139, UR4, R144.reuse ;  /* 0x000000048b8b7c23 */ /* 0x100fe20008010090 */
[----:B------:R-:W-:Y:S01]  /*69e0*/  SHF.L.U32 R131, R113, 0x10, RZ ;  /* 0x0000001071837819 */ /* 0x000fe200000006ff */
[----:B------:R-:W-:Y:S01]  /*69f0*/  FADD.FTZ R137, R130, -R137 ;  /* 0x8000008982897221 */ /* 0x000fe20000010000 */
[----:B------:R-:W-:Y:S01]  /*6a00*/  SHF.L.U32 R128, R128, 0x10, RZ ;  /* 0x0000001080807819 */ /* 0x000fe200000006ff */
[----:B------:R-:W-:Y:S01]  /*6a10*/  FADD.FTZ R139, R132, -R139 ;  /* 0x8000008b848b7221 */ /* 0x000fe20000010000 */
[----:B------:R-:W-:Y:S01]  /*6a20*/  FFMA.FTZ R141, R141, UR4, R144 ;  /* 0x000000048d8d7c23 */ /* 0x000fe20008010090 */
[--C-:B------:R-:W-:Y:S01]  /*6a30*/  FFMA.FTZ R132, R150, UR8, R131.reuse ;  /* 0x0000000896847c23 */ /* 0x100fe20008010083 */
[----:B------:R-:W-:Y:S01]  /*6a40*/  PRMT R131, R114, 0x7632, R131 ;  /* 0x0000763272837816 */ /* 0x000fe20000000083 */
[--C-:B------:R-:W-:Y:S01]  /*6a50*/  FFMA.FTZ R130, R137, UR8, R128.reuse ;  /* 0x0000000889827c23 */ /* 0x100fe20008010080 */
[----:B------:R-:W-:Y:S01]  /*6a60*/  PRMT R128, R113, 0x7632, R128 ;  /* 0x0000763271807816 */ /* 0x000fe20000000080 */
[----:B------:R-:W-:Y:S01]  /*6a70*/  FADD.FTZ R135, R133, -R162 ;  /* 0x800000a285877221 */ /* 0x000fe20000010000 */
[----:B------:R-:W-:Y:S01]  /*6a80*/  SHF.L.U32 R129, R112, 0x10, RZ ;  /* 0x0000001070817819 */ /* 0x000fe200000006ff */
[--C-:B------:R-:W-:Y:S01]  /*6a90*/  FFMA.FTZ R151, R142, UR4, R144.reuse ;  /* 0x000000048e977c23 */ /* 0x100fe20008010090 */
[----:B------:R-:W-:Y:S01]  /*6aa0*/  PRMT R133, R115, 0x7632, R133 ;  /* 0x0000763273857816 */ /* 0x000fe20000000085 */
[----:B------:R-:W-:Y:S01]  /*6ab0*/  FFMA.FTZ R143, R143, UR4, R144 ;  /* 0x000000048f8f7c23 */ /* 0x000fe20008010090 */
[----:B------:R-:W-:Y:S01]  /*6ac0*/  FADD.FTZ R142, R134, -R141 ;  /* 0x8000008d868e7221 */ /* 0x000fe20000010000 */
[----:B------:R-:W-:Y:S01]  /*6ad0*/  SHF.L.U32 R128, R128, 0x10, RZ ;  /* 0x0000001080807819 */ /* 0x000fe200000006ff */
[----:B------:R-:W-:Y:S01]  /*6ae0*/  FADD.FTZ R151, R136, -R151 ;  /* 0x8000009788977221 */ /* 0x000fe20000010000 */
[----:B------:R-:W-:Y:S01]  /*6af0*/  SHF.L.U32 R134, R114, 0x10, RZ ;  /* 0x0000001072867819 */ /* 0x000fe200000006ff */
[----:B------:R-:W-:Y:S01]  /*6b00*/  FFMA.FTZ R129, R140, UR8, R129 ;  /* 0x000000088c817c23 */ /* 0x000fe20008010081 */
[----:B------:R-:W-:Y:S01]  /*6b10*/  SHF.L.U32 R131, R131, 0x10, RZ ;  /* 0x0000001083837819 */ /* 0x000fe200000006ff */
[----:B------:R-:W-:Y:S01]  /*6b20*/  FADD.FTZ R144, R138, -R143 ;  /* 0x8000008f8a907221 */ /* 0x000fe20000010000 */
[----:B-----5:R-:W-:Y:S01]  /*6b30*/  PRMT R116, R120, 0x7632, R116 ;  /* 0x0000763278747816 */ /* 0x020fe20000000074 */
[----:B------:R-:W-:Y:S01]  /*6b40*/  FFMA.FTZ R135, R135, UR8, R134 ;  /* 0x0000000887877c23 */ /* 0x000fe20008010086 */
[----:B------:R-:W-:Y:S01]  /*6b50*/  SHF.L.U32 R137, R133, 0x10, RZ ;  /* 0x0000001085897819 */ /* 0x000fe200000006ff */
[----:B------:R-:W-:Y:S01]  /*6b60*/  FFMA.FTZ R133, R139, UR8, R128 ;  /* 0x000000088b857c23 */ /* 0x000fe20008010080 */
[----:B------:R-:W-:Y:S01]  /*6b70*/  SHF.L.U32 R136, R115, 0x10, RZ ;  /* 0x0000001073887819 */ /* 0x000fe200000006ff */
[----:B------:R-:W-:Y:S01]  /*6b80*/  FFMA.FTZ R138, R142, UR8, R131 ;  /* 0x000000088e8a7c23 */ /* 0x000fe20008010083 */
[C---:B------:R-:W-:Y:S01]  /*6b90*/  PRMT R117, R121.reuse, 0x7632, R117 ;  /* 0x0000763279757816 */ /* 0x040fe20000000075 */
[----:B------:R-:W-:Y:S01]  /*6ba0*/  FFMA.FTZ R143, R144, UR8, R137 ;  /* 0x00000008908f7c23 */ /* 0x000fe20008010089 */
[----:B------:R-:W-:Y:S01]  /*6bb0*/  PRMT R118, R122, 0x7632, R118 ;  /* 0x000076327a767816 */ /* 0x000fe20000000076 */
[----:B------:R-:W-:Y:S01]  /*6bc0*/  FMUL.FTZ R134, R132, UR7 ;  /* 0x0000000784867c20 */ /* 0x000fe20008410000 */
[----:B------:R-:W-:Y:S01]  /*6bd0*/  SHF.L.U32 R121, R121, 0x10, RZ ;  /* 0x0000001079797819 */ /* 0x000fe200000006ff */
[----:B------:R-:W-:Y:S01]  /*6be0*/  FFMA.FTZ R128, R151, UR8, R136 ;  /* 0x0000000897807c23 */ /* 0x000fe20008010088 */
[----:B------:R-:W-:Y:S01]  /*6bf0*/  PRMT R119, R123, 0x7632, R119 ;  /* 0x000076327b777816 */ /* 0x000fe20000000077 */
[----:B------:R-:W-:Y:S01]  /*6c00*/  FMUL.FTZ R136, R133, UR7 ;  /* 0x0000000785887c20 */ /* 0x000fe20008410000 */
[----:B------:R-:W-:Y:S01]  /*6c10*/  SHF.L.U32 R131, R116, 0x10, RZ ;  /* 0x0000001074837819 */ /* 0x000fe200000006ff */
[----:B------:R-:W-:Y:S01]  /*6c20*/  FMUL.FTZ R139, R135, UR7 ;  /* 0x00000007878b7c20 */ /* 0x000fe20008410000 */
[C---:B------:R-:W-:Y:S01]  /*6c30*/  F2FP.BF16.F32.PACK_AB R116, R130.reuse, R129 ;  /* 0x000000818274723e */ /* 0x040fe200000010ff */
[----:B------:R-:W-:Y:S01]  /*6c40*/  FMUL.FTZ R130, R130, UR7 ;  /* 0x0000000782827c20 */ /* 0x000fe20008410000 */
[----:B------:R-:W-:Y:S01]  /*6c50*/  SHF.L.U32 R137, R117, 0x10, RZ ;  /* 0x0000001075897819 */ /* 0x000fe200000006ff */
[----:B------:R-:W-:Y:S01]  /*6c60*/  FMUL.FTZ R140, R128, UR7 ;  /* 0x00000007808c7c20 */ /* 0x000fe20008410000 */
[----:B------:R-:W-:Y:S01]  /*6c70*/  SHF.L.U32 R122, R122, 0x10, RZ ;  /* 0x000000107a7a7819 */ /* 0x000fe200000006ff */
[----:B------:R-:W-:Y:S01]  /*6c80*/  FMUL.FTZ R142, R143, UR7 ;  /* 0x000000078f8e7c20 */ /* 0x000fe20008410000 */
[----:B------:R-:W-:-:S02]  /*6c90*/  SHF.L.U32 R141, R118, 0x10, RZ ;  /* 0x00000010768d7819 */ /* 0x000fc400000006ff */
        /* <DEDUP_REMOVED lines=29> */
.L_x_3314:
[--C-:B------:R-:W-:Y:S01]  /*6e70*/  FFMA.FTZ R150, R128, UR4, R144.reuse ;  /* 0x0000000480967c23 */ /* 0x100fe20008010090 */
[--C-:B------:R-:W-:Y:S01]  /*6e80*/  FFMA.FTZ R151, R137, UR4, R144.reuse ;  /* 0x0000000489977c23 */ /* 0x100fe20008010090 */
[--C-:B------:R-:W-:Y:S01]  /*6e90*/  FFMA.FTZ R141, R141, UR4, R144.reuse ;  /* 0x000000048d8d7c23 */ /* 0x100fe20008010090 */
[----:B0-----:R-:W-:Y:S01]  /*6ea0*/  FFMA.FTZ R162, R135, UR4, R144 ;  /* 0x0000000487a27c23 */ /* 0x001fe20008010090 */
[----:B------:R-:W-:Y:S01]  /*6eb0*/  FADD.FTZ R150, R129, -R150 ;  /* 0x8000009681967221 */ /* 0x000fe20000010000 */
[----:B------:R-:W-:Y:S01]  /*6ec0*/  PRMT R129, R112, 0x7632, R129 ;  /* 0x0000763270817816 */ /* 0x000fe20000000081 */
[--C-:B------:R-:W-:Y:S01]  /*6ed0*/  FFMA.FTZ R140, R140, UR4, R144.reuse ;  /* 0x000000048c8c7c23 */ /* 0x100fe20008010090 */
[--C-:B------:R-:W-:Y:S01]  /*6ee0*/  FFMA.FTZ R165, R142, UR4, R144.reuse ;  /* 0x000000048ea57c23 */ /* 0x100fe20008010090 */
[----:B------:R-:W-:Y:S01]  /*6ef0*/  FADD.FTZ R151, R130, -R151 ;  /* 0x8000009782977221 */ /* 0x000fe20000010000 */
[--C-:B------:R-:W-:Y:S01]  /*6f00*/  FFMA.FTZ R163, R139, UR4, R144.reuse ;  /* 0x000000048ba37c23 */ /* 0x100fe20008010090 */
[----:B------:R-:W-:Y:S01]  /*6f10*/  SHF.L.U32 R130, R129, 0x10, RZ ;  /* 0x0000001081827819 */ /* 0x000fe200000006ff */
[----:B------:R-:W-:Y:S01]  /*6f20*/  FADD.FTZ R141, R134, -R141 ;  /* 0x8000008d868d7221 */ /* 0x000fe20000010000 */
[----:B------:R-:W-:Y:S01]  /*6f30*/  PRMT R129, R113, 0x7632, R129 ;  /* 0x0000763271817816 */ /* 0x000fe20000000081 */
[----:B------:R-:W-:Y:S01]  /*6f40*/  FFMA.FTZ R143, R143, UR4, R144 ;  /* 0x000000048f8f7c23 */ /* 0x000fe20008010090 */
[----:B------:R-:W-:Y:S01]  /*6f50*/  PRMT R134, R114, 0x7632, R134 ;  /* 0x0000763272867816 */ /* 0x000fe20000000086 */
[----:B------:R-:W-:Y:S01]  /*6f60*/  FADD.FTZ R162, R131, -R162 ;  /* 0x800000a283a27221 */ /* 0x000fe20000010000 */
[----:B------:R-:W-:Y:S01]  /*6f70*/  FADD.FTZ R140, R133, -R140 ;  /* 0x8000008c858c7221 */ /* 0x000fe20000010000 */
[----:B------:R-:W-:Y:S01]  /*6f80*/  FADD.FTZ R165, R136, -R165 ;  /* 0x800000a588a57221 */ /* 0x000fe20000010000 */
[----:B------:R-:W-:Y:S01]  /*6f90*/  FADD.FTZ R163, R132, -R163 ;  /* 0x800000a384a37221 */ /* 0x000fe20000010000 */
[----:B------:R-:W-:Y:S01]  /*6fa0*/  SHF.L.U32 R131, R112, 0x10, RZ ;  /* 0x0000001070837819 */ /* 0x000fe200000006ff */
[----:B------:R-:W-:Y:S01]  /*6fb0*/  FADD.FTZ R143, R138, -R143 ;  /* 0x8000008f8a8f7221 */ /* 0x000fe20000010000 */
        /* <DEDUP_REMOVED lines=12> */
[----:B-----5:R-:W-:Y:S01]  /*7080*/  PRMT R128, R120, 0x7632, R128 ;  /* 0x0000763278807816 */ /* 0x020fe20000000080 */
[----:B------:R-:W-:Y:S01]  /*7090*/  FFMA.FTZ R134, R141, UR8, R134 ;  /* 0x000000088d867c23 */ /* 0x000fe20008010086 */
[----:B------:R-:W-:Y:S01]  /*70a0*/  SHF.L.U32 R136, R136, 0x10, RZ ;  /* 0x0000001088887819 */ /* 0x000fe200000006ff */
[----:B------:R-:W-:Y:S01]  /*70b0*/  FFMA.FTZ R165, R165, UR8, R138 ;  /* 0x00000008a5a57c23 */ /* 0x000fe2000801008a */
[----:B------:R-:W-:Y:S01]  /*70c0*/  PRMT R137, R121, 0x7632, R137 ;  /* 0x0000763279897816 */ /* 0x000fe20000000089 */
[----:B------:R-:W-:Y:S01]  /*70d0*/  FMUL.FTZ R130, R130, UR7 ;  /* 0x0000000782827c20 */ /* 0x000fe20008410000 */
[----:B------:R-:W-:Y:S01]  /*70e0*/  PRMT R135, R122, 0x7632, R135 ;  /* 0x000076327a877816 */ /* 0x000fe20000000087 */
[----:B------:R-:W-:Y:S01]  /*70f0*/  FFMA.FTZ R143, R143, UR8, R136 ;  /* 0x000000088f8f7c23 */ /* 0x000fe20008010088 */
        /* <DEDUP_REMOVED lines=35> */
.L_x_3315:
[----:B------:R-:W0:Y:S01]  /*7330*/  @P0 LDC.64 R128, c[0x0][0x478] ;  /* 0x00011e00ff800b82 */ /* 0x000e220000000a00 */
[----:B------:R-:W-:-:S04]  /*7340*/  IMAD.WIDE.U32 R130, R161, 0x10, R224 ;  /* 0x00000010a1827825 */ /* 0x000fc800078e00e0 */
[----:B0-----:R-:W-:-:S05]  /*7350*/  @P0 IMAD.WIDE.U32 R128, R161, 0x10, R128 ;  /* 0x00000010a1800825 */ /* 0x001fca00078e0080 */
[----:B------:R0:W-:Y:S04]  /*7360*/  @P0 STG.E.128 desc[UR18][R128.64], R116 ;  /* 0x0000007480000986 */ /* 0x0001e8000c101d12 */
[----:B------:R0:W-:Y:S02]  /*7370*/  STG.E.128 desc[UR18][R130.64], R120 ;  /* 0x0000007882007986 */ /* 0x0001e4000c101d12 */
.L_x_3307:
        /* <DEDUP_REMOVED lines=36> */
[----:B------:R2:W5:Y:S01]  /*75c0*/  LDL.LU R82, [R1] ;  /* 0x0000000001527983 */ /* 0x0005620000300800 */
[----:B------:R-:W-:Y:S02]  /*75d0*/  MOV R95, R24 ;  /* 0x00000018005f7202 */ /* 0x000fe40000000f00 */
[----:B------:R-:W-:Y:S01]  /*75e0*/  MOV R88, R25 ;  /* 0x0000001900587202 */ /* 0x000fe20000000f00 */
[----:B------:R2:W5:Y:S01]  /*75f0*/  LDL.LU R83, [R1+0x4] ;  /* 0x0000040001537983 */ /* 0x0005620000300800 */
[----:B------:R-:W-:Y:S02]  /*7600*/  MOV R89, R26 ;  /* 0x0000001a00597202 */ /* 0x000fe40000000f00 */
[----:B------:R-:W-:Y:S01]  /*7610*/  MOV R90, R27 ;  /* 0x0000001b005a7202 */ /* 0x000fe20000000f00 */
[----:B------:R2:W5:Y:S01]  /*7620*/  LDL.LU R24, [R1+0x8] ;  /* 0x0000080001187983 */ /* 0x0005620000300800 */
[----:B------:R-:W-:Y:S02]  /*7630*/  MOV R59, R4 ;  /* 0x00000004003b7202 */ /* 0x000fe40000000f00 */
[----:B------:R-:W-:Y:S01]  /*7640*/  MOV R4, R5 ;  /* 0x0000000500047202 */ /* 0x000fe20000000f00 */
[----:B------:R2:W5:Y:S01]  /*7650*/  LDL.LU R25, [R1+0xc] ;  /* 0x00000c0001197983 */ /* 0x0005620000300800 */
[----:B------:R-:W-:-:S02]  /*7660*/  MOV R5, R6 ;  /* 0x0000000600057202 */ /* 0x000fc40000000f00 */
[----:B------:R-:W-:Y:S01]  /*7670*/  MOV R6, R7 ;  /* 0x0000000700067202 */ /* 0x000fe20000000f00 */
[----:B------:R2:W5:Y:S01]  /*7680*/  LDL.LU R26, [R1+0x10] ;  /* 0x00001000011a7983 */ /* 0x0005620000300800 */
[----:B------:R-:W-:Y:S02]  /*7690*/  MOV R7, R8 ;  /* 0x0000000800077202 */ /* 0x000fe40000000f00 */
[----:B------:R-:W-:Y:S01]  /*76a0*/  MOV R8, R9 ;  /* 0x0000000900087202 */ /* 0x000fe20000000f00 */
[----:B------:R2:W5:Y:S01]  /*76b0*/  LDL.LU R27, [R1+0x14] ;  /* 0x00001400011b7983 */ /* 0x0005620000300800 */
        /* <DEDUP_REMOVED lines=71> */
[----:B--2---:R-:W-:-:S07]  /*7b30*/  MOV R31, R32 ;  /* 0x00000020001f7202 */ /* 0x004fce0000000f00 */
.L_x_3295:
[----:B------:R-:W2:Y:S01]  /*7b40*/  S2R R32, SR_TID.X ;  /* 0x0000000000207919 */ /* 0x000ea20000002100 */
[----:B------:R-:W3:Y:S08]  /*7b50*/  S2UR UR4, SR_CTAID.X ;  /* 0x00000000000479c3 */ /* 0x000ef00000002500 */
[----:B------:R-:W3:Y:S08]  /*7b60*/  LDC R0, c[0x0][0x388] ;  /* 0x0000e200ff007b82 */ /* 0x000ef00000000800 */
[----:B------:R-:W4:Y:S08]  /*7b70*/  LDC.64 R2, c[0x0][0x440] ;  /* 0x00011000ff027b82 */ /* 0x000f300000000a00 */
[----:B------:R-:W1:Y:S08]  /*7b80*/  LDC.64 R20, c[0x0][0x448] ;  /* 0x00011200ff147b82 */ /* 0x000e700000000a00 */
[----:B------:R-:W0:Y:S01]  /*7b90*/  LDC.64 R22, c[0x0][0x460] ;  /* 0x00011800ff167b82 */ /* 0x000e220000000a00 */
[----:B---3--:R-:W-:-:S05]  /*7ba0*/  IMAD R0, R0, UR4, RZ ;  /* 0x0000000400007c24 */ /* 0x008fca000f8e02ff */
[----:B--2---:R-:W-:-:S05]  /*7bb0*/  LEA.HI R33, R0, R32, RZ, 0x1d ;  /* 0x0000002000217211 */ /* 0x004fca00078fe8ff */
[----:B----4-:R-:W-:-:S04]  /*7bc0*/  IMAD.WIDE.U32 R2, R33, 0x20, R2 ;  /* 0x0000002021027825 */ /* 0x010fc800078e0002 */
[C---:B-1----:R-:W-:Y:S01]  /*7bd0*/  IMAD.WIDE.U32 R20, R33.reuse, 0x20, R20 ;  /* 0x0000002021147825 */ /* 0x042fe200078e0014 */
[----:B0-----:R-:W-:Y:S04]  /*7be0*/  STG.E.128 desc[UR18][R2.64], R60 ;  /* 0x0000003c02007986 */ /* 0x001fe8000c101d12 */
[----:B------:R-:W-:Y:S01]  /*7bf0*/  STG.E.128 desc[UR18][R2.64+0x10], R64 ;  /* 0x0000104002007986 */ /* 0x000fe2000c101d12 */
[----:B------:R-:W-:-:S03]  /*7c00*/  IMAD.WIDE.U32 R22, R33, 0x20, R22 ;  /* 0x0000002021167825 */ /* 0x000fc600078e0016 */
        /* <DEDUP_REMOVED lines=16> */
[----:B-----5:R-:W-:Y:S04]  /*7d10*/  STG.E.128 desc[UR18][R2.64+0x3000], R80 ;  /* 0x0030005002007986 */ /* 0x020fe8000c101d12 */
[----:B------:R-:W-:Y:S04]  /*7d20*/  STG.E.128 desc[UR18][R2.64+0x3010], R24 ;  /* 0x0030101802007986 */ /* 0x000fe8000c101d12 */
[----:B------:R-:W-:Y:S04]  /*7d30*/  STG.E.128 desc[UR18][R20.64+0x3000], R88 ;  /* 0x0030005814007986 */ /* 0x000fe8000c101d12 */
[----:B------:R-:W-:Y:S04]  /*7d40*/  STG.E.128 desc[UR18][R20.64+0x3010], R28 ;  /* 0x0030101c14007986 */ /* 0x000fe8000c101d12 */
[----:B------:R-:W-:Y:S04]  /*7d50*/  STG.E.128 desc[UR18][R22.64+0x3000], R212 ;  /* 0x003000d416007986 */ /* 0x000fe8000c101d12 */
[----:B------:R-:W-:Y:S01]  /*7d60*/  STG.E.128 desc[UR18][R22.64+0x3010], R36 ;  /* 0x0030102416007986 */ /* 0x000fe2000c101d12 */
[----:B------:R-:W-:Y:S05]  /*7d70*/  EXIT ;  /* 0x000000000000794d */ /* 0x000fea0003800000 */
.L_x_3317:
        /* <DEDUP_REMOVED lines=16> */
.L_x_15623:


//--------------------- .text._ZN10layer_norm13ln_bwd_kernelINS_13Kernel_traitsIf13__nv_bfloat16S2_S2_fjLj4096ELj1ELj1ELj4ELj16ENS_18Kernel_traits_baseILj4096EfS2_S2_S2_fjLj128EEEEELb0ELb1ELb1ELb0EEEvNS_9BwdParamsE --------------------------
	.section	.text._ZN10layer_norm13ln_bwd_kernelINS_13Kernel_traitsIf13__nv_bfloat16S2_S2_fjLj4096ELj1ELj1ELj4ELj16ENS_18Kernel_traits_baseILj4096EfS2_S2_S2_fjLj128EEEEELb0ELb1ELb1ELb0EEEvNS_9BwdParamsE,"ax",@progbits
	.align	128
        .global         _ZN10layer_norm13ln_bwd_kernelINS_13Kernel_traitsIf13__nv_bfloat16S2_S2_fjLj4096ELj1ELj1ELj4ELj16ENS_18Kernel_traits_baseILj4096EfS2_S2_S2_fjLj128EEEEELb0ELb1ELb1ELb0EEEvNS_9BwdParamsE
        .type           _ZN10layer_norm13ln_bwd_kernelINS_13Kernel_traitsIf13__nv_bfloat16S2_S2_fjLj4096ELj1ELj1ELj4ELj16ENS_18Kernel_traits_baseILj4096EfS2_S2_S2_fjLj128EEEEELb0ELb1ELb1ELb0EEEvNS_9BwdParamsE,@function
        .size           _ZN10layer_norm13ln_bwd_kernelINS_13Kernel_traitsIf13__nv_bfloat16S2_S2_fjLj4096ELj1ELj1ELj4ELj16ENS_18Kernel_traits_baseILj4096EfS2_S2_S2_fjLj128EEEEELb0ELb1ELb1ELb0EEEvNS_9BwdParamsE,(.L_x_15624 - _ZN10layer_norm13ln_bwd_kernelINS_13Kernel_traitsIf13__nv_bfloat16S2_S2_fjLj4096ELj1ELj1ELj4ELj16ENS_18Kernel_traits_baseILj4096EfS2_S2_S2_fjLj128EEEEELb0ELb1ELb1ELb0EEEvNS_9BwdParamsE)
        .other          _ZN10layer_norm13ln_bwd_kernelINS_13Kernel_traitsIf13__nv_bfloat16S2_S2_fjLj4096ELj1ELj1ELj4ELj16ENS_18Kernel_traits_baseILj4096EfS2_S2_S2_fjLj128EEEEELb0ELb1ELb1ELb0EEEvNS_9BwdParamsE,@"STO_CUDA_ENTRY STV_DEFAULT"
_ZN10layer_norm13ln_bwd_kernelINS_13Kernel_traitsIf13__nv_bfloat16S2_S2_fjLj4096ELj1ELj1ELj4ELj16ENS_18Kernel_traits_baseILj4096EfS2_S2_S2_fjLj128EEEEELb0ELb1ELb1ELb0EEEvNS_9BwdParamsE:
.text._ZN10layer_norm13ln_bwd_kernelINS_13Kernel_traitsIf13__nv_bfloat16S2_S2_fjLj4096ELj1ELj1ELj4ELj16ENS_18Kernel_traits_baseILj4096EfS2_S2_S2_fjLj128EEEEELb0ELb1ELb1ELb0EEEvNS_9BwdParamsE:
[----:B------:R-:W0:Y:S02]  /*0000*/  LDC R1, c[0x0][0x37c] ;  /* 0x0000df00ff017b82 */ /* 0x000e240000000800 */
[----:B0-----:R-:W-:Y:S01]  /*0010*/  IADD3 R1, PT, PT, R1, -0x40, RZ ;  /* 0xffffffc001017810 */ /* 0x001fe20007ffe0ff */
[----:B------:R-:W0:Y:S01]  /*0020*/  S2R R235, SR_TID.X ;  /* 0x0000000000eb7919 */ /* 0x000e220000002100 */
[----:B------:R-:W1:Y:S03]  /*0030*/  LDCU UR10, c[0x0][0x388] ;  /* 0x00007100ff0a77ac */ /* 0x000e660008000800 */
[----:B------:R2:W3:Y:S04]  /*0040*/  LDL.64 R60, [R1+0x10] ;  /* 0x00001000013c7983 */ /* 0x0004e80000100a00 */
[----:B------:R2:W3:Y:S04]  /*0050*/  LDL.64 R62, [R1+0x18] ;  /* 0x00001800013e7983 */ /* 0x0004e80000100a00 */
[----:B------:R2:W4:Y:S04]  /*0060*/  LDL.64 R64, [R1+0x20] ;  /* 0x0000200001407983 */ /* 0x0005280000100a00 */
[----:B------:R2:W4:Y:S04]  /*0070*/  LDL.64 R66, [R1+0x28] ;  /* 0x0000280001427983 */ /* 0x0005280000100a00 */
[----:B------:R2:W2:Y:S04]  /*0080*/  LDL.64 R68, [R1+0x30] ;  /* 0x0000300001447983 */ /* 0x0004a80000100a00 */
[----:B------:R0:W2:Y:S04]  /*0090*/  LDL.64 R70, [R1+0x38] ;  /* 0x0000380001467983 */ /* 0x0000a80000100a00 */
[----:B------:R0:W2:Y:S04]  /*00a0*/  LDL.64 R24, [R1] ;  /* 0x0000000001187983 */ /* 0x0000a80000100a00 */
[----:B------:R2:W2:Y:S01]  /*00b0*/  LDL.64 R26, [R1+0x8] ;  /* 0x00000800011a7983 */ /* 0x0004a20000100a00 */
[----:B-1----:R-:W-:-:S04]  /*00c0*/  USHF.R.S32.HI UR4, URZ, 0x1f, UR10 ;  /* 0x0000001fff047899 */ /* 0x002fc8000801140a */
[----:B------:R-:W-:Y:S01]  /*00d0*/  ULEA.HI UR4, UR4, UR10, URZ, 0x3 ;  /* 0x0000000a04047291 */ /* 0x000fe2000f8f18ff */
[----:B0-----:R-:W-:-:S05]  /*00e0*/  LOP3.LUT R2, R235, 0x7f, RZ, 0x3c, !PT ;  /* 0x0000007feb027812 */ /* 0x001fca00078e3cff */
[----:B------:R-:W-:-:S04]  /*00f0*/  MOV R3, UR4 ;  /* 0x0000000400037c02 */ /* 0x000fc80008000f00 */
[----:B------:R-:W-:Y:S01]  /*0100*/  LEA.HI.SX32 R2, R3, R2, 0x1d ;  /* 0x0000000203027211 */ /* 0x000fe200078feaff */
[----:B------:R-:W0:Y:S03]  /*0110*/  LDCU.64 UR16, c[0x0][0x358] ;  /* 0x00006b00ff1077ac */ /* 0x000e260008000a00 */
[C---:B------:R-:W-:Y:S01]  /*0120*/  ISETP.GE.U32.AND P1, PT, R2.reuse, 0x80, PT ;  /* 0x000000800200780c */ /* 0x040fe20003f26070 */
[----:B------:R-:W1:Y:S01]  /*0130*/  S2UR UR26, SR_CTAID.X ;  /* 0x00000000001a79c3 */ /* 0x000e620000002500 */
[C---:B------:R-:W-:Y:S01]  /*0140*/  ISETP.GE.U32.AND P3, PT, R2.reuse, 0x100, PT ;  /* 0x000001000200780c */ /* 0x040fe20003f66070 */
[----:B------:R-:W1:Y:S10]  /*0150*/  LDCU UR4, c[0x0][0x384] ;  /* 0x00007080ff0477ac */ /* 0x000e740008000800 */
[----:B------:R-:W0:Y:S08]  /*0160*/  @P1 LDC.64 R4, c[0x0][0x3d0] ;  /* 0x0000f400ff041b82 */ /* 0x000e300000000a00 */
[----:B------:R-:W1:Y:S08]  /*0170*/  @P1 LDC.64 R6, c[0x0][0x3e8] ;  /* 0x0000fa00ff061b82 */ /* 0x000e700000000a00 */
[----:B------:R-:W1:Y:S01]  /*0180*/  @P3 LDC.64 R8, c[0x0][0x3d0] ;  /* 0x0000f400ff083b82 */ /* 0x000e620000000a00 */
[----:B------:R-:W-:-:S02]  /*0190*/  ISETP.GE.U32.AND P4, PT, R2, 0x180, PT ;  /* 0x000001800200780c */ /* 0x000fc40003f86070 */
[----:B------:R-:W-:Y:S02]  /*01a0*/  MOV R3, R235 ;  /* 0x000000eb00037202 */ /* 0x000fe40000000f00 */
[----:B------:R-:W-:-:S03]  /*01b0*/  ISETP.GE.U32.AND P5, PT, R2, 0x200, PT ;  /* 0x000002000200780c */ /* 0x000fc60003fa6070 */
[C---:B0-----:R-:W-:Y:S01]  /*01c0*/  @P1 IMAD.WIDE.U32 R4, R3.reuse, 0x20, R4 ;  /* 0x0000002003041825 */ /* 0x041fe200078e0004 */
[----:B------:R-:W0:Y:S03]  /*01d0*/  @P3 LDC.64 R10, c[0x0][0x3e8] ;  /* 0x0000fa00ff0a3b82 */ /* 0x000e260000000a00 */
[C---:B-1----:R-:W-:Y:S01]  /*01e0*/  @P1 IMAD.WIDE.U32 R6, R3.reuse, 0x20, R6 ;  /* 0x0000002003061825 */ /* 0x042fe200078e0006 */
[----:B------:R-:W-:-:S04]  /*01f0*/  @P1 LOP3.LUT R3, R3, 0x80, RZ, 0xfc, !PT ;  /* 0x0000008003031812 */ /* 0x000fc800078efcff */
[----:B------:R-:W1:Y:S01]  /*0200*/  @P4 LDC.64 R16, c[0x0][0x3d0] ;  /* 0x0000f400ff104b82 */ /* 0x000e620000000a00 */
[----:B------:R0:W5:Y:S01]  /*0210*/  @P1 LDG.E.128 R28, desc[UR16][R6.64] ;  /* 0x00000010061c1981 */ /* 0x000162000c1e1d00 */
[----:B------:R-:W-:-:S03]  /*0220*/  @P3 IMAD.WIDE.U32 R12, R3, 0x20, R8 ;  /* 0x00000020030c3825 */ /* 0x000fc600078e0008 */
[----:B------:R0:W5:Y:S03]  /*0230*/  @P1 LDG.E.128 R32, desc[UR16][R6.64+0x10] ;  /* 0x0000101006201981 */ /* 0x000166000c1e1d00 */
[----:B------:R-:W1:Y:S08]  /*0240*/  @P4 LDC.64 R18, c[0x0][0x3e8] ;  /* 0x0000fa00ff124b82 */ /* 0x000e700000000a00 */
[----:B------:R-:W1:Y:S08]  /*0250*/  @P5 LDC.64 R20, c[0x0][0x3d0] ;  /* 0x0000f400ff145b82 */ /* 0x000e700000000a00 */
[----:B------:R-:W1:Y:S01]  /*0260*/  @P5 LDC.64 R22, c[0x0][0x3e8] ;  /* 0x0000fa00ff165b82 */ /* 0x000e620000000a00 */
[C---:B0-----:R-:W-:Y:S01]  /*0270*/  @P3 IMAD.WIDE.U32 R14, R3.reuse, 0x20, R10 ;  /* 0x00000020030e3825 */ /* 0x041fe200078e000a */
[----:B------:R-:W-:-:S04]  /*0280*/  @P3 IADD3 R3, PT, PT, R3, 0x80, RZ ;  /* 0x0000008003033810 */ /* 0x000fc80007ffe0ff */
[----:B------:R0:W5:Y:S01]  /*0290*/  @P3 LDG.E.128 R36, desc[UR16][R14.64] ;  /* 0x000000100e243981 */ /* 0x000162000c1e1d00 */
[----:B-1----:R-:W-:-:S03]  /*02a0*/  @P4 IMAD.WIDE.U32 R16, R3, 0x20, R16 ;  /* 0x0000002003104825 */ /* 0x002fc600078e0010 */
[----:B------:R0:W5:Y:S01]  /*02b0*/  @P3 LDG.E.128 R40, desc[UR16][R14.64+0x10] ;  /* 0x000010100e283981 */ /* 0x000162000c1e1d00 */
[C---:B------:R-:W-:Y:S01]  /*02c0*/  @P4 IMAD.WIDE.U32 R18, R3.reuse, 0x20, R18 ;  /* 0x0000002003124825 */ /* 0x040fe200078e0012 */
[----:B------:R-:W-:Y:S02]  /*02d0*/  @P4 IADD3 R3, PT, PT, R3, 0x80, RZ ;  /* 0x0000008003034810 */ /* 0x000fe40007ffe0ff */
[----:B------:R0:W5:Y:S03]  /*02e0*/  @P4 LDG.E.128 R248, desc[UR16][R16.64] ;  /* 0x0000001010f84981 */ /* 0x000166000c1e1d00 */
[C---:B------:R-:W-:Y:S01]  /*02f0*/  @P5 IMAD.WIDE.U32 R8, R3.reuse, 0x20, R20 ;  /* 0x0000002003085825 */ /* 0x040fe200078e0014 */
[----:B------:R0:W5:Y:S04]  /*0300*/  @P4 LDG.E.128 R244, desc[UR16][R16.64+0x10] ;  /* 0x0000101010f44981 */ /* 0x000168000c1e1d00 */
[----:B------:R0:W5:Y:S01]  /*0310*/  @P4 LDG.E.128 R44, desc[UR16][R18.64] ;  /* 0x00000010122c4981 */ /* 0x000162000c1e1d00 */
[----:B------:R-:W-:-:S03]  /*0320*/  @P5 IMAD.WIDE.U32 R10, R3, 0x20, R22 ;  /* 0x00000020030a5825 */ /* 0x000fc600078e0016 */
[----:B------:R0:W5:Y:S04]  /*0330*/  @P4 LDG.E.128 R48, desc[UR16][R18.64+0x10] ;  /* 0x0000101012304981 */ /* 0x000168000c1e1d00 */
[----:B------:R0:W5:Y:S04]  /*0340*/  @P5 LDG.E.128 R240, desc[UR16][R8.64] ;  /* 0x0000001008f05981 */ /* 0x000168000c1e1d00 */
[----:B------:R0:W5:Y:S04]  /*0350*/  @P5 LDG.E.128 R236, desc[UR16][R8.64+0x10] ;  /* 0x0000101008ec5981 */ /* 0x000168000c1e1d00 */
[----:B------:R0:W5:Y:S04]  /*0360*/  @P5 LDG.E.128 R52, desc[UR16][R10.64] ;  /* 0x000000100a345981 */ /* 0x000168000c1e1d00 */
[----:B------:R0:W5:Y:S04]  /*0370*/  @P5 LDG.E.128 R56, desc[UR16][R10.64+0x10] ;  /* 0x000010100a385981 */ /* 0x000168000c1e1d00 */
[----:B---3--:R-:W3:Y:S04]  /*0380*/  @P3 LDG.E.128 R60, desc[UR16][R12.64] ;  /* 0x000000100c3c3981 */ /* 0x008ee8000c1e1d00 */
[----:B----4-:R-:W4:Y:S04]  /*0390*/  @P1 LDG.E.128 R64, desc[UR16][R4.64+0x10] ;  /* 0x0000101004401981 */ /* 0x010f28000c1e1d00 */
[----:B--2---:R-:W2:Y:S04]  /*03a0*/  @P1 LDG.E.128 R68, desc[UR16][R4.64] ;  /* 0x0000001004441981 */ /* 0x004ea8000c1e1d00 */
[----:B------:R-:W2:Y:S01]  /*03b0*/  @P3 LDG.E.128 R24, desc[UR16][R12.64+0x10] ;  /* 0x000010100c183981 */ /* 0x000ea2000c1e1d00 */
        /* <DEDUP_REMOVED lines=43> */
[----:B---3--:R1:W-:Y:S04]  /*0670*/  @P3 STL.64 [R1+0x10], R60 ;  /* 0x0000103c01003387 */ /* 0x0083e80000100a00 */
[----:B------:R3:W-:Y:S04]  /*0680*/  @P3 STL.64 [R1+0x18], R62 ;  /* 0x0000183e01003387 */ /* 0x0007e80000100a00 */
[----:B----4-:R4:W-:Y:S04]  /*0690*/  @P1 STL.64 [R1+0x20], R64 ;  /* 0x0000204001001387 */ /* 0x0109e80000100a00 */
[----:B------:R0:W-:Y:S04]  /*06a0*/  @P1 STL.64 [R1+0x28], R66 ;  /* 0x0000284201001387 */ /* 0x0001e80000100a00 */
[----:B--2---:R2:W-:Y:S04]  /*06b0*/  @P1 STL.64 [R1+0x30], R68 ;  /* 0x0000304401001387 */ /* 0x0045e80000100a00 */
[----:B------:R2:W-:Y:S04]  /*06c0*/  @P1 STL.64 [R1+0x38], R70 ;  /* 0x0000384601001387 */ /* 0x0005e80000100a00 */
[----:B------:R2:W-:Y:S04]  /*06d0*/  @P3 STL.64 [R1], R24 ;  /* 0x0000001801003387 */ /* 0x0005e80000100a00 */
[----:B------:R2:W-:Y:S01]  /*06e0*/  @P3 STL.64 [R1+0x8], R26 ;  /* 0x0000081a01003387 */ /* 0x0005e20000100a00 */
[----:B-1----:R-:W-:-:S02]  /*06f0*/  CS2R R60, SRZ ;  /* 0x00000000003c7805 */ /* 0x002fc4000001ff00 */
[----:B---3--:R-:W-:Y:S02]  /*0700*/  CS2R R62, SRZ ;  /* 0x00000000003e7805 */ /* 0x008fe4000001ff00 */
[----:B----4-:R-:W-:Y:S02]  /*0710*/  CS2R R64, SRZ ;  /* 0x0000000000407805 */ /* 0x010fe4000001ff00 */
[----:B0-----:R-:W-:Y:S02]  /*0720*/  CS2R R66, SRZ ;  /* 0x0000000000427805 */ /* 0x001fe4000001ff00 */
[----:B--2---:R-:W-:Y:S02]  /*0730*/  CS2R R68, SRZ ;  /* 0x0000000000447805 */ /* 0x004fe4000001ff00 */
[----:B------:R-:W-:Y:S01]  /*0740*/  CS2R R70, SRZ ;  /* 0x0000000000467805 */ /* 0x000fe2000001ff00 */
[----:B------:R-:W-:Y:S06]  /*0750*/  BRA.U UP0, `(.L_x_3318) ;  /* 0x0000009500fc7547 */ /* 0x000fec000b800000 */
        /* <DEDUP_REMOVED lines=50> */
[----:B------:R-:W1:Y:S01]  /*0a80*/  LDCU UR10, c[0x0][0x388] ;  /* 0x00007100ff0a77ac */ /* 0x000e620008000800 */
[----:B------:R-:W2:Y:S01]  /*0a90*/  LDCU.U8 UR27, c[0x0][0x410] ;  /* 0x00008200ff1b77ac */ /* 0x000ea20008000000 */
[----:B------:R-:W3:Y:S01]  /*0aa0*/  LDCU.64 UR18, c[0x0][0x3c8] ;  /* 0x00007900ff1277ac */ /* 0x000ee20008000a00 */
[----:B------:R-:W4:Y:S01]  /*0ab0*/  LDCU.64 UR20, c[0x0][0x3c0] ;  /* 0x00007800ff1477ac */ /* 0x000f220008000a00 */
[----:B------:R-:W0:Y:S01]  /*0ac0*/  LDCU UR28, c[0x0][0x400] ;  /* 0x00008000ff1c77ac */ /* 0x000e220008000800 */
[----:B------:R-:W0:Y:S01]  /*0ad0*/  LDCU.64 UR22, c[0x0][0x438] ;  /* 0x00008700ff1677ac */ /* 0x000e220008000a00 */
[----:B------:R-:W0:Y:S01]  /*0ae0*/  LDCU.64 UR4, c[0x0][0x478] ;  /* 0x00008f00ff0477ac */ /* 0x000e220008000a00 */
[----:B------:R-:W0:Y:S01]  /*0af0*/  LDCU.128 UR12, c[0x0][0x3f0] ;  /* 0x00007e00ff0c77ac */ /* 0x000e220008000c00 */
[----:B------:R-:W0:Y:S02]  /*0b00*/  LDCU.64 UR24, c[0x0][0x380] ;  /* 0x00007000ff1877ac */ /* 0x000e240008000a00 */
.L_x_3470:
[----:B---3--:R-:W-:-:S06]  /*0b10*/  UIMAD.WIDE UR6, UR26, 0x4, UR18 ;  /* 0x000000041a0678a5 */ /* 0x008fcc000f8e0212 */
[----:B012---:R-:W-:Y:S02]  /*0b20*/  MOV R180, UR6 ;  /* 0x0000000600b47c02 */ /* 0x007fe40008000f00 */
[----:B------:R-:W-:-:S05]  /*0b30*/  MOV R181, UR7 ;  /* 0x0000000700b57c02 */ /* 0x000fca0008000f00 */
[----:B------:R3:W2:Y:S01]  /*0b40*/  LDG.E R180, desc[UR16][R180.64] ;  /* 0x00000010b4b47981 */ /* 0x0006a2000c1e1900 */
[----:B0-----:R-:W-:-:S06]  /*0b50*/  UIMAD.WIDE UR6, UR26, 0x4, UR14 ;  /* 0x000000041a0678a5 */ /* 0x001fcc000f8e020e */
[----:B---3--:R-:W-:Y:S02]  /*0b60*/  MOV R181, UR7 ;  /* 0x0000000700b57c02 */ /* 0x008fe40008000f00 */
[----:B--2---:R-:W-:Y:S02]  /*0b70*/  R2UR UR30, R180 ;  /* 0x00000000b41e72ca */ /* 0x004fe400000e0000 */
[----:B------:R-:W-:-:S06]  /*0b80*/  MOV R180, UR6 ;  /* 0x0000000600b47c02 */ /* 0x000fcc0008000f00 */
[----:B------:R0:W2:Y:S01]  /*0b90*/  LDG.E R180, desc[UR16][R180.64] ;  /* 0x00000010b4b47981 */ /* 0x0000a2000c1e1900 */
[----:B------:R-:W-:-:S06]  /*0ba0*/  UIMAD.WIDE UR6, UR26, 0x4, UR12 ;  /* 0x000000041a0678a5 */ /* 0x000fcc000f8e020c */
[----:B0-----:R-:W-:Y:S02]  /*0bb0*/  MOV R181, UR7 ;  /* 0x0000000700b57c02 */ /* 0x001fe40008000f00 */
[----:B--2---:R-:W-:Y:S02]  /*0bc0*/  R2UR UR31, R180 ;  /* 0x00000000b41f72ca */ /* 0x004fe400000e0000 */
[----:B------:R-:W-:-:S06]  /*0bd0*/  MOV R180, UR6 ;  /* 0x0000000600b47c02 */ /* 0x000fcc0008000f00 */
[----:B------:R-:W2:Y:S01]  /*0be0*/  LDG.E R180, desc[UR16][R180.64] ;  /* 0x00000010b4b47981 */ /* 0x000ea2000c1e1900 */
[----:B------:R-:W-:Y:S01]  /*0bf0*/  BSSY.RECONVERGENT B0, `(.L_x_3319) ;  /* 0x00001c8000007945 */ /* 0x000fe20003800200 */
[----:B------:R-:W-:-:S03]  /*0c00*/  CS2R R232, SRZ ;  /* 0x0000000000e87805 */ /* 0x000fc6000001ff00 */
[----:B------:R-:W-:Y:S01]  /*0c10*/  UISETP.GE.AND UP2, UPT, UR31, 0x1, UPT ;  /* 0x000000011f00788c */ /* 0x000fe2000bf46270 */
[----:B--2---:R-:W-:-:S08]  /*0c20*/  R2UR UR11, R180 ;  /* 0x00000000b40b72ca */ /* 0x004fd000000e0000 */
[----:B-----5:R-:W-:Y:S07]  /*0c30*/  BRA.U !UP2, `(.L_x_3320) ;  /* 0x000000190a987547 */ /* 0x020fee000b800000 */
[----:B----4-:R-:W-:-:S06]  /*0c40*/  UIMAD.WIDE UR6, UR26, 0x4, UR20 ;  /* 0x000000041a0678a5 */ /* 0x010fcc000f8e0214 */
[----:B------:R-:W-:Y:S02]  /*0c50*/  MOV R180, UR6 ;  /* 0x0000000600b47c02 */ /* 0x000fe40008000f00 */
[----:B------:R-:W-:-:S05]  /*0c60*/  MOV R181, UR7 ;  /* 0x0000000700b57c02 */ /* 0x000fca0008000f00 */
[----:B------:R0:W2:Y:S01]  /*0c70*/  LDG.E R180, desc[UR16][R180.64] ;  /* 0x00000010b4b47981 */ /* 0x0000a2000c1e1900 */
[----:B------:R-:W-:Y:S01]  /*0c80*/  UIADD3 UR7, UPT, UPT, UR31, -0x1, URZ ;  /* 0xffffffff1f077890 */ /* 0x000fe2000fffe0ff */
[----:B------:R-:W-:Y:S01]  /*0c90*/  ISETP.NE.AND P0, PT, RZ, UR27, PT ;  /* 0x0000001bff007c0c */ /* 0x000fe2000bf05270 */
[----:B-1----:R-:W-:Y:S01]  /*0ca0*/  UIMAD UR6, UR26, UR10, URZ ;  /* 0x0000000a1a0672a4 */ /* 0x002fe2000f8e02ff */
[----:B------:R-:W1:Y:S01]  /*0cb0*/  S2R R235, SR_TID.X ;  /* 0x0000000000eb7919 */ /* 0x000e620000002100 */
[----:B------:R-:W-:Y:S01]  /*0cc0*/  UIMAD UR8, UR7, UR10, URZ ;  /* 0x0000000a070872a4 */ /* 0x000fe2000f8e02ff */
[----:B------:R-:W-:Y:S01]  /*0cd0*/  BSSY.RECONVERGENT B1, `(.L_x_3321) ;  /* 0x0000077000017945 */ /* 0x000fe20003800200 */
[----:B------:R-:W-:Y:S01]  /*0ce0*/  USHF.R.S32.HI UR7, URZ, 0x1f, UR6 ;  /* 0x0000001fff077899 */ /* 0x000fe20008011406 */
[C---:B------:R-:W-:Y:S01]  /*0cf0*/  ISETP.GE.U32.AND P3, PT, R2.reuse, 0x100, PT ;  /* 0x000001000200780c */ /* 0x040fe20003f66070 */
[----:B------:R-:W-:Y:S01]  /*0d00*/  USHF.R.S32.HI UR9, URZ, 0x1f, UR8 ;  /* 0x0000001fff097899 */ /* 0x000fe20008011408 */
[C---:B------:R-:W-:Y:S01]  /*0d10*/  ISETP.GE.U32.AND P2, PT, R2.reuse, 0x180, PT ;  /* 0x000001800200780c */ /* 0x040fe20003f46070 */
[----:B------:R-:W-:Y:S01]  /*0d20*/  ULEA.HI UR7, UR7, UR6, URZ, 0x3 ;  /* 0x0000000607077291 */ /* 0x000fe2000f8f18ff */
[----:B------:R-:W-:Y:S01]  /*0d30*/  ISETP.GE.U32.AND P1, PT, R2, 0x200, PT ;  /* 0x000002000200780c */ /* 0x000fe20003f26070 */
[----:B------:R-:W-:Y:S01]  /*0d40*/  ULEA.HI UR9, UR9, UR8, URZ, 0x3 ;  /* 0x0000000809097291 */ /* 0x000fe2000f8f18ff */
[----:B------:R-:W-:-:S03]  /*0d50*/  CS2R R232, SRZ ;  /* 0x0000000000e87805 */ /* 0x000fc6000001ff00 */
[----:B0-----:R-:W-:-:S04]  /*0d60*/  MOV R181, UR7 ;  /* 0x0000000700b57c02 */ /* 0x001fc80008000f00 */
[----:B-1----:R-:W-:-:S04]  /*0d70*/  LEA.HI.SX32 R231, R181, R235, 0x1d ;  /* 0x000000ebb5e77211 */ /* 0x002fc800078feaff */
[----:B------:R-:W-:Y:S02]  /*0d80*/  MOV R196, R231 ;  /* 0x000000e700c47202 */ /* 0x000fe40000000f00 */
[----:B--2---:R-:W-:Y:S02]  /*0d90*/  FSEL R180, R180, RZ, !P0 ;  /* 0x000000ffb4b47208 */ /* 0x004fe40004000000 */
[----:B------:R-:W-:Y:S02]  /*0da0*/  ISETP.GE.U32.AND P0, PT, R2, 0x80, PT ;  /* 0x000000800200780c */ /* 0x000fe40003f06070 */
[----:B------:R-:W-:Y:S02]  /*0db0*/  R2UR UR32, R180 ;  /* 0x00000000b42072ca */ /* 0x000fe400000e0000 */
[----:B------:R-:W-:-:S04]  /*0dc0*/  MOV R180, UR9 ;  /* 0x0000000900b47c02 */ /* 0x000fc80008000f00 */
[----:B------:R-:W-:-:S05]  /*0dd0*/  LEA.HI.SX32 R234, R180, R235, 0x1d ;  /* 0x000000ebb4ea7211 */ /* 0x000fca00078feaff */
[----:B------:R-:W-:Y:S05]  /*0de0*/  @!P0 BRA `(.L_x_3322) ;  /* 0x0000000400948947 */ /* 0x000fea0003800000 */
[----:B------:R-:W0:Y:S01]  /*0df0*/  LDC.64 R4, c[0x0][0x3a8] ;  /* 0x0000ea00ff047b82 */ /* 0x000e220000000a00 */
[----:B------:R-:W2:Y:S04]  /*0e00*/  LDL R230, [R1+0x28] ;  /* 0x0000280001e67983 */ /* 0x000ea80000100800 */
[----:B------:R-:W3:Y:S03]  /*0e10*/  LDL R229, [R1+0x34] ;  /* 0x0000340001e57983 */ /* 0x000ee60000100800 */
[----:B------:R-:W1:Y:S01]  /*0e20*/  LDC.64 R8, c[0x0][0x428] ;  /* 0x00010a00ff087b82 */ /* 0x000e620000000a00 */
[----:B------:R-:W4:Y:S04]  /*0e30*/  LDL R232, [R1+0x38] ;  /* 0x0000380001e87983 */ /* 0x000f280000100800 */
[----:B------:R-:W4:Y:S04]  /*0e40*/  LDL R252, [R1+0x3c] ;  /* 0x00003c0001fc7983 */ /* 0x000f280000100800 */
[----:B------:R-:W4:Y:S04]  /*0e50*/  LDL R233, [R1+0x20] ;  /* 0x0000200001e97983 */ /* 0x000f280000100800 */
[----:B------:R-:W4:Y:S01]  /*0e60*/  LDL R187, [R1+0x24] ;  /* 0x0000240001bb7983 */ /* 0x000f220000100800 */
[----:B0-----:R-:W-:-:S03]  /*0e70*/  IMAD.WIDE.U32 R4, R196, 0x10, R4 ;  /* 0x00000010c4047825 */ /* 0x001fc600078e0004 */
[----:B------:R-:W4:Y:S04]  /*0e80*/  LDL R186, [R1+0x2c] ;  /* 0x00002c0001ba7983 */ /* 0x000f280000100800 */
[----:B------:R-:W2:Y:S01]  /*0e90*/  LDG.E.128 R4, desc[UR16][R4.64] ;  /* 0x0000001004047981 */ /* 0x000ea2000c1e1d00 */
[----:B-1----:R-:W-:-:S06]  /*0ea0*/  IMAD.WIDE.U32 R8, R234, 0x10, R8 ;  /* 0x00000010ea087825 */ /* 0x002fcc00078e0008 */
[----:B------:R-:W3:Y:S01]  /*0eb0*/  LDG.E.128 R8, desc[UR16][R8.64] ;  /* 0x0000001008087981 */ /* 0x000ee2000c1e1d00 */
[----:B------:R-:W-:-:S04]  /*0ec0*/  ISETP.NE.U32.AND P0, PT, RZ, UR22, PT ;  /* 0x00000016ff007c0c */ /* 0x000fc8000bf05070 */
[----:B------:R-:W-:-:S13]  /*0ed0*/  ISETP.NE.AND.EX P0, PT, RZ, UR23, PT, P0 ;  /* 0x00000017ff007c0c */ /* 0x000fda000bf05300 */
[----:B------:R-:W0:Y:S01]  /*0ee0*/  @P0 LDC.64 R12, c[0x0][0x438] ;  /* 0x00010e00ff0c0b82 */ /* 0x000e220000000a00 */
[----:B--2---:R-:W-:Y:S02]  /*0ef0*/  SHF.L.U32 R182, R5, 0x10, RZ ;  /* 0x0000001005b67819 */ /* 0x004fe400000006ff */
[C---:B---3--:R-:W-:Y:S02]  /*0f00*/  PRMT R185, R11.reuse, 0x7632, R185 ;  /* 0x000076320bb97816 */ /* 0x048fe400000000b9 */
[----:B------:R-:W-:Y:S01]  /*0f10*/  SHF.L.U32 R3, R11, 0x10, RZ ;  /* 0x000000100b037819 */ /* 0x000fe200000006ff */
[----:B------:R-:W-:Y:S02]  /*0f20*/  FADD.FTZ R11, R182, -UR32 ;  /* 0x80000020b60b7e21 */ /* 0x000fe40008010000 */
[----:B------:R-:W2:Y:S01]  /*0f30*/  LDL R182, [R1+0x30] ;  /* 0x0000300001b67983 */ /* 0x000ea20000100800 */
[----:B0-----:R-:W-:Y:S01]  /*0f40*/  @P0 IMAD.WIDE.U32 R12, R196, 0x10, R12 ;  /* 0x00000010c40c0825 */ /* 0x001fe200078e000c */
[----:B------:R-:W-:-:S03]  /*0f50*/  SHF.L.U32 R15, R7, 0x10, RZ ;  /* 0x00000010070f7819 */ /* 0x000fc600000006ff */
[----:B------:R-:W-:Y:S01]  /*0f60*/  IMAD.U32 R180, R4, 0x10000, RZ ;  /* 0x0001000004b47824 */ /* 0x000fe200078e00ff */
[----:B------:R0:W5:Y:S01]  /*0f70*/  @P0 LDG.E.128 R164, desc[UR16][R12.64] ;  /* 0x000000100ca40981 */ /* 0x000162000c1e1d00 */
[----:B------:R-:W-:Y:S02]  /*0f80*/  PRMT R0, R5, 0x7632, R0 ;  /* 0x0000763205007816 */ /* 0x000fe40000000000 */
[C---:B------:R-:W-:Y:S02]  /*0f90*/  PRMT R184, R10.reuse, 0x7632, R184 ;  /* 0x000076320ab87816 */ /* 0x040fe400000000b8 */
[----:B------:R-:W-:Y:S02]  /*0fa0*/  SHF.L.U32 R5, R10, 0x10, RZ ;  /* 0x000000100a057819 */ /* 0x000fe400000006ff */
[----:B0-----:R-:W-:Y:S02]  /*0fb0*/  PRMT R13, R4, 0x7632, R13 ;  /* 0x00007632040d7816 */ /* 0x001fe4000000000d */
[----:B------:R-:W-:-:S02]  /*0fc0*/  PRMT R4, R6, 0x7632, R4 ;  /* 0x0000763206047816 */ /* 0x000fc40000000004 */
[----:B------:R-:W-:Y:S02]  /*0fd0*/  SHF.L.U32 R181, R13, 0x10, RZ ;  /* 0x000000100db57819 */ /* 0x000fe400000006ff */
[----:B------:R-:W-:Y:S01]  /*0fe0*/  SHF.L.U32 R10, R4, 0x10, RZ ;  /* 0x00000010040a7819 */ /* 0x000fe200000006ff */
[----:B------:R-:W-:Y:S01]  /*0ff0*/  FADD.FTZ R4, R15, -UR32 ;  /* 0x800000200f047e21 */ /* 0x000fe20008010000 */
[----:B------:R-:W-:Y:S02]  /*1000*/  SHF.L.U32 R14, R6, 0x10, RZ ;  /* 0x00000010060e7819 */ /* 0x000fe400000006ff */
[----:B------:R-:W-:Y:S01]  /*1010*/  PRMT R12, R7, 0x7632, R12 ;  /* 0x00007632070c7816 */ /* 0x000fe2000000000c */
[----:B------:R-:W-:Y:S01]  /*1020*/  FMUL.FTZ R4, R4, UR30 ;  /* 0x0000001e04047c20 */ /* 0x000fe20008410000 */
[C---:B------:R-:W-:Y:S02]  /*1030*/  PRMT R183, R9.reuse, 0x7632, R183 ;  /* 0x0000763209b77816 */ /* 0x040fe400000000b7 */
[----:B------:R-:W-:Y:S01]  /*1040*/  SHF.L.U32 R6, R9, 0x10, RZ ;  /* 0x0000001009067819 */ /* 0x000fe200000006ff */
[----:B------:R-:W-:Y:S01]  /*1050*/  FADD.FTZ R9, R180, -UR32 ;  /* 0x80000020b4097e21 */ /* 0x000fe20008010000 */
[C---:B------:R-:W-:Y:S01]  /*1060*/  PRMT R7, R8.reuse, 0x7632, R7 ;  /* 0x0000763208077816 */ /* 0x040fe20000000007 */
[----:B------:R-:W-:Y:S01]  /*1070*/  FADD.FTZ R181, R181, -UR32 ;  /* 0x80000020b5b57e21 */ /* 0x000fe20008010000 */
[----:B------:R-:W-:Y:S01]  /*1080*/  SHF.L.U32 R8, R8, 0x10, RZ ;  /* 0x0000001008087819 */ /* 0x000fe200000006ff */
[----:B------:R-:W-:Y:S01]  /*1090*/  FADD.FTZ R13, R14, -UR32 ;  /* 0x800000200e0d7e21 */ /* 0x000fe20008010000 */
[----:B------:R-:W-:Y:S01]  /*10a0*/  SHF.L.U32 R180, R0, 0x10, RZ ;  /* 0x0000001000b47819 */ /* 0x000fe200000006ff */
[----:B------:R-:W-:Y:S01]  /*10b0*/  FADD.FTZ R106, R106, R3 ;  /* 0x000000036a6a7221 */ /* 0x000fe20000010000 */
[-C--:B------:R-:W-:Y:S01]  /*10c0*/  FFMA.FTZ R66, R4, R3.reuse, R66 ;  /* 0x0000000304427223 */ /* 0x080fe20000010042 */
[----:B------:R-:W-:Y:S01]  /*10d0*/  FMUL.FTZ R0, R9, UR30 ;  /* 0x0000001e09007c20 */ /* 0x000fe20008410000 */
[----:B------:R-:W-:Y:S01]  /*10e0*/  SHF.L.U32 R12, R12, 0x10, RZ ;  /* 0x000000100c0c7819 */ /* 0x000fe200000006ff */
[----:B------:R-:W-:Y:S01]  /*10f0*/  FMUL.FTZ R3, R230, R3 ;  /* 0x00000003e6037220 */ /* 0x000fe20000410000 */
[----:B------:R-:W-:Y:S01]  /*1100*/  SHF.L.U32 R14, R7, 0x10, RZ ;  /* 0x00000010070e7819 */ /* 0x000fe200000006ff */
[----:B------:R-:W-:Y:S01]  /*1110*/  FMUL.FTZ R230, R181, UR30 ;  /* 0x0000001eb5e67c20 */ /* 0x000fe20008410000 */
[----:B------:R-:W-:Y:S01]  /*1120*/  FADD.FTZ R100, R100, R8 ;  /* 0x0000000864647221 */ /* 0x000fe20000010000 */
[----:B------:R-:W-:-:S02]  /*1130*/  FFMA.FTZ R60, R0, R8, R60 ;  /* 0x00000008003c7223 */ /* 0x000fc4000001003c */
[----:B------:R-:W-:Y:S01]  /*1140*/  FADD.FTZ R101, R101, R14 ;  /* 0x0000000e65657221 */ /* 0x000fe20000010000 */
[-C--:B------:R-:W-:Y:S01]  /*1150*/  FFMA.FTZ R61, R230, R14.reuse, R61 ;  /* 0x0000000ee63d7223 */ /* 0x080fe2000001003d */
[----:B------:R-:W-:Y:S01]  /*1160*/  FMUL.FTZ R229, R229, R14 ;  /* 0x0000000ee5e57220 */ /* 0x000fe20000410000 */
[----:B------:R-:W-:Y:S01]  /*1170*/  FADD.FTZ R181, R10, -UR32 ;  /* 0x800000200ab57e21 */ /* 0x000fe20008010000 */
[----:B------:R-:W-:Y:S01]  /*1180*/  FADD.FTZ R102, R102, R6 ;  /* 0x0000000666667221 */ /* 0x000fe20000010000 */
[----:B------:R-:W-:Y:S01]  /*1190*/  FMUL.FTZ R7, R13, UR30 ;  /* 0x0000001e0d077c20 */ /* 0x000fe20008410000 */
[----:B------:R-:W-:Y:S01]  /*11a0*/  SHF.L.U32 R13, R184, 0x10, RZ ;  /* 0x00000010b80d7819 */ /* 0x000fe200000006ff */
[----:B------:R-:W-:Y:S02]  /*11b0*/  FADD.FTZ R104, R104, R5 ;  /* 0x0000000568687221 */ /* 0x000fe40000010000 */
[-C--:B------:R-:W-:Y:S01]  /*11c0*/  FFMA.FTZ R64, R7, R5.reuse, R64 ;  /* 0x0000000507407223 */ /* 0x080fe20000010040 */
[----:B----4-:R-:W-:Y:S01]  /*11d0*/  FMUL.FTZ R5, R233, R5 ;  /* 0x00000005e9057220 */ /* 0x010fe20000410000 */
[----:B------:R-:W-:Y:S01]  /*11e0*/  FADD.FTZ R105, R105, R13 ;  /* 0x0000000d69697221 */ /* 0x000fe20000010000 */
[----:B------:R-:W-:-:S05]  /*11f0*/  SHF.L.U32 R15, R185, 0x10, RZ ;  /* 0x00000010b90f7819 */ /* 0x000fca00000006ff */
[----:B------:R-:W-:Y:S01]  /*1200*/  FADD.FTZ R107, R107, R15 ;  /* 0x0000000f6b6b7221 */ /* 0x000fe20000010000 */
[----:B------:R-:W-:Y:S01]  /*1210*/  IADD3 R234, PT, PT, R234, 0x80, RZ ;  /* 0x00000080eaea7810 */ /* 0x000fe20007ffe0ff */
[----:B------:R-:W-:Y:S02]  /*1220*/  VIADD R196, R196, 0x80 ;  /* 0x00000080c4c47836 */ /* 0x000fe40000000000 */
[----:B--2---:R-:W-:Y:S01]  /*1230*/  FMUL.FTZ R9, R182, R8 ;  /* 0x00000008b6097220 */ /* 0x004fe20000410000 */
[----:B------:R-:W-:Y:S01]  /*1240*/  FADD.FTZ R182, R180, -UR32 ;  /* 0x80000020b4b67e21 */ /* 0x000fe20008010000 */
[----:B------:R-:W-:Y:S01]  /*1250*/  FMUL.FTZ R8, R11, UR30 ;  /* 0x0000001e0b087c20 */ /* 0x000fe20008410000 */
[----:B------:R-:W-:Y:S01]  /*1260*/  FADD.FTZ R180, R12, -UR32 ;  /* 0x800000200cb47e21 */ /* 0x000fe20008010000 */
[----:B------:R-:W-:Y:S01]  /*1270*/  FADD.FTZ R12, RZ, R9 ;  /* 0x00000009ff0c7221 */ /* 0x000fe20000010000 */
[----:B------:R-:W-:Y:S01]  /*1280*/  FFMA.FTZ R14, R0, R9, RZ ;  /* 0x00000009000e7223 */ /* 0x000fe200000100ff */
[----:B------:R-:W-:Y:S01]  /*1290*/  SHF.L.U32 R11, R183, 0x10, RZ ;  /* 0x00000010b70b7819 */ /* 0x000fe200000006ff */
[-C--:B------:R-:W-:Y:S01]  /*12a0*/  FFMA.FTZ R62, R8, R6.reuse, R62 ;  /* 0x00000006083e7223 */ /* 0x080fe2000001003e */
[----:B------:R-:W-:Y:S01]  /*12b0*/  FMUL.FTZ R10, R182, UR30 ;  /* 0x0000001eb60a7c20 */ /* 0x000fe20008410000 */
        /* <DEDUP_REMOVED lines=8> */
[----:B------:R-:W-:-:S02]  /*1340*/  FMUL.FTZ R12, R181, UR30 ;  /* 0x0000001eb50c7c20 */ /* 0x000fc40008410000 */
[----:B------:R-:W-:Y:S01]  /*1350*/  FADD.FTZ R182, R182, R11 ;  /* 0x0000000bb6b67221 */ /* 0x000fe20000010000 */
[----:B------:R-:W-:Y:S01]  /*1360*/  FFMA.FTZ R14, R10, R11, R14 ;  /* 0x0000000b0a0e7223 */ /* 0x000fe2000001000e */
[-C--:B------:R-:W-:Y:S01]  /*1370*/  FFMA.FTZ R65, R12, R13.reuse, R65 ;  /* 0x0000000d0c417223 */ /* 0x080fe20000010041 */
[----:B------:R-:W-:Y:S01]  /*1380*/  FMUL.FTZ R13, R187, R13 ;  /* 0x0000000dbb0d7220 */ /* 0x000fe20000410000 */
[----:B------:R-:W-:Y:S01]  /*1390*/  FADD.FTZ R182, R182, R5 ;  /* 0x00000005b6b67221 */ /* 0x000fe20000010000 */
[----:B------:R-:W-:Y:S01]  /*13a0*/  FFMA.FTZ R181, R7, R5, R14 ;  /* 0x0000000507b57223 */ /* 0x000fe2000001000e */
[----:B------:R-:W-:Y:S02]  /*13b0*/  FMUL.FTZ R14, R180, UR30 ;  /* 0x0000001eb40e7c20 */ /* 0x000fe40008410000 */
[----:B------:R-:W-:Y:S01]  /*13c0*/  FADD.FTZ R182, R182, R13 ;  /* 0x0000000db6b67221 */ /* 0x000fe20000010000 */
[----:B------:R-:W-:Y:S01]  /*13d0*/  FFMA.FTZ R181, R12, R13, R181 ;  /* 0x0000000d0cb57223 */ /* 0x000fe200000100b5 */
[-C--:B------:R-:W-:Y:S01]  /*13e0*/  FFMA.FTZ R67, R14, R15.reuse, R67 ;  /* 0x0000000f0e437223 */ /* 0x080fe20000010043 */
[----:B------:R-:W-:Y:S01]  /*13f0*/  FMUL.FTZ R15, R186, R15 ;  /* 0x0000000fba0f7220 */ /* 0x000fe20000410000 */
[----:B------:R-:W-:Y:S01]  /*1400*/  FADD.FTZ R182, R182, R3 ;  /* 0x00000003b6b67221 */ /* 0x000fe20000010000 */
[----:B------:R-:W-:-:S03]  /*1410*/  FFMA.FTZ R181, R4, R3, R181 ;  /* 0x0000000304b57223 */ /* 0x000fc600000100b5 */
[----:B------:R-:W-:Y:S01]  /*1420*/  FADD.FTZ R232, R182, R15 ;  /* 0x0000000fb6e87221 */ /* 0x000fe20000010000 */
[----:B------:R-:W-:-:S07]  /*1430*/  FFMA.FTZ R233, R14, R15, R181 ;  /* 0x0000000f0ee97223 */ /* 0x000fce00000100b5 */
.L_x_3322:
[----:B------:R-:W-:Y:S05]  /*1440*/  BSYNC.RECONVERGENT B1 ;  /* 0x0000000000017941 */ /* 0x000fea0003800200 */
.L_x_3321:
[----:B------:R-:W-:Y:S04]  /*1450*/  BSSY.RECONVERGENT B1, `(.L_x_3323) ;  /* 0x0000067000017945 */ /* 0x000fe80003800200 */
[----:B------:R-:W-:Y:S05]  /*1460*/  @!P3 BRA `(.L_x_3324) ;  /* 0x000000040094b947 */ /* 0x000fea0003800000 */
[----:B------:R-:W0:Y:S01]  /*1470*/  LDC.64 R16, c[0x0][0x3a8] ;  /* 0x0000ea00ff107b82 */ /* 0x000e220000000a00 */
[----:B------:R-:W2:Y:S04]  /*1480*/  LDL R193, [R1+0x14] ;  /* 0x0000140001c17983 */ /* 0x000ea80000100800 */
[----:B------:R-:W3:Y:S03]  /*1490*/  LDL R191, [R1] ;  /* 0x0000000001bf7983 */ /* 0x000ee60000100800 */
[----:B------:R-:W1:Y:S01]  /*14a0*/  LDC.64 R20, c[0x0][0x428] ;  /* 0x00010a00ff147b82 */ /* 0x000e620000000a00 */
[----:B------:R-:W4:Y:S04]  /*14b0*/  LDL R194, [R1+0x1c] ;  /* 0x00001c0001c27983 */ /* 0x000f280000100800 */
[----:B------:R-:W2:Y:S04]  /*14c0*/  LDL R192, [R1+0x8] ;  /* 0x0000080001c07983 */ /* 0x000ea80000100800 */
[----:B------:R-:W2:Y:S04]  /*14d0*/  LDL R195, [R1+0x4] ;  /* 0x0000040001c37983 */ /* 0x000ea80000100800 */
[----:B------:R-:W2:Y:S01]  /*14e0*/  LDL R252, [R1+0xc] ;  /* 0x00000c0001fc7983 */ /* 0x000ea20000100800 */
[----:B0-----:R-:W-:-:S06]  /*14f0*/  IMAD.WIDE.U32 R16, R196, 0x10, R16 ;  /* 0x00000010c4107825 */ /* 0x001fcc00078e0010 */
[----:B------:R-:W3:Y:S01]  /*1500*/  LDG.E.128 R16, desc[UR16][R16.64] ;  /* 0x0000001010107981 */ /* 0x000ee2000c1e1d00 */
[----:B------:R-:W-:-:S04]  /*1510*/  ISETP.NE.U32.AND P0, PT, RZ, UR22, PT ;  /* 0x00000016ff007c0c */ /* 0x000fc8000bf05070 */
[----:B------:R-:W-:-:S13]  /*1520*/  ISETP.NE.AND.EX P0, PT, RZ, UR23, PT, P0 ;  /* 0x00000017ff007c0c */ /* 0x000fda000bf05300 */
[----:B------:R-:W0:Y:S01]  /*1530*/  @P0 LDC.64 R180, c[0x0][0x438] ;  /* 0x00010e00ffb40b82 */ /* 0x000e220000000a00 */
[----:B-1----:R-:W-:-:S06]  /*1540*/  IMAD.WIDE.U32 R20, R234, 0x10, R20 ;  /* 0x00000010ea147825 */ /* 0x002fcc00078e0014 */
[----:B------:R-:W4:Y:S01]  /*1550*/  LDG.E.128 R20, desc[UR16][R20.64] ;  /* 0x0000001014147981 */ /* 0x000f22000c1e1d00 */
[----:B0-----:R-:W-:-:S05]  /*1560*/  @P0 IMAD.WIDE.U32 R180, R196, 0x10, R180 ;  /* 0x00000010c4b40825 */ /* 0x001fca00078e00b4 */
[----:B------:R0:W5:Y:S01]  /*1570*/  @P0 LDG.E.128 R168, desc[UR16][R180.64] ;  /* 0x00000010b4a80981 */ /* 0x000162000c1e1d00 */
[----:B---3--:R-:W-:Y:S02]  /*1580*/  PRMT R183, R18, 0x7632, R183 ;  /* 0x0000763212b77816 */ /* 0x008fe400000000b7 */
[----:B0-----:R-:W-:Y:S02]  /*1590*/  PRMT R180, R16, 0x7632, R180 ;  /* 0x0000763210b47816 */ /* 0x001fe400000000b4 */
[----:B------:R-:W-:Y:S02]  /*15a0*/  SHF.L.U32 R18, R18, 0x10, RZ ;  /* 0x0000001012127819 */ /* 0x000fe400000006ff */
[----:B------:R-:W-:-:S03]  /*15b0*/  SHF.L.U32 R187, R180, 0x10, RZ ;  /* 0x00000010b4bb7819 */ /* 0x000fc600000006ff */
[----:B------:R-:W-:Y:S02]  /*15c0*/  FADD.FTZ R180, R18, -UR32 ;  /* 0x8000002012b47e21 */ /* 0x000fe40008010000 */
[----:B------:R-:W3:Y:S01]  /*15d0*/  LDL R18, [R1+0x10] ;  /* 0x0000100001127983 */ /* 0x000ee20000100800 */
[----:B------:R-:W-:Y:S02]  /*15e0*/  SHF.L.U32 R181, R16, 0x10, RZ ;  /* 0x0000001010b57819 */ /* 0x000fe400000006ff */
[C---:B------:R-:W-:Y:S02]  /*15f0*/  PRMT R16, R17.reuse, 0x7632, R16 ;  /* 0x0000763211107816 */ /* 0x040fe40000000010 */
[----:B------:R-:W-:Y:S01]  /*1600*/  SHF.L.U32 R182, R17, 0x10, RZ ;  /* 0x0000001011b67819 */ /* 0x000fe200000006ff */
[----:B------:R-:W-:Y:S01]  /*1610*/  FADD.FTZ R181, R181, -UR32 ;  /* 0x80000020b5b57e21 */ /* 0x000fe20008010000 */
[----:B------:R-:W-:-:S03]  /*1620*/  SHF.L.U32 R185, R16, 0x10, RZ ;  /* 0x0000001010b97819 */ /* 0x000fc600000006ff */
[----:B------:R-:W-:Y:S01]  /*1630*/  FMUL.FTZ R16, R181, UR30 ;  /* 0x0000001eb5107c20 */ /* 0x000fe20008410000 */
[----:B------:R-:W-:Y:S01]  /*1640*/  FADD.FTZ R182, R182, -UR32 ;  /* 0x80000020b6b67e21 */ /* 0x000fe20008010000 */
[----:B----4-:R-:W-:-:S05]  /*1650*/  SHF.L.U32 R17, R20, 0x10, RZ ;  /* 0x0000001014117819 */ /* 0x010fca00000006ff */
[----:B------:R-:W-:Y:S01]  /*1660*/  FADD.FTZ R108, R108, R17 ;  /* 0x000000116c6c7221 */ /* 0x000fe20000010000 */
[-C--:B------:R-:W-:Y:S01]  /*1670*/  FFMA.FTZ R68, R16, R17.reuse, R68 ;  /* 0x0000001110447223 */ /* 0x080fe20000010044 */
[----:B---3--:R-:W-:Y:S01]  /*1680*/  FMUL.FTZ R17, R18, R17 ;  /* 0x0000001112117220 */ /* 0x008fe20000410000 */
[----:B------:R-:W-:Y:S02]  /*1690*/  FMUL.FTZ R18, R182, UR30 ;  /* 0x0000001eb6127c20 */ /* 0x000fe40008410000 */
[----:B------:R-:W3:Y:S01]  /*16a0*/  LDL R182, [R1+0x18] ;  /* 0x0000180001b67983 */ /* 0x000ee20000100800 */
[----:B------:R-:W-:Y:S01]  /*16b0*/  PRMT R184, R19, 0x7632, R184 ;  /* 0x0000763213b87816 */ /* 0x000fe200000000b8 */
[----:B------:R-:W-:Y:S01]  /*16c0*/  FADD.FTZ R187, R187, -UR32 ;  /* 0x80000020bbbb7e21 */ /* 0x000fe20008010000 */
[----:B------:R-:W-:Y:S02]  /*16d0*/  PRMT R186, R20, 0x7632, R186 ;  /* 0x0000763214ba7816 */ /* 0x000fe400000000ba */
[----:B------:R-:W-:-:S02]  /*16e0*/  PRMT R188, R21, 0x7632, R188 ;  /* 0x0000763215bc7816 */ /* 0x000fc400000000bc */
[----:B------:R-:W-:Y:S02]  /*16f0*/  SHF.L.U32 R20, R21, 0x10, RZ ;  /* 0x0000001015147819 */ /* 0x000fe400000006ff */
[----:B------:R-:W-:Y:S02]  /*1700*/  SHF.L.U32 R181, R184, 0x10, RZ ;  /* 0x00000010b8b57819 */ /* 0x000fe400000006ff */
[----:B------:R-:W-:Y:S02]  /*1710*/  PRMT R189, R22, 0x7632, R189 ;  /* 0x0000763216bd7816 */ /* 0x000fe400000000bd */
[----:B------:R-:W-:Y:S02]  /*1720*/  SHF.L.U32 R186, R186, 0x10, RZ ;  /* 0x00000010baba7819 */ /* 0x000fe400000006ff */
[----:B------:R-:W-:Y:S01]  /*1730*/  SHF.L.U32 R184, R188, 0x10, RZ ;  /* 0x00000010bcb87819 */ /* 0x000fe200000006ff */
[----:B------:R-:W-:Y:S01]  /*1740*/  FMUL.FTZ R188, R187, UR30 ;  /* 0x0000001ebbbc7c20 */ /* 0x000fe20008410000 */
[----:B------:R-:W-:Y:S01]  /*1750*/  SHF.L.U32 R19, R19, 0x10, RZ ;  /* 0x0000001013137819 */ /* 0x000fe200000006ff */
[----:B------:R-:W-:Y:S01]  /*1760*/  FADD.FTZ R110, R110, R20 ;  /* 0x000000146e6e7221 */ /* 0x000fe20000010000 */
[----:B------:R-:W-:Y:S01]  /*1770*/  FFMA.FTZ R70, R18, R20, R70 ;  /* 0x0000001412467223 */ /* 0x000fe20000010046 */
[----:B------:R-:W-:Y:S01]  /*1780*/  FADD.FTZ R109, R109, R186 ;  /* 0x000000ba6d6d7221 */ /* 0x000fe20000010000 */
[----:B------:R-:W-:Y:S01]  /*1790*/  FFMA.FTZ R69, R188, R186, R69 ;  /* 0x000000babc457223 */ /* 0x000fe20000010045 */
[----:B------:R-:W-:Y:S01]  /*17a0*/  SHF.L.U32 R21, R22, 0x10, RZ ;  /* 0x0000001016157819 */ /* 0x000fe200000006ff */
[----:B------:R-:W-:Y:S01]  /*17b0*/  FADD.FTZ R187, R232, R17 ;  /* 0x00000011e8bb7221 */ /* 0x000fe20000010000 */
[----:B------:R-:W-:Y:S01]  /*17c0*/  FADD.FTZ R22, R19, -UR32 ;  /* 0x8000002013167e21 */ /* 0x000fe20008010000 */
[----:B------:R-:W-:Y:S01]  /*17d0*/  SHF.L.U32 R183, R183, 0x10, RZ ;  /* 0x00000010b7b77819 */ /* 0x000fe200000006ff */
[----:B------:R-:W-:Y:S01]  /*17e0*/  FMUL.FTZ R19, R180, UR30 ;  /* 0x0000001eb4137c20 */ /* 0x000fe20008410000 */
[----:B------:R-:W-:Y:S01]  /*17f0*/  PRMT R190, R23, 0x7632, R190 ;  /* 0x0000763217be7816 */ /* 0x000fe200000000be */
[----:B------:R-:W-:Y:S01]  /*1800*/  FADD.FTZ R185, R185, -UR32 ;  /* 0x80000020b9b97e21 */ /* 0x000fe20008010000 */
[----:B------:R-:W-:Y:S01]  /*1810*/  SHF.L.U32 R23, R23, 0x10, RZ ;  /* 0x0000001017177819 */ /* 0x000fe200000006ff */
[----:B------:R-:W-:Y:S01]  /*1820*/  FMUL.FTZ R22, R22, UR30 ;  /* 0x0000001e16167c20 */ /* 0x000fe20008410000 */
[----:B------:R-:W-:Y:S01]  /*1830*/  FADD.FTZ R112, R112, R21 ;  /* 0x0000001570707221 */ /* 0x000fe20000010000 */
[-C--:B------:R-:W-:Y:S01]  /*1840*/  FFMA.FTZ R72, R19, R21.reuse, R72 ;  /* 0x0000001513487223 */ /* 0x080fe20000010048 */
[----:B------:R-:W-:Y:S01]  /*1850*/  FMUL.FTZ R21, R191, R21 ;  /* 0x00000015bf157220 */ /* 0x000fe20000410000 */
[----:B------:R-:W-:Y:S01]  /*1860*/  SHF.L.U32 R180, R190, 0x10, RZ ;  /* 0x00000010beb47819 */ /* 0x000fe200000006ff */
[----:B------:R-:W-:Y:S01]  /*1870*/  FADD.FTZ R183, R183, -UR32 ;  /* 0x80000020b7b77e21 */ /* 0x000fe20008010000 */
[----:B------:R-:W-:Y:S01]  /*1880*/  FMUL.FTZ R190, R185, UR30 ;  /* 0x0000001eb9be7c20 */ /* 0x000fe20008410000 */
[----:B------:R-:W-:Y:S01]  /*1890*/  FMUL.FTZ R191, R194, R184 ;  /* 0x000000b8c2bf7220 */ /* 0x000fe20000410000 */
[----:B------:R-:W-:Y:S01]  /*18a0*/  FADD.FTZ R114, R114, R23 ;  /* 0x0000001772727221 */ /* 0x000fe20000010000 */
[-C--:B------:R-:W-:Y:S01]  /*18b0*/  FFMA.FTZ R74, R22, R23.reuse, R74 ;  /* 0x00000017164a7223 */ /* 0x080fe2000001004a */
[----:B--2---:R-:W-:Y:S01]  /*18c0*/  FMUL.FTZ R23, R192, R23 ;  /* 0x00000017c0177220 */ /* 0x004fe20000410000 */
[----:B------:R-:W-:Y:S01]  /*18d0*/  FMUL.FTZ R192, R183, UR30 ;  /* 0x0000001eb7c07c20 */ /* 0x000fe20008410000 */
[----:B------:R-:W-:-:S04]  /*18e0*/  FADD.FTZ R181, R181, -UR32 ;  /* 0x80000020b5b57e21 */ /* 0x000fc80008010000 */
[----:B------:R-:W-:Y:S01]  /*18f0*/  FMUL.FTZ R194, R181, UR30 ;  /* 0x0000001eb5c27c20 */ /* 0x000fe20008410000 */
[----:B------:R-:W-:Y:S01]  /*1900*/  FADD.FTZ R111, R111, R184 ;  /* 0x000000b86f6f7221 */ /* 0x000fe20000010000 */
[----:B------:R-:W-:Y:S01]  /*1910*/  FFMA.FTZ R71, R190, R184, R71 ;  /* 0x000000b8be477223 */ /* 0x000fe20000010047 */
[----:B------:R-:W-:Y:S01]  /*1920*/  FADD.FTZ R115, R115, R180 ;  /* 0x000000b473737221 */ /* 0x000fe20000010000 */
[----:B------:R-:W-:Y:S01]  /*1930*/  FFMA.FTZ R75, R194, R180, R75 ;  /* 0x000000b4c24b7223 */ /* 0x000fe2000001004b */
[----:B------:R-:W-:Y:S01]  /*1940*/  VIADD R234, R234, 0x80 ;  /* 0x00000080eaea7836 */ /* 0x000fe20000000000 */
[----:B------:R-:W-:Y:S01]  /*1950*/  IADD3 R196, PT, PT, R196, 0x80, RZ ;  /* 0x00000080c4c47810 */ /* 0x000fe20007ffe0ff */
[----:B---3--:R-:W-:Y:S01]  /*1960*/  FMUL.FTZ R20, R182, R20 ;  /* 0x00000014b6147220 */ /* 0x008fe20000410000 */
[----:B------:R-:W-:Y:S01]  /*1970*/  SHF.L.U32 R182, R189, 0x10, RZ ;  /* 0x00000010bdb67819 */ /* 0x000fe200000006ff */
[----:B------:R-:W-:Y:S01]  /*1980*/  FMUL.FTZ R189, R193, R186 ;  /* 0x000000bac1bd7220 */ /* 0x000fe20000410000 */
[----:B------:R-:W-:-:S03]  /*1990*/  FFMA.FTZ R186, R16, R17, R233 ;  /* 0x0000001110ba7223 */ /* 0x000fc600000100e9 */
[----:B------:R-:W-:Y:S01]  /*19a0*/  FADD.FTZ R187, R187, R189 ;  /* 0x000000bdbbbb7221 */ /* 0x000fe20000010000 */
[----:B------:R-:W-:-:S03]  /*19b0*/  FFMA.FTZ R186, R188, R189, R186 ;  /* 0x000000bdbcba7223 */ /* 0x000fc600000100ba */
[----:B------:R-:W-:Y:S01]  /*19c0*/  FADD.FTZ R187, R187, R20 ;  /* 0x00000014bbbb7221 */ /* 0x000fe20000010000 */
[----:B------:R-:W-:-:S03]  /*19d0*/  FFMA.FTZ R186, R18, R20, R186 ;  /* 0x0000001412ba7223 */ /* 0x000fc600000100ba */
        /* <DEDUP_REMOVED lines=9> */
[----:B------:R-:W-:Y:S02]  /*1a70*/  FMUL.FTZ R195, R252, R180 ;  /* 0x000000b4fcc37220 */ /* 0x000fe40000410000 */
[----:B------:R-:W-:Y:S01]  /*1a80*/  FADD.FTZ R183, R183, R23 ;  /* 0x00000017b7b77221 */ /* 0x000fe20000010000 */
[----:B------:R-:W-:-:S03]  /*1a90*/  FFMA.FTZ R182, R22, R23, R182 ;  /* 0x0000001716b67223 */ /* 0x000fc600000100b6 */
[----:B------:R-:W-:Y:S01]  /*1aa0*/  FADD.FTZ R232, R183, R195 ;  /* 0x000000c3b7e87221 */ /* 0x000fe20000010000 */
[----:B------:R-:W-:-:S07]  /*1ab0*/  FFMA.FTZ R233, R194, R195, R182 ;  /* 0x000000c3c2e97223 */ /* 0x000fce00000100b6 */
.L_x_3324:
[----:B------:R-:W-:Y:S05]  /*1ac0*/  BSYNC.RECONVERGENT B1 ;  /* 0x0000000000017941 */ /* 0x000fea0003800200 */
.L_x_3323:
        /* <DEDUP_REMOVED lines=15> */
[C---:B--2---:R-:W-:Y:S02]  /*1bc0*/  PRMT R198, R180.reuse, 0x7632, R198 ;  /* 0x00007632b4c67816 */ /* 0x044fe400000000c6 */
[----:B------:R-:W-:Y:S02]  /*1bd0*/  SHF.L.U32 R200, R180, 0x10, RZ ;  /* 0x00000010b4c87819 */ /* 0x000fe400000006ff */
[----:B------:R-:W-:Y:S02]  /*1be0*/  PRMT R197, R181, 0x7632, R197 ;  /* 0x00007632b5c57816 */ /* 0x000fe400000000c5 */
[----:B---3--:R-:W-:-:S02]  /*1bf0*/  PRMT R208, R187, 0x7632, R208 ;  /* 0x00007632bbd07816 */ /* 0x008fc400000000d0 */
[----:B------:R-:W-:Y:S02]  /*1c00*/  SHF.L.U32 R204, R187, 0x10, RZ ;  /* 0x00000010bbcc7819 */ /* 0x000fe400000006ff */
[----:B------:R-:W-:Y:S02]  /*1c10*/  SHF.L.U32 R187, R198, 0x10, RZ ;  /* 0x00000010c6bb7819 */ /* 0x000fe400000006ff */
[C---:B------:R-:W-:Y:S02]  /*1c20*/  PRMT R207, R186.reuse, 0x7632, R207 ;  /* 0x00007632bacf7816 */ /* 0x040fe400000000cf */
[----:B------:R-:W-:Y:S01]  /*1c30*/  SHF.L.U32 R180, R186, 0x10, RZ ;  /* 0x00000010bab47819 */ /* 0x000fe200000006ff */
[----:B------:R-:W-:Y:S01]  /*1c40*/  FADD.FTZ R186, R200, -UR32 ;  /* 0x80000020c8ba7e21 */ /* 0x000fe20008010000 */
[----:B------:R-:W-:Y:S01]  /*1c50*/  SHF.L.U32 R201, R181, 0x10, RZ ;  /* 0x00000010b5c97819 */ /* 0x000fe200000006ff */
[----:B------:R-:W-:Y:S01]  /*1c60*/  FADD.FTZ R187, R187, -UR32 ;  /* 0x80000020bbbb7e21 */ /* 0x000fe20008010000 */
[----:B------:R-:W-:-:S02]  /*1c70*/  PRMT R181, R182, 0x7632, R181 ;  /* 0x00007632b6b57816 */ /* 0x000fc400000000b5 */
[----:B------:R-:W-:Y:S02]  /*1c80*/  SHF.L.U32 R199, R182, 0x10, RZ ;  /* 0x00000010b6c77819 */ /* 0x000fe400000006ff */
[C---:B------:R-:W-:Y:S02]  /*1c90*/  PRMT R205, R184.reuse, 0x7632, R205 ;  /* 0x00007632b8cd7816 */ /* 0x040fe400000000cd */
[----:B------:R-:W-:Y:S02]  /*1ca0*/  SHF.L.U32 R184, R184, 0x10, RZ ;  /* 0x00000010b8b87819 */ /* 0x000fe400000006ff */
[C---:B------:R-:W-:Y:S02]  /*1cb0*/  PRMT R206, R185.reuse, 0x7632, R206 ;  /* 0x00007632b9ce7816 */ /* 0x040fe400000000ce */
[----:B------:R-:W-:Y:S02]  /*1cc0*/  SHF.L.U32 R182, R185, 0x10, RZ ;  /* 0x00000010b9b67819 */ /* 0x000fe400000006ff */
[----:B------:R-:W-:Y:S01]  /*1cd0*/  SHF.L.U32 R185, R197, 0x10, RZ ;  /* 0x00000010c5b97819 */ /* 0x000fe200000006ff */
[----:B------:R-:W-:Y:S01]  /*1ce0*/  FMUL.FTZ R197, R186, UR30 ;  /* 0x0000001ebac57c20 */ /* 0x000fe20008410000 */
[----:B------:R-:W-:Y:S01]  /*1cf0*/  SHF.L.U32 R186, R205, 0x10, RZ ;  /* 0x00000010cdba7819 */ /* 0x000fe200000006ff */
[----:B------:R-:W-:Y:S01]  /*1d00*/  FMUL.FTZ R205, R187, UR30 ;  /* 0x0000001ebbcd7c20 */ /* 0x000fe20008410000 */
[-C--:B-----5:R-:W-:Y:S01]  /*1d10*/  FMUL.FTZ R198, R248, R184.reuse ;  /* 0x000000b8f8c67220 */ /* 0x0a0fe20000410000 */
[----:B------:R-:W-:Y:S01]  /*1d20*/  FADD.FTZ R116, R116, R184 ;  /* 0x000000b874747221 */ /* 0x000fe20000010000 */
[----:B------:R-:W-:Y:S01]  /*1d30*/  FFMA.FTZ R76, R197, R184, R76 ;  /* 0x000000b8c54c7223 */ /* 0x000fe2000001004c */
[----:B------:R-:W-:Y:S01]  /*1d40*/  FADD.FTZ R201, R201, -UR32 ;  /* 0x80000020c9c97e21 */ /* 0x000fe20008010000 */
[----:B------:R-:W-:Y:S01]  /*1d50*/  FADD.FTZ R200, R199, -UR32 ;  /* 0x80000020c7c87e21 */ /* 0x000fe20008010000 */
[----:B------:R-:W-:Y:S01]  /*1d60*/  SHF.L.U32 R184, R206, 0x10, RZ ;  /* 0x00000010ceb87819 */ /* 0x000fe200000006ff */
[----:B------:R-:W-:Y:S01]  /*1d70*/  FADD.FTZ R117, R117, R186 ;  /* 0x000000ba75757221 */ /* 0x000fe20000010000 */
[-C--:B------:R-:W-:Y:S01]  /*1d80*/  FFMA.FTZ R77, R205, R186.reuse, R77 ;  /* 0x000000bacd4d7223 */ /* 0x080fe2000001004d */
[----:B------:R-:W-:Y:S01]  /*1d90*/  FMUL.FTZ R206, R249, R186 ;  /* 0x000000baf9ce7220 */ /* 0x000fe20000410000 */
[----:B------:R-:W-:Y:S01]  /*1da0*/  FADD.FTZ R187, R232, R198 ;  /* 0x000000c6e8bb7221 */ /* 0x000fe20000010000 */
[----:B------:R-:W-:Y:S01]  /*1db0*/  FFMA.FTZ R186, R197, R198, R233 ;  /* 0x000000c6c5ba7223 */ /* 0x000fe200000100e9 */
[----:B------:R-:W-:Y:S01]  /*1dc0*/  PRMT R202, R183, 0x7632, R202 ;  /* 0x00007632b7ca7816 */ /* 0x000fe200000000ca */
[----:B------:R-:W-:Y:S01]  /*1dd0*/  FMUL.FTZ R199, R201, UR30 ;  /* 0x0000001ec9c77c20 */ /* 0x000fe20008410000 */
[----:B------:R-:W-:Y:S01]  /*1de0*/  SHF.L.U32 R203, R183, 0x10, RZ ;  /* 0x00000010b7cb7819 */ /* 0x000fe200000006ff */
[----:B------:R-:W-:Y:S01]  /*1df0*/  FMUL.FTZ R200, R200, UR30 ;  /* 0x0000001ec8c87c20 */ /* 0x000fe20008410000 */
[----:B------:R-:W-:Y:S01]  /*1e00*/  SHF.L.U32 R183, R181, 0x10, RZ ;  /* 0x00000010b5b77819 */ /* 0x000fe200000006ff */
[----:B------:R-:W-:Y:S01]  /*1e10*/  FMUL.FTZ R201, R250, R182 ;  /* 0x000000b6fac97220 */ /* 0x000fe20000410000 */
[----:B------:R-:W-:Y:S01]  /*1e20*/  FADD.FTZ R185, R185, -UR32 ;  /* 0x80000020b9b97e21 */ /* 0x000fe20008010000 */
[----:B------:R-:W-:Y:S01]  /*1e30*/  FADD.FTZ R187, R187, R206 ;  /* 0x000000cebbbb7221 */ /* 0x000fe20000010000 */
[----:B------:R-:W-:Y:S01]  /*1e40*/  FFMA.FTZ R186, R205, R206, R186 ;  /* 0x000000cecdba7223 */ /* 0x000fe200000100ba */
[----:B------:R-:W-:Y:S01]  /*1e50*/  SHF.L.U32 R181, R202, 0x10, RZ ;  /* 0x00000010cab57819 */ /* 0x000fe200000006ff */
[----:B------:R-:W-:Y:S01]  /*1e60*/  FADD.FTZ R118, R118, R182 ;  /* 0x000000b676767221 */ /* 0x000fe20000010000 */
[----:B------:R-:W-:Y:S01]  /*1e70*/  FFMA.FTZ R78, R199, R182, R78 ;  /* 0x000000b6c74e7223 */ /* 0x000fe2000001004e */
[----:B------:R-:W-:Y:S01]  /*1e80*/  FADD.FTZ R120, R120, R180 ;  /* 0x000000b478787221 */ /* 0x000fe20000010000 */
[-C--:B------:R-:W-:Y:S01]  /*1e90*/  FFMA.FTZ R80, R200, R180.reuse, R80 ;  /* 0x000000b4c8507223 */ /* 0x080fe20000010050 */
[----:B------:R-:W-:Y:S01]  /*1ea0*/  FMUL.FTZ R202, R244, R180 ;  /* 0x000000b4f4ca7220 */ /* 0x000fe20000410000 */
[----:B------:R-:W-:Y:S01]  /*1eb0*/  SHF.L.U32 R182, R207, 0x10, RZ ;  /* 0x00000010cfb67819 */ /* 0x000fe200000006ff */
[----:B------:R-:W-:-:S02]  /*1ec0*/  IMAD.U32 R180, R208, 0x10000, RZ ;  /* 0x00010000d0b47824 */ /* 0x000fc400078e00ff */
[----:B------:R-:W-:Y:S01]  /*1ed0*/  FADD.FTZ R183, R183, -UR32 ;  /* 0x80000020b7b77e21 */ /* 0x000fe20008010000 */
[----:B------:R-:W-:Y:S01]  /*1ee0*/  FMUL.FTZ R207, R185, UR30 ;  /* 0x0000001eb9cf7c20 */ /* 0x000fe20008410000 */
[----:B------:R-:W-:Y:S01]  /*1ef0*/  FMUL.FTZ R208, R251, R184 ;  /* 0x000000b8fbd07220 */ /* 0x000fe20000410000 */
[----:B------:R-:W-:Y:S01]  /*1f00*/  FADD.FTZ R187, R187, R201 ;  /* 0x000000c9bbbb7221 */ /* 0x000fe20000010000 */
[----:B------:R-:W-:Y:S01]  /*1f10*/  FFMA.FTZ R186, R199, R201, R186 ;  /* 0x000000c9c7ba7223 */ /* 0x000fe200000100ba */
[----:B------:R-:W-:Y:S01]  /*1f20*/  FADD.FTZ R203, R203, -UR32 ;  /* 0x80000020cbcb7e21 */ /* 0x000fe20008010000 */
[----:B------:R-:W-:Y:S01]  /*1f30*/  FMUL.FTZ R209, R183, UR30 ;  /* 0x0000001eb7d17c20 */ /* 0x000fe20008410000 */
[----:B------:R-:W-:Y:S01]  /*1f40*/  FADD.FTZ R183, R187, R208 ;  /* 0x000000d0bbb77221 */ /* 0x000fe20000010000 */
[----:B------:R-:W-:Y:S01]  /*1f50*/  FFMA.FTZ R186, R207, R208, R186 ;  /* 0x000000d0cfba7223 */ /* 0x000fe200000100ba */
[----:B------:R-:W-:Y:S01]  /*1f60*/  FMUL.FTZ R203, R203, UR30 ;  /* 0x0000001ecbcb7c20 */ /* 0x000fe20008410000 */
        /* <DEDUP_REMOVED lines=8> */
[----:B------:R-:W-:Y:S01]  /*1ff0*/  FADD.FTZ R181, R181, -UR32 ;  /* 0x80000020b5b57e21 */ /* 0x000fe20008010000 */
[----:B------:R-:W-:Y:S01]  /*2000*/  FADD.FTZ R183, R183, R210 ;  /* 0x000000d2b7b77221 */ /* 0x000fe20000010000 */
[----:B------:R-:W-:Y:S01]  /*2010*/  FFMA.FTZ R182, R209, R210, R182 ;  /* 0x000000d2d1b67223 */ /* 0x000fe200000100b6 */
[----:B------:R-:W-:Y:S01]  /*2020*/  FMUL.FTZ R212, R247, R180 ;  /* 0x000000b4f7d47220 */ /* 0x000fe20000410000 */
        /* <DEDUP_REMOVED lines=9> */
.L_x_3326:
[----:B------:R-:W-:Y:S05]  /*20c0*/  BSYNC.RECONVERGENT B1 ;  /* 0x0000000000017941 */ /* 0x000fea0003800200 */
.L_x_3325:
        /* <DEDUP_REMOVED lines=13> */
[C---:B------:R-:W-:Y:S02]  /*21a0*/  PRMT R213, R181.reuse, 0x7632, R213 ;  /* 0x00007632b5d57816 */ /* 0x040fe400000000d5 */
[----:B------:R-:W-:Y:S02]  /*21b0*/  SHF.L.U32 R219, R181, 0x10, RZ ;  /* 0x00000010b5db7819 */ /* 0x000fe400000006ff */
[C---:B---3--:R-:W-:Y:S02]  /*21c0*/  PRMT R214, R184.reuse, 0x7632, R214 ;  /* 0x00007632b8d67816 */ /* 0x048fe400000000d6 */
[----:B------:R-:W-:Y:S01]  /*21d0*/  SHF.L.U32 R215, R184, 0x10, RZ ;  /* 0x00000010b8d77819 */ /* 0x000fe200000006ff */
[----:B------:R-:W-:Y:S01]  /*21e0*/  FADD.FTZ R184, R218, -UR32 ;  /* 0x80000020dab87e21 */ /* 0x000fe20008010000 */
[----:B------:R-:W-:-:S02]  /*21f0*/  PRMT R196, R180, 0x7632, R196 ;  /* 0x00007632b4c47816 */ /* 0x000fc400000000c4 */
[C---:B------:R-:W-:Y:S02]  /*2200*/  PRMT R220, R185.reuse, 0x7632, R220 ;  /* 0x00007632b9dc7816 */ /* 0x040fe400000000dc */
[----:B------:R-:W-:Y:S02]  /*2210*/  SHF.L.U32 R181, R185, 0x10, RZ ;  /* 0x00000010b9b57819 */ /* 0x000fe400000006ff */
[----:B------:R-:W-:Y:S02]  /*2220*/  SHF.L.U32 R217, R182, 0x10, RZ ;  /* 0x00000010b6d97819 */ /* 0x000fe400000006ff */
[----:B------:R-:W-:Y:S01]  /*2230*/  SHF.L.U32 R185, R213, 0x10, RZ ;  /* 0x00000010d5b97819 */ /* 0x000fe200000006ff */
[----:B------:R-:W-:Y:S01]  /*2240*/  FMUL.FTZ R213, R184, UR30 ;  /* 0x0000001eb8d57c20 */ /* 0x000fe20008410000 */
[----:B------:R-:W-:Y:S01]  /*2250*/  PRMT R216, R182, 0x7632, R216 ;  /* 0x00007632b6d87816 */ /* 0x000fe200000000d8 */
[----:B------:R-:W-:Y:S01]  /*2260*/  FADD.FTZ R218, R219, -UR32 ;  /* 0x80000020dbda7e21 */ /* 0x000fe20008010000 */
[----:B------:R-:W-:-:S02]  /*2270*/  PRMT R182, R183, 0x7632, R182 ;  /* 0x00007632b7b67816 */ /* 0x000fc400000000b6 */
[----:B------:R-:W-:Y:S02]  /*2280*/  SHF.L.U32 R183, R183, 0x10, RZ ;  /* 0x00000010b7b77819 */ /* 0x000fe400000006ff */
[----:B------:R-:W-:Y:S01]  /*2290*/  SHF.L.U32 R196, R196, 0x10, RZ ;  /* 0x00000010c4c47819 */ /* 0x000fe200000006ff */
[----:B------:R-:W-:Y:S01]  /*22a0*/  FADD.FTZ R217, R217, -UR32 ;  /* 0x80000020d9d97e21 */ /* 0x000fe20008010000 */
[----:B------:R-:W-:Y:S01]  /*22b0*/  SHF.L.U32 R184, R214, 0x10, RZ ;  /* 0x00000010d6b87819 */ /* 0x000fe200000006ff */
[----:B------:R-:W-:Y:S01]  /*22c0*/  FADD.FTZ R84, R84, R215 ;  /* 0x000000d754547221 */ /* 0x000fe20000010000 */
[-C--:B------:R-:W-:Y:S01]  /*22d0*/  FFMA.FTZ R124, R213, R215.reuse, R124 ;  /* 0x000000d7d57c7223 */ /* 0x080fe2000001007c */
[----:B-----5:R-:W-:Y:S01]  /*22e0*/  FMUL.FTZ R214, R240, R215 ;  /* 0x000000d7f0d67220 */ /* 0x020fe20000410000 */
[----:B------:R-:W-:Y:S01]  /*22f0*/  PRMT R221, R186, 0x7632, R221 ;  /* 0x00007632badd7816 */ /* 0x000fe200000000dd */
[----:B------:R-:W-:Y:S01]  /*2300*/  FMUL.FTZ R215, R218, UR30 ;  /* 0x0000001edad77c20 */ /* 0x000fe20008410000 */
[----:B------:R-:W-:Y:S01]  /*2310*/  SHF.L.U32 R180, R186, 0x10, RZ ;  /* 0x00000010bab47819 */ /* 0x000fe200000006ff */
[----:B------:R-:W-:Y:S01]  /*2320*/  FADD.FTZ R219, R183, -UR32 ;  /* 0x80000020b7db7e21 */ /* 0x000fe20008010000 */
[----:B------:R-:W-:Y:S01]  /*2330*/  SHF.L.U32 R186, R216, 0x10, RZ ;  /* 0x00000010d8ba7819 */ /* 0x000fe200000006ff */
[----:B------:R-:W-:Y:S01]  /*2340*/  FADD.FTZ R196, R196, -UR32 ;  /* 0x80000020c4c47e21 */ /* 0x000fe20008010000 */
[----:B------:R-:W-:Y:S01]  /*2350*/  FMUL.FTZ R216, R217, UR30 ;  /* 0x0000001ed9d87c20 */ /* 0x000fe20008410000 */
[----:B------:R-:W-:Y:S01]  /*2360*/  PRMT R222, R187, 0x7632, R222 ;  /* 0x00007632bbde7816 */ /* 0x000fe200000000de */
[----:B------:R-:W-:Y:S01]  /*2370*/  FADD.FTZ R86, R86, R181 ;  /* 0x000000b556567221 */ /* 0x000fe20000010000 */
[-C--:B------:R-:W-:Y:S01]  /*2380*/  FFMA.FTZ R126, R215, R181.reuse, R126 ;  /* 0x000000b5d77e7223 */ /* 0x080fe2000001007e */
[----:B------:R-:W-:Y:S01]  /*2390*/  FMUL.FTZ R217, R242, R181 ;  /* 0x000000b5f2d97220 */ /* 0x000fe20000410000 */
[----:B------:R-:W-:Y:S01]  /*23a0*/  SHF.L.U32 R187, R187, 0x10, RZ ;  /* 0x00000010bbbb7819 */ /* 0x000fe200000006ff */
[----:B------:R-:W-:-:S02]  /*23b0*/  IMAD.U32 R181, R221, 0x10000, RZ ;  /* 0x00010000ddb57824 */ /* 0x000fc400078e00ff */
[----:B------:R-:W-:Y:S01]  /*23c0*/  FMUL.FTZ R219, R219, UR30 ;  /* 0x0000001edbdb7c20 */ /* 0x000fe20008410000 */
[----:B------:R-:W-:Y:S01]  /*23d0*/  FMUL.FTZ R221, R196, UR30 ;  /* 0x0000001ec4dd7c20 */ /* 0x000fe20008410000 */
[----:B------:R-:W-:Y:S01]  /*23e0*/  SHF.L.U32 R183, R182, 0x10, RZ ;  /* 0x00000010b6b77819 */ /* 0x000fe200000006ff */
[----:B------:R-:W-:Y:S01]  /*23f0*/  FADD.FTZ R92, R92, R180 ;  /* 0x000000b45c5c7221 */ /* 0x000fe20000010000 */
[-C--:B------:R-:W-:Y:S01]  /*2400*/  FFMA.FTZ R128, R216, R180.reuse, R128 ;  /* 0x000000b4d8807223 */ /* 0x080fe20000010080 */
[----:B------:R-:W-:Y:S01]  /*2410*/  FMUL.FTZ R218, R236, R180 ;  /* 0x000000b4ecda7220 */ /* 0x000fe20000410000 */
[----:B------:R-:W-:Y:S01]  /*2420*/  SHF.L.U32 R182, R220, 0x10, RZ ;  /* 0x00000010dcb67819 */ /* 0x000fe200000006ff */
        /* <DEDUP_REMOVED lines=19> */
[----:B------:R-:W-:Y:S02]  /*2560*/  FMUL.FTZ R225, R186, UR30 ;  /* 0x0000001ebae17c20 */ /* 0x000fe40008410000 */
[----:B------:R-:W-:Y:S01]  /*2570*/  FADD.FTZ R182, R182, R224 ;  /* 0x000000e0b6b67221 */ /* 0x000fe20000010000 */
[----:B------:R-:W-:Y:S01]  /*2580*/  FFMA.FTZ R184, R223, R224, R184 ;  /* 0x000000e0dfb87223 */ /* 0x000fe200000100b8 */
[----:B------:R-:W-:Y:S01]  /*2590*/  FADD.FTZ R93, R93, R181 ;  /* 0x000000b55d5d7221 */ /* 0x000fe20000010000 */
[-C--:B------:R-:W-:Y:S01]  /*25a0*/  FFMA.FTZ R129, R225, R181.reuse, R129 ;  /* 0x000000b5e1817223 */ /* 0x080fe20000010081 */
[----:B------:R-:W-:Y:S01]  /*25b0*/  FMUL.FTZ R226, R237, R181 ;  /* 0x000000b5ede27220 */ /* 0x000fe20000410000 */
[----:B------:R-:W-:Y:S01]  /*25c0*/  FADD.FTZ R182, R182, R218 ;  /* 0x000000dab6b67221 */ /* 0x000fe20000010000 */
[----:B------:R-:W-:Y:S01]  /*25d0*/  FFMA.FTZ R181, R216, R218, R184 ;  /* 0x000000dad8b57223 */ /* 0x000fe200000100b8 */
[----:B------:R-:W-:-:S02]  /*25e0*/  FADD.FTZ R183, R183, -UR32 ;  /* 0x80000020b7b77e21 */ /* 0x000fc40008010000 */
[----:B------:R-:W-:Y:S01]  /*25f0*/  FADD.FTZ R182, R182, R226 ;  /* 0x000000e2b6b67221 */ /* 0x000fe20000010000 */
[----:B------:R-:W-:Y:S01]  /*2600*/  FFMA.FTZ R181, R225, R226, R181 ;  /* 0x000000e2e1b57223 */ /* 0x000fe200000100b5 */
[----:B------:R-:W-:Y:S01]  /*2610*/  FMUL.FTZ R227, R183, UR30 ;  /* 0x0000001eb7e37c20 */ /* 0x000fe20008410000 */
        /* <DEDUP_REMOVED lines=8> */
.L_x_3320:
[----:B------:R-:W0:Y:S01]  /*26a0*/  S2R R235, SR_TID.X ;  /* 0x0000000000eb7919 */ /* 0x000e220000002100 */
[----:B-1----:R-:W-:Y:S02]  /*26b0*/  UIMAD UR6, UR26, UR10, URZ ;  /* 0x0000000a1a0672a4 */ /* 0x002fe4000f8e02ff */
[----:B------:R-:W-:Y:S02]  /*26c0*/  UISETP.NE.U32.AND UP0, UPT, UR22, URZ, UPT ;  /* 0x000000ff1600728c */ /* 0x000fe4000bf05070 */
[----:B------:R-:W-:Y:S02]  /*26d0*/  USHF.R.S32.HI UR7, URZ, 0x1f, UR6 ;  /* 0x0000001fff077899 */ /* 0x000fe40008011406 */
[----:B------:R-:W-:Y:S02]  /*26e0*/  UISETP.NE.AND.EX UP0, UPT, UR23, URZ, UPT, UP0 ;  /* 0x000000ff1700728c */ /* 0x000fe4000bf05300 */
[----:B------:R-:W-:-:S06]  /*26f0*/  ULEA.HI UR7, UR7, UR6, URZ, 0x3 ;  /* 0x0000000607077291 */ /* 0x000fcc000f8f18ff */
[----:B------:R-:W-:-:S04]  /*2700*/  MOV R180, UR7 ;  /* 0x0000000700b47c02 */ /* 0x000fc80008000f00 */
[----:B0-----:R-:W-:Y:S01]  /*2710*/  LEA.HI.SX32 R231, R180, R235, 0x1d ;  /* 0x000000ebb4e77211 */ /* 0x001fe200078feaff */
[----:B------:R-:W-:Y:S06]  /*2720*/  BRA.U !UP0, `(.L_x_3327) ;  /* 0x0000000108507547 */ /* 0x000fec000b800000 */
[C---:B------:R-:W-:Y:S02]  /*2730*/  ISETP.GE.U32.AND P0, PT, R2.reuse, 0x80, PT ;  /* 0x000000800200780c */ /* 0x040fe40003f06070 */
[----:B------:R-:W-:Y:S02]  /*2740*/  ISETP.GE.U32.AND P1, PT, R2, 0x100, PT ;  /* 0x000001000200780c */ /* 0x000fe40003f26070 */
[----:B------:R-:W-:-:S09]  /*2750*/  MOV R182, R231 ;  /* 0x000000e700b67202 */ /* 0x000fd20000000f00 */
        /* <DEDUP_REMOVED lines=17> */
.L_x_3327:
[----:B----4-:R-:W-:Y:S05]  /*2870*/  BSYNC.RECONVERGENT B0 ;  /* 0x0000000000007941 */ /* 0x010fea0003800200 */
.L_x_3319:
[----:B0-----:R-:W0:Y:S01]  /*2880*/  SHFL.DOWN PT, R180, R232, 0x10, 0x1f ;  /* 0x0a001f00e8b47f89 */ /* 0x001e2200000e0000 */
[----:B------:R-:W-:Y:S01]  /*2890*/  LOP3.LUT P0, RZ, R235, 0x1f, RZ, 0xc0, !PT ;  /* 0x0000001febff7812 */ /* 0x000fe2000780c0ff */
[----:B------:R-:W-:Y:S02]  /*28a0*/  BSSY.RECONVERGENT B0, `(.L_x_3328) ;  /* 0x000001d000007945 */ /* 0x000fe40003800200 */
[----:B------:R-:W1:Y:S01]  /*28b0*/  SHFL.DOWN PT, R181, R233, 0x10, 0x1f ;  /* 0x0a001f00e9b57f89 */ /* 0x000e6200000e0000 */
[----:B0-----:R-:W-:Y:S01]  /*28c0*/  FADD.FTZ R180, R180, R232 ;  /* 0x000000e8b4b47221 */ /* 0x001fe20000010000 */
[----:B-1----:R-:W-:-:S04]  /*28d0*/  FADD.FTZ R181, R181, R233 ;  /* 0x000000e9b5b57221 */ /* 0x002fc80000010000 */
        /* <DEDUP_REMOVED lines=25> */
.L_x_3329:
[----:B------:R-:W-:Y:S05]  /*2a70*/  BSYNC.RECONVERGENT B0 ;  /* 0x0000000000007941 */ /* 0x000fea0003800200 */
.L_x_3328:
        /* <DEDUP_REMOVED lines=24> */
[----:B------:R-:W-:-:S03]  /*2c00*/  FADD.FTZ R181, R185, R181 ;  /* 0x000000b5b9b57221 */ /* 0x000fc60000010000 */
[----:B------:R-:W-:Y:S01]  /*2c10*/  FADD.FTZ R180, R182, R180 ;  /* 0x000000b4b6b47221 */ /* 0x000fe20000010000 */
[----:B------:R-:W-:Y:S01]  /*2c20*/  FADD.FTZ R181, R183, R181 ;  /* 0x000000b5b7b57221 */ /* 0x000fe20000010000 */
[----:B------:R-:W-:Y:S01]  /*2c30*/  HFMA2 R182, -RZ, RZ, 0, 0 ;  /* 0x00000000ffb67431 */ /* 0x000fe200000001ff */
[----:B------:R-:W-:Y:S01]  /*2c40*/  MOV R183, R231 ;  /* 0x000000e700b77202 */ /* 0x000fe20000000f00 */
[----:B------:R-:W-:Y:S01]  /*2c50*/  FMUL.FTZ R180, R180, UR28 ;  /* 0x0000001cb4b47c20 */ /* 0x000fe20008410000 */
[----:B------:R-:W-:-:S04]  /*2c60*/  FMUL.FTZ R181, R181, UR28 ;  /* 0x0000001cb5b57c20 */ /* 0x000fc80008410000 */
[----:B------:R-:W-:Y:S02]  /*2c70*/  FSEL R180, R180, RZ, !P0 ;  /* 0x000000ffb4b47208 */ /* 0x000fe40004000000 */
[----:B------:R-:W-:Y:S02]  /*2c80*/  R2UR UR8, R181 ;  /* 0x00000000b50872ca */ /* 0x000fe400000e0000 */
[----:B------:R-:W-:Y:S02]  /*2c90*/  R2UR UR9, R180 ;  /* 0x00000000b40972ca */ /* 0x000fe400000e0000 */
[----:B------:R-:W-:-:S04]  /*2ca0*/  MOV R180, UR7 ;  /* 0x0000000700b47c02 */ /* 0x000fc80008000f00 */
[----:B------:R-:W-:Y:S01]  /*2cb0*/  @P2 LEA.HI.SX32 R182, R180, R235, 0x1d ;  /* 0x000000ebb4b62211 */ /* 0x000fe200078feaff */
[----:B------:R-:W-:Y:S08]  /*2cc0*/  @!P1 BRA `(.L_x_3331) ;  /* 0x0000001c001c9947 */ /* 0x000ff00003800000 */
[----:B------:R-:W-:-:S04]  /*2cd0*/  UISETP.NE.U32.AND UP0, UPT, UR22, URZ, UPT ;  /* 0x000000ff1600728c */ /* 0x000fc8000bf05070 */
[----:B------:R-:W-:Y:S01]  /*2ce0*/  UISETP.NE.AND.EX UP0, UPT, UR23, URZ, UPT, UP0 ;  /* 0x000000ff1700728c */ /* 0x000fe2000bf05300 */
[----:B------:R-:W-:Y:S10]  /*2cf0*/  BRA.U !UP3, `(.L_x_3332) ;  /* 0x000000010b0c7547 */ /* 0x000ff4000b800000 */
[----:B------:R-:W0:Y:S02]  /*2d00*/  LDC.64 R176, c[0x0][0x390] ;  /* 0x0000e400ffb07b82 */ /* 0x000e240000000a00 */
[----:B0-----:R-:W-:-:S06]  /*2d10*/  IMAD.WIDE.U32 R176, R182, 0x10, R176 ;  /* 0x00000010b6b07825 */ /* 0x001fcc00078e00b0 */
[----:B------:R-:W5:Y:S02]  /*2d20*/  LDG.E.128 R176, desc[UR16][R176.64] ;  /* 0x00000010b0b07981 */ /* 0x000f64000c1e1d00 */
.L_x_3332:
[----:B------:R-:W-:Y:S05]  /*2d30*/  BRA.U UP0, `(.L_x_3333) ;  /* 0x0000000d00687547 */ /* 0x000fea000b800000 */
[----:B------:R-:W-:-:S04]  /*2d40*/  UISETP.NE.U32.AND UP0, UPT, UR4, URZ, UPT ;  /* 0x000000ff0400728c */ /* 0x000fc8000bf05070 */
[----:B------:R-:W-:-:S09]  /*2d50*/  UISETP.NE.AND.EX UP0, UPT, UR5, URZ, UPT, UP0 ;  /* 0x000000ff0500728c */ /* 0x000fd2000bf05300 */
[----:B------:R-:W-:Y:S05]  /*2d60*/  BRA.U UP0, `(.L_x_3334) ;  /* 0x0000000500b47547 */ /* 0x000fea000b800000 */
[----:B------:R-:W-:Y:S05]  /*2d70*/  BRA.U !UP3, `(.L_x_3335) ;  /* 0x000000010b307547 */ /* 0x000fea000b800000 */
[----:B------:R-:W-:Y:S02]  /*2d80*/  MOV R180, UR8 ;  /* 0x0000000800b47c02 */ /* 0x000fe40008000f00 */
[----:B------:R-:W-:Y:S02]  /*2d90*/  ISETP.LT.AND P0, PT, RZ, UR31, PT ;  /* 0x0000001fff007c0c */ /* 0x000fe4000bf01270 */
[----:B-----5:R-:W-:Y:S01]  /*2da0*/  SHF.L.U32 R181, R176, 0x10, RZ ;  /* 0x00000010b0b57819 */ /* 0x020fe200000006ff */
[----:B------:R-:W-:-:S04]  /*2db0*/  FFMA.FTZ R180, R0, R180, UR9 ;  /* 0x0000000900b47e23 */ /* 0x000fc800080100b4 */
[----:B------:R-:W-:-:S04]  /*2dc0*/  FADD.FTZ R180, R9, -R180 ;  /* 0x800000b409b47221 */ /* 0x000fc80000010000 */
[----:B------:R-:W-:-:S05]  /*2dd0*/  FMUL.FTZ R180, R180, UR30 ;  /* 0x0000001eb4b47c20 */ /* 0x000fca0008410000 */
[----:B------:R-:W-:-:S05]  /*2de0*/  FSEL R180, R180, RZ, P0 ;  /* 0x000000ffb4b47208 */ /* 0x000fca0000000000 */
[----:B------:R-:W-:-:S04]  /*2df0*/  FMUL.FTZ R180, R180, UR29 ;  /* 0x0000001db4b47c20 */ /* 0x000fc80008410000 */
[----:B------:R-:W-:Y:S01]  /*2e00*/  FFMA.FTZ R132, R180, R181, R132 ;  /* 0x000000b5b4847223 */ /* 0x000fe20000010084 */
[----:B------:R-:W-:-:S05]  /*2e10*/  FMUL.FTZ R180, R28, R180 ;  /* 0x000000b41cb47220 */ /* 0x000fca0000410000 */
[----:B------:R-:W-:-:S04]  /*2e20*/  F2FP.BF16.F32.PACK_AB R180, RZ, R180 ;  /* 0x000000b4ffb4723e */ /* 0x000fc800000010ff */
[----:B------:R-:W-:-:S07]  /*2e30*/  PRMT R96, R180, 0x7610, R96 ;  /* 0x00007610b4607816 */ /* 0x000fce0000000060 */
.L_x_3335:
[----:B------:R-:W-:Y:S05]  /*2e40*/  BRA.U !UP3, `(.L_x_3336) ;  /* 0x000000010b347547 */ /* 0x000fea000b800000 */
[----:B------:R-:W-:Y:S02]  /*2e50*/  MOV R180, UR8 ;  /* 0x0000000800b47c02 */ /* 0x000fe40008000f00 */
[----:B------:R-:W-:Y:S02]  /*2e60*/  ISETP.LT.AND P0, PT, RZ, UR31, PT ;  /* 0x0000001fff007c0c */ /* 0x000fe4000bf01270 */
[----:B-----5:R-:W-:Y:S01]  /*2e70*/  PRMT R181, R176, 0x7632, R181 ;  /* 0x00007632b0b57816 */ /* 0x020fe200000000b5 */
[----:B------:R-:W-:-:S03]  /*2e80*/  FFMA.FTZ R180, R230, R180, UR9 ;  /* 0x00000009e6b47e23 */ /* 0x000fc600080100b4 */
[----:B------:R-:W-:Y:S01]  /*2e90*/  SHF.L.U32 R181, R181, 0x10, RZ ;  /* 0x00000010b5b57819 */ /* 0x000fe200000006ff */
        /* <DEDUP_REMOVED lines=8> */
.L_x_3336:
        /* <DEDUP_REMOVED lines=13> */
.L_x_3337:
[----:B------:R-:W-:Y:S05]  /*2ff0*/  BRA.U !UP3, `(.L_x_3338) ;  /* 0x000000010b347547 */ /* 0x000fea000b800000 */
[----:B------:R-:W-:Y:S02]  /*3000*/  MOV R180, UR8 ;  /* 0x0000000800b47c02 */ /* 0x000fe40008000f00 */
[----:B------:R-:W-:Y:S02]  /*3010*/  ISETP.LT.AND P0, PT, RZ, UR31, PT ;  /* 0x0000001fff007c0c */ /* 0x000fe4000bf01270 */
[----:B-----5:R-:W-:Y:S01]  /*3020*/  PRMT R181, R177, 0x7632, R181 ;  /* 0x00007632b1b57816 */ /* 0x020fe200000000b5 */
[----:B------:R-:W-:-:S04]  /*3030*/  FFMA.FTZ R180, R10, R180, UR9 ;  /* 0x000000090ab47e23 */ /* 0x000fc800080100b4 */
[----:B------:R-:W-:Y:S01]  /*3040*/  FADD.FTZ R180, R11, -R180 ;  /* 0x800000b40bb47221 */ /* 0x000fe20000010000 */
[----:B------:R-:W-:-:S03]  /*3050*/  IMAD.U32 R181, R181, 0x10000, RZ ;  /* 0x00010000b5b57824 */ /* 0x000fc600078e00ff */
[----:B------:R-:W-:-:S05]  /*3060*/  FMUL.FTZ R180, R180, UR30 ;  /* 0x0000001eb4b47c20 */ /* 0x000fca0008410000 */
[----:B------:R-:W-:-:S05]  /*3070*/  FSEL R180, R180, RZ, P0 ;  /* 0x000000ffb4b47208 */ /* 0x000fca0000000000 */
[----:B------:R-:W-:-:S04]  /*3080*/  FMUL.FTZ R180, R180, UR29 ;  /* 0x0000001db4b47c20 */ /* 0x000fc80008410000 */
[----:B------:R-:W-:Y:S01]  /*3090*/  FFMA.FTZ R135, R180, R181, R135 ;  /* 0x000000b5b4877223 */ /* 0x000fe20000010087 */
[----:B------:R-:W-:-:S05]  /*30a0*/  FMUL.FTZ R180, R31, R180 ;  /* 0x000000b41fb47220 */ /* 0x000fca0000410000 */
[----:B------:R-:W-:-:S04]  /*30b0*/  F2FP.BF16.F32.PACK_AB R180, RZ, R180 ;  /* 0x000000b4ffb4723e */ /* 0x000fc800000010ff */
[----:B------:R-:W-:-:S07]  /*30c0*/  PRMT R97, R97, 0x5410, R180 ;  /* 0x0000541061617816 */ /* 0x000fce00000000b4 */
.L_x_3338:
        /* <DEDUP_REMOVED lines=13> */
.L_x_3339:
        /* <DEDUP_REMOVED lines=14> */
.L_x_3340:
        /* <DEDUP_REMOVED lines=13> */
.L_x_3341:
        /* <DEDUP_REMOVED lines=13> */
[----:B------:R-:W-:Y:S01]  /*3420*/  PRMT R99, R99, 0x5410, R180 ;  /* 0x0000541063637816 */ /* 0x000fe200000000b4 */
[----:B------:R-:W-:Y:S06]  /*3430*/  BRA `(.L_x_3342) ;  /* 0x0000001400147947 */ /* 0x000fec0003800000 */
.L_x_3334:
[----:B------:R-:W-:Y:S02]  /*3440*/  MOV R88, UR8 ;  /* 0x0000000800587c02 */ /* 0x000fe40008000f00 */
[----:B------:R-:W-:Y:S02]  /*3450*/  MOV R91, UR8 ;  /* 0x00000008005b7c02 */ /* 0x000fe40008000f00 */
[----:B------:R-:W-:Y:S01]  /*3460*/  ISETP.LT.AND P0, PT, RZ, UR31, PT ;  /* 0x0000001fff007c0c */ /* 0x000fe2000bf01270 */
[----:B------:R-:W-:Y:S02]  /*3470*/  FFMA.FTZ R88, R230, R88, UR9 ;  /* 0x00000009e6587e23 */ /* 0x000fe40008010058 */
[----:B------:R-:W-:Y:S02]  /*3480*/  FFMA.FTZ R91, R0, R91, UR9 ;  /* 0x00000009005b7e23 */ /* 0x000fe4000801005b */
[----:B------:R-:W-:Y:S02]  /*3490*/  FADD.FTZ R88, R229, -R88 ;  /* 0x80000058e5587221 */ /* 0x000fe40000010000 */
[----:B------:R-:W-:-:S02]  /*34a0*/  FADD.FTZ R91, R9, -R91 ;  /* 0x8000005b095b7221 */ /* 0x000fc40000010000 */
[----:B------:R-:W-:Y:S02]  /*34b0*/  FMUL.FTZ R88, R88, UR30 ;  /* 0x0000001e58587c20 */ /* 0x000fe40008410000 */
[----:B------:R-:W-:-:S03]  /*34c0*/  FMUL.FTZ R91, R91, UR30 ;  /* 0x0000001e5b5b7c20 */ /* 0x000fc60008410000 */
[----:B------:R-:W-:Y:S02]  /*34d0*/  FSEL R88, R88, RZ, P0 ;  /* 0x000000ff58587208 */ /* 0x000fe40000000000 */
[----:B------:R-:W-:Y:S01]  /*34e0*/  FSEL R91, R91, RZ, P0 ;  /* 0x000000ff5b5b7208 */ /* 0x000fe20000000000 */
[----:B------:R-:W-:Y:S06]  /*34f0*/  BRA.U !UP3, `(.L_x_3343) ;  /* 0x000000010b187547 */ /* 0x000fec000b800000 */
[----:B-----5:R-:W-:Y:S01]  /*3500*/  SHF.L.U32 R89, R176, 0x10, RZ ;  /* 0x00000010b0597819 */ /* 0x020fe200000006ff */
[----:B------:R-:W-:-:S04]  /*3510*/  FMUL.FTZ R90, R91, UR29 ;  /* 0x0000001d5b5a7c20 */ /* 0x000fc80008410000 */
[-C--:B------:R-:W-:Y:S01]  /*3520*/  FFMA.FTZ R132, R89, R90.reuse, R132 ;  /* 0x0000005a59847223 */ /* 0x080fe20000010084 */
[----:B------:R-:W-:-:S05]  /*3530*/  FMUL.FTZ R89, R28, R90 ;  /* 0x0000005a1c597220 */ /* 0x000fca0000410000 */
[----:B------:R-:W-:-:S04]  /*3540*/  F2FP.BF16.F32.PACK_AB R89, RZ, R89 ;  /* 0x00000059ff59723e */ /* 0x000fc800000010ff */
[----:B------:R-:W-:-:S07]  /*3550*/  PRMT R96, R89, 0x7610, R96 ;  /* 0x0000761059607816 */ /* 0x000fce0000000060 */
.L_x_3343:
[----:B------:R-:W-:Y:S05]  /*3560*/  BRA.U !UP3, `(.L_x_3344) ;  /* 0x000000010b1c7547 */ /* 0x000fea000b800000 */
[----:B-----5:R-:W-:Y:S01]  /*3570*/  PRMT R89, R176, 0x7632, R89 ;  /* 0x00007632b0597816 */ /* 0x020fe20000000059 */
[----:B------:R-:W-:-:S03]  /*3580*/  FMUL.FTZ R90, R88, UR29 ;  /* 0x0000001d585a7c20 */ /* 0x000fc60008410000 */
[----:B------:R-:W-:-:S05]  /*3590*/  SHF.L.U32 R89, R89, 0x10, RZ ;  /* 0x0000001059597819 */ /* 0x000fca00000006ff */
[----:B------:R-:W-:Y:S01]  /*35a0*/  FFMA.FTZ R133, R90, R89, R133 ;  /* 0x000000595a857223 */ /* 0x000fe20000010085 */
[----:B------:R-:W-:-:S05]  /*35b0*/  FMUL.FTZ R89, R29, R90 ;  /* 0x0000005a1d597220 */ /* 0x000fca0000410000 */
[----:B------:R-:W-:-:S04]  /*35c0*/  F2FP.BF16.F32.PACK_AB R89, RZ, R89 ;  /* 0x00000059ff59723e */ /* 0x000fc800000010ff */
[----:B------:R-:W-:-:S07]  /*35d0*/  PRMT R96, R96, 0x5410, R89 ;  /* 0x0000541060607816 */ /* 0x000fce0000000059 */
.L_x_3344:
[----:B------:R-:W-:-:S05]  /*35e0*/  MOV R89, UR8 ;  /* 0x0000000800597c02 */ /* 0x000fca0008000f00 */
[----:B------:R-:W-:-:S04]  /*35f0*/  FFMA.FTZ R89, R8, R89, UR9 ;  /* 0x0000000908597e23 */ /* 0x000fc80008010059 */
[----:B------:R-:W-:-:S04]  /*3600*/  FADD.FTZ R89, R6, -R89 ;  /* 0x8000005906597221 */ /* 0x000fc80000010000 */
[----:B------:R-:W-:-:S05]  /*3610*/  FMUL.FTZ R89, R89, UR30 ;  /* 0x0000001e59597c20 */ /* 0x000fca0008410000 */
        /* <DEDUP_REMOVED lines=8> */
.L_x_3345:
[----:B------:R-:W-:-:S05]  /*36a0*/  MOV R90, UR8 ;  /* 0x00000008005a7c02 */ /* 0x000fca0008000f00 */
[----:B------:R-:W-:-:S04]  /*36b0*/  FFMA.FTZ R90, R10, R90, UR9 ;  /* 0x000000090a5a7e23 */ /* 0x000fc8000801005a */
[----:B------:R-:W-:-:S04]  /*36c0*/  FADD.FTZ R90, R11, -R90 ;  /* 0x8000005a0b5a7221 */ /* 0x000fc80000010000 */
[----:B------:R-:W-:-:S05]  /*36d0*/  FMUL.FTZ R90, R90, UR30 ;  /* 0x0000001e5a5a7c20 */ /* 0x000fca0008410000 */
[----:B------:R-:W-:Y:S01]  /*36e0*/  FSEL R180, R90, RZ, P0 ;  /* 0x000000ff5ab47208 */ /* 0x000fe20000000000 */
[----:B------:R-:W-:Y:S06]  /*36f0*/  BRA.U !UP3, `(.L_x_3346) ;  /* 0x000000010b1c7547 */ /* 0x000fec000b800000 */
[----:B-----5:R-:W-:Y:S01]  /*3700*/  PRMT R90, R177, 0x7632, R90 ;  /* 0x00007632b15a7816 */ /* 0x020fe2000000005a */
[----:B------:R-:W-:-:S03]  /*3710*/  FMUL.FTZ R181, R180, UR29 ;  /* 0x0000001db4b57c20 */ /* 0x000fc60008410000 */
[----:B------:R-:W-:-:S05]  /*3720*/  SHF.L.U32 R90, R90, 0x10, RZ ;  /* 0x000000105a5a7819 */ /* 0x000fca00000006ff */
[----:B------:R-:W-:Y:S01]  /*3730*/  FFMA.FTZ R135, R181, R90, R135 ;  /* 0x0000005ab5877223 */ /* 0x000fe20000010087 */
[----:B------:R-:W-:-:S05]  /*3740*/  FMUL.FTZ R90, R31, R181 ;  /* 0x000000b51f5a7220 */ /* 0x000fca0000410000 */
[----:B------:R-:W-:-:S04]  /*3750*/  F2FP.BF16.F32.PACK_AB R90, RZ, R90 ;  /* 0x0000005aff5a723e */ /* 0x000fc800000010ff */
[----:B------:R-:W-:-:S07]  /*3760*/  PRMT R97, R97, 0x5410, R90 ;  /* 0x0000541061617816 */ /* 0x000fce000000005a */
.L_x_3346:
[----:B------:R-:W-:-:S04]  /*3770*/  IMAD.U32 R90, RZ, RZ, UR8 ;  /* 0x00000008ff5a7e24 */ /* 0x000fc8000f8e00ff */
        /* <DEDUP_REMOVED lines=11> */
.L_x_3347:
        /* <DEDUP_REMOVED lines=13> */
.L_x_3348:
[----:B------:R-:W-:Y:S02]  /*3900*/  F2FP.BF16.F32.PACK_AB R89, R180, R89 ;  /* 0x00000059b459723e */ /* 0x000fe400000010ff */
[----:B------:R-:W-:Y:S02]  /*3910*/  F2FP.BF16.F32.PACK_AB R88, R88, R91 ;  /* 0x0000005b5858723e */ /* 0x000fe400000010ff */
[----:B------:R-:W-:Y:S02]  /*3920*/  MOV R180, UR8 ;  /* 0x0000000800b47c02 */ /* 0x000fe40008000f00 */
[----:B------:R-:W-:Y:S02]  /*3930*/  MOV R91, UR8 ;  /* 0x00000008005b7c02 */ /* 0x000fe40008000f00 */
[----:B------:R-:W-:Y:S01]  /*3940*/  F2FP.BF16.F32.PACK_AB R90, R181, R90 ;  /* 0x0000005ab55a723e */ /* 0x000fe200000010ff */
[----:B------:R-:W-:Y:S02]  /*3950*/  FFMA.FTZ R180, R14, R180, UR9 ;  /* 0x000000090eb47e23 */ /* 0x000fe400080100b4 */
[----:B------:R-:W-:-:S02]  /*3960*/  FFMA.FTZ R91, R4, R91, UR9 ;  /* 0x00000009045b7e23 */ /* 0x000fc4000801005b */
[----:B------:R-:W-:Y:S02]  /*3970*/  FADD.FTZ R180, R15, -R180 ;  /* 0x800000b40fb47221 */ /* 0x000fe40000010000 */
[----:B------:R-:W-:Y:S02]  /*3980*/  FADD.FTZ R91, R3, -R91 ;  /* 0x8000005b035b7221 */ /* 0x000fe40000010000 */
        /* <DEDUP_REMOVED lines=11> */
.L_x_3349:
[----:B------:R-:W-:Y:S01]  /*3a40*/  F2FP.BF16.F32.PACK_AB R91, R180, R91 ;  /* 0x0000005bb45b723e */ /* 0x000fe200000010ff */
[----:B------:R-:W-:Y:S06]  /*3a50*/  BRA.U !UP3, `(.L_x_3342) ;  /* 0x0000000d0b8c7547 */ /* 0x000fec000b800000 */
[----:B-----5:R-:W-:Y:S01]  /*3a60*/  PRMT R181, R179, 0x7632, R181 ;  /* 0x00007632b3b57816 */ /* 0x020fe200000000b5 */
[----:B------:R-:W-:-:S03]  /*3a70*/  FMUL.FTZ R180, R180, UR29 ;  /* 0x0000001db4b47c20 */ /* 0x000fc60008410000 */
[----:B------:R-:W-:-:S05]  /*3a80*/  SHF.L.U32 R181, R181, 0x10, RZ ;  /* 0x00000010b5b57819 */ /* 0x000fca00000006ff */
[----:B------:R-:W-:Y:S01]  /*3a90*/  FFMA.FTZ R139, R180, R181, R139 ;  /* 0x000000b5b48b7223 */ /* 0x000fe2000001008b */
[----:B------:R-:W-:-:S05]  /*3aa0*/  FMUL.FTZ R180, R35, R180 ;  /* 0x000000b423b47220 */ /* 0x000fca0000410000 */
[----:B------:R-:W-:-:S04]  /*3ab0*/  F2FP.BF16.F32.PACK_AB R180, RZ, R180 ;  /* 0x000000b4ffb4723e */ /* 0x000fc800000010ff */
[----:B------:R-:W-:Y:S01]  /*3ac0*/  PRMT R99, R99, 0x5410, R180 ;  /* 0x0000541063637816 */ /* 0x000fe200000000b4 */
[----:B------:R-:W-:Y:S06]  /*3ad0*/  BRA `(.L_x_3342) ;  /* 0x0000000c006c7947 */ /* 0x000fec0003800000 */
.L_x_3333:
[----:B------:R-:W-:-:S04]  /*3ae0*/  UISETP.NE.U32.AND UP0, UPT, UR4, URZ, UPT ;  /* 0x000000ff0400728c */ /* 0x000fc8000bf05070 */
[----:B------:R-:W-:-:S09]  /*3af0*/  UISETP.NE.AND.EX UP0, UPT, UR5, URZ, UPT, UP0 ;  /* 0x000000ff0500728c */ /* 0x000fd2000bf05300 */
[----:B------:R-:W-:Y:S05]  /*3b00*/  BRA.U UP0, `(.L_x_3350) ;  /* 0x0000000500a87547 */ /* 0x000fea000b800000 */
[----:B------:R-:W-:Y:S01]  /*3b10*/  ISETP.LT.AND P0, PT, RZ, UR31, PT ;  /* 0x0000001fff007c0c */ /* 0x000fe2000bf01270 */
[----:B------:R-:W-:-:S12]  /*3b20*/  BRA.U !UP3, `(.L_x_3351) ;  /* 0x000000010b2c7547 */ /* 0x000fd8000b800000 */
[----:B------:R-:W-:Y:S02]  /*3b30*/  MOV R180, UR8 ;  /* 0x0000000800b47c02 */ /* 0x000fe40008000f00 */
[----:B-----5:R-:W-:-:S03]  /*3b40*/  SHF.L.U32 R181, R164, 0x10, RZ ;  /* 0x00000010a4b57819 */ /* 0x020fc600000006ff */
[----:B------:R-:W-:-:S04]  /*3b50*/  @P0 FFMA.FTZ R180, R0, R180, UR9 ;  /* 0x0000000900b40e23 */ /* 0x000fc800080100b4 */
[----:B------:R-:W-:-:S04]  /*3b60*/  @P0 FADD.FTZ R180, R9, -R180 ;  /* 0x800000b409b40221 */ /* 0x000fc80000010000 */
[----:B------:R-:W-:Y:S01]  /*3b70*/  @P0 FFMA.FTZ R181, R180, UR30, R181 ;  /* 0x0000001eb4b50c23 */ /* 0x000fe200080100b5 */
[----:B------:R-:W-:-:S03]  /*3b80*/  SHF.L.U32 R180, R176, 0x10, RZ ;  /* 0x00000010b0b47819 */ /* 0x000fc600000006ff */
[----:B------:R-:W-:-:S04]  /*3b90*/  FMUL.FTZ R181, R181, UR29 ;  /* 0x0000001db5b57c20 */ /* 0x000fc80008410000 */
[-C--:B------:R-:W-:Y:S01]  /*3ba0*/  FFMA.FTZ R132, R180, R181.reuse, R132 ;  /* 0x000000b5b4847223 */ /* 0x080fe20000010084 */
[----:B------:R-:W-:-:S05]  /*3bb0*/  FMUL.FTZ R180, R28, R181 ;  /* 0x000000b51cb47220 */ /* 0x000fca0000410000 */
[----:B------:R-:W-:-:S04]  /*3bc0*/  F2FP.BF16.F32.PACK_AB R180, RZ, R180 ;  /* 0x000000b4ffb4723e */ /* 0x000fc800000010ff */
[----:B------:R-:W-:-:S07]  /*3bd0*/  PRMT R96, R180, 0x7610, R96 ;  /* 0x00007610b4607816 */ /* 0x000fce0000000060 */
.L_x_3351:
[----:B------:R-:W-:Y:S05]  /*3be0*/  BRA.U !UP3, `(.L_x_3352) ;  /* 0x000000010b347547 */ /* 0x000fea000b800000 */
[----:B------:R-:W-:Y:S02]  /*3bf0*/  MOV R181, UR8 ;  /* 0x0000000800b57c02 */ /* 0x000fe40008000f00 */
[----:B-----5:R-:W-:-:S03]  /*3c00*/  PRMT R180, R164, 0x7632, R180 ;  /* 0x00007632a4b47816 */ /* 0x020fc600000000b4 */
[----:B------:R-:W-:Y:S01]  /*3c10*/  @P0 FFMA.FTZ R181, R230, R181, UR9 ;  /* 0x00000009e6b50e23 */ /* 0x000fe200080100b5 */
[----:B------:R-:W-:-:S03]  /*3c20*/  SHF.L.U32 R180, R180, 0x10, RZ ;  /* 0x00000010b4b47819 */ /* 0x000fc600000006ff */
[----:B------:R-:W-:-:S04]  /*3c30*/  @P0 FADD.FTZ R181, R229, -R181 ;  /* 0x800000b5e5b50221 */ /* 0x000fc80000010000 */
[----:B------:R-:W-:Y:S01]  /*3c40*/  @P0 FFMA.FTZ R180, R181, UR30, R180 ;  /* 0x0000001eb5b40c23 */ /* 0x000fe200080100b4 */
[----:B------:R-:W-:-:S03]  /*3c50*/  PRMT R181, R176, 0x7632, R181 ;  /* 0x00007632b0b57816 */ /* 0x000fc600000000b5 */
[----:B------:R-:W-:Y:S01]  /*3c60*/  FMUL.FTZ R180, R180, UR29 ;  /* 0x0000001db4b47c20 */ /* 0x000fe20008410000 */
[----:B------:R-:W-:-:S05]  /*3c70*/  SHF.L.U32 R181, R181, 0x10, RZ ;  /* 0x00000010b5b57819 */ /* 0x000fca00000006ff */
[----:B------:R-:W-:Y:S01]  /*3c80*/  FFMA.FTZ R133, R180, R181, R133 ;  /* 0x000000b5b4857223 */ /* 0x000fe20000010085 */
[----:B------:R-:W-:-:S05]  /*3c90*/  FMUL.FTZ R180, R29, R180 ;  /* 0x000000b41db47220 */ /* 0x000fca0000410000 */
[----:B------:R-:W-:-:S04]  /*3ca0*/  F2FP.BF16.F32.PACK_AB R180, RZ, R180 ;  /* 0x000000b4ffb4723e */ /* 0x000fc800000010ff */
[----:B------:R-:W-:-:S07]  /*3cb0*/  PRMT R96, R96, 0x5410, R180 ;  /* 0x0000541060607816 */ /* 0x000fce00000000b4 */
.L_x_3352:
[----:B------:R-:W-:Y:S05]  /*3cc0*/  BRA.U !UP3, `(.L_x_3353) ;  /* 0x000000010b2c7547 */ /* 0x000fea000b800000 */
        /* <DEDUP_REMOVED lines=11> */
.L_x_3353:
[----:B------:R-:W-:Y:S05]  /*3d80*/  BRA.U !UP3, `(.L_x_3354) ;  /* 0x000000010b347547 */ /* 0x000fea000b800000 */
[----:B------:R-:W-:Y:S01]  /*3d90*/  IMAD.U32 R181, RZ, RZ, UR8 ;  /* 0x00000008ffb57e24 */ /* 0x000fe2000f8e00ff */
        /* <DEDUP_REMOVED lines=12> */
.L_x_3354:
        /* <DEDUP_REMOVED lines=12> */
.L_x_3355:
        /* <DEDUP_REMOVED lines=14> */
.L_x_3356:
        /* <DEDUP_REMOVED lines=12> */
.L_x_3357:
        /* <DEDUP_REMOVED lines=13> */
[----:B------:R-:W-:Y:S01]  /*4190*/  PRMT R99, R99, 0x5410, R180 ;  /* 0x0000541063637816 */ /* 0x000fe200000000b4 */
[----:B------:R-:W-:Y:S06]  /*41a0*/  BRA `(.L_x_3342) ;  /* 0x0000000400b87947 */ /* 0x000fec0003800000 */
.L_x_3350:
[----:B------:R-:W-:Y:S01]  /*41b0*/  ISETP.LT.AND P0, PT, RZ, UR31, PT ;  /* 0x0000001fff007c0c */ /* 0x000fe2000bf01270 */
[----:B------:R-:W-:Y:S01]  /*41c0*/  IMAD.U32 R91, RZ, RZ, UR8 ;  /* 0x00000008ff5b7e24 */ /* 0x000fe2000f8e00ff */
[----:B------:R-:W-:Y:S02]  /*41d0*/  PLOP3.LUT P3, PT, PT, PT, UP2, 0x80, 0x8 ;  /* 0x000000000008781c */ /* 0x000fe40003f6f028 */
[----:B------:R-:W-:Y:S02]  /*41e0*/  MOV R89, UR8 ;  /* 0x0000000800597c02 */ /* 0x000fe40008000f00 */
[----:B-----5:R-:W-:Y:S02]  /*41f0*/  PRMT R88, R164, 0x7632, R88 ;  /* 0x00007632a4587816 */ /* 0x020fe40000000058 */
[----:B------:R-:W-:Y:S02]  /*4200*/  MOV R90, UR8 ;  /* 0x00000008005a7c02 */ /* 0x000fe40008000f00 */
[----:B------:R-:W-:-:S02]  /*4210*/  SHF.L.U32 R88, R88, 0x10, RZ ;  /* 0x0000001058587819 */ /* 0x000fc400000006ff */
[----:B------:R-:W-:Y:S01]  /*4220*/  SHF.L.U32 R180, R164, 0x10, RZ ;  /* 0x00000010a4b47819 */ /* 0x000fe200000006ff */
[----:B------:R-:W-:Y:S01]  /*4230*/  @P0 FFMA.FTZ R89, R230, R89, UR9 ;  /* 0x00000009e6590e23 */ /* 0x000fe20008010059 */
[----:B------:R-:W-:Y:S01]  /*4240*/  @P0 FFMA.FTZ R91, R8, R91, UR9 ;  /* 0x00000009085b0e23 */ /* 0x000fe2000801005b */
[----:B------:R-:W-:Y:S02]  /*4250*/  @P3 FFMA.FTZ R90, R0, R90, UR9 ;  /* 0x00000009005a3e23 */ /* 0x000fe4000801005a */
[----:B------:R-:W-:Y:S01]  /*4260*/  @P0 FADD.FTZ R89, R229, -R89 ;  /* 0x80000059e5590221 */ /* 0x000fe20000010000 */
[----:B------:R-:W-:Y:S01]  /*4270*/  @P0 FADD.FTZ R91, R6, -R91 ;  /* 0x8000005b065b0221 */ /* 0x000fe20000010000 */
[----:B------:R-:W-:Y:S02]  /*4280*/  @P3 FADD.FTZ R90, R9, -R90 ;  /* 0x8000005a095a3221 */ /* 0x000fe40000010000 */
[----:B------:R-:W-:Y:S01]  /*4290*/  @P0 FFMA.FTZ R88, R89, UR30, R88 ;  /* 0x0000001e59580c23 */ /* 0x000fe20008010058 */
[----:B------:R-:W-:Y:S01]  /*42a0*/  SHF.L.U32 R89, R165, 0x10, RZ ;  /* 0x00000010a5597819 */ /* 0x000fe200000006ff */
[----:B------:R-:W-:-:S04]  /*42b0*/  @P3 FFMA.FTZ R180, R90, UR30, R180 ;  /* 0x0000001e5ab43c23 */ /* 0x000fc800080100b4 */
[----:B------:R-:W-:Y:S01]  /*42c0*/  @P0 FFMA.FTZ R89, R91, UR30, R89 ;  /* 0x0000001e5b590c23 */ /* 0x000fe20008010059 */
[----:B------:R-:W-:Y:S06]  /*42d0*/  BRA.U !UP3, `(.L_x_3358) ;  /* 0x000000010b187547 */ /* 0x000fec000b800000 */
[----:B------:R-:W-:Y:S01]  /*42e0*/  SHF.L.U32 R90, R176, 0x10, RZ ;  /* 0x00000010b05a7819 */ /* 0x000fe200000006ff */
[----:B------:R-:W-:-:S04]  /*42f0*/  FMUL.FTZ R91, R180, UR29 ;  /* 0x0000001db45b7c20 */ /* 0x000fc80008410000 */
[-C--:B------:R-:W-:Y:S01]  /*4300*/  FFMA.FTZ R132, R90, R91.reuse, R132 ;  /* 0x0000005b5a847223 */ /* 0x080fe20000010084 */
[----:B------:R-:W-:-:S05]  /*4310*/  FMUL.FTZ R90, R28, R91 ;  /* 0x0000005b1c5a7220 */ /* 0x000fca0000410000 */
[----:B------:R-:W-:-:S04]  /*4320*/  F2FP.BF16.F32.PACK_AB R90, RZ, R90 ;  /* 0x0000005aff5a723e */ /* 0x000fc800000010ff */
[----:B------:R-:W-:-:S07]  /*4330*/  PRMT R96, R90, 0x7610, R96 ;  /* 0x000076105a607816 */ /* 0x000fce0000000060 */
.L_x_3358:
[----:B------:R-:W-:Y:S05]  /*4340*/  BRA.U !UP3, `(.L_x_3359) ;  /* 0x000000010b1c7547 */ /* 0x000fea000b800000 */
[----:B------:R-:W-:Y:S01]  /*4350*/  PRMT R90, R176, 0x7632, R90 ;  /* 0x00007632b05a7816 */ /* 0x000fe2000000005a */
[----:B------:R-:W-:-:S03]  /*4360*/  FMUL.FTZ R91, R88, UR29 ;  /* 0x0000001d585b7c20 */ /* 0x000fc60008410000 */
[----:B------:R-:W-:-:S05]  /*4370*/  SHF.L.U32 R90, R90, 0x10, RZ ;  /* 0x000000105a5a7819 */ /* 0x000fca00000006ff */
[----:B------:R-:W-:Y:S01]  /*4380*/  FFMA.FTZ R133, R91, R90, R133 ;  /* 0x0000005a5b857223 */ /* 0x000fe20000010085 */
[----:B------:R-:W-:-:S05]  /*4390*/  FMUL.FTZ R90, R29, R91 ;  /* 0x0000005b1d5a7220 */ /* 0x000fca0000410000 */
[----:B------:R-:W-:-:S04]  /*43a0*/  F2FP.BF16.F32.PACK_AB R90, RZ, R90 ;  /* 0x0000005aff5a723e */ /* 0x000fc800000010ff */
[----:B------:R-:W-:-:S07]  /*43b0*/  PRMT R96, R96, 0x5410, R90 ;  /* 0x0000541060607816 */ /* 0x000fce000000005a */
.L_x_3359:
[----:B------:R-:W-:Y:S05]  /*43c0*/  BRA.U !UP3, `(.L_x_3360) ;  /* 0x000000010b187547 */ /* 0x000fea000b800000 */
[----:B------:R-:W-:Y:S01]  /*43d0*/  SHF.L.U32 R90, R177, 0x10, RZ ;  /* 0x00000010b15a7819 */ /* 0x000fe200000006ff */
[----:B------:R-:W-:-:S04]  /*43e0*/  FMUL.FTZ R91, R89, UR29 ;  /* 0x0000001d595b7c20 */ /* 0x000fc80008410000 */
[-C--:B------:R-:W-:Y:S01]  /*43f0*/  FFMA.FTZ R134, R90, R91.reuse, R134 ;  /* 0x0000005b5a867223 */ /* 0x080fe20000010086 */
[----:B------:R-:W-:-:S05]  /*4400*/  FMUL.FTZ R90, R30, R91 ;  /* 0x0000005b1e5a7220 */ /* 0x000fca0000410000 */
[----:B------:R-:W-:-:S04]  /*4410*/  F2FP.BF16.F32.PACK_AB R90, RZ, R90 ;  /* 0x0000005aff5a723e */ /* 0x000fc800000010ff */
[----:B------:R-:W-:-:S07]  /*4420*/  PRMT R97, R90, 0x7610, R97 ;  /* 0x000076105a617816 */ /* 0x000fce0000000061 */
.L_x_3360:
[----:B------:R-:W-:Y:S02]  /*4430*/  MOV R90, UR8 ;  /* 0x00000008005a7c02 */ /* 0x000fe40008000f00 */
[----:B------:R-:W-:-:S03]  /*4440*/  PRMT R91, R165, 0x7632, R91 ;  /* 0x00007632a55b7816 */ /* 0x000fc6000000005b */
[----:B------:R-:W-:Y:S01]  /*4450*/  @P0 FFMA.FTZ R90, R10, R90, UR9 ;  /* 0x000000090a5a0e23 */ /* 0x000fe2000801005a */
[----:B------:R-:W-:-:S03]  /*4460*/  SHF.L.U32 R181, R91, 0x10, RZ ;  /* 0x000000105bb57819 */ /* 0x000fc600000006ff */
[----:B------:R-:W-:-:S04]  /*4470*/  @P0 FADD.FTZ R90, R11, -R90 ;  /* 0x8000005a0b5a0221 */ /* 0x000fc80000010000 */
[----:B------:R-:W-:Y:S01]  /*4480*/  @P0 FFMA.FTZ R181, R90, UR30, R181 ;  /* 0x0000001e5ab50c23 */ /* 0x000fe200080100b5 */
[----:B------:R-:W-:Y:S06]  /*4490*/  BRA.U !UP3, `(.L_x_3361) ;  /* 0x000000010b1c7547 */ /* 0x000fec000b800000 */
[----:B------:R-:W-:Y:S01]  /*44a0*/  PRMT R90, R177, 0x7632, R90 ;  /* 0x00007632b15a7816 */ /* 0x000fe2000000005a */
[----:B------:R-:W-:-:S03]  /*44b0*/  FMUL.FTZ R91, R181, UR29 ;  /* 0x0000001db55b7c20 */ /* 0x000fc60008410000 */
[----:B------:R-:W-:-:S05]  /*44c0*/  SHF.L.U32 R90, R90, 0x10, RZ ;  /* 0x000000105a5a7819 */ /* 0x000fca00000006ff */
[----:B------:R-:W-:Y:S01]  /*44d0*/  FFMA.FTZ R135, R91, R90, R135 ;  /* 0x0000005a5b877223 */ /* 0x000fe20000010087 */
[----:B------:R-:W-:-:S05]  /*44e0*/  FMUL.FTZ R90, R31, R91 ;  /* 0x0000005b1f5a7220 */ /* 0x000fca0000410000 */
[----:B------:R-:W-:-:S04]  /*44f0*/  F2FP.BF16.F32.PACK_AB R90, RZ, R90 ;  /* 0x0000005aff5a723e */ /* 0x000fc800000010ff */
[----:B------:R-:W-:-:S07]  /*4500*/  PRMT R97, R97, 0x5410, R90 ;  /* 0x0000541061617816 */ /* 0x000fce000000005a */
.L_x_3361:
[----:B------:R-:W-:-:S05]  /*4510*/  MOV R90, UR8 ;  /* 0x00000008005a7c02 */ /* 0x000fca0008000f00 */
[----:B------:R-:W-:-:S04]  /*4520*/  @P0 FFMA.FTZ R90, R7, R90, UR9 ;  /* 0x00000009075a0e23 */ /* 0x000fc8000801005a */
[----:B------:R-:W-:Y:S01]  /*4530*/  @P0 FADD.FTZ R91, R5, -R90 ;  /* 0x8000005a055b0221 */ /* 0x000fe20000010000 */
[----:B------:R-:W-:-:S05]  /*4540*/  SHF.L.U32 R90, R166, 0x10, RZ ;  /* 0x00000010a65a7819 */ /* 0x000fca00000006ff */
        /* <DEDUP_REMOVED lines=8> */
.L_x_3362:
        /* <DEDUP_REMOVED lines=14> */
.L_x_3363:
[----:B------:R-:W-:Y:S02]  /*46b0*/  MOV R91, UR8 ;  /* 0x00000008005b7c02 */ /* 0x000fe40008000f00 */
[----:B------:R-:W-:Y:S02]  /*46c0*/  F2FP.BF16.F32.PACK_AB R89, R181, R89 ;  /* 0x00000059b559723e */ /* 0x000fe400000010ff */
[----:B------:R-:W-:Y:S01]  /*46d0*/  MOV R181, UR8 ;  /* 0x0000000800b57c02 */ /* 0x000fe20008000f00 */
[----:B------:R-:W-:Y:S01]  /*46e0*/  @P0 FFMA.FTZ R91, R4, R91, UR9 ;  /* 0x00000009045b0e23 */ /* 0x000fe2000801005b */
[----:B------:R-:W-:Y:S02]  /*46f0*/  F2FP.BF16.F32.PACK_AB R88, R88, R180 ;  /* 0x000000b45858723e */ /* 0x000fe400000010ff */
[----:B------:R-:W-:Y:S01]  /*4700*/  PRMT R180, R167, 0x7632, R180 ;  /* 0x00007632a7b47816 */ /* 0x000fe200000000b4 */
[----:B------:R-:W-:Y:S01]  /*4710*/  @P0 FFMA.FTZ R181, R14, R181, UR9 ;  /* 0x000000090eb50e23 */ /* 0x000fe200080100b5 */
[----:B------:R-:W-:Y:S01]  /*4720*/  @P0 FADD.FTZ R185, R3, -R91 ;  /* 0x8000005b03b90221 */ /* 0x000fe20000010000 */
[----:B------:R-:W-:Y:S01]  /*4730*/  IMAD.U32 R91, R167, 0x10000, RZ ;  /* 0x00010000a75b7824 */ /* 0x000fe200078e00ff */
[----:B------:R-:W-:Y:S01]  /*4740*/  SHF.L.U32 R180, R180, 0x10, RZ ;  /* 0x00000010b4b47819 */ /* 0x000fe200000006ff */
[----:B------:R-:W-:Y:S01]  /*4750*/  @P0 FADD.FTZ R181, R15, -R181 ;  /* 0x800000b50fb50221 */ /* 0x000fe20000010000 */
[----:B------:R-:W-:Y:S01]  /*4760*/  F2FP.BF16.F32.PACK_AB R90, R184, R90 ;  /* 0x0000005ab85a723e */ /* 0x000fe200000010ff */
[----:B------:R-:W-:-:S02]  /*4770*/  @P0 FFMA.FTZ R91, R185, UR30, R91 ;  /* 0x0000001eb95b0c23 */ /* 0x000fc4000801005b */
        /* <DEDUP_REMOVED lines=8> */
.L_x_3364:
[----:B------:R-:W-:Y:S01]  /*4800*/  F2FP.BF16.F32.PACK_AB R91, R180, R91 ;  /* 0x0000005bb45b723e */ /* 0x000fe200000010ff */
        /* <DEDUP_REMOVED lines=8> */
.L_x_3342:
[----:B------:R-:W-:Y:S01]  /*4890*/  ISETP.NE.U32.AND P0, PT, RZ, UR4, PT ;  /* 0x00000004ff007c0c */ /* 0x000fe2000bf05070 */
[----:B------:R-:W0:Y:S03]  /*48a0*/  @UP3 LDCU.64 UR6, c[0x0][0x468] ;  /* 0x00008d00ff0637ac */ /* 0x000e260008000a00 */
[----:B------:R-:W-:-:S13]  /*48b0*/  ISETP.NE.AND.EX P0, PT, RZ, UR5, PT, P0 ;  /* 0x00000005ff007c0c */ /* 0x000fda000bf05300 */
[----:B------:R-:W1:Y:S02]  /*48c0*/  @P0 LDC.64 R180, c[0x0][0x478] ;  /* 0x00011e00ffb40b82 */ /* 0x000e640000000a00 */
[C---:B-1----:R-:W-:Y:S01]  /*48d0*/  @P0 IMAD.WIDE.U32 R180, R183.reuse, 0x10, R180 ;  /* 0x00000010b7b40825 */ /* 0x042fe200078e00b4 */
[----:B------:R-:W-:-:S04]  /*48e0*/  IADD3 R183, PT, PT, R183, 0x80, RZ ;  /* 0x00000080b7b77810 */ /* 0x000fc80007ffe0ff */
[----:B------:R1:W-:Y:S02]  /*48f0*/  @P0 STG.E.128 desc[UR16][R180.64], R88 ;  /* 0x00000058b4000986 */ /* 0x0003e4000c101d10 */
[----:B-1----:R-:W-:-:S05]  /*4900*/  HFMA2 R180, -RZ, RZ, 0, 9.5367431640625e-07 ;  /* 0x00000010ffb47431 */ /* 0x002fca00000001ff */
[C---:B0-----:R-:W-:Y:S01]  /*4910*/  @P2 IMAD.WIDE.U32 R180, R182.reuse, R180, UR6 ;  /* 0x00000006b6b42e25 */ /* 0x041fe2000f8e00b4 */
[----:B------:R-:W-:-:S04]  /*4920*/  IADD3 R182, PT, PT, R182, 0x80, RZ ;  /* 0x00000080b6b67810 */ /* 0x000fc80007ffe0ff */
[----:B------:R0:W-:Y:S03]  /*4930*/  @P2 STG.E.128 desc[UR16][R180.64], R96 ;  /* 0x00000060b4002986 */ /* 0x0001e6000c101d10 */
.L_x_3331:
[----:B------:R-:W-:Y:S05]  /*4940*/  BSYNC.RECONVERGENT B0 ;  /* 0x0000000000007941 */ /* 0x000fea0003800200 */
.L_x_3330:
        /* <DEDUP_REMOVED lines=9> */
.L_x_3367:
[----:B------:R-:W-:Y:S05]  /*49e0*/  BRA.U !UP0, `(.L_x_3368) ;  /* 0x0000000d08707547 */ /* 0x000fea000b800000 */
[----:B------:R-:W-:-:S04]  /*49f0*/  UISETP.NE.U32.AND UP0, UPT, UR4, URZ, UPT ;  /* 0x000000ff0400728c */ /* 0x000fc8000bf05070 */
[----:B------:R-:W-:-:S06]  /*4a00*/  UISETP.NE.AND.EX UP0, UPT, UR5, URZ, UPT, UP0 ;  /* 0x000000ff0500728c */ /* 0x000fcc000bf05300 */
[----:B------:R-:W-:-:S13]  /*4a10*/  PLOP3.LUT P0, PT, PT, PT, UP0, 0x80, 0x8 ;  /* 0x000000000008781c */ /* 0x000fda0003f0f008 */
[----:B------:R-:W-:Y:S05]  /*4a20*/  @!P0 BRA `(.L_x_3369) ;  /* 0x0000000400b88947 */ /* 0x000fea0003800000 */
[----:B------:R-:W-:Y:S02]  /*4a30*/  ISETP.LT.AND P4, PT, RZ, UR31, PT ;  /* 0x0000001fff007c0c */ /* 0x000fe4000bf81270 */
[----:B------:R-:W-:Y:S02]  /*4a40*/  MOV R89, UR8 ;  /* 0x0000000800597c02 */ /* 0x000fe40008000f00 */
[----:B-----5:R-:W-:Y:S02]  /*4a50*/  PRMT R88, R168, 0x7632, R88 ;  /* 0x00007632a8587816 */ /* 0x020fe40000000058 */
[----:B------:R-:W-:Y:S02]  /*4a60*/  MOV R91, UR8 ;  /* 0x00000008005b7c02 */ /* 0x000fe40008000f00 */
[----:B------:R-:W-:Y:S02]  /*4a70*/  MOV R90, UR8 ;  /* 0x00000008005a7c02 */ /* 0x000fe40008000f00 */
[----:B------:R-:W-:-:S02]  /*4a80*/  SHF.L.U32 R88, R88, 0x10, RZ ;  /* 0x0000001058587819 */ /* 0x000fc400000006ff */
[----:B0-----:R-:W-:Y:S01]  /*4a90*/  SHF.L.U32 R180, R168, 0x10, RZ ;  /* 0x00000010a8b47819 */ /* 0x001fe200000006ff */
        /* <DEDUP_REMOVED lines=17> */
.L_x_3370:
        /* <DEDUP_REMOVED lines=8> */
.L_x_3371:
[----:B------:R-:W-:Y:S05]  /*4c30*/  BRA.U !UP3, `(.L_x_3372) ;  /* 0x000000010b187547 */ /* 0x000fea000b800000 */
[----:B------:R-:W-:Y:S01]  /*4c40*/  SHF.L.U32 R90, R177, 0x10, RZ ;  /* 0x00000010b15a7819 */ /* 0x000fe200000006ff */
[----:B------:R-:W-:-:S04]  /*4c50*/  FMUL.FTZ R91, R89, UR29 ;  /* 0x0000001d595b7c20 */ /* 0x000fc80008410000 */
[-C--:B------:R-:W-:Y:S01]  /*4c60*/  FFMA.FTZ R142, R90, R91.reuse, R142 ;  /* 0x0000005b5a8e7223 */ /* 0x080fe2000001008e */
[----:B------:R-:W-:-:S05]  /*4c70*/  FMUL.FTZ R90, R38, R91 ;  /* 0x0000005b265a7220 */ /* 0x000fca0000410000 */
[----:B------:R-:W-:-:S04]  /*4c80*/  F2FP.BF16.F32.PACK_AB R90, RZ, R90 ;  /* 0x0000005aff5a723e */ /* 0x000fc800000010ff */
[----:B------:R-:W-:-:S07]  /*4c90*/  PRMT R97, R90, 0x7610, R97 ;  /* 0x000076105a617816 */ /* 0x000fce0000000061 */
.L_x_3372:
[----:B------:R-:W-:Y:S01]  /*4ca0*/  IMAD.U32 R90, RZ, RZ, UR8 ;  /* 0x00000008ff5a7e24 */ /* 0x000fe2000f8e00ff */
        /* <DEDUP_REMOVED lines=13> */
.L_x_3373:
        /* <DEDUP_REMOVED lines=12> */
.L_x_3374:
        /* <DEDUP_REMOVED lines=14> */
.L_x_3375:
        /* <DEDUP_REMOVED lines=8> */
[----:B------:R-:W-:-:S02]  /*4fa0*/  SHF.L.U32 R91, R171, 0x10, RZ ;  /* 0x00000010ab5b7819 */ /* 0x000fc400000006ff */
[----:B------:R-:W-:Y:S01]  /*4fb0*/  SHF.L.U32 R180, R180, 0x10, RZ ;  /* 0x00000010b4b47819 */ /* 0x000fe200000006ff */
[----:B------:R-:W-:Y:S01]  /*4fc0*/  @P4 FADD.FTZ R181, R195, -R181 ;  /* 0x800000b5c3b54221 */ /* 0x000fe20000010000 */
[----:B------:R-:W-:Y:S01]  /*4fd0*/  F2FP.BF16.F32.PACK_AB R90, R184, R90 ;  /* 0x0000005ab85a723e */ /* 0x000fe200000010ff */
[----:B------:R-:W-:Y:S02]  /*4fe0*/  @P4 FFMA.FTZ R91, R185, UR30, R91 ;  /* 0x0000001eb95b4c23 */ /* 0x000fe4000801005b */
        /* <DEDUP_REMOVED lines=8> */
.L_x_3376:
        /* <DEDUP_REMOVED lines=8> */
[----:B------:R-:W-:Y:S01]  /*50f0*/  PRMT R99, R99, 0x5410, R180 ;  /* 0x0000541063637816 */ /* 0x000fe200000000b4 */
[----:B------:R-:W-:Y:S06]  /*5100*/  BRA `(.L_x_3377) ;  /* 0x0000001400107947 */ /* 0x000fec0003800000 */
.L_x_3369:
[----:B------:R-:W-:Y:S01]  /*5110*/  ISETP.LT.AND P4, PT, RZ, UR31, PT ;  /* 0x0000001fff007c0c */ /* 0x000fe2000bf81270 */
[----:B------:R-:W-:-:S12]  /*5120*/  BRA.U !UP3, `(.L_x_3378) ;  /* 0x000000010b2c7547 */ /* 0x000fd8000b800000 */
[----:B0-----:R-:W-:Y:S02]  /*5130*/  MOV R180, UR8 ;  /* 0x0000000800b47c02 */ /* 0x001fe40008000f00 */
[----:B-----5:R-:W-:-:S03]  /*5140*/  SHF.L.U32 R181, R168, 0x10, RZ ;  /* 0x00000010a8b57819 */ /* 0x020fc600000006ff */
[----:B------:R-:W-:-:S04]  /*5150*/  @P4 FFMA.FTZ R180, R16, R180, UR9 ;  /* 0x0000000910b44e23 */ /* 0x000fc800080100b4 */
[----:B------:R-:W-:-:S04]  /*5160*/  @P4 FADD.FTZ R180, R17, -R180 ;  /* 0x800000b411b44221 */ /* 0x000fc80000010000 */
[----:B------:R-:W-:Y:S01]  /*5170*/  @P4 FFMA.FTZ R181, R180, UR30, R181 ;  /* 0x0000001eb4b54c23 */ /* 0x000fe200080100b5 */
[----:B------:R-:W-:-:S03]  /*5180*/  IMAD.U32 R180, R176, 0x10000, RZ ;  /* 0x00010000b0b47824 */ /* 0x000fc600078e00ff */
[----:B------:R-:W-:-:S04]  /*5190*/  FMUL.FTZ R181, R181, UR29 ;  /* 0x0000001db5b57c20 */ /* 0x000fc80008410000 */
[-C--:B------:R-:W-:Y:S01]  /*51a0*/  FFMA.FTZ R140, R180, R181.reuse, R140 ;  /* 0x000000b5b48c7223 */ /* 0x080fe2000001008c */
[----:B------:R-:W-:-:S05]  /*51b0*/  FMUL.FTZ R180, R36, R181 ;  /* 0x000000b524b47220 */ /* 0x000fca0000410000 */
[----:B------:R-:W-:-:S04]  /*51c0*/  F2FP.BF16.F32.PACK_AB R180, RZ, R180 ;  /* 0x000000b4ffb4723e */ /* 0x000fc800000010ff */
[----:B------:R-:W-:-:S07]  /*51d0*/  PRMT R96, R180, 0x7610, R96 ;  /* 0x00007610b4607816 */ /* 0x000fce0000000060 */
.L_x_3378:
[----:B------:R-:W-:Y:S05]  /*51e0*/  BRA.U !UP3, `(.L_x_3379) ;  /* 0x000000010b347547 */ /* 0x000fea000b800000 */
[----:B0-----:R-:W-:Y:S02]  /*51f0*/  MOV R181, UR8 ;  /* 0x0000000800b57c02 */ /* 0x001fe40008000f00 */
        /* <DEDUP_REMOVED lines=12> */
.L_x_3379:
[----:B------:R-:W-:Y:S05]  /*52c0*/  BRA.U !UP3, `(.L_x_3380) ;  /* 0x000000010b2c7547 */ /* 0x000fea000b800000 */
[----:B0-----:R-:W-:Y:S02]  /*52d0*/  MOV R180, UR8 ;  /* 0x0000000800b47c02 */ /* 0x001fe40008000f00 */
        /* <DEDUP_REMOVED lines=10> */
.L_x_3380:
        /* <DEDUP_REMOVED lines=14> */
.L_x_3381:
        /* <DEDUP_REMOVED lines=12> */
.L_x_3382:
        /* <DEDUP_REMOVED lines=14> */
.L_x_3383:
[----:B------:R-:W-:Y:S05]  /*5600*/  BRA.U !UP3, `(.L_x_3384) ;  /* 0x000000010b2c7547 */ /* 0x000fea000b800000 */
[----:B0-----:R-:W-:Y:S01]  /*5610*/  MOV R180, UR8 ;  /* 0x0000000800b47c02 */ /* 0x001fe20008000f00 */
[----:B-----5:R-:W-:-:S04]  /*5620*/  IMAD.U32 R181, R171, 0x10000, RZ ;  /* 0x00010000abb57824 */ /* 0x020fc800078e00ff */
        /* <DEDUP_REMOVED lines=9> */
.L_x_3384:
        /* <DEDUP_REMOVED lines=15> */
.L_x_3368:
[----:B0-----:R-:W0:Y:S02]  /*57b0*/  LDC.64 R180, c[0x0][0x478] ;  /* 0x00011e00ffb47b82 */ /* 0x001e240000000a00 */
[----:B0-----:R-:W-:-:S04]  /*57c0*/  ISETP.NE.U32.AND P0, PT, R180, RZ, PT ;  /* 0x000000ffb400720c */ /* 0x001fc80003f05070 */
[----:B------:R-:W-:-:S13]  /*57d0*/  ISETP.NE.AND.EX P0, PT, R181, RZ, PT, P0 ;  /* 0x000000ffb500720c */ /* 0x000fda0003f05300 */
[----:B------:R-:W-:Y:S05]  /*57e0*/  @!P0 BRA `(.L_x_3385) ;  /* 0x0000000400a88947 */ /* 0x000fea0003800000 */
        /* <DEDUP_REMOVED lines=18> */
.L_x_3386:
        /* <DEDUP_REMOVED lines=8> */
.L_x_3387:
        /* <DEDUP_REMOVED lines=12> */
.L_x_3388:
        /* <DEDUP_REMOVED lines=13> */
.L_x_3389:
        /* <DEDUP_REMOVED lines=12> */
.L_x_3390:
        /* <DEDUP_REMOVED lines=13> */
.L_x_3391:
[----:B------:R-:W-:Y:S02]  /*5cb0*/  F2FP.BF16.F32.PACK_AB R88, R88, R91 ;  /* 0x0000005b5858723e */ /* 0x000fe400000010ff */
[----:B------:R-:W-:Y:S01]  /*5cc0*/  F2FP.BF16.F32.PACK_AB R89, R180, R89 ;  /* 0x00000059b459723e */ /* 0x000fe200000010ff */
[----:B------:R-:W-:Y:S01]  /*5cd0*/  IMAD.U32 R180, RZ, RZ, UR8 ;  /* 0x00000008ffb47e24 */ /* 0x000fe2000f8e00ff */
[----:B------:R-:W-:Y:S02]  /*5ce0*/  MOV R91, UR8 ;  /* 0x00000008005b7c02 */ /* 0x000fe40008000f00 */
[----:B------:R-:W-:Y:S01]  /*5cf0*/  F2FP.BF16.F32.PACK_AB R90, R181, R90 ;  /* 0x0000005ab55a723e */ /* 0x000fe200000010ff */
[----:B------:R-:W-:Y:S02]  /*5d00*/  FFMA.FTZ R180, R194, R180, UR9 ;  /* 0x00000009c2b47e23 */ /* 0x000fe400080100b4 */
[----:B------:R-:W-:Y:S02]  /*5d10*/  FFMA.FTZ R91, R22, R91, UR9 ;  /* 0x00000009165b7e23 */ /* 0x000fe4000801005b */
[----:B------:R-:W-:-:S02]  /*5d20*/  FADD.FTZ R180, R195, -R180 ;  /* 0x800000b4c3b47221 */ /* 0x000fc40000010000 */
        /* <DEDUP_REMOVED lines=12> */
.L_x_3392:
        /* <DEDUP_REMOVED lines=10> */
.L_x_3385:
        /* <DEDUP_REMOVED lines=9> */
[-C--:B------:R-:W-:Y:S01]  /*5f20*/  FFMA.FTZ R140, R181, R180.reuse, R140 ;  /* 0x000000b4b58c7223 */ /* 0x080fe2000001008c */
[----:B------:R-:W-:-:S05]  /*5f30*/  FMUL.FTZ R180, R36, R180 ;  /* 0x000000b424b47220 */ /* 0x000fca0000410000 */
[----:B------:R-:W-:-:S04]  /*5f40*/  F2FP.BF16.F32.PACK_AB R180, RZ, R180 ;  /* 0x000000b4ffb4723e */ /* 0x000fc800000010ff */
[----:B------:R-:W-:-:S07]  /*5f50*/  PRMT R96, R180, 0x7610, R96 ;  /* 0x00007610b4607816 */ /* 0x000fce0000000060 */
.L_x_3393:
        /* <DEDUP_REMOVED lines=14> */
.L_x_3394:
        /* <DEDUP_REMOVED lines=13> */
.L_x_3395:
        /* <DEDUP_REMOVED lines=14> */
.L_x_3396:
        /* <DEDUP_REMOVED lines=13> */
.L_x_3397:
        /* <DEDUP_REMOVED lines=14> */
.L_x_3398:
[----:B------:R-:W-:Y:S05]  /*63a0*/  BRA.U !UP3, `(.L_x_3399) ;  /* 0x000000010b307547 */ /* 0x000fea000b800000 */
[----:B------:R-:W-:Y:S01]  /*63b0*/  MOV R180, UR8 ;  /* 0x0000000800b47c02 */ /* 0x000fe20008000f00 */
[----:B-----5:R-:W-:Y:S01]  /*63c0*/  IMAD.U32 R181, R179, 0x10000, RZ ;  /* 0x00010000b3b57824 */ /* 0x020fe200078e00ff */
[----:B------:R-:W-:-:S03]  /*63d0*/  ISETP.LT.AND P4, PT, RZ, UR31, PT ;  /* 0x0000001fff007c0c */ /* 0x000fc6000bf81270 */
        /* <DEDUP_REMOVED lines=9> */
.L_x_3399:
        /* <DEDUP_REMOVED lines=14> */
.L_x_3377:
[----:B0-----:R-:W0:Y:S01]  /*6550*/  @P0 LDC.64 R180, c[0x0][0x478] ;  /* 0x00011e00ffb40b82 */ /* 0x001e220000000a00 */
[----:B------:R-:W1:Y:S01]  /*6560*/  @UP3 LDCU.64 UR6, c[0x0][0x468] ;  /* 0x00008d00ff0637ac */ /* 0x000e620008000a00 */
[C---:B0-----:R-:W-:Y:S01]  /*6570*/  @P0 IMAD.WIDE.U32 R180, R183.reuse, 0x10, R180 ;  /* 0x00000010b7b40825 */ /* 0x041fe200078e00b4 */
[----:B------:R-:W-:-:S04]  /*6580*/  IADD3 R183, PT, PT, R183, 0x80, RZ ;  /* 0x00000080b7b77810 */ /* 0x000fc80007ffe0ff */
[----:B------:R0:W-:Y:S02]  /*6590*/  @P0 STG.E.128 desc[UR16][R180.64], R88 ;  /* 0x00000058b4000986 */ /* 0x0001e4000c101d10 */
[----:B0-----:R-:W-:-:S05]  /*65a0*/  MOV R180, 0x10 ;  /* 0x0000001000b47802 */ /* 0x001fca0000000f00 */
[C---:B-1----:R-:W-:Y:S01]  /*65b0*/  @P2 IMAD.WIDE.U32 R180, R182.reuse, R180, UR6 ;  /* 0x00000006b6b42e25 */ /* 0x042fe2000f8e00b4 */
[----:B------:R-:W-:-:S04]  /*65c0*/  IADD3 R182, PT, PT, R182, 0x80, RZ ;  /* 0x00000080b6b67810 */ /* 0x000fc80007ffe0ff */
[----:B------:R1:W-:Y:S03]  /*65d0*/  @P2 STG.E.128 desc[UR16][R180.64], R96 ;  /* 0x00000060b4002986 */ /* 0x0003e6000c101d10 */
.L_x_3366:
[----:B------:R-:W-:Y:S05]  /*65e0*/  BSYNC.RECONVERGENT B0 ;  /* 0x0000000000007941 */ /* 0x000fea0003800200 */
.L_x_3365:
        /* <DEDUP_REMOVED lines=9> */
.L_x_3402:
        /* <DEDUP_REMOVED lines=11> */
[----:B01----:R-:W-:Y:S01]  /*6730*/  SHF.L.U32 R180, R172, 0x10, RZ ;  /* 0x00000010acb47819 */ /* 0x003fe200000006ff */
        /* <DEDUP_REMOVED lines=17> */
.L_x_3405:
        /* <DEDUP_REMOVED lines=8> */
.L_x_3406:
[----:B------:R-:W-:Y:S05]  /*68d0*/  BRA.U !UP3, `(.L_x_3407) ;  /* 0x000000010b187547 */ /* 0x000fea000b800000 */
[----:B------:R-:W-:Y:S01]  /*68e0*/  SHF.L.U32 R90, R177, 0x10, RZ ;  /* 0x00000010b15a7819 */ /* 0x000fe200000006ff */
[----:B------:R-:W-:-:S04]  /*68f0*/  FMUL.FTZ R91, R89, UR29 ;  /* 0x0000001d595b7c20 */ /* 0x000fc80008410000 */
[-C--:B------:R-:W-:Y:S01]  /*6900*/  FFMA.FTZ R150, R90, R91.reuse, R150 ;  /* 0x0000005b5a967223 */ /* 0x080fe20000010096 */
[----:B------:R-:W-:-:S05]  /*6910*/  FMUL.FTZ R90, R46, R91 ;  /* 0x0000005b2e5a7220 */ /* 0x000fca0000410000 */
[----:B------:R-:W-:-:S04]  /*6920*/  F2FP.BF16.F32.PACK_AB R90, RZ, R90 ;  /* 0x0000005aff5a723e */ /* 0x000fc800000010ff */
[----:B------:R-:W-:-:S07]  /*6930*/  PRMT R97, R90, 0x7610, R97 ;  /* 0x000076105a617816 */ /* 0x000fce0000000061 */
.L_x_3407:
        /* <DEDUP_REMOVED lines=8> */
[----:B------:R-:W-:-:S04]  /*69c0*/  FMUL.FTZ R91, R181, UR29 ;  /* 0x0000001db55b7c20 */ /* 0x000fc80008410000 */
[----:B------:R-:W-:-:S04]  /*69d0*/  IMAD.U32 R90, R90, 0x10000, RZ ;  /* 0x000100005a5a7824 */ /* 0x000fc800078e00ff */
[----:B------:R-:W-:Y:S01]  /*69e0*/  FFMA.FTZ R151, R91, R90, R151 ;  /* 0x0000005a5b977223 */ /* 0x000fe20000010097 */
[----:B------:R-:W-:-:S05]  /*69f0*/  FMUL.FTZ R90, R47, R91 ;  /* 0x0000005b2f5a7220 */ /* 0x000fca0000410000 */
[----:B------:R-:W-:-:S04]  /*6a00*/  F2FP.BF16.F32.PACK_AB R90, RZ, R90 ;  /* 0x0000005aff5a723e */ /* 0x000fc800000010ff */
[----:B------:R-:W-:-:S07]  /*6a10*/  PRMT R97, R97, 0x5410, R90 ;  /* 0x0000541061617816 */ /* 0x000fce000000005a */
.L_x_3408:
        /* <DEDUP_REMOVED lines=12> */
.L_x_3409:
        /* <DEDUP_REMOVED lines=14> */
.L_x_3410:
        /* <DEDUP_REMOVED lines=21> */
.L_x_3411:
        /* <DEDUP_REMOVED lines=10> */
.L_x_3404:
[----:B------:R-:W-:Y:S01]  /*6db0*/  ISETP.LT.AND P5, PT, RZ, UR31, PT ;  /* 0x0000001fff007c0c */ /* 0x000fe2000bfa1270 */
[----:B------:R-:W-:-:S12]  /*6dc0*/  BRA.U !UP3, `(.L_x_3413) ;  /* 0x000000010b2c7547 */ /* 0x000fd8000b800000 */
[----:B01----:R-:W-:Y:S02]  /*6dd0*/  MOV R180, UR8 ;  /* 0x0000000800b47c02 */ /* 0x003fe40008000f00 */
        /* <DEDUP_REMOVED lines=10> */
.L_x_3413:
[----:B------:R-:W-:Y:S05]  /*6e80*/  BRA.U !UP3, `(.L_x_3414) ;  /* 0x000000010b347547 */ /* 0x000fea000b800000 */
[----:B01----:R-:W-:Y:S02]  /*6e90*/  MOV R181, UR8 ;  /* 0x0000000800b57c02 */ /* 0x003fe40008000f00 */
[----:B-----5:R-:W-:-:S03]  /*6ea0*/  PRMT R180, R172, 0x7632, R180 ;  /* 0x00007632acb47816 */ /* 0x020fc600000000b4 */
[----:B------:R-:W-:Y:S02]  /*6eb0*/  @P5 FFMA.FTZ R181, R205, R181, UR9 ;  /* 0x00000009cdb55e23 */ /* 0x000fe400080100b5 */
[----:B------:R-:W-:Y:S02]  /*6ec0*/  IMAD.U32 R180, R180, 0x10000, RZ ;  /* 0x00010000b4b47824 */ /* 0x000fe400078e00ff */
        /* <DEDUP_REMOVED lines=9> */
.L_x_3414:
[----:B------:R-:W-:Y:S05]  /*6f60*/  BRA.U !UP3, `(.L_x_3415) ;  /* 0x000000010b2c7547 */ /* 0x000fea000b800000 */
        /* <DEDUP_REMOVED lines=11> */
.L_x_3415:
[----:B------:R-:W-:Y:S05]  /*7020*/  BRA.U !UP3, `(.L_x_3416) ;  /* 0x000000010b347547 */ /* 0x000fea000b800000 */
[----:B01----:R-:W-:Y:S02]  /*7030*/  MOV R181, UR8 ;  /* 0x0000000800b57c02 */ /* 0x003fe40008000f00 */
        /* <DEDUP_REMOVED lines=12> */
.L_x_3416:
        /* <DEDUP_REMOVED lines=12> */
.L_x_3417:
        /* <DEDUP_REMOVED lines=14> */
.L_x_3418:
        /* <DEDUP_REMOVED lines=12> */
.L_x_3419:
[----:B------:R-:W-:Y:S05]  /*7360*/  BRA.U !UP3, `(.L_x_3412) ;  /* 0x0000000d0ba07547 */ /* 0x000fea000b800000 */
[----:B01----:R-:W-:Y:S01]  /*7370*/  IMAD.U32 R181, RZ, RZ, UR8 ;  /* 0x00000008ffb57e24 */ /* 0x003fe2000f8e00ff */
        /* <DEDUP_REMOVED lines=13> */
.L_x_3403:
[----:B01----:R-:W0:Y:S02]  /*7450*/  LDC.64 R180, c[0x0][0x478] ;  /* 0x00011e00ffb47b82 */ /* 0x003e240000000a00 */
        /* <DEDUP_REMOVED lines=21> */
.L_x_3421:
        /* <DEDUP_REMOVED lines=8> */
.L_x_3422:
        /* <DEDUP_REMOVED lines=12> */
.L_x_3423:
        /* <DEDUP_REMOVED lines=13> */
.L_x_3424:
        /* <DEDUP_REMOVED lines=12> */
.L_x_3425:
        /* <DEDUP_REMOVED lines=13> */
.L_x_3426:
        /* <DEDUP_REMOVED lines=14> */
[----:B-----5:R-:W-:Y:S02]  /*7a30*/  IMAD.U32 R181, R179, 0x10000, RZ ;  /* 0x00010000b3b57824 */ /* 0x020fe400078e00ff */
[----:B------:R-:W-:-:S04]  /*7a40*/  FMUL.FTZ R184, R91, UR29 ;  /* 0x0000001d5bb87c20 */ /* 0x000fc80008410000 */
[-C--:B------:R-:W-:Y:S01]  /*7a50*/  FFMA.FTZ R154, R181, R184.reuse, R154 ;  /* 0x000000b8b59a7223 */ /* 0x080fe2000001009a */
[----:B------:R-:W-:-:S05]  /*7a60*/  FMUL.FTZ R181, R50, R184 ;  /* 0x000000b832b57220 */ /* 0x000fca0000410000 */
[----:B------:R-:W-:-:S04]  /*7a70*/  F2FP.BF16.F32.PACK_AB R181, RZ, R181 ;  /* 0x000000b5ffb5723e */ /* 0x000fc800000010ff */
[----:B------:R-:W-:-:S07]  /*7a80*/  PRMT R99, R181, 0x7610, R99 ;  /* 0x00007610b5637816 */ /* 0x000fce0000000063 */
.L_x_3427:
        /* <DEDUP_REMOVED lines=10> */
.L_x_3420:
        /* <DEDUP_REMOVED lines=13> */
.L_x_3428:
        /* <DEDUP_REMOVED lines=14> */
.L_x_3429:
        /* <DEDUP_REMOVED lines=13> */
.L_x_3430:
        /* <DEDUP_REMOVED lines=14> */
.L_x_3431:
        /* <DEDUP_REMOVED lines=13> */
.L_x_3432:
        /* <DEDUP_REMOVED lines=14> */
.L_x_3433:
        /* <DEDUP_REMOVED lines=13> */
.L_x_3434:
        /* <DEDUP_REMOVED lines=14> */
.L_x_3412:
[----:B01----:R-:W0:Y:S01]  /*81f0*/  @P0 LDC.64 R180, c[0x0][0x478] ;  /* 0x00011e00ffb40b82 */ /* 0x003e220000000a00 */
[----:B------:R-:W1:Y:S01]  /*8200*/  @UP3 LDCU.64 UR6, c[0x0][0x468] ;  /* 0x00008d00ff0637ac */ /* 0x000e620008000a00 */
[C---:B0-----:R-:W-:Y:S01]  /*8210*/  @P0 IMAD.WIDE.U32 R180, R183.reuse, 0x10, R180 ;  /* 0x00000010b7b40825 */ /* 0x041fe200078e00b4 */
[----:B------:R-:W-:-:S04]  /*8220*/  IADD3 R183, PT, PT, R183, 0x80, RZ ;  /* 0x00000080b7b77810 */ /* 0x000fc80007ffe0ff */
[----:B------:R0:W-:Y:S02]  /*8230*/  @P0 STG.E.128 desc[UR16][R180.64], R88 ;  /* 0x00000058b4000986 */ /* 0x0001e4000c101d10 */
[----:B0-----:R-:W-:-:S05]  /*8240*/  HFMA2 R180, -RZ, RZ, 0, 9.5367431640625e-07 ;  /* 0x00000010ffb47431 */ /* 0x001fca00000001ff */
[C---:B-1----:R-:W-:Y:S01]  /*8250*/  @P2 IMAD.WIDE.U32 R180, R182.reuse, R180, UR6 ;  /* 0x00000006b6b42e25 */ /* 0x042fe2000f8e00b4 */
[----:B------:R-:W-:-:S04]  /*8260*/  IADD3 R182, PT, PT, R182, 0x80, RZ ;  /* 0x00000080b6b67810 */ /* 0x000fc80007ffe0ff */
[----:B------:R2:W-:Y:S03]  /*8270*/  @P2 STG.E.128 desc[UR16][R180.64], R96 ;  /* 0x00000060b4002986 */ /* 0x0005e6000c101d10 */
.L_x_3401:
[----:B------:R-:W-:Y:S05]  /*8280*/  BSYNC.RECONVERGENT B0 ;  /* 0x0000000000007941 */ /* 0x000fea0003800200 */
.L_x_3400:
        /* <DEDUP_REMOVED lines=9> */
.L_x_3437:
        /* <DEDUP_REMOVED lines=11> */
[----:B012---:R-:W-:Y:S01]  /*83d0*/  SHF.L.U32 R180, R24, 0x10, RZ ;  /* 0x0000001018b47819 */ /* 0x007fe200000006ff */
        /* <DEDUP_REMOVED lines=17> */
.L_x_3440:
        /* <DEDUP_REMOVED lines=8> */
.L_x_3441:
[----:B------:R-:W-:Y:S05]  /*8570*/  BRA.U !UP3, `(.L_x_3442) ;  /* 0x000000010b187547 */ /* 0x000fea000b800000 */
[----:B------:R-:W-:Y:S01]  /*8580*/  SHF.L.U32 R90, R177, 0x10, RZ ;  /* 0x00000010b15a7819 */ /* 0x000fe200000006ff */
[----:B------:R-:W-:-:S04]  /*8590*/  FMUL.FTZ R91, R89, UR29 ;  /* 0x0000001d595b7c20 */ /* 0x000fc80008410000 */
[-C--:B------:R-:W-:Y:S01]  /*85a0*/  FFMA.FTZ R158, R90, R91.reuse, R158 ;  /* 0x0000005b5a9e7223 */ /* 0x080fe2000001009e */
[----:B------:R-:W-:-:S05]  /*85b0*/  FMUL.FTZ R90, R54, R91 ;  /* 0x0000005b365a7220 */ /* 0x000fca0000410000 */
[----:B------:R-:W-:-:S04]  /*85c0*/  F2FP.BF16.F32.PACK_AB R90, RZ, R90 ;  /* 0x0000005aff5a723e */ /* 0x000fc800000010ff */
[----:B------:R-:W-:-:S07]  /*85d0*/  PRMT R97, R90, 0x7610, R97 ;  /* 0x000076105a617816 */ /* 0x000fce0000000061 */
.L_x_3442:
        /* <DEDUP_REMOVED lines=14> */
.L_x_3443:
[----:B------:R-:W-:-:S05]  /*86c0*/  MOV R90, UR8 ;  /* 0x00000008005a7c02 */ /* 0x000fca0008000f00 */
[----:B------:R-:W-:-:S04]  /*86d0*/  @P6 FFMA.FTZ R90, R216, R90, UR9 ;  /* 0x00000009d85a6e23 */ /* 0x000fc8000801005a */
[----:B------:R-:W-:Y:S01]  /*86e0*/  @P6 FADD.FTZ R91, R218, -R90 ;  /* 0x8000005ada5b6221 */ /* 0x000fe20000010000 */
[----:B------:R-:W-:-:S04]  /*86f0*/  IMAD.U32 R90, R26, 0x10000, RZ ;  /* 0x000100001a5a7824 */ /* 0x000fc800078e00ff */
        /* <DEDUP_REMOVED lines=8> */
.L_x_3444:
        /* <DEDUP_REMOVED lines=14> */
.L_x_3445:
        /* <DEDUP_REMOVED lines=21> */
.L_x_3446:
        /* <DEDUP_REMOVED lines=10> */
.L_x_3439:
[----:B------:R-:W-:Y:S01]  /*8a50*/  ISETP.LT.AND P6, PT, RZ, UR31, PT ;  /* 0x0000001fff007c0c */ /* 0x000fe2000bfc1270 */
[----:B------:R-:W-:-:S12]  /*8a60*/  BRA.U !UP3, `(.L_x_3448) ;  /* 0x000000010b2c7547 */ /* 0x000fd8000b800000 */
[----:B012---:R-:W-:Y:S02]  /*8a70*/  MOV R180, UR8 ;  /* 0x0000000800b47c02 */ /* 0x007fe40008000f00 */
        /* <DEDUP_REMOVED lines=10> */
.L_x_3448:
[----:B------:R-:W-:Y:S05]  /*8b20*/  BRA.U !UP3, `(.L_x_3449) ;  /* 0x000000010b347547 */ /* 0x000fea000b800000 */
[----:B012---:R-:W-:Y:S02]  /*8b30*/  MOV R181, UR8 ;  /* 0x0000000800b57c02 */ /* 0x007fe40008000f00 */
        /* <DEDUP_REMOVED lines=12> */
.L_x_3449:
[----:B------:R-:W-:Y:S05]  /*8c00*/  BRA.U !UP3, `(.L_x_3450) ;  /* 0x000000010b2c7547 */ /* 0x000fea000b800000 */
[----:B012---:R-:W-:Y:S01]  /*8c10*/  MOV R180, UR8 ;  /* 0x0000000800b47c02 */ /* 0x007fe20008000f00 */
        /* <DEDUP_REMOVED lines=10> */
.L_x_3450:
        /* <DEDUP_REMOVED lines=14> */
.L_x_3451:
[----:B------:R-:W-:Y:S05]  /*8da0*/  BRA.U !UP3, `(.L_x_3452) ;  /* 0x000000010b2c7547 */ /* 0x000fea000b800000 */
        /* <DEDUP_REMOVED lines=11> */
.L_x_3452:
        /* <DEDUP_REMOVED lines=14> */
.L_x_3453:
        /* <DEDUP_REMOVED lines=12> */
.L_x_3454:
        /* <DEDUP_REMOVED lines=15> */
.L_x_3438:
[----:B012---:R-:W0:Y:S02]  /*90f0*/  LDC.64 R180, c[0x0][0x478] ;  /* 0x00011e00ffb47b82 */ /* 0x007e240000000a00 */
[----:B0-----:R-:W-:-:S04]  /*9100*/  ISETP.NE.U32.AND P0, PT, R180, RZ, PT ;  /* 0x000000ffb400720c */ /* 0x001fc80003f05070 */
[----:B------:R-:W-:-:S13]  /*9110*/  ISETP.NE.AND.EX P0, PT, R181, RZ, PT, P0 ;  /* 0x000000ffb500720c */ /* 0x000fda0003f05300 */
[----:B------:R-:W-:Y:S05]  /*9120*/  @!P0 BRA `(.L_x_3455) ;  /* 0x0000000400a88947 */ /* 0x000fea0003800000 */
[----:B------:R-:W-:Y:S01]  /*9130*/  MOV R88, UR8 ;  /* 0x0000000800587c02 */ /* 0x000fe20008000f00 */
[----:B------:R-:W-:Y:S01]  /*9140*/  IMAD.U32 R91, RZ, RZ, UR8 ;  /* 0x00000008ff5b7e24 */ /* 0x000fe2000f8e00ff */
[----:B------:R-:W-:-:S03]  /*9150*/  ISETP.LT.AND P6, PT, RZ, UR31, PT ;  /* 0x0000001fff007c0c */ /* 0x000fc6000bfc1270 */
[----:B------:R-:W-:Y:S01]  /*9160*/  FFMA.FTZ R88, R221, R88, UR9 ;  /* 0x00000009dd587e23 */ /* 0x000fe20008010058 */
[----:B------:R-:W-:-:S03]  /*9170*/  FFMA.FTZ R91, R213, R91, UR9 ;  /* 0x00000009d55b7e23 */ /* 0x000fc6000801005b */
[----:B------:R-:W-:Y:S01]  /*9180*/  FADD.FTZ R88, R222, -R88 ;  /* 0x80000058de587221 */ /* 0x000fe20000010000 */
[----:B------:R-:W-:-:S03]  /*9190*/  FADD.FTZ R91, R214, -R91 ;  /* 0x8000005bd65b7221 */ /* 0x000fc60000010000 */
[----:B------:R-:W-:Y:S01]  /*91a0*/  FMUL.FTZ R88, R88, UR30 ;  /* 0x0000001e58587c20 */ /* 0x000fe20008410000 */
[----:B------:R-:W-:-:S04]  /*91b0*/  FMUL.FTZ R91, R91, UR30 ;  /* 0x0000001e5b5b7c20 */ /* 0x000fc80008410000 */
        /* <DEDUP_REMOVED lines=9> */
.L_x_3456:
        /* <DEDUP_REMOVED lines=8> */
.L_x_3457:
        /* <DEDUP_REMOVED lines=12> */
.L_x_3458:
        /* <DEDUP_REMOVED lines=13> */
.L_x_3459:
        /* <DEDUP_REMOVED lines=12> */
.L_x_3460:
        /* <DEDUP_REMOVED lines=13> */
.L_x_3461:
        /* <DEDUP_REMOVED lines=20> */
.L_x_3462:
        /* <DEDUP_REMOVED lines=10> */
.L_x_3455:
        /* <DEDUP_REMOVED lines=13> */
.L_x_3463:
        /* <DEDUP_REMOVED lines=14> */
.L_x_3464:
        /* <DEDUP_REMOVED lines=13> */
.L_x_3465:
        /* <DEDUP_REMOVED lines=14> */
.L_x_3466:
        /* <DEDUP_REMOVED lines=13> */
.L_x_3467:
        /* <DEDUP_REMOVED lines=14> */
.L_x_3468:
        /* <DEDUP_REMOVED lines=13> */
.L_x_3469:
        /* <DEDUP_REMOVED lines=14> */
.L_x_3447:
[----:B012---:R-:W0:Y:S01]  /*9e90*/  @P0 LDC.64 R180, c[0x0][0x478] ;  /* 0x00011e00ffb40b82 */ /* 0x007e220000000a00 */
[----:B------:R-:W1:Y:S01]  /*9ea0*/  @UP3 LDCU.64 UR6, c[0x0][0x468] ;  /* 0x00008d00ff0637ac */ /* 0x000e620008000a00 */
[----:B0-----:R-:W-:Y:S01]  /*9eb0*/  @P0 IMAD.WIDE.U32 R180, R183, 0x10, R180 ;  /* 0x00000010b7b40825 */ /* 0x001fe200078e00b4 */
[----:B------:R-:W-:-:S04]  /*9ec0*/  MOV R183, 0x10 ;  /* 0x0000001000b77802 */ /* 0x000fc80000000f00 */
[----:B------:R3:W-:Y:S01]  /*9ed0*/  @P0 STG.E.128 desc[UR16][R180.64], R88 ;  /* 0x00000058b4000986 */ /* 0x0007e2000c101d10 */
[----:B-1----:R-:W-:-:S05]  /*9ee0*/  @P2 IMAD.WIDE.U32 R182, R182, R183, UR6 ;  /* 0x00000006b6b62e25 */ /* 0x002fca000f8e00b7 */
[----:B------:R3:W-:Y:S02]  /*9ef0*/  @P2 STG.E.128 desc[UR16][R182.64], R96 ;  /* 0x00000060b6002986 */ /* 0x0007e4000c101d10 */
.L_x_3436:
[----:B------:R-:W-:Y:S05]  /*9f00*/  BSYNC.RECONVERGENT B0 ;  /* 0x0000000000007941 */ /* 0x000fea0003800200 */
.L_x_3435:
[----:B------:R-:W-:Y:S02]  /*9f10*/  UIADD3 UR26, UPT, UPT, UR26, UR24, URZ ;  /* 0x000000181a1a7290 */ /* 0x000fe4000fffe0ff */
[----:B------:R-:W-:Y:S02]  /*9f20*/  UPLOP3.LUT UP1, UPT, UPT, UPT, UP1, 0x40, 0x4 ;  /* 0x000000000004789c */ /* 0x000fe40003f2e810 */
[----:B------:R-:W-:-:S09]  /*9f30*/  UISETP.GE.AND UP0, UPT, UR26, UR25, UPT ;  /* 0x000000191a00728c */ /* 0x000fd2000bf06270 */
[----:B------:R-:W-:Y:S05]  /*9f40*/  BRA.U !UP0, `(.L_x_3470) ;  /* 0xffffff6908f07547 */ /* 0x000fea000b83ffff */
.L_x_3318:
        /* <DEDUP_REMOVED lines=19> */
.L_x_3472:
[----:B------:R-:W-:Y:S05]  /*a080*/  BSYNC.RECONVERGENT B0 ;  /* 0x0000000000007941 */ /* 0x000fea0003800200 */
.L_x_3471:
        /* <DEDUP_REMOVED lines=15> */
.L_x_3474:
[----:B------:R-:W-:Y:S05]  /*a180*/  BSYNC.RECONVERGENT B0 ;  /* 0x0000000000007941 */ /* 0x000fea0003800200 */
.L_x_3473:
        /* <DEDUP_REMOVED lines=15> */
.L_x_3476:
[----:B------:R-:W-:Y:S05]  /*a280*/  BSYNC.RECONVERGENT B0 ;  /* 0x0000000000007941 */ /* 0x000fea0003800200 */
.L_x_3475:
        /* <DEDUP_REMOVED lines=14> */
.L_x_3477:
        /* <DEDUP_REMOVED lines=9> */
.L_x_15624:


//--------------------- .text._ZN10layer_norm13ln_bwd_kernelINS_13Kernel_traitsIf13__nv_bfloat16S2_S2_fjLj4096ELj1ELj1ELj4ELj16ENS_18Kernel_traits_baseILj4096EfS2_S2_S2_fjLj128EEEEELb0ELb1ELb1ELb1EEEvNS_9BwdParamsE --------------------------
	.section	.text._ZN10layer_norm13ln_bwd_kernelINS_13Kernel_traitsIf13__nv_bfloat16S2_S2_fjLj4096ELj1ELj1ELj4ELj16ENS_18Kernel_traits_baseILj4096EfS2_S2_S2_fjLj128EEEEELb0ELb1ELb1ELb1EEEvNS_9BwdParamsE,"ax",@progbits
	.align	128
        .global         _ZN10layer_norm13ln_bwd_kernelINS_13Kernel_traitsIf13__nv_bfloat16S2_S2_fjLj4096ELj1ELj1ELj4ELj16ENS_18Kernel_traits_baseILj4096EfS2_S2_S2_fjLj128EEEEELb0ELb1ELb1ELb1EEEvNS_9BwdParamsE
        .type           _ZN10layer_norm13ln_bwd_kernelINS_13Kernel_traitsIf13__nv_bfloat16S2_S2_fjLj4096ELj1ELj1ELj4ELj16ENS_18Kernel_traits_baseILj4096EfS2_S2_S2_fjLj128EEEEELb0ELb1ELb1ELb1EEEvNS_9BwdParamsE,@function
        .size           _ZN10layer_norm13ln_bwd_kernelINS_13Kernel_traitsIf13__nv_bfloat16S2_S2_fjLj4096ELj1ELj1ELj4ELj16ENS_18Kernel_traits_baseILj4096EfS2_S2_S2_fjLj128EEEEELb0ELb1ELb1ELb1EEEvNS_9BwdParamsE,(.L_x_15625 - _ZN10layer_norm13ln_bwd_kernelINS_13Kernel_traitsIf13__nv_bfloat16S2_S2_fjLj4096ELj1ELj1ELj4ELj16ENS_18Kernel_traits_baseILj4096EfS2_S2_S2_fjLj128EEEEELb0ELb1ELb1ELb1EEEvNS_9BwdParamsE)
        .other          _ZN10layer_norm13ln_bwd_kernelINS_13Kernel_traitsIf13__nv_bfloat16S2_S2_fjLj4096ELj1ELj1ELj4ELj16ENS_18Kernel_traits_baseILj4096EfS2_S2_S2_fjLj128EEEEELb0ELb1ELb1ELb1EEEvNS_9BwdParamsE,@"STO_CUDA_ENTRY STV_DEFAULT"
_ZN10layer_norm13ln_bwd_kernelINS_13Kernel_traitsIf13__nv_bfloat16S2_S2_fjLj4096ELj1ELj1ELj4ELj16ENS_18Kernel_traits_baseILj4096EfS2_S2_S2_fjLj128EEEEELb0ELb1ELb1ELb1EEEvNS_9BwdParamsE:
.text._ZN10layer_norm13ln_bwd_kernelINS_13Kernel_traitsIf13__nv_bfloat16S2_S2_fjLj4096ELj1ELj1ELj4ELj16ENS_18Kernel_traits_baseILj4096EfS2_S2_S2_fjLj128EEEEELb0ELb1ELb1ELb1EEEvNS_9BwdParamsE:
        /* <DEDUP_REMOVED lines=57> */
[----:B------:R-:W2:Y:S01]  /*0390*/  LDCU UR17, c[0x0][0x40c] ;  /* 0x00008180ff1177ac */ /* 0x000ea20008000800 */
[----:B------:R-:W3:Y:S06]  /*03a0*/  LDCU UR26, c[0x0][0x388] ;  /* 0x00007100ff1a77ac */ /* 0x000eec0008000800 */
[----:B------:R-:W4:Y:S01]  /*03b0*/  LDC.64 R4, c[0x0][0x3e8] ;  /* 0x0000fa00ff047b82 */ /* 0x000f220000000a00 */
[----:B------:R-:W0:Y:S01]  /*03c0*/  LDCU.U8 UR27, c[0x0][0x410] ;  /* 0x00008200ff1b77ac */ /* 0x000e220008000000 */
[----:B------:R-:W0:Y:S01]  /*03d0*/  LDCU.64 UR20, c[0x0][0x3c8] ;  /* 0x00007900ff1477ac */ /* 0x000e220008000a00 */
[----:B------:R-:W0:Y:S01]  /*03e0*/  LDCU UR28, c[0x0][0x400] ;  /* 0x00008000ff1c77ac */ /* 0x000e220008000800 */
[----:B------:R-:W0:Y:S01]  /*03f0*/  LDCU.64 UR4, c[0x0][0x438] ;  /* 0x00008700ff0477ac */ /* 0x000e220008000a00 */
[C---:B-1----:R-:W-:Y:S01]  /*0400*/  IMAD.WIDE.U32 R2, R252.reuse, 0x20, R2 ;  /* 0x00000020fc027825 */ /* 0x042fe200078e0002 */
[----:B------:R-:W1:Y:S04]  /*0410*/  LDCU.64 UR6, c[0x0][0x478] ;  /* 0x00008f00ff0677ac */ /* 0x000e680008000a00 */
[----:B0-----:R-:W2:Y:S01]  /*0420*/  LDG.E.128 R8, desc[UR18][R2.64+0x10] ;  /* 0x0000101202087981 */ /* 0x001ea2000c1e1d00 */
[----:B------:R-:W0:Y:S01]  /*0430*/  LDCU.128 UR12, c[0x0][0x3f0] ;  /* 0x00007e00ff0c77ac */ /* 0x000e220008000c00 */
[----:B----4-:R-:W-:-:S02]  /*0440*/  IMAD.WIDE.U32 R4, R252, 0x20, R4 ;  /* 0x00000020fc047825 */ /* 0x010fc400078e0004 */
[----:B------:R-:W4:Y:S01]  /*0450*/  LDG.E.128 R12, desc[UR18][R2.64] ;  /* 0x00000012020c7981 */ /* 0x000f22000c1e1d00 */
[----:B------:R-:W0:Y:S03]  /*0460*/  LDCU.64 UR22, c[0x0][0x3c0] ;  /* 0x00007800ff1677ac */ /* 0x000e260008000a00 */
[----:B------:R0:W5:Y:S01]  /*0470*/  LDG.E.128 R248, desc[UR18][R2.64+0x1000] ;  /* 0x0010001202f87981 */ /* 0x000162000c1e1d00 */
[----:B------:R-:W0:Y:S03]  /*0480*/  LDCU.64 UR24, c[0x0][0x380] ;  /* 0x00007000ff1877ac */ /* 0x000e260008000a00 */
[----:B------:R0:W5:Y:S04]  /*0490*/  LDG.E.128 R116, desc[UR18][R2.64+0x1010] ;  /* 0x0010101202747981 */ /* 0x000168000c1e1d00 */
        /* <DEDUP_REMOVED lines=13> */
[----:B------:R-:W-:-:S02]  /*0570*/  UPLOP3.LUT UP1, UPT, UPT, UPT, UPT, 0x40, 0x4 ;  /* 0x000000000004789c */ /* 0x000fc40003f2e870 */
[----:B--2---:R2:W-:Y:S04]  /*0580*/  STL.64 [R1], R8 ;  /* 0x0000000801007387 */ /* 0x0045e80000100a00 */
[----:B------:R2:W-:Y:S04]  /*0590*/  STL.64 [R1+0x8], R10 ;  /* 0x0000080a01007387 */ /* 0x0005e80000100a00 */
[----:B----4-:R2:W-:Y:S04]  /*05a0*/  STL.64 [R1+0x10], R12 ;  /* 0x0000100c01007387 */ /* 0x0105e80000100a00 */
[----:B01-3--:R2:W-:Y:S02]  /*05b0*/  STL.64 [R1+0x18], R14 ;  /* 0x0000180e01007387 */ /* 0x00b5e40000100a00 */
.L_x_3614:
[----:B------:R-:W-:-:S06]  /*05c0*/  UIMAD.WIDE UR10, UR8, 0x4, UR20 ;  /* 0x00000004080a78a5 */ /* 0x000fcc000f8e0214 */
[----:B-1----:R-:W-:Y:S02]  /*05d0*/  MOV R196, UR10 ;  /* 0x0000000a00c47c02 */ /* 0x002fe40008000f00 */
[----:B------:R-:W-:-:S05]  /*05e0*/  MOV R197, UR11 ;  /* 0x0000000b00c57c02 */ /* 0x000fca0008000f00 */
[----:B0-----:R0:W3:Y:S01]  /*05f0*/  LDG.E R196, desc[UR18][R196.64] ;  /* 0x00000012c4c47981 */ /* 0x0010e2000c1e1900 */
[----:B------:R-:W-:-:S06]  /*0600*/  UIMAD.WIDE UR10, UR8, 0x4, UR14 ;  /* 0x00000004080a78a5 */ /* 0x000fcc000f8e020e */
[----:B0-----:R-:W-:Y:S02]  /*0610*/  MOV R197, UR11 ;  /* 0x0000000b00c57c02 */ /* 0x001fe40008000f00 */
[----:B---3--:R-:W-:Y:S02]  /*0620*/  R2UR UR29, R196 ;  /* 0x00000000c41d72ca */ /* 0x008fe400000e0000 */
[----:B------:R-:W-:-:S06]  /*0630*/  MOV R196, UR10 ;  /* 0x0000000a00c47c02 */ /* 0x000fcc0008000f00 */
[----:B------:R0:W3:Y:S01]  /*0640*/  LDG.E R196, desc[UR18][R196.64] ;  /* 0x00000012c4c47981 */ /* 0x0000e2000c1e1900 */
[----:B------:R-:W-:-:S06]  /*0650*/  UIMAD.WIDE UR10, UR8, 0x4, UR12 ;  /* 0x00000004080a78a5 */ /* 0x000fcc000f8e020c */
[----:B0-----:R-:W-:Y:S02]  /*0660*/  MOV R197, UR11 ;  /* 0x0000000b00c57c02 */ /* 0x001fe40008000f00 */
[----:B---3--:R-:W-:Y:S02]  /*0670*/  R2UR UR32, R196 ;  /* 0x00000000c42072ca */ /* 0x008fe400000e0000 */
[----:B------:R-:W-:-:S06]  /*0680*/  MOV R196, UR10 ;  /* 0x0000000a00c47c02 */ /* 0x000fcc0008000f00 */
[----:B------:R-:W3:Y:S05]  /*0690*/  LDG.E R196, desc[UR18][R196.64] ;  /* 0x00000012c4c47981 */ /* 0x000eea000c1e1900 */
[----:B------:R-:W-:Y:S01]  /*06a0*/  UISETP.GE.AND UP3, UPT, UR32, 0x1, UPT ;  /* 0x000000012000788c */ /* 0x000fe2000bf66270 */
[----:B---3--:R-:W-:Y:S02]  /*06b0*/  R2UR UR16, R196 ;  /* 0x00000000c41072ca */ /* 0x008fe400000e0000 */
[----:B------:R-:W-:-:S06]  /*06c0*/  CS2R R196, SRZ ;  /* 0x0000000000c47805 */ /* 0x000fcc000001ff00 */
[----:B-----5:R-:W-:Y:S07]  /*06d0*/  BRA.U !UP3, `(.L_x_3479) ;  /* 0x000000190b307547 */ /* 0x020fee000b800000 */
[----:B--2---:R-:W0:Y:S01]  /*06e0*/  S2R R13, SR_TID.X ;  /* 0x00000000000d7919 */ /* 0x004e220000002100 */
[----:B------:R-:W-:Y:S01]  /*06f0*/  UIMAD UR9, UR8, UR26, URZ ;  /* 0x0000001a080972a4 */ /* 0x000fe2000f8e02ff */
[----:B------:R-:W1:Y:S01]  /*0700*/  LDC.64 R200, c[0x0][0x3a8] ;  /* 0x0000ea00ffc87b82 */ /* 0x000e620000000a00 */
[----:B------:R-:W-:Y:S02]  /*0710*/  UIADD3 UR11, UPT, UPT, UR32, -0x1, URZ ;  /* 0xffffffff200b7890 */ /* 0x000fe4000fffe0ff */
[----:B------:R-:W-:Y:S02]  /*0720*/  USHF.R.S32.HI UR10, URZ, 0x1f, UR9 ;  /* 0x0000001fff0a7899 */ /* 0x000fe40008011409 */
[----:B------:R-:W-:Y:S02]  /*0730*/  UIMAD UR11, UR11, UR26, URZ ;  /* 0x0000001a0b0b72a4 */ /* 0x000fe4000f8e02ff */
[----:B------:R-:W-:Y:S01]  /*0740*/  ULEA.HI UR10, UR10, UR9, URZ, 0x3 ;  /* 0x000000090a0a7291 */ /* 0x000fe2000f8f18ff */
[----:B------:R-:W2:Y:S01]  /*0750*/  LDC.64 R2, c[0x0][0x428] ;  /* 0x00010a00ff027b82 */ /* 0x000ea20000000a00 */
[----:B------:R-:W-:-:S04]  /*0760*/  USHF.R.S32.HI UR9, URZ, 0x1f, UR11 ;  /* 0x0000001fff097899 */ /* 0x000fc8000801140b */
[----:B------:R-:W-:Y:S01]  /*0770*/  ULEA.HI UR9, UR9, UR11, URZ, 0x3 ;  /* 0x0000000b09097291 */ /* 0x000fe2000f8f18ff */
[----:B------:R-:W-:Y:S01]  /*0780*/  MOV R218, UR10 ;  /* 0x0000000a00da7c02 */ /* 0x000fe20008000f00 */
[----:B------:R-:W-:-:S04]  /*0790*/  ULEA UR10, UP0, UR8, UR22, 0x2 ;  /* 0x00000016080a7291 */ /* 0x000fc8000f8010ff */
[----:B------:R-:W-:Y:S01]  /*07a0*/  MOV R0, UR9 ;  /* 0x0000000900007c02 */ /* 0x000fe20008000f00 */
[----:B------:R-:W-:-:S04]  /*07b0*/  USHF.R.S32.HI UR9, URZ, 0x1f, UR8 ;  /* 0x0000001fff097899 */ /* 0x000fc80008011408 */
[----:B------:R-:W-:Y:S01]  /*07c0*/  ULEA.HI.X UR9, UR8, UR23, UR9, 0x2, UP0 ;  /* 0x0000001708097291 */ /* 0x000fe200080f1409 */
[-C--:B0-----:R-:W-:Y:S02]  /*07d0*/  LEA.HI.SX32 R218, R218, R13.reuse, 0x1d ;  /* 0x0000000ddada7211 */ /* 0x081fe400078feaff */
[----:B------:R-:W-:Y:S02]  /*07e0*/  LEA.HI.SX32 R13, R0, R13, 0x1d ;  /* 0x0000000d000d7211 */ /* 0x000fe400078feaff */
[C---:B------:R-:W-:Y:S01]  /*07f0*/  IADD3 R216, PT, PT, R218.reuse, 0x80, RZ ;  /* 0x00000080dad87810 */ /* 0x040fe20007ffe0ff */
[C---:B-1----:R-:W-:Y:S01]  /*0800*/  IMAD.WIDE.U32 R16, R218.reuse, 0x10, R200 ;  /* 0x00000010da107825 */ /* 0x042fe200078e00c8 */
[C---:B------:R-:W-:Y:S02]  /*0810*/  IADD3 R212, PT, PT, R218.reuse, 0x100, RZ ;  /* 0x00000100dad47810 */ /* 0x040fe40007ffe0ff */
[----:B------:R-:W-:Y:S01]  /*0820*/  IADD3 R214, PT, PT, R218, 0x180, RZ ;  /* 0x00000180dad67810 */ /* 0x000fe20007ffe0ff */
[----:B--2---:R-:W-:Y:S01]  /*0830*/  IMAD.WIDE.U32 R196, R13, 0x10, R2 ;  /* 0x000000100dc47825 */ /* 0x004fe200078e0002 */
[----:B------:R-:W-:Y:S01]  /*0840*/  MOV R220, UR10 ;  /* 0x0000000a00dc7c02 */ /* 0x000fe20008000f00 */
[----:B------:R-:W2:Y:S02]  /*0850*/  LDG.E.128 R16, desc[UR18][R16.64] ;  /* 0x0000001210107981 */ /* 0x000ea4000c1e1d00 */
[--C-:B------:R-:W-:Y:S01]  /*0860*/  IMAD.WIDE.U32 R204, R216, 0x10, R200.reuse ;  /* 0x00000010d8cc7825 */ /* 0x100fe200078e00c8 */
[----:B------:R-:W-:Y:S01]  /*0870*/  MOV R221, UR9 ;  /* 0x0000000900dd7c02 */ /* 0x000fe20008000f00 */
[----:B------:R-:W3:Y:S02]  /*0880*/  LDG.E.128 R196, desc[UR18][R196.64] ;  /* 0x00000012c4c47981 */ /* 0x000ee4000c1e1d00 */
[----:B------:R-:W-:-:S02]  /*0890*/  IMAD.WIDE.U32 R208, R212, 0x10, R200 ;  /* 0x00000010d4d07825 */ /* 0x000fc400078e00c8 */
[----:B------:R-:W4:Y:S02]  /*08a0*/  LDG.E.128 R204, desc[UR18][R204.64] ;  /* 0x00000012cccc7981 */ /* 0x000f24000c1e1d00 */
[----:B------:R-:W-:Y:S02]  /*08b0*/  IMAD.WIDE.U32 R200, R214, 0x10, R200 ;  /* 0x00000010d6c87825 */ /* 0x000fe400078e00c8 */
[----:B------:R-:W4:Y:S04]  /*08c0*/  LDG.E.128 R208, desc[UR18][R208.64] ;  /* 0x00000012d0d07981 */ /* 0x000f28000c1e1d00 */
[----:B------:R0:W4:Y:S01]  /*08d0*/  LDG.E R223, desc[UR18][R220.64] ;  /* 0x00000012dcdf7981 */ /* 0x000122000c1e1900 */
[----:B------:R-:W-:-:S03]  /*08e0*/  IADD3 R9, PT, PT, R13, 0x100, RZ ;  /* 0x000001000d097810 */ /* 0x000fc60007ffe0ff */
[----:B------:R-:W4:Y:S01]  /*08f0*/  LDG.E.128 R200, desc[UR18][R200.64] ;  /* 0x00000012c8c87981 */ /* 0x000f22000c1e1d00 */
[----:B------:R-:W-:Y:S01]  /*0900*/  IADD3 R5, PT, PT, R13, 0x80, RZ ;  /* 0x000000800d057810 */ /* 0x000fe20007ffe0ff */
[----:B------:R-:W-:Y:S01]  /*0910*/  IMAD.WIDE.U32 R8, R9, 0x10, R2 ;  /* 0x0000001009087825 */ /* 0x000fe200078e0002 */
[----:B------:R-:W-:-:S03]  /*0920*/  IADD3 R13, PT, PT, R13, 0x180, RZ ;  /* 0x000001800d0d7810 */ /* 0x000fc60007ffe0ff */
[--C-:B------:R-:W-:Y:S02]  /*0930*/  IMAD.WIDE.U32 R4, R5, 0x10, R2.reuse ;  /* 0x0000001005047825 */ /* 0x100fe400078e0002 */
[----:B------:R-:W4:Y:S02]  /*0940*/  LDG.E.128 R8, desc[UR18][R8.64] ;  /* 0x0000001208087981 */ /* 0x000f24000c1e1d00 */
[----:B------:R-:W-:Y:S02]  /*0950*/  IMAD.WIDE.U32 R12, R13, 0x10, R2 ;  /* 0x000000100d0c7825 */ /* 0x000fe400078e0002 */
[----:B------:R-:W4:Y:S04]  /*0960*/  LDG.E.128 R4, desc[UR18][R4.64] ;  /* 0x0000001204047981 */ /* 0x000f28000c1e1d00 */
[----:B------:R-:W4:Y:S01]  /*0970*/  LDG.E.128 R12, desc[UR18][R12.64] ;  /* 0x000000120c0c7981 */ /* 0x000f22000c1e1d00 */
[----:B------:R-:W-:-:S04]  /*0980*/  UISETP.NE.U32.AND UP0, UPT, UR4, URZ, UPT ;  /* 0x000000ff0400728c */ /* 0x000fc8000bf05070 */
[----:B------:R-:W-:-:S06]  /*0990*/  UISETP.NE.AND.EX UP0, UPT, UR5, URZ, UPT, UP0 ;  /* 0x000000ff0500728c */ /* 0x000fcc000bf05300 */
[----:B------:R-:W-:-:S13]  /*09a0*/  PLOP3.LUT P0, PT, PT, PT, UP0, 0x80, 0x8 ;  /* 0x000000000008781c */ /* 0x000fda0003f0f008 */
[----:B------:R-:W1:Y:S08]  /*09b0*/  @P0 LDC.64 R224, c[0x0][0x438] ;  /* 0x00010e00ffe00b82 */ /* 0x000e700000000a00 */
[----:B------:R-:W1:Y:S08]  /*09c0*/  @P0 LDC.64 R2, c[0x0][0x438] ;  /* 0x00010e00ff020b82 */ /* 0x000e700000000a00 */
[----:B0-----:R-:W0:Y:S08]  /*09d0*/  @P0 LDC.64 R220, c[0x0][0x438] ;  /* 0x00010e00ffdc0b82 */ /* 0x001e300000000a00 */
[----:B------:R-:W0:Y:S01]  /*09e0*/  @P0 LDC.64 R226, c[0x0][0x438] ;  /* 0x00010e00ffe20b82 */ /* 0x000e220000000a00 */
[----:B-1----:R-:W-:Y:S01]  /*09f0*/  @P0 IMAD.WIDE.U32 R212, R212, 0x10, R224 ;  /* 0x00000010d4d40825 */ /* 0x002fe200078e00e0 */
[----:B------:R-:W-:-:S04]  /*0a00*/  ISETP.NE.AND P1, PT, RZ, UR27, PT ;  /* 0x0000001bff007c0c */ /* 0x000fc8000bf25270 */
[----:B------:R1:W5:Y:S01]  /*0a10*/  @P0 LDG.E.128 R176, desc[UR18][R212.64] ;  /* 0x00000012d4b00981 */ /* 0x000362000c1e1d00 */
[----:B------:R-:W-:-:S05]  /*0a20*/  @P0 IMAD.WIDE.U32 R218, R218, 0x10, R2 ;  /* 0x00000010dada0825 */ /* 0x000fca00078e0002 */
[----:B------:R-:W5:Y:S01]  /*0a30*/  @P0 LDG.E.128 R168, desc[UR18][R218.64] ;  /* 0x00000012daa80981 */ /* 0x000f62000c1e1d00 */
[----:B0-----:R-:W-:-:S05]  /*0a40*/  @P0 IMAD.WIDE.U32 R216, R216, 0x10, R220 ;  /* 0x00000010d8d80825 */ /* 0x001fca00078e00dc */
[----:B------:R-:W5:Y:S01]  /*0a50*/  @P0 LDG.E.128 R172, desc[UR18][R216.64] ;  /* 0x00000012d8ac0981 */ /* 0x000f62000c1e1d00 */
[----:B------:R-:W-:-:S05]  /*0a60*/  @P0 IMAD.WIDE.U32 R214, R214, 0x10, R226 ;  /* 0x00000010d6d60825 */ /* 0x000fca00078e00e2 */
[----:B------:R0:W5:Y:S01]  /*0a70*/  @P0 LDG.E.128 R180, desc[UR18][R214.64] ;  /* 0x00000012d6b40981 */ /* 0x000162000c1e1d00 */
[C---:B--2---:R-:W-:Y:S02]  /*0a80*/  PRMT R3, R17.reuse, 0x7632, R3 ;  /* 0x0000763211037816 */ /* 0x044fe40000000003 */
[----:B------:R-:W-:Y:S02]  /*0a90*/  SHF.L.U32 R220, R17, 0x10, RZ ;  /* 0x0000001011dc7819 */ /* 0x000fe400000006ff */
[C---:B------:R-:W-:Y:S02]  /*0aa0*/  PRMT R17, R19.reuse, 0x7632, R17 ;  /* 0x0000763213117816 */ /* 0x040fe40000000011 */
[----:B------:R-:W-:Y:S02]  /*0ab0*/  SHF.L.U32 R222, R19, 0x10, RZ ;  /* 0x0000001013de7819 */ /* 0x000fe400000006ff */
[C---:B---3--:R-:W-:Y:S02]  /*0ac0*/  PRMT R233, R199.reuse, 0x7632, R233 ;  /* 0x00007632c7e97816 */ /* 0x048fe400000000e9 */
[----:B------:R-:W-:-:S02]  /*0ad0*/  SHF.L.U32 R240, R199, 0x10, RZ ;  /* 0x00000010c7f07819 */ /* 0x000fc400000006ff */
[C---:B------:R-:W-:Y:S02]  /*0ae0*/  PRMT R2, R16.reuse, 0x7632, R2 ;  /* 0x0000763210027816 */ /* 0x040fe40000000002 */
[----:B------:R-:W-:Y:S02]  /*0af0*/  SHF.L.U32 R0, R16, 0x10, RZ ;  /* 0x0000001010007819 */ /* 0x000fe400000006ff */
[C---:B------:R-:W-:Y:S02]  /*0b00*/  PRMT R234, R197.reuse, 0x7632, R234 ;  /* 0x00007632c5ea7816 */ /* 0x040fe400000000ea */
[----:B------:R-:W-:Y:S02]  /*0b10*/  SHF.L.U32 R242, R197, 0x10, RZ ;  /* 0x00000010c5f27819 */ /* 0x000fe400000006ff */
[C---:B----4-:R-:W-:Y:S02]  /*0b20*/  PRMT R19, R205.reuse, 0x7632, R19 ;  /* 0x00007632cd137816 */ /* 0x050fe40000000013 */
[----:B------:R-:W-:-:S02]  /*0b30*/  SHF.L.U32 R199, R205, 0x10, RZ ;  /* 0x00000010cdc77819 */ /* 0x000fc400000006ff */
[----:B------:R-:W-:Y:S02]  /*0b40*/  PRMT R16, R18, 0x7632, R16 ;  /* 0x0000763212107816 */ /* 0x000fe40000000010 */
[C---:B-1----:R-:W-:Y:S02]  /*0b50*/  PRMT R212, R208.reuse, 0x7632, R212 ;  /* 0x00007632d0d47816 */ /* 0x042fe400000000d4 */
[----:B------:R-:W-:Y:S02]  /*0b60*/  SHF.L.U32 R205, R208, 0x10, RZ ;  /* 0x00000010d0cd7819 */ /* 0x000fe400000006ff */
[----:B------:R-:W-:Y:S02]  /*0b70*/  FSEL R197, R223, RZ, !P1 ;  /* 0x000000ffdfc57208 */ /* 0x000fe40004800000 */
[C---:B------:R-:W-:Y:S02]  /*0b80*/  PRMT R208, R209.reuse, 0x7632, R208 ;  /* 0x00007632d1d07816 */ /* 0x040fe400000000d0 */
[----:B------:R-:W-:-:S02]  /*0b90*/  SHF.L.U32 R213, R209, 0x10, RZ ;  /* 0x00000010d1d57819 */ /* 0x000fc400000006ff */
[C---:B------:R-:W-:Y:S02]  /*0ba0*/  PRMT R209, R210.reuse, 0x7632, R209 ;  /* 0x00007632d2d17816 */ /* 0x040fe400000000d1 */
[----:B0-----:R-:W-:Y:S02]  /*0bb0*/  SHF.L.U32 R214, R210, 0x10, RZ ;  /* 0x00000010d2d67819 */ /* 0x001fe400000006ff */
[C---:B------:R-:W-:Y:S02]  /*0bc0*/  PRMT R210, R211.reuse, 0x7632, R210 ;  /* 0x00007632d3d27816 */ /* 0x040fe400000000d2 */
[----:B------:R-:W-:Y:S02]  /*0bd0*/  SHF.L.U32 R216, R211, 0x10, RZ ;  /* 0x00000010d3d87819 */ /* 0x000fe400000006ff */
[C---:B------:R-:W-:Y:S02]  /*0be0*/  PRMT R229, R196.reuse, 0x7632, R229 ;  /* 0x00007632c4e57816 */ /* 0x040fe400000000e5 */
[----:B------:R-:W-:-:S02]  /*0bf0*/  SHF.L.U32 R243, R196, 0x10, RZ ;  /* 0x00000010c4f37819 */ /* 0x000fc400000006ff */
[C---:B------:R-:W-:Y:S02]  /*0c00*/  PRMT R211, R200.reuse, 0x7632, R211 ;  /* 0x00007632c8d37816 */ /* 0x040fe400000000d3 */
[----:B------:R-:W-:Y:S02]  /*0c10*/  SHF.L.U32 R217, R200, 0x10, RZ ;  /* 0x00000010c8d97819 */ /* 0x000fe400000006ff */
[----:B------:R-:W-:Y:S01]  /*0c20*/  SHF.L.U32 R238, R2, 0x10, RZ ;  /* 0x0000001002ee7819 */ /* 0x000fe200000006ff */
[----:B------:R-:W-:Y:S01]  /*0c30*/  FADD.FTZ R2, -R197, R220 ;  /* 0x000000dcc5027221 */ /* 0x000fe20000010100 */
[----:B------:R-:W-:Y:S02]  /*0c40*/  SHF.L.U32 R16, R16, 0x10, RZ ;  /* 0x0000001010107819 */ /* 0x000fe400000006ff */
[----:B------:R-:W-:Y:S02]  /*0c50*/  PRMT R196, R207, 0x7632, R196 ;  /* 0x00007632cfc47816 */ /* 0x000fe400000000c4 */
[----:B------:R-:W-:-:S02]  /*0c60*/  SHF.L.U32 R200, R17, 0x10, RZ ;  /* 0x0000001011c87819 */ /* 0x000fc400000006ff */
[C---:B------:R-:W-:Y:S02]  /*0c70*/  PRMT R231, R198.reuse, 0x7632, R231 ;  /* 0x00007632c6e77816 */ /* 0x040fe400000000e7 */
[----:B------:R-:W-:Y:S02]  /*0c80*/  SHF.L.U32 R241, R198, 0x10, RZ ;  /* 0x00000010c6f17819 */ /* 0x000fe400000006ff */
[----:B------:R-:W-:Y:S02]  /*0c90*/  SHF.L.U32 R207, R207, 0x10, RZ ;  /* 0x00000010cfcf7819 */ /* 0x000fe400000006ff */
[----:B------:R-:W-:Y:S01]  /*0ca0*/  SHF.L.U32 R220, R19, 0x10, RZ ;  /* 0x0000001013dc7819 */ /* 0x000fe200000006ff */
[C---:B------:R-:W-:Y:S01]  /*0cb0*/  FADD.FTZ R244, -R197.reuse, R222 ;  /* 0x000000dec5f47221 */ /* 0x040fe20000010100 */
[----:B------:R-:W-:Y:S02]  /*0cc0*/  PRMT R198, R206, 0x7632, R198 ;  /* 0x00007632cec67816 */ /* 0x000fe400000000c6 */
[----:B------:R-:W-:Y:S01]  /*0cd0*/  SHF.L.U32 R219, R202, 0x10, RZ ;  /* 0x00000010cadb7819 */ /* 0x000fe200000006ff */
[----:B------:R-:W-:Y:S01]  /*0ce0*/  FADD.FTZ R222, -R197, R16 ;  /* 0x00000010c5de7221 */ /* 0x000fe20000010100 */
[----:B------:R-:W-:Y:S01]  /*0cf0*/  SHF.L.U32 R218, R201, 0x10, RZ ;  /* 0x00000010c9da7819 */ /* 0x000fe200000006ff */
[C---:B------:R-:W-:Y:S01]  /*0d00*/  FADD.FTZ R16, -R197.reuse, R200 ;  /* 0x000000c8c5107221 */ /* 0x040fe20000010100 */
[----:B------:R-:W-:Y:S01]  /*0d10*/  SHF.L.U32 R230, R208, 0x10, RZ ;  /* 0x00000010d0e67819 */ /* 0x000fe200000006ff */
[----:B------:R-:W-:Y:S01]  /*0d20*/  FADD.FTZ R200, -R197, R207 ;  /* 0x000000cfc5c87221 */ /* 0x000fe20000010100 */
[----:B------:R-:W-:Y:S01]  /*0d30*/  PRMT R215, R201, 0x7632, R215 ;  /* 0x00007632c9d77816 */ /* 0x000fe200000000d7 */
[C---:B------:R-:W-:Y:S01]  /*0d40*/  FADD.FTZ R223, -R197.reuse, R220 ;  /* 0x000000dcc5df7221 */ /* 0x040fe20000010100 */
[----:B------:R-:W-:Y:S01]  /*0d50*/  SHF.L.U32 R224, R198, 0x10, RZ ;  /* 0x00000010c6e07819 */ /* 0x000fe200000006ff */
[C---:B------:R-:W-:Y:S01]  /*0d60*/  FADD.FTZ R207, -R197.reuse, R214 ;  /* 0x000000d6c5cf7221 */ /* 0x040fe20000010100 */
[C---:B------:R-:W-:Y:S01]  /*0d70*/  FADD.FTZ R198, -R197.reuse, R219 ;  /* 0x000000dbc5c67221 */ /* 0x040fe20000010100 */
[----:B------:R-:W-:Y:S01]  /*0d80*/  MOV R220, R229 ;  /* 0x000000e500dc7202 */ /* 0x000fe20000000f00 */
[C---:B------:R-:W-:Y:S01]  /*0d90*/  FADD.FTZ R214, -R197.reuse, R218 ;  /* 0x000000dac5d67221 */ /* 0x040fe20000010100 */
[----:B------:R-:W-:Y:S01]  /*0da0*/  MOV R219, R231 ;  /* 0x000000e700db7202 */ /* 0x000fe20000000f00 */
[----:B------:R-:W-:Y:S01]  /*0db0*/  FADD.FTZ R231, -R197, R230 ;  /* 0x000000e6c5e77221 */ /* 0x000fe20000010100 */
[----:B------:R-:W-:-:S02]  /*0dc0*/  SHF.L.U32 R232, R209, 0x10, RZ ;  /* 0x00000010d1e87819 */ /* 0x000fc400000006ff */
[----:B------:R-:W-:Y:S02]  /*0dd0*/  SHF.L.U32 R218, R215, 0x10, RZ ;  /* 0x00000010d7da7819 */ /* 0x000fe400000006ff */
[C---:B------:R-:W-:Y:S02]  /*0de0*/  PRMT R230, R8.reuse, 0x7632, R230 ;  /* 0x0000763208e67816 */ /* 0x040fe400000000e6 */
[----:B------:R-:W-:Y:S02]  /*0df0*/  SHF.L.U32 R209, R8, 0x10, RZ ;  /* 0x0000001008d17819 */ /* 0x000fe400000006ff */
[----:B------:R-:W-:Y:S01]  /*0e00*/  MOV R8, R220 ;  /* 0x000000dc00087202 */ /* 0x000fe20000000f00 */
[C---:B------:R-:W-:Y:S01]  /*0e10*/  FADD.FTZ R239, -R197.reuse, R218 ;  /* 0x000000dac5ef7221 */ /* 0x040fe20000010100 */
[----:B------:R-:W-:Y:S01]  /*0e20*/  PRMT R201, R202, 0x7632, R201 ;  /* 0x00007632cac97816 */ /* 0x000fe200000000c9 */
[----:B------:R-:W-:Y:S01]  /*0e30*/  FADD.FTZ R208, -R197, R216 ;  /* 0x000000d8c5d07221 */ /* 0x000fe20000010100 */
[----:B------:R-:W-:-:S02]  /*0e40*/  PRMT R246, R13, 0x7632, R246 ;  /* 0x000076320df67816 */ /* 0x000fc400000000f6 */
[----:B------:R-:W-:Y:S02]  /*0e50*/  SHF.L.U32 R218, R13, 0x10, RZ ;  /* 0x000000100dda7819 */ /* 0x000fe400000006ff */
[----:B------:R-:W-:Y:S02]  /*0e60*/  SHF.L.U32 R206, R206, 0x10, RZ ;  /* 0x00000010cece7819 */ /* 0x000fe400000006ff */
[C---:B------:R-:W-:Y:S02]  /*0e70*/  PRMT R202, R203.reuse, 0x7632, R202 ;  /* 0x00007632cbca7816 */ /* 0x040fe400000000ca */
[----:B------:R-:W-:Y:S02]  /*0e80*/  SHF.L.U32 R13, R8, 0x10, RZ ;  /* 0x00000010080d7819 */ /* 0x000fe400000006ff */
[----:B------:R-:W-:Y:S01]  /*0e90*/  SHF.L.U32 R221, R18, 0x10, RZ ;  /* 0x0000001012dd7819 */ /* 0x000fe200000006ff */
[----:B------:R-:W2:Y:S01]  /*0ea0*/  LDL R8, [R1+0x8] ;  /* 0x0000080001087983 */ /* 0x000ea20000100800 */
[----:B------:R-:W-:-:S02]  /*0eb0*/  SHF.L.U32 R203, R203, 0x10, RZ ;  /* 0x00000010cbcb7819 */ /* 0x000fc400000006ff */
[----:B------:R-:W-:Y:S02]  /*0ec0*/  SHF.L.U32 R216, R211, 0x10, RZ ;  /* 0x00000010d3d87819 */ /* 0x000fe400000006ff */
[C---:B------:R-:W-:Y:S02]  /*0ed0*/  PRMT R18, R204.reuse, 0x7632, R18 ;  /* 0x00007632cc127816 */ /* 0x040fe40000000012 */
[----:B------:R-:W-:Y:S01]  /*0ee0*/  SHF.L.U32 R204, R204, 0x10, RZ ;  /* 0x00000010cccc7819 */ /* 0x000fe200000006ff */
[C---:B------:R-:W-:Y:S01]  /*0ef0*/  FADD.FTZ R19, -R197.reuse, R206 ;  /* 0x000000cec5137221 */ /* 0x040fe20000010100 */
[----:B------:R-:W-:Y:S01]  /*0f00*/  SHF.L.U32 R226, R196, 0x10, RZ ;  /* 0x00000010c4e27819 */ /* 0x000fe200000006ff */
[C---:B------:R-:W-:Y:S01]  /*0f10*/  FADD.FTZ R206, -R197.reuse, R213 ;  /* 0x000000d5c5ce7221 */ /* 0x040fe20000010100 */
[C---:B------:R-:W-:Y:S01]  /*0f20*/  FADD.FTZ R196, -R197.reuse, R203 ;  /* 0x000000cbc5c47221 */ /* 0x040fe20000010100 */
[C---:B------:R-:W-:Y:S01]  /*0f30*/  FADD.FTZ R237, -R197.reuse, R216 ;  /* 0x000000d8c5ed7221 */ /* 0x040fe20000010100 */
[C---:B------:R-:W-:Y:S01]  /*0f40*/  FADD.FTZ R213, -R197.reuse, R217 ;  /* 0x000000d9c5d57221 */ /* 0x040fe20000010100 */
[C---:B------:R-:W-:Y:S01]  /*0f50*/  PRMT R203, R6.reuse, 0x7632, R203 ;  /* 0x0000763206cb7816 */ /* 0x040fe200000000cb */
[----:B------:R-:W-:Y:S01]  /*0f60*/  FADD.FTZ R17, -R197, R204 ;  /* 0x000000ccc5117221 */ /* 0x000fe20000010100 */
[----:B------:R-:W-:-:S02]  /*0f70*/  SHF.L.U32 R216, R6, 0x10, RZ ;  /* 0x0000001006d87819 */ /* 0x000fc400000006ff */
[----:B------:R-:W-:Y:S01]  /*0f80*/  MOV R217, R234 ;  /* 0x000000ea00d97202 */ /* 0x000fe20000000f00 */
[----:B------:R-:W3:Y:S01]  /*0f90*/  LDL R6, [R1+0x18] ;  /* 0x0000180001067983 */ /* 0x000ee20000100800 */
[----:B------:R-:W-:Y:S02]  /*0fa0*/  SHF.L.U32 R228, R3, 0x10, RZ ;  /* 0x0000001003e47819 */ /* 0x000fe400000006ff */
[----:B------:R-:W-:Y:S02]  /*0fb0*/  SHF.L.U32 R204, R18, 0x10, RZ ;  /* 0x0000001012cc7819 */ /* 0x000fe400000006ff */
[----:B------:R-:W-:Y:S02]  /*0fc0*/  SHF.L.U32 R212, R212, 0x10, RZ ;  /* 0x00000010d4d47819 */ /* 0x000fe400000006ff */
[----:B------:R-:W-:Y:S02]  /*0fd0*/  SHF.L.U32 R210, R210, 0x10, RZ ;  /* 0x00000010d2d27819 */ /* 0x000fe400000006ff */
[----:B------:R-:W-:-:S02]  /*0fe0*/  SHF.L.U32 R234, R201, 0x10, RZ ;  /* 0x00000010c9ea7819 */ /* 0x000fc400000006ff */
[----:B------:R-:W-:Y:S01]  /*0ff0*/  SHF.L.U32 R202, R202, 0x10, RZ ;  /* 0x00000010caca7819 */ /* 0x000fe200000006ff */
[C---:B------:R-:W-:Y:S01]  /*1000*/  FADD.FTZ R3, -R197.reuse, R221 ;  /* 0x000000ddc5037221 */ /* 0x040fe20000010100 */
[C---:B------:R-:W-:Y:S01]  /*1010*/  FADD.FTZ R18, -R197.reuse, R199 ;  /* 0x000000c7c5127221 */ /* 0x040fe20000010100 */
[----:B------:R-:W-:Y:S01]  /*1020*/  MOV R211, R233 ;  /* 0x000000e900d37202 */ /* 0x000fe20000000f00 */
        /* <DEDUP_REMOVED lines=11> */
[--C-:B------:R-:W-:Y:S01]  /*10e0*/  FADD.FTZ R197, -R197, R202.reuse ;  /* 0x000000cac5c57221 */ /* 0x100fe20000010100 */
[----:B------:R-:W-:-:S02]  /*10f0*/  PRMT R202, R5, 0x7632, R202 ;  /* 0x0000763205ca7816 */ /* 0x000fc400000000ca */
[----:B------:R-:W-:Y:S02]  /*1100*/  SHF.L.U32 R226, R5, 0x10, RZ ;  /* 0x0000001005e27819 */ /* 0x000fe400000006ff */
[----:B------:R-:W4:Y:S01]  /*1110*/  LDL R5, [R1+0x10] ;  /* 0x0000100001057983 */ /* 0x000f220000100800 */
[C---:B------:R-:W-:Y:S02]  /*1120*/  PRMT R204, R7.reuse, 0x7632, R204 ;  /* 0x0000763207cc7816 */ /* 0x040fe400000000cc */
[----:B------:R-:W-:Y:S02]  /*1130*/  SHF.L.U32 R215, R7, 0x10, RZ ;  /* 0x0000001007d77819 */ /* 0x000fe400000006ff */
[----:B------:R-:W4:Y:S01]  /*1140*/  LDL R7, [R1] ;  /* 0x0000000001077983 */ /* 0x000f220000100800 */
[C---:B------:R-:W-:Y:S02]  /*1150*/  PRMT R201, R4.reuse, 0x7632, R201 ;  /* 0x0000763204c97816 */ /* 0x040fe400000000c9 */
[----:B------:R-:W-:Y:S01]  /*1160*/  SHF.L.U32 R224, R4, 0x10, RZ ;  /* 0x0000001004e07819 */ /* 0x000fe200000006ff */
[----:B------:R-:W-:Y:S01]  /*1170*/  FMUL.FTZ R4, R244, UR29 ;  /* 0x0000001df4047c20 */ /* 0x000fe20008410000 */
[----:B------:R-:W-:Y:S01]  /*1180*/  FADD.FTZ R78, R78, R240 ;  /* 0x000000f04e4e7221 */ /* 0x000fe20000010000 */
[----:B------:R-:W-:Y:S01]  /*1190*/  FMUL.FTZ R2, R2, UR29 ;  /* 0x0000001d02027c20 */ /* 0x000fe20008410000 */
[----:B------:R-:W-:Y:S01]  /*11a0*/  FADD.FTZ R82, R82, R242 ;  /* 0x000000f252527221 */ /* 0x000fe20000010000 */
[----:B------:R-:W-:Y:S01]  /*11b0*/  FFMA.FTZ R110, R4, R240, R110 ;  /* 0x000000f0046e7223 */ /* 0x000fe2000001006e */
[----:B------:R-:W4:Y:S01]  /*11c0*/  LDL R244, [R1+0x1c] ;  /* 0x00001c0001f47983 */ /* 0x000f220000100800 */
[----:B------:R-:W-:Y:S01]  /*11d0*/  FFMA.FTZ R114, R2, R242, R114 ;  /* 0x000000f202727223 */ /* 0x000fe20000010072 */
[----:B------:R-:W-:Y:S01]  /*11e0*/  FMUL.FTZ R0, R0, UR29 ;  /* 0x0000001d00007c20 */ /* 0x000fe20008410000 */
[----:B------:R-:W-:-:S03]  /*11f0*/  FADD.FTZ R80, R80, R243 ;  /* 0x000000f350507221 */ /* 0x000fc60000010000 */
[----:B------:R-:W-:Y:S01]  /*1200*/  FFMA.FTZ R112, R0, R243, R112 ;  /* 0x000000f300707223 */ /* 0x000fe20000010070 */
[----:B--2---:R-:W-:Y:S02]  /*1210*/  FMUL.FTZ R8, R8, R240 ;  /* 0x000000f008087220 */ /* 0x004fe40000410000 */
[----:B------:R-:W2:Y:S01]  /*1220*/  LDL R240, [R1+0x14] ;  /* 0x0000140001f07983 */ /* 0x000ea20000100800 */
[----:B---3--:R-:W-:-:S03]  /*1230*/  FMUL.FTZ R6, R6, R242 ;  /* 0x000000f206067220 */ /* 0x008fc60000410000 */
[----:B------:R-:W3:Y:S01]  /*1240*/  LDL R242, [R1+0xc] ;  /* 0x00000c0001f27983 */ /* 0x000ee20000100800 */
[----:B----4-:R-:W-:-:S03]  /*1250*/  FMUL.FTZ R5, R5, R243 ;  /* 0x000000f305057220 */ /* 0x010fc60000410000 */
[----:B------:R-:W4:Y:S01]  /*1260*/  LDL R243, [R1+0x4] ;  /* 0x0000040001f37983 */ /* 0x000f220000100800 */
[C---:B------:R-:W-:Y:S02]  /*1270*/  PRMT R232, R9.reuse, 0x7632, R232 ;  /* 0x0000763209e87816 */ /* 0x040fe400000000e8 */
[----:B------:R-:W-:Y:S02]  /*1280*/  SHF.L.U32 R210, R9, 0x10, RZ ;  /* 0x0000001009d27819 */ /* 0x000fe400000006ff */
[C---:B------:R-:W-:Y:S02]  /*1290*/  PRMT R236, R11.reuse, 0x7632, R236 ;  /* 0x000076320bec7816 */ /* 0x040fe400000000ec */
[----:B------:R-:W-:Y:S02]  /*12a0*/  SHF.L.U32 R212, R11, 0x10, RZ ;  /* 0x000000100bd47819 */ /* 0x000fe400000006ff */
[----:B------:R-:W-:Y:S02]  /*12b0*/  MOV R9, R211 ;  /* 0x000000d300097202 */ /* 0x000fe40000000f00 */
[----:B------:R-:W-:Y:S01]  /*12c0*/  MOV R11, R217 ;  /* 0x000000d9000b7202 */ /* 0x000fe20000000f00 */
[----:B------:R-:W-:Y:S01]  /*12d0*/  FMUL.FTZ R3, R3, UR29 ;  /* 0x0000001d03037c20 */ /* 0x000fe20008410000 */
[----:B------:R-:W-:-:S02]  /*12e0*/  PRMT R234, R10, 0x7632, R234 ;  /* 0x000076320aea7816 */ /* 0x000fc400000000ea */
[----:B------:R-:W-:Y:S01]  /*12f0*/  SHF.L.U32 R211, R10, 0x10, RZ ;  /* 0x000000100ad37819 */ /* 0x000fe200000006ff */
[----:B------:R-:W-:Y:S01]  /*1300*/  FMUL.FTZ R17, R17, UR29 ;  /* 0x0000001d11117c20 */ /* 0x000fe20008410000 */
[----:B------:R-:W-:Y:S02]  /*1310*/  MOV R10, R219 ;  /* 0x000000db000a7202 */ /* 0x000fe40000000f00 */
[C---:B------:R-:W-:Y:S02]  /*1320*/  PRMT R247, R14.reuse, 0x7632, R247 ;  /* 0x000076320ef77816 */ /* 0x040fe400000000f7 */
[----:B------:R-:W-:Y:S01]  /*1330*/  SHF.L.U32 R219, R14, 0x10, RZ ;  /* 0x000000100edb7819 */ /* 0x000fe200000006ff */
[----:B------:R-:W-:Y:S01]  /*1340*/  FMUL.FTZ R18, R18, UR29 ;  /* 0x0000001d12127c20 */ /* 0x000fe20008410000 */
[----:B------:R-:W-:Y:S01]  /*1350*/  SHF.L.U32 R14, R11, 0x10, RZ ;  /* 0x000000100b0e7819 */ /* 0x000fe200000006ff */
[----:B------:R-:W-:Y:S01]  /*1360*/  FMUL.FTZ R11, R222, UR29 ;  /* 0x0000001dde0b7c20 */ /* 0x000fe20008410000 */
[----:B------:R-:W-:Y:S01]  /*1370*/  FADD.FTZ R76, R76, R241 ;  /* 0x000000f14c4c7221 */ /* 0x000fe20000010000 */
[-C--:B------:R-:W-:Y:S01]  /*1380*/  FFMA.FTZ R108, R3, R241.reuse, R108 ;  /* 0x000000f1036c7223 */ /* 0x080fe2000001006c */
[----:B------:R-:W-:Y:S01]  /*1390*/  FMUL.FTZ R7, R7, R241 ;  /* 0x000000f107077220 */ /* 0x000fe20000410000 */
[----:B------:R-:W-:Y:S01]  /*13a0*/  SHF.L.U32 R222, R201, 0x10, RZ ;  /* 0x00000010c9de7819 */ /* 0x000fe200000006ff */
[----:B------:R-:W-:Y:S01]  /*13b0*/  FMUL.FTZ R19, R19, UR29 ;  /* 0x0000001d13137c20 */ /* 0x000fe20008410000 */
[C---:B------:R-:W-:Y:S01]  /*13c0*/  PRMT R252, R15.reuse, 0x7632, R252 ;  /* 0x000076320ffc7816 */ /* 0x040fe200000000fc */
[----:B------:R-:W-:Y:S01]  /*13d0*/  FMUL.FTZ R200, R200, UR29 ;  /* 0x0000001dc8c87c20 */ /* 0x000fe20008410000 */
[----:B------:R-:W-:Y:S01]  /*13e0*/  SHF.L.U32 R220, R15, 0x10, RZ ;  /* 0x000000100fdc7819 */ /* 0x000fe200000006ff */
        /* <DEDUP_REMOVED lines=16> */
[----:B------:R-:W-:Y:S01]  /*14f0*/  FADD.FTZ R70, R70, R215 ;  /* 0x000000d746467221 */ /* 0x000fe20000010000 */
[-C--:B------:R-:W-:Y:S01]  /*1500*/  FFMA.FTZ R102, R200, R215.reuse, R102 ;  /* 0x000000d7c8667223 */ /* 0x080fe20000010066 */
[----:B------:R-:W-:Y:S01]  /*1510*/  FMUL.FTZ R204, R118, R215 ;  /* 0x000000d776cc7220 */ /* 0x000fe20000410000 */
[----:B------:R-:W-:Y:S01]  /*1520*/  FADD.FTZ R81, R81, R13 ;  /* 0x0000000d51517221 */ /* 0x000fe20000010000 */
[----:B------:R-:W-:Y:S01]  /*1530*/  FFMA.FTZ R113, R9, R13, R113 ;  /* 0x0000000d09717223 */ /* 0x000fe20000010071 */
[----:B------:R-:W-:Y:S01]  /*1540*/  FMUL.FTZ R215, R198, UR29 ;  /* 0x0000001dc6d77c20 */ /* 0x000fe20008410000 */
[----:B------:R-:W-:Y:S01]  /*1550*/  FMUL.FTZ R216, R196, UR29 ;  /* 0x0000001dc4d87c20 */ /* 0x000fe20008410000 */
[----:B------:R-:W-:Y:S01]  /*1560*/  FFMA.FTZ R196, R0, R5, RZ ;  /* 0x0000000500c47223 */ /* 0x000fe200000100ff */
[----:B------:R-:W-:Y:S01]  /*1570*/  FADD.FTZ R198, RZ, R5 ;  /* 0x00000005ffc67221 */ /* 0x000fe20000010000 */
[----:B------:R-:W-:-:S02]  /*1580*/  PRMT R245, R12, 0x7632, R245 ;  /* 0x000076320cf57816 */ /* 0x000fc400000000f5 */
[----:B------:R-:W-:Y:S01]  /*1590*/  SHF.L.U32 R217, R12, 0x10, RZ ;  /* 0x000000100cd97819 */ /* 0x000fe200000006ff */
[----:B------:R-:W-:Y:S01]  /*15a0*/  FMUL.FTZ R12, R16, UR29 ;  /* 0x0000001d100c7c20 */ /* 0x000fe20008410000 */
[----:B------:R-:W-:Y:S01]  /*15b0*/  FADD.FTZ R83, R83, R14 ;  /* 0x0000000e53537221 */ /* 0x000fe20000010000 */
[-C--:B------:R-:W-:Y:S01]  /*15c0*/  FFMA.FTZ R115, R10, R14.reuse, R115 ;  /* 0x0000000e0a737223 */ /* 0x080fe20000010073 */
[----:B------:R-:W-:Y:S01]  /*15d0*/  FADD.FTZ R79, R79, R241 ;  /* 0x000000f14f4f7221 */ /* 0x000fe20000010000 */
[----:B------:R-:W-:Y:S01]  /*15e0*/  FFMA.FTZ R111, R12, R241, R111 ;  /* 0x000000f10c6f7223 */ /* 0x000fe2000001006f */
[----:B------:R-:W-:Y:S01]  /*15f0*/  FMUL.FTZ R14, R244, R14 ;  /* 0x0000000ef40e7220 */ /* 0x000fe20000410000 */
[----:B------:R-:W-:Y:S01]  /*1600*/  FADD.FTZ R77, R77, R15 ;  /* 0x0000000f4d4d7221 */ /* 0x000fe20000010000 */
[----:B------:R-:W-:Y:S01]  /*1610*/  FFMA.FTZ R109, R11, R15, R109 ;  /* 0x0000000f0b6d7223 */ /* 0x000fe2000001006d */
[----:B------:R-:W-:Y:S01]  /*1620*/  FMUL.FTZ R221, R221, UR29 ;  /* 0x0000001ddddd7c20 */ /* 0x000fe20008410000 */
[----:B------:R-:W-:-:S03]  /*1630*/  FADD.FTZ R73, R73, R222 ;  /* 0x000000de49497221 */ /* 0x000fc60000010000 */
[-C--:B------:R-:W-:Y:S01]  /*1640*/  FFMA.FTZ R105, R221, R222.reuse, R105 ;  /* 0x000000dedd697223 */ /* 0x080fe20000010069 */
[----:B------:R-:W-:Y:S01]  /*1650*/  FMUL.FTZ R222, R249, R222 ;  /* 0x000000def9de7220 */ /* 0x000fe20000410000 */
        /* <DEDUP_REMOVED lines=9> */
[----:B------:R-:W-:Y:S01]  /*16f0*/  FMUL.FTZ R205, R205, UR29 ;  /* 0x0000001dcdcd7c20 */ /* 0x000fe20008410000 */
[----:B------:R-:W-:Y:S02]  /*1700*/  FADD.FTZ R71, R71, R228 ;  /* 0x000000e447477221 */ /* 0x000fe40000010000 */
[-C--:B------:R-:W-:Y:S01]  /*1710*/  FFMA.FTZ R103, R227, R228.reuse, R103 ;  /* 0x000000e4e3677223 */ /* 0x080fe20000010067 */
[----:B------:R-:W-:Y:S01]  /*1720*/  FMUL.FTZ R228, R119, R228 ;  /* 0x000000e477e47220 */ /* 0x000fe20000410000 */
[----:B------:R-:W-:Y:S01]  /*1730*/  SHF.L.U32 R230, R230, 0x10, RZ ;  /* 0x00000010e6e67819 */ /* 0x000fe200000006ff */
[----:B------:R-:W-:Y:S01]  /*1740*/  FADD.FTZ R64, R64, R209 ;  /* 0x000000d140407221 */ /* 0x000fe20000010000 */
[-C--:B------:R-:W-:Y:S01]  /*1750*/  FFMA.FTZ R96, R205, R209.reuse, R96 ;  /* 0x000000d1cd607223 */ /* 0x080fe20000010060 */
[----:B------:R-:W-:Y:S01]  /*1760*/  FMUL.FTZ R229, R229, UR29 ;  /* 0x0000001de5e57c20 */ /* 0x000fe20008410000 */
[----:B------:R-:W-:Y:S01]  /*1770*/  FMUL.FTZ R209, R120, R209 ;  /* 0x000000d178d17220 */ /* 0x000fe20000410000 */
[----:B------:R-:W-:Y:S01]  /*1780*/  FMUL.FTZ R206, R206, UR29 ;  /* 0x0000001dcece7c20 */ /* 0x000fe20008410000 */
[----:B------:R-:W-:Y:S01]  /*1790*/  FADD.FTZ R65, R65, R230 ;  /* 0x000000e641417221 */ /* 0x000fe20000010000 */
        /* <DEDUP_REMOVED lines=38> */
[----:B------:R-:W-:Y:S01]  /*1a00*/  FADD.FTZ R58, R58, R218 ;  /* 0x000000da3a3a7221 */ /* 0x000fe20000010000 */
[-C--:B------:R-:W-:Y:S01]  /*1a10*/  FFMA.FTZ R90, R214, R218.reuse, R90 ;  /* 0x000000dad65a7223 */ /* 0x080fe2000001005a */
[----:B------:R-:W-:Y:S01]  /*1a20*/  FMUL.FTZ R239, R239, UR29 ;  /* 0x0000001defef7c20 */ /* 0x000fe20008410000 */
[----:B------:R-:W-:Y:S01]  /*1a30*/  FMUL.FTZ R218, R130, R218 ;  /* 0x000000da82da7220 */ /* 0x000fe20000410000 */
[----:B------:R-:W-:Y:S01]  /*1a40*/  FADD.FTZ R52, R52, R219 ;  /* 0x000000db34347221 */ /* 0x000fe20000010000 */
[----:B------:R-:W-:Y:S01]  /*1a50*/  FFMA.FTZ R84, R215, R219, R84 ;  /* 0x000000dbd7547223 */ /* 0x000fe20000010054 */
[----:B--2---:R-:W-:-:S04]  /*1a60*/  FMUL.FTZ R13, R240, R13 ;  /* 0x0000000df00d7220 */ /* 0x004fc80000410000 */
[----:B------:R-:W-:Y:S01]  /*1a70*/  FFMA.FTZ R196, R9, R13, R196 ;  /* 0x0000000d09c47223 */ /* 0x000fe200000100c4 */
[----:B------:R-:W-:-:S03]  /*1a80*/  FADD.FTZ R198, R13, R198 ;  /* 0x000000c60dc67221 */ /* 0x000fc60000010000 */
[----:B------:R-:W-:-:S04]  /*1a90*/  FFMA.FTZ R196, R2, R6, R196 ;  /* 0x0000000602c47223 */ /* 0x000fc800000100c4 */
[----:B------:R-:W-:Y:S01]  /*1aa0*/  FFMA.FTZ R196, R10, R14, R196 ;  /* 0x0000000e0ac47223 */ /* 0x000fe200000100c4 */
[----:B---3--:R-:W-:Y:S01]  /*1ab0*/  FMUL.FTZ R16, R242, R241 ;  /* 0x000000f1f2107220 */ /* 0x008fe20000410000 */
[----:B------:R-:W-:-:S04]  /*1ac0*/  FADD.FTZ R241, R6, R198 ;  /* 0x000000c606f17221 */ /* 0x000fc80000010000 */
[----:B------:R-:W-:Y:S01]  /*1ad0*/  FADD.FTZ R241, R14, R241 ;  /* 0x000000f10ef17221 */ /* 0x000fe20000010000 */
[----:B------:R-:W-:-:S03]  /*1ae0*/  FFMA.FTZ R242, R3, R7, R196 ;  /* 0x0000000703f27223 */ /* 0x000fc600000100c4 */
[----:B------:R-:W-:Y:S01]  /*1af0*/  FADD.FTZ R241, R7, R241 ;  /* 0x000000f107f17221 */ /* 0x000fe20000010000 */
[----:B----4-:R-:W-:-:S04]  /*1b00*/  FMUL.FTZ R15, R243, R15 ;  /* 0x0000000ff30f7220 */ /* 0x010fc80000410000 */
        /* <DEDUP_REMOVED lines=39> */
[----:B------:R-:W-:Y:S01]  /*1d80*/  FFMA.FTZ R242, R213, R217, R242 ;  /* 0x000000d9d5f27223 */ /* 0x000fe200000100f2 */
[----:B------:R-:W-:-:S03]  /*1d90*/  FADD.FTZ R241, R217, R241 ;  /* 0x000000f1d9f17221 */ /* 0x000fc60000010000 */
        /* <DEDUP_REMOVED lines=8> */
[----:B------:R-:W-:Y:S01]  /*1e20*/  FMUL.FTZ R241, R199, UR29 ;  /* 0x0000001dc7f17c20 */ /* 0x000fe20008410000 */
        /* <DEDUP_REMOVED lines=14> */
[----:B------:R-:W-:Y:S01]  /*1f10*/  FMUL.FTZ R243, R197, UR29 ;  /* 0x0000001dc5f37c20 */ /* 0x000fe20008410000 */
[----:B------:R-:W-:Y:S01]  /*1f20*/  FMUL.FTZ R244, R135, R196 ;  /* 0x000000c487f47220 */ /* 0x000fe20000410000 */
[----:B------:R-:W-:Y:S01]  /*1f30*/  FFMA.FTZ R199, R216, R220, R199 ;  /* 0x000000dcd8c77223 */ /* 0x000fe200000100c7 */
[----:B------:R-:W-:Y:S01]  /*1f40*/  FADD.FTZ R198, R198, R220 ;  /* 0x000000dcc6c67221 */ /* 0x000fe20000010000 */
[----:B------:R-:W-:Y:S01]  /*1f50*/  FADD.FTZ R55, R55, R196 ;  /* 0x000000c437377221 */ /* 0x000fe20000010000 */
[C---:B------:R-:W-:Y:S01]  /*1f60*/  FFMA.FTZ R87, R243.reuse, R196, R87 ;  /* 0x000000c4f3577223 */ /* 0x040fe20000010057 */
[----:B------:R-:W-:Y:S01]  /*1f70*/  FFMA.FTZ R197, R243, R244, R199 ;  /* 0x000000f4f3c57223 */ /* 0x000fe200000100c7 */
[----:B------:R-:W-:Y:S01]  /*1f80*/  FADD.FTZ R196, R198, R244 ;  /* 0x000000f4c6c47221 */ /* 0x000fe20000010000 */
[----:B------:R-:W-:Y:S06]  /*1f90*/  BRA `(.L_x_3480) ;  /* 0x0000000000547947 */ /* 0x000fec0003800000 */
.L_x_3479:
[----:B------:R-:W-:-:S04]  /*1fa0*/  ISETP.NE.U32.AND P0, PT, RZ, UR4, PT ;  /* 0x00000004ff007c0c */ /* 0x000fc8000bf05070 */
[----:B------:R-:W-:-:S13]  /*1fb0*/  ISETP.NE.AND.EX P0, PT, RZ, UR5, PT, P0 ;  /* 0x00000005ff007c0c */ /* 0x000fda000bf05300 */
[----:B------:R-:W-:Y:S05]  /*1fc0*/  @!P0 BRA `(.L_x_3480) ;  /* 0x0000000000488947 */ /* 0x000fea0003800000 */
[----:B------:R-:W0:Y:S01]  /*1fd0*/  S2R R168, SR_TID.X ;  /* 0x0000000000a87919 */ /* 0x000e220000002100 */
[----:B------:R-:W-:Y:S01]  /*1fe0*/  UIMAD UR9, UR8, UR26, URZ ;  /* 0x0000001a080972a4 */ /* 0x000fe2000f8e02ff */
[----:B------:R-:W1:Y:S03]  /*1ff0*/  LDC.64 R180, c[0x0][0x438] ;  /* 0x00010e00ffb47b82 */ /* 0x000e660000000a00 */
[----:B------:R-:W-:-:S04]  /*2000*/  USHF.R.S32.HI UR10, URZ, 0x1f, UR9 ;  /* 0x0000001fff0a7899 */ /* 0x000fc80008011409 */
[----:B------:R-:W-:-:S06]  /*2010*/  ULEA.HI UR10, UR10, UR9, URZ, 0x3 ;  /* 0x000000090a0a7291 */ /* 0x000fcc000f8f18ff */
[----:B------:R-:W-:-:S04]  /*2020*/  MOV R169, UR10 ;  /* 0x0000000a00a97c02 */ /* 0x000fc80008000f00 */
        /* <DEDUP_REMOVED lines=12> */
.L_x_3480:
[----:B------:R-:W0:Y:S01]  /*20f0*/  SHFL.DOWN PT, R199, R196, 0x10, 0x1f ;  /* 0x0a001f00c4c77f89 */ /* 0x000e2200000e0000 */
[----:B------:R-:W-:Y:S03]  /*2100*/  BSSY.RECONVERGENT B0, `(.L_x_3481) ;  /* 0x000001f000007945 */ /* 0x000fe60003800200 */
[----:B------:R-:W1:Y:S01]  /*2110*/  SHFL.DOWN PT, R198, R197, 0x10, 0x1f ;  /* 0x0a001f00c5c67f89 */ /* 0x000e6200000e0000 */
[----:B------:R-:W3:Y:S01]  /*2120*/  S2R R252, SR_TID.X ;  /* 0x0000000000fc7919 */ /* 0x000ee20000002100 */
[----:B0-----:R-:W-:Y:S01]  /*2130*/  FADD.FTZ R196, R199, R196 ;  /* 0x000000c4c7c47221 */ /* 0x001fe20000010000 */
[----:B-1----:R-:W-:-:S04]  /*2140*/  FADD.FTZ R198, R198, R197 ;  /* 0x000000c5c6c67221 */ /* 0x002fc80000010000 */
[----:B------:R-:W0:Y:S04]  /*2150*/  SHFL.DOWN PT, R199, R196, 0x8, 0x1f ;  /* 0x09001f00c4c77f89 */ /* 0x000e2800000e0000 */
        /* <DEDUP_REMOVED lines=25> */
.L_x_3482:
[----:B------:R-:W-:Y:S05]  /*22f0*/  BSYNC.RECONVERGENT B0 ;  /* 0x0000000000007941 */ /* 0x000fea0003800200 */
.L_x_3481:
[----:B------:R-:W1:Y:S08]  /*2300*/  S2UR UR10, SR_CgaCtaId ;  /* 0x00000000000a79c3 */ /* 0x000e700000008800 */
[----:B------:R-:W-:Y:S01]  /*2310*/  BAR.SYNC.DEFER_BLOCKING 0x0 ;  /* 0x0000000000007b1d */ /* 0x000fe20000010000 */
[----:B------:R-:W-:-:S05]  /*2320*/  UISETP.GE.AND UP2, UPT, UR16, 0x1, UPT ;  /* 0x000000011000788c */ /* 0x000fca000bf46270 */
[----:B------:R-:W-:Y:S01]  /*2330*/  UMOV UR9, 0x400 ;  /* 0x0000040000097882 */ /* 0x000fe20000000000 */
[----:B------:R-:W-:-:S05]  /*2340*/  PLOP3.LUT P2, PT, PT, PT, UP2, 0x80, 0x8 ;  /* 0x000000000008781c */ /* 0x000fca0003f4f028 */
[----:B------:R-:W3:Y:S01]  /*2350*/  @UP2 LDCU.64 UR30, c[0x0][0x390] ;  /* 0x00007200ff1e27ac */ /* 0x000ee20008000a00 */
        /* <DEDUP_REMOVED lines=15> */
[----:B------:R-:W-:Y:S01]  /*2450*/  ISETP.NE.AND P1, PT, RZ, UR27, PT ;  /* 0x0000001bff007c0c */ /* 0x000fe2000bf25270 */
[----:B------:R-:W-:Y:S02]  /*2460*/  UIMAD UR9, UR8, UR26, URZ ;  /* 0x0000001a080972a4 */ /* 0x000fe4000f8e02ff */
[----:B------:R-:W-:-:S04]  /*2470*/  UISETP.NE.U32.AND UP0, UPT, UR4, URZ, UPT ;  /* 0x000000ff0400728c */ /* 0x000fc8000bf05070 */
[----:B------:R-:W-:Y:S01]  /*2480*/  UISETP.NE.AND.EX UP0, UPT, UR5, URZ, UPT, UP0 ;  /* 0x000000ff0500728c */ /* 0x000fe2000bf05300 */
[----:B0-----:R-:W-:Y:S01]  /*2490*/  FADD.FTZ R197, R246, R197 ;  /* 0x000000c5f6c57221 */ /* 0x001fe20000010000 */
[----:B------:R-:W-:-:S03]  /*24a0*/  FADD.FTZ R196, R245, R196 ;  /* 0x000000c4f5c47221 */ /* 0x000fc60000010000 */
[----:B------:R-:W-:Y:S01]  /*24b0*/  FADD.FTZ R197, R199, R197 ;  /* 0x000000c5c7c57221 */ /* 0x000fe20000010000 */
[----:B------:R-:W-:Y:S01]  /*24c0*/  FADD.FTZ R199, R198, R196 ;  /* 0x000000c4c6c77221 */ /* 0x000fe20000010000 */
[----:B------:R-:W-:Y:S01]  /*24d0*/  HFMA2 R198, -RZ, RZ, 0, 0 ;  /* 0x00000000ffc67431 */ /* 0x000fe200000001ff */
[----:B------:R-:W-:Y:S01]  /*24e0*/  MOV R196, UR10 ;  /* 0x0000000a00c47c02 */ /* 0x000fe20008000f00 */
[----:B------:R-:W-:Y:S01]  /*24f0*/  FMUL.FTZ R197, R197, UR28 ;  /* 0x0000001cc5c57c20 */ /* 0x000fe20008410000 */
[----:B------:R-:W-:Y:S01]  /*2500*/  FMUL.FTZ R199, R199, UR28 ;  /* 0x0000001cc7c77c20 */ /* 0x000fe20008410000 */
[----:B------:R-:W-:Y:S01]  /*2510*/  USHF.R.S32.HI UR10, URZ, 0x1f, UR9 ;  /* 0x0000001fff0a7899 */ /* 0x000fe20008011409 */
[----:B------:R-:W-:Y:S02]  /*2520*/  @P2 LEA.HI.SX32 R198, R196, R252, 0x1d ;  /* 0x000000fcc4c62211 */ /* 0x000fe400078feaff */
[----:B------:R-:W-:Y:S02]  /*2530*/  MOV R196, 0x10 ;  /* 0x0000001000c47802 */ /* 0x000fe40000000f00 */
[----:B------:R-:W-:Y:S01]  /*2540*/  FSEL R199, R199, RZ, !P1 ;  /* 0x000000ffc7c77208 */ /* 0x000fe20004800000 */
[----:B------:R-:W-:Y:S01]  /*2550*/  ULEA.HI UR10, UR10, UR9, URZ, 0x3 ;  /* 0x000000090a0a7291 */ /* 0x000fe2000f8f18ff */
[----:B------:R-:W-:Y:S01]  /*2560*/  R2UR UR16, R197 ;  /* 0x00000000c51072ca */ /* 0x000fe200000e0000 */
[----:B---3--:R-:W-:Y:S01]  /*2570*/  @P2 IMAD.WIDE.U32 R196, R198, R196, UR30 ;  /* 0x0000001ec6c42e25 */ /* 0x008fe2000f8e00c4 */
[----:B------:R-:W-:-:S04]  /*2580*/  R2UR UR30, R199 ;  /* 0x00000000c71e72ca */ /* 0x000fc800000e0000 */
[----:B------:R0:W5:Y:S02]  /*2590*/  @P2 LDG.E.128 R184, desc[UR18][R196.64] ;  /* 0x00000012c4b82981 */ /* 0x000164000c1e1d00 */
[----:B0-----:R-:W-:-:S04]  /*25a0*/  MOV R196, UR10 ;  /* 0x0000000a00c47c02 */ /* 0x001fc80008000f00 */
[----:B------:R-:W-:Y:S01]  /*25b0*/  LEA.HI.SX32 R196, R196, R252, 0x1d ;  /* 0x000000fcc4c47211 */ /* 0x000fe200078feaff */
[----:B------:R-:W-:Y:S06]  /*25c0*/  BRA.U UP0, `(.L_x_3483) ;  /* 0x0000000d00687547 */ /* 0x000fec000b800000 */
        /* <DEDUP_REMOVED lines=16> */
.L_x_3485:
        /* <DEDUP_REMOVED lines=14> */
.L_x_3486:
        /* <DEDUP_REMOVED lines=13> */
.L_x_3487:
        /* <DEDUP_REMOVED lines=14> */
.L_x_3488:
        /* <DEDUP_REMOVED lines=13> */
.L_x_3489:
        /* <DEDUP_REMOVED lines=14> */
.L_x_3490:
        /* <DEDUP_REMOVED lines=13> */
.L_x_3491:
        /* <DEDUP_REMOVED lines=15> */
.L_x_3484:
        /* <DEDUP_REMOVED lines=18> */
.L_x_3493:
        /* <DEDUP_REMOVED lines=8> */
.L_x_3494:
        /* <DEDUP_REMOVED lines=12> */
.L_x_3495:
        /* <DEDUP_REMOVED lines=13> */
.L_x_3496:
        /* <DEDUP_REMOVED lines=12> */
.L_x_3497:
        /* <DEDUP_REMOVED lines=13> */
.L_x_3498:
        /* <DEDUP_REMOVED lines=20> */
.L_x_3499:
        /* <DEDUP_REMOVED lines=10> */
.L_x_3483:
        /* <DEDUP_REMOVED lines=16> */
.L_x_3501:
        /* <DEDUP_REMOVED lines=14> */
.L_x_3502:
        /* <DEDUP_REMOVED lines=12> */
.L_x_3503:
        /* <DEDUP_REMOVED lines=14> */
.L_x_3504:
        /* <DEDUP_REMOVED lines=12> */
.L_x_3505:
        /* <DEDUP_REMOVED lines=14> */
.L_x_3506:
        /* <DEDUP_REMOVED lines=12> */
.L_x_3507:
        /* <DEDUP_REMOVED lines=15> */
.L_x_3500:
[----:B------:R-:W-:Y:S02]  /*3a40*/  ISETP.LT.AND P1, PT, RZ, UR32, PT ;  /* 0x00000020ff007c0c */ /* 0x000fe4000bf21270 */
[----:B------:R-:W-:Y:S02]  /*3a50*/  MOV R192, UR16 ;  /* 0x0000001000c07c02 */ /* 0x000fe40008000f00 */
[----:B------:R-:W-:Y:S02]  /*3a60*/  PLOP3.LUT P3, PT, PT, PT, UP3, 0x80, 0x8 ;  /* 0x000000000008781c */ /* 0x000fe40003f6f038 */
[----:B------:R-:W-:Y:S02]  /*3a70*/  MOV R194, UR16 ;  /* 0x0000001000c27c02 */ /* 0x000fe40008000f00 */
[----:B-----5:R-:W-:Y:S02]  /*3a80*/  SHF.L.U32 R199, R169, 0x10, RZ ;  /* 0x00000010a9c77819 */ /* 0x020fe400000006ff */
[----:B------:R-:W-:-:S03]  /*3a90*/  SHF.L.U32 R197, R168, 0x10, RZ ;  /* 0x00000010a8c57819 */ /* 0x000fc600000006ff */
[----:B------:R-:W-:Y:S01]  /*3aa0*/  @P1 FFMA.FTZ R193, R9, R192, UR30 ;  /* 0x0000001e09c11e23 */ /* 0x000fe200080100c0 */
[----:B------:R-:W-:Y:S01]  /*3ab0*/  PRMT R192, R168, 0x7632, R192 ;  /* 0x00007632a8c07816 */ /* 0x000fe200000000c0 */
[----:B------:R-:W-:Y:S02]  /*3ac0*/  @P1 FFMA.FTZ R194, R2, R194, UR30 ;  /* 0x0000001e02c21e23 */ /* 0x000fe400080100c2 */
[----:B------:R-:W-:Y:S01]  /*3ad0*/  @P1 FADD.FTZ R193, R13, -R193 ;  /* 0x800000c10dc11221 */ /* 0x000fe20000010000 */
[----:B------:R-:W-:Y:S01]  /*3ae0*/  SHF.L.U32 R192, R192, 0x10, RZ ;  /* 0x00000010c0c07819 */ /* 0x000fe200000006ff */
[----:B------:R-:W-:-:S04]  /*3af0*/  @P1 FADD.FTZ R194, R6, -R194 ;  /* 0x800000c206c21221 */ /* 0x000fc80000010000 */
[----:B------:R-:W-:Y:S01]  /*3b00*/  @P1 FFMA.FTZ R192, R193, UR29, R192 ;  /* 0x0000001dc1c01c23 */ /* 0x000fe200080100c0 */
[----:B------:R-:W-:Y:S01]  /*3b10*/  MOV R193, UR16 ;  /* 0x0000001000c17c02 */ /* 0x000fe20008000f00 */
[----:B------:R-:W-:-:S04]  /*3b20*/  @P1 FFMA.FTZ R199, R194, UR29, R199 ;  /* 0x0000001dc2c71c23 */ /* 0x000fc800080100c7 */
[----:B------:R-:W-:-:S04]  /*3b30*/  @P3 FFMA.FTZ R193, R0, R193, UR30 ;  /* 0x0000001e00c13e23 */ /* 0x000fc800080100c1 */
[----:B------:R-:W-:-:S04]  /*3b40*/  @P3 FADD.FTZ R193, R5, -R193 ;  /* 0x800000c105c13221 */ /* 0x000fc80000010000 */
        /* <DEDUP_REMOVED lines=8> */
.L_x_3508:
        /* <DEDUP_REMOVED lines=8> */
.L_x_3509:
[----:B------:R-:W-:Y:S05]  /*3c50*/  BRA.U !UP2, `(.L_x_3510) ;  /* 0x000000010a187547 */ /* 0x000fea000b800000 */
[----:B------:R-:W-:Y:S01]  /*3c60*/  SHF.L.U32 R193, R185, 0x10, RZ ;  /* 0x00000010b9c17819 */ /* 0x000fe200000006ff */
[----:B------:R-:W-:-:S04]  /*3c70*/  FMUL.FTZ R194, R199, UR17 ;  /* 0x00000011c7c27c20 */ /* 0x000fc80008410000 */
[-C--:B------:R-:W-:Y:S01]  /*3c80*/  FFMA.FTZ R22, R193, R194.reuse, R22 ;  /* 0x000000c2c1167223 */ /* 0x080fe20000010016 */
[----:B------:R-:W-:-:S05]  /*3c90*/  FMUL.FTZ R193, R166, R194 ;  /* 0x000000c2a6c17220 */ /* 0x000fca0000410000 */
[----:B------:R-:W-:-:S04]  /*3ca0*/  F2FP.BF16.F32.PACK_AB R193, RZ, R193 ;  /* 0x000000c1ffc1723e */ /* 0x000fc800000010ff */
[----:B------:R-:W-:-:S07]  /*3cb0*/  PRMT R189, R193, 0x7610, R189 ;  /* 0x00007610c1bd7816 */ /* 0x000fce00000000bd */
.L_x_3510:
        /* <DEDUP_REMOVED lines=14> */
.L_x_3511:
[----:B------:R-:W-:Y:S02]  /*3da0*/  MOV R194, UR16 ;  /* 0x0000001000c27c02 */ /* 0x000fe40008000f00 */
[----:B------:R-:W-:-:S03]  /*3db0*/  SHF.L.U32 R245, R170, 0x10, RZ ;  /* 0x00000010aaf57819 */ /* 0x000fc600000006ff */
        /* <DEDUP_REMOVED lines=10> */
.L_x_3512:
        /* <DEDUP_REMOVED lines=14> */
.L_x_3513:
[----:B------:R-:W-:Y:S02]  /*3f40*/  MOV R195, UR16 ;  /* 0x0000001000c37c02 */ /* 0x000fe40008000f00 */
[----:B------:R-:W-:Y:S02]  /*3f50*/  F2FP.BF16.F32.PACK_AB R193, R193, R199 ;  /* 0x000000c7c1c1723e */ /* 0x000fe400000010ff */
[----:B------:R-:W-:Y:S01]  /*3f60*/  MOV R199, UR16 ;  /* 0x0000001000c77c02 */ /* 0x000fe20008000f00 */
[----:B------:R-:W-:Y:S01]  /*3f70*/  @P1 FFMA.FTZ R195, R4, R195, UR30 ;  /* 0x0000001e04c31e23 */ /* 0x000fe200080100c3 */
[----:B------:R-:W-:Y:S02]  /*3f80*/  F2FP.BF16.F32.PACK_AB R192, R192, R197 ;  /* 0x000000c5c0c0723e */ /* 0x000fe400000010ff */
[C---:B------:R-:W-:Y:S01]  /*3f90*/  PRMT R197, R171.reuse, 0x7632, R197 ;  /* 0x00007632abc57816 */ /* 0x040fe200000000c5 */
        /* <DEDUP_REMOVED lines=15> */
.L_x_3514:
        /* <DEDUP_REMOVED lines=9> */
.L_x_3492:
[----:B------:R-:W-:Y:S01]  /*4120*/  ISETP.NE.U32.AND P1, PT, RZ, UR6, PT ;  /* 0x00000006ff007c0c */ /* 0x000fe2000bf25070 */
[----:B------:R-:W0:Y:S03]  /*4130*/  @UP2 LDCU.64 UR10, c[0x0][0x468] ;  /* 0x00008d00ff0a27ac */ /* 0x000e260008000a00 */
[----:B------:R-:W-:-:S13]  /*4140*/  ISETP.NE.AND.EX P1, PT, RZ, UR7, PT, P1 ;  /* 0x00000007ff007c0c */ /* 0x000fda000bf25310 */
[----:B------:R-:W1:Y:S02]  /*4150*/  @P1 LDC.64 R246, c[0x0][0x478] ;  /* 0x00011e00fff61b82 */ /* 0x000e640000000a00 */
[----:B-1----:R-:W-:-:S05]  /*4160*/  @P1 IMAD.WIDE.U32 R246, R196, 0x10, R246 ;  /* 0x00000010c4f61825 */ /* 0x002fca00078e00f6 */
[----:B------:R1:W-:Y:S02]  /*4170*/  @P1 STG.E.128 desc[UR18][R246.64], R192 ;  /* 0x000000c0f6001986 */ /* 0x0003e4000c101d12 */
[----:B-1----:R-:W-:-:S05]  /*4180*/  HFMA2 R246, -RZ, RZ, 0, 9.5367431640625e-07 ;  /* 0x00000010fff67431 */ /* 0x002fca00000001ff */
[----:B0-----:R-:W-:-:S05]  /*4190*/  @P2 IMAD.WIDE.U32 R246, R198, R246, UR10 ;  /* 0x0000000ac6f62e25 */ /* 0x001fca000f8e00f6 */
[----:B------:R0:W-:Y:S01]  /*41a0*/  @P2 STG.E.128 desc[UR18][R246.64], R188 ;  /* 0x000000bcf6002986 */ /* 0x0001e2000c101d12 */
[----:B------:R-:W-:Y:S05]  /*41b0*/  BRA.U !UP2, `(.L_x_3515) ;  /* 0x000000010a107547 */ /* 0x000fea000b800000 */
[----:B-----5:R-:W1:Y:S01]  /*41c0*/  LDC.64 R186, c[0x0][0x390] ;  /* 0x0000e400ffba7b82 */ /* 0x020e620000000a00 */
[----:B------:R-:W-:-:S05]  /*41d0*/  IADD3 R184, PT, PT, R198, 0x80, RZ ;  /* 0x00000080c6b87810 */ /* 0x000fca0007ffe0ff */
[----:B-1----:R-:W-:-:S06]  /*41e0*/  IMAD.WIDE.U32 R184, R184, 0x10, R186 ;  /* 0x00000010b8b87825 */ /* 0x002fcc00078e00ba */
[----:B------:R-:W5:Y:S02]  /*41f0*/  LDG.E.128 R184, desc[UR18][R184.64] ;  /* 0x00000012b8b87981 */ /* 0x000f64000c1e1d00 */
.L_x_3515:
[----:B------:R-:W-:Y:S05]  /*4200*/  @!P0 BRA `(.L_x_3516) ;  /* 0x0000000c00648947 */ /* 0x000fea0003800000 */
[----:B------:R-:W-:Y:S05]  /*4210*/  @!P1 BRA `(.L_x_3517) ;  /* 0x0000000400b89947 */ /* 0x000fea0003800000 */
[----:B------:R-:W-:Y:S02]  /*4220*/  ISETP.LT.AND P3, PT, RZ, UR32, PT ;  /* 0x00000020ff007c0c */ /* 0x000fe4000bf61270 */
[----:B------:R-:W-:Y:S02]  /*4230*/  MOV R192, UR16 ;  /* 0x0000001000c07c02 */ /* 0x000fe40008000f00 */
[----:B------:R-:W-:Y:S02]  /*4240*/  MOV R194, UR16 ;  /* 0x0000001000c27c02 */ /* 0x000fe40008000f00 */
[----:B-----5:R-:W-:Y:S02]  /*4250*/  SHF.L.U32 R199, R173, 0x10, RZ ;  /* 0x00000010adc77819 */ /* 0x020fe400000006ff */
[----:B------:R-:W-:-:S05]  /*4260*/  SHF.L.U32 R197, R172, 0x10, RZ ;  /* 0x00000010acc57819 */ /* 0x000fca00000006ff */
        /* <DEDUP_REMOVED lines=18> */
[----:B0-----:R-:W-:-:S07]  /*4390*/  PRMT R188, R193, 0x7610, R188 ;  /* 0x00007610c1bc7816 */ /* 0x001fce00000000bc */
.L_x_3518:
[----:B------:R-:W-:Y:S05]  /*43a0*/  BRA.U !UP2, `(.L_x_3519) ;  /* 0x000000010a1c7547 */ /* 0x000fea000b800000 */
[----:B------:R-:W-:Y:S01]  /*43b0*/  PRMT R193, R184, 0x7632, R193 ;  /* 0x00007632b8c17816 */ /* 0x000fe200000000c1 */
[----:B------:R-:W-:-:S03]  /*43c0*/  FMUL.FTZ R194, R192, UR17 ;  /* 0x00000011c0c27c20 */ /* 0x000fc60008410000 */
[----:B------:R-:W-:-:S05]  /*43d0*/  SHF.L.U32 R193, R193, 0x10, RZ ;  /* 0x00000010c1c17819 */ /* 0x000fca00000006ff */
[----:B------:R-:W-:Y:S01]  /*43e0*/  FFMA.FTZ R29, R194, R193, R29 ;  /* 0x000000c1c21d7223 */ /* 0x000fe2000001001d */
[----:B------:R-:W-:-:S05]  /*43f0*/  FMUL.FTZ R193, R157, R194 ;  /* 0x000000c29dc17220 */ /* 0x000fca0000410000 */
[----:B------:R-:W-:-:S04]  /*4400*/  F2FP.BF16.F32.PACK_AB R193, RZ, R193 ;  /* 0x000000c1ffc1723e */ /* 0x000fc800000010ff */
[----:B0-----:R-:W-:-:S07]  /*4410*/  PRMT R188, R188, 0x5410, R193 ;  /* 0x00005410bcbc7816 */ /* 0x001fce00000000c1 */
.L_x_3519:
[----:B------:R-:W-:Y:S05]  /*4420*/  BRA.U !UP2, `(.L_x_3520) ;  /* 0x000000010a187547 */ /* 0x000fea000b800000 */
[----:B------:R-:W-:Y:S01]  /*4430*/  SHF.L.U32 R193, R185, 0x10, RZ ;  /* 0x00000010b9c17819 */ /* 0x000fe200000006ff */
[----:B------:R-:W-:-:S04]  /*4440*/  FMUL.FTZ R194, R199, UR17 ;  /* 0x00000011c7c27c20 */ /* 0x000fc80008410000 */
[-C--:B------:R-:W-:Y:S01]  /*4450*/  FFMA.FTZ R30, R193, R194.reuse, R30 ;  /* 0x000000c2c11e7223 */ /* 0x080fe2000001001e */
[----:B------:R-:W-:-:S05]  /*4460*/  FMUL.FTZ R193, R158, R194 ;  /* 0x000000c29ec17220 */ /* 0x000fca0000410000 */
[----:B------:R-:W-:-:S04]  /*4470*/  F2FP.BF16.F32.PACK_AB R193, RZ, R193 ;  /* 0x000000c1ffc1723e */ /* 0x000fc800000010ff */
[----:B0-----:R-:W-:-:S07]  /*4480*/  PRMT R189, R193, 0x7610, R189 ;  /* 0x00007610c1bd7816 */ /* 0x001fce00000000bd */
.L_x_3520:
        /* <DEDUP_REMOVED lines=13> */
[----:B0-----:R-:W-:-:S07]  /*4560*/  PRMT R189, R189, 0x5410, R194 ;  /* 0x00005410bdbd7816 */ /* 0x001fce00000000c2 */
.L_x_3521:
        /* <DEDUP_REMOVED lines=12> */
.L_x_3522:
        /* <DEDUP_REMOVED lines=8> */
[----:B0-----:R-:W-:-:S03]  /*46b0*/  FMUL.FTZ R246, R194, UR17 ;  /* 0x00000011c2f67c20 */ /* 0x001fc60008410000 */
[----:B------:R-:W-:-:S05]  /*46c0*/  SHF.L.U32 R195, R195, 0x10, RZ ;  /* 0x00000010c3c37819 */ /* 0x000fca00000006ff */
[----:B------:R-:W-:Y:S01]  /*46d0*/  FFMA.FTZ R33, R246, R195, R33 ;  /* 0x000000c3f6217223 */ /* 0x000fe20000010021 */
[----:B------:R-:W-:-:S05]  /*46e0*/  FMUL.FTZ R195, R153, R246 ;  /* 0x000000f699c37220 */ /* 0x000fca0000410000 */
[----:B------:R-:W-:-:S04]  /*46f0*/  F2FP.BF16.F32.PACK_AB R195, RZ, R195 ;  /* 0x000000c3ffc3723e */ /* 0x000fc800000010ff */
[----:B------:R-:W-:-:S07]  /*4700*/  PRMT R190, R190, 0x5410, R195 ;  /* 0x00005410bebe7816 */ /* 0x000fce00000000c3 */
.L_x_3523:
[----:B------:R-:W-:Y:S02]  /*4710*/  MOV R195, UR16 ;  /* 0x0000001000c37c02 */ /* 0x000fe40008000f00 */
[----:B------:R-:W-:Y:S02]  /*4720*/  F2FP.BF16.F32.PACK_AB R193, R193, R199 ;  /* 0x000000c7c1c1723e */ /* 0x000fe400000010ff */
[----:B------:R-:W-:Y:S01]  /*4730*/  MOV R199, UR16 ;  /* 0x0000001000c77c02 */ /* 0x000fe20008000f00 */
[----:B------:R-:W-:Y:S01]  /*4740*/  @P3 FFMA.FTZ R195, R200, R195, UR30 ;  /* 0x0000001ec8c33e23 */ /* 0x000fe200080100c3 */
[----:B------:R-:W-:Y:S02]  /*4750*/  F2FP.BF16.F32.PACK_AB R192, R192, R197 ;  /* 0x000000c5c0c0723e */ /* 0x000fe400000010ff */
[----:B------:R-:W-:Y:S01]  /*4760*/  PRMT R197, R175, 0x7632, R197 ;  /* 0x00007632afc57816 */ /* 0x000fe200000000c5 */
[----:B------:R-:W-:Y:S01]  /*4770*/  @P3 FFMA.FTZ R199, R227, R199, UR30 ;  /* 0x0000001ee3c73e23 */ /* 0x000fe200080100c7 */
[----:B0-----:R-:W-:Y:S01]  /*4780*/  @P3 FADD.FTZ R246, R204, -R195 ;  /* 0x800000c3ccf63221 */ /* 0x001fe20000010000 */
        /* <DEDUP_REMOVED lines=13> */
.L_x_3524:
        /* <DEDUP_REMOVED lines=10> */
.L_x_3517:
        /* <DEDUP_REMOVED lines=12> */
[----:B0-----:R-:W-:-:S07]  /*49c0*/  PRMT R188, R197, 0x7610, R188 ;  /* 0x00007610c5bc7816 */ /* 0x001fce00000000bc */
.L_x_3526:
        /* <DEDUP_REMOVED lines=13> */
[----:B0-----:R-:W-:-:S07]  /*4aa0*/  PRMT R188, R188, 0x5410, R197 ;  /* 0x00005410bcbc7816 */ /* 0x001fce00000000c5 */
.L_x_3527:
        /* <DEDUP_REMOVED lines=12> */
.L_x_3528:
        /* <DEDUP_REMOVED lines=14> */
.L_x_3529:
        /* <DEDUP_REMOVED lines=12> */
.L_x_3530:
        /* <DEDUP_REMOVED lines=14> */
.L_x_3531:
        /* <DEDUP_REMOVED lines=12> */
.L_x_3532:
        /* <DEDUP_REMOVED lines=13> */
[----:B0-----:R-:W-:Y:S01]  /*4f80*/  PRMT R191, R191, 0x5410, R197 ;  /* 0x00005410bfbf7816 */ /* 0x001fe200000000c5 */
[----:B------:R-:W-:Y:S06]  /*4f90*/  BRA `(.L_x_3525) ;  /* 0x0000000c005c7947 */ /* 0x000fec0003800000 */
.L_x_3516:
        /* <DEDUP_REMOVED lines=18> */
[----:B0-----:R-:W-:-:S07]  /*50c0*/  PRMT R188, R193, 0x7610, R188 ;  /* 0x00007610c1bc7816 */ /* 0x001fce00000000bc */
.L_x_3534:
[----:B------:R-:W-:Y:S05]  /*50d0*/  BRA.U !UP2, `(.L_x_3535) ;  /* 0x000000010a1c7547 */ /* 0x000fea000b800000 */
[----:B-----5:R-:W-:Y:S01]  /*50e0*/  PRMT R193, R184, 0x7632, R193 ;  /* 0x00007632b8c17816 */ /* 0x020fe200000000c1 */
[----:B------:R-:W-:-:S03]  /*50f0*/  FMUL.FTZ R194, R192, UR17 ;  /* 0x00000011c0c27c20 */ /* 0x000fc60008410000 */
[----:B------:R-:W-:-:S05]  /*5100*/  SHF.L.U32 R193, R193, 0x10, RZ ;  /* 0x00000010c1c17819 */ /* 0x000fca00000006ff */
[----:B------:R-:W-:Y:S01]  /*5110*/  FFMA.FTZ R29, R194, R193, R29 ;  /* 0x000000c1c21d7223 */ /* 0x000fe2000001001d */
[----:B------:R-:W-:-:S05]  /*5120*/  FMUL.FTZ R193, R157, R194 ;  /* 0x000000c29dc17220 */ /* 0x000fca0000410000 */
[----:B------:R-:W-:-:S04]  /*5130*/  F2FP.BF16.F32.PACK_AB R193, RZ, R193 ;  /* 0x000000c1ffc1723e */ /* 0x000fc800000010ff */
[----:B0-----:R-:W-:-:S07]  /*5140*/  PRMT R188, R188, 0x5410, R193 ;  /* 0x00005410bcbc7816 */ /* 0x001fce00000000c1 */
.L_x_3535:
        /* <DEDUP_REMOVED lines=12> */
.L_x_3536:
        /* <DEDUP_REMOVED lines=12> */
[----:B0-----:R-:W-:-:S07]  /*52d0*/  PRMT R189, R189, 0x5410, R194 ;  /* 0x00005410bdbd7816 */ /* 0x001fce00000000c2 */
.L_x_3537:
        /* <DEDUP_REMOVED lines=12> */
.L_x_3538:
[----:B------:R-:W-:-:S05]  /*53a0*/  MOV R199, UR16 ;  /* 0x0000001000c77c02 */ /* 0x000fca0008000f00 */
[----:B------:R-:W-:-:S04]  /*53b0*/  FFMA.FTZ R199, R225, R199, UR30 ;  /* 0x0000001ee1c77e23 */ /* 0x000fc800080100c7 */
[----:B------:R-:W-:-:S04]  /*53c0*/  FADD.FTZ R199, R226, -R199 ;  /* 0x800000c7e2c77221 */ /* 0x000fc80000010000 */
[----:B------:R-:W-:-:S05]  /*53d0*/  FMUL.FTZ R199, R199, UR29 ;  /* 0x0000001dc7c77c20 */ /* 0x000fca0008410000 */
[----:B------:R-:W-:Y:S01]  /*53e0*/  FSEL R199, R199, RZ, P3 ;  /* 0x000000ffc7c77208 */ /* 0x000fe20001800000 */
[----:B------:R-:W-:Y:S06]  /*53f0*/  BRA.U !UP2, `(.L_x_3539) ;  /* 0x000000010a1c7547 */ /* 0x000fec000b800000 */
[----:B-----5:R-:W-:Y:S01]  /*5400*/  PRMT R245, R186, 0x7632, R245 ;  /* 0x00007632baf57816 */ /* 0x020fe200000000f5 */
[----:B0-----:R-:W-:-:S03]  /*5410*/  FMUL.FTZ R246, R199, UR17 ;  /* 0x00000011c7f67c20 */ /* 0x001fc60008410000 */
[----:B------:R-:W-:-:S05]  /*5420*/  SHF.L.U32 R245, R245, 0x10, RZ ;  /* 0x00000010f5f57819 */ /* 0x000fca00000006ff */
[----:B------:R-:W-:Y:S01]  /*5430*/  FFMA.FTZ R33, R246, R245, R33 ;  /* 0x000000f5f6217223 */ /* 0x000fe20000010021 */
[----:B------:R-:W-:-:S05]  /*5440*/  FMUL.FTZ R245, R153, R246 ;  /* 0x000000f699f57220 */ /* 0x000fca0000410000 */
[----:B------:R-:W-:-:S04]  /*5450*/  F2FP.BF16.F32.PACK_AB R245, RZ, R245 ;  /* 0x000000f5fff5723e */ /* 0x000fc800000010ff */
[----:B------:R-:W-:-:S07]  /*5460*/  PRMT R190, R190, 0x5410, R245 ;  /* 0x00005410bebe7816 */ /* 0x000fce00000000f5 */
.L_x_3539:
        /* <DEDUP_REMOVED lines=20> */
.L_x_3540:
        /* <DEDUP_REMOVED lines=8> */
[----:B0-----:R-:W-:Y:S01]  /*5630*/  PRMT R191, R191, 0x5410, R197 ;  /* 0x00005410bfbf7816 */ /* 0x001fe200000000c5 */
[----:B------:R-:W-:Y:S06]  /*5640*/  BRA `(.L_x_3525) ;  /* 0x0000000400b07947 */ /* 0x000fec0003800000 */
.L_x_3533:
        /* <DEDUP_REMOVED lines=12> */
[----:B0-----:R-:W-:-:S07]  /*5710*/  PRMT R188, R197, 0x7610, R188 ;  /* 0x00007610c5bc7816 */ /* 0x001fce00000000bc */
.L_x_3541:
        /* <DEDUP_REMOVED lines=13> */
[----:B0-----:R-:W-:-:S07]  /*57f0*/  PRMT R188, R188, 0x5410, R197 ;  /* 0x00005410bcbc7816 */ /* 0x001fce00000000c5 */
.L_x_3542:
        /* <DEDUP_REMOVED lines=13> */
.L_x_3543:
        /* <DEDUP_REMOVED lines=14> */
.L_x_3544:
        /* <DEDUP_REMOVED lines=13> */
.L_x_3545:
        /* <DEDUP_REMOVED lines=14> */
.L_x_3546:
        /* <DEDUP_REMOVED lines=13> */
.L_x_3547:
        /* <DEDUP_REMOVED lines=14> */
.L_x_3525:
[----:B0-----:R-:W0:Y:S01]  /*5d10*/  @P1 LDC.64 R246, c[0x0][0x478] ;  /* 0x00011e00fff61b82 */ /* 0x001e220000000a00 */
[----:B------:R-:W1:Y:S01]  /*5d20*/  @UP2 LDCU.64 UR10, c[0x0][0x468] ;  /* 0x00008d00ff0a27ac */ /* 0x000e620008000a00 */
[----:B------:R-:W-:Y:S02]  /*5d30*/  @P1 IADD3 R197, PT, PT, R196, 0x80, RZ ;  /* 0x00000080c4c51810 */ /* 0x000fe40007ffe0ff */
[----:B------:R-:W-:-:S03]  /*5d40*/  MOV R199, 0x10 ;  /* 0x0000001000c77802 */ /* 0x000fc60000000f00 */
[----:B0-----:R-:W-:Y:S01]  /*5d50*/  @P1 IMAD.WIDE.U32 R246, R197, 0x10, R246 ;  /* 0x00000010c5f61825 */ /* 0x001fe200078e00f6 */
[----:B------:R-:W-:-:S04]  /*5d60*/  @P2 IADD3 R197, PT, PT, R198, 0x80, RZ ;  /* 0x00000080c6c52810 */ /* 0x000fc80007ffe0ff */
[----:B------:R1:W-:Y:S02]  /*5d70*/  @P1 STG.E.128 desc[UR18][R246.64], R192 ;  /* 0x000000c0f6001986 */ /* 0x0003e4000c101d12 */
[----:B-1----:R-:W-:-:S05]  /*5d80*/  @P2 IMAD.WIDE.U32 R246, R197, R199, UR10 ;  /* 0x0000000ac5f62e25 */ /* 0x002fca000f8e00c7 */
[----:B------:R0:W-:Y:S01]  /*5d90*/  @P2 STG.E.128 desc[UR18][R246.64], R188 ;  /* 0x000000bcf6002986 */ /* 0x0001e2000c101d12 */
[----:B------:R-:W-:Y:S05]  /*5da0*/  BRA.U !UP2, `(.L_x_3548) ;  /* 0x000000010a107547 */ /* 0x000fea000b800000 */
[----:B-----5:R-:W1:Y:S01]  /*5db0*/  LDC.64 R186, c[0x0][0x390] ;  /* 0x0000e400ffba7b82 */ /* 0x020e620000000a00 */
[----:B------:R-:W-:-:S05]  /*5dc0*/  IADD3 R184, PT, PT, R198, 0x100, RZ ;  /* 0x00000100c6b87810 */ /* 0x000fca0007ffe0ff */
[----:B-1----:R-:W-:-:S06]  /*5dd0*/  IMAD.WIDE.U32 R184, R184, 0x10, R186 ;  /* 0x00000010b8b87825 */ /* 0x002fcc00078e00ba */
[----:B------:R-:W5:Y:S02]  /*5de0*/  LDG.E.128 R184, desc[UR18][R184.64] ;  /* 0x00000012b8b87981 */ /* 0x000f64000c1e1d00 */
.L_x_3548:
        /* <DEDUP_REMOVED lines=26> */
.L_x_3551:
        /* <DEDUP_REMOVED lines=8> */
.L_x_3552:
[----:B------:R-:W-:Y:S05]  /*6010*/  BRA.U !UP2, `(.L_x_3553) ;  /* 0x000000010a187547 */ /* 0x000fea000b800000 */
[----:B------:R-:W-:Y:S01]  /*6020*/  SHF.L.U32 R193, R185, 0x10, RZ ;  /* 0x00000010b9c17819 */ /* 0x000fe200000006ff */
[----:B------:R-:W-:-:S04]  /*6030*/  FMUL.FTZ R194, R199, UR17 ;  /* 0x00000011c7c27c20 */ /* 0x000fc80008410000 */
[-C--:B------:R-:W-:Y:S01]  /*6040*/  FFMA.FTZ R38, R193, R194.reuse, R38 ;  /* 0x000000c2c1267223 */ /* 0x080fe20000010026 */
[----:B------:R-:W-:-:S05]  /*6050*/  FMUL.FTZ R193, R150, R194 ;  /* 0x000000c296c17220 */ /* 0x000fca0000410000 */
[----:B------:R-:W-:-:S04]  /*6060*/  F2FP.BF16.F32.PACK_AB R193, RZ, R193 ;  /* 0x000000c1ffc1723e */ /* 0x000fc800000010ff */
[----:B0-----:R-:W-:-:S07]  /*6070*/  PRMT R189, R193, 0x7610, R189 ;  /* 0x00007610c1bd7816 */ /* 0x001fce00000000bd */
.L_x_3553:
        /* <DEDUP_REMOVED lines=14> */
.L_x_3554:
        /* <DEDUP_REMOVED lines=12> */
.L_x_3555:
        /* <DEDUP_REMOVED lines=14> */
.L_x_3556:
        /* <DEDUP_REMOVED lines=21> */
.L_x_3557:
        /* <DEDUP_REMOVED lines=10> */
.L_x_3550:
        /* <DEDUP_REMOVED lines=13> */
.L_x_3559:
        /* <DEDUP_REMOVED lines=14> */
.L_x_3560:
        /* <DEDUP_REMOVED lines=12> */
.L_x_3561:
        /* <DEDUP_REMOVED lines=14> */
.L_x_3562:
        /* <DEDUP_REMOVED lines=12> */
.L_x_3563:
        /* <DEDUP_REMOVED lines=14> */
.L_x_3564:
        /* <DEDUP_REMOVED lines=12> */
.L_x_3565:
        /* <DEDUP_REMOVED lines=15> */
.L_x_3549:
        /* <DEDUP_REMOVED lines=19> */
.L_x_3567:
        /* <DEDUP_REMOVED lines=8> */
.L_x_3568:
        /* <DEDUP_REMOVED lines=12> */
.L_x_3569:
        /* <DEDUP_REMOVED lines=13> */
.L_x_3570:
        /* <DEDUP_REMOVED lines=12> */
.L_x_3571:
        /* <DEDUP_REMOVED lines=13> */
.L_x_3572:
        /* <DEDUP_REMOVED lines=20> */
.L_x_3573:
        /* <DEDUP_REMOVED lines=10> */
.L_x_3566:
        /* <DEDUP_REMOVED lines=13> */
.L_x_3574:
        /* <DEDUP_REMOVED lines=14> */
.L_x_3575:
        /* <DEDUP_REMOVED lines=13> */
.L_x_3576:
        /* <DEDUP_REMOVED lines=14> */
.L_x_3577:
        /* <DEDUP_REMOVED lines=13> */
.L_x_3578:
        /* <DEDUP_REMOVED lines=14> */
.L_x_3579:
        /* <DEDUP_REMOVED lines=13> */
.L_x_3580:
        /* <DEDUP_REMOVED lines=14> */
.L_x_3558:
[----:B0-----:R-:W0:Y:S01]  /*7900*/  @P1 LDC.64 R246, c[0x0][0x478] ;  /* 0x00011e00fff61b82 */ /* 0x001e220000000a00 */
[----:B------:R-:W-:Y:S01]  /*7910*/  @P1 IADD3 R197, PT, PT, R196, 0x100, RZ ;  /* 0x00000100c4c51810 */ /* 0x000fe20007ffe0ff */
[----:B------:R-:W1:Y:S01]  /*7920*/  @UP2 LDCU.64 UR10, c[0x0][0x468] ;  /* 0x00008d00ff0a27ac */ /* 0x000e620008000a00 */
[----:B------:R-:W-:-:S03]  /*7930*/  IADD3 R245, PT, PT, R198, 0x180, RZ ;  /* 0x00000180c6f57810 */ /* 0x000fc60007ffe0ff */
[----:B0-----:R-:W-:Y:S01]  /*7940*/  @P1 IMAD.WIDE.U32 R246, R197, 0x10, R246 ;  /* 0x00000010c5f61825 */ /* 0x001fe200078e00f6 */
[----:B------:R-:W-:-:S04]  /*7950*/  @P2 IADD3 R197, PT, PT, R198, 0x100, RZ ;  /* 0x00000100c6c52810 */ /* 0x000fc80007ffe0ff */
[----:B------:R0:W-:Y:S02]  /*7960*/  @P1 STG.E.128 desc[UR18][R246.64], R192 ;  /* 0x000000c0f6001986 */ /* 0x0001e4000c101d12 */
[----:B0-----:R-:W-:-:S05]  /*7970*/  HFMA2 R246, -RZ, RZ, 0, 9.5367431640625e-07 ;  /* 0x00000010fff67431 */ /* 0x001fca00000001ff */
[----:B-1----:R-:W-:-:S05]  /*7980*/  @P2 IMAD.WIDE.U32 R246, R197, R246, UR10 ;  /* 0x0000000ac5f62e25 */ /* 0x002fca000f8e00f6 */
[----:B------:R0:W-:Y:S01]  /*7990*/  @P2 STG.E.128 desc[UR18][R246.64], R188 ;  /* 0x000000bcf6002986 */ /* 0x0001e2000c101d12 */
[----:B------:R-:W-:Y:S05]  /*79a0*/  BRA.U !UP2, `(.L_x_3581) ;  /* 0x000000010a0c7547 */ /* 0x000fea000b800000 */
[----:B-----5:R-:W1:Y:S02]  /*79b0*/  LDC.64 R184, c[0x0][0x390] ;  /* 0x0000e400ffb87b82 */ /* 0x020e640000000a00 */
[----:B-1----:R-:W-:-:S06]  /*79c0*/  IMAD.WIDE.U32 R184, R245, 0x10, R184 ;  /* 0x00000010f5b87825 */ /* 0x002fcc00078e00b8 */
[----:B------:R-:W5:Y:S02]  /*79d0*/  LDG.E.128 R184, desc[UR18][R184.64] ;  /* 0x00000012b8b87981 */ /* 0x000f64000c1e1d00 */
.L_x_3581:
        /* <DEDUP_REMOVED lines=26> */
.L_x_3584:
        /* <DEDUP_REMOVED lines=8> */
.L_x_3585:
[----:B------:R-:W-:Y:S05]  /*7c00*/  BRA.U !UP2, `(.L_x_3586) ;  /* 0x000000010a187547 */ /* 0x000fea000b800000 */
[----:B------:R-:W-:Y:S01]  /*7c10*/  SHF.L.U32 R193, R185, 0x10, RZ ;  /* 0x00000010b9c17819 */ /* 0x000fe200000006ff */
[----:B------:R-:W-:-:S04]  /*7c20*/  FMUL.FTZ R194, R198, UR17 ;  /* 0x00000011c6c27c20 */ /* 0x000fc80008410000 */
[-C--:B------:R-:W-:Y:S01]  /*7c30*/  FFMA.FTZ R46, R193, R194.reuse, R46 ;  /* 0x000000c2c12e7223 */ /* 0x080fe2000001002e */
[----:B------:R-:W-:-:S05]  /*7c40*/  FMUL.FTZ R193, R142, R194 ;  /* 0x000000c28ec17220 */ /* 0x000fca0000410000 */
[----:B------:R-:W-:-:S04]  /*7c50*/  F2FP.BF16.F32.PACK_AB R193, RZ, R193 ;  /* 0x000000c1ffc1723e */ /* 0x000fc800000010ff */
[----:B0-----:R-:W-:-:S07]  /*7c60*/  PRMT R189, R193, 0x7610, R189 ;  /* 0x00007610c1bd7816 */ /* 0x001fce00000000bd */
.L_x_3586:
        /* <DEDUP_REMOVED lines=14> */
.L_x_3587:
        /* <DEDUP_REMOVED lines=12> */
.L_x_3588:
        /* <DEDUP_REMOVED lines=14> */
.L_x_3589:
        /* <DEDUP_REMOVED lines=21> */
.L_x_3590:
        /* <DEDUP_REMOVED lines=10> */
.L_x_3583:
        /* <DEDUP_REMOVED lines=13> */
.L_x_3592:
        /* <DEDUP_REMOVED lines=14> */
.L_x_3593:
        /* <DEDUP_REMOVED lines=12> */
.L_x_3594:
        /* <DEDUP_REMOVED lines=14> */
.L_x_3595:
        /* <DEDUP_REMOVED lines=12> */
.L_x_3596:
        /* <DEDUP_REMOVED lines=14> */
.L_x_3597:
        /* <DEDUP_REMOVED lines=12> */
.L_x_3598:
        /* <DEDUP_REMOVED lines=15> */
.L_x_3582:
        /* <DEDUP_REMOVED lines=19> */
.L_x_3600:
        /* <DEDUP_REMOVED lines=8> */
.L_x_3601:
        /* <DEDUP_REMOVED lines=12> */
.L_x_3602:
        /* <DEDUP_REMOVED lines=13> */
.L_x_3603:
        /* <DEDUP_REMOVED lines=12> */
.L_x_3604:
        /* <DEDUP_REMOVED lines=13> */
.L_x_3605:
        /* <DEDUP_REMOVED lines=20> */
.L_x_3606:
        /* <DEDUP_REMOVED lines=10> */
.L_x_3599:
        /* <DEDUP_REMOVED lines=13> */
.L_x_3607:
        /* <DEDUP_REMOVED lines=14> */
.L_x_3608:
        /* <DEDUP_REMOVED lines=13> */
.L_x_3609:
        /* <DEDUP_REMOVED lines=14> */
.L_x_3610:
        /* <DEDUP_REMOVED lines=13> */
.L_x_3611:
        /* <DEDUP_REMOVED lines=14> */
.L_x_3612:
        /* <DEDUP_REMOVED lines=13> */
.L_x_3613:
        /* <DEDUP_REMOVED lines=14> */
.L_x_3591:
[----:B------:R-:W1:Y:S01]  /*94f0*/  @P1 LDC.64 R198, c[0x0][0x478] ;  /* 0x00011e00ffc61b82 */ /* 0x000e620000000a00 */
[----:B------:R-:W3:Y:S01]  /*9500*/  @UP2 LDCU.64 UR10, c[0x0][0x468] ;  /* 0x00008d00ff0a27ac */ /* 0x000ee20008000a00 */
[----:B------:R-:W-:Y:S01]  /*9510*/  @P1 IADD3 R196, PT, PT, R196, 0x180, RZ ;  /* 0x00000180c4c41810 */ /* 0x000fe20007ffe0ff */
[----:B------:R-:W-:Y:S02]  /*9520*/  UIADD3 UR8, UPT, UPT, UR8, UR24, URZ ;  /* 0x0000001808087290 */ /* 0x000fe4000fffe0ff */
[----:B------:R-:W-:Y:S02]  /*9530*/  UPLOP3.LUT UP1, UPT, UPT, UPT, UP1, 0x40, 0x4 ;  /* 0x000000000004789c */ /* 0x000fe40003f2e810 */
[----:B------:R-:W-:Y:S01]  /*9540*/  UISETP.GE.AND UP0, UPT, UR8, UR25, UPT ;  /* 0x000000190800728c */ /* 0x000fe2000bf06270 */
[----:B-1----:R-:W-:-:S05]  /*9550*/  @P1 IMAD.WIDE.U32 R196, R196, 0x10, R198 ;  /* 0x00000010c4c41825 */ /* 0x002fca00078e00c6 */
[----:B------:R1:W-:Y:S02]  /*9560*/  @P1 STG.E.128 desc[UR18][R196.64], R192 ;  /* 0x000000c0c4001986 */ /* 0x0003e4000c101d12 */
[----:B-1----:R-:W-:-:S05]  /*9570*/  MOV R196, 0x10 ;  /* 0x0000001000c47802 */ /* 0x002fca0000000f00 */
[----:B---3--:R-:W-:-:S05]  /*9580*/  @P2 IMAD.WIDE.U32 R196, R245, R196, UR10 ;  /* 0x0000000af5c42e25 */ /* 0x008fca000f8e00c4 */
[----:B------:R1:W-:Y:S01]  /*9590*/  @P2 STG.E.128 desc[UR18][R196.64], R188 ;  /* 0x000000bcc4002986 */ /* 0x0003e2000c101d12 */
[----:B------:R-:W-:Y:S05]  /*95a0*/  BRA.U !UP0, `(.L_x_3614) ;  /* 0xffffff7108047547 */ /* 0x000fea000b83ffff */
.L_x_3478:
[----:B------:R-:W3:Y:S08]  /*95b0*/  S2UR UR9, SR_CTAID.X ;  /* 0x00000000000979c3 */ /* 0x000ef00000002500 */
[----:B--2---:R-:W3:Y:S08]  /*95c0*/  LDC R9, c[0x0][0x388] ;  /* 0x0000e200ff097b82 */ /* 0x004ef00000000800 */
[----:B------:R-:W2:Y:S08]  /*95d0*/  LDC.64 R2, c[0x0][0x440] ;  /* 0x00011000ff027b82 */ /* 0x000eb00000000a00 */
[----:B------:R-:W4:Y:S08]  /*95e0*/  LDC.64 R4, c[0x0][0x448] ;  /* 0x00011200ff047b82 */ /* 0x000f300000000a00 */
[----:B------:R-:W1:Y:S01]  /*95f0*/  LDC.64 R6, c[0x0][0x460] ;  /* 0x00011800ff067b82 */ /* 0x000e620000000a00 */
[----:B---3--:R-:W-:-:S05]  /*9600*/  IMAD R9, R9, UR9, RZ ;  /* 0x0000000909097c24 */ /* 0x008fca000f8e02ff */
[----:B------:R-:W-:-:S05]  /*9610*/  LEA.HI R9, R9, R252, RZ, 0x1d ;  /* 0x000000fc09097211 */ /* 0x000fca00078fe8ff */
[----:B--2---:R-:W-:-:S04]  /*9620*/  IMAD.WIDE.U32 R2, R9, 0x20, R2 ;  /* 0x0000002009027825 */ /* 0x004fc800078e0002 */
[C---:B----4-:R-:W-:Y:S01]  /*9630*/  IMAD.WIDE.U32 R4, R9.reuse, 0x20, R4 ;  /* 0x0000002009047825 */ /* 0x050fe200078e0004 */
[----:B0-----:R-:W-:Y:S04]  /*9640*/  STG.E.128 desc[UR18][R2.64], R80 ;  /* 0x0000005002007986 */ /* 0x001fe8000c101d12 */
[----:B------:R-:W-:Y:S01]  /*9650*/  STG.E.128 desc[UR18][R2.64+0x10], R76 ;  /* 0x0000104c02007986 */ /* 0x000fe2000c101d12 */
[----:B-1----:R-:W-:-:S03]  /*9660*/  IMAD.WIDE.U32 R6, R9, 0x20, R6 ;  /* 0x0000002009067825 */ /* 0x002fc600078e0006 */
        /* <DEDUP_REMOVED lines=23> */
.L_x_3615:
        /* <DEDUP_REMOVED lines=10> */
.L_x_15625:


//--------------------- .text._ZN10layer_norm13ln_bwd_kernelINS_13Kernel_traitsIf13__nv_bfloat16S2_S2_fjLj4096ELj1ELj1ELj4ELj16ENS_18Kernel_traits_baseILj4096EfS2_S2_S2_fjLj128EEEEELb1ELb0ELb0ELb0EEEvNS_9BwdParamsE --------------------------
	.section	.text._ZN10layer_norm13ln_bwd_kernelINS_13Kernel_traitsIf13__nv_bfloat16S2_S2_fjLj4096ELj1ELj1ELj4ELj16ENS_18Kernel_traits_baseILj4096EfS2_S2_S2_fjLj128EEEEELb1ELb0ELb0ELb0EEEvNS_9BwdParamsE,"ax",@progbits
	.align	128
        .global         _ZN10layer_norm13ln_bwd_kernelINS_13Kernel_traitsIf13__nv_bfloat16S2_S2_fjLj4096ELj1ELj1ELj4ELj16ENS_18Kernel_traits_baseILj4096EfS2_S2_S2_fjLj128EEEEELb1ELb0ELb0ELb0EEEvNS_9BwdParamsE
        .type           _ZN10layer_norm13ln_bwd_kernelINS_13Kernel_traitsIf13__nv_bfloat16S2_S2_fjLj4096ELj1ELj1ELj4ELj16ENS_18Kernel_traits_baseILj4096EfS2_S2_S2_fjLj128EEEEELb1ELb0ELb0ELb0EEEvNS_9BwdParamsE,@function
        .size           _ZN10layer_norm13ln_bwd_kernelINS_13Kernel_traitsIf13__nv_bfloat16S2_S2_fjLj4096ELj1ELj1ELj4ELj16ENS_18Kernel_traits_baseILj4096EfS2_S2_S2_fjLj128EEEEELb1ELb0ELb0ELb0EEEvNS_9BwdParamsE,(.L_x_15626 - _ZN10layer_norm13ln_bwd_kernelINS_13Kernel_traitsIf13__nv_bfloat16S2_S2_fjLj4096ELj1ELj1ELj4ELj16ENS_18Kernel_traits_baseILj4096EfS2_S2_S2_fjLj128EEEEELb1ELb0ELb0ELb0EEEvNS_9BwdParamsE)
        .other          _ZN10layer_norm13ln_bwd_kernelINS_13Kernel_traitsIf13__nv_bfloat16S2_S2_fjLj4096ELj1ELj1ELj4ELj16ENS_18Kernel_traits_baseILj4096EfS2_S2_S2_fjLj128EEEEELb1ELb0ELb0ELb0EEEvNS_9BwdParamsE,@"STO_CUDA_ENTRY STV_DEFAULT"
_ZN10layer_norm13ln_bwd_kernelINS_13Kernel_traitsIf13__nv_bfloat16S2_S2_fjLj4096ELj1ELj1ELj4ELj16ENS_18Kernel_traits_baseILj4096EfS2_S2_S2_fjLj128EEEEELb1ELb0ELb0ELb0EEEvNS_9BwdParamsE:
.text._ZN10layer_norm13ln_bwd_kernelINS_13Kernel_traitsIf13__nv_bfloat16S2_S2_fjLj4096ELj1ELj1ELj4ELj16ENS_18Kernel_traits_baseILj4096EfS2_S2_S2_fjLj128EEEEELb1ELb0ELb0ELb0EEEvNS_9BwdParamsE:
        /* <DEDUP_REMOVED lines=113> */
.L_x_3655:
[----:B------:R-:W0:Y:S08]  /*0710*/  LDC.64 R152, c[0x0][0x3c0] ;  /* 0x0000f000ff987b82 */ /* 0x000e300000000a00 */
[----:B------:R-:W1:Y:S01]  /*0720*/  LDC R5, c[0x0][0x388] ;  /* 0x0000e200ff057b82 */ /* 0x000e620000000800 */
[----:B0-----:R-:W-:-:S07]  /*0730*/  IMAD.WIDE R154, R0, 0x4, R152 ;  /* 0x00000004009a7825 */ /* 0x001fce00078e0298 */
[----:B------:R-:W0:Y:S01]  /*0740*/  LDC.64 R152, c[0x0][0x3c8] ;  /* 0x0000f200ff987b82 */ /* 0x000e220000000a00 */
[----:B------:R-:W2:Y:S01]  /*0750*/  LDG.E R154, desc[UR4][R154.64] ;  /* 0x000000049a9a7981 */ /* 0x000ea2000c1e1900 */
[C---:B------:R-:W-:Y:S01]  /*0760*/  ISETP.GE.U32.AND P2, PT, R3.reuse, 0x80, PT ;  /* 0x000000800300780c */ /* 0x040fe20003f46070 */
        /* <DEDUP_REMOVED lines=9> */
[----:B------:R-:W-:Y:S02]  /*0800*/  HFMA2 R199, -RZ, RZ, 0, 0 ;  /* 0x00000000ffc77431 */ /* 0x000fe400000001ff */
[----:B0-----:R-:W-:Y:S01]  /*0810*/  IMAD.WIDE R152, R0, 0x4, R152 ;  /* 0x0000000400987825 */ /* 0x001fe200078e0298 */
[----:B------:R-:W-:Y:S02]  /*0820*/  MOV R208, RZ ;  /* 0x000000ff00d07202 */ /* 0x000fe40000000f00 */
[----:B------:R-:W-:-:S02]  /*0830*/  MOV R209, R196 ;  /* 0x000000c400d17202 */ /* 0x000fc40000000f00 */
[----:B-----5:R0:W5:Y:S02]  /*0840*/  LDG.E R198, desc[UR4][R152.64] ;  /* 0x0000000498c67981 */ /* 0x020164000c1e1900 */
[----:B0-----:R-:W-:Y:S02]  /*0850*/  P2R R152, PR, RZ, 0x1 ;  /* 0x00000001ff987803 */ /* 0x001fe40000000000 */
        /* <DEDUP_REMOVED lines=17> */
[C---:B---3--:R-:W-:Y:S02]  /*0970*/  PRMT R164, R152.reuse, 0x7632, R164 ;  /* 0x0000763298a47816 */ /* 0x048fe400000000a4 */
[----:B------:R-:W-:Y:S02]  /*0980*/  SHF.L.U32 R152, R152, 0x10, RZ ;  /* 0x0000001098987819 */ /* 0x000fe400000006ff */
[----:B------:R-:W-:Y:S02]  /*0990*/  SHF.L.U32 R190, R154, 0x10, RZ ;  /* 0x000000109abe7819 */ /* 0x000fe400000006ff */
[C---:B------:R-:W-:Y:S02]  /*09a0*/  PRMT R166, R153.reuse, 0x7632, R166 ;  /* 0x0000763299a67816 */ /* 0x040fe400000000a6 */
[----:B------:R-:W-:Y:S01]  /*09b0*/  SHF.L.U32 R188, R153, 0x10, RZ ;  /* 0x0000001099bc7819 */ /* 0x000fe200000006ff */
[----:B------:R-:W-:Y:S01]  /*09c0*/  FADD.FTZ R197, -R193, R152 ;  /* 0x00000098c1c57221 */ /* 0x000fe20000010100 */
[----:B----4-:R-:W-:-:S02]  /*09d0*/  PRMT R153, R156, 0x7632, R153 ;  /* 0x000076329c997816 */ /* 0x010fc40000000099 */
[----:B------:R-:W-:Y:S01]  /*09e0*/  SHF.L.U32 R164, R164, 0x10, RZ ;  /* 0x00000010a4a47819 */ /* 0x000fe200000006ff */
[----:B0-----:R-:W-:Y:S01]  /*09f0*/  FADD.FTZ R187, -R193, R190 ;  /* 0x000000bec1bb7221 */ /* 0x001fe20000010100 */
[----:B------:R-:W-:Y:S01]  /*0a00*/  SHF.L.U32 R194, R155, 0x10, RZ ;  /* 0x000000109bc27819 */ /* 0x000fe200000006ff */
[----:B------:R-:W-:Y:S01]  /*0a10*/  FADD.FTZ R191, -R193, R188 ;  /* 0x000000bcc1bf7221 */ /* 0x000fe20000010100 */
[----:B------:R-:W-:Y:S01]  /*0a20*/  SHF.L.U32 R195, R156, 0x10, RZ ;  /* 0x000000109cc37819 */ /* 0x000fe200000006ff */
[----:B-----5:R-:W-:Y:S01]  /*0a30*/  FMUL.FTZ R197, R198, R197 ;  /* 0x000000c5c6c57220 */ /* 0x020fe20000410000 */
[----:B------:R-:W-:Y:S01]  /*0a40*/  SHF.L.U32 R190, R153, 0x10, RZ ;  /* 0x0000001099be7819 */ /* 0x000fe200000006ff */
[----:B------:R-:W-:Y:S01]  /*0a50*/  FADD.FTZ R153, -R193, R164 ;  /* 0x000000a4c1997221 */ /* 0x000fe20000010100 */
[----:B------:R-:W-:Y:S02]  /*0a60*/  PRMT R179, R154, 0x7632, R179 ;  /* 0x000076329ab37816 */ /* 0x000fe400000000b3 */
[----:B------:R-:W-:-:S02]  /*0a70*/  PRMT R181, R155, 0x7632, R181 ;  /* 0x000076329bb57816 */ /* 0x000fc400000000b5 */
[C---:B------:R-:W-:Y:S02]  /*0a80*/  PRMT R154, R157.reuse, 0x7632, R154 ;  /* 0x000076329d9a7816 */ /* 0x040fe4000000009a */
[C---:B------:R-:W-:Y:S02]  /*0a90*/  PRMT R155, R158.reuse, 0x7632, R155 ;  /* 0x000076329e9b7816 */ /* 0x040fe4000000009b */
[----:B-1----:R-:W-:Y:S01]  /*0aa0*/  SHF.L.U32 R185, R158, 0x10, RZ ;  /* 0x000000109eb97819 */ /* 0x002fe200000006ff */
[----:B------:R-:W-:Y:S01]  /*0ab0*/  FMUL.FTZ R191, R198, R191 ;  /* 0x000000bfc6bf7220 */ /* 0x000fe20000410000 */
[----:B------:R-:W-:Y:S02]  /*0ac0*/  SHF.L.U32 R157, R157, 0x10, RZ ;  /* 0x000000109d9d7819 */ /* 0x000fe400000006ff */
[C---:B------:R-:W-:Y:S02]  /*0ad0*/  PRMT R158, R159.reuse, 0x7632, R158 ;  /* 0x000076329f9e7816 */ /* 0x040fe4000000009e */
[----:B------:R-:W-:Y:S01]  /*0ae0*/  SHF.L.U32 R183, R159, 0x10, RZ ;  /* 0x000000109fb77819 */ /* 0x000fe200000006ff */
[----:B------:R-:W-:Y:S01]  /*0af0*/  FADD.FTZ R159, -R193, R194 ;  /* 0x000000c2c19f7221 */ /* 0x000fe20000010100 */
[----:B------:R-:W-:Y:S01]  /*0b00*/  SHF.L.U32 R166, R166, 0x10, RZ ;  /* 0x00000010a6a67819 */ /* 0x000fe200000006ff */
[----:B------:R-:W-:Y:S01]  /*0b10*/  FADD.FTZ R100, R100, R195 ;  /* 0x000000c364647221 */ /* 0x000fe20000010000 */
[----:B------:R-:W-:Y:S01]  /*0b20*/  FFMA.FTZ R68, R197, R195, R68 ;  /* 0x000000c3c5447223 */ /* 0x000fe20000010044 */
[----:B------:R-:W-:Y:S01]  /*0b30*/  FMUL.FTZ R194, R198, R153 ;  /* 0x00000099c6c27220 */ /* 0x000fe20000410000 */
[----:B------:R-:W-:Y:S01]  /*0b40*/  FMUL.FTZ R195, R60, R195 ;  /* 0x000000c33cc37220 */ /* 0x000fe20000410000 */
[----:B------:R-:W-:Y:S01]  /*0b50*/  SHF.L.U32 R152, R179, 0x10, RZ ;  /* 0x00000010b3987819 */ /* 0x000fe200000006ff */
[----:B------:R-:W-:Y:S01]  /*0b60*/  FADD.FTZ R102, R102, R157 ;  /* 0x0000009d66667221 */ /* 0x000fe20000010000 */
[-C--:B------:R-:W-:Y:S01]  /*0b70*/  FFMA.FTZ R70, R191, R157.reuse, R70 ;  /* 0x0000009dbf467223 */ /* 0x080fe20000010046 */
[----:B------:R-:W-:Y:S01]  /*0b80*/  FMUL.FTZ R189, R62, R157 ;  /* 0x0000009d3ebd7220 */ /* 0x000fe20000410000 */
[----:B------:R-:W-:Y:S01]  /*0b90*/  SHF.L.U32 R156, R155, 0x10, RZ ;  /* 0x000000109b9c7819 */ /* 0x000fe200000006ff */
[----:B------:R-:W-:Y:S01]  /*0ba0*/  FADD.FTZ R157, -R193, R166 ;  /* 0x000000a6c19d7221 */ /* 0x000fe20000010100 */
[----:B------:R-:W-:Y:S01]  /*0bb0*/  FADD.FTZ R101, R101, R190 ;  /* 0x000000be65657221 */ /* 0x000fe20000010000 */
[-C--:B------:R-:W-:Y:S01]  /*0bc0*/  FFMA.FTZ R69, R194, R190.reuse, R69 ;  /* 0x000000bec2457223 */ /* 0x080fe20000010045 */
[----:B------:R-:W-:Y:S01]  /*0bd0*/  FMUL.FTZ R190, R61, R190 ;  /* 0x000000be3dbe7220 */ /* 0x000fe20000410000 */
[----:B------:R-:W-:Y:S01]  /*0be0*/  FADD.FTZ R153, RZ, R195 ;  /* 0x000000c3ff997221 */ /* 0x000fe20000010000 */
[----:B------:R-:W-:Y:S01]  /*0bf0*/  FFMA.FTZ R155, R197, R195, RZ ;  /* 0x000000c3c59b7223 */ /* 0x000fe200000100ff */
[----:B------:R-:W-:Y:S01]  /*0c00*/  SHF.L.U32 R208, R181, 0x10, RZ ;  /* 0x00000010b5d07819 */ /* 0x000fe200000006ff */
[----:B------:R-:W-:Y:S01]  /*0c10*/  FMUL.FTZ R181, R198, R159 ;  /* 0x0000009fc6b57220 */ /* 0x000fe20000410000 */
[----:B------:R-:W-:Y:S01]  /*0c20*/  SHF.L.U32 R186, R154, 0x10, RZ ;  /* 0x000000109aba7819 */ /* 0x000fe200000006ff */
[----:B------:R-:W-:Y:S01]  /*0c30*/  FADD.FTZ R159, -R193, R152 ;  /* 0x00000098c19f7221 */ /* 0x000fe20000010100 */
[----:B------:R-:W-:Y:S01]  /*0c40*/  FMUL.FTZ R188, R198, R157 ;  /* 0x0000009dc6bc7220 */ /* 0x000fe20000410000 */
[----:B------:R-:W-:Y:S01]  /*0c50*/  FADD.FTZ R152, R153, R190 ;  /* 0x000000be99987221 */ /* 0x000fe20000010000 */
[----:B------:R-:W-:Y:S01]  /*0c60*/  FFMA.FTZ R154, R194, R190, R155 ;  /* 0x000000bec29a7223 */ /* 0x000fe2000001009b */
        /* <DEDUP_REMOVED lines=32> */
.L_x_3618:
[----:B---34-:R-:W-:Y:S05]  /*0e70*/  BSYNC.RECONVERGENT B0 ;  /* 0x0000000000007941 */ /* 0x018fea0003800200 */
.L_x_3617:
        /* <DEDUP_REMOVED lines=13> */
[----:B------:R-:W0:Y:S02]  /*0f50*/  @P0 LDC.64 R18, c[0x0][0x438] ;  /* 0x00010e00ff120b82 */ /* 0x000e240000000a00 */
[----:B0-----:R-:W-:-:S05]  /*0f60*/  @P0 IMAD.WIDE.U32 R18, R209, 0x10, R18 ;  /* 0x00000010d1120825 */ /* 0x001fca00078e0012 */
[----:B------:R0:W5:Y:S01]  /*0f70*/  @P0 LDG.E.128 R140, desc[UR4][R18.64] ;  /* 0x00000004128c0981 */ /* 0x000162000c1e1d00 */
[----:B------:R-:W-:Y:S02]  /*0f80*/  IADD3 R209, PT, PT, R209, 0x80, RZ ;  /* 0x00000080d1d17810 */ /* 0x000fe40007ffe0ff */
[C---:B---3--:R-:W-:Y:S02]  /*0f90*/  PRMT R7, R8.reuse, 0x7632, R7 ;  /* 0x0000763208077816 */ /* 0x048fe40000000007 */
[----:B------:R-:W-:Y:S02]  /*0fa0*/  SHF.L.U32 R8, R8, 0x10, RZ ;  /* 0x0000001008087819 */ /* 0x000fe400000006ff */
[C---:B------:R-:W-:Y:S02]  /*0fb0*/  PRMT R20, R9.reuse, 0x7632, R20 ;  /* 0x0000763209147816 */ /* 0x040fe40000000014 */
[----:B------:R-:W-:Y:S01]  /*0fc0*/  SHF.L.U32 R22, R9, 0x10, RZ ;  /* 0x0000001009167819 */ /* 0x000fe200000006ff */
[----:B------:R-:W-:Y:S01]  /*0fd0*/  FADD.FTZ R9, -R193, R8 ;  /* 0x00000008c1097221 */ /* 0x000fe20000010100 */
[----:B------:R-:W-:-:S02]  /*0fe0*/  SHF.L.U32 R152, R10, 0x10, RZ ;  /* 0x000000100a987819 */ /* 0x000fc400000006ff */
[C---:B------:R-:W-:Y:S02]  /*0ff0*/  PRMT R153, R11.reuse, 0x7632, R153 ;  /* 0x000076320b997816 */ /* 0x040fe40000000099 */
[----:B------:R-:W-:Y:S02]  /*1000*/  SHF.L.U32 R154, R11, 0x10, RZ ;  /* 0x000000100b9a7819 */ /* 0x000fe400000006ff */
[C---:B----4-:R-:W-:Y:S02]  /*1010*/  PRMT R16, R14.reuse, 0x7632, R16 ;  /* 0x000076320e107816 */ /* 0x050fe40000000010 */
[----:B0-----:R-:W-:Y:S02]  /*1020*/  SHF.L.U32 R19, R14, 0x10, RZ ;  /* 0x000000100e137819 */ /* 0x001fe400000006ff */
[----:B------:R-:W-:Y:S02]  /*1030*/  SHF.L.U32 R11, R12, 0x10, RZ ;  /* 0x000000100c0b7819 */ /* 0x000fe400000006ff */
[----:B------:R-:W-:Y:S01]  /*1040*/  SHF.L.U32 R14, R7, 0x10, RZ ;  /* 0x00000010070e7819 */ /* 0x000fe200000006ff */
[----:B-----5:R-:W-:Y:S01]  /*1050*/  FMUL.FTZ R7, R198, R9 ;  /* 0x00000009c6077220 */ /* 0x020fe20000410000 */
[----:B------:R-:W-:-:S02]  /*1060*/  PRMT R155, R15, 0x7632, R155 ;  /* 0x000076320f9b7816 */ /* 0x000fc4000000009b */
[----:B------:R-:W-:Y:S01]  /*1070*/  SHF.L.U32 R157, R15, 0x10, RZ ;  /* 0x000000100f9d7819 */ /* 0x000fe200000006ff */
[----:B------:R-:W-:Y:S01]  /*1080*/  FADD.FTZ R15, -R193, R152 ;  /* 0x00000098c10f7221 */ /* 0x000fe20000010100 */
[----:B------:R-:W-:Y:S02]  /*1090*/  PRMT R21, R10, 0x7632, R21 ;  /* 0x000076320a157816 */ /* 0x000fe40000000015 */
[----:B------:R-:W-:Y:S01]  /*10a0*/  PRMT R10, R12, 0x7632, R10 ;  /* 0x000076320c0a7816 */ /* 0x000fe2000000000a */
[----:B------:R-:W-:Y:S01]  /*10b0*/  FADD.FTZ R108, R108, R11 ;  /* 0x0000000b6c6c7221 */ /* 0x000fe20000010000 */
[----:B------:R-:W-:Y:S01]  /*10c0*/  PRMT R12, R13, 0x7632, R12 ;  /* 0x000076320d0c7816 */ /* 0x000fe2000000000c */
[-C--:B------:R-:W-:Y:S01]  /*10d0*/  FFMA.FTZ R76, R7, R11.reuse, R76 ;  /* 0x0000000b074c7223 */ /* 0x080fe2000001004c */
[----:B------:R-:W-:Y:S01]  /*10e0*/  SHF.L.U32 R17, R13, 0x10, RZ ;  /* 0x000000100d117819 */ /* 0x000fe200000006ff */
[C---:B------:R-:W-:Y:S01]  /*10f0*/  FADD.FTZ R13, -R193.reuse, R22 ;  /* 0x00000016c10d7221 */ /* 0x040fe20000010100 */
[----:B------:R-:W-:Y:S01]  /*1100*/  FMUL.FTZ R8, R36, R11 ;  /* 0x0000000b24087220 */ /* 0x000fe20000410000 */
[----:B------:R-:W-:Y:S01]  /*1110*/  FMUL.FTZ R11, R198, R15 ;  /* 0x0000000fc60b7220 */ /* 0x000fe20000410000 */
[----:B------:R-:W-:Y:S01]  /*1120*/  SHF.L.U32 R20, R20, 0x10, RZ ;  /* 0x0000001014147819 */ /* 0x000fe200000006ff */
[----:B------:R-:W-:Y:S01]  /*1130*/  FADD.FTZ R15, -R193, R14 ;  /* 0x0000000ec10f7221 */ /* 0x000fe20000010100 */
[----:B------:R-:W-:Y:S01]  /*1140*/  SHF.L.U32 R152, R21, 0x10, RZ ;  /* 0x0000001015987819 */ /* 0x000fe200000006ff */
[----:B------:R-:W-:Y:S01]  /*1150*/  FADD.FTZ R21, -R193, R154 ;  /* 0x0000009ac1157221 */ /* 0x000fe20000010100 */
[----:B------:R-:W-:Y:S01]  /*1160*/  SHF.L.U32 R18, R10, 0x10, RZ ;  /* 0x000000100a127819 */ /* 0x000fe200000006ff */
[----:B------:R-:W-:Y:S01]  /*1170*/  FMUL.FTZ R9, R198, R13 ;  /* 0x0000000dc6097220 */ /* 0x000fe20000410000 */
[----:B------:R-:W-:Y:S01]  /*1180*/  SHF.L.U32 R22, R12, 0x10, RZ ;  /* 0x000000100c167819 */ /* 0x000fe200000006ff */
[----:B------:R-:W-:Y:S01]  /*1190*/  FADD.FTZ R112, R112, R19 ;  /* 0x0000001370707221 */ /* 0x000fe20000010000 */
[----:B------:R-:W-:Y:S01]  /*11a0*/  SHF.L.U32 R154, R16, 0x10, RZ ;  /* 0x00000010109a7819 */ /* 0x000fe200000006ff */
[-C--:B------:R-:W-:Y:S01]  /*11b0*/  FFMA.FTZ R80, R11, R19.reuse, R80 ;  /* 0x000000130b507223 */ /* 0x080fe20000010050 */
[----:B------:R-:W-:Y:S01]  /*11c0*/  FMUL.FTZ R12, R40, R19 ;  /* 0x00000013280c7220 */ /* 0x000fe20000410000 */
[----:B------:R-:W-:Y:S01]  /*11d0*/  FMUL.FTZ R16, R198, R15 ;  /* 0x0000000fc6107220 */ /* 0x000fe20000410000 */
        /* <DEDUP_REMOVED lines=9> */
[----:B------:R-:W-:Y:S01]  /*1270*/  FMUL.FTZ R18, R198, R19 ;  /* 0x00000013c6127220 */ /* 0x000fe20000410000 */
[----:B------:R-:W-:Y:S01]  /*1280*/  FADD.FTZ R19, R20, R15 ;  /* 0x0000000f14137221 */ /* 0x000fe20000010000 */
[----:B------:R-:W-:Y:S01]  /*1290*/  FFMA.FTZ R20, R16, R15, R17 ;  /* 0x0000000f10147223 */ /* 0x000fe20000010011 */
[----:B------:R-:W-:Y:S01]  /*12a0*/  FMUL.FTZ R13, R198, R21 ;  /* 0x00000015c60d7220 */ /* 0x000fe20000410000 */
[----:B------:R-:W-:Y:S01]  /*12b0*/  FADD.FTZ R21, -R193, R152 ;  /* 0x00000098c1157221 */ /* 0x000fe20000010100 */
[----:B------:R-:W-:Y:S01]  /*12c0*/  FADD.FTZ R111, R111, R22 ;  /* 0x000000166f6f7221 */ /* 0x000fe20000010000 */
[-C--:B------:R-:W-:Y:S01]  /*12d0*/  FFMA.FTZ R79, R18, R22.reuse, R79 ;  /* 0x00000016124f7223 */ /* 0x080fe2000001004f */
[----:B------:R-:W-:Y:S01]  /*12e0*/  FMUL.FTZ R17, R39, R22 ;  /* 0x0000001627117220 */ /* 0x000fe20000410000 */
[----:B------:R-:W-:Y:S01]  /*12f0*/  FADD.FTZ R22, R19, R10 ;  /* 0x0000000a13167221 */ /* 0x000fe20000010000 */
[----:B------:R-:W-:Y:S01]  /*1300*/  FFMA.FTZ R19, R9, R10, R20 ;  /* 0x0000000a09137223 */ /* 0x000fe20000010014 */
[----:B------:R-:W-:-:S02]  /*1310*/  FMUL.FTZ R20, R198, R21 ;  /* 0x00000015c6147220 */ /* 0x000fc40000410000 */
[----:B------:R-:W-:Y:S01]  /*1320*/  FADD.FTZ R21, R22, R17 ;  /* 0x0000001116157221 */ /* 0x000fe20000010000 */
[----:B------:R-:W-:Y:S01]  /*1330*/  FFMA.FTZ R22, R18, R17, R19 ;  /* 0x0000001112167223 */ /* 0x000fe20000010013 */
[----:B------:R-:W-:Y:S01]  /*1340*/  SHF.L.U32 R156, R153, 0x10, RZ ;  /* 0x00000010999c7819 */ /* 0x000fe200000006ff */
        /* <DEDUP_REMOVED lines=20> */
.L_x_3620:
[----:B------:R-:W-:Y:S05]  /*1490*/  BSYNC.RECONVERGENT B0 ;  /* 0x0000000000007941 */ /* 0x000fea0003800200 */
.L_x_3619:
        /* <DEDUP_REMOVED lines=17> */
[C---:B---3--:R-:W-:Y:S02]  /*15b0*/  SHF.L.U32 R152, R24.reuse, 0x10, RZ ;  /* 0x0000001018987819 */ /* 0x048fe400000006ff */
[----:B------:R-:W-:Y:S02]  /*15c0*/  PRMT R23, R24, 0x7632, R23 ;  /* 0x0000763218177816 */ /* 0x000fe40000000017 */
[----:B------:R-:W-:Y:S02]  /*15d0*/  PRMT R153, R25, 0x7632, R153 ;  /* 0x0000763219997816 */ /* 0x000fe40000000099 */
[----:B------:R-:W-:Y:S02]  /*15e0*/  SHF.L.U32 R156, R26, 0x10, RZ ;  /* 0x000000101a9c7819 */ /* 0x000fe400000006ff */
[----:B------:R-:W-:-:S02]  /*15f0*/  PRMT R157, R27, 0x7632, R157 ;  /* 0x000076321b9d7816 */ /* 0x000fc4000000009d */
[----:B------:R-:W-:Y:S01]  /*1600*/  SHF.L.U32 R158, R27, 0x10, RZ ;  /* 0x000000101b9e7819 */ /* 0x000fe200000006ff */
[----:B------:R-:W-:Y:S01]  /*1610*/  FADD.FTZ R27, -R193, R152 ;  /* 0x00000098c11b7221 */ /* 0x000fe20000010100 */
[----:B------:R-:W-:Y:S02]  /*1620*/  SHF.L.U32 R154, R25, 0x10, RZ ;  /* 0x00000010199a7819 */ /* 0x000fe400000006ff */
[C---:B----4-:R-:W-:Y:S02]  /*1630*/  PRMT R24, R28.reuse, 0x7632, R24 ;  /* 0x000076321c187816 */ /* 0x050fe40000000018 */
[----:B------:R-:W-:Y:S02]  /*1640*/  SHF.L.U32 R25, R28, 0x10, RZ ;  /* 0x000000101c197819 */ /* 0x000fe400000006ff */
[----:B0-----:R-:W-:Y:S01]  /*1650*/  SHF.L.U32 R32, R23, 0x10, RZ ;  /* 0x0000001017207819 */ /* 0x001fe200000006ff */
[----:B-----5:R-:W-:Y:S01]  /*1660*/  FMUL.FTZ R23, R198, R27 ;  /* 0x0000001bc6177220 */ /* 0x020fe20000410000 */
[----:B------:R-:W-:Y:S01]  /*1670*/  SHF.L.U32 R152, R153, 0x10, RZ ;  /* 0x0000001099987819 */ /* 0x000fe200000006ff */
[C---:B------:R-:W-:Y:S01]  /*1680*/  FADD.FTZ R153, -R193.reuse, R156 ;  /* 0x0000009cc1997221 */ /* 0x040fe20000010100 */
[----:B------:R-:W-:Y:S01]  /*1690*/  PRMT R155, R26, 0x7632, R155 ;  /* 0x000076321a9b7816 */ /* 0x000fe2000000009b */
[----:B-1----:R-:W-:Y:S01]  /*16a0*/  FADD.FTZ R35, -R193, R154 ;  /* 0x0000009ac1237221 */ /* 0x002fe20000010100 */
[----:B------:R-:W-:Y:S01]  /*16b0*/  PRMT R26, R29, 0x7632, R26 ;  /* 0x000076321d1a7816 */ /* 0x000fe2000000001a */
[----:B------:R-:W-:Y:S01]  /*16c0*/  FADD.FTZ R116, R116, R25 ;  /* 0x0000001974747221 */ /* 0x000fe20000010000 */
[C---:B------:R-:W-:Y:S01]  /*16d0*/  PRMT R28, R30.reuse, 0x7632, R28 ;  /* 0x000076321e1c7816 */ /* 0x040fe2000000001c */
        /* <DEDUP_REMOVED lines=16> */
[----:B------:R-:W-:Y:S01]  /*17e0*/  FADD.FTZ R118, R118, R29 ;  /* 0x0000001d76767221 */ /* 0x000fe20000010000 */
[-C--:B------:R-:W-:Y:S01]  /*17f0*/  FFMA.FTZ R86, R25, R29.reuse, R86 ;  /* 0x0000001d19567223 */ /* 0x080fe20000010056 */
[----:B------:R-:W-:Y:S01]  /*1800*/  FMUL.FTZ R26, R46, R29 ;  /* 0x0000001d2e1a7220 */ /* 0x000fe20000410000 */
[----:B------:R-:W-:Y:S01]  /*1810*/  FADD.FTZ R33, -R193, R32 ;  /* 0x00000020c1217221 */ /* 0x000fe20000010100 */
[----:B------:R-:W-:Y:S01]  /*1820*/  FMUL.FTZ R29, R198, R155 ;  /* 0x0000009bc61d7220 */ /* 0x000fe20000410000 */
[----:B------:R-:W-:Y:S01]  /*1830*/  SHF.L.U32 R158, R30, 0x10, RZ ;  /* 0x000000101e9e7819 */ /* 0x000fe200000006ff */
[----:B------:R-:W-:Y:S01]  /*1840*/  FADD.FTZ R122, R122, R31 ;  /* 0x0000001f7a7a7221 */ /* 0x000fe20000010000 */
[----:B------:R-:W-:Y:S01]  /*1850*/  FMUL.FTZ R32, R198, R33 ;  /* 0x00000021c6207220 */ /* 0x000fe20000410000 */
[-C--:B------:R-:W-:Y:S01]  /*1860*/  FFMA.FTZ R90, R29, R31.reuse, R90 ;  /* 0x0000001f1d5a7223 */ /* 0x080fe2000001005a */
[----:B------:R-:W-:Y:S01]  /*1870*/  FMUL.FTZ R30, R50, R31 ;  /* 0x0000001f321e7220 */ /* 0x000fe20000410000 */
[----:B------:R-:W-:Y:S01]  /*1880*/  FADD.FTZ R35, -R193, R152 ;  /* 0x00000098c1237221 */ /* 0x000fe20000010100 */
        /* <DEDUP_REMOVED lines=20> */
[----:B------:R-:W-:Y:S02]  /*19d0*/  FFMA.FTZ R153, R27, R28, R152 ;  /* 0x0000001c1b997223 */ /* 0x000fe40000010098 */
        /* <DEDUP_REMOVED lines=13> */
.L_x_3622:
[----:B------:R-:W-:Y:S05]  /*1ab0*/  BSYNC.RECONVERGENT B0 ;  /* 0x0000000000007941 */ /* 0x000fea0003800200 */
.L_x_3621:
        /* <DEDUP_REMOVED lines=14> */
[----:B--2---:R-:W-:-:S05]  /*1ba0*/  IMAD.WIDE.U32 R168, R209, 0x8, R168 ;  /* 0x00000008d1a87825 */ /* 0x004fca00078e00a8 */
[----:B------:R-:W5:Y:S01]  /*1bb0*/  LDG.E.64 R202, desc[UR4][R168.64] ;  /* 0x00000004a8ca7981 */ /* 0x000f62000c1e1b00 */
[----:B0-----:R-:W-:-:S05]  /*1bc0*/  @P0 IMAD.WIDE.U32 R170, R209, 0x10, R170 ;  /* 0x00000010d1aa0825 */ /* 0x001fca00078e00aa */
[----:B------:R0:W5:Y:S01]  /*1bd0*/  @P0 LDG.E.128 R148, desc[UR4][R170.64] ;  /* 0x00000004aa940981 */ /* 0x000162000c1e1d00 */
[C---:B---3--:R-:W-:Y:S02]  /*1be0*/  PRMT R163, R152.reuse, 0x7632, R163 ;  /* 0x0000763298a37816 */ /* 0x048fe400000000a3 */
[----:B0-----:R-:W-:Y:S02]  /*1bf0*/  SHF.L.U32 R170, R152, 0x10, RZ ;  /* 0x0000001098aa7819 */ /* 0x001fe400000006ff */
[----:B------:R-:W-:Y:S02]  /*1c00*/  PRMT R165, R153, 0x7632, R165 ;  /* 0x0000763299a57816 */ /* 0x000fe400000000a5 */
[----:B------:R-:W-:Y:S02]  /*1c10*/  SHF.L.U32 R152, R163, 0x10, RZ ;  /* 0x00000010a3987819 */ /* 0x000fe400000006ff */
[C---:B------:R-:W-:Y:S02]  /*1c20*/  PRMT R171, R154.reuse, 0x7632, R171 ;  /* 0x000076329aab7816 */ /* 0x040fe400000000ab */
[----:B------:R-:W-:Y:S01]  /*1c30*/  SHF.L.U32 R174, R154, 0x10, RZ ;  /* 0x000000109aae7819 */ /* 0x000fe200000006ff */
[----:B------:R-:W-:Y:S01]  /*1c40*/  FADD.FTZ R169, -R193, R152 ;  /* 0x00000098c1a97221 */ /* 0x000fe20000010100 */
[----:B------:R-:W-:-:S02]  /*1c50*/  PRMT R173, R155, 0x7632, R173 ;  /* 0x000076329bad7816 */ /* 0x000fc400000000ad */
[----:B------:R-:W-:Y:S02]  /*1c60*/  SHF.L.U32 R154, R165, 0x10, RZ ;  /* 0x00000010a59a7819 */ /* 0x000fe400000006ff */
[----:B------:R-:W-:Y:S02]  /*1c70*/  SHF.L.U32 R176, R155, 0x10, RZ ;  /* 0x000000109bb07819 */ /* 0x000fe400000006ff */
[----:B------:R-:W-:Y:S02]  /*1c80*/  SHF.L.U32 R168, R171, 0x10, RZ ;  /* 0x00000010aba87819 */ /* 0x000fe400000006ff */
[----:B------:R-:W-:Y:S01]  /*1c90*/  SHF.L.U32 R172, R153, 0x10, RZ ;  /* 0x0000001099ac7819 */ /* 0x000fe200000006ff */
[----:B------:R-:W-:Y:S01]  /*1ca0*/  FADD.FTZ R153, -R193, R170 ;  /* 0x000000aac1997221 */ /* 0x000fe20000010100 */
[C---:B----4-:R-:W-:Y:S02]  /*1cb0*/  PRMT R152, R156.reuse, 0x7632, R152 ;  /* 0x000076329c987816 */ /* 0x050fe40000000098 */
[----:B------:R-:W-:-:S02]  /*1cc0*/  SHF.L.U32 R155, R156, 0x10, RZ ;  /* 0x000000109c9b7819 */ /* 0x000fc400000006ff */
[----:B------:R-:W-:Y:S01]  /*1cd0*/  SHF.L.U32 R170, R173, 0x10, RZ ;  /* 0x00000010adaa7819 */ /* 0x000fe200000006ff */
[C---:B------:R-:W-:Y:S01]  /*1ce0*/  FADD.FTZ R173, -R193.reuse, R154 ;  /* 0x0000009ac1ad7221 */ /* 0x040fe20000010100 */
[C---:B------:R-:W-:Y:S01]  /*1cf0*/  FADD.FTZ R175, -R193.reuse, R174 ;  /* 0x000000aec1af7221 */ /* 0x040fe20000010100 */
[----:B------:R-:W-:Y:S01]  /*1d00*/  FADD.FTZ R209, -R193, R168 ;  /* 0x000000a8c1d17221 */ /* 0x000fe20000010100 */
[----:B------:R-:W-:Y:S01]  /*1d10*/  PRMT R171, R158, 0x7632, R171 ;  /* 0x000076329eab7816 */ /* 0x000fe200000000ab */
[----:B------:R-:W-:Y:S01]  /*1d20*/  FMUL.FTZ R168, R52, R155 ;  /* 0x0000009b34a87220 */ /* 0x000fe20000410000 */
[----:B------:R-:W-:Y:S01]  /*1d30*/  SHF.L.U32 R154, R152, 0x10, RZ ;  /* 0x00000010989a7819 */ /* 0x000fe200000006ff */
[----:B-----5:R-:W-:Y:S01]  /*1d40*/  FMUL.FTZ R163, R198, R153 ;  /* 0x00000099c6a37220 */ /* 0x020fe20000410000 */
[----:B------:R-:W-:Y:S02]  /*1d50*/  PRMT R174, R159, 0x7632, R174 ;  /* 0x000076329fae7816 */ /* 0x000fe400000000ae */
[----:B------:R-:W-:Y:S01]  /*1d60*/  SHF.L.U32 R177, R158, 0x10, RZ ;  /* 0x000000109eb17819 */ /* 0x000fe200000006ff */
[----:B------:R-:W-:Y:S01]  /*1d70*/  FADD.FTZ R152, R199, R168 ;  /* 0x000000a8c7987221 */ /* 0x000fe20000010000 */
[----:B------:R-:W-:-:S02]  /*1d80*/  PRMT R156, R157, 0x7632, R156 ;  /* 0x000076329d9c7816 */ /* 0x000fc4000000009c */
[----:B------:R-:W-:Y:S01]  /*1d90*/  SHF.L.U32 R158, R171, 0x10, RZ ;  /* 0x00000010ab9e7819 */ /* 0x000fe200000006ff */
[----:B------:R-:W-:Y:S01]  /*1da0*/  FMUL.FTZ R171, R53, R154 ;  /* 0x0000009a35ab7220 */ /* 0x000fe20000410000 */
[----:B------:R-:W-:Y:S01]  /*1db0*/  SHF.L.U32 R157, R157, 0x10, RZ ;  /* 0x000000109d9d7819 */ /* 0x000fe200000006ff */
[----:B------:R-:W-:Y:S01]  /*1dc0*/  FADD.FTZ R167, -R193, R172 ;  /* 0x000000acc1a77221 */ /* 0x000fe20000010100 */
[----:B------:R-:W-:Y:S01]  /*1dd0*/  SHF.L.U32 R210, R174, 0x10, RZ ;  /* 0x00000010aed27819 */ /* 0x000fe200000006ff */
[----:B------:R-:W-:Y:S01]  /*1de0*/  FMUL.FTZ R174, R198, R169 ;  /* 0x000000a9c6ae7220 */ /* 0x000fe20000410000 */
[----:B------:R-:W-:Y:S01]  /*1df0*/  FFMA.FTZ R153, R163, R168, R208 ;  /* 0x000000a8a3997223 */ /* 0x000fe200000100d0 */
[----:B------:R-:W-:Y:S01]  /*1e00*/  FADD.FTZ R213, -R193, R176 ;  /* 0x000000b0c1d57221 */ /* 0x000fe20000010100 */
[----:B------:R-:W-:Y:S01]  /*1e10*/  FADD.FTZ R92, R92, R155 ;  /* 0x0000009b5c5c7221 */ /* 0x000fe20000010000 */
[----:B------:R-:W-:Y:S01]  /*1e20*/  FFMA.FTZ R124, R163, R155, R124 ;  /* 0x0000009ba37c7223 */ /* 0x000fe2000001007c */
[----:B------:R-:W-:Y:S01]  /*1e30*/  FADD.FTZ R193, -R193, R170 ;  /* 0x000000aac1c17221 */ /* 0x000fe20000010100 */
[----:B------:R-:W-:Y:S01]  /*1e40*/  SHF.L.U32 R156, R156, 0x10, RZ ;  /* 0x000000109c9c7819 */ /* 0x000fe200000006ff */
[----:B------:R-:W-:Y:S01]  /*1e50*/  FADD.FTZ R155, R152, R171 ;  /* 0x000000ab989b7221 */ /* 0x000fe20000010000 */
[----:B------:R-:W-:Y:S01]  /*1e60*/  FMUL.FTZ R165, R198, R167 ;  /* 0x000000a7c6a57220 */ /* 0x000fe20000410000 */
[----:B------:R-:W-:Y:S01]  /*1e70*/  FMUL.FTZ R170, R54, R157 ;  /* 0x0000009d36aa7220 */ /* 0x000fe20000410000 */
[C---:B------:R-:W-:Y:S01]  /*1e80*/  FFMA.FTZ R152, R174.reuse, R171, R153 ;  /* 0x000000abae987223 */ /* 0x040fe20000010099 */
[----:B------:R-:W-:Y:S01]  /*1e90*/  FADD.FTZ R93, R93, R154 ;  /* 0x0000009a5d5d7221 */ /* 0x000fe20000010000 */
[----:B------:R-:W-:Y:S01]  /*1ea0*/  FFMA.FTZ R125, R174, R154, R125 ;  /* 0x0000009aae7d7223 */ /* 0x000fe2000001007d */
[C---:B------:R-:W-:Y:S01]  /*1eb0*/  FMUL.FTZ R176, R198.reuse, R173 ;  /* 0x000000adc6b07220 */ /* 0x040fe20000410000 */
[----:B------:R-:W-:Y:S01]  /*1ec0*/  FMUL.FTZ R173, R55, R156 ;  /* 0x0000009c37ad7220 */ /* 0x000fe20000410000 */
[----:B------:R-:W-:Y:S01]  /*1ed0*/  FADD.FTZ R154, R155, R170 ;  /* 0x000000aa9b9a7221 */ /* 0x000fe20000010000 */
[----:B------:R-:W-:Y:S01]  /*1ee0*/  FFMA.FTZ R153, R165, R170, R152 ;  /* 0x000000aaa5997223 */ /* 0x000fe20000010098 */
[----:B------:R-:W-:Y:S01]  /*1ef0*/  FMUL.FTZ R167, R198, R175 ;  /* 0x000000afc6a77220 */ /* 0x000fe20000410000 */
[----:B------:R-:W-:Y:S01]  /*1f00*/  FMUL.FTZ R172, R56, R177 ;  /* 0x000000b138ac7220 */ /* 0x000fe20000410000 */
[----:B------:R-:W-:Y:S01]  /*1f10*/  FADD.FTZ R155, R154, R173 ;  /* 0x000000ad9a9b7221 */ /* 0x000fe20000010000 */
[----:B------:R-:W-:Y:S01]  /*1f20*/  FFMA.FTZ R152, R176, R173, R153 ;  /* 0x000000adb0987223 */ /* 0x000fe20000010099 */
[----:B------:R-:W-:Y:S01]  /*1f30*/  SHF.L.U32 R159, R159, 0x10, RZ ;  /* 0x000000109f9f7819 */ /* 0x000fe200000006ff */
[C---:B------:R-:W-:Y:S01]  /*1f40*/  FMUL.FTZ R178, R198.reuse, R209 ;  /* 0x000000d1c6b27220 */ /* 0x040fe20000410000 */
[----:B------:R-:W-:Y:S01]  /*1f50*/  FMUL.FTZ R175, R57, R158 ;  /* 0x0000009e39af7220 */ /* 0x000fe20000410000 */
        /* <DEDUP_REMOVED lines=24> */
.L_x_3624:
[----:B------:R-:W-:Y:S05]  /*20e0*/  BSYNC.RECONVERGENT B0 ;  /* 0x0000000000007941 */ /* 0x000fea0003800200 */
.L_x_3623:
        /* <DEDUP_REMOVED lines=42> */
[----:B------:R-:W-:Y:S01]  /*2390*/  BSSY.RECONVERGENT B0, `(.L_x_3625) ;  /* 0x00004d4000007945 */ /* 0x000fe20003800200 */
[----:B------:R-:W-:Y:S02]  /*23a0*/  PRMT R215, R147, 0x7632, R215 ;  /* 0x0000763293d77816 */ /* 0x000fe400000000d7 */
[----:B------:R-:W-:Y:S02]  /*23b0*/  PRMT R213, R146, 0x7632, R213 ;  /* 0x0000763292d57816 */ /* 0x000fe400000000d5 */
[C---:B------:R-:W-:Y:S02]  /*23c0*/  PRMT R214, R145.reuse, 0x7632, R214 ;  /* 0x0000763291d67816 */ /* 0x040fe400000000d6 */
        /* <DEDUP_REMOVED lines=11> */
[----:B------:R-:W-:Y:S01]  /*2480*/  PRMT R159, R146, 0x7632, R159 ;  /* 0x00007632929f7816 */ /* 0x000fe2000000009f */
[----:B------:R-:W-:Y:S01]  /*2490*/  FMUL.FTZ R193, R152, UR10 ;  /* 0x0000000a98c17c20 */ /* 0x000fe20008410000 */
[----:B-1----:R-:W-:Y:S02]  /*24a0*/  PRMT R209, R150, 0x7632, R209 ;  /* 0x0000763296d17816 */ /* 0x002fe400000000d1 */
[----:B------:R-:W-:Y:S02]  /*24b0*/  PRMT R210, R149, 0x7632, R210 ;  /* 0x0000763295d27816 */ /* 0x000fe400000000d2 */
[----:B--2---:R-:W-:Y:S01]  /*24c0*/  @P0 SHF.L.U32 R192, R208, 0x10, RZ ;  /* 0x00000010d0c00819 */ /* 0x004fe200000006ff */
[----:B------:R-:W-:Y:S01]  /*24d0*/  FMUL.FTZ R208, R211, UR10 ;  /* 0x0000000ad3d07c20 */ /* 0x000fe20008410000 */
[----:B------:R-:W-:-:S02]  /*24e0*/  ISETP.NE.AND P0, PT, RZ, UR7, PT ;  /* 0x00000007ff007c0c */ /* 0x000fc4000bf05270 */
[----:B------:R-:W-:Y:S02]  /*24f0*/  PRMT R211, R148, 0x7632, R211 ;  /* 0x0000763294d37816 */ /* 0x000fe400000000d3 */
        /* <DEDUP_REMOVED lines=69> */
.L_x_3629:
[----:B------:R-:W-:Y:S01]  /*2950*/  FFMA.FTZ R132, R181, R193, R208 ;  /* 0x000000c1b5847223 */ /* 0x000fe200000100d0 */
[----:B------:R-:W-:-:S03]  /*2960*/  LOP3.LUT P0, RZ, R207, 0xff0000, RZ, 0xc0, !PT ;  /* 0x00ff0000cfff7812 */ /* 0x000fc6000780c0ff */
[----:B------:R-:W-:-:S04]  /*2970*/  FADD.FTZ R133, R179, -R132 ;  /* 0x80000084b3857221 */ /* 0x000fc80000010000 */
[----:B-----5:R-:W-:Y:S01]  /*2980*/  FMUL.FTZ R135, R198, R133 ;  /* 0x00000085c6877220 */ /* 0x020fe20000410000 */
[----:B------:R-:W-:-:S03]  /*2990*/  FFMA.FTZ R133, R166, R193, R208 ;  /* 0x000000c1a6857223 */ /* 0x000fc600000100d0 */
[----:B------:R-:W-:Y:S01]  /*29a0*/  FMUL.FTZ R132, R135, R192 ;  /* 0x000000c087847220 */ /* 0x000fe20000410000 */
[----:B------:R-:W-:-:S03]  /*29b0*/  FADD.FTZ R133, R164, -R133 ;  /* 0x80000085a4857221 */ /* 0x000fc60000010000 */
[----:B------:R-:W-:Y:S01]  /*29c0*/  FMUL.FTZ R132, R132, UR11 ;  /* 0x0000000b84847c20 */ /* 0x000fe20008410000 */
[----:B------:R-:W-:-:S04]  /*29d0*/  FMUL.FTZ R212, R198, R133 ;  /* 0x00000085c6d47220 */ /* 0x000fc80000410000 */
[----:B------:R-:W-:Y:S01]  /*29e0*/  FSEL R211, R132, RZ, P0 ;  /* 0x000000ff84d37208 */ /* 0x000fe20000000000 */
[----:B------:R-:W-:Y:S01]  /*29f0*/  FMUL.FTZ R132, R212, R192 ;  /* 0x000000c0d4847220 */ /* 0x000fe20000410000 */
[----:B------:R-:W-:Y:S02]  /*2a00*/  ISETP.GE.U32.AND P0, PT, R206, RZ, PT ;  /* 0x000000ffce00720c */ /* 0x000fe40003f06070 */
[----:B------:R-:W-:Y:S01]  /*2a10*/  F2FP.BF16.F32.PACK_AB R135, R212, R135 ;  /* 0x00000087d487723e */ /* 0x000fe200000010ff */
[----:B------:R-:W-:Y:S01]  /*2a20*/  FMUL.FTZ R132, R132, UR11 ;  /* 0x0000000b84847c20 */ /* 0x000fe20008410000 */
[----:B------:R-:W-:-:S04]  /*2a30*/  ISETP.GE.U32.AND.EX P0, PT, R207, 0x1000000, PT, P0 ;  /* 0x01000000cf00780c */ /* 0x000fc80003f06100 */
        /* <DEDUP_REMOVED lines=50> */
.L_x_3630:
[----:B------:R-:W0:Y:S08]  /*2d60*/  @P6 LDC.64 R158, c[0x0][0x478] ;  /* 0x00011e00ff9e6b82 */ /* 0x000e300000000a00 */
[----:B------:R-:W1:Y:S01]  /*2d70*/  LDC.64 R156, c[0x0][0x468] ;  /* 0x00011a00ff9c7b82 */ /* 0x000e620000000a00 */
[----:B0-----:R-:W-:-:S05]  /*2d80*/  @P6 IMAD.WIDE.U32 R158, R196, 0x10, R158 ;  /* 0x00000010c49e6825 */ /* 0x001fca00078e009e */
[----:B------:R0:W-:Y:S01]  /*2d90*/  @P6 STG.E.128 desc[UR4][R158.64], R132 ;  /* 0x000000849e006986 */ /* 0x0001e2000c101d04 */
[C---:B-1----:R-:W-:Y:S01]  /*2da0*/  IMAD.WIDE.U32 R156, R196.reuse, 0x10, R156 ;  /* 0x00000010c49c7825 */ /* 0x042fe200078e009c */
[----:B------:R-:W-:-:S04]  /*2db0*/  IADD3 R196, PT, PT, R196, 0x80, RZ ;  /* 0x00000080c4c47810 */ /* 0x000fc80007ffe0ff */
[----:B------:R0:W-:Y:S03]  /*2dc0*/  STG.E.128 desc[UR4][R156.64], R152 ;  /* 0x000000989c007986 */ /* 0x0001e6000c101d04 */
.L_x_3628:
[----:B------:R-:W-:Y:S05]  /*2dd0*/  BSYNC.RECONVERGENT B1 ;  /* 0x0000000000017941 */ /* 0x000fea0003800200 */
.L_x_3627:
        /* <DEDUP_REMOVED lines=71> */
.L_x_3633:
        /* <DEDUP_REMOVED lines=61> */
.L_x_3634:
[----:B------:R-:W0:Y:S08]  /*3620*/  @P6 LDC.64 R158, c[0x0][0x478] ;  /* 0x00011e00ff9e6b82 */ /* 0x000e300000000a00 */
[----:B------:R-:W1:Y:S01]  /*3630*/  LDC.64 R156, c[0x0][0x468] ;  /* 0x00011a00ff9c7b82 */ /* 0x000e620000000a00 */
[----:B0-----:R-:W-:-:S05]  /*3640*/  @P6 IMAD.WIDE.U32 R158, R196, 0x10, R158 ;  /* 0x00000010c49e6825 */ /* 0x001fca00078e009e */
[----:B------:R2:W-:Y:S01]  /*3650*/  @P6 STG.E.128 desc[UR4][R158.64], R132 ;  /* 0x000000849e006986 */ /* 0x0005e2000c101d04 */
[C---:B-1----:R-:W-:Y:S01]  /*3660*/  IMAD.WIDE.U32 R156, R196.reuse, 0x10, R156 ;  /* 0x00000010c49c7825 */ /* 0x042fe200078e009c */
[----:B------:R-:W-:-:S04]  /*3670*/  IADD3 R196, PT, PT, R196, 0x80, RZ ;  /* 0x00000080c4c47810 */ /* 0x000fc80007ffe0ff */
[----:B------:R2:W-:Y:S03]  /*3680*/  STG.E.128 desc[UR4][R156.64], R152 ;  /* 0x000000989c007986 */ /* 0x0005e6000c101d04 */
.L_x_3632:
[----:B------:R-:W-:Y:S05]  /*3690*/  BSYNC.RECONVERGENT B1 ;  /* 0x0000000000017941 */ /* 0x000fea0003800200 */
.L_x_3631:
        /* <DEDUP_REMOVED lines=71> */
.L_x_3637:
        /* <DEDUP_REMOVED lines=61> */
.L_x_3638:
[----:B------:R-:W0:Y:S08]  /*3ee0*/  @P6 LDC.64 R158, c[0x0][0x478] ;  /* 0x00011e00ff9e6b82 */ /* 0x000e300000000a00 */
[----:B------:R-:W1:Y:S01]  /*3ef0*/  LDC.64 R156, c[0x0][0x468] ;  /* 0x00011a00ff9c7b82 */ /* 0x000e620000000a00 */
[----:B0-----:R-:W-:-:S05]  /*3f00*/  @P6 IMAD.WIDE.U32 R158, R196, 0x10, R158 ;  /* 0x00000010c49e6825 */ /* 0x001fca00078e009e */
[----:B------:R3:W-:Y:S01]  /*3f10*/  @P6 STG.E.128 desc[UR4][R158.64], R132 ;  /* 0x000000849e006986 */ /* 0x0007e2000c101d04 */
[C---:B-1----:R-:W-:Y:S01]  /*3f20*/  IMAD.WIDE.U32 R156, R196.reuse, 0x10, R156 ;  /* 0x00000010c49c7825 */ /* 0x042fe200078e009c */
[----:B------:R-:W-:-:S04]  /*3f30*/  IADD3 R196, PT, PT, R196, 0x80, RZ ;  /* 0x00000080c4c47810 */ /* 0x000fc80007ffe0ff */
[----:B------:R3:W-:Y:S03]  /*3f40*/  STG.E.128 desc[UR4][R156.64], R152 ;  /* 0x000000989c007986 */ /* 0x0007e6000c101d04 */
.L_x_3636:
[----:B------:R-:W-:Y:S05]  /*3f50*/  BSYNC.RECONVERGENT B1 ;  /* 0x0000000000017941 */ /* 0x000fea0003800200 */
.L_x_3635:
        /* <DEDUP_REMOVED lines=70> */
.L_x_3640:
        /* <DEDUP_REMOVED lines=61> */
.L_x_3641:
[----:B------:R-:W0:Y:S08]  /*4790*/  @P6 LDC.64 R158, c[0x0][0x478] ;  /* 0x00011e00ff9e6b82 */ /* 0x000e300000000a00 */
[----:B------:R-:W1:Y:S01]  /*47a0*/  LDC.64 R156, c[0x0][0x468] ;  /* 0x00011a00ff9c7b82 */ /* 0x000e620000000a00 */
[----:B0-----:R-:W-:-:S05]  /*47b0*/  @P6 IMAD.WIDE.U32 R158, R196, 0x10, R158 ;  /* 0x00000010c49e6825 */ /* 0x001fca00078e009e */
[----:B------:R0:W-:Y:S01]  /*47c0*/  @P6 STG.E.128 desc[UR4][R158.64], R132 ;  /* 0x000000849e006986 */ /* 0x0001e2000c101d04 */
[----:B-1----:R-:W-:-:S05]  /*47d0*/  IMAD.WIDE.U32 R156, R196, 0x10, R156 ;  /* 0x00000010c49c7825 */ /* 0x002fca00078e009c */
[----:B------:R0:W-:Y:S01]  /*47e0*/  STG.E.128 desc[UR4][R156.64], R152 ;  /* 0x000000989c007986 */ /* 0x0001e2000c101d04 */
[----:B------:R-:W-:Y:S05]  /*47f0*/  BRA `(.L_x_3639) ;  /* 0x0000002800347947 */ /* 0x000fea0003800000 */
.L_x_3626:
        /* <DEDUP_REMOVED lines=11> */
[-CC-:B------:R-:W-:Y:S01]  /*48b0*/  FFMA.FTZ R156, R187, R193.reuse, R208.reuse ;  /* 0x000000c1bb9c7223 */ /* 0x180fe200000100d0 */
[----:B------:R-:W-:Y:S01]  /*48c0*/  FADD.FTZ R213, R164, -R155 ;  /* 0x8000009ba4d57221 */ /* 0x000fe20000010000 */
[-C--:B------:R-:W-:Y:S01]  /*48d0*/  FFMA.FTZ R154, R191, R193.reuse, R208 ;  /* 0x000000c1bf9a7223 */ /* 0x080fe200000100d0 */
[----:B-----5:R-:W-:Y:S01]  /*48e0*/  FFMA.FTZ R153, R198, R152, R153 ;  /* 0x00000098c6997223 */ /* 0x020fe20000010099 */
[----:B------:R-:W-:Y:S01]  /*48f0*/  PRMT R152, R139, 0x7632, R152 ;  /* 0x000076328b987816 */ /* 0x000fe20000000098 */
[----:B------:R-:W-:Y:S01]  /*4900*/  FADD.FTZ R156, R185, -R156 ;  /* 0x8000009cb99c7221 */ /* 0x000fe20000010000 */
[----:B------:R-:W-:Y:S01]  /*4910*/  FFMA.FTZ R214, R184, R193, R208 ;  /* 0x000000c1b8d67223 */ /* 0x000fe200000100d0 */
[-C--:B------:R-:W-:Y:S01]  /*4920*/  FMUL.FTZ R153, R153, R192.reuse ;  /* 0x000000c099997220 */ /* 0x080fe20000410000 */
[----:B------:R-:W-:Y:S01]  /*4930*/  SHF.L.U32 R157, R152, 0x10, RZ ;  /* 0x00000010989d7819 */ /* 0x000fe200000006ff */
[----:B------:R-:W-:Y:S01]  /*4940*/  FADD.FTZ R154, R189, -R154 ;  /* 0x8000009abd9a7221 */ /* 0x000fe20000010000 */
[----:B------:R-:W-:Y:S01]  /*4950*/  PRMT R152, R138, 0x7632, R152 ;  /* 0x000076328a987816 */ /* 0x000fe20000000098 */
[----:B------:R-:W-:Y:S01]  /*4960*/  FMUL.FTZ R153, R153, UR11 ;  /* 0x0000000b99997c20 */ /* 0x000fe20008410000 */
[----:B------:R-:W-:Y:S01]  /*4970*/  FADD.FTZ R214, R183, -R214 ;  /* 0x800000d6b7d67221 */ /* 0x000fe20000010000 */
[----:B------:R-:W-:Y:S01]  /*4980*/  FFMA.FTZ R213, R198, R213, R157 ;  /* 0x000000d5c6d57223 */ /* 0x000fe2000001009d */
[----:B------:R-:W-:Y:S01]  /*4990*/  SHF.L.U32 R157, R138, 0x10, RZ ;  /* 0x000000108a9d7819 */ /* 0x000fe200000006ff */
[-CC-:B------:R-:W-:Y:S01]  /*49a0*/  FFMA.FTZ R219, R188, R193.reuse, R208.reuse ;  /* 0x000000c1bcdb7223 */ /* 0x180fe200000100d0 */
[----:B------:R-:W-:Y:S01]  /*49b0*/  FSEL R155, R153, RZ, P0 ;  /* 0x000000ff999b7208 */ /* 0x000fe20000000000 */
[----:B------:R-:W-:Y:S01]  /*49c0*/  FMUL.FTZ R213, R213, R192 ;  /* 0x000000c0d5d57220 */ /* 0x000fe20000410000 */
[----:B------:R-:W-:Y:S01]  /*49d0*/  ISETP.GE.U32.AND P0, PT, R206, RZ, PT ;  /* 0x000000ffce00720c */ /* 0x000fe20003f06070 */
[----:B------:R-:W-:Y:S01]  /*49e0*/  FFMA.FTZ R217, R194, R193, R208 ;  /* 0x000000c1c2d97223 */ /* 0x000fe200000100d0 */
        /* <DEDUP_REMOVED lines=52> */
.L_x_3644:
[----:B------:R-:W-:Y:S05]  /*4d30*/  BSYNC.RECONVERGENT B1 ;  /* 0x0000000000017941 */ /* 0x000fea0003800200 */
.L_x_3643:
        /* <DEDUP_REMOVED lines=79> */
.L_x_3646:
[----:B------:R-:W-:Y:S05]  /*5230*/  BSYNC.RECONVERGENT B1 ;  /* 0x0000000000017941 */ /* 0x000fea0003800200 */
.L_x_3645:
[----:B------:R-:W-:Y:S04]  /*5240*/  BSSY.RECONVERGENT B1, `(.L_x_3647) ;  /* 0x000004c000017945 */ /* 0x000fe80003800200 */
[----:B------:R-:W-:Y:S05]  /*5250*/  @!P4 BRA `(.L_x_3648) ;  /* 0x000000040028c947 */ /* 0x000fea0003800000 */
[-CC-:B01----:R-:W-:Y:S01]  /*5260*/  FFMA.FTZ R155, R29, R193.reuse, R208.reuse ;  /* 0x000000c11d9b7223 */ /* 0x183fe200000100d0 */
[----:B------:R-:W-:Y:S01]  /*5270*/  SHF.L.U32 R153, R147, 0x10, RZ ;  /* 0x0000001093997819 */ /* 0x000fe200000006ff */
[-CC-:B------:R-:W-:Y:S01]  /*5280*/  FFMA.FTZ R154, R162, R193.reuse, R208.reuse ;  /* 0x000000c1a29a7223 */ /* 0x180fe200000100d0 */
[----:B------:R-:W-:Y:S01]  /*5290*/  FFMA.FTZ R157, R27, R193, R208 ;  /* 0x000000c11b9d7223 */ /* 0x000fe200000100d0 */
[----:B------:R-:W-:Y:S01]  /*52a0*/  FADD.FTZ R155, R30, -R155 ;  /* 0x8000009b1e9b7221 */ /* 0x000fe20000010000 */
[----:B------:R-:W-:Y:S01]  /*52b0*/  LOP3.LUT P0, RZ, R201, 0xff0000, RZ, 0xc0, !PT ;  /* 0x00ff0000c9ff7812 */ /* 0x000fe2000780c0ff */
[----:B------:R-:W-:Y:S01]  /*52c0*/  FADD.FTZ R156, R161, -R154 ;  /* 0x8000009aa19c7221 */ /* 0x000fe20000010000 */
[----:B------:R-:W-:Y:S01]  /*52d0*/  FADD.FTZ R154, R28, -R157 ;  /* 0x8000009d1c9a7221 */ /* 0x000fe20000010000 */
[----:B-----5:R-:W-:Y:S01]  /*52e0*/  FFMA.FTZ R153, R198, R155, R153 ;  /* 0x0000009bc6997223 */ /* 0x020fe20000010099 */
[----:B------:R-:W-:Y:S01]  /*52f0*/  SHF.L.U32 R155, R158, 0x10, RZ ;  /* 0x000000109e9b7819 */ /* 0x000fe200000006ff */
[----:B------:R-:W-:Y:S01]  /*5300*/  FFMA.FTZ R157, R25, R193, R208 ;  /* 0x000000c1199d7223 */ /* 0x000fe200000100d0 */
[----:B------:R-:W-:Y:S01]  /*5310*/  SHF.L.U32 R159, R159, 0x10, RZ ;  /* 0x000000109f9f7819 */ /* 0x000fe200000006ff */
[----:B------:R-:W-:Y:S01]  /*5320*/  FMUL.FTZ R152, R153, R192 ;  /* 0x000000c099987220 */ /* 0x000fe20000410000 */
[----:B------:R-:W-:Y:S01]  /*5330*/  SHF.L.U32 R153, R146, 0x10, RZ ;  /* 0x0000001092997819 */ /* 0x000fe200000006ff */
[----:B------:R-:W-:-:S02]  /*5340*/  FFMA.FTZ R155, R198, R156, R155 ;  /* 0x0000009cc69b7223 */ /* 0x000fc4000001009b */
[----:B------:R-:W-:Y:S02]  /*5350*/  FMUL.FTZ R152, R152, UR11 ;  /* 0x0000000b98987c20 */ /* 0x000fe40008410000 */
[----:B------:R-:W-:Y:S01]  /*5360*/  FMUL.FTZ R155, R155, R192 ;  /* 0x000000c09b9b7220 */ /* 0x000fe20000410000 */
[----:B------:R-:W-:Y:S01]  /*5370*/  FFMA.FTZ R213, R198, R154, R153 ;  /* 0x0000009ac6d57223 */ /* 0x000fe20000010099 */
[----:B------:R-:W-:Y:S01]  /*5380*/  SHF.L.U32 R153, R145, 0x10, RZ ;  /* 0x0000001091997819 */ /* 0x000fe200000006ff */
[----:B------:R-:W-:Y:S01]  /*5390*/  FADD.FTZ R154, R26, -R157 ;  /* 0x8000009d1a9a7221 */ /* 0x000fe20000010000 */
[----:B------:R-:W-:Y:S01]  /*53a0*/  FSEL R214, R152, RZ, P0 ;  /* 0x000000ff98d67208 */ /* 0x000fe20000000000 */
[-C--:B------:R-:W-:Y:S01]  /*53b0*/  FFMA.FTZ R152, R160, R193.reuse, R208 ;  /* 0x000000c1a0987223 */ /* 0x080fe200000100d0 */
[----:B------:R-:W-:Y:S01]  /*53c0*/  ISETP.GE.U32.AND P0, PT, R200, RZ, PT ;  /* 0x000000ffc800720c */ /* 0x000fe20003f06070 */
[----:B------:R-:W-:Y:S01]  /*53d0*/  FMUL.FTZ R213, R213, R192 ;  /* 0x000000c0d5d57220 */ /* 0x000fe20000410000 */
[----:B------:R-:W-:Y:S01]  /*53e0*/  FFMA.FTZ R157, R198, R154, R153 ;  /* 0x0000009ac69d7223 */ /* 0x000fe20000010099 */
[----:B------:R-:W-:Y:S01]  /*53f0*/  FADD.FTZ R156, R35, -R152 ;  /* 0x80000098239c7221 */ /* 0x000fe20000010000 */
[----:B------:R-:W-:Y:S01]  /*5400*/  FMUL.FTZ R152, R155, UR11 ;  /* 0x0000000b9b987c20 */ /* 0x000fe20008410000 */
[----:B------:R-:W-:Y:S01]  /*5410*/  ISETP.GE.U32.AND.EX P0, PT, R201, 0x1000000, PT, P0 ;  /* 0x01000000c900780c */ /* 0x000fe20003f06100 */
[-CC-:B------:R-:W-:Y:S01]  /*5420*/  FFMA.FTZ R154, R32, R193.reuse, R208.reuse ;  /* 0x000000c1209a7223 */ /* 0x180fe200000100d0 */
[----:B------:R-:W-:Y:S01]  /*5430*/  FFMA.FTZ R159, R198, R156, R159 ;  /* 0x0000009cc69f7223 */ /* 0x000fe2000001009f */
[-C--:B------:R-:W-:Y:S01]  /*5440*/  FFMA.FTZ R156, R34, R193.reuse, R208 ;  /* 0x000000c1229c7223 */ /* 0x080fe200000100d0 */
[----:B------:R-:W-:Y:S01]  /*5450*/  FSEL R217, R152, RZ, P0 ;  /* 0x000000ff98d97208 */ /* 0x000fe20000000000 */
[----:B------:R-:W-:Y:S01]  /*5460*/  FMUL.FTZ R213, R213, UR11 ;  /* 0x0000000bd5d57c20 */ /* 0x000fe20008410000 */
[----:B------:R-:W-:Y:S01]  /*5470*/  PRMT R152, R144, 0x7632, R152 ;  /* 0x0000763290987816 */ /* 0x000fe20000000098 */
[-C--:B------:R-:W-:Y:S01]  /*5480*/  FMUL.FTZ R159, R159, R192.reuse ;  /* 0x000000c09f9f7220 */ /* 0x080fe20000410000 */
[----:B------:R-:W-:Y:S01]  /*5490*/  LOP3.LUT P0, RZ, R201, 0xff, RZ, 0xc0, !PT ;  /* 0x000000ffc9ff7812 */ /* 0x000fe2000780c0ff */
[----:B------:R-:W-:Y:S01]  /*54a0*/  FADD.FTZ R158, R33, -R156 ;  /* 0x8000009c219e7221 */ /* 0x000fe20000010000 */
[----:B------:R-:W-:Y:S01]  /*54b0*/  SHF.L.U32 R155, R212, 0x10, RZ ;  /* 0x00000010d49b7819 */ /* 0x000fe200000006ff */
[----:B------:R-:W-:Y:S01]  /*54c0*/  FADD.FTZ R156, R31, -R154 ;  /* 0x8000009a1f9c7221 */ /* 0x000fe20000010000 */
[----:B------:R-:W-:Y:S01]  /*54d0*/  SHF.L.U32 R153, R152, 0x10, RZ ;  /* 0x0000001098997819 */ /* 0x000fe200000006ff */
[----:B------:R-:W-:Y:S01]  /*54e0*/  FMUL.FTZ R152, R159, UR11 ;  /* 0x0000000b9f987c20 */ /* 0x000fe20008410000 */
[----:B------:R-:W-:Y:S01]  /*54f0*/  FSEL R154, R213, RZ, P0 ;  /* 0x000000ffd59a7208 */ /* 0x000fe20000000000 */
[----:B------:R-:W-:Y:S01]  /*5500*/  FMUL.FTZ R157, R157, R192 ;  /* 0x000000c09d9d7220 */ /* 0x000fe20000410000 */
[----:B------:R-:W-:Y:S01]  /*5510*/  LOP3.LUT P0, RZ, R201, 0xff00, RZ, 0xc0, !PT ;  /* 0x0000ff00c9ff7812 */ /* 0x000fe2000780c0ff */
[C---:B------:R-:W-:Y:S01]  /*5520*/  FFMA.FTZ R159, R198.reuse, R158, R155 ;  /* 0x0000009ec69f7223 */ /* 0x040fe2000001009b */
[----:B------:R-:W-:Y:S01]  /*5530*/  FFMA.FTZ R155, R198, R156, R153 ;  /* 0x0000009cc69b7223 */ /* 0x000fe20000010099 */
[----:B------:R-:W-:Y:S01]  /*5540*/  FFMA.FTZ R213, R23, R193, R208 ;  /* 0x000000c117d57223 */ /* 0x000fe200000100d0 */
[----:B------:R-:W-:Y:S01]  /*5550*/  FSEL R215, R152, RZ, P0 ;  /* 0x000000ff98d77208 */ /* 0x000fe20000000000 */
[----:B------:R-:W-:Y:S01]  /*5560*/  FMUL.FTZ R152, R157, UR11 ;  /* 0x0000000b9d987c20 */ /* 0x000fe20008410000 */
[----:B------:R-:W-:Y:S01]  /*5570*/  LOP3.LUT P0, RZ, R200, 0xff0000, RZ, 0xc0, !PT ;  /* 0x00ff0000c8ff7812 */ /* 0x000fe2000780c0ff */
[----:B------:R-:W0:Y:S01]  /*5580*/  LDC.64 R156, c[0x0][0x468] ;  /* 0x00011a00ff9c7b82 */ /* 0x000e220000000a00 */
[-C--:B------:R-:W-:Y:S01]  /*5590*/  FMUL.FTZ R159, R159, R192.reuse ;  /* 0x000000c09f9f7220 */ /* 0x080fe20000410000 */
[----:B------:R-:W-:Y:S01]  /*55a0*/  SHF.L.U32 R153, R144, 0x10, RZ ;  /* 0x0000001090997819 */ /* 0x000fe200000006ff */
[----:B------:R-:W-:Y:S01]  /*55b0*/  FADD.FTZ R213, R24, -R213 ;  /* 0x800000d518d57221 */ /* 0x000fe20000010000 */
[----:B------:R-:W-:Y:S01]  /*55c0*/  FSEL R158, R152, RZ, P0 ;  /* 0x000000ff989e7208 */ /* 0x000fe20000000000 */
[----:B------:R-:W-:Y:S01]  /*55d0*/  FMUL.FTZ R159, R159, UR11 ;  /* 0x0000000b9f9f7c20 */ /* 0x000fe20008410000 */
[----:B------:R-:W-:Y:S01]  /*55e0*/  FMUL.FTZ R155, R155, R192 ;  /* 0x000000c09b9b7220 */ /* 0x000fe20000410000 */
        /* <DEDUP_REMOVED lines=8> */
[----:B------:R-:W-:Y:S02]  /*5670*/  FSEL R159, R155, RZ, P0 ;  /* 0x000000ff9b9f7208 */ /* 0x000fe40000000000 */
[----:B------:R-:W-:Y:S02]  /*5680*/  LOP3.LUT P0, RZ, R200, 0xff, RZ, 0xc0, !PT ;  /* 0x000000ffc8ff7812 */ /* 0x000fe4000780c0ff */
[----:B------:R-:W-:Y:S02]  /*5690*/  F2FP.BF16.F32.PACK_AB R155, R217, R214 ;  /* 0x000000d6d99b723e */ /* 0x000fe400000010ff */
[----:B------:R-:W-:Y:S01]  /*56a0*/  FSEL R152, R153, RZ, P0 ;  /* 0x000000ff99987208 */ /* 0x000fe20000000000 */
[----:B0-----:R-:W-:Y:S01]  /*56b0*/  IMAD.WIDE.U32 R156, R196, 0x10, R156 ;  /* 0x00000010c49c7825 */ /* 0x001fe200078e009c */
[----:B------:R-:W-:Y:S02]  /*56c0*/  F2FP.BF16.F32.PACK_AB R153, R213, R158 ;  /* 0x0000009ed599723e */ /* 0x000fe400000010ff */
[----:B------:R-:W-:-:S02]  /*56d0*/  F2FP.BF16.F32.PACK_AB R152, R159, R152 ;  /* 0x000000989f98723e */ /* 0x000fc400000010ff */
[----:B------:R-:W-:-:S03]  /*56e0*/  IADD3 R196, PT, PT, R196, 0x80, RZ ;  /* 0x00000080c4c47810 */ /* 0x000fc60007ffe0ff */
[----:B------:R2:W-:Y:S04]  /*56f0*/  STG.E.128 desc[UR4][R156.64], R152 ;  /* 0x000000989c007986 */ /* 0x0005e8000c101d04 */
.L_x_3648:
[----:B------:R-:W-:Y:S05]  /*5700*/  BSYNC.RECONVERGENT B1 ;  /* 0x0000000000017941 */ /* 0x000fea0003800200 */
.L_x_3647:
        /* <DEDUP_REMOVED lines=74> */
.L_x_3642:
[----:B------:R-:W-:Y:S04]  /*5bb0*/  BSSY.RECONVERGENT B1, `(.L_x_3649) ;  /* 0x0000056000017945 */ /* 0x000fe80003800200 */
[----:B------:R-:W-:Y:S05]  /*5bc0*/  @!P2 BRA `(.L_x_3650) ;  /* 0x000000040050a947 */ /* 0x000fea0003800000 */
[-CC-:B------:R-:W-:Y:S01]  /*5bd0*/  FFMA.FTZ R132, R181, R193.reuse, R208.reuse ;  /* 0x000000c1b5847223 */ /* 0x180fe200000100d0 */
[----:B------:R-:W-:Y:S01]  /*5be0*/  SHF.L.U32 R133, R139, 0x10, RZ ;  /* 0x000000108b857819 */ /* 0x000fe200000006ff */
[-C--:B------:R-:W-:Y:S01]  /*5bf0*/  FFMA.FTZ R153, R166, R193.reuse, R208 ;  /* 0x000000c1a6997223 */ /* 0x080fe200000100d0 */
[----:B------:R-:W-:Y:S01]  /*5c00*/  SHF.L.U32 R134, R138, 0x10, RZ ;  /* 0x000000108a867819 */ /* 0x000fe200000006ff */
[----:B------:R-:W-:Y:S01]  /*5c10*/  FADD.FTZ R135, R179, -R132 ;  /* 0x80000084b3877221 */ /* 0x000fe20000010000 */
[--C-:B------:R-:W-:Y:S01]  /*5c20*/  FFMA.FTZ R132, R187, R193, R208.reuse ;  /* 0x000000c1bb847223 */ /* 0x100fe200000100d0 */
[----:B------:R-:W-:Y:S01]  /*5c30*/  FADD.FTZ R153, R164, -R153 ;  /* 0x80000099a4997221 */ /* 0x000fe20000010000 */
[----:B------:R-:W-:Y:S01]  /*5c40*/  LOP3.LUT P0, RZ, R207, 0xff0000, RZ, 0xc0, !PT ;  /* 0x00ff0000cfff7812 */ /* 0x000fe2000780c0ff */
[--C-:B-----5:R-:W-:Y:S01]  /*5c50*/  FFMA.FTZ R135, R198, R135, R133.reuse ;  /* 0x00000087c6877223 */ /* 0x120fe20000010085 */
[----:B------:R-:W-:Y:S01]  /*5c60*/  PRMT R133, R139, 0x7632, R133 ;  /* 0x000076328b857816 */ /* 0x000fe20000000085 */
[-C--:B------:R-:W-:Y:S01]  /*5c70*/  FFMA.FTZ R156, R184, R193.reuse, R208 ;  /* 0x000000c1b89c7223 */ /* 0x080fe200000100d0 */
[----:B------:R-:W-:Y:S01]  /*5c80*/  SHF.L.U32 R154, R137, 0x10, RZ ;  /* 0x00000010899a7819 */ /* 0x000fe200000006ff */
[-C--:B------:R-:W-:Y:S01]  /*5c90*/  FMUL.FTZ R152, R135, R192.reuse ;  /* 0x000000c087987220 */ /* 0x080fe20000410000 */
[----:B------:R-:W-:Y:S01]  /*5ca0*/  SHF.L.U32 R155, R133, 0x10, RZ ;  /* 0x00000010859b7819 */ /* 0x000fe200000006ff */
[----:B------:R-:W-:Y:S01]  /*5cb0*/  FADD.FTZ R133, R185, -R132 ;  /* 0x80000084b9857221 */ /* 0x000fe20000010000 */
[----:B------:R-:W-:Y:S01]  /*5cc0*/  FADD.FTZ R159, R183, -R156 ;  /* 0x8000009cb79f7221 */ /* 0x000fe20000010000 */
[----:B------:R-:W-:Y:S01]  /*5cd0*/  FMUL.FTZ R152, R152, UR11 ;  /* 0x0000000b98987c20 */ /* 0x000fe20008410000 */
[----:B------:R-:W-:Y:S01]  /*5ce0*/  FFMA.FTZ R157, R188, R193, R208 ;  /* 0x000000c1bc9d7223 */ /* 0x000fe200000100d0 */
[----:B------:R-:W-:Y:S01]  /*5cf0*/  FFMA.FTZ R132, R198, R153, R155 ;  /* 0x00000099c6847223 */ /* 0x000fe2000001009b */
[----:B------:R-:W-:Y:S01]  /*5d00*/  PRMT R153, R138, 0x7632, R153 ;  /* 0x000076328a997816 */ /* 0x000fe20000000099 */
[----:B------:R-:W-:Y:S01]  /*5d10*/  FFMA.FTZ R133, R198, R133, R134 ;  /* 0x00000085c6857223 */ /* 0x000fe20000010086 */
[----:B------:R-:W-:Y:S01]  /*5d20*/  FFMA.FTZ R134, R191, R193, R208 ;  /* 0x000000c1bf867223 */ /* 0x000fe200000100d0 */
[----:B------:R-:W-:Y:S01]  /*5d30*/  FSEL R155, R152, RZ, P0 ;  /* 0x000000ff989b7208 */ /* 0x000fe20000000000 */
[-C--:B------:R-:W-:Y:S01]  /*5d40*/  FMUL.FTZ R156, R132, R192.reuse ;  /* 0x000000c0849c7220 */ /* 0x080fe20000410000 */
[----:B------:R-:W-:Y:S01]  /*5d50*/  SHF.L.U32 R217, R153, 0x10, RZ ;  /* 0x0000001099d97819 */ /* 0x000fe200000006ff */
[----:B------:R-:W-:Y:S01]  /*5d60*/  FADD.FTZ R153, R189, -R134 ;  /* 0x80000086bd997221 */ /* 0x000fe20000010000 */
[----:B------:R-:W-:Y:S01]  /*5d70*/  PRMT R152, R137, 0x7632, R152 ;  /* 0x0000763289987816 */ /* 0x000fe20000000098 */
[----:B------:R-:W-:Y:S01]  /*5d80*/  FADD.FTZ R157, R186, -R157 ;  /* 0x8000009dba9d7221 */ /* 0x000fe20000010000 */
[----:B------:R-:W-:Y:S01]  /*5d90*/  ISETP.GE.U32.AND P0, PT, R206, RZ, PT ;  /* 0x000000ffce00720c */ /* 0x000fe20003f06070 */
[----:B------:R-:W-:Y:S01]  /*5da0*/  FFMA.FTZ R221, R198, R159, R217 ;  /* 0x0000009fc6dd7223 */ /* 0x000fe200000100d9 */
[----:B------:R-:W-:Y:S01]  /*5db0*/  SHF.L.U32 R152, R152, 0x10, RZ ;  /* 0x0000001098987819 */ /* 0x000fe200000006ff */
[----:B------:R-:W-:Y:S01]  /*5dc0*/  FMUL.FTZ R156, R156, UR11 ;  /* 0x0000000b9c9c7c20 */ /* 0x000fe20008410000 */
[C---:B------:R-:W-:Y:S01]  /*5dd0*/  FFMA.FTZ R217, R198.reuse, R153, R154 ;  /* 0x00000099c6d97223 */ /* 0x040fe2000001009a */
[----:B------:R-:W-:Y:S01]  /*5de0*/  ISETP.GE.U32.AND.EX P0, PT, R207, 0x1000000, PT, P0 ;  /* 0x01000000cf00780c */ /* 0x000fe20003f06100 */
[-C--:B------:R-:W-:Y:S01]  /*5df0*/  FMUL.FTZ R153, R133, R192.reuse ;  /* 0x000000c085997220 */ /* 0x080fe20000410000 */
[----:B------:R-:W-:Y:S01]  /*5e00*/  FFMA.FTZ R218, R198, R157, R152 ;  /* 0x0000009dc6da7223 */ /* 0x000fe20000010098 */
[-C--:B------:R-:W-:Y:S01]  /*5e10*/  FFMA.FTZ R159, R194, R193.reuse, R208 ;  /* 0x000000c1c29f7223 */ /* 0x080fe200000100d0 */
[----:B------:R-:W-:Y:S01]  /*5e20*/  FSEL R222, R156, RZ, P0 ;  /* 0x000000ff9cde7208 */ /* 0x000fe20000000000 */
[----:B------:R-:W-:Y:S01]  /*5e30*/  FMUL.FTZ R154, R153, UR11 ;  /* 0x0000000b999a7c20 */ /* 0x000fe20008410000 */
[----:B------:R-:W-:Y:S01]  /*5e40*/  PRMT R152, R136, 0x7632, R152 ;  /* 0x0000763288987816 */ /* 0x000fe20000000098 */
[-C--:B------:R-:W-:Y:S01]  /*5e50*/  FMUL.FTZ R156, R221, R192.reuse ;  /* 0x000000c0dd9c7220 */ /* 0x080fe20000410000 */
[----:B------:R-:W-:Y:S01]  /*5e60*/  LOP3.LUT P0, RZ, R207, 0xff, RZ, 0xc0, !PT ;  /* 0x000000ffcfff7812 */ /* 0x000fe2000780c0ff */
[----:B------:R-:W-:Y:S01]  /*5e70*/  FFMA.FTZ R134, R197, R193, R208 ;  /* 0x000000c1c5867223 */ /* 0x000fe200000100d0 */
[----:B------:R-:W-:Y:S01]  /*5e80*/  FADD.FTZ R159, R190, -R159 ;  /* 0x8000009fbe9f7221 */ /* 0x000fe20000010000 */
[----:B------:R-:W-:Y:S01]  /*5e90*/  SHF.L.U32 R152, R152, 0x10, RZ ;  /* 0x0000001098987819 */ /* 0x000fe200000006ff */
[----:B------:R-:W-:Y:S01]  /*5ea0*/  FMUL.FTZ R156, R156, UR11 ;  /* 0x0000000b9c9c7c20 */ /* 0x000fe20008410000 */
[----:B------:R-:W-:Y:S01]  /*5eb0*/  SHF.L.U32 R157, R136, 0x10, RZ ;  /* 0x00000010889d7819 */ /* 0x000fe200000006ff */
[----:B------:R-:W-:Y:S01]  /*5ec0*/  FADD.FTZ R153, R195, -R134 ;  /* 0x80000086c3997221 */ /* 0x000fe20000010000 */
[----:B------:R-:W-:Y:S01]  /*5ed0*/  FSEL R220, R154, RZ, P0 ;  /* 0x000000ff9adc7208 */ /* 0x000fe20000000000 */
[-C--:B------:R-:W-:Y:S01]  /*5ee0*/  FMUL.FTZ R134, R217, R192.reuse ;  /* 0x000000c0d9867220 */ /* 0x080fe20000410000 */
[----:B------:R-:W-:Y:S01]  /*5ef0*/  LOP3.LUT P0, RZ, R207, 0xff00, RZ, 0xc0, !PT ;  /* 0x0000ff00cfff7812 */ /* 0x000fe2000780c0ff */
[C---:B------:R-:W-:Y:S01]  /*5f00*/  FFMA.FTZ R154, R198.reuse, R159, R152 ;  /* 0x0000009fc69a7223 */ /* 0x040fe20000010098 */
        /* <DEDUP_REMOVED lines=11> */
[----:B------:R-:W-:Y:S01]  /*5fc0*/  FMUL.FTZ R152, R154, R192 ;  /* 0x000000c09a987220 */ /* 0x000fe20000410000 */
[----:B------:R-:W-:Y:S01]  /*5fd0*/  LOP3.LUT P0, RZ, R206, 0xff000000, RZ, 0xc0, !PT ;  /* 0xff000000ceff7812 */ /* 0x000fe2000780c0ff */
[----:B------:R-:W-:Y:S01]  /*5fe0*/  FMUL.FTZ R134, R134, UR11 ;  /* 0x0000000b86867c20 */ /* 0x000fe20008410000 */
        /* <DEDUP_REMOVED lines=9> */
[----:B------:R-:W-:Y:S02]  /*6080*/  F2FP.BF16.F32.PACK_AB R133, R218, R217 ;  /* 0x000000d9da85723e */ /* 0x000fe400000010ff */
[----:B------:R-:W-:-:S02]  /*6090*/  FSEL R217, R212, RZ, P0 ;  /* 0x000000ffd4d97208 */ /* 0x000fc40000000000 */
[----:B------:R-:W-:Y:S01]  /*60a0*/  F2FP.BF16.F32.PACK_AB R154, R223, R220 ;  /* 0x000000dcdf9a723e */ /* 0x000fe200000010ff */
[C---:B-1----:R-:W-:Y:S01]  /*60b0*/  IMAD.WIDE.U32 R156, R196.reuse, 0x10, R156 ;  /* 0x00000010c49c7825 */ /* 0x042fe200078e009c */
[----:B------:R-:W-:Y:S01]  /*60c0*/  F2FP.BF16.F32.PACK_AB R153, R219, R216 ;  /* 0x000000d8db99723e */ /* 0x000fe200000010ff */
[----:B------:R0:W-:Y:S01]  /*60d0*/  STG.E.128 desc[UR4][R158.64], R132 ;  /* 0x000000849e007986 */ /* 0x0001e2000c101d04 */
[----:B------:R-:W-:Y:S02]  /*60e0*/  F2FP.BF16.F32.PACK_AB R152, R217, R152 ;  /* 0x00000098d998723e */ /* 0x000fe400000010ff */
[----:B------:R-:W-:-:S03]  /*60f0*/  IADD3 R196, PT, PT, R196, 0x80, RZ ;  /* 0x00000080c4c47810 */ /* 0x000fc60007ffe0ff */
[----:B------:R0:W-:Y:S04]  /*6100*/  STG.E.128 desc[UR4][R156.64], R152 ;  /* 0x000000989c007986 */ /* 0x0001e8000c101d04 */
.L_x_3650:
[----:B------:R-:W-:Y:S05]  /*6110*/  BSYNC.RECONVERGENT B1 ;  /* 0x0000000000017941 */ /* 0x000fea0003800200 */
.L_x_3649:
        /* <DEDUP_REMOVED lines=11> */
[-C--:B------:R-:W-:Y:S01]  /*61d0*/  FFMA.FTZ R133, R11, R193.reuse, R208 ;  /* 0x000000c10b857223 */ /* 0x080fe200000100d0 */
[----:B------:R-:W-:Y:S01]  /*61e0*/  PRMT R156, R142, 0x7632, R156 ;  /* 0x000076328e9c7816 */ /* 0x000fe2000000009c */
[----:B------:R-:W-:Y:S01]  /*61f0*/  FFMA.FTZ R158, R20, R193, R208 ;  /* 0x000000c1149e7223 */ /* 0x000fe200000100d0 */
[-C--:B------:R-:W-:Y:S01]  /*6200*/  FMUL.FTZ R152, R135, R192.reuse ;  /* 0x000000c087987220 */ /* 0x080fe20000410000 */
[----:B------:R-:W-:Y:S01]  /*6210*/  FADD.FTZ R133, R12, -R133 ;  /* 0x800000850c857221 */ /* 0x000fe20000010000 */
[----:B------:R-:W-:Y:S01]  /*6220*/  LOP3.LUT P0, RZ, R205, 0xff0000, RZ, 0xc0, !PT ;  /* 0x00ff0000cdff7812 */ /* 0x000fe2000780c0ff */
[----:B------:R-:W-:Y:S01]  /*6230*/  FFMA.FTZ R132, R198, R153, R155 ;  /* 0x00000099c6847223 */ /* 0x000fe2000001009b */
[----:B------:R-:W-:Y:S01]  /*6240*/  FMUL.FTZ R152, R152, UR11 ;  /* 0x0000000b98987c20 */ /* 0x000fe20008410000 */
[--C-:B------:R-:W-:Y:S01]  /*6250*/  FFMA.FTZ R133, R198, R133, R134.reuse ;  /* 0x00000085c6857223 */ /* 0x100fe20000010086 */
[----:B------:R-:W-:Y:S01]  /*6260*/  PRMT R134, R141, 0x7632, R134 ;  /* 0x000076328d867816 */ /* 0x000fe20000000086 */
[-CC-:B------:R-:W-:Y:S01]  /*6270*/  FFMA.FTZ R154, R18, R193.reuse, R208.reuse ;  /* 0x000000c1129a7223 */ /* 0x180fe200000100d0 */
[----:B------:R-:W-:Y:S01]  /*6280*/  FFMA.FTZ R153, R9, R193, R208 ;  /* 0x000000c109997223 */ /* 0x000fe200000100d0 */
[----:B------:R-:W-:Y:S01]  /*6290*/  SHF.L.U32 R217, R156, 0x10, RZ ;  /* 0x000000109cd97819 */ /* 0x000fe200000006ff */
[-C--:B------:R-:W-:Y:S01]  /*62a0*/  FMUL.FTZ R156, R132, R192.reuse ;  /* 0x000000c0849c7220 */ /* 0x080fe20000410000 */
[----:B------:R-:W-:Y:S01]  /*62b0*/  FSEL R155, R152, RZ, P0 ;  /* 0x000000ff989b7208 */ /* 0x000fe20000000000 */
[----:B------:R-:W-:Y:S01]  /*62c0*/  FADD.FTZ R159, R19, -R158 ;  /* 0x8000009e139f7221 */ /* 0x000fe20000010000 */
        /* <DEDUP_REMOVED lines=9> */
[-C--:B------:R-:W-:Y:S01]  /*6360*/  FMUL.FTZ R154, R133, R192.reuse ;  /* 0x000000c0859a7220 */ /* 0x080fe20000410000 */
[----:B------:R-:W-:Y:S01]  /*6370*/  FFMA.FTZ R217, R198, R153, R152 ;  /* 0x00000099c6d97223 */ /* 0x000fe20000010098 */
[----:B------:R-:W-:Y:S01]  /*6380*/  PRMT R134, R140, 0x7632, R134 ;  /* 0x000076328c867816 */ /* 0x000fe20000000086 */
[-CC-:B------:R-:W-:Y:S01]  /*6390*/  FFMA.FTZ R152, R16, R193.reuse, R208.reuse ;  /* 0x000000c110987223 */ /* 0x180fe200000100d0 */
[----:B------:R-:W-:Y:S01]  /*63a0*/  FSEL R222, R156, RZ, P0 ;  /* 0x000000ff9cde7208 */ /* 0x000fe20000000000 */
[----:B------:R-:W-:Y:S01]  /*63b0*/  FMUL.FTZ R154, R154, UR11 ;  /* 0x0000000b9a9a7c20 */ /* 0x000fe20008410000 */
[----:B------:R-:W-:Y:S01]  /*63c0*/  LOP3.LUT P0, RZ, R205, 0xff, RZ, 0xc0, !PT ;  /* 0x000000ffcdff7812 */ /* 0x000fe2000780c0ff */
[-C--:B------:R-:W-:Y:S01]  /*63d0*/  FMUL.FTZ R156, R221, R192.reuse ;  /* 0x000000c0dd9c7220 */ /* 0x080fe20000410000 */
[----:B------:R-:W-:Y:S01]  /*63e0*/  SHF.L.U32 R134, R134, 0x10, RZ ;  /* 0x0000001086867819 */ /* 0x000fe200000006ff */
[----:B------:R-:W-:Y:S01]  /*63f0*/  FFMA.FTZ R153, R7, R193, R208 ;  /* 0x000000c107997223 */ /* 0x000fe200000100d0 */
[----:B------:R-:W-:Y:S01]  /*6400*/  FADD.FTZ R159, R15, -R152 ;  /* 0x800000980f9f7221 */ /* 0x000fe20000010000 */
[----:B------:R-:W-:Y:S01]  /*6410*/  SHF.L.U32 R157, R140, 0x10, RZ ;  /* 0x000000108c9d7819 */ /* 0x000fe200000006ff */
[----:B------:R-:W-:Y:S01]  /*6420*/  FMUL.FTZ R156, R156, UR11 ;  /* 0x0000000b9c9c7c20 */ /* 0x000fe20008410000 */
[----:B------:R-:W-:Y:S01]  /*6430*/  FSEL R220, R154, RZ, P0 ;  /* 0x000000ff9adc7208 */ /* 0x000fe20000000000 */
[----:B------:R-:W-:Y:S01]  /*6440*/  FADD.FTZ R153, R8, -R153 ;  /* 0x8000009908997221 */ /* 0x000fe20000010000 */
[----:B------:R-:W-:Y:S01]  /*6450*/  LOP3.LUT P0, RZ, R205, 0xff00, RZ, 0xc0, !PT ;  /* 0x0000ff00cdff7812 */ /* 0x000fe2000780c0ff */
[C---:B------:R-:W-:Y:S01]  /*6460*/  FFMA.FTZ R154, R198.reuse, R159, R134 ;  /* 0x0000009fc69a7223 */ /* 0x040fe20000010086 */
[-C--:B------:R-:W-:Y:S01]  /*6470*/  FMUL.FTZ R134, R217, R192.reuse ;  /* 0x000000c0d9867220 */ /* 0x080fe20000410000 */
        /* <DEDUP_REMOVED lines=32> */
.L_x_3652:
[----:B------:R-:W-:Y:S05]  /*6680*/  BSYNC.RECONVERGENT B1 ;  /* 0x0000000000017941 */ /* 0x000fea0003800200 */
.L_x_3651:
[----:B------:R-:W-:Y:S04]  /*6690*/  BSSY.RECONVERGENT B1, `(.L_x_3653) ;  /* 0x0000053000017945 */ /* 0x000fe80003800200 */
[----:B------:R-:W-:Y:S05]  /*66a0*/  @!P4 BRA `(.L_x_3654) ;  /* 0x000000040044c947 */ /* 0x000fea0003800000 */
[-CC-:B01----:R-:W-:Y:S01]  /*66b0*/  FFMA.FTZ R133, R29, R193.reuse, R208.reuse ;  /* 0x000000c11d857223 */ /* 0x183fe200000100d0 */
[----:B------:R-:W-:Y:S01]  /*66c0*/  SHF.L.U32 R135, R147, 0x10, RZ ;  /* 0x0000001093877819 */ /* 0x000fe200000006ff */
[----:B------:R-:W-:Y:S01]  /*66d0*/  FFMA.FTZ R132, R162, R193, R208 ;  /* 0x000000c1a2847223 */ /* 0x000fe200000100d0 */
[----:B------:R-:W-:Y:S01]  /*66e0*/  SHF.L.U32 R215, R215, 0x10, RZ ;  /* 0x00000010d7d77819 */ /* 0x000fe200000006ff */
[----:B------:R-:W-:Y:S01]  /*66f0*/  FADD.FTZ R133, R30, -R133 ;  /* 0x800000851e857221 */ /* 0x000fe20000010000 */
[----:B------:R-:W-:Y:S01]  /*6700*/  LOP3.LUT P0, RZ, R201, 0xff0000, RZ, 0xc0, !PT ;  /* 0x00ff0000c9ff7812 */ /* 0x000fe2000780c0ff */
[----:B------:R-:W-:Y:S01]  /*6710*/  FADD.FTZ R152, R161, -R132 ;  /* 0x80000084a1987221 */ /* 0x000fe20000010000 */
[----:B------:R-:W-:Y:S01]  /*6720*/  SHF.L.U32 R132, R146, 0x10, RZ ;  /* 0x0000001092847819 */ /* 0x000fe200000006ff */
[C---:B-----5:R-:W-:Y:S01]  /*6730*/  FFMA.FTZ R135, R198.reuse, R133, R135 ;  /* 0x00000085c6877223 */ /* 0x060fe20000010087 */
[-CC-:B------:R-:W-:Y:S01]  /*6740*/  FFMA.FTZ R133, R27, R193.reuse, R208.reuse ;  /* 0x000000c11b857223 */ /* 0x180fe200000100d0 */
[----:B------:R-:W-:Y:S01]  /*6750*/  FFMA.FTZ R215, R198, R152, R215 ;  /* 0x00000098c6d77223 */ /* 0x000fe200000100d7 */
[-CC-:B------:R-:W-:Y:S01]  /*6760*/  FFMA.FTZ R153, R25, R193.reuse, R208.reuse ;  /* 0x000000c119997223 */ /* 0x180fe200000100d0 */
[-C--:B------:R-:W-:Y:S01]  /*6770*/  FMUL.FTZ R134, R135, R192.reuse ;  /* 0x000000c087867220 */ /* 0x080fe20000410000 */
[----:B------:R-:W-:Y:S01]  /*6780*/  FADD.FTZ R133, R28, -R133 ;  /* 0x800000851c857221 */ /* 0x000fe20000010000 */
[----:B------:R-:W-:Y:S01]  /*6790*/  FFMA.FTZ R154, R160, R193, R208 ;  /* 0x000000c1a09a7223 */ /* 0x000fe200000100d0 */
[----:B------:R-:W-:Y:S01]  /*67a0*/  SHF.L.U32 R213, R213, 0x10, RZ ;  /* 0x00000010d5d57819 */ /* 0x000fe200000006ff */
[----:B------:R-:W-:Y:S01]  /*67b0*/  FMUL.FTZ R134, R134, UR11 ;  /* 0x0000000b86867c20 */ /* 0x000fe20008410000 */
[----:B------:R-:W-:Y:S01]  /*67c0*/  FFMA.FTZ R219, R198, R133, R132 ;  /* 0x00000085c6db7223 */ /* 0x000fe20000010084 */
[----:B------:R-:W-:Y:S01]  /*67d0*/  FFMA.FTZ R152, R34, R193, R208 ;  /* 0x000000c122987223 */ /* 0x000fe200000100d0 */
[----:B------:R-:W-:Y:S01]  /*67e0*/  FMUL.FTZ R132, R215, R192 ;  /* 0x000000c0d7847220 */ /* 0x000fe20000410000 */
[----:B------:R-:W-:Y:S01]  /*67f0*/  FADD.FTZ R153, R26, -R153 ;  /* 0x800000991a997221 */ /* 0x000fe20000010000 */
[----:B------:R-:W-:Y:S01]  /*6800*/  FSEL R155, R134, RZ, P0 ;  /* 0x000000ff869b7208 */ /* 0x000fe20000000000 */
[----:B------:R-:W-:Y:S01]  /*6810*/  FADD.FTZ R154, R35, -R154 ;  /* 0x8000009a239a7221 */ /* 0x000fe20000010000 */
[----:B------:R-:W-:Y:S01]  /*6820*/  SHF.L.U32 R134, R145, 0x10, RZ ;  /* 0x0000001091867819 */ /* 0x000fe200000006ff */
[----:B------:R-:W-:Y:S01]  /*6830*/  FADD.FTZ R152, R33, -R152 ;  /* 0x8000009821987221 */ /* 0x000fe20000010000 */
[----:B------:R-:W-:Y:S01]  /*6840*/  ISETP.GE.U32.AND P0, PT, R200, RZ, PT ;  /* 0x000000ffc800720c */ /* 0x000fe20003f06070 */
[----:B------:R-:W-:Y:S01]  /*6850*/  FMUL.FTZ R132, R132, UR11 ;  /* 0x0000000b84847c20 */ /* 0x000fe20008410000 */
[----:B------:R-:W-:Y:S01]  /*6860*/  SHF.L.U32 R133, R214, 0x10, RZ ;  /* 0x00000010d6857819 */ /* 0x000fe200000006ff */
[C-C-:B------:R-:W-:Y:S01]  /*6870*/  FFMA.FTZ R216, R198.reuse, R153, R134.reuse ;  /* 0x00000099c6d87223 */ /* 0x140fe20000010086 */
[----:B------:R-:W-:Y:S01]  /*6880*/  ISETP.GE.U32.AND.EX P0, PT, R201, 0x1000000, PT, P0 ;  /* 0x01000000c900780c */ /* 0x000fe20003f06100 */
[----:B------:R-:W-:Y:S01]  /*6890*/  FFMA.FTZ R213, R198, R154, R213 ;  /* 0x0000009ac6d57223 */ /* 0x000fe200000100d5 */
[----:B------:R-:W-:Y:S01]  /*68a0*/  FMUL.FTZ R156, R219, R192 ;  /* 0x000000c0db9c7220 */ /* 0x000fe20000410000 */
[----:B------:R-:W-:Y:S01]  /*68b0*/  PRMT R134, R144, 0x7632, R134 ;  /* 0x0000763290867816 */ /* 0x000fe20000000086 */
[-CC-:B------:R-:W-:Y:S01]  /*68c0*/  FFMA.FTZ R154, R32, R193.reuse, R208.reuse ;  /* 0x000000c1209a7223 */ /* 0x180fe200000100d0 */
[----:B------:R-:W-:Y:S01]  /*68d0*/  FFMA.FTZ R133, R198, R152, R133 ;  /* 0x00000098c6857223 */ /* 0x000fe20000010085 */
[----:B------:R-:W-:Y:S01]  /*68e0*/  FSEL R152, R132, RZ, P0 ;  /* 0x000000ff84987208 */ /* 0x000fe20000000000 */
[----:B------:R-:W-:Y:S01]  /*68f0*/  FMUL.FTZ R156, R156, UR11 ;  /* 0x0000000b9c9c7c20 */ /* 0x000fe20008410000 */
[----:B------:R-:W-:Y:S01]  /*6900*/  SHF.L.U32 R134, R134, 0x10, RZ ;  /* 0x0000001086867819 */ /* 0x000fe200000006ff */
[----:B------:R-:W-:Y:S01]  /*6910*/  FFMA.FTZ R153, R23, R193, R208 ;  /* 0x000000c117997223 */ /* 0x000fe200000100d0 */
[----:B------:R-:W-:Y:S01]  /*6920*/  LOP3.LUT P0, RZ, R201, 0xff, RZ, 0xc0, !PT ;  /* 0x000000ffc9ff7812 */ /* 0x000fe2000780c0ff */
[-C--:B------:R-:W-:Y:S01]  /*6930*/  FMUL.FTZ R132, R213, R192.reuse ;  /* 0x000000c0d5847220 */ /* 0x080fe20000410000 */
[----:B------:R-:W-:Y:S01]  /*6940*/  FADD.FTZ R159, R31, -R154 ;  /* 0x8000009a1f9f7221 */ /* 0x000fe20000010000 */
[----:B------:R-:W-:Y:S01]  /*6950*/  SHF.L.U32 R157, R144, 0x10, RZ ;  /* 0x00000010909d7819 */ /* 0x000fe200000006ff */
[----:B------:R-:W-:Y:S01]  /*6960*/  FADD.FTZ R153, R24, -R153 ;  /* 0x8000009918997221 */ /* 0x000fe20000010000 */
[----:B------:R-:W-:Y:S01]  /*6970*/  FMUL.FTZ R132, R132, UR11 ;  /* 0x0000000b84847c20 */ /* 0x000fe20008410000 */
[----:B------:R-:W-:Y:S01]  /*6980*/  FSEL R221, R156, RZ, P0 ;  /* 0x000000ff9cdd7208 */ /* 0x000fe20000000000 */
[----:B------:R-:W-:Y:S01]  /*6990*/  FFMA.FTZ R214, R198, R159, R134 ;  /* 0x0000009fc6d67223 */ /* 0x000fe20000010086 */
        /* <DEDUP_REMOVED lines=8> */
[-C--:B------:R-:W-:Y:S01]  /*6a20*/  FMUL.FTZ R134, R217, R192.reuse ;  /* 0x000000c0d9867220 */ /* 0x080fe20000410000 */
[----:B------:R-:W-:Y:S01]  /*6a30*/  FMUL.FTZ R212, R214, R192 ;  /* 0x000000c0d6d47220 */ /* 0x000fe20000410000 */
[----:B------:R-:W-:Y:S01]  /*6a40*/  FSEL R218, R153, RZ, P0 ;  /* 0x000000ff99da7208 */ /* 0x000fe20000000000 */
[----:B------:R-:W1:Y:S01]  /*6a50*/  LDC.64 R156, c[0x0][0x468] ;  /* 0x00011a00ff9c7b82 */ /* 0x000e620000000a00 */
[----:B------:R-:W-:Y:S01]  /*6a60*/  FMUL.FTZ R132, R132, UR11 ;  /* 0x0000000b84847c20 */ /* 0x000fe20008410000 */
[----:B------:R-:W-:Y:S01]  /*6a70*/  LOP3.LUT P0, RZ, R200, 0xff000000, RZ, 0xc0, !PT ;  /* 0xff000000c8ff7812 */ /* 0x000fe2000780c0ff */
[----:B------:R-:W-:Y:S01]  /*6a80*/  FMUL.FTZ R134, R134, UR11 ;  /* 0x0000000b86867c20 */ /* 0x000fe20008410000 */
[----:B------:R-:W-:Y:S01]  /*6a90*/  F2FP.BF16.F32.PACK_AB R135, R215, R135 ;  /* 0x00000087d787723e */ /* 0x000fe200000010ff */
[----:B------:R-:W-:Y:S01]  /*6aa0*/  FMUL.FTZ R215, R212, UR11 ;  /* 0x0000000bd4d77c20 */ /* 0x000fe20008410000 */
[----:B------:R-:W-:-:S02]  /*6ab0*/  FSEL R153, R132, RZ, P0 ;  /* 0x000000ff84997208 */ /* 0x000fc40000000000 */
[----:B------:R-:W-:Y:S02]  /*6ac0*/  LOP3.LUT P0, RZ, R200, 0xff, RZ, 0xc0, !PT ;  /* 0x000000ffc8ff7812 */ /* 0x000fe4000780c0ff */
[----:B------:R-:W-:Y:S02]  /*6ad0*/  F2FP.BF16.F32.PACK_AB R133, R133, R216 ;  /* 0x000000d88585723e */ /* 0x000fe400000010ff */
[----:B------:R-:W-:Y:S02]  /*6ae0*/  FSEL R212, R134, RZ, P0 ;  /* 0x000000ff86d47208 */ /* 0x000fe40000000000 */
[----:B------:R-:W-:Y:S02]  /*6af0*/  LOP3.LUT P0, RZ, R200, 0xff00, RZ, 0xc0, !PT ;  /* 0x0000ff00c8ff7812 */ /* 0x000fe4000780c0ff */
[----:B------:R-:W-:Y:S01]  /*6b00*/  F2FP.BF16.F32.PACK_AB R134, R213, R219 ;  /* 0x000000dbd586723e */ /* 0x000fe200000010ff */
[----:B0-----:R-:W-:Y:S01]  /*6b10*/  IMAD.WIDE.U32 R158, R196, 0x10, R158 ;  /* 0x00000010c49e7825 */ /* 0x001fe200078e009e */
[----:B------:R-:W-:-:S02]  /*6b20*/  FSEL R215, R215, RZ, P0 ;  /* 0x000000ffd7d77208 */ /* 0x000fc40000000000 */
[----:B------:R-:W-:Y:S02]  /*6b30*/  F2FP.BF16.F32.PACK_AB R132, R214, R217 ;  /* 0x000000d9d684723e */ /* 0x000fe400000010ff */
[----:B------:R-:W-:Y:S02]  /*6b40*/  F2FP.BF16.F32.PACK_AB R155, R152, R155 ;  /* 0x0000009b989b723e */ /* 0x000fe400000010ff */
[----:B------:R-:W-:Y:S01]  /*6b50*/  F2FP.BF16.F32.PACK_AB R154, R154, R221 ;  /* 0x000000dd9a9a723e */ /* 0x000fe200000010ff */
[C---:B-1----:R-:W-:Y:S01]  /*6b60*/  IMAD.WIDE.U32 R156, R196.reuse, 0x10, R156 ;  /* 0x00000010c49c7825 */ /* 0x042fe200078e009c */
[----:B------:R-:W-:Y:S01]  /*6b70*/  F2FP.BF16.F32.PACK_AB R153, R153, R218 ;  /* 0x000000da9999723e */ /* 0x000fe200000010ff */
[----:B------:R2:W-:Y:S01]  /*6b80*/  STG.E.128 desc[UR4][R158.64], R132 ;  /* 0x000000849e007986 */ /* 0x0005e2000c101d04 */
[----:B------:R-:W-:Y:S02]  /*6b90*/  F2FP.BF16.F32.PACK_AB R152, R215, R212 ;  /* 0x000000d4d798723e */ /* 0x000fe400000010ff */
[----:B------:R-:W-:-:S03]  /*6ba0*/  IADD3 R196, PT, PT, R196, 0x80, RZ ;  /* 0x00000080c4c47810 */ /* 0x000fc60007ffe0ff */
[----:B------:R2:W-:Y:S04]  /*6bb0*/  STG.E.128 desc[UR4][R156.64], R152 ;  /* 0x000000989c007986 */ /* 0x0005e8000c101d04 */
.L_x_3654:
[----:B------:R-:W-:Y:S05]  /*6bc0*/  BSYNC.RECONVERGENT B1 ;  /* 0x0000000000017941 */ /* 0x000fea0003800200 */
.L_x_3653:
        /* <DEDUP_REMOVED lines=80> */
.L_x_3639:
[----:B------:R-:W-:Y:S05]  /*70d0*/  BSYNC.RECONVERGENT B0 ;  /* 0x0000000000007941 */ /* 0x000fea0003800200 */
.L_x_3625:
[----:B01234-:R-:W0:Y:S01]  /*70e0*/  LDC.64 R152, c[0x0][0x380] ;  /* 0x0000e000ff987b82 */ /* 0x01fe220000000a00 */
[----:B------:R-:W-:Y:S02]  /*70f0*/  PLOP3.LUT P1, PT, P1, PT, PT, 0x8, 0x80 ;  /* 0x000000000080781c */ /* 0x000fe40000f2e170 */
[----:B0-----:R-:W-:-:S04]  /*7100*/  IADD3 R0, PT, PT, R0, R152, RZ ;  /* 0x0000009800007210 */ /* 0x001fc80007ffe0ff */
[----:B------:R-:W-:-:S13]  /*7110*/  ISETP.GE.AND P0, PT, R0, R153, PT ;  /* 0x000000990000720c */ /* 0x000fda0003f06270 */
[----:B------:R-:W-:Y:S05]  /*7120*/  @!P0 BRA `(.L_x_3655) ;  /* 0xffffff9400788947 */ /* 0x000fea000383ffff */
.L_x_3616:
        /* <DEDUP_REMOVED lines=39> */
.L_x_3656:
        /* <DEDUP_REMOVED lines=14> */
.L_x_15626:


//--------------------- .text._ZN10layer_norm13ln_bwd_kernelINS_13Kernel_traitsIf13__nv_bfloat16S2_S2_fjLj4096ELj1ELj1ELj4ELj16ENS_18Kernel_traits_baseILj4096EfS2_S2_S2_fjLj128EEEEELb1ELb0ELb0ELb1EEEvNS_9BwdParamsE --------------------------
	.section	.text._ZN10layer_norm13ln_bwd_kernelINS_13Kernel_traitsIf13__nv_bfloat16S2_S2_fjLj4096ELj1ELj1ELj4ELj16ENS_18Kernel_traits_baseILj4096EfS2_S2_S2_fjLj128EEEEELb1ELb0ELb0ELb1EEEvNS_9BwdParamsE,"ax",@progbits
	.align	128
        .global         _ZN10layer_norm13ln_bwd_kernelINS_13Kernel_traitsIf13__nv_bfloat16S2_S2_fjLj4096ELj1ELj1ELj4ELj16ENS_18Kernel_traits_baseILj4096EfS2_S2_S2_fjLj128EEEEELb1ELb0ELb0ELb1EEEvNS_9BwdParamsE
        .type           _ZN10layer_norm13ln_bwd_kernelINS_13Kernel_traitsIf13__nv_bfloat16S2_S2_fjLj4096ELj1ELj1ELj4ELj16ENS_18Kernel_traits_baseILj4096EfS2_S2_S2_fjLj128EEEEELb1ELb0ELb0ELb1EEEvNS_9BwdParamsE,@function
        .size           _ZN10layer_norm13ln_bwd_kernelINS_13Kernel_traitsIf13__nv_bfloat16S2_S2_fjLj4096ELj1ELj1ELj4ELj16ENS_18Kernel_traits_baseILj4096EfS2_S2_S2_fjLj128EEEEELb1ELb0ELb0ELb1EEEvNS_9BwdParamsE,(.L_x_15627 - _ZN10layer_norm13ln_bwd_kernelINS_13Kernel_traitsIf13__nv_bfloat16S2_S2_fjLj4096ELj1ELj1ELj4ELj16ENS_18Kernel_traits_baseILj4096EfS2_S2_S2_fjLj128EEEEELb1ELb0ELb0ELb1EEEvNS_9BwdParamsE)
        .other          _ZN10layer_norm13ln_bwd_kernelINS_13Kernel_traitsIf13__nv_bfloat16S2_S2_fjLj4096ELj1ELj1ELj4ELj16ENS_18Kernel_traits_baseILj4096EfS2_S2_S2_fjLj128EEEEELb1ELb0ELb0ELb1EEEvNS_9BwdParamsE,@"STO_CUDA_ENTRY STV_DEFAULT"
_ZN10layer_norm13ln_bwd_kernelINS_13Kernel_traitsIf13__nv_bfloat16S2_S2_fjLj4096ELj1ELj1ELj4ELj16ENS_18Kernel_traits_baseILj4096EfS2_S2_S2_fjLj128EEEEELb1ELb0ELb0ELb1EEEvNS_9BwdParamsE:
.text._ZN10layer_norm13ln_bwd_kernelINS_13Kernel_traitsIf13__nv_bfloat16S2_S2_fjLj4096ELj1ELj1ELj4ELj16ENS_18Kernel_traits_baseILj4096EfS2_S2_S2_fjLj128EEEEELb1ELb0ELb0ELb1EEEvNS_9BwdParamsE:
        /* <DEDUP_REMOVED lines=61> */
[----:B0-----:R0:W5:Y:S01]  /*03d0*/  LDG.E.128 R32, desc[UR6][R36.64] ;  /* 0x0000000624207981 */ /* 0x001162000c1e1d00 */
[----:B------:R-:W-:-:S02]  /*03e0*/  CS2R R146, SRZ ;  /* 0x0000000000927805 */ /* 0x000fc4000001ff00 */
[----:B------:R-:W-:Y:S02]  /*03f0*/  CS2R R150, SRZ ;  /* 0x0000000000967805 */ /* 0x000fe4000001ff00 */
[----:B------:R-:W-:Y:S01]  /*0400*/  MOV R3, RZ ;  /* 0x000000ff00037202 */ /* 0x000fe20000000f00 */
[----:B------:R0:W5:Y:S01]  /*0410*/  LDG.E.128 R28, desc[UR6][R36.64+0x10] ;  /* 0x00001006241c7981 */ /* 0x000162000c1e1d00 */
[----:B------:R-:W-:Y:S02]  /*0420*/  CS2R R88, SRZ ;  /* 0x0000000000587805 */ /* 0x000fe4000001ff00 */
[----:B------:R-:W-:Y:S02]  /*0430*/  CS2R R90, SRZ ;  /* 0x00000000005a7805 */ /* 0x000fe4000001ff00 */
[----:B------:R-:W-:Y:S01]  /*0440*/  CS2R R92, SRZ ;  /* 0x00000000005c7805 */ /* 0x000fe2000001ff00 */
[----:B------:R0:W5:Y:S01]  /*0450*/  LDG.E.128 R24, desc[UR6][R36.64+0x1000] ;  /* 0x0010000624187981 */ /* 0x000162000c1e1d00 */
[----:B------:R-:W-:-:S02]  /*0460*/  CS2R R94, SRZ ;  /* 0x00000000005e7805 */ /* 0x000fc4000001ff00 */
[----:B------:R-:W-:Y:S02]  /*0470*/  CS2R R96, SRZ ;  /* 0x0000000000607805 */ /* 0x000fe4000001ff00 */
[----:B------:R-:W-:Y:S01]  /*0480*/  CS2R R98, SRZ ;  /* 0x0000000000627805 */ /* 0x000fe2000001ff00 */
[----:B------:R0:W5:Y:S01]  /*0490*/  LDG.E.128 R20, desc[UR6][R36.64+0x1010] ;  /* 0x0010100624147981 */ /* 0x000162000c1e1d00 */
[----:B------:R-:W-:Y:S02]  /*04a0*/  CS2R R100, SRZ ;  /* 0x0000000000647805 */ /* 0x000fe4000001ff00 */
[----:B------:R-:W-:Y:S02]  /*04b0*/  CS2R R102, SRZ ;  /* 0x0000000000667805 */ /* 0x000fe4000001ff00 */
[----:B------:R-:W-:Y:S01]  /*04c0*/  CS2R R104, SRZ ;  /* 0x0000000000687805 */ /* 0x000fe2000001ff00 */
[----:B------:R0:W5:Y:S01]  /*04d0*/  LDG.E.128 R16, desc[UR6][R36.64+0x2000] ;  /* 0x0020000624107981 */ /* 0x000162000c1e1d00 */
[----:B------:R-:W-:Y:S01]  /*04e0*/  CS2R R106, SRZ ;  /* 0x00000000006a7805 */ /* 0x000fe2000001ff00 */
[----:B------:R-:W1:Y:S02]  /*04f0*/  LDCU.U8 UR8, c[0x0][0x410] ;  /* 0x00008200ff0877ac */ /* 0x000e640008000000 */
[----:B------:R0:W5:Y:S01]  /*0500*/  LDG.E.128 R12, desc[UR6][R36.64+0x2010] ;  /* 0x00201006240c7981 */ /* 0x000162000c1e1d00 */
[----:B------:R-:W3:Y:S03]  /*0510*/  LDCU UR4, c[0x0][0x408] ;  /* 0x00008100ff0477ac */ /* 0x000ee60008000800 */
[----:B------:R0:W5:Y:S01]  /*0520*/  LDG.E.128 R8, desc[UR6][R36.64+0x3000] ;  /* 0x0030000624087981 */ /* 0x000162000c1e1d00 */
[----:B------:R-:W4:Y:S03]  /*0530*/  LDCU UR9, c[0x0][0x388] ;  /* 0x00007100ff0977ac */ /* 0x000f260008000800 */
[----:B------:R0:W5:Y:S01]  /*0540*/  LDG.E.128 R4, desc[UR6][R36.64+0x3010] ;  /* 0x0030100624047981 */ /* 0x000162000c1e1d00 */
[----:B--2---:R-:W-:-:S02]  /*0550*/  ISETP.NE.U32.AND P1, PT, R38, RZ, PT ;  /* 0x000000ff2600720c */ /* 0x004fc40003f25070 */
[----:B------:R-:W-:Y:S02]  /*0560*/  CS2R R108, SRZ ;  /* 0x00000000006c7805 */ /* 0x000fe4000001ff00 */
[----:B------:R-:W-:Y:S02]  /*0570*/  CS2R R110, SRZ ;  /* 0x00000000006e7805 */ /* 0x000fe4000001ff00 */
[----:B------:R-:W-:Y:S02]  /*0580*/  CS2R R112, SRZ ;  /* 0x0000000000707805 */ /* 0x000fe4000001ff00 */
[----:B------:R-:W-:Y:S01]  /*0590*/  ISETP.NE.AND.EX P1, PT, R39, RZ, PT, P1 ;  /* 0x000000ff2700720c */ /* 0x000fe20003f25310 */
[----:B------:R-:W2:Y:S01]  /*05a0*/  LDCU UR12, c[0x0][0x400] ;  /* 0x00008000ff0c77ac */ /* 0x000ea20008000800 */
[----:B------:R-:W-:Y:S01]  /*05b0*/  MOV R152, UR5 ;  /* 0x0000000500987c02 */ /* 0x000fe20008000f00 */
[----:B------:R-:W0:Y:S01]  /*05c0*/  LDCU.64 UR14, c[0x0][0x478] ;  /* 0x00008f00ff0e77ac */ /* 0x000e220008000a00 */
[----:B-1-3--:R-:W0:Y:S09]  /*05d0*/  LDCU.64 UR10, c[0x0][0x438] ;  /* 0x00008700ff0a77ac */ /* 0x00ae320008000a00 */
.L_x_3669:
[----:B------:R-:W1:Y:S01]  /*05e0*/  LDC.64 R84, c[0x0][0x428] ;  /* 0x00010a00ff547b82 */ /* 0x000e620000000a00 */
[----:B----4-:R-:W-:-:S05]  /*05f0*/  IMAD R0, R152, UR9, RZ ;  /* 0x0000000998007c24 */ /* 0x010fca000f8e02ff */
[----:B------:R-:W-:Y:S02]  /*0600*/  SHF.R.S32.HI R57, RZ, 0x1f, R0 ;  /* 0x0000001fff397819 */ /* 0x000fe40000011400 */
[----:B------:R-:W3:Y:S02]  /*0610*/  LDC.64 R80, c[0x0][0x3a8] ;  /* 0x0000ea00ff507b82 */ /* 0x000ee40000000a00 */
[----:B------:R-:W-:-:S04]  /*0620*/  LEA.HI R57, R57, R0, RZ, 0x3 ;  /* 0x0000000039397211 */ /* 0x000fc800078f18ff */
[----:B------:R-:W-:Y:S02]  /*0630*/  LEA.HI.SX32 R157, R57, R2, 0x1d ;  /* 0x00000002399d7211 */ /* 0x000fe400078feaff */
[----:B------:R-:W4:Y:S02]  /*0640*/  LDC.64 R158, c[0x0][0x3c0] ;  /* 0x0000f000ff9e7b82 */ /* 0x000f240000000a00 */
[C---:B------:R-:W-:Y:S01]  /*0650*/  IADD3 R155, PT, PT, R157.reuse, 0x80, RZ ;  /* 0x000000809d9b7810 */ /* 0x040fe20007ffe0ff */
[----:B-1----:R-:W-:-:S05]  /*0660*/  IMAD.WIDE.U32 R60, R157, 0x10, R84 ;  /* 0x000000109d3c7825 */ /* 0x002fca00078e0054 */
[----:B------:R-:W1:Y:S01]  /*0670*/  LDC.64 R160, c[0x0][0x3c8] ;  /* 0x0000f200ffa07b82 */ /* 0x000e620000000a00 */
[----:B------:R-:W2:Y:S01]  /*0680*/  LDG.E.128 R60, desc[UR6][R60.64] ;  /* 0x000000063c3c7981 */ /* 0x000ea2000c1e1d00 */
[----:B---3--:R-:W-:-:S04]  /*0690*/  IMAD.WIDE.U32 R56, R157, 0x10, R80 ;  /* 0x000000109d387825 */ /* 0x008fc800078e0050 */
[----:B------:R-:W-:Y:S02]  /*06a0*/  IMAD.WIDE.U32 R64, R155, 0x10, R80 ;  /* 0x000000109b407825 */ /* 0x000fe400078e0050 */
[----:B------:R-:W3:Y:S04]  /*06b0*/  LDG.E.128 R56, desc[UR6][R56.64] ;  /* 0x0000000638387981 */ /* 0x000ee8000c1e1d00 */
[----:B------:R-:W3:Y:S01]  /*06c0*/  LDG.E.128 R64, desc[UR6][R64.64] ;  /* 0x0000000640407981 */ /* 0x000ee2000c1e1d00 */
[----:B------:R-:W-:Y:S01]  /*06d0*/  IADD3 R154, PT, PT, R157, 0x100, RZ ;  /* 0x000001009d9a7810 */ /* 0x000fe20007ffe0ff */
[----:B------:R-:W-:Y:S01]  /*06e0*/  IMAD.WIDE.U32 R68, R155, 0x10, R84 ;  /* 0x000000109b447825 */ /* 0x000fe200078e0054 */
[----:B------:R-:W-:-:S03]  /*06f0*/  IADD3 R153, PT, PT, R157, 0x180, RZ ;  /* 0x000001809d997810 */ /* 0x000fc60007ffe0ff */
[C---:B------:R-:W-:Y:S02]  /*0700*/  IMAD.WIDE.U32 R72, R154.reuse, 0x10, R80 ;  /* 0x000000109a487825 */ /* 0x040fe400078e0050 */
[----:B------:R-:W3:Y:S02]  /*0710*/  LDG.E.128 R68, desc[UR6][R68.64] ;  /* 0x0000000644447981 */ /* 0x000ee4000c1e1d00 */
[----:B------:R-:W-:Y:S02]  /*0720*/  IMAD.WIDE.U32 R76, R154, 0x10, R84 ;  /* 0x000000109a4c7825 */ /* 0x000fe400078e0054 */
[----:B------:R-:W3:Y:S02]  /*0730*/  LDG.E.128 R72, desc[UR6][R72.64] ;  /* 0x0000000648487981 */ /* 0x000ee4000c1e1d00 */
[----:B------:R-:W-:Y:S02]  /*0740*/  IMAD.WIDE.U32 R80, R153, 0x10, R80 ;  /* 0x0000001099507825 */ /* 0x000fe400078e0050 */
[----:B------:R-:W3:Y:S02]  /*0750*/  LDG.E.128 R76, desc[UR6][R76.64] ;  /* 0x000000064c4c7981 */ /* 0x000ee4000c1e1d00 */
[----:B----4-:R-:W-:-:S02]  /*0760*/  IMAD.WIDE R158, R152, 0x4, R158 ;  /* 0x00000004989e7825 */ /* 0x010fc400078e029e */
[----:B------:R-:W4:Y:S04]  /*0770*/  LDG.E.128 R80, desc[UR6][R80.64] ;  /* 0x0000000650507981 */ /* 0x000f28000c1e1d00 */
[----:B------:R-:W4:Y:S01]  /*0780*/  LDG.E R177, desc[UR6][R158.64] ;  /* 0x000000069eb17981 */ /* 0x000f22000c1e1900 */
[----:B-1----:R-:W-:-:S05]  /*0790*/  IMAD.WIDE R160, R152, 0x4, R160 ;  /* 0x0000000498a07825 */ /* 0x002fca00078e02a0 */
[----:B------:R1:W4:Y:S01]  /*07a0*/  LDG.E R156, desc[UR6][R160.64] ;  /* 0x00000006a09c7981 */ /* 0x000322000c1e1900 */
[----:B------:R-:W-:-:S06]  /*07b0*/  IMAD.WIDE.U32 R84, R153, 0x10, R84 ;  /* 0x0000001099547825 */ /* 0x000fcc00078e0054 */
[----:B------:R-:W4:Y:S01]  /*07c0*/  LDG.E.128 R84, desc[UR6][R84.64] ;  /* 0x0000000654547981 */ /* 0x000f22000c1e1d00 */
[----:B0-----:R-:W-:-:S04]  /*07d0*/  ISETP.NE.U32.AND P3, PT, RZ, UR10, PT ;  /* 0x0000000aff007c0c */ /* 0x001fc8000bf65070 */
[----:B------:R-:W-:Y:S02]  /*07e0*/  ISETP.NE.AND.EX P3, PT, RZ, UR11, PT, P3 ;  /* 0x0000000bff007c0c */ /* 0x000fe4000bf65330 */
[----:B------:R-:W-:Y:S02]  /*07f0*/  ISETP.NE.AND P5, PT, RZ, UR8, PT ;  /* 0x00000008ff007c0c */ /* 0x000fe4000bfa5270 */
[C---:B--2---:R-:W-:Y:S02]  /*0800*/  PRMT R0, R62.reuse, 0x7632, R0 ;  /* 0x000076323e007816 */ /* 0x044fe40000000000 */
[----:B------:R-:W-:Y:S02]  /*0810*/  SHF.L.U32 R165, R62, 0x10, RZ ;  /* 0x000000103ea57819 */ /* 0x000fe400000006ff */
[C---:B------:R-:W-:Y:S02]  /*0820*/  PRMT R172, R63.reuse, 0x7632, R172 ;  /* 0x000076323fac7816 */ /* 0x040fe400000000ac */
[----:B-1----:R-:W-:-:S02]  /*0830*/  SHF.L.U32 R160, R63, 0x10, RZ ;  /* 0x000000103fa07819 */ /* 0x002fc400000006ff */
[C---:B------:R-:W-:Y:S01]  /*0840*/  PRMT R168, R60.reuse, 0x7632, R168 ;  /* 0x000076323ca87816 */ /* 0x040fe200000000a8 */
[----:B------:R-:W0:Y:S01]  /*0850*/  @P3 LDC.64 R62, c[0x0][0x438] ;  /* 0x00010e00ff3e3b82 */ /* 0x000e220000000a00 */
[----:B------:R-:W-:Y:S02]  /*0860*/  SHF.L.U32 R159, R60, 0x10, RZ ;  /* 0x000000103c9f7819 */ /* 0x000fe400000006ff */
[C---:B------:R-:W-:Y:S02]  /*0870*/  PRMT R174, R61.reuse, 0x7632, R174 ;  /* 0x000076323dae7816 */ /* 0x040fe400000000ae */
[----:B------:R-:W-:-:S03]  /*0880*/  SHF.L.U32 R161, R61, 0x10, RZ ;  /* 0x000000103da17819 */ /* 0x000fc600000006ff */
[----:B------:R-:W1:Y:S01]  /*0890*/  @P1 LDC.64 R60, c[0x0][0x3e0] ;  /* 0x0000f800ff3c1b82 */ /* 0x000e620000000a00 */
[C---:B---3--:R-:W-:Y:S02]  /*08a0*/  PRMT R162, R56.reuse, 0x7632, R162 ;  /* 0x0000763238a27816 */ /* 0x048fe400000000a2 */
[----:B------:R-:W-:Y:S02]  /*08b0*/  SHF.L.U32 R205, R56, 0x10, RZ ;  /* 0x0000001038cd7819 */ /* 0x000fe400000006ff */
[C---:B------:R-:W-:Y:S02]  /*08c0*/  PRMT R164, R57.reuse, 0x7632, R164 ;  /* 0x0000763239a47816 */ /* 0x040fe400000000a4 */
[----:B------:R-:W-:Y:S02]  /*08d0*/  SHF.L.U32 R209, R57, 0x10, RZ ;  /* 0x0000001039d17819 */ /* 0x000fe400000006ff */
[C---:B------:R-:W-:Y:S01]  /*08e0*/  PRMT R173, R64.reuse, 0x7632, R173 ;  /* 0x0000763240ad7816 */ /* 0x040fe200000000ad */
[----:B------:R-:W2:Y:S01]  /*08f0*/  LDC.64 R56, c[0x0][0x3b0] ;  /* 0x0000ec00ff387b82 */ /* 0x000ea20000000a00 */
[----:B------:R-:W-:-:S02]  /*0900*/  SHF.L.U32 R245, R64, 0x10, RZ ;  /* 0x0000001040f57819 */ /* 0x000fc400000006ff */
[C---:B------:R-:W-:Y:S02]  /*0910*/  PRMT R175, R65.reuse, 0x7632, R175 ;  /* 0x0000763241af7816 */ /* 0x040fe400000000af */
[----:B------:R-:W-:-:S03]  /*0920*/  SHF.L.U32 R243, R65, 0x10, RZ ;  /* 0x0000001041f37819 */ /* 0x000fc600000006ff */
[----:B------:R-:W3:Y:S01]  /*0930*/  @P3 LDC.64 R64, c[0x0][0x438] ;  /* 0x00010e00ff403b82 */ /* 0x000ee20000000a00 */
        /* <DEDUP_REMOVED lines=10> */
[----:B------:R-:W-:Y:S02]  /*09e0*/  PRMT R67, R72, 0x7632, R67 ;  /* 0x0000763248437816 */ /* 0x000fe40000000043 */
[----:B------:R-:W-:-:S02]  /*09f0*/  PRMT R68, R73, 0x7632, R68 ;  /* 0x0000763249447816 */ /* 0x000fc40000000044 */
[----:B------:R-:W-:Y:S02]  /*0a00*/  PRMT R70, R74, 0x7632, R70 ;  /* 0x000076324a467816 */ /* 0x000fe40000000046 */
[----:B------:R-:W-:Y:S02]  /*0a10*/  PRMT R71, R75, 0x7632, R71 ;  /* 0x000076324b477816 */ /* 0x000fe40000000047 */
[C---:B------:R-:W-:Y:S02]  /*0a20*/  PRMT R166, R58.reuse, 0x7632, R166 ;  /* 0x000076323aa67816 */ /* 0x040fe400000000a6 */
[----:B------:R-:W-:Y:S02]  /*0a30*/  SHF.L.U32 R223, R58, 0x10, RZ ;  /* 0x000000103adf7819 */ /* 0x000fe400000006ff */
[C---:B------:R-:W-:Y:S02]  /*0a40*/  PRMT R170, R59.reuse, 0x7632, R170 ;  /* 0x000076323baa7816 */ /* 0x040fe400000000aa */
[----:B------:R-:W-:-:S02]  /*0a50*/  SHF.L.U32 R225, R59, 0x10, RZ ;  /* 0x000000103be17819 */ /* 0x000fc400000006ff */
[C---:B------:R-:W-:Y:S01]  /*0a60*/  PRMT R236, R78.reuse, 0x7632, R236 ;  /* 0x000076324eec7816 */ /* 0x040fe200000000ec */
[----:B------:R-:W2:Y:S01]  /*0a70*/  @P3 LDC.64 R58, c[0x0][0x438] ;  /* 0x00010e00ff3a3b82 */ /* 0x000ea20000000a00 */
[----:B------:R-:W-:Y:S02]  /*0a80*/  SHF.L.U32 R171, R78, 0x10, RZ ;  /* 0x000000104eab7819 */ /* 0x000fe400000006ff */
[C---:B------:R-:W-:Y:S02]  /*0a90*/  PRMT R226, R69.reuse, 0x7632, R226 ;  /* 0x0000763245e27816 */ /* 0x040fe400000000e2 */
[----:B------:R-:W-:Y:S02]  /*0aa0*/  SHF.L.U32 R167, R69, 0x10, RZ ;  /* 0x0000001045a77819 */ /* 0x000fe400000006ff */
[C---:B----4-:R-:W-:Y:S02]  /*0ab0*/  PRMT R78, R82.reuse, 0x7632, R78 ;  /* 0x00007632524e7816 */ /* 0x050fe4000000004e */
[----:B------:R-:W-:-:S02]  /*0ac0*/  SHF.L.U32 R191, R82, 0x10, RZ ;  /* 0x0000001052bf7819 */ /* 0x000fc400000006ff */
[----:B------:R-:W-:Y:S02]  /*0ad0*/  SHF.L.U32 R69, R73, 0x10, RZ ;  /* 0x0000001049457819 */ /* 0x000fe400000006ff */
[----:B------:R-:W-:Y:S02]  /*0ae0*/  FSEL R82, R177, RZ, !P5 ;  /* 0x000000ffb1527208 */ /* 0x000fe40006800000 */
[----:B------:R-:W-:Y:S02]  /*0af0*/  SHF.L.U32 R66, R66, 0x10, RZ ;  /* 0x0000001042427819 */ /* 0x000fe400000006ff */
[----:B------:R-:W-:Y:S02]  /*0b00*/  SHF.L.U32 R67, R67, 0x10, RZ ;  /* 0x0000001043437819 */ /* 0x000fe400000006ff */
[----:B------:R-:W-:Y:S02]  /*0b10*/  SHF.L.U32 R68, R68, 0x10, RZ ;  /* 0x0000001044447819 */ /* 0x000fe400000006ff */
[----:B------:R-:W-:-:S02]  /*0b20*/  SHF.L.U32 R70, R70, 0x10, RZ ;  /* 0x0000001046467819 */ /* 0x000fc400000006ff */
[----:B------:R-:W-:Y:S01]  /*0b30*/  SHF.L.U32 R71, R71, 0x10, RZ ;  /* 0x0000001047477819 */ /* 0x000fe200000006ff */
[----:B0-----:R-:W-:Y:S01]  /*0b40*/  @P3 IMAD.WIDE.U32 R62, R157, 0x10, R62 ;  /* 0x000000109d3e3825 */ /* 0x001fe200078e003e */
[----:B------:R-:W-:-:S03]  /*0b50*/  SHF.L.U32 R170, R170, 0x10, RZ ;  /* 0x00000010aaaa7819 */ /* 0x000fc600000006ff */
[----:B------:R-:W-:Y:S01]  /*0b60*/  FADD.FTZ R235, -R82, R66 ;  /* 0x0000004252eb7221 */ /* 0x000fe20000010100 */
[----:B------:R-:W-:Y:S01]  /*0b70*/  SHF.L.U32 R199, R175, 0x10, RZ ;  /* 0x00000010afc77819 */ /* 0x000fe200000006ff */
[----:B-1----:R-:W-:Y:S01]  /*0b80*/  @P1 IMAD.WIDE R60, R152, 0x2, R60 ;  /* 0x00000002983c1825 */ /* 0x002fe200078e023c */
[----:B------:R-:W-:-:S03]  /*0b90*/  SHF.L.U32 R162, R162, 0x10, RZ ;  /* 0x00000010a2a27819 */ /* 0x000fc600000006ff */
[C---:B------:R-:W-:Y:S01]  /*0ba0*/  FADD.FTZ R175, -R82.reuse, R69 ;  /* 0x0000004552af7221 */ /* 0x040fe20000010100 */
[C---:B------:R-:W-:Y:S01]  /*0bb0*/  FADD.FTZ R237, -R82.reuse, R67 ;  /* 0x0000004352ed7221 */ /* 0x040fe20000010100 */
[C---:B------:R-:W-:Y:S01]  /*0bc0*/  FADD.FTZ R217, -R82.reuse, R68 ;  /* 0x0000004452d97221 */ /* 0x040fe20000010100 */
[C---:B------:R-:W-:Y:S01]  /*0bd0*/  FADD.FTZ R215, -R82.reuse, R70 ;  /* 0x0000004652d77221 */ /* 0x040fe20000010100 */
[C---:B------:R-:W-:Y:S01]  /*0be0*/  FADD.FTZ R213, -R82.reuse, R71 ;  /* 0x0000004752d57221 */ /* 0x040fe20000010100 */
[----:B------:R-:W-:Y:S01]  /*0bf0*/  FADD.FTZ R205, -R82, R205 ;  /* 0x000000cd52cd7221 */ /* 0x000fe20000010100 */
[----:B---3--:R-:W-:-:S04]  /*0c00*/  @P3 IMAD.WIDE.U32 R64, R155, 0x10, R64 ;  /* 0x000000109b403825 */ /* 0x008fc800078e0040 */
[----:B------:R-:W-:Y:S01]  /*0c10*/  FADD.FTZ R219, -R82, R170 ;  /* 0x000000aa52db7221 */ /* 0x000fe20000010100 */
[----:B-----5:R0:W5:Y:S01]  /*0c20*/  @P3 LDG.E.128 R36, desc[UR6][R62.64] ;  /* 0x000000063e243981 */ /* 0x020162000c1e1d00 */
[----:B--2---:R-:W-:-:S04]  /*0c30*/  IMAD.WIDE.U32 R70, R157, 0x8, R56 ;  /* 0x000000089d467825 */ /* 0x004fc800078e0038 */
[----:B------:R-:W-:Y:S01]  /*0c40*/  FADD.FTZ R225, -R82, R225 ;  /* 0x000000e152e17221 */ /* 0x000fe20000010100 */
[----:B------:R1:W2:Y:S01]  /*0c50*/  @P1 LDG.E.U16 R170, desc[UR6][R60.64] ;  /* 0x000000063caa1981 */ /* 0x0002a2000c1e1500 */
[----:B------:R-:W-:-:S04]  /*0c60*/  IMAD.WIDE.U32 R68, R155, 0x8, R56 ;  /* 0x000000089b447825 */ /* 0x000fc800078e0038 */
[----:B------:R-:W-:Y:S01]  /*0c70*/  FMUL.FTZ R233, R32, R159 ;  /* 0x0000009f20e97220 */ /* 0x000fe20000410000 */
[----:B------:R-:W-:Y:S01]  /*0c80*/  FADD.FTZ R203, -R82, R162 ;  /* 0x000000a252cb7221 */ /* 0x000fe20000010100 */
[----:B------:R-:W5:Y:S01]  /*0c90*/  @P3 LDG.E.128 R40, desc[UR6][R64.64] ;  /* 0x0000000640283981 */ /* 0x000f62000c1e1d00 */
[----:B------:R-:W-:Y:S01]  /*0ca0*/  IMAD.WIDE.U32 R66, R154, 0x8, R56 ;  /* 0x000000089a427825 */ /* 0x000fe200078e0038 */
[----:B0-----:R-:W-:-:S03]  /*0cb0*/  SHF.L.U32 R62, R168, 0x10, RZ ;  /* 0x00000010a83e7819 */ /* 0x001fc600000006ff */
[----:B------:R-:W-:Y:S01]  /*0cc0*/  FMUL.FTZ R218, R156, R225 ;  /* 0x000000e19cda7220 */ /* 0x000fe20000410000 */
[----:B------:R-:W-:Y:S01]  /*0cd0*/  SHF.L.U32 R164, R164, 0x10, RZ ;  /* 0x00000010a4a47819 */ /* 0x000fe200000006ff */
[----:B------:R-:W-:Y:S01]  /*0ce0*/  IMAD.WIDE.U32 R56, R153, 0x8, R56 ;  /* 0x0000000899387825 */ /* 0x000fe200078e0038 */
[----:B-1----:R-:W-:-:S03]  /*0cf0*/  SHF.L.U32 R60, R0, 0x10, RZ ;  /* 0x00000010003c7819 */ /* 0x002fc600000006ff */
[----:B------:R-:W-:Y:S01]  /*0d00*/  FMUL.FTZ R0, R156, R205 ;  /* 0x000000cd9c007220 */ /* 0x000fe20000410000 */
[----:B------:R-:W-:Y:S01]  /*0d10*/  FMUL.FTZ R225, R33, R62 ;  /* 0x0000003e21e17220 */ /* 0x000fe20000410000 */
[----:B------:R-:W-:Y:S01]  /*0d20*/  FADD.FTZ R209, -R82, R209 ;  /* 0x000000d152d17221 */ /* 0x000fe20000010100 */
[----:B------:R0:W5:Y:S01]  /*0d30*/  LDG.E.64 R64, desc[UR6][R56.64] ;  /* 0x0000000638407981 */ /* 0x000162000c1e1b00 */
[----:B------:R-:W-:Y:S01]  /*0d40*/  FMUL.FTZ R212, R156, R203 ;  /* 0x000000cb9cd47220 */ /* 0x000fe20000410000 */
[----:B------:R-:W-:Y:S01]  /*0d50*/  FADD.FTZ R223, -R82, R223 ;  /* 0x000000df52df7221 */ /* 0x000fe20000010100 */
[----:B------:R-:W-:Y:S01]  /*0d60*/  SHF.L.U32 R63, R174, 0x10, RZ ;  /* 0x00000010ae3f7819 */ /* 0x000fe200000006ff */
[----:B------:R-:W-:Y:S01]  /*0d70*/  FMUL.FTZ R231, R34, R161 ;  /* 0x000000a122e77220 */ /* 0x000fe20000410000 */
[----:B------:R-:W-:Y:S01]  /*0d80*/  FADD.FTZ R207, -R82, R164 ;  /* 0x000000a452cf7221 */ /* 0x000fe20000010100 */
[----:B------:R-:W-:Y:S01]  /*0d90*/  SHF.L.U32 R166, R166, 0x10, RZ ;  /* 0x00000010a6a67819 */ /* 0x000fe200000006ff */
[----:B------:R-:W-:-:S04]  /*0da0*/  @P3 IMAD.WIDE.U32 R58, R153, 0x10, R58 ;  /* 0x00000010993a3825 */ /* 0x000fc800078e003a */
[----:B------:R-:W-:Y:S01]  /*0db0*/  FMUL.FTZ R229, R28, R165 ;  /* 0x000000a51ce57220 */ /* 0x000fe20000410000 */
[----:B------:R-:W-:Y:S01]  /*0dc0*/  SHF.L.U32 R61, R172, 0x10, RZ ;  /* 0x00000010ac3d7819 */ /* 0x000fe200000006ff */
[----:B0-----:R-:W-:Y:S01]  /*0dd0*/  FADD.FTZ R56, RZ, R233 ;  /* 0x000000e9ff387221 */ /* 0x001fe20000010000 */
[----:B------:R-:W-:Y:S01]  /*0de0*/  FFMA.FTZ R57, R0, R233, RZ ;  /* 0x000000e900397223 */ /* 0x000fe200000100ff */
        /* <DEDUP_REMOVED lines=8> */
[----:B------:R-:W-:Y:S01]  /*0e70*/  FADD.FTZ R221, -R82, R166 ;  /* 0x000000a652dd7221 */ /* 0x000fe20000010100 */
[----:B------:R0:W5:Y:S01]  /*0e80*/  @P3 LDG.E.128 R48, desc[UR6][R58.64] ;  /* 0x000000063a303981 */ /* 0x000162000c1e1d00 */
[----:B------:R-:W-:Y:S01]  /*0e90*/  FADD.FTZ R56, R56, R223 ;  /* 0x000000df38387221 */ /* 0x000fe20000010000 */
[----:B------:R-:W-:Y:S01]  /*0ea0*/  FFMA.FTZ R57, R210, R223, R57 ;  /* 0x000000dfd2397223 */ /* 0x000fe20000010039 */
[----:B------:R-:W-:Y:S01]  /*0eb0*/  FMUL.FTZ R216, R29, R60 ;  /* 0x0000003c1dd87220 */ /* 0x000fe20000410000 */
[----:B------:R-:W-:Y:S01]  /*0ec0*/  FMUL.FTZ R221, R156, R221 ;  /* 0x000000dd9cdd7220 */ /* 0x000fe20000410000 */
[----:B------:R-:W-:Y:S01]  /*0ed0*/  FMUL.FTZ R227, R30, R160 ;  /* 0x000000a01ee37220 */ /* 0x000fe20000410000 */
[----:B------:R-:W-:Y:S01]  /*0ee0*/  SHF.L.U32 R173, R173, 0x10, RZ ;  /* 0x00000010adad7819 */ /* 0x000fe200000006ff */
[----:B------:R-:W-:Y:S01]  /*0ef0*/  FADD.FTZ R245, -R82, R245 ;  /* 0x000000f552f57221 */ /* 0x000fe20000010100 */
[----:B------:R-:W-:Y:S01]  /*0f00*/  FMUL.FTZ R219, R156, R219 ;  /* 0x000000db9cdb7220 */ /* 0x000fe20000410000 */
[----:B------:R-:W-:Y:S01]  /*0f10*/  SHF.L.U32 R224, R224, 0x10, RZ ;  /* 0x00000010e0e07819 */ /* 0x000fe200000006ff */
[----:B0-----:R-:W-:Y:S01]  /*0f20*/  FADD.FTZ R59, R56, R229 ;  /* 0x000000e5383b7221 */ /* 0x001fe20000010000 */
[----:B------:R-:W-:Y:S01]  /*0f30*/  FFMA.FTZ R56, R220, R229, R57 ;  /* 0x000000e5dc387223 */ /* 0x000fe20000010039 */
[----:B------:R-:W-:Y:S01]  /*0f40*/  FADD.FTZ R243, -R82, R243 ;  /* 0x000000f352f37221 */ /* 0x000fe20000010100 */
[----:B------:R-:W-:Y:S01]  /*0f50*/  SHF.L.U32 R226, R226, 0x10, RZ ;  /* 0x00000010e2e27819 */ /* 0x000fe200000006ff */
[----:B------:R-:W-:Y:S01]  /*0f60*/  FADD.FTZ R58, R59, R216 ;  /* 0x000000d83b3a7221 */ /* 0x000fe20000010000 */
[----:B------:R-:W-:Y:S01]  /*0f70*/  FFMA.FTZ R57, R221, R216, R56 ;  /* 0x000000d8dd397223 */ /* 0x000fe20000010038 */
[----:B------:R-:W-:Y:S01]  /*0f80*/  FMUL.FTZ R214, R31, R61 ;  /* 0x0000003d1fd67220 */ /* 0x000fe20000410000 */
[----:B------:R-:W-:Y:S01]  /*0f90*/  FADD.FTZ R199, -R82, R199 ;  /* 0x000000c752c77221 */ /* 0x000fe20000010100 */
[----:B------:R-:W-:Y:S01]  /*0fa0*/  FADD.FTZ R59, R58, R227 ;  /* 0x000000e33a3b7221 */ /* 0x000fe20000010000 */
[----:B------:R-:W-:Y:S01]  /*0fb0*/  FFMA.FTZ R56, R218, R227, R57 ;  /* 0x000000e3da387223 */ /* 0x000fe20000010039 */
[----:B------:R-:W-:Y:S01]  /*0fc0*/  FMUL.FTZ R203, R24, R158 ;  /* 0x0000009e18cb7220 */ /* 0x000fe20000410000 */
[----:B------:R-:W-:Y:S01]  /*0fd0*/  FADD.FTZ R201, -R82, R173 ;  /* 0x000000ad52c97221 */ /* 0x000fe20000010100 */
        /* <DEDUP_REMOVED lines=25> */
[----:B------:R-:W-:Y:S01]  /*1170*/  SHF.L.U32 R187, R75, 0x10, RZ ;  /* 0x000000104bbb7819 */ /* 0x000fe200000006ff */
[----:B------:R-:W-:Y:S01]  /*1180*/  FADD.FTZ R59, R58, R207 ;  /* 0x000000cf3a3b7221 */ /* 0x000fe20000010000 */
[----:B------:R-:W-:Y:S01]  /*1190*/  PRMT R232, R76, 0x7632, R232 ;  /* 0x000076324ce87816 */ /* 0x000fe200000000e8 */
[----:B------:R-:W-:Y:S01]  /*11a0*/  FADD.FTZ R195, -R82, R195 ;  /* 0x000000c352c37221 */ /* 0x000fe20000010100 */
[----:B------:R-:W-:Y:S01]  /*11b0*/  SHF.L.U32 R75, R76, 0x10, RZ ;  /* 0x000000104c4b7819 */ /* 0x000fe200000006ff */
[----:B------:R-:W-:Y:S01]  /*11c0*/  FMUL.FTZ R197, R156, R197 ;  /* 0x000000c59cc57220 */ /* 0x000fe20000410000 */
[----:B------:R-:W-:Y:S01]  /*11d0*/  PRMT R74, R80, 0x7632, R74 ;  /* 0x00007632504a7816 */ /* 0x000fe2000000004a */
[----:B------:R-:W-:Y:S01]  /*11e0*/  FFMA.FTZ R56, R200, R207, R57 ;  /* 0x000000cfc8387223 */ /* 0x000fe20000010039 */
[----:B------:R-:W-:-:S02]  /*11f0*/  SHF.L.U32 R183, R80, 0x10, RZ ;  /* 0x0000001050b77819 */ /* 0x000fc400000006ff */
[----:B------:R-:W-:Y:S02]  /*1200*/  SHF.L.U32 R230, R230, 0x10, RZ ;  /* 0x00000010e6e67819 */ /* 0x000fe400000006ff */
[----:B------:R-:W-:Y:S02]  /*1210*/  SHF.L.U32 R239, R72, 0x10, RZ ;  /* 0x0000001048ef7819 */ /* 0x000fe400000006ff */
[----:B------:R-:W-:Y:S02]  /*1220*/  SHF.L.U32 R189, R81, 0x10, RZ ;  /* 0x0000001051bd7819 */ /* 0x000fe400000006ff */
[----:B------:R-:W-:Y:S02]  /*1230*/  SHF.L.U32 R179, R83, 0x10, RZ ;  /* 0x0000001053b37819 */ /* 0x000fe400000006ff */
[----:B------:R-:W-:Y:S01]  /*1240*/  SHF.L.U32 R78, R78, 0x10, RZ ;  /* 0x000000104e4e7819 */ /* 0x000fe200000006ff */
[----:B------:R-:W-:Y:S01]  /*1250*/  FMUL.FTZ R194, R156, R235 ;  /* 0x000000eb9cc27220 */ /* 0x000fe20000410000 */
[----:B------:R-:W-:Y:S01]  /*1260*/  PRMT R76, R81, 0x7632, R76 ;  /* 0x00007632514c7816 */ /* 0x000fe2000000004c */
[----:B------:R-:W-:Y:S01]  /*1270*/  FADD.FTZ R191, -R82, R191 ;  /* 0x000000bf52bf7221 */ /* 0x000fe20000010100 */
[----:B------:R-:W-:Y:S01]  /*1280*/  PRMT R80, R83, 0x7632, R80 ;  /* 0x0000763253507816 */ /* 0x000fe20000000050 */
[----:B------:R-:W-:Y:S01]  /*1290*/  FMUL.FTZ R209, R22, R163 ;  /* 0x000000a316d17220 */ /* 0x000fe20000410000 */
[----:B------:R-:W-:Y:S01]  /*12a0*/  FADD.FTZ R58, R59, R198 ;  /* 0x000000c63b3a7221 */ /* 0x000fe20000010000 */
[----:B------:R-:W-:Y:S01]  /*12b0*/  FMUL.FTZ R196, R156, R195 ;  /* 0x000000c39cc47220 */ /* 0x000fe20000410000 */
[----:B------:R-:W-:Y:S01]  /*12c0*/  FFMA.FTZ R57, R197, R198, R56 ;  /* 0x000000c6c5397223 */ /* 0x000fe20000010038 */
[----:B------:R-:W-:Y:S01]  /*12d0*/  SHF.L.U32 R74, R74, 0x10, RZ ;  /* 0x000000104a4a7819 */ /* 0x000fe200000006ff */
[----:B------:R-:W-:Y:S01]  /*12e0*/  FADD.FTZ R181, -R82, R181 ;  /* 0x000000b552b57221 */ /* 0x000fe20000010100 */
[----:B------:R-:W-:Y:S01]  /*12f0*/  SHF.L.U32 R76, R76, 0x10, RZ ;  /* 0x000000104c4c7819 */ /* 0x000fe200000006ff */
[----:B------:R-:W-:Y:S01]  /*1300*/  FADD.FTZ R187, -R82, R187 ;  /* 0x000000bb52bb7221 */ /* 0x000fe20000010100 */
[----:B------:R-:W-:Y:S01]  /*1310*/  SHF.L.U32 R80, R80, 0x10, RZ ;  /* 0x0000001050507819 */ /* 0x000fe200000006ff */
[----:B------:R-:W-:Y:S01]  /*1320*/  FMUL.FTZ R195, R23, R230 ;  /* 0x000000e617c37220 */ /* 0x000fe20000410000 */
[----:B------:R-:W-:Y:S01]  /*1330*/  FADD.FTZ R58, R58, R209 ;  /* 0x000000d13a3a7221 */ /* 0x000fe20000010000 */
        /* <DEDUP_REMOVED lines=10> */
[----:B------:R-:W-:Y:S01]  /*13e0*/  FMUL.FTZ R74, R16, R75 ;  /* 0x0000004b104a7220 */ /* 0x000fe20000410000 */
[C---:B------:R-:W-:Y:S01]  /*13f0*/  PRMT R164, R87.reuse, 0x7632, R164 ;  /* 0x0000763257a47816 */ /* 0x040fe200000000a4 */
[----:B------:R-:W-:Y:S01]  /*1400*/  FADD.FTZ R59, R58, R195 ;  /* 0x000000c33a3b7221 */ /* 0x000fe20000010000 */
[----:B------:R-:W-:Y:S01]  /*1410*/  SHF.L.U32 R177, R87, 0x10, RZ ;  /* 0x0000001057b17819 */ /* 0x000fe200000006ff */
[----:B------:R-:W-:Y:S01]  /*1420*/  FMUL.FTZ R87, R156, R239 ;  /* 0x000000ef9c577220 */ /* 0x000fe20000410000 */
[----:B------:R-:W-:Y:S01]  /*1430*/  SHF.L.U32 R232, R232, 0x10, RZ ;  /* 0x00000010e8e87819 */ /* 0x000fe200000006ff */
[----:B------:R-:W-:Y:S01]  /*1440*/  FFMA.FTZ R56, R194, R195, R57 ;  /* 0x000000c3c2387223 */ /* 0x000fe20000010039 */
[----:B------:R-:W-:Y:S01]  /*1450*/  PRMT R234, R77, 0x7632, R234 ;  /* 0x000076324dea7816 */ /* 0x000fe200000000ea */
        /* <DEDUP_REMOVED lines=9> */
[----:B------:R-:W-:Y:S01]  /*14f0*/  SHF.L.U32 R234, R234, 0x10, RZ ;  /* 0x00000010eaea7819 */ /* 0x000fe200000006ff */
[----:B------:R-:W-:Y:S01]  /*1500*/  FMUL.FTZ R175, R156, R175 ;  /* 0x000000af9caf7220 */ /* 0x000fe20000410000 */
[----:B------:R-:W-:Y:S01]  /*1510*/  FADD.FTZ R57, R57, R82 ;  /* 0x0000005239397221 */ /* 0x000fe20000010000 */
[----:B------:R-:W-:Y:S01]  /*1520*/  FFMA.FTZ R56, R84, R82, R59 ;  /* 0x0000005254387223 */ /* 0x000fe2000001003b */
[----:B------:R-:W-:-:S02]  /*1530*/  PRMT R166, R86, 0x7632, R166 ;  /* 0x0000763256a67816 */ /* 0x000fc400000000a6 */
[----:B------:R-:W-:Y:S01]  /*1540*/  SHF.L.U32 R236, R236, 0x10, RZ ;  /* 0x00000010ecec7819 */ /* 0x000fe200000006ff */
[----:B------:R-:W-:Y:S01]  /*1550*/  FADD.FTZ R57, R57, R76 ;  /* 0x0000004c39397221 */ /* 0x000fe20000010000 */
[----:B------:R-:W-:Y:S01]  /*1560*/  SHF.L.U32 R173, R86, 0x10, RZ ;  /* 0x0000001056ad7819 */ /* 0x000fe200000006ff */
[----:B------:R-:W-:Y:S01]  /*1570*/  FMUL.FTZ R86, R19, R234 ;  /* 0x000000ea13567220 */ /* 0x000fe20000410000 */
[----:B------:R-:W-:Y:S01]  /*1580*/  SHF.L.U32 R237, R162, 0x10, RZ ;  /* 0x00000010a2ed7819 */ /* 0x000fe200000006ff */
[----:B------:R-:W-:Y:S01]  /*1590*/  FMUL.FTZ R162, R156, R217 ;  /* 0x000000d99ca27220 */ /* 0x000fe20000410000 */
[----:B------:R-:W-:Y:S01]  /*15a0*/  FFMA.FTZ R59, R175, R76, R56 ;  /* 0x0000004caf3b7223 */ /* 0x000fe20000010038 */
[----:B------:R-:W-:Y:S01]  /*15b0*/  FMUL.FTZ R78, R12, R171 ;  /* 0x000000ab0c4e7220 */ /* 0x000fe20000410000 */
[----:B------:R-:W-:Y:S01]  /*15c0*/  FMUL.FTZ R181, R156, R181 ;  /* 0x000000b59cb57220 */ /* 0x000fe20000410000 */
[----:B------:R-:W-:Y:S01]  /*15d0*/  FADD.FTZ R57, R57, R86 ;  /* 0x0000005639397221 */ /* 0x000fe20000010000 */
[----:B------:R-:W-:Y:S01]  /*15e0*/  FFMA.FTZ R56, R162, R86, R59 ;  /* 0x00000056a2387223 */ /* 0x000fe2000001003b */
[C---:B------:R-:W-:Y:S01]  /*15f0*/  PRMT R238, R79.reuse, 0x7632, R238 ;  /* 0x000076324fee7816 */ /* 0x040fe200000000ee */
        /* <DEDUP_REMOVED lines=50> */
[----:B------:R-:W-:Y:S01]  /*1920*/  LOP3.LUT P4, RZ, R2, 0x1f, RZ, 0xc0, !PT ;  /* 0x0000001f02ff7812 */ /* 0x000fe2000788c0ff */
[----:B------:R-:W-:Y:S01]  /*1930*/  FADD.FTZ R56, R56, R179 ;  /* 0x000000b338387221 */ /* 0x000fe20000010000 */
[----:B------:R-:W-:Y:S01]  /*1940*/  FFMA.FTZ R57, R192, R179, R57 ;  /* 0x000000b3c0397223 */ /* 0x000fe20000010039 */
[----:B------:R-:W-:Y:S01]  /*1950*/  PLOP3.LUT P0, PT, PT, PT, PT, 0x80, 0x8 ;  /* 0x000000000008781c */ /* 0x000fe20003f0f070 */
[----:B------:R-:W5:Y:S04]  /*1960*/  LDG.E.64 R70, desc[UR6][R70.64] ;  /* 0x0000000646467981 */ /* 0x000f68000c1e1b00 */
[----:B------:R-:W1:Y:S04]  /*1970*/  SHFL.DOWN PT, R59, R56, 0x10, 0x1f ;  /* 0x0a001f00383b7f89 */ /* 0x000e6800000e0000 */
[----:B------:R-:W3:Y:S04]  /*1980*/  SHFL.DOWN PT, R58, R57, 0x10, 0x1f ;  /* 0x0a001f00393a7f89 */ /* 0x000ee800000e0000 */
[----:B------:R-:W5:Y:S04]  /*1990*/  LDG.E.64 R68, desc[UR6][R68.64] ;  /* 0x0000000644447981 */ /* 0x000f68000c1e1b00 */
[----:B------:R-:W5:Y:S01]  /*19a0*/  LDG.E.64 R66, desc[UR6][R66.64] ;  /* 0x0000000642427981 */ /* 0x000f62000c1e1b00 */
        /* <DEDUP_REMOVED lines=15> */
[----:B------:R-:W-:Y:S02]  /*1aa0*/  MOV R58, 0x400 ;  /* 0x00000400003a7802 */ /* 0x000fe40000000f00 */
[----:B------:R-:W-:Y:S02]  /*1ab0*/  @!P4 PLOP3.LUT P0, PT, P2, PT, PT, 0x80, 0x8 ;  /* 0x000000000008c81c */ /* 0x000fe4000170f070 */
[----:B---3--:R-:W-:Y:S01]  /*1ac0*/  LEA R211, R211, R58, 0x18 ;  /* 0x0000003ad3d37211 */ /* 0x008fe200078ec0ff */
[----:B0-----:R-:W-:Y:S01]  /*1ad0*/  FADD.FTZ R56, R83, R56 ;  /* 0x0000003853387221 */ /* 0x001fe20000010000 */
[----:B-1----:R-:W-:-:S04]  /*1ae0*/  FADD.FTZ R57, R242, R57 ;  /* 0x00000039f2397221 */ /* 0x002fc80000010000 */
[----:B------:R-:W0:Y:S04]  /*1af0*/  SHFL.DOWN PT, R59, R56, 0x1, 0x1f ;  /* 0x08201f00383b7f89 */ /* 0x000e2800000e0000 */
[----:B------:R-:W1:Y:S01]  /*1b00*/  SHFL.DOWN PT, R58, R57, 0x1, 0x1f ;  /* 0x08201f00393a7f89 */ /* 0x000e6200000e0000 */
[----:B------:R-:W-:-:S04]  /*1b10*/  IADD3 R213, PT, PT, R211, 0x4020, RZ ;  /* 0x00004020d3d57810 */ /* 0x000fc80007ffe0ff */
[----:B------:R-:W-:Y:S02]  /*1b20*/  @!P4 MOV R72, R213 ;  /* 0x000000d50048c202 */ /* 0x000fe40000000f00 */
[----:B------:R-:W-:Y:S01]  /*1b30*/  @!P0 IADD3 R72, PT, PT, R211, 0x4000, RZ ;  /* 0x00004000d3488810 */ /* 0x000fe20007ffe0ff */
[----:B------:R-:W-:Y:S01]  /*1b40*/  FADD.FTZ R148, R62, R148 ;  /* 0x000000943e947221 */ /* 0x000fe20000010000 */
[----:B------:R-:W-:Y:S02]  /*1b50*/  FFMA.FTZ R147, R212, R62, R147 ;  /* 0x0000003ed4937223 */ /* 0x000fe40000010093 */
[----:B------:R-:W-:-:S04]  /*1b60*/  @!P4 MOV R62, R72 ;  /* 0x00000048003ec202 */ /* 0x000fc80000000f00 */
[----:B------:R-:W-:Y:S01]  /*1b70*/  @!P4 LEA R83, R149, R62, 0x3 ;  /* 0x0000003e9553c211 */ /* 0x000fe200078e18ff */
[----:B0-----:R-:W-:Y:S01]  /*1b80*/  FADD.FTZ R72, R56, R59 ;  /* 0x0000003b38487221 */ /* 0x001fe20000010000 */
[----:B-1----:R-:W-:-:S05]  /*1b90*/  FADD.FTZ R73, R57, R58 ;  /* 0x0000003a39497221 */ /* 0x002fca0000010000 */
[----:B------:R0:W-:Y:S01]  /*1ba0*/  @!P4 STS.64 [R83], R72 ;  /* 0x000000485300c388 */ /* 0x0001e20000000a00 */
[C---:B------:R-:W-:Y:S01]  /*1bb0*/  @!P2 IADD3 R213, PT, PT, R211.reuse, 0x4000, RZ ;  /* 0x00004000d3d5a810 */ /* 0x040fe20007ffe0ff */
[----:B------:R-:W-:Y:S01]  /*1bc0*/  BAR.SYNC.DEFER_BLOCKING 0x0 ;  /* 0x0000000000007b1d */ /* 0x000fe20000010000 */
[C---:B------:R-:W-:Y:S02]  /*1bd0*/  IADD3 R215, PT, PT, R211.reuse, 0x4030, RZ ;  /* 0x00004030d3d77810 */ /* 0x040fe40007ffe0ff */
[----:B------:R-:W-:Y:S01]  /*1be0*/  @!P2 IADD3 R215, PT, PT, R211, 0x4010, RZ ;  /* 0x00004010d3d7a810 */ /* 0x000fe20007ffe0ff */
[----:B------:R-:W-:Y:S01]  /*1bf0*/  FADD.FTZ R144, R63, R144 ;  /* 0x000000903f907221 */ /* 0x000fe20000010000 */
[----:B------:R-:W-:Y:S01]  /*1c00*/  FFMA.FTZ R143, R210, R63, R143 ;  /* 0x0000003fd28f7223 */ /* 0x000fe2000001008f */
[----:B------:R-:W-:Y:S01]  /*1c10*/  FADD.FTZ R135, R60, R135 ;  /* 0x000000873c877221 */ /* 0x000fe20000010000 */
[----:B------:R-:W-:Y:S01]  /*1c20*/  FFMA.FTZ R112, R221, R60, R112 ;  /* 0x0000003cdd707223 */ /* 0x000fe20000010070 */
[----:B------:R-:W-:Y:S01]  /*1c30*/  FADD.FTZ R136, R61, R136 ;  /* 0x000000883d887221 */ /* 0x000fe20000010000 */
[----:B------:R-:W-:Y:S01]  /*1c40*/  FFMA.FTZ R110, R219, R61, R110 ;  /* 0x0000003ddb6e7223 */ /* 0x000fe2000001006e */
        /* <DEDUP_REMOVED lines=68> */
[----:B--2---:R-:W-:Y:S01]  /*2090*/  @P1 SHF.L.U32 R72, R170, 0x10, RZ ;  /* 0x00000010aa481819 */ /* 0x004fe200000006ff */
        /* <DEDUP_REMOVED lines=12> */
[----:B------:R-:W-:Y:S01]  /*2160*/  SHF.L.U32 R83, R36, 0x10, RZ ;  /* 0x0000001024537819 */ /* 0x000fe200000006ff */
[-CC-:B------:R-:W-:Y:S01]  /*2170*/  FFMA.FTZ R212, R212, R73.reuse, R158.reuse ;  /* 0x00000049d4d47223 */ /* 0x180fe2000001009e */
[-C--:B------:R-:W-:Y:S01]  /*2180*/  FFMA.FTZ R222, R222, R73.reuse, R158 ;  /* 0x00000049dede7223 */ /* 0x080fe2000001009e */
[--C-:B------:R-:W-:Y:S01]  /*2190*/  FADD.FTZ R233, R233, -R0.reuse ;  /* 0x80000000e9e97221 */ /* 0x100fe20000010000 */
[----:B------:R-:W-:Y:S01]  /*21a0*/  PRMT R0, R36, 0x7632, R0 ;  /* 0x0000763224007816 */ /* 0x000fe20000000000 */
[----:B------:R-:W-:Y:S01]  /*21b0*/  FFMA.FTZ R79, R84, R73, R158 ;  /* 0x00000049544f7223 */ /* 0x000fe2000001009e */
[----:B------:R-:W-:Y:S01]  /*21c0*/  SHF.L.U32 R84, R37, 0x10, RZ ;  /* 0x0000001025547819 */ /* 0x000fe200000006ff */
[----:B------:R-:W-:Y:S01]  /*21d0*/  FADD.FTZ R225, R225, -R212 ;  /* 0x800000d4e1e17221 */ /* 0x000fe20000010000 */
[----:B------:R-:W-:Y:S01]  /*21e0*/  SHF.L.U32 R56, R0, 0x10, RZ ;  /* 0x0000001000387819 */ /* 0x000fe200000006ff */
[----:B------:R-:W-:Y:S01]  /*21f0*/  FADD.FTZ R231, R231, -R222 ;  /* 0x800000dee7e77221 */ /* 0x000fe20000010000 */
[----:B------:R-:W-:Y:S01]  /*2200*/  FFMA.FTZ R83, R156, R233, R83 ;  /* 0x000000e99c537223 */ /* 0x000fe20000010053 */
[----:B------:R-:W-:Y:S01]  /*2210*/  LOP3.LUT P4, RZ, R70, 0xff, RZ, 0xc0, !PT ;  /* 0x000000ff46ff7812 */ /* 0x000fe2000788c0ff */
[----:B------:R-:W-:Y:S01]  /*2220*/  FFMA.FTZ R220, R220, R73, R158 ;  /* 0x00000049dcdc7223 */ /* 0x000fe2000001009e */
[C---:B------:R-:W-:Y:S01]  /*2230*/  FFMA.FTZ R225, R156.reuse, R225, R56 ;  /* 0x000000e19ce17223 */ /* 0x040fe20000010038 */
[----:B------:R-:W-:Y:S01]  /*2240*/  FFMA.FTZ R231, R156, R231, R84 ;  /* 0x000000e79ce77223 */ /* 0x000fe20000010054 */
[-C--:B------:R-:W-:Y:S01]  /*2250*/  FMUL.FTZ R83, R83, R72.reuse ;  /* 0x0000004853537220 */ /* 0x080fe20000410000 */
[C---:B------:R-:W-:Y:S01]  /*2260*/  LOP3.LUT P5, RZ, R70.reuse, 0xff00, RZ, 0xc0, !PT ;  /* 0x0000ff0046ff7812 */ /* 0x040fe200078ac0ff */
[-C--:B------:R-:W-:Y:S01]  /*2270*/  FMUL.FTZ R225, R225, R72.reuse ;  /* 0x00000048e1e17220 */ /* 0x080fe20000410000 */
[-C--:B------:R-:W-:Y:S01]  /*2280*/  FMUL.FTZ R231, R231, R72.reuse ;  /* 0x00000048e7e77220 */ /* 0x080fe20000410000 */
[----:B------:R-:W-:Y:S01]  /*2290*/  FMUL.FTZ R83, R83, UR4 ;  /* 0x0000000453537c20 */ /* 0x000fe20008410000 */
[----:B------:R-:W-:Y:S01]  /*22a0*/  LOP3.LUT P6, RZ, R70, 0xff0000, RZ, 0xc0, !PT ;  /* 0x00ff000046ff7812 */ /* 0x000fe200078cc0ff */
[----:B------:R-:W-:Y:S01]  /*22b0*/  FMUL.FTZ R225, R225, UR4 ;  /* 0x00000004e1e17c20 */ /* 0x000fe20008410000 */
[----:B------:R-:W-:Y:S01]  /*22c0*/  FMUL.FTZ R84, R231, UR4 ;  /* 0x00000004e7547c20 */ /* 0x000fe20008410000 */
[----:B------:R-:W-:Y:S01]  /*22d0*/  PRMT R56, R37, 0x7632, R56 ;  /* 0x0000763225387816 */ /* 0x000fe20000000038 */
[-CC-:B------:R-:W-:Y:S01]  /*22e0*/  FFMA.FTZ R210, R210, R73.reuse, R158.reuse ;  /* 0x00000049d2d27223 */ /* 0x180fe2000001009e */
[----:B------:R-:W-:Y:S01]  /*22f0*/  FSEL R83, R83, RZ, P4 ;  /* 0x000000ff53537208 */ /* 0x000fe20002000000 */
[-CC-:B------:R-:W-:Y:S01]  /*2300*/  FFMA.FTZ R221, R221, R73.reuse, R158.reuse ;  /* 0x00000049dddd7223 */ /* 0x180fe2000001009e */
[----:B------:R-:W-:Y:S01]  /*2310*/  ISETP.GE.U32.AND P4, PT, R70, RZ, PT ;  /* 0x000000ff4600720c */ /* 0x000fe20003f86070 */
        /* <DEDUP_REMOVED lines=13> */
[----:B------:R-:W-:Y:S01]  /*23f0*/  ISETP.GE.U32.AND.EX P4, PT, R71, 0x1000000, PT, P4 ;  /* 0x010000004700780c */ /* 0x000fe20003f86140 */
[-CC-:B------:R-:W-:Y:S01]  /*2400*/  FFMA.FTZ R197, R197, R73.reuse, R158.reuse ;  /* 0x00000049c5c57223 */ /* 0x180fe2000001009e */
[----:B------:R-:W-:Y:S01]  /*2410*/  SHF.L.U32 R71, R56, 0x10, RZ ;  /* 0x0000001038477819 */ /* 0x000fe200000006ff */
        /* <DEDUP_REMOVED lines=16> */
[----:B------:R-:W-:Y:S01]  /*2520*/  SHF.L.U32 R56, R38, 0x10, RZ ;  /* 0x0000001026387819 */ /* 0x000fe200000006ff */
[----:B------:R-:W-:Y:S01]  /*2530*/  FFMA.FTZ R158, R192, R73, R158 ;  /* 0x00000049c09e7223 */ /* 0x000fe2000001009e */
[----:B------:R-:W-:Y:S01]  /*2540*/  FADD.FTZ R229, R229, -R220 ;  /* 0x800000dce5e57221 */ /* 0x000fe20000010000 */
[----:B------:R-:W-:Y:S01]  /*2550*/  PRMT R73, R38, 0x7632, R73 ;  /* 0x0000763226497816 */ /* 0x000fe20000000049 */
[----:B------:R-:W-:Y:S01]  /*2560*/  FADD.FTZ R223, R223, -R210 ;  /* 0x800000d2dfdf7221 */ /* 0x000fe20000010000 */
[----:B------:R-:W-:Y:S01]  /*2570*/  PRMT R85, R39, 0x7632, R85 ;  /* 0x0000763227557816 */ /* 0x000fe20000000055 */
[----:B------:R-:W-:Y:S01]  /*2580*/  FFMA.FTZ R229, R156, R229, R56 ;  /* 0x000000e59ce57223 */ /* 0x000fe20000010038 */
[----:B------:R-:W-:Y:S01]  /*2590*/  SHF.L.U32 R160, R73, 0x10, RZ ;  /* 0x0000001049a07819 */ /* 0x000fe200000006ff */
[----:B------:R-:W-:Y:S01]  /*25a0*/  FADD.FTZ R221, R216, -R221 ;  /* 0x800000ddd8dd7221 */ /* 0x000fe20000010000 */
[----:B------:R-:W-:Y:S01]  /*25b0*/  SHF.L.U32 R56, R85, 0x10, RZ ;  /* 0x0000001055387819 */ /* 0x000fe200000006ff */
[----:B------:R-:W-:Y:S01]  /*25c0*/  FADD.FTZ R219, R214, -R219 ;  /* 0x800000dbd6db7221 */ /* 0x000fe20000010000 */
[----:B------:R-:W-:Y:S01]  /*25d0*/  FFMA.FTZ R71, R156, R223, R71 ;  /* 0x000000df9c477223 */ /* 0x000fe20000010047 */
[C---:B------:R-:W-:Y:S01]  /*25e0*/  PRMT R73, R40.reuse, 0x7632, R73 ;  /* 0x0000763228497816 */ /* 0x040fe20000000049 */
[----:B------:R-:W-:Y:S01]  /*25f0*/  FADD.FTZ R203, R203, -R208 ;  /* 0x800000d0cbcb7221 */ /* 0x000fe20000010000 */
[----:B------:R-:W-:Y:S01]  /*2600*/  SHF.L.U32 R85, R40, 0x10, RZ ;  /* 0x0000001028557819 */ /* 0x000fe200000006ff */
[----:B------:R-:W-:Y:S01]  /*2610*/  FADD.FTZ R227, R227, -R218 ;  /* 0x800000dae3e37221 */ /* 0x000fe20000010000 */
[----:B------:R-:W-:Y:S01]  /*2620*/  SHF.L.U32 R162, R39, 0x10, RZ ;  /* 0x0000001027a27819 */ /* 0x000fe200000006ff */
[C---:B------:R-:W-:Y:S01]  /*2630*/  FFMA.FTZ R221, R156.reuse, R221, R160 ;  /* 0x000000dd9cdd7223 */ /* 0x040fe200000100a0 */
[----:B------:R-:W-:Y:S01]  /*2640*/  FFMA.FTZ R219, R156, R219, R56 ;  /* 0x000000db9cdb7223 */ /* 0x000fe20000010038 */
[----:B------:R-:W-:Y:S01]  /*2650*/  SHF.L.U32 R56, R73, 0x10, RZ ;  /* 0x0000001049387819 */ /* 0x000fe200000006ff */
[-C--:B------:R-:W-:Y:S01]  /*2660*/  FMUL.FTZ R71, R71, R72.reuse ;  /* 0x0000004847477220 */ /* 0x080fe20000410000 */
[----:B------:R-:W-:Y:S01]  /*2670*/  SHF.L.U32 R160, R41, 0x10, RZ ;  /* 0x0000001029a07819 */ /* 0x000fe200000006ff */
        /* <DEDUP_REMOVED lines=16> */
[-C--:B------:R-:W-:Y:S01]  /*2780*/  FMUL.FTZ R205, R205, R72.reuse ;  /* 0x00000048cdcd7220 */ /* 0x080fe20000410000 */
        /* <DEDUP_REMOVED lines=18> */
[----:B------:R-:W-:Y:S01]  /*28b0*/  PRMT R56, R41, 0x7632, R56 ;  /* 0x0000763229387816 */ /* 0x000fe20000000038 */
        /* <DEDUP_REMOVED lines=12> */
[----:B------:R-:W-:Y:S01]  /*2980*/  FADD.FTZ R75, R178, -R75 ;  /* 0x8000004bb24b7221 */ /* 0x000fe20000010000 */
[C---:B------:R-:W-:Y:S01]  /*2990*/  LOP3.LUT P5, RZ, R69.reuse, 0xff0000, RZ, 0xc0, !PT ;  /* 0x00ff000045ff7812 */ /* 0x040fe200078ac0ff */
[----:B------:R-:W-:Y:S01]  /*29a0*/  FADD.FTZ R189, R176, -R189 ;  /* 0x800000bdb0bd7221 */ /* 0x000fe20000010000 */
[----:B------:R-:W-:Y:S01]  /*29b0*/  ISETP.GE.U32.AND.EX P0, PT, R69, 0x1000000, PT, P0 ;  /* 0x010000004500780c */ /* 0x000fe20003f06100 */
[----:B------:R-:W-:Y:S01]  /*29c0*/  FADD.FTZ R187, R80, -R187 ;  /* 0x800000bb50bb7221 */ /* 0x000fe20000010000 */
[----:B------:R-:W-:Y:S01]  /*29d0*/  SHF.L.U32 R69, R56, 0x10, RZ ;  /* 0x0000001038457819 */ /* 0x000fe200000006ff */
[----:B------:R-:W-:Y:S01]  /*29e0*/  FADD.FTZ R191, R186, -R191 ;  /* 0x800000bfbabf7221 */ /* 0x000fe20000010000 */
[C---:B------:R-:W-:Y:S01]  /*29f0*/  SHF.L.U32 R56, R42.reuse, 0x10, RZ ;  /* 0x000000102a387819 */ /* 0x040fe200000006ff */
[----:B------:R-:W-:Y:S01]  /*2a00*/  FADD.FTZ R185, R185, -R0 ;  /* 0x80000000b9b97221 */ /* 0x000fe20000010000 */
[----:B------:R-:W-:Y:S01]  /*2a10*/  PRMT R73, R42, 0x7632, R73 ;  /* 0x000076322a497816 */ /* 0x000fe20000000049 */
[C---:B------:R-:W-:Y:S01]  /*2a20*/  FFMA.FTZ R69, R156.reuse, R199, R69 ;  /* 0x000000c79c457223 */ /* 0x040fe20000010045 */
[----:B------:R-:W-:Y:S01]  /*2a30*/  PRMT R76, R43, 0x7632, R76 ;  /* 0x000076322b4c7816 */ /* 0x000fe2000000004c */
[--C-:B------:R-:W-:Y:S01]  /*2a40*/  FFMA.FTZ R207, R156, R207, R56.reuse ;  /* 0x000000cf9ccf7223 */ /* 0x100fe20000010038 */
[----:B------:R-:W-:Y:S01]  /*2a50*/  SHF.L.U32 R74, R73, 0x10, RZ ;  /* 0x00000010494a7819 */ /* 0x000fe200000006ff */
[-C--:B------:R-:W-:Y:S01]  /*2a60*/  FMUL.FTZ R69, R69, R72.reuse ;  /* 0x0000004845457220 */ /* 0x080fe20000410000 */
[----:B------:R-:W-:Y:S01]  /*2a70*/  PRMT R56, R44, 0x7632, R56 ;  /* 0x000076322c387816 */ /* 0x000fe20000000038 */
[-C--:B------:R-:W-:Y:S01]  /*2a80*/  FMUL.FTZ R207, R207, R72.reuse ;  /* 0x00000048cfcf7220 */ /* 0x080fe20000410000 */
[----:B------:R-:W-:Y:S01]  /*2a90*/  SHF.L.U32 R82, R43, 0x10, RZ ;  /* 0x000000102b527819 */ /* 0x000fe200000006ff */
[----:B------:R-:W-:Y:S01]  /*2aa0*/  FFMA.FTZ R197, R156, R197, R74 ;  /* 0x000000c59cc57223 */ /* 0x000fe2000001004a */
[----:B------:R-:W-:Y:S01]  /*2ab0*/  SHF.L.U32 R73, R44, 0x10, RZ ;  /* 0x000000102c497819 */ /* 0x000fe200000006ff */
[----:B------:R-:W-:Y:S01]  /*2ac0*/  FMUL.FTZ R69, R69, UR4 ;  /* 0x0000000445457c20 */ /* 0x000fe20008410000 */
[----:B------:R-:W-:Y:S01]  /*2ad0*/  SHF.L.U32 R56, R56, 0x10, RZ ;  /* 0x0000001038387819 */ /* 0x000fe200000006ff */
[----:B------:R-:W-:Y:S01]  /*2ae0*/  FFMA.FTZ R209, R156, R209, R82 ;  /* 0x000000d19cd17223 */ /* 0x000fe20000010052 */
[----:B------:R-:W-:Y:S01]  /*2af0*/  SHF.L.U32 R76, R76, 0x10, RZ ;  /* 0x000000104c4c7819 */ /* 0x000fe200000006ff */
[C---:B------:R-:W-:Y:S01]  /*2b00*/  FFMA.FTZ R73, R156.reuse, R87, R73 ;  /* 0x000000579c497223 */ /* 0x040fe20000010049 */
[----:B------:R-:W-:Y:S01]  /*2b10*/  SHF.L.U32 R74, R45, 0x10, RZ ;  /* 0x000000102d4a7819 */ /* 0x000fe200000006ff */
[C---:B------:R-:W-:Y:S01]  /*2b20*/  FFMA.FTZ R87, R156.reuse, R79, R56 ;  /* 0x0000004f9c577223 */ /* 0x040fe20000010038 */
[-C--:B------:R-:W-:Y:S01]  /*2b30*/  FMUL.FTZ R197, R197, R72.reuse ;  /* 0x00000048c5c57220 */ /* 0x080fe20000410000 */
[C---:B------:R-:W-:Y:S01]  /*2b40*/  FFMA.FTZ R195, R156.reuse, R195, R76 ;  /* 0x000000c39cc37223 */ /* 0x040fe2000001004c */
[-C--:B------:R-:W-:Y:S01]  /*2b50*/  FMUL.FTZ R209, R209, R72.reuse ;  /* 0x00000048d1d17220 */ /* 0x080fe20000410000 */
[----:B------:R-:W-:Y:S01]  /*2b60*/  FFMA.FTZ R175, R156, R175, R74 ;  /* 0x000000af9caf7223 */ /* 0x000fe2000001004a */
[-C--:B------:R-:W-:Y:S01]  /*2b70*/  FMUL.FTZ R73, R73, R72.reuse ;  /* 0x0000004849497220 */ /* 0x080fe20000410000 */
[----:B------:R-:W-:Y:S01]  /*2b80*/  FMUL.FTZ R79, R207, UR4 ;  /* 0x00000004cf4f7c20 */ /* 0x000fe20008410000 */
[-C--:B------:R-:W-:Y:S01]  /*2b90*/  FMUL.FTZ R87, R87, R72.reuse ;  /* 0x0000004857577220 */ /* 0x080fe20000410000 */
[----:B------:R-:W-:Y:S01]  /*2ba0*/  FMUL.FTZ R82, R197, UR4 ;  /* 0x00000004c5527c20 */ /* 0x000fe20008410000 */
[----:B------:R-:W-:Y:S01]  /*2bb0*/  FSEL R69, R69, RZ, P6 ;  /* 0x000000ff45457208 */ /* 0x000fe20003000000 */
[-C--:B------:R-:W-:Y:S01]  /*2bc0*/  FMUL.FTZ R195, R195, R72.reuse ;  /* 0x00000048c3c37220 */ /* 0x080fe20000410000 */
[----:B------:R-:W-:Y:S01]  /*2bd0*/  FMUL.FTZ R163, R209, UR4 ;  /* 0x00000004d1a37c20 */ /* 0x000fe20008410000 */
[----:B------:R-:W-:Y:S01]  /*2be0*/  FMUL.FTZ R175, R175, R72 ;  /* 0x00000048afaf7220 */ /* 0x000fe20000410000 */
[----:B------:R-:W-:Y:S01]  /*2bf0*/  FMUL.FTZ R73, R73, UR4 ;  /* 0x0000000449497c20 */ /* 0x000fe20008410000 */
[C---:B------:R-:W-:Y:S01]  /*2c00*/  LOP3.LUT P6, RZ, R66.reuse, 0xff, RZ, 0xc0, !PT ;  /* 0x000000ff42ff7812 */ /* 0x040fe200078cc0ff */
[----:B------:R-:W-:Y:S01]  /*2c10*/  FMUL.FTZ R56, R87, UR4 ;  /* 0x0000000457387c20 */ /* 0x000fe20008410000 */
[----:B------:R-:W-:Y:S01]  /*2c20*/  FSEL R79, R79, RZ, P4 ;  /* 0x000000ff4f4f7208 */ /* 0x000fe20002000000 */
[----:B------:R-:W-:Y:S01]  /*2c30*/  FMUL.FTZ R172, R195, UR4 ;  /* 0x00000004c3ac7c20 */ /* 0x000fe20008410000 */
[----:B------:R-:W-:Y:S01]  /*2c40*/  LOP3.LUT P4, RZ, R66, 0xff00, RZ, 0xc0, !PT ;  /* 0x0000ff0042ff7812 */ /* 0x000fe2000788c0ff */
[----:B------:R-:W-:Y:S01]  /*2c50*/  FMUL.FTZ R165, R175, UR4 ;  /* 0x00000004afa57c20 */ /* 0x000fe20008410000 */
        /* <DEDUP_REMOVED lines=8> */
[----:B------:R-:W-:-:S02]  /*2ce0*/  LOP3.LUT P5, RZ, R66, 0xff000000, RZ, 0xc0, !PT ;  /* 0xff00000042ff7812 */ /* 0x000fc400078ac0ff */
[----:B------:R-:W-:Y:S02]  /*2cf0*/  ISETP.GE.U32.AND P6, PT, R66, RZ, PT ;  /* 0x000000ff4200720c */ /* 0x000fe40003fc6070 */
[----:B------:R-:W-:Y:S02]  /*2d00*/  FSEL R66, R56, RZ, P4 ;  /* 0x000000ff38427208 */ /* 0x000fe40002000000 */
[----:B------:R-:W-:Y:S02]  /*2d10*/  PRMT R56, R45, 0x7632, R56 ;  /* 0x000076322d387816 */ /* 0x000fe40000000038 */
[----:B------:R-:W-:Y:S02]  /*2d20*/  FSEL R172, R172, RZ, P0 ;  /* 0x000000ffacac7208 */ /* 0x000fe40000000000 */
[----:B------:R-:W-:Y:S02]  /*2d30*/  FSEL R165, R165, RZ, P3 ;  /* 0x000000ffa5a57208 */ /* 0x000fe40001800000 */
[----:B------:R-:W-:-:S02]  /*2d40*/  LOP3.LUT P0, RZ, R67, 0xff, RZ, 0xc0, !PT ;  /* 0x000000ff43ff7812 */ /* 0x000fc4000780c0ff */
[C---:B------:R-:W-:Y:S02]  /*2d50*/  LOP3.LUT P4, RZ, R67.reuse, 0xff0000, RZ, 0xc0, !PT ;  /* 0x00ff000043ff7812 */ /* 0x040fe4000788c0ff */
[C---:B------:R-:W-:Y:S02]  /*2d60*/  LOP3.LUT P3, RZ, R67.reuse, 0xff00, RZ, 0xc0, !PT ;  /* 0x0000ff0043ff7812 */ /* 0x040fe4000786c0ff */
[----:B------:R-:W-:Y:S01]  /*2d70*/  ISETP.GE.U32.AND.EX P6, PT, R67, 0x1000000, PT, P6 ;  /* 0x010000004300780c */ /* 0x000fe20003fc6160 */
[----:B------:R-:W-:Y:S01]  /*2d80*/  FADD.FTZ R67, R166, -R59 ;  /* 0x8000003ba6437221 */ /* 0x000fe20000010000 */
[----:B------:R-:W-:Y:S02]  /*2d90*/  SHF.L.U32 R59, R56, 0x10, RZ ;  /* 0x00000010383b7819 */ /* 0x000fe400000006ff */
[----:B------:R-:W-:Y:S02]  /*2da0*/  PRMT R56, R46, 0x7632, R56 ;  /* 0x000076322e387816 */ /* 0x000fe40000000038 */
[----:B------:R-:W-:Y:S01]  /*2db0*/  PRMT R73, R47, 0x7632, R73 ;  /* 0x000076322f497816 */ /* 0x000fe20000000049 */
[----:B------:R-:W-:Y:S01]  /*2dc0*/  FFMA.FTZ R57, R156, R57, R59 ;  /* 0x000000399c397223 */ /* 0x000fe2000001003b */
[----:B------:R-:W-:-:S02]  /*2dd0*/  SHF.L.U32 R56, R56, 0x10, RZ ;  /* 0x0000001038387819 */ /* 0x000fc400000006ff */
[----:B------:R-:W-:Y:S01]  /*2de0*/  SHF.L.U32 R59, R48, 0x10, RZ ;  /* 0x00000010303b7819 */ /* 0x000fe200000006ff */
[-C--:B------:R-:W-:Y:S01]  /*2df0*/  FMUL.FTZ R57, R57, R72.reuse ;  /* 0x0000004839397220 */ /* 0x080fe20000410000 */
[----:B------:R-:W-:Y:S01]  /*2e00*/  SHF.L.U32 R78, R73, 0x10, RZ ;  /* 0x00000010494e7819 */ /* 0x000fe200000006ff */
[C---:B------:R-:W-:Y:S01]  /*2e10*/  FFMA.FTZ R67, R156.reuse, R67, R56 ;  /* 0x000000439c437223 */ /* 0x040fe20000010038 */
[----:B------:R-:W-:Y:S01]  /*2e20*/  SHF.L.U32 R56, R49, 0x10, RZ ;  /* 0x0000001031387819 */ /* 0x000fe200000006ff */
[C---:B------:R-:W-:Y:S01]  /*2e30*/  FFMA.FTZ R59, R156.reuse, R183, R59 ;  /* 0x000000b79c3b7223 */ /* 0x040fe2000001003b */
[----:B------:R-:W-:Y:S01]  /*2e40*/  FMUL.FTZ R57, R57, UR4 ;  /* 0x0000000439397c20 */ /* 0x000fe20008410000 */
[----:B------:R-:W-:Y:S01]  /*2e50*/  SHF.L.U32 R76, R47, 0x10, RZ ;  /* 0x000000102f4c7819 */ /* 0x000fe200000006ff */
[----:B------:R-:W-:Y:S01]  /*2e60*/  FFMA.FTZ R75, R156, R75, R78 ;  /* 0x0000004b9c4b7223 */ /* 0x000fe2000001004e */
[----:B------:R-:W-:Y:S01]  /*2e70*/  SHF.L.U32 R74, R46, 0x10, RZ ;  /* 0x000000102e4a7819 */ /* 0x000fe200000006ff */
[-C--:B------:R-:W-:Y:S01]  /*2e80*/  FMUL.FTZ R59, R59, R72.reuse ;  /* 0x000000483b3b7220 */ /* 0x080fe20000410000 */
[C---:B------:R-:W-:Y:S01]  /*2e90*/  FFMA.FTZ R189, R156.reuse, R189, R56 ;  /* 0x000000bd9cbd7223 */ /* 0x040fe20000010038 */
[----:B------:R-:W-:Y:S01]  /*2ea0*/  FSEL R78, R57, RZ, P5 ;  /* 0x000000ff394e7208 */ /* 0x000fe20002800000 */
[C---:B------:R-:W-:Y:S01]  /*2eb0*/  FFMA.FTZ R187, R156.reuse, R187, R76 ;  /* 0x000000bb9cbb7223 */ /* 0x040fe2000001004c */
[----:B------:R-:W0:Y:S01]  /*2ec0*/  LDC.64 R56, c[0x0][0x468] ;  /* 0x00011a00ff387b82 */ /* 0x000e220000000a00 */
[----:B------:R-:W-:Y:S01]  /*2ed0*/  FMUL.FTZ R59, R59, UR4 ;  /* 0x000000043b3b7c20 */ /* 0x000fe20008410000 */
[----:B------:R-:W-:Y:S01]  /*2ee0*/  FFMA.FTZ R181, R156, R181, R74 ;  /* 0x000000b59cb57223 */ /* 0x000fe2000001004a */
[----:B------:R-:W-:Y:S01]  /*2ef0*/  LOP3.LUT P5, RZ, R64, 0xff, RZ, 0xc0, !PT ;  /* 0x000000ff40ff7812 */ /* 0x000fe200078ac0ff */
[-C--:B------:R-:W-:Y:S01]  /*2f00*/  FMUL.FTZ R187, R187, R72.reuse ;  /* 0x00000048bbbb7220 */ /* 0x080fe20000410000 */
[----:B------:R-:W-:Y:S01]  /*2f10*/  SHF.L.U32 R74, R50, 0x10, RZ ;  /* 0x00000010324a7819 */ /* 0x000fe200000006ff */
[-C--:B------:R-:W-:Y:S01]  /*2f20*/  FMUL.FTZ R67, R67, R72.reuse ;  /* 0x0000004843437220 */ /* 0x080fe20000410000 */
[----:B------:R-:W-:Y:S01]  /*2f30*/  FSEL R164, R59, RZ, P5 ;  /* 0x000000ff3ba47208 */ /* 0x000fe20002800000 */
[----:B------:R-:W-:Y:S01]  /*2f40*/  FMUL.FTZ R187, R187, UR4 ;  /* 0x00000004bbbb7c20 */ /* 0x000fe20008410000 */
[----:B------:R-:W-:Y:S01]  /*2f50*/  SHF.L.U32 R59, R58, 0x10, RZ ;  /* 0x000000103a3b7819 */ /* 0x000fe200000006ff */
[----:B------:R-:W-:Y:S01]  /*2f60*/  FFMA.FTZ R191, R156, R191, R74 ;  /* 0x000000bf9cbf7223 */ /* 0x000fe2000001004a */
[----:B------:R-:W-:Y:S01]  /*2f70*/  SHF.L.U32 R0, R61, 0x10, RZ ;  /* 0x000000103d007819 */ /* 0x000fe200000006ff */
[-C--:B------:R-:W-:Y:S01]  /*2f80*/  FMUL.FTZ R189, R189, R72.reuse ;  /* 0x00000048bdbd7220 */ /* 0x080fe20000410000 */
[----:B------:R-:W-:Y:S01]  /*2f90*/  SHF.L.U32 R62, R62, 0x10, RZ ;  /* 0x000000103e3e7819 */ /* 0x000fe200000006ff */
[-C--:B------:R-:W-:Y:S01]  /*2fa0*/  FMUL.FTZ R75, R75, R72.reuse ;  /* 0x000000484b4b7220 */ /* 0x080fe20000410000 */
[----:B------:R-:W-:Y:S01]  /*2fb0*/  SHF.L.U32 R60, R60, 0x10, RZ ;  /* 0x000000103c3c7819 */ /* 0x000fe200000006ff */
[----:B------:R-:W-:Y:S01]  /*2fc0*/  FMUL.FTZ R67, R67, UR4 ;  /* 0x0000000443437c20 */ /* 0x000fe20008410000 */
[----:B------:R-:W-:Y:S01]  /*2fd0*/  SHF.L.U32 R58, R51, 0x10, RZ ;  /* 0x00000010333a7819 */ /* 0x000fe200000006ff */
[-C--:B------:R-:W-:Y:S01]  /*2fe0*/  FMUL.FTZ R181, R181, R72.reuse ;  /* 0x00000048b5b57220 */ /* 0x080fe20000410000 */
[----:B------:R-:W-:Y:S01]  /*2ff0*/  FSEL R187, R187, RZ, P4 ;  /* 0x000000ffbbbb7208 */ /* 0x000fe20002000000 */
[-C--:B------:R-:W-:Y:S01]  /*3000*/  FMUL.FTZ R191, R191, R72.reuse ;  /* 0x00000048bfbf7220 */ /* 0x080fe20000410000 */
[----:B------:R-:W-:Y:S01]  /*3010*/  FMUL.FTZ R189, R189, UR4 ;  /* 0x00000004bdbd7c20 */ /* 0x000fe20008410000 */
[----:B------:R-:W-:Y:S01]  /*3020*/  FFMA.FTZ R77, R156, R77, R0 ;  /* 0x0000004d9c4d7223 */ /* 0x000fe20000010000 */
[----:B------:R-:W-:Y:S01]  /*3030*/  LOP3.LUT P4, RZ, R64, 0xff0000, RZ, 0xc0, !PT ;  /* 0x00ff000040ff7812 */ /* 0x000fe2000788c0ff */
[C---:B------:R-:W-:Y:S01]  /*3040*/  FFMA.FTZ R59, R156.reuse, R63, R59 ;  /* 0x0000003f9c3b7223 */ /* 0x040fe2000001003b */
[C---:B------:R-:W-:Y:S01]  /*3050*/  FFMA.FTZ R61, R156.reuse, R81, R62 ;  /* 0x000000519c3d7223 */ /* 0x040fe2000001003e */
[C---:B------:R-:W-:Y:S01]  /*3060*/  FFMA.FTZ R179, R156.reuse, R179, R60 ;  /* 0x000000b39cb37223 */ /* 0x040fe2000001003c */
[----:B------:R-:W-:Y:S01]  /*3070*/  FFMA.FTZ R185, R156, R185, R58 ;  /* 0x000000b99cb97223 */ /* 0x000fe2000001003a */
[----:B------:R-:W-:Y:S01]  /*3080*/  FMUL.FTZ R75, R75, UR4 ;  /* 0x000000044b4b7c20 */ /* 0x000fe20008410000 */
[----:B------:R-:W-:Y:S01]  /*3090*/  FMUL.FTZ R181, R181, UR4 ;  /* 0x00000004b5b57c20 */ /* 0x000fe20008410000 */
[----:B------:R-:W-:Y:S01]  /*30a0*/  FSEL R80, R67, RZ, P3 ;  /* 0x000000ff43507208 */ /* 0x000fe20001800000 */
[----:B------:R-:W-:Y:S01]  /*30b0*/  FMUL.FTZ R191, R191, UR4 ;  /* 0x00000004bfbf7c20 */ /* 0x000fe20008410000 */
[-C--:B------:R-:W-:Y:S01]  /*30c0*/  FMUL.FTZ R81, R77, R72.reuse ;  /* 0x000000484d517220 */ /* 0x080fe20000410000 */
[----:B------:R-:W-:Y:S01]  /*30d0*/  LOP3.LUT P3, RZ, R65, 0xff, RZ, 0xc0, !PT ;  /* 0x000000ff41ff7812 */ /* 0x000fe2000786c0ff */
[-C--:B------:R-:W-:Y:S01]  /*30e0*/  FMUL.FTZ R0, R59, R72.reuse ;  /* 0x000000483b007220 */ /* 0x080fe20000410000 */
[----:B------:R-:W-:Y:S01]  /*30f0*/  FSEL R189, R189, RZ, P4 ;  /* 0x000000ffbdbd7208 */ /* 0x000fe20002000000 */
[-C--:B------:R-:W-:Y:S01]  /*3100*/  FMUL.FTZ R156, R61, R72.reuse ;  /* 0x000000483d9c7220 */ /* 0x080fe20000410000 */
[-C--:B------:R-:W-:Y:S01]  /*3110*/  FMUL.FTZ R179, R179, R72.reuse ;  /* 0x00000048b3b37220 */ /* 0x080fe20000410000 */
[----:B------:R-:W-:Y:S01]  /*3120*/  FMUL.FTZ R185, R185, R72 ;  /* 0x00000048b9b97220 */ /* 0x000fe20000410000 */
[C---:B------:R-:W-:Y:S01]  /*3130*/  ISETP.GE.U32.AND P4, PT, R64.reuse, RZ, PT ;  /* 0x000000ff4000720c */ /* 0x040fe20003f86070 */
[----:B------:R-:W-:Y:S01]  /*3140*/  FMUL.FTZ R81, R81, UR4 ;  /* 0x0000000451517c20 */ /* 0x000fe20008410000 */
[----:B------:R-:W-:Y:S01]  /*3150*/  FSEL R86, R75, RZ, P6 ;  /* 0x000000ff4b567208 */ /* 0x000fe20003000000 */
[----:B------:R-:W-:Y:S01]  /*3160*/  FMUL.FTZ R185, R185, UR4 ;  /* 0x00000004b9b97c20 */ /* 0x000fe20008410000 */
[----:B------:R-:W-:Y:S01]  /*3170*/  FSEL R181, R181, RZ, P0 ;  /* 0x000000ffb5b57208 */ /* 0x000fe20000000000 */
[----:B------:R-:W-:Y:S01]  /*3180*/  FMUL.FTZ R179, R179, UR4 ;  /* 0x00000004b3b37c20 */ /* 0x000fe20008410000 */
[----:B------:R-:W-:Y:S01]  /*3190*/  LOP3.LUT P6, RZ, R64, 0xff000000, RZ, 0xc0, !PT ;  /* 0xff00000040ff7812 */ /* 0x000fe200078cc0ff */
[----:B------:R-:W-:Y:S01]  /*31a0*/  FMUL.FTZ R156, R156, UR4 ;  /* 0x000000049c9c7c20 */ /* 0x000fe20008410000 */
[----:B------:R-:W-:Y:S01]  /*31b0*/  FSEL R191, R191, RZ, P3 ;  /* 0x000000ffbfbf7208 */ /* 0x000fe20001800000 */
[----:B------:R-:W-:Y:S01]  /*31c0*/  FMUL.FTZ R0, R0, UR4 ;  /* 0x0000000400007c20 */ /* 0x000fe20008410000 */
[----:B------:R-:W-:Y:S01]  /*31d0*/  LOP3.LUT P0, RZ, R64, 0xff00, RZ, 0xc0, !PT ;  /* 0x0000ff0040ff7812 */ /* 0x000fe2000780c0ff */
[----:B0-----:R-:W-:Y:S01]  /*31e0*/  IMAD.WIDE.U32 R74, R155, 0x10, R56 ;  /* 0x000000109b4a7825 */ /* 0x001fe200078e0038 */
[----:B------:R-:W-:-:S02]  /*31f0*/  LOP3.LUT P5, RZ, R65, 0xff00, RZ, 0xc0, !PT ;  /* 0x0000ff0041ff7812 */ /* 0x000fc400078ac0ff */
[----:B------:R-:W-:Y:S01]  /*3200*/  LOP3.LUT P3, RZ, R65, 0xff0000, RZ, 0xc0, !PT ;  /* 0x00ff000041ff7812 */ /* 0x000fe2000786c0ff */
[--C-:B------:R-:W-:Y:S01]  /*3210*/  IMAD.WIDE.U32 R72, R157, 0x10, R56.reuse ;  /* 0x000000109d487825 */ /* 0x100fe200078e0038 */
[----:B------:R-:W-:Y:S02]  /*3220*/  ISETP.GE.U32.AND.EX P4, PT, R65, 0x1000000, PT, P4 ;  /* 0x010000004100780c */ /* 0x000fe40003f86140 */
[----:B------:R-:W-:Y:S01]  /*3230*/  F2FP.BF16.F32.PACK_AB R60, R68, R159 ;  /* 0x0000009f443c723e */ /* 0x000fe200000010ff */
[--C-:B------:R-:W-:Y:S01]  /*3240*/  IMAD.WIDE.U32 R154, R154, 0x10, R56.reuse ;  /* 0x000000109a9a7825 */ /* 0x100fe200078e0038 */
[----:B------:R-:W-:Y:S02]  /*3250*/  F2FP.BF16.F32.PACK_AB R62, R82, R79 ;  /* 0x0000004f523e723e */ /* 0x000fe400000010ff */
[----:B------:R-:W-:Y:S01]  /*3260*/  F2FP.BF16.F32.PACK_AB R65, R78, R165 ;  /* 0x000000a54e41723e */ /* 0x000fe200000010ff */
[----:B------:R-:W-:Y:S01]  /*3270*/  IMAD.WIDE.U32 R76, R153, 0x10, R56 ;  /* 0x00000010994c7825 */ /* 0x000fe200078e0038 */
[----:B------:R-:W-:-:S02]  /*3280*/  F2FP.BF16.F32.PACK_AB R57, R71, R84 ;  /* 0x000000544739723e */ /* 0x000fc400000010ff */
[----:B------:R-:W-:Y:S02]  /*3290*/  F2FP.BF16.F32.PACK_AB R56, R70, R83 ;  /* 0x000000534638723e */ /* 0x000fe400000010ff */
[----:B------:R-:W-:Y:S02]  /*32a0*/  FSEL R68, R81, RZ, P6 ;  /* 0x000000ff51447208 */ /* 0x000fe40003000000 */
        /* <DEDUP_REMOVED lines=18> */
[----:B------:R0:W-:Y:S01]  /*33d0*/  STG.E.128 desc[UR6][R76.64], R68 ;  /* 0x000000444c007986 */ /* 0x0001e2000c101d06 */
[----:B------:R-:W-:Y:S05]  /*33e0*/  BRA `(.L_x_3660) ;  /* 0x0000003400647947 */ /* 0x000fea0003800000 */
.L_x_3659:
[-CC-:B------:R-:W-:Y:S01]  /*33f0*/  FFMA.FTZ R220, R220, R73.reuse, R158.reuse ;  /* 0x00000049dcdc7223 */ /* 0x180fe2000001009e */
[-C--:B------:R-:W-:Y:S01]  /*3400*/  FFMA.FTZ R218, R218, R73.reuse, R158 ;  /* 0x00000049dada7223 */ /* 0x080fe2000001009e */
        /* <DEDUP_REMOVED lines=10> */
[----:B------:R-:W-:Y:S01]  /*34b0*/  FFMA.FTZ R0, R0, R73, R158 ;  /* 0x0000004900007223 */ /* 0x000fe2000001009e */
[----:B------:R-:W-:Y:S01]  /*34c0*/  FFMA.FTZ R55, R156, R219, R160 ;  /* 0x000000db9c377223 */ /* 0x000fe200000100a0 */
[-C--:B------:R-:W-:Y:S01]  /*34d0*/  FMUL.FTZ R54, R53, R72.reuse ;  /* 0x0000004835367220 */ /* 0x080fe20000410000 */
[-C--:B------:R-:W-:Y:S01]  /*34e0*/  FMUL.FTZ R57, R52, R72.reuse ;  /* 0x0000004834397220 */ /* 0x080fe20000410000 */
[----:B------:R-:W-:Y:S01]  /*34f0*/  LOP3.LUT P3, RZ, R71, 0xff, RZ, 0xc0, !PT ;  /* 0x000000ff47ff7812 */ /* 0x000fe2000786c0ff */
[-C--:B------:R-:W-:Y:S01]  /*3500*/  FMUL.FTZ R59, R55, R72.reuse ;  /* 0x00000048373b7220 */ /* 0x080fe20000410000 */
[----:B------:R-:W-:Y:S01]  /*3510*/  FMUL.FTZ R54, R54, UR4 ;  /* 0x0000000436367c20 */ /* 0x000fe20008410000 */
[----:B------:R-:W-:Y:S01]  /*3520*/  ISETP.GE.U32.AND P6, PT, R70, RZ, PT ;  /* 0x000000ff4600720c */ /* 0x000fe20003fc6070 */
[----:B------:R-:W-:Y:S01]  /*3530*/  FMUL.FTZ R57, R57, UR4 ;  /* 0x0000000439397c20 */ /* 0x000fe20008410000 */
[----:B------:R-:W-:Y:S01]  /*3540*/  FMUL.FTZ R59, R59, UR4 ;  /* 0x000000043b3b7c20 */ /* 0x000fe20008410000 */
[----:B------:R-:W-:Y:S01]  /*3550*/  FADD.FTZ R169, R233, -R0 ;  /* 0x80000000e9a97221 */ /* 0x000fe20000010000 */
[----:B------:R-:W-:Y:S01]  /*3560*/  LOP3.LUT P4, RZ, R71, 0xff0000, RZ, 0xc0, !PT ;  /* 0x00ff000047ff7812 */ /* 0x000fe2000788c0ff */
[-CC-:B------:R-:W-:Y:S01]  /*3570*/  FFMA.FTZ R221, R221, R73.reuse, R158.reuse ;  /* 0x00000049dddd7223 */ /* 0x180fe2000001009e */
[----:B------:R-:W-:Y:S01]  /*3580*/  ISETP.GE.U32.AND.EX P6, PT, R71, 0x1000000, PT, P6 ;  /* 0x010000004700780c */ /* 0x000fe20003fc6160 */
[-CC-:B------:R-:W-:Y:S01]  /*3590*/  FFMA.FTZ R222, R222, R73.reuse, R158.reuse ;  /* 0x00000049dede7223 */ /* 0x180fe2000001009e */
[----:B------:R-:W-:Y:S01]  /*35a0*/  FSEL R75, R54, RZ, P3 ;  /* 0x000000ff364b7208 */ /* 0x000fe20001800000 */
[-C--:B------:R-:W-:Y:S01]  /*35b0*/  FFMA.FTZ R212, R212, R73.reuse, R158 ;  /* 0x00000049d4d47223 */ /* 0x080fe2000001009e */
[----:B------:R-:W-:Y:S01]  /*35c0*/  PRMT R0, R37, 0x7632, R0 ;  /* 0x0000763225007816 */ /* 0x000fe20000000000 */
[----:B------:R-:W-:Y:S01]  /*35d0*/  FADD.FTZ R221, R216, -R221 ;  /* 0x800000ddd8dd7221 */ /* 0x000fe20000010000 */
[----:B------:R-:W-:Y:S01]  /*35e0*/  PRMT R54, R38, 0x7632, R54 ;  /* 0x0000763226367816 */ /* 0x000fe20000000036 */
[----:B------:R-:W-:Y:S01]  /*35f0*/  FADD.FTZ R63, R231, -R222 ;  /* 0x800000dee73f7221 */ /* 0x000fe20000010000 */
[----:B------:R-:W-:Y:S01]  /*3600*/  FSEL R160, R57, RZ, P4 ;  /* 0x000000ff39a07208 */ /* 0x000fe20002000000 */
[----:B------:R-:W-:Y:S01]  /*3610*/  FADD.FTZ R173, R225, -R212 ;  /* 0x800000d4e1ad7221 */ /* 0x000fe20000010000 */
[----:B------:R-:W-:Y:S01]  /*3620*/  FSEL R77, R59, RZ, P6 ;  /* 0x000000ff3b4d7208 */ /* 0x000fe20003000000 */
[-CC-:B------:R-:W-:Y:S01]  /*3630*/  FFMA.FTZ R210, R210, R73.reuse, R158.reuse ;  /* 0x00000049d2d27223 */ /* 0x180fe2000001009e */
[----:B------:R-:W-:Y:S01]  /*3640*/  SHF.L.U32 R170, R0, 0x10, RZ ;  /* 0x0000001000aa7819 */ /* 0x000fe200000006ff */
[-C--:B------:R-:W-:Y:S01]  /*3650*/  FFMA.FTZ R194, R194, R73.reuse, R158 ;  /* 0x00000049c2c27223 */ /* 0x080fe2000001009e */
[C---:B------:R-:W-:Y:S01]  /*3660*/  LOP3.LUT P0, RZ, R70.reuse, 0xff, RZ, 0xc0, !PT ;  /* 0x000000ff46ff7812 */ /* 0x040fe2000780c0ff */
[----:B------:R-:W-:Y:S01]  /*3670*/  FADD.FTZ R79, R223, -R210 ;  /* 0x800000d2df4f7221 */ /* 0x000fe20000010000 */
[C---:B------:R-:W-:Y:S01]  /*3680*/  LOP3.LUT P5, RZ, R70.reuse, 0xff00, RZ, 0xc0, !PT ;  /* 0x0000ff0046ff7812 */ /* 0x040fe200078ac0ff */
[----:B------:R-:W-:Y:S01]  /*3690*/  FADD.FTZ R167, R195, -R194 ;  /* 0x800000c2c3a77221 */ /* 0x000fe20000010000 */
[----:B------:R-:W-:Y:S01]  /*36a0*/  LOP3.LUT P4, RZ, R70, 0xff0000, RZ, 0xc0, !PT ;  /* 0x00ff000046ff7812 */ /* 0x000fe2000788c0ff */
[----:B------:R-:W-:Y:S01]  /*36b0*/  FFMA.FTZ R200, R200, R73, R158 ;  /* 0x00000049c8c87223 */ /* 0x000fe2000001009e */
[----:B------:R-:W-:Y:S01]  /*36c0*/  LOP3.LUT P6, RZ, R70, 0xff000000, RZ, 0xc0, !PT ;  /* 0xff00000046ff7812 */ /* 0x000fe200078cc0ff */
[----:B------:R-:W-:Y:S01]  /*36d0*/  FFMA.FTZ R79, R156, R79, R170 ;  /* 0x0000004f9c4f7223 */ /* 0x000fe200000100aa */
        /* <DEDUP_REMOVED lines=10> */
[----:B------:R-:W-:Y:S01]  /*3780*/  PRMT R59, R43, 0x7632, R59 ;  /* 0x000076322b3b7816 */ /* 0x000fe2000000003b */
[----:B------:R-:W-:Y:S01]  /*3790*/  FFMA.FTZ R173, R156, R173, R0 ;  /* 0x000000ad9cad7223 */ /* 0x000fe20000010000 */
[----:B------:R-:W-:Y:S01]  /*37a0*/  SHF.L.U32 R70, R42, 0x10, RZ ;  /* 0x000000102a467819 */ /* 0x000fe200000006ff */
[-C--:B------:R-:W-:Y:S01]  /*37b0*/  FMUL.FTZ R0, R63, R72.reuse ;  /* 0x000000483f007220 */ /* 0x080fe20000410000 */
[----:B------:R-:W-:Y:S01]  /*37c0*/  SHF.L.U32 R194, R59, 0x10, RZ ;  /* 0x000000103bc27819 */ /* 0x000fe200000006ff */
[----:B------:R-:W-:Y:S01]  /*37d0*/  FFMA.FTZ R169, R156, R169, R57 ;  /* 0x000000a99ca97223 */ /* 0x000fe20000010039 */
[-C--:B------:R-:W-:Y:S01]  /*37e0*/  FMUL.FTZ R57, R54, R72.reuse ;  /* 0x0000004836397220 */ /* 0x080fe20000410000 */
[----:B------:R-:W-:Y:S01]  /*37f0*/  FMUL.FTZ R171, R0, UR4 ;  /* 0x0000000400ab7c20 */ /* 0x000fe20008410000 */
[C---:B------:R-:W-:Y:S01]  /*3800*/  FFMA.FTZ R81, R156.reuse, R81, R70 ;  /* 0x000000519c517223 */ /* 0x040fe20000010046 */
[----:B------:R-:W-:Y:S01]  /*3810*/  FFMA.FTZ R167, R156, R167, R194 ;  /* 0x000000a79ca77223 */ /* 0x000fe200000100c2 */
[-C--:B------:R-:W-:Y:S01]  /*3820*/  FMUL.FTZ R0, R169, R72.reuse ;  /* 0x00000048a9007220 */ /* 0x080fe20000410000 */
[----:B------:R-:W-:Y:S01]  /*3830*/  FMUL.FTZ R194, R57, UR4 ;  /* 0x0000000439c27c20 */ /* 0x000fe20008410000 */
[-C--:B------:R-:W-:Y:S01]  /*3840*/  FMUL.FTZ R57, R79, R72.reuse ;  /* 0x000000484f397220 */ /* 0x080fe20000410000 */
[----:B------:R-:W-:Y:S01]  /*3850*/  SHF.L.U32 R170, R43, 0x10, RZ ;  /* 0x000000102baa7819 */ /* 0x000fe200000006ff */
[----:B------:R-:W-:Y:S01]  /*3860*/  FMUL.FTZ R0, R0, UR4 ;  /* 0x0000000400007c20 */ /* 0x000fe20008410000 */
[-C--:B------:R-:W-:Y:S01]  /*3870*/  FMUL.FTZ R70, R167, R72.reuse ;  /* 0x00000048a7467220 */ /* 0x080fe20000410000 */
[----:B------:R-:W-:Y:S01]  /*3880*/  FMUL.FTZ R196, R57, UR4 ;  /* 0x0000000439c47c20 */ /* 0x000fe20008410000 */
[-C--:B------:R-:W-:Y:S01]  /*3890*/  FMUL.FTZ R57, R173, R72.reuse ;  /* 0x00000048ad397220 */ /* 0x080fe20000410000 */
[----:B------:R-:W-:Y:S01]  /*38a0*/  FFMA.FTZ R83, R156, R83, R170 ;  /* 0x000000539c537223 */ /* 0x000fe200000100aa */
[----:B------:R-:W-:Y:S01]  /*38b0*/  FSEL R177, R0, RZ, P0 ;  /* 0x000000ff00b17208 */ /* 0x000fe20000000000 */
[-C--:B------:R-:W-:Y:S01]  /*38c0*/  FMUL.FTZ R0, R81, R72.reuse ;  /* 0x0000004851007220 */ /* 0x080fe20000410000 */
[----:B------:R-:W-:Y:S01]  /*38d0*/  FMUL.FTZ R57, R57, UR4 ;  /* 0x0000000439397c20 */ /* 0x000fe20008410000 */
[----:B------:R-:W-:Y:S01]  /*38e0*/  FSEL R196, R196, RZ, P6 ;  /* 0x000000ffc4c47208 */ /* 0x000fe20003000000 */
[-C--:B------:R-:W-:Y:S01]  /*38f0*/  FMUL.FTZ R59, R83, R72.reuse ;  /* 0x00000048533b7220 */ /* 0x080fe20000410000 */
[----:B------:R-:W-:Y:S01]  /*3900*/  FMUL.FTZ R0, R0, UR4 ;  /* 0x0000000400007c20 */ /* 0x000fe20008410000 */
[----:B------:R-:W-:Y:S01]  /*3910*/  LOP3.LUT P6, RZ, R69, 0xff, RZ, 0xc0, !PT ;  /* 0x000000ff45ff7812 */ /* 0x000fe200078cc0ff */
[-CC-:B------:R-:W-:Y:S01]  /*3920*/  FFMA.FTZ R187, R187, R73.reuse, R158.reuse ;  /* 0x00000049bbbb7223 */ /* 0x180fe2000001009e */
[----:B------:R-:W-:Y:S01]  /*3930*/  ISETP.GE.U32.AND P0, PT, R68, RZ, PT ;  /* 0x000000ff4400720c */ /* 0x000fe20003f06070 */
[----:B------:R-:W-:Y:S01]  /*3940*/  FMUL.FTZ R59, R59, UR4 ;  /* 0x000000043b3b7c20 */ /* 0x000fe20008410000 */
[----:B------:R-:W-:Y:S01]  /*3950*/  FSEL R200, R57, RZ, P5 ;  /* 0x000000ff39c87208 */ /* 0x000fe20002800000 */
[-CC-:B------:R-:W-:Y:S01]  /*3960*/  FFMA.FTZ R57, R197, R73.reuse, R158.reuse ;  /* 0x00000049c5397223 */ /* 0x180fe2000001009e */
[----:B------:R-:W-:Y:S01]  /*3970*/  FSEL R0, R0, RZ, P6 ;  /* 0x000000ff00007208 */ /* 0x000fe20003000000 */
[-CC-:B------:R-:W-:Y:S01]  /*3980*/  FFMA.FTZ R204, R204, R73.reuse, R158.reuse ;  /* 0x00000049cccc7223 */ /* 0x180fe2000001009e */
[C---:B------:R-:W-:Y:S01]  /*3990*/  LOP3.LUT P5, RZ, R69.reuse, 0xff0000, RZ, 0xc0, !PT ;  /* 0x00ff000045ff7812 */ /* 0x040fe200078ac0ff */
[----:B------:R-:W-:Y:S01]  /*39a0*/  FMUL.FTZ R70, R70, UR4 ;  /* 0x0000000446467c20 */ /* 0x000fe20008410000 */
[----:B------:R-:W-:Y:S01]  /*39b0*/  ISETP.GE.U32.AND.EX P0, PT, R69, 0x1000000, PT, P0 ;  /* 0x010000004500780c */ /* 0x000fe20003f06100 */
[-C--:B------:R-:W-:Y:S01]  /*39c0*/  FFMA.FTZ R199, R199, R73.reuse, R158 ;  /* 0x00000049c7c77223 */ /* 0x080fe2000001009e */
[----:B------:R-:W-:Y:S01]  /*39d0*/  LOP3.LUT P6, RZ, R69, 0xff00, RZ, 0xc0, !PT ;  /* 0x0000ff0045ff7812 */ /* 0x000fe200078cc0ff */
[--C-:B------:R-:W-:Y:S01]  /*39e0*/  FADD.FTZ R69, R198, -R57.reuse ;  /* 0x80000039c6457221 */ /* 0x100fe20000010000 */
[----:B------:R-:W-:Y:S01]  /*39f0*/  PRMT R57, R42, 0x7632, R57 ;  /* 0x000076322a397816 */ /* 0x000fe20000000039 */
[----:B------:R-:W-:Y:S01]  /*3a00*/  FADD.FTZ R187, R80, -R187 ;  /* 0x800000bb50bb7221 */ /* 0x000fe20000010000 */
[----:B------:R-:W-:Y:S01]  /*3a10*/  LOP3.LUT P3, RZ, R71, 0xff00, RZ, 0xc0, !PT ;  /* 0x0000ff0047ff7812 */ /* 0x000fe2000786c0ff */
[----:B------:R-:W-:Y:S01]  /*3a20*/  FADD.FTZ R197, R205, -R204 ;  /* 0x800000cccdc57221 */ /* 0x000fe20000010000 */
[----:B------:R-:W-:Y:S01]  /*3a30*/  FSEL R71, R59, RZ, P5 ;  /* 0x000000ff3b477208 */ /* 0x000fe20002800000 */
[-CC-:B------:R-:W-:Y:S01]  /*3a40*/  FFMA.FTZ R208, R208, R73.reuse, R158.reuse ;  /* 0x00000049d0d07223 */ /* 0x180fe2000001009e */
[----:B------:R-:W-:Y:S01]  /*3a50*/  PRMT R59, R41, 0x7632, R59 ;  /* 0x00007632293b7816 */ /* 0x000fe2000000003b */
[----:B------:R-:W-:Y:S01]  /*3a60*/  FADD.FTZ R199, R202, -R199 ;  /* 0x800000c7cac77221 */ /* 0x000fe20000010000 */
[----:B------:R-:W-:Y:S01]  /*3a70*/  SHF.L.U32 R85, R57, 0x10, RZ ;  /* 0x0000001039557819 */ /* 0x000fe200000006ff */
[----:B------:R-:W-:Y:S01]  /*3a80*/  FFMA.FTZ R181, R181, R73, R158 ;  /* 0x00000049b5b57223 */ /* 0x000fe2000001009e */
[----:B------:R-:W-:Y:S01]  /*3a90*/  PRMT R57, R40, 0x7632, R57 ;  /* 0x0000763228397816 */ /* 0x000fe20000000039 */
[----:B------:R-:W-:Y:S01]  /*3aa0*/  FADD.FTZ R203, R203, -R208 ;  /* 0x800000d0cbcb7221 */ /* 0x000fe20000010000 */
[----:B------:R-:W-:Y:S01]  /*3ab0*/  SHF.L.U32 R80, R41, 0x10, RZ ;  /* 0x0000001029507819 */ /* 0x000fe200000006ff */
[----:B------:R-:W-:Y:S01]  /*3ac0*/  FADD.FTZ R181, R78, -R181 ;  /* 0x800000b54eb57221 */ /* 0x000fe20000010000 */
[----:B------:R-:W-:Y:S01]  /*3ad0*/  SHF.L.U32 R170, R59, 0x10, RZ ;  /* 0x000000103baa7819 */ /* 0x000fe200000006ff */
[----:B------:R-:W-:Y:S01]  /*3ae0*/  FFMA.FTZ R78, R156, R69, R85 ;  /* 0x000000459c4e7223 */ /* 0x000fe20000010055 */
[----:B------:R-:W-:Y:S01]  /*3af0*/  FSEL R194, R194, RZ, P3 ;  /* 0x000000ffc2c27208 */ /* 0x000fe20001800000 */
[C---:B------:R-:W-:Y:S01]  /*3b00*/  FFMA.FTZ R197, R156.reuse, R197, R80 ;  /* 0x000000c59cc57223 */ /* 0x040fe20000010050 */
[----:B------:R-:W-:Y:S01]  /*3b10*/  FSEL R171, R171, RZ, P4 ;  /* 0x000000ffabab7208 */ /* 0x000fe20002000000 */
[----:B------:R-:W-:Y:S01]  /*3b20*/  FFMA.FTZ R80, R156, R199, R170 ;  /* 0x000000c79c507223 */ /* 0x000fe200000100aa */
[----:B------:R-:W-:Y:S01]  /*3b30*/  FSEL R70, R70, RZ, P0 ;  /* 0x000000ff46467208 */ /* 0x000fe20000000000 */
[-CC-:B------:R-:W-:Y:S01]  /*3b40*/  FFMA.FTZ R201, R201, R73.reuse, R158.reuse ;  /* 0x00000049c9c97223 */ /* 0x180fe2000001009e */
[----:B------:R-:W-:Y:S01]  /*3b50*/  SHF.L.U32 R198, R57, 0x10, RZ ;  /* 0x0000001039c67819 */ /* 0x000fe200000006ff */
[----:B------:R-:W-:Y:S01]  /*3b60*/  FFMA.FTZ R159, R182, R73, R158 ;  /* 0x00000049b69f7223 */ /* 0x000fe2000001009e */
[----:B------:R-:W-:Y:S01]  /*3b70*/  LOP3.LUT P3, RZ, R68, 0xff, RZ, 0xc0, !PT ;  /* 0x000000ff44ff7812 */ /* 0x000fe2000786c0ff */
[-C--:B------:R-:W-:Y:S01]  /*3b80*/  FMUL.FTZ R59, R78, R72.reuse ;  /* 0x000000484e3b7220 */ /* 0x080fe20000410000 */
[----:B------:R-:W-:Y:S01]  /*3b90*/  LOP3.LUT P4, RZ, R68, 0xff00, RZ, 0xc0, !PT ;  /* 0x0000ff0044ff7812 */ /* 0x000fe2000788c0ff */
[----:B------:R-:W-:Y:S01]  /*3ba0*/  FADD.FTZ R201, R206, -R201 ;  /* 0x800000c9cec97221 */ /* 0x000fe20000010000 */
[----:B------:R-:W-:Y:S01]  /*3bb0*/  LOP3.LUT P5, RZ, R68, 0xff0000, RZ, 0xc0, !PT ;  /* 0x00ff000044ff7812 */ /* 0x000fe200078ac0ff */
[----:B------:R-:W-:Y:S01]  /*3bc0*/  FADD.FTZ R159, R178, -R159 ;  /* 0x8000009fb29f7221 */ /* 0x000fe20000010000 */
[----:B------:R-:W-:Y:S01]  /*3bd0*/  LOP3.LUT P0, RZ, R68, 0xff000000, RZ, 0xc0, !PT ;  /* 0xff00000044ff7812 */ /* 0x000fe2000780c0ff */
[----:B------:R-:W-:Y:S01]  /*3be0*/  FMUL.FTZ R165, R59, UR4 ;  /* 0x000000043ba57c20 */ /* 0x000fe20008410000 */
[----:B------:R-:W-:Y:S01]  /*3bf0*/  PRMT R57, R47, 0x7632, R57 ;  /* 0x000076322f397816 */ /* 0x000fe20000000039 */
[-C--:B------:R-:W-:Y:S01]  /*3c00*/  FMUL.FTZ R59, R80, R72.reuse ;  /* 0x00000048503b7220 */ /* 0x080fe20000410000 */
[----:B------:R-:W-:Y:S01]  /*3c10*/  SHF.L.U32 R68, R40, 0x10, RZ ;  /* 0x0000001028447819 */ /* 0x000fe200000006ff */
[C---:B------:R-:W-:Y:S01]  /*3c20*/  FFMA.FTZ R198, R156.reuse, R201, R198 ;  /* 0x000000c99cc67223 */ /* 0x040fe200000100c6 */
[----:B------:R-:W-:Y:S01]  /*3c30*/  SHF.L.U32 R170, R57, 0x10, RZ ;  /* 0x0000001039aa7819 */ /* 0x000fe200000006ff */
[-C--:B------:R-:W-:Y:S01]  /*3c40*/  FMUL.FTZ R57, R197, R72.reuse ;  /* 0x00000048c5397220 */ /* 0x080fe20000410000 */
[----:B------:R-:W-:Y:S01]  /*3c50*/  SHF.L.U32 R69, R47, 0x10, RZ ;  /* 0x000000102f457819 */ /* 0x000fe200000006ff */
[----:B------:R-:W-:Y:S01]  /*3c60*/  FFMA.FTZ R199, R156, R203, R68 ;  /* 0x000000cb9cc77223 */ /* 0x000fe20000010044 */
[----:B------:R-:W-:Y:S01]  /*3c70*/  SHF.L.U32 R68, R46, 0x10, RZ ;  /* 0x000000102e447819 */ /* 0x000fe200000006ff */
[----:B------:R-:W-:Y:S01]  /*3c80*/  FMUL.FTZ R182, R57, UR4 ;  /* 0x0000000439b67c20 */ /* 0x000fe20008410000 */
[C---:B------:R-:W-:Y:S01]  /*3c90*/  FFMA.FTZ R195, R156.reuse, R159, R170 ;  /* 0x0000009f9cc37223 */ /* 0x040fe200000100aa */
[-C--:B------:R-:W-:Y:S01]  /*3ca0*/  FMUL.FTZ R57, R199, R72.reuse ;  /* 0x00000048c7397220 */ /* 0x080fe20000410000 */
        /* <DEDUP_REMOVED lines=8> */
[----:B------:R-:W-:Y:S01]  /*3d30*/  FSEL R178, R57, RZ, P3 ;  /* 0x000000ff39b27208 */ /* 0x000fe20001800000 */
[-C--:B------:R-:W-:Y:S01]  /*3d40*/  FMUL.FTZ R57, R181, R72.reuse ;  /* 0x00000048b5397220 */ /* 0x080fe20000410000 */
[----:B------:R-:W-:Y:S01]  /*3d50*/  ISETP.GE.U32.AND P3, PT, R66, RZ, PT ;  /* 0x000000ff4200720c */ /* 0x000fe20003f66070 */
[----:B------:R-:W-:Y:S01]  /*3d60*/  FMUL.FTZ R59, R59, UR4 ;  /* 0x000000043b3b7c20 */ /* 0x000fe20008410000 */
[----:B------:R-:W-:Y:S01]  /*3d70*/  LOP3.LUT P0, RZ, R67, 0xff, RZ, 0xc0, !PT ;  /* 0x000000ff43ff7812 */ /* 0x000fe2000780c0ff */
[----:B------:R-:W-:Y:S01]  /*3d80*/  FMUL.FTZ R57, R57, UR4 ;  /* 0x0000000439397c20 */ /* 0x000fe20008410000 */
[----:B------:R-:W-:Y:S01]  /*3d90*/  FMUL.FTZ R69, R69, UR4 ;  /* 0x0000000445457c20 */ /* 0x000fe20008410000 */
[----:B------:R-:W-:Y:S01]  /*3da0*/  ISETP.GE.U32.AND.EX P3, PT, R67, 0x1000000, PT, P3 ;  /* 0x010000004300780c */ /* 0x000fe20003f66130 */
[----:B------:R-:W-:Y:S01]  /*3db0*/  FMUL.FTZ R68, R68, UR4 ;  /* 0x0000000444447c20 */ /* 0x000fe20008410000 */
        /* <DEDUP_REMOVED lines=8> */
[----:B------:R-:W-:Y:S01]  /*3e40*/  LOP3.LUT P0, RZ, R67, 0xff00, RZ, 0xc0, !PT ;  /* 0x0000ff0043ff7812 */ /* 0x000fe2000780c0ff */
        /* <DEDUP_REMOVED lines=9> */
[----:B------:R-:W-:Y:S01]  /*3ee0*/  SHF.L.U32 R73, R56, 0x10, RZ ;  /* 0x0000001038497819 */ /* 0x000fe200000006ff */
[----:B------:R-:W-:Y:S01]  /*3ef0*/  FADD.FTZ R69, R166, -R69 ;  /* 0x80000045a6457221 */ /* 0x000fe20000010000 */
[----:B------:R-:W-:Y:S01]  /*3f00*/  PRMT R56, R44, 0x7632, R56 ;  /* 0x000076322c387816 */ /* 0x000fe20000000038 */
[----:B------:R-:W-:Y:S01]  /*3f10*/  FADD.FTZ R57, R82, -R57 ;  /* 0x8000003952397221 */ /* 0x000fe20000010000 */
[----:B------:R-:W-:Y:S01]  /*3f20*/  FSEL R165, R165, RZ, P6 ;  /* 0x000000ffa5a57208 */ /* 0x000fe20003000000 */
[----:B------:R-:W-:Y:S01]  /*3f30*/  FADD.FTZ R67, R86, -R67 ;  /* 0x8000004356437221 */ /* 0x000fe20000010000 */
[----:B------:R-:W-:Y:S01]  /*3f40*/  FSEL R182, R182, RZ, P5 ;  /* 0x000000ffb6b67208 */ /* 0x000fe20002800000 */
[----:B------:R-:W-:Y:S01]  /*3f50*/  FFMA.FTZ R73, R156, R69, R73 ;  /* 0x000000459c497223 */ /* 0x000fe20000010049 */
        /* <DEDUP_REMOVED lines=8> */
[----:B------:R-:W-:Y:S01]  /*3fe0*/  LOP3.LUT P3, RZ, R66, 0xff000000, RZ, 0xc0, !PT ;  /* 0xff00000042ff7812 */ /* 0x000fe2000786c0ff */
[----:B------:R-:W-:Y:S01]  /*3ff0*/  FADD.FTZ R203, R168, -R203 ;  /* 0x800000cba8cb7221 */ /* 0x000fe20000010000 */
[----:B------:R-:W-:Y:S01]  /*4000*/  PRMT R66, R45, 0x7632, R66 ;  /* 0x000076322d427816 */ /* 0x000fe20000000042 */
[----:B------:R-:W-:Y:S01]  /*4010*/  FADD.FTZ R191, R186, -R191 ;  /* 0x800000bfbabf7221 */ /* 0x000fe20000010000 */
[----:B------:R-:W-:Y:S01]  /*4020*/  SHF.L.U32 R56, R56, 0x10, RZ ;  /* 0x0000001038387819 */ /* 0x000fe200000006ff */
[----:B------:R-:W-:Y:S01]  /*4030*/  FADD.FTZ R179, R179, -R192 ;  /* 0x800000c0b3b37221 */ /* 0x000fe20000010000 */
[----:B------:R-:W-:Y:S01]  /*4040*/  SHF.L.U32 R68, R45, 0x10, RZ ;  /* 0x000000102d447819 */ /* 0x000fe200000006ff */
[----:B------:R-:W-:Y:S01]  /*4050*/  FADD.FTZ R205, R180, -R205 ;  /* 0x800000cdb4cd7221 */ /* 0x000fe20000010000 */
[----:B------:R-:W-:Y:S01]  /*4060*/  SHF.L.U32 R86, R66, 0x10, RZ ;  /* 0x0000001042567819 */ /* 0x000fe200000006ff */
[----:B------:R-:W-:Y:S01]  /*4070*/  FFMA.FTZ R164, R156, R57, R56 ;  /* 0x000000399ca47223 */ /* 0x000fe20000010038 */
[-C--:B------:R-:W-:Y:S01]  /*4080*/  FMUL.FTZ R56, R73, R72.reuse ;  /* 0x0000004849387220 */ /* 0x080fe20000410000 */
[----:B------:R-:W-:Y:S01]  /*4090*/  SHF.L.U32 R66, R44, 0x10, RZ ;  /* 0x000000102c427819 */ /* 0x000fe200000006ff */
[C---:B------:R-:W-:Y:S01]  /*40a0*/  FFMA.FTZ R87, R156.reuse, R59, R68 ;  /* 0x0000003b9c577223 */ /* 0x040fe20000010044 */
[----:B------:R-:W-:Y:S01]  /*40b0*/  FFMA.FTZ R86, R156, R67, R86 ;  /* 0x000000439c567223 */ /* 0x000fe20000010056 */
[----:B------:R-:W-:Y:S01]  /*40c0*/  FMUL.FTZ R56, R56, UR4 ;  /* 0x0000000438387c20 */ /* 0x000fe20008410000 */
[----:B------:R-:W-:Y:S01]  /*40d0*/  SHF.L.U32 R189, R48, 0x10, RZ ;  /* 0x0000001030bd7819 */ /* 0x000fe200000006ff */
[----:B------:R-:W-:Y:S01]  /*40e0*/  FFMA.FTZ R175, R156, R175, R66 ;  /* 0x000000af9caf7223 */ /* 0x000fe20000010042 */
[-C--:B------:R-:W-:Y:S01]  /*40f0*/  FMUL.FTZ R57, R87, R72.reuse ;  /* 0x0000004857397220 */ /* 0x080fe20000410000 */
[-C--:B------:R-:W-:Y:S01]  /*4100*/  FMUL.FTZ R59, R86, R72.reuse ;  /* 0x00000048563b7220 */ /* 0x080fe20000410000 */
[----:B------:R-:W-:Y:S01]  /*4110*/  FSEL R84, R56, RZ, P0 ;  /* 0x000000ff38547208 */ /* 0x000fe20000000000 */
[-C--:B------:R-:W-:Y:S01]  /*4120*/  FMUL.FTZ R56, R175, R72.reuse ;  /* 0x00000048af387220 */ /* 0x080fe20000410000 */
[----:B------:R-:W-:Y:S01]  /*4130*/  FMUL.FTZ R57, R57, UR4 ;  /* 0x0000000439397c20 */ /* 0x000fe20008410000 */
[----:B------:R-:W-:Y:S01]  /*4140*/  FMUL.FTZ R59, R59, UR4 ;  /* 0x000000043b3b7c20 */ /* 0x000fe20008410000 */
[----:B------:R-:W-:Y:S01]  /*4150*/  SHF.L.U32 R66, R49, 0x10, RZ ;  /* 0x0000001031427819 */ /* 0x000fe200000006ff */
[----:B------:R-:W-:Y:S01]  /*4160*/  FFMA.FTZ R189, R156, R183, R189 ;  /* 0x000000b79cbd7223 */ /* 0x000fe200000100bd */
[----:B------:R-:W-:Y:S01]  /*4170*/  FMUL.FTZ R56, R56, UR4 ;  /* 0x0000000438387c20 */ /* 0x000fe20008410000 */
[----:B------:R-:W-:Y:S01]  /*4180*/  FSEL R158, R57, RZ, P4 ;  /* 0x000000ff399e7208 */ /* 0x000fe20002000000 */
[-C--:B------:R-:W-:Y:S01]  /*4190*/  FMUL.FTZ R57, R164, R72.reuse ;  /* 0x00000048a4397220 */ /* 0x080fe20000410000 */
[----:B------:R-:W-:Y:S01]  /*41a0*/  FSEL R183, R59, RZ, P3 ;  /* 0x000000ff3bb77208 */ /* 0x000fe20001800000 */
[----:B------:R-:W-:Y:S01]  /*41b0*/  FFMA.FTZ R193, R156, R193, R66 ;  /* 0x000000c19cc17223 */ /* 0x000fe20000010042 */
[-C--:B------:R-:W-:Y:S01]  /*41c0*/  FMUL.FTZ R59, R189, R72.reuse ;  /* 0x00000048bd3b7220 */ /* 0x080fe20000410000 */
[----:B------:R-:W-:Y:S01]  /*41d0*/  FSEL R172, R56, RZ, P6 ;  /* 0x000000ff38ac7208 */ /* 0x000fe20003000000 */
[----:B------:R-:W-:Y:S01]  /*41e0*/  FMUL.FTZ R57, R57, UR4 ;  /* 0x0000000439397c20 */ /* 0x000fe20008410000 */
[----:B------:R-:W-:Y:S01]  /*41f0*/  FMUL.FTZ R56, R193, R72 ;  /* 0x00000048c1387220 */ /* 0x000fe20000410000 */
[----:B------:R-:W-:Y:S01]  /*4200*/  FMUL.FTZ R59, R59, UR4 ;  /* 0x000000043b3b7c20 */ /* 0x000fe20008410000 */
[----:B------:R-:W-:Y:S01]  /*4210*/  LOP3.LUT P0, RZ, R64, 0xff, RZ, 0xc0, !PT ;  /* 0x000000ff40ff7812 */ /* 0x000fe2000780c0ff */
[----:B------:R-:W-:Y:S01]  /*4220*/  FADD.FTZ R207, R188, -R207 ;  /* 0x800000cfbccf7221 */ /* 0x000fe20000010000 */
[----:B------:R-:W-:Y:S01]  /*4230*/  FSEL R201, R57, RZ, P5 ;  /* 0x000000ff39c97208 */ /* 0x000fe20002800000 */
[----:B------:R-:W-:Y:S01]  /*4240*/  FMUL.FTZ R166, R56, UR4 ;  /* 0x0000000438a67c20 */ /* 0x000fe20008410000 */
[----:B------:R-:W-:Y:S01]  /*4250*/  FSEL R162, R59, RZ, P0 ;  /* 0x000000ff3ba27208 */ /* 0x000fe20000000000 */
[----:B------:R-:W0:Y:S01]  /*4260*/  LDC.64 R56, c[0x0][0x478] ;  /* 0x00011e00ff387b82 */ /* 0x000e220000000a00 */
[----:B------:R-:W-:Y:S01]  /*4270*/  SHF.L.U32 R59, R58, 0x10, RZ ;  /* 0x000000103a3b7819 */ /* 0x000fe200000006ff */
[----:B------:R-:W-:Y:S01]  /*4280*/  FADD.FTZ R185, R185, -R184 ;  /* 0x800000b8b9b97221 */ /* 0x000fe20000010000 */
[----:B------:R-:W-:-:S02]  /*4290*/  SHF.L.U32 R68, R50, 0x10, RZ ;  /* 0x0000001032447819 */ /* 0x000fc400000006ff */
[----:B------:R-:W-:Y:S01]  /*42a0*/  LOP3.LUT P4, RZ, R64, 0xff00, RZ, 0xc0, !PT ;  /* 0x0000ff0040ff7812 */ /* 0x000fe2000788c0ff */
[----:B------:R-:W-:Y:S01]  /*42b0*/  FFMA.FTZ R203, R156, R203, R59 ;  /* 0x000000cb9ccb7223 */ /* 0x000fe2000001003b */
[----:B------:R-:W-:Y:S01]  /*42c0*/  LOP3.LUT P3, RZ, R64, 0xff0000, RZ, 0xc0, !PT ;  /* 0x00ff000040ff7812 */ /* 0x000fe2000786c0ff */
[----:B------:R-:W1:Y:S01]  /*42d0*/  LDC.64 R58, c[0x0][0x468] ;  /* 0x00011a00ff3a7b82 */ /* 0x000e620000000a00 */
[----:B------:R-:W-:Y:S01]  /*42e0*/  FFMA.FTZ R191, R156, R191, R68 ;  /* 0x000000bf9cbf7223 */ /* 0x000fe20000010044 */
[C---:B------:R-:W-:Y:S02]  /*42f0*/  LOP3.LUT P6, RZ, R64.reuse, 0xff000000, RZ, 0xc0, !PT ;  /* 0xff00000040ff7812 */ /* 0x040fe400078cc0ff */
[----:B------:R-:W-:Y:S01]  /*4300*/  ISETP.GE.U32.AND P0, PT, R64, RZ, PT ;  /* 0x000000ff4000720c */ /* 0x000fe20003f06070 */
[----:B------:R-:W-:Y:S01]  /*4310*/  FMUL.FTZ R66, R191, R72 ;  /* 0x00000048bf427220 */ /* 0x000fe20000410000 */
[----:B------:R-:W-:Y:S02]  /*4320*/  F2FP.BF16.F32.PACK_AB R55, R55, R52 ;  /* 0x000000343737723e */ /* 0x000fe400000010ff */
[----:B------:R-:W-:Y:S01]  /*4330*/  F2FP.BF16.F32.PACK_AB R54, R54, R53 ;  /* 0x000000353636723e */ /* 0x000fe200000010ff */
[----:B------:R-:W-:Y:S01]  /*4340*/  FMUL.FTZ R66, R66, UR4 ;  /* 0x0000000442427c20 */ /* 0x000fe20008410000 */
[----:B------:R-:W-:-:S02]  /*4350*/  LOP3.LUT P5, RZ, R65, 0xff, RZ, 0xc0, !PT ;  /* 0x000000ff41ff7812 */ /* 0x000fc400078ac0ff */
[----:B------:R-:W-:Y:S02]  /*4360*/  F2FP.BF16.F32.PACK_AB R53, R79, R63 ;  /* 0x0000003f4f35723e */ /* 0x000fe400000010ff */
[----:B------:R-:W-:Y:S02]  /*4370*/  F2FP.BF16.F32.PACK_AB R52, R173, R169 ;  /* 0x000000a9ad34723e */ /* 0x000fe400000010ff */
[----:B------:R-:W-:Y:S01]  /*4380*/  SHF.L.U32 R64, R60, 0x10, RZ ;  /* 0x000000103c407819 */ /* 0x000fe200000006ff */
[----:B0-----:R-:W-:Y:S01]  /*4390*/  IMAD.WIDE.U32 R68, R157, 0x10, R56 ;  /* 0x000000109d447825 */ /* 0x001fe200078e0038 */
[----:B------:R-:W-:Y:S02]  /*43a0*/  SHF.L.U32 R61, R61, 0x10, RZ ;  /* 0x000000103d3d7819 */ /* 0x000fe400000006ff */
[----:B------:R-:W-:Y:S01]  /*43b0*/  SHF.L.U32 R62, R62, 0x10, RZ ;  /* 0x000000103e3e7819 */ /* 0x000fe200000006ff */
[----:B------:R-:W-:Y:S01]  /*43c0*/  FFMA.FTZ R179, R156, R179, R64 ;  /* 0x000000b39cb37223 */ /* 0x000fe20000010040 */
[----:B------:R-:W-:Y:S01]  /*43d0*/  SHF.L.U32 R60, R51, 0x10, RZ ;  /* 0x00000010333c7819 */ /* 0x000fe200000006ff */
[----:B------:R0:W-:Y:S01]  /*43e0*/  STG.E.128 desc[UR6][R68.64], R52 ;  /* 0x0000003444007986 */ /* 0x0001e2000c101d06 */
[----:B------:R-:W-:Y:S01]  /*43f0*/  FSEL R166, R166, RZ, P3 ;  /* 0x000000ffa6a67208 */ /* 0x000fe20001800000 */
[----:B------:R-:W-:Y:S01]  /*4400*/  FFMA.FTZ R205, R156, R205, R61 ;  /* 0x000000cd9ccd7223 */ /* 0x000fe2000001003d */
[----:B------:R-:W-:Y:S01]  /*4410*/  FSEL R174, R66, RZ, P5 ;  /* 0x000000ff42ae7208 */ /* 0x000fe20002800000 */
[C---:B------:R-:W-:Y:S01]  /*4420*/  FFMA.FTZ R207, R156.reuse, R207, R62 ;  /* 0x000000cf9ccf7223 */ /* 0x040fe2000001003e */
[C---:B------:R-:W-:Y:S01]  /*4430*/  LOP3.LUT P3, RZ, R65.reuse, 0xff00, RZ, 0xc0, !PT ;  /* 0x0000ff0041ff7812 */ /* 0x040fe2000786c0ff */
[----:B------:R-:W-:Y:S01]  /*4440*/  FFMA.FTZ R185, R156, R185, R60 ;  /* 0x000000b99cb97223 */ /* 0x000fe2000001003c */
[----:B------:R-:W-:-:S02]  /*4450*/  LOP3.LUT P5, RZ, R65, 0xff0000, RZ, 0xc0, !PT ;  /* 0x00ff000041ff7812 */ /* 0x000fc400078ac0ff */
[----:B------:R-:W-:Y:S02]  /*4460*/  ISETP.GE.U32.AND.EX P0, PT, R65, 0x1000000, PT, P0 ;  /* 0x010000004100780c */ /* 0x000fe40003f06100 */
[----:B------:R-:W-:Y:S01]  /*4470*/  F2FP.BF16.F32.PACK_AB R67, R77, R160 ;  /* 0x000000a04d43723e */ /* 0x000fe200000010ff */
[--C-:B------:R-:W-:Y:S01]  /*4480*/  IMAD.WIDE.U32 R76, R153, 0x10, R56.reuse ;  /* 0x00000010994c7825 */ /* 0x100fe200078e0038 */
[----:B------:R-:W-:Y:S02]  /*4490*/  F2FP.BF16.F32.PACK_AB R66, R194, R75 ;  /* 0x0000004bc242723e */ /* 0x000fe400000010ff */
[----:B------:R-:W-:Y:S01]  /*44a0*/  F2FP.BF16.F32.PACK_AB R65, R196, R171 ;  /* 0x000000abc441723e */ /* 0x000fe200000010ff */
[----:B------:R-:W-:Y:S01]  /*44b0*/  IMAD.WIDE.U32 R74, R154, 0x10, R56 ;  /* 0x000000109a4a7825 */ /* 0x000fe200078e0038 */
[----:B------:R-:W-:Y:S02]  /*44c0*/  F2FP.BF16.F32.PACK_AB R64, R200, R177 ;  /* 0x000000b1c840723e */ /* 0x000fe400000010ff */
[----:B0-----:R-:W-:Y:S01]  /*44d0*/  F2FP.BF16.F32.PACK_AB R52, R203, R189 ;  /* 0x000000bdcb34723e */ /* 0x001fe200000010ff */
[----:B-1----:R-:W-:Y:S01]  /*44e0*/  IMAD.WIDE.U32 R68, R157, 0x10, R58 ;  /* 0x000000109d447825 */ /* 0x002fe200078e003a */
[----:B------:R-:W-:-:S03]  /*44f0*/  F2FP.BF16.F32.PACK_AB R53, R205, R193 ;  /* 0x000000c1cd35723e */ /* 0x000fc600000010ff */
[-C--:B------:R-:W-:Y:S01]  /*4500*/  FMUL.FTZ R203, R203, R72.reuse ;  /* 0x00000048cbcb7220 */ /* 0x080fe20000410000 */
[----:B------:R-:W-:Y:S01]  /*4510*/  F2FP.BF16.F32.PACK_AB R54, R207, R191 ;  /* 0x000000bfcf36723e */ /* 0x000fe200000010ff */
[-C--:B------:R-:W-:Y:S01]  /*4520*/  FMUL.FTZ R205, R205, R72.reuse ;  /* 0x00000048cdcd7220 */ /* 0x080fe20000410000 */
[----:B------:R0:W-:Y:S01]  /*4530*/  STG.E.128 desc[UR6][R68.64], R64 ;  /* 0x0000004044007986 */ /* 0x0001e2000c101d06 */
[----:B------:R-:W-:Y:S01]  /*4540*/  FMUL.FTZ R207, R207, R72 ;  /* 0x00000048cfcf7220 */ /* 0x000fe20000410000 */
[----:B------:R-:W-:Y:S01]  /*4550*/  F2FP.BF16.F32.PACK_AB R63, R167, R83 ;  /* 0x00000053a73f723e */ /* 0x000fe200000010ff */
[----:B------:R-:W-:Y:S01]  /*4560*/  IMAD.WIDE.U32 R82, R155, 0x10, R56 ;  /* 0x000000109b527825 */ /* 0x000fe200078e0038 */
[----:B------:R-:W-:-:S03]  /*4570*/  F2FP.BF16.F32.PACK_AB R62, R78, R81 ;  /* 0x000000514e3e723e */ /* 0x000fc600000010ff */
[----:B------:R-:W-:Y:S01]  /*4580*/  FMUL.FTZ R207, R207, UR4 ;  /* 0x00000004cfcf7c20 */ /* 0x000fe20008410000 */
[----:B------:R-:W-:Y:S01]  /*4590*/  F2FP.BF16.F32.PACK_AB R61, R80, R197 ;  /* 0x000000c5503d723e */ /* 0x000fe200000010ff */
[----:B------:R-:W-:Y:S01]  /*45a0*/  FMUL.FTZ R205, R205, UR4 ;  /* 0x00000004cdcd7c20 */ /* 0x000fe20008410000 */
[----:B------:R-:W-:Y:S01]  /*45b0*/  F2FP.BF16.F32.PACK_AB R60, R198, R199 ;  /* 0x000000c7c63c723e */ /* 0x000fe200000010ff */
[----:B------:R-:W-:Y:S01]  /*45c0*/  FMUL.FTZ R203, R203, UR4 ;  /* 0x00000004cbcb7c20 */ /* 0x000fe20008410000 */
[--C-:B------:R-:W-:Y:S01]  /*45d0*/  IMAD.WIDE.U32 R78, R155, 0x10, R58.reuse ;  /* 0x000000109b4e7825 */ /* 0x100fe200078e003a */
[----:B------:R-:W-:Y:S02]  /*45e0*/  FSEL R207, R207, RZ, P3 ;  /* 0x000000ffcfcf7208 */ /* 0x000fe40001800000 */
[----:B------:R1:W-:Y:S01]  /*45f0*/  STG.E.128 desc[UR6][R82.64], R60 ;  /* 0x0000003c52007986 */ /* 0x0003e2000c101d06 */
[----:B------:R-:W-:Y:S01]  /*4600*/  IMAD.WIDE.U32 R154, R154, 0x10, R58 ;  /* 0x000000109a9a7825 */ /* 0x000fe200078e003a */
[----:B------:R-:W-:-:S02]  /*4610*/  FSEL R203, R203, RZ, P4 ;  /* 0x000000ffcbcb7208 */ /* 0x000fc40002000000 */
[----:B------:R-:W-:Y:S01]  /*4620*/  F2FP.BF16.F32.PACK_AB R57, R86, R87 ;  /* 0x000000575639723e */ /* 0x000fe200000010ff */
[-C--:B0-----:R-:W-:Y:S01]  /*4630*/  FMUL.FTZ R68, R185, R72.reuse ;  /* 0x00000048b9447220 */ /* 0x081fe20000410000 */
[----:B------:R-:W-:Y:S01]  /*4640*/  FMUL.FTZ R72, R179, R72 ;  /* 0x00000048b3487220 */ /* 0x000fe20000410000 */
[----:B------:R-:W-:Y:S01]  /*4650*/  IMAD.WIDE.U32 R80, R153, 0x10, R58 ;  /* 0x0000001099507825 */ /* 0x000fe200078e003a */
[----:B------:R-:W-:-:S03]  /*4660*/  FSEL R69, R205, RZ, P6 ;  /* 0x000000ffcd457208 */ /* 0x000fc60003000000 */
[----:B------:R-:W-:Y:S01]  /*4670*/  FMUL.FTZ R68, R68, UR4 ;  /* 0x0000000444447c20 */ /* 0x000fe20008410000 */
[----:B------:R-:W-:Y:S01]  /*4680*/  FMUL.FTZ R72, R72, UR4 ;  /* 0x0000000448487c20 */ /* 0x000fe20008410000 */
[----:B------:R-:W-:Y:S02]  /*4690*/  F2FP.BF16.F32.PACK_AB R59, R195, R187 ;  /* 0x000000bbc33b723e */ /* 0x000fe400000010ff */
[----:B------:R-:W-:Y:S02]  /*46a0*/  F2FP.BF16.F32.PACK_AB R58, R73, R181 ;  /* 0x000000b5493a723e */ /* 0x000fe400000010ff */
[----:B------:R-:W-:Y:S02]  /*46b0*/  FSEL R68, R68, RZ, P5 ;  /* 0x000000ff44447208 */ /* 0x000fe40002800000 */
[----:B------:R-:W-:Y:S02]  /*46c0*/  F2FP.BF16.F32.PACK_AB R56, R164, R175 ;  /* 0x000000afa438723e */ /* 0x000fe400000010ff */
[----:B-1----:R-:W-:-:S02]  /*46d0*/  F2FP.BF16.F32.PACK_AB R63, R70, R71 ;  /* 0x00000047463f723e */ /* 0x002fc400000010ff */
[----:B------:R-:W-:Y:S02]  /*46e0*/  FSEL R71, R72, RZ, P0 ;  /* 0x000000ff48477208 */ /* 0x000fe40000000000 */
        /* <DEDUP_REMOVED lines=13> */
[----:B------:R-:W-:Y:S01]  /*47c0*/  F2FP.BF16.F32.PACK_AB R69, R69, R166 ;  /* 0x000000a64545723e */ /* 0x000fe200000010ff */
[----:B------:R1:W-:Y:S01]  /*47d0*/  STG.E.128 desc[UR6][R76.64], R52 ;  /* 0x000000344c007986 */ /* 0x0003e2000c101d06 */
[----:B------:R-:W-:-:S05]  /*47e0*/  F2FP.BF16.F32.PACK_AB R68, R203, R162 ;  /* 0x000000a2cb44723e */ /* 0x000fca00000010ff */
[----:B------:R1:W-:Y:S01]  /*47f0*/  STG.E.128 desc[UR6][R80.64], R68 ;  /* 0x0000004450007986 */ /* 0x0003e2000c101d06 */
[----:B------:R-:W-:Y:S05]  /*4800*/  BRA `(.L_x_3660) ;  /* 0x00000020005c7947 */ /* 0x000fea0003800000 */
.L_x_3658:
        /* <DEDUP_REMOVED lines=65> */
.L_x_3661:
        /* <DEDUP_REMOVED lines=26> */
[----:B------:R-:W-:Y:S01]  /*4dc0*/  LOP3.LUT P6, RZ, R71, 0xff00, RZ, 0xc0, !PT ;  /* 0x0000ff0047ff7812 */ /* 0x000fe200078cc0ff */
        /* <DEDUP_REMOVED lines=38> */
.L_x_3662:
        /* <DEDUP_REMOVED lines=73> */
.L_x_3663:
        /* <DEDUP_REMOVED lines=61> */
.L_x_3664:
[----:B------:R-:W0:Y:S01]  /*5890*/  @P0 LDC.64 R62, c[0x0][0x478] ;  /* 0x00011e00ff3e0b82 */ /* 0x000e220000000a00 */
[----:B------:R-:W-:-:S04]  /*58a0*/  IMAD.WIDE.U32 R68, R155, 0x10, R60 ;  /* 0x000000109b447825 */ /* 0x000fc800078e003c */
[----:B0-----:R-:W-:-:S05]  /*58b0*/  @P0 IMAD.WIDE.U32 R62, R155, 0x10, R62 ;  /* 0x000000109b3e0825 */ /* 0x001fca00078e003e */
[----:B------:R0:W-:Y:S04]  /*58c0*/  @P0 STG.E.128 desc[UR6][R62.64], R52 ;  /* 0x000000343e000986 */ /* 0x0001e8000c101d06 */
[----:B------:R0:W-:Y:S01]  /*58d0*/  STG.E.128 desc[UR6][R68.64], R56 ;  /* 0x0000003844007986 */ /* 0x0001e2000c101d06 */
[----:B------:R-:W-:Y:S05]  /*58e0*/  @!P0 BRA `(.L_x_3665) ;  /* 0x0000000400088947 */ /* 0x000fea0003800000 */
[-CC-:B------:R-:W-:Y:S01]  /*58f0*/  FFMA.FTZ R187, R187, R73.reuse, R158.reuse ;  /* 0x00000049bbbb7223 */ /* 0x180fe2000001009e */
[-CC-:B0-----:R-:W-:Y:S01]  /*5900*/  FFMA.FTZ R53, R172, R73.reuse, R158.reuse ;  /* 0x00000049ac357223 */ /* 0x181fe2000001009e */
[-CC-:B------:R-:W-:Y:S01]  /*5910*/  FFMA.FTZ R181, R181, R73.reuse, R158.reuse ;  /* 0x00000049b5b57223 */ /* 0x180fe2000001009e */
[--C-:B------:R-:W-:Y:S01]  /*5920*/  FFMA.FTZ R59, R182, R73, R158.reuse ;  /* 0x00000049b63b7223 */ /* 0x100fe2000001009e */
[----:B------:R-:W-:Y:S01]  /*5930*/  FADD.FTZ R55, R80, -R187 ;  /* 0x800000bb50377221 */ /* 0x000fe20000010000 */
[----:B------:R-:W-:Y:S01]  /*5940*/  FADD.FTZ R53, R166, -R53 ;  /* 0x80000035a6357221 */ /* 0x000fe20000010000 */
[----:B------:R-:W-:Y:S01]  /*5950*/  FADD.FTZ R57, R78, -R181 ;  /* 0x800000b54e397221 */ /* 0x000fe20000010000 */
[----:B------:R-:W-:Y:S01]  /*5960*/  FADD.FTZ R59, R178, -R59 ;  /* 0x8000003bb23b7221 */ /* 0x000fe20000010000 */
[C---:B------:R-:W-:Y:S01]  /*5970*/  FMUL.FTZ R55, R156.reuse, R55 ;  /* 0x000000379c377220 */ /* 0x040fe20000410000 */
[C---:B------:R-:W-:Y:S01]  /*5980*/  FMUL.FTZ R54, R156.reuse, R53 ;  /* 0x000000359c367220 */ /* 0x040fe20000410000 */
[----:B------:R-:W-:Y:S01]  /*5990*/  LOP3.LUT P6, RZ, R67, 0xff0000, RZ, 0xc0, !PT ;  /* 0x00ff000043ff7812 */ /* 0x000fe200078cc0ff */
[C---:B------:R-:W-:Y:S01]  /*59a0*/  FMUL.FTZ R57, R156.reuse, R57 ;  /* 0x000000399c397220 */ /* 0x040fe20000410000 */
[-C--:B------:R-:W-:Y:S01]  /*59b0*/  FMUL.FTZ R52, R55, R72.reuse ;  /* 0x0000004837347220 */ /* 0x080fe20000410000 */
[----:B------:R-:W-:Y:S01]  /*59c0*/  FMUL.FTZ R56, R156, R59 ;  /* 0x0000003b9c387220 */ /* 0x000fe20000410000 */
[-CC-:B------:R-:W-:Y:S01]  /*59d0*/  FFMA.FTZ R175, R175, R73.reuse, R158.reuse ;  /* 0x00000049afaf7223 */ /* 0x180fe2000001009e */
[-C--:B------:R-:W-:Y:S01]  /*59e0*/  FMUL.FTZ R0, R57, R72.reuse ;  /* 0x0000004839007220 */ /* 0x080fe20000410000 */
[----:B------:R-:W-:Y:S01]  /*59f0*/  FMUL.FTZ R53, R52, UR4 ;  /* 0x0000000434357c20 */ /* 0x000fe20008410000 */
[-C--:B------:R-:W-:Y:S01]  /*5a00*/  FMUL.FTZ R52, R54, R72.reuse ;  /* 0x0000004836347220 */ /* 0x080fe20000410000 */
[-CC-:B------:R-:W-:Y:S01]  /*5a10*/  FFMA.FTZ R63, R162, R73.reuse, R158.reuse ;  /* 0x00000049a23f7223 */ /* 0x180fe2000001009e */
[----:B------:R-:W-:Y:S01]  /*5a20*/  ISETP.GE.U32.AND P3, PT, R66, RZ, PT ;  /* 0x000000ff4200720c */ /* 0x000fe20003f66070 */
[-C--:B------:R-:W-:Y:S01]  /*5a30*/  FMUL.FTZ R58, R56, R72.reuse ;  /* 0x00000048383a7220 */ /* 0x080fe20000410000 */
[----:B------:R-:W-:Y:S01]  /*5a40*/  FSEL R69, R53, RZ, P6 ;  /* 0x000000ff35457208 */ /* 0x000fe20003000000 */
[-CC-:B------:R-:W-:Y:S01]  /*5a50*/  FFMA.FTZ R53, R84, R73.reuse, R158.reuse ;  /* 0x0000004954357223 */ /* 0x180fe2000001009e */
[----:B------:R-:W-:Y:S01]  /*5a60*/  FMUL.FTZ R0, R0, UR4 ;  /* 0x0000000400007c20 */ /* 0x000fe20008410000 */
[----:B------:R-:W-:Y:S01]  /*5a70*/  FFMA.FTZ R87, R87, R73, R158 ;  /* 0x0000004957577223 */ /* 0x000fe2000001009e */
[C---:B------:R-:W-:Y:S01]  /*5a80*/  LOP3.LUT P5, RZ, R67.reuse, 0xff, RZ, 0xc0, !PT ;  /* 0x000000ff43ff7812 */ /* 0x040fe200078ac0ff */
[----:B------:R-:W-:Y:S01]  /*5a90*/  FADD.FTZ R59, R82, -R53 ;  /* 0x80000035523b7221 */ /* 0x000fe20000010000 */
[----:B------:R-:W-:Y:S01]  /*5aa0*/  FMUL.FTZ R52, R52, UR4 ;  /* 0x0000000434347c20 */ /* 0x000fe20008410000 */
[----:B------:R-:W-:Y:S01]  /*5ab0*/  FADD.FTZ R53, R76, -R175 ;  /* 0x800000af4c357221 */ /* 0x000fe20000010000 */
[----:B------:R-:W-:Y:S01]  /*5ac0*/  FADD.FTZ R63, R86, -R63 ;  /* 0x8000003f563f7221 */ /* 0x000fe20000010000 */
[C---:B------:R-:W-:Y:S01]  /*5ad0*/  LOP3.LUT P6, RZ, R67.reuse, 0xff00, RZ, 0xc0, !PT ;  /* 0x0000ff0043ff7812 */ /* 0x040fe200078cc0ff */
[----:B------:R-:W-:Y:S01]  /*5ae0*/  FMUL.FTZ R58, R58, UR4 ;  /* 0x000000043a3a7c20 */ /* 0x000fe20008410000 */
[----:B------:R-:W-:Y:S01]  /*5af0*/  ISETP.GE.U32.AND.EX P3, PT, R67, 0x1000000, PT, P3 ;  /* 0x010000004300780c */ /* 0x000fe20003f66130 */
        /* <DEDUP_REMOVED lines=33> */
.L_x_3665:
        /* <DEDUP_REMOVED lines=61> */
.L_x_3666:
[----:B------:R-:W0:Y:S02]  /*60e0*/  @P0 LDC.64 R62, c[0x0][0x478] ;  /* 0x00011e00ff3e0b82 */ /* 0x000e240000000a00 */
[----:B0-----:R-:W-:-:S04]  /*60f0*/  @P0 IMAD.WIDE.U32 R62, R154, 0x10, R62 ;  /* 0x000000109a3e0825 */ /* 0x001fc800078e003e */
[----:B------:R-:W-:Y:S01]  /*6100*/  IMAD.WIDE.U32 R154, R154, 0x10, R60 ;  /* 0x000000109a9a7825 */ /* 0x000fe200078e003c */
        /* <DEDUP_REMOVED lines=16> */
[-CC-:B------:R-:W-:Y:S01]  /*6210*/  FFMA.FTZ R71, R184, R73.reuse, R158.reuse ;  /* 0x00000049b8477223 */ /* 0x180fe2000001009e */
[-CC-:B------:R-:W-:Y:S01]  /*6220*/  FFMA.FTZ R192, R192, R73.reuse, R158.reuse ;  /* 0x00000049c0c07223 */ /* 0x180fe2000001009e */
[-C--:B------:R-:W-:Y:S01]  /*6230*/  FMUL.FTZ R52, R55, R72.reuse ;  /* 0x0000004837347220 */ /* 0x080fe20000410000 */
[----:B------:R-:W-:Y:S01]  /*6240*/  FMUL.FTZ R57, R0, UR4 ;  /* 0x0000000400397c20 */ /* 0x000fe20008410000 */
[-C--:B------:R-:W-:Y:S01]  /*6250*/  FMUL.FTZ R0, R53, R72.reuse ;  /* 0x0000004835007220 */ /* 0x080fe20000410000 */
[-CC-:B------:R-:W-:Y:S01]  /*6260*/  FFMA.FTZ R69, R174, R73.reuse, R158.reuse ;  /* 0x00000049ae457223 */ /* 0x180fe2000001009e */
[----:B------:R-:W-:Y:S01]  /*6270*/  LOP3.LUT P5, RZ, R65, 0xff0000, RZ, 0xc0, !PT ;  /* 0x00ff000041ff7812 */ /* 0x000fe200078ac0ff */
[----:B------:R-:W-:Y:S01]  /*6280*/  FFMA.FTZ R73, R183, R73, R158 ;  /* 0x00000049b7497223 */ /* 0x000fe2000001009e */
[----:B------:R-:W-:Y:S01]  /*6290*/  FMUL.FTZ R0, R0, UR4 ;  /* 0x0000000400007c20 */ /* 0x000fe20008410000 */
[----:B------:R-:W-:Y:S01]  /*62a0*/  LOP3.LUT P6, RZ, R64, 0xff0000, RZ, 0xc0, !PT ;  /* 0x00ff000040ff7812 */ /* 0x000fe200078cc0ff */
[-C--:B------:R-:W-:Y:S01]  /*62b0*/  FMUL.FTZ R56, R54, R72.reuse ;  /* 0x0000004836387220 */ /* 0x080fe20000410000 */
[----:B------:R-:W-:Y:S01]  /*62c0*/  FMUL.FTZ R52, R52, UR4 ;  /* 0x0000000434347c20 */ /* 0x000fe20008410000 */
[----:B------:R-:W-:Y:S01]  /*62d0*/  FADD.FTZ R71, R180, -R71 ;  /* 0x80000047b4477221 */ /* 0x000fe20000010000 */
[----:B------:R-:W-:Y:S01]  /*62e0*/  FADD.FTZ R179, R179, -R192 ;  /* 0x800000c0b3b37221 */ /* 0x000fe20000010000 */
[----:B------:R-:W-:Y:S01]  /*62f0*/  LOP3.LUT P3, RZ, R65, 0xff, RZ, 0xc0, !PT ;  /* 0x000000ff41ff7812 */ /* 0x000fe2000786c0ff */
[----:B------:R-:W-:Y:S01]  /*6300*/  FADD.FTZ R69, R168, -R69 ;  /* 0x80000045a8457221 */ /* 0x000fe20000010000 */
[----:B------:R-:W-:Y:S01]  /*6310*/  FSEL R66, R57, RZ, P5 ;  /* 0x000000ff39427208 */ /* 0x000fe20002800000 */
[----:B------:R-:W-:Y:S01]  /*6320*/  FMUL.FTZ R56, R56, UR4 ;  /* 0x0000000438387c20 */ /* 0x000fe20008410000 */
[----:B------:R-:W-:Y:S01]  /*6330*/  FSEL R59, R0, RZ, P6 ;  /* 0x000000ff003b7208 */ /* 0x000fe20003000000 */
[----:B------:R-:W-:Y:S01]  /*6340*/  FADD.FTZ R57, R164, -R73 ;  /* 0x80000049a4397221 */ /* 0x000fe20000010000 */
[----:B------:R-:W-:Y:S01]  /*6350*/  LOP3.LUT P5, RZ, R65, 0xff00, RZ, 0xc0, !PT ;  /* 0x0000ff0041ff7812 */ /* 0x000fe200078ac0ff */
[C---:B------:R-:W-:Y:S01]  /*6360*/  FMUL.FTZ R0, R156.reuse, R71 ;  /* 0x000000479c007220 */ /* 0x040fe20000410000 */
[----:B------:R-:W-:Y:S01]  /*6370*/  FMUL.FTZ R62, R156, R179 ;  /* 0x000000b39c3e7220 */ /* 0x000fe20000410000 */
[----:B------:R-:W-:Y:S01]  /*6380*/  FSEL R58, R52, RZ, P3 ;  /* 0x000000ff343a7208 */ /* 0x000fe20001800000 */
[C---:B------:R-:W-:Y:S01]  /*6390*/  FMUL.FTZ R52, R156.reuse, R69 ;  /* 0x000000459c347220 */ /* 0x040fe20000410000 */
[----:B------:R-:W-:Y:S01]  /*63a0*/  FMUL.FTZ R57, R156, R57 ;  /* 0x000000399c397220 */ /* 0x000fe20000410000 */
[----:B------:R-:W-:Y:S01]  /*63b0*/  FSEL R67, R56, RZ, P5 ;  /* 0x000000ff38437208 */ /* 0x000fe20002800000 */
[----:B------:R-:W-:Y:S01]  /*63c0*/  FMUL.FTZ R56, R0, R72 ;  /* 0x0000004800387220 */ /* 0x000fe20000410000 */
[----:B------:R-:W-:-:S02]  /*63d0*/  F2FP.BF16.F32.PACK_AB R54, R54, R55 ;  /* 0x000000373636723e */ /* 0x000fc400000010ff */
[----:B------:R-:W-:Y:S01]  /*63e0*/  F2FP.BF16.F32.PACK_AB R53, R0, R53 ;  /* 0x000000350035723e */ /* 0x000fe200000010ff */
[-C--:B------:R-:W-:Y:S01]  /*63f0*/  FMUL.FTZ R0, R52, R72.reuse ;  /* 0x0000004834007220 */ /* 0x080fe20000410000 */
[C---:B------:R-:W-:Y:S01]  /*6400*/  F2FP.BF16.F32.PACK_AB R55, R62.reuse, R63 ;  /* 0x0000003f3e37723e */ /* 0x040fe200000010ff */
[-C--:B------:R-:W-:Y:S01]  /*6410*/  FMUL.FTZ R62, R62, R72.reuse ;  /* 0x000000483e3e7220 */ /* 0x080fe20000410000 */
[----:B------:R-:W-:Y:S01]  /*6420*/  FMUL.FTZ R72, R57, R72 ;  /* 0x0000004839487220 */ /* 0x000fe20000410000 */
[----:B------:R-:W-:Y:S01]  /*6430*/  ISETP.GE.U32.AND P3, PT, R64, RZ, PT ;  /* 0x000000ff4000720c */ /* 0x000fe20003f66070 */
[----:B------:R-:W-:Y:S01]  /*6440*/  FMUL.FTZ R56, R56, UR4 ;  /* 0x0000000438387c20 */ /* 0x000fe20008410000 */
[----:B------:R-:W-:Y:S01]  /*6450*/  LOP3.LUT P4, RZ, R64, 0xff, RZ, 0xc0, !PT ;  /* 0x000000ff40ff7812 */ /* 0x000fe2000788c0ff */
[----:B------:R-:W-:Y:S01]  /*6460*/  FMUL.FTZ R0, R0, UR4 ;  /* 0x0000000400007c20 */ /* 0x000fe20008410000 */
[----:B------:R-:W-:Y:S01]  /*6470*/  LOP3.LUT P5, RZ, R64, 0xff00, RZ, 0xc0, !PT ;  /* 0x0000ff0040ff7812 */ /* 0x000fe200078ac0ff */
[----:B------:R-:W-:Y:S01]  /*6480*/  FMUL.FTZ R72, R72, UR4 ;  /* 0x0000000448487c20 */ /* 0x000fe20008410000 */
[----:B------:R-:W-:Y:S01]  /*6490*/  LOP3.LUT P6, RZ, R64, 0xff000000, RZ, 0xc0, !PT ;  /* 0xff00000040ff7812 */ /* 0x000fe200078cc0ff */
[----:B------:R-:W-:Y:S01]  /*64a0*/  FMUL.FTZ R64, R62, UR4 ;  /* 0x000000043e407c20 */ /* 0x000fe20008410000 */
[----:B------:R-:W-:-:S02]  /*64b0*/  ISETP.GE.U32.AND.EX P3, PT, R65, 0x1000000, PT, P3 ;  /* 0x010000004100780c */ /* 0x000fc40003f66130 */
        /* <DEDUP_REMOVED lines=9> */
[----:B------:R-:W-:Y:S06]  /*6550*/  BRA `(.L_x_3668) ;  /* 0x0000000000f47947 */ /* 0x000fec0003800000 */
.L_x_3667:
[-CC-:B------:R-:W-:Y:S01]  /*6560*/  FFMA.FTZ R191, R191, R73.reuse, R158.reuse ;  /* 0x00000049bfbf7223 */ /* 0x180fe2000001009e */
[-CC-:B0-----:R-:W-:Y:S01]  /*6570*/  FFMA.FTZ R57, R174, R73.reuse, R158.reuse ;  /* 0x00000049ae397223 */ /* 0x181fe2000001009e */
[-CC-:B------:R-:W-:Y:S01]  /*6580*/  FFMA.FTZ R189, R189, R73.reuse, R158.reuse ;  /* 0x00000049bdbd7223 */ /* 0x180fe2000001009e */
[-CC-:B------:R-:W-:Y:S01]  /*6590*/  FFMA.FTZ R0, R193, R73.reuse, R158.reuse ;  /* 0x00000049c1007223 */ /* 0x180fe2000001009e */
[----:B------:R-:W-:Y:S01]  /*65a0*/  FADD.FTZ R191, R186, -R191 ;  /* 0x800000bfbabf7221 */ /* 0x000fe20000010000 */
[----:B------:R-:W-:Y:S01]  /*65b0*/  FADD.FTZ R57, R168, -R57 ;  /* 0x80000039a8397221 */ /* 0x000fe20000010000 */
[----:B------:R-:W-:Y:S01]  /*65c0*/  FADD.FTZ R189, R176, -R189 ;  /* 0x800000bdb0bd7221 */ /* 0x000fe20000010000 */
[--C-:B------:R-:W-:Y:S01]  /*65d0*/  FFMA.FTZ R59, R184, R73, R158.reuse ;  /* 0x00000049b83b7223 */ /* 0x100fe2000001009e */
[----:B------:R-:W-:Y:S01]  /*65e0*/  FMUL.FTZ R191, R156, R191 ;  /* 0x000000bf9cbf7220 */ /* 0x000fe20000410000 */
[-CC-:B------:R-:W-:Y:S01]  /*65f0*/  FFMA.FTZ R63, R190, R73.reuse, R158.reuse ;  /* 0x00000049be3f7223 */ /* 0x180fe2000001009e */
[----:B------:R-:W-:Y:S01]  /*6600*/  FFMA.FTZ R192, R192, R73, R158 ;  /* 0x00000049c0c07223 */ /* 0x000fe2000001009e */
        /* <DEDUP_REMOVED lines=50> */
.L_x_3668:
[----:B------:R-:W0:Y:S01]  /*6930*/  @P0 LDC.64 R62, c[0x0][0x478] ;  /* 0x00011e00ff3e0b82 */ /* 0x000e220000000a00 */
[----:B------:R-:W-:-:S04]  /*6940*/  IMAD.WIDE.U32 R60, R153, 0x10, R60 ;  /* 0x00000010993c7825 */ /* 0x000fc800078e003c */
[----:B0-----:R-:W-:-:S05]  /*6950*/  @P0 IMAD.WIDE.U32 R62, R153, 0x10, R62 ;  /* 0x00000010993e0825 */ /* 0x001fca00078e003e */
[----:B------:R2:W-:Y:S04]  /*6960*/  @P0 STG.E.128 desc[UR6][R62.64], R52 ;  /* 0x000000343e000986 */ /* 0x0005e8000c101d06 */
[----:B------:R2:W-:Y:S02]  /*6970*/  STG.E.128 desc[UR6][R60.64], R56 ;  /* 0x000000383c007986 */ /* 0x0005e4000c101d06 */
.L_x_3660:
        /* <DEDUP_REMOVED lines=66> */
[----:B------:R-:W-:-:S07]  /*6da0*/  MOV R39, R141 ;  /* 0x0000008d00277202 */ /* 0x000fce0000000f00 */
.L_x_3657:
        /* <DEDUP_REMOVED lines=24> */
.L_x_3670:
        /* <DEDUP_REMOVED lines=13> */
.L_x_15627:


//--------------------- .text._ZN10layer_norm22ln_bwd_finalize_kernelINS_22Kernel_traits_finalizeILj4096Ef13__nv_bfloat16S2_S2_fjLb0ELj1024ELj4ENS_18Kernel_traits_baseILj4096EfS2_S2_S2_fjLj1024EEEEELb0ELb0EEEvNS_9BwdParamsE --------------------------
	.section	.text._ZN10layer_norm22ln_bwd_finalize_kernelINS_22Kernel_traits_finalizeILj4096Ef13__nv_bfloat16S2_S2_fjLb0ELj1024ELj4ENS_18Kernel_traits_baseILj4096EfS2_S2_S2_fjLj1024EEEEELb0ELb0EEEvNS_9BwdParamsE,"ax",@progbits
	.align	128
        .global         _ZN10layer_norm22ln_bwd_finalize_kernelINS_22Kernel_traits_finalizeILj4096Ef13__nv_bfloat16S2_S2_fjLb0ELj1024ELj4ENS_18Kernel_traits_baseILj4096EfS2_S2_S2_fjLj1024EEEEELb0ELb0EEEvNS_9BwdParamsE
        .type           _ZN10layer_norm22ln_bwd_finalize_kernelINS_22Kernel_traits_finalizeILj4096Ef13__nv_bfloat16S2_S2_fjLb0ELj1024ELj4ENS_18Kernel_traits_baseILj4096EfS2_S2_S2_fjLj1024EEEEELb0ELb0EEEvNS_9BwdParamsE,@function
        .size           _ZN10layer_norm22ln_bwd_finalize_kernelINS_22Kernel_traits_finalizeILj4096Ef13__nv_bfloat16S2_S2_fjLb0ELj1024ELj4ENS_18Kernel_traits_baseILj4096EfS2_S2_S2_fjLj1024EEEEELb0ELb0EEEvNS_9BwdParamsE,(.L_x_15628 - _ZN10layer_norm22ln_bwd_finalize_kernelINS_22Kernel_traits_finalizeILj4096Ef13__nv_bfloat16S2_S2_fjLb0ELj1024ELj4ENS_18Kernel_traits_baseILj4096EfS2_S2_S2_fjLj1024EEEEELb0ELb0EEEvNS_9BwdParamsE)
        .other          _ZN10layer_norm22ln_bwd_finalize_kernelINS_22Kernel_traits_finalizeILj4096Ef13__nv_bfloat16S2_S2_fjLb0ELj1024ELj4ENS_18Kernel_traits_baseILj4096EfS2_S2_S2_fjLj1024EEEEELb0ELb0EEEvNS_9BwdParamsE,@"STO_CUDA_ENTRY STV_DEFAULT"
_ZN10layer_norm22ln_bwd_finalize_kernelINS_22Kernel_traits_finalizeILj4096Ef13__nv_bfloat16S2_S2_fjLb0ELj1024ELj4ENS_18Kernel_traits_baseILj4096EfS2_S2_S2_fjLj1024EEEEELb0ELb0EEEvNS_9BwdParamsE:
.text._ZN10layer_norm22ln_bwd_finalize_kernelINS_22Kernel_traits_finalizeILj4096Ef13__nv_bfloat16S2_S2_fjLb0ELj1024ELj4ENS_18Kernel_traits_baseILj4096EfS2_S2_S2_fjLj1024EEEEELb0ELb0EEEvNS_9BwdParamsE:
        /* <DEDUP_REMOVED lines=13> */
[----:B------:R-:W-:Y:S02]  /*00d0*/  LOP3.LUT R57, R0, 0x1f, RZ, 0xc0, !PT ;  /* 0x0000001f00397812 */ /* 0x000fe400078ec0ff */
[----:B------:R-:W-:Y:S02]  /*00e0*/  MOV R2, RZ ;  /* 0x000000ff00027202 */ /* 0x000fe40000000f00 */
[----:B-1----:R-:W-:-:S04]  /*00f0*/  ISETP.GE.U32.AND P0, PT, R3, UR8, PT ;  /* 0x0000000803007c0c */ /* 0x002fc8000bf06070 */
[----:B0-----:R-:W-:-:S13]  /*0100*/  ISETP.GE.U32.OR P0, PT, R7, R54, P0 ;  /* 0x000000360700720c */ /* 0x001fda0000706470 */
        /* <DEDUP_REMOVED lines=12> */
[C---:B------:R-:W-:Y:S01]  /*01d0*/  LOP3.LUT R7, R3.reuse, 0x140, RZ, 0xfc, !PT ;  /* 0x0000014003077812 */ /* 0x040fe200078efcff */
[-CC-:B------:R-:W-:Y:S01]  /*01e0*/  IMAD R32, R32, R54.reuse, R5.reuse ;  /* 0x0000003620207224 */ /* 0x180fe200078e0205 */
[C---:B------:R-:W-:Y:S02]  /*01f0*/  LOP3.LUT R9, R3.reuse, 0x160, RZ, 0xfc, !PT ;  /* 0x0000016003097812 */ /* 0x040fe400078efcff */
[----:B------:R-:W-:Y:S01]  /*0200*/  LOP3.LUT R11, R3, 0x180, RZ, 0xfc, !PT ;  /* 0x00000180030b7812 */ /* 0x000fe200078efcff */
[-CC-:B------:R-:W-:Y:S01]  /*0210*/  IMAD R8, R7, R54.reuse, R5.reuse ;  /* 0x0000003607087224 */ /* 0x180fe200078e0205 */
[----:B------:R-:W-:Y:S01]  /*0220*/  LOP3.LUT R0, R3, 0x100, RZ, 0xfc, !PT ;  /* 0x0000010003007812 */ /* 0x000fe200078efcff */
[-CC-:B------:R-:W-:Y:S01]  /*0230*/  IMAD R10, R9, R54.reuse, R5.reuse ;  /* 0x00000036090a7224 */ /* 0x180fe200078e0205 */
[----:B------:R-:W-:Y:S01]  /*0240*/  LOP3.LUT R13, R3, 0x1a0, RZ, 0xfc, !PT ;  /* 0x000001a0030d7812 */ /* 0x000fe200078efcff */
[-CC-:B------:R-:W-:Y:S01]  /*0250*/  IMAD R12, R11, R54.reuse, R5.reuse ;  /* 0x000000360b0c7224 */ /* 0x180fe200078e0205 */
[C---:B------:R-:W-:Y:S01]  /*0260*/  LOP3.LUT R15, R3.reuse, 0x1c0, RZ, 0xfc, !PT ;  /* 0x000001c0030f7812 */ /* 0x040fe200078efcff */
[-CC-:B------:R-:W-:Y:S01]  /*0270*/  IMAD R4, R0, R54.reuse, R5.reuse ;  /* 0x0000003600047224 */ /* 0x180fe200078e0205 */
        /* <DEDUP_REMOVED lines=17> */
[--C-:B------:R-:W-:Y:S01]  /*0390*/  IMAD R28, R27, R54, R5.reuse ;  /* 0x000000361b1c7224 */ /* 0x100fe200078e0205 */
[----:B------:R-:W-:Y:S01]  /*03a0*/  IADD3 R7, PT, PT, R57, R8, RZ ;  /* 0x0000000839077210 */ /* 0x000fe20007ffe0ff */
[----:B------:R-:W-:-:S02]  /*03b0*/  IMAD R30, R29, R54, R5 ;  /* 0x000000361d1e7224 */ /* 0x000fc400078e0205 */
[----:B------:R-:W-:Y:S02]  /*03c0*/  HFMA2 R2, -RZ, RZ, 0, 0 ;  /* 0x00000000ff027431 */ /* 0x000fe400000001ff */
[----:B------:R-:W-:Y:S01]  /*03d0*/  IMAD R0, R3, R54, R5 ;  /* 0x0000003603007224 */ /* 0x000fe200078e0205 */
[C---:B------:R-:W-:Y:S02]  /*03e0*/  IADD3 R8, PT, PT, R57.reuse, R10, RZ ;  /* 0x0000000a39087210 */ /* 0x040fe40007ffe0ff */
[C---:B------:R-:W-:Y:S02]  /*03f0*/  IADD3 R9, PT, PT, R57.reuse, R12, RZ ;  /* 0x0000000c39097210 */ /* 0x040fe40007ffe0ff */
[C---:B------:R-:W-:Y:S02]  /*0400*/  IADD3 R17, PT, PT, R57.reuse, R4, RZ ;  /* 0x0000000439117210 */ /* 0x040fe40007ffe0ff */
[C---:B------:R-:W-:Y:S02]  /*0410*/  IADD3 R10, PT, PT, R57.reuse, R14, RZ ;  /* 0x0000000e390a7210 */ /* 0x040fe40007ffe0ff */
[----:B------:R-:W-:-:S02]  /*0420*/  IADD3 R11, PT, PT, R57, R16, RZ ;  /* 0x00000010390b7210 */ /* 0x000fc40007ffe0ff */
[C---:B------:R-:W-:Y:S02]  /*0430*/  IADD3 R12, PT, PT, R57.reuse, R18, RZ ;  /* 0x00000012390c7210 */ /* 0x040fe40007ffe0ff */
[C---:B------:R-:W-:Y:S02]  /*0440*/  IADD3 R5, PT, PT, R57.reuse, R32, RZ ;  /* 0x0000002039057210 */ /* 0x040fe40007ffe0ff */
[----:B------:R-:W-:Y:S02]  /*0450*/  IADD3 R0, PT, PT, R57, R0, RZ ;  /* 0x0000000039007210 */ /* 0x000fe40007ffe0ff */
[----:B------:R-:W-:Y:S02]  /*0460*/  IADD3 R19, PT, PT, -R19, RZ, RZ ;  /* 0x000000ff13137210 */ /* 0x000fe40007ffe1ff */
[C---:B------:R-:W-:Y:S02]  /*0470*/  IADD3 R6, PT, PT, R57.reuse, R6, RZ ;  /* 0x0000000639067210 */ /* 0x040fe40007ffe0ff */
[----:B------:R-:W-:-:S02]  /*0480*/  IADD3 R13, PT, PT, R57, R20, RZ ;  /* 0x00000014390d7210 */ /* 0x000fc40007ffe0ff */
[C---:B------:R-:W-:Y:S02]  /*0490*/  IADD3 R14, PT, PT, R57.reuse, R22, RZ ;  /* 0x00000016390e7210 */ /* 0x040fe40007ffe0ff */
[C---:B------:R-:W-:Y:S02]  /*04a0*/  IADD3 R15, PT, PT, R57.reuse, R24, RZ ;  /* 0x00000018390f7210 */ /* 0x040fe40007ffe0ff */
[C---:B------:R-:W-:Y:S02]  /*04b0*/  IADD3 R16, PT, PT, R57.reuse, R26, RZ ;  /* 0x0000001a39107210 */ /* 0x040fe40007ffe0ff */
[C---:B------:R-:W-:Y:S02]  /*04c0*/  IADD3 R4, PT, PT, R57.reuse, R28, RZ ;  /* 0x0000001c39047210 */ /* 0x040fe40007ffe0ff */
[----:B------:R-:W-:-:S07]  /*04d0*/  IADD3 R18, PT, PT, R57, R30, RZ ;  /* 0x0000001e39127210 */ /* 0x000fce0007ffe0ff */
.L_x_3675:
        /* <DEDUP_REMOVED lines=118> */
.L_x_3674:
[----:B------:R-:W-:Y:S05]  /*0c40*/  BSYNC.RECONVERGENT B1 ;  /* 0x0000000000017941 */ /* 0x000fea0003800200 */
.L_x_3673:
        /* <DEDUP_REMOVED lines=16> */
[----:B0-----:R-:W-:-:S04]  /*0d50*/  IMAD.WIDE.U32 R14, R9, 0x4, R6 ;  /* 0x00000004090e7825 */ /* 0x001fc800078e0006 */
[----:B------:R-:W-:Y:S01]  /*0d60*/  IMAD.WIDE.U32 R18, R21, 0x4, R6 ;  /* 0x0000000415127825 */ /* 0x000fe200078e0006 */
[----:B------:R0:W2:Y:S03]  /*0d70*/  LDG.E R10, desc[UR6][R14.64] ;  /* 0x000000060e0a7981 */ /* 0x0000a6000c1e1900 */
[--C-:B-1----:R-:W-:Y:S02]  /*0d80*/  IMAD.WIDE.U32 R16, R9, 0x4, R4.reuse ;  /* 0x0000000409107825 */ /* 0x102fe400078e0004 */
[----:B------:R1:W3:Y:S02]  /*0d90*/  LDG.E R9, desc[UR6][R18.64] ;  /* 0x0000000612097981 */ /* 0x0002e4000c1e1900 */
[----:B------:R-:W-:Y:S02]  /*0da0*/  IMAD.WIDE.U32 R20, R21, 0x4, R4 ;  /* 0x0000000415147825 */ /* 0x000fe400078e0004 */
[----:B------:R4:W5:Y:S02]  /*0db0*/  LDG.E R13, desc[UR6][R16.64] ;  /* 0x00000006100d7981 */ /* 0x000964000c1e1900 */
[----:B------:R-:W-:-:S02]  /*0dc0*/  IMAD.WIDE.U32 R22, R25, 0x4, R6 ;  /* 0x0000000419167825 */ /* 0x000fc400078e0006 */
[----:B------:R-:W5:Y:S02]  /*0dd0*/  LDG.E R32, desc[UR6][R20.64] ;  /* 0x0000000614207981 */ /* 0x000f64000c1e1900 */
[----:B------:R-:W-:Y:S01]  /*0de0*/  IMAD.WIDE.U32 R24, R25, 0x4, R4 ;  /* 0x0000000419187825 */ /* 0x000fe200078e0004 */
[CC--:B0-----:R-:W-:Y:S01]  /*0df0*/  LEA R15, R54.reuse, R35.reuse, 0x5 ;  /* 0x00000023360f7211 */ /* 0x0c1fe200078e28ff */
[----:B------:R0:W5:Y:S02]  /*0e00*/  LDG.E R12, desc[UR6][R22.64] ;  /* 0x00000006160c7981 */ /* 0x000164000c1e1900 */
[C---:B------:R-:W-:Y:S02]  /*0e10*/  IMAD.WIDE.U32 R26, R31.reuse, 0x4, R6 ;  /* 0x000000041f1a7825 */ /* 0x040fe400078e0006 */
[----:B------:R-:W5:Y:S02]  /*0e20*/  LDG.E R24, desc[UR6][R24.64] ;  /* 0x0000000618187981 */ /* 0x000f64000c1e1900 */
[--C-:B-1----:R-:W-:Y:S01]  /*0e30*/  IMAD.WIDE.U32 R18, R31, 0x4, R4.reuse ;  /* 0x000000041f127825 */ /* 0x102fe200078e0004 */
[----:B----4-:R-:W-:Y:S01]  /*0e40*/  LEA R17, R54, R35, 0x6 ;  /* 0x0000002336117211 */ /* 0x010fe200078e30ff */
[----:B------:R-:W4:Y:S02]  /*0e50*/  LDG.E R26, desc[UR6][R26.64] ;  /* 0x000000061a1a7981 */ /* 0x000f24000c1e1900 */
[----:B------:R-:W-:-:S02]  /*0e60*/  IMAD.WIDE.U32 R30, R35, 0x4, R4 ;  /* 0x00000004231e7825 */ /* 0x000fc400078e0004 */
[----:B------:R-:W4:Y:S02]  /*0e70*/  LDG.E R18, desc[UR6][R18.64] ;  /* 0x0000000612127981 */ /* 0x000f24000c1e1900 */
[--C-:B------:R-:W-:Y:S02]  /*0e80*/  IMAD.WIDE.U32 R28, R35, 0x4, R6.reuse ;  /* 0x00000004231c7825 */ /* 0x100fe400078e0006 */
[----:B------:R-:W4:Y:S02]  /*0e90*/  LDG.E R30, desc[UR6][R30.64] ;  /* 0x000000061e1e7981 */ /* 0x000f24000c1e1900 */
[C---:B0-----:R-:W-:Y:S02]  /*0ea0*/  IMAD.WIDE.U32 R22, R15.reuse, 0x4, R6 ;  /* 0x000000040f167825 */ /* 0x041fe400078e0006 */
[----:B------:R0:W4:Y:S02]  /*0eb0*/  LDG.E R11, desc[UR6][R28.64] ;  /* 0x000000061c0b7981 */ /* 0x000124000c1e1900 */
[----:B------:R-:W-:-:S02]  /*0ec0*/  IMAD.WIDE.U32 R20, R15, 0x4, R4 ;  /* 0x000000040f147825 */ /* 0x000fc400078e0004 */
[----:B------:R-:W4:Y:S02]  /*0ed0*/  LDG.E R22, desc[UR6][R22.64] ;  /* 0x0000000616167981 */ /* 0x000f24000c1e1900 */
[C---:B------:R-:W-:Y:S02]  /*0ee0*/  IMAD.WIDE.U32 R14, R17.reuse, 0x4, R6 ;  /* 0x00000004110e7825 */ /* 0x040fe400078e0006 */
[----:B------:R-:W4:Y:S01]  /*0ef0*/  LDG.E R20, desc[UR6][R20.64] ;  /* 0x0000000614147981 */ /* 0x000f22000c1e1900 */
[----:B0-----:R-:W-:Y:S01]  /*0f00*/  LEA R29, R54, R17, 0x5 ;  /* 0x00000011361d7211 */ /* 0x001fe200078e28ff */
[----:B------:R-:W-:Y:S02]  /*0f10*/  IMAD.WIDE.U32 R16, R17, 0x4, R4 ;  /* 0x0000000411107825 */ /* 0x000fe400078e0004 */
[----:B------:R-:W4:Y:S02]  /*0f20*/  LDG.E R14, desc[UR6][R14.64] ;  /* 0x000000060e0e7981 */ /* 0x000f24000c1e1900 */
[----:B------:R-:W-:-:S02]  /*0f30*/  IMAD.WIDE.U32 R6, R29, 0x4, R6 ;  /* 0x000000041d067825 */ /* 0x000fc400078e0006 */
[----:B------:R-:W4:Y:S02]  /*0f40*/  LDG.E R16, desc[UR6][R16.64] ;  /* 0x0000000610107981 */ /* 0x000f24000c1e1900 */
[----:B------:R-:W-:Y:S02]  /*0f50*/  IMAD.WIDE.U32 R4, R29, 0x4, R4 ;  /* 0x000000041d047825 */ /* 0x000fe400078e0004 */
[----:B------:R-:W4:Y:S04]  /*0f60*/  LDG.E R6, desc[UR6][R6.64] ;  /* 0x0000000606067981 */ /* 0x000f28000c1e1900 */
[----:B------:R-:W4:Y:S01]  /*0f70*/  LDG.E R4, desc[UR6][R4.64] ;  /* 0x0000000604047981 */ /* 0x000f22000c1e1900 */
[----:B------:R-:W-:Y:S01]  /*0f80*/  IADD3 R3, PT, PT, R3, 0x100, RZ ;  /* 0x0000010003037810 */ /* 0x000fe20007ffe0ff */
[----:B--2---:R-:W-:-:S04]  /*0f90*/  FADD.FTZ R10, R43, R10 ;  /* 0x0000000a2b0a7221 */ /* 0x004fc80000010000 */
[----:B---3--:R-:W-:Y:S01]  /*0fa0*/  FADD.FTZ R9, R10, R9 ;  /* 0x000000090a097221 */ /* 0x008fe20000010000 */
[----:B-----5:R-:W-:-:S04]  /*0fb0*/  FADD.FTZ R13, R2, R13 ;  /* 0x0000000d020d7221 */ /* 0x020fc80000010000 */
[----:B------:R-:W-:Y:S01]  /*0fc0*/  FADD.FTZ R13, R13, R32 ;  /* 0x000000200d0d7221 */ /* 0x000fe20000010000 */
[----:B------:R-:W-:-:S03]  /*0fd0*/  FADD.FTZ R9, R9, R12 ;  /* 0x0000000c09097221 */ /* 0x000fc60000010000 */
[----:B------:R-:W-:Y:S01]  /*0fe0*/  FADD.FTZ R13, R13, R24 ;  /* 0x000000180d0d7221 */ /* 0x000fe20000010000 */
[----:B----4-:R-:W-:-:S03]  /*0ff0*/  FADD.FTZ R26, R9, R26 ;  /* 0x0000001a091a7221 */ /* 0x010fc60000010000 */
[----:B------:R-:W-:-:S04]  /*1000*/  FADD.FTZ R13, R13, R18 ;  /* 0x000000120d0d7221 */ /* 0x000fc80000010000 */
[----:B------:R-:W-:Y:S01]  /*1010*/  FADD.FTZ R13, R13, R30 ;  /* 0x0000001e0d0d7221 */ /* 0x000fe20000010000 */
[----:B------:R-:W-:-:S04]  /*1020*/  FADD.FTZ R11, R26, R11 ;  /* 0x0000000b1a0b7221 */ /* 0x000fc80000010000 */
[----:B------:R-:W-:Y:S01]  /*1030*/  FADD.FTZ R11, R11, R22 ;  /* 0x000000160b0b7221 */ /* 0x000fe20000010000 */
[----:B------:R-:W-:-:S03]  /*1040*/  FADD.FTZ R13, R13, R20 ;  /* 0x000000140d0d7221 */ /* 0x000fc60000010000 */
[----:B------:R-:W-:Y:S01]  /*1050*/  FADD.FTZ R11, R11, R14 ;  /* 0x0000000e0b0b7221 */ /* 0x000fe20000010000 */
[----:B------:R-:W-:-:S03]  /*1060*/  FADD.FTZ R13, R13, R16 ;  /* 0x000000100d0d7221 */ /* 0x000fc60000010000 */
[----:B------:R-:W-:Y:S01]  /*1070*/  FADD.FTZ R43, R11, R6 ;  /* 0x000000060b2b7221 */ /* 0x000fe20000010000 */
[----:B------:R-:W-:-:S07]  /*1080*/  FADD.FTZ R2, R13, R4 ;  /* 0x000000040d027221 */ /* 0x000fce0000010000 */
.L_x_3677:
[----:B------:R-:W-:Y:S05]  /*1090*/  BSYNC.RECONVERGENT B1 ;  /* 0x0000000000017941 */ /* 0x000fea0003800200 */
.L_x_3676:
        /* <DEDUP_REMOVED lines=37> */
.L_x_3679:
[----:B------:R-:W-:Y:S05]  /*12f0*/  BSYNC.RECONVERGENT B1 ;  /* 0x0000000000017941 */ /* 0x000fea0003800200 */
.L_x_3678:
[----:B------:R-:W-:Y:S05]  /*1300*/  @!P1 BRA `(.L_x_3672) ;  /* 0x00000000003c9947 */ /* 0x000fea0003800000 */
[----:B------:R-:W0:Y:S01]  /*1310*/  LDC.64 R8, c[0x0][0x440] ;  /* 0x00011000ff087b82 */ /* 0x000e220000000a00 */
[----:B------:R-:W-:Y:S01]  /*1320*/  IMAD R0, R3, R54, R0 ;  /* 0x0000003603007224 */ /* 0x000fe200078e0200 */
[----:B------:R-:W-:-:S04]  /*1330*/  IADD3 R12, PT, PT, -R55, RZ, RZ ;  /* 0x000000ff370c7210 */ /* 0x000fc80007ffe1ff */
[----:B------:R-:W-:Y:S02]  /*1340*/  IADD3 R3, PT, PT, R57, R0, RZ ;  /* 0x0000000039037210 */ /* 0x000fe40007ffe0ff */
[----:B------:R-:W1:Y:S05]  /*1350*/  LDC.64 R10, c[0x0][0x448] ;  /* 0x00011200ff0a7b82 */ /* 0x000e6a0000000a00 */
.L_x_3680:
        /* <DEDUP_REMOVED lines=10> */
.L_x_3672:
[----:B------:R-:W-:Y:S05]  /*1400*/  BSYNC.RECONVERGENT B0 ;  /* 0x0000000000007941 */ /* 0x000fea0003800200 */
.L_x_3671:
[----:B------:R-:W0:Y:S01]  /*1410*/  S2R R3, SR_TID.X ;  /* 0x0000000000037919 */ /* 0x000e220000002100 */
[----:B------:R-:W1:Y:S01]  /*1420*/  S2UR UR5, SR_CgaCtaId ;  /* 0x00000000000579c3 */ /* 0x000e620000008800 */
[----:B------:R-:W-:Y:S01]  /*1430*/  UMOV UR4, 0x400 ;  /* 0x0000040000047882 */ /* 0x000fe20000000000 */
[C---:B------:R-:W-:Y:S02]  /*1440*/  SHF.L.U32 R5, R57.reuse, 0x7, RZ ;  /* 0x0000000739057819 */ /* 0x040fe400000006ff */
[----:B------:R-:W-:Y:S02]  /*1450*/  SHF.L.U32 R58, R58, 0x4, RZ ;  /* 0x000000043a3a7819 */ /* 0x000fe400000006ff */
[----:B------:R-:W-:Y:S02]  /*1460*/  ISETP.NE.AND P0, PT, R57, RZ, PT ;  /* 0x000000ff3900720c */ /* 0x000fe40003f05270 */
[----:B------:R-:W-:-:S04]  /*1470*/  LOP3.LUT R58, R58, 0x7ffffff0, RZ, 0xc0, !PT ;  /* 0x7ffffff03a3a7812 */ /* 0x000fc800078ec0ff */
[----:B------:R-:W-:Y:S01]  /*1480*/  IADD3 R11, PT, PT, R57, R58, RZ ;  /* 0x0000003a390b7210 */ /* 0x000fe20007ffe0ff */
[----:B-1----:R-:W-:Y:S01]  /*1490*/  ULEA UR4, UR5, UR4, 0x18 ;  /* 0x0000000405047291 */ /* 0x002fe2000f8ec0ff */
[----:B0-----:R-:W-:-:S04]  /*14a0*/  SHF.R.U32.HI R12, RZ, 0x5, R3 ;  /* 0x00000005ff0c7819 */ /* 0x001fc80000011603 */
[----:B------:R-:W-:-:S04]  /*14b0*/  LOP3.LUT R0, R12, 0x1f, R3, 0x78, !PT ;  /* 0x0000001f0c007812 */ /* 0x000fc800078e7803 */
[C---:B------:R-:W-:Y:S02]  /*14c0*/  LOP3.LUT R3, R0.reuse, 0x3e0, R3, 0xf8, !PT ;  /* 0x000003e000037812 */ /* 0x040fe400078ef803 */
[----:B------:R-:W-:Y:S02]  /*14d0*/  SHF.L.U32 R0, R0, 0x2, RZ ;  /* 0x0000000200007819 */ /* 0x000fe400000006ff */
[----:B------:R-:W-:Y:S02]  /*14e0*/  LEA R3, R3, UR4, 0x2 ;  /* 0x0000000403037c11 */ /* 0x000fe4000f8e10ff */
[----:B------:R-:W-:-:S03]  /*14f0*/  LOP3.LUT R0, R5, R0, RZ, 0xfc, !PT ;  /* 0x0000000005007212 */ /* 0x000fc600078efcff */
[----:B------:R-:W-:Y:S04]  /*1500*/  STS [R3], R2 ;  /* 0x0000000203007388 */ /* 0x000fe80000000800 */
        /* <DEDUP_REMOVED lines=35> */
[----:B0-----:R-:W0:Y:S04]  /*1740*/  LDC.64 R6, c[0x0][0x488] ;  /* 0x00012200ff067b82 */ /* 0x001e280000000a00 */
[----:B------:R-:W1:Y:S04]  /*1750*/  LDS.64 R4, [R57+0x2000] ;  /* 0x0020000039047984 */ /* 0x000e680000000a00 */
[----:B------:R-:W2:Y:S01]  /*1760*/  LDS.64 R2, [R57+0x2080] ;  /* 0x0020800039027984 */ /* 0x000ea20000000a00 */
[----:B------:R-:W3:Y:S01]  /*1770*/  LDC.64 R8, c[0x0][0x480] ;  /* 0x00012000ff087b82 */ /* 0x000ee20000000a00 */
[----:B0-----:R-:W-:-:S04]  /*1780*/  IMAD.WIDE.U32 R6, R11, 0x8, R6 ;  /* 0x000000080b067825 */ /* 0x001fc800078e0006 */
[----:B---3--:R-:W-:Y:S01]  /*1790*/  IMAD.WIDE.U32 R8, R11, 0x8, R8 ;  /* 0x000000080b087825 */ /* 0x008fe200078e0008 */
[----:B-1----:R-:W-:Y:S04]  /*17a0*/  STG.E.64 desc[UR6][R6.64], R4 ;  /* 0x0000000406007986 */ /* 0x002fe8000c101b06 */
[----:B--2---:R-:W-:Y:S01]  /*17b0*/  STG.E.64 desc[UR6][R8.64], R2 ;  /* 0x0000000208007986 */ /* 0x004fe2000c101b06 */
[----:B------:R-:W-:Y:S05]  /*17c0*/  EXIT ;  /* 0x000000000000794d */ /* 0x000fea0003800000 */
.L_x_3681:
        /* <DEDUP_REMOVED lines=11> */
.L_x_15628:


//--------------------- .text._ZN10layer_norm13ln_bwd_kernelINS_13Kernel_traitsIf13__nv_bfloat16S2_S2_fjLj4096ELj1ELj1ELj4ELj16ENS_18Kernel_traits_baseILj4096EfS2_S2_S2_fjLj128EEEEELb1ELb0ELb1ELb0EEEvNS_9BwdParamsE --------------------------
	.section	.text._ZN10layer_norm13ln_bwd_kernelINS_13Kernel_traitsIf13__nv_bfloat16S2_S2_fjLj4096ELj1ELj1ELj4ELj16ENS_18Kernel_traits_baseILj4096EfS2_S2_S2_fjLj128EEEEELb1ELb0ELb1ELb0EEEvNS_9BwdParamsE,"ax",@progbits
	.align	128
        .global         _ZN10layer_norm13ln_bwd_kernelINS_13Kernel_traitsIf13__nv_bfloat16S2_S2_fjLj4096ELj1ELj1ELj4ELj16ENS_18Kernel_traits_baseILj4096EfS2_S2_S2_fjLj128EEEEELb1ELb0ELb1ELb0EEEvNS_9BwdParamsE
        .type           _ZN10layer_norm13ln_bwd_kernelINS_13Kernel_traitsIf13__nv_bfloat16S2_S2_fjLj4096ELj1ELj1ELj4ELj16ENS_18Kernel_traits_baseILj4096EfS2_S2_S2_fjLj128EEEEELb1ELb0ELb1ELb0EEEvNS_9BwdParamsE,@function
        .size           _ZN10layer_norm13ln_bwd_kernelINS_13Kernel_traitsIf13__nv_bfloat16S2_S2_fjLj4096ELj1ELj1ELj4ELj16ENS_18Kernel_traits_baseILj4096EfS2_S2_S2_fjLj128EEEEELb1ELb0ELb1ELb0EEEvNS_9BwdParamsE,(.L_x_15629 - _ZN10layer_norm13ln_bwd_kernelINS_13Kernel_traitsIf13__nv_bfloat16S2_S2_fjLj4096ELj1ELj1ELj4ELj16ENS_18Kernel_traits_baseILj4096EfS2_S2_S2_fjLj128EEEEELb1ELb0ELb1ELb0EEEvNS_9BwdParamsE)
        .other          _ZN10layer_norm13ln_bwd_kernelINS_13Kernel_traitsIf13__nv_bfloat16S2_S2_fjLj4096ELj1ELj1ELj4ELj16ENS_18Kernel_traits_baseILj4096EfS2_S2_S2_fjLj128EEEEELb1ELb0ELb1ELb0EEEvNS_9BwdParamsE,@"STO_CUDA_ENTRY STV_DEFAULT"
_ZN10layer_norm13ln_bwd_kernelINS_13Kernel_traitsIf13__nv_bfloat16S2_S2_fjLj4096ELj1ELj1ELj4ELj16ENS_18Kernel_traits_baseILj4096EfS2_S2_S2_fjLj128EEEEELb1ELb0ELb1ELb0EEEvNS_9BwdParamsE:
.text._ZN10layer_norm13ln_bwd_kernelINS_13Kernel_traitsIf13__nv_bfloat16S2_S2_fjLj4096ELj1ELj1ELj4ELj16ENS_18Kernel_traits_baseILj4096EfS2_S2_S2_fjLj128EEEEELb1ELb0ELb1ELb0EEEvNS_9BwdParamsE:
        /* <DEDUP_REMOVED lines=8> */
[----:B0-----:R-:W-:-:S04]  /*0080*/  LOP3.LUT R3, R194, 0x7f, RZ, 0x3c, !PT ;  /* 0x0000007fc2037812 */ /* 0x001fc800078e3cff */
[----:B------:R-:W-:Y:S01]  /*0090*/  LEA.HI.SX32 R2, R0, R3, 0x1d ;  /* 0x0000000300027211 */ /* 0x000fe200078feaff */
[----:B------:R-:W-:-:S03]  /*00a0*/  IMAD.MOV.U32 R3, RZ, RZ, R194 ;  /* 0x000000ffff037224 */ /* 0x000fc600078e00c2 */
        /* <DEDUP_REMOVED lines=12> */
[----:B------:R-:W-:Y:S02]  /*0170*/  @P1 IADD3 R3, PT, PT, R3, 0x80, RZ ;  /* 0x0000008003031810 */ /* 0x000fe40007ffe0ff */
[----:B------:R0:W5:Y:S04]  /*0180*/  @P0 LDG.E.128 R40, desc[UR10][R6.64+0x10] ;  /* 0x0000100a06280981 */ /* 0x000168000c1e1d00 */
[----:B------:R0:W5:Y:S01]  /*0190*/  @P1 LDG.E.128 R44, desc[UR10][R10.64] ;  /* 0x0000000a0a2c1981 */ /* 0x000162000c1e1d00 */
[----:B----4-:R-:W-:-:S03]  /*01a0*/  @P2 IMAD.WIDE.U32 R12, R3, 0x20, R12 ;  /* 0x00000020030c2825 */ /* 0x010fc600078e000c */
[----:B------:R0:W5:Y:S01]  /*01b0*/  @P1 LDG.E.128 R48, desc[UR10][R10.64+0x10] ;  /* 0x0000100a0a301981 */ /* 0x000162000c1e1d00 */
[----:B------:R-:W-:-:S03]  /*01c0*/  @P2 VIADD R3, R3, 0x80 ;  /* 0x0000008003032836 */ /* 0x000fc60000000000 */
[----:B------:R0:W5:Y:S01]  /*01d0*/  @P2 LDG.E.128 R52, desc[UR10][R12.64] ;  /* 0x0000000a0c342981 */ /* 0x000162000c1e1d00 */
[----:B---3--:R-:W-:-:S03]  /*01e0*/  @P3 IMAD.WIDE.U32 R8, R3, 0x20, R14 ;  /* 0x0000002003083825 */ /* 0x008fc600078e000e */
[----:B------:R0:W5:Y:S04]  /*01f0*/  @P2 LDG.E.128 R56, desc[UR10][R12.64+0x10] ;  /* 0x0000100a0c382981 */ /* 0x000168000c1e1d00 */
[----:B------:R0:W5:Y:S04]  /*0200*/  @P3 LDG.E.128 R60, desc[UR10][R8.64] ;  /* 0x0000000a083c3981 */ /* 0x000168000c1e1d00 */
[----:B------:R0:W5:Y:S01]  /*0210*/  @P3 LDG.E.128 R64, desc[UR10][R8.64+0x10] ;  /* 0x0000100a08403981 */ /* 0x000162000c1e1d00 */
[----:B------:R-:W1:Y:S01]  /*0220*/  S2UR UR4, SR_CTAID.X ;  /* 0x00000000000479c3 */ /* 0x000e620000002500 */
[----:B------:R-:W-:-:S02]  /*0230*/  CS2R R68, SRZ ;  /* 0x0000000000447805 */ /* 0x000fc4000001ff00 */
[----:B------:R-:W-:Y:S02]  /*0240*/  CS2R R70, SRZ ;  /* 0x0000000000467805 */ /* 0x000fe4000001ff00 */
[----:B------:R-:W-:Y:S02]  /*0250*/  CS2R R72, SRZ ;  /* 0x0000000000487805 */ /* 0x000fe4000001ff00 */
[----:B------:R-:W-:Y:S02]  /*0260*/  CS2R R74, SRZ ;  /* 0x00000000004a7805 */ /* 0x000fe4000001ff00 */
[----:B------:R-:W-:Y:S02]  /*0270*/  CS2R R76, SRZ ;  /* 0x00000000004c7805 */ /* 0x000fe4000001ff00 */
        /* <DEDUP_REMOVED lines=68> */
.L_x_3831:
[----:B0-----:R-:W0:Y:S08]  /*06c0*/  LDC.64 R6, c[0x0][0x3f8] ;  /* 0x0000fe00ff067b82 */ /* 0x001e300000000a00 */
[----:B------:R-:W1:Y:S08]  /*06d0*/  LDC.64 R4, c[0x0][0x3c8] ;  /* 0x0000f200ff047b82 */ /* 0x000e700000000a00 */
[----:B--23--:R-:W2:Y:S01]  /*06e0*/  LDC.64 R154, c[0x0][0x3f0] ;  /* 0x0000fc00ff9a7b82 */ /* 0x00cea20000000a00 */
        /* <DEDUP_REMOVED lines=14> */
[----:B------:R-:W-:Y:S01]  /*07d0*/  VIADD R154, R6, 0xffffffff ;  /* 0xffffffff069a7836 */ /* 0x000fe20000000000 */
[----:B------:R-:W-:Y:S01]  /*07e0*/  ISETP.GE.U32.AND P0, PT, R2, 0x80, PT ;  /* 0x000000800200780c */ /* 0x000fe20003f06070 */
[----:B------:R-:W-:Y:S01]  /*07f0*/  BSSY.RECONVERGENT B1, `(.L_x_3685) ;  /* 0x0000079000017945 */ /* 0x000fe20003800200 */
[----:B------:R-:W-:Y:S01]  /*0800*/  ISETP.NE.AND P5, PT, RZ, UR9, PT ;  /* 0x00000009ff007c0c */ /* 0x000fe2000bfa5270 */
[----:B------:R-:W-:-:S02]  /*0810*/  IMAD.MOV.U32 R195, RZ, RZ, RZ ;  /* 0x000000ffffc37224 */ /* 0x000fc400078e00ff */
[----:B------:R-:W-:Y:S01]  /*0820*/  HFMA2 R211, -RZ, RZ, 0, 0 ;  /* 0x00000000ffd37431 */ /* 0x000fe200000001ff */
[C---:B------:R-:W-:Y:S01]  /*0830*/  ISETP.GE.U32.AND P1, PT, R2.reuse, 0x100, PT ;  /* 0x000001000200780c */ /* 0x040fe20003f26070 */
[----:B------:R-:W-:Y:S01]  /*0840*/  IMAD.MOV.U32 R218, RZ, RZ, RZ ;  /* 0x000000ffffda7224 */ /* 0x000fe200078e00ff */
[C---:B------:R-:W-:Y:S02]  /*0850*/  ISETP.GE.U32.AND P2, PT, R2.reuse, 0x180, PT ;  /* 0x000001800200780c */ /* 0x040fe40003f46070 */
[----:B------:R-:W-:Y:S02]  /*0860*/  ISETP.GE.U32.AND P3, PT, R2, 0x200, PT ;  /* 0x000002000200780c */ /* 0x000fe40003f66070 */
[----:B------:R-:W-:Y:S01]  /*0870*/  @P4 IADD3 R156, PT, PT, R7, -0x1, RZ ;  /* 0xffffffff079c4810 */ /* 0x000fe20007ffe0ff */
        /* <DEDUP_REMOVED lines=16> */
[----:B------:R-:W1:Y:S01]  /*0980*/  LDC.64 R10, c[0x0][0x428] ;  /* 0x00010a00ff0a7b82 */ /* 0x000e620000000a00 */
[----:B0-----:R-:W-:-:S06]  /*0990*/  IMAD.WIDE.U32 R12, R209, 0x10, R12 ;  /* 0x00000010d10c7825 */ /* 0x001fcc00078e000c */
[----:B------:R-:W2:Y:S01]  /*09a0*/  LDG.E.128 R12, desc[UR10][R12.64] ;  /* 0x0000000a0c0c7981 */ /* 0x000ea2000c1e1d00 */
[----:B-1----:R-:W-:Y:S01]  /*09b0*/  IMAD.WIDE.U32 R16, R212, 0x10, R10 ;  /* 0x00000010d4107825 */ /* 0x002fe200078e000a */
[----:B------:R-:W-:Y:S01]  /*09c0*/  ISETP.NE.U32.AND P5, PT, RZ, UR12, PT ;  /* 0x0000000cff007c0c */ /* 0x000fe2000bfa5070 */
[----:B------:R-:W0:Y:S04]  /*09d0*/  LDC.64 R10, c[0x0][0x3b0] ;  /* 0x0000ec00ff0a7b82 */ /* 0x000e280000000a00 */
[----:B------:R-:W3:Y:S01]  /*09e0*/  LDG.E.128 R16, desc[UR10][R16.64] ;  /* 0x0000000a10107981 */ /* 0x000ee2000c1e1d00 */
[----:B------:R-:W-:-:S13]  /*09f0*/  ISETP.NE.AND.EX P5, PT, RZ, UR13, PT, P5 ;  /* 0x0000000dff007c0c */ /* 0x000fda000bfa5350 */
[----:B------:R-:W1:Y:S01]  /*0a00*/  @P5 LDC.64 R20, c[0x0][0x438] ;  /* 0x00010e00ff145b82 */ /* 0x000e620000000a00 */
[----:B0-----:R-:W-:-:S05]  /*0a10*/  IMAD.WIDE.U32 R10, R195, 0x8, R10 ;  /* 0x00000008c30a7825 */ /* 0x001fca00078e000a */
[----:B------:R0:W5:Y:S01]  /*0a20*/  LDG.E.64 R174, desc[UR10][R10.64] ;  /* 0x0000000a0aae7981 */ /* 0x000162000c1e1b00 */
[----:B-1----:R-:W-:-:S05]  /*0a30*/  @P5 IMAD.WIDE.U32 R20, R209, 0x10, R20 ;  /* 0x00000010d1145825 */ /* 0x002fca00078e0014 */
[----:B------:R1:W5:Y:S01]  /*0a40*/  @P5 LDG.E.128 R136, desc[UR10][R20.64] ;  /* 0x0000000a14885981 */ /* 0x000362000c1e1d00 */
[----:B------:R-:W-:Y:S01]  /*0a50*/  VIADD R212, R212, 0x80 ;  /* 0x00000080d4d47836 */ /* 0x000fe20000000000 */
[----:B------:R-:W-:Y:S01]  /*0a60*/  IADD3 R195, PT, PT, R195, 0x80, RZ ;  /* 0x00000080c3c37810 */ /* 0x000fe20007ffe0ff */
[----:B------:R-:W-:Y:S01]  /*0a70*/  VIADD R209, R209, 0x80 ;  /* 0x00000080d1d17836 */ /* 0x000fe20000000000 */
[C---:B--2---:R-:W-:Y:S01]  /*0a80*/  PRMT R3, R12.reuse, 0x7632, R3 ;  /* 0x000076320c037816 */ /* 0x044fe20000000003 */
[----:B------:R-:W-:Y:S01]  /*0a90*/  IMAD.U32 R9, R12, 0x10000, RZ ;  /* 0x000100000c097824 */ /* 0x000fe200078e00ff */
[----:B------:R-:W-:Y:S02]  /*0aa0*/  SHF.L.U32 R153, R13, 0x10, RZ ;  /* 0x000000100d997819 */ /* 0x000fe400000006ff */
[C---:B------:R-:W-:Y:S02]  /*0ab0*/  PRMT R152, R15.reuse, 0x7632, R152 ;  /* 0x000076320f987816 */ /* 0x040fe40000000098 */
[----:B------:R-:W-:-:S02]  /*0ac0*/  SHF.L.U32 R159, R15, 0x10, RZ ;  /* 0x000000100f9f7819 */ /* 0x000fc400000006ff */
[----:B------:R-:W-:Y:S01]  /*0ad0*/  SHF.L.U32 R15, R3, 0x10, RZ ;  /* 0x00000010030f7819 */ /* 0x000fe200000006ff */
[----:B------:R-:W-:Y:S01]  /*0ae0*/  FADD.FTZ R9, -R194, R9 ;  /* 0x00000009c2097221 */ /* 0x000fe20000010100 */
[----:B------:R-:W-:Y:S01]  /*0af0*/  PRMT R22, R13, 0x7632, R22 ;  /* 0x000076320d167816 */ /* 0x000fe20000000016 */
[C---:B---3--:R-:W-:Y:S01]  /*0b00*/  IMAD.U32 R13, R16.reuse, 0x10000, RZ ;  /* 0x00010000100d7824 */ /* 0x048fe200078e00ff */
[----:B------:R-:W-:Y:S01]  /*0b10*/  PRMT R12, R16, 0x7632, R12 ;  /* 0x00007632100c7816 */ /* 0x000fe2000000000c */
[C---:B------:R-:W-:Y:S01]  /*0b20*/  FADD.FTZ R153, -R194.reuse, R153 ;  /* 0x00000099c2997221 */ /* 0x040fe20000010100 */
[----:B0-----:R-:W-:Y:S01]  /*0b30*/  PRMT R11, R17, 0x7632, R11 ;  /* 0x00007632110b7816 */ /* 0x001fe2000000000b */
[----:B------:R-:W-:Y:S01]  /*0b40*/  FADD.FTZ R15, -R194, R15 ;  /* 0x0000000fc20f7221 */ /* 0x000fe20000010100 */
[C---:B------:R-:W-:Y:S01]  /*0b50*/  PRMT R16, R19.reuse, 0x7632, R16 ;  /* 0x0000763213107816 */ /* 0x040fe20000000010 */
[----:B------:R-:W-:Y:S01]  /*0b60*/  FMUL.FTZ R3, R4, R9 ;  /* 0x0000000904037220 */ /* 0x000fe20000410000 */
[----:B------:R-:W-:Y:S01]  /*0b70*/  SHF.L.U32 R211, R19, 0x10, RZ ;  /* 0x0000001013d37819 */ /* 0x000fe200000006ff */
[----:B------:R-:W-:Y:S01]  /*0b80*/  IMAD.U32 R19, R22, 0x10000, RZ ;  /* 0x0001000016137824 */ /* 0x000fe200078e00ff */
[----:B------:R-:W-:Y:S01]  /*0b90*/  SHF.L.U32 R17, R17, 0x10, RZ ;  /* 0x0000001011117819 */ /* 0x000fe200000006ff */
[----:B------:R-:W-:Y:S01]  /*0ba0*/  IMAD.U32 R155, R14, 0x10000, RZ ;  /* 0x000100000e9b7824 */ /* 0x000fe200078e00ff */
[----:B-1----:R-:W-:Y:S01]  /*0bb0*/  SHF.L.U32 R20, R12, 0x10, RZ ;  /* 0x000000100c147819 */ /* 0x002fe200000006ff */
[----:B------:R-:W-:Y:S01]  /*0bc0*/  FMUL.FTZ R10, R36, R13 ;  /* 0x0000000d240a7220 */ /* 0x000fe20000410000 */
[----:B------:R-:W-:Y:S01]  /*0bd0*/  PRMT R24, R14, 0x7632, R24 ;  /* 0x000076320e187816 */ /* 0x000fe20000000018 */
[----:B------:R-:W-:Y:S01]  /*0be0*/  FMUL.FTZ R9, R4, R153 ;  /* 0x0000009904097220 */ /* 0x000fe20000410000 */
[C---:B------:R-:W-:Y:S01]  /*0bf0*/  PRMT R14, R18.reuse, 0x7632, R14 ;  /* 0x00007632120e7816 */ /* 0x040fe2000000000e */
[----:B------:R-:W-:-:S02]  /*0c00*/  IMAD.U32 R21, R18, 0x10000, RZ ;  /* 0x0001000012157824 */ /* 0x000fc400078e00ff */
[----:B------:R-:W-:Y:S01]  /*0c10*/  FMUL.FTZ R18, R4, R15 ;  /* 0x0000000f04127220 */ /* 0x000fe20000410000 */
[----:B------:R-:W-:Y:S01]  /*0c20*/  FADD.FTZ R19, -R194, R19 ;  /* 0x00000013c2137221 */ /* 0x000fe20000010100 */
[----:B------:R-:W-:Y:S01]  /*0c30*/  FADD.FTZ R102, R102, R17 ;  /* 0x0000001166667221 */ /* 0x000fe20000010000 */
[-C--:B------:R-:W-:Y:S01]  /*0c40*/  FFMA.FTZ R70, R9, R17.reuse, R70 ;  /* 0x0000001109467223 */ /* 0x080fe20000010046 */
[----:B------:R-:W-:Y:S01]  /*0c50*/  FMUL.FTZ R12, R38, R17 ;  /* 0x00000011260c7220 */ /* 0x000fe20000410000 */
[----:B------:R-:W-:Y:S01]  /*0c60*/  FMUL.FTZ R15, R37, R20 ;  /* 0x00000014250f7220 */ /* 0x000fe20000410000 */
[----:B------:R-:W-:Y:S01]  /*0c70*/  FADD.FTZ R22, RZ, R10 ;  /* 0x0000000aff167221 */ /* 0x000fe20000010000 */
[----:B------:R-:W-:Y:S01]  /*0c80*/  FFMA.FTZ R17, R3, R10, RZ ;  /* 0x0000000a03117223 */ /* 0x000fe200000100ff */
[----:B------:R-:W-:Y:S01]  /*0c90*/  SHF.L.U32 R157, R24, 0x10, RZ ;  /* 0x00000010189d7819 */ /* 0x000fe200000006ff */
[----:B------:R-:W-:Y:S01]  /*0ca0*/  FADD.FTZ R101, R101, R20 ;  /* 0x0000001465657221 */ /* 0x000fe20000010000 */
[----:B------:R-:W-:Y:S01]  /*0cb0*/  FFMA.FTZ R69, R18, R20, R69 ;  /* 0x0000001412457223 */ /* 0x000fe20000010045 */
[----:B------:R-:W-:Y:S01]  /*0cc0*/  FADD.FTZ R155, -R194, R155 ;  /* 0x0000009bc29b7221 */ /* 0x000fe20000010100 */
[----:B------:R-:W-:-:S02]  /*0cd0*/  IMAD.U32 R24, R11, 0x10000, RZ ;  /* 0x000100000b187824 */ /* 0x000fc400078e00ff */
        /* <DEDUP_REMOVED lines=9> */
[----:B------:R-:W-:Y:S02]  /*0d70*/  IMAD.U32 R213, R152, 0x10000, RZ ;  /* 0x0001000098d57824 */ /* 0x000fe400078e00ff */
[----:B------:R-:W-:Y:S01]  /*0d80*/  FFMA.FTZ R19, R9, R12, R22 ;  /* 0x0000000c09137223 */ /* 0x000fe20000010016 */
[----:B------:R-:W-:Y:S01]  /*0d90*/  SHF.L.U32 R152, R14, 0x10, RZ ;  /* 0x000000100e987819 */ /* 0x000fe200000006ff */
[----:B------:R-:W-:Y:S01]  /*0da0*/  FADD.FTZ R104, R104, R21 ;  /* 0x0000001568687221 */ /* 0x000fe20000010000 */
[-C--:B------:R-:W-:Y:S01]  /*0db0*/  FFMA.FTZ R72, R11, R21.reuse, R72 ;  /* 0x000000150b487223 */ /* 0x080fe20000010048 */
[----:B------:R-:W-:Y:S01]  /*0dc0*/  FMUL.FTZ R14, R40, R21 ;  /* 0x00000015280e7220 */ /* 0x000fe20000410000 */
        /* <DEDUP_REMOVED lines=8> */
[----:B------:R-:W-:Y:S01]  /*0e50*/  FADD.FTZ R159, -R194, R159 ;  /* 0x0000009fc29f7221 */ /* 0x000fe20000010100 */
[----:B------:R-:W-:Y:S01]  /*0e60*/  FFMA.FTZ R21, R11, R14, R24 ;  /* 0x0000000e0b157223 */ /* 0x000fe20000010018 */
[----:B------:R-:W-:-:S02]  /*0e70*/  IMAD.U32 R154, R16, 0x10000, RZ ;  /* 0x00010000109a7824 */ /* 0x000fc400078e00ff */
        /* <DEDUP_REMOVED lines=11> */
[C---:B------:R-:W-:Y:S01]  /*0f30*/  FFMA.FTZ R153, R13.reuse, R16, R152 ;  /* 0x000000100d997223 */ /* 0x040fe20000010098 */
[----:B------:R-:W-:Y:S01]  /*0f40*/  FADD.FTZ R106, R106, R211 ;  /* 0x000000d36a6a7221 */ /* 0x000fe20000010000 */
[----:B------:R-:W-:Y:S01]  /*0f50*/  FFMA.FTZ R74, R13, R211, R74 ;  /* 0x000000d30d4a7223 */ /* 0x000fe2000001004a */
[----:B------:R-:W-:Y:S01]  /*0f60*/  FADD.FTZ R211, R154, R21 ;  /* 0x000000159ad37221 */ /* 0x000fe20000010000 */
[----:B------:R-:W-:-:S07]  /*0f70*/  FFMA.FTZ R218, R24, R21, R153 ;  /* 0x0000001518da7223 */ /* 0x000fce0000010099 */
.L_x_3686:
[----:B----4-:R-:W-:Y:S05]  /*0f80*/  BSYNC.RECONVERGENT B1 ;  /* 0x0000000000017941 */ /* 0x010fea0003800200 */
.L_x_3685:
        /* <DEDUP_REMOVED lines=12> */
[----:B------:R-:W5:Y:S07]  /*1050*/  LDG.E.64 R172, desc[UR10][R156.64] ;  /* 0x0000000a9cac7981 */ /* 0x000f6e000c1e1b00 */
[----:B------:R-:W0:Y:S02]  /*1060*/  @P5 LDC.64 R26, c[0x0][0x438] ;  /* 0x00010e00ff1a5b82 */ /* 0x000e240000000a00 */
[----:B0-----:R-:W-:-:S05]  /*1070*/  @P5 IMAD.WIDE.U32 R26, R209, 0x10, R26 ;  /* 0x00000010d11a5825 */ /* 0x001fca00078e001a */
[----:B------:R4:W5:Y:S01]  /*1080*/  @P5 LDG.E.128 R140, desc[UR10][R26.64] ;  /* 0x0000000a1a8c5981 */ /* 0x000962000c1e1d00 */
[----:B------:R-:W-:Y:S01]  /*1090*/  IADD3 R212, PT, PT, R212, 0x80, RZ ;  /* 0x00000080d4d47810 */ /* 0x000fe20007ffe0ff */
[----:B------:R-:W-:Y:S01]  /*10a0*/  VIADD R195, R195, 0x80 ;  /* 0x00000080c3c37836 */ /* 0x000fe20000000000 */
[----:B------:R-:W-:Y:S02]  /*10b0*/  IADD3 R209, PT, PT, R209, 0x80, RZ ;  /* 0x00000080d1d17810 */ /* 0x000fe40007ffe0ff */
[C---:B---3--:R-:W-:Y:S02]  /*10c0*/  SHF.L.U32 R159, R28.reuse, 0x10, RZ ;  /* 0x000000101c9f7819 */ /* 0x048fe400000006ff */
[----:B------:R-:W-:Y:S02]  /*10d0*/  PRMT R23, R28, 0x7632, R23 ;  /* 0x000076321c177816 */ /* 0x000fe40000000017 */
[----:B------:R-:W-:Y:S01]  /*10e0*/  SHF.L.U32 R165, R30, 0x10, RZ ;  /* 0x000000101ea57819 */ /* 0x000fe200000006ff */
[----:B------:R-:W-:Y:S01]  /*10f0*/  FADD.FTZ R159, -R194, R159 ;  /* 0x0000009fc29f7221 */ /* 0x000fe20000010100 */
[----:B------:R-:W-:Y:S01]  /*1100*/  IMAD.U32 R161, R29, 0x10000, RZ ;  /* 0x000100001da17824 */ /* 0x000fe200078e00ff */
[C---:B----4-:R-:W-:Y:S01]  /*1110*/  SHF.L.U32 R27, R152.reuse, 0x10, RZ ;  /* 0x00000010981b7819 */ /* 0x050fe200000006ff */
[----:B------:R-:W-:Y:S01]  /*1120*/  IMAD.U32 R157, R23, 0x10000, RZ ;  /* 0x00010000179d7824 */ /* 0x000fe200078e00ff */
[----:B------:R-:W-:Y:S01]  /*1130*/  PRMT R25, R152, 0x7632, R25 ;  /* 0x0000763298197816 */ /* 0x000fe20000000019 */
[----:B------:R-:W-:Y:S01]  /*1140*/  FMUL.FTZ R23, R4, R159 ;  /* 0x0000009f04177220 */ /* 0x000fe20000410000 */
[----:B------:R-:W-:-:S02]  /*1150*/  IMAD.U32 R215, R31, 0x10000, RZ ;  /* 0x000100001fd77824 */ /* 0x000fc400078e00ff */
        /* <DEDUP_REMOVED lines=10> */
[----:B------:R-:W-:Y:S01]  /*1200*/  FADD.FTZ R215, -R194, R215 ;  /* 0x000000d7c2d77221 */ /* 0x000fe20000010100 */
[----:B------:R-:W-:Y:S01]  /*1210*/  PRMT R28, R153, 0x7632, R28 ;  /* 0x00007632991c7816 */ /* 0x000fe2000000001c */
[----:B------:R-:W-:Y:S01]  /*1220*/  IMAD.U32 R154, R25, 0x10000, RZ ;  /* 0x00010000199a7824 */ /* 0x000fe200078e00ff */
[----:B------:R-:W-:Y:S01]  /*1230*/  PRMT R152, R155, 0x7632, R152 ;  /* 0x000076329b987816 */ /* 0x000fe20000000098 */
[----:B------:R-:W-:Y:S01]  /*1240*/  FMUL.FTZ R27, R4, R165 ;  /* 0x000000a5041b7220 */ /* 0x000fe20000410000 */
[----:B------:R-:W-:-:S02]  /*1250*/  IMAD.U32 R153, R153, 0x10000, RZ ;  /* 0x0001000099997824 */ /* 0x000fc400078e00ff */
[----:B------:R-:W-:Y:S01]  /*1260*/  FMUL.FTZ R25, R4, R161 ;  /* 0x000000a104197220 */ /* 0x000fe20000410000 */
[----:B------:R-:W-:Y:S01]  /*1270*/  SHF.L.U32 R163, R158, 0x10, RZ ;  /* 0x000000109ea37819 */ /* 0x000fe200000006ff */
[----:B------:R-:W-:Y:S01]  /*1280*/  FADD.FTZ R157, -R194, R157 ;  /* 0x0000009dc29d7221 */ /* 0x000fe20000010100 */
[----:B------:R-:W-:Y:S01]  /*1290*/  SHF.L.U32 R159, R30, 0x10, RZ ;  /* 0x000000101e9f7819 */ /* 0x000fe200000006ff */
[----:B------:R-:W-:Y:S01]  /*12a0*/  IMAD.U32 R158, R29, 0x10000, RZ ;  /* 0x000100001d9e7824 */ /* 0x000fe200078e00ff */
[----:B------:R-:W-:Y:S01]  /*12b0*/  SHF.L.U32 R156, R28, 0x10, RZ ;  /* 0x000000101c9c7819 */ /* 0x000fe200000006ff */
[----:B------:R-:W-:Y:S02]  /*12c0*/  IMAD.U32 R155, R155, 0x10000, RZ ;  /* 0x000100009b9b7824 */ /* 0x000fe400078e00ff */
[----:B------:R-:W-:Y:S01]  /*12d0*/  FADD.FTZ R112, R112, R31 ;  /* 0x0000001f70707221 */ /* 0x000fe20000010000 */
[-C--:B------:R-:W-:Y:S01]  /*12e0*/  FFMA.FTZ R80, R27, R31.reuse, R80 ;  /* 0x0000001f1b507223 */ /* 0x080fe20000010050 */
[----:B------:R-:W-:Y:S01]  /*12f0*/  FMUL.FTZ R30, R48, R31 ;  /* 0x0000001f301e7220 */ /* 0x000fe20000410000 */
[----:B------:R-:W-:Y:S01]  /*1300*/  FMUL.FTZ R29, R4, R215 ;  /* 0x000000d7041d7220 */ /* 0x000fe20000410000 */
[----:B------:R-:W-:Y:S01]  /*1310*/  SHF.L.U32 R214, R152, 0x10, RZ ;  /* 0x0000001098d67819 */ /* 0x000fe200000006ff */
[----:B------:R-:W-:Y:S01]  /*1320*/  FADD.FTZ R110, R110, R153 ;  /* 0x000000996e6e7221 */ /* 0x000fe20000010000 */
[-C--:B------:R-:W-:Y:S01]  /*1330*/  FFMA.FTZ R78, R25, R153.reuse, R78 ;  /* 0x00000099194e7223 */ /* 0x080fe2000001004e */
[----:B------:R-:W-:Y:S01]  /*1340*/  FMUL.FTZ R28, R46, R153 ;  /* 0x000000992e1c7220 */ /* 0x000fe20000410000 */
[----:B------:R-:W-:Y:S01]  /*1350*/  FADD.FTZ R152, R211, R26 ;  /* 0x0000001ad3987221 */ /* 0x000fe20000010000 */
[----:B------:R-:W-:Y:S01]  /*1360*/  FMUL.FTZ R31, R45, R154 ;  /* 0x0000009a2d1f7220 */ /* 0x000fe20000410000 */
[----:B------:R-:W-:Y:S01]  /*1370*/  FMUL.FTZ R162, R4, R157 ;  /* 0x0000009d04a27220 */ /* 0x000fe20000410000 */
[----:B------:R-:W-:Y:S01]  /*1380*/  FFMA.FTZ R153, R23, R26, R218 ;  /* 0x0000001a17997223 */ /* 0x000fe200000100da */
[----:B------:R-:W-:-:S02]  /*1390*/  IMAD.U32 R213, R160, 0x10000, RZ ;  /* 0x00010000a0d57824 */ /* 0x000fc400078e00ff */
        /* <DEDUP_REMOVED lines=19> */
[----:B------:R-:W-:Y:S02]  /*14d0*/  FADD.FTZ R159, -R194, R159 ;  /* 0x0000009fc29f7221 */ /* 0x000fe40000010100 */
        /* <DEDUP_REMOVED lines=14> */
.L_x_3688:
[----:B------:R-:W-:Y:S05]  /*15c0*/  BSYNC.RECONVERGENT B1 ;  /* 0x0000000000017941 */ /* 0x000fea0003800200 */
.L_x_3687:
        /* <DEDUP_REMOVED lines=16> */
[----:B------:R-:W-:Y:S01]  /*16d0*/  VIADD R212, R212, 0x80 ;  /* 0x00000080d4d47836 */ /* 0x000fe20000000000 */
[----:B------:R-:W-:Y:S01]  /*16e0*/  IADD3 R195, PT, PT, R195, 0x80, RZ ;  /* 0x00000080c3c37810 */ /* 0x000fe20007ffe0ff */
[----:B------:R-:W-:Y:S02]  /*16f0*/  VIADD R209, R209, 0x80 ;  /* 0x00000080d1d17836 */ /* 0x000fe40000000000 */
[----:B---3--:R-:W-:Y:S01]  /*1700*/  IMAD.U32 R185, R152, 0x10000, RZ ;  /* 0x0001000098b97824 */ /* 0x008fe200078e00ff */
[----:B------:R-:W-:Y:S01]  /*1710*/  SHF.L.U32 R189, R153, 0x10, RZ ;  /* 0x0000001099bd7819 */ /* 0x000fe200000006ff */
[----:B------:R-:W-:Y:S01]  /*1720*/  IMAD.U32 R191, R154, 0x10000, RZ ;  /* 0x000100009abf7824 */ /* 0x000fe200078e00ff */
[----:B------:R-:W-:Y:S01]  /*1730*/  PRMT R169, R152, 0x7632, R169 ;  /* 0x0000763298a97816 */ /* 0x000fe200000000a9 */
[----:B------:R-:W-:Y:S01]  /*1740*/  FADD.FTZ R185, -R194, R185 ;  /* 0x000000b9c2b97221 */ /* 0x000fe20000010100 */
[----:B------:R-:W-:Y:S01]  /*1750*/  PRMT R188, R154, 0x7632, R188 ;  /* 0x000076329abc7816 */ /* 0x000fe200000000bc */
[----:B0-----:R-:W-:Y:S01]  /*1760*/  FADD.FTZ R171, -R194, R189 ;  /* 0x000000bdc2ab7221 */ /* 0x001fe20000010100 */
[----:B------:R-:W-:-:S02]  /*1770*/  PRMT R154, R155, 0x7632, R154 ;  /* 0x000076329b9a7816 */ /* 0x000fc4000000009a */
[----:B------:R-:W-:Y:S01]  /*1780*/  PRMT R186, R153, 0x7632, R186 ;  /* 0x0000763299ba7816 */ /* 0x000fe200000000ba */
[C---:B----4-:R-:W-:Y:S01]  /*1790*/  IMAD.U32 R153, R156.reuse, 0x10000, RZ ;  /* 0x000100009c997824 */ /* 0x050fe200078e00ff */
[----:B------:R-:W-:Y:S02]  /*17a0*/  SHF.L.U32 R213, R155, 0x10, RZ ;  /* 0x000000109bd57819 */ /* 0x000fe400000006ff */
[----:B------:R-:W-:Y:S02]  /*17b0*/  PRMT R152, R156, 0x7632, R152 ;  /* 0x000076329c987816 */ /* 0x000fe40000000098 */
[----:B------:R-:W-:Y:S02]  /*17c0*/  PRMT R155, R157, 0x7632, R155 ;  /* 0x000076329d9b7816 */ /* 0x000fe4000000009b */
[----:B------:R-:W-:Y:S01]  /*17d0*/  SHF.L.U32 R187, R169, 0x10, RZ ;  /* 0x00000010a9bb7819 */ /* 0x000fe200000006ff */
[----:B------:R-:W-:Y:S01]  /*17e0*/  FMUL.FTZ R169, R4, R185 ;  /* 0x000000b904a97220 */ /* 0x000fe20000410000 */
[----:B------:R-:W-:Y:S01]  /*17f0*/  SHF.L.U32 R157, R157, 0x10, RZ ;  /* 0x000000109d9d7819 */ /* 0x000fe200000006ff */
[----:B------:R-:W-:-:S02]  /*1800*/  IMAD.U32 R185, R154, 0x10000, RZ ;  /* 0x000100009ab97824 */ /* 0x000fc400078e00ff */
[----:B------:R-:W-:Y:S01]  /*1810*/  FMUL.FTZ R171, R4, R171 ;  /* 0x000000ab04ab7220 */ /* 0x000fe20000410000 */
[----:B------:R-:W-:Y:S01]  /*1820*/  SHF.L.U32 R154, R152, 0x10, RZ ;  /* 0x00000010989a7819 */ /* 0x000fe200000006ff */
[----:B------:R-:W-:Y:S01]  /*1830*/  FMUL.FTZ R170, R52, R153 ;  /* 0x0000009934aa7220 */ /* 0x000fe20000410000 */
[----:B------:R-:W-:Y:S01]  /*1840*/  FADD.FTZ R187, -R194, R187 ;  /* 0x000000bbc2bb7221 */ /* 0x000fe20000010100 */
[----:B------:R-:W-:Y:S01]  /*1850*/  FADD.FTZ R118, R118, R157 ;  /* 0x0000009d76767221 */ /* 0x000fe20000010000 */
[-C--:B------:R-:W-:Y:S01]  /*1860*/  FFMA.FTZ R86, R171, R157.reuse, R86 ;  /* 0x0000009dab567223 */ /* 0x080fe20000010056 */
[----:B-1----:R-:W-:Y:S01]  /*1870*/  FMUL.FTZ R180, R54, R157 ;  /* 0x0000009d36b47220 */ /* 0x002fe20000410000 */
[----:B------:R-:W-:Y:S01]  /*1880*/  FADD.FTZ R157, -R194, R185 ;  /* 0x000000b9c29d7221 */ /* 0x000fe20000010100 */
[----:B------:R-:W-:Y:S02]  /*1890*/  IMAD.U32 R189, R186, 0x10000, RZ ;  /* 0x00010000babd7824 */ /* 0x000fe400078e00ff */
[----:B------:R-:W-:Y:S01]  /*18a0*/  FADD.FTZ R116, R116, R153 ;  /* 0x0000009974747221 */ /* 0x000fe20000010000 */
[----:B------:R-:W-:Y:S01]  /*18b0*/  FFMA.FTZ R84, R169, R153, R84 ;  /* 0x00000099a9547223 */ /* 0x000fe20000010054 */
[----:B------:R-:W-:Y:S01]  /*18c0*/  FADD.FTZ R152, R211, R170 ;  /* 0x000000aad3987221 */ /* 0x000fe20000010000 */
[----:B------:R-:W-:Y:S01]  /*18d0*/  FMUL.FTZ R185, R53, R154 ;  /* 0x0000009a35b97220 */ /* 0x000fe20000410000 */
[----:B------:R-:W-:Y:S01]  /*18e0*/  FMUL.FTZ R186, R4, R187 ;  /* 0x000000bb04ba7220 */ /* 0x000fe20000410000 */
[----:B------:R-:W-:Y:S01]  /*18f0*/  FFMA.FTZ R153, R169, R170, R218 ;  /* 0x000000aaa9997223 */ /* 0x000fe200000100da */
[----:B------:R-:W-:-:S02]  /*1900*/  IMAD.U32 R156, R155, 0x10000, RZ ;  /* 0x000100009b9c7824 */ /* 0x000fc400078e00ff */
[----:B------:R-:W-:Y:S01]  /*1910*/  FADD.FTZ R155, R152, R185 ;  /* 0x000000b9989b7221 */ /* 0x000fe20000010000 */
[----:B------:R-:W-:Y:S01]  /*1920*/  FADD.FTZ R189, -R194, R189 ;  /* 0x000000bdc2bd7221 */ /* 0x000fe20000010100 */
[----:B------:R-:W-:Y:S01]  /*1930*/  FFMA.FTZ R152, R186, R185, R153 ;  /* 0x000000b9ba987223 */ /* 0x000fe20000010099 */
[----:B------:R-:W-:Y:S01]  /*1940*/  FADD.FTZ R181, -R194, R191 ;  /* 0x000000bfc2b57221 */ /* 0x000fe20000010100 */
[----:B------:R-:W-:Y:S01]  /*1950*/  PRMT R182, R158, 0x7632, R182 ;  /* 0x000076329eb67816 */ /* 0x000fe200000000b6 */
[----:B------:R-:W-:Y:S01]  /*1960*/  FADD.FTZ R117, R117, R154 ;  /* 0x0000009a75757221 */ /* 0x000fe20000010000 */
[----:B------:R-:W-:Y:S01]  /*1970*/  SHF.L.U32 R191, R188, 0x10, RZ ;  /* 0x00000010bcbf7819 */ /* 0x000fe200000006ff */
[----:B------:R-:W-:Y:S01]  /*1980*/  FFMA.FTZ R85, R186, R154, R85 ;  /* 0x0000009aba557223 */ /* 0x000fe20000010055 */
[----:B------:R-:W-:Y:S02]  /*1990*/  IMAD.U32 R183, R158, 0x10000, RZ ;  /* 0x000100009eb77824 */ /* 0x000fe400078e00ff */
[----:B------:R-:W-:Y:S01]  /*19a0*/  FMUL.FTZ R188, R4, R189 ;  /* 0x000000bd04bc7220 */ /* 0x000fe20000410000 */
[----:B------:R-:W-:Y:S01]  /*19b0*/  FMUL.FTZ R187, R55, R156 ;  /* 0x0000009c37bb7220 */ /* 0x000fe20000410000 */
[----:B------:R-:W-:Y:S01]  /*19c0*/  FADD.FTZ R154, R155, R180 ;  /* 0x000000b49b9a7221 */ /* 0x000fe20000010000 */
[----:B------:R-:W-:Y:S01]  /*19d0*/  FFMA.FTZ R153, R171, R180, R152 ;  /* 0x000000b4ab997223 */ /* 0x000fe20000010098 */
[----:B------:R-:W-:Y:S01]  /*19e0*/  SHF.L.U32 R158, R182, 0x10, RZ ;  /* 0x00000010b69e7819 */ /* 0x000fe200000006ff */
[----:B------:R-:W-:Y:S01]  /*19f0*/  FMUL.FTZ R181, R4, R181 ;  /* 0x000000b504b57220 */ /* 0x000fe20000410000 */
[----:B------:R-:W-:Y:S01]  /*1a00*/  FMUL.FTZ R182, R56, R183 ;  /* 0x000000b738b67220 */ /* 0x000fe20000410000 */
[----:B------:R-:W-:Y:S01]  /*1a10*/  FADD.FTZ R191, -R194, R191 ;  /* 0x000000bfc2bf7221 */ /* 0x000fe20000010100 */
[----:B------:R-:W-:Y:S01]  /*1a20*/  FADD.FTZ R155, R154, R187 ;  /* 0x000000bb9a9b7221 */ /* 0x000fe20000010000 */
[----:B------:R-:W-:Y:S01]  /*1a30*/  FFMA.FTZ R152, R188, R187, R153 ;  /* 0x000000bbbc987223 */ /* 0x000fe20000010099 */
[C---:B------:R-:W-:Y:S01]  /*1a40*/  PRMT R184, R159.reuse, 0x7632, R184 ;  /* 0x000076329fb87816 */ /* 0x040fe200000000b8 */
        /* <DEDUP_REMOVED lines=8> */
[----:B------:R-:W-:-:S02]  /*1ad0*/  IMAD.U32 R214, R184, 0x10000, RZ ;  /* 0x00010000b8d67824 */ /* 0x000fc400078e00ff */
[----:B------:R-:W-:Y:S01]  /*1ae0*/  FMUL.FTZ R183, R4, R213 ;  /* 0x000000d504b77220 */ /* 0x000fe20000410000 */
        /* <DEDUP_REMOVED lines=17> */
.L_x_3690:
[----:B------:R-:W-:Y:S05]  /*1c00*/  BSYNC.RECONVERGENT B1 ;  /* 0x0000000000017941 */ /* 0x000fea0003800200 */
.L_x_3689:
        /* <DEDUP_REMOVED lines=10> */
[----:B--2---:R-:W-:-:S12]  /*1cb0*/  IMAD.WIDE.U32 R196, R195, 0x8, R196 ;  /* 0x00000008c3c47825 */ /* 0x004fd800078e00c4 */
[----:B------:R-:W0:Y:S02]  /*1cc0*/  @P5 LDC.64 R178, c[0x0][0x438] ;  /* 0x00010e00ffb25b82 */ /* 0x000e240000000a00 */
[----:B0-----:R-:W-:Y:S02]  /*1cd0*/  @P5 IMAD.WIDE.U32 R198, R209, 0x10, R178 ;  /* 0x00000010d1c65825 */ /* 0x001fe400078e00b2 */
[----:B------:R-:W5:Y:S04]  /*1ce0*/  LDG.E.64 R178, desc[UR10][R196.64] ;  /* 0x0000000ac4b27981 */ /* 0x000f68000c1e1b00 */
[----:B------:R0:W5:Y:S01]  /*1cf0*/  @P5 LDG.E.128 R32, desc[UR10][R198.64] ;  /* 0x0000000ac6205981 */ /* 0x000162000c1e1d00 */
[C---:B---3--:R-:W-:Y:S02]  /*1d00*/  PRMT R167, R152.reuse, 0x7632, R167 ;  /* 0x0000763298a77816 */ /* 0x048fe400000000a7 */
[----:B------:R-:W-:-:S02]  /*1d10*/  SHF.L.U32 R193, R152, 0x10, RZ ;  /* 0x0000001098c17819 */ /* 0x000fc400000006ff */
[C---:B------:R-:W-:Y:S01]  /*1d20*/  PRMT R152, R153.reuse, 0x7632, R152 ;  /* 0x0000763299987816 */ /* 0x040fe20000000098 */
[----:B------:R-:W-:Y:S01]  /*1d30*/  IMAD.U32 R153, R153, 0x10000, RZ ;  /* 0x0001000099997824 */ /* 0x000fe200078e00ff */
[C---:B------:R-:W-:Y:S02]  /*1d40*/  PRMT R200, R154.reuse, 0x7632, R200 ;  /* 0x000076329ac87816 */ /* 0x040fe400000000c8 */
[----:B------:R-:W-:Y:S01]  /*1d50*/  SHF.L.U32 R201, R154, 0x10, RZ ;  /* 0x000000109ac97819 */ /* 0x000fe200000006ff */
[----:B------:R-:W-:Y:S01]  /*1d60*/  FADD.FTZ R195, -R194, R153 ;  /* 0x00000099c2c37221 */ /* 0x000fe20000010100 */
[----:B------:R-:W-:Y:S01]  /*1d70*/  IMAD.U32 R153, R152, 0x10000, RZ ;  /* 0x0001000098997824 */ /* 0x000fe200078e00ff */
[----:B0-----:R-:W-:Y:S02]  /*1d80*/  SHF.L.U32 R199, R200, 0x10, RZ ;  /* 0x00000010c8c77819 */ /* 0x001fe400000006ff */
[C---:B------:R-:W-:Y:S01]  /*1d90*/  PRMT R154, R155.reuse, 0x7632, R154 ;  /* 0x000076329b9a7816 */ /* 0x040fe2000000009a */
[----:B------:R-:W-:Y:S01]  /*1da0*/  IMAD.U32 R155, R155, 0x10000, RZ ;  /* 0x000100009b9b7824 */ /* 0x000fe200078e00ff */
[----:B------:R-:W-:Y:S01]  /*1db0*/  SHF.L.U32 R167, R167, 0x10, RZ ;  /* 0x00000010a7a77819 */ /* 0x000fe200000006ff */
[C---:B------:R-:W-:Y:S01]  /*1dc0*/  FADD.FTZ R197, -R194.reuse, R201 ;  /* 0x000000c9c2c57221 */ /* 0x040fe20000010100 */
[----:B------:R-:W-:Y:S01]  /*1dd0*/  FADD.FTZ R203, -R194, R153 ;  /* 0x00000099c2cb7221 */ /* 0x000fe20000010100 */
[----:B----4-:R-:W-:Y:S01]  /*1de0*/  PRMT R152, R156, 0x7632, R152 ;  /* 0x000076329c987816 */ /* 0x010fe20000000098 */
[----:B------:R-:W-:Y:S01]  /*1df0*/  FADD.FTZ R193, -R194, R193 ;  /* 0x000000c1c2c17221 */ /* 0x000fe20000010100 */
[----:B------:R-:W-:Y:S01]  /*1e00*/  SHF.L.U32 R153, R156, 0x10, RZ ;  /* 0x000000109c997819 */ /* 0x000fe200000006ff */
[----:B------:R-:W-:Y:S01]  /*1e10*/  FADD.FTZ R205, -R194, R199 ;  /* 0x000000c7c2cd7221 */ /* 0x000fe20000010100 */
[----:B------:R-:W-:Y:S01]  /*1e20*/  SHF.L.U32 R199, R158, 0x10, RZ ;  /* 0x000000109ec77819 */ /* 0x000fe200000006ff */
[----:B------:R-:W-:-:S02]  /*1e30*/  IMAD.U32 R207, R154, 0x10000, RZ ;  /* 0x000100009acf7824 */ /* 0x000fc400078e00ff */
[----:B------:R-:W-:Y:S01]  /*1e40*/  FADD.FTZ R201, -R194, R155 ;  /* 0x0000009bc2c97221 */ /* 0x000fe20000010100 */
[----:B------:R-:W-:Y:S01]  /*1e50*/  FMUL.FTZ R197, R4, R197 ;  /* 0x000000c504c57220 */ /* 0x000fe20000410000 */
[----:B------:R-:W-:Y:S01]  /*1e60*/  FADD.FTZ R155, -R194, R167 ;  /* 0x000000a7c29b7221 */ /* 0x000fe20000010100 */
[----:B------:R-:W-:Y:S01]  /*1e70*/  SHF.L.U32 R154, R152, 0x10, RZ ;  /* 0x00000010989a7819 */ /* 0x000fe200000006ff */
[----:B------:R-:W-:Y:S01]  /*1e80*/  FMUL.FTZ R167, R4, R193 ;  /* 0x000000c104a77220 */ /* 0x000fe20000410000 */
[----:B------:R-:W-:Y:S01]  /*1e90*/  FMUL.FTZ R196, R60, R153 ;  /* 0x000000993cc47220 */ /* 0x000fe20000410000 */
[----:B------:R-:W-:Y:S01]  /*1ea0*/  FADD.FTZ R96, R96, R199 ;  /* 0x000000c760607221 */ /* 0x000fe20000010000 */
[-C--:B------:R-:W-:Y:S01]  /*1eb0*/  FFMA.FTZ R128, R197, R199.reuse, R128 ;  /* 0x000000c7c5807223 */ /* 0x080fe20000010080 */
[----:B------:R-:W-:Y:S01]  /*1ec0*/  FMUL.FTZ R200, R64, R199 ;  /* 0x000000c740c87220 */ /* 0x000fe20000410000 */
[----:B------:R-:W-:Y:S01]  /*1ed0*/  FMUL.FTZ R199, R4, R201 ;  /* 0x000000c904c77220 */ /* 0x000fe20000410000 */
[----:B------:R-:W-:Y:S01]  /*1ee0*/  PRMT R156, R157, 0x7632, R156 ;  /* 0x000076329d9c7816 */ /* 0x000fe2000000009c */
[----:B------:R-:W-:Y:S01]  /*1ef0*/  FADD.FTZ R92, R92, R153 ;  /* 0x000000995c5c7221 */ /* 0x000fe20000010000 */
[----:B------:R-:W-:Y:S01]  /*1f00*/  FFMA.FTZ R124, R167, R153, R124 ;  /* 0x00000099a77c7223 */ /* 0x000fe2000001007c */
[----:B------:R-:W-:Y:S01]  /*1f10*/  FADD.FTZ R152, R211, R196 ;  /* 0x000000c4d3987221 */ /* 0x000fe20000010000 */
[----:B------:R-:W-:Y:S01]  /*1f20*/  FMUL.FTZ R201, R61, R154 ;  /* 0x0000009a3dc97220 */ /* 0x000fe20000410000 */
[----:B------:R-:W-:-:S02]  /*1f30*/  IMAD.U32 R157, R157, 0x10000, RZ ;  /* 0x000100009d9d7824 */ /* 0x000fc400078e00ff */
[----:B------:R-:W-:Y:S01]  /*1f40*/  FMUL.FTZ R202, R4, R155 ;  /* 0x0000009b04ca7220 */ /* 0x000fe20000410000 */
[----:B------:R-:W-:Y:S01]  /*1f50*/  FFMA.FTZ R153, R167, R196, R218 ;  /* 0x000000c4a7997223 */ /* 0x000fe200000100da */
[----:B------:R-:W-:Y:S01]  /*1f60*/  FADD.FTZ R155, R152, R201 ;  /* 0x000000c9989b7221 */ /* 0x000fe20000010000 */
[----:B------:R-:W-:Y:S01]  /*1f70*/  FMUL.FTZ R193, R4, R195 ;  /* 0x000000c304c17220 */ /* 0x000fe20000410000 */
[----:B------:R-:W-:Y:S02]  /*1f80*/  IMAD.U32 R156, R156, 0x10000, RZ ;  /* 0x000100009c9c7824 */ /* 0x000fe400078e00ff */
[----:B------:R-:W-:Y:S01]  /*1f90*/  FMUL.FTZ R198, R62, R157 ;  /* 0x0000009d3ec67220 */ /* 0x000fe20000410000 */
[----:B------:R-:W-:Y:S01]  /*1fa0*/  FFMA.FTZ R152, R202, R201, R153 ;  /* 0x000000c9ca987223 */ /* 0x000fe20000010099 */
[----:B------:R-:W-:Y:S01]  /*1fb0*/  FADD.FTZ R209, -R194, R207 ;  /* 0x000000cfc2d17221 */ /* 0x000fe20000010100 */
[----:B------:R-:W-:Y:S01]  /*1fc0*/  PRMT R194, R158, 0x7632, R194 ;  /* 0x000076329ec27816 */ /* 0x000fe200000000c2 */
[----:B------:R-:W-:Y:S01]  /*1fd0*/  FADD.FTZ R93, R93, R154 ;  /* 0x0000009a5d5d7221 */ /* 0x000fe20000010000 */
[----:B------:R-:W-:Y:S01]  /*1fe0*/  FFMA.FTZ R125, R202, R154, R125 ;  /* 0x0000009aca7d7223 */ /* 0x000fe2000001007d */
[----:B------:R-:W-:Y:S01]  /*1ff0*/  FMUL.FTZ R204, R4, R203 ;  /* 0x000000cb04cc7220 */ /* 0x000fe20000410000 */
[----:B------:R-:W-:Y:S01]  /*2000*/  FMUL.FTZ R203, R63, R156 ;  /* 0x0000009c3fcb7220 */ /* 0x000fe20000410000 */
[----:B------:R-:W-:Y:S01]  /*2010*/  FADD.FTZ R154, R155, R198 ;  /* 0x000000c69b9a7221 */ /* 0x000fe20000010000 */
[----:B------:R-:W-:Y:S01]  /*2020*/  FFMA.FTZ R153, R193, R198, R152 ;  /* 0x000000c6c1997223 */ /* 0x000fe20000010098 */
[----:B------:R-:W-:-:S02]  /*2030*/  SHF.L.U32 R194, R194, 0x10, RZ ;  /* 0x00000010c2c27819 */ /* 0x000fc400000006ff */
[----:B------:R-:W-:Y:S01]  /*2040*/  FADD.FTZ R155, R154, R203 ;  /* 0x000000cb9a9b7221 */ /* 0x000fe20000010000 */
[----:B------:R-:W-:Y:S01]  /*2050*/  FFMA.FTZ R152, R204, R203, R153 ;  /* 0x000000cbcc987223 */ /* 0x000fe20000010099 */
[C---:B------:R-:W-:Y:S01]  /*2060*/  PRMT R158, R159.reuse, 0x7632, R158 ;  /* 0x000076329f9e7816 */ /* 0x040fe2000000009e */
[----:B------:R-:W-:Y:S01]  /*2070*/  FMUL.FTZ R206, R4, R205 ;  /* 0x000000cd04ce7220 */ /* 0x000fe20000410000 */
[----:B------:R-:W-:Y:S02]  /*2080*/  IMAD.U32 R159, R159, 0x10000, RZ ;  /* 0x000100009f9f7824 */ /* 0x000fe400078e00ff */
[----:B------:R-:W-:Y:S01]  /*2090*/  FMUL.FTZ R205, R65, R194 ;  /* 0x000000c241cd7220 */ /* 0x000fe20000410000 */
[----:B------:R-:W-:Y:S01]  /*20a0*/  FADD.FTZ R154, R155, R200 ;  /* 0x000000c89b9a7221 */ /* 0x000fe20000010000 */
[----:B------:R-:W-:Y:S01]  /*20b0*/  FFMA.FTZ R153, R197, R200, R152 ;  /* 0x000000c8c5997223 */ /* 0x000fe20000010098 */
[----:B------:R-:W-:Y:S02]  /*20c0*/  IMAD.U32 R158, R158, 0x10000, RZ ;  /* 0x000100009e9e7824 */ /* 0x000fe400078e00ff */
        /* <DEDUP_REMOVED lines=18> */
[----:B------:R-:W-:Y:S01]  /*21f0*/  FFMA.FTZ R218, R210, R207, R152 ;  /* 0x000000cfd2da7223 */ /* 0x000fe20000010098 */
[----:B------:R-:W-:Y:S06]  /*2200*/  BRA `(.L_x_3691) ;  /* 0x00000004002c7947 */ /* 0x000fec0003800000 */
.L_x_3684:
        /* <DEDUP_REMOVED lines=39> */
.L_x_3692:
        /* <DEDUP_REMOVED lines=36> */
.L_x_3691:
[----:B----4-:R-:W-:Y:S05]  /*26c0*/  BSYNC.RECONVERGENT B0 ;  /* 0x0000000000007941 */ /* 0x010fea0003800200 */
.L_x_3683:
        /* <DEDUP_REMOVED lines=32> */
.L_x_3694:
[----:B------:R-:W-:Y:S05]  /*28d0*/  BSYNC.RECONVERGENT B0 ;  /* 0x0000000000007941 */ /* 0x000fea0003800200 */
.L_x_3693:
        /* <DEDUP_REMOVED lines=25> */
[----:B------:R-:W-:-:S03]  /*2a70*/  FADD.FTZ R7, R159, R152 ;  /* 0x000000989f077221 */ /* 0x000fc60000010000 */
        /* <DEDUP_REMOVED lines=24> */
.L_x_3699:
        /* <DEDUP_REMOVED lines=12> */
.L_x_3700:
        /* <DEDUP_REMOVED lines=12> */
.L_x_3701:
        /* <DEDUP_REMOVED lines=12> */
.L_x_3702:
        /* <DEDUP_REMOVED lines=12> */
.L_x_3703:
        /* <DEDUP_REMOVED lines=12> */
.L_x_3704:
        /* <DEDUP_REMOVED lines=12> */
.L_x_3705:
        /* <DEDUP_REMOVED lines=14> */
.L_x_3698:
        /* <DEDUP_REMOVED lines=17> */
.L_x_3707:
        /* <DEDUP_REMOVED lines=11> */
.L_x_3708:
        /* <DEDUP_REMOVED lines=11> */
.L_x_3709:
[----:B------:R-:W-:Y:S01]  /*33d0*/  FFMA.FTZ R134, R22, R7, R156 ;  /* 0x0000000716867223 */ /* 0x000fe2000001009c */
[----:B------:R-:W-:Y:S01]  /*33e0*/  FMUL.FTZ R135, R4, R135 ;  /* 0x0000008704877220 */ /* 0x000fe20000410000 */
[----:B------:R-:W-:Y:S01]  /*33f0*/  FADD.FTZ R133, R14, -R155 ;  /* 0x8000009b0e857221 */ /* 0x000fe20000010000 */
[----:B------:R-:W-:Y:S01]  /*3400*/  F2FP.BF16.F32.PACK_AB R154, RZ, R153 ;  /* 0x00000099ff9a723e */ /* 0x000fe200000010ff */
[----:B------:R-:W-:Y:S01]  /*3410*/  FADD.FTZ R153, R19, -R134 ;  /* 0x8000008613997221 */ /* 0x000fe20000010000 */
[-CC-:B------:R-:W-:Y:S01]  /*3420*/  FFMA.FTZ R155, R13, R7.reuse, R156.reuse ;  /* 0x000000070d9b7223 */ /* 0x180fe2000001009c */
        /* <DEDUP_REMOVED lines=10> */
.L_x_3710:
        /* <DEDUP_REMOVED lines=12> */
.L_x_3711:
        /* <DEDUP_REMOVED lines=11> */
.L_x_3712:
        /* <DEDUP_REMOVED lines=10> */
.L_x_3713:
        /* <DEDUP_REMOVED lines=13> */
.L_x_3697:
        /* <DEDUP_REMOVED lines=17> */
.L_x_3715:
        /* <DEDUP_REMOVED lines=12> */
.L_x_3716:
        /* <DEDUP_REMOVED lines=11> */
.L_x_3717:
        /* <DEDUP_REMOVED lines=12> */
.L_x_3718:
        /* <DEDUP_REMOVED lines=11> */
.L_x_3719:
        /* <DEDUP_REMOVED lines=12> */
.L_x_3720:
        /* <DEDUP_REMOVED lines=11> */
.L_x_3721:
        /* <DEDUP_REMOVED lines=14> */
.L_x_3714:
[----:B------:R-:W-:Y:S01]  /*3df0*/  ISETP.GT.AND P5, PT, R6, RZ, PT ;  /* 0x000000ff0600720c */ /* 0x000fe20003fa4270 */
[----:B------:R-:W-:Y:S01]  /*3e00*/  @P6 FFMA.FTZ R135, R3, R7, R156 ;  /* 0x0000000703876223 */ /* 0x000fe2000001009c */
[----:B-----5:R-:W-:Y:S01]  /*3e10*/  PRMT R132, R136, 0x7632, R132 ;  /* 0x0000763288847816 */ /* 0x020fe20000000084 */
[C---:B------:R-:W-:Y:S01]  /*3e20*/  IMAD.U32 R153, R137.reuse, 0x10000, RZ ;  /* 0x0001000089997824 */ /* 0x040fe200078e00ff */
[----:B------:R-:W-:Y:S01]  /*3e30*/  PRMT R134, R137, 0x7632, R134 ;  /* 0x0000763289867816 */ /* 0x000fe20000000086 */
[----:B------:R-:W-:Y:S01]  /*3e40*/  @P6 FADD.FTZ R152, R10, -R135 ;  /* 0x800000870a986221 */ /* 0x000fe20000010000 */
[----:B------:R-:W-:Y:S01]  /*3e50*/  SHF.L.U32 R135, R132, 0x10, RZ ;  /* 0x0000001084877819 */ /* 0x000fe200000006ff */
[----:B------:R-:W-:Y:S01]  /*3e60*/  IMAD.U32 R209, R139, 0x10000, RZ ;  /* 0x000100008bd17824 */ /* 0x000fe200078e00ff */
[----:B------:R-:W-:Y:S01]  /*3e70*/  SHF.L.U32 R133, R136, 0x10, RZ ;  /* 0x0000001088857819 */ /* 0x000fe200000006ff */
[----:B------:R-:W-:-:S04]  /*3e80*/  IMAD.U32 R155, R134, 0x10000, RZ ;  /* 0x00010000869b7824 */ /* 0x000fc800078e00ff */
[-CC-:B------:R-:W-:Y:S01]  /*3e90*/  @P5 FFMA.FTZ R132, R18, R7.reuse, R156.reuse ;  /* 0x0000000712845223 */ /* 0x180fe2000001009c */
[-CC-:B------:R-:W-:Y:S01]  /*3ea0*/  @P5 FFMA.FTZ R159, R9, R7.reuse, R156.reuse ;  /* 0x00000007099f5223 */ /* 0x180fe2000001009c */
[-CC-:B------:R-:W-:Y:S01]  /*3eb0*/  @P5 FFMA.FTZ R154, R20, R7.reuse, R156.reuse ;  /* 0x00000007149a5223 */ /* 0x180fe2000001009c */
[-C--:B------:R-:W-:Y:S01]  /*3ec0*/  @P5 FFMA.FTZ R211, R11, R7.reuse, R156 ;  /* 0x000000070bd35223 */ /* 0x080fe2000001009c */
[----:B------:R-:W-:Y:S01]  /*3ed0*/  @P5 FADD.FTZ R132, R15, -R132 ;  /* 0x800000840f845221 */ /* 0x000fe20000010000 */
[----:B------:R-:W-:Y:S01]  /*3ee0*/  @P5 FADD.FTZ R134, R12, -R159 ;  /* 0x8000009f0c865221 */ /* 0x000fe20000010000 */
[----:B------:R-:W-:Y:S01]  /*3ef0*/  @P5 FADD.FTZ R154, R17, -R154 ;  /* 0x8000009a119a5221 */ /* 0x000fe20000010000 */
[----:B------:R-:W-:Y:S01]  /*3f00*/  SHF.L.U32 R159, R138, 0x10, RZ ;  /* 0x000000108a9f7819 */ /* 0x000fe200000006ff */
[----:B------:R-:W-:Y:S01]  /*3f10*/  @P5 FFMA.FTZ R135, R4, R132, R135 ;  /* 0x0000008404875223 */ /* 0x000fe20000010087 */
[----:B------:R-:W-:Y:S01]  /*3f20*/  PRMT R132, R138, 0x7632, R132 ;  /* 0x000076328a847816 */ /* 0x000fe20000000084 */
[C---:B------:R-:W-:Y:S01]  /*3f30*/  @P5 FFMA.FTZ R153, R4.reuse, R134, R153 ;  /* 0x0000008604995223 */ /* 0x040fe20000010099 */
[----:B------:R-:W-:Y:S01]  /*3f40*/  PRMT R134, R139, 0x7632, R134 ;  /* 0x000076328b867816 */ /* 0x000fe20000000086 */
[----:B------:R-:W-:Y:S01]  /*3f50*/  @P5 FFMA.FTZ R155, R4, R154, R155 ;  /* 0x0000009a049b5223 */ /* 0x000fe2000001009b */
[----:B------:R-:W-:Y:S01]  /*3f60*/  SHF.L.U32 R195, R132, 0x10, RZ ;  /* 0x0000001084c37819 */ /* 0x000fe200000006ff */
[-CC-:B------:R-:W-:Y:S01]  /*3f70*/  @P5 FFMA.FTZ R132, R22, R7.reuse, R156.reuse ;  /* 0x0000000716845223 */ /* 0x180fe2000001009c */
[-CC-:B------:R-:W-:Y:S01]  /*3f80*/  @P5 FFMA.FTZ R213, R13, R7.reuse, R156.reuse ;  /* 0x000000070dd55223 */ /* 0x180fe2000001009c */
[----:B------:R-:W-:Y:S01]  /*3f90*/  @P5 FFMA.FTZ R154, R24, R7, R156 ;  /* 0x00000007189a5223 */ /* 0x000fe2000001009c */
[----:B------:R-:W-:Y:S01]  /*3fa0*/  @P5 FADD.FTZ R211, R14, -R211 ;  /* 0x800000d30ed35221 */ /* 0x000fe20000010000 */
[----:B------:R-:W-:Y:S01]  /*3fb0*/  @P5 FADD.FTZ R132, R19, -R132 ;  /* 0x8000008413845221 */ /* 0x000fe20000010000 */
[----:B------:R-:W-:Y:S01]  /*3fc0*/  @P6 FFMA.FTZ R133, R4, R152, R133 ;  /* 0x0000009804856223 */ /* 0x000fe20000010085 */
[----:B------:R-:W-:-:S02]  /*3fd0*/  IMAD.U32 R152, R134, 0x10000, RZ ;  /* 0x0001000086987824 */ /* 0x000fc400078e00ff */
[----:B------:R-:W-:Y:S01]  /*3fe0*/  @P5 FADD.FTZ R134, R16, -R213 ;  /* 0x800000d510865221 */ /* 0x000fe20000010000 */
[----:B------:R-:W-:Y:S01]  /*3ff0*/  @P5 FADD.FTZ R213, R21, -R154 ;  /* 0x8000009a15d55221 */ /* 0x000fe20000010000 */
[C---:B------:R-:W-:Y:S01]  /*4000*/  @P5 FFMA.FTZ R159, R4.reuse, R211, R159 ;  /* 0x000000d3049f5223 */ /* 0x040fe2000001009f */
[C---:B------:R-:W-:Y:S01]  /*4010*/  @P5 FFMA.FTZ R195, R4.reuse, R132, R195 ;  /* 0x0000008404c35223 */ /* 0x040fe200000100c3 */
[C---:B------:R-:W-:Y:S01]  /*4020*/  @P5 FFMA.FTZ R209, R4.reuse, R134, R209 ;  /* 0x0000008604d15223 */ /* 0x040fe200000100d1 */
[----:B------:R-:W-:Y:S01]  /*4030*/  @P5 FFMA.FTZ R152, R4, R213, R152 ;  /* 0x000000d504985223 */ /* 0x000fe20000010098 */
[----:B------:R-:W-:Y:S02]  /*4040*/  F2FP.BF16.F32.PACK_AB R154, RZ, R133 ;  /* 0x00000085ff9a723e */ /* 0x000fe400000010ff */
[----:B------:R-:W-:Y:S02]  /*4050*/  F2FP.BF16.F32.PACK_AB R158, RZ, R135 ;  /* 0x00000087ff9e723e */ /* 0x000fe400000010ff */
[----:B------:R-:W-:-:S02]  /*4060*/  F2FP.BF16.F32.PACK_AB R211, RZ, R153 ;  /* 0x00000099ffd3723e */ /* 0x000fc400000010ff */
        /* <DEDUP_REMOVED lines=10> */
.L_x_3722:
[----:B------:R-:W-:Y:S05]  /*4110*/  @!P4 BRA `(.L_x_3723) ;  /* 0x000000000018c947 */ /* 0x000fea0003800000 */
[----:B------:R-:W-:Y:S01]  /*4120*/  FMUL.FTZ R135, R135, UR17 ;  /* 0x0000001187877c20 */ /* 0x000fe20008410000 */
[----:B------:R-:W-:-:S03]  /*4130*/  LOP3.LUT P5, RZ, R174, 0xff00, RZ, 0xc0, !PT ;  /* 0x0000ff00aeff7812 */ /* 0x000fc600078ac0ff */
[----:B------:R-:W-:-:S05]  /*4140*/  FMUL.FTZ R135, R135, UR16 ;  /* 0x0000001087877c20 */ /* 0x000fca0008410000 */
[----:B------:R-:W-:-:S04]  /*4150*/  FSEL R135, R135, RZ, P5 ;  /* 0x000000ff87877208 */ /* 0x000fc80002800000 */
[----:B------:R-:W-:-:S04]  /*4160*/  F2FP.BF16.F32.PACK_AB R135, RZ, R135 ;  /* 0x00000087ff87723e */ /* 0x000fc800000010ff */
[----:B------:R-:W-:-:S07]  /*4170*/  PRMT R148, R148, 0x5410, R135 ;  /* 0x0000541094947816 */ /* 0x000fce0000000087 */
.L_x_3723:
[----:B------:R-:W-:Y:S05]  /*4180*/  @!P4 BRA `(.L_x_3724) ;  /* 0x000000000018c947 */ /* 0x000fea0003800000 */
[----:B------:R-:W-:Y:S01]  /*4190*/  FMUL.FTZ R153, R153, UR17 ;  /* 0x0000001199997c20 */ /* 0x000fe20008410000 */
[----:B------:R-:W-:-:S03]  /*41a0*/  LOP3.LUT P5, RZ, R174, 0xff0000, RZ, 0xc0, !PT ;  /* 0x00ff0000aeff7812 */ /* 0x000fc600078ac0ff */
[----:B------:R-:W-:-:S05]  /*41b0*/  FMUL.FTZ R153, R153, UR16 ;  /* 0x0000001099997c20 */ /* 0x000fca0008410000 */
[----:B------:R-:W-:-:S04]  /*41c0*/  FSEL R153, R153, RZ, P5 ;  /* 0x000000ff99997208 */ /* 0x000fc80002800000 */
[----:B------:R-:W-:-:S04]  /*41d0*/  F2FP.BF16.F32.PACK_AB R153, RZ, R153 ;  /* 0x00000099ff99723e */ /* 0x000fc800000010ff */
[----:B------:R-:W-:-:S07]  /*41e0*/  PRMT R149, R153, 0x7610, R149 ;  /* 0x0000761099957816 */ /* 0x000fce0000000095 */
.L_x_3724:
[----:B------:R-:W-:Y:S05]  /*41f0*/  @!P4 BRA `(.L_x_3725) ;  /* 0x000000000018c947 */ /* 0x000fea0003800000 */
[----:B------:R-:W-:Y:S01]  /*4200*/  FMUL.FTZ R155, R155, UR17 ;  /* 0x000000119b9b7c20 */ /* 0x000fe20008410000 */
[----:B------:R-:W-:-:S03]  /*4210*/  LOP3.LUT P5, RZ, R174, 0xff000000, RZ, 0xc0, !PT ;  /* 0xff000000aeff7812 */ /* 0x000fc600078ac0ff */
[----:B------:R-:W-:-:S05]  /*4220*/  FMUL.FTZ R155, R155, UR16 ;  /* 0x000000109b9b7c20 */ /* 0x000fca0008410000 */
[----:B------:R-:W-:-:S04]  /*4230*/  FSEL R155, R155, RZ, P5 ;  /* 0x000000ff9b9b7208 */ /* 0x000fc80002800000 */
[----:B------:R-:W-:-:S04]  /*4240*/  F2FP.BF16.F32.PACK_AB R155, RZ, R155 ;  /* 0x0000009bff9b723e */ /* 0x000fc800000010ff */
[----:B------:R-:W-:-:S07]  /*4250*/  PRMT R149, R149, 0x5410, R155 ;  /* 0x0000541095957816 */ /* 0x000fce000000009b */
.L_x_3725:
[----:B------:R-:W-:Y:S05]  /*4260*/  @!P4 BRA `(.L_x_3726) ;  /* 0x000000000018c947 */ /* 0x000fea0003800000 */
[----:B------:R-:W-:Y:S01]  /*4270*/  FMUL.FTZ R159, R159, UR17 ;  /* 0x000000119f9f7c20 */ /* 0x000fe20008410000 */
[----:B------:R-:W-:-:S03]  /*4280*/  LOP3.LUT P5, RZ, R175, 0xff, RZ, 0xc0, !PT ;  /* 0x000000ffafff7812 */ /* 0x000fc600078ac0ff */
[----:B------:R-:W-:-:S05]  /*4290*/  FMUL.FTZ R159, R159, UR16 ;  /* 0x000000109f9f7c20 */ /* 0x000fca0008410000 */
[----:B------:R-:W-:-:S04]  /*42a0*/  FSEL R159, R159, RZ, P5 ;  /* 0x000000ff9f9f7208 */ /* 0x000fc80002800000 */
[----:B------:R-:W-:-:S04]  /*42b0*/  F2FP.BF16.F32.PACK_AB R159, RZ, R159 ;  /* 0x0000009fff9f723e */ /* 0x000fc800000010ff */
[----:B------:R-:W-:-:S07]  /*42c0*/  PRMT R150, R159, 0x7610, R150 ;  /* 0x000076109f967816 */ /* 0x000fce0000000096 */
.L_x_3726:
[----:B------:R-:W-:Y:S05]  /*42d0*/  @!P4 BRA `(.L_x_3727) ;  /* 0x000000000018c947 */ /* 0x000fea0003800000 */
[----:B------:R-:W-:Y:S01]  /*42e0*/  FMUL.FTZ R195, R195, UR17 ;  /* 0x00000011c3c37c20 */ /* 0x000fe20008410000 */
[----:B------:R-:W-:-:S03]  /*42f0*/  LOP3.LUT P5, RZ, R175, 0xff00, RZ, 0xc0, !PT ;  /* 0x0000ff00afff7812 */ /* 0x000fc600078ac0ff */
[----:B------:R-:W-:-:S05]  /*4300*/  FMUL.FTZ R195, R195, UR16 ;  /* 0x00000010c3c37c20 */ /* 0x000fca0008410000 */
[----:B------:R-:W-:-:S04]  /*4310*/  FSEL R195, R195, RZ, P5 ;  /* 0x000000ffc3c37208 */ /* 0x000fc80002800000 */
[----:B------:R-:W-:-:S04]  /*4320*/  F2FP.BF16.F32.PACK_AB R195, RZ, R195 ;  /* 0x000000c3ffc3723e */ /* 0x000fc800000010ff */
[----:B------:R-:W-:-:S07]  /*4330*/  PRMT R150, R150, 0x5410, R195 ;  /* 0x0000541096967816 */ /* 0x000fce00000000c3 */
.L_x_3727:
[----:B------:R-:W-:Y:S05]  /*4340*/  @!P4 BRA `(.L_x_3728) ;  /* 0x000000000018c947 */ /* 0x000fea0003800000 */
[----:B------:R-:W-:Y:S01]  /*4350*/  FMUL.FTZ R132, R209, UR17 ;  /* 0x00000011d1847c20 */ /* 0x000fe20008410000 */
[----:B------:R-:W-:-:S03]  /*4360*/  LOP3.LUT P5, RZ, R175, 0xff0000, RZ, 0xc0, !PT ;  /* 0x00ff0000afff7812 */ /* 0x000fc600078ac0ff */
[----:B------:R-:W-:-:S05]  /*4370*/  FMUL.FTZ R132, R132, UR16 ;  /* 0x0000001084847c20 */ /* 0x000fca0008410000 */
[----:B------:R-:W-:-:S04]  /*4380*/  FSEL R132, R132, RZ, P5 ;  /* 0x000000ff84847208 */ /* 0x000fc80002800000 */
[----:B------:R-:W-:-:S04]  /*4390*/  F2FP.BF16.F32.PACK_AB R132, RZ, R132 ;  /* 0x00000084ff84723e */ /* 0x000fc800000010ff */
[----:B------:R-:W-:-:S07]  /*43a0*/  PRMT R151, R132, 0x7610, R151 ;  /* 0x0000761084977816 */ /* 0x000fce0000000097 */
.L_x_3728:
        /* <DEDUP_REMOVED lines=12> */
.L_x_3706:
[----:B------:R-:W-:Y:S01]  /*4470*/  ISETP.NE.U32.AND P5, PT, RZ, UR4, PT ;  /* 0x00000004ff007c0c */ /* 0x000fe2000bfa5070 */
[----:B------:R-:W0:Y:S03]  /*4480*/  @P4 LDC.64 R152, c[0x0][0x468] ;  /* 0x00011a00ff984b82 */ /* 0x000e260000000a00 */
[----:B------:R-:W-:-:S13]  /*4490*/  ISETP.NE.AND.EX P5, PT, RZ, UR5, PT, P5 ;  /* 0x00000005ff007c0c */ /* 0x000fda000bfa5350 */
[----:B------:R-:W1:Y:S01]  /*44a0*/  @P5 LDC.64 R154, c[0x0][0x478] ;  /* 0x00011e00ff9a5b82 */ /* 0x000e620000000a00 */
[C---:B0-----:R-:W-:Y:S01]  /*44b0*/  @P4 IMAD.WIDE.U32 R152, R157.reuse, 0x10, R152 ;  /* 0x000000109d984825 */ /* 0x041fe200078e0098 */
[----:B------:R-:W-:-:S03]  /*44c0*/  IADD3 R157, PT, PT, R157, 0x80, RZ ;  /* 0x000000809d9d7810 */ /* 0x000fc60007ffe0ff */
[----:B-1----:R-:W-:-:S04]  /*44d0*/  @P5 IMAD.WIDE.U32 R154, R8, 0x10, R154 ;  /* 0x00000010089a5825 */ /* 0x002fc800078e009a */
[----:B------:R-:W-:Y:S01]  /*44e0*/  VIADD R8, R8, 0x80 ;  /* 0x0000008008087836 */ /* 0x000fe20000000000 */
[----:B------:R0:W-:Y:S04]  /*44f0*/  @P5 STG.E.128 desc[UR10][R154.64], R132 ;  /* 0x000000849a005986 */ /* 0x0001e8000c101d0a */
[----:B------:R0:W-:Y:S02]  /*4500*/  @P4 STG.E.128 desc[UR10][R152.64], R148 ;  /* 0x0000009498004986 */ /* 0x0001e4000c101d0a */
.L_x_3696:
[----:B------:R-:W-:Y:S05]  /*4510*/  BSYNC.RECONVERGENT B0 ;  /* 0x0000000000007941 */ /* 0x000fea0003800200 */
.L_x_3695:
        /* <DEDUP_REMOVED lines=10> */
[----:B0----5:R-:W-:Y:S01]  /*45c0*/  IMAD.U32 R155, R141, 0x10000, RZ ;  /* 0x000100008d9b7824 */ /* 0x021fe200078e00ff */
[----:B------:R-:W-:Y:S01]  /*45d0*/  PRMT R132, R140, 0x7632, R132 ;  /* 0x000076328c847816 */ /* 0x000fe20000000084 */
[----:B------:R-:W-:Y:S01]  /*45e0*/  IMAD.U32 R211, R143, 0x10000, RZ ;  /* 0x000100008fd37824 */ /* 0x000fe200078e00ff */
[----:B------:R-:W-:Y:S02]  /*45f0*/  PRMT R134, R141, 0x7632, R134 ;  /* 0x000076328d867816 */ /* 0x000fe40000000086 */
[----:B------:R-:W-:Y:S02]  /*4600*/  SHF.L.U32 R153, R132, 0x10, RZ ;  /* 0x0000001084997819 */ /* 0x000fe400000006ff */
        /* <DEDUP_REMOVED lines=12> */
[C---:B------:R-:W-:Y:S01]  /*46d0*/  @P6 FFMA.FTZ R155, R4.reuse, R134, R155 ;  /* 0x00000086049b6223 */ /* 0x040fe2000001009b */
[----:B------:R-:W-:Y:S01]  /*46e0*/  @P6 FADD.FTZ R152, R161, -R152 ;  /* 0x80000098a1986221 */ /* 0x000fe20000010000 */
[----:B------:R-:W-:Y:S01]  /*46f0*/  PRMT R134, R143, 0x7632, R134 ;  /* 0x000076328f867816 */ /* 0x000fe20000000086 */
[----:B------:R-:W-:Y:S01]  /*4700*/  @P6 FFMA.FTZ R133, R4, R135, R133 ;  /* 0x0000008704856223 */ /* 0x000fe20000010085 */
[----:B------:R-:W-:Y:S01]  /*4710*/  SHF.L.U32 R209, R132, 0x10, RZ ;  /* 0x0000001084d17819 */ /* 0x000fe200000006ff */
[-CC-:B------:R-:W-:Y:S01]  /*4720*/  @P6 FFMA.FTZ R132, R166, R7.reuse, R156.reuse ;  /* 0x00000007a6846223 */ /* 0x180fe2000001009c */
[----:B------:R-:W-:Y:S01]  /*4730*/  SHF.L.U32 R135, R142, 0x10, RZ ;  /* 0x000000108e877819 */ /* 0x000fe200000006ff */
        /* <DEDUP_REMOVED lines=25> */
.L_x_3733:
[----:B------:R-:W-:Y:S05]  /*48d0*/  @!P4 BRA `(.L_x_3734) ;  /* 0x000000000018c947 */ /* 0x000fea0003800000 */
[----:B------:R-:W-:Y:S01]  /*48e0*/  FMUL.FTZ R153, R153, UR17 ;  /* 0x0000001199997c20 */ /* 0x000fe20008410000 */
[----:B------:R-:W-:-:S03]  /*48f0*/  LOP3.LUT P6, RZ, R172, 0xff00, RZ, 0xc0, !PT ;  /* 0x0000ff00acff7812 */ /* 0x000fc600078cc0ff */
[----:B------:R-:W-:-:S05]  /*4900*/  FMUL.FTZ R153, R153, UR16 ;  /* 0x0000001099997c20 */ /* 0x000fca0008410000 */
[----:B------:R-:W-:-:S04]  /*4910*/  FSEL R153, R153, RZ, P6 ;  /* 0x000000ff99997208 */ /* 0x000fc80003000000 */
[----:B------:R-:W-:-:S04]  /*4920*/  F2FP.BF16.F32.PACK_AB R153, RZ, R153 ;  /* 0x00000099ff99723e */ /* 0x000fc800000010ff */
[----:B------:R-:W-:-:S07]  /*4930*/  PRMT R148, R148, 0x5410, R153 ;  /* 0x0000541094947816 */ /* 0x000fce0000000099 */
.L_x_3734:
[----:B------:R-:W-:Y:S05]  /*4940*/  @!P4 BRA `(.L_x_3735) ;  /* 0x000000000018c947 */ /* 0x000fea0003800000 */
[----:B------:R-:W-:Y:S01]  /*4950*/  FMUL.FTZ R155, R155, UR17 ;  /* 0x000000119b9b7c20 */ /* 0x000fe20008410000 */
[----:B------:R-:W-:-:S03]  /*4960*/  LOP3.LUT P6, RZ, R172, 0xff0000, RZ, 0xc0, !PT ;  /* 0x00ff0000acff7812 */ /* 0x000fc600078cc0ff */
[----:B------:R-:W-:-:S05]  /*4970*/  FMUL.FTZ R155, R155, UR16 ;  /* 0x000000109b9b7c20 */ /* 0x000fca0008410000 */
[----:B------:R-:W-:-:S04]  /*4980*/  FSEL R155, R155, RZ, P6 ;  /* 0x000000ff9b9b7208 */ /* 0x000fc80003000000 */
[----:B------:R-:W-:-:S04]  /*4990*/  F2FP.BF16.F32.PACK_AB R155, RZ, R155 ;  /* 0x0000009bff9b723e */ /* 0x000fc800000010ff */
[----:B------:R-:W-:-:S07]  /*49a0*/  PRMT R149, R155, 0x7610, R149 ;  /* 0x000076109b957816 */ /* 0x000fce0000000095 */
.L_x_3735:
[----:B------:R-:W-:Y:S05]  /*49b0*/  @!P4 BRA `(.L_x_3736) ;  /* 0x000000000018c947 */ /* 0x000fea0003800000 */
[----:B------:R-:W-:Y:S01]  /*49c0*/  FMUL.FTZ R195, R195, UR17 ;  /* 0x00000011c3c37c20 */ /* 0x000fe20008410000 */
[----:B------:R-:W-:-:S03]  /*49d0*/  LOP3.LUT P6, RZ, R172, 0xff000000, RZ, 0xc0, !PT ;  /* 0xff000000acff7812 */ /* 0x000fc600078cc0ff */
[----:B------:R-:W-:-:S05]  /*49e0*/  FMUL.FTZ R195, R195, UR16 ;  /* 0x00000010c3c37c20 */ /* 0x000fca0008410000 */
[----:B------:R-:W-:-:S04]  /*49f0*/  FSEL R195, R195, RZ, P6 ;  /* 0x000000ffc3c37208 */ /* 0x000fc80003000000 */
[----:B------:R-:W-:-:S04]  /*4a00*/  F2FP.BF16.F32.PACK_AB R195, RZ, R195 ;  /* 0x000000c3ffc3723e */ /* 0x000fc800000010ff */
[----:B------:R-:W-:-:S07]  /*4a10*/  PRMT R149, R149, 0x5410, R195 ;  /* 0x0000541095957816 */ /* 0x000fce00000000c3 */
.L_x_3736:
[----:B------:R-:W-:Y:S05]  /*4a20*/  @!P4 BRA `(.L_x_3737) ;  /* 0x000000000018c947 */ /* 0x000fea0003800000 */
[----:B------:R-:W-:Y:S01]  /*4a30*/  FMUL.FTZ R135, R135, UR17 ;  /* 0x0000001187877c20 */ /* 0x000fe20008410000 */
[----:B------:R-:W-:-:S03]  /*4a40*/  LOP3.LUT P6, RZ, R173, 0xff, RZ, 0xc0, !PT ;  /* 0x000000ffadff7812 */ /* 0x000fc600078cc0ff */
[----:B------:R-:W-:-:S05]  /*4a50*/  FMUL.FTZ R135, R135, UR16 ;  /* 0x0000001087877c20 */ /* 0x000fca0008410000 */
[----:B------:R-:W-:-:S04]  /*4a60*/  FSEL R135, R135, RZ, P6 ;  /* 0x000000ff87877208 */ /* 0x000fc80003000000 */
[----:B------:R-:W-:-:S04]  /*4a70*/  F2FP.BF16.F32.PACK_AB R135, RZ, R135 ;  /* 0x00000087ff87723e */ /* 0x000fc800000010ff */
[----:B------:R-:W-:-:S07]  /*4a80*/  PRMT R150, R135, 0x7610, R150 ;  /* 0x0000761087967816 */ /* 0x000fce0000000096 */
.L_x_3737:
[----:B------:R-:W-:Y:S05]  /*4a90*/  @!P4 BRA `(.L_x_3738) ;  /* 0x000000000018c947 */ /* 0x000fea0003800000 */
[----:B------:R-:W-:Y:S01]  /*4aa0*/  FMUL.FTZ R209, R209, UR17 ;  /* 0x00000011d1d17c20 */ /* 0x000fe20008410000 */
[----:B------:R-:W-:-:S03]  /*4ab0*/  LOP3.LUT P6, RZ, R173, 0xff00, RZ, 0xc0, !PT ;  /* 0x0000ff00adff7812 */ /* 0x000fc600078cc0ff */
[----:B------:R-:W-:-:S05]  /*4ac0*/  FMUL.FTZ R209, R209, UR16 ;  /* 0x00000010d1d17c20 */ /* 0x000fca0008410000 */
[----:B------:R-:W-:-:S04]  /*4ad0*/  FSEL R209, R209, RZ, P6 ;  /* 0x000000ffd1d17208 */ /* 0x000fc80003000000 */
[----:B------:R-:W-:-:S04]  /*4ae0*/  F2FP.BF16.F32.PACK_AB R209, RZ, R209 ;  /* 0x000000d1ffd1723e */ /* 0x000fc800000010ff */
[----:B------:R-:W-:-:S07]  /*4af0*/  PRMT R150, R150, 0x5410, R209 ;  /* 0x0000541096967816 */ /* 0x000fce00000000d1 */
.L_x_3738:
[----:B------:R-:W-:Y:S05]  /*4b00*/  @!P4 BRA `(.L_x_3739) ;  /* 0x000000000018c947 */ /* 0x000fea0003800000 */
[----:B------:R-:W-:Y:S01]  /*4b10*/  FMUL.FTZ R132, R211, UR17 ;  /* 0x00000011d3847c20 */ /* 0x000fe20008410000 */
[----:B------:R-:W-:-:S03]  /*4b20*/  LOP3.LUT P6, RZ, R173, 0xff0000, RZ, 0xc0, !PT ;  /* 0x00ff0000adff7812 */ /* 0x000fc600078cc0ff */
[----:B------:R-:W-:-:S05]  /*4b30*/  FMUL.FTZ R132, R132, UR16 ;  /* 0x0000001084847c20 */ /* 0x000fca0008410000 */
[----:B------:R-:W-:-:S04]  /*4b40*/  FSEL R132, R132, RZ, P6 ;  /* 0x000000ff84847208 */ /* 0x000fc80003000000 */
[----:B------:R-:W-:-:S04]  /*4b50*/  F2FP.BF16.F32.PACK_AB R132, RZ, R132 ;  /* 0x00000084ff84723e */ /* 0x000fc800000010ff */
[----:B------:R-:W-:-:S07]  /*4b60*/  PRMT R151, R132, 0x7610, R151 ;  /* 0x0000761084977816 */ /* 0x000fce0000000097 */
.L_x_3739:
        /* <DEDUP_REMOVED lines=13> */
.L_x_3732:
[----:B------:R-:W-:Y:S01]  /*4c40*/  ISETP.GT.AND P6, PT, R6, RZ, PT ;  /* 0x000000ff0600720c */ /* 0x000fe20003fc4270 */
[----:B------:R-:W-:-:S12]  /*4c50*/  @!P4 BRA `(.L_x_3741) ;  /* 0x000000000030c947 */ /* 0x000fd80003800000 */
[----:B0-----:R-:W-:Y:S01]  /*4c60*/  @P6 FFMA.FTZ R155, R23, R7, R156 ;  /* 0x00000007179b6223 */ /* 0x001fe2000001009c */
[----:B-----5:R-:W-:Y:S02]  /*4c70*/  SHF.L.U32 R153, R140, 0x10, RZ ;  /* 0x000000108c997819 */ /* 0x020fe400000006ff */
[----:B------:R-:W-:Y:S01]  /*4c80*/  P2R R152, PR, RZ, 0x1 ;  /* 0x00000001ff987803 */ /* 0x000fe20000000000 */
        /* <DEDUP_REMOVED lines=9> */
.L_x_3741:
[----:B------:R-:W-:Y:S05]  /*4d20*/  @!P4 BRA `(.L_x_3742) ;  /* 0x000000000034c947 */ /* 0x000fea0003800000 */
[----:B0----5:R-:W-:Y:S01]  /*4d30*/  PRMT R152, R140, 0x7632, R152 ;  /* 0x000076328c987816 */ /* 0x021fe20000000098 */
[----:B------:R-:W-:Y:S01]  /*4d40*/  @P6 FFMA.FTZ R154, R162, R7, R156 ;  /* 0x00000007a29a6223 */ /* 0x000fe2000001009c */
[----:B------:R-:W-:Y:S02]  /*4d50*/  P2R R155, PR, RZ, 0x1 ;  /* 0x00000001ff9b7803 */ /* 0x000fe40000000000 */
[----:B------:R-:W-:Y:S01]  /*4d60*/  LOP3.LUT P0, RZ, R172, 0xff00, RZ, 0xc0, !PT ;  /* 0x0000ff00acff7812 */ /* 0x000fe2000780c0ff */
[----:B------:R-:W-:Y:S02]  /*4d70*/  IMAD.U32 R153, R152, 0x10000, RZ ;  /* 0x0001000098997824 */ /* 0x000fe400078e00ff */
[----:B------:R-:W-:-:S04]  /*4d80*/  @P6 FADD.FTZ R154, R31, -R154 ;  /* 0x8000009a1f9a6221 */ /* 0x000fc80000010000 */
[----:B------:R-:W-:-:S04]  /*4d90*/  @P6 FFMA.FTZ R153, R4, R154, R153 ;  /* 0x0000009a04996223 */ /* 0x000fc80000010099 */
[----:B------:R-:W-:-:S04]  /*4da0*/  FMUL.FTZ R153, R153, UR17 ;  /* 0x0000001199997c20 */ /* 0x000fc80008410000 */
[----:B------:R-:W-:-:S05]  /*4db0*/  FMUL.FTZ R153, R153, UR16 ;  /* 0x0000001099997c20 */ /* 0x000fca0008410000 */
[----:B------:R-:W-:Y:S02]  /*4dc0*/  FSEL R153, R153, RZ, P0 ;  /* 0x000000ff99997208 */ /* 0x000fe40000000000 */
[----:B------:R-:W-:Y:S02]  /*4dd0*/  ISETP.NE.AND P0, PT, R155, RZ, PT ;  /* 0x000000ff9b00720c */ /* 0x000fe40003f05270 */
[----:B------:R-:W-:-:S04]  /*4de0*/  F2FP.BF16.F32.PACK_AB R153, RZ, R153 ;  /* 0x00000099ff99723e */ /* 0x000fc800000010ff */
[----:B------:R-:W-:-:S07]  /*4df0*/  PRMT R148, R148, 0x5410, R153 ;  /* 0x0000541094947816 */ /* 0x000fce0000000099 */
.L_x_3742:
[----:B------:R-:W-:Y:S05]  /*4e00*/  @!P4 BRA `(.L_x_3743) ;  /* 0x000000000030c947 */ /* 0x000fea0003800000 */
        /* <DEDUP_REMOVED lines=12> */
.L_x_3743:
        /* <DEDUP_REMOVED lines=14> */
.L_x_3744:
        /* <DEDUP_REMOVED lines=13> */
.L_x_3745:
        /* <DEDUP_REMOVED lines=14> */
.L_x_3746:
        /* <DEDUP_REMOVED lines=13> */
.L_x_3747:
        /* <DEDUP_REMOVED lines=14> */
.L_x_3731:
        /* <DEDUP_REMOVED lines=13> */
[--C-:B------:R-:W-:Y:S01]  /*53e0*/  FFMA.FTZ R153, R27, R7, R156.reuse ;  /* 0x000000071b997223 */ /* 0x100fe2000001009c */
[C---:B------:R-:W-:Y:S01]  /*53f0*/  FMUL.FTZ R132, R4.reuse, R133 ;  /* 0x0000008504847220 */ /* 0x040fe20000410000 */
[----:B------:R-:W-:Y:S01]  /*5400*/  FMUL.FTZ R133, R4, R135 ;  /* 0x0000008704857220 */ /* 0x000fe20000410000 */
[-CC-:B------:R-:W-:Y:S01]  /*5410*/  FFMA.FTZ R209, R29, R7.reuse, R156.reuse ;  /* 0x000000071dd17223 */ /* 0x180fe2000001009c */
[----:B------:R-:W-:Y:S01]  /*5420*/  FSEL R159, R134, RZ, P6 ;  /* 0x000000ff869f7208 */ /* 0x000fe20003000000 */
[-CC-:B------:R-:W-:Y:S01]  /*5430*/  FFMA.FTZ R134, R164, R7.reuse, R156.reuse ;  /* 0x00000007a4867223 */ /* 0x180fe2000001009c */
[----:B------:R-:W-:Y:S01]  /*5440*/  FADD.FTZ R153, R30, -R153 ;  /* 0x800000991e997221 */ /* 0x000fe20000010000 */
[----:B------:R-:W-:Y:S01]  /*5450*/  FFMA.FTZ R212, R168, R7, R156 ;  /* 0x00000007a8d47223 */ /* 0x000fe2000001009c */
[----:B------:R-:W-:Y:S01]  /*5460*/  FADD.FTZ R195, R163, -R154 ;  /* 0x8000009aa3c37221 */ /* 0x000fe20000010000 */
[----:B------:R-:W-:Y:S01]  /*5470*/  FADD.FTZ R135, R161, -R134 ;  /* 0x80000086a1877221 */ /* 0x000fe20000010000 */
[----:B------:R-:W-:Y:S01]  /*5480*/  FADD.FTZ R209, R160, -R209 ;  /* 0x800000d1a0d17221 */ /* 0x000fe20000010000 */
[----:B------:R-:W-:Y:S01]  /*5490*/  FADD.FTZ R213, R165, -R212 ;  /* 0x800000d4a5d57221 */ /* 0x000fe20000010000 */
[----:B------:R-:W-:Y:S01]  /*54a0*/  FSEL R155, R132, RZ, P6 ;  /* 0x000000ff849b7208 */ /* 0x000fe20003000000 */
[C---:B------:R-:W-:Y:S01]  /*54b0*/  FMUL.FTZ R134, R4.reuse, R135 ;  /* 0x0000008704867220 */ /* 0x040fe20000410000 */
[C---:B------:R-:W-:Y:S01]  /*54c0*/  FMUL.FTZ R135, R4.reuse, R153 ;  /* 0x0000009904877220 */ /* 0x040fe20000410000 */
[C---:B------:R-:W-:Y:S01]  /*54d0*/  FMUL.FTZ R153, R4.reuse, R195 ;  /* 0x000000c304997220 */ /* 0x040fe20000410000 */
[----:B------:R-:W-:Y:S01]  /*54e0*/  FMUL.FTZ R154, R4, R209 ;  /* 0x000000d1049a7220 */ /* 0x000fe20000410000 */
[----:B------:R-:W-:-:S02]  /*54f0*/  FSEL R158, R133, RZ, P6 ;  /* 0x000000ff859e7208 */ /* 0x000fc40003000000 */
[----:B------:R-:W-:Y:S01]  /*5500*/  FSEL R195, R134, RZ, P6 ;  /* 0x000000ff86c37208 */ /* 0x000fe20003000000 */
[----:B------:R-:W-:Y:S01]  /*5510*/  FMUL.FTZ R134, R4, R213 ;  /* 0x000000d504867220 */ /* 0x000fe20000410000 */
[----:B------:R-:W-:Y:S02]  /*5520*/  FSEL R135, R135, RZ, P6 ;  /* 0x000000ff87877208 */ /* 0x000fe40003000000 */
[----:B------:R-:W-:Y:S02]  /*5530*/  FSEL R211, R153, RZ, P6 ;  /* 0x000000ff99d37208 */ /* 0x000fe40003000000 */
[----:B------:R-:W-:Y:S02]  /*5540*/  F2FP.BF16.F32.PACK_AB R132, RZ, R155 ;  /* 0x0000009bff84723e */ /* 0x000fe400000010ff */
[----:B------:R-:W-:Y:S02]  /*5550*/  F2FP.BF16.F32.PACK_AB R152, RZ, R158 ;  /* 0x0000009eff98723e */ /* 0x000fe400000010ff */
[----:B------:R-:W-:-:S02]  /*5560*/  F2FP.BF16.F32.PACK_AB R133, RZ, R159 ;  /* 0x0000009fff85723e */ /* 0x000fc400000010ff */
[----:B------:R-:W-:Y:S02]  /*5570*/  F2FP.BF16.F32.PACK_AB R153, RZ, R195 ;  /* 0x000000c3ff99723e */ /* 0x000fe400000010ff */
        /* <DEDUP_REMOVED lines=11> */
.L_x_3749:
[----:B------:R-:W-:Y:S05]  /*5630*/  @!P4 BRA `(.L_x_3750) ;  /* 0x000000000018c947 */ /* 0x000fea0003800000 */
[----:B------:R-:W-:Y:S01]  /*5640*/  FMUL.FTZ R134, R158, UR17 ;  /* 0x000000119e867c20 */ /* 0x000fe20008410000 */
[----:B-----5:R-:W-:-:S03]  /*5650*/  LOP3.LUT P6, RZ, R172, 0xff00, RZ, 0xc0, !PT ;  /* 0x0000ff00acff7812 */ /* 0x020fc600078cc0ff */
[----:B------:R-:W-:-:S05]  /*5660*/  FMUL.FTZ R134, R134, UR16 ;  /* 0x0000001086867c20 */ /* 0x000fca0008410000 */
[----:B------:R-:W-:-:S04]  /*5670*/  FSEL R134, R134, RZ, P6 ;  /* 0x000000ff86867208 */ /* 0x000fc80003000000 */
[----:B------:R-:W-:-:S04]  /*5680*/  F2FP.BF16.F32.PACK_AB R134, RZ, R134 ;  /* 0x00000086ff86723e */ /* 0x000fc800000010ff */
[----:B------:R-:W-:-:S07]  /*5690*/  PRMT R148, R148, 0x5410, R134 ;  /* 0x0000541094947816 */ /* 0x000fce0000000086 */
.L_x_3750:
[----:B------:R-:W-:Y:S05]  /*56a0*/  @!P4 BRA `(.L_x_3751) ;  /* 0x000000000018c947 */ /* 0x000fea0003800000 */
[----:B------:R-:W-:Y:S01]  /*56b0*/  FMUL.FTZ R134, R159, UR17 ;  /* 0x000000119f867c20 */ /* 0x000fe20008410000 */
[----:B-----5:R-:W-:-:S03]  /*56c0*/  LOP3.LUT P6, RZ, R172, 0xff0000, RZ, 0xc0, !PT ;  /* 0x00ff0000acff7812 */ /* 0x020fc600078cc0ff */
[----:B------:R-:W-:-:S05]  /*56d0*/  FMUL.FTZ R134, R134, UR16 ;  /* 0x0000001086867c20 */ /* 0x000fca0008410000 */
[----:B------:R-:W-:-:S04]  /*56e0*/  FSEL R134, R134, RZ, P6 ;  /* 0x000000ff86867208 */ /* 0x000fc80003000000 */
[----:B------:R-:W-:-:S04]  /*56f0*/  F2FP.BF16.F32.PACK_AB R134, RZ, R134 ;  /* 0x00000086ff86723e */ /* 0x000fc800000010ff */
[----:B------:R-:W-:-:S07]  /*5700*/  PRMT R149, R134, 0x7610, R149 ;  /* 0x0000761086957816 */ /* 0x000fce0000000095 */
.L_x_3751:
[----:B------:R-:W-:Y:S05]  /*5710*/  @!P4 BRA `(.L_x_3752) ;  /* 0x000000000018c947 */ /* 0x000fea0003800000 */
[----:B------:R-:W-:Y:S01]  /*5720*/  FMUL.FTZ R134, R195, UR17 ;  /* 0x00000011c3867c20 */ /* 0x000fe20008410000 */
[----:B-----5:R-:W-:-:S03]  /*5730*/  LOP3.LUT P6, RZ, R172, 0xff000000, RZ, 0xc0, !PT ;  /* 0xff000000acff7812 */ /* 0x020fc600078cc0ff */
[----:B------:R-:W-:-:S05]  /*5740*/  FMUL.FTZ R134, R134, UR16 ;  /* 0x0000001086867c20 */ /* 0x000fca0008410000 */
[----:B------:R-:W-:-:S04]  /*5750*/  FSEL R134, R134, RZ, P6 ;  /* 0x000000ff86867208 */ /* 0x000fc80003000000 */
[----:B------:R-:W-:-:S04]  /*5760*/  F2FP.BF16.F32.PACK_AB R134, RZ, R134 ;  /* 0x00000086ff86723e */ /* 0x000fc800000010ff */
[----:B------:R-:W-:-:S07]  /*5770*/  PRMT R149, R149, 0x5410, R134 ;  /* 0x0000541095957816 */ /* 0x000fce0000000086 */
.L_x_3752:
[----:B------:R-:W-:Y:S05]  /*5780*/  @!P4 BRA `(.L_x_3753) ;  /* 0x000000000018c947 */ /* 0x000fea0003800000 */
[----:B------:R-:W-:Y:S01]  /*5790*/  FMUL.FTZ R134, R135, UR17 ;  /* 0x0000001187867c20 */ /* 0x000fe20008410000 */
[----:B-----5:R-:W-:-:S03]  /*57a0*/  LOP3.LUT P6, RZ, R173, 0xff, RZ, 0xc0, !PT ;  /* 0x000000ffadff7812 */ /* 0x020fc600078cc0ff */
[----:B------:R-:W-:-:S05]  /*57b0*/  FMUL.FTZ R134, R134, UR16 ;  /* 0x0000001086867c20 */ /* 0x000fca0008410000 */
[----:B------:R-:W-:-:S04]  /*57c0*/  FSEL R134, R134, RZ, P6 ;  /* 0x000000ff86867208 */ /* 0x000fc80003000000 */
[----:B------:R-:W-:-:S04]  /*57d0*/  F2FP.BF16.F32.PACK_AB R134, RZ, R134 ;  /* 0x00000086ff86723e */ /* 0x000fc800000010ff */
[----:B------:R-:W-:-:S07]  /*57e0*/  PRMT R150, R134, 0x7610, R150 ;  /* 0x0000761086967816 */ /* 0x000fce0000000096 */
.L_x_3753:
[----:B------:R-:W-:Y:S05]  /*57f0*/  @!P4 BRA `(.L_x_3754) ;  /* 0x000000000018c947 */ /* 0x000fea0003800000 */
[----:B------:R-:W-:Y:S01]  /*5800*/  FMUL.FTZ R134, R211, UR17 ;  /* 0x00000011d3867c20 */ /* 0x000fe20008410000 */
[----:B-----5:R-:W-:-:S03]  /*5810*/  LOP3.LUT P6, RZ, R173, 0xff00, RZ, 0xc0, !PT ;  /* 0x0000ff00adff7812 */ /* 0x020fc600078cc0ff */
[----:B------:R-:W-:-:S05]  /*5820*/  FMUL.FTZ R134, R134, UR16 ;  /* 0x0000001086867c20 */ /* 0x000fca0008410000 */
[----:B------:R-:W-:-:S04]  /*5830*/  FSEL R134, R134, RZ, P6 ;  /* 0x000000ff86867208 */ /* 0x000fc80003000000 */
[----:B------:R-:W-:-:S04]  /*5840*/  F2FP.BF16.F32.PACK_AB R134, RZ, R134 ;  /* 0x00000086ff86723e */ /* 0x000fc800000010ff */
[----:B------:R-:W-:-:S07]  /*5850*/  PRMT R150, R150, 0x5410, R134 ;  /* 0x0000541096967816 */ /* 0x000fce0000000086 */
.L_x_3754:
[----:B------:R-:W-:Y:S05]  /*5860*/  @!P4 BRA `(.L_x_3755) ;  /* 0x000000000018c947 */ /* 0x000fea0003800000 */
[----:B------:R-:W-:Y:S01]  /*5870*/  FMUL.FTZ R134, R154, UR17 ;  /* 0x000000119a867c20 */ /* 0x000fe20008410000 */
[----:B-----5:R-:W-:-:S03]  /*5880*/  LOP3.LUT P6, RZ, R173, 0xff0000, RZ, 0xc0, !PT ;  /* 0x00ff0000adff7812 */ /* 0x020fc600078cc0ff */
[----:B------:R-:W-:-:S05]  /*5890*/  FMUL.FTZ R134, R134, UR16 ;  /* 0x0000001086867c20 */ /* 0x000fca0008410000 */
[----:B------:R-:W-:-:S04]  /*58a0*/  FSEL R134, R134, RZ, P6 ;  /* 0x000000ff86867208 */ /* 0x000fc80003000000 */
[----:B------:R-:W-:-:S04]  /*58b0*/  F2FP.BF16.F32.PACK_AB R134, RZ, R134 ;  /* 0x00000086ff86723e */ /* 0x000fc800000010ff */
[----:B------:R-:W-:-:S07]  /*58c0*/  PRMT R151, R134, 0x7610, R151 ;  /* 0x0000761086977816 */ /* 0x000fce0000000097 */
.L_x_3755:
        /* <DEDUP_REMOVED lines=13> */
.L_x_3748:
        /* <DEDUP_REMOVED lines=12> */
.L_x_3756:
        /* <DEDUP_REMOVED lines=12> */
.L_x_3757:
        /* <DEDUP_REMOVED lines=12> */
.L_x_3758:
        /* <DEDUP_REMOVED lines=12> */
.L_x_3759:
        /* <DEDUP_REMOVED lines=12> */
.L_x_3760:
        /* <DEDUP_REMOVED lines=12> */
.L_x_3761:
        /* <DEDUP_REMOVED lines=12> */
.L_x_3762:
        /* <DEDUP_REMOVED lines=13> */
.L_x_3740:
[----:B0-----:R-:W0:Y:S08]  /*5fb0*/  @P5 LDC.64 R154, c[0x0][0x478] ;  /* 0x00011e00ff9a5b82 */ /* 0x001e300000000a00 */
[----:B------:R-:W1:Y:S01]  /*5fc0*/  @P4 LDC.64 R152, c[0x0][0x468] ;  /* 0x00011a00ff984b82 */ /* 0x000e620000000a00 */
[C---:B0-----:R-:W-:Y:S01]  /*5fd0*/  @P5 IMAD.WIDE.U32 R154, R8.reuse, 0x10, R154 ;  /* 0x00000010089a5825 */ /* 0x041fe200078e009a */
[----:B------:R-:W-:-:S04]  /*5fe0*/  IADD3 R8, PT, PT, R8, 0x80, RZ ;  /* 0x0000008008087810 */ /* 0x000fc80007ffe0ff */
[----:B------:R2:W-:Y:S01]  /*5ff0*/  @P5 STG.E.128 desc[UR10][R154.64], R132 ;  /* 0x000000849a005986 */ /* 0x0005e2000c101d0a */
[----:B-1----:R-:W-:-:S04]  /*6000*/  @P4 IMAD.WIDE.U32 R152, R157, 0x10, R152 ;  /* 0x000000109d984825 */ /* 0x002fc800078e0098 */
[----:B------:R-:W-:Y:S01]  /*6010*/  VIADD R157, R157, 0x80 ;  /* 0x000000809d9d7836 */ /* 0x000fe20000000000 */
[----:B------:R2:W-:Y:S06]  /*6020*/  @P4 STG.E.128 desc[UR10][R152.64], R148 ;  /* 0x0000009498004986 */ /* 0x0005ec000c101d0a */
.L_x_3730:
[----:B------:R-:W-:Y:S05]  /*6030*/  BSYNC.RECONVERGENT B0 ;  /* 0x0000000000007941 */ /* 0x000fea0003800200 */
.L_x_3729:
        /* <DEDUP_REMOVED lines=10> */
[----:B0-2--5:R-:W-:Y:S01]  /*60e0*/  IMAD.U32 R155, R145, 0x10000, RZ ;  /* 0x00010000919b7824 */ /* 0x025fe200078e00ff */
        /* <DEDUP_REMOVED lines=48> */
.L_x_3767:
[----:B------:R-:W-:Y:S05]  /*63f0*/  @!P4 BRA `(.L_x_3768) ;  /* 0x000000000018c947 */ /* 0x000fea0003800000 */
[----:B------:R-:W-:Y:S01]  /*6400*/  FMUL.FTZ R153, R153, UR17 ;  /* 0x0000001199997c20 */ /* 0x000fe20008410000 */
[----:B------:R-:W-:-:S03]  /*6410*/  LOP3.LUT P6, RZ, R176, 0xff00, RZ, 0xc0, !PT ;  /* 0x0000ff00b0ff7812 */ /* 0x000fc600078cc0ff */
[----:B------:R-:W-:-:S05]  /*6420*/  FMUL.FTZ R153, R153, UR16 ;  /* 0x0000001099997c20 */ /* 0x000fca0008410000 */
[----:B------:R-:W-:-:S04]  /*6430*/  FSEL R153, R153, RZ, P6 ;  /* 0x000000ff99997208 */ /* 0x000fc80003000000 */
[----:B------:R-:W-:-:S04]  /*6440*/  F2FP.BF16.F32.PACK_AB R153, RZ, R153 ;  /* 0x00000099ff99723e */ /* 0x000fc800000010ff */
[----:B------:R-:W-:-:S07]  /*6450*/  PRMT R148, R148, 0x5410, R153 ;  /* 0x0000541094947816 */ /* 0x000fce0000000099 */
.L_x_3768:
[----:B------:R-:W-:Y:S05]  /*6460*/  @!P4 BRA `(.L_x_3769) ;  /* 0x000000000018c947 */ /* 0x000fea0003800000 */
[----:B------:R-:W-:Y:S01]  /*6470*/  FMUL.FTZ R155, R155, UR17 ;  /* 0x000000119b9b7c20 */ /* 0x000fe20008410000 */
[----:B------:R-:W-:-:S03]  /*6480*/  LOP3.LUT P6, RZ, R176, 0xff0000, RZ, 0xc0, !PT ;  /* 0x00ff0000b0ff7812 */ /* 0x000fc600078cc0ff */
[----:B------:R-:W-:-:S05]  /*6490*/  FMUL.FTZ R155, R155, UR16 ;  /* 0x000000109b9b7c20 */ /* 0x000fca0008410000 */
[----:B------:R-:W-:-:S04]  /*64a0*/  FSEL R155, R155, RZ, P6 ;  /* 0x000000ff9b9b7208 */ /* 0x000fc80003000000 */
[----:B------:R-:W-:-:S04]  /*64b0*/  F2FP.BF16.F32.PACK_AB R155, RZ, R155 ;  /* 0x0000009bff9b723e */ /* 0x000fc800000010ff */
[----:B------:R-:W-:-:S07]  /*64c0*/  PRMT R149, R155, 0x7610, R149 ;  /* 0x000076109b957816 */ /* 0x000fce0000000095 */
.L_x_3769:
[----:B------:R-:W-:Y:S05]  /*64d0*/  @!P4 BRA `(.L_x_3770) ;  /* 0x000000000018c947 */ /* 0x000fea0003800000 */
[----:B------:R-:W-:Y:S01]  /*64e0*/  FMUL.FTZ R195, R195, UR17 ;  /* 0x00000011c3c37c20 */ /* 0x000fe20008410000 */
[----:B------:R-:W-:-:S03]  /*64f0*/  LOP3.LUT P6, RZ, R176, 0xff000000, RZ, 0xc0, !PT ;  /* 0xff000000b0ff7812 */ /* 0x000fc600078cc0ff */
[----:B------:R-:W-:-:S05]  /*6500*/  FMUL.FTZ R195, R195, UR16 ;  /* 0x00000010c3c37c20 */ /* 0x000fca0008410000 */
[----:B------:R-:W-:-:S04]  /*6510*/  FSEL R195, R195, RZ, P6 ;  /* 0x000000ffc3c37208 */ /* 0x000fc80003000000 */
[----:B------:R-:W-:-:S04]  /*6520*/  F2FP.BF16.F32.PACK_AB R195, RZ, R195 ;  /* 0x000000c3ffc3723e */ /* 0x000fc800000010ff */
[----:B------:R-:W-:-:S07]  /*6530*/  PRMT R149, R149, 0x5410, R195 ;  /* 0x0000541095957816 */ /* 0x000fce00000000c3 */
.L_x_3770:
[----:B------:R-:W-:Y:S05]  /*6540*/  @!P4 BRA `(.L_x_3771) ;  /* 0x000000000018c947 */ /* 0x000fea0003800000 */
[----:B------:R-:W-:Y:S01]  /*6550*/  FMUL.FTZ R135, R135, UR17 ;  /* 0x0000001187877c20 */ /* 0x000fe20008410000 */
[----:B------:R-:W-:-:S03]  /*6560*/  LOP3.LUT P6, RZ, R177, 0xff, RZ, 0xc0, !PT ;  /* 0x000000ffb1ff7812 */ /* 0x000fc600078cc0ff */
[----:B------:R-:W-:-:S05]  /*6570*/  FMUL.FTZ R135, R135, UR16 ;  /* 0x0000001087877c20 */ /* 0x000fca0008410000 */
[----:B------:R-:W-:-:S04]  /*6580*/  FSEL R135, R135, RZ, P6 ;  /* 0x000000ff87877208 */ /* 0x000fc80003000000 */
[----:B------:R-:W-:-:S04]  /*6590*/  F2FP.BF16.F32.PACK_AB R135, RZ, R135 ;  /* 0x00000087ff87723e */ /* 0x000fc800000010ff */
[----:B------:R-:W-:-:S07]  /*65a0*/  PRMT R150, R135, 0x7610, R150 ;  /* 0x0000761087967816 */ /* 0x000fce0000000096 */
.L_x_3771:
[----:B------:R-:W-:Y:S05]  /*65b0*/  @!P4 BRA `(.L_x_3772) ;  /* 0x000000000018c947 */ /* 0x000fea0003800000 */
[----:B------:R-:W-:Y:S01]  /*65c0*/  FMUL.FTZ R209, R209, UR17 ;  /* 0x00000011d1d17c20 */ /* 0x000fe20008410000 */
[----:B------:R-:W-:-:S03]  /*65d0*/  LOP3.LUT P6, RZ, R177, 0xff00, RZ, 0xc0, !PT ;  /* 0x0000ff00b1ff7812 */ /* 0x000fc600078cc0ff */
[----:B------:R-:W-:-:S05]  /*65e0*/  FMUL.FTZ R209, R209, UR16 ;  /* 0x00000010d1d17c20 */ /* 0x000fca0008410000 */
[----:B------:R-:W-:-:S04]  /*65f0*/  FSEL R209, R209, RZ, P6 ;  /* 0x000000ffd1d17208 */ /* 0x000fc80003000000 */
[----:B------:R-:W-:-:S04]  /*6600*/  F2FP.BF16.F32.PACK_AB R209, RZ, R209 ;  /* 0x000000d1ffd1723e */ /* 0x000fc800000010ff */
[----:B------:R-:W-:-:S07]  /*6610*/  PRMT R150, R150, 0x5410, R209 ;  /* 0x0000541096967816 */ /* 0x000fce00000000d1 */
.L_x_3772:
[----:B------:R-:W-:Y:S05]  /*6620*/  @!P4 BRA `(.L_x_3773) ;  /* 0x000000000018c947 */ /* 0x000fea0003800000 */
[----:B------:R-:W-:Y:S01]  /*6630*/  FMUL.FTZ R132, R211, UR17 ;  /* 0x00000011d3847c20 */ /* 0x000fe20008410000 */
[----:B------:R-:W-:-:S03]  /*6640*/  LOP3.LUT P6, RZ, R177, 0xff0000, RZ, 0xc0, !PT ;  /* 0x00ff0000b1ff7812 */ /* 0x000fc600078cc0ff */
[----:B------:R-:W-:-:S05]  /*6650*/  FMUL.FTZ R132, R132, UR16 ;  /* 0x0000001084847c20 */ /* 0x000fca0008410000 */
[----:B------:R-:W-:-:S04]  /*6660*/  FSEL R132, R132, RZ, P6 ;  /* 0x000000ff84847208 */ /* 0x000fc80003000000 */
[----:B------:R-:W-:-:S04]  /*6670*/  F2FP.BF16.F32.PACK_AB R132, RZ, R132 ;  /* 0x00000084ff84723e */ /* 0x000fc800000010ff */
[----:B------:R-:W-:-:S07]  /*6680*/  PRMT R151, R132, 0x7610, R151 ;  /* 0x0000761084977816 */ /* 0x000fce0000000097 */
.L_x_3773:
        /* <DEDUP_REMOVED lines=13> */
.L_x_3766:
[----:B------:R-:W-:Y:S01]  /*6760*/  ISETP.GT.AND P6, PT, R6, RZ, PT ;  /* 0x000000ff0600720c */ /* 0x000fe20003fc4270 */
[----:B------:R-:W-:-:S12]  /*6770*/  @!P4 BRA `(.L_x_3775) ;  /* 0x000000000030c947 */ /* 0x000fd80003800000 */
[----:B0-2---:R-:W-:Y:S01]  /*6780*/  @P6 FFMA.FTZ R155, R169, R7, R156 ;  /* 0x00000007a99b6223 */ /* 0x005fe2000001009c */
        /* <DEDUP_REMOVED lines=11> */
.L_x_3775:
[----:B------:R-:W-:Y:S05]  /*6840*/  @!P4 BRA `(.L_x_3776) ;  /* 0x000000000034c947 */ /* 0x000fea0003800000 */
[----:B0-2--5:R-:W-:Y:S01]  /*6850*/  PRMT R152, R144, 0x7632, R152 ;  /* 0x0000763290987816 */ /* 0x025fe20000000098 */
        /* <DEDUP_REMOVED lines=12> */
.L_x_3776:
[----:B------:R-:W-:Y:S05]  /*6920*/  @!P4 BRA `(.L_x_3777) ;  /* 0x000000000030c947 */ /* 0x000fea0003800000 */
        /* <DEDUP_REMOVED lines=12> */
.L_x_3777:
        /* <DEDUP_REMOVED lines=14> */
.L_x_3778:
        /* <DEDUP_REMOVED lines=13> */
.L_x_3779:
        /* <DEDUP_REMOVED lines=14> */
.L_x_3780:
        /* <DEDUP_REMOVED lines=13> */
.L_x_3781:
[----:B------:R-:W-:Y:S05]  /*6d50*/  @!P4 BRA `(.L_x_3774) ;  /* 0x0000000c005cc947 */ /* 0x000fea0003800000 */
[----:B0-2--5:R-:W-:Y:S01]  /*6d60*/  PRMT R152, R147, 0x7632, R152 ;  /* 0x0000763293987816 */ /* 0x025fe20000000098 */
        /* <DEDUP_REMOVED lines=12> */
.L_x_3765:
        /* <DEDUP_REMOVED lines=50> */
.L_x_3783:
[----:B------:R-:W-:Y:S05]  /*7150*/  @!P4 BRA `(.L_x_3784) ;  /* 0x000000000018c947 */ /* 0x000fea0003800000 */
[----:B------:R-:W-:Y:S01]  /*7160*/  FMUL.FTZ R134, R158, UR17 ;  /* 0x000000119e867c20 */ /* 0x000fe20008410000 */
[----:B-----5:R-:W-:-:S03]  /*7170*/  LOP3.LUT P6, RZ, R176, 0xff00, RZ, 0xc0, !PT ;  /* 0x0000ff00b0ff7812 */ /* 0x020fc600078cc0ff */
[----:B------:R-:W-:-:S05]  /*7180*/  FMUL.FTZ R134, R134, UR16 ;  /* 0x0000001086867c20 */ /* 0x000fca0008410000 */
[----:B------:R-:W-:-:S04]  /*7190*/  FSEL R134, R134, RZ, P6 ;  /* 0x000000ff86867208 */ /* 0x000fc80003000000 */
[----:B------:R-:W-:-:S04]  /*71a0*/  F2FP.BF16.F32.PACK_AB R134, RZ, R134 ;  /* 0x00000086ff86723e */ /* 0x000fc800000010ff */
[----:B------:R-:W-:-:S07]  /*71b0*/  PRMT R148, R148, 0x5410, R134 ;  /* 0x0000541094947816 */ /* 0x000fce0000000086 */
.L_x_3784:
[----:B------:R-:W-:Y:S05]  /*71c0*/  @!P4 BRA `(.L_x_3785) ;  /* 0x000000000018c947 */ /* 0x000fea0003800000 */
[----:B------:R-:W-:Y:S01]  /*71d0*/  FMUL.FTZ R134, R159, UR17 ;  /* 0x000000119f867c20 */ /* 0x000fe20008410000 */
[----:B-----5:R-:W-:-:S03]  /*71e0*/  LOP3.LUT P6, RZ, R176, 0xff0000, RZ, 0xc0, !PT ;  /* 0x00ff0000b0ff7812 */ /* 0x020fc600078cc0ff */
[----:B------:R-:W-:-:S05]  /*71f0*/  FMUL.FTZ R134, R134, UR16 ;  /* 0x0000001086867c20 */ /* 0x000fca0008410000 */
[----:B------:R-:W-:-:S04]  /*7200*/  FSEL R134, R134, RZ, P6 ;  /* 0x000000ff86867208 */ /* 0x000fc80003000000 */
[----:B------:R-:W-:-:S04]  /*7210*/  F2FP.BF16.F32.PACK_AB R134, RZ, R134 ;  /* 0x00000086ff86723e */ /* 0x000fc800000010ff */
[----:B------:R-:W-:-:S07]  /*7220*/  PRMT R149, R134, 0x7610, R149 ;  /* 0x0000761086957816 */ /* 0x000fce0000000095 */
.L_x_3785:
[----:B------:R-:W-:Y:S05]  /*7230*/  @!P4 BRA `(.L_x_3786) ;  /* 0x000000000018c947 */ /* 0x000fea0003800000 */
[----:B------:R-:W-:Y:S01]  /*7240*/  FMUL.FTZ R134, R195, UR17 ;  /* 0x00000011c3867c20 */ /* 0x000fe20008410000 */
[----:B-----5:R-:W-:-:S03]  /*7250*/  LOP3.LUT P6, RZ, R176, 0xff000000, RZ, 0xc0, !PT ;  /* 0xff000000b0ff7812 */ /* 0x020fc600078cc0ff */
[----:B------:R-:W-:-:S05]  /*7260*/  FMUL.FTZ R134, R134, UR16 ;  /* 0x0000001086867c20 */ /* 0x000fca0008410000 */
[----:B------:R-:W-:-:S04]  /*7270*/  FSEL R134, R134, RZ, P6 ;  /* 0x000000ff86867208 */ /* 0x000fc80003000000 */
[----:B------:R-:W-:-:S04]  /*7280*/  F2FP.BF16.F32.PACK_AB R134, RZ, R134 ;  /* 0x00000086ff86723e */ /* 0x000fc800000010ff */
[----:B------:R-:W-:-:S07]  /*7290*/  PRMT R149, R149, 0x5410, R134 ;  /* 0x0000541095957816 */ /* 0x000fce0000000086 */
.L_x_3786:
[----:B------:R-:W-:Y:S05]  /*72a0*/  @!P4 BRA `(.L_x_3787) ;  /* 0x000000000018c947 */ /* 0x000fea0003800000 */
[----:B------:R-:W-:Y:S01]  /*72b0*/  FMUL.FTZ R134, R135, UR17 ;  /* 0x0000001187867c20 */ /* 0x000fe20008410000 */
[----:B-----5:R-:W-:-:S03]  /*72c0*/  LOP3.LUT P6, RZ, R177, 0xff, RZ, 0xc0, !PT ;  /* 0x000000ffb1ff7812 */ /* 0x020fc600078cc0ff */
[----:B------:R-:W-:-:S05]  /*72d0*/  FMUL.FTZ R134, R134, UR16 ;  /* 0x0000001086867c20 */ /* 0x000fca0008410000 */
[----:B------:R-:W-:-:S04]  /*72e0*/  FSEL R134, R134, RZ, P6 ;  /* 0x000000ff86867208 */ /* 0x000fc80003000000 */
[----:B------:R-:W-:-:S04]  /*72f0*/  F2FP.BF16.F32.PACK_AB R134, RZ, R134 ;  /* 0x00000086ff86723e */ /* 0x000fc800000010ff */
[----:B------:R-:W-:-:S07]  /*7300*/  PRMT R150, R134, 0x7610, R150 ;  /* 0x0000761086967816 */ /* 0x000fce0000000096 */
.L_x_3787:
[----:B------:R-:W-:Y:S05]  /*7310*/  @!P4 BRA `(.L_x_3788) ;  /* 0x000000000018c947 */ /* 0x000fea0003800000 */
[----:B------:R-:W-:Y:S01]  /*7320*/  FMUL.FTZ R134, R211, UR17 ;  /* 0x00000011d3867c20 */ /* 0x000fe20008410000 */
[----:B-----5:R-:W-:-:S03]  /*7330*/  LOP3.LUT P6, RZ, R177, 0xff00, RZ, 0xc0, !PT ;  /* 0x0000ff00b1ff7812 */ /* 0x020fc600078cc0ff */
[----:B------:R-:W-:-:S05]  /*7340*/  FMUL.FTZ R134, R134, UR16 ;  /* 0x0000001086867c20 */ /* 0x000fca0008410000 */
[----:B------:R-:W-:-:S04]  /*7350*/  FSEL R134, R134, RZ, P6 ;  /* 0x000000ff86867208 */ /* 0x000fc80003000000 */
[----:B------:R-:W-:-:S04]  /*7360*/  F2FP.BF16.F32.PACK_AB R134, RZ, R134 ;  /* 0x00000086ff86723e */ /* 0x000fc800000010ff */
[----:B------:R-:W-:-:S07]  /*7370*/  PRMT R150, R150, 0x5410, R134 ;  /* 0x0000541096967816 */ /* 0x000fce0000000086 */
.L_x_3788:
[----:B------:R-:W-:Y:S05]  /*7380*/  @!P4 BRA `(.L_x_3789) ;  /* 0x000000000018c947 */ /* 0x000fea0003800000 */
[----:B------:R-:W-:Y:S01]  /*7390*/  FMUL.FTZ R134, R154, UR17 ;  /* 0x000000119a867c20 */ /* 0x000fe20008410000 */
[----:B-----5:R-:W-:-:S03]  /*73a0*/  LOP3.LUT P6, RZ, R177, 0xff0000, RZ, 0xc0, !PT ;  /* 0x00ff0000b1ff7812 */ /* 0x020fc600078cc0ff */
[----:B------:R-:W-:-:S05]  /*73b0*/  FMUL.FTZ R134, R134, UR16 ;  /* 0x0000001086867c20 */ /* 0x000fca0008410000 */
[----:B------:R-:W-:-:S04]  /*73c0*/  FSEL R134, R134, RZ, P6 ;  /* 0x000000ff86867208 */ /* 0x000fc80003000000 */
[----:B------:R-:W-:-:S04]  /*73d0*/  F2FP.BF16.F32.PACK_AB R134, RZ, R134 ;  /* 0x00000086ff86723e */ /* 0x000fc800000010ff */
[----:B------:R-:W-:-:S07]  /*73e0*/  PRMT R151, R134, 0x7610, R151 ;  /* 0x0000761086977816 */ /* 0x000fce0000000097 */
.L_x_3789:
        /* <DEDUP_REMOVED lines=13> */
.L_x_3782:
        /* <DEDUP_REMOVED lines=12> */
.L_x_3790:
        /* <DEDUP_REMOVED lines=12> */
.L_x_3791:
        /* <DEDUP_REMOVED lines=12> */
.L_x_3792:
        /* <DEDUP_REMOVED lines=12> */
.L_x_3793:
        /* <DEDUP_REMOVED lines=12> */
.L_x_3794:
        /* <DEDUP_REMOVED lines=12> */
.L_x_3795:
        /* <DEDUP_REMOVED lines=12> */
.L_x_3796:
        /* <DEDUP_REMOVED lines=13> */
.L_x_3774:
[----:B0-2---:R-:W0:Y:S08]  /*7ad0*/  @P5 LDC.64 R154, c[0x0][0x478] ;  /* 0x00011e00ff9a5b82 */ /* 0x005e300000000a00 */
[----:B------:R-:W1:Y:S01]  /*7ae0*/  @P4 LDC.64 R152, c[0x0][0x468] ;  /* 0x00011a00ff984b82 */ /* 0x000e620000000a00 */
[C---:B0-----:R-:W-:Y:S01]  /*7af0*/  @P5 IMAD.WIDE.U32 R154, R8.reuse, 0x10, R154 ;  /* 0x00000010089a5825 */ /* 0x041fe200078e009a */
[----:B------:R-:W-:-:S04]  /*7b00*/  IADD3 R8, PT, PT, R8, 0x80, RZ ;  /* 0x0000008008087810 */ /* 0x000fc80007ffe0ff */
[----:B------:R3:W-:Y:S01]  /*7b10*/  @P5 STG.E.128 desc[UR10][R154.64], R132 ;  /* 0x000000849a005986 */ /* 0x0007e2000c101d0a */
[----:B-1----:R-:W-:-:S04]  /*7b20*/  @P4 IMAD.WIDE.U32 R152, R157, 0x10, R152 ;  /* 0x000000109d984825 */ /* 0x002fc800078e0098 */
[----:B------:R-:W-:Y:S01]  /*7b30*/  VIADD R157, R157, 0x80 ;  /* 0x000000809d9d7836 */ /* 0x000fe20000000000 */
[----:B------:R3:W-:Y:S06]  /*7b40*/  @P4 STG.E.128 desc[UR10][R152.64], R148 ;  /* 0x0000009498004986 */ /* 0x0007ec000c101d0a */
.L_x_3764:
[----:B------:R-:W-:Y:S05]  /*7b50*/  BSYNC.RECONVERGENT B0 ;  /* 0x0000000000007941 */ /* 0x000fea0003800200 */
.L_x_3763:
        /* <DEDUP_REMOVED lines=10> */
[C---:B0-23-5:R-:W-:Y:S01]  /*7c00*/  IMAD.U32 R153, R33.reuse, 0x10000, RZ ;  /* 0x0001000021997824 */ /* 0x06dfe200078e00ff */
[----:B------:R-:W-:Y:S02]  /*7c10*/  PRMT R6, R32, 0x7632, R6 ;  /* 0x0000763220067816 */ /* 0x000fe40000000006 */
[----:B------:R-:W-:Y:S02]  /*7c20*/  PRMT R134, R33, 0x7632, R134 ;  /* 0x0000763221867816 */ /* 0x000fe40000000086 */
[----:B------:R-:W-:-:S03]  /*7c30*/  SHF.L.U32 R6, R6, 0x10, RZ ;  /* 0x0000001006067819 */ /* 0x000fc600000006ff */
        /* <DEDUP_REMOVED lines=9> */
[----:B------:R-:W-:Y:S01]  /*7cd0*/  SHF.L.U32 R7, R32, 0x10, RZ ;  /* 0x0000001020077819 */ /* 0x000fe200000006ff */
[----:B------:R-:W-:Y:S01]  /*7ce0*/  @P6 FADD.FTZ R133, R196, -R133 ;  /* 0x80000085c4856221 */ /* 0x000fe20000010000 */
[----:B------:R-:W-:Y:S01]  /*7cf0*/  @P6 FADD.FTZ R135, R201, -R132 ;  /* 0x80000084c9876221 */ /* 0x000fe20000010000 */
[----:B------:R-:W-:Y:S01]  /*7d00*/  @P6 FADD.FTZ R132, R198, -R155 ;  /* 0x8000009bc6846221 */ /* 0x000fe20000010000 */
[----:B------:R-:W-:Y:S01]  /*7d10*/  @P6 FADD.FTZ R155, R203, -R152 ;  /* 0x80000098cb9b6221 */ /* 0x000fe20000010000 */
[C---:B------:R-:W-:Y:S01]  /*7d20*/  @P6 FFMA.FTZ R7, R4.reuse, R133, R7 ;  /* 0x0000008504076223 */ /* 0x040fe20000010007 */
[----:B------:R-:W-:Y:S01]  /*7d30*/  PRMT R133, R35, 0x7632, R133 ;  /* 0x0000763223857816 */ /* 0x000fe20000000085 */
[----:B------:R-:W-:Y:S01]  /*7d40*/  @P6 FFMA.FTZ R153, R4, R132, R153 ;  /* 0x0000008404996223 */ /* 0x000fe20000010099 */
[----:B------:R-:W-:Y:S01]  /*7d50*/  PRMT R132, R34, 0x7632, R132 ;  /* 0x0000763222847816 */ /* 0x000fe20000000084 */
[C---:B------:R-:W-:Y:S01]  /*7d60*/  @P6 FFMA.FTZ R6, R4.reuse, R135, R6 ;  /* 0x0000008704066223 */ /* 0x040fe20000010006 */
[----:B------:R-:W-:Y:S01]  /*7d70*/  @P6 FFMA.FTZ R134, R4, R155, R134 ;  /* 0x0000009b04866223 */ /* 0x000fe20000010086 */
[----:B------:R-:W-:Y:S01]  /*7d80*/  IMAD.U32 R156, R133, 0x10000, RZ ;  /* 0x00010000859c7824 */ /* 0x000fe200078e00ff */
[----:B------:R-:W-:Y:S01]  /*7d90*/  SHF.L.U32 R152, R132, 0x10, RZ ;  /* 0x0000001084987819 */ /* 0x000fe200000006ff */
[----:B------:R-:W-:Y:S01]  /*7da0*/  IMAD.U32 R155, R35, 0x10000, RZ ;  /* 0x00010000239b7824 */ /* 0x000fe200078e00ff */
        /* <DEDUP_REMOVED lines=18> */
.L_x_3801:
[----:B------:R-:W-:Y:S05]  /*7ed0*/  @!P4 BRA `(.L_x_3802) ;  /* 0x000000000018c947 */ /* 0x000fea0003800000 */
[----:B------:R-:W-:Y:S01]  /*7ee0*/  FMUL.FTZ R6, R6, UR17 ;  /* 0x0000001106067c20 */ /* 0x000fe20008410000 */
[----:B------:R-:W-:-:S03]  /*7ef0*/  LOP3.LUT P6, RZ, R178, 0xff00, RZ, 0xc0, !PT ;  /* 0x0000ff00b2ff7812 */ /* 0x000fc600078cc0ff */
[----:B------:R-:W-:-:S05]  /*7f00*/  FMUL.FTZ R6, R6, UR16 ;  /* 0x0000001006067c20 */ /* 0x000fca0008410000 */
[----:B------:R-:W-:-:S04]  /*7f10*/  FSEL R6, R6, RZ, P6 ;  /* 0x000000ff06067208 */ /* 0x000fc80003000000 */
[----:B------:R-:W-:-:S04]  /*7f20*/  F2FP.BF16.F32.PACK_AB R6, RZ, R6 ;  /* 0x00000006ff06723e */ /* 0x000fc800000010ff */
[----:B------:R-:W-:-:S07]  /*7f30*/  PRMT R148, R148, 0x5410, R6 ;  /* 0x0000541094947816 */ /* 0x000fce0000000006 */
.L_x_3802:
[----:B------:R-:W-:Y:S05]  /*7f40*/  @!P4 BRA `(.L_x_3803) ;  /* 0x000000000018c947 */ /* 0x000fea0003800000 */
[----:B------:R-:W-:Y:S01]  /*7f50*/  FMUL.FTZ R153, R153, UR17 ;  /* 0x0000001199997c20 */ /* 0x000fe20008410000 */
[----:B------:R-:W-:-:S03]  /*7f60*/  LOP3.LUT P6, RZ, R178, 0xff0000, RZ, 0xc0, !PT ;  /* 0x00ff0000b2ff7812 */ /* 0x000fc600078cc0ff */
[----:B------:R-:W-:-:S05]  /*7f70*/  FMUL.FTZ R153, R153, UR16 ;  /* 0x0000001099997c20 */ /* 0x000fca0008410000 */
[----:B------:R-:W-:-:S04]  /*7f80*/  FSEL R153, R153, RZ, P6 ;  /* 0x000000ff99997208 */ /* 0x000fc80003000000 */
[----:B------:R-:W-:-:S04]  /*7f90*/  F2FP.BF16.F32.PACK_AB R153, RZ, R153 ;  /* 0x00000099ff99723e */ /* 0x000fc800000010ff */
[----:B------:R-:W-:-:S07]  /*7fa0*/  PRMT R149, R153, 0x7610, R149 ;  /* 0x0000761099957816 */ /* 0x000fce0000000095 */
.L_x_3803:
[----:B------:R-:W-:Y:S05]  /*7fb0*/  @!P4 BRA `(.L_x_3804) ;  /* 0x000000000018c947 */ /* 0x000fea0003800000 */
[----:B------:R-:W-:Y:S01]  /*7fc0*/  FMUL.FTZ R134, R134, UR17 ;  /* 0x0000001186867c20 */ /* 0x000fe20008410000 */
[----:B------:R-:W-:-:S03]  /*7fd0*/  LOP3.LUT P6, RZ, R178, 0xff000000, RZ, 0xc0, !PT ;  /* 0xff000000b2ff7812 */ /* 0x000fc600078cc0ff */
[----:B------:R-:W-:-:S05]  /*7fe0*/  FMUL.FTZ R134, R134, UR16 ;  /* 0x0000001086867c20 */ /* 0x000fca0008410000 */
[----:B------:R-:W-:-:S04]  /*7ff0*/  FSEL R134, R134, RZ, P6 ;  /* 0x000000ff86867208 */ /* 0x000fc80003000000 */
[----:B------:R-:W-:-:S04]  /*8000*/  F2FP.BF16.F32.PACK_AB R134, RZ, R134 ;  /* 0x00000086ff86723e */ /* 0x000fc800000010ff */
[----:B------:R-:W-:-:S07]  /*8010*/  PRMT R149, R149, 0x5410, R134 ;  /* 0x0000541095957816 */ /* 0x000fce0000000086 */
.L_x_3804:
[----:B------:R-:W-:Y:S05]  /*8020*/  @!P4 BRA `(.L_x_3805) ;  /* 0x000000000018c947 */ /* 0x000fea0003800000 */
[----:B------:R-:W-:Y:S01]  /*8030*/  FMUL.FTZ R4, R135, UR17 ;  /* 0x0000001187047c20 */ /* 0x000fe20008410000 */
[----:B------:R-:W-:-:S03]  /*8040*/  LOP3.LUT P6, RZ, R179, 0xff, RZ, 0xc0, !PT ;  /* 0x000000ffb3ff7812 */ /* 0x000fc600078cc0ff */
[----:B------:R-:W-:-:S05]  /*8050*/  FMUL.FTZ R4, R4, UR16 ;  /* 0x0000001004047c20 */ /* 0x000fca0008410000 */
[----:B------:R-:W-:-:S04]  /*8060*/  FSEL R4, R4, RZ, P6 ;  /* 0x000000ff04047208 */ /* 0x000fc80003000000 */
[----:B------:R-:W-:-:S04]  /*8070*/  F2FP.BF16.F32.PACK_AB R4, RZ, R4 ;  /* 0x00000004ff04723e */ /* 0x000fc800000010ff */
[----:B------:R-:W-:-:S07]  /*8080*/  PRMT R150, R4, 0x7610, R150 ;  /* 0x0000761004967816 */ /* 0x000fce0000000096 */
.L_x_3805:
[----:B------:R-:W-:Y:S05]  /*8090*/  @!P4 BRA `(.L_x_3806) ;  /* 0x000000000018c947 */ /* 0x000fea0003800000 */
[----:B------:R-:W-:Y:S01]  /*80a0*/  FMUL.FTZ R4, R152, UR17 ;  /* 0x0000001198047c20 */ /* 0x000fe20008410000 */
[----:B------:R-:W-:-:S03]  /*80b0*/  LOP3.LUT P6, RZ, R179, 0xff00, RZ, 0xc0, !PT ;  /* 0x0000ff00b3ff7812 */ /* 0x000fc600078cc0ff */
[----:B------:R-:W-:-:S05]  /*80c0*/  FMUL.FTZ R4, R4, UR16 ;  /* 0x0000001004047c20 */ /* 0x000fca0008410000 */
[----:B------:R-:W-:-:S04]  /*80d0*/  FSEL R4, R4, RZ, P6 ;  /* 0x000000ff04047208 */ /* 0x000fc80003000000 */
[----:B------:R-:W-:-:S04]  /*80e0*/  F2FP.BF16.F32.PACK_AB R4, RZ, R4 ;  /* 0x00000004ff04723e */ /* 0x000fc800000010ff */
[----:B------:R-:W-:-:S07]  /*80f0*/  PRMT R150, R150, 0x5410, R4 ;  /* 0x0000541096967816 */ /* 0x000fce0000000004 */
.L_x_3806:
[----:B------:R-:W-:Y:S05]  /*8100*/  @!P4 BRA `(.L_x_3807) ;  /* 0x000000000018c947 */ /* 0x000fea0003800000 */
[----:B------:R-:W-:Y:S01]  /*8110*/  FMUL.FTZ R4, R155, UR17 ;  /* 0x000000119b047c20 */ /* 0x000fe20008410000 */
[----:B------:R-:W-:-:S03]  /*8120*/  LOP3.LUT P6, RZ, R179, 0xff0000, RZ, 0xc0, !PT ;  /* 0x00ff0000b3ff7812 */ /* 0x000fc600078cc0ff */
[----:B------:R-:W-:-:S05]  /*8130*/  FMUL.FTZ R4, R4, UR16 ;  /* 0x0000001004047c20 */ /* 0x000fca0008410000 */
[----:B------:R-:W-:-:S04]  /*8140*/  FSEL R4, R4, RZ, P6 ;  /* 0x000000ff04047208 */ /* 0x000fc80003000000 */
[----:B------:R-:W-:-:S04]  /*8150*/  F2FP.BF16.F32.PACK_AB R4, RZ, R4 ;  /* 0x00000004ff04723e */ /* 0x000fc800000010ff */
[----:B------:R-:W-:-:S07]  /*8160*/  PRMT R151, R4, 0x7610, R151 ;  /* 0x0000761004977816 */ /* 0x000fce0000000097 */
.L_x_3807:
        /* <DEDUP_REMOVED lines=11> */
.L_x_3800:
[----:B------:R-:W-:Y:S01]  /*8220*/  ISETP.GT.AND P6, PT, R6, RZ, PT ;  /* 0x000000ff0600720c */ /* 0x000fe20003fc4270 */
[----:B------:R-:W-:-:S12]  /*8230*/  @!P4 BRA `(.L_x_3809) ;  /* 0x000000000030c947 */ /* 0x000fd80003800000 */
[----:B0-23--:R-:W-:Y:S01]  /*8240*/  @P6 FFMA.FTZ R155, R167, R7, R156 ;  /* 0x00000007a79b6223 */ /* 0x00dfe2000001009c */
        /* <DEDUP_REMOVED lines=11> */
.L_x_3809:
[----:B------:R-:W-:Y:S05]  /*8300*/  @!P4 BRA `(.L_x_3810) ;  /* 0x000000000034c947 */ /* 0x000fea0003800000 */
[----:B-----5:R-:W-:Y:S01]  /*8310*/  PRMT R6, R32, 0x7632, R6 ;  /* 0x0000763220067816 */ /* 0x020fe20000000006 */
[----:B0-23--:R-:W-:Y:S01]  /*8320*/  @P6 FFMA.FTZ R152, R202, R7, R156 ;  /* 0x00000007ca986223 */ /* 0x00dfe2000001009c */
        /* <DEDUP_REMOVED lines=11> */
.L_x_3810:
[----:B------:R-:W-:Y:S05]  /*83e0*/  @!P4 BRA `(.L_x_3811) ;  /* 0x000000000030c947 */ /* 0x000fea0003800000 */
        /* <DEDUP_REMOVED lines=12> */
.L_x_3811:
        /* <DEDUP_REMOVED lines=14> */
.L_x_3812:
        /* <DEDUP_REMOVED lines=13> */
.L_x_3813:
        /* <DEDUP_REMOVED lines=14> */
.L_x_3814:
        /* <DEDUP_REMOVED lines=13> */
.L_x_3815:
        /* <DEDUP_REMOVED lines=14> */
.L_x_3799:
        /* <DEDUP_REMOVED lines=46> */
.L_x_3817:
[----:B------:R-:W-:Y:S05]  /*8bd0*/  @!P4 BRA `(.L_x_3818) ;  /* 0x000000000018c947 */ /* 0x000fea0003800000 */
[----:B------:R-:W-:Y:S01]  /*8be0*/  FMUL.FTZ R4, R7, UR17 ;  /* 0x0000001107047c20 */ /* 0x000fe20008410000 */
[----:B-----5:R-:W-:-:S03]  /*8bf0*/  LOP3.LUT P6, RZ, R178, 0xff00, RZ, 0xc0, !PT ;  /* 0x0000ff00b2ff7812 */ /* 0x020fc600078cc0ff */
[----:B------:R-:W-:-:S05]  /*8c00*/  FMUL.FTZ R4, R4, UR16 ;  /* 0x0000001004047c20 */ /* 0x000fca0008410000 */
[----:B------:R-:W-:-:S04]  /*8c10*/  FSEL R4, R4, RZ, P6 ;  /* 0x000000ff04047208 */ /* 0x000fc80003000000 */
[----:B------:R-:W-:-:S04]  /*8c20*/  F2FP.BF16.F32.PACK_AB R4, RZ, R4 ;  /* 0x00000004ff04723e */ /* 0x000fc800000010ff */
[----:B------:R-:W-:-:S07]  /*8c30*/  PRMT R148, R148, 0x5410, R4 ;  /* 0x0000541094947816 */ /* 0x000fce0000000004 */
.L_x_3818:
[----:B------:R-:W-:Y:S05]  /*8c40*/  @!P4 BRA `(.L_x_3819) ;  /* 0x000000000018c947 */ /* 0x000fea0003800000 */
[----:B------:R-:W-:Y:S01]  /*8c50*/  FMUL.FTZ R4, R153, UR17 ;  /* 0x0000001199047c20 */ /* 0x000fe20008410000 */
[----:B-----5:R-:W-:-:S03]  /*8c60*/  LOP3.LUT P6, RZ, R178, 0xff0000, RZ, 0xc0, !PT ;  /* 0x00ff0000b2ff7812 */ /* 0x020fc600078cc0ff */
[----:B------:R-:W-:-:S05]  /*8c70*/  FMUL.FTZ R4, R4, UR16 ;  /* 0x0000001004047c20 */ /* 0x000fca0008410000 */
[----:B------:R-:W-:-:S04]  /*8c80*/  FSEL R4, R4, RZ, P6 ;  /* 0x000000ff04047208 */ /* 0x000fc80003000000 */
[----:B------:R-:W-:-:S04]  /*8c90*/  F2FP.BF16.F32.PACK_AB R4, RZ, R4 ;  /* 0x00000004ff04723e */ /* 0x000fc800000010ff */
[----:B------:R-:W-:-:S07]  /*8ca0*/  PRMT R149, R4, 0x7610, R149 ;  /* 0x0000761004957816 */ /* 0x000fce0000000095 */
.L_x_3819:
[----:B------:R-:W-:Y:S05]  /*8cb0*/  @!P4 BRA `(.L_x_3820) ;  /* 0x000000000018c947 */ /* 0x000fea0003800000 */
[----:B------:R-:W-:Y:S01]  /*8cc0*/  FMUL.FTZ R4, R154, UR17 ;  /* 0x000000119a047c20 */ /* 0x000fe20008410000 */
[----:B-----5:R-:W-:-:S03]  /*8cd0*/  LOP3.LUT P6, RZ, R178, 0xff000000, RZ, 0xc0, !PT ;  /* 0xff000000b2ff7812 */ /* 0x020fc600078cc0ff */
[----:B------:R-:W-:-:S05]  /*8ce0*/  FMUL.FTZ R4, R4, UR16 ;  /* 0x0000001004047c20 */ /* 0x000fca0008410000 */
[----:B------:R-:W-:-:S04]  /*8cf0*/  FSEL R4, R4, RZ, P6 ;  /* 0x000000ff04047208 */ /* 0x000fc80003000000 */
[----:B------:R-:W-:-:S04]  /*8d00*/  F2FP.BF16.F32.PACK_AB R4, RZ, R4 ;  /* 0x00000004ff04723e */ /* 0x000fc800000010ff */
[----:B------:R-:W-:-:S07]  /*8d10*/  PRMT R149, R149, 0x5410, R4 ;  /* 0x0000541095957816 */ /* 0x000fce0000000004 */
.L_x_3820:
[----:B------:R-:W-:Y:S05]  /*8d20*/  @!P4 BRA `(.L_x_3821) ;  /* 0x000000000018c947 */ /* 0x000fea0003800000 */
[----:B------:R-:W-:Y:S01]  /*8d30*/  FMUL.FTZ R4, R134, UR17 ;  /* 0x0000001186047c20 */ /* 0x000fe20008410000 */
[----:B-----5:R-:W-:-:S03]  /*8d40*/  LOP3.LUT P6, RZ, R179, 0xff, RZ, 0xc0, !PT ;  /* 0x000000ffb3ff7812 */ /* 0x020fc600078cc0ff */
[----:B------:R-:W-:-:S05]  /*8d50*/  FMUL.FTZ R4, R4, UR16 ;  /* 0x0000001004047c20 */ /* 0x000fca0008410000 */
[----:B------:R-:W-:-:S04]  /*8d60*/  FSEL R4, R4, RZ, P6 ;  /* 0x000000ff04047208 */ /* 0x000fc80003000000 */
[----:B------:R-:W-:-:S04]  /*8d70*/  F2FP.BF16.F32.PACK_AB R4, RZ, R4 ;  /* 0x00000004ff04723e */ /* 0x000fc800000010ff */
[----:B------:R-:W-:-:S07]  /*8d80*/  PRMT R150, R4, 0x7610, R150 ;  /* 0x0000761004967816 */ /* 0x000fce0000000096 */
.L_x_3821:
[----:B------:R-:W-:Y:S05]  /*8d90*/  @!P4 BRA `(.L_x_3822) ;  /* 0x000000000018c947 */ /* 0x000fea0003800000 */
[----:B------:R-:W-:Y:S01]  /*8da0*/  FMUL.FTZ R4, R135, UR17 ;  /* 0x0000001187047c20 */ /* 0x000fe20008410000 */
[----:B-----5:R-:W-:-:S03]  /*8db0*/  LOP3.LUT P6, RZ, R179, 0xff00, RZ, 0xc0, !PT ;  /* 0x0000ff00b3ff7812 */ /* 0x020fc600078cc0ff */
[----:B------:R-:W-:-:S05]  /*8dc0*/  FMUL.FTZ R4, R4, UR16 ;  /* 0x0000001004047c20 */ /* 0x000fca0008410000 */
[----:B------:R-:W-:-:S04]  /*8dd0*/  FSEL R4, R4, RZ, P6 ;  /* 0x000000ff04047208 */ /* 0x000fc80003000000 */
[----:B------:R-:W-:-:S04]  /*8de0*/  F2FP.BF16.F32.PACK_AB R4, RZ, R4 ;  /* 0x00000004ff04723e */ /* 0x000fc800000010ff */
[----:B------:R-:W-:-:S07]  /*8df0*/  PRMT R150, R150, 0x5410, R4 ;  /* 0x0000541096967816 */ /* 0x000fce0000000004 */
.L_x_3822:
[----:B------:R-:W-:Y:S05]  /*8e00*/  @!P4 BRA `(.L_x_3823) ;  /* 0x000000000018c947 */ /* 0x000fea0003800000 */
[----:B------:R-:W-:Y:S01]  /*8e10*/  FMUL.FTZ R4, R152, UR17 ;  /* 0x0000001198047c20 */ /* 0x000fe20008410000 */
[----:B-----5:R-:W-:-:S03]  /*8e20*/  LOP3.LUT P6, RZ, R179, 0xff0000, RZ, 0xc0, !PT ;  /* 0x00ff0000b3ff7812 */ /* 0x020fc600078cc0ff */
[----:B------:R-:W-:-:S05]  /*8e30*/  FMUL.FTZ R4, R4, UR16 ;  /* 0x0000001004047c20 */ /* 0x000fca0008410000 */
[----:B------:R-:W-:-:S04]  /*8e40*/  FSEL R4, R4, RZ, P6 ;  /* 0x000000ff04047208 */ /* 0x000fc80003000000 */
[----:B------:R-:W-:-:S04]  /*8e50*/  F2FP.BF16.F32.PACK_AB R4, RZ, R4 ;  /* 0x00000004ff04723e */ /* 0x000fc800000010ff */
[----:B------:R-:W-:-:S07]  /*8e60*/  PRMT R151, R4, 0x7610, R151 ;  /* 0x0000761004977816 */ /* 0x000fce0000000097 */
.L_x_3823:
        /* <DEDUP_REMOVED lines=11> */
.L_x_3816:
        /* <DEDUP_REMOVED lines=12> */
.L_x_3824:
        /* <DEDUP_REMOVED lines=12> */
.L_x_3825:
        /* <DEDUP_REMOVED lines=12> */
.L_x_3826:
        /* <DEDUP_REMOVED lines=12> */
.L_x_3827:
        /* <DEDUP_REMOVED lines=12> */
.L_x_3828:
        /* <DEDUP_REMOVED lines=12> */
.L_x_3829:
        /* <DEDUP_REMOVED lines=12> */
.L_x_3830:
        /* <DEDUP_REMOVED lines=13> */
.L_x_3808:
[----:B0-23--:R-:W0:Y:S08]  /*9530*/  @P5 LDC.64 R152, c[0x0][0x478] ;  /* 0x00011e00ff985b82 */ /* 0x00de300000000a00 */
[----:B------:R-:W1:Y:S01]  /*9540*/  @P4 LDC.64 R6, c[0x0][0x468] ;  /* 0x00011a00ff064b82 */ /* 0x000e620000000a00 */
[----:B0-----:R-:W-:-:S05]  /*9550*/  @P5 IMAD.WIDE.U32 R152, R8, 0x10, R152 ;  /* 0x0000001008985825 */ /* 0x001fca00078e0098 */
[----:B------:R4:W-:Y:S01]  /*9560*/  @P5 STG.E.128 desc[UR10][R152.64], R132 ;  /* 0x0000008498005986 */ /* 0x0009e2000c101d0a */
[----:B-1----:R-:W-:-:S05]  /*9570*/  @P4 IMAD.WIDE.U32 R6, R157, 0x10, R6 ;  /* 0x000000109d064825 */ /* 0x002fca00078e0006 */
[----:B------:R4:W-:Y:S02]  /*9580*/  @P4 STG.E.128 desc[UR10][R6.64], R148 ;  /* 0x0000009406004986 */ /* 0x0009e4000c101d0a */
.L_x_3798:
[----:B------:R-:W-:Y:S05]  /*9590*/  BSYNC.RECONVERGENT B0 ;  /* 0x0000000000007941 */ /* 0x000fea0003800200 */
.L_x_3797:
[----:B----4-:R-:W1:Y:S01]  /*95a0*/  LDC.64 R6, c[0x0][0x380] ;  /* 0x0000e000ff067b82 */ /* 0x010e620000000a00 */
[----:B------:R-:W-:Y:S01]  /*95b0*/  UPLOP3.LUT UP1, UPT, UPT, UPT, UP1, 0x40, 0x4 ;  /* 0x000000000004789c */ /* 0x000fe20003f2e810 */
[----:B-1----:R-:W-:-:S04]  /*95c0*/  IADD3 R0, PT, PT, R0, R6, RZ ;  /* 0x0000000600007210 */ /* 0x002fc80007ffe0ff */
[----:B------:R-:W-:-:S13]  /*95d0*/  ISETP.GE.AND P4, PT, R0, R7, PT ;  /* 0x000000070000720c */ /* 0x000fda0003f86270 */
[----:B------:R-:W-:Y:S05]  /*95e0*/  @!P4 BRA `(.L_x_3831) ;  /* 0xffffff700034c947 */ /* 0x000fea000383ffff */
.L_x_3682:
        /* <DEDUP_REMOVED lines=10> */
[----:B------:R0:W-:Y:S03]  /*9690*/  @P0 STG.E.128 desc[UR10][R2.64], R100 ;  /* 0x0000006402000986 */ /* 0x0001e6000c101d0a */
[----:B------:R-:W-:Y:S01]  /*96a0*/  @P0 VIADD R17, R17, 0x80 ;  /* 0x0000008011110836 */ /* 0x000fe20000000000 */
[----:B------:R0:W-:Y:S02]  /*96b0*/  @P0 STG.E.128 desc[UR10][R2.64+0x10], R104 ;  /* 0x0000106802000986 */ /* 0x0001e4000c101d0a */
[----:B------:R-:W3:Y:S01]  /*96c0*/  LDC.64 R14, c[0x0][0x448] ;  /* 0x00011200ff0e7b82 */ /* 0x000ee20000000a00 */
[C---:B--2---:R-:W-:Y:S01]  /*96d0*/  @P1 IMAD.WIDE.U32 R8, R17.reuse, 0x20, R8 ;  /* 0x0000002011081825 */ /* 0x044fe200078e0008 */
        /* <DEDUP_REMOVED lines=16> */
[----:B------:R-:W-:-:S07]  /*97e0*/  @P2 VIADD R17, R17, 0x80 ;  /* 0x0000008011112836 */ /* 0x000fce0000000000 */
        /* <DEDUP_REMOVED lines=8> */
.L_x_3832:
        /* <DEDUP_REMOVED lines=9> */
.L_x_15629:


//--------------------- .text._ZN10layer_norm22ln_bwd_finalize_kernelINS_22Kernel_traits_finalizeILj4096Ef13__nv_bfloat16S2_S2_fjLb0ELj1024ELj4ENS_18Kernel_traits_baseILj4096EfS2_S2_S2_fjLj1024EEEEELb0ELb1EEEvNS_9BwdParamsE --------------------------
	.section	.text._ZN10layer_norm22ln_bwd_finalize_kernelINS_22Kernel_traits_finalizeILj4096Ef13__nv_bfloat16S2_S2_fjLb0ELj1024ELj4ENS_18Kernel_traits_baseILj4096EfS2_S2_S2_fjLj1024EEEEELb0ELb1EEEvNS_9BwdParamsE,"ax",@progbits
	.align	128
        .global         _ZN10layer_norm22ln_bwd_finalize_kernelINS_22Kernel_traits_finalizeILj4096Ef13__nv_bfloat16S2_S2_fjLb0ELj1024ELj4ENS_18Kernel_traits_baseILj4096EfS2_S2_S2_fjLj1024EEEEELb0ELb1EEEvNS_9BwdParamsE
        .type           _ZN10layer_norm22ln_bwd_finalize_kernelINS_22Kernel_traits_finalizeILj4096Ef13__nv_bfloat16S2_S2_fjLb0ELj1024ELj4ENS_18Kernel_traits_baseILj4096EfS2_S2_S2_fjLj1024EEEEELb0ELb1EEEvNS_9BwdParamsE,@function
        .size           _ZN10layer_norm22ln_bwd_finalize_kernelINS_22Kernel_traits_finalizeILj4096Ef13__nv_bfloat16S2_S2_fjLb0ELj1024ELj4ENS_18Kernel_traits_baseILj4096EfS2_S2_S2_fjLj1024EEEEELb0ELb1EEEvNS_9BwdParamsE,(.L_x_15630 - _ZN10layer_norm22ln_bwd_finalize_kernelINS_22Kernel_traits_finalizeILj4096Ef13__nv_bfloat16S2_S2_fjLb0ELj1024ELj4ENS_18Kernel_traits_baseILj4096EfS2_S2_S2_fjLj1024EEEEELb0ELb1EEEvNS_9BwdParamsE)
        .other          _ZN10layer_norm22ln_bwd_finalize_kernelINS_22Kernel_traits_finalizeILj4096Ef13__nv_bfloat16S2_S2_fjLb0ELj1024ELj4ENS_18Kernel_traits_baseILj4096EfS2_S2_S2_fjLj1024EEEEELb0ELb1EEEvNS_9BwdParamsE,@"STO_CUDA_ENTRY STV_DEFAULT"
_ZN10layer_norm22ln_bwd_finalize_kernelINS_22Kernel_traits_finalizeILj4096Ef13__nv_bfloat16S2_S2_fjLb0ELj1024ELj4ENS_18Kernel_traits_baseILj4096EfS2_S2_S2_fjLj1024EEEEELb0ELb1EEEvNS_9BwdParamsE:
.text._ZN10layer_norm22ln_bwd_finalize_kernelINS_22Kernel_traits_finalizeILj4096Ef13__nv_bfloat16S2_S2_fjLb0ELj1024ELj4ENS_18Kernel_traits_baseILj4096EfS2_S2_S2_fjLj1024EEEEELb0ELb1EEEvNS_9BwdParamsE:
        /* <DEDUP_REMOVED lines=28> */
[C---:B------:R-:W-:Y:S02]  /*01c0*/  LOP3.LUT R7, R3.reuse, 0x160, RZ, 0xfc, !PT ;  /* 0x0000016003077812 */ /* 0x040fe400078efcff */
        /* <DEDUP_REMOVED lines=10> */
[----:B------:R-:W-:Y:S01]  /*0270*/  LOP3.LUT R21, R3, 0xe0, RZ, 0xfc, !PT ;  /* 0x000000e003157812 */ /* 0x000fe200078efcff */
[-CC-:B0-----:R-:W-:Y:S01]  /*0280*/  IMAD R8, R7, R55.reuse, R0.reuse ;  /* 0x0000003707087224 */ /* 0x181fe200078e0200 */
[----:B------:R-:W-:Y:S01]  /*0290*/  LOP3.LUT R23, R3, 0x40, RZ, 0xfc, !PT ;  /* 0x0000004003177812 */ /* 0x000fe200078efcff */
[-CC-:B------:R-:W-:Y:S01]  /*02a0*/  IMAD R10, R9, R55.reuse, R0.reuse ;  /* 0x00000037090a7224 */ /* 0x180fe200078e0200 */
[----:B------:R-:W-:Y:S01]  /*02b0*/  LOP3.LUT R25, R3, 0x60, RZ, 0xfc, !PT ;  /* 0x0000006003197812 */ /* 0x000fe200078efcff */
[-CC-:B------:R-:W-:Y:S01]  /*02c0*/  IMAD R34, R34, R55.reuse, R0.reuse ;  /* 0x0000003722227224 */ /* 0x180fe200078e0200 */
[----:B------:R-:W-:Y:S01]  /*02d0*/  LOP3.LUT R27, R54, 0xffffff0, RZ, 0xc0, !PT ;  /* 0x0ffffff0361b7812 */ /* 0x000fe200078ec0ff */
[-CC-:B------:R-:W-:Y:S01]  /*02e0*/  IMAD R16, R2, R55.reuse, R0.reuse ;  /* 0x0000003702107224 */ /* 0x180fe200078e0200 */
[----:B------:R-:W-:Y:S01]  /*02f0*/  IADD3 R7, PT, PT, R57, R8, RZ ;  /* 0x0000000839077210 */ /* 0x000fe20007ffe0ff */
[----:B------:R-:W-:-:S02]  /*0300*/  IMAD R4, R4, R55, R0 ;  /* 0x0000003704047224 */ /* 0x000fc400078e0200 */
[----:B------:R-:W-:Y:S02]  /*0310*/  HFMA2 R2, -RZ, RZ, 0, 0 ;  /* 0x00000000ff027431 */ /* 0x000fe400000001ff */
        /* <DEDUP_REMOVED lines=19> */
[----:B------:R-:W-:Y:S01]  /*0450*/  IADD3 R18, PT, PT, R57, R22, RZ ;  /* 0x0000001639127210 */ /* 0x000fe20007ffe0ff */
[----:B------:R-:W-:Y:S01]  /*0460*/  IMAD R0, R3, R55, R0 ;  /* 0x0000003703007224 */ /* 0x000fe200078e0200 */
[----:B------:R-:W-:-:S02]  /*0470*/  IADD3 R13, PT, PT, R57, R24, RZ ;  /* 0x00000018390d7210 */ /* 0x000fc40007ffe0ff */
[C---:B------:R-:W-:Y:S02]  /*0480*/  IADD3 R14, PT, PT, R57.reuse, R26, RZ ;  /* 0x0000001a390e7210 */ /* 0x040fe40007ffe0ff */
[C---:B------:R-:W-:Y:S02]  /*0490*/  IADD3 R15, PT, PT, R57.reuse, R28, RZ ;  /* 0x0000001c390f7210 */ /* 0x040fe40007ffe0ff */
[C---:B------:R-:W-:Y:S02]  /*04a0*/  IADD3 R4, PT, PT, R57.reuse, R30, RZ ;  /* 0x0000001e39047210 */ /* 0x040fe40007ffe0ff */
[C---:B------:R-:W-:Y:S02]  /*04b0*/  IADD3 R17, PT, PT, R57.reuse, R32, RZ ;  /* 0x0000002039117210 */ /* 0x040fe40007ffe0ff */
[----:B------:R-:W-:-:S07]  /*04c0*/  IADD3 R0, PT, PT, R57, R0, RZ ;  /* 0x0000000039007210 */ /* 0x000fce0007ffe0ff */
.L_x_3837:
        /* <DEDUP_REMOVED lines=118> */
.L_x_3836:
[----:B------:R-:W-:Y:S05]  /*0c30*/  BSYNC.RECONVERGENT B1 ;  /* 0x0000000000017941 */ /* 0x000fea0003800200 */
.L_x_3835:
        /* <DEDUP_REMOVED lines=17> */
[----:B------:R-:W-:Y:S01]  /*0d50*/  IMAD.WIDE.U32 R18, R21, 0x4, R6 ;  /* 0x0000000415127825 */ /* 0x000fe200078e0006 */
[----:B------:R0:W3:Y:S03]  /*0d60*/  LDG.E R10, desc[UR6][R14.64] ;  /* 0x000000060e0a7981 */ /* 0x0000e6000c1e1900 */
[--C-:B--2---:R-:W-:Y:S01]  /*0d70*/  IMAD.WIDE.U32 R16, R9, 0x4, R4.reuse ;  /* 0x0000000409107825 */ /* 0x104fe200078e0004 */
[----:B------:R-:W-:Y:S01]  /*0d80*/  LEA R31, R32, R25, 0x5 ;  /* 0x00000019201f7211 */ /* 0x000fe200078e28ff */
[----:B------:R1:W2:Y:S02]  /*0d90*/  LDG.E R9, desc[UR6][R18.64] ;  /* 0x0000000612097981 */ /* 0x0002a4000c1e1900 */
[----:B------:R-:W-:Y:S02]  /*0da0*/  IMAD.WIDE.U32 R20, R21, 0x4, R4 ;  /* 0x0000000415147825 */ /* 0x000fe400078e0004 */
[----:B------:R4:W5:Y:S02]  /*0db0*/  LDG.E R13, desc[UR6][R16.64] ;  /* 0x00000006100d7981 */ /* 0x000964000c1e1900 */
[----:B------:R-:W-:-:S02]  /*0dc0*/  IMAD.WIDE.U32 R22, R25, 0x4, R6 ;  /* 0x0000000419167825 */ /* 0x000fc400078e0006 */
[----:B------:R-:W5:Y:S02]  /*0dd0*/  LDG.E R28, desc[UR6][R20.64] ;  /* 0x00000006141c7981 */ /* 0x000f64000c1e1900 */
[----:B------:R-:W-:Y:S02]  /*0de0*/  IMAD.WIDE.U32 R24, R25, 0x4, R4 ;  /* 0x0000000419187825 */ /* 0x000fe400078e0004 */
[----:B------:R4:W5:Y:S02]  /*0df0*/  LDG.E R12, desc[UR6][R22.64] ;  /* 0x00000006160c7981 */ /* 0x000964000c1e1900 */
[C---:B0-----:R-:W-:Y:S02]  /*0e00*/  IMAD.WIDE.U32 R14, R31.reuse, 0x4, R6 ;  /* 0x000000041f0e7825 */ /* 0x041fe400078e0006 */
[----:B------:R0:W5:Y:S02]  /*0e10*/  LDG.E R30, desc[UR6][R24.64] ;  /* 0x00000006181e7981 */ /* 0x000164000c1e1900 */
[--C-:B-1----:R-:W-:Y:S01]  /*0e20*/  IMAD.WIDE.U32 R18, R31, 0x4, R4.reuse ;  /* 0x000000041f127825 */ /* 0x102fe200078e0004 */
[----:B------:R-:W-:Y:S01]  /*0e30*/  LEA R31, R32, R33, 0x5 ;  /* 0x00000021201f7211 */ /* 0x000fe200078e28ff */
[----:B------:R-:W5:Y:S02]  /*0e40*/  LDG.E R14, desc[UR6][R14.64] ;  /* 0x000000060e0e7981 */ /* 0x000f64000c1e1900 */
[----:B----4-:R-:W-:-:S02]  /*0e50*/  IMAD.WIDE.U32 R16, R33, 0x4, R4 ;  /* 0x0000000421107825 */ /* 0x010fc400078e0004 */
[----:B------:R-:W4:Y:S02]  /*0e60*/  LDG.E R18, desc[UR6][R18.64] ;  /* 0x0000000612127981 */ /* 0x000f24000c1e1900 */
[--C-:B------:R-:W-:Y:S01]  /*0e70*/  IMAD.WIDE.U32 R26, R33, 0x4, R6.reuse ;  /* 0x00000004211a7825 */ /* 0x100fe200078e0006 */
[C---:B------:R-:W-:Y:S01]  /*0e80*/  LEA R33, R32.reuse, R33, 0x6 ;  /* 0x0000002120217211 */ /* 0x040fe200078e30ff */
[----:B------:R-:W4:Y:S02]  /*0e90*/  LDG.E R16, desc[UR6][R16.64] ;  /* 0x0000000610107981 */ /* 0x000f24000c1e1900 */
[C---:B------:R-:W-:Y:S02]  /*0ea0*/  IMAD.WIDE.U32 R22, R31.reuse, 0x4, R6 ;  /* 0x000000041f167825 */ /* 0x040fe400078e0006 */
[----:B------:R1:W4:Y:S02]  /*0eb0*/  LDG.E R11, desc[UR6][R26.64] ;  /* 0x000000061a0b7981 */ /* 0x000324000c1e1900 */
[--C-:B------:R-:W-:Y:S01]  /*0ec0*/  IMAD.WIDE.U32 R20, R31, 0x4, R4.reuse ;  /* 0x000000041f147825 */ /* 0x100fe200078e0004 */
[----:B------:R-:W-:Y:S01]  /*0ed0*/  LEA R31, R32, R33, 0x5 ;  /* 0x00000021201f7211 */ /* 0x000fe200078e28ff */
[----:B------:R-:W4:Y:S02]  /*0ee0*/  LDG.E R22, desc[UR6][R22.64] ;  /* 0x0000000616167981 */ /* 0x000f24000c1e1900 */
[----:B0-----:R-:W-:-:S02]  /*0ef0*/  IMAD.WIDE.U32 R24, R33, 0x4, R4 ;  /* 0x0000000421187825 */ /* 0x001fc400078e0004 */
[----:B------:R-:W4:Y:S02]  /*0f00*/  LDG.E R20, desc[UR6][R20.64] ;  /* 0x0000000614147981 */ /* 0x000f24000c1e1900 */
[--C-:B-1----:R-:W-:Y:S02]  /*0f10*/  IMAD.WIDE.U32 R26, R33, 0x4, R6.reuse ;  /* 0x00000004211a7825 */ /* 0x102fe400078e0006 */
[----:B------:R-:W4:Y:S02]  /*0f20*/  LDG.E R24, desc[UR6][R24.64] ;  /* 0x0000000618187981 */ /* 0x000f24000c1e1900 */
[C---:B------:R-:W-:Y:S02]  /*0f30*/  IMAD.WIDE.U32 R6, R31.reuse, 0x4, R6 ;  /* 0x000000041f067825 */ /* 0x040fe400078e0006 */
[----:B------:R-:W4:Y:S02]  /*0f40*/  LDG.E R26, desc[UR6][R26.64] ;  /* 0x000000061a1a7981 */ /* 0x000f24000c1e1900 */
[----:B------:R-:W-:-:S02]  /*0f50*/  IMAD.WIDE.U32 R4, R31, 0x4, R4 ;  /* 0x000000041f047825 */ /* 0x000fc400078e0004 */
[----:B------:R-:W4:Y:S04]  /*0f60*/  LDG.E R6, desc[UR6][R6.64] ;  /* 0x0000000606067981 */ /* 0x000f28000c1e1900 */
[----:B------:R-:W4:Y:S01]  /*0f70*/  LDG.E R4, desc[UR6][R4.64] ;  /* 0x0000000604047981 */ /* 0x000f22000c1e1900 */
[----:B------:R-:W-:Y:S01]  /*0f80*/  IADD3 R3, PT, PT, R3, 0x100, RZ ;  /* 0x0000010003037810 */ /* 0x000fe20007ffe0ff */
[----:B---3--:R-:W-:-:S04]  /*0f90*/  FADD.FTZ R10, R43, R10 ;  /* 0x0000000a2b0a7221 */ /* 0x008fc80000010000 */
[----:B--2---:R-:W-:Y:S01]  /*0fa0*/  FADD.FTZ R9, R10, R9 ;  /* 0x000000090a097221 */ /* 0x004fe20000010000 */
[----:B-----5:R-:W-:-:S04]  /*0fb0*/  FADD.FTZ R13, R2, R13 ;  /* 0x0000000d020d7221 */ /* 0x020fc80000010000 */
[----:B------:R-:W-:Y:S01]  /*0fc0*/  FADD.FTZ R13, R13, R28 ;  /* 0x0000001c0d0d7221 */ /* 0x000fe20000010000 */
[----:B------:R-:W-:-:S03]  /*0fd0*/  FADD.FTZ R9, R9, R12 ;  /* 0x0000000c09097221 */ /* 0x000fc60000010000 */
[----:B------:R-:W-:Y:S01]  /*0fe0*/  FADD.FTZ R13, R13, R30 ;  /* 0x0000001e0d0d7221 */ /* 0x000fe20000010000 */
[----:B------:R-:W-:-:S03]  /*0ff0*/  FADD.FTZ R14, R9, R14 ;  /* 0x0000000e090e7221 */ /* 0x000fc60000010000 */
[----:B----4-:R-:W-:-:S04]  /*1000*/  FADD.FTZ R13, R13, R18 ;  /* 0x000000120d0d7221 */ /* 0x010fc80000010000 */
        /* <DEDUP_REMOVED lines=8> */
.L_x_3839:
[----:B------:R-:W-:Y:S05]  /*1090*/  BSYNC.RECONVERGENT B1 ;  /* 0x0000000000017941 */ /* 0x000fea0003800200 */
.L_x_3838:
        /* <DEDUP_REMOVED lines=38> */
.L_x_3841:
[----:B------:R-:W-:Y:S05]  /*1300*/  BSYNC.RECONVERGENT B1 ;  /* 0x0000000000017941 */ /* 0x000fea0003800200 */
.L_x_3840:
[----:B------:R-:W-:Y:S05]  /*1310*/  @!P1 BRA `(.L_x_3834) ;  /* 0x0000000000409947 */ /* 0x000fea0003800000 */
[----:B------:R-:W0:Y:S01]  /*1320*/  LDC R14, c[0x0][0x388] ;  /* 0x0000e200ff0e7b82 */ /* 0x000e220000000800 */
[----:B------:R-:W-:-:S07]  /*1330*/  IADD3 R12, PT, PT, -R54, RZ, RZ ;  /* 0x000000ff360c7210 */ /* 0x000fce0007ffe1ff */
[----:B------:R-:W1:Y:S08]  /*1340*/  LDC.64 R8, c[0x0][0x440] ;  /* 0x00011000ff087b82 */ /* 0x000e700000000a00 */
[----:B------:R-:W2:Y:S01]  /*1350*/  LDC.64 R10, c[0x0][0x448] ;  /* 0x00011200ff0a7b82 */ /* 0x000ea20000000a00 */
[----:B0-----:R-:W-:-:S05]  /*1360*/  IMAD R0, R3, R14, R0 ;  /* 0x0000000e03007224 */ /* 0x001fca00078e0200 */
[----:B------:R-:W-:-:S07]  /*1370*/  IADD3 R3, PT, PT, R57, R0, RZ ;  /* 0x0000000039037210 */ /* 0x000fce0007ffe0ff */
.L_x_3842:
        /* <DEDUP_REMOVED lines=10> */
.L_x_3834:
[----:B------:R-:W-:Y:S05]  /*1420*/  BSYNC.RECONVERGENT B0 ;  /* 0x0000000000007941 */ /* 0x000fea0003800200 */
.L_x_3833:
[----:B------:R-:W0:Y:S01]  /*1430*/  S2R R3, SR_TID.X ;  /* 0x0000000000037919 */ /* 0x000e220000002100 */
[----:B------:R-:W1:Y:S01]  /*1440*/  S2UR UR5, SR_CgaCtaId ;  /* 0x00000000000579c3 */ /* 0x000e620000008800 */
[----:B------:R-:W-:Y:S01]  /*1450*/  UMOV UR4, 0x400 ;  /* 0x0000040000047882 */ /* 0x000fe20000000000 */
[C---:B------:R-:W-:Y:S02]  /*1460*/  SHF.L.U32 R5, R57.reuse, 0x7, RZ ;  /* 0x0000000739057819 */ /* 0x040fe400000006ff */
[C---:B------:R-:W-:Y:S02]  /*1470*/  ISETP.NE.AND P1, PT, R57.reuse, RZ, PT ;  /* 0x000000ff3900720c */ /* 0x040fe40003f25270 */
[----:B------:R-:W-:Y:S01]  /*1480*/  ISETP.GT.U32.AND P0, PT, R57, 0xf, PT ;  /* 0x0000000f3900780c */ /* 0x000fe20003f04070 */
[----:B-1----:R-:W-:Y:S01]  /*1490*/  ULEA UR4, UR5, UR4, 0x18 ;  /* 0x0000000405047291 */ /* 0x002fe2000f8ec0ff */
[----:B0-----:R-:W-:-:S04]  /*14a0*/  SHF.R.U32.HI R12, RZ, 0x5, R3 ;  /* 0x00000005ff0c7819 */ /* 0x001fc80000011603 */
[C-C-:B------:R-:W-:Y:S02]  /*14b0*/  LOP3.LUT R0, R12.reuse, 0x1f, R3.reuse, 0x78, !PT ;  /* 0x0000001f0c007812 */ /* 0x140fe400078e7803 */
[----:B------:R-:W-:Y:S02]  /*14c0*/  ISETP.NE.OR P0, PT, R12, 0x1f, P0 ;  /* 0x0000001f0c00780c */ /* 0x000fe40000705670 */
        /* <DEDUP_REMOVED lines=44> */
[----:B-1----:R-:W-:Y:S04]  /*1790*/  STG.E.64 desc[UR6][R6.64], R4 ;  /* 0x0000000406007986 */ /* 0x002fe8000c101b06 */
[----:B--2---:R-:W-:Y:S01]  /*17a0*/  STG.E.64 desc[UR6][R8.64], R2 ;  /* 0x0000000208007986 */ /* 0x004fe2000c101b06 */
[----:B------:R-:W-:Y:S05]  /*17b0*/  EXIT ;  /* 0x000000000000794d */ /* 0x000fea0003800000 */
.L_x_3843:
        /* <DEDUP_REMOVED lines=12> */
.L_x_15630:


//--------------------- .text._ZN10layer_norm13ln_bwd_kernelINS_13Kernel_traitsIf13__nv_bfloat16S2_S2_fjLj4096ELj1ELj1ELj4ELj16ENS_18Kernel_traits_baseILj4096EfS2_S2_S2_fjLj128EEEEELb1ELb0ELb1ELb1EEEvNS_9BwdParamsE --------------------------
	.section	.text._ZN10layer_norm13ln_bwd_kernelINS_13Kernel_traitsIf13__nv_bfloat16S2_S2_fjLj4096ELj1ELj1ELj4ELj16ENS_18Kernel_traits_baseILj4096EfS2_S2_S2_fjLj128EEEEELb1ELb0ELb1ELb1EEEvNS_9BwdParamsE,"ax",@progbits
	.align	128
        .global         _ZN10layer_norm13ln_bwd_kernelINS_13Kernel_traitsIf13__nv_bfloat16S2_S2_fjLj4096ELj1ELj1ELj4ELj16ENS_18Kernel_traits_baseILj4096EfS2_S2_S2_fjLj128EEEEELb1ELb0ELb1ELb1EEEvNS_9BwdParamsE
        .type           _ZN10layer_norm13ln_bwd_kernelINS_13Kernel_traitsIf13__nv_bfloat16S2_S2_fjLj4096ELj1ELj1ELj4ELj16ENS_18Kernel_traits_baseILj4096EfS2_S2_S2_fjLj128EEEEELb1ELb0ELb1ELb1EEEvNS_9BwdParamsE,@function
        .size           _ZN10layer_norm13ln_bwd_kernelINS_13Kernel_traitsIf13__nv_bfloat16S2_S2_fjLj4096ELj1ELj1ELj4ELj16ENS_18Kernel_traits_baseILj4096EfS2_S2_S2_fjLj128EEEEELb1ELb0ELb1ELb1EEEvNS_9BwdParamsE,(.L_x_15631 - _ZN10layer_norm13ln_bwd_kernelINS_13Kernel_traitsIf13__nv_bfloat16S2_S2_fjLj4096ELj1ELj1ELj4ELj16ENS_18Kernel_traits_baseILj4096EfS2_S2_S2_fjLj128EEEEELb1ELb0ELb1ELb1EEEvNS_9BwdParamsE)
        .other          _ZN10layer_norm13ln_bwd_kernelINS_13Kernel_traitsIf13__nv_bfloat16S2_S2_fjLj4096ELj1ELj1ELj4ELj16ENS_18Kernel_traits_baseILj4096EfS2_S2_S2_fjLj128EEEEELb1ELb0ELb1ELb1EEEvNS_9BwdParamsE,@"STO_CUDA_ENTRY STV_DEFAULT"
_ZN10layer_norm13ln_bwd_kernelINS_13Kernel_traitsIf13__nv_bfloat16S2_S2_fjLj4096ELj1ELj1ELj4ELj16ENS_18Kernel_traits_baseILj4096EfS2_S2_S2_fjLj128EEEEELb1ELb0ELb1ELb1EEEvNS_9BwdParamsE:
.text._ZN10layer_norm13ln_bwd_kernelINS_13Kernel_traitsIf13__nv_bfloat16S2_S2_fjLj4096ELj1ELj1ELj4ELj16ENS_18Kernel_traits_baseILj4096EfS2_S2_S2_fjLj128EEEEELb1ELb0ELb1ELb1EEEvNS_9BwdParamsE:
        /* <DEDUP_REMOVED lines=58> */
.L_x_3978:
[----:B------:R-:W1:Y:S08]  /*03a0*/  LDC.64 R152, c[0x0][0x3f8] ;  /* 0x0000fe00ff987b82 */ /* 0x000e700000000a00 */
[----:B------:R-:W2:Y:S08]  /*03b0*/  LDC.64 R154, c[0x0][0x3c8] ;  /* 0x0000f200ff9a7b82 */ /* 0x000eb00000000a00 */
[----:B------:R-:W3:Y:S01]  /*03c0*/  LDC.64 R156, c[0x0][0x3f0] ;  /* 0x0000fc00ff9c7b82 */ /* 0x000ee20000000a00 */
[----:B-1----:R-:W-:-:S07]  /*03d0*/  IMAD.WIDE R152, R0, 0x4, R152 ;  /* 0x0000000400987825 */ /* 0x002fce00078e0298 */
[----:B------:R-:W1:Y:S01]  /*03e0*/  LDC.64 R158, c[0x0][0x3c0] ;  /* 0x0000f000ff9e7b82 */ /* 0x000e620000000a00 */
[----:B------:R-:W4:Y:S01]  /*03f0*/  LDG.E R203, desc[UR12][R152.64] ;  /* 0x0000000c98cb7981 */ /* 0x000f22000c1e1900 */
[----:B--2---:R-:W-:-:S05]  /*0400*/  IMAD.WIDE R154, R0, 0x4, R154 ;  /* 0x00000004009a7825 */ /* 0x004fca00078e029a */
[----:B-----5:R2:W5:Y:S01]  /*0410*/  LDG.E R204, desc[UR12][R154.64] ;  /* 0x0000000c9acc7981 */ /* 0x020562000c1e1900 */
[----:B---3--:R-:W-:-:S05]  /*0420*/  IMAD.WIDE R156, R0, 0x4, R156 ;  /* 0x00000004009c7825 */ /* 0x008fca00078e029c */
[----:B------:R2:W5:Y:S01]  /*0430*/  LDG.E R206, desc[UR12][R156.64] ;  /* 0x0000000c9cce7981 */ /* 0x000562000c1e1900 */
[----:B----4-:R-:W-:-:S13]  /*0440*/  ISETP.GE.AND P1, PT, R203, 0x1, PT ;  /* 0x00000001cb00780c */ /* 0x010fda0003f26270 */
[----:B-12---:R-:W-:Y:S05]  /*0450*/  @!P1 BRA `(.L_x_3845) ;  /* 0x0000001800249947 */ /* 0x006fea0003800000 */
[----:B------:R-:W0:Y:S01]  /*0460*/  LDC R161, c[0x0][0x388] ;  /* 0x0000e200ffa17b82 */ /* 0x000e220000000800 */
[----:B------:R-:W-:-:S07]  /*0470*/  IADD3 R6, PT, PT, R203, -0x1, RZ ;  /* 0xffffffffcb067810 */ /* 0x000fce0007ffe0ff */
[----:B------:R-:W1:Y:S08]  /*0480*/  LDC.64 R12, c[0x0][0x3a8] ;  /* 0x0000ea00ff0c7b82 */ /* 0x000e700000000a00 */
[----:B------:R-:W2:Y:S01]  /*0490*/  LDC.64 R4, c[0x0][0x428] ;  /* 0x00010a00ff047b82 */ /* 0x000ea20000000a00 */
[C---:B0-----:R-:W-:Y:S02]  /*04a0*/  IMAD R2, R0.reuse, R161, RZ ;  /* 0x000000a100027224 */ /* 0x041fe400078e02ff */
[----:B------:R-:W-:Y:S01]  /*04b0*/  IMAD.WIDE R158, R0, 0x4, R158 ;  /* 0x00000004009e7825 */ /* 0x000fe200078e029e */
[----:B-----5:R-:W-:-:S04]  /*04c0*/  ISETP.GE.AND P2, PT, R206, 0x1, PT ;  /* 0x00000001ce00780c */ /* 0x020fc80003f46270 */
[----:B------:R-:W0:Y:S01]  /*04d0*/  LDC.64 R186, c[0x0][0x3b0] ;  /* 0x0000ec00ffba7b82 */ /* 0x000e220000000a00 */
[----:B------:R-:W-:Y:S01]  /*04e0*/  SHF.R.S32.HI R3, RZ, 0x1f, R2 ;  /* 0x0000001fff037819 */ /* 0x000fe20000011402 */
[----:B------:R-:W-:-:S03]  /*04f0*/  IMAD R6, R6, R161, RZ ;  /* 0x000000a106067224 */ /* 0x000fc600078e02ff */
[----:B------:R-:W-:Y:S02]  /*0500*/  LEA.HI R2, R3, R2, RZ, 0x3 ;  /* 0x0000000203027211 */ /* 0x000fe400078f18ff */
[----:B------:R-:W-:Y:S02]  /*0510*/  SHF.R.S32.HI R3, RZ, 0x1f, R6 ;  /* 0x0000001fff037819 */ /* 0x000fe40000011406 */
[-C--:B------:R-:W-:Y:S02]  /*0520*/  LEA.HI.SX32 R163, R2, R201.reuse, 0x1d ;  /* 0x000000c902a37211 */ /* 0x080fe400078feaff */
[----:B------:R-:W-:Y:S02]  /*0530*/  LEA.HI R6, R3, R6, RZ, 0x3 ;  /* 0x0000000603067211 */ /* 0x000fe400078f18ff */
[C---:B------:R-:W-:Y:S01]  /*0540*/  IADD3 R167, PT, PT, R163.reuse, 0x80, RZ ;  /* 0x00000080a3a77810 */ /* 0x040fe20007ffe0ff */
[C---:B-1----:R-:W-:Y:S01]  /*0550*/  IMAD.WIDE.U32 R152, R163.reuse, 0x10, R12 ;  /* 0x00000010a3987825 */ /* 0x042fe200078e000c */
[----:B------:R-:W-:Y:S01]  /*0560*/  LEA.HI.SX32 R7, R6, R201, 0x1d ;  /* 0x000000c906077211 */ /* 0x000fe200078feaff */
[----:B------:R1:W3:Y:S01]  /*0570*/  LDG.E R3, desc[UR12][R158.64] ;  /* 0x0000000c9e037981 */ /* 0x0002e2000c1e1900 */
[----:B------:R-:W-:-:S02]  /*0580*/  IADD3 R171, PT, PT, R163, 0x100, RZ ;  /* 0x00000100a3ab7810 */ /* 0x000fc40007ffe0ff */
[----:B------:R-:W-:Y:S02]  /*0590*/  IADD3 R9, PT, PT, R7, 0x100, RZ ;  /* 0x0000010007097810 */ /* 0x000fe40007ffe0ff */
[----:B------:R-:W-:Y:S01]  /*05a0*/  IADD3 R173, PT, PT, R163, 0x180, RZ ;  /* 0x00000180a3ad7810 */ /* 0x000fe20007ffe0ff */
[--C-:B------:R-:W-:Y:S01]  /*05b0*/  IMAD.WIDE.U32 R24, R167, 0x10, R12.reuse ;  /* 0x00000010a7187825 */ /* 0x100fe200078e000c */
[----:B------:R-:W4:Y:S03]  /*05c0*/  LDG.E.128 R152, desc[UR12][R152.64] ;  /* 0x0000000c98987981 */ /* 0x000f26000c1e1d00 */
[----:B------:R-:W-:Y:S02]  /*05d0*/  IMAD.WIDE.U32 R16, R171, 0x10, R12 ;  /* 0x00000010ab107825 */ /* 0x000fe400078e000c */
[----:B------:R-:W4:Y:S02]  /*05e0*/  LDG.E.128 R24, desc[UR12][R24.64] ;  /* 0x0000000c18187981 */ /* 0x000f24000c1e1d00 */
[----:B--2---:R-:W-:-:S02]  /*05f0*/  IMAD.WIDE.U32 R8, R9, 0x10, R4 ;  /* 0x0000001009087825 */ /* 0x004fc400078e0004 */
[----:B------:R-:W2:Y:S02]  /*0600*/  LDG.E.128 R16, desc[UR12][R16.64] ;  /* 0x0000000c10107981 */ /* 0x000ea4000c1e1d00 */
[----:B------:R-:W-:Y:S02]  /*0610*/  IMAD.WIDE.U32 R12, R173, 0x10, R12 ;  /* 0x00000010ad0c7825 */ /* 0x000fe400078e000c */
[----:B------:R-:W2:Y:S02]  /*0620*/  LDG.E.128 R8, desc[UR12][R8.64] ;  /* 0x0000000c08087981 */ /* 0x000ea4000c1e1d00 */
[C---:B------:R-:W-:Y:S02]  /*0630*/  VIADD R21, R7.reuse, 0x80 ;  /* 0x0000008007157836 */ /* 0x040fe40000000000 */
[C-C-:B------:R-:W-:Y:S01]  /*0640*/  IMAD.WIDE.U32 R28, R7.reuse, 0x10, R4.reuse ;  /* 0x00000010071c7825 */ /* 0x140fe200078e0004 */
[----:B------:R-:W-:Y:S01]  /*0650*/  IADD3 R7, PT, PT, R7, 0x180, RZ ;  /* 0x0000018007077810 */ /* 0x000fe20007ffe0ff */
[----:B------:R-:W2:Y:S02]  /*0660*/  LDG.E.128 R12, desc[UR12][R12.64] ;  /* 0x0000000c0c0c7981 */ /* 0x000ea4000c1e1d00 */
[----:B------:R-:W-:-:S02]  /*0670*/  IMAD.WIDE.U32 R20, R21, 0x10, R4 ;  /* 0x0000001015147825 */ /* 0x000fc400078e0004 */
[----:B------:R-:W2:Y:S02]  /*0680*/  LDG.E.128 R28, desc[UR12][R28.64] ;  /* 0x0000000c1c1c7981 */ /* 0x000ea4000c1e1d00 */
[----:B------:R-:W-:Y:S02]  /*0690*/  IMAD.WIDE.U32 R4, R7, 0x10, R4 ;  /* 0x0000001007047825 */ /* 0x000fe400078e0004 */
[----:B------:R-:W2:Y:S04]  /*06a0*/  LDG.E.128 R20, desc[UR12][R20.64] ;  /* 0x0000000c14147981 */ /* 0x000ea8000c1e1d00 */
[----:B------:R-:W2:Y:S01]  /*06b0*/  LDG.E.128 R4, desc[UR12][R4.64] ;  /* 0x0000000c04047981 */ /* 0x000ea2000c1e1d00 */
[----:B------:R-:W-:-:S05]  /*06c0*/  @P2 IADD3 R2, PT, PT, R206, -0x1, RZ ;  /* 0xffffffffce022810 */ /* 0x000fca0007ffe0ff */
[----:B------:R-:W-:-:S05]  /*06d0*/  @P2 IMAD R2, R2, R161, RZ ;  /* 0x000000a102022224 */ /* 0x000fca00078e02ff */
[----:B------:R-:W-:-:S04]  /*06e0*/  @P2 SHF.R.S32.HI R161, RZ, 0x1f, R2 ;  /* 0x0000001fffa12819 */ /* 0x000fc80000011402 */
[----:B------:R-:W-:Y:S02]  /*06f0*/  @P2 LEA.HI R2, R161, R2, RZ, 0x3 ;  /* 0x00000002a1022211 */ /* 0x000fe400078f18ff */
[----:B------:R-:W-:Y:S02]  /*0700*/  MOV R193, RZ ;  /* 0x000000ff00c17202 */ /* 0x000fe40000000f00 */
[----:B------:R-:W-:-:S04]  /*0710*/  @P2 LEA.HI.SX32 R193, R2, R201, 0x1d ;  /* 0x000000c902c12211 */ /* 0x000fc800078feaff */
        /* <DEDUP_REMOVED lines=11> */
[----:B------:R-:W-:Y:S01]  /*07d0*/  IMAD.U32 R205, RZ, RZ, UR7 ;  /* 0x00000007ffcd7e24 */ /* 0x000fe2000f8e00ff */
[----:B------:R-:W-:-:S04]  /*07e0*/  ISETP.NE.U32.AND P0, PT, RZ, UR6, PT ;  /* 0x00000006ff007c0c */ /* 0x000fc8000bf05070 */
[----:B------:R-:W-:-:S13]  /*07f0*/  ISETP.NE.AND.EX P0, PT, R205, RZ, PT, P0 ;  /* 0x000000ffcd00720c */ /* 0x000fda0003f05300 */
[----:B------:R-:W0:Y:S08]  /*0800*/  @P0 LDC.64 R156, c[0x0][0x438] ;  /* 0x00010e00ff9c0b82 */ /* 0x000e300000000a00 */
[----:B-1----:R-:W1:Y:S08]  /*0810*/  @P0 LDC.64 R158, c[0x0][0x438] ;  /* 0x00010e00ff9e0b82 */ /* 0x002e700000000a00 */
[----:B------:R-:W1:Y:S08]  /*0820*/  @P0 LDC.64 R164, c[0x0][0x438] ;  /* 0x00010e00ffa40b82 */ /* 0x000e700000000a00 */
[----:B------:R-:W1:Y:S01]  /*0830*/  @P0 LDC.64 R168, c[0x0][0x438] ;  /* 0x00010e00ffa80b82 */ /* 0x000e620000000a00 */
        /* <DEDUP_REMOVED lines=8> */
[----:B------:R-:W-:-:S04]  /*08c0*/  ISETP.NE.AND P0, PT, RZ, UR11, PT ;  /* 0x0000000bff007c0c */ /* 0x000fc8000bf05270 */
[----:B---3--:R-:W-:Y:S02]  /*08d0*/  FSEL R164, R3, RZ, !P0 ;  /* 0x000000ff03a47208 */ /* 0x008fe40004000000 */
[C---:B----4-:R-:W-:Y:S02]  /*08e0*/  PRMT R171, R153.reuse, 0x7632, R171 ;  /* 0x0000763299ab7816 */ /* 0x050fe400000000ab */
[----:B------:R-:W-:Y:S02]  /*08f0*/  SHF.L.U32 R172, R153, 0x10, RZ ;  /* 0x0000001099ac7819 */ /* 0x000fe400000006ff */
[C---:B------:R-:W-:Y:S02]  /*0900*/  PRMT R166, R152.reuse, 0x7632, R166 ;  /* 0x0000763298a67816 */ /* 0x040fe400000000a6 */
[----:B------:R-:W-:Y:S02]  /*0910*/  SHF.L.U32 R170, R152, 0x10, RZ ;  /* 0x0000001098aa7819 */ /* 0x000fe400000006ff */
[----:B------:R-:W-:-:S02]  /*0920*/  PRMT R175, R155, 0x7632, R175 ;  /* 0x000076329baf7816 */ /* 0x000fc400000000af */
[----:B------:R-:W-:Y:S02]  /*0930*/  PRMT R153, R27, 0x7632, R153 ;  /* 0x000076321b997816 */ /* 0x000fe40000000099 */
[C---:B--2---:R-:W-:Y:S02]  /*0940*/  PRMT R162, R8.reuse, 0x7632, R162 ;  /* 0x0000763208a27816 */ /* 0x044fe400000000a2 */
[----:B------:R-:W-:Y:S02]  /*0950*/  SHF.L.U32 R209, R8, 0x10, RZ ;  /* 0x0000001008d17819 */ /* 0x000fe400000006ff */
        /* <DEDUP_REMOVED lines=9> */
[----:B------:R-:W-:Y:S01]  /*09f0*/  SHF.L.U32 R161, R30, 0x10, RZ ;  /* 0x000000101ea17819 */ /* 0x000fe200000006ff */
[----:B------:R-:W-:Y:S01]  /*0a00*/  IMAD.U32 R174, R154, 0x10000, RZ ;  /* 0x000100009aae7824 */ /* 0x000fe200078e00ff */
[----:B------:R-:W-:Y:S01]  /*0a10*/  PRMT R176, R24, 0x7632, R176 ;  /* 0x0000763218b07816 */ /* 0x000fe200000000b0 */
[----:B------:R-:W-:Y:S01]  /*0a20*/  IMAD.U32 R211, R22, 0x10000, RZ ;  /* 0x0001000016d37824 */ /* 0x000fe200078e00ff */
[----:B------:R-:W-:Y:S02]  /*0a30*/  SHF.L.U32 R177, R24, 0x10, RZ ;  /* 0x0000001018b17819 */ /* 0x000fe400000006ff */
[C---:B------:R-:W-:Y:S02]  /*0a40*/  PRMT R30, R10.reuse, 0x7632, R30 ;  /* 0x000076320a1e7816 */ /* 0x040fe4000000001e */
[----:B------:R-:W-:Y:S02]  /*0a50*/  SHF.L.U32 R197, R10, 0x10, RZ ;  /* 0x000000100ac57819 */ /* 0x000fe400000006ff */
[----:B------:R-:W-:-:S02]  /*0a60*/  PRMT R173, R154, 0x7632, R173 ;  /* 0x000076329aad7816 */ /* 0x000fc400000000ad */
[----:B------:R-:W-:Y:S02]  /*0a70*/  PRMT R24, R22, 0x7632, R24 ;  /* 0x0000763216187816 */ /* 0x000fe40000000018 */
[C---:B------:R-:W-:Y:S02]  /*0a80*/  PRMT R160, R9.reuse, 0x7632, R160 ;  /* 0x0000763209a07816 */ /* 0x040fe400000000a0 */
[----:B------:R-:W-:Y:S01]  /*0a90*/  SHF.L.U32 R199, R9, 0x10, RZ ;  /* 0x0000001009c77819 */ /* 0x000fe200000006ff */
[C---:B------:R-:W-:Y:S01]  /*0aa0*/  FADD.FTZ R9, -R164.reuse, R172 ;  /* 0x000000aca4097221 */ /* 0x040fe20000010100 */
[----:B------:R-:W-:Y:S02]  /*0ab0*/  PRMT R10, R13, 0x7632, R10 ;  /* 0x000076320d0a7816 */ /* 0x000fe4000000000a */
[----:B------:R-:W-:Y:S01]  /*0ac0*/  SHF.L.U32 R153, R153, 0x10, RZ ;  /* 0x0000001099997819 */ /* 0x000fe200000006ff */
[----:B------:R-:W-:Y:S01]  /*0ad0*/  FADD.FTZ R231, -R164, R155 ;  /* 0x0000009ba4e77221 */ /* 0x000fe20000010100 */
[----:B------:R-:W-:Y:S01]  /*0ae0*/  PRMT R22, R16, 0x7632, R22 ;  /* 0x0000763210167816 */ /* 0x000fe20000000016 */
[----:B------:R-:W-:Y:S01]  /*0af0*/  IMAD.U32 R14, R14, 0x10000, RZ ;  /* 0x000100000e0e7824 */ /* 0x000fe200078e00ff */
        /* <DEDUP_REMOVED lines=9> */
[----:B------:R-:W-:Y:S01]  /*0b90*/  SHF.L.U32 R11, R171, 0x10, RZ ;  /* 0x00000010ab0b7819 */ /* 0x000fe200000006ff */
[----:B------:R-:W-:Y:S01]  /*0ba0*/  IMAD.U32 R215, R13, 0x10000, RZ ;  /* 0x000100000dd77824 */ /* 0x000fe200078e00ff */
[----:B------:R-:W-:Y:S01]  /*0bb0*/  PRMT R2, R28, 0x7632, R2 ;  /* 0x000076321c027816 */ /* 0x000fe20000000002 */
[----:B------:R-:W-:Y:S01]  /*0bc0*/  FADD.FTZ R3, -R164, R170 ;  /* 0x000000aaa4037221 */ /* 0x000fe20000010100 */
[----:B------:R-:W-:Y:S02]  /*0bd0*/  SHF.L.U32 R167, R28, 0x10, RZ ;  /* 0x000000101ca77819 */ /* 0x000fe400000006ff */
[----:B------:R-:W-:Y:S01]  /*0be0*/  SHF.L.U32 R185, R15, 0x10, RZ ;  /* 0x000000100fb97819 */ /* 0x000fe200000006ff */
[----:B------:R-:W-:Y:S01]  /*0bf0*/  IMAD.U32 R15, R175, 0x10000, RZ ;  /* 0x00010000af0f7824 */ /* 0x000fe200078e00ff */
[----:B------:R-:W-:Y:S01]  /*0c00*/  SHF.L.U32 R166, R166, 0x10, RZ ;  /* 0x00000010a6a67819 */ /* 0x000fe200000006ff */
[----:B------:R-:W-:Y:S01]  /*0c10*/  FADD.FTZ R175, -R164, R153 ;  /* 0x00000099a4af7221 */ /* 0x000fe20000010100 */
[----:B------:R-:W-:-:S02]  /*0c20*/  SHF.L.U32 R10, R10, 0x10, RZ ;  /* 0x000000100a0a7819 */ /* 0x000fc400000006ff */
[C---:B0-----:R-:W-:Y:S02]  /*0c30*/  PRMT R168, R5.reuse, 0x7632, R168 ;  /* 0x0000763205a87816 */ /* 0x041fe400000000a8 */
[----:B------:R-:W-:Y:S01]  /*0c40*/  SHF.L.U32 R235, R5, 0x10, RZ ;  /* 0x0000001005eb7819 */ /* 0x000fe200000006ff */
[----:B------:R-:W-:Y:S01]  /*0c50*/  FMUL.FTZ R5, R204, R9 ;  /* 0x00000009cc057220 */ /* 0x000fe20000410000 */
[C---:B------:R-:W-:Y:S01]  /*0c60*/  PRMT R28, R31.reuse, 0x7632, R28 ;  /* 0x000076321f1c7816 */ /* 0x040fe2000000001c */
[----:B------:R-:W-:Y:S01]  /*0c70*/  IMAD.U32 R31, R31, 0x10000, RZ ;  /* 0x000100001f1f7824 */ /* 0x000fe200078e00ff */
[----:B------:R-:W-:Y:S01]  /*0c80*/  SHF.L.U32 R181, R26, 0x10, RZ ;  /* 0x000000101ab57819 */ /* 0x000fe200000006ff */
[----:B------:R-:W-:Y:S01]  /*0c90*/  IMAD.U32 R179, R25, 0x10000, RZ ;  /* 0x0001000019b37824 */ /* 0x000fe200078e00ff */
[----:B------:R-:W-:Y:S01]  /*0ca0*/  SHF.L.U32 R13, R173, 0x10, RZ ;  /* 0x00000010ad0d7819 */ /* 0x000fe200000006ff */
[----:B------:R-:W-:Y:S01]  /*0cb0*/  FADD.FTZ R153, -R164, R14 ;  /* 0x0000000ea4997221 */ /* 0x000fe20000010100 */
[----:B------:R-:W-:Y:S01]  /*0cc0*/  SHF.L.U32 R12, R12, 0x10, RZ ;  /* 0x000000100c0c7819 */ /* 0x000fe200000006ff */
[----:B------:R-:W-:Y:S01]  /*0cd0*/  FMUL.FTZ R9, R204, R231 ;  /* 0x000000e7cc097220 */ /* 0x000fe20000410000 */
[----:B------:R-:W-:Y:S01]  /*0ce0*/  SHF.L.U32 R227, R27, 0x10, RZ ;  /* 0x000000101be37819 */ /* 0x000fe200000006ff */
[----:B------:R-:W-:Y:S01]  /*0cf0*/  IMAD.U32 R219, R19, 0x10000, RZ ;  /* 0x0001000013db7824 */ /* 0x000fe200078e00ff */
[----:B------:R-:W-:Y:S01]  /*0d00*/  SHF.L.U32 R221, R17, 0x10, RZ ;  /* 0x0000001011dd7819 */ /* 0x000fe200000006ff */
[----:B------:R-:W-:Y:S01]  /*0d10*/  FADD.FTZ R11, -R164, R11 ;  /* 0x0000000ba40b7221 */ /* 0x000fe20000010100 */
[----:B------:R-:W-:Y:S01]  /*0d20*/  SHF.L.U32 R169, R176, 0x10, RZ ;  /* 0x00000010b0a97819 */ /* 0x000fe200000006ff */
[----:B------:R-:W-:Y:S01]  /*0d30*/  IMAD.U32 R16, R16, 0x10000, RZ ;  /* 0x0001000010107824 */ /* 0x000fe200078e00ff */
[----:B------:R-:W-:Y:S01]  /*0d40*/  SHF.L.U32 R171, R178, 0x10, RZ ;  /* 0x00000010b2ab7819 */ /* 0x000fe200000006ff */
[----:B------:R-:W-:Y:S01]  /*0d50*/  FADD.FTZ R223, -R164, R223 ;  /* 0x000000dfa4df7221 */ /* 0x000fe20000010100 */
[----:B------:R-:W-:-:S02]  /*0d60*/  SHF.L.U32 R173, R180, 0x10, RZ ;  /* 0x00000010b4ad7819 */ /* 0x000fc400000006ff */
[----:B------:R-:W-:Y:S02]  /*0d70*/  SHF.L.U32 R22, R22, 0x10, RZ ;  /* 0x0000001016167819 */ /* 0x000fe400000006ff */
[----:B------:R-:W-:Y:S02]  /*0d80*/  SHF.L.U32 R156, R156, 0x10, RZ ;  /* 0x000000109c9c7819 */ /* 0x000fe400000006ff */
[----:B------:R-:W-:Y:S02]  /*0d90*/  SHF.L.U32 R18, R18, 0x10, RZ ;  /* 0x0000001012127819 */ /* 0x000fe400000006ff */
[----:B------:R-:W-:Y:S01]  /*0da0*/  SHF.L.U32 R8, R8, 0x10, RZ ;  /* 0x0000001008087819 */ /* 0x000fe200000006ff */
[----:B------:R-:W-:Y:S01]  /*0db0*/  FADD.FTZ R17, -R164, R166 ;  /* 0x000000a6a4117221 */ /* 0x000fe20000010100 */
[----:B------:R-:W-:Y:S01]  /*0dc0*/  SHF.L.U32 R14, R2, 0x10, RZ ;  /* 0x00000010020e7819 */ /* 0x000fe200000006ff */
[----:B------:R-:W-:Y:S01]  /*0dd0*/  FMUL.FTZ R3, R204, R3 ;  /* 0x00000003cc037220 */ /* 0x000fe20000410000 */
[----:B------:R-:W-:Y:S01]  /*0de0*/  PRMT R26, R20, 0x7632, R26 ;  /* 0x00007632141a7816 */ /* 0x000fe2000000001a */
[----:B------:R-:W-:Y:S01]  /*0df0*/  FMUL.FTZ R2, R76, R167 ;  /* 0x000000a74c027220 */ /* 0x000fe20000410000 */
[----:B------:R-:W-:Y:S01]  /*0e00*/  SHF.L.U32 R27, R20, 0x10, RZ ;  /* 0x00000010141b7819 */ /* 0x000fe200000006ff */
[C---:B------:R-:W-:Y:S01]  /*0e10*/  FADD.FTZ R157, -R164.reuse, R10 ;  /* 0x0000000aa49d7221 */ /* 0x040fe20000010100 */
[C---:B------:R-:W-:Y:S01]  /*0e20*/  PRMT R20, R21.reuse, 0x7632, R20 ;  /* 0x0000763215147816 */ /* 0x040fe20000000014 */
[C---:B------:R-:W-:Y:S01]  /*0e30*/  FADD.FTZ R19, -R164.reuse, R177 ;  /* 0x000000b1a4137221 */ /* 0x040fe20000010100 */
[----:B------:R-:W-:Y:S01]  /*0e40*/  SHF.L.U32 R25, R21, 0x10, RZ ;  /* 0x0000001015197819 */ /* 0x000fe200000006ff */
[C---:B------:R-:W-:Y:S01]  /*0e50*/  FADD.FTZ R21, -R164.reuse, R179 ;  /* 0x000000b3a4157221 */ /* 0x040fe20000010100 */
[C---:B------:R-:W-:Y:S01]  /*0e60*/  PRMT R158, R23.reuse, 0x7632, R158 ;  /* 0x00007632179e7816 */ /* 0x040fe2000000009e */
[C---:B------:R-:W-:Y:S01]  /*0e70*/  FADD.FTZ R155, -R164.reuse, R12 ;  /* 0x0000000ca49b7221 */ /* 0x040fe20000010100 */
[----:B------:R-:W-:Y:S01]  /*0e80*/  SHF.L.U32 R201, R23, 0x10, RZ ;  /* 0x0000001017c97819 */ /* 0x000fe200000006ff */
        /* <DEDUP_REMOVED lines=23> */
[C---:B------:R-:W-:Y:S01]  /*1000*/  FMUL.FTZ R12, R204.reuse, R11 ;  /* 0x0000000bcc0c7220 */ /* 0x040fe20000410000 */
[----:B------:R-:W-:Y:S01]  /*1010*/  FMUL.FTZ R31, R204, R223 ;  /* 0x000000dfcc1f7220 */ /* 0x000fe20000410000 */
[----:B------:R-:W-:Y:S01]  /*1020*/  PRMT R166, R4, 0x7632, R166 ;  /* 0x0000763204a67816 */ /* 0x000fe200000000a6 */
[----:B------:R-:W-:Y:S01]  /*1030*/  FADD.FTZ R140, R140, R167 ;  /* 0x000000a78c8c7221 */ /* 0x000fe20000010000 */
[----:B------:R-:W-:Y:S01]  /*1040*/  FFMA.FTZ R80, R3, R167, R80 ;  /* 0x000000a703507223 */ /* 0x000fe20000010050 */
[----:B------:R-:W-:Y:S01]  /*1050*/  FMUL.FTZ R8, R204, R17 ;  /* 0x00000011cc087220 */ /* 0x000fe20000410000 */
[----:B------:R-:W-:Y:S01]  /*1060*/  FMUL.FTZ R11, R77, R14 ;  /* 0x0000000e4d0b7220 */ /* 0x000fe20000410000 */
[----:B------:R-:W-:Y:S01]  /*1070*/  FADD.FTZ R164, RZ, R2 ;  /* 0x00000002ffa47221 */ /* 0x000fe20000010000 */
[----:B------:R-:W-:Y:S01]  /*1080*/  FFMA.FTZ R167, R3, R2, RZ ;  /* 0x0000000203a77223 */ /* 0x000fe200000100ff */
[----:B------:R-:W-:Y:S01]  /*1090*/  IMAD.U32 R152, R152, 0x10000, RZ ;  /* 0x0001000098987824 */ /* 0x000fe200078e00ff */
[----:B------:R-:W-:Y:S01]  /*10a0*/  SHF.L.U32 R182, R30, 0x10, RZ ;  /* 0x000000101eb67819 */ /* 0x000fe200000006ff */
[----:B------:R-:W-:Y:S01]  /*10b0*/  FADD.FTZ R120, R120, R197 ;  /* 0x000000c578787221 */ /* 0x000fe20000010000 */
[----:B------:R-:W-:Y:S01]  /*10c0*/  SHF.L.U32 R233, R4, 0x10, RZ ;  /* 0x0000001004e97819 */ /* 0x000fe200000006ff */
[-C--:B------:R-:W-:Y:S01]  /*10d0*/  FFMA.FTZ R100, R31, R197.reuse, R100 ;  /* 0x000000c51f647223 */ /* 0x080fe20000010064 */
[----:B------:R-:W-:Y:S01]  /*10e0*/  FMUL.FTZ R30, R56, R197 ;  /* 0x000000c5381e7220 */ /* 0x000fe20000410000 */
[----:B------:R-:W-:Y:S01]  /*10f0*/  SHF.L.U32 R184, R154, 0x10, RZ ;  /* 0x000000109ab87819 */ /* 0x000fe200000006ff */
[----:B------:R-:W-:Y:S01]  /*1100*/  FMUL.FTZ R4, R78, R163 ;  /* 0x000000a34e047220 */ /* 0x000fe20000410000 */
[----:B------:R-:W-:Y:S01]  /*1110*/  FADD.FTZ R141, R141, R14 ;  /* 0x0000000e8d8d7221 */ /* 0x000fe20000010000 */
[----:B------:R-:W-:Y:S01]  /*1120*/  FFMA.FTZ R81, R8, R14, R81 ;  /* 0x0000000e08517223 */ /* 0x000fe20000010051 */
[----:B------:R-:W-:Y:S01]  /*1130*/  SHF.L.U32 R154, R166, 0x10, RZ ;  /* 0x00000010a69a7819 */ /* 0x000fe200000006ff */
[----:B------:R-:W-:Y:S01]  /*1140*/  FADD.FTZ R197, R164, R11 ;  /* 0x0000000ba4c57221 */ /* 0x000fe20000010000 */
[----:B------:R-:W-:Y:S01]  /*1150*/  SHF.L.U32 R28, R28, 0x10, RZ ;  /* 0x000000101c1c7819 */ /* 0x000fe200000006ff */
[----:B------:R-:W-:Y:S01]  /*1160*/  FMUL.FTZ R14, R204, R13 ;  /* 0x0000000dcc0e7220 */ /* 0x000fe20000410000 */
[----:B------:R-:W-:Y:S01]  /*1170*/  FFMA.FTZ R166, R8, R11, R167 ;  /* 0x0000000b08a67223 */ /* 0x000fe200000100a7 */
[----:B------:R-:W-:Y:S01]  /*1180*/  SHF.L.U32 R18, R29, 0x10, RZ ;  /* 0x000000101d127819 */ /* 0x000fe200000006ff */
[----:B------:R-:W-:Y:S01]  /*1190*/  FADD.FTZ R143, R143, R152 ;  /* 0x000000988f8f7221 */ /* 0x000fe20000010000 */
[-C--:B------:R-:W-:Y:S01]  /*11a0*/  FFMA.FTZ R83, R12, R152.reuse, R83 ;  /* 0x000000980c537223 */ /* 0x080fe20000010053 */
[----:B------:R-:W-:Y:S01]  /*11b0*/  FMUL.FTZ R13, R79, R152 ;  /* 0x000000984f0d7220 */ /* 0x000fe20000410000 */
[C---:B------:R-:W-:Y:S01]  /*11c0*/  FMUL.FTZ R16, R204.reuse, R15 ;  /* 0x0000000fcc107220 */ /* 0x040fe20000410000 */
[----:B------:R-:W-:Y:S01]  /*11d0*/  FMUL.FTZ R29, R204, R221 ;  /* 0x000000ddcc1d7220 */ /* 0x000fe20000410000 */
[----:B------:R-:W-:-:S02]  /*11e0*/  IMAD.U32 R152, R168, 0x10000, RZ ;  /* 0x00010000a8987824 */ /* 0x000fc400078e00ff */
[----:B------:R-:W-:Y:S01]  /*11f0*/  FADD.FTZ R168, R197, R4 ;  /* 0x00000004c5a87221 */ /* 0x000fe20000010000 */
[----:B------:R-:W-:Y:S01]  /*1200*/  FFMA.FTZ R197, R5, R4, R166 ;  /* 0x0000000405c57223 */ /* 0x000fe200000100a6 */
[----:B------:R-:W-:Y:S01]  /*1210*/  FADD.FTZ R139, R139, R28 ;  /* 0x0000001c8b8b7221 */ /* 0x000fe20000010000 */
[-C--:B------:R-:W-:Y:S01]  /*1220*/  FFMA.FTZ R87, R16, R28.reuse, R87 ;  /* 0x0000001c10577223 */ /* 0x080fe20000010057 */
[----:B------:R-:W-:Y:S01]  /*1230*/  FMUL.FTZ R17, R75, R28 ;  /* 0x0000001c4b117220 */ /* 0x000fe20000410000 */
[----:B------:R-:W-:Y:S01]  /*1240*/  PRMT R198, R6, 0x7632, R198 ;  /* 0x0000763206c67816 */ /* 0x000fe200000000c6 */
[----:B------:R-:W-:Y:S01]  /*1250*/  FADD.FTZ R126, R126, R199 ;  /* 0x000000c77e7e7221 */ /* 0x000fe20000010000 */
[----:B------:R-:W-:Y:S01]  /*1260*/  SHF.L.U32 R207, R6, 0x10, RZ ;  /* 0x0000001006cf7819 */ /* 0x000fe200000006ff */
[-C--:B------:R-:W-:Y:S01]  /*1270*/  FFMA.FTZ R98, R29, R199.reuse, R98 ;  /* 0x000000c71d627223 */ /* 0x080fe20000010062 */
[----:B------:R-:W-:Y:S01]  /*1280*/  FMUL.FTZ R28, R62, R199 ;  /* 0x000000c73e1c7220 */ /* 0x000fe20000410000 */
[C---:B------:R-:W-:Y:S01]  /*1290*/  PRMT R156, R7.reuse, 0x7632, R156 ;  /* 0x00007632079c7816 */ /* 0x040fe2000000009c */
[----:B------:R-:W-:Y:S01]  /*12a0*/  FMUL.FTZ R6, R72, R161 ;  /* 0x000000a148067220 */ /* 0x000fe20000410000 */
[----:B------:R-:W-:Y:S01]  /*12b0*/  SHF.L.U32 R159, R7, 0x10, RZ ;  /* 0x00000010079f7819 */ /* 0x000fe200000006ff */
[----:B------:R-:W-:Y:S01]  /*12c0*/  FADD.FTZ R199, R168, R13 ;  /* 0x0000000da8c77221 */ /* 0x000fe20000010000 */
[----:B------:R-:W-:Y:S01]  /*12d0*/  FMUL.FTZ R7, R204, R229 ;  /* 0x000000e5cc077220 */ /* 0x000fe20000410000 */
[----:B------:R-:W-:Y:S01]  /*12e0*/  FFMA.FTZ R166, R12, R13, R197 ;  /* 0x0000000d0ca67223 */ /* 0x000fe200000100c5 */
[----:B------:R-:W-:Y:S01]  /*12f0*/  FMUL.FTZ R15, R73, R18 ;  /* 0x00000012490f7220 */ /* 0x000fe20000410000 */
[----:B------:R-:W-:-:S02]  /*1300*/  FADD.FTZ R168, R199, R6 ;  /* 0x00000006c7a87221 */ /* 0x000fc40000010000 */
[----:B------:R-:W-:Y:S02]  /*1310*/  FFMA.FTZ R197, R7, R6, R166 ;  /* 0x0000000607c57223 */ /* 0x000fe400000100a6 */
[----:B------:R-:W-:Y:S02]  /*1320*/  FADD.FTZ R199, R168, R15 ;  /* 0x0000000fa8c77221 */ /* 0x000fe40000010000 */
[----:B------:R-:W-:Y:S01]  /*1330*/  FFMA.FTZ R170, R14, R15, R197 ;  /* 0x0000000f0eaa7223 */ /* 0x000fe200000100c5 */
[----:B------:R-:W-:Y:S01]  /*1340*/  FMUL.FTZ R168, R204, R169 ;  /* 0x000000a9cca87220 */ /* 0x000fe20000410000 */
[----:B------:R-:W-:Y:S02]  /*1350*/  FADD.FTZ R172, R199, R10 ;  /* 0x0000000ac7ac7221 */ /* 0x000fe40000010000 */
[----:B------:R-:W-:Y:S01]  /*1360*/  FFMA.FTZ R169, R9, R10, R170 ;  /* 0x0000000a09a97223 */ /* 0x000fe200000100aa */
        /* <DEDUP_REMOVED lines=17> */
[----:B------:R-:W-:Y:S01]  /*1480*/  FFMA.FTZ R174, R168, R169, R171 ;  /* 0x000000a9a8ae7223 */ /* 0x000fe200000100ab */
[----:B------:R-:W-:Y:S01]  /*1490*/  FADD.FTZ R135, R135, R180 ;  /* 0x000000b487877221 */ /* 0x000fe20000010000 */
[-C--:B------:R-:W-:Y:S01]  /*14a0*/  FFMA.FTZ R91, R170, R180.reuse, R91 ;  /* 0x000000b4aa5b7223 */ /* 0x080fe2000001005b */
        /* <DEDUP_REMOVED lines=15> */
[----:B------:R-:W-:-:S02]  /*15a0*/  IMAD.U32 R176, R158, 0x10000, RZ ;  /* 0x000100009eb07824 */ /* 0x000fc400078e00ff */
        /* <DEDUP_REMOVED lines=25> */
[----:B------:R-:W-:-:S02]  /*1740*/  SHF.L.U32 R158, R160, 0x10, RZ ;  /* 0x00000010a09e7819 */ /* 0x000fc400000006ff */
[----:B------:R-:W-:Y:S01]  /*1750*/  FADD.FTZ R197, R180, R177 ;  /* 0x000000b1b4c57221 */ /* 0x000fe20000010000 */
[----:B------:R-:W-:Y:S01]  /*1760*/  FFMA.FTZ R194, R176, R177, R179 ;  /* 0x000000b1b0c27223 */ /* 0x000fe200000100b3 */
[----:B------:R-:W-:Y:S01]  /*1770*/  FMUL.FTZ R180, R204, R181 ;  /* 0x000000b5ccb47220 */ /* 0x000fe20000410000 */
[----:B------:R-:W-:Y:S01]  /*1780*/  FADD.FTZ R127, R127, R158 ;  /* 0x0000009e7f7f7221 */ /* 0x000fe20000010000 */
[-C--:B------:R-:W-:Y:S01]  /*1790*/  FFMA.FTZ R99, R178, R158.reuse, R99 ;  /* 0x0000009eb2637223 */ /* 0x080fe20000010063 */
[----:B------:R-:W-:Y:S01]  /*17a0*/  FMUL.FTZ R179, R63, R158 ;  /* 0x0000009e3fb37220 */ /* 0x000fe20000410000 */
[----:B------:R-:W-:Y:S01]  /*17b0*/  FADD.FTZ R158, R197, R28 ;  /* 0x0000001cc59e7221 */ /* 0x000fe20000010000 */
[----:B------:R-:W-:-:S03]  /*17c0*/  FFMA.FTZ R181, R29, R28, R194 ;  /* 0x0000001c1db57223 */ /* 0x000fc600000100c2 */
[----:B------:R-:W-:Y:S01]  /*17d0*/  FADD.FTZ R197, R158, R179 ;  /* 0x000000b39ec57221 */ /* 0x000fe20000010000 */
[----:B------:R-:W-:Y:S01]  /*17e0*/  FFMA.FTZ R158, R178, R179, R181 ;  /* 0x000000b3b29e7223 */ /* 0x000fe200000100b5 */
[----:B------:R-:W-:Y:S01]  /*17f0*/  FADD.FTZ R121, R121, R182 ;  /* 0x000000b679797221 */ /* 0x000fe20000010000 */
[-C--:B------:R-:W-:Y:S01]  /*1800*/  FFMA.FTZ R101, R180, R182.reuse, R101 ;  /* 0x000000b6b4657223 */ /* 0x080fe20000010065 */
        /* <DEDUP_REMOVED lines=10> */
[----:B------:R-:W-:Y:S01]  /*18b0*/  FMUL.FTZ R183, R59, R184 ;  /* 0x000000b83bb77220 */ /* 0x000fe20000410000 */
[----:B------:R-:W-:Y:S01]  /*18c0*/  FADD.FTZ R194, R197, R160 ;  /* 0x000000a0c5c27221 */ /* 0x000fe20000010000 */
[----:B------:R-:W-:Y:S01]  /*18d0*/  FADD.FTZ R123, R123, R184 ;  /* 0x000000b87b7b7221 */ /* 0x000fe20000010000 */
[----:B------:R-:W-:Y:S01]  /*18e0*/  FFMA.FTZ R197, R161, R160, R158 ;  /* 0x000000a0a1c57223 */ /* 0x000fe2000001009e */
        /* <DEDUP_REMOVED lines=64> */
.L_x_3845:
[----:B-----5:R-:W-:Y:S01]  /*1cf0*/  ISETP.GE.AND P2, PT, R206, 0x1, PT ;  /* 0x00000001ce00780c */ /* 0x020fe20003f46270 */
[----:B------:R-:W-:Y:S01]  /*1d00*/  HFMA2 R193, -RZ, RZ, 0, 0 ;  /* 0x00000000ffc17431 */ /* 0x000fe200000001ff */
[----:B------:R-:W-:Y:S01]  /*1d10*/  MOV R205, UR7 ;  /* 0x0000000700cd7c02 */ /* 0x000fe20008000f00 */
[----:B------:R-:W-:Y:S01]  /*1d20*/  IMAD.MOV.U32 R157, RZ, RZ, RZ ;  /* 0x000000ffff9d7224 */ /* 0x000fe200078e00ff */
[----:B------:R-:W-:-:S04]  /*1d30*/  ISETP.NE.U32.AND P0, PT, RZ, UR6, PT ;  /* 0x00000006ff007c0c */ /* 0x000fc8000bf05070 */
[----:B------:R-:W-:-:S05]  /*1d40*/  ISETP.NE.AND.EX P0, PT, R205, RZ, PT, P0 ;  /* 0x000000ffcd00720c */ /* 0x000fca0003f05300 */
[----:B------:R-:W1:Y:S01]  /*1d50*/  @P2 LDC R153, c[0x0][0x388] ;  /* 0x0000e200ff992b82 */ /* 0x000e620000000800 */
[----:B------:R-:W-:-:S05]  /*1d60*/  @P2 IADD3 R152, PT, PT, R206, -0x1, RZ ;  /* 0xffffffffce982810 */ /* 0x000fca0007ffe0ff */
[----:B-1----:R-:W-:-:S05]  /*1d70*/  @P2 IMAD R152, R152, R153, RZ ;  /* 0x0000009998982224 */ /* 0x002fca00078e02ff */
[----:B------:R-:W-:-:S04]  /*1d80*/  @P2 SHF.R.S32.HI R153, RZ, 0x1f, R152 ;  /* 0x0000001fff992819 */ /* 0x000fc80000011498 */
[----:B------:R-:W-:Y:S02]  /*1d90*/  @P2 LEA.HI R152, R153, R152, RZ, 0x3 ;  /* 0x0000009899982211 */ /* 0x000fe400078f18ff */
[----:B------:R-:W-:Y:S02]  /*1da0*/  MOV R153, RZ ;  /* 0x000000ff00997202 */ /* 0x000fe40000000f00 */
[----:B------:R-:W-:Y:S01]  /*1db0*/  @P2 LEA.HI.SX32 R193, R152, R201, 0x1d ;  /* 0x000000c998c12211 */ /* 0x000fe200078feaff */
[----:B------:R-:W-:Y:S06]  /*1dc0*/  @P0 BRA `(.L_x_3847) ;  /* 0x0000000000340947 */ /* 0x000fec0003800000 */
[----:B------:R-:W1:Y:S01]  /*1dd0*/  LDC.64 R186, c[0x0][0x3b0] ;  /* 0x0000ec00ffba7b82 */ /* 0x000e620000000a00 */
[C---:B------:R-:W-:Y:S02]  /*1de0*/  IADD3 R191, PT, PT, R193.reuse, 0x80, RZ ;  /* 0x00000080c1bf7810 */ /* 0x040fe40007ffe0ff */
[C---:B------:R-:W-:Y:S02]  /*1df0*/  IADD3 R189, PT, PT, R193.reuse, 0x100, RZ ;  /* 0x00000100c1bd7810 */ /* 0x040fe40007ffe0ff */
[C---:B------:R-:W-:Y:S01]  /*1e00*/  IADD3 R155, PT, PT, R193.reuse, 0x180, RZ ;  /* 0x00000180c19b7810 */ /* 0x040fe20007ffe0ff */
        /* <DEDUP_REMOVED lines=9> */
.L_x_3847:
[----:B------:R-:W1:Y:S01]  /*1ea0*/  LDC.64 R186, c[0x0][0x3b0] ;  /* 0x0000ec00ffba7b82 */ /* 0x000e620000000a00 */
[----:B------:R-:W-:Y:S01]  /*1eb0*/  IMAD R34, R0, UR15, RZ ;  /* 0x0000000f00227c24 */ /* 0x000fe2000f8e02ff */
[C---:B------:R-:W-:Y:S01]  /*1ec0*/  IADD3 R191, PT, PT, R193.reuse, 0x80, RZ ;  /* 0x00000080c1bf7810 */ /* 0x040fe20007ffe0ff */
[C---:B------:R-:W-:Y:S01]  /*1ed0*/  VIADD R189, R193.reuse, 0x100 ;  /* 0x00000100c1bd7836 */ /* 0x040fe20000000000 */
[----:B------:R-:W-:Y:S02]  /*1ee0*/  IADD3 R39, PT, PT, R193, 0x180, RZ ;  /* 0x00000180c1277810 */ /* 0x000fe40007ffe0ff */
[----:B------:R-:W-:Y:S02]  /*1ef0*/  SHF.R.S32.HI R35, RZ, 0x1f, R34 ;  /* 0x0000001fff237819 */ /* 0x000fe40000011422 */
[----:B------:R-:W2:Y:S02]  /*1f00*/  LDC.64 R32, c[0x0][0x438] ;  /* 0x00010e00ff207b82 */ /* 0x000ea40000000a00 */
[----:B------:R-:W-:-:S04]  /*1f10*/  LEA.HI R34, R35, R34, RZ, 0x3 ;  /* 0x0000002223227211 */ /* 0x000fc800078f18ff */
[----:B------:R-:W-:-:S04]  /*1f20*/  LEA.HI.SX32 R45, R34, R201, 0x1d ;  /* 0x000000c9222d7211 */ /* 0x000fc800078feaff */
[C---:B------:R-:W-:Y:S02]  /*1f30*/  IADD3 R41, PT, PT, R45.reuse, 0x80, RZ ;  /* 0x000000802d297810 */ /* 0x040fe40007ffe0ff */
[C---:B------:R-:W-:Y:S02]  /*1f40*/  IADD3 R37, PT, PT, R45.reuse, 0x100, RZ ;  /* 0x000001002d257810 */ /* 0x040fe40007ffe0ff */
[----:B------:R-:W-:Y:S01]  /*1f50*/  IADD3 R35, PT, PT, R45, 0x180, RZ ;  /* 0x000001802d237810 */ /* 0x000fe20007ffe0ff */
[----:B-1----:R-:W-:-:S04]  /*1f60*/  IMAD.WIDE.U32 R192, R193, 0x8, R186 ;  /* 0x00000008c1c07825 */ /* 0x002fc800078e00ba */
[--C-:B------:R-:W-:Y:S02]  /*1f70*/  IMAD.WIDE.U32 R190, R191, 0x8, R186.reuse ;  /* 0x00000008bfbe7825 */ /* 0x100fe400078e00ba */
[----:B------:R-:W5:Y:S02]  /*1f80*/  LDG.E.64 R192, desc[UR12][R192.64] ;  /* 0x0000000cc0c07981 */ /* 0x000f64000c1e1b00 */
[----:B------:R-:W-:Y:S02]  /*1f90*/  IMAD.WIDE.U32 R188, R189, 0x8, R186 ;  /* 0x00000008bdbc7825 */ /* 0x000fe400078e00ba */
[----:B------:R-:W5:Y:S02]  /*1fa0*/  LDG.E.64 R190, desc[UR12][R190.64] ;  /* 0x0000000cbebe7981 */ /* 0x000f64000c1e1b00 */
[--C-:B--2---:R-:W-:Y:S02]  /*1fb0*/  IMAD.WIDE.U32 R44, R45, 0x10, R32.reuse ;  /* 0x000000102d2c7825 */ /* 0x104fe400078e0020 */
[----:B------:R-:W5:Y:S02]  /*1fc0*/  LDG.E.64 R188, desc[UR12][R188.64] ;  /* 0x0000000cbcbc7981 */ /* 0x000f64000c1e1b00 */
[----:B------:R-:W-:-:S02]  /*1fd0*/  IMAD.WIDE.U32 R40, R41, 0x10, R32 ;  /* 0x0000001029287825 */ /* 0x000fc400078e0020 */
[----:B------:R-:W5:Y:S02]  /*1fe0*/  LDG.E.128 R44, desc[UR12][R44.64] ;  /* 0x0000000c2c2c7981 */ /* 0x000f64000c1e1d00 */
[----:B------:R-:W-:Y:S02]  /*1ff0*/  IMAD.WIDE.U32 R36, R37, 0x10, R32 ;  /* 0x0000001025247825 */ /* 0x000fe400078e0020 */
[----:B------:R-:W5:Y:S02]  /*2000*/  LDG.E.128 R40, desc[UR12][R40.64] ;  /* 0x0000000c28287981 */ /* 0x000f64000c1e1d00 */
[----:B------:R-:W-:Y:S02]  /*2010*/  IMAD.WIDE.U32 R186, R39, 0x8, R186 ;  /* 0x0000000827ba7825 */ /* 0x000fe400078e00ba */
[----:B------:R-:W5:Y:S02]  /*2020*/  LDG.E.128 R36, desc[UR12][R36.64] ;  /* 0x0000000c24247981 */ /* 0x000f64000c1e1d00 */
[----:B------:R-:W-:-:S02]  /*2030*/  IMAD.WIDE.U32 R32, R35, 0x10, R32 ;  /* 0x0000001023207825 */ /* 0x000fc400078e0020 */
[----:B------:R-:W5:Y:S04]  /*2040*/  LDG.E.64 R186, desc[UR12][R186.64] ;  /* 0x0000000cbaba7981 */ /* 0x000f68000c1e1b00 */
[----:B------:R-:W5:Y:S02]  /*2050*/  LDG.E.128 R32, desc[UR12][R32.64] ;  /* 0x0000000c20207981 */ /* 0x000f64000c1e1d00 */
.L_x_3846:
[----:B------:R-:W1:Y:S01]  /*2060*/  SHFL.DOWN PT, R152, R157, 0x10, 0x1f ;  /* 0x0a001f009d987f89 */ /* 0x000e6200000e0000 */
[----:B------:R-:W-:Y:S03]  /*2070*/  BSSY.RECONVERGENT B0, `(.L_x_3848) ;  /* 0x000001f000007945 */ /* 0x000fe60003800200 */
[----:B------:R-:W2:Y:S01]  /*2080*/  SHFL.DOWN PT, R154, R153, 0x10, 0x1f ;  /* 0x0a001f00999a7f89 */ /* 0x000ea200000e0000 */
[----:B------:R-:W3:Y:S01]  /*2090*/  S2R R201, SR_TID.X ;  /* 0x0000000000c97919 */ /* 0x000ee20000002100 */
[----:B-1----:R-:W-:Y:S01]  /*20a0*/  FADD.FTZ R152, R152, R157 ;  /* 0x0000009d98987221 */ /* 0x002fe20000010000 */
[----:B--2---:R-:W-:-:S04]  /*20b0*/  FADD.FTZ R154, R154, R153 ;  /* 0x000000999a9a7221 */ /* 0x004fc80000010000 */
[----:B------:R-:W1:Y:S04]  /*20c0*/  SHFL.DOWN PT, R155, R152, 0x8, 0x1f ;  /* 0x09001f00989b7f89 */ /* 0x000e6800000e0000 */
[----:B------:R-:W2:Y:S01]  /*20d0*/  SHFL.DOWN PT, R159, R154, 0x8, 0x1f ;  /* 0x09001f009a9f7f89 */ /* 0x000ea200000e0000 */
[----:B---3--:R-:W-:Y:S01]  /*20e0*/  LOP3.LUT P0, RZ, R201, 0x1f, RZ, 0xc0, !PT ;  /* 0x0000001fc9ff7812 */ /* 0x008fe2000780c0ff */
[----:B-1----:R-:W-:Y:S01]  /*20f0*/  FADD.FTZ R155, R152, R155 ;  /* 0x0000009b989b7221 */ /* 0x002fe20000010000 */
[----:B--2---:R-:W-:-:S04]  /*2100*/  FADD.FTZ R159, R154, R159 ;  /* 0x0000009f9a9f7221 */ /* 0x004fc80000010000 */
[----:B------:R-:W1:Y:S04]  /*2110*/  SHFL.DOWN PT, R156, R155, 0x4, 0x1f ;  /* 0x08801f009b9c7f89 */ /* 0x000e6800000e0000 */
[----:B------:R-:W2:Y:S01]  /*2120*/  SHFL.DOWN PT, R158, R159, 0x4, 0x1f ;  /* 0x08801f009f9e7f89 */ /* 0x000ea200000e0000 */
        /* <DEDUP_REMOVED lines=19> */
.L_x_3849:
[----:B------:R-:W-:Y:S05]  /*2260*/  BSYNC.RECONVERGENT B0 ;  /* 0x0000000000007941 */ /* 0x000fea0003800200 */
.L_x_3848:
[----:B------:R-:W2:Y:S08]  /*2270*/  S2UR UR5, SR_CgaCtaId ;  /* 0x00000000000579c3 */ /* 0x000eb00000008800 */
[----:B------:R-:W-:Y:S01]  /*2280*/  BAR.SYNC.DEFER_BLOCKING 0x0 ;  /* 0x0000000000007b1d */ /* 0x000fe20000010000 */
[----:B------:R-:W-:Y:S02]  /*2290*/  ISETP.NE.U32.AND P0, PT, RZ, UR6, PT ;  /* 0x00000006ff007c0c */ /* 0x000fe4000bf05070 */
[----:B------:R-:W-:-:S02]  /*22a0*/  @P2 IADD3 R206, PT, PT, R206, -0x1, RZ ;  /* 0xffffffffcece2810 */ /* 0x000fc40007ffe0ff */
[----:B------:R-:W-:Y:S01]  /*22b0*/  ISETP.NE.AND.EX P0, PT, R205, RZ, PT, P0 ;  /* 0x000000ffcd00720c */ /* 0x000fe20003f05300 */
[----:B------:R-:W-:Y:S02]  /*22c0*/  UMOV UR4, 0x400 ;  /* 0x0000040000047882 */ /* 0x000fe40000000000 */
[----:B------:R-:W3:Y:S01]  /*22d0*/  LDC R209, c[0x0][0x388] ;  /* 0x0000e200ffd17b82 */ /* 0x000ee20000000800 */
[----:B------:R-:W-:Y:S01]  /*22e0*/  ISETP.NE.AND P3, PT, RZ, UR11, PT ;  /* 0x0000000bff007c0c */ /* 0x000fe2000bf65270 */
[----:B--2---:R-:W-:-:S04]  /*22f0*/  ULEA UR4, UR5, UR4, 0x18 ;  /* 0x0000000405047291 */ /* 0x004fc8000f8ec0ff */
[----:B------:R-:W-:Y:S02]  /*2300*/  UIADD3 UR5, UPT, UPT, UR4, 0x4020, URZ ;  /* 0x0000402004057890 */ /* 0x000fe4000fffe0ff */
[----:B------:R-:W-:Y:S02]  /*2310*/  @!UP1 UIADD3 UR5, UPT, UPT, UR4, 0x4000, URZ ;  /* 0x0000400004059890 */ /* 0x000fe4000fffe0ff */
[----:B------:R-:W-:Y:S01]  /*2320*/  UIADD3 UR10, UPT, UPT, UR4, 0x4030, URZ ;  /* 0x00004030040a7890 */ /* 0x000fe2000fffe0ff */
[----:B---3--:R-:W-:Y:S01]  /*2330*/  @P2 IMAD R206, R206, R209, RZ ;  /* 0x000000d1cece2224 */ /* 0x008fe200078e02ff */
[----:B------:R-:W-:-:S05]  /*2340*/  @!UP1 UIADD3 UR10, UPT, UPT, UR4, 0x4010, URZ ;  /* 0x00004010040a9890 */ /* 0x000fca000fffe0ff */
[----:B-1----:R-:W1:Y:S04]  /*2350*/  LDS.128 R152, [UR5] ;  /* 0x00000005ff987984 */ /* 0x002e680008000c00 */
[----:B------:R-:W2:Y:S01]  /*2360*/  LDS.128 R156, [UR10] ;  /* 0x0000000aff9c7984 */ /* 0x000ea20008000c00 */
[----:B-1----:R-:W-:Y:S01]  /*2370*/  FADD.FTZ R207, RZ, R152 ;  /* 0x00000098ffcf7221 */ /* 0x002fe20000010000 */
[----:B------:R-:W-:Y:S01]  /*2380*/  FADD.FTZ R152, RZ, R153 ;  /* 0x00000099ff987221 */ /* 0x000fe20000010000 */
[----:B------:R-:W-:Y:S02]  /*2390*/  IMAD R153, R0, R209, RZ ;  /* 0x000000d100997224 */ /* 0x000fe400078e02ff */
[----:B------:R-:W-:Y:S01]  /*23a0*/  FADD.FTZ R207, R154, R207 ;  /* 0x000000cf9acf7221 */ /* 0x000fe20000010000 */
[----:B------:R-:W-:Y:S01]  /*23b0*/  FADD.FTZ R152, R155, R152 ;  /* 0x000000989b987221 */ /* 0x000fe20000010000 */
[----:B------:R-:W-:-:S02]  /*23c0*/  @P2 SHF.R.S32.HI R155, RZ, 0x1f, R206 ;  /* 0x0000001fff9b2819 */ /* 0x000fc400000114ce */
[----:B--2---:R-:W-:Y:S01]  /*23d0*/  FADD.FTZ R207, R207, R156 ;  /* 0x0000009ccfcf7221 */ /* 0x004fe20000010000 */
[----:B------:R-:W-:Y:S01]  /*23e0*/  FADD.FTZ R152, R152, R157 ;  /* 0x0000009d98987221 */ /* 0x000fe20000010000 */
[----:B------:R-:W-:Y:S02]  /*23f0*/  SHF.R.S32.HI R154, RZ, 0x1f, R153 ;  /* 0x0000001fff9a7819 */ /* 0x000fe40000011499 */
[----:B------:R-:W-:Y:S01]  /*2400*/  FADD.FTZ R157, R158, R207 ;  /* 0x000000cf9e9d7221 */ /* 0x000fe20000010000 */
[----:B------:R-:W-:Y:S01]  /*2410*/  FADD.FTZ R152, R159, R152 ;  /* 0x000000989f987221 */ /* 0x000fe20000010000 */
[----:B------:R-:W-:Y:S01]  /*2420*/  LEA.HI R154, R154, R153, RZ, 0x3 ;  /* 0x000000999a9a7211 */ /* 0x000fe200078f18ff */
[----:B------:R-:W-:Y:S02]  /*2430*/  IMAD.MOV.U32 R159, RZ, RZ, RZ ;  /* 0x000000ffff9f7224 */ /* 0x000fe400078e00ff */
[----:B------:R-:W-:Y:S01]  /*2440*/  FMUL.FTZ R157, R157, UR14 ;  /* 0x0000000e9d9d7c20 */ /* 0x000fe20008410000 */
[----:B------:R-:W-:Y:S01]  /*2450*/  @P2 LEA.HI R206, R155, R206, RZ, 0x3 ;  /* 0x000000ce9bce2211 */ /* 0x000fe200078f18ff */
[----:B------:R-:W-:Y:S01]  /*2460*/  FMUL.FTZ R156, R152, UR14 ;  /* 0x0000000e989c7c20 */ /* 0x000fe20008410000 */
[----:B------:R-:W-:-:S02]  /*2470*/  LEA.HI.SX32 R207, R154, R201, 0x1d ;  /* 0x000000c99acf7211 */ /* 0x000fc400078feaff */
[----:B------:R-:W-:Y:S02]  /*2480*/  @P2 LEA.HI.SX32 R159, R206, R201, 0x1d ;  /* 0x000000c9ce9f2211 */ /* 0x000fe400078feaff */
        /* <DEDUP_REMOVED lines=19> */
.L_x_3852:
        /* <DEDUP_REMOVED lines=12> */
.L_x_3853:
        /* <DEDUP_REMOVED lines=12> */
.L_x_3854:
        /* <DEDUP_REMOVED lines=12> */
.L_x_3855:
        /* <DEDUP_REMOVED lines=12> */
.L_x_3856:
        /* <DEDUP_REMOVED lines=12> */
.L_x_3857:
        /* <DEDUP_REMOVED lines=12> */
.L_x_3858:
        /* <DEDUP_REMOVED lines=14> */
.L_x_3851:
        /* <DEDUP_REMOVED lines=17> */
.L_x_3860:
        /* <DEDUP_REMOVED lines=10> */
.L_x_3861:
        /* <DEDUP_REMOVED lines=9> */
.L_x_3862:
        /* <DEDUP_REMOVED lines=24> */
.L_x_3863:
        /* <DEDUP_REMOVED lines=12> */
.L_x_3864:
[----:B------:R-:W-:Y:S05]  /*2fa0*/  @!P2 BRA `(.L_x_3865) ;  /* 0x000000000018a947 */ /* 0x000fea0003800000 */
[----:B------:R-:W-:Y:S01]  /*2fb0*/  FMUL.FTZ R149, R153, UR17 ;  /* 0x0000001199957c20 */ /* 0x000fe20008410000 */
[----:B-----5:R-:W-:-:S03]  /*2fc0*/  LOP3.LUT P0, RZ, R193, 0xff00, RZ, 0xc0, !PT ;  /* 0x0000ff00c1ff7812 */ /* 0x020fc6000780c0ff */
[----:B------:R-:W-:-:S05]  /*2fd0*/  FMUL.FTZ R149, R149, UR16 ;  /* 0x0000001095957c20 */ /* 0x000fca0008410000 */
[----:B------:R-:W-:-:S04]  /*2fe0*/  FSEL R149, R149, RZ, P0 ;  /* 0x000000ff95957208 */ /* 0x000fc80000000000 */
[----:B------:R-:W-:-:S04]  /*2ff0*/  F2FP.BF16.F32.PACK_AB R149, RZ, R149 ;  /* 0x00000095ff95723e */ /* 0x000fc800000010ff */
[----:B------:R-:W-:-:S07]  /*3000*/  PRMT R146, R146, 0x5410, R149 ;  /* 0x0000541092927816 */ /* 0x000fce0000000095 */
.L_x_3865:
[----:B------:R-:W-:Y:S05]  /*3010*/  @!P2 BRA `(.L_x_3866) ;  /* 0x000000000018a947 */ /* 0x000fea0003800000 */
[----:B------:R-:W-:Y:S01]  /*3020*/  FMUL.FTZ R149, R155, UR17 ;  /* 0x000000119b957c20 */ /* 0x000fe20008410000 */
[----:B-----5:R-:W-:-:S03]  /*3030*/  LOP3.LUT P0, RZ, R193, 0xff0000, RZ, 0xc0, !PT ;  /* 0x00ff0000c1ff7812 */ /* 0x020fc6000780c0ff */
[----:B------:R-:W-:-:S05]  /*3040*/  FMUL.FTZ R149, R149, UR16 ;  /* 0x0000001095957c20 */ /* 0x000fca0008410000 */
[----:B------:R-:W-:-:S04]  /*3050*/  FSEL R149, R149, RZ, P0 ;  /* 0x000000ff95957208 */ /* 0x000fc80000000000 */
[----:B------:R-:W-:-:S04]  /*3060*/  F2FP.BF16.F32.PACK_AB R149, RZ, R149 ;  /* 0x00000095ff95723e */ /* 0x000fc800000010ff */
[----:B------:R-:W-:-:S07]  /*3070*/  PRMT R147, R149, 0x7610, R147 ;  /* 0x0000761095937816 */ /* 0x000fce0000000093 */
.L_x_3866:
        /* <DEDUP_REMOVED lines=13> */
.L_x_3850:
        /* <DEDUP_REMOVED lines=17> */
.L_x_3868:
        /* <DEDUP_REMOVED lines=12> */
.L_x_3869:
        /* <DEDUP_REMOVED lines=11> */
.L_x_3870:
        /* <DEDUP_REMOVED lines=12> */
.L_x_3871:
        /* <DEDUP_REMOVED lines=11> */
.L_x_3872:
        /* <DEDUP_REMOVED lines=12> */
.L_x_3873:
        /* <DEDUP_REMOVED lines=11> */
.L_x_3874:
        /* <DEDUP_REMOVED lines=14> */
.L_x_3867:
        /* <DEDUP_REMOVED lines=13> */
[-C--:B------:R-:W-:Y:S01]  /*3860*/  @P0 FFMA.FTZ R213, R7, R156.reuse, R157 ;  /* 0x0000009c07d50223 */ /* 0x080fe2000001009d */
[----:B------:R-:W-:Y:S01]  /*3870*/  @P0 FADD.FTZ R149, R4, -R149 ;  /* 0x8000009504950221 */ /* 0x000fe20000010000 */
[----:B------:R-:W-:Y:S01]  /*3880*/  @P0 FFMA.FTZ R152, R14, R156, R157 ;  /* 0x0000009c0e980223 */ /* 0x000fe2000001009d */
[----:B------:R-:W-:Y:S01]  /*3890*/  @P0 FADD.FTZ R148, R13, -R148 ;  /* 0x800000940d940221 */ /* 0x000fe20000010000 */
[----:B------:R-:W-:Y:S01]  /*38a0*/  @P0 FFMA.FTZ R151, R204, R150, R151 ;  /* 0x00000096cc970223 */ /* 0x000fe20000010097 */
[----:B------:R-:W-:Y:S01]  /*38b0*/  SHF.L.U32 R209, R46, 0x10, RZ ;  /* 0x000000102ed17819 */ /* 0x000fe200000006ff */
[----:B------:R-:W-:Y:S01]  /*38c0*/  @P0 FADD.FTZ R150, R6, -R213 ;  /* 0x800000d506960221 */ /* 0x000fe20000010000 */
[C---:B------:R-:W-:Y:S01]  /*38d0*/  @P0 FFMA.FTZ R153, R204.reuse, R149, R153 ;  /* 0x00000095cc990223 */ /* 0x040fe20000010099 */
[----:B------:R-:W-:Y:S01]  /*38e0*/  @P0 FADD.FTZ R152, R15, -R152 ;  /* 0x800000980f980221 */ /* 0x000fe20000010000 */
[----:B------:R-:W-:Y:S01]  /*38f0*/  @P0 FFMA.FTZ R155, R204, R148, R155 ;  /* 0x00000094cc9b0223 */ /* 0x000fe2000001009b */
[-CC-:B------:R-:W-:Y:S01]  /*3900*/  @P0 FFMA.FTZ R149, R9, R156.reuse, R157.reuse ;  /* 0x0000009c09950223 */ /* 0x180fe2000001009d */
[C---:B------:R-:W-:Y:S01]  /*3910*/  PRMT R148, R47.reuse, 0x7632, R148 ;  /* 0x000076322f947816 */ /* 0x040fe20000000094 */
        /* <DEDUP_REMOVED lines=20> */
.L_x_3875:
[----:B------:R-:W-:Y:S05]  /*3a60*/  @!P2 BRA `(.L_x_3876) ;  /* 0x000000000018a947 */ /* 0x000fea0003800000 */
[----:B------:R-:W-:Y:S01]  /*3a70*/  FMUL.FTZ R148, R151, UR17 ;  /* 0x0000001197947c20 */ /* 0x000fe20008410000 */
[----:B------:R-:W-:-:S03]  /*3a80*/  LOP3.LUT P0, RZ, R192, 0xff00, RZ, 0xc0, !PT ;  /* 0x0000ff00c0ff7812 */ /* 0x000fc6000780c0ff */
[----:B------:R-:W-:-:S05]  /*3a90*/  FMUL.FTZ R148, R148, UR16 ;  /* 0x0000001094947c20 */ /* 0x000fca0008410000 */
[----:B------:R-:W-:-:S04]  /*3aa0*/  FSEL R148, R148, RZ, P0 ;  /* 0x000000ff94947208 */ /* 0x000fc80000000000 */
[----:B------:R-:W-:-:S04]  /*3ab0*/  F2FP.BF16.F32.PACK_AB R148, RZ, R148 ;  /* 0x00000094ff94723e */ /* 0x000fc800000010ff */
[----:B------:R-:W-:-:S07]  /*3ac0*/  PRMT R144, R144, 0x5410, R148 ;  /* 0x0000541090907816 */ /* 0x000fce0000000094 */
.L_x_3876:
[----:B------:R-:W-:Y:S05]  /*3ad0*/  @!P2 BRA `(.L_x_3877) ;  /* 0x000000000018a947 */ /* 0x000fea0003800000 */
[----:B------:R-:W-:Y:S01]  /*3ae0*/  FMUL.FTZ R148, R153, UR17 ;  /* 0x0000001199947c20 */ /* 0x000fe20008410000 */
[----:B------:R-:W-:-:S03]  /*3af0*/  LOP3.LUT P0, RZ, R192, 0xff0000, RZ, 0xc0, !PT ;  /* 0x00ff0000c0ff7812 */ /* 0x000fc6000780c0ff */
[----:B------:R-:W-:-:S05]  /*3b00*/  FMUL.FTZ R148, R148, UR16 ;  /* 0x0000001094947c20 */ /* 0x000fca0008410000 */
[----:B------:R-:W-:-:S04]  /*3b10*/  FSEL R148, R148, RZ, P0 ;  /* 0x000000ff94947208 */ /* 0x000fc80000000000 */
[----:B------:R-:W-:-:S04]  /*3b20*/  F2FP.BF16.F32.PACK_AB R148, RZ, R148 ;  /* 0x00000094ff94723e */ /* 0x000fc800000010ff */
[----:B------:R-:W-:-:S07]  /*3b30*/  PRMT R145, R148, 0x7610, R145 ;  /* 0x0000761094917816 */ /* 0x000fce0000000091 */
.L_x_3877:
[----:B------:R-:W-:Y:S05]  /*3b40*/  @!P2 BRA `(.L_x_3878) ;  /* 0x000000000018a947 */ /* 0x000fea0003800000 */
[----:B------:R-:W-:Y:S01]  /*3b50*/  FMUL.FTZ R148, R155, UR17 ;  /* 0x000000119b947c20 */ /* 0x000fe20008410000 */
[----:B------:R-:W-:-:S03]  /*3b60*/  LOP3.LUT P0, RZ, R192, 0xff000000, RZ, 0xc0, !PT ;  /* 0xff000000c0ff7812 */ /* 0x000fc6000780c0ff */
[----:B------:R-:W-:-:S05]  /*3b70*/  FMUL.FTZ R148, R148, UR16 ;  /* 0x0000001094947c20 */ /* 0x000fca0008410000 */
[----:B------:R-:W-:-:S04]  /*3b80*/  FSEL R148, R148, RZ, P0 ;  /* 0x000000ff94947208 */ /* 0x000fc80000000000 */
[----:B------:R-:W-:-:S04]  /*3b90*/  F2FP.BF16.F32.PACK_AB R148, RZ, R148 ;  /* 0x00000094ff94723e */ /* 0x000fc800000010ff */
[----:B------:R-:W-:-:S07]  /*3ba0*/  PRMT R145, R145, 0x5410, R148 ;  /* 0x0000541091917816 */ /* 0x000fce0000000094 */
.L_x_3878:
[----:B------:R-:W-:Y:S05]  /*3bb0*/  @!P2 BRA `(.L_x_3879) ;  /* 0x000000000018a947 */ /* 0x000fea0003800000 */
[----:B------:R-:W-:Y:S01]  /*3bc0*/  FMUL.FTZ R209, R209, UR17 ;  /* 0x00000011d1d17c20 */ /* 0x000fe20008410000 */
[----:B------:R-:W-:-:S03]  /*3bd0*/  LOP3.LUT P0, RZ, R193, 0xff, RZ, 0xc0, !PT ;  /* 0x000000ffc1ff7812 */ /* 0x000fc6000780c0ff */
[----:B------:R-:W-:-:S05]  /*3be0*/  FMUL.FTZ R209, R209, UR16 ;  /* 0x00000010d1d17c20 */ /* 0x000fca0008410000 */
[----:B------:R-:W-:-:S04]  /*3bf0*/  FSEL R209, R209, RZ, P0 ;  /* 0x000000ffd1d17208 */ /* 0x000fc80000000000 */
[----:B------:R-:W-:-:S04]  /*3c00*/  F2FP.BF16.F32.PACK_AB R209, RZ, R209 ;  /* 0x000000d1ffd1723e */ /* 0x000fc800000010ff */
[----:B------:R-:W-:-:S07]  /*3c10*/  PRMT R146, R209, 0x7610, R146 ;  /* 0x00007610d1927816 */ /* 0x000fce0000000092 */
.L_x_3879:
[----:B------:R-:W-:Y:S05]  /*3c20*/  @!P2 BRA `(.L_x_3880) ;  /* 0x000000000018a947 */ /* 0x000fea0003800000 */
[----:B------:R-:W-:Y:S01]  /*3c30*/  FMUL.FTZ R148, R211, UR17 ;  /* 0x00000011d3947c20 */ /* 0x000fe20008410000 */
[----:B------:R-:W-:-:S03]  /*3c40*/  LOP3.LUT P0, RZ, R193, 0xff00, RZ, 0xc0, !PT ;  /* 0x0000ff00c1ff7812 */ /* 0x000fc6000780c0ff */
[----:B------:R-:W-:-:S05]  /*3c50*/  FMUL.FTZ R148, R148, UR16 ;  /* 0x0000001094947c20 */ /* 0x000fca0008410000 */
[----:B------:R-:W-:-:S04]  /*3c60*/  FSEL R148, R148, RZ, P0 ;  /* 0x000000ff94947208 */ /* 0x000fc80000000000 */
[----:B------:R-:W-:-:S04]  /*3c70*/  F2FP.BF16.F32.PACK_AB R148, RZ, R148 ;  /* 0x00000094ff94723e */ /* 0x000fc800000010ff */
[----:B------:R-:W-:-:S07]  /*3c80*/  PRMT R146, R146, 0x5410, R148 ;  /* 0x0000541092927816 */ /* 0x000fce0000000094 */
.L_x_3880:
        /* <DEDUP_REMOVED lines=13> */
.L_x_3881:
        /* <DEDUP_REMOVED lines=11> */
.L_x_3859:
[----:B------:R-:W-:Y:S01]  /*3e10*/  ISETP.NE.U32.AND P0, PT, RZ, UR4, PT ;  /* 0x00000004ff007c0c */ /* 0x000fe2000bf05070 */
[----:B------:R-:W1:Y:S01]  /*3e20*/  @P2 LDC.64 R152, c[0x0][0x468] ;  /* 0x00011a00ff982b82 */ /* 0x000e620000000a00 */
[----:B------:R-:W-:Y:S02]  /*3e30*/  ISETP.NE.U32.AND P1, PT, RZ, UR6, PT ;  /* 0x00000006ff007c0c */ /* 0x000fe4000bf25070 */
[----:B------:R-:W-:Y:S02]  /*3e40*/  ISETP.NE.AND.EX P0, PT, RZ, UR5, PT, P0 ;  /* 0x00000005ff007c0c */ /* 0x000fe4000bf05300 */
[----:B------:R-:W-:-:S11]  /*3e50*/  ISETP.NE.AND.EX P1, PT, R205, RZ, PT, P1 ;  /* 0x000000ffcd00720c */ /* 0x000fd60003f25310 */
[----:B------:R-:W2:Y:S01]  /*3e60*/  @P0 LDC.64 R154, c[0x0][0x478] ;  /* 0x00011e00ff9a0b82 */ /* 0x000ea20000000a00 */
[----:B-1----:R-:W-:-:S04]  /*3e70*/  @P2 IMAD.WIDE.U32 R152, R159, 0x10, R152 ;  /* 0x000000109f982825 */ /* 0x002fc800078e0098 */
[----:B--2---:R-:W-:-:S05]  /*3e80*/  @P0 IMAD.WIDE.U32 R154, R207, 0x10, R154 ;  /* 0x00000010cf9a0825 */ /* 0x004fca00078e009a */
[----:B------:R1:W-:Y:S04]  /*3e90*/  @P0 STG.E.128 desc[UR12][R154.64], R148 ;  /* 0x000000949a000986 */ /* 0x0003e8000c101d0c */
[----:B------:R1:W-:Y:S01]  /*3ea0*/  @P2 STG.E.128 desc[UR12][R152.64], R144 ;  /* 0x0000009098002986 */ /* 0x0003e2000c101d0c */
[----:B------:R-:W-:Y:S05]  /*3eb0*/  @!P1 BRA `(.L_x_3882) ;  /* 0x0000000c001c9947 */ /* 0x000fea0003800000 */
[----:B------:R-:W-:Y:S05]  /*3ec0*/  @!P0 BRA `(.L_x_3883) ;  /* 0x00000004009c8947 */ /* 0x000fea0003800000 */
[----:B------:R-:W-:Y:S01]  /*3ed0*/  ISETP.GT.AND P3, PT, R203, RZ, PT ;  /* 0x000000ffcb00720c */ /* 0x000fe20003f64270 */
[C---:B-1---5:R-:W-:Y:S01]  /*3ee0*/  IMAD.U32 R155, R41.reuse, 0x10000, RZ ;  /* 0x00010000299b7824 */ /* 0x062fe200078e00ff */
[----:B------:R-:W-:Y:S02]  /*3ef0*/  PRMT R148, R40, 0x7632, R148 ;  /* 0x0000763228947816 */ /* 0x000fe40000000094 */
[----:B------:R-:W-:Y:S02]  /*3f00*/  PRMT R150, R41, 0x7632, R150 ;  /* 0x0000763229967816 */ /* 0x000fe40000000096 */
[----:B------:R-:W-:Y:S02]  /*3f10*/  SHF.L.U32 R153, R148, 0x10, RZ ;  /* 0x0000001094997819 */ /* 0x000fe400000006ff */
[----:B------:R-:W-:Y:S02]  /*3f20*/  SHF.L.U32 R205, R150, 0x10, RZ ;  /* 0x0000001096cd7819 */ /* 0x000fe400000006ff */
        /* <DEDUP_REMOVED lines=42> */
.L_x_3884:
[----:B------:R-:W-:Y:S05]  /*41d0*/  @!P2 BRA `(.L_x_3885) ;  /* 0x000000000018a947 */ /* 0x000fea0003800000 */
[----:B------:R-:W-:Y:S01]  /*41e0*/  FMUL.FTZ R153, R153, UR17 ;  /* 0x0000001199997c20 */ /* 0x000fe20008410000 */
[----:B------:R-:W-:-:S03]  /*41f0*/  LOP3.LUT P3, RZ, R190, 0xff00, RZ, 0xc0, !PT ;  /* 0x0000ff00beff7812 */ /* 0x000fc6000786c0ff */
[----:B------:R-:W-:-:S05]  /*4200*/  FMUL.FTZ R153, R153, UR16 ;  /* 0x0000001099997c20 */ /* 0x000fca0008410000 */
[----:B------:R-:W-:-:S04]  /*4210*/  FSEL R153, R153, RZ, P3 ;  /* 0x000000ff99997208 */ /* 0x000fc80001800000 */
[----:B------:R-:W-:-:S04]  /*4220*/  F2FP.BF16.F32.PACK_AB R153, RZ, R153 ;  /* 0x00000099ff99723e */ /* 0x000fc800000010ff */
[----:B------:R-:W-:-:S07]  /*4230*/  PRMT R144, R144, 0x5410, R153 ;  /* 0x0000541090907816 */ /* 0x000fce0000000099 */
.L_x_3885:
[----:B------:R-:W-:Y:S05]  /*4240*/  @!P2 BRA `(.L_x_3886) ;  /* 0x000000000018a947 */ /* 0x000fea0003800000 */
[----:B------:R-:W-:Y:S01]  /*4250*/  FMUL.FTZ R155, R155, UR17 ;  /* 0x000000119b9b7c20 */ /* 0x000fe20008410000 */
[----:B------:R-:W-:-:S03]  /*4260*/  LOP3.LUT P3, RZ, R190, 0xff0000, RZ, 0xc0, !PT ;  /* 0x00ff0000beff7812 */ /* 0x000fc6000786c0ff */
[----:B------:R-:W-:-:S05]  /*4270*/  FMUL.FTZ R155, R155, UR16 ;  /* 0x000000109b9b7c20 */ /* 0x000fca0008410000 */
[----:B------:R-:W-:-:S04]  /*4280*/  FSEL R155, R155, RZ, P3 ;  /* 0x000000ff9b9b7208 */ /* 0x000fc80001800000 */
[----:B------:R-:W-:-:S04]  /*4290*/  F2FP.BF16.F32.PACK_AB R155, RZ, R155 ;  /* 0x0000009bff9b723e */ /* 0x000fc800000010ff */
[----:B------:R-:W-:-:S07]  /*42a0*/  PRMT R145, R155, 0x7610, R145 ;  /* 0x000076109b917816 */ /* 0x000fce0000000091 */
.L_x_3886:
[----:B------:R-:W-:Y:S05]  /*42b0*/  @!P2 BRA `(.L_x_3887) ;  /* 0x000000000018a947 */ /* 0x000fea0003800000 */
[----:B------:R-:W-:Y:S01]  /*42c0*/  FMUL.FTZ R205, R205, UR17 ;  /* 0x00000011cdcd7c20 */ /* 0x000fe20008410000 */
[----:B------:R-:W-:-:S03]  /*42d0*/  LOP3.LUT P3, RZ, R190, 0xff000000, RZ, 0xc0, !PT ;  /* 0xff000000beff7812 */ /* 0x000fc6000786c0ff */
[----:B------:R-:W-:-:S05]  /*42e0*/  FMUL.FTZ R205, R205, UR16 ;  /* 0x00000010cdcd7c20 */ /* 0x000fca0008410000 */
[----:B------:R-:W-:-:S04]  /*42f0*/  FSEL R205, R205, RZ, P3 ;  /* 0x000000ffcdcd7208 */ /* 0x000fc80001800000 */
[----:B------:R-:W-:-:S04]  /*4300*/  F2FP.BF16.F32.PACK_AB R205, RZ, R205 ;  /* 0x000000cdffcd723e */ /* 0x000fc800000010ff */
[----:B------:R-:W-:-:S07]  /*4310*/  PRMT R145, R145, 0x5410, R205 ;  /* 0x0000541091917816 */ /* 0x000fce00000000cd */
.L_x_3887:
[----:B------:R-:W-:Y:S05]  /*4320*/  @!P2 BRA `(.L_x_3888) ;  /* 0x000000000018a947 */ /* 0x000fea0003800000 */
[----:B------:R-:W-:Y:S01]  /*4330*/  FMUL.FTZ R148, R151, UR17 ;  /* 0x0000001197947c20 */ /* 0x000fe20008410000 */
[----:B------:R-:W-:-:S03]  /*4340*/  LOP3.LUT P3, RZ, R191, 0xff, RZ, 0xc0, !PT ;  /* 0x000000ffbfff7812 */ /* 0x000fc6000786c0ff */
[----:B------:R-:W-:-:S05]  /*4350*/  FMUL.FTZ R148, R148, UR16 ;  /* 0x0000001094947c20 */ /* 0x000fca0008410000 */
[----:B------:R-:W-:-:S04]  /*4360*/  FSEL R148, R148, RZ, P3 ;  /* 0x000000ff94947208 */ /* 0x000fc80001800000 */
[----:B------:R-:W-:-:S04]  /*4370*/  F2FP.BF16.F32.PACK_AB R148, RZ, R148 ;  /* 0x00000094ff94723e */ /* 0x000fc800000010ff */
[----:B------:R-:W-:-:S07]  /*4380*/  PRMT R146, R148, 0x7610, R146 ;  /* 0x0000761094927816 */ /* 0x000fce0000000092 */
.L_x_3888:
[----:B------:R-:W-:Y:S05]  /*4390*/  @!P2 BRA `(.L_x_3889) ;  /* 0x000000000018a947 */ /* 0x000fea0003800000 */
[----:B------:R-:W-:Y:S01]  /*43a0*/  FMUL.FTZ R148, R150, UR17 ;  /* 0x0000001196947c20 */ /* 0x000fe20008410000 */
[----:B------:R-:W-:-:S03]  /*43b0*/  LOP3.LUT P3, RZ, R191, 0xff00, RZ, 0xc0, !PT ;  /* 0x0000ff00bfff7812 */ /* 0x000fc6000786c0ff */
[----:B------:R-:W-:-:S05]  /*43c0*/  FMUL.FTZ R148, R148, UR16 ;  /* 0x0000001094947c20 */ /* 0x000fca0008410000 */
[----:B------:R-:W-:-:S04]  /*43d0*/  FSEL R148, R148, RZ, P3 ;  /* 0x000000ff94947208 */ /* 0x000fc80001800000 */
[----:B------:R-:W-:-:S04]  /*43e0*/  F2FP.BF16.F32.PACK_AB R148, RZ, R148 ;  /* 0x00000094ff94723e */ /* 0x000fc800000010ff */
[----:B------:R-:W-:-:S07]  /*43f0*/  PRMT R146, R146, 0x5410, R148 ;  /* 0x0000541092927816 */ /* 0x000fce0000000094 */
.L_x_3889:
[----:B------:R-:W-:Y:S05]  /*4400*/  @!P2 BRA `(.L_x_3890) ;  /* 0x000000000018a947 */ /* 0x000fea0003800000 */
[----:B------:R-:W-:Y:S01]  /*4410*/  FMUL.FTZ R148, R211, UR17 ;  /* 0x00000011d3947c20 */ /* 0x000fe20008410000 */
[----:B------:R-:W-:-:S03]  /*4420*/  LOP3.LUT P3, RZ, R191, 0xff0000, RZ, 0xc0, !PT ;  /* 0x00ff0000bfff7812 */ /* 0x000fc6000786c0ff */
[----:B------:R-:W-:-:S05]  /*4430*/  FMUL.FTZ R148, R148, UR16 ;  /* 0x0000001094947c20 */ /* 0x000fca0008410000 */
[----:B------:R-:W-:-:S04]  /*4440*/  FSEL R148, R148, RZ, P3 ;  /* 0x000000ff94947208 */ /* 0x000fc80001800000 */
[----:B------:R-:W-:-:S04]  /*4450*/  F2FP.BF16.F32.PACK_AB R148, RZ, R148 ;  /* 0x00000094ff94723e */ /* 0x000fc800000010ff */
[----:B------:R-:W-:-:S07]  /*4460*/  PRMT R147, R148, 0x7610, R147 ;  /* 0x0000761094937816 */ /* 0x000fce0000000093 */
.L_x_3890:
        /* <DEDUP_REMOVED lines=13> */
.L_x_3883:
[----:B------:R-:W-:Y:S01]  /*4540*/  ISETP.GT.AND P3, PT, R203, RZ, PT ;  /* 0x000000ffcb00720c */ /* 0x000fe20003f64270 */
[----:B------:R-:W-:-:S12]  /*4550*/  @!P2 BRA `(.L_x_3892) ;  /* 0x000000000028a947 */ /* 0x000fd80003800000 */
[----:B-1----:R-:W-:Y:S01]  /*4560*/  @P3 FFMA.FTZ R155, R19, R156, R157 ;  /* 0x0000009c139b3223 */ /* 0x002fe2000001009d */
        /* <DEDUP_REMOVED lines=9> */
.L_x_3892:
[----:B------:R-:W-:Y:S05]  /*4600*/  @!P2 BRA `(.L_x_3893) ;  /* 0x00000000002ca947 */ /* 0x000fea0003800000 */
[----:B-1---5:R-:W-:Y:S01]  /*4610*/  PRMT R152, R40, 0x7632, R152 ;  /* 0x0000763228987816 */ /* 0x022fe20000000098 */
        /* <DEDUP_REMOVED lines=10> */
.L_x_3893:
[----:B------:R-:W-:Y:S05]  /*46c0*/  @!P2 BRA `(.L_x_3894) ;  /* 0x000000000028a947 */ /* 0x000fea0003800000 */
        /* <DEDUP_REMOVED lines=10> */
.L_x_3894:
        /* <DEDUP_REMOVED lines=12> */
.L_x_3895:
        /* <DEDUP_REMOVED lines=11> */
.L_x_3896:
[----:B------:R-:W-:Y:S05]  /*48e0*/  @!P2 BRA `(.L_x_3897) ;  /* 0x00000000002ca947 */ /* 0x000fea0003800000 */
[----:B-1---5:R-:W-:Y:S01]  /*48f0*/  PRMT R152, R42, 0x7632, R152 ;  /* 0x000076322a987816 */ /* 0x022fe20000000098 */
        /* <DEDUP_REMOVED lines=10> */
.L_x_3897:
        /* <DEDUP_REMOVED lines=11> */
.L_x_3898:
[----:B------:R-:W-:Y:S05]  /*4a50*/  @!P2 BRA `(.L_x_3891) ;  /* 0x0000000c0040a947 */ /* 0x000fea0003800000 */
[----:B-1---5:R-:W-:Y:S01]  /*4a60*/  PRMT R152, R43, 0x7632, R152 ;  /* 0x000076322b987816 */ /* 0x022fe20000000098 */
        /* <DEDUP_REMOVED lines=12> */
.L_x_3882:
[----:B------:R-:W-:Y:S05]  /*4b30*/  @!P0 BRA `(.L_x_3899) ;  /* 0x0000000400848947 */ /* 0x000fea0003800000 */
[-CC-:B-1----:R-:W-:Y:S01]  /*4b40*/  FFMA.FTZ R149, R19, R156.reuse, R157.reuse ;  /* 0x0000009c13957223 */ /* 0x182fe2000001009d */
        /* <DEDUP_REMOVED lines=17> */
.L_x_3900:
        /* <DEDUP_REMOVED lines=9> */
.L_x_3901:
        /* <DEDUP_REMOVED lines=24> */
.L_x_3902:
[----:B------:R-:W-:Y:S05]  /*4e70*/  @!P2 BRA `(.L_x_3903) ;  /* 0x000000000018a947 */ /* 0x000fea0003800000 */
[----:B------:R-:W-:Y:S01]  /*4e80*/  FMUL.FTZ R149, R153, UR17 ;  /* 0x0000001199957c20 */ /* 0x000fe20008410000 */
[----:B------:R-:W-:-:S03]  /*4e90*/  LOP3.LUT P4, RZ, R190, 0xff000000, RZ, 0xc0, !PT ;  /* 0xff000000beff7812 */ /* 0x000fc6000788c0ff */
[----:B------:R-:W-:-:S05]  /*4ea0*/  FMUL.FTZ R149, R149, UR16 ;  /* 0x0000001095957c20 */ /* 0x000fca0008410000 */
[----:B------:R-:W-:-:S04]  /*4eb0*/  FSEL R149, R149, RZ, P4 ;  /* 0x000000ff95957208 */ /* 0x000fc80002000000 */
[----:B------:R-:W-:-:S04]  /*4ec0*/  F2FP.BF16.F32.PACK_AB R149, RZ, R149 ;  /* 0x00000095ff95723e */ /* 0x000fc800000010ff */
[----:B------:R-:W-:-:S07]  /*4ed0*/  PRMT R145, R145, 0x5410, R149 ;  /* 0x0000541091917816 */ /* 0x000fce0000000095 */
.L_x_3903:
        /* <DEDUP_REMOVED lines=12> */
.L_x_3904:
[----:B------:R-:W-:Y:S05]  /*4fa0*/  @!P2 BRA `(.L_x_3905) ;  /* 0x000000000018a947 */ /* 0x000fea0003800000 */
[----:B------:R-:W-:Y:S01]  /*4fb0*/  FMUL.FTZ R150, R152, UR17 ;  /* 0x0000001198967c20 */ /* 0x000fe20008410000 */
[----:B------:R-:W-:-:S03]  /*4fc0*/  LOP3.LUT P4, RZ, R191, 0xff00, RZ, 0xc0, !PT ;  /* 0x0000ff00bfff7812 */ /* 0x000fc6000788c0ff */
[----:B------:R-:W-:-:S05]  /*4fd0*/  FMUL.FTZ R150, R150, UR16 ;  /* 0x0000001096967c20 */ /* 0x000fca0008410000 */
[----:B------:R-:W-:-:S04]  /*4fe0*/  FSEL R150, R150, RZ, P4 ;  /* 0x000000ff96967208 */ /* 0x000fc80002000000 */
[----:B------:R-:W-:-:S04]  /*4ff0*/  F2FP.BF16.F32.PACK_AB R150, RZ, R150 ;  /* 0x00000096ff96723e */ /* 0x000fc800000010ff */
[----:B------:R-:W-:-:S07]  /*5000*/  PRMT R146, R146, 0x5410, R150 ;  /* 0x0000541092927816 */ /* 0x000fce0000000096 */
.L_x_3905:
        /* <DEDUP_REMOVED lines=10> */
.L_x_3906:
        /* <DEDUP_REMOVED lines=10> */
.L_x_3899:
[----:B------:R-:W-:Y:S05]  /*5150*/  @!P2 BRA `(.L_x_3907) ;  /* 0x00000000002ca947 */ /* 0x000fea0003800000 */
[----:B-1----:R-:W-:Y:S01]  /*5160*/  FFMA.FTZ R153, R19, R156, R157 ;  /* 0x0000009c13997223 */ /* 0x002fe2000001009d */
        /* <DEDUP_REMOVED lines=10> */
.L_x_3907:
        /* <DEDUP_REMOVED lines=12> */
.L_x_3908:
        /* <DEDUP_REMOVED lines=12> */
.L_x_3909:
        /* <DEDUP_REMOVED lines=12> */
.L_x_3910:
        /* <DEDUP_REMOVED lines=12> */
.L_x_3911:
        /* <DEDUP_REMOVED lines=12> */
.L_x_3912:
        /* <DEDUP_REMOVED lines=12> */
.L_x_3913:
[----:B------:R-:W-:Y:S05]  /*5690*/  @!P2 BRA `(.L_x_3891) ;  /* 0x000000000030a947 */ /* 0x000fea0003800000 */
[----:B-1----:R-:W-:Y:S01]  /*56a0*/  FFMA.FTZ R152, R174, R156, R157 ;  /* 0x0000009cae987223 */ /* 0x002fe2000001009d */
        /* <DEDUP_REMOVED lines=11> */
.L_x_3891:
[----:B-1----:R-:W1:Y:S01]  /*5760*/  @P0 LDC.64 R154, c[0x0][0x478] ;  /* 0x00011e00ff9a0b82 */ /* 0x002e620000000a00 */
[----:B-----5:R-:W-:Y:S02]  /*5770*/  @P0 IADD3 R191, PT, PT, R207, 0x80, RZ ;  /* 0x00000080cfbf0810 */ /* 0x020fe40007ffe0ff */
[----:B------:R-:W-:-:S05]  /*5780*/  @P2 IADD3 R193, PT, PT, R159, 0x80, RZ ;  /* 0x000000809fc12810 */ /* 0x000fca0007ffe0ff */
[----:B------:R-:W2:Y:S01]  /*5790*/  @P2 LDC.64 R152, c[0x0][0x468] ;  /* 0x00011a00ff982b82 */ /* 0x000ea20000000a00 */
[----:B-1----:R-:W-:-:S05]  /*57a0*/  @P0 IMAD.WIDE.U32 R154, R191, 0x10, R154 ;  /* 0x00000010bf9a0825 */ /* 0x002fca00078e009a */
[----:B------:R1:W-:Y:S01]  /*57b0*/  @P0 STG.E.128 desc[UR12][R154.64], R148 ;  /* 0x000000949a000986 */ /* 0x0003e2000c101d0c */
[----:B--2---:R-:W-:-:S05]  /*57c0*/  @P2 IMAD.WIDE.U32 R152, R193, 0x10, R152 ;  /* 0x00000010c1982825 */ /* 0x004fca00078e0098 */
[----:B------:R1:W-:Y:S01]  /*57d0*/  @P2 STG.E.128 desc[UR12][R152.64], R144 ;  /* 0x0000009098002986 */ /* 0x0003e2000c101d0c */
[----:B------:R-:W-:Y:S05]  /*57e0*/  @!P1 BRA `(.L_x_3914) ;  /* 0x0000000c00149947 */ /* 0x000fea0003800000 */
[----:B------:R-:W-:Y:S05]  /*57f0*/  @!P0 BRA `(.L_x_3915) ;  /* 0x0000000400948947 */ /* 0x000fea0003800000 */
[----:B------:R-:W-:Y:S01]  /*5800*/  ISETP.GT.AND P3, PT, R203, RZ, PT ;  /* 0x000000ffcb00720c */ /* 0x000fe20003f64270 */
[C---:B-1----:R-:W-:Y:S01]  /*5810*/  IMAD.U32 R155, R37.reuse, 0x10000, RZ ;  /* 0x00010000259b7824 */ /* 0x042fe200078e00ff */
        /* <DEDUP_REMOVED lines=17> */
[----:B------:R-:W-:Y:S01]  /*5930*/  @P3 FFMA.FTZ R155, R204, R150, R155 ;  /* 0x00000096cc9b3223 */ /* 0x000fe2000001009b */
[----:B------:R-:W-:Y:S01]  /*5940*/  PRMT R149, R39, 0x7632, R149 ;  /* 0x0000763227957816 */ /* 0x000fe20000000095 */
[-CC-:B------:R-:W-:Y:S01]  /*5950*/  @P3 FFMA.FTZ R209, R161, R156.reuse, R157.reuse ;  /* 0x0000009ca1d13223 */ /* 0x180fe2000001009d */
[----:B------:R-:W-:Y:S01]  /*5960*/  SHF.L.U32 R150, R148, 0x10, RZ ;  /* 0x0000001094967819 */ /* 0x000fe200000006ff */
[-CC-:B------:R-:W-:Y:S01]  /*5970*/  @P3 FFMA.FTZ R148, R180, R156.reuse, R157.reuse ;  /* 0x0000009cb4943223 */ /* 0x180fe2000001009d */
[----:B------:R-:W-:Y:S01]  /*5980*/  @P3 FFMA.FTZ R158, R182, R156, R157 ;  /* 0x0000009cb69e3223 */ /* 0x000fe2000001009d */
[----:B------:R-:W-:-:S02]  /*5990*/  IMAD.U32 R154, R149, 0x10000, RZ ;  /* 0x00010000959a7824 */ /* 0x000fc400078e00ff */
        /* <DEDUP_REMOVED lines=21> */
.L_x_3916:
[----:B------:R-:W-:Y:S05]  /*5af0*/  @!P2 BRA `(.L_x_3917) ;  /* 0x000000000018a947 */ /* 0x000fea0003800000 */
[----:B------:R-:W-:Y:S01]  /*5b00*/  FMUL.FTZ R153, R153, UR17 ;  /* 0x0000001199997c20 */ /* 0x000fe20008410000 */
[----:B------:R-:W-:-:S03]  /*5b10*/  LOP3.LUT P3, RZ, R188, 0xff00, RZ, 0xc0, !PT ;  /* 0x0000ff00bcff7812 */ /* 0x000fc6000786c0ff */
[----:B------:R-:W-:-:S05]  /*5b20*/  FMUL.FTZ R153, R153, UR16 ;  /* 0x0000001099997c20 */ /* 0x000fca0008410000 */
[----:B------:R-:W-:-:S04]  /*5b30*/  FSEL R153, R153, RZ, P3 ;  /* 0x000000ff99997208 */ /* 0x000fc80001800000 */
[----:B------:R-:W-:-:S04]  /*5b40*/  F2FP.BF16.F32.PACK_AB R153, RZ, R153 ;  /* 0x00000099ff99723e */ /* 0x000fc800000010ff */
[----:B------:R-:W-:-:S07]  /*5b50*/  PRMT R144, R144, 0x5410, R153 ;  /* 0x0000541090907816 */ /* 0x000fce0000000099 */
.L_x_3917:
[----:B------:R-:W-:Y:S05]  /*5b60*/  @!P2 BRA `(.L_x_3918) ;  /* 0x000000000018a947 */ /* 0x000fea0003800000 */
[----:B------:R-:W-:Y:S01]  /*5b70*/  FMUL.FTZ R155, R155, UR17 ;  /* 0x000000119b9b7c20 */ /* 0x000fe20008410000 */
[----:B------:R-:W-:-:S03]  /*5b80*/  LOP3.LUT P3, RZ, R188, 0xff0000, RZ, 0xc0, !PT ;  /* 0x00ff0000bcff7812 */ /* 0x000fc6000786c0ff */
[----:B------:R-:W-:-:S05]  /*5b90*/  FMUL.FTZ R155, R155, UR16 ;  /* 0x000000109b9b7c20 */ /* 0x000fca0008410000 */
[----:B------:R-:W-:-:S04]  /*5ba0*/  FSEL R155, R155, RZ, P3 ;  /* 0x000000ff9b9b7208 */ /* 0x000fc80001800000 */
[----:B------:R-:W-:-:S04]  /*5bb0*/  F2FP.BF16.F32.PACK_AB R155, RZ, R155 ;  /* 0x0000009bff9b723e */ /* 0x000fc800000010ff */
[----:B------:R-:W-:-:S07]  /*5bc0*/  PRMT R145, R155, 0x7610, R145 ;  /* 0x000076109b917816 */ /* 0x000fce0000000091 */
.L_x_3918:
[----:B------:R-:W-:Y:S05]  /*5bd0*/  @!P2 BRA `(.L_x_3919) ;  /* 0x000000000018a947 */ /* 0x000fea0003800000 */
[----:B------:R-:W-:Y:S01]  /*5be0*/  FMUL.FTZ R152, R152, UR17 ;  /* 0x0000001198987c20 */ /* 0x000fe20008410000 */
[----:B------:R-:W-:-:S03]  /*5bf0*/  LOP3.LUT P3, RZ, R188, 0xff000000, RZ, 0xc0, !PT ;  /* 0xff000000bcff7812 */ /* 0x000fc6000786c0ff */
[----:B------:R-:W-:-:S05]  /*5c00*/  FMUL.FTZ R152, R152, UR16 ;  /* 0x0000001098987c20 */ /* 0x000fca0008410000 */
[----:B------:R-:W-:-:S04]  /*5c10*/  FSEL R152, R152, RZ, P3 ;  /* 0x000000ff98987208 */ /* 0x000fc80001800000 */
[----:B------:R-:W-:-:S04]  /*5c20*/  F2FP.BF16.F32.PACK_AB R152, RZ, R152 ;  /* 0x00000098ff98723e */ /* 0x000fc800000010ff */
[----:B------:R-:W-:-:S07]  /*5c30*/  PRMT R145, R145, 0x5410, R152 ;  /* 0x0000541091917816 */ /* 0x000fce0000000098 */
.L_x_3919:
[----:B------:R-:W-:Y:S05]  /*5c40*/  @!P2 BRA `(.L_x_3920) ;  /* 0x000000000018a947 */ /* 0x000fea0003800000 */
[----:B------:R-:W-:Y:S01]  /*5c50*/  FMUL.FTZ R148, R191, UR17 ;  /* 0x00000011bf947c20 */ /* 0x000fe20008410000 */
[----:B------:R-:W-:-:S03]  /*5c60*/  LOP3.LUT P3, RZ, R189, 0xff, RZ, 0xc0, !PT ;  /* 0x000000ffbdff7812 */ /* 0x000fc6000786c0ff */
[----:B------:R-:W-:-:S05]  /*5c70*/  FMUL.FTZ R148, R148, UR16 ;  /* 0x0000001094947c20 */ /* 0x000fca0008410000 */
[----:B------:R-:W-:-:S04]  /*5c80*/  FSEL R148, R148, RZ, P3 ;  /* 0x000000ff94947208 */ /* 0x000fc80001800000 */
[----:B------:R-:W-:-:S04]  /*5c90*/  F2FP.BF16.F32.PACK_AB R148, RZ, R148 ;  /* 0x00000094ff94723e */ /* 0x000fc800000010ff */
[----:B------:R-:W-:-:S07]  /*5ca0*/  PRMT R146, R148, 0x7610, R146 ;  /* 0x0000761094927816 */ /* 0x000fce0000000092 */
.L_x_3920:
[----:B------:R-:W-:Y:S05]  /*5cb0*/  @!P2 BRA `(.L_x_3921) ;  /* 0x000000000018a947 */ /* 0x000fea0003800000 */
[----:B------:R-:W-:Y:S01]  /*5cc0*/  FMUL.FTZ R148, R150, UR17 ;  /* 0x0000001196947c20 */ /* 0x000fe20008410000 */
[----:B------:R-:W-:-:S03]  /*5cd0*/  LOP3.LUT P3, RZ, R189, 0xff00, RZ, 0xc0, !PT ;  /* 0x0000ff00bdff7812 */ /* 0x000fc6000786c0ff */
[----:B------:R-:W-:-:S05]  /*5ce0*/  FMUL.FTZ R148, R148, UR16 ;  /* 0x0000001094947c20 */ /* 0x000fca0008410000 */
[----:B------:R-:W-:-:S04]  /*5cf0*/  FSEL R148, R148, RZ, P3 ;  /* 0x000000ff94947208 */ /* 0x000fc80001800000 */
[----:B------:R-:W-:-:S04]  /*5d00*/  F2FP.BF16.F32.PACK_AB R148, RZ, R148 ;  /* 0x00000094ff94723e */ /* 0x000fc800000010ff */
[----:B------:R-:W-:-:S07]  /*5d10*/  PRMT R146, R146, 0x5410, R148 ;  /* 0x0000541092927816 */ /* 0x000fce0000000094 */
.L_x_3921:
        /* <DEDUP_REMOVED lines=9> */
.L_x_3922:
        /* <DEDUP_REMOVED lines=10> */
.L_x_3915:
[----:B------:R-:W-:Y:S01]  /*5e50*/  ISETP.GT.AND P3, PT, R203, RZ, PT ;  /* 0x000000ffcb00720c */ /* 0x000fe20003f64270 */
[----:B------:R-:W-:-:S12]  /*5e60*/  @!P2 BRA `(.L_x_3924) ;  /* 0x000000000028a947 */ /* 0x000fd80003800000 */
[----:B-1----:R-:W-:Y:S01]  /*5e70*/  @P3 FFMA.FTZ R155, R27, R156, R157 ;  /* 0x0000009c1b9b3223 */ /* 0x002fe2000001009d */
        /* <DEDUP_REMOVED lines=9> */
.L_x_3924:
[----:B------:R-:W-:Y:S05]  /*5f10*/  @!P2 BRA `(.L_x_3925) ;  /* 0x00000000002ca947 */ /* 0x000fea0003800000 */
[----:B-1----:R-:W-:Y:S01]  /*5f20*/  PRMT R152, R36, 0x7632, R152 ;  /* 0x0000763224987816 */ /* 0x002fe20000000098 */
        /* <DEDUP_REMOVED lines=10> */
.L_x_3925:
[----:B------:R-:W-:Y:S05]  /*5fd0*/  @!P2 BRA `(.L_x_3926) ;  /* 0x000000000028a947 */ /* 0x000fea0003800000 */
        /* <DEDUP_REMOVED lines=10> */
.L_x_3926:
        /* <DEDUP_REMOVED lines=12> */
.L_x_3927:
        /* <DEDUP_REMOVED lines=11> */
.L_x_3928:
[----:B------:R-:W-:Y:S05]  /*61f0*/  @!P2 BRA `(.L_x_3929) ;  /* 0x00000000002ca947 */ /* 0x000fea0003800000 */
[----:B-1----:R-:W-:Y:S01]  /*6200*/  PRMT R152, R38, 0x7632, R152 ;  /* 0x0000763226987816 */ /* 0x002fe20000000098 */
        /* <DEDUP_REMOVED lines=10> */
.L_x_3929:
        /* <DEDUP_REMOVED lines=11> */
.L_x_3930:
[----:B------:R-:W-:Y:S05]  /*6360*/  @!P2 BRA `(.L_x_3923) ;  /* 0x0000000c0038a947 */ /* 0x000fea0003800000 */
[----:B-1----:R-:W-:Y:S01]  /*6370*/  PRMT R152, R39, 0x7632, R152 ;  /* 0x0000763227987816 */ /* 0x002fe20000000098 */
        /* <DEDUP_REMOVED lines=12> */
.L_x_3914:
[----:B------:R-:W-:Y:S05]  /*6440*/  @!P0 BRA `(.L_x_3931) ;  /* 0x00000004007c8947 */ /* 0x000fea0003800000 */
[-CC-:B-1----:R-:W-:Y:S01]  /*6450*/  FFMA.FTZ R149, R27, R156.reuse, R157.reuse ;  /* 0x0000009c1b957223 */ /* 0x182fe2000001009d */
        /* <DEDUP_REMOVED lines=17> */
.L_x_3932:
[----:B------:R-:W-:Y:S05]  /*6570*/  @!P2 BRA `(.L_x_3933) ;  /* 0x000000000018a947 */ /* 0x000fea0003800000 */
[----:B------:R-:W-:Y:S01]  /*6580*/  FMUL.FTZ R149, R151, UR17 ;  /* 0x0000001197957c20 */ /* 0x000fe20008410000 */
[----:B------:R-:W-:-:S03]  /*6590*/  LOP3.LUT P4, RZ, R188, 0xff00, RZ, 0xc0, !PT ;  /* 0x0000ff00bcff7812 */ /* 0x000fc6000788c0ff */
[----:B------:R-:W-:-:S05]  /*65a0*/  FMUL.FTZ R149, R149, UR16 ;  /* 0x0000001095957c20 */ /* 0x000fca0008410000 */
[----:B------:R-:W-:-:S04]  /*65b0*/  FSEL R149, R149, RZ, P4 ;  /* 0x000000ff95957208 */ /* 0x000fc80002000000 */
[----:B------:R-:W-:-:S04]  /*65c0*/  F2FP.BF16.F32.PACK_AB R149, RZ, R149 ;  /* 0x00000095ff95723e */ /* 0x000fc800000010ff */
[----:B------:R-:W-:-:S07]  /*65d0*/  PRMT R144, R144, 0x5410, R149 ;  /* 0x0000541090907816 */ /* 0x000fce0000000095 */
.L_x_3933:
        /* <DEDUP_REMOVED lines=8> */
[C---:B------:R-:W-:Y:S01]  /*6660*/  FMUL.FTZ R150, R204.reuse, R151 ;  /* 0x00000097cc967220 */ /* 0x040fe20000410000 */
        /* <DEDUP_REMOVED lines=17> */
.L_x_3934:
[----:B------:R-:W-:Y:S05]  /*6780*/  @!P2 BRA `(.L_x_3935) ;  /* 0x000000000018a947 */ /* 0x000fea0003800000 */
[----:B------:R-:W-:Y:S01]  /*6790*/  FMUL.FTZ R149, R155, UR17 ;  /* 0x000000119b957c20 */ /* 0x000fe20008410000 */
[----:B------:R-:W-:-:S03]  /*67a0*/  LOP3.LUT P4, RZ, R188, 0xff000000, RZ, 0xc0, !PT ;  /* 0xff000000bcff7812 */ /* 0x000fc6000788c0ff */
[----:B------:R-:W-:-:S05]  /*67b0*/  FMUL.FTZ R149, R149, UR16 ;  /* 0x0000001095957c20 */ /* 0x000fca0008410000 */
[----:B------:R-:W-:-:S04]  /*67c0*/  FSEL R149, R149, RZ, P4 ;  /* 0x000000ff95957208 */ /* 0x000fc80002000000 */
[----:B------:R-:W-:-:S04]  /*67d0*/  F2FP.BF16.F32.PACK_AB R149, RZ, R149 ;  /* 0x00000095ff95723e */ /* 0x000fc800000010ff */
[----:B------:R-:W-:-:S07]  /*67e0*/  PRMT R145, R145, 0x5410, R149 ;  /* 0x0000541091917816 */ /* 0x000fce0000000095 */
.L_x_3935:
        /* <DEDUP_REMOVED lines=12> */
.L_x_3936:
[----:B------:R-:W-:Y:S05]  /*68b0*/  @!P2 BRA `(.L_x_3937) ;  /* 0x000000000018a947 */ /* 0x000fea0003800000 */
[----:B------:R-:W-:Y:S01]  /*68c0*/  FMUL.FTZ R150, R152, UR17 ;  /* 0x0000001198967c20 */ /* 0x000fe20008410000 */
[----:B------:R-:W-:-:S03]  /*68d0*/  LOP3.LUT P3, RZ, R189, 0xff00, RZ, 0xc0, !PT ;  /* 0x0000ff00bdff7812 */ /* 0x000fc6000786c0ff */
[----:B------:R-:W-:-:S05]  /*68e0*/  FMUL.FTZ R150, R150, UR16 ;  /* 0x0000001096967c20 */ /* 0x000fca0008410000 */
[----:B------:R-:W-:-:S04]  /*68f0*/  FSEL R150, R150, RZ, P3 ;  /* 0x000000ff96967208 */ /* 0x000fc80001800000 */
[----:B------:R-:W-:-:S04]  /*6900*/  F2FP.BF16.F32.PACK_AB R150, RZ, R150 ;  /* 0x00000096ff96723e */ /* 0x000fc800000010ff */
[----:B------:R-:W-:-:S07]  /*6910*/  PRMT R146, R146, 0x5410, R150 ;  /* 0x0000541092927816 */ /* 0x000fce0000000096 */
.L_x_3937:
[----:B------:R-:W-:Y:S05]  /*6920*/  @!P2 BRA `(.L_x_3938) ;  /* 0x000000000018a947 */ /* 0x000fea0003800000 */
[----:B------:R-:W-:Y:S01]  /*6930*/  FMUL.FTZ R150, R153, UR17 ;  /* 0x0000001199967c20 */ /* 0x000fe20008410000 */
[----:B------:R-:W-:-:S03]  /*6940*/  LOP3.LUT P3, RZ, R189, 0xff0000, RZ, 0xc0, !PT ;  /* 0x00ff0000bdff7812 */ /* 0x000fc6000786c0ff */
[----:B------:R-:W-:-:S05]  /*6950*/  FMUL.FTZ R150, R150, UR16 ;  /* 0x0000001096967c20 */ /* 0x000fca0008410000 */
[----:B------:R-:W-:-:S04]  /*6960*/  FSEL R150, R150, RZ, P3 ;  /* 0x000000ff96967208 */ /* 0x000fc80001800000 */
[----:B------:R-:W-:-:S04]  /*6970*/  F2FP.BF16.F32.PACK_AB R150, RZ, R150 ;  /* 0x00000096ff96723e */ /* 0x000fc800000010ff */
[----:B------:R-:W-:-:S07]  /*6980*/  PRMT R147, R150, 0x7610, R147 ;  /* 0x0000761096937816 */ /* 0x000fce0000000093 */
.L_x_3938:
        /* <DEDUP_REMOVED lines=11> */
.L_x_3931:
[----:B------:R-:W-:Y:S05]  /*6a40*/  @!P2 BRA `(.L_x_3939) ;  /* 0x00000000002ca947 */ /* 0x000fea0003800000 */
[----:B-1----:R-:W-:Y:S01]  /*6a50*/  FFMA.FTZ R153, R27, R156, R157 ;  /* 0x0000009c1b997223 */ /* 0x002fe2000001009d */
        /* <DEDUP_REMOVED lines=10> */
.L_x_3939:
        /* <DEDUP_REMOVED lines=12> */
.L_x_3940:
        /* <DEDUP_REMOVED lines=12> */
.L_x_3941:
        /* <DEDUP_REMOVED lines=12> */
.L_x_3942:
        /* <DEDUP_REMOVED lines=12> */
.L_x_3943:
        /* <DEDUP_REMOVED lines=12> */
.L_x_3944:
        /* <DEDUP_REMOVED lines=12> */
.L_x_3945:
[----:B------:R-:W-:Y:S05]  /*6f80*/  @!P2 BRA `(.L_x_3923) ;  /* 0x000000000030a947 */ /* 0x000fea0003800000 */
[----:B-1----:R-:W-:Y:S01]  /*6f90*/  FFMA.FTZ R152, R182, R156, R157 ;  /* 0x0000009cb6987223 */ /* 0x002fe2000001009d */
        /* <DEDUP_REMOVED lines=11> */
.L_x_3923:
        /* <DEDUP_REMOVED lines=12> */
[C---:B------:R-:W-:Y:S02]  /*7110*/  PRMT R148, R32.reuse, 0x7632, R148 ;  /* 0x0000763220947816 */ /* 0x040fe40000000094 */
[----:B------:R-:W-:Y:S02]  /*7120*/  SHF.L.U32 R151, R32, 0x10, RZ ;  /* 0x0000001020977819 */ /* 0x000fe400000006ff */
[----:B------:R-:W-:Y:S02]  /*7130*/  PRMT R153, R33, 0x7632, R153 ;  /* 0x0000763221997816 */ /* 0x000fe40000000099 */
        /* <DEDUP_REMOVED lines=8> */
[-CC-:B------:R-:W-:Y:S01]  /*71c0*/  @P1 FFMA.FTZ R191, R167, R156.reuse, R157.reuse ;  /* 0x0000009ca7bf1223 */ /* 0x180fe2000001009d */
[-CC-:B------:R-:W-:Y:S01]  /*71d0*/  @P1 FFMA.FTZ R188, R196, R156.reuse, R157.reuse ;  /* 0x0000009cc4bc1223 */ /* 0x180fe2000001009d */
[-CC-:B------:R-:W-:Y:S01]  /*71e0*/  @P1 FFMA.FTZ R193, R185, R156.reuse, R157.reuse ;  /* 0x0000009cb9c11223 */ /* 0x180fe2000001009d */
[----:B------:R-:W-:Y:S01]  /*71f0*/  @P1 FFMA.FTZ R203, R202, R156, R157 ;  /* 0x0000009ccacb1223 */ /* 0x000fe2000001009d */
[C---:B------:R-:W-:Y:S01]  /*7200*/  @P1 FFMA.FTZ R151, R204.reuse, R149, R151 ;  /* 0x00000095cc971223 */ /* 0x040fe20000010097 */
[----:B------:R-:W-:Y:S01]  /*7210*/  @P1 FADD.FTZ R157, R197, -R158 ;  /* 0x8000009ec59d1221 */ /* 0x000fe20000010000 */
[----:B------:R-:W-:Y:S01]  /*7220*/  @P1 FFMA.FTZ R155, R204, R148, R155 ;  /* 0x00000094cc9b1223 */ /* 0x000fe2000001009b */
[----:B------:R-:W-:Y:S01]  /*7230*/  PRMT R149, R35, 0x7632, R149 ;  /* 0x0000763223957816 */ /* 0x000fe20000000095 */
[----:B------:R-:W-:Y:S01]  /*7240*/  @P1 FADD.FTZ R153, R195, -R152 ;  /* 0x80000098c3991221 */ /* 0x000fe20000010000 */
[----:B------:R-:W-:Y:S01]  /*7250*/  PRMT R148, R34, 0x7632, R148 ;  /* 0x0000763222947816 */ /* 0x000fe20000000094 */
[C---:B------:R-:W-:Y:S01]  /*7260*/  @P1 FFMA.FTZ R154, R204.reuse, R157, R154 ;  /* 0x0000009dcc9a1223 */ /* 0x040fe2000001009a */
[----:B------:R-:W-:Y:S01]  /*7270*/  SHF.L.U32 R157, R35, 0x10, RZ ;  /* 0x00000010239d7819 */ /* 0x000fe200000006ff */
[----:B------:R-:W-:Y:S01]  /*7280*/  @P1 FFMA.FTZ R150, R204, R153, R150 ;  /* 0x00000099cc961223 */ /* 0x000fe20000010096 */
        /* <DEDUP_REMOVED lines=20> */
.L_x_3948:
[----:B------:R-:W-:Y:S05]  /*73d0*/  @!P2 BRA `(.L_x_3949) ;  /* 0x000000000018a947 */ /* 0x000fea0003800000 */
[----:B------:R-:W-:Y:S01]  /*73e0*/  FMUL.FTZ R150, R150, UR17 ;  /* 0x0000001196967c20 */ /* 0x000fe20008410000 */
[----:B------:R-:W-:-:S03]  /*73f0*/  LOP3.LUT P1, RZ, R186, 0xff00, RZ, 0xc0, !PT ;  /* 0x0000ff00baff7812 */ /* 0x000fc6000782c0ff */
[----:B------:R-:W-:-:S05]  /*7400*/  FMUL.FTZ R150, R150, UR16 ;  /* 0x0000001096967c20 */ /* 0x000fca0008410000 */
[----:B------:R-:W-:-:S04]  /*7410*/  FSEL R150, R150, RZ, P1 ;  /* 0x000000ff96967208 */ /* 0x000fc80000800000 */
[----:B------:R-:W-:-:S04]  /*7420*/  F2FP.BF16.F32.PACK_AB R150, RZ, R150 ;  /* 0x00000096ff96723e */ /* 0x000fc800000010ff */
[----:B------:R-:W-:-:S07]  /*7430*/  PRMT R144, R144, 0x5410, R150 ;  /* 0x0000541090907816 */ /* 0x000fce0000000096 */
.L_x_3949:
[----:B------:R-:W-:Y:S05]  /*7440*/  @!P2 BRA `(.L_x_3950) ;  /* 0x000000000018a947 */ /* 0x000fea0003800000 */
[----:B------:R-:W-:Y:S01]  /*7450*/  FMUL.FTZ R155, R155, UR17 ;  /* 0x000000119b9b7c20 */ /* 0x000fe20008410000 */
[----:B------:R-:W-:-:S03]  /*7460*/  LOP3.LUT P1, RZ, R186, 0xff0000, RZ, 0xc0, !PT ;  /* 0x00ff0000baff7812 */ /* 0x000fc6000782c0ff */
[----:B------:R-:W-:-:S05]  /*7470*/  FMUL.FTZ R155, R155, UR16 ;  /* 0x000000109b9b7c20 */ /* 0x000fca0008410000 */
[----:B------:R-:W-:-:S04]  /*7480*/  FSEL R155, R155, RZ, P1 ;  /* 0x000000ff9b9b7208 */ /* 0x000fc80000800000 */
[----:B------:R-:W-:-:S04]  /*7490*/  F2FP.BF16.F32.PACK_AB R155, RZ, R155 ;  /* 0x0000009bff9b723e */ /* 0x000fc800000010ff */
[----:B------:R-:W-:-:S07]  /*74a0*/  PRMT R145, R155, 0x7610, R145 ;  /* 0x000076109b917816 */ /* 0x000fce0000000091 */
.L_x_3950:
[----:B------:R-:W-:Y:S05]  /*74b0*/  @!P2 BRA `(.L_x_3951) ;  /* 0x000000000018a947 */ /* 0x000fea0003800000 */
[----:B------:R-:W-:Y:S01]  /*74c0*/  FMUL.FTZ R154, R154, UR17 ;  /* 0x000000119a9a7c20 */ /* 0x000fe20008410000 */
[----:B------:R-:W-:-:S03]  /*74d0*/  LOP3.LUT P1, RZ, R186, 0xff000000, RZ, 0xc0, !PT ;  /* 0xff000000baff7812 */ /* 0x000fc6000782c0ff */
[----:B------:R-:W-:-:S05]  /*74e0*/  FMUL.FTZ R154, R154, UR16 ;  /* 0x000000109a9a7c20 */ /* 0x000fca0008410000 */
[----:B------:R-:W-:-:S04]  /*74f0*/  FSEL R154, R154, RZ, P1 ;  /* 0x000000ff9a9a7208 */ /* 0x000fc80000800000 */
[----:B------:R-:W-:-:S04]  /*7500*/  F2FP.BF16.F32.PACK_AB R154, RZ, R154 ;  /* 0x0000009aff9a723e */ /* 0x000fc800000010ff */
[----:B------:R-:W-:-:S07]  /*7510*/  PRMT R145, R145, 0x5410, R154 ;  /* 0x0000541091917816 */ /* 0x000fce000000009a */
.L_x_3951:
[----:B------:R-:W-:Y:S05]  /*7520*/  @!P2 BRA `(.L_x_3952) ;  /* 0x000000000018a947 */ /* 0x000fea0003800000 */
[----:B------:R-:W-:Y:S01]  /*7530*/  FMUL.FTZ R150, R153, UR17 ;  /* 0x0000001199967c20 */ /* 0x000fe20008410000 */
[----:B------:R-:W-:-:S03]  /*7540*/  LOP3.LUT P1, RZ, R187, 0xff, RZ, 0xc0, !PT ;  /* 0x000000ffbbff7812 */ /* 0x000fc6000782c0ff */
[----:B------:R-:W-:-:S05]  /*7550*/  FMUL.FTZ R150, R150, UR16 ;  /* 0x0000001096967c20 */ /* 0x000fca0008410000 */
[----:B------:R-:W-:-:S04]  /*7560*/  FSEL R150, R150, RZ, P1 ;  /* 0x000000ff96967208 */ /* 0x000fc80000800000 */
[----:B------:R-:W-:-:S04]  /*7570*/  F2FP.BF16.F32.PACK_AB R150, RZ, R150 ;  /* 0x00000096ff96723e */ /* 0x000fc800000010ff */
[----:B------:R-:W-:-:S07]  /*7580*/  PRMT R146, R150, 0x7610, R146 ;  /* 0x0000761096927816 */ /* 0x000fce0000000092 */
.L_x_3952:
[----:B------:R-:W-:Y:S05]  /*7590*/  @!P2 BRA `(.L_x_3953) ;  /* 0x000000000018a947 */ /* 0x000fea0003800000 */
[----:B------:R-:W-:Y:S01]  /*75a0*/  FMUL.FTZ R150, R152, UR17 ;  /* 0x0000001198967c20 */ /* 0x000fe20008410000 */
[----:B------:R-:W-:-:S03]  /*75b0*/  LOP3.LUT P1, RZ, R187, 0xff00, RZ, 0xc0, !PT ;  /* 0x0000ff00bbff7812 */ /* 0x000fc6000782c0ff */
[----:B------:R-:W-:-:S05]  /*75c0*/  FMUL.FTZ R150, R150, UR16 ;  /* 0x0000001096967c20 */ /* 0x000fca0008410000 */
[----:B------:R-:W-:-:S04]  /*75d0*/  FSEL R150, R150, RZ, P1 ;  /* 0x000000ff96967208 */ /* 0x000fc80000800000 */
[----:B------:R-:W-:-:S04]  /*75e0*/  F2FP.BF16.F32.PACK_AB R150, RZ, R150 ;  /* 0x00000096ff96723e */ /* 0x000fc800000010ff */
[----:B------:R-:W-:-:S07]  /*75f0*/  PRMT R146, R146, 0x5410, R150 ;  /* 0x0000541092927816 */ /* 0x000fce0000000096 */
.L_x_3953:
[----:B------:R-:W-:Y:S05]  /*7600*/  @!P2 BRA `(.L_x_3954) ;  /* 0x000000000018a947 */ /* 0x000fea0003800000 */
[----:B------:R-:W-:Y:S01]  /*7610*/  FMUL.FTZ R150, R157, UR17 ;  /* 0x000000119d967c20 */ /* 0x000fe20008410000 */
[----:B------:R-:W-:-:S03]  /*7620*/  LOP3.LUT P1, RZ, R187, 0xff0000, RZ, 0xc0, !PT ;  /* 0x00ff0000bbff7812 */ /* 0x000fc6000782c0ff */
[----:B------:R-:W-:-:S05]  /*7630*/  FMUL.FTZ R150, R150, UR16 ;  /* 0x0000001096967c20 */ /* 0x000fca0008410000 */
[----:B------:R-:W-:-:S04]  /*7640*/  FSEL R150, R150, RZ, P1 ;  /* 0x000000ff96967208 */ /* 0x000fc80000800000 */
[----:B------:R-:W-:-:S04]  /*7650*/  F2FP.BF16.F32.PACK_AB R150, RZ, R150 ;  /* 0x00000096ff96723e */ /* 0x000fc800000010ff */
[----:B------:R-:W-:-:S07]  /*7660*/  PRMT R147, R150, 0x7610, R147 ;  /* 0x0000761096937816 */ /* 0x000fce0000000093 */
.L_x_3954:
        /* <DEDUP_REMOVED lines=11> */
.L_x_3947:
        /* <DEDUP_REMOVED lines=12> */
.L_x_3956:
        /* <DEDUP_REMOVED lines=12> */
.L_x_3957:
        /* <DEDUP_REMOVED lines=11> */
.L_x_3958:
        /* <DEDUP_REMOVED lines=12> */
.L_x_3959:
        /* <DEDUP_REMOVED lines=11> */
.L_x_3960:
        /* <DEDUP_REMOVED lines=12> */
.L_x_3961:
        /* <DEDUP_REMOVED lines=11> */
.L_x_3962:
        /* <DEDUP_REMOVED lines=14> */
.L_x_3946:
[----:B------:R-:W-:Y:S05]  /*7d10*/  @!P0 BRA `(.L_x_3963) ;  /* 0x00000004007c8947 */ /* 0x000fea0003800000 */
[-CC-:B-1----:R-:W-:Y:S01]  /*7d20*/  FFMA.FTZ R149, R163, R156.reuse, R157.reuse ;  /* 0x0000009ca3957223 */ /* 0x182fe2000001009d */
[-CC-:B------:R-:W-:Y:S01]  /*7d30*/  FFMA.FTZ R148, R184, R156.reuse, R157.reuse ;  /* 0x0000009cb8947223 */ /* 0x180fe2000001009d */
[-CC-:B------:R-:W-:Y:S01]  /*7d40*/  FFMA.FTZ R153, R165, R156.reuse, R157.reuse ;  /* 0x0000009ca5997223 */ /* 0x180fe2000001009d */
[-C--:B------:R-:W-:Y:S01]  /*7d50*/  FFMA.FTZ R150, R194, R156.reuse, R157 ;  /* 0x0000009cc2967223 */ /* 0x080fe2000001009d */
[----:B------:R-:W-:Y:S01]  /*7d60*/  FADD.FTZ R149, R162, -R149 ;  /* 0x80000095a2957221 */ /* 0x000fe20000010000 */
[----:B------:R-:W-:Y:S01]  /*7d70*/  FADD.FTZ R151, R195, -R148 ;  /* 0x80000094c3977221 */ /* 0x000fe20000010000 */
[-CC-:B------:R-:W-:Y:S01]  /*7d80*/  FFMA.FTZ R189, R167, R156.reuse, R157.reuse ;  /* 0x0000009ca7bd7223 */ /* 0x180fe2000001009d */
[-CC-:B------:R-:W-:Y:S01]  /*7d90*/  FFMA.FTZ R152, R196, R156.reuse, R157.reuse ;  /* 0x0000009cc4987223 */ /* 0x180fe2000001009d */
[-CC-:B------:R-:W-:Y:S01]  /*7da0*/  FFMA.FTZ R191, R185, R156.reuse, R157.reuse ;  /* 0x0000009cb9bf7223 */ /* 0x180fe2000001009d */
[----:B------:R-:W-:Y:S01]  /*7db0*/  FFMA.FTZ R193, R202, R156, R157 ;  /* 0x0000009ccac17223 */ /* 0x000fe2000001009d */
[----:B------:R-:W-:Y:S01]  /*7dc0*/  FMUL.FTZ R148, R204, R149 ;  /* 0x00000095cc947220 */ /* 0x000fe20000410000 */
[----:B------:R-:W-:Y:S01]  /*7dd0*/  FADD.FTZ R153, R164, -R153 ;  /* 0x80000099a4997221 */ /* 0x000fe20000010000 */
[----:B------:R-:W-:Y:S01]  /*7de0*/  FMUL.FTZ R149, R204, R151 ;  /* 0x00000097cc957220 */ /* 0x000fe20000410000 */
[----:B------:R-:W-:Y:S01]  /*7df0*/  ISETP.GT.AND P1, PT, R203, RZ, PT ;  /* 0x000000ffcb00720c */ /* 0x000fe20003f24270 */
        /* <DEDUP_REMOVED lines=20> */
.L_x_3964:
[----:B------:R-:W-:Y:S05]  /*7f40*/  @!P2 BRA `(.L_x_3965) ;  /* 0x000000000018a947 */ /* 0x000fea0003800000 */
[----:B------:R-:W-:Y:S01]  /*7f50*/  FMUL.FTZ R148, R156, UR17 ;  /* 0x000000119c947c20 */ /* 0x000fe20008410000 */
[----:B------:R-:W-:-:S03]  /*7f60*/  LOP3.LUT P3, RZ, R186, 0xff00, RZ, 0xc0, !PT ;  /* 0x0000ff00baff7812 */ /* 0x000fc6000786c0ff */
[----:B------:R-:W-:-:S05]  /*7f70*/  FMUL.FTZ R148, R148, UR16 ;  /* 0x0000001094947c20 */ /* 0x000fca0008410000 */
[----:B------:R-:W-:-:S04]  /*7f80*/  FSEL R148, R148, RZ, P3 ;  /* 0x000000ff94947208 */ /* 0x000fc80001800000 */
[----:B------:R-:W-:-:S04]  /*7f90*/  F2FP.BF16.F32.PACK_AB R148, RZ, R148 ;  /* 0x00000094ff94723e */ /* 0x000fc800000010ff */
[----:B------:R-:W-:-:S07]  /*7fa0*/  PRMT R144, R144, 0x5410, R148 ;  /* 0x0000541090907816 */ /* 0x000fce0000000094 */
.L_x_3965:
        /* <DEDUP_REMOVED lines=10> */
.L_x_3966:
[----:B------:R-:W-:Y:S05]  /*8050*/  @!P2 BRA `(.L_x_3967) ;  /* 0x000000000018a947 */ /* 0x000fea0003800000 */
[----:B------:R-:W-:Y:S01]  /*8060*/  FMUL.FTZ R149, R151, UR17 ;  /* 0x0000001197957c20 */ /* 0x000fe20008410000 */
[----:B------:R-:W-:-:S03]  /*8070*/  LOP3.LUT P3, RZ, R186, 0xff000000, RZ, 0xc0, !PT ;  /* 0xff000000baff7812 */ /* 0x000fc6000786c0ff */
[----:B------:R-:W-:-:S05]  /*8080*/  FMUL.FTZ R149, R149, UR16 ;  /* 0x0000001095957c20 */ /* 0x000fca0008410000 */
[----:B------:R-:W-:-:S04]  /*8090*/  FSEL R149, R149, RZ, P3 ;  /* 0x000000ff95957208 */ /* 0x000fc80001800000 */
[----:B------:R-:W-:-:S04]  /*80a0*/  F2FP.BF16.F32.PACK_AB R149, RZ, R149 ;  /* 0x00000095ff95723e */ /* 0x000fc800000010ff */
[----:B------:R-:W-:-:S07]  /*80b0*/  PRMT R145, R145, 0x5410, R149 ;  /* 0x0000541091917816 */ /* 0x000fce0000000095 */
.L_x_3967:
        /* <DEDUP_REMOVED lines=12> */
.L_x_3968:
[----:B------:R-:W-:Y:S05]  /*8180*/  @!P2 BRA `(.L_x_3969) ;  /* 0x000000000018a947 */ /* 0x000fea0003800000 */
[----:B------:R-:W-:Y:S01]  /*8190*/  FMUL.FTZ R150, R153, UR17 ;  /* 0x0000001199967c20 */ /* 0x000fe20008410000 */
[----:B------:R-:W-:-:S03]  /*81a0*/  LOP3.LUT P1, RZ, R187, 0xff00, RZ, 0xc0, !PT ;  /* 0x0000ff00bbff7812 */ /* 0x000fc6000782c0ff */
[----:B------:R-:W-:-:S05]  /*81b0*/  FMUL.FTZ R150, R150, UR16 ;  /* 0x0000001096967c20 */ /* 0x000fca0008410000 */
[----:B------:R-:W-:-:S04]  /*81c0*/  FSEL R150, R150, RZ, P1 ;  /* 0x000000ff96967208 */ /* 0x000fc80000800000 */
[----:B------:R-:W-:-:S04]  /*81d0*/  F2FP.BF16.F32.PACK_AB R150, RZ, R150 ;  /* 0x00000096ff96723e */ /* 0x000fc800000010ff */
[----:B------:R-:W-:-:S07]  /*81e0*/  PRMT R146, R146, 0x5410, R150 ;  /* 0x0000541092927816 */ /* 0x000fce0000000096 */
.L_x_3969:
[----:B------:R-:W-:Y:S05]  /*81f0*/  @!P2 BRA `(.L_x_3970) ;  /* 0x000000000018a947 */ /* 0x000fea0003800000 */
[----:B------:R-:W-:Y:S01]  /*8200*/  FMUL.FTZ R150, R151, UR17 ;  /* 0x0000001197967c20 */ /* 0x000fe20008410000 */
[----:B------:R-:W-:-:S03]  /*8210*/  LOP3.LUT P1, RZ, R187, 0xff0000, RZ, 0xc0, !PT ;  /* 0x00ff0000bbff7812 */ /* 0x000fc6000782c0ff */
[----:B------:R-:W-:-:S05]  /*8220*/  FMUL.FTZ R150, R150, UR16 ;  /* 0x0000001096967c20 */ /* 0x000fca0008410000 */
[----:B------:R-:W-:-:S04]  /*8230*/  FSEL R150, R150, RZ, P1 ;  /* 0x000000ff96967208 */ /* 0x000fc80000800000 */
[----:B------:R-:W-:-:S04]  /*8240*/  F2FP.BF16.F32.PACK_AB R150, RZ, R150 ;  /* 0x00000096ff96723e */ /* 0x000fc800000010ff */
[----:B------:R-:W-:-:S07]  /*8250*/  PRMT R147, R150, 0x7610, R147 ;  /* 0x0000761096937816 */ /* 0x000fce0000000093 */
.L_x_3970:
        /* <DEDUP_REMOVED lines=11> */
.L_x_3963:
        /* <DEDUP_REMOVED lines=12> */
.L_x_3971:
        /* <DEDUP_REMOVED lines=12> */
.L_x_3972:
        /* <DEDUP_REMOVED lines=12> */
.L_x_3973:
        /* <DEDUP_REMOVED lines=12> */
.L_x_3974:
        /* <DEDUP_REMOVED lines=12> */
.L_x_3975:
        /* <DEDUP_REMOVED lines=12> */
.L_x_3976:
        /* <DEDUP_REMOVED lines=12> */
.L_x_3977:
[----:B------:R-:W-:Y:S05]  /*8850*/  @!P2 BRA `(.L_x_3955) ;  /* 0x000000000030a947 */ /* 0x000fea0003800000 */
[----:B------:R-:W-:Y:S01]  /*8860*/  FFMA.FTZ R157, R202, R156, R157 ;  /* 0x0000009cca9d7223 */ /* 0x000fe2000001009d */
[----:B------:R-:W-:-:S03]  /*8870*/  ISETP.GT.AND P1, PT, R203, RZ, PT ;  /* 0x000000ffcb00720c */ /* 0x000fc60003f24270 */
[----:B------:R-:W-:-:S04]  /*8880*/  FADD.FTZ R157, R200, -R157 ;  /* 0x8000009dc89d7221 */ /* 0x000fc80000010000 */
[----:B-1----:R-:W-:-:S05]  /*8890*/  FMUL.FTZ R152, R204, R157 ;  /* 0x0000009dcc987220 */ /* 0x002fca0000410000 */
        /* <DEDUP_REMOVED lines=8> */
.L_x_3955:
[----:B------:R-:W2:Y:S01]  /*8920*/  @P0 LDC.64 R156, c[0x0][0x478] ;  /* 0x00011e00ff9c0b82 */ /* 0x000ea20000000a00 */
[----:B------:R-:W-:Y:S01]  /*8930*/  @P0 IADD3 R207, PT, PT, R207, 0x180, RZ ;  /* 0x00000180cfcf0810 */ /* 0x000fe20007ffe0ff */
[----:B------:R-:W-:Y:S01]  /*8940*/  UPLOP3.LUT UP1, UPT, UPT, UPT, UP1, 0x40, 0x4 ;  /* 0x000000000004789c */ /* 0x000fe20003f2e810 */
[----:B------:R-:W-:-:S05]  /*8950*/  @P2 IADD3 R159, PT, PT, R159, 0x180, RZ ;  /* 0x000001809f9f2810 */ /* 0x000fca0007ffe0ff */
        /* <DEDUP_REMOVED lines=9> */
.L_x_3844:
[----:B------:R-:W1:Y:S08]  /*89f0*/  S2UR UR4, SR_CTAID.X ;  /* 0x00000000000479c3 */ /* 0x000e700000002500 */
[----:B------:R-:W1:Y:S08]  /*8a00*/  LDC R0, c[0x0][0x388] ;  /* 0x0000e200ff007b82 */ /* 0x000e700000000800 */
[----:B0-----:R-:W0:Y:S08]  /*8a10*/  LDC.64 R2, c[0x0][0x440] ;  /* 0x00011000ff027b82 */ /* 0x001e300000000a00 */
[----:B------:R-:W2:Y:S01]  /*8a20*/  LDC.64 R4, c[0x0][0x448] ;  /* 0x00011200ff047b82 */ /* 0x000ea20000000a00 */
[----:B-1----:R-:W-:-:S05]  /*8a30*/  IMAD R0, R0, UR4, RZ ;  /* 0x0000000400007c24 */ /* 0x002fca000f8e02ff */
[----:B------:R-:W-:-:S05]  /*8a40*/  LEA.HI R201, R0, R201, RZ, 0x1d ;  /* 0x000000c900c97211 */ /* 0x000fca00078fe8ff */
[----:B0-----:R-:W-:-:S05]  /*8a50*/  IMAD.WIDE.U32 R2, R201, 0x20, R2 ;  /* 0x00000020c9027825 */ /* 0x001fca00078e0002 */
        /* <DEDUP_REMOVED lines=18> */
.L_x_3979:
        /* <DEDUP_REMOVED lines=16> */
.L_x_15631:


//--------------------- .text._ZN10layer_norm13ln_bwd_kernelINS_13Kernel_traitsIf13__nv_bfloat16S2_S2_fjLj4096ELj1ELj1ELj4ELj16ENS_18Kernel_traits_baseILj4096EfS2_S2_S2_fjLj128EEEEELb1ELb1ELb0ELb0EEEvNS_9BwdParamsE --------------------------
	.section	.text._ZN10layer_norm13ln_bwd_kernelINS_13Kernel_traitsIf13__nv_bfloat16S2_S2_fjLj4096ELj1ELj1ELj4ELj16ENS_18Kernel_traits_baseILj4096EfS2_S2_S2_fjLj128EEEEELb1ELb1ELb0ELb0EEEvNS_9BwdParamsE,"ax",@progbits
	.align	128
        .global         _ZN10layer_norm13ln_bwd_kernelINS_13Kernel_traitsIf13__nv_bfloat16S2_S2_fjLj4096ELj1ELj1ELj4ELj16ENS_18Kernel_traits_baseILj4096EfS2_S2_S2_fjLj128EEEEELb1ELb1ELb0ELb0EEEvNS_9BwdParamsE
        .type           _ZN10layer_norm13ln_bwd_kernelINS_13Kernel_traitsIf13__nv_bfloat16S2_S2_fjLj4096ELj1ELj1ELj4ELj16ENS_18Kernel_traits_baseILj4096EfS2_S2_S2_fjLj128EEEEELb1ELb1ELb0ELb0EEEvNS_9BwdParamsE,@function
        .size           _ZN10layer_norm13ln_bwd_kernelINS_13Kernel_traitsIf13__nv_bfloat16S2_S2_fjLj4096ELj1ELj1ELj4ELj16ENS_18Kernel_traits_baseILj4096EfS2_S2_S2_fjLj128EEEEELb1ELb1ELb0ELb0EEEvNS_9BwdParamsE,(.L_x_15632 - _ZN10layer_norm13ln_bwd_kernelINS_13Kernel_traitsIf13__nv_bfloat16S2_S2_fjLj4096ELj1ELj1ELj4ELj16ENS_18Kernel_traits_baseILj4096EfS2_S2_S2_fjLj128EEEEELb1ELb1ELb0ELb0EEEvNS_9BwdParamsE)
        .other          _ZN10layer_norm13ln_bwd_kernelINS_13Kernel_traitsIf13__nv_bfloat16S2_S2_fjLj4096ELj1ELj1ELj4ELj16ENS_18Kernel_traits_baseILj4096EfS2_S2_S2_fjLj128EEEEELb1ELb1ELb0ELb0EEEvNS_9BwdParamsE,@"STO_CUDA_ENTRY STV_DEFAULT"
_ZN10layer_norm13ln_bwd_kernelINS_13Kernel_traitsIf13__nv_bfloat16S2_S2_fjLj4096ELj1ELj1ELj4ELj16ENS_18Kernel_traits_baseILj4096EfS2_S2_S2_fjLj128EEEEELb1ELb1ELb0ELb0EEEvNS_9BwdParamsE:
.text._ZN10layer_norm13ln_bwd_kernelINS_13Kernel_traitsIf13__nv_bfloat16S2_S2_fjLj4096ELj1ELj1ELj4ELj16ENS_18Kernel_traits_baseILj4096EfS2_S2_S2_fjLj128EEEEELb1ELb1ELb0ELb0EEEvNS_9BwdParamsE:
        /* <DEDUP_REMOVED lines=12> */
[----:B-1----:R-:W-:Y:S01]  /*00c0*/  USHF.R.S32.HI UR4, URZ, 0x1f, UR6 ;  /* 0x0000001fff047899 */ /* 0x002fe20008011406 */
[----:B0-----:R-:W-:Y:S01]  /*00d0*/  LOP3.LUT R230, R0, 0x7f, RZ, 0x3c, !PT ;  /* 0x0000007f00e67812 */ /* 0x001fe200078e3cff */
[----:B------:R-:W0:Y:S01]  /*00e0*/  LDCU.64 UR14, c[0x0][0x358] ;  /* 0x00006b00ff0e77ac */ /* 0x000e220008000a00 */
[----:B------:R-:W-:Y:S01]  /*00f0*/  MOV R23, R0 ;  /* 0x0000000000177202 */ /* 0x000fe20000000f00 */
[----:B------:R-:W-:-:S06]  /*0100*/  ULEA.HI UR4, UR4, UR6, URZ, 0x3 ;  /* 0x0000000604047291 */ /* 0x000fcc000f8f18ff */
[----:B------:R-:W-:-:S04]  /*0110*/  MOV R3, UR4 ;  /* 0x0000000400037c02 */ /* 0x000fc80008000f00 */
[----:B------:R-:W-:Y:S01]  /*0120*/  LEA.HI.SX32 R230, R3, R230, 0x1d ;  /* 0x000000e603e67211 */ /* 0x000fe200078feaff */
[----:B------:R-:W1:Y:S01]  /*0130*/  S2UR UR7, SR_CTAID.X ;  /* 0x00000000000779c3 */ /* 0x000e620000002500 */
[----:B------:R-:W1:Y:S02]  /*0140*/  LDCU UR4, c[0x0][0x384] ;  /* 0x00007080ff0477ac */ /* 0x000e640008000800 */
[C---:B------:R-:W-:Y:S02]  /*0150*/  ISETP.GE.U32.AND P3, PT, R230.reuse, 0x80, PT ;  /* 0x00000080e600780c */ /* 0x040fe40003f66070 */
[C---:B------:R-:W-:Y:S02]  /*0160*/  ISETP.GE.U32.AND P0, PT, R230.reuse, 0x100, PT ;  /* 0x00000100e600780c */ /* 0x040fe40003f06070 */
[C---:B------:R-:W-:Y:S02]  /*0170*/  ISETP.GE.U32.AND P1, PT, R230.reuse, 0x180, PT ;  /* 0x00000180e600780c */ /* 0x040fe40003f26070 */
[----:B------:R-:W-:-:S02]  /*0180*/  ISETP.GE.U32.AND P2, PT, R230, 0x200, PT ;  /* 0x00000200e600780c */ /* 0x000fc40003f46070 */
[----:B------:R-:W-:Y:S02]  /*0190*/  CS2R R140, SRZ ;  /* 0x00000000008c7805 */ /* 0x000fe4000001ff00 */
[----:B------:R-:W-:Y:S02]  /*01a0*/  P2R R252, PR, RZ, 0x8 ;  /* 0x00000008fffc7803 */ /* 0x000fe40000000000 */
[----:B------:R-:W-:Y:S02]  /*01b0*/  CS2R R142, SRZ ;  /* 0x00000000008e7805 */ /* 0x000fe4000001ff00 */
[----:B------:R-:W-:Y:S01]  /*01c0*/  P2R R248, PR, RZ, 0x4 ;  /* 0x00000004fff87803 */ /* 0x000fe20000000000 */
[----:B------:R-:W0:Y:S08]  /*01d0*/  @P3 LDC.64 R2, c[0x0][0x3d0] ;  /* 0x0000f400ff023b82 */ /* 0x000e300000000a00 */
[----:B------:R-:W1:Y:S08]  /*01e0*/  @P3 LDC.64 R4, c[0x0][0x3e8] ;  /* 0x0000fa00ff043b82 */ /* 0x000e700000000a00 */
[----:B------:R-:W1:Y:S08]  /*01f0*/  @P0 LDC.64 R6, c[0x0][0x3d0] ;  /* 0x0000f400ff060b82 */ /* 0x000e700000000a00 */
[----:B------:R-:W1:Y:S01]  /*0200*/  @P0 LDC.64 R8, c[0x0][0x3e8] ;  /* 0x0000fa00ff080b82 */ /* 0x000e620000000a00 */
[----:B0-----:R-:W-:-:S04]  /*0210*/  @P3 IMAD.WIDE.U32 R2, R23, 0x20, R2 ;  /* 0x0000002017023825 */ /* 0x001fc800078e0002 */
[C---:B-1----:R-:W-:Y:S01]  /*0220*/  @P3 IMAD.WIDE.U32 R4, R23.reuse, 0x20, R4 ;  /* 0x0000002017043825 */ /* 0x042fe200078e0004 */
[----:B------:R-:W-:Y:S02]  /*0230*/  @P3 LOP3.LUT R23, R23, 0x80, RZ, 0xfc, !PT ;  /* 0x0000008017173812 */ /* 0x000fe400078efcff */
[----:B------:R-:W0:Y:S02]  /*0240*/  @P1 LDC.64 R14, c[0x0][0x3d0] ;  /* 0x0000f400ff0e1b82 */ /* 0x000e240000000a00 */
[----:B------:R1:W5:Y:S01]  /*0250*/  @P3 LDG.E.128 R172, desc[UR14][R4.64] ;  /* 0x0000000e04ac3981 */ /* 0x000362000c1e1d00 */
[----:B------:R-:W-:-:S03]  /*0260*/  @P0 IMAD.WIDE.U32 R10, R23, 0x20, R6 ;  /* 0x00000020170a0825 */ /* 0x000fc600078e0006 */
[----:B------:R1:W5:Y:S02]  /*0270*/  @P3 LDG.E.128 R168, desc[UR14][R4.64+0x10] ;  /* 0x0000100e04a83981 */ /* 0x000364000c1e1d00 */
[----:B------:R-:W1:Y:S01]  /*0280*/  @P1 LDC.64 R16, c[0x0][0x3e8] ;  /* 0x0000fa00ff101b82 */ /* 0x000e620000000a00 */
[C---:B------:R-:W-:Y:S01]  /*0290*/  @P0 IMAD.WIDE.U32 R12, R23.reuse, 0x20, R8 ;  /* 0x00000020170c0825 */ /* 0x040fe200078e0008 */
[----:B------:R-:W-:-:S06]  /*02a0*/  @P0 IADD3 R23, PT, PT, R23, 0x80, RZ ;  /* 0x0000008017170810 */ /* 0x000fcc0007ffe0ff */
[----:B------:R-:W1:Y:S01]  /*02b0*/  @P2 LDC.64 R18, c[0x0][0x3d0] ;  /* 0x0000f400ff122b82 */ /* 0x000e620000000a00 */
[----:B------:R0:W5:Y:S04]  /*02c0*/  @P0 LDG.E.128 R164, desc[UR14][R12.64] ;  /* 0x0000000e0ca40981 */ /* 0x000168000c1e1d00 */
[----:B------:R0:W5:Y:S03]  /*02d0*/  @P0 LDG.E.128 R160, desc[UR14][R12.64+0x10] ;  /* 0x0000100e0ca00981 */ /* 0x000166000c1e1d00 */
[----:B------:R-:W1:Y:S01]  /*02e0*/  @P2 LDC.64 R20, c[0x0][0x3e8] ;  /* 0x0000fa00ff142b82 */ /* 0x000e620000000a00 */
[----:B0-----:R-:W-:-:S05]  /*02f0*/  @P1 IMAD.WIDE.U32 R14, R23, 0x20, R14 ;  /* 0x00000020170e1825 */ /* 0x001fca00078e000e */
[----:B------:R0:W5:Y:S01]  /*0300*/  @P1 LDG.E.128 R244, desc[UR14][R14.64] ;  /* 0x0000000e0ef41981 */ /* 0x000162000c1e1d00 */
[C---:B-1----:R-:W-:Y:S01]  /*0310*/  @P1 IMAD.WIDE.U32 R16, R23.reuse, 0x20, R16 ;  /* 0x0000002017101825 */ /* 0x042fe200078e0010 */
[----:B------:R-:W-:Y:S02]  /*0320*/  @P1 IADD3 R23, PT, PT, R23, 0x80, RZ ;  /* 0x0000008017171810 */ /* 0x000fe40007ffe0ff */
[----:B------:R0:W5:Y:S04]  /*0330*/  @P1 LDG.E.128 R240, desc[UR14][R14.64+0x10] ;  /* 0x0000100e0ef01981 */ /* 0x000168000c1e1d00 */
[----:B------:R0:W5:Y:S01]  /*0340*/  @P1 LDG.E.128 R156, desc[UR14][R16.64] ;  /* 0x0000000e109c1981 */ /* 0x000162000c1e1d00 */
[----:B------:R-:W-:-:S03]  /*0350*/  @P2 IMAD.WIDE.U32 R6, R23, 0x20, R18 ;  /* 0x0000002017062825 */ /* 0x000fc600078e0012 */
[----:B------:R0:W5:Y:S04]  /*0360*/  @P1 LDG.E.128 R152, desc[UR14][R16.64+0x10] ;  /* 0x0000100e10981981 */ /* 0x000168000c1e1d00 */
[----:B------:R0:W5:Y:S01]  /*0370*/  @P2 LDG.E.128 R236, desc[UR14][R6.64] ;  /* 0x0000000e06ec2981 */ /* 0x000162000c1e1d00 */
[----:B------:R-:W-:-:S03]  /*0380*/  @P2 IMAD.WIDE.U32 R8, R23, 0x20, R20 ;  /* 0x0000002017082825 */ /* 0x000fc600078e0014 */
        /* <DEDUP_REMOVED lines=62> */
[----:B------:R-:W-:Y:S05]  /*0770*/  BRA.U UP0, `(.L_x_3980) ;  /* 0x0000009d00f07547 */ /* 0x000fea000b800000 */
[----:B------:R-:W1:Y:S01]  /*0780*/  LDCU.64 UR4, c[0x0][0x3e0] ;  /* 0x00007c00ff0477ac */ /* 0x000e620008000a00 */
        /* <DEDUP_REMOVED lines=17> */
[----:B-1----:R-:W-:Y:S01]  /*08a0*/  UISETP.NE.U32.AND UP0, UPT, UR4, URZ, UPT ;  /* 0x000000ff0400728c */ /* 0x002fe2000bf05070 */
        /* <DEDUP_REMOVED lines=33> */
[----:B------:R-:W-:Y:S01]  /*0ac0*/  UISETP.NE.AND.EX UP0, UPT, UR5, URZ, UPT, UP0 ;  /* 0x000000ff0500728c */ /* 0x000fe2000bf05300 */
[----:B------:R-:W2:Y:S01]  /*0ad0*/  LDCU UR6, c[0x0][0x388] ;  /* 0x00007100ff0677ac */ /* 0x000ea20008000800 */
[----:B------:R-:W3:Y:S01]  /*0ae0*/  LDCU.U8 UR16, c[0x0][0x410] ;  /* 0x00008200ff1077ac */ /* 0x000ee20008000000 */
[----:B------:R-:W4:Y:S01]  /*0af0*/  LDCU UR17, c[0x0][0x400] ;  /* 0x00008000ff1177ac */ /* 0x000f220008000800 */
[----:B------:R-:W0:Y:S01]  /*0b00*/  LDCU.64 UR20, c[0x0][0x478] ;  /* 0x00008f00ff1477ac */ /* 0x000e220008000a00 */
[----:B------:R-:W0:Y:S01]  /*0b10*/  LDCU.64 UR18, c[0x0][0x438] ;  /* 0x00008700ff1277ac */ /* 0x000e220008000a00 */
[----:B------:R-:W0:Y:S01]  /*0b20*/  LDCU.128 UR8, c[0x0][0x3c0] ;  /* 0x00007800ff0877ac */ /* 0x000e220008000c00 */
[----:B------:R-:W0:Y:S04]  /*0b30*/  LDCU.64 UR24, c[0x0][0x380] ;  /* 0x00007000ff1877ac */ /* 0x000e280008000a00 */
.L_x_4022:
[----:B------:R-:W1:Y:S01]  /*0b40*/  @UP0 LDCU.64 UR4, c[0x0][0x3e0] ;  /* 0x00007c00ff0407ac */ /* 0x000e620008000a00 */
[----:B------:R-:W-:Y:S01]  /*0b50*/  PLOP3.LUT P0, PT, PT, PT, UP0, 0x80, 0x8 ;  /* 0x000000000008781c */ /* 0x000fe20003f0f008 */
[----:B0-----:R-:W-:Y:S02]  /*0b60*/  UIMAD.WIDE UR12, UR7, 0x4, UR10 ;  /* 0x00000004070c78a5 */ /* 0x001fe4000f8e020a */
[----:B-1----:R-:W-:-:S06]  /*0b70*/  @UP0 UIMAD.WIDE UR4, UR7, 0x2, UR4 ;  /* 0x00000002070408a5 */ /* 0x002fcc000f8e0204 */
[----:B------:R-:W-:Y:S02]  /*0b80*/  MOV R176, UR4 ;  /* 0x0000000400b07c02 */ /* 0x000fe40008000f00 */
[----:B------:R-:W-:Y:S01]  /*0b90*/  MOV R177, UR5 ;  /* 0x0000000500b17c02 */ /* 0x000fe20008000f00 */
[----:B------:R-:W-:-:S04]  /*0ba0*/  UIMAD.WIDE UR4, UR7, 0x4, UR8 ;  /* 0x00000004070478a5 */ /* 0x000fc8000f8e0208 */
[----:B------:R0:W4:Y:S02]  /*0bb0*/  @P0 LDG.E.U16 R21, desc[UR14][R176.64] ;  /* 0x0000000eb0150981 */ /* 0x000124000c1e1500 */
[----:B0-----:R-:W-:Y:S02]  /*0bc0*/  MOV R176, UR12 ;  /* 0x0000000c00b07c02 */ /* 0x001fe40008000f00 */
[----:B------:R-:W-:-:S05]  /*0bd0*/  MOV R177, UR13 ;  /* 0x0000000d00b17c02 */ /* 0x000fca0008000f00 */
[----:B------:R0:W4:Y:S02]  /*0be0*/  LDG.E R178, desc[UR14][R176.64] ;  /* 0x0000000eb0b27981 */ /* 0x000124000c1e1900 */
[----:B0-----:R-:W-:Y:S02]  /*0bf0*/  MOV R176, UR4 ;  /* 0x0000000400b07c02 */ /* 0x001fe40008000f00 */
[----:B------:R-:W-:-:S05]  /*0c00*/  MOV R177, UR5 ;  /* 0x0000000500b17c02 */ /* 0x000fca0008000f00 */
[----:B------:R-:W4:Y:S01]  /*0c10*/  LDG.E R176, desc[UR14][R176.64] ;  /* 0x0000000eb0b07981 */ /* 0x000f22000c1e1900 */
[----:B--2---:R-:W-:Y:S01]  /*0c20*/  UIMAD UR4, UR7, UR6, URZ ;  /* 0x00000006070472a4 */ /* 0x004fe2000f8e02ff */
[C---:B------:R-:W-:Y:S01]  /*0c30*/  ISETP.GE.U32.AND P4, PT, R230.reuse, 0x80, PT ;  /* 0x00000080e600780c */ /* 0x040fe20003f86070 */
[----:B------:R-:W-:Y:S01]  /*0c40*/  UMOV UR12, 0x3f800000 ;  /* 0x3f800000000c7882 */ /* 0x000fe20000000000 */
[----:B------:R-:W0:Y:S01]  /*0c50*/  S2R R231, SR_TID.X ;  /* 0x0000000000e77919 */ /* 0x000e220000002100 */
[----:B------:R-:W-:Y:S01]  /*0c60*/  USHF.R.S32.HI UR5, URZ, 0x1f, UR4 ;  /* 0x0000001fff057899 */ /* 0x000fe20008011404 */
[----:B---3--:R-:W-:Y:S01]  /*0c70*/  ISETP.NE.AND P3, PT, RZ, UR16, PT ;  /* 0x00000010ff007c0c */ /* 0x008fe2000bf65270 */
[----:B------:R-:W-:Y:S01]  /*0c80*/  BSSY.RECONVERGENT B0, `(.L_x_3981) ;  /* 0x0000077000007945 */ /* 0x000fe20003800200 */
[C---:B------:R-:W-:Y:S01]  /*0c90*/  ISETP.GE.U32.AND P5, PT, R230.reuse, 0x200, PT ;  /* 0x00000200e600780c */ /* 0x040fe20003fa6070 */
[----:B------:R-:W-:Y:S01]  /*0ca0*/  ULEA.HI UR5, UR5, UR4, URZ, 0x3 ;  /* 0x0000000405057291 */ /* 0x000fe2000f8f18ff */
[----:B------:R-:W-:-:S02]  /*0cb0*/  ISETP.GE.U32.AND P1, PT, R230, 0x180, PT ;  /* 0x00000180e600780c */ /* 0x000fc40003f26070 */
[----:B------:R-:W-:Y:S02]  /*0cc0*/  CS2R R228, SRZ ;  /* 0x0000000000e47805 */ /* 0x000fe4000001ff00 */
[----:B------:R-:W-:Y:S02]  /*0cd0*/  P2R R252, PR, RZ, 0x10 ;  /* 0x00000010fffc7803 */ /* 0x000fe40000000000 */
[----:B------:R-:W-:Y:S02]  /*0ce0*/  P2R R248, PR, RZ, 0x20 ;  /* 0x00000020fff87803 */ /* 0x000fe40000000000 */
[----:B----4-:R-:W-:Y:S02]  /*0cf0*/  @P0 R2UR UR13, R21 ;  /* 0x00000000150d02ca */ /* 0x010fe400000e0000 */
[----:B------:R-:W-:Y:S02]  /*0d00*/  MOV R21, UR5 ;  /* 0x0000000500157c02 */ /* 0x000fe40008000f00 */
[----:B------:R-:W-:-:S02]  /*0d10*/  ISETP.GE.U32.AND P0, PT, R230, 0x100, PT ;  /* 0x00000100e600780c */ /* 0x000fc40003f06070 */
[----:B0-----:R-:W-:-:S04]  /*0d20*/  LEA.HI.SX32 R21, R21, R231, 0x1d ;  /* 0x000000e715157211 */ /* 0x001fc800078feaff */
[----:B------:R-:W-:-:S03]  /*0d30*/  MOV R227, R21 ;  /* 0x0000001500e37202 */ /* 0x000fc60000000f00 */
[----:B------:R-:W-:Y:S01]  /*0d40*/  @UP0 USHF.L.U32 UR12, UR13, 0x10, URZ ;  /* 0x000000100d0c0899 */ /* 0x000fe200080006ff */
[----:B------:R-:W-:Y:S02]  /*0d50*/  R2UR UR23, R178 ;  /* 0x00000000b21772ca */ /* 0x000fe400000e0000 */
[----:B------:R-:W-:Y:S01]  /*0d60*/  FSEL R195, R176, RZ, !P3 ;  /* 0x000000ffb0c37208 */ /* 0x000fe20005800000 */
[----:B-----5:R-:W-:-:S12]  /*0d70*/  @!P4 BRA `(.L_x_3982) ;  /* 0x00000004009cc947 */ /* 0x020fd80003800000 */
[----:B------:R-:W0:Y:S01]  /*0d80*/  LDC.64 R176, c[0x0][0x3a8] ;  /* 0x0000ea00ffb07b82 */ /* 0x000e220000000a00 */
[----:B------:R-:W2:Y:S04]  /*0d90*/  LDL R229, [R1+0x20] ;  /* 0x0000200001e57983 */ /* 0x000ea80000100800 */
[----:B------:R-:W3:Y:S03]  /*0da0*/  LDL R228, [R1+0x28] ;  /* 0x0000280001e47983 */ /* 0x000ee60000100800 */
[----:B------:R-:W1:Y:S01]  /*0db0*/  LDC.64 R180, c[0x0][0x428] ;  /* 0x00010a00ffb47b82 */ /* 0x000e620000000a00 */
[----:B------:R-:W-:Y:S01]  /*0dc0*/  ISETP.NE.U32.AND P2, PT, RZ, UR18, PT ;  /* 0x00000012ff007c0c */ /* 0x000fe2000bf45070 */
[----:B------:R-:W4:Y:S04]  /*0dd0*/  LDL R227, [R1+0x34] ;  /* 0x0000340001e37983 */ /* 0x000f280000100800 */
[----:B------:R-:W2:Y:S02]  /*0de0*/  LDL R251, [R1+0x3c] ;  /* 0x00003c0001fb7983 */ /* 0x000ea40000100800 */
[----:B------:R-:W1:Y:S02]  /*0df0*/  LDC.64 R190, c[0x0][0x3b0] ;  /* 0x0000ec00ffbe7b82 */ /* 0x000e640000000a00 */
[----:B------:R-:W4:Y:S04]  /*0e00*/  LDL R250, [R1+0x24] ;  /* 0x0000240001fa7983 */ /* 0x000f280000100800 */
[----:B------:R-:W4:Y:S01]  /*0e10*/  LDL R249, [R1+0x2c] ;  /* 0x00002c0001f97983 */ /* 0x000f220000100800 */
[----:B0-----:R-:W-:-:S06]  /*0e20*/  IMAD.WIDE.U32 R176, R21, 0x10, R176 ;  /* 0x0000001015b07825 */ /* 0x001fcc00078e00b0 */
[----:B------:R-:W3:Y:S01]  /*0e30*/  LDG.E.128 R176, desc[UR14][R176.64] ;  /* 0x0000000eb0b07981 */ /* 0x000ee2000c1e1d00 */
[----:B-1----:R-:W-:-:S06]  /*0e40*/  IMAD.WIDE.U32 R180, R21, 0x10, R180 ;  /* 0x0000001015b47825 */ /* 0x002fcc00078e00b4 */
[----:B------:R-:W2:Y:S01]  /*0e50*/  LDG.E.128 R180, desc[UR14][R180.64] ;  /* 0x0000000eb4b47981 */ /* 0x000ea2000c1e1d00 */
[----:B------:R-:W-:-:S13]  /*0e60*/  ISETP.NE.AND.EX P2, PT, RZ, UR19, PT, P2 ;  /* 0x00000013ff007c0c */ /* 0x000fda000bf45320 */
[----:B------:R-:W0:Y:S02]  /*0e70*/  @P2 LDC.64 R184, c[0x0][0x438] ;  /* 0x00010e00ffb82b82 */ /* 0x000e240000000a00 */
[----:B0-----:R-:W-:-:S05]  /*0e80*/  @P2 IMAD.WIDE.U32 R184, R21, 0x10, R184 ;  /* 0x0000001015b82825 */ /* 0x001fca00078e00b8 */
[----:B------:R0:W5:Y:S02]  /*0e90*/  @P2 LDG.E.128 R44, desc[UR14][R184.64] ;  /* 0x0000000eb82c2981 */ /* 0x000164000c1e1d00 */
[----:B0-----:R-:W-:-:S06]  /*0ea0*/  IMAD.WIDE.U32 R184, R21, 0x8, R190 ;  /* 0x0000000815b87825 */ /* 0x001fcc00078e00be */
[----:B------:R-:W5:Y:S01]  /*0eb0*/  LDG.E.64 R184, desc[UR14][R184.64] ;  /* 0x0000000eb8b87981 */ /* 0x000f62000c1e1b00 */
[----:B---3--:R-:W-:Y:S02]  /*0ec0*/  SHF.L.U32 R225, R178, 0x10, RZ ;  /* 0x00000010b2e17819 */ /* 0x008fe400000006ff */
[C---:B------:R-:W-:Y:S02]  /*0ed0*/  PRMT R220, R176.reuse, 0x7632, R220 ;  /* 0x00007632b0dc7816 */ /* 0x040fe400000000dc */
[----:B------:R-:W-:Y:S02]  /*0ee0*/  SHF.L.U32 R226, R176, 0x10, RZ ;  /* 0x00000010b0e27819 */ /* 0x000fe400000006ff */
[----:B------:R-:W-:Y:S02]  /*0ef0*/  PRMT R0, R178, 0x7632, R0 ;  /* 0x00007632b2007816 */ /* 0x000fe40000000000 */
[C---:B--2---:R-:W-:Y:S02]  /*0f00*/  PRMT R176, R183.reuse, 0x7632, R176 ;  /* 0x00007632b7b07816 */ /* 0x044fe400000000b0 */
[----:B------:R-:W-:Y:S01]  /*0f10*/  SHF.L.U32 R191, R183, 0x10, RZ ;  /* 0x00000010b7bf7819 */ /* 0x000fe200000006ff */
[C---:B------:R-:W-:Y:S01]  /*0f20*/  FADD.FTZ R183, -R195.reuse, R225 ;  /* 0x000000e1c3b77221 */ /* 0x040fe20000010100 */
[C---:B------:R-:W-:Y:S01]  /*0f30*/  PRMT R193, R180.reuse, 0x7632, R193 ;  /* 0x00007632b4c17816 */ /* 0x040fe200000000c1 */
[----:B------:R-:W2:Y:S01]  /*0f40*/  LDL R225, [R1+0x30] ;  /* 0x0000300001e17983 */ /* 0x000ea20000100800 */
[----:B------:R-:W-:Y:S01]  /*0f50*/  SHF.L.U32 R223, R180, 0x10, RZ ;  /* 0x00000010b4df7819 */ /* 0x000fe200000006ff */
[----:B------:R-:W-:Y:S01]  /*0f60*/  FADD.FTZ R180, -R195, R226 ;  /* 0x000000e2c3b47221 */ /* 0x000fe20000010100 */
[----:B------:R-:W-:Y:S01]  /*0f70*/  SHF.L.U32 R221, R179, 0x10, RZ ;  /* 0x00000010b3dd7819 */ /* 0x000fe200000006ff */
[----:B------:R-:W3:Y:S01]  /*0f80*/  LDL R226, [R1+0x38] ;  /* 0x0000380001e27983 */ /* 0x000ee20000100800 */
[----:B------:R-:W-:-:S02]  /*0f90*/  PRMT R189, R177, 0x7632, R189 ;  /* 0x00007632b1bd7816 */ /* 0x000fc400000000bd */
[----:B------:R-:W-:Y:S02]  /*0fa0*/  SHF.L.U32 R224, R177, 0x10, RZ ;  /* 0x00000010b1e07819 */ /* 0x000fe400000006ff */
[----:B------:R-:W-:Y:S02]  /*0fb0*/  PRMT R190, R179, 0x7632, R190 ;  /* 0x00007632b3be7816 */ /* 0x000fe400000000be */
[----:B------:R-:W-:Y:S02]  /*0fc0*/  PRMT R177, R182, 0x7632, R177 ;  /* 0x00007632b6b17816 */ /* 0x000fe400000000b1 */
[----:B------:R-:W-:Y:S01]  /*0fd0*/  SHF.L.U32 R179, R0, 0x10, RZ ;  /* 0x0000001000b37819 */ /* 0x000fe200000006ff */
[----:B------:R-:W-:Y:S01]  /*0fe0*/  FMUL.FTZ R0, R180, UR23 ;  /* 0x00000017b4007c20 */ /* 0x000fe20008410000 */
[----:B------:R-:W-:Y:S01]  /*0ff0*/  SHF.L.U32 R182, R182, 0x10, RZ ;  /* 0x00000010b6b67819 */ /* 0x000fe200000006ff */
[----:B------:R-:W-:Y:S01]  /*1000*/  FMUL.FTZ R183, R183, UR23 ;  /* 0x00000017b7b77c20 */ /* 0x000fe20008410000 */
[----:B------:R-:W-:Y:S01]  /*1010*/  PRMT R178, R181, 0x7632, R178 ;  /* 0x00007632b5b27816 */ /* 0x000fe200000000b2 */
[----:B------:R-:W-:Y:S01]  /*1020*/  FADD.FTZ R221, -R195, R221 ;  /* 0x000000ddc3dd7221 */ /* 0x000fe20000010100 */
[----:B------:R-:W-:-:S02]  /*1030*/  SHF.L.U32 R222, R181, 0x10, RZ ;  /* 0x00000010b5de7819 */ /* 0x000fc400000006ff */
[----:B------:R-:W-:Y:S01]  /*1040*/  SHF.L.U32 R220, R220, 0x10, RZ ;  /* 0x00000010dcdc7819 */ /* 0x000fe200000006ff */
[----:B------:R-:W-:Y:S01]  /*1050*/  FADD.FTZ R108, R108, R223 ;  /* 0x000000df6c6c7221 */ /* 0x000fe20000010000 */
[----:B------:R-:W-:Y:S01]  /*1060*/  SHF.L.U32 R181, R193, 0x10, RZ ;  /* 0x00000010c1b57819 */ /* 0x000fe200000006ff */
[----:B------:R-:W-:Y:S01]  /*1070*/  FFMA.FTZ R140, R0, R223, R140 ;  /* 0x000000df008c7223 */ /* 0x000fe2000001008c */
[----:B------:R-:W-:Y:S01]  /*1080*/  FADD.FTZ R104, R104, R182 ;  /* 0x000000b668687221 */ /* 0x000fe20000010000 */
[----:B------:R-:W-:Y:S01]  /*1090*/  FFMA.FTZ R136, R183, R182, R136 ;  /* 0x000000b6b7887223 */ /* 0x000fe20000010088 */
[----:B------:R-:W-:Y:S01]  /*10a0*/  FADD.FTZ R220, -R195, R220 ;  /* 0x000000dcc3dc7221 */ /* 0x000fe20000010100 */
[----:B------:R-:W-:Y:S01]  /*10b0*/  SHF.L.U32 R189, R189, 0x10, RZ ;  /* 0x00000010bdbd7819 */ /* 0x000fe200000006ff */
[----:B------:R-:W-:Y:S01]  /*10c0*/  FADD.FTZ R106, R106, R191 ;  /* 0x000000bf6a6a7221 */ /* 0x000fe20000010000 */
[----:B------:R-:W-:Y:S01]  /*10d0*/  SHF.L.U32 R180, R190, 0x10, RZ ;  /* 0x00000010beb47819 */ /* 0x000fe200000006ff */
[----:B------:R-:W-:-:S02]  /*10e0*/  FADD.FTZ R109, R109, R181 ;  /* 0x000000b56d6d7221 */ /* 0x000fc40000010000 */
[C---:B------:R-:W-:Y:S01]  /*10f0*/  FADD.FTZ R189, -R195.reuse, R189 ;  /* 0x000000bdc3bd7221 */ /* 0x040fe20000010100 */
[----:B------:R-:W-:Y:S01]  /*1100*/  FADD.FTZ R224, -R195, R224 ;  /* 0x000000e0c3e07221 */ /* 0x000fe20000010100 */
[----:B------:R-:W-:Y:S02]  /*1110*/  SHF.L.U32 R178, R178, 0x10, RZ ;  /* 0x00000010b2b27819 */ /* 0x000fe400000006ff */
[----:B------:R-:W-:Y:S01]  /*1120*/  FMUL.FTZ R189, R189, UR23 ;  /* 0x00000017bdbd7c20 */ /* 0x000fe20008410000 */
[----:B------:R-:W-:Y:S02]  /*1130*/  FMUL.FTZ R190, R224, UR23 ;  /* 0x00000017e0be7c20 */ /* 0x000fe40008410000 */
[----:B------:R-:W-:Y:S01]  /*1140*/  FADD.FTZ R111, R111, R178 ;  /* 0x000000b26f6f7221 */ /* 0x000fe20000010000 */
[-C--:B------:R-:W-:Y:S01]  /*1150*/  FFMA.FTZ R143, R189, R178.reuse, R143 ;  /* 0x000000b2bd8f7223 */ /* 0x080fe2000001008f */
[----:B------:R-:W-:Y:S01]  /*1160*/  FMUL.FTZ R224, R251, R178 ;  /* 0x000000b2fbe07220 */ /* 0x000fe20000410000 */
[----:B------:R-:W-:Y:S01]  /*1170*/  SHF.L.U32 R177, R177, 0x10, RZ ;  /* 0x00000010b1b17819 */ /* 0x000fe200000006ff */
[----:B------:R-:W-:Y:S01]  /*1180*/  FADD.FTZ R110, R110, R222 ;  /* 0x000000de6e6e7221 */ /* 0x000fe20000010000 */
[----:B------:R-:W-:-:S03]  /*1190*/  FFMA.FTZ R142, R190, R222, R142 ;  /* 0x000000debe8e7223 */ /* 0x000fc6000001008e */
[----:B------:R-:W-:Y:S01]  /*11a0*/  FADD.FTZ R105, R105, R177 ;  /* 0x000000b169697221 */ /* 0x000fe20000010000 */
[----:B------:R-:W-:-:S05]  /*11b0*/  SHF.L.U32 R176, R176, 0x10, RZ ;  /* 0x00000010b0b07819 */ /* 0x000fca00000006ff */
[----:B------:R-:W-:Y:S01]  /*11c0*/  FADD.FTZ R107, R107, R176 ;  /* 0x000000b06b6b7221 */ /* 0x000fe20000010000 */
[----:B--2---:R-:W-:Y:S01]  /*11d0*/  FMUL.FTZ R193, R225, R223 ;  /* 0x000000dfe1c17220 */ /* 0x004fe20000410000 */
[----:B------:R-:W-:Y:S01]  /*11e0*/  FMUL.FTZ R223, R229, R182 ;  /* 0x000000b6e5df7220 */ /* 0x000fe20000410000 */
[----:B------:R-:W-:Y:S01]  /*11f0*/  FMUL.FTZ R182, R221, UR23 ;  /* 0x00000017ddb67c20 */ /* 0x000fe20008410000 */
[----:B------:R-:W-:-:S03]  /*1200*/  FMUL.FTZ R221, R228, R191 ;  /* 0x000000bfe4dd7220 */ /* 0x000fc60000410000 */
[----:B------:R-:W-:Y:S01]  /*1210*/  FFMA.FTZ R138, R182, R191, R138 ;  /* 0x000000bfb68a7223 */ /* 0x000fe2000001008a */
[----:B------:R-:W-:Y:S01]  /*1220*/  FMUL.FTZ R191, R220, UR23 ;  /* 0x00000017dcbf7c20 */ /* 0x000fe20008410000 */
[C---:B------:R-:W-:Y:S01]  /*1230*/  FADD.FTZ R220, -R195.reuse, R179 ;  /* 0x000000b3c3dc7221 */ /* 0x040fe20000010100 */
[----:B---3--:R-:W-:Y:S01]  /*1240*/  FMUL.FTZ R225, R226, R222 ;  /* 0x000000dee2e17220 */ /* 0x008fe20000410000 */
[----:B------:R-:W-:Y:S01]  /*1250*/  FADD.FTZ R179, -R195, R180 ;  /* 0x000000b4c3b37221 */ /* 0x000fe20000010100 */
[-C--:B------:R-:W-:Y:S01]  /*1260*/  FFMA.FTZ R141, R191, R181.reuse, R141 ;  /* 0x000000b5bf8d7223 */ /* 0x080fe2000001008d */
[----:B----4-:R-:W-:Y:S01]  /*1270*/  FMUL.FTZ R226, R227, R181 ;  /* 0x000000b5e3e27220 */ /* 0x010fe20000410000 */
[----:B------:R-:W-:Y:S01]  /*1280*/  FADD.FTZ R180, RZ, R193 ;  /* 0x000000c1ffb47221 */ /* 0x000fe20000010000 */
[----:B------:R-:W-:-:S03]  /*1290*/  FFMA.FTZ R181, R0, R193, RZ ;  /* 0x000000c100b57223 */ /* 0x000fc600000100ff */
[----:B------:R-:W-:Y:S01]  /*12a0*/  FADD.FTZ R180, R180, R226 ;  /* 0x000000e2b4b47221 */ /* 0x000fe20000010000 */
[----:B------:R-:W-:-:S03]  /*12b0*/  FFMA.FTZ R181, R191, R226, R181 ;  /* 0x000000e2bfb57223 */ /* 0x000fc600000100b5 */
        /* <DEDUP_REMOVED lines=10> */
[----:B------:R-:W-:Y:S01]  /*1360*/  FFMA.FTZ R177, R181, R222, R177 ;  /* 0x000000deb5b17223 */ /* 0x000fe200000100b1 */
[----:B------:R-:W-:Y:S01]  /*1370*/  FMUL.FTZ R180, R179, UR23 ;  /* 0x00000017b3b47c20 */ /* 0x000fe20008410000 */
[-C--:B------:R-:W-:Y:S01]  /*1380*/  FMUL.FTZ R220, R249, R176.reuse ;  /* 0x000000b0f9dc7220 */ /* 0x080fe20000410000 */
[----:B------:R-:W-:Y:S01]  /*1390*/  FADD.FTZ R178, R178, R221 ;  /* 0x000000ddb2b27221 */ /* 0x000fe20000010000 */
[----:B------:R-:W-:Y:S01]  /*13a0*/  FFMA.FTZ R177, R182, R221, R177 ;  /* 0x000000ddb6b17223 */ /* 0x000fe200000100b1 */
[----:B------:R-:W-:Y:S01]  /*13b0*/  FFMA.FTZ R139, R180, R176, R139 ;  /* 0x000000b0b48b7223 */ /* 0x000fe2000001008b */
[----:B------:R-:W-:Y:S01]  /*13c0*/  IADD3 R227, PT, PT, R21, 0x80, RZ ;  /* 0x0000008015e37810 */ /* 0x000fe20007ffe0ff */
[----:B------:R-:W-:Y:S01]  /*13d0*/  FADD.FTZ R229, R178, R220 ;  /* 0x000000dcb2e57221 */ /* 0x000fe20000010000 */
[----:B------:R-:W-:-:S07]  /*13e0*/  FFMA.FTZ R228, R180, R220, R177 ;  /* 0x000000dcb4e47223 */ /* 0x000fce00000100b1 */
.L_x_3982:
[----:B------:R-:W-:Y:S05]  /*13f0*/  BSYNC.RECONVERGENT B0 ;  /* 0x0000000000007941 */ /* 0x000fea0003800200 */
.L_x_3981:
[----:B------:R-:W-:Y:S04]  /*1400*/  BSSY.RECONVERGENT B0, `(.L_x_3983) ;  /* 0x0000069000007945 */ /* 0x000fe80003800200 */
[----:B------:R-:W-:Y:S05]  /*1410*/  @!P0 BRA `(.L_x_3984) ;  /* 0x00000004009c8947 */ /* 0x000fea0003800000 */
[----:B------:R-:W0:Y:S01]  /*1420*/  LDC.64 R16, c[0x0][0x3a8] ;  /* 0x0000ea00ff107b82 */ /* 0x000e220000000a00 */
[----:B------:R-:W2:Y:S04]  /*1430*/  LDL R219, [R1+0x10] ;  /* 0x0000100001db7983 */ /* 0x000ea80000100800 */
[----:B------:R-:W3:Y:S03]  /*1440*/  LDL R250, [R1+0x8] ;  /* 0x0000080001fa7983 */ /* 0x000ee60000100800 */
[----:B------:R-:W1:Y:S01]  /*1450*/  LDC.64 R26, c[0x0][0x428] ;  /* 0x00010a00ff1a7b82 */ /* 0x000e620000000a00 */
[----:B------:R-:W-:Y:S01]  /*1460*/  ISETP.NE.U32.AND P2, PT, RZ, UR18, PT ;  /* 0x00000012ff007c0c */ /* 0x000fe2000bf45070 */
[----:B------:R-:W4:Y:S04]  /*1470*/  LDL R251, [R1+0x1c] ;  /* 0x00001c0001fb7983 */ /* 0x000f280000100800 */
[----:B------:R-:W4:Y:S02]  /*1480*/  LDL R249, [R1+0xc] ;  /* 0x00000c0001f97983 */ /* 0x000f240000100800 */
[----:B------:R-:W2:Y:S01]  /*1490*/  LDC.64 R186, c[0x0][0x3b0] ;  /* 0x0000ec00ffba7b82 */ /* 0x000ea20000000a00 */
[----:B0-----:R-:W-:-:S06]  /*14a0*/  IMAD.WIDE.U32 R16, R227, 0x10, R16 ;  /* 0x00000010e3107825 */ /* 0x001fcc00078e0010 */
[----:B------:R-:W2:Y:S01]  /*14b0*/  LDG.E.128 R16, desc[UR14][R16.64] ;  /* 0x0000000e10107981 */ /* 0x000ea2000c1e1d00 */
[----:B-1----:R-:W-:-:S05]  /*14c0*/  IMAD.WIDE.U32 R26, R227, 0x10, R26 ;  /* 0x00000010e31a7825 */ /* 0x002fca00078e001a */
[----:B------:R0:W3:Y:S01]  /*14d0*/  LDG.E.128 R176, desc[UR14][R26.64] ;  /* 0x0000000e1ab07981 */ /* 0x0000e2000c1e1d00 */
[----:B------:R-:W-:-:S13]  /*14e0*/  ISETP.NE.AND.EX P2, PT, RZ, UR19, PT, P2 ;  /* 0x00000013ff007c0c */ /* 0x000fda000bf45320 */
[----:B0-----:R-:W0:Y:S01]  /*14f0*/  @P2 LDC.64 R26, c[0x0][0x438] ;  /* 0x00010e00ff1a2b82 */ /* 0x001e220000000a00 */
[----:B--2---:R-:W-:Y:S02]  /*1500*/  SHF.L.U32 R218, R16, 0x10, RZ ;  /* 0x0000001010da7819 */ /* 0x004fe400000006ff */
[C---:B------:R-:W-:Y:S02]  /*1510*/  PRMT R213, R17.reuse, 0x7632, R213 ;  /* 0x0000763211d57816 */ /* 0x040fe400000000d5 */
[----:B------:R-:W-:Y:S02]  /*1520*/  SHF.L.U32 R216, R17, 0x10, RZ ;  /* 0x0000001011d87819 */ /* 0x000fe400000006ff */
[C---:B---3--:R-:W-:Y:S02]  /*1530*/  PRMT R17, R177.reuse, 0x7632, R17 ;  /* 0x00007632b1117816 */ /* 0x048fe40000000011 */
[----:B------:R-:W-:Y:S01]  /*1540*/  SHF.L.U32 R214, R177, 0x10, RZ ;  /* 0x00000010b1d67819 */ /* 0x000fe200000006ff */
[----:B------:R-:W-:-:S02]  /*1550*/  FADD.FTZ R177, -R195, R218 ;  /* 0x000000dac3b17221 */ /* 0x000fc40000010100 */
[----:B------:R-:W2:Y:S01]  /*1560*/  LDL R218, [R1] ;  /* 0x0000000001da7983 */ /* 0x000ea20000100800 */
[----:B0-----:R-:W-:Y:S01]  /*1570*/  @P2 IMAD.WIDE.U32 R26, R227, 0x10, R26 ;  /* 0x00000010e31a2825 */ /* 0x001fe200078e001a */
[C---:B------:R-:W-:Y:S02]  /*1580*/  SHF.L.U32 R217, R19.reuse, 0x10, RZ ;  /* 0x0000001013d97819 */ /* 0x040fe400000006ff */
[C---:B------:R-:W-:Y:S02]  /*1590*/  PRMT R188, R18.reuse, 0x7632, R188 ;  /* 0x0000763212bc7816 */ /* 0x040fe400000000bc */
[----:B------:R-:W-:Y:S01]  /*15a0*/  SHF.L.U32 R215, R18, 0x10, RZ ;  /* 0x0000001012d77819 */ /* 0x000fe200000006ff */
[----:B------:R0:W5:Y:S01]  /*15b0*/  @P2 LDG.E.128 R40, desc[UR14][R26.64] ;  /* 0x0000000e1a282981 */ /* 0x000162000c1e1d00 */
[----:B------:R-:W-:Y:S02]  /*15c0*/  PRMT R212, R16, 0x7632, R212 ;  /* 0x0000763210d47816 */ /* 0x000fe400000000d4 */
[----:B------:R-:W-:-:S02]  /*15d0*/  PRMT R18, R19, 0x7632, R18 ;  /* 0x0000763213127816 */ /* 0x000fc40000000012 */
[C---:B------:R-:W-:Y:S02]  /*15e0*/  PRMT R16, R178.reuse, 0x7632, R16 ;  /* 0x00007632b2107816 */ /* 0x040fe40000000010 */
[----:B------:R-:W-:Y:S02]  /*15f0*/  SHF.L.U32 R19, R178, 0x10, RZ ;  /* 0x00000010b2137819 */ /* 0x000fe400000006ff */
[----:B------:R-:W-:Y:S01]  /*1600*/  SHF.L.U32 R178, R213, 0x10, RZ ;  /* 0x00000010d5b27819 */ /* 0x000fe200000006ff */
[----:B0-----:R-:W-:-:S04]  /*1610*/  IMAD.WIDE.U32 R26, R227, 0x8, R186 ;  /* 0x00000008e31a7825 */ /* 0x001fc800078e00ba */
[----:B------:R-:W-:Y:S01]  /*1620*/  FADD.FTZ R213, -R195, R217 ;  /* 0x000000d9c3d57221 */ /* 0x000fe20000010100 */
[C---:B------:R-:W-:Y:S01]  /*1630*/  PRMT R20, R176.reuse, 0x7632, R20 ;  /* 0x00007632b0147816 */ /* 0x040fe20000000014 */
[----:B------:R-:W3:Y:S01]  /*1640*/  LDL R217, [R1+0x18] ;  /* 0x0000180001d97983 */ /* 0x000ee20000100800 */
[----:B------:R-:W-:Y:S02]  /*1650*/  SHF.L.U32 R186, R176, 0x10, RZ ;  /* 0x00000010b0ba7819 */ /* 0x000fe400000006ff */
[----:B------:R-:W-:Y:S01]  /*1660*/  PRMT R176, R179, 0x7632, R176 ;  /* 0x00007632b3b07816 */ /* 0x000fe200000000b0 */
[----:B------:R-:W-:Y:S01]  /*1670*/  FADD.FTZ R216, -R195, R216 ;  /* 0x000000d8c3d87221 */ /* 0x000fe20000010100 */
[----:B------:R-:W-:Y:S01]  /*1680*/  SHF.L.U32 R187, R179, 0x10, RZ ;  /* 0x00000010b3bb7819 */ /* 0x000fe200000006ff */
[----:B------:R-:W-:Y:S01]  /*1690*/  FADD.FTZ R215, -R195, R215 ;  /* 0x000000d7c3d77221 */ /* 0x000fe20000010100 */
[----:B------:R-:W-:Y:S01]  /*16a0*/  SHF.L.U32 R179, R188, 0x10, RZ ;  /* 0x00000010bcb37819 */ /* 0x000fe200000006ff */
[----:B------:R-:W-:Y:S01]  /*16b0*/  FMUL.FTZ R188, R177, UR23 ;  /* 0x00000017b1bc7c20 */ /* 0x000fe20008410000 */
[----:B------:R-:W-:Y:S01]  /*16c0*/  FADD.FTZ R100, R100, R186 ;  /* 0x000000ba64647221 */ /* 0x000fe20000010000 */
[-C--:B------:R-:W-:Y:S01]  /*16d0*/  FMUL.FTZ R219, R219, R186.reuse ;  /* 0x000000badbdb7220 */ /* 0x080fe20000410000 */
[----:B------:R-:W-:Y:S01]  /*16e0*/  FADD.FTZ R96, R96, R19 ;  /* 0x0000001360607221 */ /* 0x000fe20000010000 */
[----:B------:R-:W-:Y:S01]  /*16f0*/  FFMA.FTZ R132, R188, R186, R132 ;  /* 0x000000babc847223 */ /* 0x000fe20000010084 */
[----:B------:R-:W-:Y:S01]  /*1700*/  FMUL.FTZ R186, R216, UR23 ;  /* 0x00000017d8ba7c20 */ /* 0x000fe20008410000 */
[----:B------:R-:W5:Y:S04]  /*1710*/  LDG.E.64 R26, desc[UR14][R26.64] ;  /* 0x0000000e1a1a7981 */ /* 0x000f68000c1e1b00 */
[----:B------:R-:W4:Y:S01]  /*1720*/  LDL R216, [R1+0x14] ;  /* 0x0000140001d87983 */ /* 0x000f220000100800 */
[----:B------:R-:W-:Y:S01]  /*1730*/  SHF.L.U32 R177, R20, 0x10, RZ ;  /* 0x0000001014b17819 */ /* 0x000fe200000006ff */
[----:B------:R-:W-:-:S04]  /*1740*/  FMUL.FTZ R20, R215, UR23 ;  /* 0x00000017d7147c20 */ /* 0x000fc80008410000 */
[-C--:B------:R-:W-:Y:S01]  /*1750*/  FFMA.FTZ R128, R20, R19.reuse, R128 ;  /* 0x0000001314807223 */ /* 0x080fe20000010080 */
[----:B--2---:R-:W-:Y:S01]  /*1760*/  FMUL.FTZ R215, R218, R19 ;  /* 0x00000013dad77220 */ /* 0x004fe20000410000 */
[----:B------:R-:W-:Y:S01]  /*1770*/  FMUL.FTZ R19, R213, UR23 ;  /* 0x00000017d5137c20 */ /* 0x000fe20008410000 */
[-C--:B------:R-:W-:Y:S02]  /*1780*/  FMUL.FTZ R213, R250, R187.reuse ;  /* 0x000000bbfad57220 */ /* 0x080fe40000410000 */
[----:B------:R-:W2:Y:S01]  /*1790*/  LDL R250, [R1+0x4] ;  /* 0x0000040001fa7983 */ /* 0x000ea20000100800 */
[----:B------:R-:W-:Y:S01]  /*17a0*/  SHF.L.U32 R212, R212, 0x10, RZ ;  /* 0x00000010d4d47819 */ /* 0x000fe200000006ff */
[----:B------:R-:W-:Y:S01]  /*17b0*/  FADD.FTZ R102, R102, R214 ;  /* 0x000000d666667221 */ /* 0x000fe20000010000 */
[-C--:B------:R-:W-:Y:S01]  /*17c0*/  FFMA.FTZ R134, R186, R214.reuse, R134 ;  /* 0x000000d6ba867223 */ /* 0x080fe20000010086 */
[----:B------:R-:W-:Y:S01]  /*17d0*/  FADD.FTZ R98, R98, R187 ;  /* 0x000000bb62627221 */ /* 0x000fe20000010000 */
[----:B------:R-:W-:Y:S01]  /*17e0*/  FFMA.FTZ R130, R19, R187, R130 ;  /* 0x000000bb13827223 */ /* 0x000fe20000010082 */
[----:B------:R-:W-:Y:S01]  /*17f0*/  FADD.FTZ R101, R101, R177 ;  /* 0x000000b165657221 */ /* 0x000fe20000010000 */
[----:B---3--:R-:W-:Y:S01]  /*1800*/  FMUL.FTZ R217, R217, R214 ;  /* 0x000000d6d9d97220 */ /* 0x008fe20000410000 */
[----:B------:R-:W-:-:S04]  /*1810*/  FADD.FTZ R214, -R195, R212 ;  /* 0x000000d4c3d67221 */ /* 0x000fc80000010100 */
[----:B------:R-:W-:Y:S01]  /*1820*/  FMUL.FTZ R187, R214, UR23 ;  /* 0x00000017d6bb7c20 */ /* 0x000fe20008410000 */
[----:B------:R-:W-:Y:S01]  /*1830*/  SHF.L.U32 R18, R18, 0x10, RZ ;  /* 0x0000001012127819 */ /* 0x000fe200000006ff */
[----:B------:R-:W-:Y:S02]  /*1840*/  FADD.FTZ R214, R229, R219 ;  /* 0x000000dbe5d67221 */ /* 0x000fe40000010000 */
[-C--:B------:R-:W-:Y:S01]  /*1850*/  FFMA.FTZ R133, R187, R177.reuse, R133 ;  /* 0x000000b1bb857223 */ /* 0x080fe20000010085 */
[----:B------:R-:W-:Y:S01]  /*1860*/  FADD.FTZ R212, -R195, R178 ;  /* 0x000000b2c3d47221 */ /* 0x000fe20000010100 */
[----:B------:R-:W-:Y:S01]  /*1870*/  SHF.L.U32 R17, R17, 0x10, RZ ;  /* 0x0000001011117819 */ /* 0x000fe200000006ff */
[----:B------:R-:W-:Y:S01]  /*1880*/  FADD.FTZ R178, -R195, R18 ;  /* 0x00000012c3b27221 */ /* 0x000fe20000010100 */
[----:B----4-:R-:W-:Y:S01]  /*1890*/  FMUL.FTZ R218, R216, R177 ;  /* 0x000000b1d8da7220 */ /* 0x010fe20000410000 */
[----:B------:R-:W-:Y:S01]  /*18a0*/  FFMA.FTZ R177, R188, R219, R228 ;  /* 0x000000dbbcb17223 */ /* 0x000fe200000100e4 */
[----:B------:R-:W-:-:S02]  /*18b0*/  FMUL.FTZ R18, R212, UR23 ;  /* 0x00000017d4127c20 */ /* 0x000fc40008410000 */
[----:B------:R-:W-:Y:S01]  /*18c0*/  FADD.FTZ R214, R214, R218 ;  /* 0x000000dad6d67221 */ /* 0x000fe20000010000 */
[----:B------:R-:W-:Y:S01]  /*18d0*/  FFMA.FTZ R177, R187, R218, R177 ;  /* 0x000000dabbb17223 */ /* 0x000fe200000100b1 */
[----:B------:R-:W-:Y:S01]  /*18e0*/  FADD.FTZ R179, -R195, R179 ;  /* 0x000000b3c3b37221 */ /* 0x000fe20000010100 */
[----:B------:R-:W-:Y:S01]  /*18f0*/  FMUL.FTZ R216, R251, R17 ;  /* 0x00000011fbd87220 */ /* 0x000fe20000410000 */
[----:B------:R-:W-:Y:S01]  /*1900*/  FADD.FTZ R214, R214, R217 ;  /* 0x000000d9d6d67221 */ /* 0x000fe20000010000 */
[----:B------:R-:W-:Y:S01]  /*1910*/  FFMA.FTZ R177, R186, R217, R177 ;  /* 0x000000d9bab17223 */ /* 0x000fe200000100b1 */
[----:B------:R-:W-:Y:S01]  /*1920*/  FADD.FTZ R103, R103, R17 ;  /* 0x0000001167677221 */ /* 0x000fe20000010000 */
[----:B------:R-:W-:Y:S01]  /*1930*/  FFMA.FTZ R135, R18, R17, R135 ;  /* 0x0000001112877223 */ /* 0x000fe20000010087 */
[----:B------:R-:W-:Y:S01]  /*1940*/  SHF.L.U32 R16, R16, 0x10, RZ ;  /* 0x0000001010107819 */ /* 0x000fe200000006ff */
[----:B------:R-:W-:Y:S01]  /*1950*/  FMUL.FTZ R17, R179, UR23 ;  /* 0x00000017b3117c20 */ /* 0x000fe20008410000 */
[----:B------:R-:W-:Y:S01]  /*1960*/  FADD.FTZ R179, R214, R216 ;  /* 0x000000d8d6b37221 */ /* 0x000fe20000010000 */
[----:B------:R-:W-:-:S03]  /*1970*/  FFMA.FTZ R177, R18, R216, R177 ;  /* 0x000000d812b17223 */ /* 0x000fc600000100b1 */
[----:B------:R-:W-:Y:S01]  /*1980*/  FADD.FTZ R179, R179, R215 ;  /* 0x000000d7b3b37221 */ /* 0x000fe20000010000 */
[----:B------:R-:W-:Y:S01]  /*1990*/  FFMA.FTZ R177, R20, R215, R177 ;  /* 0x000000d714b17223 */ /* 0x000fe200000100b1 */
[----:B------:R-:W-:Y:S01]  /*19a0*/  SHF.L.U32 R176, R176, 0x10, RZ ;  /* 0x00000010b0b07819 */ /* 0x000fe200000006ff */
[----:B------:R-:W-:Y:S01]  /*19b0*/  FADD.FTZ R97, R97, R16 ;  /* 0x0000001061617221 */ /* 0x000fe20000010000 */
[----:B------:R-:W-:-:S03]  /*19c0*/  FFMA.FTZ R129, R17, R16, R129 ;  /* 0x0000001011817223 */ /* 0x000fc60000010081 */
[----:B------:R-:W-:Y:S01]  /*19d0*/  FMUL.FTZ R212, R249, R176 ;  /* 0x000000b0f9d47220 */ /* 0x000fe20000410000 */
[----:B------:R-:W-:Y:S01]  /*19e0*/  FADD.FTZ R99, R99, R176 ;  /* 0x000000b063637221 */ /* 0x000fe20000010000 */
[----:B------:R-:W-:Y:S01]  /*19f0*/  IADD3 R227, PT, PT, R227, 0x80, RZ ;  /* 0x00000080e3e37810 */ /* 0x000fe20007ffe0ff */
[----:B--2---:R-:W-:-:S04]  /*1a00*/  FMUL.FTZ R214, R250, R16 ;  /* 0x00000010fad67220 */ /* 0x004fc80000410000 */
[----:B------:R-:W-:Y:S01]  /*1a10*/  FADD.FTZ R179, R179, R214 ;  /* 0x000000d6b3b37221 */ /* 0x000fe20000010000 */
[----:B------:R-:W-:Y:S01]  /*1a20*/  FFMA.FTZ R177, R17, R214, R177 ;  /* 0x000000d611b17223 */ /* 0x000fe200000100b1 */
[----:B------:R-:W-:Y:S02]  /*1a30*/  FMUL.FTZ R16, R178, UR23 ;  /* 0x00000017b2107c20 */ /* 0x000fe40008410000 */
[----:B------:R-:W-:Y:S01]  /*1a40*/  FADD.FTZ R179, R179, R213 ;  /* 0x000000d5b3b37221 */ /* 0x000fe20000010000 */
[----:B------:R-:W-:Y:S01]  /*1a50*/  FFMA.FTZ R177, R19, R213, R177 ;  /* 0x000000d513b17223 */ /* 0x000fe200000100b1 */
[C---:B------:R-:W-:Y:S02]  /*1a60*/  FFMA.FTZ R131, R16.reuse, R176, R131 ;  /* 0x000000b010837223 */ /* 0x040fe40000010083 */
[----:B------:R-:W-:Y:S01]  /*1a70*/  FADD.FTZ R229, R179, R212 ;  /* 0x000000d4b3e57221 */ /* 0x000fe20000010000 */
[----:B------:R-:W-:-:S07]  /*1a80*/  FFMA.FTZ R228, R16, R212, R177 ;  /* 0x000000d410e47223 */ /* 0x000fce00000100b1 */
.L_x_3984:
[----:B------:R-:W-:Y:S05]  /*1a90*/  BSYNC.RECONVERGENT B0 ;  /* 0x0000000000007941 */ /* 0x000fea0003800200 */
.L_x_3983:
        /* <DEDUP_REMOVED lines=8> */
[----:B-1----:R-:W-:Y:S01]  /*1b20*/  IMAD.WIDE.U32 R12, R227, 0x10, R12 ;  /* 0x00000010e30c7825 */ /* 0x002fe200078e000c */
[----:B------:R-:W-:-:S05]  /*1b30*/  ISETP.NE.AND.EX P2, PT, RZ, UR19, PT, P2 ;  /* 0x00000013ff007c0c */ /* 0x000fca000bf45320 */
[----:B------:R-:W4:Y:S08]  /*1b40*/  LDG.E.128 R12, desc[UR14][R12.64] ;  /* 0x0000000e0c0c7981 */ /* 0x000f30000c1e1d00 */
[----:B------:R-:W0:Y:S02]  /*1b50*/  @P2 LDC.64 R24, c[0x0][0x438] ;  /* 0x00010e00ff182b82 */ /* 0x000e240000000a00 */
[----:B0-----:R-:W-:-:S05]  /*1b60*/  @P2 IMAD.WIDE.U32 R24, R227, 0x10, R24 ;  /* 0x00000010e3182825 */ /* 0x001fca00078e0018 */
[----:B------:R2:W5:Y:S02]  /*1b70*/  @P2 LDG.E.128 R36, desc[UR14][R24.64] ;  /* 0x0000000e18242981 */ /* 0x000564000c1e1d00 */
[----:B--2---:R-:W-:-:S06]  /*1b80*/  IMAD.WIDE.U32 R24, R227, 0x8, R176 ;  /* 0x00000008e3187825 */ /* 0x004fcc00078e00b0 */
[----:B------:R-:W5:Y:S01]  /*1b90*/  LDG.E.64 R24, desc[UR14][R24.64] ;  /* 0x0000000e18187981 */ /* 0x000f62000c1e1b00 */
[----:B------:R-:W-:Y:S02]  /*1ba0*/  IADD3 R227, PT, PT, R227, 0x80, RZ ;  /* 0x00000080e3e37810 */ /* 0x000fe40007ffe0ff */
[----:B---3--:R-:W-:Y:S02]  /*1bb0*/  SHF.L.U32 R210, R9, 0x10, RZ ;  /* 0x0000001009d27819 */ /* 0x008fe400000006ff */
[C---:B------:R-:W-:Y:S02]  /*1bc0*/  PRMT R204, R8.reuse, 0x7632, R204 ;  /* 0x0000763208cc7816 */ /* 0x040fe400000000cc */
[----:B------:R-:W-:Y:S02]  /*1bd0*/  SHF.L.U32 R211, R8, 0x10, RZ ;  /* 0x0000001008d37819 */ /* 0x000fe400000006ff */
[C---:B----4-:R-:W-:Y:S02]  /*1be0*/  PRMT R177, R12.reuse, 0x7632, R177 ;  /* 0x000076320cb17816 */ /* 0x050fe400000000b1 */
[----:B------:R-:W-:-:S02]  /*1bf0*/  SHF.L.U32 R207, R12, 0x10, RZ ;  /* 0x000000100ccf7819 */ /* 0x000fc400000006ff */
[C---:B------:R-:W-:Y:S02]  /*1c00*/  PRMT R8, R14.reuse, 0x7632, R8 ;  /* 0x000076320e087816 */ /* 0x040fe40000000008 */
[----:B------:R-:W-:Y:S01]  /*1c10*/  SHF.L.U32 R12, R14, 0x10, RZ ;  /* 0x000000100e0c7819 */ /* 0x000fe200000006ff */
[----:B------:R-:W-:Y:S01]  /*1c20*/  FADD.FTZ R14, -R195, R210 ;  /* 0x000000d2c30e7221 */ /* 0x000fe20000010100 */
[----:B------:R-:W-:Y:S02]  /*1c30*/  SHF.L.U32 R209, R10, 0x10, RZ ;  /* 0x000000100ad17819 */ /* 0x000fe400000006ff */
[----:B------:R-:W-:Y:S01]  /*1c40*/  PRMT R205, R9, 0x7632, R205 ;  /* 0x0000763209cd7816 */ /* 0x000fe200000000cd */
[----:B------:R-:W-:Y:S01]  /*1c50*/  FMUL.FTZ R14, R14, UR23 ;  /* 0x000000170e0e7c20 */ /* 0x000fe20008410000 */
[----:B------:R-:W-:Y:S02]  /*1c60*/  SHF.L.U32 R206, R13, 0x10, RZ ;  /* 0x000000100dce7819 */ /* 0x000fe400000006ff */
[----:B------:R-:W-:-:S02]  /*1c70*/  SHF.L.U32 R204, R204, 0x10, RZ ;  /* 0x00000010cccc7819 */ /* 0x000fc400000006ff */
[----:B------:R-:W-:Y:S02]  /*1c80*/  PRMT R178, R10, 0x7632, R178 ;  /* 0x000076320ab27816 */ /* 0x000fe400000000b2 */
[C---:B------:R-:W-:Y:S02]  /*1c90*/  PRMT R10, R11.reuse, 0x7632, R10 ;  /* 0x000076320b0a7816 */ /* 0x040fe4000000000a */
[----:B------:R-:W-:Y:S02]  /*1ca0*/  SHF.L.U32 R208, R11, 0x10, RZ ;  /* 0x000000100bd07819 */ /* 0x000fe400000006ff */
[----:B------:R-:W-:Y:S01]  /*1cb0*/  PRMT R9, R13, 0x7632, R9 ;  /* 0x000076320d097816 */ /* 0x000fe20000000009 */
[----:B------:R-:W-:Y:S01]  /*1cc0*/  FADD.FTZ R13, -R195, R209 ;  /* 0x000000d1c30d7221 */ /* 0x000fe20000010100 */
[C---:B------:R-:W-:Y:S02]  /*1cd0*/  PRMT R176, R15.reuse, 0x7632, R176 ;  /* 0x000076320fb07816 */ /* 0x040fe400000000b0 */
[----:B------:R-:W-:Y:S01]  /*1ce0*/  SHF.L.U32 R179, R15, 0x10, RZ ;  /* 0x000000100fb37819 */ /* 0x000fe200000006ff */
[----:B------:R-:W-:Y:S01]  /*1cf0*/  FADD.FTZ R15, -R195, R211 ;  /* 0x000000d3c30f7221 */ /* 0x000fe20000010100 */
[----:B------:R-:W-:Y:S01]  /*1d00*/  SHF.L.U32 R11, R205, 0x10, RZ ;  /* 0x00000010cd0b7819 */ /* 0x000fe200000006ff */
[----:B------:R-:W-:Y:S01]  /*1d10*/  FADD.FTZ R94, R94, R206 ;  /* 0x000000ce5e5e7221 */ /* 0x000fe20000010000 */
[-C--:B------:R-:W-:Y:S01]  /*1d20*/  FFMA.FTZ R126, R14, R206.reuse, R126 ;  /* 0x000000ce0e7e7223 */ /* 0x080fe2000001007e */
[----:B-----5:R-:W-:Y:S01]  /*1d30*/  FMUL.FTZ R209, R246, R206 ;  /* 0x000000cef6d17220 */ /* 0x020fe20000410000 */
[----:B------:R-:W-:Y:S01]  /*1d40*/  FADD.FTZ R206, -R195, R204 ;  /* 0x000000ccc3ce7221 */ /* 0x000fe20000010100 */
[----:B------:R-:W-:Y:S01]  /*1d50*/  FMUL.FTZ R15, R15, UR23 ;  /* 0x000000170f0f7c20 */ /* 0x000fe20008410000 */
[----:B------:R-:W-:Y:S01]  /*1d60*/  SHF.L.U32 R177, R177, 0x10, RZ ;  /* 0x00000010b1b17819 */ /* 0x000fe200000006ff */
[----:B------:R-:W-:Y:S01]  /*1d70*/  FMUL.FTZ R13, R13, UR23 ;  /* 0x000000170d0d7c20 */ /* 0x000fe20008410000 */
[C---:B------:R-:W-:Y:S01]  /*1d80*/  FADD.FTZ R204, -R195.reuse, R11 ;  /* 0x0000000bc3cc7221 */ /* 0x040fe20000010100 */
[----:B------:R-:W-:Y:S01]  /*1d90*/  FADD.FTZ R205, -R195, R208 ;  /* 0x000000d0c3cd7221 */ /* 0x000fe20000010100 */
[----:B------:R-:W-:Y:S01]  /*1da0*/  FMUL.FTZ R11, R206, UR23 ;  /* 0x00000017ce0b7c20 */ /* 0x000fe20008410000 */
[-C--:B------:R-:W-:Y:S01]  /*1db0*/  FMUL.FTZ R211, R244, R207.reuse ;  /* 0x000000cff4d37220 */ /* 0x080fe20000410000 */
[----:B------:R-:W-:Y:S01]  /*1dc0*/  FADD.FTZ R92, R92, R207 ;  /* 0x000000cf5c5c7221 */ /* 0x000fe20000010000 */
[----:B------:R-:W-:Y:S01]  /*1dd0*/  FFMA.FTZ R124, R15, R207, R124 ;  /* 0x000000cf0f7c7223 */ /* 0x000fe2000001007c */
[----:B------:R-:W-:Y:S01]  /*1de0*/  FADD.FTZ R88, R88, R12 ;  /* 0x0000000c58587221 */ /* 0x000fe20000010000 */
[-C--:B------:R-:W-:Y:S01]  /*1df0*/  FFMA.FTZ R120, R13, R12.reuse, R120 ;  /* 0x0000000c0d787223 */ /* 0x080fe20000010078 */
[----:B------:R-:W-:Y:S01]  /*1e00*/  FMUL.FTZ R207, R240, R12 ;  /* 0x0000000cf0cf7220 */ /* 0x000fe20000410000 */
[----:B------:R-:W-:Y:S01]  /*1e10*/  SHF.L.U32 R178, R178, 0x10, RZ ;  /* 0x00000010b2b27819 */ /* 0x000fe200000006ff */
[----:B------:R-:W-:Y:S01]  /*1e20*/  FMUL.FTZ R12, R205, UR23 ;  /* 0x00000017cd0c7c20 */ /* 0x000fe20008410000 */
        /* <DEDUP_REMOVED lines=8> */
[-C--:B------:R-:W-:Y:S01]  /*1eb0*/  FFMA.FTZ R122, R12, R179.reuse, R122 ;  /* 0x000000b30c7a7223 */ /* 0x080fe2000001007a */
[----:B------:R-:W-:Y:S01]  /*1ec0*/  FMUL.FTZ R205, R242, R179 ;  /* 0x000000b3f2cd7220 */ /* 0x000fe20000410000 */
[----:B------:R-:W-:Y:S01]  /*1ed0*/  FADD.FTZ R179, -R195, R178 ;  /* 0x000000b2c3b37221 */ /* 0x000fe20000010100 */
[----:B------:R-:W-:Y:S01]  /*1ee0*/  FADD.FTZ R206, R206, R210 ;  /* 0x000000d2cece7221 */ /* 0x000fe20000010000 */
[----:B------:R-:W-:Y:S01]  /*1ef0*/  FFMA.FTZ R177, R11, R210, R177 ;  /* 0x000000d20bb17223 */ /* 0x000fe200000100b1 */
[----:B------:R-:W-:Y:S01]  /*1f00*/  FADD.FTZ R178, -R195, R10 ;  /* 0x0000000ac3b27221 */ /* 0x000fe20000010100 */
[----:B------:R-:W-:Y:S01]  /*1f10*/  FMUL.FTZ R10, R204, UR23 ;  /* 0x00000017cc0a7c20 */ /* 0x000fe20008410000 */
        /* <DEDUP_REMOVED lines=9> */
[----:B------:R-:W-:Y:S01]  /*1fb0*/  FMUL.FTZ R206, R241, R8 ;  /* 0x00000008f1ce7220 */ /* 0x000fe20000410000 */
[----:B------:R-:W-:Y:S01]  /*1fc0*/  FADD.FTZ R179, R179, R207 ;  /* 0x000000cfb3b37221 */ /* 0x000fe20000010000 */
[----:B------:R-:W-:Y:S01]  /*1fd0*/  FFMA.FTZ R177, R13, R207, R177 ;  /* 0x000000cf0db17223 */ /* 0x000fe200000100b1 */
[----:B------:R-:W-:Y:S02]  /*1fe0*/  SHF.L.U32 R176, R176, 0x10, RZ ;  /* 0x00000010b0b07819 */ /* 0x000fe400000006ff */
[----:B------:R-:W-:Y:S01]  /*1ff0*/  FADD.FTZ R179, R179, R206 ;  /* 0x000000ceb3b37221 */ /* 0x000fe20000010000 */
[----:B------:R-:W-:Y:S01]  /*2000*/  FFMA.FTZ R177, R9, R206, R177 ;  /* 0x000000ce09b17223 */ /* 0x000fe200000100b1 */
[----:B------:R-:W-:Y:S01]  /*2010*/  FADD.FTZ R89, R89, R8 ;  /* 0x0000000859597221 */ /* 0x000fe20000010000 */
[----:B------:R-:W-:Y:S01]  /*2020*/  FFMA.FTZ R121, R9, R8, R121 ;  /* 0x0000000809797223 */ /* 0x000fe20000010079 */
[----:B------:R-:W-:Y:S01]  /*2030*/  FMUL.FTZ R8, R178, UR23 ;  /* 0x00000017b2087c20 */ /* 0x000fe20008410000 */
[-C--:B------:R-:W-:Y:S01]  /*2040*/  FMUL.FTZ R204, R243, R176.reuse ;  /* 0x000000b0f3cc7220 */ /* 0x080fe20000410000 */
[----:B------:R-:W-:Y:S01]  /*2050*/  FADD.FTZ R179, R179, R205 ;  /* 0x000000cdb3b37221 */ /* 0x000fe20000010000 */
[----:B------:R-:W-:Y:S01]  /*2060*/  FFMA.FTZ R177, R12, R205, R177 ;  /* 0x000000cd0cb17223 */ /* 0x000fe200000100b1 */
[----:B------:R-:W-:Y:S01]  /*2070*/  FADD.FTZ R91, R91, R176 ;  /* 0x000000b05b5b7221 */ /* 0x000fe20000010000 */
[C---:B------:R-:W-:Y:S01]  /*2080*/  FFMA.FTZ R123, R8.reuse, R176, R123 ;  /* 0x000000b0087b7223 */ /* 0x040fe2000001007b */
[----:B------:R-:W-:Y:S01]  /*2090*/  FADD.FTZ R229, R179, R204 ;  /* 0x000000ccb3e57221 */ /* 0x000fe20000010000 */
[----:B------:R-:W-:-:S07]  /*20a0*/  FFMA.FTZ R228, R8, R204, R177 ;  /* 0x000000cc08e47223 */ /* 0x000fce00000100b1 */
.L_x_3986:
[----:B------:R-:W-:Y:S05]  /*20b0*/  BSYNC.RECONVERGENT B0 ;  /* 0x0000000000007941 */ /* 0x000fea0003800200 */
.L_x_3985:
[----:B------:R-:W-:Y:S04]  /*20c0*/  BSSY.RECONVERGENT B0, `(.L_x_3987) ;  /* 0x0000060000007945 */ /* 0x000fe80003800200 */
[----:B------:R-:W-:Y:S05]  /*20d0*/  @!P5 BRA `(.L_x_3988) ;  /* 0x000000040078d947 */ /* 0x000fea0003800000 */
[----:B------:R-:W0:Y:S08]  /*20e0*/  LDC.64 R2, c[0x0][0x3a8] ;  /* 0x0000ea00ff027b82 */ /* 0x000e300000000a00 */
[----:B------:R-:W1:Y:S01]  /*20f0*/  LDC.64 R22, c[0x0][0x428] ;  /* 0x00010a00ff167b82 */ /* 0x000e620000000a00 */
[----:B------:R-:W-:-:S07]  /*2100*/  ISETP.NE.U32.AND P2, PT, RZ, UR18, PT ;  /* 0x00000012ff007c0c */ /* 0x000fce000bf45070 */
[----:B------:R-:W2:Y:S01]  /*2110*/  LDC.64 R196, c[0x0][0x3b0] ;  /* 0x0000ec00ffc47b82 */ /* 0x000ea20000000a00 */
[----:B0-----:R-:W-:-:S05]  /*2120*/  IMAD.WIDE.U32 R2, R227, 0x10, R2 ;  /* 0x00000010e3027825 */ /* 0x001fca00078e0002 */
[----:B------:R1:W3:Y:S02]  /*2130*/  LDG.E.128 R4, desc[UR14][R2.64] ;  /* 0x0000000e02047981 */ /* 0x0002e4000c1e1d00 */
[----:B-1----:R-:W-:-:S05]  /*2140*/  IMAD.WIDE.U32 R2, R227, 0x10, R22 ;  /* 0x00000010e3027825 */ /* 0x002fca00078e0016 */
[----:B------:R0:W4:Y:S01]  /*2150*/  LDG.E.128 R176, desc[UR14][R2.64] ;  /* 0x0000000e02b07981 */ /* 0x000122000c1e1d00 */
[----:B------:R-:W-:-:S13]  /*2160*/  ISETP.NE.AND.EX P2, PT, RZ, UR19, PT, P2 ;  /* 0x00000013ff007c0c */ /* 0x000fda000bf45320 */
[----:B0-----:R-:W0:Y:S02]  /*2170*/  @P2 LDC.64 R2, c[0x0][0x438] ;  /* 0x00010e00ff022b82 */ /* 0x001e240000000a00 */
[----:B0-----:R-:W-:-:S04]  /*2180*/  @P2 IMAD.WIDE.U32 R22, R227, 0x10, R2 ;  /* 0x00000010e3162825 */ /* 0x001fc800078e0002 */
[----:B--2---:R-:W-:Y:S01]  /*2190*/  IMAD.WIDE.U32 R2, R227, 0x8, R196 ;  /* 0x00000008e3027825 */ /* 0x004fe200078e00c4 */
[----:B------:R-:W5:Y:S04]  /*21a0*/  @P2 LDG.E.128 R32, desc[UR14][R22.64] ;  /* 0x0000000e16202981 */ /* 0x000f68000c1e1d00 */
[----:B------:R0:W5:Y:S01]  /*21b0*/  LDG.E.64 R22, desc[UR14][R2.64] ;  /* 0x0000000e02167981 */ /* 0x000162000c1e1b00 */
[C---:B---3--:R-:W-:Y:S02]  /*21c0*/  PRMT R194, R4.reuse, 0x7632, R194 ;  /* 0x0000763204c27816 */ /* 0x048fe400000000c2 */
[----:B------:R-:W-:Y:S02]  /*21d0*/  SHF.L.U32 R192, R4, 0x10, RZ ;  /* 0x0000001004c07819 */ /* 0x000fe400000006ff */
[----:B------:R-:W-:-:S02]  /*21e0*/  PRMT R4, R5, 0x7632, R4 ;  /* 0x0000763205047816 */ /* 0x000fc40000000004 */
[----:B0-----:R-:W-:Y:S01]  /*21f0*/  PRMT R3, R6, 0x7632, R3 ;  /* 0x0000763206037816 */ /* 0x001fe20000000003 */
[----:B------:R-:W-:Y:S01]  /*2200*/  FADD.FTZ R192, -R195, R192 ;  /* 0x000000c0c3c07221 */ /* 0x000fe20000010100 */
[----:B------:R-:W-:Y:S02]  /*2210*/  PRMT R2, R7, 0x7632, R2 ;  /* 0x0000763207027816 */ /* 0x000fe40000000002 */
[----:B------:R-:W-:Y:S01]  /*2220*/  SHF.L.U32 R196, R5, 0x10, RZ ;  /* 0x0000001005c47819 */ /* 0x000fe200000006ff */
[----:B------:R-:W-:Y:S01]  /*2230*/  FMUL.FTZ R192, R192, UR23 ;  /* 0x00000017c0c07c20 */ /* 0x000fe20008410000 */
[----:B------:R-:W-:Y:S02]  /*2240*/  SHF.L.U32 R194, R194, 0x10, RZ ;  /* 0x00000010c2c27819 */ /* 0x000fe400000006ff */
[----:B------:R-:W-:Y:S02]  /*2250*/  SHF.L.U32 R6, R6, 0x10, RZ ;  /* 0x0000001006067819 */ /* 0x000fe400000006ff */
[----:B------:R-:W-:Y:S01]  /*2260*/  SHF.L.U32 R5, R7, 0x10, RZ ;  /* 0x0000001007057819 */ /* 0x000fe200000006ff */
[C---:B------:R-:W-:Y:S01]  /*2270*/  FADD.FTZ R194, -R195.reuse, R194 ;  /* 0x000000c2c3c27221 */ /* 0x040fe20000010100 */
[----:B------:R-:W-:Y:S01]  /*2280*/  SHF.L.U32 R4, R4, 0x10, RZ ;  /* 0x0000001004047819 */ /* 0x000fe200000006ff */
[----:B------:R-:W-:Y:S01]  /*2290*/  FADD.FTZ R7, -R195, R196 ;  /* 0x000000c4c3077221 */ /* 0x000fe20000010100 */
[----:B------:R-:W-:Y:S01]  /*22a0*/  SHF.L.U32 R3, R3, 0x10, RZ ;  /* 0x0000001003037819 */ /* 0x000fe200000006ff */
[C---:B------:R-:W-:Y:S01]  /*22b0*/  FADD.FTZ R6, -R195.reuse, R6 ;  /* 0x00000006c3067221 */ /* 0x040fe20000010100 */
[----:B------:R-:W-:Y:S01]  /*22c0*/  SHF.L.U32 R2, R2, 0x10, RZ ;  /* 0x0000001002027819 */ /* 0x000fe200000006ff */
[C---:B------:R-:W-:Y:S01]  /*22d0*/  FADD.FTZ R5, -R195.reuse, R5 ;  /* 0x00000005c3057221 */ /* 0x040fe20000010100 */
[C---:B----4-:R-:W-:Y:S01]  /*22e0*/  PRMT R199, R176.reuse, 0x7632, R199 ;  /* 0x00007632b0c77816 */ /* 0x050fe200000000c7 */
[C---:B------:R-:W-:Y:S01]  /*22f0*/  FADD.FTZ R4, -R195.reuse, R4 ;  /* 0x00000004c3047221 */ /* 0x040fe20000010100 */
[----:B------:R-:W-:Y:S01]  /*2300*/  SHF.L.U32 R203, R176, 0x10, RZ ;  /* 0x00000010b0cb7819 */ /* 0x000fe200000006ff */
[C---:B------:R-:W-:Y:S01]  /*2310*/  FADD.FTZ R3, -R195.reuse, R3 ;  /* 0x00000003c3037221 */ /* 0x040fe20000010100 */
[----:B------:R-:W-:Y:S01]  /*2320*/  FADD.FTZ R2, -R195, R2 ;  /* 0x00000002c3027221 */ /* 0x000fe20000010100 */
[C---:B------:R-:W-:Y:S01]  /*2330*/  PRMT R176, R179.reuse, 0x7632, R176 ;  /* 0x00007632b3b07816 */ /* 0x040fe200000000b0 */
[----:B------:R-:W-:Y:S01]  /*2340*/  FMUL.FTZ R202, R194, UR23 ;  /* 0x00000017c2ca7c20 */ /* 0x000fe20008410000 */
[----:B------:R-:W-:Y:S01]  /*2350*/  SHF.L.U32 R195, R179, 0x10, RZ ;  /* 0x00000010b3c37819 */ /* 0x000fe200000006ff */
[----:B------:R-:W-:Y:S01]  /*2360*/  FADD.FTZ R84, R84, R203 ;  /* 0x000000cb54547221 */ /* 0x000fe20000010000 */
[----:B------:R-:W-:Y:S01]  /*2370*/  SHF.L.U32 R179, R199, 0x10, RZ ;  /* 0x00000010c7b37819 */ /* 0x000fe200000006ff */
[-C--:B------:R-:W-:Y:S01]  /*2380*/  FFMA.FTZ R116, R192, R203.reuse, R116 ;  /* 0x000000cbc0747223 */ /* 0x080fe20000010074 */
[----:B-----5:R-:W-:Y:S01]  /*2390*/  FMUL.FTZ R203, R236, R203 ;  /* 0x000000cbeccb7220 */ /* 0x020fe20000410000 */
[C---:B------:R-:W-:Y:S01]  /*23a0*/  PRMT R197, R177.reuse, 0x7632, R197 ;  /* 0x00007632b1c57816 */ /* 0x040fe200000000c5 */
[----:B------:R-:W-:Y:S01]  /*23b0*/  FMUL.FTZ R4, R4, UR23 ;  /* 0x0000001704047c20 */ /* 0x000fe20008410000 */
[----:B------:R-:W-:Y:S01]  /*23c0*/  SHF.L.U32 R196, R177, 0x10, RZ ;  /* 0x00000010b1c47819 */ /* 0x000fe200000006ff */
[----:B------:R-:W-:Y:S01]  /*23d0*/  FADD.FTZ R85, R85, R179 ;  /* 0x000000b355557221 */ /* 0x000fe20000010000 */
[-C--:B------:R-:W-:Y:S01]  /*23e0*/  FFMA.FTZ R117, R202, R179.reuse, R117 ;  /* 0x000000b3ca757223 */ /* 0x080fe20000010075 */
[----:B------:R-:W-:Y:S01]  /*23f0*/  FMUL.FTZ R201, R237, R179 ;  /* 0x000000b3edc97220 */ /* 0x000fe20000410000 */
[----:B------:R-:W-:Y:S01]  /*2400*/  FADD.FTZ R194, R229, R203 ;  /* 0x000000cbe5c27221 */ /* 0x000fe20000010000 */
[----:B------:R-:W-:Y:S01]  /*2410*/  FFMA.FTZ R179, R192, R203, R228 ;  /* 0x000000cbc0b37223 */ /* 0x000fe200000100e4 */
[C---:B------:R-:W-:Y:S01]  /*2420*/  PRMT R177, R178.reuse, 0x7632, R177 ;  /* 0x00007632b2b17816 */ /* 0x040fe200000000b1 */
[----:B------:R-:W-:Y:S01]  /*2430*/  FMUL.FTZ R7, R7, UR23 ;  /* 0x0000001707077c20 */ /* 0x000fe20008410000 */
[----:B------:R-:W-:Y:S01]  /*2440*/  SHF.L.U32 R198, R178, 0x10, RZ ;  /* 0x00000010b2c67819 */ /* 0x000fe200000006ff */
[----:B------:R-:W-:Y:S01]  /*2450*/  FMUL.FTZ R200, R238, R196 ;  /* 0x000000c4eec87220 */ /* 0x000fe20000410000 */
[----:B------:R-:W-:Y:S01]  /*2460*/  SHF.L.U32 R178, R197, 0x10, RZ ;  /* 0x00000010c5b27819 */ /* 0x000fe200000006ff */
[----:B------:R-:W-:Y:S01]  /*2470*/  FADD.FTZ R194, R194, R201 ;  /* 0x000000c9c2c27221 */ /* 0x000fe20000010000 */
[----:B------:R-:W-:Y:S01]  /*2480*/  FFMA.FTZ R179, R202, R201, R179 ;  /* 0x000000c9cab37223 */ /* 0x000fe200000100b3 */
[----:B------:R-:W-:Y:S01]  /*2490*/  FMUL.FTZ R6, R6, UR23 ;  /* 0x0000001706067c20 */ /* 0x000fe20008410000 */
[----:B------:R-:W-:Y:S01]  /*24a0*/  SHF.L.U32 R177, R177, 0x10, RZ ;  /* 0x00000010b1b17819 */ /* 0x000fe200000006ff */
        /* <DEDUP_REMOVED lines=18> */
[----:B------:R-:W-:Y:S01]  /*25d0*/  FMUL.FTZ R196, R234, R195 ;  /* 0x000000c3eac47220 */ /* 0x000fe20000410000 */
[----:B------:R-:W-:Y:S01]  /*25e0*/  FADD.FTZ R178, R178, R197 ;  /* 0x000000c5b2b27221 */ /* 0x000fe20000010000 */
[----:B------:R-:W-:Y:S01]  /*25f0*/  FFMA.FTZ R179, R3, R197, R179 ;  /* 0x000000c503b37223 */ /* 0x000fe200000100b3 */
[----:B------:R-:W-:Y:S01]  /*2600*/  FMUL.FTZ R2, R2, UR23 ;  /* 0x0000001702027c20 */ /* 0x000fe20008410000 */
        /* <DEDUP_REMOVED lines=11> */
.L_x_3988:
[----:B------:R-:W-:Y:S05]  /*26c0*/  BSYNC.RECONVERGENT B0 ;  /* 0x0000000000007941 */ /* 0x000fea0003800200 */
.L_x_3987:
        /* <DEDUP_REMOVED lines=31> */
.L_x_3990:
[----:B------:R-:W-:Y:S05]  /*28c0*/  BSYNC.RECONVERGENT B0 ;  /* 0x0000000000007941 */ /* 0x000fea0003800200 */
.L_x_3989:
        /* <DEDUP_REMOVED lines=34> */
[----:B------:R-:W-:Y:S01]  /*2af0*/  FFMA.FTZ R227, R190, UR4, R195 ;  /* 0x00000004bee37c23 */ /* 0x000fe200080100c3 */
[C---:B-----5:R-:W-:Y:S02]  /*2b00*/  LOP3.LUT P4, RZ, R184.reuse, 0xff0000, RZ, 0xc0, !PT ;  /* 0x00ff0000b8ff7812 */ /* 0x060fe4000788c0ff */
[----:B------:R-:W-:Y:S01]  /*2b10*/  LOP3.LUT P3, RZ, R184, 0xff000000, RZ, 0xc0, !PT ;  /* 0xff000000b8ff7812 */ /* 0x000fe2000786c0ff */
[----:B------:R-:W-:Y:S01]  /*2b20*/  FADD.FTZ R227, R225, -R227 ;  /* 0x800000e3e1e37221 */ /* 0x000fe20000010000 */
[C---:B------:R-:W-:Y:S02]  /*2b30*/  LOP3.LUT P5, RZ, R185.reuse, 0xff, RZ, 0xc0, !PT ;  /* 0x000000ffb9ff7812 */ /* 0x040fe400078ac0ff */
[----:B------:R-:W-:Y:S01]  /*2b40*/  LOP3.LUT P6, RZ, R185, 0xff0000, RZ, 0xc0, !PT ;  /* 0x00ff0000b9ff7812 */ /* 0x000fe200078cc0ff */
[----:B------:R-:W-:-:S04]  /*2b50*/  FMUL.FTZ R227, R227, UR23 ;  /* 0x00000017e3e37c20 */ /* 0x000fc80008410000 */
[----:B------:R-:W-:Y:S02]  /*2b60*/  FMUL.FTZ R227, R227, UR12 ;  /* 0x0000000ce3e37c20 */ /* 0x000fe40008410000 */
[----:B------:R-:W-:Y:S02]  /*2b70*/  @P4 SHF.L.U32 R229, R177, 0x10, RZ ;  /* 0x00000010b1e54819 */ /* 0x000fe400000006ff */
[----:B------:R-:W-:Y:S01]  /*2b80*/  FMUL.FTZ R228, R227, UR22 ;  /* 0x00000016e3e47c20 */ /* 0x000fe20008410000 */
[----:B------:R-:W-:Y:S01]  /*2b90*/  HFMA2 R227, -RZ, RZ, 0, 0 ;  /* 0x00000000ffe37431 */ /* 0x000fe200000001ff */
[----:B------:R-:W-:Y:S02]  /*2ba0*/  @P3 PRMT R177, R177, 0x7632, R177 ;  /* 0x00007632b1b13816 */ /* 0x000fe400000000b1 */
[----:B------:R-:W-:Y:S02]  /*2bb0*/  @P5 SHF.L.U32 R231, R178, 0x10, RZ ;  /* 0x00000010b2e75819 */ /* 0x000fe400000006ff */
[----:B------:R-:W-:Y:S01]  /*2bc0*/  @P3 SHF.L.U32 R177, R177, 0x10, RZ ;  /* 0x00000010b1b13819 */ /* 0x000fe200000006ff */
[----:B------:R-:W-:Y:S01]  /*2bd0*/  @P4 FMUL.FTZ R227, R229, R228 ;  /* 0x000000e4e5e34220 */ /* 0x000fe20000410000 */
[----:B------:R-:W-:-:S03]  /*2be0*/  @P6 SHF.L.U32 R249, R179, 0x10, RZ ;  /* 0x00000010b3f96819 */ /* 0x000fc600000006ff */
[----:B------:R-:W-:Y:S01]  /*2bf0*/  FADD.FTZ R78, R78, R227 ;  /* 0x000000e34e4e7221 */ /* 0x000fe20000010000 */
[----:B------:R-:W-:-:S04]  /*2c00*/  FFMA.FTZ R227, R189, UR4, R195 ;  /* 0x00000004bde37c23 */ /* 0x000fc800080100c3 */
[----:B------:R-:W-:-:S04]  /*2c10*/  FADD.FTZ R227, R224, -R227 ;  /* 0x800000e3e0e37221 */ /* 0x000fc80000010000 */
[----:B------:R-:W-:-:S04]  /*2c20*/  FMUL.FTZ R227, R227, UR23 ;  /* 0x00000017e3e37c20 */ /* 0x000fc80008410000 */
[----:B------:R-:W-:-:S04]  /*2c30*/  FMUL.FTZ R227, R227, UR12 ;  /* 0x0000000ce3e37c20 */ /* 0x000fc80008410000 */
[----:B------:R-:W-:Y:S01]  /*2c40*/  FMUL.FTZ R229, R227, UR22 ;  /* 0x00000016e3e57c20 */ /* 0x000fe20008410000 */
[----:B------:R-:W-:-:S03]  /*2c50*/  MOV R227, RZ ;  /* 0x000000ff00e37202 */ /* 0x000fc60000000f00 */
[-C--:B------:R-:W-:Y:S01]  /*2c60*/  @P3 FMUL.FTZ R227, R177, R229.reuse ;  /* 0x000000e5b1e33220 */ /* 0x080fe20000410000 */
[----:B------:R-:W-:Y:S01]  /*2c70*/  FFMA.FTZ R177, R183, UR4, R195 ;  /* 0x00000004b7b17c23 */ /* 0x000fe200080100c3 */
[----:B------:R-:W-:Y:S02]  /*2c80*/  FMUL.FTZ R229, R175, R229 ;  /* 0x000000e5afe57220 */ /* 0x000fe40000410000 */
[----:B------:R-:W-:Y:S01]  /*2c90*/  FADD.FTZ R79, R79, R227 ;  /* 0x000000e34f4f7221 */ /* 0x000fe20000010000 */
[----:B------:R-:W-:Y:S02]  /*2ca0*/  FADD.FTZ R177, R223, -R177 ;  /* 0x800000b1dfb17221 */ /* 0x000fe40000010000 */
[----:B------:R-:W-:Y:S02]  /*2cb0*/  FSEL R229, R229, RZ, P3 ;  /* 0x000000ffe5e57208 */ /* 0x000fe40001800000 */
[----:B------:R-:W-:Y:S01]  /*2cc0*/  FMUL.FTZ R177, R177, UR23 ;  /* 0x00000017b1b17c20 */ /* 0x000fe20008410000 */
[----:B------:R-:W-:-:S03]  /*2cd0*/  LOP3.LUT P3, RZ, R184, 0xff00, RZ, 0xc0, !PT ;  /* 0x0000ff00b8ff7812 */ /* 0x000fc6000786c0ff */
[----:B------:R-:W-:-:S04]  /*2ce0*/  FMUL.FTZ R177, R177, UR12 ;  /* 0x0000000cb1b17c20 */ /* 0x000fc80008410000 */
[----:B------:R-:W-:Y:S01]  /*2cf0*/  FMUL.FTZ R227, R177, UR22 ;  /* 0x00000016b1e37c20 */ /* 0x000fe20008410000 */
[----:B------:R-:W-:-:S03]  /*2d00*/  HFMA2 R177, -RZ, RZ, 0, 0 ;  /* 0x00000000ffb17431 */ /* 0x000fc600000001ff */
[----:B------:R-:W-:-:S04]  /*2d10*/  @P5 FMUL.FTZ R177, R231, R227 ;  /* 0x000000e3e7b15220 */ /* 0x000fc80000410000 */
[----:B------:R-:W-:Y:S01]  /*2d20*/  FADD.FTZ R177, R72, R177 ;  /* 0x000000b148b17221 */ /* 0x000fe20000010000 */
[----:B------:R-:W-:Y:S01]  /*2d30*/  FMUL.FTZ R72, R168, R227 ;  /* 0x000000e3a8487220 */ /* 0x000fe20000410000 */
[----:B------:R-:W-:-:S04]  /*2d40*/  FFMA.FTZ R227, R181, UR4, R195 ;  /* 0x00000004b5e37c23 */ /* 0x000fc800080100c3 */
[----:B------:R-:W-:Y:S01]  /*2d50*/  FSEL R72, R72, RZ, P5 ;  /* 0x000000ff48487208 */ /* 0x000fe20002800000 */
[----:B------:R-:W-:Y:S01]  /*2d60*/  FADD.FTZ R227, R222, -R227 ;  /* 0x800000e3dee37221 */ /* 0x000fe20000010000 */
[----:B------:R-:W-:-:S03]  /*2d70*/  LOP3.LUT P5, RZ, R185, 0xff00, RZ, 0xc0, !PT ;  /* 0x0000ff00b9ff7812 */ /* 0x000fc600078ac0ff */
[----:B------:R-:W-:-:S04]  /*2d80*/  FMUL.FTZ R227, R227, UR23 ;  /* 0x00000017e3e37c20 */ /* 0x000fc80008410000 */
[----:B------:R-:W-:-:S04]  /*2d90*/  FMUL.FTZ R227, R227, UR12 ;  /* 0x0000000ce3e37c20 */ /* 0x000fc80008410000 */
[----:B------:R-:W-:Y:S01]  /*2da0*/  FMUL.FTZ R231, R227, UR22 ;  /* 0x00000016e3e77c20 */ /* 0x000fe20008410000 */
[----:B------:R-:W-:Y:S02]  /*2db0*/  MOV R227, RZ ;  /* 0x000000ff00e37202 */ /* 0x000fe40000000f00 */
[----:B------:R-:W-:-:S04]  /*2dc0*/  @P5 PRMT R178, R178, 0x7632, R178 ;  /* 0x00007632b2b25816 */ /* 0x000fc800000000b2 */
[----:B------:R-:W-:-:S05]  /*2dd0*/  @P5 SHF.L.U32 R178, R178, 0x10, RZ ;  /* 0x00000010b2b25819 */ /* 0x000fca00000006ff */
[----:B------:R-:W-:Y:S01]  /*2de0*/  @P5 FMUL.FTZ R227, R178, R231 ;  /* 0x000000e7b2e35220 */ /* 0x000fe20000410000 */
[----:B------:R-:W-:-:S03]  /*2df0*/  HFMA2 R178, -RZ, RZ, 0, 0 ;  /* 0x00000000ffb27431 */ /* 0x000fc600000001ff */
[----:B------:R-:W-:Y:S01]  /*2e00*/  FADD.FTZ R227, R73, R227 ;  /* 0x000000e349e37221 */ /* 0x000fe20000010000 */
[----:B------:R-:W-:-:S04]  /*2e10*/  FFMA.FTZ R73, R182, UR4, R195 ;  /* 0x00000004b6497c23 */ /* 0x000fc800080100c3 */
[----:B------:R-:W-:-:S04]  /*2e20*/  FADD.FTZ R73, R221, -R73 ;  /* 0x80000049dd497221 */ /* 0x000fc80000010000 */
[----:B------:R-:W-:-:S04]  /*2e30*/  FMUL.FTZ R73, R73, UR23 ;  /* 0x0000001749497c20 */ /* 0x000fc80008410000 */
[----:B------:R-:W-:-:S04]  /*2e40*/  FMUL.FTZ R73, R73, UR12 ;  /* 0x0000000c49497c20 */ /* 0x000fc80008410000 */
[----:B------:R-:W-:-:S04]  /*2e50*/  FMUL.FTZ R73, R73, UR22 ;  /* 0x0000001649497c20 */ /* 0x000fc80008410000 */
[-C--:B------:R-:W-:Y:S01]  /*2e60*/  @P6 FMUL.FTZ R178, R249, R73.reuse ;  /* 0x00000049f9b26220 */ /* 0x080fe20000410000 */
[----:B------:R-:W-:Y:S01]  /*2e70*/  FMUL.FTZ R73, R170, R73 ;  /* 0x00000049aa497220 */ /* 0x000fe20000410000 */
[----:B------:R-:W-:Y:S02]  /*2e80*/  MOV R249, RZ ;  /* 0x000000ff00f97202 */ /* 0x000fe40000000f00 */
[----:B------:R-:W-:Y:S01]  /*2e90*/  FADD.FTZ R178, R74, R178 ;  /* 0x000000b24ab27221 */ /* 0x000fe20000010000 */
[----:B------:R-:W-:Y:S01]  /*2ea0*/  FFMA.FTZ R74, R180, UR4, R195 ;  /* 0x00000004b44a7c23 */ /* 0x000fe200080100c3 */
[----:B------:R-:W-:Y:S02]  /*2eb0*/  FSEL R73, R73, RZ, P6 ;  /* 0x000000ff49497208 */ /* 0x000fe40003000000 */
[----:B------:R-:W-:Y:S01]  /*2ec0*/  ISETP.GE.U32.AND P6, PT, R184, RZ, PT ;  /* 0x000000ffb800720c */ /* 0x000fe20003fc6070 */
[----:B------:R-:W-:-:S03]  /*2ed0*/  FADD.FTZ R74, R220, -R74 ;  /* 0x8000004adc4a7221 */ /* 0x000fc60000010000 */
[----:B------:R-:W-:Y:S01]  /*2ee0*/  ISETP.GE.U32.AND.EX P6, PT, R185, 0x1000000, PT, P6 ;  /* 0x01000000b900780c */ /* 0x000fe20003fc6160 */
[----:B------:R-:W-:-:S04]  /*2ef0*/  FMUL.FTZ R74, R74, UR23 ;  /* 0x000000174a4a7c20 */ /* 0x000fc80008410000 */
[----:B------:R-:W-:-:S04]  /*2f00*/  FMUL.FTZ R74, R74, UR12 ;  /* 0x0000000c4a4a7c20 */ /* 0x000fc80008410000 */
[----:B------:R-:W-:-:S04]  /*2f10*/  FMUL.FTZ R74, R74, UR22 ;  /* 0x000000164a4a7c20 */ /* 0x000fc80008410000 */
[----:B------:R-:W-:-:S04]  /*2f20*/  @P6 PRMT R179, R179, 0x7632, R179 ;  /* 0x00007632b3b36816 */ /* 0x000fc800000000b3 */
[----:B------:R-:W-:-:S05]  /*2f30*/  @P6 SHF.L.U32 R179, R179, 0x10, RZ ;  /* 0x00000010b3b36819 */ /* 0x000fca00000006ff */
[----:B------:R-:W-:-:S04]  /*2f40*/  @P6 FMUL.FTZ R249, R179, R74 ;  /* 0x0000004ab3f96220 */ /* 0x000fc80000410000 */
[----:B------:R-:W-:Y:S01]  /*2f50*/  FADD.FTZ R179, R75, R249 ;  /* 0x000000f94bb37221 */ /* 0x000fe20000010000 */
[----:B------:R-:W-:Y:S01]  /*2f60*/  FMUL.FTZ R75, R171, R74 ;  /* 0x0000004aab4b7220 */ /* 0x000fe20000410000 */
[----:B------:R-:W-:-:S04]  /*2f70*/  FMUL.FTZ R74, R169, R231 ;  /* 0x000000e7a94a7220 */ /* 0x000fc80000410000 */
[----:B------:R-:W-:Y:S02]  /*2f80*/  FSEL R75, R75, RZ, P6 ;  /* 0x000000ff4b4b7208 */ /* 0x000fe40003000000 */
[----:B------:R-:W-:Y:S02]  /*2f90*/  FSEL R74, R74, RZ, P5 ;  /* 0x000000ff4a4a7208 */ /* 0x000fe40002800000 */
[----:B------:R-:W-:Y:S01]  /*2fa0*/  F2FP.BF16.F32.PACK_AB R75, R75, R73 ;  /* 0x000000494b4b723e */ /* 0x000fe200000010ff */
[----:B------:R-:W-:Y:S01]  /*2fb0*/  FMUL.FTZ R73, R174, R228 ;  /* 0x000000e4ae497220 */ /* 0x000fe20000410000 */
[----:B------:R-:W-:Y:S01]  /*2fc0*/  F2FP.BF16.F32.PACK_AB R74, R74, R72 ;  /* 0x000000484a4a723e */ /* 0x000fe200000010ff */
[----:B------:R-:W-:Y:S01]  /*2fd0*/  FFMA.FTZ R72, R0, UR4, R195 ;  /* 0x0000000400487c23 */ /* 0x000fe200080100c3 */
[----:B------:R-:W-:Y:S02]  /*2fe0*/  HFMA2 R228, -RZ, RZ, 0, 0 ;  /* 0x00000000ffe47431 */ /* 0x000fe400000001ff */
[----:B------:R-:W-:Y:S01]  /*2ff0*/  FSEL R73, R73, RZ, P4 ;  /* 0x000000ff49497208 */ /* 0x000fe20002000000 */
[----:B------:R-:W-:Y:S01]  /*3000*/  FADD.FTZ R72, R193, -R72 ;  /* 0x80000048c1487221 */ /* 0x000fe20000010000 */
[----:B------:R-:W-:-:S02]  /*3010*/  LOP3.LUT P4, RZ, R184, 0xff, RZ, 0xc0, !PT ;  /* 0x000000ffb8ff7812 */ /* 0x000fc4000788c0ff */
[----:B------:R-:W-:Y:S01]  /*3020*/  F2FP.BF16.F32.PACK_AB R73, R229, R73 ;  /* 0x00000049e549723e */ /* 0x000fe200000010ff */
[----:B------:R-:W-:-:S04]  /*3030*/  FMUL.FTZ R72, R72, UR23 ;  /* 0x0000001748487c20 */ /* 0x000fc80008410000 */
[----:B------:R-:W-:-:S04]  /*3040*/  FMUL.FTZ R72, R72, UR12 ;  /* 0x0000000c48487c20 */ /* 0x000fc80008410000 */
[----:B------:R-:W-:Y:S02]  /*3050*/  FMUL.FTZ R72, R72, UR22 ;  /* 0x0000001648487c20 */ /* 0x000fe40008410000 */
[C---:B------:R-:W-:Y:S02]  /*3060*/  @P4 SHF.L.U32 R229, R176.reuse, 0x10, RZ ;  /* 0x00000010b0e54819 */ /* 0x040fe400000006ff */
[----:B------:R-:W-:-:S03]  /*3070*/  @P3 PRMT R176, R176, 0x7632, R176 ;  /* 0x00007632b0b03816 */ /* 0x000fc600000000b0 */
[-C--:B------:R-:W-:Y:S01]  /*3080*/  @P4 FMUL.FTZ R228, R229, R72.reuse ;  /* 0x00000048e5e44220 */ /* 0x080fe20000410000 */
[----:B------:R-:W-:Y:S01]  /*3090*/  @P3 SHF.L.U32 R176, R176, 0x10, RZ ;  /* 0x00000010b0b03819 */ /* 0x000fe200000006ff */
[----:B------:R-:W-:Y:S02]  /*30a0*/  FMUL.FTZ R72, R172, R72 ;  /* 0x00000048ac487220 */ /* 0x000fe40000410000 */
[----:B------:R-:W-:Y:S01]  /*30b0*/  FADD.FTZ R228, R76, R228 ;  /* 0x000000e44ce47221 */ /* 0x000fe20000010000 */
[----:B------:R-:W-:Y:S02]  /*30c0*/  FFMA.FTZ R76, R191, UR4, R195 ;  /* 0x00000004bf4c7c23 */ /* 0x000fe400080100c3 */
[----:B------:R-:W-:Y:S02]  /*30d0*/  FSEL R72, R72, RZ, P4 ;  /* 0x000000ff48487208 */ /* 0x000fe40002000000 */
[----:B------:R-:W-:-:S04]  /*30e0*/  FADD.FTZ R76, R226, -R76 ;  /* 0x8000004ce24c7221 */ /* 0x000fc80000010000 */
[----:B------:R-:W-:-:S04]  /*30f0*/  FMUL.FTZ R76, R76, UR23 ;  /* 0x000000174c4c7c20 */ /* 0x000fc80008410000 */
[----:B------:R-:W-:-:S04]  /*3100*/  FMUL.FTZ R76, R76, UR12 ;  /* 0x0000000c4c4c7c20 */ /* 0x000fc80008410000 */
[----:B------:R-:W-:Y:S01]  /*3110*/  FMUL.FTZ R229, R76, UR22 ;  /* 0x000000164ce57c20 */ /* 0x000fe20008410000 */
[----:B------:R-:W-:-:S03]  /*3120*/  MOV R76, RZ ;  /* 0x000000ff004c7202 */ /* 0x000fc60000000f00 */
[-C--:B------:R-:W-:Y:S01]  /*3130*/  @P3 FMUL.FTZ R76, R176, R229.reuse ;  /* 0x000000e5b04c3220 */ /* 0x080fe20000410000 */
[----:B------:R-:W-:-:S05]  /*3140*/  FMUL.FTZ R176, R173, R229 ;  /* 0x000000e5adb07220 */ /* 0x000fca0000410000 */
[----:B------:R-:W-:Y:S01]  /*3150*/  FSEL R229, R176, RZ, P3 ;  /* 0x000000ffb0e57208 */ /* 0x000fe20001800000 */
[----:B------:R-:W-:-:S03]  /*3160*/  FADD.FTZ R176, R77, R76 ;  /* 0x0000004c4db07221 */ /* 0x000fc60000010000 */
[----:B------:R-:W-:Y:S01]  /*3170*/  F2FP.BF16.F32.PACK_AB R72, R229, R72 ;  /* 0x00000048e548723e */ /* 0x000fe200000010ff */
[----:B------:R-:W-:Y:S06]  /*3180*/  BRA `(.L_x_3996) ;  /* 0x0000000400b47947 */ /* 0x000fec0003800000 */
.L_x_3995:
[--C-:B------:R-:W-:Y:S01]  /*3190*/  FFMA.FTZ R28, R190, UR4, R195.reuse ;  /* 0x00000004be1c7c23 */ /* 0x100fe200080100c3 */
[C---:B-----5:R-:W-:Y:S01]  /*31a0*/  LOP3.LUT P4, RZ, R184.reuse, 0xff0000, RZ, 0xc0, !PT ;  /* 0x00ff0000b8ff7812 */ /* 0x060fe2000788c0ff */
[----:B------:R-:W-:Y:S01]  /*31b0*/  HFMA2 R227, -RZ, RZ, 0, 0 ;  /* 0x00000000ffe37431 */ /* 0x000fe200000001ff */
[----:B------:R-:W-:Y:S01]  /*31c0*/  LOP3.LUT P3, RZ, R184, 0xff000000, RZ, 0xc0, !PT ;  /* 0xff000000b8ff7812 */ /* 0x000fe2000786c0ff */
[----:B------:R-:W-:Y:S01]  /*31d0*/  FADD.FTZ R28, R225, -R28 ;  /* 0x8000001ce11c7221 */ /* 0x000fe20000010000 */
[----:B------:R-:W-:Y:S01]  /*31e0*/  HFMA2 R249, -RZ, RZ, 0, 0 ;  /* 0x00000000fff97431 */ /* 0x000fe200000001ff */
[----:B------:R-:W-:Y:S02]  /*31f0*/  MOV R251, RZ ;  /* 0x000000ff00fb7202 */ /* 0x000fe40000000f00 */
[----:B------:R-:W-:Y:S01]  /*3200*/  FMUL.FTZ R29, R28, UR23 ;  /* 0x000000171c1d7c20 */ /* 0x000fe20008410000 */
[----:B------:R-:W-:-:S03]  /*3210*/  FFMA.FTZ R28, R189, UR4, R195 ;  /* 0x00000004bd1c7c23 */ /* 0x000fc600080100c3 */
[----:B------:R-:W-:Y:S01]  /*3220*/  FMUL.FTZ R30, R29, UR12 ;  /* 0x0000000c1d1e7c20 */ /* 0x000fe20008410000 */
[----:B------:R-:W-:Y:S01]  /*3230*/  FADD.FTZ R28, R224, -R28 ;  /* 0x8000001ce01c7221 */ /* 0x000fe20000010000 */
[C---:B------:R-:W-:Y:S02]  /*3240*/  @P4 SHF.L.U32 R31, R177.reuse, 0x10, RZ ;  /* 0x00000010b11f4819 */ /* 0x040fe400000006ff */
[----:B------:R-:W-:Y:S01]  /*3250*/  FMUL.FTZ R30, R30, UR22 ;  /* 0x000000161e1e7c20 */ /* 0x000fe20008410000 */
[----:B------:R-:W-:Y:S01]  /*3260*/  FMUL.FTZ R28, R28, UR23 ;  /* 0x000000171c1c7c20 */ /* 0x000fe20008410000 */
[----:B------:R-:W-:Y:S02]  /*3270*/  @P3 PRMT R177, R177, 0x7632, R177 ;  /* 0x00007632b1b13816 */ /* 0x000fe400000000b1 */
[----:B------:R-:W-:Y:S01]  /*3280*/  @P4 FMUL.FTZ R227, R31, R30 ;  /* 0x0000001e1fe34220 */ /* 0x000fe20000410000 */
[----:B------:R-:W-:Y:S01]  /*3290*/  FMUL.FTZ R31, R28, UR12 ;  /* 0x0000000c1c1f7c20 */ /* 0x000fe20008410000 */
[----:B------:R-:W-:-:S02]  /*32a0*/  @P3 SHF.L.U32 R228, R177, 0x10, RZ ;  /* 0x00000010b1e43819 */ /* 0x000fc400000006ff */
[----:B------:R-:W-:Y:S01]  /*32b0*/  FADD.FTZ R78, R78, R227 ;  /* 0x000000e34e4e7221 */ /* 0x000fe20000010000 */
[----:B------:R-:W-:Y:S01]  /*32c0*/  FMUL.FTZ R227, R174, R30 ;  /* 0x0000001eaee37220 */ /* 0x000fe20000410000 */
[----:B------:R-:W-:Y:S01]  /*32d0*/  FFMA.FTZ R30, R183, UR4, R195 ;  /* 0x00000004b71e7c23 */ /* 0x000fe200080100c3 */
[----:B------:R-:W-:Y:S01]  /*32e0*/  FMUL.FTZ R177, R31, UR22 ;  /* 0x000000161fb17c20 */ /* 0x000fe20008410000 */
[----:B------:R-:W-:Y:S02]  /*32f0*/  MOV R31, RZ ;  /* 0x000000ff001f7202 */ /* 0x000fe40000000f00 */
[----:B------:R-:W-:Y:S01]  /*3300*/  FSEL R229, R227, RZ, P4 ;  /* 0x000000ffe3e57208 */ /* 0x000fe20002000000 */
[----:B------:R-:W-:Y:S01]  /*3310*/  FADD.FTZ R30, R223, -R30 ;  /* 0x8000001edf1e7221 */ /* 0x000fe20000010000 */
[----:B------:R-:W-:Y:S01]  /*3320*/  LOP3.LUT P4, RZ, R185, 0xff, RZ, 0xc0, !PT ;  /* 0x000000ffb9ff7812 */ /* 0x000fe2000788c0ff */
[-C--:B------:R-:W-:Y:S01]  /*3330*/  FMUL.FTZ R227, R175, R177.reuse ;  /* 0x000000b1afe37220 */ /* 0x080fe20000410000 */
[----:B------:R-:W-:Y:S01]  /*3340*/  @P3 FMUL.FTZ R31, R228, R177 ;  /* 0x000000b1e41f3220 */ /* 0x000fe20000410000 */
[----:B------:R-:W-:Y:S01]  /*3350*/  FMUL.FTZ R30, R30, UR23 ;  /* 0x000000171e1e7c20 */ /* 0x000fe20008410000 */
[----:B------:R-:W-:Y:S01]  /*3360*/  HFMA2 R177, -RZ, RZ, 0, 0 ;  /* 0x00000000ffb17431 */ /* 0x000fe200000001ff */
[----:B------:R-:W-:Y:S01]  /*3370*/  F2FP.BF16.F32.PACK_AB R29, R28, R29 ;  /* 0x0000001d1c1d723e */ /* 0x000fe200000010ff */
[----:B------:R-:W-:Y:S01]  /*3380*/  FADD.FTZ R79, R79, R31 ;  /* 0x0000001f4f4f7221 */ /* 0x000fe20000010000 */
[----:B------:R-:W-:Y:S01]  /*3390*/  FSEL R231, R227, RZ, P3 ;  /* 0x000000ffe3e77208 */ /* 0x000fe20001800000 */
[----:B------:R-:W-:Y:S01]  /*33a0*/  FMUL.FTZ R31, R30, UR12 ;  /* 0x0000000c1e1f7c20 */ /* 0x000fe20008410000 */
[----:B------:R-:W-:Y:S01]  /*33b0*/  LOP3.LUT P3, RZ, R185, 0xff00, RZ, 0xc0, !PT ;  /* 0x0000ff00b9ff7812 */ /* 0x000fe2000786c0ff */
[----:B------:R-:W-:-:S02]  /*33c0*/  FFMA.FTZ R227, R181, UR4, R195 ;  /* 0x00000004b5e37c23 */ /* 0x000fc400080100c3 */
[----:B------:R-:W-:Y:S01]  /*33d0*/  FMUL.FTZ R31, R31, UR22 ;  /* 0x000000161f1f7c20 */ /* 0x000fe20008410000 */
[----:B------:R-:W-:Y:S01]  /*33e0*/  @P4 SHF.L.U32 R228, R178, 0x10, RZ ;  /* 0x00000010b2e44819 */ /* 0x000fe200000006ff */
[----:B------:R-:W-:-:S04]  /*33f0*/  FADD.FTZ R227, R222, -R227 ;  /* 0x800000e3dee37221 */ /* 0x000fc80000010000 */
[----:B------:R-:W-:Y:S01]  /*3400*/  @P4 FMUL.FTZ R177, R228, R31 ;  /* 0x0000001fe4b14220 */ /* 0x000fe20000410000 */
[----:B------:R-:W-:Y:S01]  /*3410*/  FMUL.FTZ R228, R227, UR23 ;  /* 0x00000017e3e47c20 */ /* 0x000fe20008410000 */
[----:B------:R-:W-:Y:S02]  /*3420*/  MOV R227, RZ ;  /* 0x000000ff00e37202 */ /* 0x000fe40000000f00 */
[----:B------:R-:W-:Y:S01]  /*3430*/  FADD.FTZ R177, R72, R177 ;  /* 0x000000b148b17221 */ /* 0x000fe20000010000 */
[----:B------:R-:W-:Y:S01]  /*3440*/  @P3 PRMT R72, R178, 0x7632, R72 ;  /* 0x00007632b2483816 */ /* 0x000fe20000000048 */
[C---:B------:R-:W-:Y:S01]  /*3450*/  FMUL.FTZ R178, R228.reuse, UR12 ;  /* 0x0000000ce4b27c20 */ /* 0x040fe20008410000 */
[----:B------:R-:W-:Y:S02]  /*3460*/  F2FP.BF16.F32.PACK_AB R30, R228, R30 ;  /* 0x0000001ee41e723e */ /* 0x000fe400000010ff */
[----:B------:R-:W-:Y:S01]  /*3470*/  @P3 SHF.L.U32 R72, R72, 0x10, RZ ;  /* 0x0000001048483819 */ /* 0x000fe200000006ff */
[----:B------:R-:W-:-:S04]  /*3480*/  FMUL.FTZ R178, R178, UR22 ;  /* 0x00000016b2b27c20 */ /* 0x000fc80008410000 */
[----:B------:R-:W-:Y:S01]  /*3490*/  @P3 FMUL.FTZ R227, R72, R178 ;  /* 0x000000b248e33220 */ /* 0x000fe20000410000 */
[----:B------:R-:W-:Y:S01]  /*34a0*/  FMUL.FTZ R72, R168, R31 ;  /* 0x0000001fa8487220 */ /* 0x000fe20000410000 */
[----:B------:R-:W-:Y:S02]  /*34b0*/  FFMA.FTZ R31, R182, UR4, R195 ;  /* 0x00000004b61f7c23 */ /* 0x000fe400080100c3 */
[----:B------:R-:W-:Y:S02]  /*34c0*/  FADD.FTZ R227, R73, R227 ;  /* 0x000000e349e37221 */ /* 0x000fe40000010000 */
[----:B------:R-:W-:Y:S01]  /*34d0*/  FSEL R72, R72, RZ, P4 ;  /* 0x000000ff48487208 */ /* 0x000fe20002000000 */
[----:B------:R-:W-:Y:S01]  /*34e0*/  FADD.FTZ R31, R221, -R31 ;  /* 0x8000001fdd1f7221 */ /* 0x000fe20000010000 */
[----:B------:R-:W-:-:S03]  /*34f0*/  LOP3.LUT P4, RZ, R185, 0xff0000, RZ, 0xc0, !PT ;  /* 0x00ff0000b9ff7812 */ /* 0x000fc6000788c0ff */
[----:B------:R-:W-:-:S04]  /*3500*/  FMUL.FTZ R31, R31, UR23 ;  /* 0x000000171f1f7c20 */ /* 0x000fc80008410000 */
[----:B------:R-:W-:-:S04]  /*3510*/  FMUL.FTZ R73, R31, UR12 ;  /* 0x0000000c1f497c20 */ /* 0x000fc80008410000 */
[----:B------:R-:W-:Y:S02]  /*3520*/  FMUL.FTZ R73, R73, UR22 ;  /* 0x0000001649497c20 */ /* 0x000fe40008410000 */
[----:B------:R-:W-:-:S05]  /*3530*/  @P4 SHF.L.U32 R250, R179, 0x10, RZ ;  /* 0x00000010b3fa4819 */ /* 0x000fca00000006ff */
[----:B------:R-:W-:Y:S01]  /*3540*/  @P4 FMUL.FTZ R249, R250, R73 ;  /* 0x00000049faf94220 */ /* 0x000fe20000410000 */
[----:B------:R-:W-:-:S03]  /*3550*/  FMUL.FTZ R250, R169, R178 ;  /* 0x000000b2a9fa7220 */ /* 0x000fc60000410000 */
[----:B------:R-:W-:Y:S01]  /*3560*/  FADD.FTZ R178, R74, R249 ;  /* 0x000000f94ab27221 */ /* 0x000fe20000010000 */
[----:B------:R-:W-:Y:S01]  /*3570*/  FFMA.FTZ R249, R180, UR4, R195 ;  /* 0x00000004b4f97c23 */ /* 0x000fe200080100c3 */
[----:B------:R-:W-:Y:S02]  /*3580*/  FSEL R74, R250, RZ, P3 ;  /* 0x000000fffa4a7208 */ /* 0x000fe40001800000 */
[----:B------:R-:W-:Y:S01]  /*3590*/  ISETP.GE.U32.AND P3, PT, R184, RZ, PT ;  /* 0x000000ffb800720c */ /* 0x000fe20003f66070 */
[----:B------:R-:W-:Y:S01]  /*35a0*/  FADD.FTZ R249, R220, -R249 ;  /* 0x800000f9dcf97221 */ /* 0x000fe20000010000 */
[----:B------:R-:W-:Y:S02]  /*35b0*/  F2FP.BF16.F32.PACK_AB R74, R74, R72 ;  /* 0x000000484a4a723e */ /* 0x000fe400000010ff */
[----:B------:R-:W-:Y:S01]  /*35c0*/  ISETP.GE.U32.AND.EX P3, PT, R185, 0x1000000, PT, P3 ;  /* 0x01000000b900780c */ /* 0x000fe20003f66130 */
[----:B------:R-:W-:-:S04]  /*35d0*/  FMUL.FTZ R250, R249, UR23 ;  /* 0x00000017f9fa7c20 */ /* 0x000fc80008410000 */
[C---:B------:R-:W-:Y:S01]  /*35e0*/  FMUL.FTZ R249, R250.reuse, UR12 ;  /* 0x0000000cfaf97c20 */ /* 0x040fe20008410000 */
[----:B------:R-:W-:-:S03]  /*35f0*/  F2FP.BF16.F32.PACK_AB R31, R250, R31 ;  /* 0x0000001ffa1f723e */ /* 0x000fc600000010ff */
[----:B------:R-:W-:-:S04]  /*3600*/  FMUL.FTZ R249, R249, UR22 ;  /* 0x00000016f9f97c20 */ /* 0x000fc80008410000 */
[----:B------:R-:W-:-:S04]  /*3610*/  @P3 PRMT R179, R179, 0x7632, R179 ;  /* 0x00007632b3b33816 */ /* 0x000fc800000000b3 */
[----:B------:R-:W-:-:S05]  /*3620*/  @P3 SHF.L.U32 R179, R179, 0x10, RZ ;  /* 0x00000010b3b33819 */ /* 0x000fca00000006ff */
[-C--:B------:R-:W-:Y:S01]  /*3630*/  @P3 FMUL.FTZ R251, R179, R249.reuse ;  /* 0x000000f9b3fb3220 */ /* 0x080fe20000410000 */
[----:B------:R-:W-:-:S03]  /*3640*/  FMUL.FTZ R249, R171, R249 ;  /* 0x000000f9abf97220 */ /* 0x000fc60000410000 */
[----:B------:R-:W-:Y:S01]  /*3650*/  FADD.FTZ R179, R75, R251 ;  /* 0x000000fb4bb37221 */ /* 0x000fe20000010000 */
[----:B------:R-:W-:Y:S01]  /*3660*/  FMUL.FTZ R75, R170, R73 ;  /* 0x00000049aa4b7220 */ /* 0x000fe20000410000 */
[----:B------:R-:W-:-:S04]  /*3670*/  FFMA.FTZ R73, R0, UR4, R195 ;  /* 0x0000000400497c23 */ /* 0x000fc800080100c3 */
[----:B------:R-:W-:Y:S01]  /*3680*/  FADD.FTZ R73, R193, -R73 ;  /* 0x80000049c1497221 */ /* 0x000fe20000010000 */
[----:B------:R-:W-:Y:S02]  /*3690*/  FSEL R75, R75, RZ, P4 ;  /* 0x000000ff4b4b7208 */ /* 0x000fe40002000000 */
[----:B------:R-:W-:Y:S01]  /*36a0*/  LOP3.LUT P4, RZ, R184, 0xff, RZ, 0xc0, !PT ;  /* 0x000000ffb8ff7812 */ /* 0x000fe2000788c0ff */
[----:B------:R-:W-:-:S04]  /*36b0*/  FMUL.FTZ R250, R73, UR23 ;  /* 0x0000001749fa7c20 */ /* 0x000fc80008410000 */
[----:B------:R-:W-:-:S04]  /*36c0*/  FMUL.FTZ R28, R250, UR12 ;  /* 0x0000000cfa1c7c20 */ /* 0x000fc80008410000 */
[----:B------:R-:W-:Y:S01]  /*36d0*/  FMUL.FTZ R73, R28, UR22 ;  /* 0x000000161c497c20 */ /* 0x000fe20008410000 */
[----:B------:R-:W-:-:S03]  /*36e0*/  HFMA2 R28, -RZ, RZ, 0, 0 ;  /* 0x00000000ff1c7431 */ /* 0x000fc600000001ff */
[----:B------:R-:W-:-:S05]  /*36f0*/  @P4 SHF.L.U32 R228, R176, 0x10, RZ ;  /* 0x00000010b0e44819 */ /* 0x000fca00000006ff */
[-C--:B------:R-:W-:Y:S01]  /*3700*/  @P4 FMUL.FTZ R28, R228, R73.reuse ;  /* 0x00000049e41c4220 */ /* 0x080fe20000410000 */
[----:B------:R-:W-:-:S03]  /*3710*/  FMUL.FTZ R73, R172, R73 ;  /* 0x00000049ac497220 */ /* 0x000fc60000410000 */
[----:B------:R-:W-:Y:S01]  /*3720*/  FADD.FTZ R228, R76, R28 ;  /* 0x0000001c4ce47221 */ /* 0x000fe20000010000 */
[----:B------:R-:W-:Y:S01]  /*3730*/  FFMA.FTZ R28, R191, UR4, R195 ;  /* 0x00000004bf1c7c23 */ /* 0x000fe200080100c3 */
[----:B------:R-:W-:Y:S02]  /*3740*/  FSEL R76, R249, RZ, P3 ;  /* 0x000000fff94c7208 */ /* 0x000fe40001800000 */
[----:B------:R-:W-:Y:S01]  /*3750*/  LOP3.LUT P3, RZ, R184, 0xff00, RZ, 0xc0, !PT ;  /* 0x0000ff00b8ff7812 */ /* 0x000fe2000786c0ff */
[----:B------:R-:W-:Y:S01]  /*3760*/  FADD.FTZ R28, R226, -R28 ;  /* 0x8000001ce21c7221 */ /* 0x000fe20000010000 */
[----:B------:R-:W-:Y:S02]  /*3770*/  F2FP.BF16.F32.PACK_AB R75, R76, R75 ;  /* 0x0000004b4c4b723e */ /* 0x000fe400000010ff */
[----:B------:R-:W-:Y:S01]  /*3780*/  FSEL R72, R73, RZ, P4 ;  /* 0x000000ff49487208 */ /* 0x000fe20002000000 */
[----:B------:R-:W-:Y:S01]  /*3790*/  FMUL.FTZ R249, R28, UR23 ;  /* 0x000000171cf97c20 */ /* 0x000fe20008410000 */
[----:B------:R-:W-:-:S04]  /*37a0*/  F2FP.BF16.F32.PACK_AB R73, R231, R229 ;  /* 0x000000e5e749723e */ /* 0x000fc800000010ff */
[C---:B------:R-:W-:Y:S01]  /*37b0*/  F2FP.BF16.F32.PACK_AB R28, R249.reuse, R250 ;  /* 0x000000faf91c723e */ /* 0x040fe200000010ff */
[----:B------:R-:W-:Y:S01]  /*37c0*/  FMUL.FTZ R249, R249, UR12 ;  /* 0x0000000cf9f97c20 */ /* 0x000fe20008410000 */
[----:B------:R-:W-:Y:S02]  /*37d0*/  MOV R250, RZ ;  /* 0x000000ff00fa7202 */ /* 0x000fe40000000f00 */
[----:B------:R-:W-:Y:S01]  /*37e0*/  @P3 PRMT R176, R176, 0x7632, R176 ;  /* 0x00007632b0b03816 */ /* 0x000fe200000000b0 */
[----:B------:R-:W-:-:S03]  /*37f0*/  FMUL.FTZ R249, R249, UR22 ;  /* 0x00000016f9f97c20 */ /* 0x000fc60008410000 */
[----:B------:R-:W-:Y:S01]  /*3800*/  @P3 SHF.L.U32 R176, R176, 0x10, RZ ;  /* 0x00000010b0b03819 */ /* 0x000fe200000006ff */
[----:B------:R-:W-:-:S04]  /*3810*/  FMUL.FTZ R76, R173, R249 ;  /* 0x000000f9ad4c7220 */ /* 0x000fc80000410000 */
[----:B------:R-:W-:Y:S01]  /*3820*/  @P3 FMUL.FTZ R250, R176, R249 ;  /* 0x000000f9b0fa3220 */ /* 0x000fe20000410000 */
[----:B------:R-:W-:-:S03]  /*3830*/  FSEL R76, R76, RZ, P3 ;  /* 0x000000ff4c4c7208 */ /* 0x000fc60001800000 */
[----:B------:R-:W-:Y:S01]  /*3840*/  FADD.FTZ R176, R77, R250 ;  /* 0x000000fa4db07221 */ /* 0x000fe20000010000 */
[----:B------:R-:W-:-:S07]  /*3850*/  F2FP.BF16.F32.PACK_AB R72, R76, R72 ;  /* 0x000000484c48723e */ /* 0x000fce00000010ff */
.L_x_3996:
        /* <DEDUP_REMOVED lines=13> */
.L_x_3994:
[----:B------:R-:W-:Y:S05]  /*3930*/  BSYNC.RECONVERGENT B1 ;  /* 0x0000000000017941 */ /* 0x000fea0003800200 */
.L_x_3993:
        /* <DEDUP_REMOVED lines=116> */
[----:B------:R-:W-:Y:S01]  /*4080*/  F2FP.BF16.F32.PACK_AB R64, R68, R64 ;  /* 0x000000404440723e */ /* 0x000fe200000010ff */
[----:B------:R-:W-:Y:S06]  /*4090*/  BRA `(.L_x_4000) ;  /* 0x0000000400a47947 */ /* 0x000fec0003800000 */
.L_x_3999:
        /* <DEDUP_REMOVED lines=104> */
[----:B------:R-:W-:-:S07]  /*4720*/  F2FP.BF16.F32.PACK_AB R64, R229, R64 ;  /* 0x00000040e540723e */ /* 0x000fce00000010ff */
.L_x_4000:
        /* <DEDUP_REMOVED lines=13> */
.L_x_3998:
[----:B------:R-:W-:Y:S05]  /*4800*/  BSYNC.RECONVERGENT B1 ;  /* 0x0000000000017941 */ /* 0x000fea0003800200 */
.L_x_3997:
        /* <DEDUP_REMOVED lines=9> */
[C---:B------:R-:W-:Y:S01]  /*48a0*/  LOP3.LUT P4, RZ, R24.reuse, 0xff0000, RZ, 0xc0, !PT ;  /* 0x00ff000018ff7812 */ /* 0x040fe2000788c0ff */
        /* <DEDUP_REMOVED lines=9> */
[C---:B-----5:R-:W-:Y:S02]  /*4940*/  @P4 SHF.L.U32 R31, R177.reuse, 0x10, RZ ;  /* 0x00000010b11f4819 */ /* 0x060fe400000006ff */
        /* <DEDUP_REMOVED lines=98> */
.L_x_4003:
[----:B------:R-:W-:Y:S01]  /*4f70*/  FFMA.FTZ R227, R14, UR4, R195 ;  /* 0x000000040ee37c23 */ /* 0x000fe200080100c3 */
[C---:B------:R-:W-:Y:S02]  /*4f80*/  LOP3.LUT P4, RZ, R24.reuse, 0xff0000, RZ, 0xc0, !PT ;  /* 0x00ff000018ff7812 */ /* 0x040fe4000788c0ff */
[----:B------:R-:W-:Y:S01]  /*4f90*/  LOP3.LUT P3, RZ, R24, 0xff000000, RZ, 0xc0, !PT ;  /* 0xff00000018ff7812 */ /* 0x000fe2000786c0ff */
[----:B------:R-:W-:Y:S01]  /*4fa0*/  FADD.FTZ R227, R209, -R227 ;  /* 0x800000e3d1e37221 */ /* 0x000fe20000010000 */
[C---:B------:R-:W-:Y:S02]  /*4fb0*/  LOP3.LUT P5, RZ, R25.reuse, 0xff, RZ, 0xc0, !PT ;  /* 0x000000ff19ff7812 */ /* 0x040fe400078ac0ff */
[----:B------:R-:W-:Y:S01]  /*4fc0*/  LOP3.LUT P6, RZ, R25, 0xff0000, RZ, 0xc0, !PT ;  /* 0x00ff000019ff7812 */ /* 0x000fe200078cc0ff */
[----:B------:R-:W-:-:S04]  /*4fd0*/  FMUL.FTZ R227, R227, UR23 ;  /* 0x00000017e3e37c20 */ /* 0x000fc80008410000 */
[----:B------:R-:W-:Y:S02]  /*4fe0*/  FMUL.FTZ R227, R227, UR12 ;  /* 0x0000000ce3e37c20 */ /* 0x000fe40008410000 */
[----:B-----5:R-:W-:Y:S02]  /*4ff0*/  @P4 SHF.L.U32 R229, R177, 0x10, RZ ;  /* 0x00000010b1e54819 */ /* 0x020fe400000006ff */
        /* <DEDUP_REMOVED lines=96> */
.L_x_4004:
        /* <DEDUP_REMOVED lines=13> */
.L_x_4002:
[----:B------:R-:W-:Y:S05]  /*56d0*/  BSYNC.RECONVERGENT B1 ;  /* 0x0000000000017941 */ /* 0x000fea0003800200 */
.L_x_4001:
[----:B------:R-:W-:-:S13]  /*56e0*/  ISETP.NE.AND P2, PT, R248, RZ, PT ;  /* 0x000000fff800720c */ /* 0x000fda0003f45270 */
        /* <DEDUP_REMOVED lines=81> */
[----:B------:R-:W-:Y:S01]  /*5c00*/  @P3 FMUL.FTZ R251, R249, R179 ;  /* 0x000000b3f9fb3220 */ /* 0x000fe20000410000 */
        /* <DEDUP_REMOVED lines=20> */
[----:B------:R-:W-:Y:S01]  /*5d50*/  MOV R249, RZ ;  /* 0x000000ff00f97202 */ /* 0x000fe20000000f00 */
[----:B------:R-:W-:Y:S01]  /*5d60*/  FMUL.FTZ R28, R28, UR23 ;  /* 0x000000171c1c7c20 */ /* 0x000fe20008410000 */
[----:B------:R-:W-:-:S02]  /*5d70*/  FSEL R48, R49, RZ, P4 ;  /* 0x000000ff31307208 */ /* 0x000fc40002000000 */
[----:B------:R-:W-:Y:S01]  /*5d80*/  F2FP.BF16.F32.PACK_AB R49, R231, R229 ;  /* 0x000000e5e731723e */ /* 0x000fe200000010ff */
[C---:B------:R-:W-:Y:S01]  /*5d90*/  FMUL.FTZ R195, R28.reuse, UR12 ;  /* 0x0000000c1cc37c20 */ /* 0x040fe20008410000 */
[----:B------:R-:W-:-:S03]  /*5da0*/  F2FP.BF16.F32.PACK_AB R28, R28, R250 ;  /* 0x000000fa1c1c723e */ /* 0x000fc600000010ff */
        /* <DEDUP_REMOVED lines=9> */
.L_x_4006:
        /* <DEDUP_REMOVED lines=78> */
[--C-:B------:R-:W-:Y:S01]  /*6320*/  FFMA.FTZ R48, R192, UR4, R195.reuse ;  /* 0x00000004c0307c23 */ /* 0x100fe200080100c3 */
[----:B------:R-:W-:Y:S02]  /*6330*/  HFMA2 R228, -RZ, RZ, 0, 0 ;  /* 0x00000000ffe47431 */ /* 0x000fe400000001ff */
[----:B------:R-:W-:Y:S01]  /*6340*/  FFMA.FTZ R195, R202, UR4, R195 ;  /* 0x00000004cac37c23 */ /* 0x000fe200080100c3 */
[----:B------:R-:W-:Y:S01]  /*6350*/  FSEL R49, R49, RZ, P4 ;  /* 0x000000ff31317208 */ /* 0x000fe20002000000 */
[----:B------:R-:W-:Y:S01]  /*6360*/  FADD.FTZ R48, R203, -R48 ;  /* 0x80000030cb307221 */ /* 0x000fe20000010000 */
[----:B------:R-:W-:Y:S01]  /*6370*/  LOP3.LUT P4, RZ, R22, 0xff, RZ, 0xc0, !PT ;  /* 0x000000ff16ff7812 */ /* 0x000fe2000788c0ff */
[----:B------:R-:W-:Y:S01]  /*6380*/  FADD.FTZ R195, R201, -R195 ;  /* 0x800000c3c9c37221 */ /* 0x000fe20000010000 */
        /* <DEDUP_REMOVED lines=10> */
[----:B------:R-:W-:Y:S02]  /*6430*/  FMUL.FTZ R52, R195, UR23 ;  /* 0x00000017c3347c20 */ /* 0x000fe40008410000 */
[----:B------:R-:W-:Y:S02]  /*6440*/  FSEL R48, R48, RZ, P4 ;  /* 0x000000ff30307208 */ /* 0x000fe40002000000 */
        /* <DEDUP_REMOVED lines=8> */
.L_x_4007:
        /* <DEDUP_REMOVED lines=13> */
.L_x_3992:
[----:B------:R-:W-:Y:S01]  /*65a0*/  ISETP.NE.AND P2, PT, R252, RZ, PT ;  /* 0x000000fffc00720c */ /* 0x000fe20003f45270 */
[----:B------:R-:W-:-:S12]  /*65b0*/  BSSY.RECONVERGENT B1, `(.L_x_4008) ;  /* 0x0000106000017945 */ /* 0x000fd80003800200 */
        /* <DEDUP_REMOVED lines=8> */
[----:B-----5:R-:W-:Y:S02]  /*6640*/  SHF.L.U32 R228, R45, 0x10, RZ ;  /* 0x000000102de47819 */ /* 0x020fe400000006ff */
[C---:B------:R-:W-:Y:S01]  /*6650*/  LOP3.LUT P3, RZ, R184.reuse, 0xff0000, RZ, 0xc0, !PT ;  /* 0x00ff0000b8ff7812 */ /* 0x040fe2000786c0ff */
[----:B------:R-:W-:Y:S01]  /*6660*/  FADD.FTZ R227, R225, -R227 ;  /* 0x800000e3e1e37221 */ /* 0x000fe20000010000 */
[----:B------:R-:W-:Y:S02]  /*6670*/  LOP3.LUT P4, RZ, R184, 0xff000000, RZ, 0xc0, !PT ;  /* 0xff000000b8ff7812 */ /* 0x000fe4000788c0ff */
[----:B------:R-:W-:Y:S01]  /*6680*/  LOP3.LUT P2, RZ, R185, 0xff, RZ, 0xc0, !PT ;  /* 0x000000ffb9ff7812 */ /* 0x000fe2000784c0ff */
[----:B------:R-:W-:-:S04]  /*6690*/  FFMA.FTZ R227, R227, UR23, R228 ;  /* 0x00000017e3e37c23 */ /* 0x000fc800080100e4 */
[----:B------:R-:W-:-:S04]  /*66a0*/  FMUL.FTZ R227, R227, UR12 ;  /* 0x0000000ce3e37c20 */ /* 0x000fc80008410000 */
[----:B------:R-:W-:Y:S01]  /*66b0*/  FMUL.FTZ R228, R227, UR22 ;  /* 0x00000016e3e47c20 */ /* 0x000fe20008410000 */
[----:B------:R-:W-:Y:S01]  /*66c0*/  HFMA2 R227, -RZ, RZ, 0, 0 ;  /* 0x00000000ffe37431 */ /* 0x000fe200000001ff */
[----:B------:R-:W-:Y:S02]  /*66d0*/  @P3 SHF.L.U32 R229, R177, 0x10, RZ ;  /* 0x00000010b1e53819 */ /* 0x000fe400000006ff */
[----:B------:R-:W-:Y:S02]  /*66e0*/  PRMT R177, R45, 0x7632, R177 ;  /* 0x000076322db17816 */ /* 0x000fe400000000b1 */
[----:B------:R-:W-:Y:S01]  /*66f0*/  @P2 SHF.L.U32 R231, R178, 0x10, RZ ;  /* 0x00000010b2e72819 */ /* 0x000fe200000006ff */
[----:B------:R-:W-:Y:S01]  /*6700*/  @P3 FMUL.FTZ R227, R228, R229 ;  /* 0x000000e5e4e33220 */ /* 0x000fe20000410000 */
[C---:B------:R-:W-:Y:S02]  /*6710*/  SHF.L.U32 R229, R177.reuse, 0x10, RZ ;  /* 0x00000010b1e57819 */ /* 0x040fe400000006ff */
[----:B------:R-:W-:Y:S01]  /*6720*/  @P4 PRMT R177, R177, 0x7632, R177 ;  /* 0x00007632b1b14816 */ /* 0x000fe200000000b1 */
[----:B------:R-:W-:Y:S01]  /*6730*/  FADD.FTZ R78, R78, R227 ;  /* 0x000000e34e4e7221 */ /* 0x000fe20000010000 */
[----:B------:R-:W-:Y:S01]  /*6740*/  FFMA.FTZ R227, R189, UR4, R195 ;  /* 0x00000004bde37c23 */ /* 0x000fe200080100c3 */
[----:B------:R-:W-:-:S02]  /*6750*/  PRMT R178, R46, 0x7632, R178 ;  /* 0x000076322eb27816 */ /* 0x000fc400000000b2 */
[----:B------:R-:W-:Y:S01]  /*6760*/  @P4 SHF.L.U32 R177, R177, 0x10, RZ ;  /* 0x00000010b1b14819 */ /* 0x000fe200000006ff */
[----:B------:R-:W-:-:S04]  /*6770*/  FADD.FTZ R227, R224, -R227 ;  /* 0x800000e3e0e37221 */ /* 0x000fc80000010000 */
[----:B------:R-:W-:-:S04]  /*6780*/  FFMA.FTZ R227, R227, UR23, R229 ;  /* 0x00000017e3e37c23 */ /* 0x000fc800080100e5 */
[----:B------:R-:W-:-:S04]  /*6790*/  FMUL.FTZ R227, R227, UR12 ;  /* 0x0000000ce3e37c20 */ /* 0x000fc80008410000 */
[----:B------:R-:W-:Y:S01]  /*67a0*/  FMUL.FTZ R229, R227, UR22 ;  /* 0x00000016e3e57c20 */ /* 0x000fe20008410000 */
[----:B------:R-:W-:-:S03]  /*67b0*/  MOV R227, RZ ;  /* 0x000000ff00e37202 */ /* 0x000fc60000000f00 */
[----:B------:R-:W-:Y:S01]  /*67c0*/  @P4 FMUL.FTZ R227, R229, R177 ;  /* 0x000000b1e5e34220 */ /* 0x000fe20000410000 */
[----:B------:R-:W-:Y:S01]  /*67d0*/  FFMA.FTZ R177, R183, UR4, R195 ;  /* 0x00000004b7b17c23 */ /* 0x000fe200080100c3 */
[----:B------:R-:W-:Y:S02]  /*67e0*/  FMUL.FTZ R229, R175, R229 ;  /* 0x000000e5afe57220 */ /* 0x000fe40000410000 */
[----:B------:R-:W-:Y:S01]  /*67f0*/  FADD.FTZ R79, R79, R227 ;  /* 0x000000e34f4f7221 */ /* 0x000fe20000010000 */
[----:B------:R-:W-:Y:S01]  /*6800*/  SHF.L.U32 R227, R46, 0x10, RZ ;  /* 0x000000102ee37819 */ /* 0x000fe200000006ff */
[----:B------:R-:W-:Y:S01]  /*6810*/  FADD.FTZ R177, R223, -R177 ;  /* 0x800000b1dfb17221 */ /* 0x000fe20000010000 */
[----:B------:R-:W-:-:S03]  /*6820*/  FSEL R229, R229, RZ, P4 ;  /* 0x000000ffe5e57208 */ /* 0x000fc60002000000 */
[----:B------:R-:W-:-:S04]  /*6830*/  FFMA.FTZ R177, R177, UR23, R227 ;  /* 0x00000017b1b17c23 */ /* 0x000fc800080100e3 */
[----:B------:R-:W-:-:S04]  /*6840*/  FMUL.FTZ R177, R177, UR12 ;  /* 0x0000000cb1b17c20 */ /* 0x000fc80008410000 */
[----:B------:R-:W-:Y:S01]  /*6850*/  FMUL.FTZ R227, R177, UR22 ;  /* 0x00000016b1e37c20 */ /* 0x000fe20008410000 */
[----:B------:R-:W-:-:S03]  /*6860*/  HFMA2 R177, -RZ, RZ, 0, 0 ;  /* 0x00000000ffb17431 */ /* 0x000fc600000001ff */
[----:B------:R-:W-:Y:S01]  /*6870*/  @P2 FMUL.FTZ R177, R227, R231 ;  /* 0x000000e7e3b12220 */ /* 0x000fe20000410000 */
[----:B------:R-:W-:Y:S01]  /*6880*/  SHF.L.U32 R231, R178, 0x10, RZ ;  /* 0x00000010b2e77819 */ /* 0x000fe200000006ff */
[----:B------:R-:W-:Y:S02]  /*6890*/  FMUL.FTZ R227, R168, R227 ;  /* 0x000000e3a8e37220 */ /* 0x000fe40000410000 */
[----:B------:R-:W-:Y:S01]  /*68a0*/  FADD.FTZ R177, R72, R177 ;  /* 0x000000b148b17221 */ /* 0x000fe20000010000 */
[----:B------:R-:W-:-:S04]  /*68b0*/  FFMA.FTZ R72, R181, UR4, R195 ;  /* 0x00000004b5487c23 */ /* 0x000fc800080100c3 */
[----:B------:R-:W-:-:S04]  /*68c0*/  FADD.FTZ R72, R222, -R72 ;  /* 0x80000048de487221 */ /* 0x000fc80000010000 */
[----:B------:R-:W-:Y:S01]  /*68d0*/  FFMA.FTZ R231, R72, UR23, R231 ;  /* 0x0000001748e77c23 */ /* 0x000fe200080100e7 */
[----:B------:R-:W-:Y:S02]  /*68e0*/  FSEL R72, R227, RZ, P2 ;  /* 0x000000ffe3487208 */ /* 0x000fe40001000000 */
[----:B------:R-:W-:Y:S01]  /*68f0*/  LOP3.LUT P2, RZ, R185, 0xff00, RZ, 0xc0, !PT ;  /* 0x0000ff00b9ff7812 */ /* 0x000fe2000784c0ff */
[----:B------:R-:W-:-:S12]  /*6900*/  FMUL.FTZ R231, R231, UR12 ;  /* 0x0000000ce7e77c20 */ /* 0x000fd80008410000 */
[----:B------:R-:W-:-:S04]  /*6910*/  @P2 PRMT R178, R178, 0x7632, R178 ;  /* 0x00007632b2b22816 */ /* 0x000fc800000000b2 */
[----:B------:R-:W-:Y:S01]  /*6920*/  @P2 SHF.L.U32 R227, R178, 0x10, RZ ;  /* 0x00000010b2e32819 */ /* 0x000fe200000006ff */
[----:B------:R-:W-:Y:S01]  /*6930*/  FMUL.FTZ R178, R231, UR22 ;  /* 0x00000016e7b27c20 */ /* 0x000fe20008410000 */
[----:B------:R-:W-:-:S03]  /*6940*/  MOV R231, RZ ;  /* 0x000000ff00e77202 */ /* 0x000fc60000000f00 */
[----:B------:R-:W-:Y:S01]  /*6950*/  @P2 FMUL.FTZ R231, R178, R227 ;  /* 0x000000e3b2e72220 */ /* 0x000fe20000410000 */
[----:B------:R-:W-:-:S03]  /*6960*/  FMUL.FTZ R178, R169, R178 ;  /* 0x000000b2a9b27220 */ /* 0x000fc60000410000 */
[----:B------:R-:W-:Y:S01]  /*6970*/  FADD.FTZ R227, R73, R231 ;  /* 0x000000e749e37221 */ /* 0x000fe20000010000 */
[----:B------:R-:W-:Y:S01]  /*6980*/  FFMA.FTZ R73, R182, UR4, R195 ;  /* 0x00000004b6497c23 */ /* 0x000fe200080100c3 */
[----:B------:R-:W-:-:S03]  /*6990*/  SHF.L.U32 R231, R47, 0x10, RZ ;  /* 0x000000102fe77819 */ /* 0x000fc600000006ff */
[----:B------:R-:W-:-:S04]  /*69a0*/  FADD.FTZ R73, R221, -R73 ;  /* 0x80000049dd497221 */ /* 0x000fc80000010000 */
[----:B------:R-:W-:Y:S01]  /*69b0*/  FFMA.FTZ R231, R73, UR23, R231 ;  /* 0x0000001749e77c23 */ /* 0x000fe200080100e7 */
[----:B------:R-:W-:Y:S02]  /*69c0*/  FSEL R73, R178, RZ, P2 ;  /* 0x000000ffb2497208 */ /* 0x000fe40001000000 */
[----:B------:R-:W-:Y:S01]  /*69d0*/  LOP3.LUT P2, RZ, R185, 0xff0000, RZ, 0xc0, !PT ;  /* 0x00ff0000b9ff7812 */ /* 0x000fe2000784c0ff */
[----:B------:R-:W-:-:S04]  /*69e0*/  FMUL.FTZ R178, R231, UR12 ;  /* 0x0000000ce7b27c20 */ /* 0x000fc80008410000 */
[----:B------:R-:W-:Y:S01]  /*69f0*/  FMUL.FTZ R231, R178, UR22 ;  /* 0x00000016b2e77c20 */ /* 0x000fe20008410000 */
[----:B------:R-:W-:-:S07]  /*6a00*/  HFMA2 R178, -RZ, RZ, 0, 0 ;  /* 0x00000000ffb27431 */ /* 0x000fce00000001ff */
[----:B------:R-:W-:Y:S02]  /*6a10*/  @P2 SHF.L.U32 R249, R179, 0x10, RZ ;  /* 0x00000010b3f92819 */ /* 0x000fe400000006ff */
[----:B------:R-:W-:-:S03]  /*6a20*/  PRMT R179, R47, 0x7632, R179 ;  /* 0x000076322fb37816 */ /* 0x000fc600000000b3 */
        /* <DEDUP_REMOVED lines=8> */
[----:B------:R-:W-:Y:S01]  /*6ab0*/  ISETP.GE.U32.AND P2, PT, R184, RZ, PT ;  /* 0x000000ffb800720c */ /* 0x000fe20003f46070 */
[----:B------:R-:W-:Y:S01]  /*6ac0*/  FMUL.FTZ R231, R249, UR12 ;  /* 0x0000000cf9e77c20 */ /* 0x000fe20008410000 */
[----:B------:R-:W-:Y:S02]  /*6ad0*/  MOV R249, RZ ;  /* 0x000000ff00f97202 */ /* 0x000fe40000000f00 */
[----:B------:R-:W-:Y:S01]  /*6ae0*/  ISETP.GE.U32.AND.EX P2, PT, R185, 0x1000000, PT, P2 ;  /* 0x01000000b900780c */ /* 0x000fe20003f46120 */
[----:B------:R-:W-:-:S12]  /*6af0*/  FMUL.FTZ R231, R231, UR22 ;  /* 0x00000016e7e77c20 */ /* 0x000fd80008410000 */
[----:B------:R-:W-:-:S04]  /*6b00*/  @P2 PRMT R179, R179, 0x7632, R179 ;  /* 0x00007632b3b32816 */ /* 0x000fc800000000b3 */
[----:B------:R-:W-:-:S05]  /*6b10*/  @P2 SHF.L.U32 R179, R179, 0x10, RZ ;  /* 0x00000010b3b32819 */ /* 0x000fca00000006ff */
[----:B------:R-:W-:-:S04]  /*6b20*/  @P2 FMUL.FTZ R249, R231, R179 ;  /* 0x000000b3e7f92220 */ /* 0x000fc80000410000 */
[----:B------:R-:W-:Y:S01]  /*6b30*/  FADD.FTZ R179, R75, R249 ;  /* 0x000000f94bb37221 */ /* 0x000fe20000010000 */
[----:B------:R-:W-:-:S05]  /*6b40*/  FMUL.FTZ R75, R171, R231 ;  /* 0x000000e7ab4b7220 */ /* 0x000fca0000410000 */
[----:B------:R-:W-:Y:S02]  /*6b50*/  FSEL R75, R75, RZ, P2 ;  /* 0x000000ff4b4b7208 */ /* 0x000fe40001000000 */
[----:B------:R-:W-:Y:S02]  /*6b60*/  LOP3.LUT P2, RZ, R184, 0xff, RZ, 0xc0, !PT ;  /* 0x000000ffb8ff7812 */ /* 0x000fe4000784c0ff */
[----:B------:R-:W-:Y:S02]  /*6b70*/  F2FP.BF16.F32.PACK_AB R75, R75, R74 ;  /* 0x0000004a4b4b723e */ /* 0x000fe400000010ff */
[----:B------:R-:W-:Y:S01]  /*6b80*/  F2FP.BF16.F32.PACK_AB R74, R73, R72 ;  /* 0x00000048494a723e */ /* 0x000fe200000010ff */
[----:B------:R-:W-:Y:S01]  /*6b90*/  FFMA.FTZ R72, R0, UR4, R195 ;  /* 0x0000000400487c23 */ /* 0x000fe200080100c3 */
[----:B------:R-:W-:-:S03]  /*6ba0*/  SHF.L.U32 R73, R44, 0x10, RZ ;  /* 0x000000102c497819 */ /* 0x000fc600000006ff */
[----:B------:R-:W-:-:S04]  /*6bb0*/  FADD.FTZ R72, R193, -R72 ;  /* 0x80000048c1487221 */ /* 0x000fc80000010000 */
[----:B------:R-:W-:Y:S01]  /*6bc0*/  FFMA.FTZ R72, R72, UR23, R73 ;  /* 0x0000001748487c23 */ /* 0x000fe20008010049 */
[----:B------:R-:W-:Y:S01]  /*6bd0*/  FMUL.FTZ R73, R174, R228 ;  /* 0x000000e4ae497220 */ /* 0x000fe20000410000 */
[----:B------:R-:W-:Y:S02]  /*6be0*/  @P2 SHF.L.U32 R228, R176, 0x10, RZ ;  /* 0x00000010b0e42819 */ /* 0x000fe400000006ff */
[----:B------:R-:W-:Y:S01]  /*6bf0*/  FMUL.FTZ R72, R72, UR12 ;  /* 0x0000000c48487c20 */ /* 0x000fe20008410000 */
[----:B------:R-:W-:Y:S02]  /*6c00*/  PRMT R176, R44, 0x7632, R176 ;  /* 0x000076322cb07816 */ /* 0x000fe400000000b0 */
[----:B------:R-:W-:Y:S01]  /*6c10*/  FSEL R73, R73, RZ, P3 ;  /* 0x000000ff49497208 */ /* 0x000fe20001800000 */
[----:B------:R-:W-:Y:S01]  /*6c20*/  FMUL.FTZ R72, R72, UR22 ;  /* 0x0000001648487c20 */ /* 0x000fe20008410000 */
[----:B------:R-:W-:Y:S02]  /*6c30*/  LOP3.LUT P3, RZ, R184, 0xff00, RZ, 0xc0, !PT ;  /* 0x0000ff00b8ff7812 */ /* 0x000fe4000786c0ff */
[----:B------:R-:W-:Y:S01]  /*6c40*/  F2FP.BF16.F32.PACK_AB R73, R229, R73 ;  /* 0x00000049e549723e */ /* 0x000fe200000010ff */
[----:B------:R-:W-:-:S02]  /*6c50*/  HFMA2 R229, -RZ, RZ, 0, 0 ;  /* 0x00000000ffe57431 */ /* 0x000fc400000001ff */
[----:B------:R-:W-:Y:S01]  /*6c60*/  @P2 FMUL.FTZ R229, R72, R228 ;  /* 0x000000e448e52220 */ /* 0x000fe20000410000 */
[----:B------:R-:W-:Y:S01]  /*6c70*/  SHF.L.U32 R228, R176, 0x10, RZ ;  /* 0x00000010b0e47819 */ /* 0x000fe200000006ff */
[----:B------:R-:W-:Y:S02]  /*6c80*/  FMUL.FTZ R72, R172, R72 ;  /* 0x00000048ac487220 */ /* 0x000fe40000410000 */
[----:B------:R-:W-:Y:S01]  /*6c90*/  FADD.FTZ R229, R76, R229 ;  /* 0x000000e54ce57221 */ /* 0x000fe20000010000 */
[----:B------:R-:W-:-:S03]  /*6ca0*/  FFMA.FTZ R76, R191, UR4, R195 ;  /* 0x00000004bf4c7c23 */ /* 0x000fc600080100c3 */
[----:B------:R-:W-:Y:S02]  /*6cb0*/  @P3 PRMT R176, R176, 0x7632, R176 ;  /* 0x00007632b0b03816 */ /* 0x000fe400000000b0 */
[----:B------:R-:W-:Y:S01]  /*6cc0*/  FSEL R72, R72, RZ, P2 ;  /* 0x000000ff48487208 */ /* 0x000fe20001000000 */
[----:B------:R-:W-:Y:S01]  /*6cd0*/  FADD.FTZ R76, R226, -R76 ;  /* 0x8000004ce24c7221 */ /* 0x000fe20000010000 */
[----:B------:R-:W-:-:S03]  /*6ce0*/  @P3 SHF.L.U32 R176, R176, 0x10, RZ ;  /* 0x00000010b0b03819 */ /* 0x000fc600000006ff */
[----:B------:R-:W-:-:S04]  /*6cf0*/  FFMA.FTZ R76, R76, UR23, R228 ;  /* 0x000000174c4c7c23 */ /* 0x000fc800080100e4 */
[----:B------:R-:W-:-:S04]  /*6d00*/  FMUL.FTZ R76, R76, UR12 ;  /* 0x0000000c4c4c7c20 */ /* 0x000fc80008410000 */
[----:B------:R-:W-:Y:S01]  /*6d10*/  FMUL.FTZ R228, R76, UR22 ;  /* 0x000000164ce47c20 */ /* 0x000fe20008410000 */
[----:B------:R-:W-:-:S03]  /*6d20*/  MOV R76, RZ ;  /* 0x000000ff004c7202 */ /* 0x000fc60000000f00 */
[----:B------:R-:W-:Y:S01]  /*6d30*/  @P3 FMUL.FTZ R76, R228, R176 ;  /* 0x000000b0e44c3220 */ /* 0x000fe20000410000 */
[----:B------:R-:W-:-:S05]  /*6d40*/  FMUL.FTZ R176, R173, R228 ;  /* 0x000000e4adb07220 */ /* 0x000fca0000410000 */
[----:B------:R-:W-:Y:S01]  /*6d50*/  FSEL R228, R176, RZ, P3 ;  /* 0x000000ffb0e47208 */ /* 0x000fe20001800000 */
[----:B------:R-:W-:-:S03]  /*6d60*/  FADD.FTZ R176, R77, R76 ;  /* 0x0000004c4db07221 */ /* 0x000fc60000010000 */
[----:B------:R-:W-:Y:S01]  /*6d70*/  F2FP.BF16.F32.PACK_AB R72, R228, R72 ;  /* 0x00000048e448723e */ /* 0x000fe200000010ff */
[----:B------:R-:W-:Y:S06]  /*6d80*/  BRA `(.L_x_4011) ;  /* 0x0000000400e47947 */ /* 0x000fec0003800000 */
.L_x_4010:
[--C-:B------:R-:W-:Y:S01]  /*6d90*/  FFMA.FTZ R29, R190, UR4, R195.reuse ;  /* 0x00000004be1d7c23 */ /* 0x100fe200080100c3 */
[----:B-----5:R-:W-:Y:S01]  /*6da0*/  PRMT R28, R45, 0x7632, R28 ;  /* 0x000076322d1c7816 */ /* 0x020fe2000000001c */
        /* <DEDUP_REMOVED lines=9> */
[----:B------:R-:W-:Y:S01]  /*6e40*/  LOP3.LUT P4, RZ, R185, 0xff, RZ, 0xc0, !PT ;  /* 0x000000ffb9ff7812 */ /* 0x000fe2000788c0ff */
[----:B------:R-:W-:Y:S01]  /*6e50*/  FFMA.FTZ R28, R30, UR23, R28 ;  /* 0x000000171e1c7c23 */ /* 0x000fe2000801001c */
[----:B------:R-:W-:-:S03]  /*6e60*/  FMUL.FTZ R30, R29, UR12 ;  /* 0x0000000c1d1e7c20 */ /* 0x000fc60008410000 */
[----:B------:R-:W-:Y:S01]  /*6e70*/  FMUL.FTZ R31, R28, UR12 ;  /* 0x0000000c1c1f7c20 */ /* 0x000fe20008410000 */
[----:B------:R-:W-:Y:S01]  /*6e80*/  FMUL.FTZ R227, R30, UR22 ;  /* 0x000000161ee37c20 */ /* 0x000fe20008410000 */
[----:B------:R-:W-:Y:S02]  /*6e90*/  @P2 SHF.L.U32 R30, R177, 0x10, RZ ;  /* 0x00000010b11e2819 */ /* 0x000fe400000006ff */
[----:B------:R-:W-:Y:S01]  /*6ea0*/  FMUL.FTZ R228, R31, UR22 ;  /* 0x000000161fe47c20 */ /* 0x000fe20008410000 */
[----:B------:R-:W-:Y:S02]  /*6eb0*/  MOV R31, RZ ;  /* 0x000000ff001f7202 */ /* 0x000fe40000000f00 */
[-C--:B------:R-:W-:Y:S01]  /*6ec0*/  @P2 FMUL.FTZ R229, R30, R227.reuse ;  /* 0x000000e31ee52220 */ /* 0x080fe20000410000 */
[----:B------:R-:W-:Y:S01]  /*6ed0*/  @P3 PRMT R30, R177, 0x7632, R30 ;  /* 0x00007632b11e3816 */ /* 0x000fe2000000001e */
[----:B------:R-:W-:Y:S01]  /*6ee0*/  FMUL.FTZ R227, R174, R227 ;  /* 0x000000e3aee37220 */ /* 0x000fe20000410000 */
[----:B------:R-:W-:Y:S01]  /*6ef0*/  SHF.L.U32 R177, R46, 0x10, RZ ;  /* 0x000000102eb17819 */ /* 0x000fe200000006ff */
[----:B------:R-:W-:Y:S01]  /*6f00*/  FADD.FTZ R78, R78, R229 ;  /* 0x000000e54e4e7221 */ /* 0x000fe20000010000 */
[----:B------:R-:W-:-:S02]  /*6f10*/  @P3 SHF.L.U32 R30, R30, 0x10, RZ ;  /* 0x000000101e1e3819 */ /* 0x000fc400000006ff */
[----:B------:R-:W-:Y:S02]  /*6f20*/  @P4 SHF.L.U32 R229, R178, 0x10, RZ ;  /* 0x00000010b2e54819 */ /* 0x000fe400000006ff */
[----:B------:R-:W-:Y:S01]  /*6f30*/  FSEL R231, R227, RZ, P2 ;  /* 0x000000ffe3e77208 */ /* 0x000fe20001000000 */
[----:B------:R-:W-:Y:S01]  /*6f40*/  @P3 FMUL.FTZ R31, R30, R228 ;  /* 0x000000e41e1f3220 */ /* 0x000fe20000410000 */
[----:B------:R-:W-:Y:S01]  /*6f50*/  FFMA.FTZ R30, R183, UR4, R195 ;  /* 0x00000004b71e7c23 */ /* 0x000fe200080100c3 */
[----:B------:R-:W-:Y:S02]  /*6f60*/  LOP3.LUT P2, RZ, R185, 0xff00, RZ, 0xc0, !PT ;  /* 0x0000ff00b9ff7812 */ /* 0x000fe4000784c0ff */
[----:B------:R-:W-:Y:S01]  /*6f70*/  FADD.FTZ R79, R79, R31 ;  /* 0x0000001f4f4f7221 */ /* 0x000fe20000010000 */
[----:B------:R-:W-:Y:S01]  /*6f80*/  FADD.FTZ R30, R223, -R30 ;  /* 0x8000001edf1e7221 */ /* 0x000fe20000010000 */
[----:B------:R-:W-:Y:S02]  /*6f90*/  PRMT R178, R46, 0x7632, R178 ;  /* 0x000076322eb27816 */ /* 0x000fe400000000b2 */
[----:B------:R-:W-:Y:S01]  /*6fa0*/  F2FP.BF16.F32.PACK_AB R29, R28, R29 ;  /* 0x0000001d1c1d723e */ /* 0x000fe200000010ff */
[----:B------:R-:W-:Y:S01]  /*6fb0*/  FFMA.FTZ R30, R30, UR23, R177 ;  /* 0x000000171e1e7c23 */ /* 0x000fe200080100b1 */
[----:B------:R-:W-:Y:S01]  /*6fc0*/  HFMA2 R177, -RZ, RZ, 0, 0 ;  /* 0x00000000ffb17431 */ /* 0x000fe200000001ff */
[----:B------:R-:W-:-:S02]  /*6fd0*/  SHF.L.U32 R227, R178, 0x10, RZ ;  /* 0x00000010b2e37819 */ /* 0x000fc400000006ff */
[----:B------:R-:W-:-:S04]  /*6fe0*/  FMUL.FTZ R31, R30, UR12 ;  /* 0x0000000c1e1f7c20 */ /* 0x000fc80008410000 */
[----:B------:R-:W-:-:S04]  /*6ff0*/  FMUL.FTZ R31, R31, UR22 ;  /* 0x000000161f1f7c20 */ /* 0x000fc80008410000 */
[----:B------:R-:W-:Y:S01]  /*7000*/  @P4 FMUL.FTZ R177, R229, R31 ;  /* 0x0000001fe5b14220 */ /* 0x000fe20000410000 */
[----:B------:R-:W-:-:S03]  /*7010*/  FFMA.FTZ R229, R181, UR4, R195 ;  /* 0x00000004b5e57c23 */ /* 0x000fc600080100c3 */
[----:B------:R-:W-:Y:S01]  /*7020*/  FADD.FTZ R177, R72, R177 ;  /* 0x000000b148b17221 */ /* 0x000fe20000010000 */
[----:B------:R-:W-:Y:S01]  /*7030*/  FADD.FTZ R229, R222, -R229 ;  /* 0x800000e5dee57221 */ /* 0x000fe20000010000 */
[----:B------:R-:W-:-:S03]  /*7040*/  @P2 PRMT R72, R178, 0x7632, R72 ;  /* 0x00007632b2482816 */ /* 0x000fc60000000048 */
[----:B------:R-:W-:Y:S01]  /*7050*/  FFMA.FTZ R229, R229, UR23, R227 ;  /* 0x00000017e5e57c23 */ /* 0x000fe200080100e3 */
[----:B------:R-:W-:-:S03]  /*7060*/  @P2 SHF.L.U32 R72, R72, 0x10, RZ ;  /* 0x0000001048482819 */ /* 0x000fc600000006ff */
[C---:B------:R-:W-:Y:S01]  /*7070*/  FMUL.FTZ R178, R229.reuse, UR12 ;  /* 0x0000000ce5b27c20 */ /* 0x040fe20008410000 */
[----:B------:R-:W-:-:S03]  /*7080*/  F2FP.BF16.F32.PACK_AB R30, R229, R30 ;  /* 0x0000001ee51e723e */ /* 0x000fc600000010ff */
[----:B------:R-:W-:Y:S01]  /*7090*/  FMUL.FTZ R250, R178, UR22 ;  /* 0x00000016b2fa7c20 */ /* 0x000fe20008410000 */
[----:B------:R-:W-:-:S03]  /*70a0*/  MOV R178, RZ ;  /* 0x000000ff00b27202 */ /* 0x000fc60000000f00 */
[-C--:B------:R-:W-:Y:S01]  /*70b0*/  @P2 FMUL.FTZ R178, R72, R250.reuse ;  /* 0x000000fa48b22220 */ /* 0x080fe20000410000 */
[----:B------:R-:W-:Y:S01]  /*70c0*/  FMUL.FTZ R72, R168, R31 ;  /* 0x0000001fa8487220 */ /* 0x000fe20000410000 */
[----:B------:R-:W-:Y:S01]  /*70d0*/  FFMA.FTZ R31, R182, UR4, R195 ;  /* 0x00000004b61f7c23 */ /* 0x000fe200080100c3 */
[----:B------:R-:W-:Y:S01]  /*70e0*/  FMUL.FTZ R251, R169, R250 ;  /* 0x000000faa9fb7220 */ /* 0x000fe20000410000 */
[----:B------:R-:W-:Y:S01]  /*70f0*/  FADD.FTZ R227, R73, R178 ;  /* 0x000000b249e37221 */ /* 0x000fe20000010000 */
[----:B------:R-:W-:Y:S01]  /*7100*/  SHF.L.U32 R73, R47, 0x10, RZ ;  /* 0x000000102f497819 */ /* 0x000fe200000006ff */
[----:B------:R-:W-:Y:S01]  /*7110*/  FADD.FTZ R31, R221, -R31 ;  /* 0x8000001fdd1f7221 */ /* 0x000fe20000010000 */
[----:B------:R-:W-:Y:S02]  /*7120*/  FSEL R72, R72, RZ, P4 ;  /* 0x000000ff48487208 */ /* 0x000fe40002000000 */
[----:B------:R-:W-:Y:S01]  /*7130*/  LOP3.LUT P4, RZ, R185, 0xff0000, RZ, 0xc0, !PT ;  /* 0x00ff0000b9ff7812 */ /* 0x000fe2000788c0ff */
[----:B------:R-:W-:-:S04]  /*7140*/  FFMA.FTZ R31, R31, UR23, R73 ;  /* 0x000000171f1f7c23 */ /* 0x000fc80008010049 */
[----:B------:R-:W-:-:S04]  /*7150*/  FMUL.FTZ R73, R31, UR12 ;  /* 0x0000000c1f497c20 */ /* 0x000fc80008410000 */
[----:B------:R-:W-:Y:S01]  /*7160*/  FMUL.FTZ R249, R73, UR22 ;  /* 0x0000001649f97c20 */ /* 0x000fe20008410000 */
[----:B------:R-:W-:-:S03]  /*7170*/  HFMA2 R73, -RZ, RZ, 0, 0 ;  /* 0x00000000ff497431 */ /* 0x000fc600000001ff */
[----:B------:R-:W-:Y:S01]  /*7180*/  @P4 SHF.L.U32 R178, R179, 0x10, RZ ;  /* 0x00000010b3b24819 */ /* 0x000fe200000006ff */
[----:B------:R-:W-:-:S04]  /*7190*/  FMUL.FTZ R229, R170, R249 ;  /* 0x000000f9aae57220 */ /* 0x000fc80000410000 */
[----:B------:R-:W-:-:S04]  /*71a0*/  @P4 FMUL.FTZ R73, R178, R249 ;  /* 0x000000f9b2494220 */ /* 0x000fc80000410000 */
[----:B------:R-:W-:Y:S01]  /*71b0*/  FADD.FTZ R178, R74, R73 ;  /* 0x000000494ab27221 */ /* 0x000fe20000010000 */
[----:B------:R-:W-:Y:S01]  /*71c0*/  PRMT R74, R47, 0x7632, R74 ;  /* 0x000076322f4a7816 */ /* 0x000fe2000000004a */
[----:B------:R-:W-:-:S03]  /*71d0*/  FFMA.FTZ R73, R180, UR4, R195 ;  /* 0x00000004b4497c23 */ /* 0x000fc600080100c3 */
[----:B------:R-:W-:Y:S01]  /*71e0*/  SHF.L.U32 R74, R74, 0x10, RZ ;  /* 0x000000104a4a7819 */ /* 0x000fe200000006ff */
[----:B------:R-:W-:-:S04]  /*71f0*/  FADD.FTZ R73, R220, -R73 ;  /* 0x80000049dc497221 */ /* 0x000fc80000010000 */
[----:B------:R-:W-:Y:S01]  /*7200*/  FFMA.FTZ R250, R73, UR23, R74 ;  /* 0x0000001749fa7c23 */ /* 0x000fe2000801004a */
[----:B------:R-:W-:Y:S02]  /*7210*/  FSEL R74, R251, RZ, P2 ;  /* 0x000000fffb4a7208 */ /* 0x000fe40001000000 */
[----:B------:R-:W-:Y:S01]  /*7220*/  ISETP.GE.U32.AND P2, PT, R184, RZ, PT ;  /* 0x000000ffb800720c */ /* 0x000fe20003f46070 */
[C---:B------:R-:W-:Y:S01]  /*7230*/  FMUL.FTZ R73, R250.reuse, UR12 ;  /* 0x0000000cfa497c20 */ /* 0x040fe20008410000 */
[----:B------:R-:W-:Y:S02]  /*7240*/  MOV R251, RZ ;  /* 0x000000ff00fb7202 */ /* 0x000fe40000000f00 */
[----:B------:R-:W-:Y:S01]  /*7250*/  ISETP.GE.U32.AND.EX P2, PT, R185, 0x1000000, PT, P2 ;  /* 0x01000000b900780c */ /* 0x000fe20003f46120 */
[----:B------:R-:W-:Y:S01]  /*7260*/  FMUL.FTZ R73, R73, UR22 ;  /* 0x0000001649497c20 */ /* 0x000fe20008410000 */
[----:B------:R-:W-:Y:S02]  /*7270*/  F2FP.BF16.F32.PACK_AB R31, R250, R31 ;  /* 0x0000001ffa1f723e */ /* 0x000fe400000010ff */
[----:B------:R-:W-:-:S02]  /*7280*/  SHF.L.U32 R250, R44, 0x10, RZ ;  /* 0x000000102cfa7819 */ /* 0x000fc400000006ff */
[----:B------:R-:W-:Y:S01]  /*7290*/  F2FP.BF16.F32.PACK_AB R74, R74, R72 ;  /* 0x000000484a4a723e */ /* 0x000fe200000010ff */
[----:B------:R-:W-:-:S05]  /*72a0*/  FMUL.FTZ R72, R175, R228 ;  /* 0x000000e4af487220 */ /* 0x000fca0000410000 */
[----:B------:R-:W-:Y:S02]  /*72b0*/  FSEL R72, R72, RZ, P3 ;  /* 0x000000ff48487208 */ /* 0x000fe40001800000 */
[----:B------:R-:W-:-:S04]  /*72c0*/  @P2 PRMT R179, R179, 0x7632, R179 ;  /* 0x00007632b3b32816 */ /* 0x000fc800000000b3 */
[----:B------:R-:W-:-:S05]  /*72d0*/  @P2 SHF.L.U32 R179, R179, 0x10, RZ ;  /* 0x00000010b3b32819 */ /* 0x000fca00000006ff */
[-C--:B------:R-:W-:Y:S01]  /*72e0*/  @P2 FMUL.FTZ R251, R179, R73.reuse ;  /* 0x00000049b3fb2220 */ /* 0x080fe20000410000 */
[----:B------:R-:W-:-:S03]  /*72f0*/  FMUL.FTZ R73, R171, R73 ;  /* 0x00000049ab497220 */ /* 0x000fc60000410000 */
[----:B------:R-:W-:Y:S01]  /*7300*/  FADD.FTZ R179, R75, R251 ;  /* 0x000000fb4bb37221 */ /* 0x000fe20000010000 */
[----:B------:R-:W-:Y:S01]  /*7310*/  FFMA.FTZ R75, R0, UR4, R195 ;  /* 0x00000004004b7c23 */ /* 0x000fe200080100c3 */
[----:B------:R-:W-:Y:S02]  /*7320*/  FSEL R73, R73, RZ, P2 ;  /* 0x000000ff49497208 */ /* 0x000fe40001000000 */
[----:B------:R-:W-:Y:S01]  /*7330*/  LOP3.LUT P2, RZ, R184, 0xff00, RZ, 0xc0, !PT ;  /* 0x0000ff00b8ff7812 */ /* 0x000fe2000784c0ff */
[----:B------:R-:W-:-:S04]  /*7340*/  FADD.FTZ R75, R193, -R75 ;  /* 0x8000004bc14b7221 */ /* 0x000fc80000010000 */
[----:B------:R-:W-:Y:S01]  /*7350*/  FFMA.FTZ R250, R75, UR23, R250 ;  /* 0x000000174bfa7c23 */ /* 0x000fe200080100fa */
[----:B------:R-:W-:Y:S02]  /*7360*/  FSEL R75, R229, RZ, P4 ;  /* 0x000000ffe54b7208 */ /* 0x000fe40002000000 */
[----:B------:R-:W-:Y:S01]  /*7370*/  LOP3.LUT P4, RZ, R184, 0xff, RZ, 0xc0, !PT ;  /* 0x000000ffb8ff7812 */ /* 0x000fe2000788c0ff */
[----:B------:R-:W-:Y:S01]  /*7380*/  FMUL.FTZ R28, R250, UR12 ;  /* 0x0000000cfa1c7c20 */ /* 0x000fe20008410000 */
[----:B------:R-:W-:-:S03]  /*7390*/  F2FP.BF16.F32.PACK_AB R75, R73, R75 ;  /* 0x0000004b494b723e */ /* 0x000fc600000010ff */
[----:B------:R-:W-:Y:S01]  /*73a0*/  FMUL.FTZ R249, R28, UR22 ;  /* 0x000000161cf97c20 */ /* 0x000fe20008410000 */
[----:B------:R-:W-:-:S03]  /*73b0*/  HFMA2 R28, -RZ, RZ, 0, 0 ;  /* 0x00000000ff1c7431 */ /* 0x000fc600000001ff */
[----:B------:R-:W-:-:S04]  /*73c0*/  FMUL.FTZ R73, R172, R249 ;  /* 0x000000f9ac497220 */ /* 0x000fc80000410000 */
[C---:B------:R-:W-:Y:S02]  /*73d0*/  @P4 SHF.L.U32 R229, R176.reuse, 0x10, RZ ;  /* 0x00000010b0e54819 */ /* 0x040fe400000006ff */
[----:B------:R-:W-:-:S03]  /*73e0*/  @P2 PRMT R176, R176, 0x7632, R176 ;  /* 0x00007632b0b02816 */ /* 0x000fc600000000b0 */
[----:B------:R-:W-:Y:S01]  /*73f0*/  @P4 FMUL.FTZ R28, R229, R249 ;  /* 0x000000f9e51c4220 */ /* 0x000fe20000410000 */
[----:B------:R-:W-:-:S03]  /*7400*/  @P2 SHF.L.U32 R176, R176, 0x10, RZ ;  /* 0x00000010b0b02819 */ /* 0x000fc600000006ff */
[----:B------:R-:W-:Y:S01]  /*7410*/  FADD.FTZ R229, R76, R28 ;  /* 0x0000001c4ce57221 */ /* 0x000fe20000010000 */
[----:B------:R-:W-:Y:S01]  /*7420*/  PRMT R76, R44, 0x7632, R76 ;  /* 0x000076322c4c7816 */ /* 0x000fe2000000004c */
[----:B------:R-:W-:-:S03]  /*7430*/  FFMA.FTZ R28, R191, UR4, R195 ;  /* 0x00000004bf1c7c23 */ /* 0x000fc600080100c3 */
[----:B------:R-:W-:Y:S01]  /*7440*/  SHF.L.U32 R76, R76, 0x10, RZ ;  /* 0x000000104c4c7819 */ /* 0x000fe200000006ff */
[----:B------:R-:W-:-:S04]  /*7450*/  FADD.FTZ R28, R226, -R28 ;  /* 0x8000001ce21c7221 */ /* 0x000fc80000010000 */
[----:B------:R-:W-:-:S05]  /*7460*/  FFMA.FTZ R76, R28, UR23, R76 ;  /* 0x000000171c4c7c23 */ /* 0x000fca000801004c */
[C---:B------:R-:W-:Y:S01]  /*7470*/  F2FP.BF16.F32.PACK_AB R28, R76.reuse, R250 ;  /* 0x000000fa4c1c723e */ /* 0x040fe200000010ff */
[----:B------:R-:W-:Y:S01]  /*7480*/  FMUL.FTZ R76, R76, UR12 ;  /* 0x0000000c4c4c7c20 */ /* 0x000fe20008410000 */
[----:B------:R-:W-:-:S03]  /*7490*/  MOV R250, RZ ;  /* 0x000000ff00fa7202 */ /* 0x000fc60000000f00 */
[----:B------:R-:W-:-:S04]  /*74a0*/  FMUL.FTZ R76, R76, UR22 ;  /* 0x000000164c4c7c20 */ /* 0x000fc80008410000 */
[-C--:B------:R-:W-:Y:S01]  /*74b0*/  @P2 FMUL.FTZ R250, R176, R76.reuse ;  /* 0x0000004cb0fa2220 */ /* 0x080fe20000410000 */
[----:B------:R-:W-:-:S03]  /*74c0*/  FMUL.FTZ R76, R173, R76 ;  /* 0x0000004cad4c7220 */ /* 0x000fc60000410000 */
[----:B------:R-:W-:Y:S01]  /*74d0*/  FADD.FTZ R176, R77, R250 ;  /* 0x000000fa4db07221 */ /* 0x000fe20000010000 */
[----:B------:R-:W-:Y:S02]  /*74e0*/  FSEL R77, R73, RZ, P4 ;  /* 0x000000ff494d7208 */ /* 0x000fe40002000000 */
[----:B------:R-:W-:Y:S02]  /*74f0*/  FSEL R76, R76, RZ, P2 ;  /* 0x000000ff4c4c7208 */ /* 0x000fe40001000000 */
[----:B------:R-:W-:Y:S02]  /*7500*/  F2FP.BF16.F32.PACK_AB R73, R72, R231 ;  /* 0x000000e74849723e */ /* 0x000fe400000010ff */
[----:B------:R-:W-:-:S07]  /*7510*/  F2FP.BF16.F32.PACK_AB R72, R76, R77 ;  /* 0x0000004d4c48723e */ /* 0x000fce00000010ff */
.L_x_4011:
        /* <DEDUP_REMOVED lines=15> */
.L_x_4009:
[----:B------:R-:W-:Y:S05]  /*7610*/  BSYNC.RECONVERGENT B1 ;  /* 0x0000000000017941 */ /* 0x000fea0003800200 */
.L_x_4008:
        /* <DEDUP_REMOVED lines=9> */
[----:B-----5:R-:W-:Y:S01]  /*76b0*/  LOP3.LUT P4, RZ, R26, 0xff0000, RZ, 0xc0, !PT ;  /* 0x00ff00001aff7812 */ /* 0x020fe2000788c0ff */
[----:B------:R-:W-:Y:S01]  /*76c0*/  FFMA.FTZ R30, R18, UR4, R195 ;  /* 0x00000004121e7c23 */ /* 0x000fe200080100c3 */
[----:B------:R-:W-:Y:S01]  /*76d0*/  PRMT R28, R41, 0x7632, R28 ;  /* 0x00007632291c7816 */ /* 0x000fe2000000001c */
[----:B------:R-:W-:Y:S01]  /*76e0*/  FADD.FTZ R29, R217, -R29 ;  /* 0x8000001dd91d7221 */ /* 0x000fe20000010000 */
[----:B------:R-:W-:Y:S01]  /*76f0*/  SHF.L.U32 R31, R41, 0x10, RZ ;  /* 0x00000010291f7819 */ /* 0x000fe200000006ff */
[----:B------:R-:W-:Y:S01]  /*7700*/  FADD.FTZ R30, R216, -R30 ;  /* 0x8000001ed81e7221 */ /* 0x000fe20000010000 */
[----:B------:R-:W-:Y:S01]  /*7710*/  SHF.L.U32 R28, R28, 0x10, RZ ;  /* 0x000000101c1c7819 */ /* 0x000fe200000006ff */
[----:B------:R-:W-:Y:S01]  /*7720*/  HFMA2 R227, -RZ, RZ, 0, 0 ;  /* 0x00000000ffe37431 */ /* 0x000fe200000001ff */
[----:B------:R-:W-:Y:S01]  /*7730*/  LOP3.LUT P3, RZ, R26, 0xff000000, RZ, 0xc0, !PT ;  /* 0xff0000001aff7812 */ /* 0x000fe2000786c0ff */
[----:B------:R-:W-:Y:S01]  /*7740*/  FFMA.FTZ R29, R29, UR23, R31 ;  /* 0x000000171d1d7c23 */ /* 0x000fe2000801001f */
[----:B------:R-:W-:Y:S01]  /*7750*/  FFMA.FTZ R229, R20, UR4, R195 ;  /* 0x0000000414e57c23 */ /* 0x000fe200080100c3 */
[----:B------:R-:W-:-:S02]  /*7760*/  FFMA.FTZ R28, R30, UR23, R28 ;  /* 0x000000171e1c7c23 */ /* 0x000fc4000801001c */
[----:B------:R-:W-:Y:S01]  /*7770*/  FMUL.FTZ R30, R29, UR12 ;  /* 0x0000000c1d1e7c20 */ /* 0x000fe20008410000 */
[----:B------:R-:W-:Y:S02]  /*7780*/  @P4 SHF.L.U32 R31, R177, 0x10, RZ ;  /* 0x00000010b11f4819 */ /* 0x000fe400000006ff */
[----:B------:R-:W-:Y:S01]  /*7790*/  F2FP.BF16.F32.PACK_AB R29, R28, R29 ;  /* 0x0000001d1c1d723e */ /* 0x000fe200000010ff */
[----:B------:R-:W-:-:S04]  /*77a0*/  FMUL.FTZ R30, R30, UR22 ;  /* 0x000000161e1e7c20 */ /* 0x000fc80008410000 */
[----:B------:R-:W-:Y:S01]  /*77b0*/  @P4 FMUL.FTZ R227, R30, R31 ;  /* 0x0000001f1ee34220 */ /* 0x000fe20000410000 */
[----:B------:R-:W-:Y:S01]  /*77c0*/  @P3 PRMT R177, R177, 0x7632, R177 ;  /* 0x00007632b1b13816 */ /* 0x000fe200000000b1 */
[----:B------:R-:W-:Y:S02]  /*77d0*/  FMUL.FTZ R31, R28, UR12 ;  /* 0x0000000c1c1f7c20 */ /* 0x000fe40008410000 */
[----:B------:R-:W-:Y:S01]  /*77e0*/  FADD.FTZ R70, R70, R227 ;  /* 0x000000e346467221 */ /* 0x000fe20000010000 */
[----:B------:R-:W-:Y:S01]  /*77f0*/  @P3 SHF.L.U32 R228, R177, 0x10, RZ ;  /* 0x00000010b1e43819 */ /* 0x000fe200000006ff */
[----:B------:R-:W-:Y:S01]  /*7800*/  FMUL.FTZ R177, R31, UR22 ;  /* 0x000000161fb17c20 */ /* 0x000fe20008410000 */
[----:B------:R-:W-:-:S03]  /*7810*/  MOV R31, RZ ;  /* 0x000000ff001f7202 */ /* 0x000fc60000000f00 */
[----:B------:R-:W-:Y:S01]  /*7820*/  @P3 FMUL.FTZ R31, R177, R228 ;  /* 0x000000e4b11f3220 */ /* 0x000fe20000410000 */
[----:B------:R-:W-:Y:S01]  /*7830*/  FMUL.FTZ R228, R166, R30 ;  /* 0x0000001ea6e47220 */ /* 0x000fe20000410000 */
[----:B------:R-:W-:Y:S01]  /*7840*/  FADD.FTZ R30, R215, -R229 ;  /* 0x800000e5d71e7221 */ /* 0x000fe20000010000 */
[----:B------:R-:W-:Y:S01]  /*7850*/  SHF.L.U32 R229, R42, 0x10, RZ ;  /* 0x000000102ae57819 */ /* 0x000fe200000006ff */
[----:B------:R-:W-:Y:S01]  /*7860*/  FADD.FTZ R71, R71, R31 ;  /* 0x0000001f47477221 */ /* 0x000fe20000010000 */
[----:B------:R-:W-:Y:S01]  /*7870*/  FMUL.FTZ R227, R167, R177 ;  /* 0x000000b1a7e37220 */ /* 0x000fe20000410000 */
[----:B------:R-:W-:Y:S01]  /*7880*/  FSEL R228, R228, RZ, P4 ;  /* 0x000000ffe4e47208 */ /* 0x000fe20002000000 */
[----:B------:R-:W-:Y:S01]  /*7890*/  HFMA2 R177, -RZ, RZ, 0, 0 ;  /* 0x00000000ffb17431 */ /* 0x000fe200000001ff */
[----:B------:R-:W-:Y:S01]  /*78a0*/  LOP3.LUT P4, RZ, R27, 0xff, RZ, 0xc0, !PT ;  /* 0x000000ff1bff7812 */ /* 0x000fe2000788c0ff */
[----:B------:R-:W-:Y:S01]  /*78b0*/  FFMA.FTZ R30, R30, UR23, R229 ;  /* 0x000000171e1e7c23 */ /* 0x000fe200080100e5 */
[----:B------:R-:W-:-:S02]  /*78c0*/  FSEL R231, R227, RZ, P3 ;  /* 0x000000ffe3e77208 */ /* 0x000fc40001800000 */
[----:B------:R-:W-:Y:S01]  /*78d0*/  LOP3.LUT P3, RZ, R27, 0xff00, RZ, 0xc0, !PT ;  /* 0x0000ff001bff7812 */ /* 0x000fe2000786c0ff */
[----:B------:R-:W-:-:S04]  /*78e0*/  FMUL.FTZ R31, R30, UR12 ;  /* 0x0000000c1e1f7c20 */ /* 0x000fc80008410000 */
[----:B------:R-:W-:-:S04]  /*78f0*/  FMUL.FTZ R31, R31, UR22 ;  /* 0x000000161f1f7c20 */ /* 0x000fc80008410000 */
[----:B------:R-:W-:Y:S02]  /*7900*/  @P4 SHF.L.U32 R229, R178, 0x10, RZ ;  /* 0x00000010b2e54819 */ /* 0x000fe400000006ff */
[----:B------:R-:W-:-:S03]  /*7910*/  PRMT R178, R42, 0x7632, R178 ;  /* 0x000076322ab27816 */ /* 0x000fc600000000b2 */
[----:B------:R-:W-:Y:S01]  /*7920*/  @P4 FMUL.FTZ R177, R31, R229 ;  /* 0x000000e51fb14220 */ /* 0x000fe20000410000 */
[----:B------:R-:W-:Y:S01]  /*7930*/  FFMA.FTZ R229, R17, UR4, R195 ;  /* 0x0000000411e57c23 */ /* 0x000fe200080100c3 */
[----:B------:R-:W-:Y:S02]  /*7940*/  SHF.L.U32 R227, R178, 0x10, RZ ;  /* 0x00000010b2e37819 */ /* 0x000fe400000006ff */
        /* <DEDUP_REMOVED lines=9> */
[----:B------:R-:W-:Y:S01]  /*79e0*/  @P3 FMUL.FTZ R178, R250, R64 ;  /* 0x00000040fab23220 */ /* 0x000fe20000410000 */
        /* <DEDUP_REMOVED lines=29> */
[----:B------:R-:W-:-:S07]  /*7bc0*/  F2FP.BF16.F32.PACK_AB R66, R66, R64 ;  /* 0x000000404242723e */ /* 0x000fce00000010ff */
[----:B------:R-:W-:-:S04]  /*7bd0*/  @P3 PRMT R179, R179, 0x7632, R179 ;  /* 0x00007632b3b33816 */ /* 0x000fc800000000b3 */
[----:B------:R-:W-:-:S05]  /*7be0*/  @P3 SHF.L.U32 R179, R179, 0x10, RZ ;  /* 0x00000010b3b33819 */ /* 0x000fca00000006ff */
[----:B------:R-:W-:Y:S01]  /*7bf0*/  @P3 FMUL.FTZ R251, R65, R179 ;  /* 0x000000b341fb3220 */ /* 0x000fe20000410000 */
        /* <DEDUP_REMOVED lines=15> */
[----:B------:R-:W-:Y:S02]  /*7cf0*/  @P3 PRMT R176, R176, 0x7632, R176 ;  /* 0x00007632b0b03816 */ /* 0x000fe400000000b0 */
[----:B------:R-:W-:Y:S01]  /*7d00*/  FSEL R64, R65, RZ, P4 ;  /* 0x000000ff41407208 */ /* 0x000fe20002000000 */
[----:B------:R-:W-:Y:S01]  /*7d10*/  @P4 FMUL.FTZ R28, R249, R229 ;  /* 0x000000e5f91c4220 */ /* 0x000fe20000410000 */
[----:B------:R-:W-:Y:S02]  /*7d20*/  @P3 SHF.L.U32 R176, R176, 0x10, RZ ;  /* 0x00000010b0b03819 */ /* 0x000fe400000006ff */
[----:B------:R-:W-:Y:S01]  /*7d30*/  F2FP.BF16.F32.PACK_AB R65, R231, R228 ;  /* 0x000000e4e741723e */ /* 0x000fe200000010ff */
        /* <DEDUP_REMOVED lines=10> */
[----:B------:R-:W-:Y:S01]  /*7de0*/  @P3 FMUL.FTZ R250, R68, R176 ;  /* 0x000000b044fa3220 */ /* 0x000fe20000410000 */
[----:B------:R-:W-:-:S03]  /*7df0*/  FMUL.FTZ R68, R165, R68 ;  /* 0x00000044a5447220 */ /* 0x000fc60000410000 */
[----:B------:R-:W-:Y:S02]  /*7e00*/  FADD.FTZ R176, R69, R250 ;  /* 0x000000fa45b07221 */ /* 0x000fe40000010000 */
[----:B------:R-:W-:-:S04]  /*7e10*/  FSEL R68, R68, RZ, P3 ;  /* 0x000000ff44447208 */ /* 0x000fc80001800000 */
[----:B------:R-:W-:Y:S01]  /*7e20*/  F2FP.BF16.F32.PACK_AB R64, R68, R64 ;  /* 0x000000404440723e */ /* 0x000fe200000010ff */
[----:B------:R-:W-:Y:S06]  /*7e30*/  BRA `(.L_x_4015) ;  /* 0x0000000400d47947 */ /* 0x000fec0003800000 */
.L_x_4014:
[----:B------:R-:W-:Y:S01]  /*7e40*/  FFMA.FTZ R227, R186, UR4, R195 ;  /* 0x00000004bae37c23 */ /* 0x000fe200080100c3 */
[----:B-----5:R-:W-:Y:S02]  /*7e50*/  SHF.L.U32 R228, R41, 0x10, RZ ;  /* 0x0000001029e47819 */ /* 0x020fe400000006ff */
[C---:B------:R-:W-:Y:S01]  /*7e60*/  LOP3.LUT P4, RZ, R26.reuse, 0xff0000, RZ, 0xc0, !PT ;  /* 0x00ff00001aff7812 */ /* 0x040fe2000788c0ff */
[----:B------:R-:W-:Y:S01]  /*7e70*/  FADD.FTZ R227, R217, -R227 ;  /* 0x800000e3d9e37221 */ /* 0x000fe20000010000 */
[----:B------:R-:W-:Y:S02]  /*7e80*/  LOP3.LUT P3, RZ, R26, 0xff000000, RZ, 0xc0, !PT ;  /* 0xff0000001aff7812 */ /* 0x000fe4000786c0ff */
[----:B------:R-:W-:Y:S01]  /*7e90*/  LOP3.LUT P5, RZ, R27, 0xff, RZ, 0xc0, !PT ;  /* 0x000000ff1bff7812 */ /* 0x000fe200078ac0ff */
[----:B------:R-:W-:Y:S01]  /*7ea0*/  FFMA.FTZ R227, R227, UR23, R228 ;  /* 0x00000017e3e37c23 */ /* 0x000fe200080100e4 */
[----:B------:R-:W-:-:S03]  /*7eb0*/  LOP3.LUT P6, RZ, R27, 0xff0000, RZ, 0xc0, !PT ;  /* 0x00ff00001bff7812 */ /* 0x000fc600078cc0ff */
        /* <DEDUP_REMOVED lines=13> */
[----:B------:R-:W-:Y:S01]  /*7f90*/  FADD.FTZ R227, R216, -R227 ;  /* 0x800000e3d8e37221 */ /* 0x000fe20000010000 */
[----:B------:R-:W-:-:S03]  /*7fa0*/  @P6 SHF.L.U32 R249, R179, 0x10, RZ ;  /* 0x00000010b3f96819 */ /* 0x000fc600000006ff */
[----:B------:R-:W-:-:S04]  /*7fb0*/  FFMA.FTZ R227, R227, UR23, R229 ;  /* 0x00000017e3e37c23 */ /* 0x000fc800080100e5 */
[----:B------:R-:W-:-:S04]  /*7fc0*/  FMUL.FTZ R227, R227, UR12 ;  /* 0x0000000ce3e37c20 */ /* 0x000fc80008410000 */
[----:B------:R-:W-:Y:S01]  /*7fd0*/  FMUL.FTZ R229, R227, UR22 ;  /* 0x00000016e3e57c20 */ /* 0x000fe20008410000 */
[----:B------:R-:W-:-:S03]  /*7fe0*/  MOV R227, RZ ;  /* 0x000000ff00e37202 */ /* 0x000fc60000000f00 */
[----:B------:R-:W-:Y:S01]  /*7ff0*/  @P3 FMUL.FTZ R227, R177, R229 ;  /* 0x000000e5b1e33220 */ /* 0x000fe20000410000 */
[----:B------:R-:W-:-:S03]  /*8000*/  FFMA.FTZ R177, R20, UR4, R195 ;  /* 0x0000000414b17c23 */ /* 0x000fc600080100c3 */
[----:B------:R-:W-:Y:S01]  /*8010*/  FADD.FTZ R71, R71, R227 ;  /* 0x000000e347477221 */ /* 0x000fe20000010000 */
[----:B------:R-:W-:Y:S01]  /*8020*/  SHF.L.U32 R227, R42, 0x10, RZ ;  /* 0x000000102ae37819 */ /* 0x000fe200000006ff */
[----:B------:R-:W-:-:S04]  /*8030*/  FADD.FTZ R177, R215, -R177 ;  /* 0x800000b1d7b17221 */ /* 0x000fc80000010000 */
[----:B------:R-:W-:-:S04]  /*8040*/  FFMA.FTZ R177, R177, UR23, R227 ;  /* 0x00000017b1b17c23 */ /* 0x000fc800080100e3 */
[----:B------:R-:W-:-:S04]  /*8050*/  FMUL.FTZ R177, R177, UR12 ;  /* 0x0000000cb1b17c20 */ /* 0x000fc80008410000 */
[----:B------:R-:W-:Y:S01]  /*8060*/  FMUL.FTZ R227, R177, UR22 ;  /* 0x00000016b1e37c20 */ /* 0x000fe20008410000 */
[----:B------:R-:W-:-:S03]  /*8070*/  HFMA2 R177, -RZ, RZ, 0, 0 ;  /* 0x00000000ffb17431 */ /* 0x000fc600000001ff */
[----:B------:R-:W-:Y:S01]  /*8080*/  @P5 FMUL.FTZ R177, R231, R227 ;  /* 0x000000e3e7b15220 */ /* 0x000fe20000410000 */
[----:B------:R-:W-:-:S03]  /*8090*/  FFMA.FTZ R231, R17, UR4, R195 ;  /* 0x0000000411e77c23 */ /* 0x000fc600080100c3 */
[----:B------:R-:W-:Y:S01]  /*80a0*/  FADD.FTZ R177, R64, R177 ;  /* 0x000000b140b17221 */ /* 0x000fe20000010000 */
[----:B------:R-:W-:Y:S01]  /*80b0*/  FMUL.FTZ R64, R160, R227 ;  /* 0x000000e3a0407220 */ /* 0x000fe20000410000 */
[----:B------:R-:W-:Y:S01]  /*80c0*/  SHF.L.U32 R227, R178, 0x10, RZ ;  /* 0x00000010b2e37819 */ /* 0x000fe200000006ff */
[----:B------:R-:W-:-:S03]  /*80d0*/  FADD.FTZ R231, R214, -R231 ;  /* 0x800000e7d6e77221 */ /* 0x000fc60000010000 */
[----:B------:R-:W-:Y:S01]  /*80e0*/  FSEL R64, R64, RZ, P5 ;  /* 0x000000ff40407208 */ /* 0x000fe20002800000 */
[----:B------:R-:W-:Y:S01]  /*80f0*/  FFMA.FTZ R227, R231, UR23, R227 ;  /* 0x00000017e7e37c23 */ /* 0x000fe200080100e3 */
[----:B------:R-:W-:-:S03]  /*8100*/  LOP3.LUT P5, RZ, R27, 0xff00, RZ, 0xc0, !PT ;  /* 0x0000ff001bff7812 */ /* 0x000fc600078ac0ff */
[----:B------:R-:W-:-:S04]  /*8110*/  FMUL.FTZ R227, R227, UR12 ;  /* 0x0000000ce3e37c20 */ /* 0x000fc80008410000 */
[----:B------:R-:W-:Y:S01]  /*8120*/  FMUL.FTZ R231, R227, UR22 ;  /* 0x00000016e3e77c20 */ /* 0x000fe20008410000 */
[----:B------:R-:W-:-:S05]  /*8130*/  MOV R227, RZ ;  /* 0x000000ff00e37202 */ /* 0x000fca0000000f00 */
[----:B------:R-:W-:-:S04]  /*8140*/  @P5 PRMT R178, R178, 0x7632, R178 ;  /* 0x00007632b2b25816 */ /* 0x000fc800000000b2 */
[----:B------:R-:W-:-:S05]  /*8150*/  @P5 SHF.L.U32 R178, R178, 0x10, RZ ;  /* 0x00000010b2b25819 */ /* 0x000fca00000006ff */
[----:B------:R-:W-:Y:S01]  /*8160*/  @P5 FMUL.FTZ R227, R178, R231 ;  /* 0x000000e7b2e35220 */ /* 0x000fe20000410000 */
[----:B------:R-:W-:-:S03]  /*8170*/  SHF.L.U32 R178, R43, 0x10, RZ ;  /* 0x000000102bb27819 */ /* 0x000fc600000006ff */
[----:B------:R-:W-:Y:S01]  /*8180*/  FADD.FTZ R227, R65, R227 ;  /* 0x000000e341e37221 */ /* 0x000fe20000010000 */
[----:B------:R-:W-:-:S04]  /*8190*/  FFMA.FTZ R65, R19, UR4, R195 ;  /* 0x0000000413417c23 */ /* 0x000fc800080100c3 */
[----:B------:R-:W-:-:S04]  /*81a0*/  FADD.FTZ R65, R213, -R65 ;  /* 0x80000041d5417221 */ /* 0x000fc80000010000 */
[----:B------:R-:W-:Y:S01]  /*81b0*/  FFMA.FTZ R65, R65, UR23, R178 ;  /* 0x0000001741417c23 */ /* 0x000fe200080100b2 */
[----:B------:R-:W-:-:S03]  /*81c0*/  HFMA2 R178, -RZ, RZ, 0, 0 ;  /* 0x00000000ffb27431 */ /* 0x000fc600000001ff */
[----:B------:R-:W-:-:S04]  /*81d0*/  FMUL.FTZ R65, R65, UR12 ;  /* 0x0000000c41417c20 */ /* 0x000fc80008410000 */
[----:B------:R-:W-:-:S04]  /*81e0*/  FMUL.FTZ R65, R65, UR22 ;  /* 0x0000001641417c20 */ /* 0x000fc80008410000 */
[-C--:B------:R-:W-:Y:S01]  /*81f0*/  @P6 FMUL.FTZ R178, R249, R65.reuse ;  /* 0x00000041f9b26220 */ /* 0x080fe20000410000 */
[----:B------:R-:W-:Y:S01]  /*8200*/  FMUL.FTZ R65, R162, R65 ;  /* 0x00000041a2417220 */ /* 0x000fe20000410000 */
[----:B------:R-:W-:Y:S02]  /*8210*/  FFMA.FTZ R249, R16, UR4, R195 ;  /* 0x0000000410f97c23 */ /* 0x000fe400080100c3 */
[----:B------:R-:W-:Y:S01]  /*8220*/  FADD.FTZ R178, R66, R178 ;  /* 0x000000b242b27221 */ /* 0x000fe20000010000 */
[----:B------:R-:W-:Y:S01]  /*8230*/  PRMT R66, R43, 0x7632, R66 ;  /* 0x000076322b427816 */ /* 0x000fe20000000042 */
[----:B------:R-:W-:Y:S01]  /*8240*/  FADD.FTZ R249, R212, -R249 ;  /* 0x800000f9d4f97221 */ /* 0x000fe20000010000 */
[----:B------:R-:W-:Y:S02]  /*8250*/  FSEL R65, R65, RZ, P6 ;  /* 0x000000ff41417208 */ /* 0x000fe40003000000 */
[----:B------:R-:W-:Y:S02]  /*8260*/  ISETP.GE.U32.AND P6, PT, R26, RZ, PT ;  /* 0x000000ff1a00720c */ /* 0x000fe40003fc6070 */
[----:B------:R-:W-:-:S02]  /*8270*/  SHF.L.U32 R66, R66, 0x10, RZ ;  /* 0x0000001042427819 */ /* 0x000fc400000006ff */
[----:B------:R-:W-:-:S03]  /*8280*/  ISETP.GE.U32.AND.EX P6, PT, R27, 0x1000000, PT, P6 ;  /* 0x010000001b00780c */ /* 0x000fc60003fc6160 */
[----:B------:R-:W-:Y:S01]  /*8290*/  FFMA.FTZ R66, R249, UR23, R66 ;  /* 0x00000017f9427c23 */ /* 0x000fe20008010042 */
[----:B------:R-:W-:-:S03]  /*82a0*/  MOV R249, RZ ;  /* 0x000000ff00f97202 */ /* 0x000fc60000000f00 */
[----:B------:R-:W-:-:S04]  /*82b0*/  FMUL.FTZ R66, R66, UR12 ;  /* 0x0000000c42427c20 */ /* 0x000fc80008410000 */
[----:B------:R-:W-:Y:S02]  /*82c0*/  FMUL.FTZ R66, R66, UR22 ;  /* 0x0000001642427c20 */ /* 0x000fe40008410000 */
        /* <DEDUP_REMOVED lines=12> */
[----:B------:R-:W-:Y:S02]  /*8390*/  SHF.L.U32 R228, R40, 0x10, RZ ;  /* 0x0000001028e47819 */ /* 0x000fe400000006ff */
[----:B------:R-:W-:Y:S01]  /*83a0*/  FSEL R65, R65, RZ, P4 ;  /* 0x000000ff41417208 */ /* 0x000fe20002000000 */
[----:B------:R-:W-:Y:S01]  /*83b0*/  FADD.FTZ R64, R219, -R64 ;  /* 0x80000040db407221 */ /* 0x000fe20000010000 */
[----:B------:R-:W-:-:S03]  /*83c0*/  LOP3.LUT P4, RZ, R26, 0xff, RZ, 0xc0, !PT ;  /* 0x000000ff1aff7812 */ /* 0x000fc6000788c0ff */
[----:B------:R-:W-:Y:S01]  /*83d0*/  FFMA.FTZ R64, R64, UR23, R228 ;  /* 0x0000001740407c23 */ /* 0x000fe200080100e4 */
[----:B------:R-:W-:Y:S01]  /*83e0*/  FMUL.FTZ R228, R167, R229 ;  /* 0x000000e5a7e47220 */ /* 0x000fe20000410000 */
[----:B------:R-:W-:Y:S02]  /*83f0*/  HFMA2 R229, -RZ, RZ, 0, 0 ;  /* 0x00000000ffe57431 */ /* 0x000fe400000001ff */
[----:B------:R-:W-:Y:S02]  /*8400*/  FMUL.FTZ R64, R64, UR12 ;  /* 0x0000000c40407c20 */ /* 0x000fe40008410000 */
[----:B------:R-:W-:Y:S02]  /*8410*/  FSEL R228, R228, RZ, P3 ;  /* 0x000000ffe4e47208 */ /* 0x000fe40001800000 */
[----:B------:R-:W-:Y:S01]  /*8420*/  FMUL.FTZ R64, R64, UR22 ;  /* 0x0000001640407c20 */ /* 0x000fe20008410000 */
[----:B------:R-:W-:Y:S02]  /*8430*/  LOP3.LUT P3, RZ, R26, 0xff00, RZ, 0xc0, !PT ;  /* 0x0000ff001aff7812 */ /* 0x000fe4000786c0ff */
[----:B------:R-:W-:-:S02]  /*8440*/  F2FP.BF16.F32.PACK_AB R65, R228, R65 ;  /* 0x00000041e441723e */ /* 0x000fc400000010ff */
[----:B------:R-:W-:Y:S02]  /*8450*/  @P4 SHF.L.U32 R228, R176, 0x10, RZ ;  /* 0x00000010b0e44819 */ /* 0x000fe400000006ff */
[----:B------:R-:W-:-:S03]  /*8460*/  PRMT R176, R40, 0x7632, R176 ;  /* 0x0000763228b07816 */ /* 0x000fc600000000b0 */
[-C--:B------:R-:W-:Y:S01]  /*8470*/  @P4 FMUL.FTZ R229, R228, R64.reuse ;  /* 0x00000040e4e54220 */ /* 0x080fe20000410000 */
[----:B------:R-:W-:Y:S01]  /*8480*/  SHF.L.U32 R228, R176, 0x10, RZ ;  /* 0x00000010b0e47819 */ /* 0x000fe200000006ff */
[----:B------:R-:W-:Y:S02]  /*8490*/  FMUL.FTZ R64, R164, R64 ;  /* 0x00000040a4407220 */ /* 0x000fe40000410000 */
[----:B------:R-:W-:Y:S01]  /*84a0*/  FADD.FTZ R229, R68, R229 ;  /* 0x000000e544e57221 */ /* 0x000fe20000010000 */
[----:B------:R-:W-:Y:S01]  /*84b0*/  FFMA.FTZ R68, R187, UR4, R195 ;  /* 0x00000004bb447c23 */ /* 0x000fe200080100c3 */
        /* <DEDUP_REMOVED lines=13> */
.L_x_4015:
        /* <DEDUP_REMOVED lines=13> */
.L_x_4013:
[----:B------:R-:W-:Y:S05]  /*8660*/  BSYNC.RECONVERGENT B1 ;  /* 0x0000000000017941 */ /* 0x000fea0003800200 */
.L_x_4012:
        /* <DEDUP_REMOVED lines=9> */
[----:B------:R-:W-:Y:S01]  /*8700*/  LOP3.LUT P4, RZ, R24, 0xff0000, RZ, 0xc0, !PT ;  /* 0x00ff000018ff7812 */ /* 0x000fe2000788c0ff */
        /* <DEDUP_REMOVED lines=12> */
[----:B-----5:R-:W-:Y:S02]  /*87d0*/  @P4 SHF.L.U32 R31, R177, 0x10, RZ ;  /* 0x00000010b11f4819 */ /* 0x020fe400000006ff */
        /* <DEDUP_REMOVED lines=107> */
.L_x_4018:
[----:B------:R-:W-:Y:S01]  /*8e90*/  FFMA.FTZ R227, R14, UR4, R195 ;  /* 0x000000040ee37c23 */ /* 0x000fe200080100c3 */
[----:B------:R-:W-:Y:S02]  /*8ea0*/  SHF.L.U32 R228, R37, 0x10, RZ ;  /* 0x0000001025e47819 */ /* 0x000fe400000006ff */
        /* <DEDUP_REMOVED lines=9> */
[----:B-----5:R-:W-:Y:S02]  /*8f40*/  @P4 SHF.L.U32 R229, R177, 0x10, RZ ;  /* 0x00000010b1e54819 */ /* 0x020fe400000006ff */
        /* <DEDUP_REMOVED lines=105> */
.L_x_4019:
        /* <DEDUP_REMOVED lines=13> */
.L_x_4017:
[----:B------:R-:W-:Y:S05]  /*96b0*/  BSYNC.RECONVERGENT B1 ;  /* 0x0000000000017941 */ /* 0x000fea0003800200 */
.L_x_4016:
        /* <DEDUP_REMOVED lines=22> */
[----:B-----5:R-:W-:-:S03]  /*9820*/  @P4 SHF.L.U32 R31, R177, 0x10, RZ ;  /* 0x00000010b11f4819 */ /* 0x020fc600000006ff */
[----:B------:R-:W-:-:S04]  /*9830*/  FMUL.FTZ R30, R30, UR22 ;  /* 0x000000161e1e7c20 */ /* 0x000fc80008410000 */
[----:B------:R-:W-:Y:S01]  /*9840*/  @P4 FMUL.FTZ R227, R30, R31 ;  /* 0x0000001f1ee34220 */ /* 0x000fe20000410000 */
[----:B------:R-:W-:Y:S01]  /*9850*/  @P3 PRMT R177, R177, 0x7632, R177 ;  /* 0x00007632b1b13816 */ /* 0x000fe200000000b1 */
[C---:B------:R-:W-:Y:S01]  /*9860*/  FMUL.FTZ R31, R29.reuse, UR12 ;  /* 0x0000000c1d1f7c20 */ /* 0x040fe20008410000 */
[----:B------:R-:W-:Y:S01]  /*9870*/  F2FP.BF16.F32.PACK_AB R29, R29, R28 ;  /* 0x0000001c1d1d723e */ /* 0x000fe200000010ff */
        /* <DEDUP_REMOVED lines=88> */
[----:B------:R-:W-:Y:S01]  /*9e00*/  FFMA.FTZ R28, R202, UR4, R195 ;  /* 0x00000004ca1c7c23 */ /* 0x000fe200080100c3 */
[----:B------:R-:W-:-:S02]  /*9e10*/  MOV R195, RZ ;  /* 0x000000ff00c37202 */ /* 0x000fc40000000f00 */
[----:B------:R-:W-:Y:S01]  /*9e20*/  SHF.L.U32 R52, R52, 0x10, RZ ;  /* 0x0000001034347819 */ /* 0x000fe200000006ff */
[----:B------:R-:W-:-:S04]  /*9e30*/  FADD.FTZ R28, R201, -R28 ;  /* 0x8000001cc91c7221 */ /* 0x000fc80000010000 */
[----:B------:R-:W-:-:S04]  /*9e40*/  FFMA.FTZ R28, R28, UR23, R52 ;  /* 0x000000171c1c7c23 */ /* 0x000fc80008010034 */
[C---:B------:R-:W-:Y:S01]  /*9e50*/  FMUL.FTZ R52, R28.reuse, UR12 ;  /* 0x0000000c1c347c20 */ /* 0x040fe20008410000 */
[----:B------:R-:W-:-:S03]  /*9e60*/  F2FP.BF16.F32.PACK_AB R28, R28, R250 ;  /* 0x000000fa1c1c723e */ /* 0x000fc600000010ff */
[----:B------:R-:W-:-:S04]  /*9e70*/  FMUL.FTZ R52, R52, UR22 ;  /* 0x0000001634347c20 */ /* 0x000fc80008410000 */
[----:B------:R-:W-:Y:S01]  /*9e80*/  @P3 FMUL.FTZ R195, R52, R176 ;  /* 0x000000b034c33220 */ /* 0x000fe20000410000 */
[----:B------:R-:W-:-:S03]  /*9e90*/  FMUL.FTZ R52, R149, R52 ;  /* 0x0000003495347220 */ /* 0x000fc60000410000 */
[----:B------:R-:W-:Y:S02]  /*9ea0*/  FADD.FTZ R176, R53, R195 ;  /* 0x000000c335b07221 */ /* 0x000fe40000010000 */
[----:B------:R-:W-:-:S04]  /*9eb0*/  FSEL R52, R52, RZ, P3 ;  /* 0x000000ff34347208 */ /* 0x000fc80001800000 */
[----:B------:R-:W-:Y:S01]  /*9ec0*/  F2FP.BF16.F32.PACK_AB R48, R52, R48 ;  /* 0x000000303430723e */ /* 0x000fe200000010ff */
[----:B------:R-:W-:Y:S06]  /*9ed0*/  BRA `(.L_x_4021) ;  /* 0x0000000400d47947 */ /* 0x000fec0003800000 */
.L_x_4020:
[----:B------:R-:W-:Y:S01]  /*9ee0*/  FFMA.FTZ R227, R7, UR4, R195 ;  /* 0x0000000407e37c23 */ /* 0x000fe200080100c3 */
[----:B------:R-:W-:Y:S02]  /*9ef0*/  SHF.L.U32 R228, R33, 0x10, RZ ;  /* 0x0000001021e47819 */ /* 0x000fe400000006ff */
[----:B------:R-:W-:Y:S01]  /*9f00*/  LOP3.LUT P4, RZ, R22, 0xff0000, RZ, 0xc0, !PT ;  /* 0x00ff000016ff7812 */ /* 0x000fe2000788c0ff */
        /* <DEDUP_REMOVED lines=97> */
[----:B------:R-:W-:-:S03]  /*a520*/  FMUL.FTZ R48, R148, R48 ;  /* 0x0000003094307220 */ /* 0x000fc60000410000 */
[----:B------:R-:W-:Y:S01]  /*a530*/  FADD.FTZ R229, R52, R229 ;  /* 0x000000e534e57221 */ /* 0x000fe20000010000 */
[----:B------:R-:W-:Y:S01]  /*a540*/  FFMA.FTZ R52, R202, UR4, R195 ;  /* 0x00000004ca347c23 */ /* 0x000fe200080100c3 */
[C---:B------:R-:W-:Y:S02]  /*a550*/  SHF.L.U32 R195, R176.reuse, 0x10, RZ ;  /* 0x00000010b0c37819 */ /* 0x040fe400000006ff */
[----:B------:R-:W-:Y:S01]  /*a560*/  @P3 PRMT R176, R176, 0x7632, R176 ;  /* 0x00007632b0b03816 */ /* 0x000fe200000000b0 */
[----:B------:R-:W-:Y:S01]  /*a570*/  FADD.FTZ R52, R201, -R52 ;  /* 0x80000034c9347221 */ /* 0x000fe20000010000 */
[----:B------:R-:W-:Y:S02]  /*a580*/  FSEL R48, R48, RZ, P4 ;  /* 0x000000ff30307208 */ /* 0x000fe40002000000 */
[----:B------:R-:W-:Y:S01]  /*a590*/  @P3 SHF.L.U32 R176, R176, 0x10, RZ ;  /* 0x00000010b0b03819 */ /* 0x000fe200000006ff */
        /* <DEDUP_REMOVED lines=9> */
.L_x_4021:
        /* <DEDUP_REMOVED lines=12> */
.L_x_4005:
[----:B------:R-:W-:Y:S05]  /*a6f0*/  BSYNC.RECONVERGENT B0 ;  /* 0x0000000000007941 */ /* 0x000fea0003800200 */
.L_x_3991:
[----:B------:R-:W-:Y:S02]  /*a700*/  UIADD3 UR7, UPT, UPT, UR7, UR24, URZ ;  /* 0x0000001807077290 */ /* 0x000fe4000fffe0ff */
[----:B------:R-:W-:Y:S02]  /*a710*/  UPLOP3.LUT UP2, UPT, UPT, UPT, UP2, 0x40, 0x4 ;  /* 0x000000000004789c */ /* 0x000fe40003f4e820 */
[----:B------:R-:W-:-:S09]  /*a720*/  UISETP.GE.AND UP1, UPT, UR7, UR25, UPT ;  /* 0x000000190700728c */ /* 0x000fd2000bf26270 */
[----:B------:R-:W-:Y:S05]  /*a730*/  BRA.U !UP1, `(.L_x_4022) ;  /* 0xffffff6509007547 */ /* 0x000fea000b83ffff */
.L_x_3980:
[----:B------:R-:W1:Y:S01]  /*a740*/  S2UR UR4, SR_CTAID.X ;  /* 0x00000000000479c3 */ /* 0x000e620000002500 */
[----:B------:R-:W2:Y:S01]  /*a750*/  S2R R21, SR_TID.X ;  /* 0x0000000000157919 */ /* 0x000ea20000002100 */
[----:B------:R-:W-:Y:S01]  /*a760*/  ISETP.NE.AND P2, PT, R252, RZ, PT ;  /* 0x000000fffc00720c */ /* 0x000fe20003f45270 */
[----:B------:R-:W-:Y:S01]  /*a770*/  BSSY.RECONVERGENT B0, `(.L_x_4023) ;  /* 0x0000012000007945 */ /* 0x000fe20003800200 */
[----:B-1----:R-:W-:-:S06]  /*a780*/  UIMAD UR4, UR4, UR6, URZ ;  /* 0x00000006040472a4 */ /* 0x002fcc000f8e02ff */
[----:B0-----:R-:W-:-:S04]  /*a790*/  MOV R9, UR4 ;  /* 0x0000000400097c02 */ /* 0x001fc80008000f00 */
[----:B--2---:R-:W-:Y:S01]  /*a7a0*/  LEA.HI R9, R9, R21, RZ, 0x1d ;  /* 0x0000001509097211 */ /* 0x004fe200078fe8ff */
        /* <DEDUP_REMOVED lines=14> */
.L_x_4024:
[----:B------:R-:W-:Y:S05]  /*a890*/  BSYNC.RECONVERGENT B0 ;  /* 0x0000000000007941 */ /* 0x000fea0003800200 */
.L_x_4023:
        /* <DEDUP_REMOVED lines=15> */
.L_x_4026:
[----:B------:R-:W-:Y:S05]  /*a990*/  BSYNC.RECONVERGENT B0 ;  /* 0x0000000000007941 */ /* 0x000fea0003800200 */
.L_x_4025:
        /* <DEDUP_REMOVED lines=15> */
.L_x_4028:
[----:B------:R-:W-:Y:S05]  /*aa90*/  BSYNC.RECONVERGENT B0 ;  /* 0x0000000000007941 */ /* 0x000fea0003800200 */
.L_x_4027:
[----:B------:R-:W-:-:S13]  /*aaa0*/  ISETP.NE.AND P0, PT, R248, RZ, PT ;  /* 0x000000fff800720c */ /* 0x000fda0003f05270 */
        /* <DEDUP_REMOVED lines=14> */
.L_x_4029:
        /* <DEDUP_REMOVED lines=15> */
.L_x_15632:


//--------------------- .text._ZN10layer_norm13ln_bwd_kernelINS_13Kernel_traitsIf13__nv_bfloat16S2_S2_fjLj4096ELj1ELj1ELj4ELj16ENS_18Kernel_traits_baseILj4096EfS2_S2_S2_fjLj128EEEEELb1ELb1ELb0ELb1EEEvNS_9BwdParamsE --------------------------
	.section	.text._ZN10layer_norm13ln_bwd_kernelINS_13Kernel_traitsIf13__nv_bfloat16S2_S2_fjLj4096ELj1ELj1ELj4ELj16ENS_18Kernel_traits_baseILj4096EfS2_S2_S2_fjLj128EEEEELb1ELb1ELb0ELb1EEEvNS_9BwdParamsE,"ax",@progbits
	.align	128
        .global         _ZN10layer_norm13ln_bwd_kernelINS_13Kernel_traitsIf13__nv_bfloat16S2_S2_fjLj4096ELj1ELj1ELj4ELj16ENS_18Kernel_traits_baseILj4096EfS2_S2_S2_fjLj128EEEEELb1ELb1ELb0ELb1EEEvNS_9BwdParamsE
        .type           _ZN10layer_norm13ln_bwd_kernelINS_13Kernel_traitsIf13__nv_bfloat16S2_S2_fjLj4096ELj1ELj1ELj4ELj16ENS_18Kernel_traits_baseILj4096EfS2_S2_S2_fjLj128EEEEELb1ELb1ELb0ELb1EEEvNS_9BwdParamsE,@function
        .size           _ZN10layer_norm13ln_bwd_kernelINS_13Kernel_traitsIf13__nv_bfloat16S2_S2_fjLj4096ELj1ELj1ELj4ELj16ENS_18Kernel_traits_baseILj4096EfS2_S2_S2_fjLj128EEEEELb1ELb1ELb0ELb1EEEvNS_9BwdParamsE,(.L_x_15633 - _ZN10layer_norm13ln_bwd_kernelINS_13Kernel_traitsIf13__nv_bfloat16S2_S2_fjLj4096ELj1ELj1ELj4ELj16ENS_18Kernel_traits_baseILj4096EfS2_S2_S2_fjLj128EEEEELb1ELb1ELb0ELb1EEEvNS_9BwdParamsE)
        .other          _ZN10layer_norm13ln_bwd_kernelINS_13Kernel_traitsIf13__nv_bfloat16S2_S2_fjLj4096ELj1ELj1ELj4ELj16ENS_18Kernel_traits_baseILj4096EfS2_S2_S2_fjLj128EEEEELb1ELb1ELb0ELb1EEEvNS_9BwdParamsE,@"STO_CUDA_ENTRY STV_DEFAULT"
_ZN10layer_norm13ln_bwd_kernelINS_13Kernel_traitsIf13__nv_bfloat16S2_S2_fjLj4096ELj1ELj1ELj4ELj16ENS_18Kernel_traits_baseILj4096EfS2_S2_S2_fjLj128EEEEELb1ELb1ELb0ELb1EEEvNS_9BwdParamsE:
.text._ZN10layer_norm13ln_bwd_kernelINS_13Kernel_traitsIf13__nv_bfloat16S2_S2_fjLj4096ELj1ELj1ELj4ELj16ENS_18Kernel_traits_baseILj4096EfS2_S2_S2_fjLj128EEEEELb1ELb1ELb0ELb1EEEvNS_9BwdParamsE:
        /* <DEDUP_REMOVED lines=56> */
[----:B------:R1:W-:Y:S01]  /*0380*/  STL [R1], RZ ;  /* 0x000000ff01007387 */ /* 0x0003e20000100800 */
[----:B------:R-:W2:Y:S01]  /*0390*/  LDC.64 R2, c[0x0][0x3d0] ;  /* 0x0000f400ff027b82 */ /* 0x000ea20000000a00 */
[----:B------:R-:W3:Y:S02]  /*03a0*/  LDCU.64 UR4, c[0x0][0x3e0] ;  /* 0x00007c00ff0477ac */ /* 0x000ee40008000a00 */
[----:B------:R1:W-:Y:S05]  /*03b0*/  STL [R1+0xc], RZ ;  /* 0x00000cff01007387 */ /* 0x0003ea0000100800 */
[----:B------:R-:W4:Y:S01]  /*03c0*/  LDC.64 R4, c[0x0][0x3e8] ;  /* 0x0000fa00ff047b82 */ /* 0x000f220000000a00 */
[----:B------:R1:W-:Y:S01]  /*03d0*/  STL [R1+0x8], RZ ;  /* 0x000008ff01007387 */ /* 0x0003e20000100800 */
[----:B------:R-:W-:Y:S01]  /*03e0*/  PLOP3.LUT P0, PT, PT, PT, PT, 0x8, 0x80 ;  /* 0x000000000080781c */ /* 0x000fe20003f0e170 */
[----:B------:R-:W-:Y:S01]  /*03f0*/  HFMA2 R234, -RZ, RZ, 0, 0 ;  /* 0x00000000ffea7431 */ /* 0x000fe200000001ff */
[----:B------:R-:W0:Y:S01]  /*0400*/  LDCU UR7, c[0x0][0x408] ;  /* 0x00008100ff0777ac */ /* 0x000e220008000800 */
[----:B------:R1:W-:Y:S01]  /*0410*/  STL [R1+0x4], RZ ;  /* 0x000004ff01007387 */ /* 0x0003e20000100800 */
[----:B------:R-:W-:-:S02]  /*0420*/  HFMA2 R252, -RZ, RZ, 0, 0 ;  /* 0x00000000fffc7431 */ /* 0x000fc400000001ff */
[----:B------:R-:W-:Y:S01]  /*0430*/  HFMA2 R207, -RZ, RZ, 0, 0 ;  /* 0x00000000ffcf7431 */ /* 0x000fe200000001ff */
[----:B------:R1:W-:Y:S01]  /*0440*/  STL [R1+0x40], RZ ;  /* 0x000040ff01007387 */ /* 0x0003e20000100800 */
[----:B------:R-:W-:Y:S01]  /*0450*/  HFMA2 R179, -RZ, RZ, 0, 0 ;  /* 0x00000000ffb37431 */ /* 0x000fe200000001ff */
[----:B------:R-:W-:Y:S02]  /*0460*/  CS2R R232, SRZ ;  /* 0x0000000000e87805 */ /* 0x000fe4000001ff00 */
[----:B------:R-:W-:Y:S01]  /*0470*/  CS2R R230, SRZ ;  /* 0x0000000000e67805 */ /* 0x000fe2000001ff00 */
[----:B------:R1:W-:Y:S01]  /*0480*/  STL [R1+0x3c], RZ ;  /* 0x00003cff01007387 */ /* 0x0003e20000100800 */
[----:B------:R-:W-:Y:S02]  /*0490*/  CS2R R238, SRZ ;  /* 0x0000000000ee7805 */ /* 0x000fe4000001ff00 */
[----:B------:R-:W-:Y:S01]  /*04a0*/  CS2R R236, SRZ ;  /* 0x0000000000ec7805 */ /* 0x000fe2000001ff00 */
[----:B--2---:R-:W-:Y:S01]  /*04b0*/  IMAD.WIDE.U32 R2, R0, 0x20, R2 ;  /* 0x0000002000027825 */ /* 0x004fe200078e0002 */
[----:B------:R1:W-:Y:S01]  /*04c0*/  STL [R1+0x38], RZ ;  /* 0x000038ff01007387 */ /* 0x0003e20000100800 */
[----:B------:R-:W-:-:S02]  /*04d0*/  CS2R R240, SRZ ;  /* 0x0000000000f07805 */ /* 0x000fc4000001ff00 */
[----:B------:R-:W-:Y:S02]  /*04e0*/  CS2R R228, SRZ ;  /* 0x0000000000e47805 */ /* 0x000fe4000001ff00 */
[----:B------:R-:W-:Y:S01]  /*04f0*/  CS2R R244, SRZ ;  /* 0x0000000000f47805 */ /* 0x000fe2000001ff00 */
[----:B------:R1:W-:Y:S01]  /*0500*/  STL [R1+0x34], RZ ;  /* 0x000034ff01007387 */ /* 0x0003e20000100800 */
[----:B------:R-:W-:Y:S02]  /*0510*/  CS2R R242, SRZ ;  /* 0x0000000000f27805 */ /* 0x000fe4000001ff00 */
[----:B------:R-:W-:Y:S01]  /*0520*/  CS2R R246, SRZ ;  /* 0x0000000000f67805 */ /* 0x000fe2000001ff00 */
[----:B----4-:R-:W-:Y:S01]  /*0530*/  IMAD.WIDE.U32 R4, R0, 0x20, R4 ;  /* 0x0000002000047825 */ /* 0x010fe200078e0004 */
[----:B------:R1:W-:Y:S01]  /*0540*/  STL [R1+0x30], RZ ;  /* 0x000030ff01007387 */ /* 0x0003e20000100800 */
[----:B------:R-:W-:Y:S02]  /*0550*/  MOV R224, RZ ;  /* 0x000000ff00e07202 */ /* 0x000fe40000000f00 */
[----:B------:R-:W-:-:S02]  /*0560*/  CS2R R250, SRZ ;  /* 0x0000000000fa7805 */ /* 0x000fc4000001ff00 */
[----:B------:R-:W-:Y:S01]  /*0570*/  CS2R R248, SRZ ;  /* 0x0000000000f87805 */ /* 0x000fe2000001ff00 */
[----:B------:R1:W-:Y:S01]  /*0580*/  STL [R1+0x2c], RZ ;  /* 0x00002cff01007387 */ /* 0x0003e20000100800 */
[----:B------:R-:W-:Y:S02]  /*0590*/  CS2R R222, SRZ ;  /* 0x0000000000de7805 */ /* 0x000fe4000001ff00 */
[----:B------:R-:W-:Y:S02]  /*05a0*/  CS2R R220, SRZ ;  /* 0x0000000000dc7805 */ /* 0x000fe4000001ff00 */
[----:B------:R-:W-:Y:S01]  /*05b0*/  MOV R216, RZ ;  /* 0x000000ff00d87202 */ /* 0x000fe20000000f00 */
[----:B------:R1:W-:Y:S01]  /*05c0*/  STL [R1+0x28], RZ ;  /* 0x000028ff01007387 */ /* 0x0003e20000100800 */
[----:B------:R-:W-:Y:S02]  /*05d0*/  CS2R R214, SRZ ;  /* 0x0000000000d67805 */ /* 0x000fe4000001ff00 */
[----:B------:R-:W-:-:S02]  /*05e0*/  CS2R R212, SRZ ;  /* 0x0000000000d47805 */ /* 0x000fc4000001ff00 */
[----:B------:R-:W-:Y:S01]  /*05f0*/  CS2R R210, SRZ ;  /* 0x0000000000d27805 */ /* 0x000fe2000001ff00 */
[----:B------:R1:W-:Y:S01]  /*0600*/  STL [R1+0x24], RZ ;  /* 0x000024ff01007387 */ /* 0x0003e20000100800 */
[----:B------:R-:W-:Y:S02]  /*0610*/  CS2R R208, SRZ ;  /* 0x0000000000d07805 */ /* 0x000fe4000001ff00 */
[----:B------:R-:W-:Y:S02]  /*0620*/  CS2R R196, SRZ ;  /* 0x0000000000c47805 */ /* 0x000fe4000001ff00 */
[----:B------:R-:W-:Y:S01]  /*0630*/  CS2R R194, SRZ ;  /* 0x0000000000c27805 */ /* 0x000fe2000001ff00 */
[----:B------:R1:W-:Y:S01]  /*0640*/  STL [R1+0x20], RZ ;  /* 0x000020ff01007387 */ /* 0x0003e20000100800 */
[----:B------:R-:W-:Y:S02]  /*0650*/  CS2R R192, SRZ ;  /* 0x0000000000c07805 */ /* 0x000fe4000001ff00 */
[----:B------:R-:W-:-:S02]  /*0660*/  CS2R R190, SRZ ;  /* 0x0000000000be7805 */ /* 0x000fc4000001ff00 */
[----:B------:R-:W-:Y:S01]  /*0670*/  MOV R189, RZ ;  /* 0x000000ff00bd7202 */ /* 0x000fe20000000f00 */
[----:B------:R1:W-:Y:S01]  /*0680*/  STL [R1+0x1c], RZ ;  /* 0x00001cff01007387 */ /* 0x0003e20000100800 */
[----:B------:R-:W-:Y:S02]  /*0690*/  CS2R R30, SRZ ;  /* 0x00000000001e7805 */ /* 0x000fe4000001ff00 */
[----:B------:R-:W-:Y:S02]  /*06a0*/  CS2R R28, SRZ ;  /* 0x00000000001c7805 */ /* 0x000fe4000001ff00 */
[----:B------:R-:W-:Y:S01]  /*06b0*/  CS2R R26, SRZ ;  /* 0x00000000001a7805 */ /* 0x000fe2000001ff00 */
        /* <DEDUP_REMOVED lines=9> */
[----:B---3--:R-:W-:Y:S01]  /*0750*/  UISETP.NE.U32.AND UP0, UPT, UR4, URZ, UPT ;  /* 0x000000ff0400728c */ /* 0x008fe2000bf05070 */
[----:B------:R-:W-:Y:S02]  /*0760*/  P2R R0, PR, RZ, 0x1 ;  /* 0x00000001ff007803 */ /* 0x000fe40000000000 */
[----:B------:R-:W-:Y:S01]  /*0770*/  CS2R R12, SRZ ;  /* 0x00000000000c7805 */ /* 0x000fe2000001ff00 */
[----:B0-----:R-:W5:Y:S01]  /*0780*/  LDG.E.128 R96, desc[UR12][R2.64] ;  /* 0x0000000c02607981 */ /* 0x001f62000c1e1d00 */
[----:B------:R-:W-:-:S02]  /*0790*/  CS2R R10, SRZ ;  /* 0x00000000000a7805 */ /* 0x000fc4000001ff00 */
[----:B------:R-:W-:Y:S02]  /*07a0*/  CS2R R8, SRZ ;  /* 0x0000000000087805 */ /* 0x000fe4000001ff00 */
[----:B------:R-:W-:Y:S01]  /*07b0*/  CS2R R6, SRZ ;  /* 0x0000000000067805 */ /* 0x000fe2000001ff00 */
[----:B------:R-:W5:Y:S01]  /*07c0*/  LDG.E.128 R92, desc[UR12][R2.64+0x10] ;  /* 0x0000100c025c7981 */ /* 0x000f62000c1e1d00 */
[----:B------:R-:W0:Y:S03]  /*07d0*/  LDCU UR15, c[0x0][0x388] ;  /* 0x00007100ff0f77ac */ /* 0x000e260008000800 */
[----:B------:R-:W5:Y:S01]  /*07e0*/  LDG.E.128 R88, desc[UR12][R2.64+0x1000] ;  /* 0x0010000c02587981 */ /* 0x000f62000c1e1d00 */
[----:B------:R-:W2:Y:S03]  /*07f0*/  LDCU.64 UR22, c[0x0][0x390] ;  /* 0x00007200ff1677ac */ /* 0x000ea60008000a00 */
[----:B------:R-:W5:Y:S01]  /*0800*/  LDG.E.128 R84, desc[UR12][R2.64+0x1010] ;  /* 0x0010100c02547981 */ /* 0x000f62000c1e1d00 */
[----:B------:R-:W3:Y:S03]  /*0810*/  LDCU.U8 UR14, c[0x0][0x410] ;  /* 0x00008200ff0e77ac */ /* 0x000ee60008000000 */
[----:B------:R-:W5:Y:S01]  /*0820*/  LDG.E.128 R80, desc[UR12][R2.64+0x2000] ;  /* 0x0020000c02507981 */ /* 0x000f62000c1e1d00 */
[----:B------:R-:W4:Y:S03]  /*0830*/  LDCU UR18, c[0x0][0x400] ;  /* 0x00008000ff1277ac */ /* 0x000f260008000800 */
[----:B------:R-:W5:Y:S01]  /*0840*/  LDG.E.128 R76, desc[UR12][R2.64+0x2010] ;  /* 0x0020100c024c7981 */ /* 0x000f62000c1e1d00 */
[----:B------:R-:W0:Y:S03]  /*0850*/  LDCU.64 UR20, c[0x0][0x478] ;  /* 0x00008f00ff1477ac */ /* 0x000e260008000a00 */
[----:B------:R-:W5:Y:S01]  /*0860*/  LDG.E.128 R72, desc[UR12][R2.64+0x3000] ;  /* 0x0030000c02487981 */ /* 0x000f62000c1e1d00 */
[----:B------:R-:W0:Y:S03]  /*0870*/  LDCU.128 UR8, c[0x0][0x3c0] ;  /* 0x00007800ff0877ac */ /* 0x000e260008000c00 */
[----:B------:R1:W5:Y:S01]  /*0880*/  LDG.E.128 R68, desc[UR12][R2.64+0x3010] ;  /* 0x0030100c02447981 */ /* 0x000362000c1e1d00 */
[----:B------:R-:W0:Y:S03]  /*0890*/  LDCU.64 UR16, c[0x0][0x438] ;  /* 0x00008700ff1077ac */ /* 0x000e260008000a00 */
[----:B------:R-:W5:Y:S01]  /*08a0*/  LDG.E.128 R64, desc[UR12][R4.64+0x3010] ;  /* 0x0030100c04407981 */ /* 0x000f62000c1e1d00 */
[----:B------:R-:W0:Y:S03]  /*08b0*/  LDCU.64 UR24, c[0x0][0x380] ;  /* 0x00007000ff1877ac */ /* 0x000e260008000a00 */
[----:B------:R-:W5:Y:S01]  /*08c0*/  LDG.E.128 R60, desc[UR12][R4.64+0x3000] ;  /* 0x0030000c043c7981 */ /* 0x000f62000c1e1d00 */
[----:B-1----:R-:W-:-:S03]  /*08d0*/  CS2R R2, SRZ ;  /* 0x0000000000027805 */ /* 0x002fc6000001ff00 */
[----:B------:R-:W5:Y:S04]  /*08e0*/  LDG.E.128 R56, desc[UR12][R4.64+0x2010] ;  /* 0x0020100c04387981 */ /* 0x000f68000c1e1d00 */
[----:B------:R-:W5:Y:S04]  /*08f0*/  LDG.E.128 R52, desc[UR12][R4.64+0x2000] ;  /* 0x0020000c04347981 */ /* 0x000f68000c1e1d00 */
[----:B------:R-:W5:Y:S04]  /*0900*/  LDG.E.128 R48, desc[UR12][R4.64+0x1010] ;  /* 0x0010100c04307981 */ /* 0x000f68000c1e1d00 */
[----:B------:R-:W5:Y:S04]  /*0910*/  LDG.E.128 R44, desc[UR12][R4.64+0x1000] ;  /* 0x0010000c042c7981 */ /* 0x000f68000c1e1d00 */
[----:B------:R-:W5:Y:S04]  /*0920*/  LDG.E.128 R40, desc[UR12][R4.64+0x10] ;  /* 0x0000100c04287981 */ /* 0x000f68000c1e1d00 */
[----:B------:R1:W5:Y:S01]  /*0930*/  LDG.E.128 R36, desc[UR12][R4.64] ;  /* 0x0000000c04247981 */ /* 0x000362000c1e1d00 */
[----:B------:R-:W-:Y:S01]  /*0940*/  UISETP.NE.AND.EX UP0, UPT, UR5, URZ, UPT, UP0 ;  /* 0x000000ff0500728c */ /* 0x000fe2000bf05300 */
[----:B01234-:R-:W-:-:S10]  /*0950*/  CS2R R4, SRZ ;  /* 0x0000000000047805 */ /* 0x01ffd4000001ff00 */
.L_x_4049:
[----:B0-----:R-:W0:Y:S01]  /*0960*/  S2R R159, SR_TID.X ;  /* 0x00000000009f7919 */ /* 0x001e220000002100 */
[----:B------:R-:W-:Y:S01]  /*0970*/  UIMAD UR4, UR6, UR15, URZ ;  /* 0x0000000f060472a4 */ /* 0x000fe2000f8e02ff */
[----:B-1----:R-:W1:Y:S01]  /*0980*/  LDC.64 R142, c[0x0][0x3a8] ;  /* 0x0000ea00ff8e7b82 */ /* 0x002e620000000a00 */
[----:B------:R-:W-:-:S07]  /*0990*/  ISETP.NE.AND P3, PT, R0, RZ, PT ;  /* 0x000000ff0000720c */ /* 0x000fce0003f65270 */
[----:B------:R-:W2:Y:S01]  /*09a0*/  LDC.64 R148, c[0x0][0x428] ;  /* 0x00010a00ff947b82 */ /* 0x000ea20000000a00 */
[----:B------:R-:W-:Y:S01]  /*09b0*/  USHF.R.S32.HI UR5, URZ, 0x1f, UR4 ;  /* 0x0000001fff057899 */ /* 0x000fe20008011404 */
[----:B------:R-:W3:Y:S03]  /*09c0*/  S2R R153, SR_CgaCtaId ;  /* 0x0000000000997919 */ /* 0x000ee60000008800 */
[----:B------:R-:W-:Y:S01]  /*09d0*/  ULEA.HI UR5, UR5, UR4, URZ, 0x3 ;  /* 0x0000000405057291 */ /* 0x000fe2000f8f18ff */
[----:B------:R-:W4:Y:S05]  /*09e0*/  LDL.LU R174, [R1+0x14] ;  /* 0x0000140001ae7983 */ /* 0x000f2a0000300800 */
[----:B------:R-:W-:Y:S01]  /*09f0*/  MOV R32, UR5 ;  /* 0x0000000500207c02 */ /* 0x000fe20008000f00 */
[----:B------:R-:W-:-:S06]  /*0a00*/  UIMAD.WIDE UR4, UR6, 0x4, UR10 ;  /* 0x00000004060478a5 */ /* 0x000fcc000f8e020a */
[----:B------:R-:W-:Y:S02]  /*0a10*/  MOV R34, UR4 ;  /* 0x0000000400227c02 */ /* 0x000fe40008000f00 */
[----:B------:R-:W-:Y:S02]  /*0a20*/  MOV R35, UR5 ;  /* 0x0000000500237c02 */ /* 0x000fe40008000f00 */
[----:B0-----:R-:W-:Y:S01]  /*0a30*/  LEA.HI.SX32 R32, R32, R159, 0x1d ;  /* 0x0000009f20207211 */ /* 0x001fe200078feaff */
[----:B------:R-:W-:Y:S02]  /*0a40*/  UIMAD.WIDE UR4, UR6, 0x4, UR8 ;  /* 0x00000004060478a5 */ /* 0x000fe4000f8e0208 */
[----:B------:R0:W4:Y:S01]  /*0a50*/  LDG.E R154, desc[UR12][R34.64] ;  /* 0x0000000c229a7981 */ /* 0x000122000c1e1900 */
[C---:B------:R-:W-:Y:S01]  /*0a60*/  IADD3 R33, PT, PT, R32.reuse, 0x80, RZ ;  /* 0x0000008020217810 */ /* 0x040fe20007ffe0ff */
[C---:B-1----:R-:W-:Y:S01]  /*0a70*/  IMAD.WIDE.U32 R120, R32.reuse, 0x10, R142 ;  /* 0x0000001020787825 */ /* 0x042fe200078e008e */
[----:B------:R-:W-:-:S03]  /*0a80*/  IADD3 R158, PT, PT, R32, 0x100, RZ ;  /* 0x00000100209e7810 */ /* 0x000fc60007ffe0ff */
[----:B--2---:R-:W-:Y:S01]  /*0a90*/  IMAD.WIDE.U32 R132, R33, 0x10, R148 ;  /* 0x0000001021847825 */ /* 0x004fe200078e0094 */
[----:B------:R-:W-:Y:S01]  /*0aa0*/  MOV R140, UR4 ;  /* 0x00000004008c7c02 */ /* 0x000fe20008000f00 */
[----:B------:R-:W2:Y:S01]  /*0ab0*/  LDG.E.128 R120, desc[UR12][R120.64] ;  /* 0x0000000c78787981 */ /* 0x000ea2000c1e1d00 */
[----:B0-----:R-:W-:Y:S01]  /*0ac0*/  IADD3 R34, PT, PT, R32, 0x180, RZ ;  /* 0x0000018020227810 */ /* 0x001fe20007ffe0ff */
[----:B------:R-:W-:Y:S01]  /*0ad0*/  IMAD.WIDE.U32 R136, R158, 0x10, R142 ;  /* 0x000000109e887825 */ /* 0x000fe200078e008e */
[----:B------:R-:W-:Y:S01]  /*0ae0*/  MOV R141, UR5 ;  /* 0x00000005008d7c02 */ /* 0x000fe20008000f00 */
[----:B------:R-:W2:Y:S01]  /*0af0*/  LDG.E.128 R132, desc[UR12][R132.64] ;  /* 0x0000000c84847981 */ /* 0x000ea2000c1e1d00 */
[----:B------:R-:W-:Y:S01]  /*0b00*/  LOP3.LUT P1, RZ, R159, 0x1f, RZ, 0xc0, !PT ;  /* 0x0000001f9fff7812 */ /* 0x000fe2000782c0ff */
[----:B------:R-:W-:Y:S01]  /*0b10*/  IMAD.WIDE.U32 R124, R32, 0x10, R148 ;  /* 0x00000010207c7825 */ /* 0x000fe200078e0094 */
[----:B------:R-:W-:Y:S01]  /*0b20*/  PLOP3.LUT P0, PT, PT, PT, PT, 0x80, 0x8 ;  /* 0x000000000008781c */ /* 0x000fe20003f0f070 */
[----:B------:R-:W2:Y:S01]  /*0b30*/  LDG.E.128 R136, desc[UR12][R136.64] ;  /* 0x0000000c88887981 */ /* 0x000ea2000c1e1d00 */
[----:B------:R-:W-:Y:S01]  /*0b40*/  MOV R180, 0x400 ;  /* 0x0000040000b47802 */ /* 0x000fe20000000f00 */
[--C-:B------:R-:W-:Y:S01]  /*0b50*/  IMAD.WIDE.U32 R128, R33, 0x10, R142.reuse ;  /* 0x0000001021807825 */ /* 0x100fe200078e008e */
[----:B------:R-:W-:Y:S01]  /*0b60*/  ISETP.NE.AND P2, PT, RZ, UR14, PT ;  /* 0x0000000eff007c0c */ /* 0x000fe2000bf45270 */
[----:B------:R-:W2:Y:S01]  /*0b70*/  LDG.E.128 R124, desc[UR12][R124.64] ;  /* 0x0000000c7c7c7981 */ /* 0x000ea2000c1e1d00 */
[----:B------:R-:W0:Y:S01]  /*0b80*/  @UP0 LDCU.64 UR4, c[0x0][0x3e0] ;  /* 0x00007c00ff0407ac */ /* 0x000e220008000a00 */
[----:B------:R-:W-:-:S02]  /*0b90*/  IMAD.WIDE.U32 R142, R34, 0x10, R142 ;  /* 0x00000010228e7825 */ /* 0x000fc400078e008e */
[----:B------:R-:W2:Y:S04]  /*0ba0*/  LDG.E R35, desc[UR12][R140.64] ;  /* 0x0000000c8c237981 */ /* 0x000ea8000c1e1900 */
[----:B------:R-:W2:Y:S04]  /*0bb0*/  LDG.E.128 R128, desc[UR12][R128.64] ;  /* 0x0000000c80807981 */ /* 0x000ea8000c1e1d00 */
[----:B------:R-:W2:Y:S01]  /*0bc0*/  LDG.E.128 R140, desc[UR12][R142.64] ;  /* 0x0000000c8e8c7981 */ /* 0x000ea2000c1e1d00 */
[----:B------:R-:W-:-:S06]  /*0bd0*/  IMAD.WIDE.U32 R144, R158, 0x10, R148 ;  /* 0x000000109e907825 */ /* 0x000fcc00078e0094 */
[----:B------:R-:W2:Y:S01]  /*0be0*/  LDG.E.128 R144, desc[UR12][R144.64] ;  /* 0x0000000c90907981 */ /* 0x000ea2000c1e1d00 */
[----:B------:R-:W-:Y:S02]  /*0bf0*/  @!P1 PLOP3.LUT P0, PT, P3, PT, PT, 0x80, 0x8 ;  /* 0x000000000008981c */ /* 0x000fe40001f0f070 */
[----:B---3--:R-:W-:Y:S02]  /*0c00*/  LEA R180, R153, R180, 0x18 ;  /* 0x000000b499b47211 */ /* 0x008fe400078ec0ff */
[----:B------:R-:W-:Y:S02]  /*0c10*/  @!P1 SHF.R.U32.HI R153, RZ, 0x2, R159 ;  /* 0x00000002ff999819 */ /* 0x000fe4000001169f */
[----:B------:R-:W-:Y:S02]  /*0c20*/  IADD3 R181, PT, PT, R180, 0x4020, RZ ;  /* 0x00004020b4b57810 */ /* 0x000fe40007ffe0ff */
[----:B------:R-:W-:Y:S02]  /*0c30*/  @!P1 LOP3.LUT R153, R153, 0x18, RZ, 0xc0, !PT ;  /* 0x0000001899999812 */ /* 0x000fe400078ec0ff */
[----:B------:R-:W-:-:S03]  /*0c40*/  @!P1 MOV R152, R181 ;  /* 0x000000b500989202 */ /* 0x000fc60000000f00 */
[----:B------:R-:W-:Y:S01]  /*0c50*/  @!P0 IADD3 R152, PT, PT, R180, 0x4000, RZ ;  /* 0x00004000b4988810 */ /* 0x000fe20007ffe0ff */
[----:B------:R-:W-:-:S03]  /*0c60*/  IMAD.WIDE.U32 R148, R34, 0x10, R148 ;  /* 0x0000001022947825 */ /* 0x000fc600078e0094 */
[----:B------:R-:W-:-:S03]  /*0c70*/  @!P1 IADD3 R159, PT, PT, R153, R152, RZ ;  /* 0x00000098999f9210 */ /* 0x000fc60007ffe0ff */
[----:B------:R-:W3:Y:S01]  /*0c80*/  LDG.E.128 R148, desc[UR12][R148.64] ;  /* 0x0000000c94947981 */ /* 0x000ee2000c1e1d00 */
[----:B----4-:R-:W-:Y:S02]  /*0c90*/  R2UR UR19, R154 ;  /* 0x000000009a1372ca */ /* 0x010fe400000e0000 */
[----:B--2---:R-:W-:Y:S02]  /*0ca0*/  PRMT R154, R121, 0x7632, R154 ;  /* 0x00007632799a7816 */ /* 0x004fe4000000009a */
        /* <DEDUP_REMOVED lines=16> */
[----:B------:R-:W-:Y:S02]  /*0db0*/  FSEL R138, R35, RZ, !P2 ;  /* 0x000000ff238a7208 */ /* 0x000fe40005000000 */
[----:B------:R-:W-:Y:S02]  /*0dc0*/  SHF.L.U32 R139, R154, 0x10, RZ ;  /* 0x000000109a8b7819 */ /* 0x000fe400000006ff */
[----:B------:R-:W-:Y:S02]  /*0dd0*/  PRMT R125, R128, 0x7632, R125 ;  /* 0x00007632807d7816 */ /* 0x000fe4000000007d */
[C---:B------:R-:W-:Y:S02]  /*0de0*/  PRMT R127, R131.reuse, 0x7632, R127 ;  /* 0x00007632837f7816 */ /* 0x040fe4000000007f */
[----:B------:R-:W-:Y:S02]  /*0df0*/  SHF.L.U32 R169, R131, 0x10, RZ ;  /* 0x0000001083a97819 */ /* 0x000fe400000006ff */
[----:B------:R-:W-:-:S02]  /*0e00*/  PRMT R131, R137, 0x7632, R131 ;  /* 0x0000763289837816 */ /* 0x000fc40000000083 */
[C---:B------:R-:W-:Y:S02]  /*0e10*/  PRMT R35, R140.reuse, 0x7632, R35 ;  /* 0x000076328c237816 */ /* 0x040fe40000000023 */
[----:B------:R-:W-:Y:S02]  /*0e20*/  SHF.L.U32 R171, R140, 0x10, RZ ;  /* 0x000000108cab7819 */ /* 0x000fe400000006ff */
[C---:B------:R-:W-:Y:S02]  /*0e30*/  PRMT R140, R143.reuse, 0x7632, R140 ;  /* 0x000076328f8c7816 */ /* 0x040fe4000000008c */
[----:B------:R-:W-:Y:S01]  /*0e40*/  SHF.L.U32 R172, R143, 0x10, RZ ;  /* 0x000000108fac7819 */ /* 0x000fe200000006ff */
[----:B------:R-:W-:Y:S01]  /*0e50*/  FADD.FTZ R202, -R138, R139 ;  /* 0x0000008b8aca7221 */ /* 0x000fe20000010100 */
[----:B------:R-:W-:Y:S02]  /*0e60*/  SHF.L.U32 R160, R128, 0x10, RZ ;  /* 0x0000001080a07819 */ /* 0x000fe400000006ff */
[----:B------:R-:W-:-:S02]  /*0e70*/  SHF.L.U32 R143, R152, 0x10, RZ ;  /* 0x00000010988f7819 */ /* 0x000fc400000006ff */
[----:B------:R-:W-:Y:S02]  /*0e80*/  SHF.L.U32 R152, R125, 0x10, RZ ;  /* 0x000000107d987819 */ /* 0x000fe400000006ff */
[C---:B------:R-:W-:Y:S02]  /*0e90*/  PRMT R155, R126.reuse, 0x7632, R155 ;  /* 0x000076327e9b7816 */ /* 0x040fe4000000009b */
[----:B------:R-:W-:Y:S02]  /*0ea0*/  SHF.L.U32 R186, R126, 0x10, RZ ;  /* 0x000000107eba7819 */ /* 0x000fe400000006ff */
[----:B------:R-:W-:Y:S02]  /*0eb0*/  SHF.L.U32 R131, R131, 0x10, RZ ;  /* 0x0000001083837819 */ /* 0x000fe400000006ff */
[C---:B------:R-:W-:Y:S02]  /*0ec0*/  PRMT R126, R124.reuse, 0x7632, R126 ;  /* 0x000076327c7e7816 */ /* 0x040fe4000000007e */
[----:B------:R-:W-:Y:S01]  /*0ed0*/  SHF.L.U32 R187, R124, 0x10, RZ ;  /* 0x000000107cbb7819 */ /* 0x000fe200000006ff */
[----:B------:R-:W-:Y:S01]  /*0ee0*/  FADD.FTZ R125, -R138, R171 ;  /* 0x000000ab8a7d7221 */ /* 0x000fe20000010100 */
[----:B------:R-:W-:Y:S01]  /*0ef0*/  PRMT R124, R130, 0x7632, R124 ;  /* 0x00007632827c7816 */ /* 0x000fe2000000007c */
[----:B------:R-:W-:Y:S01]  /*0f00*/  FMUL.FTZ R202, R202, UR19 ;  /* 0x00000013caca7c20 */ /* 0x000fe20008410000 */
[----:B------:R-:W-:Y:S01]  /*0f10*/  SHF.L.U32 R164, R130, 0x10, RZ ;  /* 0x0000001082a47819 */ /* 0x000fe200000006ff */
[C---:B------:R-:W-:Y:S01]  /*0f20*/  FADD.FTZ R130, -R138.reuse, R160 ;  /* 0x000000a08a827221 */ /* 0x040fe20000010100 */
[----:B------:R-:W-:Y:S01]  /*0f30*/  SHF.L.U32 R161, R161, 0x10, RZ ;  /* 0x00000010a1a17819 */ /* 0x000fe200000006ff */
[C---:B------:R-:W-:Y:S01]  /*0f40*/  FADD.FTZ R171, -R138.reuse, R152 ;  /* 0x000000988aab7221 */ /* 0x040fe20000010100 */
[----:B------:R-:W-:-:S02]  /*0f50*/  FADD.FTZ R152, -R138, R131 ;  /* 0x000000838a987221 */ /* 0x000fc40000010100 */
[----:B------:R-:W2:Y:S01]  /*0f60*/  LDL.LU R131, [R1+0x10] ;  /* 0x0000100001837983 */ /* 0x000ea20000300800 */
[----:B------:R-:W-:Y:S01]  /*0f70*/  FADD.FTZ R193, R161, R193 ;  /* 0x000000c1a1c17221 */ /* 0x000fe20000010000 */
[-C--:B------:R-:W-:Y:S01]  /*0f80*/  FFMA.FTZ R5, R202, R161.reuse, R5 ;  /* 0x000000a1ca057223 */ /* 0x080fe20000010005 */
[----:B-----5:R-:W-:Y:S01]  /*0f90*/  FMUL.FTZ R183, R99, R161 ;  /* 0x000000a163b77220 */ /* 0x020fe20000410000 */
[----:B------:R-:W-:Y:S02]  /*0fa0*/  FMUL.FTZ R161, R130, UR19 ;  /* 0x0000001382a17c20 */ /* 0x000fe40008410000 */
[----:B------:R-:W4:Y:S01]  /*0fb0*/  LDL.LU R130, [R1+0x1c] ;  /* 0x00001c0001827983 */ /* 0x000f220000300800 */
[----:B------:R-:W-:Y:S01]  /*0fc0*/  SHF.L.U32 R157, R157, 0x10, RZ ;  /* 0x000000109d9d7819 */ /* 0x000fe200000006ff */
[----:B------:R-:W-:Y:S01]  /*0fd0*/  FADD.FTZ R184, -R138, R184 ;  /* 0x000000b88ab87221 */ /* 0x000fe20000010100 */
[----:B------:R-:W-:-:S03]  /*0fe0*/  SHF.L.U32 R204, R121, 0x10, RZ ;  /* 0x0000001079cc7819 */ /* 0x000fc600000006ff */
[----:B------:R-:W-:Y:S01]  /*0ff0*/  FADD.FTZ R205, -R138, R157 ;  /* 0x0000009d8acd7221 */ /* 0x000fe20000010100 */
[----:B------:R-:W-:Y:S01]  /*1000*/  FMUL.FTZ R184, R184, UR19 ;  /* 0x00000013b8b87c20 */ /* 0x000fe20008410000 */
[----:B------:R-:W-:Y:S01]  /*1010*/  SHF.L.U32 R126, R126, 0x10, RZ ;  /* 0x000000107e7e7819 */ /* 0x000fe200000006ff */
[----:B------:R-:W-:Y:S01]  /*1020*/  FADD.FTZ R204, -R138, R204 ;  /* 0x000000cc8acc7221 */ /* 0x000fe20000010100 */
        /* <DEDUP_REMOVED lines=8> */
[----:B------:R-:W-:Y:S01]  /*10b0*/  FADD.FTZ R126, RZ, R187 ;  /* 0x000000bbff7e7221 */ /* 0x000fe20000010000 */
[----:B------:R-:W-:Y:S01]  /*10c0*/  FADD.FTZ R182, -R138, R182 ;  /* 0x000000b68ab67221 */ /* 0x000fe20000010100 */
[----:B------:R-:W-:Y:S01]  /*10d0*/  FADD.FTZ R192, R203, R192 ;  /* 0x000000c0cbc07221 */ /* 0x000fe20000010000 */
[-C--:B------:R-:W-:Y:S01]  /*10e0*/  FFMA.FTZ R4, R204, R203.reuse, R4 ;  /* 0x000000cbcc047223 */ /* 0x080fe20000010004 */
[----:B------:R-:W-:Y:S01]  /*10f0*/  FMUL.FTZ R203, R98, R203 ;  /* 0x000000cb62cb7220 */ /* 0x000fe20000410000 */
[----:B------:R-:W-:Y:S01]  /*1100*/  FADD.FTZ R126, R206, R126 ;  /* 0x0000007ece7e7221 */ /* 0x000fe20000010000 */
[----:B------:R-:W-:Y:S01]  /*1110*/  SHF.L.U32 R199, R123, 0x10, RZ ;  /* 0x000000107bc77819 */ /* 0x000fe200000006ff */
[----:B------:R-:W-:-:S02]  /*1120*/  FMUL.FTZ R182, R182, UR19 ;  /* 0x00000013b6b67c20 */ /* 0x000fc40008410000 */
[----:B------:R-:W-:Y:S01]  /*1130*/  FADD.FTZ R126, R203, R126 ;  /* 0x0000007ecb7e7221 */ /* 0x000fe20000010000 */
[C---:B------:R-:W-:Y:S01]  /*1140*/  PRMT R128, R129.reuse, 0x7632, R128 ;  /* 0x0000763281807816 */ /* 0x040fe20000000080 */
[----:B------:R-:W-:Y:S01]  /*1150*/  FADD.FTZ R199, -R138, R199 ;  /* 0x000000c78ac77221 */ /* 0x000fe20000010100 */
[----:B------:R-:W-:Y:S01]  /*1160*/  SHF.L.U32 R163, R129, 0x10, RZ ;  /* 0x0000001081a37819 */ /* 0x000fe200000006ff */
[----:B------:R-:W-:Y:S01]  /*1170*/  FADD.FTZ R194, R186, R194 ;  /* 0x000000c2bac27221 */ /* 0x000fe20000010000 */
[----:B------:R-:W-:Y:S01]  /*1180*/  SHF.L.U32 R155, R155, 0x10, RZ ;  /* 0x000000109b9b7819 */ /* 0x000fe200000006ff */
[-C--:B------:R-:W-:Y:S01]  /*1190*/  FFMA.FTZ R6, R182, R186.reuse, R6 ;  /* 0x000000bab6067223 */ /* 0x080fe20000010006 */
[----:B------:R-:W-:Y:S01]  /*11a0*/  PRMT R156, R123, 0x7632, R156 ;  /* 0x000076327b9c7816 */ /* 0x000fe2000000009c */
[----:B------:R-:W-:Y:S01]  /*11b0*/  FMUL.FTZ R186, R92, R186 ;  /* 0x000000ba5cba7220 */ /* 0x000fe20000410000 */
[----:B------:R-:W-:Y:S01]  /*11c0*/  PRMT R121, R135, 0x7632, R121 ;  /* 0x0000763287797816 */ /* 0x000fe20000000079 */
[----:B------:R-:W-:Y:S01]  /*11d0*/  FADD.FTZ R126, R183, R126 ;  /* 0x0000007eb77e7221 */ /* 0x000fe20000010000 */
[----:B------:R-:W-:-:S02]  /*11e0*/  SHF.L.U32 R170, R135, 0x10, RZ ;  /* 0x0000001087aa7819 */ /* 0x000fc400000006ff */
[C---:B------:R-:W-:Y:S02]  /*11f0*/  PRMT R129, R136.reuse, 0x7632, R129 ;  /* 0x0000763288817816 */ /* 0x040fe40000000081 */
[----:B------:R-:W-:Y:S01]  /*1200*/  PRMT R135, R141, 0x7632, R135 ;  /* 0x000076328d877816 */ /* 0x000fe20000000087 */
[----:B------:R-:W-:Y:S01]  /*1210*/  FMUL.FTZ R199, R199, UR19 ;  /* 0x00000013c7c77c20 */ /* 0x000fe20008410000 */
[----:B------:R-:W-:Y:S02]  /*1220*/  SHF.L.U32 R162, R136, 0x10, RZ ;  /* 0x0000001088a27819 */ /* 0x000fe400000006ff */
[----:B------:R-:W-:Y:S01]  /*1230*/  SHF.L.U32 R141, R141, 0x10, RZ ;  /* 0x000000108d8d7819 */ /* 0x000fe200000006ff */
[----:B------:R-:W-:Y:S01]  /*1240*/  FMUL.FTZ R201, R93, R155 ;  /* 0x0000009b5dc97220 */ /* 0x000fe20000410000 */
[----:B------:R-:W-:Y:S01]  /*1250*/  PRMT R136, R142, 0x7632, R136 ;  /* 0x000076328e887816 */ /* 0x000fe20000000088 */
[----:B------:R-:W-:Y:S01]  /*1260*/  FADD.FTZ R126, R186, R126 ;  /* 0x0000007eba7e7221 */ /* 0x000fe20000010000 */
[----:B------:R-:W-:-:S02]  /*1270*/  SHF.L.U32 R142, R142, 0x10, RZ ;  /* 0x000000108e8e7819 */ /* 0x000fc400000006ff */
[----:B------:R-:W-:Y:S02]  /*1280*/  SHF.L.U32 R173, R156, 0x10, RZ ;  /* 0x000000109cad7819 */ /* 0x000fe400000006ff */
[----:B------:R-:W-:Y:S02]  /*1290*/  SHF.L.U32 R129, R129, 0x10, RZ ;  /* 0x0000001081817819 */ /* 0x000fe400000006ff */
[----:B------:R-:W-:Y:S01]  /*12a0*/  SHF.L.U32 R128, R128, 0x10, RZ ;  /* 0x0000001080807819 */ /* 0x000fe200000006ff */
[----:B------:R-:W-:Y:S01]  /*12b0*/  FADD.FTZ R196, R185, R196 ;  /* 0x000000c4b9c47221 */ /* 0x000fe20000010000 */
[----:B------:R-:W-:Y:S01]  /*12c0*/  SHF.L.U32 R157, R133, 0x10, RZ ;  /* 0x00000010859d7819 */ /* 0x000fe200000006ff */
[----:B------:R-:W-:Y:S01]  /*12d0*/  FADD.FTZ R133, -R138, R141 ;  /* 0x0000008d8a857221 */ /* 0x000fe20000010100 */
[----:B------:R-:W-:Y:S01]  /*12e0*/  SHF.L.U32 R175, R124, 0x10, RZ ;  /* 0x000000107caf7819 */ /* 0x000fe200000006ff */
[-C--:B------:R-:W-:Y:S01]  /*12f0*/  FFMA.FTZ R8, R199, R185.reuse, R8 ;  /* 0x000000b9c7087223 */ /* 0x080fe20000010008 */
[----:B------:R-:W-:Y:S01]  /*1300*/  SHF.L.U32 R153, R153, 0x10, RZ ;  /* 0x0000001099997819 */ /* 0x000fe200000006ff */
[----:B------:R-:W-:Y:S01]  /*1310*/  FADD.FTZ R124, -R138, R166 ;  /* 0x000000a68a7c7221 */ /* 0x000fe20000010100 */
[----:B------:R-:W-:Y:S01]  /*1320*/  SHF.L.U32 R137, R137, 0x10, RZ ;  /* 0x0000001089897819 */ /* 0x000fe200000006ff */
[----:B------:R-:W-:Y:S01]  /*1330*/  FMUL.FTZ R185, R94, R185 ;  /* 0x000000b95eb97220 */ /* 0x000fe20000410000 */
[----:B------:R-:W-:Y:S01]  /*1340*/  SHF.L.U32 R127, R127, 0x10, RZ ;  /* 0x000000107f7f7819 */ /* 0x000fe200000006ff */
[----:B------:R-:W-:Y:S01]  /*1350*/  FADD.FTZ R126, R201, R126 ;  /* 0x0000007ec97e7221 */ /* 0x000fe20000010000 */
[----:B------:R-:W-:Y:S01]  /*1360*/  SHF.L.U32 R134, R134, 0x10, RZ ;  /* 0x0000001086867819 */ /* 0x000fe200000006ff */
[C---:B------:R-:W-:Y:S01]  /*1370*/  FADD.FTZ R188, -R138.reuse, R173 ;  /* 0x000000ad8abc7221 */ /* 0x040fe20000010100 */
[----:B------:R-:W-:Y:S01]  /*1380*/  SHF.L.U32 R156, R35, 0x10, RZ ;  /* 0x00000010239c7819 */ /* 0x000fe200000006ff */
[C---:B------:R-:W-:Y:S01]  /*1390*/  FADD.FTZ R35, -R138.reuse, R129 ;  /* 0x000000818a237221 */ /* 0x040fe20000010100 */
[----:B------:R-:W-:Y:S01]  /*13a0*/  SHF.L.U32 R141, R135, 0x10, RZ ;  /* 0x00000010878d7819 */ /* 0x000fe200000006ff */
[----:B------:R-:W-:Y:S01]  /*13b0*/  FADD.FTZ R135, -R138, R142 ;  /* 0x0000008e8a877221 */ /* 0x000fe20000010100 */
[----:B------:R-:W-:Y:S01]  /*13c0*/  SHF.L.U32 R136, R136, 0x10, RZ ;  /* 0x0000001088887819 */ /* 0x000fe200000006ff */
[----:B------:R-:W-:Y:S01]  /*13d0*/  FADD.FTZ R173, -R138, R128 ;  /* 0x000000808aad7221 */ /* 0x000fe20000010100 */
[----:B------:R-:W-:-:S02]  /*13e0*/  PRMT R123, R132, 0x7632, R123 ;  /* 0x00007632847b7816 */ /* 0x000fc4000000007b */
[----:B------:R-:W-:Y:S02]  /*13f0*/  SHF.L.U32 R140, R140, 0x10, RZ ;  /* 0x000000108c8c7819 */ /* 0x000fe400000006ff */
[C---:B------:R-:W-:Y:S02]  /*1400*/  PRMT R129, R144.reuse, 0x7632, R129 ;  /* 0x0000763290817816 */ /* 0x040fe40000000081 */
[----:B------:R-:W-:Y:S01]  /*1410*/  SHF.L.U32 R142, R144, 0x10, RZ ;  /* 0x00000010908e7819 */ /* 0x000fe200000006ff */
[----:B------:R-:W-:Y:S01]  /*1420*/  FADD.FTZ R200, -R138, R143 ;  /* 0x0000008f8ac87221 */ /* 0x000fe20000010100 */
[----:B------:R-:W-:Y:S01]  /*1430*/  SHF.L.U32 R132, R132, 0x10, RZ ;  /* 0x0000001084847819 */ /* 0x000fe200000006ff */
[----:B------:R-:W-:Y:S01]  /*1440*/  FMUL.FTZ R198, R95, R153 ;  /* 0x000000995fc67220 */ /* 0x000fe20000410000 */
[----:B------:R-:W-:Y:S01]  /*1450*/  PRMT R128, R145, 0x7632, R128 ;  /* 0x0000763291807816 */ /* 0x000fe20000000080 */
[----:B------:R-:W-:Y:S01]  /*1460*/  FADD.FTZ R126, R185, R126 ;  /* 0x0000007eb97e7221 */ /* 0x000fe20000010000 */
[----:B------:R-:W-:Y:S01]  /*1470*/  SHF.L.U32 R144, R145, 0x10, RZ ;  /* 0x0000001091907819 */ /* 0x000fe200000006ff */
[----:B------:R-:W-:Y:S01]  /*1480*/  FMUL.FTZ R145, R124, UR19 ;  /* 0x000000137c917c20 */ /* 0x000fe20008410000 */
[C---:B------:R-:W-:Y:S01]  /*1490*/  FADD.FTZ R143, -R138.reuse, R137 ;  /* 0x000000898a8f7221 */ /* 0x040fe20000010100 */
[C---:B------:R-:W-:Y:S01]  /*14a0*/  FADD.FTZ R177, -R138.reuse, R127 ;  /* 0x0000007f8ab17221 */ /* 0x040fe20000010100 */
[----:B------:R-:W-:Y:S01]  /*14b0*/  FADD.FTZ R160, -R138, R134 ;  /* 0x000000868aa07221 */ /* 0x000fe20000010100 */
[----:B------:R-:W-:Y:S01]  /*14c0*/  FFMA.FTZ R124, R184, R187, RZ ;  /* 0x000000bbb87c7223 */ /* 0x000fe200000100ff */
        /* <DEDUP_REMOVED lines=11> */
[----:B------:R-:W-:Y:S01]  /*1580*/  SHF.L.U32 R123, R123, 0x10, RZ ;  /* 0x000000107b7b7819 */ /* 0x000fe200000006ff */
[--C-:B------:R-:W-:Y:S01]  /*1590*/  FADD.FTZ R138, -R138, R140.reuse ;  /* 0x0000008c8a8a7221 */ /* 0x100fe20000010100 */
[----:B------:R-:W-:Y:S01]  /*15a0*/  FMUL.FTZ R171, R171, UR19 ;  /* 0x00000013abab7c20 */ /* 0x000fe20008410000 */
[----:B------:R-:W-:Y:S01]  /*15b0*/  PRMT R140, R146, 0x7632, R140 ;  /* 0x00007632928c7816 */ /* 0x000fe2000000008c */
[----:B------:R-:W-:Y:S01]  /*15c0*/  FMUL.FTZ R162, R88, R132 ;  /* 0x0000008458a27220 */ /* 0x000fe20000410000 */
[----:B------:R-:W-:Y:S01]  /*15d0*/  FADD.FTZ R126, R198, R126 ;  /* 0x0000007ec67e7221 */ /* 0x000fe20000010000 */
[----:B------:R-:W-:Y:S01]  /*15e0*/  SHF.L.U32 R146, R146, 0x10, RZ ;  /* 0x0000001092927819 */ /* 0x000fe200000006ff */
        /* <DEDUP_REMOVED lines=8> */
[----:B------:R-:W-:Y:S01]  /*1670*/  SHF.L.U32 R122, R122, 0x10, RZ ;  /* 0x000000107a7a7819 */ /* 0x000fe200000006ff */
[----:B------:R-:W-:Y:S01]  /*1680*/  FADD.FTZ R209, R165, R209 ;  /* 0x000000d1a5d17221 */ /* 0x000fe20000010000 */
[-C--:B------:R-:W-:Y:S01]  /*1690*/  FFMA.FTZ R12, R163, R165.reuse, R12 ;  /* 0x000000a5a30c7223 */ /* 0x080fe2000001000c */
[----:B------:R-:W-:Y:S01]  /*16a0*/  FMUL.FTZ R165, R90, R165 ;  /* 0x000000a55aa57220 */ /* 0x000fe20000410000 */
[----:B------:R-:W-:Y:S01]  /*16b0*/  FMUL.FTZ R173, R173, UR19 ;  /* 0x00000013adad7c20 */ /* 0x000fe20008410000 */
[----:B------:R-:W-:Y:S01]  /*16c0*/  FADD.FTZ R123, R172, R123 ;  /* 0x0000007bac7b7221 */ /* 0x000fe20000010000 */
[----:B------:R-:W-:Y:S01]  /*16d0*/  FFMA.FTZ R124, R202, R183, R124 ;  /* 0x000000b7ca7c7223 */ /* 0x000fe2000001007c */
[----:B------:R-:W-:Y:S01]  /*16e0*/  FMUL.FTZ R164, R164, UR19 ;  /* 0x00000013a4a47c20 */ /* 0x000fe20008410000 */
[----:B------:R1:W-:Y:S01]  /*16f0*/  STL [R1+0x14], R174 ;  /* 0x000014ae01007387 */ /* 0x0003e20000100800 */
[----:B------:R-:W-:Y:S01]  /*1700*/  FADD.FTZ R210, R122, R210 ;  /* 0x000000d27ad27221 */ /* 0x000fe20000010000 */
[----:B------:R-:W-:Y:S01]  /*1710*/  FFMA.FTZ R13, R173, R122, R13 ;  /* 0x0000007aad0d7223 */ /* 0x000fe2000001000d */
[----:B------:R-:W-:Y:S01]  /*1720*/  FADD.FTZ R123, R165, R123 ;  /* 0x0000007ba57b7221 */ /* 0x000fe20000010000 */
[----:B------:R-:W-:Y:S01]  /*1730*/  FMUL.FTZ R200, R200, UR19 ;  /* 0x00000013c8c87c20 */ /* 0x000fe20008410000 */
[----:B------:R-:W-:Y:S01]  /*1740*/  SHF.L.U32 R120, R120, 0x10, RZ ;  /* 0x0000001078787819 */ /* 0x000fe200000006ff */
[----:B------:R-:W-:Y:S01]  /*1750*/  FADD.FTZ R211, R168, R211 ;  /* 0x000000d3a8d37221 */ /* 0x000fe20000010000 */
[----:B------:R-:W-:Y:S01]  /*1760*/  FFMA.FTZ R14, R164, R168, R14 ;  /* 0x000000a8a40e7223 */ /* 0x000fe2000001000e */
[----:B-1----:R-:W-:Y:S01]  /*1770*/  FMUL.FTZ R174, R91, R122 ;  /* 0x0000007a5bae7220 */ /* 0x002fe20000410000 */
[----:B------:R-:W-:Y:S01]  /*1780*/  FFMA.FTZ R122, R182, R186, R124 ;  /* 0x000000bab67a7223 */ /* 0x000fe2000001007c */
[----:B------:R-:W-:Y:S01]  /*1790*/  FMUL.FTZ R175, R175, UR19 ;  /* 0x00000013afaf7c20 */ /* 0x000fe20008410000 */
[----:B------:R-:W-:Y:S01]  /*17a0*/  FMUL.FTZ R168, R84, R168 ;  /* 0x000000a854a87220 */ /* 0x000fe20000410000 */
[----:B------:R-:W-:Y:S01]  /*17b0*/  FADD.FTZ R123, R174, R123 ;  /* 0x0000007bae7b7221 */ /* 0x000fe20000010000 */
[----:B------:R-:W-:Y:S01]  /*17c0*/  FFMA.FTZ R122, R200, R201, R122 ;  /* 0x000000c9c87a7223 */ /* 0x000fe2000001007a */
[----:B------:R-:W-:Y:S01]  /*17d0*/  FMUL.FTZ R169, R169, UR19 ;  /* 0x00000013a9a97c20 */ /* 0x000fe20008410000 */
[----:B------:R-:W-:Y:S01]  /*17e0*/  FADD.FTZ R212, R120, R212 ;  /* 0x000000d478d47221 */ /* 0x000fe20000010000 */
[-C--:B------:R-:W-:Y:S01]  /*17f0*/  FFMA.FTZ R15, R175, R120.reuse, R15 ;  /* 0x00000078af0f7223 */ /* 0x080fe2000001000f */
[----:B------:R-:W-:Y:S01]  /*1800*/  FMUL.FTZ R176, R85, R120 ;  /* 0x0000007855b07220 */ /* 0x000fe20000410000 */
[----:B------:R-:W-:Y:S01]  /*1810*/  FADD.FTZ R120, R168, R123 ;  /* 0x0000007ba8787221 */ /* 0x000fe20000010000 */
[----:B------:R-:W-:Y:S01]  /*1820*/  FMUL.FTZ R188, R188, UR19 ;  /* 0x00000013bcbc7c20 */ /* 0x000fe20008410000 */
[----:B------:R-:W-:Y:S01]  /*1830*/  FFMA.FTZ R122, R199, R185, R122 ;  /* 0x000000b9c77a7223 */ /* 0x000fe2000001007a */
        /* <DEDUP_REMOVED lines=13> */
[C---:B------:R-:W-:Y:S01]  /*1910*/  PRMT R141, R147.reuse, 0x7632, R141 ;  /* 0x00007632938d7816 */ /* 0x040fe2000000008d */
[----:B------:R-:W-:Y:S01]  /*1920*/  FADD.FTZ R215, R142, R215 ;  /* 0x000000d78ed77221 */ /* 0x000fe20000010000 */
[----:B------:R-:W-:Y:S01]  /*1930*/  SHF.L.U32 R156, R147, 0x10, RZ ;  /* 0x00000010939c7819 */ /* 0x000fe200000006ff */
[-C--:B------:R-:W-:Y:S01]  /*1940*/  FFMA.FTZ R18, R139, R142.reuse, R18 ;  /* 0x0000008e8b127223 */ /* 0x080fe20000010012 */
[----:B------:R-:W-:Y:S01]  /*1950*/  SHF.L.U32 R129, R129, 0x10, RZ ;  /* 0x0000001081817819 */ /* 0x000fe200000006ff */
[----:B------:R-:W-:Y:S01]  /*1960*/  FMUL.FTZ R142, R80, R142 ;  /* 0x0000008e508e7220 */ /* 0x000fe20000410000 */
[----:B------:R-:W-:Y:S01]  /*1970*/  FMUL.FTZ R147, R35, UR19 ;  /* 0x0000001323937c20 */ /* 0x000fe20008410000 */
[----:B------:R-:W-:Y:S01]  /*1980*/  FADD.FTZ R120, R178, R120 ;  /* 0x00000078b2787221 */ /* 0x000fe20000010000 */
[----:B------:R-:W-:Y:S01]  /*1990*/  FFMA.FTZ R35, R171, R172, R121 ;  /* 0x000000acab237223 */ /* 0x000fe20000010079 */
[C---:B---3--:R-:W-:Y:S01]  /*19a0*/  PRMT R218, R150.reuse, 0x7632, R218 ;  /* 0x0000763296da7816 */ /* 0x048fe200000000da */
[----:B------:R-:W-:Y:S01]  /*19b0*/  FMUL.FTZ R143, R143, UR19 ;  /* 0x000000138f8f7c20 */ /* 0x000fe20008410000 */
        /* <DEDUP_REMOVED lines=10> */
[----:B------:R-:W-:Y:S01]  /*1a60*/  FADD.FTZ R197, R153, R197 ;  /* 0x000000c599c57221 */ /* 0x000fe20000010000 */
[----:B------:R-:W-:Y:S01]  /*1a70*/  FFMA.FTZ R9, R188, R153, R9 ;  /* 0x00000099bc097223 */ /* 0x000fe20000010009 */
[----:B------:R-:W-:Y:S01]  /*1a80*/  FMUL.FTZ R153, R83, R128 ;  /* 0x0000008053997220 */ /* 0x000fe20000410000 */
[----:B------:R-:W-:Y:S01]  /*1a90*/  FADD.FTZ R120, R144, R120 ;  /* 0x0000007890787221 */ /* 0x000fe20000010000 */
[----:B------:R-:W-:Y:S01]  /*1aa0*/  FFMA.FTZ R35, R164, R168, R35 ;  /* 0x000000a8a4237223 */ /* 0x000fe20000010023 */
[----:B------:R-:W-:Y:S01]  /*1ab0*/  SHF.L.U32 R140, R140, 0x10, RZ ;  /* 0x000000108c8c7819 */ /* 0x000fe200000006ff */
[-C--:B------:R-:W-:Y:S01]  /*1ac0*/  FFMA.FTZ R22, R145, R146.reuse, R22 ;  /* 0x0000009291167223 */ /* 0x080fe20000010016 */
[----:B------:R-:W-:Y:S01]  /*1ad0*/  FMUL.FTZ R152, R152, UR19 ;  /* 0x0000001398987c20 */ /* 0x000fe20008410000 */
[----:B------:R-:W-:Y:S01]  /*1ae0*/  FMUL.FTZ R146, R76, R146 ;  /* 0x000000924c927220 */ /* 0x000fe20000410000 */
[----:B------:R-:W-:Y:S01]  /*1af0*/  FADD.FTZ R120, R153, R120 ;  /* 0x0000007899787221 */ /* 0x000fe20000010000 */
[----:B------:R-:W-:Y:S01]  /*1b00*/  FFMA.FTZ R35, R175, R176, R35 ;  /* 0x000000b0af237223 */ /* 0x000fe20000010023 */
[----:B------:R-:W-:Y:S01]  /*1b10*/  FADD.FTZ R195, R155, R195 ;  /* 0x000000c39bc37221 */ /* 0x000fe20000010000 */
[----:B------:R-:W-:Y:S01]  /*1b20*/  FFMA.FTZ R7, R200, R155, R7 ;  /* 0x0000009bc8077223 */ /* 0x000fe20000010007 */
[----:B------:R-:W-:Y:S01]  /*1b30*/  FFMA.FTZ R21, R152, R128, R21 ;  /* 0x0000008098157223 */ /* 0x000fe20000010015 */
[----:B------:R-:W-:Y:S01]  /*1b40*/  FMUL.FTZ R154, R154, UR19 ;  /* 0x000000139a9a7c20 */ /* 0x000fe20008410000 */
[----:B------:R-:W-:Y:S01]  /*1b50*/  FMUL.FTZ R155, R77, R140 ;  /* 0x0000008c4d9b7220 */ /* 0x000fe20000410000 */
[----:B------:R-:W-:-:S02]  /*1b60*/  SHF.L.U32 R141, R141, 0x10, RZ ;  /* 0x000000108d8d7819 */ /* 0x000fc400000006ff */
[----:B------:R-:W-:Y:S01]  /*1b70*/  FFMA.FTZ R24, R154, R156, R24 ;  /* 0x0000009c9a187223 */ /* 0x000fe20000010018 */
[C---:B------:R-:W-:Y:S02]  /*1b80*/  PRMT R227, R148.reuse, 0x7632, R227 ;  /* 0x0000763294e37816 */ /* 0x040fe400000000e3 */
[----:B------:R-:W-:Y:S02]  /*1b90*/  SHF.L.U32 R148, R148, 0x10, RZ ;  /* 0x0000001094947819 */ /* 0x000fe400000006ff */
[C---:B------:R-:W-:Y:S02]  /*1ba0*/  PRMT R219, R151.reuse, 0x7632, R219 ;  /* 0x0000763297db7816 */ /* 0x040fe400000000db */
[----:B------:R-:W-:Y:S01]  /*1bb0*/  SHF.L.U32 R226, R151, 0x10, RZ ;  /* 0x0000001097e27819 */ /* 0x000fe200000006ff */
[----:B------:R-:W-:Y:S01]  /*1bc0*/  FMUL.FTZ R151, R79, R141 ;  /* 0x0000008d4f977220 */ /* 0x000fe20000410000 */
[----:B------:R-:W-:Y:S02]  /*1bd0*/  SHF.L.U32 R227, R227, 0x10, RZ ;  /* 0x00000010e3e37819 */ /* 0x000fe400000006ff */
[----:B------:R-:W-:-:S02]  /*1be0*/  PRMT R217, R149, 0x7632, R217 ;  /* 0x0000763295d97816 */ /* 0x000fc400000000d9 */
[----:B------:R-:W-:Y:S02]  /*1bf0*/  SHF.L.U32 R149, R149, 0x10, RZ ;  /* 0x0000001095957819 */ /* 0x000fe400000006ff */
[----:B------:R-:W-:-:S03]  /*1c00*/  SHF.L.U32 R217, R217, 0x10, RZ ;  /* 0x00000010d9d97819 */ /* 0x000fc600000006ff */
[----:B------:R-:W-:Y:S01]  /*1c10*/  FMUL.FTZ R121, R74, R149 ;  /* 0x000000954a797220 */ /* 0x000fe20000410000 */
[----:B------:R-:W-:Y:S01]  /*1c20*/  FMUL.FTZ R157, R157, UR19 ;  /* 0x000000139d9d7c20 */ /* 0x000fe20008410000 */
[----:B------:R-:W-:Y:S01]  /*1c30*/  FMUL.FTZ R122, R75, R217 ;  /* 0x000000d94b7a7220 */ /* 0x000fe20000410000 */
[----:B------:R-:W-:Y:S01]  /*1c40*/  SHF.L.U32 R218, R218, 0x10, RZ ;  /* 0x00000010dada7819 */ /* 0x000fe200000006ff */
[----:B------:R-:W-:Y:S01]  /*1c50*/  FMUL.FTZ R123, R68, R225 ;  /* 0x000000e1447b7220 */ /* 0x000fe20000410000 */
[----:B------:R-:W-:-:S03]  /*1c60*/  FMUL.FTZ R160, R160, UR19 ;  /* 0x00000013a0a07c20 */ /* 0x000fc60008410000 */
[----:B------:R-:W-:Y:S01]  /*1c70*/  FMUL.FTZ R124, R69, R218 ;  /* 0x000000da457c7220 */ /* 0x000fe20000410000 */
[----:B------:R-:W-:Y:S01]  /*1c80*/  SHF.L.U32 R219, R219, 0x10, RZ ;  /* 0x00000010dbdb7819 */ /* 0x000fe200000006ff */
[----:B------:R-:W-:Y:S01]  /*1c90*/  FMUL.FTZ R126, R70, R226 ;  /* 0x000000e2467e7220 */ /* 0x000fe20000410000 */
[----:B------:R-:W-:Y:S01]  /*1ca0*/  FMUL.FTZ R125, R125, UR19 ;  /* 0x000000137d7d7c20 */ /* 0x000fe20008410000 */
[----:B------:R-:W-:Y:S01]  /*1cb0*/  FADD.FTZ R207, R132, R207 ;  /* 0x000000cf84cf7221 */ /* 0x000fe20000010000 */
[----:B------:R-:W-:Y:S01]  /*1cc0*/  FFMA.FTZ R10, R161, R132, R10 ;  /* 0x00000084a10a7223 */ /* 0x000fe2000001000a */
[----:B------:R-:W-:Y:S01]  /*1cd0*/  FMUL.FTZ R132, R71, R219 ;  /* 0x000000db47847220 */ /* 0x000fe20000410000 */
[----:B------:R-:W-:Y:S01]  /*1ce0*/  FMUL.FTZ R127, R127, UR19 ;  /* 0x000000137f7f7c20 */ /* 0x000fe20008410000 */
[----:B------:R-:W-:Y:S01]  /*1cf0*/  FMUL.FTZ R133, R133, UR19 ;  /* 0x0000001385857c20 */ /* 0x000fe20008410000 */
[----:B------:R-:W-:Y:S01]  /*1d00*/  FADD.FTZ R216, R129, R216 ;  /* 0x000000d881d87221 */ /* 0x000fe20000010000 */
[----:B--2---:R-:W-:Y:S01]  /*1d10*/  FADD.FTZ R131, R128, R131 ;  /* 0x0000008380837221 */ /* 0x004fe20000010000 */
[----:B------:R-:W-:Y:S01]  /*1d20*/  FADD.FTZ R128, R146, R120 ;  /* 0x0000007892807221 */ /* 0x000fe20000010000 */
[----:B----4-:R-:W-:-:S03]  /*1d30*/  FADD.FTZ R130, R156, R130 ;  /* 0x000000829c827221 */ /* 0x010fc60000010000 */
[----:B------:R-:W-:Y:S04]  /*1d40*/  STL [R1+0x10], R131 ;  /* 0x0000108301007387 */ /* 0x000fe80000100800 */
[----:B------:R-:W2:Y:S04]  /*1d50*/  LDL.LU R167, [R1+0x24] ;  /* 0x0000240001a77983 */ /* 0x000ea80000300800 */
[----:B------:R-:W3:Y:S04]  /*1d60*/  LDL.LU R166, [R1+0x2c] ;  /* 0x00002c0001a67983 */ /* 0x000ee80000300800 */
[----:B------:R1:W-:Y:S01]  /*1d70*/  STL [R1+0x1c], R130 ;  /* 0x00001c8201007387 */ /* 0x0003e20000100800 */
[----:B------:R-:W-:Y:S01]  /*1d80*/  FMUL.FTZ R156, R78, R156 ;  /* 0x0000009c4e9c7220 */ /* 0x000fe20000410000 */
[----:B------:R-:W-:Y:S01]  /*1d90*/  FADD.FTZ R128, R155, R128 ;  /* 0x000000809b807221 */ /* 0x000fe20000010000 */
[----:B-1----:R-:W-:-:S03]  /*1da0*/  FFMA.FTZ R130, R169, R170, R35 ;  /* 0x000000aaa9827223 */ /* 0x002fc60000010023 */
[----:B------:R-:W-:Y:S01]  /*1db0*/  FADD.FTZ R128, R156, R128 ;  /* 0x000000809c807221 */ /* 0x000fe20000010000 */
[----:B------:R-:W-:-:S03]  /*1dc0*/  FFMA.FTZ R130, R177, R178, R130 ;  /* 0x000000b2b1827223 */ /* 0x000fc60000010082 */
[----:B------:R-:W-:Y:S01]  /*1dd0*/  FADD.FTZ R128, R151, R128 ;  /* 0x0000008097807221 */ /* 0x000fe20000010000 */
[----:B------:R-:W-:Y:S01]  /*1de0*/  FFMA.FTZ R130, R139, R142, R130 ;  /* 0x0000008e8b827223 */ /* 0x000fe20000010082 */
[----:B------:R-:W-:-:S03]  /*1df0*/  FMUL.FTZ R35, R72, R148 ;  /* 0x0000009448237220 */ /* 0x000fc60000410000 */
[----:B------:R-:W-:Y:S01]  /*1e00*/  FFMA.FTZ R130, R147, R150, R130 ;  /* 0x0000009693827223 */ /* 0x000fe20000010082 */
[----:B------:R-:W-:Y:S01]  /*1e10*/  FADD.FTZ R128, R35, R128 ;  /* 0x0000008023807221 */ /* 0x000fe20000010000 */
[----:B------:R-:W-:Y:S02]  /*1e20*/  FMUL.FTZ R120, R73, R227 ;  /* 0x000000e349787220 */ /* 0x000fe40000410000 */
[----:B------:R-:W-:Y:S02]  /*1e30*/  FFMA.FTZ R130, R143, R144, R130 ;  /* 0x000000908f827223 */ /* 0x000fe40000010082 */
[----:B------:R-:W-:Y:S02]  /*1e40*/  FADD.FTZ R128, R128, R120 ;  /* 0x0000007880807221 */ /* 0x000fe40000010000 */
[----:B------:R-:W-:Y:S02]  /*1e50*/  FFMA.FTZ R130, R152, R153, R130 ;  /* 0x0000009998827223 */ /* 0x000fe40000010082 */
[----:B------:R-:W-:-:S02]  /*1e60*/  FADD.FTZ R128, R128, R121 ;  /* 0x0000007980807221 */ /* 0x000fc40000010000 */
[----:B------:R-:W-:Y:S02]  /*1e70*/  FFMA.FTZ R130, R145, R146, R130 ;  /* 0x0000009291827223 */ /* 0x000fe40000010082 */
[----:B------:R-:W-:Y:S02]  /*1e80*/  FADD.FTZ R128, R128, R122 ;  /* 0x0000007a80807221 */ /* 0x000fe40000010000 */
        /* <DEDUP_REMOVED lines=8> */
[----:B------:R-:W-:Y:S01]  /*1f10*/  FFMA.FTZ R130, R127, R120, R130 ;  /* 0x000000787f827223 */ /* 0x000fe20000010082 */
[----:B------:R-:W-:Y:S01]  /*1f20*/  FFMA.FTZ R19, R147, R129, R19 ;  /* 0x0000008193137223 */ /* 0x000fe20000010013 */
[----:B------:R-:W-:Y:S01]  /*1f30*/  FMUL.FTZ R134, R134, UR19 ;  /* 0x0000001386867c20 */ /* 0x000fe20008410000 */
[----:B------:R-:W1:Y:S01]  /*1f40*/  SHFL.DOWN PT, R129, R128, 0x10, 0x1f ;  /* 0x0a001f0080817f89 */ /* 0x000e6200000e0000 */
        /* <DEDUP_REMOVED lines=10> */
[----:B-1----:R-:W-:-:S04]  /*1ff0*/  FADD.FTZ R129, R128, R129 ;  /* 0x0000008180817221 */ /* 0x002fc80000010000 */
[----:B------:R-:W1:Y:S02]  /*2000*/  SHFL.DOWN PT, R128, R130, 0x10, 0x1f ;  /* 0x0a001f0082807f89 */ /* 0x000e6400000e0000 */
[----:B-1----:R-:W-:Y:S02]  /*2010*/  FADD.FTZ R130, R130, R128 ;  /* 0x0000008082827221 */ /* 0x002fe40000010000 */
[----:B------:R-:W1:Y:S02]  /*2020*/  SHFL.DOWN PT, R128, R129, 0x8, 0x1f ;  /* 0x09001f0081807f89 */ /* 0x000e6400000e0000 */
[----:B-1----:R-:W-:Y:S02]  /*2030*/  FADD.FTZ R129, R129, R128 ;  /* 0x0000008081817221 */ /* 0x002fe40000010000 */
[----:B------:R-:W1:Y:S02]  /*2040*/  SHFL.DOWN PT, R128, R130, 0x8, 0x1f ;  /* 0x09001f0082807f89 */ /* 0x000e6400000e0000 */
[----:B-1----:R-:W-:-:S02]  /*2050*/  FADD.FTZ R130, R130, R128 ;  /* 0x0000008082827221 */ /* 0x002fc40000010000 */
        /* <DEDUP_REMOVED lines=8> */
[----:B------:R-:W1:Y:S01]  /*20e0*/  SHFL.DOWN PT, R130, R128, 0x1, 0x1f ;  /* 0x08201f0080827f89 */ /* 0x000e6200000e0000 */
[----:B------:R-:W-:-:S04]  /*20f0*/  ISETP.NE.U32.AND P0, PT, RZ, UR16, PT ;  /* 0x00000010ff007c0c */ /* 0x000fc8000bf05070 */
[----:B------:R-:W-:Y:S01]  /*2100*/  ISETP.NE.AND.EX P0, PT, RZ, UR17, PT, P0 ;  /* 0x00000011ff007c0c */ /* 0x000fe2000bf05300 */
[----:B-1----:R-:W-:Y:S02]  /*2110*/  FADD.FTZ R128, R128, R130 ;  /* 0x0000008280807221 */ /* 0x002fe40000010000 */
[----:B------:R-:W1:Y:S02]  /*2120*/  SHFL.DOWN PT, R130, R129, 0x1, 0x1f ;  /* 0x08201f0081827f89 */ /* 0x000e6400000e0000 */
[----:B-1----:R-:W-:-:S08]  /*2130*/  FADD.FTZ R129, R129, R130 ;  /* 0x0000008281817221 */ /* 0x002fd00000010000 */
[----:B------:R-:W1:Y:S01]  /*2140*/  @P0 LDC.64 R130, c[0x0][0x438] ;  /* 0x00010e00ff820b82 */ /* 0x000e620000000a00 */
[----:B------:R4:W-:Y:S01]  /*2150*/  @!P1 STS.64 [R159], R128 ;  /* 0x000000809f009388 */ /* 0x0009e20000000a00 */
[----:B------:R-:W-:Y:S01]  /*2160*/  PLOP3.LUT P1, PT, PT, PT, UP0, 0x80, 0x8 ;  /* 0x000000000008781c */ /* 0x000fe20003f2f008 */
[----:B0-----:R-:W-:Y:S02]  /*2170*/  @UP0 UIMAD.WIDE UR4, UR6, 0x2, UR4 ;  /* 0x00000002060408a5 */ /* 0x001fe4000f8e0204 */
[----:B----4-:R-:W4:Y:S03]  /*2180*/  LDL.LU R159, [R1+0x20] ;  /* 0x00002000019f7983 */ /* 0x010f260000300800 */
[----:B------:R-:W0:Y:S01]  /*2190*/  @P0 LDC.64 R128, c[0x0][0x438] ;  /* 0x00010e00ff800b82 */ /* 0x000e220000000a00 */
[----:B-1----:R-:W-:-:S05]  /*21a0*/  @P0 IMAD.WIDE.U32 R130, R32, 0x10, R130 ;  /* 0x0000001020820825 */ /* 0x002fca00078e0082 */
[----:B------:R1:W5:Y:S02]  /*21b0*/  @P0 LDG.E.128 R100, desc[UR12][R130.64] ;  /* 0x0000000c82640981 */ /* 0x000364000c1e1d00 */
[----:B-1----:R-:W-:Y:S02]  /*21c0*/  MOV R130, UR4 ;  /* 0x0000000400827c02 */ /* 0x002fe40008000f00 */
[----:B------:R-:W-:-:S05]  /*21d0*/  MOV R131, UR5 ;  /* 0x0000000500837c02 */ /* 0x000fca0008000f00 */
[----:B------:R-:W4:Y:S04]  /*21e0*/  @P1 LDG.E.U16 R235, desc[UR12][R130.64] ;  /* 0x0000000c82eb1981 */ /* 0x000f28000c1e1500 */
[----:B------:R-:W4:Y:S01]  /*21f0*/  LDL.LU R131, [R1+0x18] ;  /* 0x0000180001837983 */ /* 0x000f220000300800 */
[----:B0-----:R-:W-:-:S05]  /*2200*/  @P0 IMAD.WIDE.U32 R128, R33, 0x10, R128 ;  /* 0x0000001021800825 */ /* 0x001fca00078e0080 */
        /* <DEDUP_REMOVED lines=8> */
[----:B--2---:R-:W-:Y:S01]  /*2290*/  FADD.FTZ R167, R148, R167 ;  /* 0x000000a794a77221 */ /* 0x004fe20000010000 */
[----:B---3--:R-:W-:Y:S01]  /*22a0*/  FADD.FTZ R166, R149, R166 ;  /* 0x000000a695a67221 */ /* 0x008fe20000010000 */
[----:B------:R-:W-:Y:S01]  /*22b0*/  FFMA.FTZ R26, R125, R148, R26 ;  /* 0x000000947d1a7223 */ /* 0x000fe2000001001a */
[----:B------:R-:W-:Y:S01]  /*22c0*/  FFMA.FTZ R28, R133, R149, R28 ;  /* 0x00000095851c7223 */ /* 0x000fe2000001001c */
[----:B------:R-:W-:Y:S01]  /*22d0*/  FFMA.FTZ R23, R157, R140, R23 ;  /* 0x0000008c9d177223 */ /* 0x000fe20000010017 */
[----:B------:R-:W-:Y:S01]  /*22e0*/  FFMA.FTZ R25, R160, R141, R25 ;  /* 0x0000008da0197223 */ /* 0x000fe20000010019 */
[----:B0-----:R-:W-:-:S04]  /*22f0*/  IMAD.WIDE.U32 R148, R158, 0x8, R128 ;  /* 0x000000089e947825 */ /* 0x001fc800078e0080 */
[----:B------:R-:W-:Y:S01]  /*2300*/  FFMA.FTZ R179, R137, R226, R179 ;  /* 0x000000e289b37223 */ /* 0x000fe200000100b3 */
[----:B------:R-:W-:Y:S01]  /*2310*/  FFMA.FTZ R27, R127, R227, R27 ;  /* 0x000000e37f1b7223 */ /* 0x000fe2000001001b */
[----:B------:R-:W5:Y:S01]  /*2320*/  LDG.E.64 R148, desc[UR12][R148.64] ;  /* 0x0000000c94947981 */ /* 0x000f62000c1e1b00 */
[----:B----4-:R-:W-:Y:S01]  /*2330*/  FADD.FTZ R159, R141, R159 ;  /* 0x0000009f8d9f7221 */ /* 0x010fe20000010000 */
[----:B------:R-:W-:-:S05]  /*2340*/  FADD.FTZ R131, R140, R131 ;  /* 0x000000838c837221 */ /* 0x000fca0000010000 */
[----:B------:R0:W-:Y:S01]  /*2350*/  STL [R1+0x18], R131 ;  /* 0x0000188301007387 */ /* 0x0001e20000100800 */
[----:B------:R-:W-:Y:S01]  /*2360*/  IMAD.WIDE.U32 R140, R34, 0x8, R128 ;  /* 0x00000008228c7825 */ /* 0x000fe200078e0080 */
[----:B------:R-:W-:-:S05]  /*2370*/  @P1 R2UR UR4, R235 ;  /* 0x00000000eb0412ca */ /* 0x000fca00000e0000 */
[----:B------:R-:W5:Y:S04]  /*2380*/  LDG.E.64 R140, desc[UR12][R140.64] ;  /* 0x0000000c8c8c7981 */ /* 0x000f68000c1e1b00 */
[----:B0-----:R-:W2:Y:S04]  /*2390*/  LDL.LU R131, [R1+0x3c] ;  /* 0x00003c0001837983 */ /* 0x001ea80000300800 */
[----:B------:R0:W-:Y:S04]  /*23a0*/  STL [R1+0x20], R159 ;  /* 0x0000209f01007387 */ /* 0x0001e80000100800 */
[----:B------:R-:W3:Y:S04]  /*23b0*/  LDL.LU R130, [R1+0x28] ;  /* 0x0000280001827983 */ /* 0x000ee80000300800 */
[----:B------:R-:W-:Y:S01]  /*23c0*/  STL [R1+0x24], R167 ;  /* 0x000024a701007387 */ /* 0x000fe20000100800 */
[----:B0-----:R-:W-:-:S03]  /*23d0*/  IMAD.WIDE.U32 R158, R33, 0x8, R128 ;  /* 0x00000008219e7825 */ /* 0x001fc600078e0080 */
[----:B------:R0:W-:Y:S04]  /*23e0*/  STL [R1+0x2c], R166 ;  /* 0x00002ca601007387 */ /* 0x0001e80000100800 */
[----:B------:R-:W5:Y:S01]  /*23f0*/  LDG.E.64 R158, desc[UR12][R158.64] ;  /* 0x0000000c9e9e7981 */ /* 0x000f62000c1e1b00 */
[----:B0-----:R-:W-:-:S03]  /*2400*/  IMAD.WIDE.U32 R166, R32, 0x8, R128 ;  /* 0x0000000820a67825 */ /* 0x001fc600078e0080 */
[----:B------:R-:W4:Y:S04]  /*2410*/  LDL.LU R129, [R1+0x34] ;  /* 0x0000340001817983 */ /* 0x000f280000300800 */
[----:B------:R-:W5:Y:S01]  /*2420*/  LDG.E.64 R166, desc[UR12][R166.64] ;  /* 0x0000000ca6a67981 */ /* 0x000f62000c1e1b00 */
[----:B------:R-:W-:Y:S01]  /*2430*/  @!P3 IADD3 R181, PT, PT, R180, 0x4000, RZ ;  /* 0x00004000b4b5b810 */ /* 0x000fe20007ffe0ff */
[----:B------:R-:W-:Y:S01]  /*2440*/  FFMA.FTZ R30, R135, R225, R30 ;  /* 0x000000e1871e7223 */ /* 0x000fe2000001001e */
[----:B------:R-:W-:Y:S01]  /*2450*/  UISETP.NE.U32.AND UP1, UPT, UR16, URZ, UPT ;  /* 0x000000ff1000728c */ /* 0x000fe2000bf25070 */
[----:B--2---:R-:W-:Y:S01]  /*2460*/  FADD.FTZ R131, R226, R131 ;  /* 0x00000083e2837221 */ /* 0x004fe20000010000 */
[----:B---3--:R-:W-:Y:S01]  /*2470*/  FADD.FTZ R130, R227, R130 ;  /* 0x00000082e3827221 */ /* 0x008fe20000010000 */
[----:B----4-:R-:W-:-:S05]  /*2480*/  FADD.FTZ R129, R225, R129 ;  /* 0x00000081e1817221 */ /* 0x010fca0000010000 */
[----:B------:R-:W-:Y:S04]  /*2490*/  STL [R1+0x34], R129 ;  /* 0x0000348101007387 */ /* 0x000fe80000100800 */
[----:B------:R-:W2:Y:S04]  /*24a0*/  LDL.LU R226, [R1+0x40] ;  /* 0x0000400001e27983 */ /* 0x000ea80000300800 */
[----:B------:R-:W-:Y:S04]  /*24b0*/  STL [R1+0x3c], R131 ;  /* 0x00003c8301007387 */ /* 0x000fe80000100800 */
[----:B------:R-:W3:Y:S04]  /*24c0*/  LDL.LU R227, [R1+0x38] ;  /* 0x0000380001e37983 */ /* 0x000ee80000300800 */
[----:B------:R-:W-:Y:S04]  /*24d0*/  STL [R1+0x28], R130 ;  /* 0x0000288201007387 */ /* 0x000fe80000100800 */
[----:B------:R-:W4:Y:S01]  /*24e0*/  LDL.LU R235, [R1+0x30] ;  /* 0x0000300001eb7983 */ /* 0x000f220000300800 */
[----:B------:R-:W-:Y:S06]  /*24f0*/  BAR.SYNC.DEFER_BLOCKING 0x0 ;  /* 0x0000000000007b1d */ /* 0x000fec0000010000 */
[----:B------:R0:W1:Y:S02]  /*2500*/  LDS.128 R128, [R181] ;  /* 0x00000000b5807984 */ /* 0x0000640000000c00 */
[----:B0-----:R-:W-:-:S02]  /*2510*/  IADD3 R181, PT, PT, R180, 0x4030, RZ ;  /* 0x00004030b4b57810 */ /* 0x001fc40007ffe0ff */
[----:B------:R-:W-:Y:S01]  /*2520*/  @!P3 IADD3 R181, PT, PT, R180, 0x4010, RZ ;  /* 0x00004010b4b5b810 */ /* 0x000fe20007ffe0ff */
[----:B-1----:R-:W-:Y:S01]  /*2530*/  FADD.FTZ R128, RZ, R128 ;  /* 0x00000080ff807221 */ /* 0x002fe20000010000 */
[----:B------:R-:W-:-:S03]  /*2540*/  FADD.FTZ R129, RZ, R129 ;  /* 0x00000081ff817221 */ /* 0x000fc60000010000 */
[----:B------:R-:W-:Y:S01]  /*2550*/  FADD.FTZ R180, R130, R128 ;  /* 0x0000008082b47221 */ /* 0x000fe20000010000 */
[----:B------:R-:W-:Y:S02]  /*2560*/  FADD.FTZ R225, R131, R129 ;  /* 0x0000008183e17221 */ /* 0x000fe40000010000 */
[----:B------:R-:W0:Y:S01]  /*2570*/  LDS.128 R128, [R181] ;  /* 0x00000000b5807984 */ /* 0x000e220000000c00 */
[----:B------:R-:W-:Y:S01]  /*2580*/  UISETP.NE.AND.EX UP1, UPT, UR17, URZ, UPT, UP1 ;  /* 0x000000ff1100728c */ /* 0x000fe2000bf25310 */
[----:B------:R-:W-:Y:S01]  /*2590*/  FFMA.FTZ R29, R134, R217, R29 ;  /* 0x000000d9861d7223 */ /* 0x000fe2000001001d */
[----:B------:R-:W-:Y:S01]  /*25a0*/  FFMA.FTZ R31, R136, R218, R31 ;  /* 0x000000da881f7223 */ /* 0x000fe2000001001f */
[----:B------:R-:W-:Y:S01]  /*25b0*/  FFMA.FTZ R189, R138, R219, R189 ;  /* 0x000000db8abd7223 */ /* 0x000fe200000100bd */
[----:B------:R-:W-:Y:S01]  /*25c0*/  UMOV UR5, 0x3f800000 ;  /* 0x3f80000000057882 */ /* 0x000fe20000000000 */
[----:B------:R-:W-:Y:S01]  /*25d0*/  @UP0 USHF.L.U32 UR5, UR4, 0x10, URZ ;  /* 0x0000001004050899 */ /* 0x000fe200080006ff */
[----:B0-----:R-:W-:-:S04]  /*25e0*/  FADD.FTZ R129, R225, R129 ;  /* 0x00000081e1817221 */ /* 0x001fc80000010000 */
[----:B------:R-:W-:Y:S01]  /*25f0*/  FADD.FTZ R129, R131, R129 ;  /* 0x0000008183817221 */ /* 0x000fe20000010000 */
[----:B------:R-:W-:-:S03]  /*2600*/  FADD.FTZ R128, R180, R128 ;  /* 0x00000080b4807221 */ /* 0x000fc60000010000 */
[----:B------:R-:W-:Y:S01]  /*2610*/  FMUL.FTZ R129, R129, UR18 ;  /* 0x0000001281817c20 */ /* 0x000fe20008410000 */
[----:B------:R-:W-:-:S04]  /*2620*/  FADD.FTZ R128, R130, R128 ;  /* 0x0000008082807221 */ /* 0x000fc80000010000 */
[----:B------:R-:W-:Y:S01]  /*2630*/  R2UR UR26, R129 ;  /* 0x00000000811a72ca */ /* 0x000fe200000e0000 */
[----:B------:R-:W-:-:S05]  /*2640*/  FMUL.FTZ R128, R128, UR18 ;  /* 0x0000001280807c20 */ /* 0x000fca0008410000 */
[----:B------:R-:W-:Y:S01]  /*2650*/  FSEL R180, R128, RZ, !P2 ;  /* 0x000000ff80b47208 */ /* 0x000fe20005000000 */
[----:B--2---:R-:W-:Y:S01]  /*2660*/  FADD.FTZ R226, R219, R226 ;  /* 0x000000e2dbe27221 */ /* 0x004fe20000010000 */
[----:B---3--:R-:W-:Y:S01]  /*2670*/  FADD.FTZ R227, R218, R227 ;  /* 0x000000e3dae37221 */ /* 0x008fe20000010000 */
[----:B----4-:R-:W-:-:S05]  /*2680*/  FADD.FTZ R235, R217, R235 ;  /* 0x000000ebd9eb7221 */ /* 0x010fca0000010000 */
[----:B------:R0:W-:Y:S04]  /*2690*/  STL [R1+0x30], R235 ;  /* 0x000030eb01007387 */ /* 0x0001e80000100800 */
[----:B------:R0:W-:Y:S04]  /*26a0*/  STL [R1+0x38], R227 ;  /* 0x000038e301007387 */ /* 0x0001e80000100800 */
[----:B------:R0:W-:Y:S01]  /*26b0*/  STL [R1+0x40], R226 ;  /* 0x000040e201007387 */ /* 0x0001e20000100800 */
[----:B------:R-:W-:Y:S05]  /*26c0*/  BRA.U UP1, `(.L_x_4031) ;  /* 0x0000003501107547 */ /* 0x000fea000b800000 */
[----:B------:R-:W-:Y:S02]  /*26d0*/  ISETP.NE.U32.AND P1, PT, RZ, UR20, PT ;  /* 0x00000014ff007c0c */ /* 0x000fe4000bf25070 */
[----:B------:R-:W-:Y:S02]  /*26e0*/  MOV R129, 0x10 ;  /* 0x0000001000817802 */ /* 0x000fe40000000f00 */
[----:B------:R-:W-:-:S03]  /*26f0*/  ISETP.NE.AND.EX P1, PT, RZ, UR21, PT, P1 ;  /* 0x00000015ff007c0c */ /* 0x000fc6000bf25310 */
[----:B------:R-:W-:-:S06]  /*2700*/  IMAD.WIDE.U32 R128, R32, R129, UR22 ;  /* 0x0000001620807e25 */ /* 0x000fcc000f8e0081 */
[----:B------:R-:W5:Y:S04]  /*2710*/  LDG.E.128 R128, desc[UR12][R128.64] ;  /* 0x0000000c80807981 */ /* 0x000f68000c1e1d00 */
[----:B------:R-:W-:Y:S05]  /*2720*/  @P1 BRA `(.L_x_4032) ;  /* 0x00000004008c1947 */ /* 0x000fea0003800000 */
[--C-:B------:R-:W-:Y:S01]  /*2730*/  FFMA.FTZ R182, R182, UR26, R180.reuse ;  /* 0x0000001ab6b67c23 */ /* 0x100fe200080100b4 */
[C---:B-----5:R-:W-:Y:S01]  /*2740*/  LOP3.LUT P0, RZ, R167.reuse, 0xff, RZ, 0xc0, !PT ;  /* 0x000000ffa7ff7812 */ /* 0x060fe2000780c0ff */
[----:B------:R-:W-:Y:S01]  /*2750*/  FFMA.FTZ R200, R200, UR26, R180 ;  /* 0x0000001ac8c87c23 */ /* 0x000fe200080100b4 */
[----:B------:R-:W-:Y:S01]  /*2760*/  LOP3.LUT P3, RZ, R167, 0xff00, RZ, 0xc0, !PT ;  /* 0x0000ff00a7ff7812 */ /* 0x000fe2000786c0ff */
[----:B------:R-:W-:Y:S01]  /*2770*/  FADD.FTZ R182, R186, -R182 ;  /* 0x800000b6bab67221 */ /* 0x000fe20000010000 */
[----:B------:R-:W-:Y:S01]  /*2780*/  UMOV UR4, UR7 ;  /* 0x0000000700047c82 */ /* 0x000fe20008000000 */
[----:B------:R-:W-:Y:S01]  /*2790*/  FADD.FTZ R201, R201, -R200 ;  /* 0x800000c8c9c97221 */ /* 0x000fe20000010000 */
[----:B------:R-:W-:Y:S01]  /*27a0*/  FFMA.FTZ R199, R199, UR26, R180 ;  /* 0x0000001ac7c77c23 */ /* 0x000fe200080100b4 */
[----:B------:R-:W-:Y:S01]  /*27b0*/  FMUL.FTZ R182, R182, UR19 ;  /* 0x00000013b6b67c20 */ /* 0x000fe20008410000 */
[----:B------:R-:W-:Y:S01]  /*27c0*/  LOP3.LUT P2, RZ, R167, 0xff0000, RZ, 0xc0, !PT ;  /* 0x00ff0000a7ff7812 */ /* 0x000fe2000784c0ff */
[----:B------:R-:W-:Y:S01]  /*27d0*/  FMUL.FTZ R201, R201, UR19 ;  /* 0x00000013c9c97c20 */ /* 0x000fe20008410000 */
[----:B------:R-:W-:Y:S01]  /*27e0*/  FADD.FTZ R199, R185, -R199 ;  /* 0x800000c7b9c77221 */ /* 0x000fe20000010000 */
[----:B------:R-:W-:Y:S01]  /*27f0*/  FMUL.FTZ R182, R182, UR5 ;  /* 0x00000005b6b67c20 */ /* 0x000fe20008410000 */
[----:B------:R-:W-:Y:S01]  /*2800*/  HFMA2 R185, -RZ, RZ, 0, 0 ;  /* 0x00000000ffb97431 */ /* 0x000fe200000001ff */
[----:B------:R-:W-:Y:S01]  /*2810*/  @P0 SHF.L.U32 R186, R130, 0x10, RZ ;  /* 0x0000001082ba0819 */ /* 0x000fe200000006ff */
[----:B------:R-:W-:Y:S01]  /*2820*/  FMUL.FTZ R199, R199, UR19 ;  /* 0x00000013c7c77c20 */ /* 0x000fe20008410000 */
[----:B------:R-:W-:Y:S01]  /*2830*/  FMUL.FTZ R200, R182, UR4 ;  /* 0x00000004b6c87c20 */ /* 0x000fe20008410000 */
[----:B------:R-:W-:Y:S01]  /*2840*/  HFMA2 R182, -RZ, RZ, 0, 0 ;  /* 0x00000000ffb67431 */ /* 0x000fe200000001ff */
[----:B------:R-:W-:Y:S01]  /*2850*/  @P3 PRMT R130, R130, 0x7632, R130 ;  /* 0x0000763282823816 */ /* 0x000fe20000000082 */
[----:B------:R-:W-:Y:S01]  /*2860*/  FMUL.FTZ R199, R199, UR5 ;  /* 0x00000005c7c77c20 */ /* 0x000fe20008410000 */
[--C-:B------:R-:W-:Y:S01]  /*2870*/  FFMA.FTZ R188, R188, UR26, R180.reuse ;  /* 0x0000001abcbc7c23 */ /* 0x100fe200080100b4 */
[----:B------:R-:W-:Y:S01]  /*2880*/  FFMA.FTZ R204, R204, UR26, R180 ;  /* 0x0000001acccc7c23 */ /* 0x000fe200080100b4 */
[----:B------:R-:W-:Y:S01]  /*2890*/  LOP3.LUT P5, RZ, R166, 0xff0000, RZ, 0xc0, !PT ;  /* 0x00ff0000a6ff7812 */ /* 0x000fe200078ac0ff */
[----:B------:R-:W-:Y:S01]  /*28a0*/  @P0 FMUL.FTZ R182, R200, R186 ;  /* 0x000000bac8b60220 */ /* 0x000fe20000410000 */
[----:B------:R-:W-:Y:S01]  /*28b0*/  FMUL.FTZ R186, R201, UR5 ;  /* 0x00000005c9ba7c20 */ /* 0x000fe20008410000 */
[----:B------:R-:W-:Y:S01]  /*28c0*/  @P3 SHF.L.U32 R201, R130, 0x10, RZ ;  /* 0x0000001082c93819 */ /* 0x000fe200000006ff */
[----:B------:R-:W-:Y:S01]  /*28d0*/  FMUL.FTZ R199, R199, UR4 ;  /* 0x00000004c7c77c20 */ /* 0x000fe20008410000 */
[----:B------:R-:W-:Y:S01]  /*28e0*/  FMUL.FTZ R200, R40, R200 ;  /* 0x000000c828c87220 */ /* 0x000fe20000410000 */
[----:B------:R-:W-:Y:S01]  /*28f0*/  FMUL.FTZ R130, R186, UR4 ;  /* 0x00000004ba827c20 */ /* 0x000fe20008410000 */
[----:B------:R-:W-:Y:S01]  /*2900*/  MOV R186, RZ ;  /* 0x000000ff00ba7202 */ /* 0x000fe20000000f00 */
[----:B------:R-:W-:Y:S01]  /*2910*/  FADD.FTZ R188, R198, -R188 ;  /* 0x800000bcc6bc7221 */ /* 0x000fe20000010000 */
[----:B------:R-:W-:Y:S01]  /*2920*/  LOP3.LUT P4, RZ, R166, 0xff000000, RZ, 0xc0, !PT ;  /* 0xff000000a6ff7812 */ /* 0x000fe2000788c0ff */
[----:B------:R-:W-:Y:S01]  /*2930*/  @P3 FMUL.FTZ R186, R130, R201 ;  /* 0x000000c982ba3220 */ /* 0x000fe20000410000 */
[----:B------:R-:W-:Y:S01]  /*2940*/  @P2 SHF.L.U32 R201, R131, 0x10, RZ ;  /* 0x0000001083c92819 */ /* 0x000fe200000006ff */
[----:B------:R-:W-:Y:S01]  /*2950*/  FMUL.FTZ R130, R41, R130 ;  /* 0x0000008229827220 */ /* 0x000fe20000410000 */
[----:B------:R-:W-:Y:S01]  /*2960*/  FADD.FTZ R204, R203, -R204 ;  /* 0x800000cccbcc7221 */ /* 0x000fe20000010000 */
[----:B------:R-:W-:Y:S01]  /*2970*/  FMUL.FTZ R188, R188, UR19 ;  /* 0x00000013bcbc7c20 */ /* 0x000fe20008410000 */
[--C-:B------:R-:W-:Y:S01]  /*2980*/  FFMA.FTZ R202, R202, UR26, R180.reuse ;  /* 0x0000001acaca7c23 */ /* 0x100fe200080100b4 */
[----:B------:R-:W-:Y:S01]  /*2990*/  @P2 FMUL.FTZ R185, R199, R201 ;  /* 0x000000c9c7b92220 */ /* 0x000fe20000410000 */
[----:B------:R-:W-:Y:S01]  /*29a0*/  FMUL.FTZ R201, R42, R199 ;  /* 0x000000c72ac97220 */ /* 0x000fe20000410000 */
[----:B------:R-:W-:Y:S01]  /*29b0*/  FSEL R199, R200, RZ, P0 ;  /* 0x000000ffc8c77208 */ /* 0x000fe20000000000 */
[----:B------:R-:W-:Y:S01]  /*29c0*/  FMUL.FTZ R204, R204, UR19 ;  /* 0x00000013cccc7c20 */ /* 0x000fe20008410000 */
[----:B------:R-:W-:Y:S01]  /*29d0*/  ISETP.GE.U32.AND P0, PT, R166, RZ, PT ;  /* 0x000000ffa600720c */ /* 0x000fe20003f06070 */
[----:B------:R-:W-:Y:S01]  /*29e0*/  FFMA.FTZ R205, R205, UR26, R180 ;  /* 0x0000001acdcd7c23 */ /* 0x000fe200080100b4 */
[----:B------:R-:W-:Y:S01]  /*29f0*/  FSEL R130, R130, RZ, P3 ;  /* 0x000000ff82827208 */ /* 0x000fe20001800000 */
[----:B------:R-:W-:Y:S01]  /*2a00*/  FADD.FTZ R183, R183, -R202 ;  /* 0x800000cab7b77221 */ /* 0x000fe20000010000 */
[----:B------:R-:W-:Y:S01]  /*2a10*/  ISETP.GE.U32.AND.EX P0, PT, R167, 0x1000000, PT, P0 ;  /* 0x01000000a700780c */ /* 0x000fe20003f06100 */
[----:B------:R-:W-:Y:S01]  /*2a20*/  FMUL.FTZ R202, R204, UR5 ;  /* 0x00000005ccca7c20 */ /* 0x000fe20008410000 */
[----:B------:R-:W-:Y:S01]  /*2a30*/  FSEL R200, R201, RZ, P2 ;  /* 0x000000ffc9c87208 */ /* 0x000fe20001000000 */
[----:B------:R-:W-:Y:S01]  /*2a40*/  FADD.FTZ R206, R206, -R205 ;  /* 0x800000cdcece7221 */ /* 0x000fe20000010000 */
[C---:B------:R-:W-:Y:S01]  /*2a50*/  LOP3.LUT P3, RZ, R166.reuse, 0xff, RZ, 0xc0, !PT ;  /* 0x000000ffa6ff7812 */ /* 0x040fe2000786c0ff */
[----:B------:R-:W-:Y:S01]  /*2a60*/  HFMA2 R181, -RZ, RZ, 0, 0 ;  /* 0x00000000ffb57431 */ /* 0x000fe200000001ff */
[----:B------:R-:W-:Y:S01]  /*2a70*/  LOP3.LUT P2, RZ, R166, 0xff00, RZ, 0xc0, !PT ;  /* 0x0000ff00a6ff7812 */ /* 0x000fe2000784c0ff */
[----:B------:R-:W-:Y:S01]  /*2a80*/  FFMA.FTZ R166, R184, UR26, R180 ;  /* 0x0000001ab8a67c23 */ /* 0x000fe200080100b4 */
[----:B------:R-:W-:Y:S01]  /*2a90*/  @P5 SHF.L.U32 R203, R129, 0x10, RZ ;  /* 0x0000001081cb5819 */ /* 0x000fe200000006ff */
[----:B------:R-:W-:Y:S01]  /*2aa0*/  FMUL.FTZ R202, R202, UR4 ;  /* 0x00000004caca7c20 */ /* 0x000fe20008410000 */
[----:B------:R-:W-:Y:S01]  /*2ab0*/  FMUL.FTZ R183, R183, UR19 ;  /* 0x00000013b7b77c20 */ /* 0x000fe20008410000 */
[----:B------:R-:W-:Y:S01]  /*2ac0*/  FADD.FTZ R166, R187, -R166 ;  /* 0x800000a6bba67221 */ /* 0x000fe20000010000 */
[----:B------:R-:W-:Y:S01]  /*2ad0*/  HFMA2 R184, -RZ, RZ, 0, 0 ;  /* 0x00000000ffb87431 */ /* 0x000fe200000001ff */
[----:B------:R-:W-:Y:S01]  /*2ae0*/  @P0 PRMT R167, R131, 0x7632, R167 ;  /* 0x0000763283a70816 */ /* 0x000fe200000000a7 */
[----:B------:R-:W-:Y:S01]  /*2af0*/  FMUL.FTZ R131, R188, UR5 ;  /* 0x00000005bc837c20 */ /* 0x000fe20008410000 */
[----:B------:R-:W-:Y:S01]  /*2b00*/  FMUL.FTZ R166, R166, UR19 ;  /* 0x00000013a6a67c20 */ /* 0x000fe20008410000 */
[----:B------:R-:W-:Y:S01]  /*2b10*/  MOV R188, RZ ;  /* 0x000000ff00bc7202 */ /* 0x000fe20000000f00 */
[----:B------:R-:W-:Y:S01]  /*2b20*/  FMUL.FTZ R206, R206, UR19 ;  /* 0x00000013cece7c20 */ /* 0x000fe20008410000 */
[----:B------:R-:W-:Y:S01]  /*2b30*/  @P0 SHF.L.U32 R167, R167, 0x10, RZ ;  /* 0x00000010a7a70819 */ /* 0x000fe200000006ff */
[----:B------:R-:W-:Y:S01]  /*2b40*/  FMUL.FTZ R131, R131, UR4 ;  /* 0x0000000483837c20 */ /* 0x000fe20008410000 */
[----:B------:R-:W-:Y:S01]  /*2b50*/  FMUL.FTZ R166, R166, UR5 ;  /* 0x00000005a6a67c20 */ /* 0x000fe20008410000 */
[----:B------:R-:W-:Y:S01]  /*2b60*/  @P5 FMUL.FTZ R181, R202, R203 ;  /* 0x000000cbcab55220 */ /* 0x000fe20000410000 */
[----:B------:R-:W-:Y:S01]  /*2b70*/  @P4 PRMT R203, R129, 0x7632, R203 ;  /* 0x0000763281cb4816 */ /* 0x000fe200000000cb */
[----:B------:R-:W-:Y:S01]  /*2b80*/  @P0 FMUL.FTZ R188, R131, R167 ;  /* 0x000000a783bc0220 */ /* 0x000fe20000410000 */
[----:B------:R-:W-:Y:S01]  /*2b90*/  @P3 SHF.L.U32 R167, R128, 0x10, RZ ;  /* 0x0000001080a73819 */ /* 0x000fe200000006ff */
[----:B------:R-:W-:Y:S01]  /*2ba0*/  FMUL.FTZ R166, R166, UR4 ;  /* 0x00000004a6a67c20 */ /* 0x000fe20008410000 */
[----:B------:R-:W-:Y:S01]  /*2bb0*/  @P2 PRMT R128, R128, 0x7632, R128 ;  /* 0x0000763280802816 */ /* 0x000fe20000000080 */
[----:B------:R-:W-:Y:S01]  /*2bc0*/  FMUL.FTZ R129, R183, UR5 ;  /* 0x00000005b7817c20 */ /* 0x000fe20008410000 */
[----:B------:R-:W-:Y:S01]  /*2bd0*/  FMUL.FTZ R206, R206, UR5 ;  /* 0x00000005cece7c20 */ /* 0x000fe20008410000 */
[----:B------:R-:W-:Y:S01]  /*2be0*/  @P3 FMUL.FTZ R184, R166, R167 ;  /* 0x000000a7a6b83220 */ /* 0x000fe20000410000 */
[----:B------:R-:W-:Y:S01]  /*2bf0*/  @P4 SHF.L.U32 R203, R203, 0x10, RZ ;  /* 0x00000010cbcb4819 */ /* 0x000fe200000006ff */
[----:B------:R-:W-:Y:S01]  /*2c00*/  FMUL.FTZ R129, R129, UR4 ;  /* 0x0000000481817c20 */ /* 0x000fe20008410000 */
[----:B------:R-:W-:Y:S01]  /*2c10*/  @P2 SHF.L.U32 R167, R128, 0x10, RZ ;  /* 0x0000001080a72819 */ /* 0x000fe200000006ff */
[----:B------:R-:W-:Y:S01]  /*2c20*/  FMUL.FTZ R128, R206, UR4 ;  /* 0x00000004ce807c20 */ /* 0x000fe20008410000 */
[----:B------:R-:W-:Y:S01]  /*2c30*/  MOV R183, RZ ;  /* 0x000000ff00b77202 */ /* 0x000fe20000000f00 */
[----:B------:R-:W-:Y:S01]  /*2c40*/  @P4 FMUL.FTZ R183, R129, R203 ;  /* 0x000000cb81b74220 */ /* 0x000fe20000410000 */
[----:B------:R-:W-:Y:S01]  /*2c50*/  MOV R187, RZ ;  /* 0x000000ff00bb7202 */ /* 0x000fe20000000f00 */
[----:B------:R-:W-:Y:S01]  /*2c60*/  @P2 FMUL.FTZ R187, R128, R167 ;  /* 0x000000a780bb2220 */ /* 0x000fe20000410000 */
[----:B------:R-:W-:Y:S01]  /*2c70*/  FMUL.FTZ R131, R43, R131 ;  /* 0x000000832b837220 */ /* 0x000fe20000410000 */
[----:B------:R-:W-:Y:S01]  /*2c80*/  FMUL.FTZ R202, R38, R202 ;  /* 0x000000ca26ca7220 */ /* 0x000fe20000410000 */
[----:B------:R-:W-:Y:S01]  /*2c90*/  FMUL.FTZ R129, R39, R129 ;  /* 0x0000008127817220 */ /* 0x000fe20000410000 */
[----:B------:R-:W-:Y:S01]  /*2ca0*/  FMUL.FTZ R166, R36, R166 ;  /* 0x000000a624a67220 */ /* 0x000fe20000410000 */
[----:B------:R-:W-:Y:S01]  /*2cb0*/  FMUL.FTZ R128, R37, R128 ;  /* 0x0000008025807220 */ /* 0x000fe20000410000 */
        /* <DEDUP_REMOVED lines=10> */
.L_x_4032:
[--C-:B------:R-:W-:Y:S01]  /*2d60*/  FFMA.FTZ R204, R204, UR26, R180.reuse ;  /* 0x0000001acccc7c23 */ /* 0x100fe200080100b4 */
[----:B-----5:R-:W-:Y:S01]  /*2d70*/  LOP3.LUT P2, RZ, R166, 0xff0000, RZ, 0xc0, !PT ;  /* 0x00ff0000a6ff7812 */ /* 0x020fe2000784c0ff */
[----:B------:R-:W-:Y:S01]  /*2d80*/  FFMA.FTZ R116, R202, UR26, R180 ;  /* 0x0000001aca747c23 */ /* 0x000fe200080100b4 */
[----:B------:R-:W-:Y:S01]  /*2d90*/  LOP3.LUT P3, RZ, R166, 0xff000000, RZ, 0xc0, !PT ;  /* 0xff000000a6ff7812 */ /* 0x000fe2000786c0ff */
[----:B------:R-:W-:Y:S01]  /*2da0*/  FADD.FTZ R117, R203, -R204 ;  /* 0x800000cccb757221 */ /* 0x000fe20000010000 */
[----:B------:R-:W-:Y:S01]  /*2db0*/  UMOV UR4, UR7 ;  /* 0x0000000700047c82 */ /* 0x000fe20008000000 */
[----:B------:R-:W-:Y:S01]  /*2dc0*/  FADD.FTZ R116, R183, -R116 ;  /* 0x80000074b7747221 */ /* 0x000fe20000010000 */
[----:B------:R-:W-:Y:S02]  /*2dd0*/  HFMA2 R181, -RZ, RZ, 0, 0 ;  /* 0x00000000ffb57431 */ /* 0x000fe400000001ff */
[----:B------:R-:W-:Y:S01]  /*2de0*/  FMUL.FTZ R117, R117, UR19 ;  /* 0x0000001375757c20 */ /* 0x000fe20008410000 */
[--C-:B------:R-:W-:Y:S01]  /*2df0*/  FFMA.FTZ R182, R182, UR26, R180.reuse ;  /* 0x0000001ab6b67c23 */ /* 0x100fe200080100b4 */
[----:B------:R-:W-:Y:S01]  /*2e00*/  FMUL.FTZ R116, R116, UR19 ;  /* 0x0000001374747c20 */ /* 0x000fe20008410000 */
[----:B------:R-:W-:Y:S01]  /*2e10*/  MOV R183, RZ ;  /* 0x000000ff00b77202 */ /* 0x000fe20000000f00 */
[----:B------:R-:W-:Y:S01]  /*2e20*/  FMUL.FTZ R202, R117, UR5 ;  /* 0x0000000575ca7c20 */ /* 0x000fe20008410000 */
[----:B------:R-:W-:Y:S01]  /*2e30*/  LOP3.LUT P4, RZ, R167, 0xff, RZ, 0xc0, !PT ;  /* 0x000000ffa7ff7812 */ /* 0x000fe2000788c0ff */
[----:B------:R-:W-:Y:S01]  /*2e40*/  FFMA.FTZ R200, R200, UR26, R180 ;  /* 0x0000001ac8c87c23 */ /* 0x000fe200080100b4 */
[----:B------:R-:W-:Y:S01]  /*2e50*/  @P2 SHF.L.U32 R118, R129, 0x10, RZ ;  /* 0x0000001081762819 */ /* 0x000fe200000006ff */
[----:B------:R-:W-:Y:S01]  /*2e60*/  FMUL.FTZ R202, R202, UR4 ;  /* 0x00000004caca7c20 */ /* 0x000fe20008410000 */
[----:B------:R-:W-:Y:S01]  /*2e70*/  LOP3.LUT P5, RZ, R167, 0xff00, RZ, 0xc0, !PT ;  /* 0x0000ff00a7ff7812 */ /* 0x000fe200078ac0ff */
[----:B------:R-:W-:Y:S01]  /*2e80*/  FADD.FTZ R200, R201, -R200 ;  /* 0x800000c8c9c87221 */ /* 0x000fe20000010000 */
[----:B------:R-:W-:Y:S01]  /*2e90*/  FFMA.FTZ R199, R199, UR26, R180 ;  /* 0x0000001ac7c77c23 */ /* 0x000fe200080100b4 */
[----:B------:R-:W-:Y:S01]  /*2ea0*/  @P2 FMUL.FTZ R181, R202, R118 ;  /* 0x00000076cab52220 */ /* 0x000fe20000410000 */
[----:B------:R-:W-:Y:S01]  /*2eb0*/  @P3 PRMT R118, R129, 0x7632, R118 ;  /* 0x0000763281763816 */ /* 0x000fe20000000076 */
[----:B------:R-:W-:Y:S01]  /*2ec0*/  FMUL.FTZ R129, R116, UR5 ;  /* 0x0000000574817c20 */ /* 0x000fe20008410000 */
[----:B------:R-:W-:Y:S01]  /*2ed0*/  FMUL.FTZ R200, R200, UR19 ;  /* 0x00000013c8c87c20 */ /* 0x000fe20008410000 */
[----:B------:R-:W-:Y:S01]  /*2ee0*/  FFMA.FTZ R188, R188, UR26, R180 ;  /* 0x0000001abcbc7c23 */ /* 0x000fe200080100b4 */
[----:B------:R-:W-:Y:S01]  /*2ef0*/  @P3 SHF.L.U32 R118, R118, 0x10, RZ ;  /* 0x0000001076763819 */ /* 0x000fe200000006ff */
[----:B------:R-:W-:Y:S01]  /*2f00*/  FMUL.FTZ R129, R129, UR4 ;  /* 0x0000000481817c20 */ /* 0x000fe20008410000 */
[----:B------:R-:W-:Y:S01]  /*2f10*/  LOP3.LUT P6, RZ, R167, 0xff0000, RZ, 0xc0, !PT ;  /* 0x00ff0000a7ff7812 */ /* 0x000fe200078cc0ff */
[----:B------:R-:W-:Y:S01]  /*2f20*/  FADD.FTZ R185, R185, -R199 ;  /* 0x800000c7b9b97221 */ /* 0x000fe20000010000 */
[----:B------:R-:W-:Y:S01]  /*2f30*/  FADD.FTZ R188, R198, -R188 ;  /* 0x800000bcc6bc7221 */ /* 0x000fe20000010000 */
[----:B------:R-:W-:Y:S01]  /*2f40*/  @P3 FMUL.FTZ R183, R129, R118 ;  /* 0x0000007681b73220 */ /* 0x000fe20000410000 */
[----:B------:R-:W-:Y:S01]  /*2f50*/  FADD.FTZ R118, R186, -R182 ;  /* 0x800000b6ba767221 */ /* 0x000fe20000010000 */
[----:B------:R-:W-:Y:S01]  /*2f60*/  HFMA2 R182, -RZ, RZ, 0, 0 ;  /* 0x00000000ffb67431 */ /* 0x000fe200000001ff */
[----:B------:R-:W-:Y:S01]  /*2f70*/  @P4 SHF.L.U32 R186, R130, 0x10, RZ ;  /* 0x0000001082ba4819 */ /* 0x000fe200000006ff */
[----:B------:R-:W-:Y:S01]  /*2f80*/  FFMA.FTZ R205, R205, UR26, R180 ;  /* 0x0000001acdcd7c23 */ /* 0x000fe200080100b4 */
[----:B------:R-:W-:Y:S01]  /*2f90*/  FMUL.FTZ R118, R118, UR19 ;  /* 0x0000001376767c20 */ /* 0x000fe20008410000 */
[----:B------:R-:W-:Y:S01]  /*2fa0*/  @P5 PRMT R201, R130, 0x7632, R201 ;  /* 0x0000763282c95816 */ /* 0x000fe200000000c9 */
[----:B------:R-:W-:Y:S01]  /*2fb0*/  FMUL.FTZ R130, R200, UR5 ;  /* 0x00000005c8827c20 */ /* 0x000fe20008410000 */
[----:B------:R-:W-:Y:S01]  /*2fc0*/  ISETP.GE.U32.AND P0, PT, R166, RZ, PT ;  /* 0x000000ffa600720c */ /* 0x000fe20003f06070 */
[----:B------:R-:W-:Y:S01]  /*2fd0*/  FMUL.FTZ R119, R118, UR5 ;  /* 0x0000000576777c20 */ /* 0x000fe20008410000 */
[----:B------:R-:W-:Y:S01]  /*2fe0*/  @P5 SHF.L.U32 R201, R201, 0x10, RZ ;  /* 0x00000010c9c95819 */ /* 0x000fe200000006ff */
[----:B------:R-:W-:Y:S01]  /*2ff0*/  FMUL.FTZ R130, R130, UR4 ;  /* 0x0000000482827c20 */ /* 0x000fe20008410000 */
[----:B------:R-:W-:Y:S01]  /*3000*/  ISETP.GE.U32.AND.EX P0, PT, R167, 0x1000000, PT, P0 ;  /* 0x01000000a700780c */ /* 0x000fe20003f06100 */
[----:B------:R-:W-:Y:S01]  /*3010*/  FMUL.FTZ R119, R119, UR4 ;  /* 0x0000000477777c20 */ /* 0x000fe20008410000 */
[----:B------:R-:W-:Y:S01]  /*3020*/  @P6 SHF.L.U32 R167, R131, 0x10, RZ ;  /* 0x0000001083a76819 */ /* 0x000fe200000006ff */
[----:B------:R-:W-:Y:S01]  /*3030*/  FMUL.FTZ R198, R41, R130 ;  /* 0x0000008229c67220 */ /* 0x000fe20000410000 */
[----:B------:R-:W-:Y:S01]  /*3040*/  FADD.FTZ R206, R206, -R205 ;  /* 0x800000cdcece7221 */ /* 0x000fe20000010000 */
[----:B------:R-:W-:Y:S01]  /*3050*/  @P4 FMUL.FTZ R182, R119, R186 ;  /* 0x000000ba77b64220 */ /* 0x000fe20000410000 */
[----:B------:R-:W-:Y:S01]  /*3060*/  FMUL.FTZ R119, R40, R119 ;  /* 0x0000007728777220 */ /* 0x000fe20000410000 */
[----:B------:R-:W-:Y:S01]  /*3070*/  MOV R186, RZ ;  /* 0x000000ff00ba7202 */ /* 0x000fe20000000f00 */
[----:B------:R-:W-:Y:S01]  /*3080*/  @P5 FMUL.FTZ R186, R130, R201 ;  /* 0x000000c982ba5220 */ /* 0x000fe20000410000 */
[----:B------:R-:W-:Y:S01]  /*3090*/  FSEL R198, R198, RZ, P5 ;  /* 0x000000ffc6c67208 */ /* 0x000fe20002800000 */
[----:B------:R-:W-:Y:S01]  /*30a0*/  FMUL.FTZ R202, R38, R202 ;  /* 0x000000ca26ca7220 */ /* 0x000fe20000410000 */
[----:B------:R-:W-:Y:S01]  /*30b0*/  FSEL R130, R119, RZ, P4 ;  /* 0x000000ff77827208 */ /* 0x000fe20002000000 */
[----:B------:R-:W-:Y:S01]  /*30c0*/  FMUL.FTZ R119, R185, UR19 ;  /* 0x00000013b9777c20 */ /* 0x000fe20008410000 */
[C---:B------:R-:W-:Y:S01]  /*30d0*/  LOP3.LUT P4, RZ, R166.reuse, 0xff, RZ, 0xc0, !PT ;  /* 0x000000ffa6ff7812 */ /* 0x040fe2000788c0ff */
[----:B------:R-:W-:Y:S01]  /*30e0*/  HFMA2 R185, -RZ, RZ, 0, 0 ;  /* 0x00000000ffb97431 */ /* 0x000fe200000001ff */
[----:B------:R-:W-:Y:S01]  /*30f0*/  LOP3.LUT P5, RZ, R166, 0xff00, RZ, 0xc0, !PT ;  /* 0x0000ff00a6ff7812 */ /* 0x000fe200078ac0ff */
[----:B------:R-:W-:Y:S01]  /*3100*/  FMUL.FTZ R166, R119, UR5 ;  /* 0x0000000577a67c20 */ /* 0x000fe20008410000 */
[----:B------:R-:W-:Y:S01]  /*3110*/  @P0 PRMT R199, R131, 0x7632, R199 ;  /* 0x0000763283c70816 */ /* 0x000fe200000000c7 */
[----:B------:R-:W-:Y:S01]  /*3120*/  FMUL.FTZ R129, R39, R129 ;  /* 0x0000008127817220 */ /* 0x000fe20000410000 */
[----:B------:R-:W-:Y:S01]  /*3130*/  F2FP.BF16.F32.PACK_AB R117, R116, R117 ;  /* 0x000000757475723e */ /* 0x000fe200000010ff */
[----:B------:R-:W-:Y:S01]  /*3140*/  FMUL.FTZ R166, R166, UR4 ;  /* 0x00000004a6a67c20 */ /* 0x000fe20008410000 */
[----:B------:R-:W-:Y:S01]  /*3150*/  @P0 SHF.L.U32 R199, R199, 0x10, RZ ;  /* 0x00000010c7c70819 */ /* 0x000fe200000006ff */
[----:B------:R-:W-:Y:S01]  /*3160*/  FMUL.FTZ R116, R206, UR19 ;  /* 0x00000013ce747c20 */ /* 0x000fe20008410000 */
[----:B------:R-:W-:Y:S01]  /*3170*/  F2FP.BF16.F32.PACK_AB R118, R200, R118 ;  /* 0x00000076c876723e */ /* 0x000fe200000010ff */
[----:B------:R-:W-:Y:S01]  /*3180*/  @P6 FMUL.FTZ R185, R166, R167 ;  /* 0x000000a7a6b96220 */ /* 0x000fe20000410000 */
[----:B------:R-:W-:Y:S01]  /*3190*/  FMUL.FTZ R167, R188, UR19 ;  /* 0x00000013bca77c20 */ /* 0x000fe20008410000 */
[----:B------:R-:W-:Y:S01]  /*31a0*/  MOV R188, RZ ;  /* 0x000000ff00bc7202 */ /* 0x000fe20000000f00 */
[----:B------:R-:W-:Y:S01]  /*31b0*/  FMUL.FTZ R166, R42, R166 ;  /* 0x000000a62aa67220 */ /* 0x000fe20000410000 */
[----:B------:R-:W-:Y:S01]  /*31c0*/  @P5 PRMT R200, R128, 0x7632, R200 ;  /* 0x0000763280c85816 */ /* 0x000fe200000000c8 */
[C---:B------:R-:W-:Y:S01]  /*31d0*/  FMUL.FTZ R131, R167.reuse, UR5 ;  /* 0x00000005a7837c20 */ /* 0x040fe20008410000 */
[----:B------:R-:W-:-:S02]  /*31e0*/  F2FP.BF16.F32.PACK_AB R119, R167, R119 ;  /* 0x00000077a777723e */ /* 0x000fc400000010ff */
[----:B------:R-:W-:Y:S01]  /*31f0*/  @P5 SHF.L.U32 R200, R200, 0x10, RZ ;  /* 0x00000010c8c85819 */ /* 0x000fe200000006ff */
[----:B------:R-:W-:Y:S01]  /*3200*/  FMUL.FTZ R131, R131, UR4 ;  /* 0x0000000483837c20 */ /* 0x000fe20008410000 */
[----:B------:R-:W-:Y:S02]  /*3210*/  FSEL R166, R166, RZ, P6 ;  /* 0x000000ffa6a67208 */ /* 0x000fe40003000000 */
[----:B------:R-:W-:Y:S01]  /*3220*/  FSEL R202, R202, RZ, P2 ;  /* 0x000000ffcaca7208 */ /* 0x000fe20001000000 */
[----:B------:R-:W-:Y:S01]  /*3230*/  @P0 FMUL.FTZ R188, R131, R199 ;  /* 0x000000c783bc0220 */ /* 0x000fe20000410000 */
[----:B------:R-:W-:Y:S01]  /*3240*/  FFMA.FTZ R199, R184, UR26, R180 ;  /* 0x0000001ab8c77c23 */ /* 0x000fe200080100b4 */
[----:B------:R-:W-:Y:S02]  /*3250*/  HFMA2 R184, -RZ, RZ, 0, 0 ;  /* 0x00000000ffb87431 */ /* 0x000fe400000001ff */
[----:B------:R-:W-:Y:S01]  /*3260*/  FMUL.FTZ R131, R43, R131 ;  /* 0x000000832b837220 */ /* 0x000fe20000410000 */
[----:B------:R-:W-:Y:S01]  /*3270*/  FSEL R129, R129, RZ, P3 ;  /* 0x000000ff81817208 */ /* 0x000fe20001800000 */
[----:B------:R-:W-:Y:S01]  /*3280*/  FADD.FTZ R199, R187, -R199 ;  /* 0x800000c7bbc77221 */ /* 0x000fe20000010000 */
[----:B------:R-:W-:Y:S01]  /*3290*/  @P4 SHF.L.U32 R187, R128, 0x10, RZ ;  /* 0x0000001080bb4819 */ /* 0x000fe200000006ff */
[----:B------:R-:W-:Y:S01]  /*32a0*/  FMUL.FTZ R128, R116, UR5 ;  /* 0x0000000574807c20 */ /* 0x000fe20008410000 */
[----:B------:R-:W-:Y:S01]  /*32b0*/  FSEL R131, R131, RZ, P0 ;  /* 0x000000ff83837208 */ /* 0x000fe20000000000 */
[----:B------:R-:W-:Y:S01]  /*32c0*/  FMUL.FTZ R199, R199, UR19 ;  /* 0x00000013c7c77c20 */ /* 0x000fe20008410000 */
[----:B------:R-:W-:Y:S01]  /*32d0*/  F2FP.BF16.F32.PACK_AB R130, R198, R130 ;  /* 0x00000082c682723e */ /* 0x000fe200000010ff */
[----:B------:R-:W-:Y:S01]  /*32e0*/  FMUL.FTZ R128, R128, UR4 ;  /* 0x0000000480807c20 */ /* 0x000fe20008410000 */
[----:B------:R-:W-:Y:S01]  /*32f0*/  F2FP.BF16.F32.PACK_AB R131, R131, R166 ;  /* 0x000000a68383723e */ /* 0x000fe200000010ff */
[----:B------:R-:W-:Y:S01]  /*3300*/  FMUL.FTZ R167, R199, UR5 ;  /* 0x00000005c7a77c20 */ /* 0x000fe20008410000 */
[----:B------:R-:W-:-:S02]  /*3310*/  F2FP.BF16.F32.PACK_AB R116, R116, R199 ;  /* 0x000000c77474723e */ /* 0x000fc400000010ff */
[----:B------:R-:W-:Y:S01]  /*3320*/  F2FP.BF16.F32.PACK_AB R129, R129, R202 ;  /* 0x000000ca8181723e */ /* 0x000fe200000010ff */
[----:B------:R-:W-:-:S04]  /*3330*/  FMUL.FTZ R167, R167, UR4 ;  /* 0x00000004a7a77c20 */ /* 0x000fc80008410000 */
[----:B------:R-:W-:Y:S01]  /*3340*/  @P4 FMUL.FTZ R184, R167, R187 ;  /* 0x000000bba7b84220 */ /* 0x000fe20000410000 */
[----:B------:R-:W-:Y:S01]  /*3350*/  MOV R187, RZ ;  /* 0x000000ff00bb7202 */ /* 0x000fe20000000f00 */
[----:B------:R-:W-:Y:S01]  /*3360*/  @P5 FMUL.FTZ R187, R128, R200 ;  /* 0x000000c880bb5220 */ /* 0x000fe20000410000 */
[----:B------:R-:W-:Y:S01]  /*3370*/  FMUL.FTZ R167, R36, R167 ;  /* 0x000000a724a77220 */ /* 0x000fe20000410000 */
[----:B------:R-:W-:-:S04]  /*3380*/  FMUL.FTZ R128, R37, R128 ;  /* 0x0000008025807220 */ /* 0x000fc80000410000 */
[----:B------:R-:W-:Y:S02]  /*3390*/  FSEL R167, R167, RZ, P4 ;  /* 0x000000ffa7a77208 */ /* 0x000fe40002000000 */
[----:B------:R-:W-:-:S04]  /*33a0*/  FSEL R128, R128, RZ, P5 ;  /* 0x000000ff80807208 */ /* 0x000fc80002800000 */
[----:B------:R-:W-:-:S07]  /*33b0*/  F2FP.BF16.F32.PACK_AB R128, R128, R167 ;  /* 0x000000a78080723e */ /* 0x000fce00000010ff */
.L_x_4033:
[----:B------:R-:W1:Y:S01]  /*33c0*/  @P1 LDC.64 R166, c[0x0][0x478] ;  /* 0x00011e00ffa61b82 */ /* 0x000e620000000a00 */
[----:B------:R-:W-:-:S07]  /*33d0*/  MOV R200, 0x10 ;  /* 0x0000001000c87802 */ /* 0x000fce0000000f00 */
[----:B------:R-:W2:Y:S01]  /*33e0*/  LDC.64 R198, c[0x0][0x468] ;  /* 0x00011a00ffc67b82 */ /* 0x000ea20000000a00 */
[----:B-1----:R-:W-:-:S05]  /*33f0*/  @P1 IMAD.WIDE.U32 R166, R32, 0x10, R166 ;  /* 0x0000001020a61825 */ /* 0x002fca00078e00a6 */
[----:B------:R2:W-:Y:S02]  /*3400*/  @P1 STG.E.128 desc[UR12][R166.64], R116 ;  /* 0x00000074a6001986 */ /* 0x0005e4000c101d0c */
[----:B--2---:R-:W-:-:S05]  /*3410*/  IMAD.WIDE.U32 R166, R32, 0x10, R198 ;  /* 0x0000001020a67825 */ /* 0x004fca00078e00c6 */
[----:B------:R1:W-:Y:S02]  /*3420*/  STG.E.128 desc[UR12][R166.64], R128 ;  /* 0x00000080a6007986 */ /* 0x0003e4000c101d0c */
[----:B-1----:R-:W-:-:S06]  /*3430*/  IMAD.WIDE.U32 R128, R33, R200, UR22 ;  /* 0x0000001621807e25 */ /* 0x002fcc000f8e00c8 */
[----:B------:R-:W5:Y:S01]  /*3440*/  LDG.E.128 R128, desc[UR12][R128.64] ;  /* 0x0000000c80807981 */ /* 0x000f62000c1e1d00 */
[----:B------:R-:W-:Y:S05]  /*3450*/  @!P1 BRA `(.L_x_4034) ;  /* 0x0000000400989947 */ /* 0x000fea0003800000 */
[--C-:B------:R-:W-:Y:S01]  /*3460*/  FFMA.FTZ R116, R163, UR26, R180.reuse ;  /* 0x0000001aa3747c23 */ /* 0x100fe200080100b4 */
[C---:B------:R-:W-:Y:S01]  /*3470*/  LOP3.LUT P2, RZ, R158.reuse, 0xff0000, RZ, 0xc0, !PT ;  /* 0x00ff00009eff7812 */ /* 0x040fe2000784c0ff */
[----:B------:R-:W-:Y:S01]  /*3480*/  FFMA.FTZ R171, R171, UR26, R180 ;  /* 0x0000001aabab7c23 */ /* 0x000fe200080100b4 */
[----:B------:R-:W-:Y:S01]  /*3490*/  LOP3.LUT P3, RZ, R158, 0xff000000, RZ, 0xc0, !PT ;  /* 0xff0000009eff7812 */ /* 0x000fe2000786c0ff */
[----:B------:R-:W-:Y:S01]  /*34a0*/  FADD.FTZ R116, R165, -R116 ;  /* 0x80000074a5747221 */ /* 0x000fe20000010000 */
[--C-:B------:R-:W-:Y:S01]  /*34b0*/  FFMA.FTZ R173, R173, UR26, R180.reuse ;  /* 0x0000001aadad7c23 */ /* 0x100fe200080100b4 */
[----:B------:R-:W-:Y:S01]  /*34c0*/  FADD.FTZ R172, R172, -R171 ;  /* 0x800000abacac7221 */ /* 0x000fe20000010000 */
[----:B------:R-:W-:Y:S02]  /*34d0*/  HFMA2 R163, -RZ, RZ, 0, 0 ;  /* 0x00000000ffa37431 */ /* 0x000fe400000001ff */
[----:B------:R-:W-:Y:S01]  /*34e0*/  FMUL.FTZ R117, R116, UR19 ;  /* 0x0000001374757c20 */ /* 0x000fe20008410000 */
[----:B------:R-:W-:Y:S01]  /*34f0*/  FADD.FTZ R173, R174, -R173 ;  /* 0x800000adaead7221 */ /* 0x000fe20000010000 */
[--C-:B------:R-:W-:Y:S01]  /*3500*/  FFMA.FTZ R119, R164, UR26, R180.reuse ;  /* 0x0000001aa4777c23 */ /* 0x100fe200080100b4 */
[----:B------:R-:W-:Y:S01]  /*3510*/  MOV R165, RZ ;  /* 0x000000ff00a57202 */ /* 0x000fe20000000f00 */
[----:B------:R-:W-:Y:S01]  /*3520*/  FMUL.FTZ R171, R117, UR5 ;  /* 0x0000000575ab7c20 */ /* 0x000fe20008410000 */
[----:B------:R-:W-:Y:S01]  /*3530*/  FMUL.FTZ R116, R173, UR19 ;  /* 0x00000013ad747c20 */ /* 0x000fe20008410000 */
[----:B-----5:R-:W-:Y:S01]  /*3540*/  @P2 SHF.L.U32 R118, R129, 0x10, RZ ;  /* 0x0000001081762819 */ /* 0x020fe200000006ff */
[----:B------:R-:W-:Y:S01]  /*3550*/  FFMA.FTZ R175, R175, UR26, R180 ;  /* 0x0000001aafaf7c23 */ /* 0x000fe200080100b4 */
[----:B------:R-:W-:Y:S01]  /*3560*/  FMUL.FTZ R171, R171, UR4 ;  /* 0x00000004abab7c20 */ /* 0x000fe20008410000 */
[C---:B------:R-:W-:Y:S01]  /*3570*/  LOP3.LUT P4, RZ, R159.reuse, 0xff, RZ, 0xc0, !PT ;  /* 0x000000ff9fff7812 */ /* 0x040fe2000788c0ff */
[----:B------:R-:W-:Y:S01]  /*3580*/  HFMA2 R164, -RZ, RZ, 0, 0 ;  /* 0x00000000ffa47431 */ /* 0x000fe200000001ff */
[----:B------:R-:W-:Y:S01]  /*3590*/  LOP3.LUT P5, RZ, R159, 0xff00, RZ, 0xc0, !PT ;  /* 0x0000ff009fff7812 */ /* 0x000fe200078ac0ff */
[----:B------:R-:W-:Y:S01]  /*35a0*/  @P2 FMUL.FTZ R163, R171, R118 ;  /* 0x00000076aba32220 */ /* 0x000fe20000410000 */
[----:B------:R-:W-:Y:S01]  /*35b0*/  @P3 PRMT R118, R129, 0x7632, R118 ;  /* 0x0000763281763816 */ /* 0x000fe20000000076 */
[----:B------:R-:W-:Y:S01]  /*35c0*/  FMUL.FTZ R129, R116, UR5 ;  /* 0x0000000574817c20 */ /* 0x000fe20008410000 */
[--C-:B------:R-:W-:Y:S01]  /*35d0*/  FFMA.FTZ R169, R169, UR26, R180.reuse ;  /* 0x0000001aa9a97c23 */ /* 0x100fe200080100b4 */
[----:B------:R-:W-:Y:S01]  /*35e0*/  LOP3.LUT P6, RZ, R159, 0xff0000, RZ, 0xc0, !PT ;  /* 0x00ff00009fff7812 */ /* 0x000fe200078cc0ff */
[--C-:B------:R-:W-:Y:S01]  /*35f0*/  FFMA.FTZ R177, R177, UR26, R180.reuse ;  /* 0x0000001ab1b17c23 */ /* 0x100fe200080100b4 */
[----:B------:R-:W-:Y:S01]  /*3600*/  @P3 SHF.L.U32 R118, R118, 0x10, RZ ;  /* 0x0000001076763819 */ /* 0x000fe200000006ff */
[----:B------:R-:W-:Y:S01]  /*3610*/  FMUL.FTZ R129, R129, UR4 ;  /* 0x0000000481817c20 */ /* 0x000fe20008410000 */
[----:B------:R-:W-:Y:S01]  /*3620*/  FADD.FTZ R170, R170, -R169 ;  /* 0x800000a9aaaa7221 */ /* 0x000fe20000010000 */
[----:B------:R-:W-:Y:S01]  /*3630*/  ISETP.GE.U32.AND P0, PT, R158, RZ, PT ;  /* 0x000000ff9e00720c */ /* 0x000fe20003f06070 */
[----:B------:R-:W-:Y:S01]  /*3640*/  FFMA.FTZ R161, R161, UR26, R180 ;  /* 0x0000001aa1a17c23 */ /* 0x000fe200080100b4 */
[----:B------:R-:W-:Y:S01]  /*3650*/  @P3 FMUL.FTZ R165, R129, R118 ;  /* 0x0000007681a53220 */ /* 0x000fe20000410000 */
[----:B------:R-:W-:Y:S01]  /*3660*/  FADD.FTZ R118, R168, -R119 ;  /* 0x80000077a8767221 */ /* 0x000fe20000010000 */
[----:B------:R-:W-:Y:S01]  /*3670*/  FADD.FTZ R168, R176, -R175 ;  /* 0x800000afb0a87221 */ /* 0x000fe20000010000 */
[----:B------:R-:W-:Y:S01]  /*3680*/  @P4 SHF.L.U32 R166, R130, 0x10, RZ ;  /* 0x0000001082a64819 */ /* 0x000fe200000006ff */
[----:B------:R-:W-:Y:S01]  /*3690*/  FADD.FTZ R177, R178, -R177 ;  /* 0x800000b1b2b17221 */ /* 0x000fe20000010000 */
[----:B------:R-:W-:Y:S01]  /*36a0*/  FMUL.FTZ R118, R118, UR19 ;  /* 0x0000001376767c20 */ /* 0x000fe20008410000 */
[----:B------:R-:W-:Y:S01]  /*36b0*/  FMUL.FTZ R168, R168, UR19 ;  /* 0x00000013a8a87c20 */ /* 0x000fe20008410000 */
[----:B------:R-:W-:Y:S01]  /*36c0*/  @P5 PRMT R167, R130, 0x7632, R167 ;  /* 0x0000763282a75816 */ /* 0x000fe200000000a7 */
[----:B------:R-:W-:Y:S01]  /*36d0*/  FMUL.FTZ R173, R172, UR19 ;  /* 0x00000013acad7c20 */ /* 0x000fe20008410000 */
[----:B------:R-:W-:Y:S01]  /*36e0*/  FMUL.FTZ R119, R118, UR5 ;  /* 0x0000000576777c20 */ /* 0x000fe20008410000 */
[----:B------:R-:W-:Y:S01]  /*36f0*/  FMUL.FTZ R130, R168, UR5 ;  /* 0x00000005a8827c20 */ /* 0x000fe20008410000 */
[----:B------:R-:W-:Y:S01]  /*3700*/  @P5 SHF.L.U32 R167, R167, 0x10, RZ ;  /* 0x00000010a7a75819 */ /* 0x000fe200000006ff */
[----:B------:R-:W-:Y:S01]  /*3710*/  FMUL.FTZ R171, R46, R171 ;  /* 0x000000ab2eab7220 */ /* 0x000fe20000410000 */
[----:B------:R-:W-:Y:S01]  /*3720*/  FMUL.FTZ R119, R119, UR4 ;  /* 0x0000000477777c20 */ /* 0x000fe20008410000 */
[----:B------:R-:W-:Y:S01]  /*3730*/  FMUL.FTZ R130, R130, UR4 ;  /* 0x0000000482827c20 */ /* 0x000fe20008410000 */
[----:B------:R-:W-:Y:S01]  /*3740*/  ISETP.GE.U32.AND.EX P0, PT, R159, 0x1000000, PT, P0 ;  /* 0x010000009f00780c */ /* 0x000fe20003f06100 */
[----:B------:R-:W-:Y:S01]  /*3750*/  FMUL.FTZ R129, R47, R129 ;  /* 0x000000812f817220 */ /* 0x000fe20000410000 */
[----:B------:R-:W-:Y:S01]  /*3760*/  @P4 FMUL.FTZ R164, R119, R166 ;  /* 0x000000a677a44220 */ /* 0x000fe20000410000 */
[----:B------:R-:W-:Y:S01]  /*3770*/  FMUL.FTZ R119, R48, R119 ;  /* 0x0000007730777220 */ /* 0x000fe20000410000 */
[----:B------:R-:W-:Y:S01]  /*3780*/  MOV R166, RZ ;  /* 0x000000ff00a67202 */ /* 0x000fe20000000f00 */
[----:B------:R-:W-:Y:S01]  /*3790*/  FMUL.FTZ R169, R49, R130 ;  /* 0x0000008231a97220 */ /* 0x000fe20000410000 */
[----:B------:R-:W-:Y:S01]  /*37a0*/  @P5 FMUL.FTZ R166, R130, R167 ;  /* 0x000000a782a65220 */ /* 0x000fe20000410000 */
[----:B------:R-:W-:Y:S01]  /*37b0*/  HFMA2 R167, -RZ, RZ, 0, 0 ;  /* 0x00000000ffa77431 */ /* 0x000fe200000001ff */
[----:B------:R-:W-:Y:S01]  /*37c0*/  FSEL R130, R119, RZ, P4 ;  /* 0x000000ff77827208 */ /* 0x000fe20002000000 */
[----:B------:R-:W-:Y:S01]  /*37d0*/  FMUL.FTZ R119, R170, UR19 ;  /* 0x00000013aa777c20 */ /* 0x000fe20008410000 */
[----:B------:R-:W-:Y:S01]  /*37e0*/  FSEL R169, R169, RZ, P5 ;  /* 0x000000ffa9a97208 */ /* 0x000fe20002800000 */
[----:B------:R-:W-:Y:S01]  /*37f0*/  FADD.FTZ R170, R162, -R161 ;  /* 0x800000a1a2aa7221 */ /* 0x000fe20000010000 */
[C---:B------:R-:W-:Y:S01]  /*3800*/  LOP3.LUT P4, RZ, R158.reuse, 0xff, RZ, 0xc0, !PT ;  /* 0x000000ff9eff7812 */ /* 0x040fe2000788c0ff */
[----:B------:R-:W-:Y:S01]  /*3810*/  FMUL.FTZ R162, R177, UR19 ;  /* 0x00000013b1a27c20 */ /* 0x000fe20008410000 */
[----:B------:R-:W-:Y:S01]  /*3820*/  LOP3.LUT P5, RZ, R158, 0xff00, RZ, 0xc0, !PT ;  /* 0x0000ff009eff7812 */ /* 0x000fe200078ac0ff */
[----:B------:R-:W-:Y:S01]  /*3830*/  FMUL.FTZ R158, R119, UR5 ;  /* 0x00000005779e7c20 */ /* 0x000fe20008410000 */
[----:B------:R-:W-:Y:S01]  /*3840*/  FMUL.FTZ R170, R170, UR19 ;  /* 0x00000013aaaa7c20 */ /* 0x000fe20008410000 */
[----:B------:R-:W-:-:S02]  /*3850*/  F2FP.BF16.F32.PACK_AB R118, R168, R118 ;  /* 0x00000076a876723e */ /* 0x000fc400000010ff */
[----:B------:R-:W-:Y:S01]  /*3860*/  FMUL.FTZ R159, R158, UR4 ;  /* 0x000000049e9f7c20 */ /* 0x000fe20008410000 */
[----:B------:R-:W-:Y:S02]  /*3870*/  @P6 SHF.L.U32 R158, R131, 0x10, RZ ;  /* 0x00000010839e6819 */ /* 0x000fe400000006ff */
[----:B------:R-:W-:Y:S02]  /*3880*/  F2FP.BF16.F32.PACK_AB R119, R162, R119 ;  /* 0x00000077a277723e */ /* 0x000fe400000010ff */
[----:B------:R-:W-:Y:S01]  /*3890*/  MOV R161, RZ ;  /* 0x000000ff00a17202 */ /* 0x000fe20000000f00 */
[----:B------:R-:W-:Y:S01]  /*38a0*/  @P6 FMUL.FTZ R167, R159, R158 ;  /* 0x0000009e9fa76220 */ /* 0x000fe20000410000 */
[----:B------:R-:W-:Y:S01]  /*38b0*/  FMUL.FTZ R158, R50, R159 ;  /* 0x0000009f329e7220 */ /* 0x000fe20000410000 */
[----:B------:R-:W-:Y:S01]  /*38c0*/  @P0 PRMT R159, R131, 0x7632, R159 ;  /* 0x00007632839f0816 */ /* 0x000fe2000000009f */
[----:B------:R-:W-:Y:S01]  /*38d0*/  FMUL.FTZ R131, R162, UR5 ;  /* 0x00000005a2837c20 */ /* 0x000fe20008410000 */
[----:B------:R-:W-:Y:S01]  /*38e0*/  @P4 SHF.L.U32 R168, R128, 0x10, RZ ;  /* 0x0000001080a84819 */ /* 0x000fe200000006ff */
[----:B------:R-:W-:Y:S01]  /*38f0*/  HFMA2 R162, -RZ, RZ, 0, 0 ;  /* 0x00000000ffa27431 */ /* 0x000fe200000001ff */
[----:B------:R-:W-:Y:S01]  /*3900*/  @P0 SHF.L.U32 R174, R159, 0x10, RZ ;  /* 0x000000109fae0819 */ /* 0x000fe200000006ff */
[----:B------:R-:W-:Y:S01]  /*3910*/  FMUL.FTZ R159, R170, UR5 ;  /* 0x00000005aa9f7c20 */ /* 0x000fe20008410000 */
[----:B------:R-:W-:Y:S01]  /*3920*/  FMUL.FTZ R131, R131, UR4 ;  /* 0x0000000483837c20 */ /* 0x000fe20008410000 */
[----:B------:R-:W-:Y:S01]  /*3930*/  @P5 PRMT R175, R128, 0x7632, R175 ;  /* 0x0000763280af5816 */ /* 0x000fe200000000af */
[----:B------:R-:W-:Y:S01]  /*3940*/  FMUL.FTZ R128, R173, UR5 ;  /* 0x00000005ad807c20 */ /* 0x000fe20008410000 */
[----:B------:R-:W-:Y:S01]  /*3950*/  FMUL.FTZ R159, R159, UR4 ;  /* 0x000000049f9f7c20 */ /* 0x000fe20008410000 */
[----:B------:R-:W-:Y:S01]  /*3960*/  @P0 FMUL.FTZ R161, R131, R174 ;  /* 0x000000ae83a10220 */ /* 0x000fe20000410000 */
[----:B------:R-:W-:Y:S01]  /*3970*/  @P5 SHF.L.U32 R175, R175, 0x10, RZ ;  /* 0x00000010afaf5819 */ /* 0x000fe200000006ff */
[----:B------:R-:W-:Y:S01]  /*3980*/  FMUL.FTZ R128, R128, UR4 ;  /* 0x0000000480807c20 */ /* 0x000fe20008410000 */
[----:B------:R-:W-:Y:S01]  /*3990*/  FMUL.FTZ R131, R51, R131 ;  /* 0x0000008333837220 */ /* 0x000fe20000410000 */
[----:B------:R-:W-:Y:S01]  /*39a0*/  @P4 FMUL.FTZ R162, R159, R168 ;  /* 0x000000a89fa24220 */ /* 0x000fe20000410000 */
[----:B------:R-:W-:Y:S01]  /*39b0*/  MOV R168, RZ ;  /* 0x000000ff00a87202 */ /* 0x000fe20000000f00 */
[----:B------:R-:W-:Y:S01]  /*39c0*/  @P5 FMUL.FTZ R168, R128, R175 ;  /* 0x000000af80a85220 */ /* 0x000fe20000410000 */
[----:B------:R-:W-:Y:S01]  /*39d0*/  FSEL R158, R158, RZ, P6 ;  /* 0x000000ff9e9e7208 */ /* 0x000fe20003000000 */
[----:B------:R-:W-:Y:S01]  /*39e0*/  FMUL.FTZ R159, R44, R159 ;  /* 0x0000009f2c9f7220 */ /* 0x000fe20000410000 */
[----:B------:R-:W-:Y:S01]  /*39f0*/  FSEL R131, R131, RZ, P0 ;  /* 0x000000ff83837208 */ /* 0x000fe20000000000 */
[----:B------:R-:W-:Y:S01]  /*3a00*/  FMUL.FTZ R128, R45, R128 ;  /* 0x000000802d807220 */ /* 0x000fe20000410000 */
[----:B------:R-:W-:-:S02]  /*3a10*/  FSEL R171, R171, RZ, P2 ;  /* 0x000000ffabab7208 */ /* 0x000fc40001000000 */
[----:B------:R-:W-:Y:S02]  /*3a20*/  F2FP.BF16.F32.PACK_AB R131, R131, R158 ;  /* 0x0000009e8383723e */ /* 0x000fe400000010ff */
        /* <DEDUP_REMOVED lines=9> */
.L_x_4034:
[--C-:B------:R-:W-:Y:S01]  /*3ac0*/  FFMA.FTZ R167, R164, UR26, R180.reuse ;  /* 0x0000001aa4a77c23 */ /* 0x100fe200080100b4 */
[----:B------:R-:W-:Y:S01]  /*3ad0*/  LOP3.LUT P0, RZ, R159, 0xff, RZ, 0xc0, !PT ;  /* 0x000000ff9fff7812 */ /* 0x000fe2000780c0ff */
[--C-:B------:R-:W-:Y:S01]  /*3ae0*/  FFMA.FTZ R163, R163, UR26, R180.reuse ;  /* 0x0000001aa3a37c23 */ /* 0x100fe200080100b4 */
[----:B------:R-:W-:Y:S01]  /*3af0*/  LOP3.LUT P5, RZ, R158, 0xff0000, RZ, 0xc0, !PT ;  /* 0x00ff00009eff7812 */ /* 0x000fe200078ac0ff */
[----:B------:R-:W-:Y:S01]  /*3b00*/  FADD.FTZ R167, R168, -R167 ;  /* 0x800000a7a8a77221 */ /* 0x000fe20000010000 */
[----:B------:R-:W-:Y:S01]  /*3b10*/  LOP3.LUT P4, RZ, R158, 0xff000000, RZ, 0xc0, !PT ;  /* 0xff0000009eff7812 */ /* 0x000fe2000788c0ff */
[--C-:B------:R-:W-:Y:S01]  /*3b20*/  FFMA.FTZ R173, R173, UR26, R180.reuse ;  /* 0x0000001aadad7c23 */ /* 0x100fe200080100b4 */
[----:B------:R-:W-:Y:S01]  /*3b30*/  LOP3.LUT P3, RZ, R159, 0xff00, RZ, 0xc0, !PT ;  /* 0x0000ff009fff7812 */ /* 0x000fe2000786c0ff */
[----:B------:R-:W-:Y:S01]  /*3b40*/  FMUL.FTZ R167, R167, UR19 ;  /* 0x00000013a7a77c20 */ /* 0x000fe20008410000 */
[----:B------:R-:W-:Y:S01]  /*3b50*/  FADD.FTZ R163, R165, -R163 ;  /* 0x800000a3a5a37221 */ /* 0x000fe20000010000 */
[--C-:B------:R-:W-:Y:S01]  /*3b60*/  FFMA.FTZ R175, R175, UR26, R180.reuse ;  /* 0x0000001aafaf7c23 */ /* 0x100fe200080100b4 */
[----:B------:R-:W-:Y:S01]  /*3b70*/  FADD.FTZ R174, R174, -R173 ;  /* 0x800000adaeae7221 */ /* 0x000fe20000010000 */
[----:B------:R-:W-:Y:S01]  /*3b80*/  FMUL.FTZ R168, R167, UR5 ;  /* 0x00000005a7a87c20 */ /* 0x000fe20008410000 */
[--C-:B------:R-:W-:Y:S01]  /*3b90*/  FFMA.FTZ R171, R171, UR26, R180.reuse ;  /* 0x0000001aabab7c23 */ /* 0x100fe200080100b4 */
[----:B------:R-:W-:Y:S01]  /*3ba0*/  FMUL.FTZ R163, R163, UR19 ;  /* 0x00000013a3a37c20 */ /* 0x000fe20008410000 */
[----:B------:R-:W-:Y:S01]  /*3bb0*/  FADD.FTZ R176, R176, -R175 ;  /* 0x800000afb0b07221 */ /* 0x000fe20000010000 */
[----:B------:R-:W-:Y:S01]  /*3bc0*/  HFMA2 R164, -RZ, RZ, 0, 0 ;  /* 0x00000000ffa47431 */ /* 0x000fe200000001ff */
[----:B-----5:R-:W-:Y:S01]  /*3bd0*/  @P0 SHF.L.U32 R167, R130, 0x10, RZ ;  /* 0x0000001082a70819 */ /* 0x020fe200000006ff */
[----:B------:R-:W-:Y:S01]  /*3be0*/  FMUL.FTZ R174, R174, UR19 ;  /* 0x00000013aeae7c20 */ /* 0x000fe20008410000 */
[----:B------:R-:W-:Y:S01]  /*3bf0*/  FMUL.FTZ R168, R168, UR4 ;  /* 0x00000004a8a87c20 */ /* 0x000fe20008410000 */
[----:B------:R-:W-:Y:S01]  /*3c00*/  FADD.FTZ R172, R172, -R171 ;  /* 0x800000abacac7221 */ /* 0x000fe20000010000 */
[----:B------:R-:W-:Y:S01]  /*3c10*/  FFMA.FTZ R169, R169, UR26, R180 ;  /* 0x0000001aa9a97c23 */ /* 0x000fe200080100b4 */
[----:B------:R-:W-:Y:S01]  /*3c20*/  FMUL.FTZ R171, R163, UR5 ;  /* 0x00000005a3ab7c20 */ /* 0x000fe20008410000 */
[----:B------:R-:W-:Y:S01]  /*3c30*/  FMUL.FTZ R176, R176, UR19 ;  /* 0x00000013b0b07c20 */ /* 0x000fe20008410000 */
[C---:B------:R-:W-:Y:S01]  /*3c40*/  @P5 SHF.L.U32 R165, R129.reuse, 0x10, RZ ;  /* 0x0000001081a55819 */ /* 0x040fe200000006ff */
[----:B------:R-:W-:Y:S01]  /*3c50*/  HFMA2 R163, -RZ, RZ, 0, 0 ;  /* 0x00000000ffa37431 */ /* 0x000fe200000001ff */
[----:B------:R-:W-:Y:S01]  /*3c60*/  @P4 PRMT R166, R129, 0x7632, R166 ;  /* 0x0000763281a64816 */ /* 0x000fe200000000a6 */
[----:B------:R-:W-:Y:S01]  /*3c70*/  FMUL.FTZ R129, R174, UR5 ;  /* 0x00000005ae817c20 */ /* 0x000fe20008410000 */
[----:B------:R-:W-:Y:S01]  /*3c80*/  LOP3.LUT P2, RZ, R159, 0xff0000, RZ, 0xc0, !PT ;  /* 0x00ff00009fff7812 */ /* 0x000fe2000784c0ff */
[----:B------:R-:W-:Y:S01]  /*3c90*/  @P0 FMUL.FTZ R164, R167, R168 ;  /* 0x000000a8a7a40220 */ /* 0x000fe20000410000 */
[----:B------:R-:W-:Y:S01]  /*3ca0*/  @P3 PRMT R167, R130, 0x7632, R167 ;  /* 0x0000763282a73816 */ /* 0x000fe200000000a7 */
[----:B------:R-:W-:Y:S01]  /*3cb0*/  FADD.FTZ R169, R170, -R169 ;  /* 0x800000a9aaa97221 */ /* 0x000fe20000010000 */
[----:B------:R-:W-:Y:S01]  /*3cc0*/  FMUL.FTZ R171, R171, UR4 ;  /* 0x00000004abab7c20 */ /* 0x000fe20008410000 */
[----:B------:R-:W-:Y:S01]  /*3cd0*/  FMUL.FTZ R130, R176, UR5 ;  /* 0x00000005b0827c20 */ /* 0x000fe20008410000 */
[----:B------:R-:W-:Y:S01]  /*3ce0*/  @P4 SHF.L.U32 R166, R166, 0x10, RZ ;  /* 0x00000010a6a64819 */ /* 0x000fe200000006ff */
[----:B------:R-:W-:Y:S01]  /*3cf0*/  FMUL.FTZ R129, R129, UR4 ;  /* 0x0000000481817c20 */ /* 0x000fe20008410000 */
[----:B------:R-:W-:Y:S01]  /*3d00*/  @P3 SHF.L.U32 R167, R167, 0x10, RZ ;  /* 0x00000010a7a73819 */ /* 0x000fe200000006ff */
[----:B------:R-:W-:Y:S01]  /*3d10*/  FMUL.FTZ R169, R169, UR19 ;  /* 0x00000013a9a97c20 */ /* 0x000fe20008410000 */
[----:B------:R-:W-:Y:S01]  /*3d20*/  @P5 FMUL.FTZ R163, R165, R171 ;  /* 0x000000aba5a35220 */ /* 0x000fe20000410000 */
[----:B------:R-:W-:Y:S01]  /*3d30*/  FMUL.FTZ R130, R130, UR4 ;  /* 0x0000000482827c20 */ /* 0x000fe20008410000 */
[----:B------:R-:W-:Y:S01]  /*3d40*/  MOV R165, RZ ;  /* 0x000000ff00a57202 */ /* 0x000fe20000000f00 */
[----:B------:R-:W-:Y:S01]  /*3d50*/  @P4 FMUL.FTZ R165, R166, R129 ;  /* 0x00000081a6a54220 */ /* 0x000fe20000410000 */
[----:B------:R-:W-:Y:S01]  /*3d60*/  MOV R166, RZ ;  /* 0x000000ff00a67202 */ /* 0x000fe20000000f00 */
[----:B------:R-:W-:Y:S01]  /*3d70*/  FMUL.FTZ R169, R169, UR5 ;  /* 0x00000005a9a97c20 */ /* 0x000fe20008410000 */
[----:B------:R-:W-:Y:S01]  /*3d80*/  @P3 FMUL.FTZ R166, R167, R130 ;  /* 0x00000082a7a63220 */ /* 0x000fe20000410000 */
[----:B------:R-:W-:Y:S01]  /*3d90*/  HFMA2 R167, -RZ, RZ, 0, 0 ;  /* 0x00000000ffa77431 */ /* 0x000fe200000001ff */
[----:B------:R-:W-:Y:S01]  /*3da0*/  @P2 SHF.L.U32 R170, R131, 0x10, RZ ;  /* 0x0000001083aa2819 */ /* 0x000fe200000006ff */
[----:B------:R-:W-:Y:S01]  /*3db0*/  FMUL.FTZ R169, R169, UR4 ;  /* 0x00000004a9a97c20 */ /* 0x000fe20008410000 */
[----:B------:R-:W-:Y:S01]  /*3dc0*/  FMUL.FTZ R168, R48, R168 ;  /* 0x000000a830a87220 */ /* 0x000fe20000410000 */
[--C-:B------:R-:W-:Y:S01]  /*3dd0*/  FFMA.FTZ R177, R177, UR26, R180.reuse ;  /* 0x0000001ab1b17c23 */ /* 0x100fe200080100b4 */
[----:B------:R-:W-:Y:S01]  /*3de0*/  FFMA.FTZ R161, R161, UR26, R180 ;  /* 0x0000001aa1a17c23 */ /* 0x000fe200080100b4 */
[-C--:B------:R-:W-:Y:S01]  /*3df0*/  @P2 FMUL.FTZ R167, R170, R169.reuse ;  /* 0x000000a9aaa72220 */ /* 0x080fe20000410000 */
[----:B------:R-:W-:Y:S01]  /*3e00*/  FMUL.FTZ R170, R49, R130 ;  /* 0x0000008231aa7220 */ /* 0x000fe20000410000 */
[----:B------:R-:W-:Y:S01]  /*3e10*/  FSEL R130, R168, RZ, P0 ;  /* 0x000000ffa8827208 */ /* 0x000fe20000000000 */
[----:B------:R-:W-:Y:S01]  /*3e20*/  FMUL.FTZ R173, R50, R169 ;  /* 0x000000a932ad7220 */ /* 0x000fe20000410000 */
[----:B------:R-:W-:Y:S01]  /*3e30*/  ISETP.GE.U32.AND P0, PT, R158, RZ, PT ;  /* 0x000000ff9e00720c */ /* 0x000fe20003f06070 */
[----:B------:R-:W-:Y:S01]  /*3e40*/  FADD.FTZ R177, R178, -R177 ;  /* 0x800000b1b2b17221 */ /* 0x000fe20000010000 */
[----:B------:R-:W-:Y:S01]  /*3e50*/  FSEL R169, R170, RZ, P3 ;  /* 0x000000ffaaa97208 */ /* 0x000fe20001800000 */
[----:B------:R-:W-:Y:S01]  /*3e60*/  FADD.FTZ R161, R162, -R161 ;  /* 0x800000a1a2a17221 */ /* 0x000fe20000010000 */
[----:B------:R-:W-:Y:S01]  /*3e70*/  ISETP.GE.U32.AND.EX P0, PT, R159, 0x1000000, PT, P0 ;  /* 0x010000009f00780c */ /* 0x000fe20003f06100 */
[----:B------:R-:W-:Y:S01]  /*3e80*/  FMUL.FTZ R172, R172, UR19 ;  /* 0x00000013acac7c20 */ /* 0x000fe20008410000 */
[----:B------:R-:W-:Y:S01]  /*3e90*/  FSEL R170, R173, RZ, P2 ;  /* 0x000000ffadaa7208 */ /* 0x000fe20001000000 */
[----:B------:R-:W-:Y:S01]  /*3ea0*/  FMUL.FTZ R159, R161, UR19 ;  /* 0x00000013a19f7c20 */ /* 0x000fe20008410000 */
[C---:B------:R-:W-:Y:S01]  /*3eb0*/  LOP3.LUT P3, RZ, R158.reuse, 0xff, RZ, 0xc0, !PT ;  /* 0x000000ff9eff7812 */ /* 0x040fe2000786c0ff */
[----:B------:R-:W-:Y:S01]  /*3ec0*/  HFMA2 R162, -RZ, RZ, 0, 0 ;  /* 0x00000000ffa27431 */ /* 0x000fe200000001ff */
[----:B------:R-:W-:Y:S01]  /*3ed0*/  LOP3.LUT P2, RZ, R158, 0xff00, RZ, 0xc0, !PT ;  /* 0x0000ff009eff7812 */ /* 0x000fe2000784c0ff */
[----:B------:R-:W-:Y:S01]  /*3ee0*/  FMUL.FTZ R158, R177, UR19 ;  /* 0x00000013b19e7c20 */ /* 0x000fe20008410000 */
[----:B------:R-:W-:Y:S01]  /*3ef0*/  MOV R161, RZ ;  /* 0x000000ff00a17202 */ /* 0x000fe20000000f00 */
[----:B------:R-:W-:Y:S01]  /*3f00*/  FMUL.FTZ R159, R159, UR5 ;  /* 0x000000059f9f7c20 */ /* 0x000fe20008410000 */
[----:B------:R-:W-:Y:S01]  /*3f10*/  FMUL.FTZ R171, R46, R171 ;  /* 0x000000ab2eab7220 */ /* 0x000fe20000410000 */
[----:B------:R-:W-:Y:S01]  /*3f20*/  FMUL.FTZ R158, R158, UR5 ;  /* 0x000000059e9e7c20 */ /* 0x000fe20008410000 */
[----:B------:R-:W-:Y:S01]  /*3f30*/  FMUL.FTZ R129, R47, R129 ;  /* 0x000000812f817220 */ /* 0x000fe20000410000 */
[----:B------:R-:W-:Y:S01]  /*3f40*/  @P0 PRMT R131, R131, 0x7632, R131 ;  /* 0x0000763283830816 */ /* 0x000fe20000000083 */
[----:B------:R-:W-:Y:S01]  /*3f50*/  FMUL.FTZ R159, R159, UR4 ;  /* 0x000000049f9f7c20 */ /* 0x000fe20008410000 */
[----:B------:R-:W-:Y:S01]  /*3f60*/  FMUL.FTZ R158, R158, UR4 ;  /* 0x000000049e9e7c20 */ /* 0x000fe20008410000 */
[----:B------:R-:W-:-:S02]  /*3f70*/  FSEL R171, R171, RZ, P5 ;  /* 0x000000ffabab7208 */ /* 0x000fc40002800000 */
[----:B------:R-:W-:Y:S02]  /*3f80*/  @P0 SHF.L.U32 R131, R131, 0x10, RZ ;  /* 0x0000001083830819 */ /* 0x000fe400000006ff */
[C---:B------:R-:W-:Y:S02]  /*3f90*/  @P3 SHF.L.U32 R168, R128.reuse, 0x10, RZ ;  /* 0x0000001080a83819 */ /* 0x040fe400000006ff */
[----:B------:R-:W-:Y:S01]  /*3fa0*/  F2FP.BF16.F32.PACK_AB R130, R169, R130 ;  /* 0x00000082a982723e */ /* 0x000fe200000010ff */
[-C--:B------:R-:W-:Y:S01]  /*3fb0*/  @P0 FMUL.FTZ R161, R131, R158.reuse ;  /* 0x0000009e83a10220 */ /* 0x080fe20000410000 */
[----:B------:R-:W-:Y:S01]  /*3fc0*/  @P2 PRMT R131, R128, 0x7632, R131 ;  /* 0x0000763280832816 */ /* 0x000fe20000000083 */
[----:B------:R-:W-:Y:S01]  /*3fd0*/  FMUL.FTZ R128, R172, UR5 ;  /* 0x00000005ac807c20 */ /* 0x000fe20008410000 */
[-C--:B------:R-:W-:Y:S01]  /*3fe0*/  @P3 FMUL.FTZ R162, R168, R159.reuse ;  /* 0x0000009fa8a23220 */ /* 0x080fe20000410000 */
[----:B------:R-:W-:Y:S01]  /*3ff0*/  MOV R168, RZ ;  /* 0x000000ff00a87202 */ /* 0x000fe20000000f00 */
[----:B------:R-:W-:Y:S01]  /*4000*/  FMUL.FTZ R158, R51, R158 ;  /* 0x0000009e339e7220 */ /* 0x000fe20000410000 */
[----:B------:R-:W-:Y:S01]  /*4010*/  @P2 SHF.L.U32 R173, R131, 0x10, RZ ;  /* 0x0000001083ad2819 */ /* 0x000fe200000006ff */
[----:B------:R-:W-:Y:S01]  /*4020*/  FMUL.FTZ R128, R128, UR4 ;  /* 0x0000000480807c20 */ /* 0x000fe20008410000 */
[----:B------:R-:W-:-:S02]  /*4030*/  FMUL.FTZ R159, R44, R159 ;  /* 0x0000009f2c9f7220 */ /* 0x000fc40000410000 */
[----:B------:R-:W-:Y:S01]  /*4040*/  FSEL R131, R158, RZ, P0 ;  /* 0x000000ff9e837208 */ /* 0x000fe20000000000 */
[-C--:B------:R-:W-:Y:S01]  /*4050*/  @P2 FMUL.FTZ R168, R173, R128.reuse ;  /* 0x00000080ada82220 */ /* 0x080fe20000410000 */
[----:B------:R-:W-:Y:S01]  /*4060*/  FMUL.FTZ R128, R45, R128 ;  /* 0x000000802d807220 */ /* 0x000fe20000410000 */
[----:B------:R-:W-:Y:S02]  /*4070*/  FSEL R158, R129, RZ, P4 ;  /* 0x000000ff819e7208 */ /* 0x000fe40002000000 */
[----:B------:R-:W-:Y:S02]  /*4080*/  FSEL R159, R159, RZ, P3 ;  /* 0x000000ff9f9f7208 */ /* 0x000fe40001800000 */
[----:B------:R-:W-:Y:S02]  /*4090*/  FSEL R128, R128, RZ, P2 ;  /* 0x000000ff80807208 */ /* 0x000fe40001000000 */
[----:B------:R-:W-:Y:S02]  /*40a0*/  F2FP.BF16.F32.PACK_AB R131, R131, R170 ;  /* 0x000000aa8383723e */ /* 0x000fe400000010ff */
[----:B------:R-:W-:-:S02]  /*40b0*/  F2FP.BF16.F32.PACK_AB R129, R158, R171 ;  /* 0x000000ab9e81723e */ /* 0x000fc400000010ff */
[----:B------:R-:W-:-:S07]  /*40c0*/  F2FP.BF16.F32.PACK_AB R128, R128, R159 ;  /* 0x0000009f8080723e */ /* 0x000fce00000010ff */
.L_x_4035:
[----:B------:R-:W1:Y:S02]  /*40d0*/  @P1 LDC.64 R158, c[0x0][0x478] ;  /* 0x00011e00ff9e1b82 */ /* 0x000e640000000a00 */
[----:B-1----:R-:W-:-:S05]  /*40e0*/  @P1 IMAD.WIDE.U32 R158, R33, 0x10, R158 ;  /* 0x00000010219e1825 */ /* 0x002fca00078e009e */
[----:B------:R1:W-:Y:S02]  /*40f0*/  @P1 STG.E.128 desc[UR12][R158.64], R116 ;  /* 0x000000749e001986 */ /* 0x0003e4000c101d0c */
[----:B-1----:R-:W-:Y:S01]  /*4100*/  IMAD.WIDE.U32 R158, R33, 0x10, R198 ;  /* 0x00000010219e7825 */ /* 0x002fe200078e00c6 */
[----:B------:R-:W-:-:S04]  /*4110*/  MOV R33, 0x10 ;  /* 0x0000001000217802 */ /* 0x000fc80000000f00 */
[----:B------:R1:W-:Y:S02]  /*4120*/  STG.E.128 desc[UR12][R158.64], R128 ;  /* 0x000000809e007986 */ /* 0x0003e4000c101d0c */
[----:B-1----:R-:W-:-:S05]  /*4130*/  IADD3 R158, PT, PT, R32, 0x100, RZ ;  /* 0x00000100209e7810 */ /* 0x002fca0007ffe0ff */
[----:B------:R-:W-:-:S06]  /*4140*/  IMAD.WIDE.U32 R128, R158, R33, UR22 ;  /* 0x000000169e807e25 */ /* 0x000fcc000f8e0021 */
[----:B------:R-:W5:Y:S01]  /*4150*/  LDG.E.128 R128, desc[UR12][R128.64] ;  /* 0x0000000c80807981 */ /* 0x000f62000c1e1d00 */
[----:B------:R-:W-:Y:S05]  /*4160*/  @!P1 BRA `(.L_x_4036) ;  /* 0x0000000400989947 */ /* 0x000fea0003800000 */
[--C-:B------:R-:W-:Y:S01]  /*4170*/  FFMA.FTZ R145, R145, UR26, R180.reuse ;  /* 0x0000001a91917c23 */ /* 0x100fe200080100b4 */
[----:B------:R-:W-:Y:S01]  /*4180*/  LOP3.LUT P0, RZ, R149, 0xff, RZ, 0xc0, !PT ;  /* 0x000000ff95ff7812 */ /* 0x000fe2000780c0ff */
[--C-:B------:R-:W-:Y:S01]  /*4190*/  FFMA.FTZ R32, R157, UR26, R180.reuse ;  /* 0x0000001a9d207c23 */ /* 0x100fe200080100b4 */
[----:B------:R-:W-:Y:S01]  /*41a0*/  LOP3.LUT P3, RZ, R149, 0xff00, RZ, 0xc0, !PT ;  /* 0x0000ff0095ff7812 */ /* 0x000fe2000786c0ff */
[----:B------:R-:W-:Y:S01]  /*41b0*/  FADD.FTZ R117, R146, -R145 ;  /* 0x8000009192757221 */ /* 0x000fe20000010000 */
[----:B------:R-:W-:Y:S01]  /*41c0*/  FFMA.FTZ R33, R154, UR26, R180 ;  /* 0x0000001a9a217c23 */ /* 0x000fe200080100b4 */
[----:B------:R-:W-:Y:S01]  /*41d0*/  FADD.FTZ R118, R155, -R32 ;  /* 0x800000209b767221 */ /* 0x000fe20000010000 */
[----:B------:R-:W-:Y:S02]  /*41e0*/  HFMA2 R145, -RZ, RZ, 0, 0 ;  /* 0x00000000ff917431 */ /* 0x000fe400000001ff */
[----:B------:R-:W-:Y:S01]  /*41f0*/  FMUL.FTZ R117, R117, UR19 ;  /* 0x0000001375757c20 */ /* 0x000fe20008410000 */
[----:B------:R-:W-:Y:S01]  /*4200*/  FADD.FTZ R33, R156, -R33 ;  /* 0x800000219c217221 */ /* 0x000fe20000010000 */
[----:B------:R-:W-:Y:S01]  /*4210*/  FMUL.FTZ R118, R118, UR19 ;  /* 0x0000001376767c20 */ /* 0x000fe20008410000 */
[----:B------:R-:W-:Y:S01]  /*4220*/  LOP3.LUT P2, RZ, R149, 0xff0000, RZ, 0xc0, !PT ;  /* 0x00ff000095ff7812 */ /* 0x000fe2000784c0ff */
[----:B------:R-:W-:Y:S01]  /*4230*/  FMUL.FTZ R32, R117, UR5 ;  /* 0x0000000575207c20 */ /* 0x000fe20008410000 */
[----:B------:R-:W-:Y:S01]  /*4240*/  FMUL.FTZ R119, R33, UR19 ;  /* 0x0000001321777c20 */ /* 0x000fe20008410000 */
[----:B------:R-:W-:-:S02]  /*4250*/  HFMA2 R154, -RZ, RZ, 0, 0 ;  /* 0x00000000ff9a7431 */ /* 0x000fc400000001ff */
[--C-:B------:R-:W-:Y:S01]  /*4260*/  FFMA.FTZ R143, R143, UR26, R180.reuse ;  /* 0x0000001a8f8f7c23 */ /* 0x100fe200080100b4 */
[----:B------:R-:W-:Y:S01]  /*4270*/  FMUL.FTZ R155, R32, UR4 ;  /* 0x00000004209b7c20 */ /* 0x000fe20008410000 */
[----:B-----5:R-:W-:Y:S01]  /*4280*/  @P0 SHF.L.U32 R32, R130, 0x10, RZ ;  /* 0x0000001082200819 */ /* 0x020fe200000006ff */
[----:B------:R-:W-:Y:S01]  /*4290*/  FFMA.FTZ R152, R152, UR26, R180 ;  /* 0x0000001a98987c23 */ /* 0x000fe200080100b4 */
[----:B------:R-:W-:Y:S01]  /*42a0*/  @P3 PRMT R130, R130, 0x7632, R130 ;  /* 0x0000763282823816 */ /* 0x000fe20000000082 */
[----:B------:R-:W-:Y:S01]  /*42b0*/  FMUL.FTZ R33, R56, R155 ;  /* 0x0000009b38217220 */ /* 0x000fe20000410000 */
[----:B------:R-:W-:Y:S01]  /*42c0*/  MOV R146, RZ ;  /* 0x000000ff00927202 */ /* 0x000fe20000000f00 */
[----:B------:R-:W-:Y:S01]  /*42d0*/  @P0 FMUL.FTZ R145, R155, R32 ;  /* 0x000000209b910220 */ /* 0x000fe20000410000 */
[----:B------:R-:W-:Y:S01]  /*42e0*/  FMUL.FTZ R32, R118, UR5 ;  /* 0x0000000576207c20 */ /* 0x000fe20008410000 */
[----:B------:R-:W-:Y:S01]  /*42f0*/  @P3 SHF.L.U32 R130, R130, 0x10, RZ ;  /* 0x0000001082823819 */ /* 0x000fe200000006ff */
[--C-:B------:R-:W-:Y:S01]  /*4300*/  FFMA.FTZ R139, R139, UR26, R180.reuse ;  /* 0x0000001a8b8b7c23 */ /* 0x100fe200080100b4 */
[----:B------:R-:W-:Y:S01]  /*4310*/  LOP3.LUT P5, RZ, R148, 0xff0000, RZ, 0xc0, !PT ;  /* 0x00ff000094ff7812 */ /* 0x000fe200078ac0ff */
[----:B------:R-:W-:Y:S01]  /*4320*/  FMUL.FTZ R116, R32, UR4 ;  /* 0x0000000420747c20 */ /* 0x000fe20008410000 */
[----:B------:R-:W-:Y:S01]  /*4330*/  FMUL.FTZ R32, R119, UR5 ;  /* 0x0000000577207c20 */ /* 0x000fe20008410000 */
[----:B------:R-:W-:Y:S01]  /*4340*/  LOP3.LUT P4, RZ, R148, 0xff000000, RZ, 0xc0, !PT ;  /* 0xff00000094ff7812 */ /* 0x000fe2000788c0ff */
[----:B------:R-:W-:Y:S01]  /*4350*/  FFMA.FTZ R160, R160, UR26, R180 ;  /* 0x0000001aa0a07c23 */ /* 0x000fe200080100b4 */
[----:B------:R-:W-:Y:S01]  /*4360*/  @P3 FMUL.FTZ R146, R116, R130 ;  /* 0x0000008274923220 */ /* 0x000fe20000410000 */
[----:B------:R-:W-:Y:S01]  /*4370*/  FMUL.FTZ R157, R32, UR4 ;  /* 0x00000004209d7c20 */ /* 0x000fe20008410000 */
[----:B------:R-:W-:Y:S01]  /*4380*/  @P2 SHF.L.U32 R32, R131, 0x10, RZ ;  /* 0x0000001083202819 */ /* 0x000fe200000006ff */
[----:B------:R-:W-:Y:S01]  /*4390*/  FMUL.FTZ R130, R57, R116 ;  /* 0x0000007439827220 */ /* 0x000fe20000410000 */
[----:B------:R-:W-:Y:S01]  /*43a0*/  FADD.FTZ R116, R144, -R143 ;  /* 0x8000008f90747221 */ /* 0x000fe20000010000 */
[----:B------:R-:W-:Y:S01]  /*43b0*/  FSEL R33, R33, RZ, P0 ;  /* 0x000000ff21217208 */ /* 0x000fe20000000000 */
[----:B------:R-:W-:Y:S01]  /*43c0*/  FADD.FTZ R152, R153, -R152 ;  /* 0x8000009899987221 */ /* 0x000fe20000010000 */
[----:B------:R-:W-:Y:S01]  /*43d0*/  @P2 FMUL.FTZ R154, R157, R32 ;  /* 0x000000209d9a2220 */ /* 0x000fe20000410000 */
[----:B------:R-:W-:Y:S01]  /*43e0*/  FMUL.FTZ R32, R58, R157 ;  /* 0x0000009d3a207220 */ /* 0x000fe20000410000 */
[----:B------:R-:W-:Y:S01]  /*43f0*/  FMUL.FTZ R116, R116, UR19 ;  /* 0x0000001374747c20 */ /* 0x000fe20008410000 */
[----:B------:R-:W-:Y:S01]  /*4400*/  ISETP.GE.U32.AND P0, PT, R148, RZ, PT ;  /* 0x000000ff9400720c */ /* 0x000fe20003f06070 */
[----:B------:R-:W-:Y:S01]  /*4410*/  FADD.FTZ R160, R151, -R160 ;  /* 0x800000a097a07221 */ /* 0x000fe20000010000 */
[----:B------:R-:W-:Y:S01]  /*4420*/  FSEL R130, R130, RZ, P3 ;  /* 0x000000ff82827208 */ /* 0x000fe20001800000 */
[----:B------:R-:W-:Y:S01]  /*4430*/  FMUL.FTZ R143, R116, UR5 ;  /* 0x00000005748f7c20 */ /* 0x000fe20008410000 */
[----:B------:R-:W-:Y:S01]  /*4440*/  FSEL R32, R32, RZ, P2 ;  /* 0x000000ff20207208 */ /* 0x000fe20001000000 */
[----:B------:R-:W-:Y:S01]  /*4450*/  FMUL.FTZ R151, R152, UR19 ;  /* 0x0000001398977c20 */ /* 0x000fe20008410000 */
[C---:B------:R-:W-:Y:S01]  /*4460*/  LOP3.LUT P3, RZ, R148.reuse, 0xff, RZ, 0xc0, !PT ;  /* 0x000000ff94ff7812 */ /* 0x040fe2000786c0ff */
[----:B------:R-:W-:Y:S01]  /*4470*/  FMUL.FTZ R143, R143, UR4 ;  /* 0x000000048f8f7c20 */ /* 0x000fe20008410000 */
[----:B------:R-:W-:Y:S01]  /*4480*/  LOP3.LUT P2, RZ, R148, 0xff00, RZ, 0xc0, !PT ;  /* 0x0000ff0094ff7812 */ /* 0x000fe2000784c0ff */
[----:B------:R-:W-:Y:S01]  /*4490*/  FADD.FTZ R148, R142, -R139 ;  /* 0x8000008b8e947221 */ /* 0x000fe20000010000 */
[----:B------:R-:W-:Y:S01]  /*44a0*/  @P5 SHF.L.U32 R142, R129, 0x10, RZ ;  /* 0x00000010818e5819 */ /* 0x000fe200000006ff */
[----:B------:R-:W-:Y:S01]  /*44b0*/  HFMA2 R144, -RZ, RZ, 0, 0 ;  /* 0x00000000ff907431 */ /* 0x000fe200000001ff */
[----:B------:R-:W-:Y:S01]  /*44c0*/  ISETP.GE.U32.AND.EX P0, PT, R149, 0x1000000, PT, P0 ;  /* 0x010000009500780c */ /* 0x000fe20003f06100 */
[----:B------:R-:W-:Y:S01]  /*44d0*/  FMUL.FTZ R152, R160, UR19 ;  /* 0x00000013a0987c20 */ /* 0x000fe20008410000 */
[----:B------:R-:W-:Y:S01]  /*44e0*/  MOV R139, RZ ;  /* 0x000000ff008b7202 */ /* 0x000fe20000000f00 */
[----:B------:R-:W-:Y:S01]  /*44f0*/  @P5 FMUL.FTZ R139, R143, R142 ;  /* 0x0000008e8f8b5220 */ /* 0x000fe20000410000 */
[----:B------:R-:W-:Y:S01]  /*4500*/  @P4 PRMT R129, R129, 0x7632, R129 ;  /* 0x0000763281814816 */ /* 0x000fe20000000081 */
[----:B------:R-:W-:Y:S01]  /*4510*/  FMUL.FTZ R142, R151, UR5 ;  /* 0x00000005978e7c20 */ /* 0x000fe20008410000 */
[----:B------:R-:W-:Y:S01]  /*4520*/  FFMA.FTZ R147, R147, UR26, R180 ;  /* 0x0000001a93937c23 */ /* 0x000fe200080100b4 */
[----:B------:R-:W-:Y:S01]  /*4530*/  @P3 SHF.L.U32 R156, R128, 0x10, RZ ;  /* 0x00000010809c3819 */ /* 0x000fe200000006ff */
[----:B------:R-:W-:Y:S01]  /*4540*/  FMUL.FTZ R143, R54, R143 ;  /* 0x0000008f368f7220 */ /* 0x000fe20000410000 */
[----:B------:R-:W-:Y:S01]  /*4550*/  @P4 SHF.L.U32 R129, R129, 0x10, RZ ;  /* 0x0000001081814819 */ /* 0x000fe200000006ff */
[----:B------:R-:W-:Y:S01]  /*4560*/  FMUL.FTZ R142, R142, UR4 ;  /* 0x000000048e8e7c20 */ /* 0x000fe20008410000 */
[----:B------:R-:W-:Y:S01]  /*4570*/  FADD.FTZ R150, R150, -R147 ;  /* 0x8000009396967221 */ /* 0x000fe20000010000 */
[----:B------:R-:W-:-:S02]  /*4580*/  MOV R147, RZ ;  /* 0x000000ff00937202 */ /* 0x000fc40000000f00 */
[----:B------:R-:W-:Y:S01]  /*4590*/  @P4 FMUL.FTZ R144, R142, R129 ;  /* 0x000000818e904220 */ /* 0x000fe20000410000 */
[----:B------:R-:W-:Y:S01]  /*45a0*/  @P0 PRMT R131, R131, 0x7632, R131 ;  /* 0x0000763283830816 */ /* 0x000fe20000000083 */
[----:B------:R-:W-:Y:S01]  /*45b0*/  FMUL.FTZ R129, R152, UR5 ;  /* 0x0000000598817c20 */ /* 0x000fe20008410000 */
[----:B------:R-:W-:Y:S01]  /*45c0*/  FMUL.FTZ R160, R150, UR19 ;  /* 0x0000001396a07c20 */ /* 0x000fe20008410000 */
[----:B------:R-:W-:Y:S01]  /*45d0*/  F2FP.BF16.F32.PACK_AB R118, R118, R117 ;  /* 0x000000757676723e */ /* 0x000fe200000010ff */
[----:B------:R-:W-:Y:S01]  /*45e0*/  FMUL.FTZ R142, R55, R142 ;  /* 0x0000008e378e7220 */ /* 0x000fe20000410000 */
[----:B------:R-:W-:Y:S01]  /*45f0*/  @P0 SHF.L.U32 R149, R131, 0x10, RZ ;  /* 0x0000001083950819 */ /* 0x000fe200000006ff */
[----:B------:R-:W-:Y:S01]  /*4600*/  FMUL.FTZ R170, R129, UR4 ;  /* 0x0000000481aa7c20 */ /* 0x000fe20008410000 */
[----:B------:R-:W-:Y:S01]  /*4610*/  FMUL.FTZ R131, R148, UR19 ;  /* 0x0000001394837c20 */ /* 0x000fe20008410000 */
[----:B------:R-:W-:Y:S01]  /*4620*/  HFMA2 R148, -RZ, RZ, 0, 0 ;  /* 0x00000000ff947431 */ /* 0x000fe200000001ff */
[----:B------:R-:W-:Y:S01]  /*4630*/  F2FP.BF16.F32.PACK_AB R117, R151, R116 ;  /* 0x000000749775723e */ /* 0x000fe200000010ff */
[----:B------:R-:W-:Y:S01]  /*4640*/  @P0 FMUL.FTZ R147, R170, R149 ;  /* 0x00000095aa930220 */ /* 0x000fe20000410000 */
[----:B------:R-:W-:Y:S01]  /*4650*/  @P2 PRMT R149, R128, 0x7632, R149 ;  /* 0x0000763280952816 */ /* 0x000fe20000000095 */
[----:B------:R-:W-:Y:S01]  /*4660*/  FMUL.FTZ R129, R131, UR5 ;  /* 0x0000000583817c20 */ /* 0x000fe20008410000 */
[----:B------:R-:W-:Y:S01]  /*4670*/  FMUL.FTZ R128, R160, UR5 ;  /* 0x00000005a0807c20 */ /* 0x000fe20008410000 */
[----:B------:R-:W-:Y:S01]  /*4680*/  FMUL.FTZ R150, R59, R170 ;  /* 0x000000aa3b967220 */ /* 0x000fe20000410000 */
[----:B------:R-:W-:Y:S01]  /*4690*/  @P2 SHF.L.U32 R153, R149, 0x10, RZ ;  /* 0x0000001095992819 */ /* 0x000fe200000006ff */
[----:B------:R-:W-:Y:S01]  /*46a0*/  FMUL.FTZ R129, R129, UR4 ;  /* 0x0000000481817c20 */ /* 0x000fe20008410000 */
[----:B------:R-:W-:Y:S01]  /*46b0*/  FMUL.FTZ R128, R128, UR4 ;  /* 0x0000000480807c20 */ /* 0x000fe20008410000 */
[----:B------:R-:W-:-:S02]  /*46c0*/  MOV R149, RZ ;  /* 0x000000ff00957202 */ /* 0x000fc40000000f00 */
[----:B------:R-:W-:Y:S01]  /*46d0*/  @P3 FMUL.FTZ R148, R129, R156 ;  /* 0x0000009c81943220 */ /* 0x000fe20000410000 */
[----:B------:R-:W-:Y:S01]  /*46e0*/  @P2 FMUL.FTZ R149, R128, R153 ;  /* 0x0000009980952220 */ /* 0x000fe20000410000 */
[----:B------:R-:W-:Y:S01]  /*46f0*/  FSEL R151, R150, RZ, P0 ;  /* 0x000000ff96977208 */ /* 0x000fe20000000000 */
[----:B------:R-:W-:Y:S01]  /*4700*/  FMUL.FTZ R129, R52, R129 ;  /* 0x0000008134817220 */ /* 0x000fe20000410000 */
[----:B------:R-:W-:Y:S01]  /*4710*/  FMUL.FTZ R128, R53, R128 ;  /* 0x0000008035807220 */ /* 0x000fe20000410000 */
[----:B------:R-:W-:Y:S02]  /*4720*/  F2FP.BF16.F32.PACK_AB R116, R160, R131 ;  /* 0x00000083a074723e */ /* 0x000fe400000010ff */
[----:B------:R-:W-:Y:S02]  /*4730*/  F2FP.BF16.F32.PACK_AB R131, R151, R32 ;  /* 0x000000209783723e */ /* 0x000fe400000010ff */
[----:B------:R-:W-:Y:S02]  /*4740*/  F2FP.BF16.F32.PACK_AB R130, R130, R33 ;  /* 0x000000218282723e */ /* 0x000fe400000010ff */
[----:B------:R-:W-:-:S02]  /*4750*/  FSEL R143, R143, RZ, P5 ;  /* 0x000000ff8f8f7208 */ /* 0x000fc40002800000 */
[----:B------:R-:W-:Y:S02]  /*4760*/  FSEL R142, R142, RZ, P4 ;  /* 0x000000ff8e8e7208 */ /* 0x000fe40002000000 */
[----:B------:R-:W-:Y:S02]  /*4770*/  FSEL R32, R129, RZ, P3 ;  /* 0x000000ff81207208 */ /* 0x000fe40001800000 */
[----:B------:R-:W-:Y:S02]  /*4780*/  FSEL R33, R128, RZ, P2 ;  /* 0x000000ff80217208 */ /* 0x000fe40001000000 */
[----:B------:R-:W-:Y:S02]  /*4790*/  F2FP.BF16.F32.PACK_AB R119, R152, R119 ;  /* 0x000000779877723e */ /* 0x000fe400000010ff */
[----:B------:R-:W-:Y:S02]  /*47a0*/  F2FP.BF16.F32.PACK_AB R129, R142, R143 ;  /* 0x0000008f8e81723e */ /* 0x000fe400000010ff */
[----:B------:R-:W-:Y:S01]  /*47b0*/  F2FP.BF16.F32.PACK_AB R128, R33, R32 ;  /* 0x000000202180723e */ /* 0x000fe200000010ff */
[----:B------:R-:W-:Y:S06]  /*47c0*/  BRA `(.L_x_4037) ;  /* 0x0000000400807947 */ /* 0x000fec0003800000 */
.L_x_4036:
[--C-:B------:R-:W-:Y:S01]  /*47d0*/  FFMA.FTZ R145, R145, UR26, R180.reuse ;  /* 0x0000001a91917c23 */ /* 0x100fe200080100b4 */
[----:B------:R-:W-:Y:S01]  /*47e0*/  LOP3.LUT P0, RZ, R149, 0xff, RZ, 0xc0, !PT ;  /* 0x000000ff95ff7812 */ /* 0x000fe2000780c0ff */
[--C-:B------:R-:W-:Y:S01]  /*47f0*/  FFMA.FTZ R32, R157, UR26, R180.reuse ;  /* 0x0000001a9d207c23 */ /* 0x100fe200080100b4 */
[----:B------:R-:W-:Y:S01]  /*4800*/  LOP3.LUT P3, RZ, R149, 0xff00, RZ, 0xc0, !PT ;  /* 0x0000ff0095ff7812 */ /* 0x000fe2000786c0ff */
[----:B------:R-:W-:Y:S01]  /*4810*/  FADD.FTZ R145, R146, -R145 ;  /* 0x8000009192917221 */ /* 0x000fe20000010000 */
[----:B------:R-:W-:Y:S01]  /*4820*/  FFMA.FTZ R143, R143, UR26, R180 ;  /* 0x0000001a8f8f7c23 */ /* 0x000fe200080100b4 */
[----:B------:R-:W-:Y:S01]  /*4830*/  FADD.FTZ R155, R155, -R32 ;  /* 0x800000209b9b7221 */ /* 0x000fe20000010000 */
[----:B------:R-:W-:Y:S01]  /*4840*/  FFMA.FTZ R157, R154, UR26, R180 ;  /* 0x0000001a9a9d7c23 */ /* 0x000fe200080100b4 */
[----:B------:R-:W-:Y:S01]  /*4850*/  FMUL.FTZ R33, R145, UR19 ;  /* 0x0000001391217c20 */ /* 0x000fe20008410000 */
[----:B------:R-:W-:Y:S01]  /*4860*/  HFMA2 R145, -RZ, RZ, 0, 0 ;  /* 0x00000000ff917431 */ /* 0x000fe200000001ff */
[----:B------:R-:W-:Y:S01]  /*4870*/  LOP3.LUT P5, RZ, R148, 0xff0000, RZ, 0xc0, !PT ;  /* 0x00ff000094ff7812 */ /* 0x000fe200078ac0ff */
[----:B------:R-:W-:Y:S01]  /*4880*/  FADD.FTZ R143, R144, -R143 ;  /* 0x8000008f908f7221 */ /* 0x000fe20000010000 */
[----:B------:R-:W-:Y:S01]  /*4890*/  FMUL.FTZ R33, R33, UR5 ;  /* 0x0000000521217c20 */ /* 0x000fe20008410000 */
[----:B------:R-:W-:Y:S01]  /*48a0*/  FADD.FTZ R157, R156, -R157 ;  /* 0x8000009d9c9d7221 */ /* 0x000fe20000010000 */
[C---:B-----5:R-:W-:Y:S01]  /*48b0*/  @P0 SHF.L.U32 R32, R130.reuse, 0x10, RZ ;  /* 0x0000001082200819 */ /* 0x060fe200000006ff */
[----:B------:R-:W-:Y:S01]  /*48c0*/  FMUL.FTZ R143, R143, UR19 ;  /* 0x000000138f8f7c20 */ /* 0x000fe20008410000 */
[----:B------:R-:W-:Y:S01]  /*48d0*/  FMUL.FTZ R33, R33, UR4 ;  /* 0x0000000421217c20 */ /* 0x000fe20008410000 */
[----:B------:R-:W-:Y:S01]  /*48e0*/  LOP3.LUT P2, RZ, R149, 0xff0000, RZ, 0xc0, !PT ;  /* 0x00ff000095ff7812 */ /* 0x000fe2000784c0ff */
[----:B------:R-:W-:Y:S01]  /*48f0*/  FMUL.FTZ R157, R157, UR19 ;  /* 0x000000139d9d7c20 */ /* 0x000fe20008410000 */
[----:B------:R-:W-:Y:S01]  /*4900*/  @P3 PRMT R130, R130, 0x7632, R130 ;  /* 0x0000763282823816 */ /* 0x000fe20000000082 */
[-C--:B------:R-:W-:Y:S01]  /*4910*/  @P0 FMUL.FTZ R145, R32, R33.reuse ;  /* 0x0000002120910220 */ /* 0x080fe20000410000 */
[----:B------:R-:W-:Y:S01]  /*4920*/  FMUL.FTZ R32, R155, UR19 ;  /* 0x000000139b207c20 */ /* 0x000fe20008410000 */
[----:B------:R-:W-:Y:S01]  /*4930*/  LOP3.LUT P4, RZ, R148, 0xff000000, RZ, 0xc0, !PT ;  /* 0xff00000094ff7812 */ /* 0x000fe2000788c0ff */
[--C-:B------:R-:W-:Y:S01]  /*4940*/  FFMA.FTZ R147, R147, UR26, R180.reuse ;  /* 0x0000001a93937c23 */ /* 0x100fe200080100b4 */
[--C-:B------:R-:W-:Y:S01]  /*4950*/  FFMA.FTZ R152, R152, UR26, R180.reuse ;  /* 0x0000001a98987c23 */ /* 0x100fe200080100b4 */
[----:B------:R-:W-:Y:S01]  /*4960*/  FMUL.FTZ R32, R32, UR5 ;  /* 0x0000000520207c20 */ /* 0x000fe20008410000 */
[----:B------:R-:W-:Y:S01]  /*4970*/  FFMA.FTZ R139, R139, UR26, R180 ;  /* 0x0000001a8b8b7c23 */ /* 0x000fe200080100b4 */
[----:B------:R-:W-:Y:S01]  /*4980*/  @P3 SHF.L.U32 R155, R130, 0x10, RZ ;  /* 0x00000010829b3819 */ /* 0x000fe200000006ff */
[----:B------:R-:W-:Y:S01]  /*4990*/  FMUL.FTZ R33, R56, R33 ;  /* 0x0000002138217220 */ /* 0x000fe20000410000 */
[----:B------:R-:W-:Y:S01]  /*49a0*/  FMUL.FTZ R130, R32, UR4 ;  /* 0x0000000420827c20 */ /* 0x000fe20008410000 */
[----:B------:R-:W-:Y:S01]  /*49b0*/  FMUL.FTZ R143, R143, UR5 ;  /* 0x000000058f8f7c20 */ /* 0x000fe20008410000 */
[----:B------:R-:W-:Y:S01]  /*49c0*/  FMUL.FTZ R32, R157, UR5 ;  /* 0x000000059d207c20 */ /* 0x000fe20008410000 */
[----:B------:R-:W-:Y:S01]  /*49d0*/  FADD.FTZ R150, R150, -R147 ;  /* 0x8000009396967221 */ /* 0x000fe20000010000 */
[----:B------:R-:W-:Y:S01]  /*49e0*/  FADD.FTZ R152, R153, -R152 ;  /* 0x8000009899987221 */ /* 0x000fe20000010000 */
[----:B------:R-:W-:Y:S01]  /*49f0*/  FADD.FTZ R147, R142, -R139 ;  /* 0x8000008b8e937221 */ /* 0x000fe20000010000 */
[----:B------:R-:W-:Y:S01]  /*4a00*/  MOV R146, RZ ;  /* 0x000000ff00927202 */ /* 0x000fe20000000f00 */
[----:B------:R-:W-:Y:S01]  /*4a10*/  @P3 FMUL.FTZ R146, R155, R130 ;  /* 0x000000829b923220 */ /* 0x000fe20000410000 */
[----:B------:R-:W-:Y:S01]  /*4a20*/  @P5 SHF.L.U32 R142, R129, 0x10, RZ ;  /* 0x00000010818e5819 */ /* 0x000fe200000006ff */
[----:B------:R-:W-:Y:S01]  /*4a30*/  FMUL.FTZ R143, R143, UR4 ;  /* 0x000000048f8f7c20 */ /* 0x000fe20008410000 */
[----:B------:R-:W-:Y:S01]  /*4a40*/  FSEL R33, R33, RZ, P0 ;  /* 0x000000ff21217208 */ /* 0x000fe20000000000 */
[----:B------:R-:W-:Y:S01]  /*4a50*/  FMUL.FTZ R155, R32, UR4 ;  /* 0x00000004209b7c20 */ /* 0x000fe20008410000 */
[----:B------:R-:W-:Y:S01]  /*4a60*/  HFMA2 R154, -RZ, RZ, 0, 0 ;  /* 0x00000000ff9a7431 */ /* 0x000fe200000001ff */
[----:B------:R-:W-:Y:S01]  /*4a70*/  ISETP.GE.U32.AND P0, PT, R148, RZ, PT ;  /* 0x000000ff9400720c */ /* 0x000fe20003f06070 */
[----:B------:R-:W-:Y:S01]  /*4a80*/  FMUL.FTZ R152, R152, UR19 ;  /* 0x0000001398987c20 */ /* 0x000fe20008410000 */
[----:B------:R-:W-:Y:S01]  /*4a90*/  @P2 SHF.L.U32 R32, R131, 0x10, RZ ;  /* 0x0000001083202819 */ /* 0x000fe200000006ff */
[----:B------:R-:W-:Y:S01]  /*4aa0*/  FFMA.FTZ R160, R160, UR26, R180 ;  /* 0x0000001aa0a07c23 */ /* 0x000fe200080100b4 */
[----:B------:R-:W-:Y:S01]  /*4ab0*/  MOV R139, RZ ;  /* 0x000000ff008b7202 */ /* 0x000fe20000000f00 */
[----:B------:R-:W-:Y:S01]  /*4ac0*/  @P5 FMUL.FTZ R139, R142, R143 ;  /* 0x0000008f8e8b5220 */ /* 0x000fe20000410000 */
[----:B------:R-:W-:Y:S01]  /*4ad0*/  @P4 PRMT R129, R129, 0x7632, R129 ;  /* 0x0000763281814816 */ /* 0x000fe20000000081 */
[----:B------:R-:W-:Y:S01]  /*4ae0*/  FMUL.FTZ R142, R152, UR5 ;  /* 0x00000005988e7c20 */ /* 0x000fe20008410000 */
[----:B------:R-:W-:Y:S01]  /*4af0*/  ISETP.GE.U32.AND.EX P0, PT, R149, 0x1000000, PT, P0 ;  /* 0x010000009500780c */ /* 0x000fe20003f06100 */
[----:B------:R-:W-:Y:S01]  /*4b00*/  @P2 FMUL.FTZ R154, R32, R155 ;  /* 0x0000009b209a2220 */ /* 0x000fe20000410000 */
[----:B------:R-:W-:-:S02]  /*4b10*/  HFMA2 R144, -RZ, RZ, 0, 0 ;  /* 0x00000000ff907431 */ /* 0x000fc400000001ff */
[----:B------:R-:W-:Y:S01]  /*4b20*/  FMUL.FTZ R130, R57, R130 ;  /* 0x0000008239827220 */ /* 0x000fe20000410000 */
[----:B------:R-:W-:Y:S01]  /*4b30*/  FMUL.FTZ R32, R58, R155 ;  /* 0x0000009b3a207220 */ /* 0x000fe20000410000 */
[----:B------:R-:W-:Y:S01]  /*4b40*/  @P4 SHF.L.U32 R129, R129, 0x10, RZ ;  /* 0x0000001081814819 */ /* 0x000fe200000006ff */
[----:B------:R-:W-:Y:S01]  /*4b50*/  FMUL.FTZ R142, R142, UR4 ;  /* 0x000000048e8e7c20 */ /* 0x000fe20008410000 */
[----:B------:R-:W-:Y:S01]  /*4b60*/  FADD.FTZ R160, R151, -R160 ;  /* 0x800000a097a07221 */ /* 0x000fe20000010000 */
[----:B------:R-:W-:Y:S01]  /*4b70*/  FSEL R130, R130, RZ, P3 ;  /* 0x000000ff82827208 */ /* 0x000fe20001800000 */
[----:B------:R-:W-:Y:S01]  /*4b80*/  FMUL.FTZ R150, R150, UR19 ;  /* 0x0000001396967c20 */ /* 0x000fe20008410000 */
[----:B------:R-:W-:Y:S01]  /*4b90*/  FSEL R32, R32, RZ, P2 ;  /* 0x000000ff20207208 */ /* 0x000fe20001000000 */
[-C--:B------:R-:W-:Y:S01]  /*4ba0*/  @P4 FMUL.FTZ R144, R129, R142.reuse ;  /* 0x0000008e81904220 */ /* 0x080fe20000410000 */
[----:B------:R-:W-:Y:S01]  /*4bb0*/  LOP3.LUT P3, RZ, R148, 0xff, RZ, 0xc0, !PT ;  /* 0x000000ff94ff7812 */ /* 0x000fe2000786c0ff */
[----:B------:R-:W-:Y:S01]  /*4bc0*/  FMUL.FTZ R129, R160, UR19 ;  /* 0x00000013a0817c20 */ /* 0x000fe20008410000 */
[----:B------:R-:W-:Y:S01]  /*4bd0*/  LOP3.LUT P2, RZ, R148, 0xff00, RZ, 0xc0, !PT ;  /* 0x0000ff0094ff7812 */ /* 0x000fe2000784c0ff */
[----:B------:R-:W-:Y:S01]  /*4be0*/  FMUL.FTZ R143, R54, R143 ;  /* 0x0000008f368f7220 */ /* 0x000fe20000410000 */
[----:B------:R-:W-:Y:S01]  /*4bf0*/  @P0 PRMT R148, R131, 0x7632, R148 ;  /* 0x0000763283940816 */ /* 0x000fe20000000094 */
[----:B------:R-:W-:Y:S01]  /*4c00*/  FMUL.FTZ R129, R129, UR5 ;  /* 0x0000000581817c20 */ /* 0x000fe20008410000 */
[----:B------:R-:W-:Y:S01]  /*4c10*/  FMUL.FTZ R131, R147, UR19 ;  /* 0x0000001393837c20 */ /* 0x000fe20008410000 */
[----:B------:R-:W-:Y:S01]  /*4c20*/  MOV R147, RZ ;  /* 0x000000ff00937202 */ /* 0x000fe20000000f00 */
[----:B------:R-:W-:Y:S01]  /*4c30*/  FMUL.FTZ R142, R55, R142 ;  /* 0x0000008e378e7220 */ /* 0x000fe20000410000 */
[----:B------:R-:W-:Y:S01]  /*4c40*/  FMUL.FTZ R152, R129, UR4 ;  /* 0x0000000481987c20 */ /* 0x000fe20008410000 */
[----:B------:R-:W-:Y:S01]  /*4c50*/  FMUL.FTZ R129, R131, UR5 ;  /* 0x0000000583817c20 */ /* 0x000fe20008410000 */
[----:B------:R-:W-:-:S02]  /*4c60*/  @P0 SHF.L.U32 R149, R148, 0x10, RZ ;  /* 0x0000001094950819 */ /* 0x000fc400000006ff */
[C---:B------:R-:W-:Y:S01]  /*4c70*/  @P3 SHF.L.U32 R156, R128.reuse, 0x10, RZ ;  /* 0x00000010809c3819 */ /* 0x040fe200000006ff */
[----:B------:R-:W-:Y:S01]  /*4c80*/  FMUL.FTZ R151, R129, UR4 ;  /* 0x0000000481977c20 */ /* 0x000fe20008410000 */
[----:B------:R-:W-:Y:S01]  /*4c90*/  @P2 PRMT R131, R128, 0x7632, R131 ;  /* 0x0000763280832816 */ /* 0x000fe20000000083 */
[----:B------:R-:W-:Y:S01]  /*4ca0*/  FMUL.FTZ R128, R150, UR5 ;  /* 0x0000000596807c20 */ /* 0x000fe20008410000 */
[-C--:B------:R-:W-:Y:S01]  /*4cb0*/  FMUL.FTZ R129, R59, R152.reuse ;  /* 0x000000983b817220 */ /* 0x080fe20000410000 */
[----:B------:R-:W-:Y:S01]  /*4cc0*/  @P0 FMUL.FTZ R147, R149, R152 ;  /* 0x0000009895930220 */ /* 0x000fe20000410000 */
[----:B------:R-:W-:Y:S01]  /*4cd0*/  @P2 SHF.L.U32 R131, R131, 0x10, RZ ;  /* 0x0000001083832819 */ /* 0x000fe200000006ff */
[----:B------:R-:W-:Y:S01]  /*4ce0*/  FMUL.FTZ R128, R128, UR4 ;  /* 0x0000000480807c20 */ /* 0x000fe20008410000 */
[----:B------:R-:W-:Y:S02]  /*4cf0*/  CS2R R148, SRZ ;  /* 0x0000000000947805 */ /* 0x000fe4000001ff00 */
[----:B------:R-:W-:Y:S01]  /*4d00*/  FSEL R129, R129, RZ, P0 ;  /* 0x000000ff81817208 */ /* 0x000fe20000000000 */
[----:B------:R-:W-:Y:S01]  /*4d10*/  @P3 FMUL.FTZ R148, R156, R151 ;  /* 0x000000979c943220 */ /* 0x000fe20000410000 */
[-C--:B------:R-:W-:Y:S01]  /*4d20*/  @P2 FMUL.FTZ R149, R131, R128.reuse ;  /* 0x0000008083952220 */ /* 0x080fe20000410000 */
[----:B------:R-:W-:Y:S01]  /*4d30*/  F2FP.BF16.F32.PACK_AB R130, R130, R33 ;  /* 0x000000218282723e */ /* 0x000fe200000010ff */
[----:B------:R-:W-:Y:S01]  /*4d40*/  FMUL.FTZ R33, R53, R128 ;  /* 0x0000008035217220 */ /* 0x000fe20000410000 */
[----:B------:R-:W-:Y:S01]  /*4d50*/  F2FP.BF16.F32.PACK_AB R131, R129, R32 ;  /* 0x000000208183723e */ /* 0x000fe200000010ff */
[----:B------:R-:W-:Y:S01]  /*4d60*/  FMUL.FTZ R32, R52, R151 ;  /* 0x0000009734207220 */ /* 0x000fe20000410000 */
[----:B------:R-:W-:-:S02]  /*4d70*/  FSEL R129, R143, RZ, P5 ;  /* 0x000000ff8f817208 */ /* 0x000fc40002800000 */
[----:B------:R-:W-:Y:S02]  /*4d80*/  FSEL R142, R142, RZ, P4 ;  /* 0x000000ff8e8e7208 */ /* 0x000fe40002000000 */
[----:B------:R-:W-:Y:S02]  /*4d90*/  FSEL R32, R32, RZ, P3 ;  /* 0x000000ff20207208 */ /* 0x000fe40001800000 */
[----:B------:R-:W-:Y:S02]  /*4da0*/  FSEL R33, R33, RZ, P2 ;  /* 0x000000ff21217208 */ /* 0x000fe40001000000 */
[----:B------:R-:W-:Y:S02]  /*4db0*/  F2FP.BF16.F32.PACK_AB R129, R142, R129 ;  /* 0x000000818e81723e */ /* 0x000fe400000010ff */
[----:B------:R-:W-:-:S07]  /*4dc0*/  F2FP.BF16.F32.PACK_AB R128, R33, R32 ;  /* 0x000000202180723e */ /* 0x000fce00000010ff */
.L_x_4037:
[----:B------:R-:W1:Y:S01]  /*4dd0*/  @P1 LDC.64 R32, c[0x0][0x478] ;  /* 0x00011e00ff201b82 */ /* 0x000e620000000a00 */
[----:B------:R-:W-:-:S05]  /*4de0*/  MOV R143, 0x10 ;  /* 0x00000010008f7802 */ /* 0x000fca0000000f00 */
[----:B------:R-:W-:-:S04]  /*4df0*/  IMAD.WIDE.U32 R142, R34, R143, UR22 ;  /* 0x00000016228e7e25 */ /* 0x000fc8000f8e008f */
[----:B-1----:R-:W-:-:S05]  /*4e00*/  @P1 IMAD.WIDE.U32 R32, R158, 0x10, R32 ;  /* 0x000000109e201825 */ /* 0x002fca00078e0020 */
[----:B------:R1:W-:Y:S02]  /*4e10*/  @P1 STG.E.128 desc[UR12][R32.64], R116 ;  /* 0x0000007420001986 */ /* 0x0003e4000c101d0c */
[----:B-1----:R-:W-:-:S05]  /*4e20*/  IMAD.WIDE.U32 R32, R158, 0x10, R198 ;  /* 0x000000109e207825 */ /* 0x002fca00078e00c6 */
[----:B------:R1:W-:Y:S04]  /*4e30*/  STG.E.128 desc[UR12][R32.64], R128 ;  /* 0x0000008020007986 */ /* 0x0003e8000c101d0c */
[----:B-1----:R1:W5:Y:S01]  /*4e40*/  LDG.E.128 R128, desc[UR12][R142.64] ;  /* 0x0000000c8e807981 */ /* 0x002362000c1e1d00 */
[----:B------:R-:W-:Y:S05]  /*4e50*/  @!P1 BRA `(.L_x_4038) ;  /* 0x0000000400949947 */ /* 0x000fea0003800000 */
[--C-:B------:R-:W-:Y:S01]  /*4e60*/  FFMA.FTZ R32, R133, UR26, R180.reuse ;  /* 0x0000001a85207c23 */ /* 0x100fe200080100b4 */
[----:B------:R-:W-:Y:S01]  /*4e70*/  LOP3.LUT P0, RZ, R140, 0xff0000, RZ, 0xc0, !PT ;  /* 0x00ff00008cff7812 */ /* 0x000fe2000780c0ff */
[--C-:B------:R-:W-:Y:S01]  /*4e80*/  FFMA.FTZ R117, R134, UR26, R180.reuse ;  /* 0x0000001a86757c23 */ /* 0x100fe200080100b4 */
[----:B------:R-:W-:Y:S01]  /*4e90*/  FFMA.FTZ R116, R135, UR26, R180 ;  /* 0x0000001a87747c23 */ /* 0x000fe200080100b4 */
[----:B------:R-:W-:Y:S01]  /*4ea0*/  FADD.FTZ R32, R121, -R32 ;  /* 0x8000002079207221 */ /* 0x000fe20000010000 */
[----:B------:R-:W-:Y:S01]  /*4eb0*/  LOP3.LUT P2, RZ, R140, 0xff000000, RZ, 0xc0, !PT ;  /* 0xff0000008cff7812 */ /* 0x000fe2000784c0ff */
[----:B------:R-:W-:Y:S01]  /*4ec0*/  FADD.FTZ R122, R122, -R117 ;  /* 0x800000757a7a7221 */ /* 0x000fe20000010000 */
[----:B------:R-:W-:Y:S01]  /*4ed0*/  FADD.FTZ R116, R123, -R116 ;  /* 0x800000747b747221 */ /* 0x000fe20000010000 */
[----:B------:R-:W-:Y:S01]  /*4ee0*/  FMUL.FTZ R117, R32, UR19 ;  /* 0x0000001320757c20 */ /* 0x000fe20008410000 */
[----:B------:R-:W-:Y:S01]  /*4ef0*/  FFMA.FTZ R133, R136, UR26, R180 ;  /* 0x0000001a88857c23 */ /* 0x000fe200080100b4 */
[----:B------:R-:W-:-:S02]  /*4f00*/  HFMA2 R136, -RZ, RZ, 0, 0 ;  /* 0x00000000ff887431 */ /* 0x000fc400000001ff */
[----:B------:R-:W-:Y:S01]  /*4f10*/  FMUL.FTZ R118, R116, UR19 ;  /* 0x0000001374767c20 */ /* 0x000fe20008410000 */
[----:B------:R-:W-:Y:S01]  /*4f20*/  FMUL.FTZ R116, R117, UR5 ;  /* 0x0000000575747c20 */ /* 0x000fe20008410000 */
[----:B------:R-:W-:Y:S01]  /*4f30*/  LOP3.LUT P5, RZ, R141, 0xff, RZ, 0xc0, !PT ;  /* 0x000000ff8dff7812 */ /* 0x000fe200078ac0ff */
[----:B------:R-:W-:Y:S01]  /*4f40*/  FMUL.FTZ R32, R122, UR19 ;  /* 0x000000137a207c20 */ /* 0x000fe20008410000 */
[C---:B-----5:R-:W-:Y:S01]  /*4f50*/  @P0 SHF.L.U32 R121, R129.reuse, 0x10, RZ ;  /* 0x0000001081790819 */ /* 0x060fe200000006ff */
[----:B------:R-:W-:Y:S01]  /*4f60*/  FMUL.FTZ R116, R116, UR4 ;  /* 0x0000000474747c20 */ /* 0x000fe20008410000 */
[----:B------:R-:W-:Y:S01]  /*4f70*/  FMUL.FTZ R123, R118, UR5 ;  /* 0x00000005767b7c20 */ /* 0x000fe20008410000 */
[----:B------:R-:W-:Y:S01]  /*4f80*/  @P2 PRMT R129, R129, 0x7632, R129 ;  /* 0x0000763281812816 */ /* 0x000fe20000000081 */
[----:B------:R-:W-:Y:S01]  /*4f90*/  FMUL.FTZ R122, R32, UR5 ;  /* 0x00000005207a7c20 */ /* 0x000fe20008410000 */
[----:B------:R-:W-:Y:S01]  /*4fa0*/  @P0 FMUL.FTZ R136, R116, R121 ;  /* 0x0000007974880220 */ /* 0x000fe20000410000 */
[----:B------:R-:W-:Y:S01]  /*4fb0*/  FMUL.FTZ R121, R62, R116 ;  /* 0x000000743e797220 */ /* 0x000fe20000410000 */
[----:B------:R-:W-:Y:S01]  /*4fc0*/  @P2 SHF.L.U32 R129, R129, 0x10, RZ ;  /* 0x0000001081812819 */ /* 0x000fe200000006ff */
[----:B------:R-:W-:Y:S01]  /*4fd0*/  FMUL.FTZ R122, R122, UR4 ;  /* 0x000000047a7a7c20 */ /* 0x000fe20008410000 */
[----:B------:R-:W-:Y:S01]  /*4fe0*/  LOP3.LUT P4, RZ, R141, 0xff00, RZ, 0xc0, !PT ;  /* 0x0000ff008dff7812 */ /* 0x000fe2000788c0ff */
[----:B------:R-:W-:Y:S01]  /*4ff0*/  FMUL.FTZ R123, R123, UR4 ;  /* 0x000000047b7b7c20 */ /* 0x000fe20008410000 */
[----:B------:R-:W-:Y:S01]  /*5000*/  FSEL R121, R121, RZ, P0 ;  /* 0x000000ff79797208 */ /* 0x000fe20000000000 */
[--C-:B------:R-:W-:Y:S01]  /*5010*/  FFMA.FTZ R33, R127, UR26, R180.reuse ;  /* 0x0000001a7f217c23 */ /* 0x100fe200080100b4 */
[----:B------:R-:W-:Y:S01]  /*5020*/  ISETP.GE.U32.AND P0, PT, R140, RZ, PT ;  /* 0x000000ff8c00720c */ /* 0x000fe20003f06070 */
[--C-:B------:R-:W-:Y:S01]  /*5030*/  FFMA.FTZ R137, R137, UR26, R180.reuse ;  /* 0x0000001a89897c23 */ /* 0x100fe200080100b4 */
[--C-:B------:R-:W-:Y:S01]  /*5040*/  FFMA.FTZ R119, R138, UR26, R180.reuse ;  /* 0x0000001a8a777c23 */ /* 0x100fe200080100b4 */
[----:B------:R-:W-:Y:S01]  /*5050*/  MOV R127, RZ ;  /* 0x000000ff007f7202 */ /* 0x000fe20000000f00 */
[----:B------:R-:W-:Y:S01]  /*5060*/  FFMA.FTZ R180, R125, UR26, R180 ;  /* 0x0000001a7db47c23 */ /* 0x000fe200080100b4 */
[----:B------:R-:W-:-:S02]  /*5070*/  HFMA2 R134, -RZ, RZ, 0, 0 ;  /* 0x00000000ff867431 */ /* 0x000fc400000001ff */
[----:B------:R-:W-:Y:S01]  /*5080*/  @P2 FMUL.FTZ R127, R122, R129 ;  /* 0x000000817a7f2220 */ /* 0x000fe20000410000 */
[----:B------:R-:W-:Y:S01]  /*5090*/  FMUL.FTZ R138, R63, R122 ;  /* 0x0000007a3f8a7220 */ /* 0x000fe20000410000 */
[----:B------:R-:W-:Y:S01]  /*50a0*/  @P5 SHF.L.U32 R125, R130, 0x10, RZ ;  /* 0x00000010827d5819 */ /* 0x000fe200000006ff */
[----:B------:R-:W-:Y:S01]  /*50b0*/  FADD.FTZ R133, R124, -R133 ;  /* 0x800000857c857221 */ /* 0x000fe20000010000 */
[----:B------:R-:W-:Y:S01]  /*50c0*/  FMUL.FTZ R122, R64, R123 ;  /* 0x0000007b407a7220 */ /* 0x000fe20000410000 */
[----:B------:R-:W-:Y:S01]  /*50d0*/  ISETP.GE.U32.AND.EX P0, PT, R141, 0x1000000, PT, P0 ;  /* 0x010000008d00780c */ /* 0x000fe20003f06100 */
[----:B------:R-:W-:Y:S01]  /*50e0*/  FADD.FTZ R120, R120, -R33 ;  /* 0x8000002178787221 */ /* 0x000fe20000010000 */
[----:B------:R-:W-:Y:S01]  /*50f0*/  FMUL.FTZ R33, R133, UR19 ;  /* 0x0000001385217c20 */ /* 0x000fe20008410000 */
[----:B------:R-:W-:Y:S01]  /*5100*/  @P5 FMUL.FTZ R134, R123, R125 ;  /* 0x0000007d7b865220 */ /* 0x000fe20000410000 */
[----:B------:R-:W-:Y:S01]  /*5110*/  FSEL R122, R122, RZ, P5 ;  /* 0x000000ff7a7a7208 */ /* 0x000fe20002800000 */
[----:B------:R-:W-:Y:S01]  /*5120*/  FADD.FTZ R180, R35, -R180 ;  /* 0x800000b423b47221 */ /* 0x000fe20000010000 */
[----:B------:R-:W-:Y:S01]  /*5130*/  LOP3.LUT P5, RZ, R141, 0xff0000, RZ, 0xc0, !PT ;  /* 0x00ff00008dff7812 */ /* 0x000fe200078ac0ff */
[----:B------:R-:W-:Y:S01]  /*5140*/  FADD.FTZ R137, R126, -R137 ;  /* 0x800000897e897221 */ /* 0x000fe20000010000 */
[----:B------:R-:W-:Y:S01]  /*5150*/  @P4 PRMT R130, R130, 0x7632, R130 ;  /* 0x0000763282824816 */ /* 0x000fe20000000082 */
[----:B------:R-:W-:Y:S01]  /*5160*/  FMUL.FTZ R35, R33, UR5 ;  /* 0x0000000521237c20 */ /* 0x000fe20008410000 */
[----:B------:R-:W-:Y:S01]  /*5170*/  FADD.FTZ R119, R132, -R119 ;  /* 0x8000007784777221 */ /* 0x000fe20000010000 */
[----:B------:R-:W-:Y:S01]  /*5180*/  FSEL R138, R138, RZ, P2 ;  /* 0x000000ff8a8a7208 */ /* 0x000fe20001000000 */
[----:B------:R-:W-:Y:S01]  /*5190*/  FMUL.FTZ R137, R137, UR19 ;  /* 0x0000001389897c20 */ /* 0x000fe20008410000 */
[----:B------:R-:W-:Y:S01]  /*51a0*/  @P4 SHF.L.U32 R130, R130, 0x10, RZ ;  /* 0x0000001082824819 */ /* 0x000fe200000006ff */
[----:B------:R-:W-:Y:S01]  /*51b0*/  FMUL.FTZ R132, R35, UR4 ;  /* 0x0000000423847c20 */ /* 0x000fe20008410000 */
[----:B------:R-:W-:-:S02]  /*51c0*/  LOP3.LUT P3, RZ, R140, 0xff, RZ, 0xc0, !PT ;  /* 0x000000ff8cff7812 */ /* 0x000fc4000786c0ff */
[----:B------:R-:W-:Y:S02]  /*51d0*/  CS2R R124, SRZ ;  /* 0x00000000007c7805 */ /* 0x000fe4000001ff00 */
[----:B------:R-:W-:Y:S01]  /*51e0*/  LOP3.LUT P2, RZ, R140, 0xff00, RZ, 0xc0, !PT ;  /* 0x0000ff008cff7812 */ /* 0x000fe2000784c0ff */
[----:B------:R-:W-:Y:S01]  /*51f0*/  FMUL.FTZ R140, R119, UR19 ;  /* 0x00000013778c7c20 */ /* 0x000fe20008410000 */
[----:B------:R-:W-:Y:S01]  /*5200*/  @P0 PRMT R35, R131, 0x7632, R35 ;  /* 0x0000763283230816 */ /* 0x000fe20000000023 */
[----:B------:R-:W-:Y:S01]  /*5210*/  FMUL.FTZ R141, R120, UR19 ;  /* 0x00000013788d7c20 */ /* 0x000fe20008410000 */
[----:B------:R-:W-:Y:S01]  /*5220*/  FMUL.FTZ R180, R180, UR19 ;  /* 0x00000013b4b47c20 */ /* 0x000fe20008410000 */
[----:B------:R-:W-:Y:S01]  /*5230*/  @P4 FMUL.FTZ R125, R132, R130 ;  /* 0x00000082847d4220 */ /* 0x000fe20000410000 */
[----:B------:R-:W-:Y:S01]  /*5240*/  FMUL.FTZ R120, R137, UR5 ;  /* 0x0000000589787c20 */ /* 0x000fe20008410000 */
[----:B------:R-:W-:Y:S01]  /*5250*/  @P0 SHF.L.U32 R130, R35, 0x10, RZ ;  /* 0x0000001023820819 */ /* 0x000fe200000006ff */
[----:B------:R-:W-:Y:S01]  /*5260*/  FMUL.FTZ R126, R140, UR5 ;  /* 0x000000058c7e7c20 */ /* 0x000fe20008410000 */
[----:B------:R-:W-:Y:S01]  /*5270*/  FMUL.FTZ R35, R180, UR5 ;  /* 0x00000005b4237c20 */ /* 0x000fe20008410000 */
[----:B------:R-:W-:Y:S01]  /*5280*/  FMUL.FTZ R119, R141, UR5 ;  /* 0x000000058d777c20 */ /* 0x000fe20008410000 */
[----:B------:R-:W-:Y:S01]  /*5290*/  @P5 SHF.L.U32 R123, R131, 0x10, RZ ;  /* 0x00000010837b5819 */ /* 0x000fe200000006ff */
[----:B------:R-:W-:Y:S01]  /*52a0*/  FMUL.FTZ R120, R120, UR4 ;  /* 0x0000000478787c20 */ /* 0x000fe20008410000 */
[----:B-1----:R-:W-:Y:S01]  /*52b0*/  FMUL.FTZ R142, R126, UR4 ;  /* 0x000000047e8e7c20 */ /* 0x002fe20008410000 */
[----:B------:R-:W-:Y:S01]  /*52c0*/  FMUL.FTZ R135, R35, UR4 ;  /* 0x0000000423877c20 */ /* 0x000fe20008410000 */
[----:B------:R-:W-:Y:S01]  /*52d0*/  FMUL.FTZ R126, R119, UR4 ;  /* 0x00000004777e7c20 */ /* 0x000fe20008410000 */
[----:B------:R-:W-:Y:S01]  /*52e0*/  @P5 FMUL.FTZ R124, R120, R123 ;  /* 0x0000007b787c5220 */ /* 0x000fe20000410000 */
[----:B------:R-:W-:Y:S01]  /*52f0*/  @P3 SHF.L.U32 R116, R128, 0x10, RZ ;  /* 0x0000001080743819 */ /* 0x000fe200000006ff */
[----:B------:R-:W-:Y:S01]  /*5300*/  FMUL.FTZ R120, R66, R120 ;  /* 0x0000007842787220 */ /* 0x000fe20000410000 */
[----:B------:R-:W-:Y:S01]  /*5310*/  F2FP.BF16.F32.PACK_AB R118, R33, R118 ;  /* 0x000000762176723e */ /* 0x000fe200000010ff */
[----:B------:R-:W-:Y:S01]  /*5320*/  FMUL.FTZ R123, R67, R142 ;  /* 0x0000008e437b7220 */ /* 0x000fe20000410000 */
[----:B------:R-:W-:Y:S01]  /*5330*/  F2FP.BF16.F32.PACK_AB R117, R32, R117 ;  /* 0x000000752075723e */ /* 0x000fe200000010ff */
[----:B------:R-:W-:Y:S01]  /*5340*/  FMUL.FTZ R35, R65, R132 ;  /* 0x0000008441237220 */ /* 0x000fe20000410000 */
[----:B------:R-:W-:Y:S01]  /*5350*/  @P2 PRMT R128, R128, 0x7632, R128 ;  /* 0x0000763280802816 */ /* 0x000fe20000000080 */
[----:B------:R-:W-:Y:S01]  /*5360*/  FMUL.FTZ R32, R60, R135 ;  /* 0x000000873c207220 */ /* 0x000fe20000410000 */
[----:B------:R-:W-:Y:S01]  /*5370*/  FMUL.FTZ R33, R61, R126 ;  /* 0x0000007e3d217220 */ /* 0x000fe20000410000 */
[----:B------:R-:W-:Y:S01]  /*5380*/  HFMA2 R131, -RZ, RZ, 0, 0 ;  /* 0x00000000ff837431 */ /* 0x000fe200000001ff */
[----:B------:R-:W-:-:S02]  /*5390*/  @P2 SHF.L.U32 R128, R128, 0x10, RZ ;  /* 0x0000001080802819 */ /* 0x000fc400000006ff */
[----:B------:R-:W-:Y:S02]  /*53a0*/  FSEL R120, R120, RZ, P5 ;  /* 0x000000ff78787208 */ /* 0x000fe40002800000 */
[----:B------:R-:W-:Y:S01]  /*53b0*/  FSEL R123, R123, RZ, P0 ;  /* 0x000000ff7b7b7208 */ /* 0x000fe20000000000 */
[----:B------:R-:W-:Y:S01]  /*53c0*/  @P3 FMUL.FTZ R131, R135, R116 ;  /* 0x0000007487833220 */ /* 0x000fe20000410000 */
[----:B------:R-:W-:Y:S02]  /*53d0*/  FSEL R35, R35, RZ, P4 ;  /* 0x000000ff23237208 */ /* 0x000fe40002000000 */
[----:B------:R-:W-:Y:S02]  /*53e0*/  FSEL R32, R32, RZ, P3 ;  /* 0x000000ff20207208 */ /* 0x000fe40001800000 */
[----:B------:R-:W-:Y:S02]  /*53f0*/  FSEL R33, R33, RZ, P2 ;  /* 0x000000ff21217208 */ /* 0x000fe40001000000 */
        /* <DEDUP_REMOVED lines=9> */
[----:B------:R-:W-:Y:S01]  /*5490*/  F2FP.BF16.F32.PACK_AB R120, R33, R32 ;  /* 0x000000202178723e */ /* 0x000fe200000010ff */
[----:B------:R-:W-:Y:S06]  /*54a0*/  BRA `(.L_x_4039) ;  /* 0x0000000400807947 */ /* 0x000fec0003800000 */
.L_x_4038:
[--C-:B------:R-:W-:Y:S01]  /*54b0*/  FFMA.FTZ R32, R133, UR26, R180.reuse ;  /* 0x0000001a85207c23 */ /* 0x100fe200080100b4 */
[C---:B------:R-:W-:Y:S01]  /*54c0*/  LOP3.LUT P0, RZ, R140.reuse, 0xff0000, RZ, 0xc0, !PT ;  /* 0x00ff00008cff7812 */ /* 0x040fe2000780c0ff */
[--C-:B------:R-:W-:Y:S01]  /*54d0*/  FFMA.FTZ R33, R127, UR26, R180.reuse ;  /* 0x0000001a7f217c23 */ /* 0x100fe200080100b4 */
[----:B------:R-:W-:Y:S01]  /*54e0*/  LOP3.LUT P2, RZ, R140, 0xff000000, RZ, 0xc0, !PT ;  /* 0xff0000008cff7812 */ /* 0x000fe2000784c0ff */
[----:B------:R-:W-:Y:S01]  /*54f0*/  FFMA.FTZ R127, R134, UR26, R180 ;  /* 0x0000001a867f7c23 */ /* 0x000fe200080100b4 */
[----:B------:R-:W-:Y:S01]  /*5500*/  FADD.FTZ R32, R121, -R32 ;  /* 0x8000002079207221 */ /* 0x000fe20000010000 */
[----:B------:R-:W-:Y:S01]  /*5510*/  FFMA.FTZ R134, R135, UR26, R180 ;  /* 0x0000001a87867c23 */ /* 0x000fe200080100b4 */
[----:B------:R-:W-:Y:S01]  /*5520*/  LOP3.LUT P5, RZ, R141, 0xff, RZ, 0xc0, !PT ;  /* 0x000000ff8dff7812 */ /* 0x000fe200078ac0ff */
[----:B------:R-:W-:Y:S01]  /*5530*/  FADD.FTZ R122, R122, -R127 ;  /* 0x8000007f7a7a7221 */ /* 0x000fe20000010000 */
[----:B------:R-:W-:Y:S01]  /*5540*/  FMUL.FTZ R32, R32, UR19 ;  /* 0x0000001320207c20 */ /* 0x000fe20008410000 */
[----:B------:R-:W-:Y:S01]  /*5550*/  FADD.FTZ R123, R123, -R134 ;  /* 0x800000867b7b7221 */ /* 0x000fe20000010000 */
[--C-:B------:R-:W-:Y:S01]  /*5560*/  FFMA.FTZ R133, R138, UR26, R180.reuse ;  /* 0x0000001a8a857c23 */ /* 0x100fe200080100b4 */
[----:B------:R-:W-:Y:S01]  /*5570*/  FMUL.FTZ R121, R122, UR19 ;  /* 0x000000137a797c20 */ /* 0x000fe20008410000 */
[----:B------:R-:W-:Y:S01]  /*5580*/  FMUL.FTZ R32, R32, UR5 ;  /* 0x0000000520207c20 */ /* 0x000fe20008410000 */
[----:B-----5:R-:W-:Y:S01]  /*5590*/  @P0 SHF.L.U32 R138, R129, 0x10, RZ ;  /* 0x00000010818a0819 */ /* 0x020fe200000006ff */
[----:B------:R-:W-:Y:S01]  /*55a0*/  FMUL.FTZ R122, R123, UR19 ;  /* 0x000000137b7a7c20 */ /* 0x000fe20008410000 */
[----:B------:R-:W-:Y:S01]  /*55b0*/  @P2 PRMT R129, R129, 0x7632, R129 ;  /* 0x0000763281812816 */ /* 0x000fe20000000081 */
[----:B------:R-:W-:Y:S01]  /*55c0*/  FMUL.FTZ R121, R121, UR5 ;  /* 0x0000000579797c20 */ /* 0x000fe20008410000 */
[----:B------:R-:W-:Y:S01]  /*55d0*/  FMUL.FTZ R123, R32, UR4 ;  /* 0x00000004207b7c20 */ /* 0x000fe20008410000 */
[----:B------:R-:W-:Y:S01]  /*55e0*/  LOP3.LUT P4, RZ, R141, 0xff00, RZ, 0xc0, !PT ;  /* 0x0000ff008dff7812 */ /* 0x000fe2000788c0ff */
[--C-:B------:R-:W-:Y:S01]  /*55f0*/  FFMA.FTZ R135, R136, UR26, R180.reuse ;  /* 0x0000001a88877c23 */ /* 0x100fe200080100b4 */
[----:B------:R-:W-:Y:S01]  /*5600*/  FMUL.FTZ R122, R122, UR5 ;  /* 0x000000057a7a7c20 */ /* 0x000fe20008410000 */
[----:B------:R-:W-:Y:S01]  /*5610*/  HFMA2 R136, -RZ, RZ, 0, 0 ;  /* 0x00000000ff887431 */ /* 0x000fe200000001ff */
[----:B------:R-:W-:Y:S01]  /*5620*/  @P2 SHF.L.U32 R129, R129, 0x10, RZ ;  /* 0x0000001081812819 */ /* 0x000fe200000006ff */
[----:B------:R-:W-:Y:S01]  /*5630*/  FMUL.FTZ R32, R121, UR4 ;  /* 0x0000000479207c20 */ /* 0x000fe20008410000 */
[--C-:B------:R-:W-:Y:S01]  /*5640*/  FFMA.FTZ R137, R137, UR26, R180.reuse ;  /* 0x0000001a89897c23 */ /* 0x100fe200080100b4 */
[----:B------:R-:W-:Y:S01]  /*5650*/  FMUL.FTZ R121, R62, R123 ;  /* 0x0000007b3e797220 */ /* 0x000fe20000410000 */
[----:B------:R-:W-:Y:S01]  /*5660*/  FFMA.FTZ R180, R125, UR26, R180 ;  /* 0x0000001a7db47c23 */ /* 0x000fe200080100b4 */
[----:B------:R-:W-:Y:S01]  /*5670*/  FMUL.FTZ R125, R122, UR4 ;  /* 0x000000047a7d7c20 */ /* 0x000fe20008410000 */
[----:B------:R-:W-:Y:S01]  /*5680*/  FADD.FTZ R135, R124, -R135 ;  /* 0x800000877c877221 */ /* 0x000fe20000010000 */
[----:B------:R-:W-:Y:S01]  /*5690*/  MOV R127, RZ ;  /* 0x000000ff007f7202 */ /* 0x000fe20000000f00 */
[----:B------:R-:W-:Y:S01]  /*56a0*/  @P2 FMUL.FTZ R127, R129, R32 ;  /* 0x00000020817f2220 */ /* 0x000fe20000410000 */
[----:B------:R-:W-:-:S02]  /*56b0*/  HFMA2 R134, -RZ, RZ, 0, 0 ;  /* 0x00000000ff867431 */ /* 0x000fc400000001ff */
[----:B------:R-:W-:Y:S01]  /*56c0*/  @P0 FMUL.FTZ R136, R138, R123 ;  /* 0x0000007b8a880220 */ /* 0x000fe20000410000 */
[----:B------:R-:W-:Y:S01]  /*56d0*/  FMUL.FTZ R32, R63, R32 ;  /* 0x000000203f207220 */ /* 0x000fe20000410000 */
[----:B------:R-:W-:Y:S01]  /*56e0*/  FSEL R121, R121, RZ, P0 ;  /* 0x000000ff79797208 */ /* 0x000fe20000000000 */
[----:B------:R-:W-:Y:S01]  /*56f0*/  FADD.FTZ R120, R120, -R33 ;  /* 0x8000002178787221 */ /* 0x000fe20000010000 */
[----:B-1----:R-:W-:Y:S01]  /*5700*/  @P5 SHF.L.U32 R142, R130, 0x10, RZ ;  /* 0x00000010828e5819 */ /* 0x002fe200000006ff */
[-C--:B------:R-:W-:Y:S01]  /*5710*/  FMUL.FTZ R122, R64, R125.reuse ;  /* 0x0000007d407a7220 */ /* 0x080fe20000410000 */
[----:B------:R-:W-:Y:S01]  /*5720*/  ISETP.GE.U32.AND P0, PT, R140, RZ, PT ;  /* 0x000000ff8c00720c */ /* 0x000fe20003f06070 */
[----:B------:R-:W-:Y:S01]  /*5730*/  FMUL.FTZ R33, R135, UR19 ;  /* 0x0000001387217c20 */ /* 0x000fe20008410000 */
[----:B------:R-:W-:Y:S01]  /*5740*/  @P4 PRMT R130, R130, 0x7632, R130 ;  /* 0x0000763282824816 */ /* 0x000fe20000000082 */
[----:B------:R-:W-:Y:S01]  /*5750*/  @P5 FMUL.FTZ R134, R142, R125 ;  /* 0x0000007d8e865220 */ /* 0x000fe20000410000 */
[----:B------:R-:W-:Y:S01]  /*5760*/  LOP3.LUT P3, RZ, R140, 0xff, RZ, 0xc0, !PT ;  /* 0x000000ff8cff7812 */ /* 0x000fe2000786c0ff */
[----:B------:R-:W-:Y:S01]  /*5770*/  FMUL.FTZ R33, R33, UR5 ;  /* 0x0000000521217c20 */ /* 0x000fe20008410000 */
[----:B------:R-:W-:Y:S01]  /*5780*/  FSEL R32, R32, RZ, P2 ;  /* 0x000000ff20207208 */ /* 0x000fe20001000000 */
[----:B------:R-:W-:Y:S01]  /*5790*/  FADD.FTZ R180, R35, -R180 ;  /* 0x800000b423b47221 */ /* 0x000fe20000010000 */
[----:B------:R-:W-:Y:S01]  /*57a0*/  ISETP.GE.U32.AND.EX P0, PT, R141, 0x1000000, PT, P0 ;  /* 0x010000008d00780c */ /* 0x000fe20003f06100 */
[----:B------:R-:W-:Y:S01]  /*57b0*/  FADD.FTZ R137, R126, -R137 ;  /* 0x800000897e897221 */ /* 0x000fe20000010000 */
[----:B------:R-:W-:Y:S01]  /*57c0*/  LOP3.LUT P2, RZ, R140, 0xff00, RZ, 0xc0, !PT ;  /* 0x0000ff008cff7812 */ /* 0x000fe2000784c0ff */
[----:B------:R-:W-:Y:S01]  /*57d0*/  FADD.FTZ R123, R132, -R133 ;  /* 0x80000085847b7221 */ /* 0x000fe20000010000 */
[----:B------:R-:W-:-:S02]  /*57e0*/  FSEL R122, R122, RZ, P5 ;  /* 0x000000ff7a7a7208 */ /* 0x000fc40002800000 */
[----:B------:R-:W-:Y:S02]  /*57f0*/  CS2R R124, SRZ ;  /* 0x00000000007c7805 */ /* 0x000fe4000001ff00 */
[----:B------:R-:W-:Y:S01]  /*5800*/  LOP3.LUT P5, RZ, R141, 0xff0000, RZ, 0xc0, !PT ;  /* 0x00ff00008dff7812 */ /* 0x000fe200078ac0ff */
[----:B------:R-:W-:Y:S01]  /*5810*/  FMUL.FTZ R123, R123, UR19 ;  /* 0x000000137b7b7c20 */ /* 0x000fe20008410000 */
[----:B------:R-:W-:Y:S01]  /*5820*/  @P4 SHF.L.U32 R35, R130, 0x10, RZ ;  /* 0x0000001082234819 */ /* 0x000fe200000006ff */
[----:B------:R-:W-:Y:S01]  /*5830*/  FMUL.FTZ R130, R33, UR4 ;  /* 0x0000000421827c20 */ /* 0x000fe20008410000 */
[----:B------:R-:W-:Y:S01]  /*5840*/  FMUL.FTZ R33, R180, UR19 ;  /* 0x00000013b4217c20 */ /* 0x000fe20008410000 */
[----:B------:R-:W-:Y:S01]  /*5850*/  @P3 SHF.L.U32 R132, R128, 0x10, RZ ;  /* 0x0000001080843819 */ /* 0x000fe200000006ff */
[----:B------:R-:W-:Y:S01]  /*5860*/  FMUL.FTZ R123, R123, UR5 ;  /* 0x000000057b7b7c20 */ /* 0x000fe20008410000 */
[----:B------:R-:W-:Y:S01]  /*5870*/  @P4 FMUL.FTZ R125, R35, R130 ;  /* 0x00000082237d4220 */ /* 0x000fe20000410000 */
[----:B------:R-:W-:Y:S01]  /*5880*/  FMUL.FTZ R35, R120, UR19 ;  /* 0x0000001378237c20 */ /* 0x000fe20008410000 */
[----:B------:R-:W-:Y:S01]  /*5890*/  FMUL.FTZ R120, R137, UR19 ;  /* 0x0000001389787c20 */ /* 0x000fe20008410000 */
[----:B------:R-:W-:Y:S01]  /*58a0*/  @P0 PRMT R126, R131, 0x7632, R126 ;  /* 0x00007632837e0816 */ /* 0x000fe2000000007e */
[----:B------:R-:W-:Y:S01]  /*58b0*/  FMUL.FTZ R33, R33, UR5 ;  /* 0x0000000521217c20 */ /* 0x000fe20008410000 */
[----:B------:R-:W-:Y:S01]  /*58c0*/  @P2 PRMT R128, R128, 0x7632, R128 ;  /* 0x0000763280802816 */ /* 0x000fe20000000080 */
[----:B------:R-:W-:Y:S01]  /*58d0*/  FMUL.FTZ R120, R120, UR5 ;  /* 0x0000000578787c20 */ /* 0x000fe20008410000 */
[----:B------:R-:W-:Y:S01]  /*58e0*/  @P5 SHF.L.U32 R138, R131, 0x10, RZ ;  /* 0x00000010838a5819 */ /* 0x000fe200000006ff */
[----:B------:R-:W-:Y:S01]  /*58f0*/  FMUL.FTZ R35, R35, UR5 ;  /* 0x0000000523237c20 */ /* 0x000fe20008410000 */
[----:B------:R-:W-:Y:S01]  /*5900*/  HFMA2 R131, -RZ, RZ, 0, 0 ;  /* 0x00000000ff837431 */ /* 0x000fe200000001ff */
[----:B------:R-:W-:Y:S01]  /*5910*/  @P0 SHF.L.U32 R141, R126, 0x10, RZ ;  /* 0x000000107e8d0819 */ /* 0x000fe200000006ff */
[----:B------:R-:W-:Y:S01]  /*5920*/  FMUL.FTZ R135, R120, UR4 ;  /* 0x0000000478877c20 */ /* 0x000fe20008410000 */
[----:B------:R-:W-:Y:S01]  /*5930*/  @P2 SHF.L.U32 R137, R128, 0x10, RZ ;  /* 0x0000001080892819 */ /* 0x000fe200000006ff */
[----:B------:R-:W-:Y:S01]  /*5940*/  FMUL.FTZ R126, R123, UR4 ;  /* 0x000000047b7e7c20 */ /* 0x000fe20008410000 */
[----:B------:R-:W-:Y:S01]  /*5950*/  FMUL.FTZ R33, R33, UR4 ;  /* 0x0000000421217c20 */ /* 0x000fe20008410000 */
[----:B------:R-:W-:Y:S01]  /*5960*/  FMUL.FTZ R128, R35, UR4 ;  /* 0x0000000423807c20 */ /* 0x000fe20008410000 */
[----:B------:R-:W-:Y:S01]  /*5970*/  MOV R133, RZ ;  /* 0x000000ff00857202 */ /* 0x000fe20000000f00 */
[----:B------:R-:W-:Y:S01]  /*5980*/  @P0 FMUL.FTZ R133, R141, R126 ;  /* 0x0000007e8d850220 */ /* 0x000fe20000410000 */
[----:B------:R-:W-:Y:S01]  /*5990*/  @P3 FMUL.FTZ R131, R132, R33 ;  /* 0x0000002184833220 */ /* 0x000fe20000410000 */
[----:B------:R-:W-:Y:S01]  /*59a0*/  FMUL.FTZ R123, R66, R135 ;  /* 0x00000087427b7220 */ /* 0x000fe20000410000 */
[----:B------:R-:W-:Y:S01]  /*59b0*/  FMUL.FTZ R120, R65, R130 ;  /* 0x0000008241787220 */ /* 0x000fe20000410000 */
[----:B------:R-:W-:Y:S01]  /*59c0*/  FMUL.FTZ R126, R67, R126 ;  /* 0x0000007e437e7220 */ /* 0x000fe20000410000 */
[----:B------:R-:W-:Y:S01]  /*59d0*/  FMUL.FTZ R33, R60, R33 ;  /* 0x000000213c217220 */ /* 0x000fe20000410000 */
[-C--:B------:R-:W-:Y:S01]  /*59e0*/  FMUL.FTZ R35, R61, R128.reuse ;  /* 0x000000803d237220 */ /* 0x080fe20000410000 */
[----:B------:R-:W-:Y:S01]  /*59f0*/  MOV R129, RZ ;  /* 0x000000ff00817202 */ /* 0x000fe20000000f00 */
[----:B------:R-:W-:Y:S01]  /*5a00*/  @P5 FMUL.FTZ R124, R138, R135 ;  /* 0x000000878a7c5220 */ /* 0x000fe20000410000 */
[----:B------:R-:W-:Y:S01]  /*5a10*/  @P2 FMUL.FTZ R129, R137, R128 ;  /* 0x0000008089812220 */ /* 0x000fe20000410000 */
        /* <DEDUP_REMOVED lines=8> */
[----:B------:R-:W-:-:S07]  /*5aa0*/  F2FP.BF16.F32.PACK_AB R120, R120, R33 ;  /* 0x000000217878723e */ /* 0x000fce00000010ff */
.L_x_4039:
[----:B------:R-:W1:Y:S02]  /*5ab0*/  @P1 LDC.64 R32, c[0x0][0x478] ;  /* 0x00011e00ff201b82 */ /* 0x000e640000000a00 */
[----:B-1----:R-:W-:-:S04]  /*5ac0*/  @P1 IMAD.WIDE.U32 R32, R34, 0x10, R32 ;  /* 0x0000001022201825 */ /* 0x002fc800078e0020 */
[----:B------:R-:W-:Y:S01]  /*5ad0*/  IMAD.WIDE.U32 R34, R34, 0x10, R198 ;  /* 0x0000001022227825 */ /* 0x000fe200078e00c6 */
[----:B------:R1:W-:Y:S04]  /*5ae0*/  @P1 STG.E.128 desc[UR12][R32.64], R116 ;  /* 0x0000007420001986 */ /* 0x0003e8000c101d0c */
[----:B------:R1:W-:Y:S01]  /*5af0*/  STG.E.128 desc[UR12][R34.64], R120 ;  /* 0x0000007822007986 */ /* 0x0003e2000c101d0c */
[----:B------:R-:W-:Y:S05]  /*5b00*/  BRA `(.L_x_4040) ;  /* 0x0000003800907947 */ /* 0x000fea0003800000 */
.L_x_4031:
[----:B------:R-:W-:-:S05]  /*5b10*/  HFMA2 R128, -RZ, RZ, 0, 9.5367431640625e-07 ;  /* 0x00000010ff807431 */ /* 0x000fca00000001ff */
[----:B------:R-:W-:-:S06]  /*5b20*/  IMAD.WIDE.U32 R128, R32, R128, UR22 ;  /* 0x0000001620807e25 */ /* 0x000fcc000f8e0080 */
[----:B------:R-:W5:Y:S01]  /*5b30*/  LDG.E.128 R128, desc[UR12][R128.64] ;  /* 0x0000000c80807981 */ /* 0x000f62000c1e1d00 */
[----:B------:R-:W-:-:S04]  /*5b40*/  UISETP.NE.U32.AND UP1, UPT, UR20, URZ, UPT ;  /* 0x000000ff1400728c */ /* 0x000fc8000bf25070 */
[----:B------:R-:W-:-:S09]  /*5b50*/  UISETP.NE.AND.EX UP1, UPT, UR21, URZ, UPT, UP1 ;  /* 0x000000ff1500728c */ /* 0x000fd2000bf25310 */
[----:B------:R-:W-:Y:S05]  /*5b60*/  BRA.U UP1, `(.L_x_4041) ;  /* 0x0000000501bc7547 */ /* 0x000fea000b800000 */
[--C-:B------:R-:W-:Y:S01]  /*5b70*/  FFMA.FTZ R182, R182, UR26, R180.reuse ;  /* 0x0000001ab6b67c23 */ /* 0x100fe200080100b4 */
[--C-:B------:R-:W-:Y:S01]  /*5b80*/  FFMA.FTZ R184, R184, UR26, R180.reuse ;  /* 0x0000001ab8b87c23 */ /* 0x100fe200080100b4 */
[----:B-----5:R-:W-:Y:S01]  /*5b90*/  LOP3.LUT P4, RZ, R166, 0xff, RZ, 0xc0, !PT ;  /* 0x000000ffa6ff7812 */ /* 0x020fe2000788c0ff */
[----:B------:R-:W-:Y:S01]  /*5ba0*/  FFMA.FTZ R200, R200, UR26, R180 ;  /* 0x0000001ac8c87c23 */ /* 0x000fe200080100b4 */
[----:B------:R-:W-:Y:S01]  /*5bb0*/  SHF.L.U32 R34, R100, 0x10, RZ ;  /* 0x0000001064227819 */ /* 0x000fe200000006ff */
[----:B------:R-:W-:Y:S01]  /*5bc0*/  FADD.FTZ R182, R186, -R182 ;  /* 0x800000b6bab67221 */ /* 0x000fe20000010000 */
[----:B------:R-:W-:Y:S01]  /*5bd0*/  LOP3.LUT P0, RZ, R167, 0xff, RZ, 0xc0, !PT ;  /* 0x000000ffa7ff7812 */ /* 0x000fe2000780c0ff */
[----:B------:R-:W-:Y:S01]  /*5be0*/  FADD.FTZ R184, R187, -R184 ;  /* 0x800000b8bbb87221 */ /* 0x000fe20000010000 */
[----:B------:R-:W-:Y:S01]  /*5bf0*/  SHF.L.U32 R186, R102, 0x10, RZ ;  /* 0x0000001066ba7819 */ /* 0x000fe200000006ff */
[----:B------:R-:W-:Y:S01]  /*5c00*/  UMOV UR4, UR7 ;  /* 0x0000000700047c82 */ /* 0x000fe20008000000 */
[----:B------:R-:W-:Y:S01]  /*5c10*/  FADD.FTZ R201, R201, -R200 ;  /* 0x800000c8c9c97221 */ /* 0x000fe20000010000 */
[----:B------:R-:W-:Y:S01]  /*5c20*/  FFMA.FTZ R34, R184, UR19, R34 ;  /* 0x00000013b8227c23 */ /* 0x000fe20008010022 */
[----:B------:R-:W-:Y:S01]  /*5c30*/  MOV R184, RZ ;  /* 0x000000ff00b87202 */ /* 0x000fe20000000f00 */
[----:B------:R-:W-:Y:S01]  /*5c40*/  FFMA.FTZ R182, R182, UR19, R186 ;  /* 0x00000013b6b67c23 */ /* 0x000fe200080100ba */
[----:B------:R-:W-:Y:S01]  /*5c50*/  LOP3.LUT P1, RZ, R166, 0xff00, RZ, 0xc0, !PT ;  /* 0x0000ff00a6ff7812 */ /* 0x000fe2000782c0ff */
[----:B------:R-:W-:Y:S01]  /*5c60*/  FMUL.FTZ R34, R34, UR5 ;  /* 0x0000000522227c20 */ /* 0x000fe20008410000 */
[----:B------:R-:W-:Y:S01]  /*5c70*/  @P4 SHF.L.U32 R181, R128, 0x10, RZ ;  /* 0x0000001080b54819 */ /* 0x000fe200000006ff */
[----:B------:R-:W-:Y:S01]  /*5c80*/  FMUL.FTZ R182, R182, UR5 ;  /* 0x00000005b6b67c20 */ /* 0x000fe20008410000 */
[----:B------:R-:W-:Y:S01]  /*5c90*/  LOP3.LUT P5, RZ, R167, 0xff00, RZ, 0xc0, !PT ;  /* 0x0000ff00a7ff7812 */ /* 0x000fe200078ac0ff */
[----:B------:R-:W-:Y:S01]  /*5ca0*/  FMUL.FTZ R34, R34, UR4 ;  /* 0x0000000422227c20 */ /* 0x000fe20008410000 */
[----:B------:R-:W-:Y:S01]  /*5cb0*/  @P0 SHF.L.U32 R186, R130, 0x10, RZ ;  /* 0x0000001082ba0819 */ /* 0x000fe200000006ff */
[----:B------:R-:W-:Y:S01]  /*5cc0*/  FMUL.FTZ R200, R182, UR4 ;  /* 0x00000004b6c87c20 */ /* 0x000fe20008410000 */
[----:B------:R-:W-:Y:S01]  /*5cd0*/  MOV R182, RZ ;  /* 0x000000ff00b67202 */ /* 0x000fe20000000f00 */
[----:B------:R-:W-:Y:S01]  /*5ce0*/  @P4 FMUL.FTZ R184, R34, R181 ;  /* 0x000000b522b84220 */ /* 0x000fe20000410000 */
[----:B------:R-:W-:Y:S01]  /*5cf0*/  PRMT R181, R100, 0x7632, R181 ;  /* 0x0000763264b57816 */ /* 0x000fe200000000b5 */
[----:B------:R-:W-:Y:S01]  /*5d00*/  @P0 FMUL.FTZ R182, R200, R186 ;  /* 0x000000bac8b60220 */ /* 0x000fe20000410000 */
[----:B------:R-:W-:Y:S01]  /*5d10*/  FFMA.FTZ R205, R205, UR26, R180 ;  /* 0x0000001acdcd7c23 */ /* 0x000fe200080100b4 */
[----:B------:R-:W-:Y:S01]  /*5d20*/  PRMT R186, R102, 0x7632, R186 ;  /* 0x0000763266ba7816 */ /* 0x000fe200000000ba */
[----:B------:R-:W-:Y:S01]  /*5d30*/  FFMA.FTZ R199, R199, UR26, R180 ;  /* 0x0000001ac7c77c23 */ /* 0x000fe200080100b4 */
[----:B------:R-:W-:Y:S01]  /*5d40*/  SHF.L.U32 R181, R181, 0x10, RZ ;  /* 0x00000010b5b57819 */ /* 0x000fe200000006ff */
[----:B------:R-:W-:Y:S01]  /*5d50*/  FMUL.FTZ R200, R40, R200 ;  /* 0x000000c828c87220 */ /* 0x000fe20000410000 */
[----:B------:R-:W-:Y:S01]  /*5d60*/  FADD.FTZ R206, R206, -R205 ;  /* 0x800000cdcece7221 */ /* 0x000fe20000010000 */
[----:B------:R-:W-:Y:S01]  /*5d70*/  SHF.L.U32 R186, R186, 0x10, RZ ;  /* 0x00000010baba7819 */ /* 0x000fe200000006ff */
[----:B------:R-:W-:Y:S01]  /*5d80*/  FADD.FTZ R185, R185, -R199 ;  /* 0x800000c7b9b97221 */ /* 0x000fe20000010000 */
[----:B------:R-:W-:Y:S01]  /*5d90*/  @P1 PRMT R128, R128, 0x7632, R128 ;  /* 0x0000763280801816 */ /* 0x000fe20000000080 */
[----:B------:R-:W-:Y:S01]  /*5da0*/  FFMA.FTZ R181, R206, UR19, R181 ;  /* 0x00000013ceb57c23 */ /* 0x000fe200080100b5 */
[----:B------:R-:W-:Y:S01]  /*5db0*/  FSEL R199, R200, RZ, P0 ;  /* 0x000000ffc8c77208 */ /* 0x000fe20000000000 */
[----:B------:R-:W-:Y:S01]  /*5dc0*/  FFMA.FTZ R186, R201, UR19, R186 ;  /* 0x00000013c9ba7c23 */ /* 0x000fe200080100ba */
[----:B------:R-:W-:Y:S01]  /*5dd0*/  LOP3.LUT P0, RZ, R167, 0xff0000, RZ, 0xc0, !PT ;  /* 0x00ff0000a7ff7812 */ /* 0x000fe2000780c0ff */
[----:B------:R-:W-:Y:S01]  /*5de0*/  FMUL.FTZ R187, R181, UR5 ;  /* 0x00000005b5bb7c20 */ /* 0x000fe20008410000 */
[----:B------:R-:W-:Y:S01]  /*5df0*/  SHF.L.U32 R200, R103, 0x10, RZ ;  /* 0x0000001067c87819 */ /* 0x000fe200000006ff */
[----:B------:R-:W-:Y:S01]  /*5e00*/  FFMA.FTZ R204, R204, UR26, R180 ;  /* 0x0000001acccc7c23 */ /* 0x000fe200080100b4 */
[----:B------:R-:W-:Y:S01]  /*5e10*/  @P5 PRMT R201, R130, 0x7632, R201 ;  /* 0x0000763282c95816 */ /* 0x000fe200000000c9 */
[----:B------:R-:W-:Y:S01]  /*5e20*/  FMUL.FTZ R130, R186, UR5 ;  /* 0x00000005ba827c20 */ /* 0x000fe20008410000 */
[----:B------:R-:W-:Y:S01]  /*5e30*/  @P1 SHF.L.U32 R181, R128, 0x10, RZ ;  /* 0x0000001080b51819 */ /* 0x000fe200000006ff */
[----:B------:R-:W-:Y:S01]  /*5e40*/  FFMA.FTZ R185, R185, UR19, R200 ;  /* 0x00000013b9b97c23 */ /* 0x000fe200080100c8 */
[----:B------:R-:W-:Y:S01]  /*5e50*/  FMUL.FTZ R128, R187, UR4 ;  /* 0x00000004bb807c20 */ /* 0x000fe20008410000 */
[----:B------:R-:W-:Y:S01]  /*5e60*/  @P5 SHF.L.U32 R201, R201, 0x10, RZ ;  /* 0x00000010c9c95819 */ /* 0x000fe200000006ff */
[----:B------:R-:W-:Y:S01]  /*5e70*/  FMUL.FTZ R130, R130, UR4 ;  /* 0x0000000482827c20 */ /* 0x000fe20008410000 */
[----:B------:R-:W-:Y:S01]  /*5e80*/  MOV R187, RZ ;  /* 0x000000ff00bb7202 */ /* 0x000fe20000000f00 */
[----:B------:R-:W-:Y:S01]  /*5e90*/  FMUL.FTZ R185, R185, UR5 ;  /* 0x00000005b9b97c20 */ /* 0x000fe20008410000 */
[----:B------:R-:W-:Y:S01]  /*5ea0*/  @P1 FMUL.FTZ R187, R128, R181 ;  /* 0x000000b580bb1220 */ /* 0x000fe20000410000 */
[----:B------:R-:W-:Y:S01]  /*5eb0*/  LOP3.LUT P3, RZ, R166, 0xff0000, RZ, 0xc0, !PT ;  /* 0x00ff0000a6ff7812 */ /* 0x000fe2000786c0ff */
[----:B------:R-:W-:Y:S01]  /*5ec0*/  FADD.FTZ R204, R203, -R204 ;  /* 0x800000cccbcc7221 */ /* 0x000fe20000010000 */
[----:B------:R-:W-:Y:S01]  /*5ed0*/  MOV R186, RZ ;  /* 0x000000ff00ba7202 */ /* 0x000fe20000000f00 */
[----:B------:R-:W-:Y:S01]  /*5ee0*/  @P5 FMUL.FTZ R186, R130, R201 ;  /* 0x000000c982ba5220 */ /* 0x000fe20000410000 */
[----:B------:R-:W-:Y:S01]  /*5ef0*/  SHF.L.U32 R181, R101, 0x10, RZ ;  /* 0x0000001065b57819 */ /* 0x000fe200000006ff */
[----:B------:R-:W-:Y:S01]  /*5f00*/  FMUL.FTZ R200, R185, UR4 ;  /* 0x00000004b9c87c20 */ /* 0x000fe20008410000 */
[----:B------:R-:W-:Y:S01]  /*5f10*/  @P0 SHF.L.U32 R201, R131, 0x10, RZ ;  /* 0x0000001083c90819 */ /* 0x000fe200000006ff */
[----:B------:R-:W-:Y:S01]  /*5f20*/  FFMA.FTZ R202, R202, UR26, R180 ;  /* 0x0000001acaca7c23 */ /* 0x000fe200080100b4 */
[----:B------:R-:W-:Y:S01]  /*5f30*/  MOV R185, RZ ;  /* 0x000000ff00b97202 */ /* 0x000fe20000000f00 */
[----:B------:R-:W-:Y:S01]  /*5f40*/  FFMA.FTZ R181, R204, UR19, R181 ;  /* 0x00000013ccb57c23 */ /* 0x000fe200080100b5 */
[----:B------:R-:W-:Y:S01]  /*5f50*/  LOP3.LUT P2, RZ, R166, 0xff000000, RZ, 0xc0, !PT ;  /* 0xff000000a6ff7812 */ /* 0x000fe2000784c0ff */
[----:B------:R-:W-:Y:S01]  /*5f60*/  @P0 FMUL.FTZ R185, R200, R201 ;  /* 0x000000c9c8b90220 */ /* 0x000fe20000410000 */
[----:B------:R-:W-:Y:S01]  /*5f70*/  FMUL.FTZ R200, R42, R200 ;  /* 0x000000c82ac87220 */ /* 0x000fe20000410000 */
[----:B------:R-:W-:Y:S01]  /*5f80*/  FMUL.FTZ R181, R181, UR5 ;  /* 0x00000005b5b57c20 */ /* 0x000fe20008410000 */
[----:B------:R-:W-:Y:S01]  /*5f90*/  FADD.FTZ R183, R183, -R202 ;  /* 0x800000cab7b77221 */ /* 0x000fe20000010000 */
[----:B------:R-:W-:Y:S01]  /*5fa0*/  @P3 SHF.L.U32 R203, R129, 0x10, RZ ;  /* 0x0000001081cb3819 */ /* 0x000fe200000006ff */
[----:B------:R-:W-:Y:S01]  /*5fb0*/  FFMA.FTZ R188, R188, UR26, R180 ;  /* 0x0000001abcbc7c23 */ /* 0x000fe200080100b4 */
[----:B------:R-:W-:Y:S01]  /*5fc0*/  FSEL R200, R200, RZ, P0 ;  /* 0x000000ffc8c87208 */ /* 0x000fe20000000000 */
[----:B------:R-:W-:Y:S01]  /*5fd0*/  FMUL.FTZ R202, R181, UR4 ;  /* 0x00000004b5ca7c20 */ /* 0x000fe20008410000 */
[----:B------:R-:W-:Y:S01]  /*5fe0*/  ISETP.GE.U32.AND P0, PT, R166, RZ, PT ;  /* 0x000000ffa600720c */ /* 0x000fe20003f06070 */
[----:B------:R-:W-:Y:S01]  /*5ff0*/  FADD.FTZ R188, R198, -R188 ;  /* 0x800000bcc6bc7221 */ /* 0x000fe20000010000 */
[----:B------:R-:W-:Y:S01]  /*6000*/  MOV R181, RZ ;  /* 0x000000ff00b57202 */ /* 0x000fe20000000f00 */
[----:B------:R-:W-:Y:S01]  /*6010*/  @P3 FMUL.FTZ R181, R202, R203 ;  /* 0x000000cbcab53220 */ /* 0x000fe20000410000 */
[----:B------:R-:W-:Y:S01]  /*6020*/  ISETP.GE.U32.AND.EX P0, PT, R167, 0x1000000, PT, P0 ;  /* 0x01000000a700780c */ /* 0x000fe20003f06100 */
[----:B------:R-:W-:Y:S01]  /*6030*/  FMUL.FTZ R130, R41, R130 ;  /* 0x0000008229827220 */ /* 0x000fe20000410000 */
[----:B------:R-:W-:Y:S01]  /*6040*/  PRMT R203, R101, 0x7632, R203 ;  /* 0x0000763265cb7816 */ /* 0x000fe200000000cb */
[----:B------:R-:W-:Y:S01]  /*6050*/  FMUL.FTZ R34, R36, R34 ;  /* 0x0000002224227220 */ /* 0x000fe20000410000 */
[----:B------:R-:W-:Y:S01]  /*6060*/  PRMT R166, R103, 0x7632, R166 ;  /* 0x0000763267a67816 */ /* 0x000fe200000000a6 */
[----:B------:R-:W-:Y:S01]  /*6070*/  FMUL.FTZ R202, R38, R202 ;  /* 0x000000ca26ca7220 */ /* 0x000fe20000410000 */
[----:B------:R-:W-:Y:S01]  /*6080*/  SHF.L.U32 R203, R203, 0x10, RZ ;  /* 0x00000010cbcb7819 */ /* 0x000fe200000006ff */
[----:B------:R-:W-:Y:S01]  /*6090*/  FMUL.FTZ R128, R37, R128 ;  /* 0x0000008025807220 */ /* 0x000fe20000410000 */
[----:B------:R-:W-:-:S02]  /*60a0*/  SHF.L.U32 R166, R166, 0x10, RZ ;  /* 0x00000010a6a67819 */ /* 0x000fc400000006ff */
[----:B------:R-:W-:Y:S01]  /*60b0*/  FSEL R130, R130, RZ, P5 ;  /* 0x000000ff82827208 */ /* 0x000fe20002800000 */
[--C-:B------:R-:W-:Y:S01]  /*60c0*/  FFMA.FTZ R183, R183, UR19, R203.reuse ;  /* 0x00000013b7b77c23 */ /* 0x100fe200080100cb */
[----:B------:R-:W-:Y:S01]  /*60d0*/  @P2 PRMT R203, R129, 0x7632, R203 ;  /* 0x0000763281cb2816 */ /* 0x000fe200000000cb */
[----:B------:R-:W-:Y:S01]  /*60e0*/  FFMA.FTZ R166, R188, UR19, R166 ;  /* 0x00000013bca67c23 */ /* 0x000fe200080100a6 */
[----:B------:R-:W-:Y:S01]  /*60f0*/  @P0 PRMT R131, R131, 0x7632, R131 ;  /* 0x0000763283830816 */ /* 0x000fe20000000083 */
[----:B------:R-:W-:Y:S01]  /*6100*/  FMUL.FTZ R129, R183, UR5 ;  /* 0x00000005b7817c20 */ /* 0x000fe20008410000 */
[----:B------:R-:W-:Y:S01]  /*6110*/  @P2 SHF.L.U32 R203, R203, 0x10, RZ ;  /* 0x00000010cbcb2819 */ /* 0x000fe200000006ff */
[----:B------:R-:W-:Y:S01]  /*6120*/  FMUL.FTZ R166, R166, UR5 ;  /* 0x00000005a6a67c20 */ /* 0x000fe20008410000 */
[----:B------:R-:W-:Y:S01]  /*6130*/  @P0 SHF.L.U32 R131, R131, 0x10, RZ ;  /* 0x0000001083830819 */ /* 0x000fe200000006ff */
[----:B------:R-:W-:Y:S01]  /*6140*/  FMUL.FTZ R129, R129, UR4 ;  /* 0x0000000481817c20 */ /* 0x000fe20008410000 */
[----:B------:R-:W-:Y:S01]  /*6150*/  MOV R183, RZ ;  /* 0x000000ff00b77202 */ /* 0x000fe20000000f00 */
[----:B------:R-:W-:Y:S01]  /*6160*/  FMUL.FTZ R166, R166, UR4 ;  /* 0x00000004a6a67c20 */ /* 0x000fe20008410000 */
[----:B------:R-:W-:Y:S01]  /*6170*/  MOV R188, RZ ;  /* 0x000000ff00bc7202 */ /* 0x000fe20000000f00 */
[----:B------:R-:W-:Y:S01]  /*6180*/  @P2 FMUL.FTZ R183, R129, R203 ;  /* 0x000000cb81b72220 */ /* 0x000fe20000410000 */
[----:B------:R-:W-:Y:S01]  /*6190*/  FMUL.FTZ R129, R39, R129 ;  /* 0x0000008127817220 */ /* 0x000fe20000410000 */
[----:B------:R-:W-:Y:S01]  /*61a0*/  @P0 FMUL.FTZ R188, R166, R131 ;  /* 0x00000083a6bc0220 */ /* 0x000fe20000410000 */
        /* <DEDUP_REMOVED lines=11> */
.L_x_4041:
[----:B------:R-:W-:Y:S01]  /*6260*/  FFMA.FTZ R204, R204, UR26, R180 ;  /* 0x0000001acccc7c23 */ /* 0x000fe200080100b4 */
[----:B-----5:R-:W-:Y:S01]  /*6270*/  LOP3.LUT P1, RZ, R166, 0xff0000, RZ, 0xc0, !PT ;  /* 0x00ff0000a6ff7812 */ /* 0x020fe2000782c0ff */
[----:B------:R-:W-:Y:S01]  /*6280*/  UMOV UR4, UR7 ;  /* 0x0000000700047c82 */ /* 0x000fe20008000000 */
[----:B------:R-:W-:Y:S01]  /*6290*/  SHF.L.U32 R34, R101, 0x10, RZ ;  /* 0x0000001065227819 */ /* 0x000fe200000006ff */
[----:B------:R-:W-:Y:S01]  /*62a0*/  FADD.FTZ R117, R203, -R204 ;  /* 0x800000cccb757221 */ /* 0x000fe20000010000 */
[----:B------:R-:W-:Y:S01]  /*62b0*/  MOV R181, RZ ;  /* 0x000000ff00b57202 */ /* 0x000fe20000000f00 */
[----:B------:R-:W-:Y:S01]  /*62c0*/  FFMA.FTZ R116, R202, UR26, R180 ;  /* 0x0000001aca747c23 */ /* 0x000fe200080100b4 */
[----:B------:R-:W-:Y:S01]  /*62d0*/  LOP3.LUT P2, RZ, R166, 0xff000000, RZ, 0xc0, !PT ;  /* 0xff000000a6ff7812 */ /* 0x000fe2000784c0ff */
[----:B------:R-:W-:Y:S01]  /*62e0*/  FFMA.FTZ R117, R117, UR19, R34 ;  /* 0x0000001375757c23 */ /* 0x000fe20008010022 */
[----:B------:R-:W-:Y:S01]  /*62f0*/  FFMA.FTZ R182, R182, UR26, R180 ;  /* 0x0000001ab6b67c23 */ /* 0x000fe200080100b4 */
[----:B------:R-:W-:Y:S01]  /*6300*/  FADD.FTZ R116, R183, -R116 ;  /* 0x80000074b7747221 */ /* 0x000fe20000010000 */
[----:B------:R-:W-:Y:S01]  /*6310*/  MOV R183, RZ ;  /* 0x000000ff00b77202 */ /* 0x000fe20000000f00 */
[----:B------:R-:W-:Y:S01]  /*6320*/  FMUL.FTZ R34, R117, UR5 ;  /* 0x0000000575227c20 */ /* 0x000fe20008410000 */
[----:B------:R-:W-:Y:S01]  /*6330*/  SHF.L.U32 R119, R102, 0x10, RZ ;  /* 0x0000001066777819 */ /* 0x000fe200000006ff */
[--C-:B------:R-:W-:Y:S01]  /*6340*/  FFMA.FTZ R199, R199, UR26, R180.reuse ;  /* 0x0000001ac7c77c23 */ /* 0x100fe200080100b4 */
[----:B------:R-:W-:Y:S01]  /*6350*/  @P1 SHF.L.U32 R118, R129, 0x10, RZ ;  /* 0x0000001081761819 */ /* 0x000fe200000006ff */
[----:B------:R-:W-:Y:S01]  /*6360*/  FMUL.FTZ R34, R34, UR4 ;  /* 0x0000000422227c20 */ /* 0x000fe20008410000 */
[----:B------:R-:W-:Y:S01]  /*6370*/  LOP3.LUT P5, RZ, R167, 0xff, RZ, 0xc0, !PT ;  /* 0x000000ffa7ff7812 */ /* 0x000fe200078ac0ff */
[----:B------:R-:W-:Y:S01]  /*6380*/  FADD.FTZ R185, R185, -R199 ;  /* 0x800000c7b9b97221 */ /* 0x000fe20000010000 */
[----:B------:R-:W-:Y:S01]  /*6390*/  FFMA.FTZ R199, R188, UR26, R180 ;  /* 0x0000001abcc77c23 */ /* 0x000fe200080100b4 */
[-C--:B------:R-:W-:Y:S01]  /*63a0*/  @P1 FMUL.FTZ R181, R118, R34.reuse ;  /* 0x0000002276b51220 */ /* 0x080fe20000410000 */
[----:B------:R-:W-:Y:S01]  /*63b0*/  PRMT R118, R101, 0x7632, R118 ;  /* 0x0000763265767816 */ /* 0x000fe20000000076 */
[--C-:B------:R-:W-:Y:S01]  /*63c0*/  FFMA.FTZ R184, R184, UR26, R180.reuse ;  /* 0x0000001ab8b87c23 */ /* 0x100fe200080100b4 */
[----:B------:R-:W-:Y:S01]  /*63d0*/  LOP3.LUT P6, RZ, R167, 0xff0000, RZ, 0xc0, !PT ;  /* 0x00ff0000a7ff7812 */ /* 0x000fe200078cc0ff */
[----:B------:R-:W-:Y:S01]  /*63e0*/  FADD.FTZ R199, R198, -R199 ;  /* 0x800000c7c6c77221 */ /* 0x000fe20000010000 */
[----:B------:R-:W-:Y:S01]  /*63f0*/  SHF.L.U32 R118, R118, 0x10, RZ ;  /* 0x0000001076767819 */ /* 0x000fe200000006ff */
[--C-:B------:R-:W-:Y:S01]  /*6400*/  FFMA.FTZ R205, R205, UR26, R180.reuse ;  /* 0x0000001acdcd7c23 */ /* 0x100fe200080100b4 */
[----:B------:R-:W-:Y:S01]  /*6410*/  SHF.L.U32 R188, R103, 0x10, RZ ;  /* 0x0000001067bc7819 */ /* 0x000fe200000006ff */
[----:B------:R-:W-:Y:S01]  /*6420*/  FFMA.FTZ R200, R200, UR26, R180 ;  /* 0x0000001ac8c87c23 */ /* 0x000fe200080100b4 */
[----:B------:R-:W-:Y:S01]  /*6430*/  ISETP.GE.U32.AND P0, PT, R166, RZ, PT ;  /* 0x000000ffa600720c */ /* 0x000fe20003f06070 */
[--C-:B------:R-:W-:Y:S01]  /*6440*/  FFMA.FTZ R116, R116, UR19, R118.reuse ;  /* 0x0000001374747c23 */ /* 0x100fe20008010076 */
[----:B------:R-:W-:Y:S01]  /*6450*/  @P2 PRMT R118, R129, 0x7632, R118 ;  /* 0x0000763281762816 */ /* 0x000fe20000000076 */
[----:B------:R-:W-:Y:S01]  /*6460*/  FADD.FTZ R206, R206, -R205 ;  /* 0x800000cdcece7221 */ /* 0x000fe20000010000 */
[----:B------:R-:W-:Y:S01]  /*6470*/  LOP3.LUT P4, RZ, R166, 0xff, RZ, 0xc0, !PT ;  /* 0x000000ffa6ff7812 */ /* 0x000fe2000788c0ff */
[----:B------:R-:W-:Y:S01]  /*6480*/  FMUL.FTZ R129, R116, UR5 ;  /* 0x0000000574817c20 */ /* 0x000fe20008410000 */
[----:B------:R-:W-:Y:S01]  /*6490*/  @P2 SHF.L.U32 R118, R118, 0x10, RZ ;  /* 0x0000001076762819 */ /* 0x000fe200000006ff */
[----:B------:R-:W-:Y:S01]  /*64a0*/  FADD.FTZ R200, R201, -R200 ;  /* 0x800000c8c9c87221 */ /* 0x000fe20000010000 */
[----:B------:R-:W-:Y:S01]  /*64b0*/  LOP3.LUT P3, RZ, R167, 0xff00, RZ, 0xc0, !PT ;  /* 0x0000ff00a7ff7812 */ /* 0x000fe2000786c0ff */
[----:B------:R-:W-:Y:S01]  /*64c0*/  FMUL.FTZ R129, R129, UR4 ;  /* 0x0000000481817c20 */ /* 0x000fe20008410000 */
[----:B------:R-:W-:Y:S01]  /*64d0*/  ISETP.GE.U32.AND.EX P0, PT, R167, 0x1000000, PT, P0 ;  /* 0x01000000a700780c */ /* 0x000fe20003f06100 */
[----:B------:R-:W-:Y:S01]  /*64e0*/  FMUL.FTZ R34, R38, R34 ;  /* 0x0000002226227220 */ /* 0x000fe20000410000 */
[----:B------:R-:W-:Y:S01]  /*64f0*/  @P6 SHF.L.U32 R167, R131, 0x10, RZ ;  /* 0x0000001083a76819 */ /* 0x000fe200000006ff */
[-C--:B------:R-:W-:Y:S01]  /*6500*/  @P2 FMUL.FTZ R183, R118, R129.reuse ;  /* 0x0000008176b72220 */ /* 0x080fe20000410000 */
[----:B------:R-:W-:Y:S01]  /*6510*/  FADD.FTZ R118, R186, -R182 ;  /* 0x800000b6ba767221 */ /* 0x000fe20000010000 */
[----:B------:R-:W-:Y:S01]  /*6520*/  @P5 SHF.L.U32 R186, R130, 0x10, RZ ;  /* 0x0000001082ba5819 */ /* 0x000fe200000006ff */
[----:B------:R-:W-:Y:S01]  /*6530*/  FMUL.FTZ R129, R39, R129 ;  /* 0x0000008127817220 */ /* 0x000fe20000410000 */
[----:B------:R-:W-:Y:S01]  /*6540*/  MOV R182, RZ ;  /* 0x000000ff00b67202 */ /* 0x000fe20000000f00 */
[----:B------:R-:W-:Y:S01]  /*6550*/  FFMA.FTZ R118, R118, UR19, R119 ;  /* 0x0000001376767c23 */ /* 0x000fe20008010077 */
[----:B------:R-:W-:-:S02]  /*6560*/  F2FP.BF16.F32.PACK_AB R117, R116, R117 ;  /* 0x000000757475723e */ /* 0x000fc400000010ff */
[----:B------:R-:W-:Y:S01]  /*6570*/  @P4 SHF.L.U32 R116, R128, 0x10, RZ ;  /* 0x0000001080744819 */ /* 0x000fe200000006ff */
[----:B------:R-:W-:Y:S01]  /*6580*/  FMUL.FTZ R119, R118, UR5 ;  /* 0x0000000576777c20 */ /* 0x000fe20008410000 */
[----:B------:R-:W-:Y:S02]  /*6590*/  @P3 PRMT R201, R130, 0x7632, R201 ;  /* 0x0000763282c93816 */ /* 0x000fe400000000c9 */
[----:B------:R-:W-:Y:S01]  /*65a0*/  FSEL R34, R34, RZ, P1 ;  /* 0x000000ff22227208 */ /* 0x000fe20000800000 */
[----:B------:R-:W-:Y:S01]  /*65b0*/  FMUL.FTZ R119, R119, UR4 ;  /* 0x0000000477777c20 */ /* 0x000fe20008410000 */
[----:B------:R-:W-:Y:S02]  /*65c0*/  @P3 SHF.L.U32 R201, R201, 0x10, RZ ;  /* 0x00000010c9c93819 */ /* 0x000fe400000006ff */
[----:B------:R-:W-:Y:S01]  /*65d0*/  FSEL R129, R129, RZ, P2 ;  /* 0x000000ff81817208 */ /* 0x000fe20001000000 */
[-C--:B------:R-:W-:Y:S01]  /*65e0*/  FMUL.FTZ R198, R40, R119.reuse ;  /* 0x0000007728c67220 */ /* 0x080fe20000410000 */
[----:B------:R-:W-:Y:S01]  /*65f0*/  @P5 FMUL.FTZ R182, R186, R119 ;  /* 0x00000077bab65220 */ /* 0x000fe20000410000 */
[----:B------:R-:W-:Y:S01]  /*6600*/  FFMA.FTZ R119, R185, UR19, R188 ;  /* 0x00000013b9777c23 */ /* 0x000fe200080100bc */
[----:B------:R-:W-:-:S02]  /*6610*/  MOV R185, RZ ;  /* 0x000000ff00b97202 */ /* 0x000fc40000000f00 */
[----:B------:R-:W-:Y:S02]  /*6620*/  FSEL R198, R198, RZ, P5 ;  /* 0x000000ffc6c67208 */ /* 0x000fe40002800000 */
[----:B------:R-:W-:Y:S01]  /*6630*/  LOP3.LUT P5, RZ, R166, 0xff00, RZ, 0xc0, !PT ;  /* 0x0000ff00a6ff7812 */ /* 0x000fe200078ac0ff */
[----:B------:R-:W-:Y:S01]  /*6640*/  FMUL.FTZ R166, R119, UR5 ;  /* 0x0000000577a67c20 */ /* 0x000fe20008410000 */
[----:B------:R-:W-:Y:S02]  /*6650*/  MOV R188, RZ ;  /* 0x000000ff00bc7202 */ /* 0x000fe40000000f00 */
[----:B------:R-:W-:Y:S01]  /*6660*/  PRMT R186, R102, 0x7632, R186 ;  /* 0x0000763266ba7816 */ /* 0x000fe200000000ba */
[----:B------:R-:W-:Y:S01]  /*6670*/  FMUL.FTZ R166, R166, UR4 ;  /* 0x00000004a6a67c20 */ /* 0x000fe20008410000 */
[----:B------:R-:W-:Y:S02]  /*6680*/  F2FP.BF16.F32.PACK_AB R129, R129, R34 ;  /* 0x000000228181723e */ /* 0x000fe400000010ff */
[----:B------:R-:W-:Y:S01]  /*6690*/  SHF.L.U32 R186, R186, 0x10, RZ ;  /* 0x00000010baba7819 */ /* 0x000fe200000006ff */
[-C--:B------:R-:W-:Y:S01]  /*66a0*/  @P6 FMUL.FTZ R185, R167, R166.reuse ;  /* 0x000000a6a7b96220 */ /* 0x080fe20000410000 */
[----:B------:R-:W-:Y:S01]  /*66b0*/  PRMT R167, R103, 0x7632, R167 ;  /* 0x0000763267a77816 */ /* 0x000fe200000000a7 */
[----:B------:R-:W-:-:S02]  /*66c0*/  FMUL.FTZ R166, R42, R166 ;  /* 0x000000a62aa67220 */ /* 0x000fc40000410000 */
[----:B------:R-:W-:Y:S01]  /*66d0*/  FFMA.FTZ R200, R200, UR19, R186 ;  /* 0x00000013c8c87c23 */ /* 0x000fe200080100ba */
[----:B------:R-:W-:Y:S02]  /*66e0*/  SHF.L.U32 R167, R167, 0x10, RZ ;  /* 0x00000010a7a77819 */ /* 0x000fe400000006ff */
[----:B------:R-:W-:Y:S01]  /*66f0*/  MOV R186, RZ ;  /* 0x000000ff00ba7202 */ /* 0x000fe20000000f00 */
[----:B------:R-:W-:Y:S01]  /*6700*/  FMUL.FTZ R130, R200, UR5 ;  /* 0x00000005c8827c20 */ /* 0x000fe20008410000 */
[----:B------:R-:W-:Y:S01]  /*6710*/  FSEL R166, R166, RZ, P6 ;  /* 0x000000ffa6a67208 */ /* 0x000fe20003000000 */
[--C-:B------:R-:W-:Y:S01]  /*6720*/  FFMA.FTZ R199, R199, UR19, R167.reuse ;  /* 0x00000013c7c77c23 */ /* 0x100fe200080100a7 */
[----:B------:R-:W-:Y:S01]  /*6730*/  @P0 PRMT R167, R131, 0x7632, R167 ;  /* 0x0000763283a70816 */ /* 0x000fe200000000a7 */
[----:B------:R-:W-:Y:S01]  /*6740*/  FMUL.FTZ R130, R130, UR4 ;  /* 0x0000000482827c20 */ /* 0x000fe20008410000 */
[----:B------:R-:W-:Y:S01]  /*6750*/  F2FP.BF16.F32.PACK_AB R118, R200, R118 ;  /* 0x00000076c876723e */ /* 0x000fe200000010ff */
[----:B------:R-:W-:Y:S01]  /*6760*/  FMUL.FTZ R131, R199, UR5 ;  /* 0x00000005c7837c20 */ /* 0x000fe20008410000 */
[----:B------:R-:W-:Y:S01]  /*6770*/  @P0 SHF.L.U32 R167, R167, 0x10, RZ ;  /* 0x00000010a7a70819 */ /* 0x000fe200000006ff */
[-C--:B------:R-:W-:Y:S01]  /*6780*/  @P3 FMUL.FTZ R186, R201, R130.reuse ;  /* 0x00000082c9ba3220 */ /* 0x080fe20000410000 */
[----:B------:R-:W-:Y:S01]  /*6790*/  F2FP.BF16.F32.PACK_AB R119, R199, R119 ;  /* 0x00000077c777723e */ /* 0x000fe200000010ff */
[----:B------:R-:W-:Y:S01]  /*67a0*/  FMUL.FTZ R131, R131, UR4 ;  /* 0x0000000483837c20 */ /* 0x000fe20008410000 */
[----:B------:R-:W-:-:S03]  /*67b0*/  FMUL.FTZ R130, R41, R130 ;  /* 0x0000008229827220 */ /* 0x000fc60000410000 */
[-C--:B------:R-:W-:Y:S01]  /*67c0*/  @P0 FMUL.FTZ R188, R167, R131.reuse ;  /* 0x00000083a7bc0220 */ /* 0x080fe20000410000 */
[----:B------:R-:W-:Y:S01]  /*67d0*/  FADD.FTZ R167, R187, -R184 ;  /* 0x800000b8bba77221 */ /* 0x000fe20000010000 */
[----:B------:R-:W-:Y:S01]  /*67e0*/  SHF.L.U32 R184, R100, 0x10, RZ ;  /* 0x0000001064b87819 */ /* 0x000fe200000006ff */
[----:B------:R-:W-:Y:S01]  /*67f0*/  FMUL.FTZ R131, R43, R131 ;  /* 0x000000832b837220 */ /* 0x000fe20000410000 */
[----:B------:R-:W-:Y:S02]  /*6800*/  MOV R187, RZ ;  /* 0x000000ff00bb7202 */ /* 0x000fe40000000f00 */
[----:B------:R-:W-:Y:S01]  /*6810*/  FSEL R130, R130, RZ, P3 ;  /* 0x000000ff82827208 */ /* 0x000fe20001800000 */
[--C-:B------:R-:W-:Y:S01]  /*6820*/  FFMA.FTZ R167, R167, UR19, R184.reuse ;  /* 0x00000013a7a77c23 */ /* 0x100fe200080100b8 */
[----:B------:R-:W-:Y:S02]  /*6830*/  PRMT R184, R100, 0x7632, R184 ;  /* 0x0000763264b87816 */ /* 0x000fe400000000b8 */
[----:B------:R-:W-:Y:S01]  /*6840*/  FSEL R131, R131, RZ, P0 ;  /* 0x000000ff83837208 */ /* 0x000fe20000000000 */
[----:B------:R-:W-:Y:S01]  /*6850*/  FMUL.FTZ R199, R167, UR5 ;  /* 0x00000005a7c77c20 */ /* 0x000fe20008410000 */
[----:B------:R-:W-:-:S02]  /*6860*/  SHF.L.U32 R184, R184, 0x10, RZ ;  /* 0x00000010b8b87819 */ /* 0x000fc400000006ff */
[----:B------:R-:W-:Y:S01]  /*6870*/  F2FP.BF16.F32.PACK_AB R131, R131, R166 ;  /* 0x000000a68383723e */ /* 0x000fe200000010ff */
[----:B------:R-:W-:Y:S01]  /*6880*/  FMUL.FTZ R199, R199, UR4 ;  /* 0x00000004c7c77c20 */ /* 0x000fe20008410000 */
[----:B------:R-:W-:Y:S01]  /*6890*/  F2FP.BF16.F32.PACK_AB R130, R130, R198 ;  /* 0x000000c68282723e */ /* 0x000fe200000010ff */
[----:B------:R-:W-:Y:S01]  /*68a0*/  FFMA.FTZ R206, R206, UR19, R184 ;  /* 0x00000013cece7c23 */ /* 0x000fe200080100b8 */
[----:B------:R-:W-:Y:S01]  /*68b0*/  MOV R184, RZ ;  /* 0x000000ff00b87202 */ /* 0x000fe20000000f00 */
[-C--:B------:R-:W-:Y:S01]  /*68c0*/  @P4 FMUL.FTZ R184, R116, R199.reuse ;  /* 0x000000c774b84220 */ /* 0x080fe20000410000 */
[----:B------:R-:W-:Y:S01]  /*68d0*/  @P5 PRMT R116, R128, 0x7632, R116 ;  /* 0x0000763280745816 */ /* 0x000fe20000000074 */
[----:B------:R-:W-:Y:S01]  /*68e0*/  FMUL.FTZ R128, R206, UR5 ;  /* 0x00000005ce807c20 */ /* 0x000fe20008410000 */
[----:B------:R-:W-:Y:S02]  /*68f0*/  FMUL.FTZ R199, R36, R199 ;  /* 0x000000c724c77220 */ /* 0x000fe40000410000 */
[----:B------:R-:W-:Y:S01]  /*6900*/  @P5 SHF.L.U32 R116, R116, 0x10, RZ ;  /* 0x0000001074745819 */ /* 0x000fe200000006ff */
[----:B------:R-:W-:-:S02]  /*6910*/  FMUL.FTZ R128, R128, UR4 ;  /* 0x0000000480807c20 */ /* 0x000fc40008410000 */
[----:B------:R-:W-:Y:S02]  /*6920*/  FSEL R199, R199, RZ, P4 ;  /* 0x000000ffc7c77208 */ /* 0x000fe40002000000 */
[-C--:B------:R-:W-:Y:S01]  /*6930*/  @P5 FMUL.FTZ R187, R116, R128.reuse ;  /* 0x0000008074bb5220 */ /* 0x080fe20000410000 */
[----:B------:R-:W-:Y:S01]  /*6940*/  FMUL.FTZ R128, R37, R128 ;  /* 0x0000008025807220 */ /* 0x000fe20000410000 */
[----:B------:R-:W-:-:S04]  /*6950*/  F2FP.BF16.F32.PACK_AB R116, R206, R167 ;  /* 0x000000a7ce74723e */ /* 0x000fc800000010ff */
[----:B------:R-:W-:-:S04]  /*6960*/  FSEL R128, R128, RZ, P5 ;  /* 0x000000ff80807208 */ /* 0x000fc80002800000 */
[----:B------:R-:W-:-:S07]  /*6970*/  F2FP.BF16.F32.PACK_AB R128, R128, R199 ;  /* 0x000000c78080723e */ /* 0x000fce00000010ff */
.L_x_4042:
[----:B------:R-:W-:Y:S01]  /*6980*/  ISETP.NE.U32.AND P0, PT, RZ, UR20, PT ;  /* 0x00000014ff007c0c */ /* 0x000fe2000bf05070 */
[----:B------:R-:W1:Y:S01]  /*6990*/  LDC.64 R198, c[0x0][0x468] ;  /* 0x00011a00ffc67b82 */ /* 0x000e620000000a00 */
[----:B------:R-:W-:Y:S02]  /*69a0*/  MOV R34, 0x10 ;  /* 0x0000001000227802 */ /* 0x000fe40000000f00 */
[----:B------:R-:W-:-:S13]  /*69b0*/  ISETP.NE.AND.EX P0, PT, RZ, UR21, PT, P0 ;  /* 0x00000015ff007c0c */ /* 0x000fda000bf05300 */
[----:B------:R-:W2:Y:S02]  /*69c0*/  @P0 LDC.64 R166, c[0x0][0x478] ;  /* 0x00011e00ffa60b82 */ /* 0x000ea40000000a00 */
[----:B--2---:R-:W-:-:S05]  /*69d0*/  @P0 IMAD.WIDE.U32 R166, R32, 0x10, R166 ;  /* 0x0000001020a60825 */ /* 0x004fca00078e00a6 */
[----:B------:R1:W-:Y:S02]  /*69e0*/  @P0 STG.E.128 desc[UR12][R166.64], R116 ;  /* 0x00000074a6000986 */ /* 0x0003e4000c101d0c */
[----:B-1----:R-:W-:-:S05]  /*69f0*/  IMAD.WIDE.U32 R166, R32, 0x10, R198 ;  /* 0x0000001020a67825 */ /* 0x002fca00078e00c6 */
[----:B------:R1:W-:Y:S02]  /*6a00*/  STG.E.128 desc[UR12][R166.64], R128 ;  /* 0x00000080a6007986 */ /* 0x0003e4000c101d0c */
[----:B-1----:R-:W-:-:S06]  /*6a10*/  IMAD.WIDE.U32 R128, R33, R34, UR22 ;  /* 0x0000001621807e25 */ /* 0x002fcc000f8e0022 */
[----:B------:R-:W5:Y:S01]  /*6a20*/  LDG.E.128 R128, desc[UR12][R128.64] ;  /* 0x0000000c80807981 */ /* 0x000f62000c1e1d00 */
[----:B------:R-:W-:Y:S05]  /*6a30*/  @!P0 BRA `(.L_x_4043) ;  /* 0x0000000400c48947 */ /* 0x000fea0003800000 */
[--C-:B------:R-:W-:Y:S01]  /*6a40*/  FFMA.FTZ R34, R163, UR26, R180.reuse ;  /* 0x0000001aa3227c23 */ /* 0x100fe200080100b4 */
[--C-:B------:R-:W-:Y:S01]  /*6a50*/  FFMA.FTZ R119, R164, UR26, R180.reuse ;  /* 0x0000001aa4777c23 */ /* 0x100fe200080100b4 */
[----:B------:R-:W-:Y:S01]  /*6a60*/  LOP3.LUT P5, RZ, R158, 0xff0000, RZ, 0xc0, !PT ;  /* 0x00ff00009eff7812 */ /* 0x000fe200078ac0ff */
[----:B------:R-:W-:Y:S01]  /*6a70*/  FFMA.FTZ R173, R173, UR26, R180 ;  /* 0x0000001aadad7c23 */ /* 0x000fe200080100b4 */
[----:B------:R-:W-:Y:S01]  /*6a80*/  FADD.FTZ R117, R165, -R34 ;  /* 0x80000022a5757221 */ /* 0x000fe20000010000 */
[C---:B------:R-:W-:Y:S01]  /*6a90*/  SHF.L.U32 R34, R105.reuse, 0x10, RZ ;  /* 0x0000001069227819 */ /* 0x040fe200000006ff */
        /* <DEDUP_REMOVED lines=8> */
[----:B------:R-:W-:Y:S01]  /*6b20*/  FMUL.FTZ R34, R117, UR5 ;  /* 0x0000000575227c20 */ /* 0x000fe20008410000 */
[----:B------:R-:W-:Y:S01]  /*6b30*/  SHF.L.U32 R165, R106, 0x10, RZ ;  /* 0x000000106aa57819 */ /* 0x000fe200000006ff */
[----:B------:R-:W-:Y:S01]  /*6b40*/  FFMA.FTZ R116, R116, UR19, R119 ;  /* 0x0000001374747c23 */ /* 0x000fe20008010077 */
[----:B-----5:R-:W-:Y:S01]  /*6b50*/  @P5 SHF.L.U32 R119, R129, 0x10, RZ ;  /* 0x0000001081775819 */ /* 0x020fe200000006ff */
[----:B------:R-:W-:Y:S01]  /*6b60*/  FMUL.FTZ R34, R34, UR4 ;  /* 0x0000000422227c20 */ /* 0x000fe20008410000 */
[--C-:B------:R-:W-:Y:S01]  /*6b70*/  FFMA.FTZ R171, R171, UR26, R180.reuse ;  /* 0x0000001aabab7c23 */ /* 0x100fe200080100b4 */
[----:B------:R-:W-:Y:S01]  /*6b80*/  FFMA.FTZ R118, R118, UR19, R165 ;  /* 0x0000001376767c23 */ /* 0x000fe200080100a5 */
[----:B------:R-:W-:Y:S01]  /*6b90*/  MOV R165, RZ ;  /* 0x000000ff00a57202 */ /* 0x000fe20000000f00 */
[----:B------:R-:W-:Y:S01]  /*6ba0*/  @P5 FMUL.FTZ R163, R34, R119 ;  /* 0x0000007722a35220 */ /* 0x000fe20000410000 */
[----:B------:R-:W-:Y:S01]  /*6bb0*/  @P4 PRMT R119, R129, 0x7632, R119 ;  /* 0x0000763281774816 */ /* 0x000fe20000000077 */
[----:B------:R-:W-:Y:S01]  /*6bc0*/  FMUL.FTZ R129, R116, UR5 ;  /* 0x0000000574817c20 */ /* 0x000fe20008410000 */
[----:B------:R-:W-:Y:S01]  /*6bd0*/  FMUL.FTZ R173, R118, UR5 ;  /* 0x0000000576ad7c20 */ /* 0x000fe20008410000 */
[----:B------:R-:W-:Y:S01]  /*6be0*/  @P1 SHF.L.U32 R166, R130, 0x10, RZ ;  /* 0x0000001082a61819 */ /* 0x000fe200000006ff */
[----:B------:R-:W-:Y:S01]  /*6bf0*/  FADD.FTZ R172, R172, -R171 ;  /* 0x800000abacac7221 */ /* 0x000fe20000010000 */
[----:B------:R-:W-:Y:S01]  /*6c00*/  @P4 SHF.L.U32 R164, R119, 0x10, RZ ;  /* 0x0000001077a44819 */ /* 0x000fe200000006ff */
[----:B------:R-:W-:Y:S01]  /*6c10*/  FMUL.FTZ R129, R129, UR4 ;  /* 0x0000000481817c20 */ /* 0x000fe20008410000 */
[----:B------:R-:W-:Y:S01]  /*6c20*/  FMUL.FTZ R173, R173, UR4 ;  /* 0x00000004adad7c20 */ /* 0x000fe20008410000 */
[----:B------:R-:W-:Y:S01]  /*6c30*/  LOP3.LUT P3, RZ, R159, 0xff00, RZ, 0xc0, !PT ;  /* 0x0000ff009fff7812 */ /* 0x000fe2000786c0ff */
[--C-:B------:R-:W-:Y:S01]  /*6c40*/  FFMA.FTZ R171, R175, UR26, R180.reuse ;  /* 0x0000001aafab7c23 */ /* 0x100fe200080100b4 */
[----:B------:R-:W-:Y:S01]  /*6c50*/  @P4 FMUL.FTZ R165, R129, R164 ;  /* 0x000000a481a54220 */ /* 0x000fe20000410000 */
[----:B------:R-:W-:Y:S01]  /*6c60*/  HFMA2 R164, -RZ, RZ, 0, 0 ;  /* 0x00000000ffa47431 */ /* 0x000fe200000001ff */
[----:B------:R-:W-:Y:S01]  /*6c70*/  PRMT R119, R106, 0x7632, R119 ;  /* 0x000076326a777816 */ /* 0x000fe20000000077 */
[----:B------:R-:W-:Y:S01]  /*6c80*/  FADD.FTZ R171, R176, -R171 ;  /* 0x800000abb0ab7221 */ /* 0x000fe20000010000 */
[--C-:B------:R-:W-:Y:S01]  /*6c90*/  FFMA.FTZ R169, R169, UR26, R180.reuse ;  /* 0x0000001aa9a97c23 */ /* 0x100fe200080100b4 */
[----:B------:R-:W-:Y:S01]  /*6ca0*/  LOP3.LUT P2, RZ, R159, 0xff0000, RZ, 0xc0, !PT ;  /* 0x00ff00009fff7812 */ /* 0x000fe2000784c0ff */
[----:B------:R-:W-:Y:S01]  /*6cb0*/  FFMA.FTZ R177, R177, UR26, R180 ;  /* 0x0000001ab1b17c23 */ /* 0x000fe200080100b4 */
[----:B------:R-:W-:Y:S01]  /*6cc0*/  @P1 FMUL.FTZ R164, R173, R166 ;  /* 0x000000a6ada41220 */ /* 0x000fe20000410000 */
[----:B------:R-:W-:Y:S01]  /*6cd0*/  SHF.L.U32 R166, R119, 0x10, RZ ;  /* 0x0000001077a67819 */ /* 0x000fe200000006ff */
[----:B------:R-:W-:Y:S01]  /*6ce0*/  FADD.FTZ R170, R170, -R169 ;  /* 0x800000a9aaaa7221 */ /* 0x000fe20000010000 */
[----:B------:R-:W-:Y:S01]  /*6cf0*/  FMUL.FTZ R173, R48, R173 ;  /* 0x000000ad30ad7220 */ /* 0x000fe20000410000 */
[----:B------:R-:W-:Y:S01]  /*6d00*/  @P3 PRMT R119, R130, 0x7632, R119 ;  /* 0x0000763282773816 */ /* 0x000fe20000000077 */
[----:B------:R-:W-:Y:S01]  /*6d10*/  FADD.FTZ R178, R178, -R177 ;  /* 0x800000b1b2b27221 */ /* 0x000fe20000010000 */
[----:B------:R-:W-:Y:S01]  /*6d20*/  FFMA.FTZ R171, R171, UR19, R166 ;  /* 0x00000013abab7c23 */ /* 0x000fe200080100a6 */
[----:B------:R-:W-:-:S02]  /*6d30*/  CS2R R166, SRZ ;  /* 0x0000000000a67805 */ /* 0x000fc4000001ff00 */
[----:B------:R-:W-:Y:S01]  /*6d40*/  @P3 SHF.L.U32 R119, R119, 0x10, RZ ;  /* 0x0000001077773819 */ /* 0x000fe200000006ff */
[----:B------:R-:W-:Y:S01]  /*6d50*/  FMUL.FTZ R34, R46, R34 ;  /* 0x000000222e227220 */ /* 0x000fe20000410000 */
[----:B------:R-:W-:Y:S01]  /*6d60*/  FMUL.FTZ R130, R171, UR5 ;  /* 0x00000005ab827c20 */ /* 0x000fe20008410000 */
[----:B------:R-:W-:Y:S01]  /*6d70*/  @P2 SHF.L.U32 R168, R131, 0x10, RZ ;  /* 0x0000001083a82819 */ /* 0x000fe200000006ff */
[----:B------:R-:W-:Y:S01]  /*6d80*/  FMUL.FTZ R129, R47, R129 ;  /* 0x000000812f817220 */ /* 0x000fe20000410000 */
[----:B------:R-:W-:Y:S01]  /*6d90*/  PRMT R131, R104, 0x7632, R131 ;  /* 0x0000763268837816 */ /* 0x000fe20000000083 */
[----:B------:R-:W-:Y:S01]  /*6da0*/  FMUL.FTZ R130, R130, UR4 ;  /* 0x0000000482827c20 */ /* 0x000fe20008410000 */
[----:B------:R-:W-:Y:S02]  /*6db0*/  F2FP.BF16.F32.PACK_AB R117, R116, R117 ;  /* 0x000000757475723e */ /* 0x000fe400000010ff */
[----:B------:R-:W-:Y:S01]  /*6dc0*/  FSEL R34, R34, RZ, P5 ;  /* 0x000000ff22227208 */ /* 0x000fe20002800000 */
[----:B------:R-:W-:Y:S01]  /*6dd0*/  @P3 FMUL.FTZ R166, R130, R119 ;  /* 0x0000007782a63220 */ /* 0x000fe20000410000 */
[----:B------:R-:W-:Y:S01]  /*6de0*/  SHF.L.U32 R119, R107, 0x10, RZ ;  /* 0x000000106b777819 */ /* 0x000fe200000006ff */
[----:B------:R-:W-:Y:S01]  /*6df0*/  FMUL.FTZ R130, R49, R130 ;  /* 0x0000008231827220 */ /* 0x000fe20000410000 */
[----:B------:R-:W-:-:S02]  /*6e00*/  FSEL R129, R129, RZ, P4 ;  /* 0x000000ff81817208 */ /* 0x000fc40002000000 */
[----:B------:R-:W-:Y:S01]  /*6e10*/  F2FP.BF16.F32.PACK_AB R118, R171, R118 ;  /* 0x00000076ab76723e */ /* 0x000fe200000010ff */
[----:B------:R-:W-:Y:S01]  /*6e20*/  FFMA.FTZ R119, R170, UR19, R119 ;  /* 0x00000013aa777c23 */ /* 0x000fe20008010077 */
[----:B------:R-:W-:Y:S02]  /*6e30*/  FSEL R130, R130, RZ, P3 ;  /* 0x000000ff82827208 */ /* 0x000fe40001800000 */
[----:B------:R-:W-:Y:S01]  /*6e40*/  LOP3.LUT P3, RZ, R158, 0xff, RZ, 0xc0, !PT ;  /* 0x000000ff9eff7812 */ /* 0x000fe2000786c0ff */
[----:B------:R-:W-:Y:S01]  /*6e50*/  FMUL.FTZ R169, R119, UR5 ;  /* 0x0000000577a97c20 */ /* 0x000fe20008410000 */
[----:B------:R-:W-:-:S03]  /*6e60*/  F2FP.BF16.F32.PACK_AB R129, R129, R34 ;  /* 0x000000228181723e */ /* 0x000fc600000010ff */
[----:B------:R-:W-:-:S04]  /*6e70*/  FMUL.FTZ R169, R169, UR4 ;  /* 0x00000004a9a97c20 */ /* 0x000fc80008410000 */
[----:B------:R-:W-:Y:S01]  /*6e80*/  @P2 FMUL.FTZ R167, R169, R168 ;  /* 0x000000a8a9a72220 */ /* 0x000fe20000410000 */
[----:B------:R-:W-:Y:S01]  /*6e90*/  FMUL.FTZ R170, R50, R169 ;  /* 0x000000a932aa7220 */ /* 0x000fe20000410000 */
[----:B------:R-:W-:Y:S01]  /*6ea0*/  FSEL R169, R173, RZ, P1 ;  /* 0x000000ffada97208 */ /* 0x000fe20000800000 */
[----:B------:R-:W-:Y:S01]  /*6eb0*/  FFMA.FTZ R173, R161, UR26, R180 ;  /* 0x0000001aa1ad7c23 */ /* 0x000fe200080100b4 */
[----:B------:R-:W-:Y:S02]  /*6ec0*/  ISETP.GE.U32.AND P1, PT, R158, RZ, PT ;  /* 0x000000ff9e00720c */ /* 0x000fe40003f26070 */
[----:B------:R-:W-:Y:S01]  /*6ed0*/  FSEL R170, R170, RZ, P2 ;  /* 0x000000ffaaaa7208 */ /* 0x000fe20001000000 */
[----:B------:R-:W-:Y:S01]  /*6ee0*/  FADD.FTZ R162, R162, -R173 ;  /* 0x800000ada2a27221 */ /* 0x000fe20000010000 */
[----:B------:R-:W-:Y:S02]  /*6ef0*/  LOP3.LUT P2, RZ, R158, 0xff00, RZ, 0xc0, !PT ;  /* 0x0000ff009eff7812 */ /* 0x000fe4000784c0ff */
[----:B------:R-:W-:-:S02]  /*6f00*/  ISETP.GE.U32.AND.EX P1, PT, R159, 0x1000000, PT, P1 ;  /* 0x010000009f00780c */ /* 0x000fc40003f26110 */
[----:B------:R-:W-:Y:S02]  /*6f10*/  PRMT R158, R107, 0x7632, R158 ;  /* 0x000076326b9e7816 */ /* 0x000fe4000000009e */
[----:B------:R-:W-:Y:S02]  /*6f20*/  SHF.L.U32 R159, R131, 0x10, RZ ;  /* 0x00000010839f7819 */ /* 0x000fe400000006ff */
[----:B------:R-:W-:Y:S02]  /*6f30*/  SHF.L.U32 R161, R158, 0x10, RZ ;  /* 0x000000109ea17819 */ /* 0x000fe400000006ff */
[----:B------:R-:W-:Y:S01]  /*6f40*/  MOV R168, RZ ;  /* 0x000000ff00a87202 */ /* 0x000fe20000000f00 */
[----:B------:R-:W-:Y:S01]  /*6f50*/  FFMA.FTZ R172, R172, UR19, R159 ;  /* 0x00000013acac7c23 */ /* 0x000fe2000801009f */
[----:B------:R-:W-:Y:S01]  /*6f60*/  SHF.L.U32 R159, R104, 0x10, RZ ;  /* 0x00000010689f7819 */ /* 0x000fe200000006ff */
[----:B------:R-:W-:Y:S01]  /*6f70*/  FFMA.FTZ R178, R178, UR19, R161 ;  /* 0x00000013b2b27c23 */ /* 0x000fe200080100a1 */
[----:B------:R-:W-:-:S02]  /*6f80*/  MOV R161, RZ ;  /* 0x000000ff00a17202 */ /* 0x000fc40000000f00 */
[----:B------:R-:W-:Y:S01]  /*6f90*/  @P1 PRMT R131, R131, 0x7632, R131 ;  /* 0x0000763283831816 */ /* 0x000fe20000000083 */
[----:B------:R-:W-:Y:S01]  /*6fa0*/  FMUL.FTZ R174, R178, UR5 ;  /* 0x00000005b2ae7c20 */ /* 0x000fe20008410000 */
[----:B------:R-:W-:Y:S01]  /*6fb0*/  FFMA.FTZ R159, R162, UR19, R159 ;  /* 0x00000013a29f7c23 */ /* 0x000fe2000801009f */
[----:B------:R-:W-:Y:S01]  /*6fc0*/  HFMA2 R162, -RZ, RZ, 0, 0 ;  /* 0x00000000ffa27431 */ /* 0x000fe200000001ff */
[----:B------:R-:W-:Y:S01]  /*6fd0*/  @P1 SHF.L.U32 R131, R131, 0x10, RZ ;  /* 0x0000001083831819 */ /* 0x000fe200000006ff */
[----:B------:R-:W-:Y:S01]  /*6fe0*/  FMUL.FTZ R174, R174, UR4 ;  /* 0x00000004aeae7c20 */ /* 0x000fe20008410000 */
[----:B------:R-:W-:Y:S01]  /*6ff0*/  FMUL.FTZ R158, R159, UR5 ;  /* 0x000000059f9e7c20 */ /* 0x000fe20008410000 */
[----:B------:R-:W-:Y:S02]  /*7000*/  F2FP.BF16.F32.PACK_AB R116, R172, R159 ;  /* 0x0000009fac74723e */ /* 0x000fe400000010ff */
[----:B------:R-:W-:Y:S01]  /*7010*/  @P1 FMUL.FTZ R161, R174, R131 ;  /* 0x00000083aea11220 */ /* 0x000fe20000410000 */
[----:B------:R-:W-:Y:S01]  /*7020*/  @P3 SHF.L.U32 R131, R128, 0x10, RZ ;  /* 0x0000001080833819 */ /* 0x000fe200000006ff */
[----:B------:R-:W-:Y:S01]  /*7030*/  FMUL.FTZ R158, R158, UR4 ;  /* 0x000000049e9e7c20 */ /* 0x000fe20008410000 */
[----:B------:R-:W-:Y:S01]  /*7040*/  FMUL.FTZ R174, R51, R174 ;  /* 0x000000ae33ae7220 */ /* 0x000fe20000410000 */
[----:B------:R-:W-:-:S02]  /*7050*/  F2FP.BF16.F32.PACK_AB R119, R178, R119 ;  /* 0x00000077b277723e */ /* 0x000fc400000010ff */
[----:B------:R-:W-:Y:S01]  /*7060*/  @P3 FMUL.FTZ R162, R158, R131 ;  /* 0x000000839ea23220 */ /* 0x000fe20000410000 */
[----:B------:R-:W-:Y:S01]  /*7070*/  @P2 PRMT R131, R128, 0x7632, R131 ;  /* 0x0000763280832816 */ /* 0x000fe20000000083 */
[----:B------:R-:W-:Y:S01]  /*7080*/  FMUL.FTZ R128, R172, UR5 ;  /* 0x00000005ac807c20 */ /* 0x000fe20008410000 */
[----:B------:R-:W-:Y:S01]  /*7090*/  FMUL.FTZ R158, R44, R158 ;  /* 0x0000009e2c9e7220 */ /* 0x000fe20000410000 */
[----:B------:R-:W-:Y:S02]  /*70a0*/  F2FP.BF16.F32.PACK_AB R130, R130, R169 ;  /* 0x000000a98282723e */ /* 0x000fe400000010ff */
[----:B------:R-:W-:Y:S01]  /*70b0*/  @P2 SHF.L.U32 R131, R131, 0x10, RZ ;  /* 0x0000001083832819 */ /* 0x000fe200000006ff */
[----:B------:R-:W-:Y:S01]  /*70c0*/  FMUL.FTZ R128, R128, UR4 ;  /* 0x0000000480807c20 */ /* 0x000fe20008410000 */
[----:B------:R-:W-:-:S03]  /*70d0*/  FSEL R158, R158, RZ, P3 ;  /* 0x000000ff9e9e7208 */ /* 0x000fc60001800000 */
[----:B------:R-:W-:Y:S01]  /*70e0*/  @P2 FMUL.FTZ R168, R128, R131 ;  /* 0x0000008380a82220 */ /* 0x000fe20000410000 */
[----:B------:R-:W-:Y:S01]  /*70f0*/  FMUL.FTZ R128, R45, R128 ;  /* 0x000000802d807220 */ /* 0x000fe20000410000 */
[----:B------:R-:W-:-:S04]  /*7100*/  FSEL R131, R174, RZ, P1 ;  /* 0x000000ffae837208 */ /* 0x000fc80000800000 */
[----:B------:R-:W-:Y:S02]  /*7110*/  FSEL R159, R128, RZ, P2 ;  /* 0x000000ff809f7208 */ /* 0x000fe40001000000 */
[----:B------:R-:W-:Y:S02]  /*7120*/  F2FP.BF16.F32.PACK_AB R131, R131, R170 ;  /* 0x000000aa8383723e */ /* 0x000fe400000010ff */
[----:B------:R-:W-:Y:S01]  /*7130*/  F2FP.BF16.F32.PACK_AB R128, R159, R158 ;  /* 0x0000009e9f80723e */ /* 0x000fe200000010ff */
[----:B------:R-:W-:Y:S06]  /*7140*/  BRA `(.L_x_4044) ;  /* 0x0000000400b47947 */ /* 0x000fec0003800000 */
.L_x_4043:
[----:B------:R-:W-:Y:S01]  /*7150*/  FFMA.FTZ R34, R163, UR26, R180 ;  /* 0x0000001aa3227c23 */ /* 0x000fe200080100b4 */
[C---:B------:R-:W-:Y:S01]  /*7160*/  LOP3.LUT P5, RZ, R158.reuse, 0xff0000, RZ, 0xc0, !PT ;  /* 0x00ff00009eff7812 */ /* 0x040fe200078ac0ff */
[----:B------:R-:W-:Y:S01]  /*7170*/  HFMA2 R163, -RZ, RZ, 0, 0 ;  /* 0x00000000ffa37431 */ /* 0x000fe200000001ff */
[----:B------:R-:W-:Y:S01]  /*7180*/  LOP3.LUT P4, RZ, R158, 0xff000000, RZ, 0xc0, !PT ;  /* 0xff0000009eff7812 */ /* 0x000fe2000788c0ff */
[----:B------:R-:W-:Y:S01]  /*7190*/  FADD.FTZ R165, R165, -R34 ;  /* 0x80000022a5a57221 */ /* 0x000fe20000010000 */
[----:B------:R-:W-:Y:S01]  /*71a0*/  SHF.L.U32 R34, R105, 0x10, RZ ;  /* 0x0000001069227819 */ /* 0x000fe200000006ff */
[--C-:B------:R-:W-:Y:S01]  /*71b0*/  FFMA.FTZ R173, R173, UR26, R180.reuse ;  /* 0x0000001aadad7c23 */ /* 0x100fe200080100b4 */
[----:B------:R-:W-:Y:S01]  /*71c0*/  LOP3.LUT P1, RZ, R159, 0xff, RZ, 0xc0, !PT ;  /* 0x000000ff9fff7812 */ /* 0x000fe2000782c0ff */
[--C-:B------:R-:W-:Y:S01]  /*71d0*/  FFMA.FTZ R167, R164, UR26, R180.reuse ;  /* 0x0000001aa4a77c23 */ /* 0x100fe200080100b4 */
[----:B------:R-:W-:Y:S01]  /*71e0*/  FFMA.FTZ R171, R171, UR26, R180 ;  /* 0x0000001aabab7c23 */ /* 0x000fe200080100b4 */
[----:B------:R-:W-:Y:S01]  /*71f0*/  FFMA.FTZ R34, R165, UR19, R34 ;  /* 0x00000013a5227c23 */ /* 0x000fe20008010022 */
[----:B------:R-:W-:Y:S01]  /*7200*/  FADD.FTZ R174, R174, -R173 ;  /* 0x800000adaeae7221 */ /* 0x000fe20000010000 */
[----:B------:R-:W-:Y:S01]  /*7210*/  FADD.FTZ R168, R168, -R167 ;  /* 0x800000a7a8a87221 */ /* 0x000fe20000010000 */
[----:B------:R-:W-:Y:S01]  /*7220*/  SHF.L.U32 R167, R106, 0x10, RZ ;  /* 0x000000106aa77819 */ /* 0x000fe200000006ff */
[----:B------:R-:W-:Y:S01]  /*7230*/  FMUL.FTZ R34, R34, UR5 ;  /* 0x0000000522227c20 */ /* 0x000fe20008410000 */
[----:B-----5:R-:W-:Y:S01]  /*7240*/  @P5 SHF.L.U32 R165, R129, 0x10, RZ ;  /* 0x0000001081a55819 */ /* 0x020fe200000006ff */
[----:B------:R-:W-:Y:S01]  /*7250*/  FFMA.FTZ R175, R175, UR26, R180 ;  /* 0x0000001aafaf7c23 */ /* 0x000fe200080100b4 */
[----:B------:R-:W-:Y:S01]  /*7260*/  PRMT R129, R105, 0x7632, R129 ;  /* 0x0000763269817816 */ /* 0x000fe20000000081 */
[----:B------:R-:W-:Y:S01]  /*7270*/  FMUL.FTZ R34, R34, UR4 ;  /* 0x0000000422227c20 */ /* 0x000fe20008410000 */
[----:B------:R-:W-:Y:S01]  /*7280*/  FFMA.FTZ R167, R168, UR19, R167 ;  /* 0x00000013a8a77c23 */ /* 0x000fe200080100a7 */
[----:B------:R-:W-:Y:S01]  /*7290*/  LOP3.LUT P3, RZ, R159, 0xff00, RZ, 0xc0, !PT ;  /* 0x0000ff009fff7812 */ /* 0x000fe2000786c0ff */
[----:B------:R-:W-:Y:S01]  /*72a0*/  FADD.FTZ R172, R172, -R171 ;  /* 0x800000abacac7221 */ /* 0x000fe20000010000 */
[----:B------:R-:W-:Y:S01]  /*72b0*/  @P5 FMUL.FTZ R163, R165, R34 ;  /* 0x00000022a5a35220 */ /* 0x000fe20000410000 */
[----:B------:R-:W-:Y:S01]  /*72c0*/  SHF.L.U32 R165, R129, 0x10, RZ ;  /* 0x0000001081a57819 */ /* 0x000fe200000006ff */
[----:B------:R-:W-:Y:S01]  /*72d0*/  FMUL.FTZ R171, R167, UR5 ;  /* 0x00000005a7ab7c20 */ /* 0x000fe20008410000 */
[----:B------:R-:W-:Y:S01]  /*72e0*/  @P4 PRMT R166, R129, 0x7632, R166 ;  /* 0x0000763281a64816 */ /* 0x000fe200000000a6 */
[----:B------:R-:W-:Y:S01]  /*72f0*/  FADD.FTZ R176, R176, -R175 ;  /* 0x800000afb0b07221 */ /* 0x000fe20000010000 */
[----:B------:R-:W-:-:S02]  /*7300*/  HFMA2 R164, -RZ, RZ, 0, 0 ;  /* 0x00000000ffa47431 */ /* 0x000fc400000001ff */
[----:B------:R-:W-:Y:S01]  /*7310*/  FFMA.FTZ R165, R174, UR19, R165 ;  /* 0x00000013aea57c23 */ /* 0x000fe200080100a5 */
[----:B------:R-:W-:Y:S01]  /*7320*/  @P4 SHF.L.U32 R166, R166, 0x10, RZ ;  /* 0x00000010a6a64819 */ /* 0x000fe200000006ff */
[----:B------:R-:W-:Y:S01]  /*7330*/  FMUL.FTZ R171, R171, UR4 ;  /* 0x00000004abab7c20 */ /* 0x000fe20008410000 */
[--C-:B------:R-:W-:Y:S01]  /*7340*/  FFMA.FTZ R169, R169, UR26, R180.reuse ;  /* 0x0000001aa9a97c23 */ /* 0x100fe200080100b4 */
[----:B------:R-:W-:Y:S01]  /*7350*/  FMUL.FTZ R129, R165, UR5 ;  /* 0x00000005a5817c20 */ /* 0x000fe20008410000 */
[----:B------:R-:W-:Y:S01]  /*7360*/  MOV R165, RZ ;  /* 0x000000ff00a57202 */ /* 0x000fe20000000f00 */
[----:B------:R-:W-:Y:S01]  /*7370*/  FFMA.FTZ R177, R177, UR26, R180 ;  /* 0x0000001ab1b17c23 */ /* 0x000fe200080100b4 */
[----:B------:R-:W-:Y:S01]  /*7380*/  LOP3.LUT P2, RZ, R159, 0xff0000, RZ, 0xc0, !PT ;  /* 0x00ff00009fff7812 */ /* 0x000fe2000784c0ff */
[----:B------:R-:W-:Y:S01]  /*7390*/  FMUL.FTZ R129, R129, UR4 ;  /* 0x0000000481817c20 */ /* 0x000fe20008410000 */
[----:B------:R-:W-:Y:S01]  /*73a0*/  SHF.L.U32 R168, R107, 0x10, RZ ;  /* 0x000000106ba87819 */ /* 0x000fe200000006ff */
[----:B------:R-:W-:Y:S01]  /*73b0*/  FADD.FTZ R169, R170, -R169 ;  /* 0x800000a9aaa97221 */ /* 0x000fe20000010000 */
[----:B------:R-:W-:Y:S01]  /*73c0*/  FADD.FTZ R178, R178, -R177 ;  /* 0x800000b1b2b27221 */ /* 0x000fe20000010000 */
[----:B------:R-:W-:Y:S01]  /*73d0*/  @P4 FMUL.FTZ R165, R166, R129 ;  /* 0x00000081a6a54220 */ /* 0x000fe20000410000 */
[----:B------:R-:W-:Y:S01]  /*73e0*/  @P1 SHF.L.U32 R166, R130, 0x10, RZ ;  /* 0x0000001082a61819 */ /* 0x000fe200000006ff */
[----:B------:R-:W-:Y:S01]  /*73f0*/  FFMA.FTZ R169, R169, UR19, R168 ;  /* 0x00000013a9a97c23 */ /* 0x000fe200080100a8 */
[----:B------:R-:W-:Y:S01]  /*7400*/  PRMT R130, R106, 0x7632, R130 ;  /* 0x000076326a827816 */ /* 0x000fe20000000082 */
[----:B------:R-:W-:Y:S01]  /*7410*/  FFMA.FTZ R161, R161, UR26, R180 ;  /* 0x0000001aa1a17c23 */ /* 0x000fe200080100b4 */
[----:B------:R-:W-:Y:S01]  /*7420*/  FMUL.FTZ R34, R46, R34 ;  /* 0x000000222e227220 */ /* 0x000fe20000410000 */
[-C--:B------:R-:W-:Y:S01]  /*7430*/  @P1 FMUL.FTZ R164, R166, R171.reuse ;  /* 0x000000aba6a41220 */ /* 0x080fe20000410000 */
[C---:B------:R-:W-:Y:S01]  /*7440*/  SHF.L.U32 R167, R130.reuse, 0x10, RZ ;  /* 0x0000001082a77819 */ /* 0x040fe200000006ff */
[----:B------:R-:W-:Y:S01]  /*7450*/  FMUL.FTZ R169, R169, UR5 ;  /* 0x00000005a9a97c20 */ /* 0x000fe20008410000 */
[----:B------:R-:W-:Y:S01]  /*7460*/  @P3 PRMT R166, R130, 0x7632, R166 ;  /* 0x0000763282a63816 */ /* 0x000fe200000000a6 */
[----:B------:R-:W-:Y:S01]  /*7470*/  FMUL.FTZ R171, R48, R171 ;  /* 0x000000ab30ab7220 */ /* 0x000fe20000410000 */
[----:B------:R-:W-:Y:S01]  /*7480*/  @P2 SHF.L.U32 R168, R131, 0x10, RZ ;  /* 0x0000001083a82819 */ /* 0x000fe200000006ff */
[----:B------:R-:W-:Y:S01]  /*7490*/  FFMA.FTZ R167, R176, UR19, R167 ;  /* 0x00000013b0a77c23 */ /* 0x000fe200080100a7 */
[----:B------:R-:W-:Y:S01]  /*74a0*/  FMUL.FTZ R169, R169, UR4 ;  /* 0x00000004a9a97c20 */ /* 0x000fe20008410000 */
[----:B------:R-:W-:Y:S01]  /*74b0*/  PRMT R131, R104, 0x7632, R131 ;  /* 0x0000763268837816 */ /* 0x000fe20000000083 */
[----:B------:R-:W-:Y:S01]  /*74c0*/  FADD.FTZ R162, R162, -R161 ;  /* 0x800000a1a2a27221 */ /* 0x000fe20000010000 */
[----:B------:R-:W-:Y:S01]  /*74d0*/  FMUL.FTZ R130, R167, UR5 ;  /* 0x00000005a7827c20 */ /* 0x000fe20008410000 */
[----:B------:R-:W-:Y:S01]  /*74e0*/  @P3 SHF.L.U32 R167, R166, 0x10, RZ ;  /* 0x00000010a6a73819 */ /* 0x000fe200000006ff */
[----:B------:R-:W-:Y:S01]  /*74f0*/  FMUL.FTZ R170, R50, R169 ;  /* 0x000000a932aa7220 */ /* 0x000fe20000410000 */
[----:B------:R-:W-:Y:S01]  /*7500*/  MOV R166, RZ ;  /* 0x000000ff00a67202 */ /* 0x000fe20000000f00 */
[----:B------:R-:W-:Y:S01]  /*7510*/  FMUL.FTZ R130, R130, UR4 ;  /* 0x0000000482827c20 */ /* 0x000fe20008410000 */
[----:B------:R-:W-:Y:S01]  /*7520*/  MOV R161, RZ ;  /* 0x000000ff00a17202 */ /* 0x000fe20000000f00 */
[----:B------:R-:W-:Y:S01]  /*7530*/  FMUL.FTZ R129, R47, R129 ;  /* 0x000000812f817220 */ /* 0x000fe20000410000 */
[----:B------:R-:W-:Y:S01]  /*7540*/  FSEL R170, R170, RZ, P2 ;  /* 0x000000ffaaaa7208 */ /* 0x000fe20001000000 */
[----:B------:R-:W-:Y:S01]  /*7550*/  @P3 FMUL.FTZ R166, R167, R130 ;  /* 0x00000082a7a63220 */ /* 0x000fe20000410000 */
[----:B------:R-:W-:-:S02]  /*7560*/  HFMA2 R167, -RZ, RZ, 0, 0 ;  /* 0x00000000ffa77431 */ /* 0x000fc400000001ff */
[----:B------:R-:W-:Y:S01]  /*7570*/  FMUL.FTZ R130, R49, R130 ;  /* 0x0000008231827220 */ /* 0x000fe20000410000 */
[----:B------:R-:W-:Y:S02]  /*7580*/  FSEL R34, R34, RZ, P5 ;  /* 0x000000ff22227208 */ /* 0x000fe40002800000 */
[----:B------:R-:W-:Y:S01]  /*7590*/  FSEL R129, R129, RZ, P4 ;  /* 0x000000ff81817208 */ /* 0x000fe20002000000 */
[----:B------:R-:W-:Y:S01]  /*75a0*/  @P2 FMUL.FTZ R167, R168, R169 ;  /* 0x000000a9a8a72220 */ /* 0x000fe20000410000 */
[----:B------:R-:W-:Y:S02]  /*75b0*/  FSEL R169, R171, RZ, P1 ;  /* 0x000000ffaba97208 */ /* 0x000fe40000800000 */
[----:B------:R-:W-:Y:S02]  /*75c0*/  ISETP.GE.U32.AND P1, PT, R158, RZ, PT ;  /* 0x000000ff9e00720c */ /* 0x000fe40003f26070 */
[----:B------:R-:W-:Y:S02]  /*75d0*/  FSEL R130, R130, RZ, P3 ;  /* 0x000000ff82827208 */ /* 0x000fe40001800000 */
[----:B------:R-:W-:-:S02]  /*75e0*/  LOP3.LUT P3, RZ, R158, 0xff, RZ, 0xc0, !PT ;  /* 0x000000ff9eff7812 */ /* 0x000fc4000786c0ff */
[----:B------:R-:W-:Y:S02]  /*75f0*/  LOP3.LUT P2, RZ, R158, 0xff00, RZ, 0xc0, !PT ;  /* 0x0000ff009eff7812 */ /* 0x000fe4000784c0ff */
[----:B------:R-:W-:Y:S02]  /*7600*/  ISETP.GE.U32.AND.EX P1, PT, R159, 0x1000000, PT, P1 ;  /* 0x010000009f00780c */ /* 0x000fe40003f26110 */
[----:B------:R-:W-:Y:S02]  /*7610*/  PRMT R158, R107, 0x7632, R158 ;  /* 0x000076326b9e7816 */ /* 0x000fe4000000009e */
[----:B------:R-:W-:Y:S02]  /*7620*/  SHF.L.U32 R159, R131, 0x10, RZ ;  /* 0x00000010839f7819 */ /* 0x000fe400000006ff */
[----:B------:R-:W-:Y:S02]  /*7630*/  SHF.L.U32 R171, R158, 0x10, RZ ;  /* 0x000000109eab7819 */ /* 0x000fe400000006ff */
[----:B------:R-:W-:Y:S01]  /*7640*/  F2FP.BF16.F32.PACK_AB R130, R130, R169 ;  /* 0x000000a98282723e */ /* 0x000fe200000010ff */
[----:B------:R-:W-:Y:S01]  /*7650*/  FFMA.FTZ R172, R172, UR19, R159 ;  /* 0x00000013acac7c23 */ /* 0x000fe2000801009f */
[----:B------:R-:W-:Y:S01]  /*7660*/  SHF.L.U32 R159, R104, 0x10, RZ ;  /* 0x00000010689f7819 */ /* 0x000fe200000006ff */
[----:B------:R-:W-:Y:S01]  /*7670*/  FFMA.FTZ R158, R178, UR19, R171 ;  /* 0x00000013b29e7c23 */ /* 0x000fe200080100ab */
[----:B------:R-:W-:-:S02]  /*7680*/  @P3 SHF.L.U32 R168, R128, 0x10, RZ ;  /* 0x0000001080a83819 */ /* 0x000fc400000006ff */
        /* <DEDUP_REMOVED lines=8> */
[-C--:B------:R-:W-:Y:S01]  /*7710*/  @P1 FMUL.FTZ R161, R131, R158.reuse ;  /* 0x0000009e83a11220 */ /* 0x080fe20000410000 */
[----:B------:R-:W-:Y:S01]  /*7720*/  @P2 PRMT R131, R128, 0x7632, R131 ;  /* 0x0000763280832816 */ /* 0x000fe20000000083 */
[----:B------:R-:W-:Y:S01]  /*7730*/  FMUL.FTZ R128, R172, UR5 ;  /* 0x00000005ac807c20 */ /* 0x000fe20008410000 */
[----:B------:R-:W-:Y:S01]  /*7740*/  FMUL.FTZ R159, R159, UR4 ;  /* 0x000000049f9f7c20 */ /* 0x000fe20008410000 */
[----:B------:R-:W-:Y:S01]  /*7750*/  FMUL.FTZ R158, R51, R158 ;  /* 0x0000009e339e7220 */ /* 0x000fe20000410000 */
[----:B------:R-:W-:Y:S01]  /*7760*/  @P2 SHF.L.U32 R171, R131, 0x10, RZ ;  /* 0x0000001083ab2819 */ /* 0x000fe200000006ff */
[----:B------:R-:W-:Y:S01]  /*7770*/  FMUL.FTZ R128, R128, UR4 ;  /* 0x0000000480807c20 */ /* 0x000fe20008410000 */
[-C--:B------:R-:W-:Y:S01]  /*7780*/  @P3 FMUL.FTZ R162, R168, R159.reuse ;  /* 0x0000009fa8a23220 */ /* 0x080fe20000410000 */
[----:B------:R-:W-:Y:S01]  /*7790*/  MOV R168, RZ ;  /* 0x000000ff00a87202 */ /* 0x000fe20000000f00 */
[----:B------:R-:W-:Y:S01]  /*77a0*/  FMUL.FTZ R159, R44, R159 ;  /* 0x0000009f2c9f7220 */ /* 0x000fe20000410000 */
[-C--:B------:R-:W-:Y:S01]  /*77b0*/  @P2 FMUL.FTZ R168, R171, R128.reuse ;  /* 0x00000080aba82220 */ /* 0x080fe20000410000 */
[----:B------:R-:W-:Y:S01]  /*77c0*/  FMUL.FTZ R128, R45, R128 ;  /* 0x000000802d807220 */ /* 0x000fe20000410000 */
[----:B------:R-:W-:-:S02]  /*77d0*/  FSEL R131, R158, RZ, P1 ;  /* 0x000000ff9e837208 */ /* 0x000fc40000800000 */
[----:B------:R-:W-:Y:S02]  /*77e0*/  FSEL R159, R159, RZ, P3 ;  /* 0x000000ff9f9f7208 */ /* 0x000fe40001800000 */
[----:B------:R-:W-:Y:S02]  /*77f0*/  FSEL R128, R128, RZ, P2 ;  /* 0x000000ff80807208 */ /* 0x000fe40001000000 */
[----:B------:R-:W-:Y:S02]  /*7800*/  F2FP.BF16.F32.PACK_AB R131, R131, R170 ;  /* 0x000000aa8383723e */ /* 0x000fe400000010ff */
[----:B------:R-:W-:-:S07]  /*7810*/  F2FP.BF16.F32.PACK_AB R128, R128, R159 ;  /* 0x0000009f8080723e */ /* 0x000fce00000010ff */
.L_x_4044:
[----:B------:R-:W1:Y:S01]  /*7820*/  @P0 LDC.64 R158, c[0x0][0x478] ;  /* 0x00011e00ff9e0b82 */ /* 0x000e620000000a00 */
[----:B------:R-:W-:Y:S01]  /*7830*/  MOV R34, 0x10 ;  /* 0x0000001000227802 */ /* 0x000fe20000000f00 */
[----:B-1----:R-:W-:-:S05]  /*7840*/  @P0 IMAD.WIDE.U32 R158, R33, 0x10, R158 ;  /* 0x00000010219e0825 */ /* 0x002fca00078e009e */
[----:B------:R1:W-:Y:S02]  /*7850*/  @P0 STG.E.128 desc[UR12][R158.64], R116 ;  /* 0x000000749e000986 */ /* 0x0003e4000c101d0c */
[----:B-1----:R-:W-:Y:S01]  /*7860*/  IMAD.WIDE.U32 R158, R33, 0x10, R198 ;  /* 0x00000010219e7825 */ /* 0x002fe200078e00c6 */
[----:B------:R-:W-:-:S04]  /*7870*/  IADD3 R33, PT, PT, R32, 0x100, RZ ;  /* 0x0000010020217810 */ /* 0x000fc80007ffe0ff */
[----:B------:R1:W-:Y:S02]  /*7880*/  STG.E.128 desc[UR12][R158.64], R128 ;  /* 0x000000809e007986 */ /* 0x0003e4000c101d0c */
[----:B-1----:R-:W-:-:S06]  /*7890*/  IMAD.WIDE.U32 R128, R33, R34, UR22 ;  /* 0x0000001621807e25 */ /* 0x002fcc000f8e0022 */
[----:B------:R-:W5:Y:S01]  /*78a0*/  LDG.E.128 R128, desc[UR12][R128.64] ;  /* 0x0000000c80807981 */ /* 0x000f62000c1e1d00 */
[----:B------:R-:W-:Y:S05]  /*78b0*/  @!P0 BRA `(.L_x_4045) ;  /* 0x0000000400c48947 */ /* 0x000fea0003800000 */
[--C-:B------:R-:W-:Y:S01]  /*78c0*/  FFMA.FTZ R34, R157, UR26, R180.reuse ;  /* 0x0000001a9d227c23 */ /* 0x100fe200080100b4 */
[--C-:B------:R-:W-:Y:S01]  /*78d0*/  FFMA.FTZ R145, R145, UR26, R180.reuse ;  /* 0x0000001a91917c23 */ /* 0x100fe200080100b4 */
[C---:B------:R-:W-:Y:S01]  /*78e0*/  SHF.L.U32 R118, R110.reuse, 0x10, RZ ;  /* 0x000000106e767819 */ /* 0x040fe200000006ff */
[----:B------:R-:W-:Y:S01]  /*78f0*/  FFMA.FTZ R143, R143, UR26, R180 ;  /* 0x0000001a8f8f7c23 */ /* 0x000fe200080100b4 */
[--C-:B------:R-:W-:Y:S01]  /*7900*/  FADD.FTZ R117, R155, -R34.reuse ;  /* 0x800000229b757221 */ /* 0x100fe20000010000 */
[----:B------:R-:W-:Y:S01]  /*7910*/  PRMT R34, R110, 0x7632, R34 ;  /* 0x000076326e227816 */ /* 0x000fe20000000022 */
[----:B------:R-:W-:Y:S01]  /*7920*/  FADD.FTZ R145, R146, -R145 ;  /* 0x8000009192917221 */ /* 0x000fe20000010000 */
[----:B------:R-:W-:Y:S01]  /*7930*/  LOP3.LUT P1, RZ, R149, 0xff, RZ, 0xc0, !PT ;  /* 0x000000ff95ff7812 */ /* 0x000fe2000782c0ff */
[----:B------:R-:W-:Y:S01]  /*7940*/  FFMA.FTZ R119, R154, UR26, R180 ;  /* 0x0000001a9a777c23 */ /* 0x000fe200080100b4 */
[----:B------:R-:W-:Y:S01]  /*7950*/  SHF.L.U32 R34, R34, 0x10, RZ ;  /* 0x0000001022227819 */ /* 0x000fe200000006ff */
[----:B------:R-:W-:Y:S01]  /*7960*/  FFMA.FTZ R118, R145, UR19, R118 ;  /* 0x0000001391767c23 */ /* 0x000fe20008010076 */
[----:B------:R-:W-:Y:S01]  /*7970*/  LOP3.LUT P3, RZ, R149, 0xff00, RZ, 0xc0, !PT ;  /* 0x0000ff0095ff7812 */ /* 0x000fe2000786c0ff */
[----:B------:R-:W-:-:S02]  /*7980*/  HFMA2 R145, -RZ, RZ, 0, 0 ;  /* 0x00000000ff917431 */ /* 0x000fc400000001ff */
[----:B------:R-:W-:Y:S01]  /*7990*/  FFMA.FTZ R152, R152, UR26, R180 ;  /* 0x0000001a98987c23 */ /* 0x000fe200080100b4 */
[----:B------:R-:W-:Y:S01]  /*79a0*/  FFMA.FTZ R117, R117, UR19, R34 ;  /* 0x0000001375757c23 */ /* 0x000fe20008010022 */
[----:B------:R-:W-:Y:S01]  /*79b0*/  FMUL.FTZ R34, R118, UR5 ;  /* 0x0000000576227c20 */ /* 0x000fe20008410000 */
[--C-:B------:R-:W-:Y:S01]  /*79c0*/  FFMA.FTZ R147, R147, UR26, R180.reuse ;  /* 0x0000001a93937c23 */ /* 0x100fe200080100b4 */
[----:B------:R-:W-:Y:S01]  /*79d0*/  MOV R146, RZ ;  /* 0x000000ff00927202 */ /* 0x000fe20000000f00 */
[----:B------:R-:W-:Y:S01]  /*79e0*/  FADD.FTZ R144, R144, -R143 ;  /* 0x8000008f90907221 */ /* 0x000fe20000010000 */
[----:B------:R-:W-:Y:S01]  /*79f0*/  FMUL.FTZ R155, R34, UR4 ;  /* 0x00000004229b7c20 */ /* 0x000fe20008410000 */
[----:B-----5:R-:W-:Y:S01]  /*7a00*/  @P1 SHF.L.U32 R34, R130, 0x10, RZ ;  /* 0x0000001082221819 */ /* 0x020fe200000006ff */
[----:B------:R-:W-:Y:S01]  /*7a10*/  FFMA.FTZ R160, R160, UR26, R180 ;  /* 0x0000001aa0a07c23 */ /* 0x000fe200080100b4 */
[----:B------:R-:W-:Y:S01]  /*7a20*/  FADD.FTZ R156, R156, -R119 ;  /* 0x800000779c9c7221 */ /* 0x000fe20000010000 */
[----:B------:R-:W-:Y:S01]  /*7a30*/  FADD.FTZ R143, R153, -R152 ;  /* 0x80000098998f7221 */ /* 0x000fe20000010000 */
[----:B------:R-:W-:Y:S01]  /*7a40*/  @P3 PRMT R130, R130, 0x7632, R130 ;  /* 0x0000763282823816 */ /* 0x000fe20000000082 */
[----:B------:R-:W-:Y:S01]  /*7a50*/  @P1 FMUL.FTZ R145, R155, R34 ;  /* 0x000000229b911220 */ /* 0x000fe20000410000 */
[----:B------:R-:W-:Y:S01]  /*7a60*/  FMUL.FTZ R34, R117, UR5 ;  /* 0x0000000575227c20 */ /* 0x000fe20008410000 */
[----:B------:R-:W-:Y:S01]  /*7a70*/  SHF.L.U32 R119, R111, 0x10, RZ ;  /* 0x000000106f777819 */ /* 0x000fe200000006ff */
[----:B------:R-:W-:Y:S01]  /*7a80*/  FFMA.FTZ R153, R139, UR26, R180 ;  /* 0x0000001a8b997c23 */ /* 0x000fe200080100b4 */
[----:B------:R-:W-:Y:S01]  /*7a90*/  @P3 SHF.L.U32 R130, R130, 0x10, RZ ;  /* 0x0000001082823819 */ /* 0x000fe200000006ff */
[----:B------:R-:W-:Y:S01]  /*7aa0*/  FMUL.FTZ R116, R34, UR4 ;  /* 0x0000000422747c20 */ /* 0x000fe20008410000 */
[----:B------:R-:W-:Y:S01]  /*7ab0*/  LOP3.LUT P2, RZ, R149, 0xff0000, RZ, 0xc0, !PT ;  /* 0x00ff000095ff7812 */ /* 0x000fe2000784c0ff */
[----:B------:R-:W-:Y:S01]  /*7ac0*/  FADD.FTZ R150, R150, -R147 ;  /* 0x8000009396967221 */ /* 0x000fe20000010000 */
[----:B------:R-:W-:Y:S01]  /*7ad0*/  LOP3.LUT P5, RZ, R148, 0xff0000, RZ, 0xc0, !PT ;  /* 0x00ff000094ff7812 */ /* 0x000fe200078ac0ff */
[----:B------:R-:W-:Y:S01]  /*7ae0*/  @P3 FMUL.FTZ R146, R116, R130 ;  /* 0x0000008274923220 */ /* 0x000fe20000410000 */
[----:B------:R-:W-:Y:S01]  /*7af0*/  FMUL.FTZ R130, R57, R116 ;  /* 0x0000007439827220 */ /* 0x000fe20000410000 */
[----:B------:R-:W-:Y:S01]  /*7b00*/  PRMT R116, R109, 0x7632, R116 ;  /* 0x000076326d747816 */ /* 0x000fe20000000074 */
[----:B------:R-:W-:Y:S01]  /*7b10*/  FADD.FTZ R147, R151, -R160 ;  /* 0x800000a097937221 */ /* 0x000fe20000010000 */
[----:B------:R-:W-:Y:S01]  /*7b20*/  SHF.L.U32 R151, R109, 0x10, RZ ;  /* 0x000000106d977819 */ /* 0x000fe200000006ff */
[----:B------:R-:W-:Y:S01]  /*7b30*/  FADD.FTZ R153, R142, -R153 ;  /* 0x800000998e997221 */ /* 0x000fe20000010000 */
[----:B------:R-:W-:Y:S01]  /*7b40*/  FFMA.FTZ R119, R156, UR19, R119 ;  /* 0x000000139c777c23 */ /* 0x000fe20008010077 */
[----:B------:R-:W-:Y:S01]  /*7b50*/  SHF.L.U32 R142, R116, 0x10, RZ ;  /* 0x00000010748e7819 */ /* 0x000fe200000006ff */
[----:B------:R-:W-:Y:S01]  /*7b60*/  FMUL.FTZ R155, R56, R155 ;  /* 0x0000009b389b7220 */ /* 0x000fe20000410000 */
[----:B------:R-:W-:Y:S01]  /*7b70*/  PRMT R116, R108, 0x7632, R116 ;  /* 0x000076326c747816 */ /* 0x000fe20000000074 */
[----:B------:R-:W-:Y:S01]  /*7b80*/  FFMA.FTZ R151, R144, UR19, R151 ;  /* 0x0000001390977c23 */ /* 0x000fe20008010097 */
[----:B------:R-:W-:Y:S01]  /*7b90*/  LOP3.LUT P4, RZ, R148, 0xff000000, RZ, 0xc0, !PT ;  /* 0xff00000094ff7812 */ /* 0x000fe2000788c0ff */
[----:B------:R-:W-:Y:S01]  /*7ba0*/  FMUL.FTZ R34, R119, UR5 ;  /* 0x0000000577227c20 */ /* 0x000fe20008410000 */
[----:B------:R-:W-:Y:S01]  /*7bb0*/  SHF.L.U32 R139, R116, 0x10, RZ ;  /* 0x00000010748b7819 */ /* 0x000fe200000006ff */
[----:B------:R-:W-:Y:S01]  /*7bc0*/  FFMA.FTZ R116, R143, UR19, R142 ;  /* 0x000000138f747c23 */ /* 0x000fe2000801008e */
[----:B------:R-:W-:Y:S01]  /*7bd0*/  FSEL R155, R155, RZ, P1 ;  /* 0x000000ff9b9b7208 */ /* 0x000fe20000800000 */
[----:B------:R-:W-:Y:S01]  /*7be0*/  FMUL.FTZ R143, R151, UR5 ;  /* 0x00000005978f7c20 */ /* 0x000fe20008410000 */
[----:B------:R-:W-:Y:S01]  /*7bf0*/  ISETP.GE.U32.AND P1, PT, R148, RZ, PT ;  /* 0x000000ff9400720c */ /* 0x000fe20003f26070 */
[----:B------:R-:W-:Y:S01]  /*7c00*/  FMUL.FTZ R157, R34, UR4 ;  /* 0x00000004229d7c20 */ /* 0x000fe20008410000 */
[----:B------:R-:W-:Y:S01]  /*7c10*/  HFMA2 R154, -RZ, RZ, 0, 0 ;  /* 0x00000000ff9a7431 */ /* 0x000fe200000001ff */
[----:B------:R-:W-:Y:S01]  /*7c20*/  @P2 SHF.L.U32 R34, R131, 0x10, RZ ;  /* 0x0000001083222819 */ /* 0x000fe200000006ff */
[----:B------:R-:W-:Y:S01]  /*7c30*/  FMUL.FTZ R143, R143, UR4 ;  /* 0x000000048f8f7c20 */ /* 0x000fe20008410000 */
[----:B------:R-:W-:Y:S01]  /*7c40*/  @P5 SHF.L.U32 R142, R129, 0x10, RZ ;  /* 0x00000010818e5819 */ /* 0x000fe200000006ff */
[----:B------:R-:W-:Y:S01]  /*7c50*/  FFMA.FTZ R150, R150, UR19, R139 ;  /* 0x0000001396967c23 */ /* 0x000fe2000801008b */
[----:B------:R-:W-:Y:S01]  /*7c60*/  ISETP.GE.U32.AND.EX P1, PT, R149, 0x1000000, PT, P1 ;  /* 0x010000009500780c */ /* 0x000fe20003f26110 */
[----:B------:R-:W-:Y:S01]  /*7c70*/  @P2 FMUL.FTZ R154, R157, R34 ;  /* 0x000000229d9a2220 */ /* 0x000fe20000410000 */
[----:B------:R-:W-:Y:S01]  /*7c80*/  PRMT R131, R111, 0x7632, R131 ;  /* 0x000076326f837816 */ /* 0x000fe20000000083 */
[----:B------:R-:W-:Y:S01]  /*7c90*/  FMUL.FTZ R34, R58, R157 ;  /* 0x0000009d3a227220 */ /* 0x000fe20000410000 */
[----:B------:R-:W-:Y:S01]  /*7ca0*/  MOV R139, RZ ;  /* 0x000000ff008b7202 */ /* 0x000fe20000000f00 */
[----:B------:R-:W-:Y:S01]  /*7cb0*/  @P5 FMUL.FTZ R139, R143, R142 ;  /* 0x0000008e8f8b5220 */ /* 0x000fe20000410000 */
[----:B------:R-:W-:Y:S01]  /*7cc0*/  @P4 PRMT R129, R129, 0x7632, R129 ;  /* 0x0000763281814816 */ /* 0x000fe20000000081 */
[----:B------:R-:W-:Y:S01]  /*7cd0*/  FMUL.FTZ R142, R116, UR5 ;  /* 0x00000005748e7c20 */ /* 0x000fe20008410000 */
[----:B------:R-:W-:Y:S01]  /*7ce0*/  SHF.L.U32 R152, R131, 0x10, RZ ;  /* 0x0000001083987819 */ /* 0x000fe200000006ff */
[----:B------:R-:W-:Y:S01]  /*7cf0*/  HFMA2 R144, -RZ, RZ, 0, 0 ;  /* 0x00000000ff907431 */ /* 0x000fe200000001ff */
[----:B------:R-:W-:Y:S01]  /*7d00*/  @P4 SHF.L.U32 R129, R129, 0x10, RZ ;  /* 0x0000001081814819 */ /* 0x000fe200000006ff */
[----:B------:R-:W-:Y:S01]  /*7d10*/  FMUL.FTZ R142, R142, UR4 ;  /* 0x000000048e8e7c20 */ /* 0x000fe20008410000 */
[----:B------:R-:W-:Y:S01]  /*7d20*/  FSEL R130, R130, RZ, P3 ;  /* 0x000000ff82827208 */ /* 0x000fe20001800000 */
[----:B------:R-:W-:Y:S01]  /*7d30*/  FFMA.FTZ R152, R147, UR19, R152 ;  /* 0x0000001393987c23 */ /* 0x000fe20008010098 */
[----:B------:R-:W-:Y:S01]  /*7d40*/  FSEL R34, R34, RZ, P2 ;  /* 0x000000ff22227208 */ /* 0x000fe20001000000 */
[----:B------:R-:W-:Y:S01]  /*7d50*/  @P4 FMUL.FTZ R144, R142, R129 ;  /* 0x000000818e904220 */ /* 0x000fe20000410000 */
[----:B------:R-:W-:Y:S01]  /*7d60*/  LOP3.LUT P3, RZ, R148, 0xff, RZ, 0xc0, !PT ;  /* 0x000000ff94ff7812 */ /* 0x000fe2000786c0ff */
[----:B------:R-:W-:Y:S01]  /*7d70*/  FMUL.FTZ R129, R152, UR5 ;  /* 0x0000000598817c20 */ /* 0x000fe20008410000 */
[----:B------:R-:W-:Y:S01]  /*7d80*/  LOP3.LUT P2, RZ, R148, 0xff00, RZ, 0xc0, !PT ;  /* 0x0000ff0094ff7812 */ /* 0x000fe2000784c0ff */
[----:B------:R-:W-:Y:S01]  /*7d90*/  FMUL.FTZ R143, R54, R143 ;  /* 0x0000008f368f7220 */ /* 0x000fe20000410000 */
[----:B------:R-:W-:Y:S01]  /*7da0*/  @P1 PRMT R131, R131, 0x7632, R131 ;  /* 0x0000763283831816 */ /* 0x000fe20000000083 */
[----:B------:R-:W-:Y:S01]  /*7db0*/  FMUL.FTZ R158, R129, UR4 ;  /* 0x00000004819e7c20 */ /* 0x000fe20008410000 */
[----:B------:R-:W-:Y:S01]  /*7dc0*/  SHF.L.U32 R148, R108, 0x10, RZ ;  /* 0x000000106c947819 */ /* 0x000fe200000006ff */
[----:B------:R-:W-:Y:S01]  /*7dd0*/  FMUL.FTZ R142, R55, R142 ;  /* 0x0000008e378e7220 */ /* 0x000fe20000410000 */
[----:B------:R-:W-:-:S02]  /*7de0*/  @P1 SHF.L.U32 R131, R131, 0x10, RZ ;  /* 0x0000001083831819 */ /* 0x000fc400000006ff */
[----:B------:R-:W-:Y:S01]  /*7df0*/  MOV R147, RZ ;  /* 0x000000ff00937202 */ /* 0x000fe20000000f00 */
[----:B------:R-:W-:Y:S01]  /*7e00*/  FFMA.FTZ R153, R153, UR19, R148 ;  /* 0x0000001399997c23 */ /* 0x000fe20008010094 */
[----:B------:R-:W-:Y:S01]  /*7e10*/  CS2R R148, SRZ ;  /* 0x0000000000947805 */ /* 0x000fe2000001ff00 */
[----:B------:R-:W-:Y:S01]  /*7e20*/  @P1 FMUL.FTZ R147, R158, R131 ;  /* 0x000000839e931220 */ /* 0x000fe20000410000 */
[C---:B------:R-:W-:Y:S01]  /*7e30*/  @P3 SHF.L.U32 R156, R128.reuse, 0x10, RZ ;  /* 0x00000010809c3819 */ /* 0x040fe200000006ff */
[----:B------:R-:W-:Y:S01]  /*7e40*/  FMUL.FTZ R129, R153, UR5 ;  /* 0x0000000599817c20 */ /* 0x000fe20008410000 */
[----:B------:R-:W-:Y:S01]  /*7e50*/  @P2 PRMT R131, R128, 0x7632, R131 ;  /* 0x0000763280832816 */ /* 0x000fe20000000083 */
[----:B------:R-:W-:Y:S01]  /*7e60*/  FMUL.FTZ R128, R150, UR5 ;  /* 0x0000000596807c20 */ /* 0x000fe20008410000 */
[----:B------:R-:W-:Y:S01]  /*7e70*/  F2FP.BF16.F32.PACK_AB R118, R117, R118 ;  /* 0x000000767576723e */ /* 0x000fe200000010ff */
[----:B------:R-:W-:Y:S01]  /*7e80*/  FMUL.FTZ R129, R129, UR4 ;  /* 0x0000000481817c20 */ /* 0x000fe20008410000 */
[----:B------:R-:W-:Y:S01]  /*7e90*/  @P2 SHF.L.U32 R131, R131, 0x10, RZ ;  /* 0x0000001083832819 */ /* 0x000fe200000006ff */
[----:B------:R-:W-:Y:S01]  /*7ea0*/  FMUL.FTZ R128, R128, UR4 ;  /* 0x0000000480807c20 */ /* 0x000fe20008410000 */
[----:B------:R-:W-:Y:S01]  /*7eb0*/  F2FP.BF16.F32.PACK_AB R117, R116, R151 ;  /* 0x000000977475723e */ /* 0x000fe200000010ff */
[----:B------:R-:W-:Y:S01]  /*7ec0*/  @P3 FMUL.FTZ R148, R129, R156 ;  /* 0x0000009c81943220 */ /* 0x000fe20000410000 */
[----:B------:R-:W-:Y:S01]  /*7ed0*/  FMUL.FTZ R129, R52, R129 ;  /* 0x0000008134817220 */ /* 0x000fe20000410000 */
[----:B------:R-:W-:Y:S01]  /*7ee0*/  @P2 FMUL.FTZ R149, R128, R131 ;  /* 0x0000008380952220 */ /* 0x000fe20000410000 */
[----:B------:R-:W-:Y:S01]  /*7ef0*/  FMUL.FTZ R131, R59, R158 ;  /* 0x0000009e3b837220 */ /* 0x000fe20000410000 */
[----:B------:R-:W-:Y:S01]  /*7f00*/  FMUL.FTZ R128, R53, R128 ;  /* 0x0000008035807220 */ /* 0x000fe20000410000 */
[----:B------:R-:W-:-:S02]  /*7f10*/  F2FP.BF16.F32.PACK_AB R116, R150, R153 ;  /* 0x000000999674723e */ /* 0x000fc400000010ff */
[----:B------:R-:W-:Y:S02]  /*7f20*/  FSEL R150, R143, RZ, P5 ;  /* 0x000000ff8f967208 */ /* 0x000fe40002800000 */
[----:B------:R-:W-:Y:S02]  /*7f30*/  FSEL R131, R131, RZ, P1 ;  /* 0x000000ff83837208 */ /* 0x000fe40000800000 */
[----:B------:R-:W-:Y:S02]  /*7f40*/  FSEL R151, R142, RZ, P4 ;  /* 0x000000ff8e977208 */ /* 0x000fe40002000000 */
[----:B------:R-:W-:Y:S02]  /*7f50*/  F2FP.BF16.F32.PACK_AB R131, R131, R34 ;  /* 0x000000228383723e */ /* 0x000fe400000010ff */
[----:B------:R-:W-:Y:S02]  /*7f60*/  FSEL R34, R129, RZ, P3 ;  /* 0x000000ff81227208 */ /* 0x000fe40001800000 */
[----:B------:R-:W-:-:S02]  /*7f70*/  FSEL R143, R128, RZ, P2 ;  /* 0x000000ff808f7208 */ /* 0x000fc40001000000 */
[----:B------:R-:W-:Y:S02]  /*7f80*/  F2FP.BF16.F32.PACK_AB R119, R152, R119 ;  /* 0x000000779877723e */ /* 0x000fe400000010ff */
[----:B------:R-:W-:Y:S02]  /*7f90*/  F2FP.BF16.F32.PACK_AB R130, R130, R155 ;  /* 0x0000009b8282723e */ /* 0x000fe400000010ff */
[----:B------:R-:W-:Y:S02]  /*7fa0*/  F2FP.BF16.F32.PACK_AB R129, R151, R150 ;  /* 0x000000969781723e */ /* 0x000fe400000010ff */
[----:B------:R-:W-:Y:S01]  /*7fb0*/  F2FP.BF16.F32.PACK_AB R128, R143, R34 ;  /* 0x000000228f80723e */ /* 0x000fe200000010ff */
[----:B------:R-:W-:Y:S06]  /*7fc0*/  BRA `(.L_x_4046) ;  /* 0x0000000400b07947 */ /* 0x000fec0003800000 */
.L_x_4045:
[--C-:B------:R-:W-:Y:S01]  /*7fd0*/  FFMA.FTZ R145, R145, UR26, R180.reuse ;  /* 0x0000001a91917c23 */ /* 0x100fe200080100b4 */
[--C-:B------:R-:W-:Y:S01]  /*7fe0*/  FFMA.FTZ R34, R157, UR26, R180.reuse ;  /* 0x0000001a9d227c23 */ /* 0x100fe200080100b4 */
[----:B------:R-:W-:Y:S01]  /*7ff0*/  LOP3.LUT P1, RZ, R149, 0xff, RZ, 0xc0, !PT ;  /* 0x000000ff95ff7812 */ /* 0x000fe2000782c0ff */
[----:B------:R-:W-:Y:S01]  /*8000*/  FFMA.FTZ R157, R154, UR26, R180 ;  /* 0x0000001a9a9d7c23 */ /* 0x000fe200080100b4 */
        /* <DEDUP_REMOVED lines=8> */
[----:B------:R-:W-:Y:S01]  /*8090*/  LOP3.LUT P3, RZ, R149, 0xff00, RZ, 0xc0, !PT ;  /* 0x0000ff0095ff7812 */ /* 0x000fe2000786c0ff */
[----:B------:R-:W-:Y:S01]  /*80a0*/  FFMA.FTZ R34, R145, UR19, R34 ;  /* 0x0000001391227c23 */ /* 0x000fe20008010022 */
[----:B------:R-:W-:-:S02]  /*80b0*/  HFMA2 R145, -RZ, RZ, 0, 0 ;  /* 0x00000000ff917431 */ /* 0x000fc400000001ff */
[----:B------:R-:W-:Y:S01]  /*80c0*/  FFMA.FTZ R146, R155, UR19, R146 ;  /* 0x000000139b927c23 */ /* 0x000fe20008010092 */
[----:B------:R-:W-:Y:S01]  /*80d0*/  SHF.L.U32 R154, R111, 0x10, RZ ;  /* 0x000000106f9a7819 */ /* 0x000fe200000006ff */
[----:B------:R-:W-:Y:S01]  /*80e0*/  FMUL.FTZ R155, R34, UR5 ;  /* 0x00000005229b7c20 */ /* 0x000fe20008410000 */
[----:B-----5:R-:W-:Y:S01]  /*80f0*/  @P1 SHF.L.U32 R34, R130, 0x10, RZ ;  /* 0x0000001082221819 */ /* 0x020fe200000006ff */
[----:B------:R-:W-:Y:S01]  /*8100*/  FADD.FTZ R150, R150, -R147 ;  /* 0x8000009396967221 */ /* 0x000fe20000010000 */
[----:B------:R-:W-:Y:S01]  /*8110*/  LOP3.LUT P2, RZ, R149, 0xff0000, RZ, 0xc0, !PT ;  /* 0x00ff000095ff7812 */ /* 0x000fe2000784c0ff */
[----:B------:R-:W-:Y:S01]  /*8120*/  FMUL.FTZ R155, R155, UR4 ;  /* 0x000000049b9b7c20 */ /* 0x000fe20008410000 */
[----:B------:R-:W-:Y:S01]  /*8130*/  FFMA.FTZ R154, R157, UR19, R154 ;  /* 0x000000139d9a7c23 */ /* 0x000fe2000801009a */
[----:B------:R-:W-:Y:S01]  /*8140*/  FFMA.FTZ R147, R139, UR26, R180 ;  /* 0x0000001a8b937c23 */ /* 0x000fe200080100b4 */
[----:B------:R-:W-:Y:S01]  /*8150*/  LOP3.LUT P5, RZ, R148, 0xff0000, RZ, 0xc0, !PT ;  /* 0x00ff000094ff7812 */ /* 0x000fe200078ac0ff */
[-C--:B------:R-:W-:Y:S01]  /*8160*/  @P1 FMUL.FTZ R145, R34, R155.reuse ;  /* 0x0000009b22911220 */ /* 0x080fe20000410000 */
[----:B------:R-:W-:Y:S01]  /*8170*/  @P3 PRMT R130, R130, 0x7632, R130 ;  /* 0x0000763282823816 */ /* 0x000fe20000000082 */
[----:B------:R-:W-:Y:S01]  /*8180*/  FMUL.FTZ R34, R146, UR5 ;  /* 0x0000000592227c20 */ /* 0x000fe20008410000 */
[----:B------:R-:W-:Y:S01]  /*8190*/  MOV R146, RZ ;  /* 0x000000ff00927202 */ /* 0x000fe20000000f00 */
[----:B------:R-:W-:Y:S01]  /*81a0*/  FADD.FTZ R147, R142, -R147 ;  /* 0x800000938e937221 */ /* 0x000fe20000010000 */
[----:B------:R-:W-:Y:S01]  /*81b0*/  @P3 SHF.L.U32 R157, R130, 0x10, RZ ;  /* 0x00000010829d3819 */ /* 0x000fe200000006ff */
[----:B------:R-:W-:Y:S01]  /*81c0*/  FMUL.FTZ R130, R34, UR4 ;  /* 0x0000000422827c20 */ /* 0x000fe20008410000 */
[----:B------:R-:W-:Y:S01]  /*81d0*/  FMUL.FTZ R34, R154, UR5 ;  /* 0x000000059a227c20 */ /* 0x000fe20008410000 */
[----:B------:R-:W-:Y:S01]  /*81e0*/  SHF.L.U32 R142, R109, 0x10, RZ ;  /* 0x000000106d8e7819 */ /* 0x000fe200000006ff */
[----:B------:R-:W-:Y:S01]  /*81f0*/  FADD.FTZ R143, R144, -R143 ;  /* 0x8000008f908f7221 */ /* 0x000fe20000010000 */
[-C--:B------:R-:W-:Y:S01]  /*8200*/  @P3 FMUL.FTZ R146, R157, R130.reuse ;  /* 0x000000829d923220 */ /* 0x080fe20000410000 */
[----:B------:R-:W-:Y:S01]  /*8210*/  FMUL.FTZ R157, R34, UR4 ;  /* 0x00000004229d7c20 */ /* 0x000fe20008410000 */
[----:B------:R-:W-:Y:S01]  /*8220*/  @P2 SHF.L.U32 R34, R131, 0x10, RZ ;  /* 0x0000001083222819 */ /* 0x000fe200000006ff */
[----:B------:R-:W-:Y:S01]  /*8230*/  FFMA.FTZ R152, R152, UR26, R180 ;  /* 0x0000001a98987c23 */ /* 0x000fe200080100b4 */
[----:B------:R-:W-:Y:S01]  /*8240*/  PRMT R131, R109, 0x7632, R131 ;  /* 0x000076326d837816 */ /* 0x000fe20000000083 */
[----:B------:R-:W-:Y:S01]  /*8250*/  FMUL.FTZ R155, R56, R155 ;  /* 0x0000009b389b7220 */ /* 0x000fe20000410000 */
[----:B------:R-:W-:Y:S01]  /*8260*/  LOP3.LUT P4, RZ, R148, 0xff000000, RZ, 0xc0, !PT ;  /* 0xff00000094ff7812 */ /* 0x000fe2000788c0ff */
[----:B------:R-:W-:Y:S01]  /*8270*/  FADD.FTZ R152, R153, -R152 ;  /* 0x8000009899987221 */ /* 0x000fe20000010000 */
[----:B------:R-:W-:Y:S01]  /*8280*/  SHF.L.U32 R139, R131, 0x10, RZ ;  /* 0x00000010838b7819 */ /* 0x000fe200000006ff */
[----:B------:R-:W-:Y:S01]  /*8290*/  FFMA.FTZ R143, R143, UR19, R142 ;  /* 0x000000138f8f7c23 */ /* 0x000fe2000801008e */
[----:B------:R-:W-:Y:S01]  /*82a0*/  PRMT R131, R108, 0x7632, R131 ;  /* 0x000076326c837816 */ /* 0x000fe20000000083 */
[----:B------:R-:W-:Y:S01]  /*82b0*/  HFMA2 R154, -RZ, RZ, 0, 0 ;  /* 0x00000000ff9a7431 */ /* 0x000fe200000001ff */
[----:B------:R-:W-:Y:S01]  /*82c0*/  FSEL R155, R155, RZ, P1 ;  /* 0x000000ff9b9b7208 */ /* 0x000fe20000800000 */
[----:B------:R-:W-:Y:S01]  /*82d0*/  FFMA.FTZ R152, R152, UR19, R139 ;  /* 0x0000001398987c23 */ /* 0x000fe2000801008b */
[----:B------:R-:W-:Y:S01]  /*82e0*/  ISETP.GE.U32.AND P1, PT, R148, RZ, PT ;  /* 0x000000ff9400720c */ /* 0x000fe20003f26070 */
[----:B------:R-:W-:Y:S01]  /*82f0*/  FMUL.FTZ R143, R143, UR5 ;  /* 0x000000058f8f7c20 */ /* 0x000fe20008410000 */
[----:B------:R-:W-:Y:S01]  /*8300*/  SHF.L.U32 R139, R131, 0x10, RZ ;  /* 0x00000010838b7819 */ /* 0x000fe200000006ff */
[----:B------:R-:W-:Y:S01]  /*8310*/  FFMA.FTZ R160, R160, UR26, R180 ;  /* 0x0000001aa0a07c23 */ /* 0x000fe200080100b4 */
[----:B------:R-:W-:Y:S01]  /*8320*/  @P5 SHF.L.U32 R142, R129, 0x10, RZ ;  /* 0x00000010818e5819 */ /* 0x000fe200000006ff */
[----:B------:R-:W-:Y:S01]  /*8330*/  FMUL.FTZ R143, R143, UR4 ;  /* 0x000000048f8f7c20 */ /* 0x000fe20008410000 */
[----:B------:R-:W-:Y:S01]  /*8340*/  ISETP.GE.U32.AND.EX P1, PT, R149, 0x1000000, PT, P1 ;  /* 0x010000009500780c */ /* 0x000fe20003f26110 */
[----:B------:R-:W-:Y:S01]  /*8350*/  FFMA.FTZ R150, R150, UR19, R139 ;  /* 0x0000001396967c23 */ /* 0x000fe2000801008b */
[----:B------:R-:W-:Y:S01]  /*8360*/  PRMT R144, R111, 0x7632, R144 ;  /* 0x000076326f907816 */ /* 0x000fe20000000090 */
[-C--:B------:R-:W-:Y:S01]  /*8370*/  @P2 FMUL.FTZ R154, R34, R157.reuse ;  /* 0x0000009d229a2220 */ /* 0x080fe20000410000 */
[----:B------:R-:W-:Y:S01]  /*8380*/  MOV R139, RZ ;  /* 0x000000ff008b7202 */ /* 0x000fe20000000f00 */
[----:B------:R-:W-:Y:S01]  /*8390*/  FMUL.FTZ R130, R57, R130 ;  /* 0x0000008239827220 */ /* 0x000fe20000410000 */
[----:B------:R-:W-:Y:S01]  /*83a0*/  FMUL.FTZ R34, R58, R157 ;  /* 0x0000009d3a227220 */ /* 0x000fe20000410000 */
[-C--:B------:R-:W-:Y:S01]  /*83b0*/  @P5 FMUL.FTZ R139, R142, R143.reuse ;  /* 0x0000008f8e8b5220 */ /* 0x080fe20000410000 */
[----:B------:R-:W-:Y:S01]  /*83c0*/  @P4 PRMT R129, R129, 0x7632, R129 ;  /* 0x0000763281814816 */ /* 0x000fe20000000081 */
[----:B------:R-:W-:Y:S01]  /*83d0*/  FMUL.FTZ R142, R152, UR5 ;  /* 0x00000005988e7c20 */ /* 0x000fe20008410000 */
[----:B------:R-:W-:Y:S01]  /*83e0*/  SHF.L.U32 R149, R144, 0x10, RZ ;  /* 0x0000001090957819 */ /* 0x000fe200000006ff */
[----:B------:R-:W-:Y:S01]  /*83f0*/  FADD.FTZ R160, R151, -R160 ;  /* 0x800000a097a07221 */ /* 0x000fe20000010000 */
[----:B------:R-:W-:Y:S01]  /*8400*/  HFMA2 R144, -RZ, RZ, 0, 0 ;  /* 0x00000000ff907431 */ /* 0x000fe200000001ff */
[----:B------:R-:W-:Y:S01]  /*8410*/  @P4 SHF.L.U32 R129, R129, 0x10, RZ ;  /* 0x0000001081814819 */ /* 0x000fe200000006ff */
[----:B------:R-:W-:Y:S01]  /*8420*/  FMUL.FTZ R142, R142, UR4 ;  /* 0x000000048e8e7c20 */ /* 0x000fe20008410000 */
[----:B------:R-:W-:Y:S01]  /*8430*/  FSEL R130, R130, RZ, P3 ;  /* 0x000000ff82827208 */ /* 0x000fe20001800000 */
[----:B------:R-:W-:Y:S01]  /*8440*/  FFMA.FTZ R149, R160, UR19, R149 ;  /* 0x00000013a0957c23 */ /* 0x000fe20008010095 */
[----:B------:R-:W-:Y:S01]  /*8450*/  FSEL R34, R34, RZ, P2 ;  /* 0x000000ff22227208 */ /* 0x000fe20001000000 */
[-C--:B------:R-:W-:Y:S01]  /*8460*/  @P4 FMUL.FTZ R144, R129, R142.reuse ;  /* 0x0000008e81904220 */ /* 0x080fe20000410000 */
[C---:B------:R-:W-:Y:S01]  /*8470*/  LOP3.LUT P3, RZ, R148.reuse, 0xff, RZ, 0xc0, !PT ;  /* 0x000000ff94ff7812 */ /* 0x040fe2000786c0ff */
[----:B------:R-:W-:Y:S01]  /*8480*/  FMUL.FTZ R129, R149, UR5 ;  /* 0x0000000595817c20 */ /* 0x000fe20008410000 */
[----:B------:R-:W-:Y:S01]  /*8490*/  LOP3.LUT P2, RZ, R148, 0xff00, RZ, 0xc0, !PT ;  /* 0x0000ff0094ff7812 */ /* 0x000fe2000784c0ff */
[----:B------:R-:W-:Y:S01]  /*84a0*/  FMUL.FTZ R150, R150, UR5 ;  /* 0x0000000596967c20 */ /* 0x000fe20008410000 */
[----:B------:R-:W-:Y:S01]  /*84b0*/  @P1 PRMT R131, R131, 0x7632, R131 ;  /* 0x0000763283831816 */ /* 0x000fe20000000083 */
[----:B------:R-:W-:Y:S01]  /*84c0*/  FMUL.FTZ R152, R129, UR4 ;  /* 0x0000000481987c20 */ /* 0x000fe20008410000 */
[----:B------:R-:W-:Y:S01]  /*84d0*/  SHF.L.U32 R148, R108, 0x10, RZ ;  /* 0x000000106c947819 */ /* 0x000fe200000006ff */
[----:B------:R-:W-:Y:S01]  /*84e0*/  FMUL.FTZ R150, R150, UR4 ;  /* 0x0000000496967c20 */ /* 0x000fe20008410000 */
[----:B------:R-:W-:Y:S01]  /*84f0*/  @P1 SHF.L.U32 R131, R131, 0x10, RZ ;  /* 0x0000001083831819 */ /* 0x000fe200000006ff */
[----:B------:R-:W-:Y:S01]  /*8500*/  FMUL.FTZ R143, R54, R143 ;  /* 0x0000008f368f7220 */ /* 0x000fe20000410000 */
[----:B------:R-:W-:Y:S01]  /*8510*/  FMUL.FTZ R142, R55, R142 ;  /* 0x0000008e378e7220 */ /* 0x000fe20000410000 */
[----:B------:R-:W-:Y:S01]  /*8520*/  FFMA.FTZ R148, R147, UR19, R148 ;  /* 0x0000001393947c23 */ /* 0x000fe20008010094 */
[----:B------:R-:W-:Y:S01]  /*8530*/  MOV R147, RZ ;  /* 0x000000ff00937202 */ /* 0x000fe20000000f00 */
[-C--:B------:R-:W-:Y:S01]  /*8540*/  @P1 FMUL.FTZ R147, R131, R152.reuse ;  /* 0x0000009883931220 */ /* 0x080fe20000410000 */
[----:B------:R-:W-:Y:S01]  /*8550*/  @P3 SHF.L.U32 R156, R128, 0x10, RZ ;  /* 0x00000010809c3819 */ /* 0x000fe200000006ff */
[----:B------:R-:W-:Y:S01]  /*8560*/  FMUL.FTZ R129, R148, UR5 ;  /* 0x0000000594817c20 */ /* 0x000fe20008410000 */
[----:B------:R-:W-:Y:S01]  /*8570*/  @P2 PRMT R131, R128, 0x7632, R131 ;  /* 0x0000763280832816 */ /* 0x000fe20000000083 */
[----:B------:R-:W-:Y:S01]  /*8580*/  FMUL.FTZ R128, R59, R152 ;  /* 0x000000983b807220 */ /* 0x000fe20000410000 */
[----:B------:R-:W-:Y:S01]  /*8590*/  CS2R R148, SRZ ;  /* 0x0000000000947805 */ /* 0x000fe2000001ff00 */
[----:B------:R-:W-:Y:S01]  /*85a0*/  FMUL.FTZ R129, R129, UR4 ;  /* 0x0000000481817c20 */ /* 0x000fe20008410000 */
[----:B------:R-:W-:-:S02]  /*85b0*/  @P2 SHF.L.U32 R151, R131, 0x10, RZ ;  /* 0x0000001083972819 */ /* 0x000fc400000006ff */
[----:B------:R-:W-:Y:S01]  /*85c0*/  FSEL R131, R128, RZ, P1 ;  /* 0x000000ff80837208 */ /* 0x000fe20000800000 */
[-C--:B------:R-:W-:Y:S01]  /*85d0*/  FMUL.FTZ R128, R53, R150.reuse ;  /* 0x0000009635807220 */ /* 0x080fe20000410000 */
[-C--:B------:R-:W-:Y:S01]  /*85e0*/  @P3 FMUL.FTZ R148, R156, R129.reuse ;  /* 0x000000819c943220 */ /* 0x080fe20000410000 */
[----:B------:R-:W-:Y:S01]  /*85f0*/  FSEL R142, R142, RZ, P4 ;  /* 0x000000ff8e8e7208 */ /* 0x000fe20002000000 */
[----:B------:R-:W-:Y:S01]  /*8600*/  @P2 FMUL.FTZ R149, R151, R150 ;  /* 0x0000009697952220 */ /* 0x000fe20000410000 */
[----:B------:R-:W-:Y:S01]  /*8610*/  F2FP.BF16.F32.PACK_AB R131, R131, R34 ;  /* 0x000000228383723e */ /* 0x000fe200000010ff */
[----:B------:R-:W-:Y:S01]  /*8620*/  FMUL.FTZ R34, R52, R129 ;  /* 0x0000008134227220 */ /* 0x000fe20000410000 */
[----:B------:R-:W-:Y:S02]  /*8630*/  FSEL R129, R143, RZ, P5 ;  /* 0x000000ff8f817208 */ /* 0x000fe40002800000 */
[----:B------:R-:W-:Y:S02]  /*8640*/  FSEL R143, R128, RZ, P2 ;  /* 0x000000ff808f7208 */ /* 0x000fe40001000000 */
[----:B------:R-:W-:-:S02]  /*8650*/  FSEL R34, R34, RZ, P3 ;  /* 0x000000ff22227208 */ /* 0x000fc40001800000 */
[----:B------:R-:W-:Y:S02]  /*8660*/  F2FP.BF16.F32.PACK_AB R130, R130, R155 ;  /* 0x0000009b8282723e */ /* 0x000fe400000010ff */
[----:B------:R-:W-:Y:S02]  /*8670*/  F2FP.BF16.F32.PACK_AB R129, R142, R129 ;  /* 0x000000818e81723e */ /* 0x000fe400000010ff */
[----:B------:R-:W-:-:S07]  /*8680*/  F2FP.BF16.F32.PACK_AB R128, R143, R34 ;  /* 0x000000228f80723e */ /* 0x000fce00000010ff */
.L_x_4046:
[----:B------:R-:W1:Y:S01]  /*8690*/  @P0 LDC.64 R142, c[0x0][0x478] ;  /* 0x00011e00ff8e0b82 */ /* 0x000e620000000a00 */
[----:B------:R-:W-:Y:S02]  /*86a0*/  IADD3 R151, PT, PT, R32, 0x180, RZ ;  /* 0x0000018020977810 */ /* 0x000fe40007ffe0ff */
[----:B------:R-:W-:Y:S01]  /*86b0*/  MOV R34, 0x10 ;  /* 0x0000001000227802 */ /* 0x000fe20000000f00 */
[----:B-1----:R-:W-:-:S04]  /*86c0*/  @P0 IMAD.WIDE.U32 R142, R33, 0x10, R142 ;  /* 0x00000010218e0825 */ /* 0x002fc800078e008e */
[----:B------:R-:W-:Y:S01]  /*86d0*/  IMAD.WIDE.U32 R32, R33, 0x10, R198 ;  /* 0x0000001021207825 */ /* 0x000fe200078e00c6 */
[----:B------:R1:W-:Y:S04]  /*86e0*/  @P0 STG.E.128 desc[UR12][R142.64], R116 ;  /* 0x000000748e000986 */ /* 0x0003e8000c101d0c */
[----:B------:R2:W-:Y:S01]  /*86f0*/  STG.E.128 desc[UR12][R32.64], R128 ;  /* 0x0000008020007986 */ /* 0x0005e2000c101d0c */
[----:B-1----:R-:W-:-:S05]  /*8700*/  IMAD.WIDE.U32 R142, R151, R34, UR22 ;  /* 0x00000016978e7e25 */ /* 0x002fca000f8e0022 */
[----:B--2---:R1:W5:Y:S01]  /*8710*/  LDG.E.128 R128, desc[UR12][R142.64] ;  /* 0x0000000c8e807981 */ /* 0x004362000c1e1d00 */
[----:B------:R-:W-:Y:S05]  /*8720*/  @!P0 BRA `(.L_x_4047) ;  /* 0x0000000400c48947 */ /* 0x000fea0003800000 */
[--C-:B------:R-:W-:Y:S01]  /*8730*/  FFMA.FTZ R32, R133, UR26, R180.reuse ;  /* 0x0000001a85207c23 */ /* 0x100fe200080100b4 */
[----:B------:R-:W-:Y:S01]  /*8740*/  LOP3.LUT P1, RZ, R140, 0xff0000, RZ, 0xc0, !PT ;  /* 0x00ff00008cff7812 */ /* 0x000fe2000782c0ff */
[----:B------:R-:W-:Y:S01]  /*8750*/  FFMA.FTZ R33, R134, UR26, R180 ;  /* 0x0000001a86217c23 */ /* 0x000fe200080100b4 */
[----:B------:R-:W-:Y:S01]  /*8760*/  SHF.L.U32 R117, R113, 0x10, RZ ;  /* 0x0000001071757819 */ /* 0x000fe200000006ff */
[--C-:B------:R-:W-:Y:S01]  /*8770*/  FADD.FTZ R34, R121, -R32.reuse ;  /* 0x8000002079227221 */ /* 0x100fe20000010000 */
[----:B------:R-:W-:Y:S01]  /*8780*/  PRMT R32, R113, 0x7632, R32 ;  /* 0x0000763271207816 */ /* 0x000fe20000000020 */
[----:B------:R-:W-:Y:S01]  /*8790*/  FADD.FTZ R33, R122, -R33 ;  /* 0x800000217a217221 */ /* 0x000fe20000010000 */
[----:B------:R-:W-:Y:S01]  /*87a0*/  LOP3.LUT P2, RZ, R140, 0xff000000, RZ, 0xc0, !PT ;  /* 0xff0000008cff7812 */ /* 0x000fe2000784c0ff */
[----:B------:R-:W-:Y:S01]  /*87b0*/  FFMA.FTZ R117, R34, UR19, R117 ;  /* 0x0000001322757c23 */ /* 0x000fe20008010075 */
[----:B------:R-:W-:Y:S01]  /*87c0*/  SHF.L.U32 R32, R32, 0x10, RZ ;  /* 0x0000001020207819 */ /* 0x000fe200000006ff */
[--C-:B------:R-:W-:Y:S01]  /*87d0*/  FFMA.FTZ R116, R135, UR26, R180.reuse ;  /* 0x0000001a87747c23 */ /* 0x100fe200080100b4 */
[----:B------:R-:W-:Y:S01]  /*87e0*/  FFMA.FTZ R133, R136, UR26, R180 ;  /* 0x0000001a88857c23 */ /* 0x000fe200080100b4 */
[----:B------:R-:W-:Y:S01]  /*87f0*/  SHF.L.U32 R118, R114, 0x10, RZ ;  /* 0x0000001072767819 */ /* 0x000fe200000006ff */
[----:B------:R-:W-:-:S02]  /*8800*/  HFMA2 R136, -RZ, RZ, 0, 0 ;  /* 0x00000000ff887431 */ /* 0x000fc400000001ff */
[----:B------:R-:W-:Y:S01]  /*8810*/  FFMA.FTZ R32, R33, UR19, R32 ;  /* 0x0000001321207c23 */ /* 0x000fe20008010020 */
[----:B------:R-:W-:Y:S01]  /*8820*/  FMUL.FTZ R33, R117, UR5 ;  /* 0x0000000575217c20 */ /* 0x000fe20008410000 */
[----:B------:R-:W-:Y:S01]  /*8830*/  FADD.FTZ R123, R123, -R116 ;  /* 0x800000747b7b7221 */ /* 0x000fe20000010000 */
[----:B------:R-:W-:Y:S01]  /*8840*/  LOP3.LUT P5, RZ, R141, 0xff, RZ, 0xc0, !PT ;  /* 0x000000ff8dff7812 */ /* 0x000fe200078ac0ff */
[----:B------:R-:W-:Y:S01]  /*8850*/  FMUL.FTZ R116, R32, UR5 ;  /* 0x0000000520747c20 */ /* 0x000fe20008410000 */
[----:B-----5:R-:W-:Y:S01]  /*8860*/  @P1 SHF.L.U32 R34, R129, 0x10, RZ ;  /* 0x0000001081221819 */ /* 0x020fe200000006ff */
[----:B------:R-:W-:Y:S01]  /*8870*/  FMUL.FTZ R33, R33, UR4 ;  /* 0x0000000421217c20 */ /* 0x000fe20008410000 */
[----:B------:R-:W-:Y:S01]  /*8880*/  @P2 PRMT R129, R129, 0x7632, R129 ;  /* 0x0000763281812816 */ /* 0x000fe20000000081 */
[----:B------:R-:W-:Y:S01]  /*8890*/  FFMA.FTZ R118, R123, UR19, R118 ;  /* 0x000000137b767c23 */ /* 0x000fe20008010076 */
[----:B------:R-:W-:Y:S01]  /*88a0*/  FMUL.FTZ R116, R116, UR4 ;  /* 0x0000000474747c20 */ /* 0x000fe20008410000 */
[----:B------:R-:W-:Y:S01]  /*88b0*/  @P1 FMUL.FTZ R136, R33, R34 ;  /* 0x0000002221881220 */ /* 0x000fe20000410000 */
[----:B------:R-:W-:Y:S01]  /*88c0*/  @P2 SHF.L.U32 R129, R129, 0x10, RZ ;  /* 0x0000001081812819 */ /* 0x000fe200000006ff */
[----:B------:R-:W-:Y:S01]  /*88d0*/  FMUL.FTZ R33, R62, R33 ;  /* 0x000000213e217220 */ /* 0x000fe20000410000 */
[--C-:B------:R-:W-:Y:S01]  /*88e0*/  FFMA.FTZ R123, R127, UR26, R180.reuse ;  /* 0x0000001a7f7b7c23 */ /* 0x100fe200080100b4 */
[----:B------:R-:W-:Y:S01]  /*88f0*/  FMUL.FTZ R119, R118, UR5 ;  /* 0x0000000576777c20 */ /* 0x000fe20008410000 */
[--C-:B------:R-:W-:Y:S01]  /*8900*/  FFMA.FTZ R137, R137, UR26, R180.reuse ;  /* 0x0000001a89897c23 */ /* 0x100fe200080100b4 */
[--C-:B------:R-:W-:Y:S01]  /*8910*/  FFMA.FTZ R135, R138, UR26, R180.reuse ;  /* 0x0000001a8a877c23 */ /* 0x100fe200080100b4 */
[----:B------:R-:W-:Y:S01]  /*8920*/  MOV R127, RZ ;  /* 0x000000ff007f7202 */ /* 0x000fe20000000f00 */
[----:B------:R-:W-:Y:S01]  /*8930*/  FFMA.FTZ R180, R125, UR26, R180 ;  /* 0x0000001a7db47c23 */ /* 0x000fe200080100b4 */
[----:B------:R-:W-:Y:S01]  /*8940*/  @P2 FMUL.FTZ R127, R116, R129 ;  /* 0x00000081747f2220 */ /* 0x000fe20000410000 */
[----:B------:R-:W-:Y:S01]  /*8950*/  LOP3.LUT P4, RZ, R141, 0xff00, RZ, 0xc0, !PT ;  /* 0x0000ff008dff7812 */ /* 0x000fe2000788c0ff */
[----:B------:R-:W-:Y:S01]  /*8960*/  FMUL.FTZ R122, R63, R116 ;  /* 0x000000743f7a7220 */ /* 0x000fe20000410000 */
[----:B------:R-:W-:Y:S01]  /*8970*/  FSEL R33, R33, RZ, P1 ;  /* 0x000000ff21217208 */ /* 0x000fe20000800000 */
[----:B------:R-:W-:Y:S01]  /*8980*/  HFMA2 R134, -RZ, RZ, 0, 0 ;  /* 0x00000000ff867431 */ /* 0x000fe200000001ff */
[----:B------:R-:W-:Y:S01]  /*8990*/  PRMT R116, R114, 0x7632, R116 ;  /* 0x0000763272747816 */ /* 0x000fe20000000074 */
[----:B------:R-:W-:Y:S01]  /*89a0*/  FMUL.FTZ R119, R119, UR4 ;  /* 0x0000000477777c20 */ /* 0x000fe20008410000 */
[----:B------:R-:W-:Y:S01]  /*89b0*/  ISETP.GE.U32.AND P1, PT, R140, RZ, PT ;  /* 0x000000ff8c00720c */ /* 0x000fe20003f26070 */
[----:B------:R-:W-:Y:S01]  /*89c0*/  FADD.FTZ R138, R120, -R123 ;  /* 0x8000007b788a7221 */ /* 0x000fe20000010000 */
[----:B------:R-:W-:Y:S01]  /*89d0*/  @P5 SHF.L.U32 R121, R130, 0x10, RZ ;  /* 0x0000001082795819 */ /* 0x000fe200000006ff */
[----:B------:R-:W-:Y:S01]  /*89e0*/  FADD.FTZ R125, R35, -R180 ;  /* 0x800000b4237d7221 */ /* 0x000fe20000010000 */
[----:B------:R-:W-:Y:S01]  /*89f0*/  PRMT R35, R112, 0x7632, R35 ;  /* 0x0000763270237816 */ /* 0x000fe20000000023 */
[----:B------:R-:W-:Y:S01]  /*8a00*/  FMUL.FTZ R34, R64, R119 ;  /* 0x0000007740227220 */ /* 0x000fe20000410000 */
[----:B------:R-:W-:Y:S01]  /*8a10*/  SHF.L.U32 R120, R116, 0x10, RZ ;  /* 0x0000001074787819 */ /* 0x000fe200000006ff */
[----:B------:R-:W-:Y:S01]  /*8a20*/  FADD.FTZ R133, R124, -R133 ;  /* 0x800000857c857221 */ /* 0x000fe20000010000 */
[----:B------:R-:W-:Y:S01]  /*8a30*/  ISETP.GE.U32.AND.EX P1, PT, R141, 0x1000000, PT, P1 ;  /* 0x010000008d00780c */ /* 0x000fe20003f26110 */
[----:B------:R-:W-:Y:S01]  /*8a40*/  @P5 FMUL.FTZ R134, R119, R121 ;  /* 0x0000007977865220 */ /* 0x000fe20000410000 */
[----:B------:R-:W-:Y:S01]  /*8a50*/  SHF.L.U32 R116, R112, 0x10, RZ ;  /* 0x0000001070747819 */ /* 0x000fe200000006ff */
[----:B------:R-:W-:Y:S01]  /*8a60*/  FADD.FTZ R124, R132, -R135 ;  /* 0x80000087847c7221 */ /* 0x000fe20000010000 */
[----:B------:R-:W-:Y:S01]  /*8a70*/  SHF.L.U32 R119, R35, 0x10, RZ ;  /* 0x0000001023777819 */ /* 0x000fe200000006ff */
[----:B------:R-:W-:Y:S01]  /*8a80*/  FFMA.FTZ R35, R133, UR19, R120 ;  /* 0x0000001385237c23 */ /* 0x000fe20008010078 */
[----:B------:R-:W-:Y:S01]  /*8a90*/  PRMT R123, R115, 0x7632, R123 ;  /* 0x00007632737b7816 */ /* 0x000fe2000000007b */
[----:B------:R-:W-:Y:S01]  /*8aa0*/  FFMA.FTZ R132, R125, UR19, R116 ;  /* 0x000000137d847c23 */ /* 0x000fe20008010074 */
[----:B------:R-:W-:Y:S01]  /*8ab0*/  FSEL R34, R34, RZ, P5 ;  /* 0x000000ff22227208 */ /* 0x000fe20002800000 */
[----:B------:R-:W-:Y:S01]  /*8ac0*/  FMUL.FTZ R116, R35, UR5 ;  /* 0x0000000523747c20 */ /* 0x000fe20008410000 */
[----:B------:R-:W-:Y:S01]  /*8ad0*/  FSEL R122, R122, RZ, P2 ;  /* 0x000000ff7a7a7208 */ /* 0x000fe20001000000 */
[----:B------:R-:W-:Y:S01]  /*8ae0*/  FFMA.FTZ R135, R138, UR19, R119 ;  /* 0x000000138a877c23 */ /* 0x000fe20008010077 */
[----:B------:R-:W-:Y:S01]  /*8af0*/  LOP3.LUT P5, RZ, R141, 0xff0000, RZ, 0xc0, !PT ;  /* 0x00ff00008dff7812 */ /* 0x000fe200078ac0ff */
[----:B------:R-:W-:Y:S01]  /*8b00*/  FMUL.FTZ R138, R116, UR4 ;  /* 0x00000004748a7c20 */ /* 0x000fe20008410000 */
[C---:B------:R-:W-:Y:S01]  /*8b10*/  LOP3.LUT P3, RZ, R140.reuse, 0xff, RZ, 0xc0, !PT ;  /* 0x000000ff8cff7812 */ /* 0x040fe2000786c0ff */
[----:B------:R-:W-:Y:S01]  /*8b20*/  FMUL.FTZ R120, R135, UR5 ;  /* 0x0000000587787c20 */ /* 0x000fe20008410000 */
[----:B------:R-:W-:Y:S01]  /*8b30*/  LOP3.LUT P2, RZ, R140, 0xff00, RZ, 0xc0, !PT ;  /* 0x0000ff008cff7812 */ /* 0x000fe2000784c0ff */
[----:B------:R-:W-:Y:S01]  /*8b40*/  FADD.FTZ R140, R126, -R137 ;  /* 0x800000897e8c7221 */ /* 0x000fe20000010000 */
[----:B------:R-:W-:Y:S01]  /*8b50*/  SHF.L.U32 R121, R115, 0x10, RZ ;  /* 0x0000001073797819 */ /* 0x000fe200000006ff */
[----:B------:R-:W-:Y:S01]  /*8b60*/  FMUL.FTZ R137, R120, UR4 ;  /* 0x0000000478897c20 */ /* 0x000fe20008410000 */
[----:B------:R-:W-:Y:S01]  /*8b70*/  @P4 PRMT R130, R130, 0x7632, R130 ;  /* 0x0000763282824816 */ /* 0x000fe20000000082 */
[----:B------:R-:W-:Y:S01]  /*8b80*/  FMUL.FTZ R120, R65, R138 ;  /* 0x0000008a41787220 */ /* 0x000fe20000410000 */
[----:B------:R-:W-:Y:S01]  /*8b90*/  SHF.L.U32 R123, R123, 0x10, RZ ;  /* 0x000000107b7b7819 */ /* 0x000fe200000006ff */
[----:B------:R-:W-:Y:S01]  /*8ba0*/  FFMA.FTZ R140, R140, UR19, R121 ;  /* 0x000000138c8c7c23 */ /* 0x000fe20008010079 */
[----:B------:R-:W-:-:S02]  /*8bb0*/  @P4 SHF.L.U32 R130, R130, 0x10, RZ ;  /* 0x0000001082824819 */ /* 0x000fc400000006ff */
[----:B------:R-:W-:Y:S01]  /*8bc0*/  @P1 PRMT R116, R131, 0x7632, R116 ;  /* 0x0000763283741816 */ /* 0x000fe20000000074 */
[----:B------:R-:W-:Y:S01]  /*8bd0*/  FFMA.FTZ R141, R124, UR19, R123 ;  /* 0x000000137c8d7c23 */ /* 0x000fe2000801007b */
[----:B------:R-:W-:Y:S01]  /*8be0*/  CS2R R124, SRZ ;  /* 0x00000000007c7805 */ /* 0x000fe2000001ff00 */
[----:B------:R-:W-:Y:S01]  /*8bf0*/  FMUL.FTZ R121, R140, UR5 ;  /* 0x000000058c797c20 */ /* 0x000fe20008410000 */
[----:B------:R-:W-:Y:S01]  /*8c00*/  @P4 FMUL.FTZ R125, R138, R130 ;  /* 0x000000828a7d4220 */ /* 0x000fe20000410000 */
[----:B------:R-:W-:Y:S01]  /*8c10*/  @P1 SHF.L.U32 R130, R116, 0x10, RZ ;  /* 0x0000001074821819 */ /* 0x000fe200000006ff */
[----:B------:R-:W-:Y:S01]  /*8c20*/  FMUL.FTZ R126, R141, UR5 ;  /* 0x000000058d7e7c20 */ /* 0x000fe20008410000 */
[----:B------:R-:W-:Y:S01]  /*8c30*/  FMUL.FTZ R116, R132, UR5 ;  /* 0x0000000584747c20 */ /* 0x000fe20008410000 */
[----:B------:R-:W-:Y:S01]  /*8c40*/  @P5 SHF.L.U32 R123, R131, 0x10, RZ ;  /* 0x00000010837b5819 */ /* 0x000fe200000006ff */
[----:B------:R-:W-:Y:S01]  /*8c50*/  FMUL.FTZ R121, R121, UR4 ;  /* 0x0000000479797c20 */ /* 0x000fe20008410000 */
[----:B-1----:R-:W-:Y:S01]  /*8c60*/  FMUL.FTZ R142, R126, UR4 ;  /* 0x000000047e8e7c20 */ /* 0x002fe20008410000 */
[----:B------:R-:W-:Y:S01]  /*8c70*/  FMUL.FTZ R126, R116, UR4 ;  /* 0x00000004747e7c20 */ /* 0x000fe20008410000 */
[----:B------:R-:W-:Y:S01]  /*8c80*/  HFMA2 R131, -RZ, RZ, 0, 0 ;  /* 0x00000000ff837431 */ /* 0x000fe200000001ff */
[----:B------:R-:W-:Y:S01]  /*8c90*/  @P3 SHF.L.U32 R119, R128, 0x10, RZ ;  /* 0x0000001080773819 */ /* 0x000fe200000006ff */
[----:B------:R-:W-:Y:S01]  /*8ca0*/  @P5 FMUL.FTZ R124, R121, R123 ;  /* 0x0000007b797c5220 */ /* 0x000fe20000410000 */
[----:B------:R-:W-:Y:S01]  /*8cb0*/  F2FP.BF16.F32.PACK_AB R118, R35, R118 ;  /* 0x000000762376723e */ /* 0x000fe200000010ff */
[----:B------:R-:W-:Y:S01]  /*8cc0*/  FMUL.FTZ R121, R66, R121 ;  /* 0x0000007942797220 */ /* 0x000fe20000410000 */
[----:B------:R-:W-:Y:S01]  /*8cd0*/  F2FP.BF16.F32.PACK_AB R117, R32, R117 ;  /* 0x000000752075723e */ /* 0x000fe200000010ff */
[----:B------:R-:W-:Y:S01]  /*8ce0*/  FMUL.FTZ R123, R67, R142 ;  /* 0x0000008e437b7220 */ /* 0x000fe20000410000 */
[----:B------:R-:W-:Y:S01]  /*8cf0*/  @P2 PRMT R128, R128, 0x7632, R128 ;  /* 0x0000763280802816 */ /* 0x000fe20000000080 */
[----:B------:R-:W-:Y:S01]  /*8d00*/  FMUL.FTZ R32, R60, R126 ;  /* 0x0000007e3c207220 */ /* 0x000fe20000410000 */
[----:B------:R-:W-:Y:S01]  /*8d10*/  FMUL.FTZ R35, R61, R137 ;  /* 0x000000893d237220 */ /* 0x000fe20000410000 */
[----:B------:R-:W-:Y:S01]  /*8d20*/  @P3 FMUL.FTZ R131, R126, R119 ;  /* 0x000000777e833220 */ /* 0x000fe20000410000 */
[----:B------:R-:W-:-:S02]  /*8d30*/  @P2 SHF.L.U32 R128, R128, 0x10, RZ ;  /* 0x0000001080802819 */ /* 0x000fc400000006ff */
[----:B------:R-:W-:Y:S02]  /*8d40*/  F2FP.BF16.F32.PACK_AB R116, R135, R132 ;  /* 0x000000848774723e */ /* 0x000fe400000010ff */
[----:B------:R-:W-:Y:S02]  /*8d50*/  FSEL R126, R121, RZ, P5 ;  /* 0x000000ff797e7208 */ /* 0x000fe40002800000 */
[----:B------:R-:W-:Y:S02]  /*8d60*/  FSEL R123, R123, RZ, P1 ;  /* 0x000000ff7b7b7208 */ /* 0x000fe40000800000 */
[----:B------:R-:W-:Y:S02]  /*8d70*/  FSEL R135, R120, RZ, P4 ;  /* 0x000000ff78877208 */ /* 0x000fe40002000000 */
[----:B------:R-:W-:Y:S02]  /*8d80*/  FSEL R32, R32, RZ, P3 ;  /* 0x000000ff20207208 */ /* 0x000fe40001800000 */
[----:B------:R-:W-:-:S02]  /*8d90*/  FSEL R121, R35, RZ, P2 ;  /* 0x000000ff23797208 */ /* 0x000fc40001000000 */
[----:B------:R-:W-:Y:S01]  /*8da0*/  MOV R133, RZ ;  /* 0x000000ff00857202 */ /* 0x000fe20000000f00 */
[----:B------:R-:W-:Y:S01]  /*8db0*/  @P1 FMUL.FTZ R133, R142, R130 ;  /* 0x000000828e851220 */ /* 0x000fe20000410000 */
[----:B------:R-:W-:Y:S01]  /*8dc0*/  MOV R129, RZ ;  /* 0x000000ff00817202 */ /* 0x000fe20000000f00 */
[----:B------:R-:W-:Y:S01]  /*8dd0*/  @P2 FMUL.FTZ R129, R137, R128 ;  /* 0x0000008089812220 */ /* 0x000fe20000410000 */
[----:B------:R-:W-:Y:S02]  /*8de0*/  F2FP.BF16.F32.PACK_AB R119, R141, R140 ;  /* 0x0000008c8d77723e */ /* 0x000fe400000010ff */
[----:B------:R-:W-:Y:S02]  /*8df0*/  F2FP.BF16.F32.PACK_AB R35, R123, R126 ;  /* 0x0000007e7b23723e */ /* 0x000fe400000010ff */
[----:B------:R-:W-:Y:S02]  /*8e00*/  F2FP.BF16.F32.PACK_AB R34, R135, R34 ;  /* 0x000000228722723e */ /* 0x000fe400000010ff */
[----:B------:R-:W-:-:S02]  /*8e10*/  F2FP.BF16.F32.PACK_AB R33, R122, R33 ;  /* 0x000000217a21723e */ /* 0x000fc400000010ff */
[----:B------:R-:W-:Y:S01]  /*8e20*/  F2FP.BF16.F32.PACK_AB R32, R121, R32 ;  /* 0x000000207920723e */ /* 0x000fe200000010ff */
[----:B------:R-:W-:Y:S06]  /*8e30*/  BRA `(.L_x_4048) ;  /* 0x0000000400b07947 */ /* 0x000fec0003800000 */
.L_x_4047:
[--C-:B------:R-:W-:Y:S01]  /*8e40*/  FFMA.FTZ R33, R134, UR26, R180.reuse ;  /* 0x0000001a86217c23 */ /* 0x100fe200080100b4 */
[----:B------:R-:W-:Y:S01]  /*8e50*/  FFMA.FTZ R32, R133, UR26, R180 ;  /* 0x0000001a85207c23 */ /* 0x000fe200080100b4 */
[----:B------:R-:W-:Y:S01]  /*8e60*/  PRMT R34, R113, 0x7632, R34 ;  /* 0x0000763271227816 */ /* 0x000fe20000000022 */
[----:B------:R-:W-:Y:S01]  /*8e70*/  FFMA.FTZ R134, R135, UR26, R180 ;  /* 0x0000001a87867c23 */ /* 0x000fe200080100b4 */
[----:B------:R-:W-:Y:S01]  /*8e80*/  FADD.FTZ R122, R122, -R33 ;  /* 0x800000217a7a7221 */ /* 0x000fe20000010000 */
[----:B------:R-:W-:Y:S01]  /*8e90*/  SHF.L.U32 R33, R113, 0x10, RZ ;  /* 0x0000001071217819 */ /* 0x000fe200000006ff */
[----:B------:R-:W-:Y:S01]  /*8ea0*/  FADD.FTZ R32, R121, -R32 ;  /* 0x8000002079207221 */ /* 0x000fe20000010000 */
[C---:B------:R-:W-:Y:S01]  /*8eb0*/  LOP3.LUT P1, RZ, R140.reuse, 0xff0000, RZ, 0xc0, !PT ;  /* 0x00ff00008cff7812 */ /* 0x040fe2000782c0ff */
[----:B------:R-:W-:Y:S01]  /*8ec0*/  FADD.FTZ R134, R123, -R134 ;  /* 0x800000867b867221 */ /* 0x000fe20000010000 */
[----:B------:R-:W-:Y:S01]  /*8ed0*/  LOP3.LUT P2, RZ, R140, 0xff000000, RZ, 0xc0, !PT ;  /* 0xff0000008cff7812 */ /* 0x000fe2000784c0ff */
[----:B------:R-:W-:Y:S01]  /*8ee0*/  FFMA.FTZ R32, R32, UR19, R33 ;  /* 0x0000001320207c23 */ /* 0x000fe20008010021 */
[----:B------:R-:W-:Y:S01]  /*8ef0*/  SHF.L.U32 R121, R34, 0x10, RZ ;  /* 0x0000001022797819 */ /* 0x000fe200000006ff */
[----:B------:R-:W-:Y:S01]  /*8f00*/  FFMA.FTZ R135, R136, UR26, R180 ;  /* 0x0000001a88877c23 */ /* 0x000fe200080100b4 */
[----:B------:R-:W-:Y:S01]  /*8f10*/  SHF.L.U32 R123, R114, 0x10, RZ ;  /* 0x00000010727b7819 */ /* 0x000fe200000006ff */
[----:B------:R-:W-:Y:S01]  /*8f20*/  FMUL.FTZ R32, R32, UR5 ;  /* 0x0000000520207c20 */ /* 0x000fe20008410000 */
[----:B------:R-:W-:Y:S01]  /*8f30*/  LOP3.LUT P5, RZ, R141, 0xff, RZ, 0xc0, !PT ;  /* 0x000000ff8dff7812 */ /* 0x000fe200078ac0ff */
[----:B------:R-:W-:Y:S01]  /*8f40*/  FFMA.FTZ R33, R122, UR19, R121 ;  /* 0x000000137a217c23 */ /* 0x000fe20008010079 */
[----:B------:R-:W-:-:S02]  /*8f50*/  HFMA2 R136, -RZ, RZ, 0, 0 ;  /* 0x00000000ff887431 */ /* 0x000fc400000001ff */
[----:B------:R-:W-:Y:S01]  /*8f60*/  FMUL.FTZ R121, R32, UR4 ;  /* 0x0000000420797c20 */ /* 0x000fe20008410000 */
[----:B------:R-:W-:Y:S01]  /*8f70*/  FFMA.FTZ R34, R134, UR19, R123 ;  /* 0x0000001386227c23 */ /* 0x000fe2000801007b */
[----:B------:R-:W-:Y:S01]  /*8f80*/  FMUL.FTZ R33, R33, UR5 ;  /* 0x0000000521217c20 */ /* 0x000fe20008410000 */
[----:B-----5:R-:W-:Y:S01]  /*8f90*/  @P1 SHF.L.U32 R122, R129, 0x10, RZ ;  /* 0x00000010817a1819 */ /* 0x020fe200000006ff */
[--C-:B------:R-:W-:Y:S01]  /*8fa0*/  FFMA.FTZ R133, R127, UR26, R180.reuse ;  /* 0x0000001a7f857c23 */ /* 0x100fe200080100b4 */
[----:B------:R-:W-:Y:S01]  /*8fb0*/  @P2 PRMT R129, R129, 0x7632, R129 ;  /* 0x0000763281812816 */ /* 0x000fe20000000081 */
[----:B------:R-:W-:Y:S01]  /*8fc0*/  FMUL.FTZ R32, R33, UR4 ;  /* 0x0000000421207c20 */ /* 0x000fe20008410000 */
[-C--:B------:R-:W-:Y:S01]  /*8fd0*/  FMUL.FTZ R33, R62, R121.reuse ;  /* 0x000000793e217220 */ /* 0x080fe20000410000 */
[----:B------:R-:W-:Y:S01]  /*8fe0*/  FMUL.FTZ R34, R34, UR5 ;  /* 0x0000000522227c20 */ /* 0x000fe20008410000 */
[----:B------:R-:W-:Y:S01]  /*8ff0*/  @P2 SHF.L.U32 R129, R129, 0x10, RZ ;  /* 0x0000001081812819 */ /* 0x000fe200000006ff */
[----:B------:R-:W-:Y:S01]  /*9000*/  @P1 FMUL.FTZ R136, R122, R121 ;  /* 0x000000797a881220 */ /* 0x000fe20000410000 */
[----:B------:R-:W-:Y:S01]  /*9010*/  LOP3.LUT P4, RZ, R141, 0xff00, RZ, 0xc0, !PT ;  /* 0x0000ff008dff7812 */ /* 0x000fe2000788c0ff */
[--C-:B-1----:R-:W-:Y:S01]  /*9020*/  FFMA.FTZ R143, R138, UR26, R180.reuse ;  /* 0x0000001a8a8f7c23 */ /* 0x102fe200080100b4 */
[----:B------:R-:W-:Y:S01]  /*9030*/  HFMA2 R134, -RZ, RZ, 0, 0 ;  /* 0x00000000ff867431 */ /* 0x000fe200000001ff */
[----:B------:R-:W-:Y:S01]  /*9040*/  FSEL R33, R33, RZ, P1 ;  /* 0x000000ff21217208 */ /* 0x000fe20000800000 */
[--C-:B------:R-:W-:Y:S01]  /*9050*/  FFMA.FTZ R137, R137, UR26, R180.reuse ;  /* 0x0000001a89897c23 */ /* 0x100fe200080100b4 */
[----:B------:R-:W-:Y:S01]  /*9060*/  PRMT R121, R114, 0x7632, R121 ;  /* 0x0000763272797816 */ /* 0x000fe20000000079 */
[----:B------:R-:W-:Y:S01]  /*9070*/  FMUL.FTZ R123, R34, UR4 ;  /* 0x00000004227b7c20 */ /* 0x000fe20008410000 */
[----:B------:R-:W-:Y:S01]  /*9080*/  MOV R127, RZ ;  /* 0x000000ff007f7202 */ /* 0x000fe20000000f00 */
[----:B------:R-:W-:Y:S01]  /*9090*/  FFMA.FTZ R180, R125, UR26, R180 ;  /* 0x0000001a7db47c23 */ /* 0x000fe200080100b4 */
[----:B------:R-:W-:Y:S01]  /*90a0*/  @P5 SHF.L.U32 R138, R130, 0x10, RZ ;  /* 0x00000010828a5819 */ /* 0x000fe200000006ff */
[-C--:B------:R-:W-:Y:S01]  /*90b0*/  @P2 FMUL.FTZ R127, R129, R32.reuse ;  /* 0x00000020817f2220 */ /* 0x080fe20000410000 */
[----:B------:R-:W-:Y:S01]  /*90c0*/  ISETP.GE.U32.AND P1, PT, R140, RZ, PT ;  /* 0x000000ff8c00720c */ /* 0x000fe20003f26070 */
[----:B------:R-:W-:Y:S01]  /*90d0*/  FMUL.FTZ R32, R63, R32 ;  /* 0x000000203f207220 */ /* 0x000fe20000410000 */
[----:B------:R-:W-:Y:S01]  /*90e0*/  SHF.L.U32 R122, R121, 0x10, RZ ;  /* 0x00000010797a7819 */ /* 0x000fe200000006ff */
[-C--:B------:R-:W-:Y:S01]  /*90f0*/  FMUL.FTZ R34, R64, R123.reuse ;  /* 0x0000007b40227220 */ /* 0x080fe20000410000 */
[----:B------:R-:W-:Y:S01]  /*9100*/  ISETP.GE.U32.AND.EX P1, PT, R141, 0x1000000, PT, P1 ;  /* 0x010000008d00780c */ /* 0x000fe20003f26110 */
[----:B------:R-:W-:Y:S01]  /*9110*/  FADD.FTZ R135, R124, -R135 ;  /* 0x800000877c877221 */ /* 0x000fe20000010000 */
[----:B------:R-:W-:Y:S01]  /*9120*/  @P5 FMUL.FTZ R134, R138, R123 ;  /* 0x0000007b8a865220 */ /* 0x000fe20000410000 */
[----:B------:R-:W-:Y:S01]  /*9130*/  FADD.FTZ R180, R35, -R180 ;  /* 0x800000b423b47221 */ /* 0x000fe20000010000 */
[----:B------:R-:W-:Y:S01]  /*9140*/  PRMT R123, R115, 0x7632, R123 ;  /* 0x00007632737b7816 */ /* 0x000fe2000000007b */
[----:B------:R-:W-:Y:S01]  /*9150*/  FADD.FTZ R133, R120, -R133 ;  /* 0x8000008578857221 */ /* 0x000fe20000010000 */
[----:B------:R-:W-:Y:S01]  /*9160*/  SHF.L.U32 R35, R112, 0x10, RZ ;  /* 0x0000001070237819 */ /* 0x000fe200000006ff */
[----:B------:R-:W-:Y:S01]  /*9170*/  FFMA.FTZ R122, R135, UR19, R122 ;  /* 0x00000013877a7c23 */ /* 0x000fe2000801007a */
[----:B------:R-:W-:Y:S01]  /*9180*/  LOP3.LUT P3, RZ, R140, 0xff, RZ, 0xc0, !PT ;  /* 0x000000ff8cff7812 */ /* 0x000fe2000786c0ff */
[----:B------:R-:W-:Y:S01]  /*9190*/  FADD.FTZ R137, R126, -R137 ;  /* 0x800000897e897221 */ /* 0x000fe20000010000 */
[----:B------:R-:W-:Y:S01]  /*91a0*/  FSEL R32, R32, RZ, P2 ;  /* 0x000000ff20207208 */ /* 0x000fe20001000000 */
[----:B------:R-:W-:Y:S01]  /*91b0*/  FADD.FTZ R143, R132, -R143 ;  /* 0x8000008f848f7221 */ /* 0x000fe20000010000 */
[----:B------:R-:W-:Y:S01]  /*91c0*/  LOP3.LUT P2, RZ, R140, 0xff00, RZ, 0xc0, !PT ;  /* 0x0000ff008cff7812 */ /* 0x000fe2000784c0ff */
[----:B------:R-:W-:Y:S01]  /*91d0*/  FFMA.FTZ R180, R180, UR19, R35 ;  /* 0x00000013b4b47c23 */ /* 0x000fe20008010023 */
[----:B------:R-:W-:Y:S01]  /*91e0*/  FSEL R34, R34, RZ, P5 ;  /* 0x000000ff22227208 */ /* 0x000fe20002800000 */
[----:B------:R-:W-:Y:S01]  /*91f0*/  FMUL.FTZ R35, R122, UR5 ;  /* 0x000000057a237c20 */ /* 0x000fe20008410000 */
[----:B------:R-:W-:-:S02]  /*9200*/  PRMT R120, R112, 0x7632, R120 ;  /* 0x0000763270787816 */ /* 0x000fc40000000078 */
[----:B------:R-:W-:Y:S02]  /*9210*/  LOP3.LUT P5, RZ, R141, 0xff0000, RZ, 0xc0, !PT ;  /* 0x00ff00008dff7812 */ /* 0x000fe400078ac0ff */
[----:B------:R-:W-:Y:S02]  /*9220*/  SHF.L.U32 R126, R123, 0x10, RZ ;  /* 0x000000107b7e7819 */ /* 0x000fe400000006ff */
[----:B------:R-:W-:Y:S02]  /*9230*/  @P4 PRMT R121, R130, 0x7632, R121 ;  /* 0x0000763282794816 */ /* 0x000fe40000000079 */
[----:B------:R-:W-:Y:S01]  /*9240*/  SHF.L.U32 R124, R115, 0x10, RZ ;  /* 0x00000010737c7819 */ /* 0x000fe200000006ff */
[----:B------:R-:W-:Y:S01]  /*9250*/  FFMA.FTZ R143, R143, UR19, R126 ;  /* 0x000000138f8f7c23 */ /* 0x000fe2000801007e */
[----:B------:R-:W-:Y:S01]  /*9260*/  SHF.L.U32 R120, R120, 0x10, RZ ;  /* 0x0000001078787819 */ /* 0x000fe200000006ff */
[----:B------:R-:W-:Y:S01]  /*9270*/  FMUL.FTZ R126, R35, UR4 ;  /* 0x00000004237e7c20 */ /* 0x000fe20008410000 */
[----:B------:R-:W-:Y:S01]  /*9280*/  @P4 SHF.L.U32 R121, R121, 0x10, RZ ;  /* 0x0000001079794819 */ /* 0x000fe200000006ff */
[----:B------:R-:W-:Y:S01]  /*9290*/  FFMA.FTZ R137, R137, UR19, R124 ;  /* 0x0000001389897c23 */ /* 0x000fe2000801007c */
[----:B------:R-:W-:Y:S01]  /*92a0*/  @P1 PRMT R35, R131, 0x7632, R35 ;  /* 0x0000763283231816 */ /* 0x000fe20000000023 */
[----:B------:R-:W-:Y:S01]  /*92b0*/  FFMA.FTZ R120, R133, UR19, R120 ;  /* 0x0000001385787c23 */ /* 0x000fe20008010078 */
[----:B------:R-:W-:-:S02]  /*92c0*/  CS2R R124, SRZ ;  /* 0x00000000007c7805 */ /* 0x000fc4000001ff00 */
[C---:B------:R-:W-:Y:S01]  /*92d0*/  @P3 SHF.L.U32 R130, R128.reuse, 0x10, RZ ;  /* 0x0000001080823819 */ /* 0x040fe200000006ff */
[----:B------:R-:W-:Y:S01]  /*92e0*/  @P4 FMUL.FTZ R125, R121, R126 ;  /* 0x0000007e797d4220 */ /* 0x000fe20000410000 */
[----:B------:R-:W-:Y:S01]  /*92f0*/  @P2 PRMT R128, R128, 0x7632, R128 ;  /* 0x0000763280802816 */ /* 0x000fe20000000080 */
[----:B------:R-:W-:Y:S01]  /*9300*/  FMUL.FTZ R121, R137, UR5 ;  /* 0x0000000589797c20 */ /* 0x000fe20008410000 */
[----:B------:R-:W-:Y:S01]  /*9310*/  @P1 SHF.L.U32 R135, R35, 0x10, RZ ;  /* 0x0000001023871819 */ /* 0x000fe200000006ff */
[----:B------:R-:W-:Y:S01]  /*9320*/  FMUL.FTZ R35, R180, UR5 ;  /* 0x00000005b4237c20 */ /* 0x000fe20008410000 */
[----:B------:R-:W-:Y:S01]  /*9330*/  FMUL.FTZ R120, R120, UR5 ;  /* 0x0000000578787c20 */ /* 0x000fe20008410000 */
[----:B------:R-:W-:Y:S01]  /*9340*/  @P5 SHF.L.U32 R132, R131, 0x10, RZ ;  /* 0x0000001083845819 */ /* 0x000fe200000006ff */
[----:B------:R-:W-:Y:S01]  /*9350*/  FMUL.FTZ R122, R143, UR5 ;  /* 0x000000058f7a7c20 */ /* 0x000fe20008410000 */
[----:B------:R-:W-:Y:S01]  /*9360*/  HFMA2 R131, -RZ, RZ, 0, 0 ;  /* 0x00000000ff837431 */ /* 0x000fe200000001ff */
[----:B------:R-:W-:Y:S01]  /*9370*/  @P2 SHF.L.U32 R123, R128, 0x10, RZ ;  /* 0x00000010807b2819 */ /* 0x000fe200000006ff */
[----:B------:R-:W-:Y:S01]  /*9380*/  FMUL.FTZ R121, R121, UR4 ;  /* 0x0000000479797c20 */ /* 0x000fe20008410000 */
[----:B------:R-:W-:Y:S01]  /*9390*/  FMUL.FTZ R35, R35, UR4 ;  /* 0x0000000423237c20 */ /* 0x000fe20008410000 */
[----:B------:R-:W-:Y:S01]  /*93a0*/  FMUL.FTZ R120, R120, UR4 ;  /* 0x0000000478787c20 */ /* 0x000fe20008410000 */
[----:B------:R-:W-:Y:S01]  /*93b0*/  FMUL.FTZ R128, R122, UR4 ;  /* 0x000000047a807c20 */ /* 0x000fe20008410000 */
[----:B------:R-:W-:Y:S01]  /*93c0*/  MOV R129, RZ ;  /* 0x000000ff00817202 */ /* 0x000fe20000000f00 */
[-C--:B------:R-:W-:Y:S01]  /*93d0*/  @P5 FMUL.FTZ R124, R132, R121.reuse ;  /* 0x00000079847c5220 */ /* 0x080fe20000410000 */
[----:B------:R-:W-:Y:S01]  /*93e0*/  FMUL.FTZ R122, R66, R121 ;  /* 0x00000079427a7220 */ /* 0x000fe20000410000 */
[-C--:B------:R-:W-:Y:S01]  /*93f0*/  @P3 FMUL.FTZ R131, R130, R35.reuse ;  /* 0x0000002382833220 */ /* 0x080fe20000410000 */
[----:B------:R-:W-:Y:S01]  /*9400*/  @P2 FMUL.FTZ R129, R123, R120 ;  /* 0x000000787b812220 */ /* 0x000fe20000410000 */
[----:B------:R-:W-:Y:S01]  /*9410*/  FMUL.FTZ R121, R65, R126 ;  /* 0x0000007e41797220 */ /* 0x000fe20000410000 */
[----:B------:R-:W-:Y:S01]  /*9420*/  FMUL.FTZ R123, R67, R128 ;  /* 0x00000080437b7220 */ /* 0x000fe20000410000 */
[----:B------:R-:W-:Y:S01]  /*9430*/  FMUL.FTZ R35, R60, R35 ;  /* 0x000000233c237220 */ /* 0x000fe20000410000 */
[----:B------:R-:W-:Y:S01]  /*9440*/  FMUL.FTZ R120, R61, R120 ;  /* 0x000000783d787220 */ /* 0x000fe20000410000 */
[----:B------:R-:W-:Y:S01]  /*9450*/  MOV R133, RZ ;  /* 0x000000ff00857202 */ /* 0x000fe20000000f00 */
        /* <DEDUP_REMOVED lines=10> */
.L_x_4048:
[----:B------:R-:W1:Y:S01]  /*9500*/  @P0 LDC.64 R120, c[0x0][0x478] ;  /* 0x00011e00ff780b82 */ /* 0x000e620000000a00 */
[----:B------:R-:W-:-:S04]  /*9510*/  IMAD.WIDE.U32 R122, R151, 0x10, R198 ;  /* 0x00000010977a7825 */ /* 0x000fc800078e00c6 */
[----:B-1----:R-:W-:-:S05]  /*9520*/  @P0 IMAD.WIDE.U32 R120, R151, 0x10, R120 ;  /* 0x0000001097780825 */ /* 0x002fca00078e0078 */
[----:B------:R2:W-:Y:S04]  /*9530*/  @P0 STG.E.128 desc[UR12][R120.64], R116 ;  /* 0x0000007478000986 */ /* 0x0005e8000c101d0c */
[----:B------:R2:W-:Y:S02]  /*9540*/  STG.E.128 desc[UR12][R122.64], R32 ;  /* 0x000000207a007986 */ /* 0x0005e4000c101d0c */
.L_x_4040:
[----:B-12---:R-:W2:Y:S04]  /*9550*/  LDL.LU R123, [R1] ;  /* 0x00000000017b7983 */ /* 0x006ea80000300800 */
[----:B------:R-:W3:Y:S04]  /*9560*/  LDL.LU R122, [R1+0xc] ;  /* 0x00000c00017a7983 */ /* 0x000ee80000300800 */
[----:B------:R-:W4:Y:S04]  /*9570*/  LDL.LU R121, [R1+0x8] ;  /* 0x0000080001797983 */ /* 0x000f280000300800 */
[----:B------:R-:W5:Y:S01]  /*9580*/  LDL.LU R120, [R1+0x4] ;  /* 0x0000040001787983 */ /* 0x000f620000300800 */
[----:B------:R-:W-:Y:S01]  /*9590*/  UIADD3 UR6, UPT, UPT, UR6, UR24, URZ ;  /* 0x0000001806067290 */ /* 0x000fe2000fffe0ff */
[----:B------:R-:W-:Y:S01]  /*95a0*/  ISETP.NE.AND P0, PT, R0, RZ, PT ;  /* 0x000000ff0000720c */ /* 0x000fe20003f05270 */
[----:B------:R-:W-:Y:S01]  /*95b0*/  FADD.FTZ R221, R184, R221 ;  /* 0x000000ddb8dd7221 */ /* 0x000fe20000010000 */
[----:B------:R-:W-:Y:S01]  /*95c0*/  FADD.FTZ R222, R182, R222 ;  /* 0x000000deb6de7221 */ /* 0x000fe20000010000 */
[----:B------:R-:W-:Y:S01]  /*95d0*/  UISETP.GE.AND UP1, UPT, UR6, UR25, UPT ;  /* 0x000000190600728c */ /* 0x000fe2000bf26270 */
[----:B------:R-:W-:Y:S01]  /*95e0*/  PLOP3.LUT P0, PT, P0, PT, PT, 0x8, 0x80 ;  /* 0x000000000080781c */ /* 0x000fe2000070e170 */
        /* <DEDUP_REMOVED lines=23> */
[----:B------:R-:W-:Y:S01]  /*9760*/  P2R R0, PR, RZ, 0x1 ;  /* 0x00000001ff007803 */ /* 0x000fe20000000000 */
[----:B------:R-:W-:Y:S01]  /*9770*/  FADD.FTZ R232, R125, R232 ;  /* 0x000000e87de87221 */ /* 0x000fe20000010000 */
[----:B------:R-:W-:Y:S01]  /*9780*/  FADD.FTZ R233, R124, R233 ;  /* 0x000000e97ce97221 */ /* 0x000fe20000010000 */
[----:B------:R-:W-:Y:S01]  /*9790*/  FADD.FTZ R234, R133, R234 ;  /* 0x000000ea85ea7221 */ /* 0x000fe20000010000 */
[----:B--2---:R-:W-:Y:S01]  /*97a0*/  FADD.FTZ R123, R188, R123 ;  /* 0x0000007bbc7b7221 */ /* 0x004fe20000010000 */
[----:B---3--:R-:W-:Y:S01]  /*97b0*/  FADD.FTZ R122, R183, R122 ;  /* 0x0000007ab77a7221 */ /* 0x008fe20000010000 */
[----:B----4-:R-:W-:Y:S01]  /*97c0*/  FADD.FTZ R121, R181, R121 ;  /* 0x00000079b5797221 */ /* 0x010fe20000010000 */
[----:B-----5:R-:W-:-:S05]  /*97d0*/  FADD.FTZ R120, R187, R120 ;  /* 0x00000078bb787221 */ /* 0x020fca0000010000 */
[----:B------:R1:W-:Y:S04]  /*97e0*/  STL [R1+0x4], R120 ;  /* 0x0000047801007387 */ /* 0x0003e80000100800 */
[----:B------:R1:W-:Y:S04]  /*97f0*/  STL [R1+0x8], R121 ;  /* 0x0000087901007387 */ /* 0x0003e80000100800 */
[----:B------:R1:W-:Y:S04]  /*9800*/  STL [R1+0xc], R122 ;  /* 0x00000c7a01007387 */ /* 0x0003e80000100800 */
[----:B------:R1:W-:Y:S01]  /*9810*/  STL [R1], R123 ;  /* 0x0000007b01007387 */ /* 0x0003e20000100800 */
[----:B------:R-:W-:Y:S05]  /*9820*/  BRA.U !UP1, `(.L_x_4049) ;  /* 0xffffff71094c7547 */ /* 0x000fea000b83ffff */
[----:B------:R2:W5:Y:S01]  /*9830*/  LDL.LU R79, [R1+0x10] ;  /* 0x00001000014f7983 */ /* 0x0005620000300800 */
        /* <DEDUP_REMOVED lines=91> */
.L_x_4030:
        /* <DEDUP_REMOVED lines=36> */
.L_x_4050:
        /* <DEDUP_REMOVED lines=13> */
.L_x_15633:


//--------------------- .text._ZN10layer_norm22ln_bwd_finalize_kernelINS_22Kernel_traits_finalizeILj4096Ef13__nv_bfloat16S2_S2_fjLb1ELj1024ELj4ENS_18Kernel_traits_baseILj4096EfS2_S2_S2_fjLj1024EEEEELb1ELb0EEEvNS_9BwdParamsE --------------------------
	.section	.text._ZN10layer_norm22ln_bwd_finalize_kernelINS_22Kernel_traits_finalizeILj4096Ef13__nv_bfloat16S2_S2_fjLb1ELj1024ELj4ENS_18Kernel_traits_baseILj4096EfS2_S2_S2_fjLj1024EEEEELb1ELb0EEEvNS_9BwdParamsE,"ax",@progbits
	.align	128
        .global         _ZN10layer_norm22ln_bwd_finalize_kernelINS_22Kernel_traits_finalizeILj4096Ef13__nv_bfloat16S2_S2_fjLb1ELj1024ELj4ENS_18Kernel_traits_baseILj4096EfS2_S2_S2_fjLj1024EEEEELb1ELb0EEEvNS_9BwdParamsE
        .type           _ZN10layer_norm22ln_bwd_finalize_kernelINS_22Kernel_traits_finalizeILj4096Ef13__nv_bfloat16S2_S2_fjLb1ELj1024ELj4ENS_18Kernel_traits_baseILj4096EfS2_S2_S2_fjLj1024EEEEELb1ELb0EEEvNS_9BwdParamsE,@function
        .size           _ZN10layer_norm22ln_bwd_finalize_kernelINS_22Kernel_traits_finalizeILj4096Ef13__nv_bfloat16S2_S2_fjLb1ELj1024ELj4ENS_18Kernel_traits_baseILj4096EfS2_S2_S2_fjLj1024EEEEELb1ELb0EEEvNS_9BwdParamsE,(.L_x_15634 - _ZN10layer_norm22ln_bwd_finalize_kernelINS_22Kernel_traits_finalizeILj4096Ef13__nv_bfloat16S2_S2_fjLb1ELj1024ELj4ENS_18Kernel_traits_baseILj4096EfS2_S2_S2_fjLj1024EEEEELb1ELb0EEEvNS_9BwdParamsE)
        .other          _ZN10layer_norm22ln_bwd_finalize_kernelINS_22Kernel_traits_finalizeILj4096Ef13__nv_bfloat16S2_S2_fjLb1ELj1024ELj4ENS_18Kernel_traits_baseILj4096EfS2_S2_S2_fjLj1024EEEEELb1ELb0EEEvNS_9BwdParamsE,@"STO_CUDA_ENTRY STV_DEFAULT"
_ZN10layer_norm22ln_bwd_finalize_kernelINS_22Kernel_traits_finalizeILj4096Ef13__nv_bfloat16S2_S2_fjLb1ELj1024ELj4ENS_18Kernel_traits_baseILj4096EfS2_S2_S2_fjLj1024EEEEELb1ELb0EEEvNS_9BwdParamsE:
.text._ZN10layer_norm22ln_bwd_finalize_kernelINS_22Kernel_traits_finalizeILj4096Ef13__nv_bfloat16S2_S2_fjLb1ELj1024ELj4ENS_18Kernel_traits_baseILj4096EfS2_S2_S2_fjLj1024EEEEELb1ELb0EEEvNS_9BwdParamsE:
        /* <DEDUP_REMOVED lines=23> */
[----:B------:R-:W-:Y:S02]  /*0170*/  MOV R18, RZ ;  /* 0x000000ff00127202 */ /* 0x000fe40000000f00 */
[----:B------:R-:W-:Y:S02]  /*0180*/  IADD3 R9, PT, PT, R9, R8, RZ ;  /* 0x0000000809097210 */ /* 0x000fe40007ffe0ff */
[----:B------:R-:W-:-:S02]  /*0190*/  MOV R8, R5 ;  /* 0x0000000500087202 */ /* 0x000fc40000000f00 */
[C---:B------:R-:W-:Y:S02]  /*01a0*/  ISETP.GE.U32.AND P0, PT, R9.reuse, 0xe0, PT ;  /* 0x000000e00900780c */ /* 0x040fe40003f06070 */
[----:B------:R-:W-:Y:S02]  /*01b0*/  MOV R28, RZ ;  /* 0x000000ff001c7202 */ /* 0x000fe40000000f00 */
[----:B------:R-:W-:Y:S02]  /*01c0*/  MOV R7, RZ ;  /* 0x000000ff00077202 */ /* 0x000fe40000000f00 */
[----:B------:R-:W-:-:S07]  /*01d0*/  LEA.HI R10, R9, 0x1, RZ, 0x1b ;  /* 0x00000001090a7811 */ /* 0x000fce00078fd8ff */
[----:B------:R-:W-:Y:S05]  /*01e0*/  @!P0 BRA `(.L_x_4054) ;  /* 0x0000000400c48947 */ /* 0x000fea0003800000 */
        /* <DEDUP_REMOVED lines=13> */
[----:B------:R-:W-:Y:S01]  /*02c0*/  IADD3 R22, PT, PT, R6, R13, RZ ;  /* 0x0000000d06167210 */ /* 0x000fe20007ffe0ff */
        /* <DEDUP_REMOVED lines=11> */
[----:B------:R-:W-:-:S07]  /*0380*/  IADD3 R24, PT, PT, R6, R15, RZ ;  /* 0x0000000f06187210 */ /* 0x000fce0007ffe0ff */
.L_x_4055:
[----:B------:R-:W0:Y:S02]  /*0390*/  LDC.64 R14, c[0x0][0x440] ;  /* 0x00011000ff0e7b82 */ /* 0x000e240000000a00 */
[----:B0-----:R-:W-:-:S04]  /*03a0*/  IMAD.WIDE.U32 R20, R11, 0x4, R14 ;  /* 0x000000040b147825 */ /* 0x001fc800078e000e */
[--C-:B------:R-:W-:Y:S02]  /*03b0*/  IMAD.WIDE.U32 R16, R23, 0x4, R14.reuse ;  /* 0x0000000417107825 */ /* 0x100fe400078e000e */
[----:B------:R-:W2:Y:S04]  /*03c0*/  LDG.E R20, desc[UR6][R20.64] ;  /* 0x0000000614147981 */ /* 0x000ea8000c1e1900 */
[----:B------:R0:W3:Y:S02]  /*03d0*/  LDG.E R12, desc[UR6][R16.64] ;  /* 0x00000006100c7981 */ /* 0x0000e4000c1e1900 */
[----:B0-----:R-:W-:-:S05]  /*03e0*/  IMAD.WIDE.U32 R16, R13, 0x4, R14 ;  /* 0x000000040d107825 */ /* 0x001fca00078e000e */
[----:B------:R0:W4:Y:S02]  /*03f0*/  LDG.E R19, desc[UR6][R16.64] ;  /* 0x0000000610137981 */ /* 0x000124000c1e1900 */
[----:B0-----:R-:W-:-:S04]  /*0400*/  IMAD.WIDE.U32 R16, R22, 0x4, R14 ;  /* 0x0000000416107825 */ /* 0x001fc800078e000e */
[----:B--2---:R-:W-:Y:S01]  /*0410*/  FADD.FTZ R7, R20, R7 ;  /* 0x0000000714077221 */ /* 0x004fe20000010000 */
[----:B------:R-:W-:-:S04]  /*0420*/  IMAD.WIDE.U32 R20, R24, 0x4, R14 ;  /* 0x0000000418147825 */ /* 0x000fc800078e000e */
[----:B---3--:R-:W-:Y:S02]  /*0430*/  FADD.FTZ R7, R7, R12 ;  /* 0x0000000c07077221 */ /* 0x008fe40000010000 */
[----:B------:R0:W2:Y:S02]  /*0440*/  LDG.E R12, desc[UR6][R20.64] ;  /* 0x00000006140c7981 */ /* 0x0000a4000c1e1900 */
[----:B----4-:R-:W-:Y:S02]  /*0450*/  FADD.FTZ R7, R7, R19 ;  /* 0x0000001307077221 */ /* 0x010fe40000010000 */
[----:B------:R1:W3:Y:S01]  /*0460*/  LDG.E R19, desc[UR6][R16.64] ;  /* 0x0000000610137981 */ /* 0x0002e2000c1e1900 */
[----:B0-----:R-:W-:-:S04]  /*0470*/  IMAD.WIDE.U32 R20, R25, 0x4, R14 ;  /* 0x0000000419147825 */ /* 0x001fc800078e000e */
[----:B-1----:R-:W-:-:S04]  /*0480*/  IMAD.WIDE.U32 R16, R27, 0x4, R14 ;  /* 0x000000041b107825 */ /* 0x002fc800078e000e */
[----:B--2---:R-:W-:Y:S02]  /*0490*/  FADD.FTZ R7, R7, R12 ;  /* 0x0000000c07077221 */ /* 0x004fe40000010000 */
[----:B------:R-:W2:Y:S02]  /*04a0*/  LDG.E R12, desc[UR6][R20.64] ;  /* 0x00000006140c7981 */ /* 0x000ea4000c1e1900 */
[----:B---3--:R-:W-:Y:S02]  /*04b0*/  FADD.FTZ R19, R7, R19 ;  /* 0x0000001307137221 */ /* 0x008fe40000010000 */
[----:B------:R0:W3:Y:S02]  /*04c0*/  LDG.E R7, desc[UR6][R16.64] ;  /* 0x0000000610077981 */ /* 0x0000e4000c1e1900 */
[----:B0-----:R-:W0:Y:S01]  /*04d0*/  LDC.64 R16, c[0x0][0x448] ;  /* 0x00011200ff107b82 */ /* 0x001e220000000a00 */
[----:B------:R-:W-:-:S04]  /*04e0*/  IMAD.WIDE.U32 R20, R29, 0x4, R14 ;  /* 0x000000041d147825 */ /* 0x000fc800078e000e */
[----:B0-----:R-:W-:-:S06]  /*04f0*/  IMAD.WIDE.U32 R14, R11, 0x4, R16 ;  /* 0x000000040b0e7825 */ /* 0x001fcc00078e0010 */
[----:B------:R-:W4:Y:S01]  /*0500*/  LDG.E R15, desc[UR6][R14.64] ;  /* 0x000000060e0f7981 */ /* 0x000f22000c1e1900 */
[----:B--2---:R-:W-:-:S03]  /*0510*/  FADD.FTZ R19, R19, R12 ;  /* 0x0000000c13137221 */ /* 0x004fc60000010000 */
[----:B------:R0:W2:Y:S02]  /*0520*/  LDG.E R12, desc[UR6][R20.64] ;  /* 0x00000006140c7981 */ /* 0x0000a4000c1e1900 */
[----:B0-----:R-:W-:-:S04]  /*0530*/  IMAD.WIDE.U32 R20, R23, 0x4, R16 ;  /* 0x0000000417147825 */ /* 0x001fc800078e0010 */
[----:B---3--:R-:W-:Y:S02]  /*0540*/  FADD.FTZ R7, R19, R7 ;  /* 0x0000000713077221 */ /* 0x008fe40000010000 */
[----:B------:R-:W3:Y:S01]  /*0550*/  LDG.E R19, desc[UR6][R20.64] ;  /* 0x0000000614137981 */ /* 0x000ee2000c1e1900 */
[----:B----4-:R-:W-:Y:S01]  /*0560*/  FADD.FTZ R28, R15, R28 ;  /* 0x0000001c0f1c7221 */ /* 0x010fe20000010000 */
[----:B------:R-:W-:-:S04]  /*0570*/  IMAD.WIDE.U32 R14, R13, 0x4, R16 ;  /* 0x000000040d0e7825 */ /* 0x000fc800078e0010 */
[----:B---3--:R-:W-:Y:S02]  /*0580*/  FADD.FTZ R19, R28, R19 ;  /* 0x000000131c137221 */ /* 0x008fe40000010000 */
[----:B------:R-:W3:Y:S01]  /*0590*/  LDG.E R28, desc[UR6][R14.64] ;  /* 0x000000060e1c7981 */ /* 0x000ee2000c1e1900 */
        /* <DEDUP_REMOVED lines=8> */
[----:B------:R0:W3:Y:S01]  /*0620*/  LDG.E R19, desc[UR6][R20.64] ;  /* 0x0000000614137981 */ /* 0x0000e2000c1e1900 */
[----:B------:R-:W-:-:S04]  /*0630*/  IMAD.WIDE.U32 R14, R27, 0x4, R16 ;  /* 0x000000041b0e7825 */ /* 0x000fc800078e0010 */
[----:B0-----:R-:W-:-:S04]  /*0640*/  IMAD.WIDE.U32 R20, R29, 0x4, R16 ;  /* 0x000000041d147825 */ /* 0x001fc800078e0010 */
[----:B---3--:R-:W-:Y:S02]  /*0650*/  FADD.FTZ R28, R28, R19 ;  /* 0x000000131c1c7221 */ /* 0x008fe40000010000 */
[----:B------:R0:W3:Y:S02]  /*0660*/  LDG.E R19, desc[UR6][R14.64] ;  /* 0x000000060e137981 */ /* 0x0000e4000c1e1900 */
[----:B0-----:R-:W0:Y:S02]  /*0670*/  LDC.64 R14, c[0x0][0x460] ;  /* 0x00011800ff0e7b82 */ /* 0x001e240000000a00 */
[----:B0-----:R-:W-:-:S06]  /*0680*/  IMAD.WIDE.U32 R16, R11, 0x4, R14 ;  /* 0x000000040b107825 */ /* 0x001fcc00078e000e */
[----:B------:R-:W4:Y:S01]  /*0690*/  LDG.E R17, desc[UR6][R16.64] ;  /* 0x0000000610117981 */ /* 0x000f22000c1e1900 */
[----:B---3--:R-:W-:Y:S01]  /*06a0*/  FADD.FTZ R28, R28, R19 ;  /* 0x000000131c1c7221 */ /* 0x008fe20000010000 */
[----:B----4-:R-:W-:Y:S01]  /*06b0*/  FADD.FTZ R17, R17, R18 ;  /* 0x0000001211117221 */ /* 0x010fe20000010000 */
[----:B------:R-:W-:-:S06]  /*06c0*/  IMAD.WIDE.U32 R18, R23, 0x4, R14 ;  /* 0x0000000417127825 */ /* 0x000fcc00078e000e */
[----:B------:R-:W3:Y:S01]  /*06d0*/  LDG.E R18, desc[UR6][R18.64] ;  /* 0x0000000612127981 */ /* 0x000ee2000c1e1900 */
[----:B--2---:R-:W-:-:S03]  /*06e0*/  FADD.FTZ R7, R7, R12 ;  /* 0x0000000c07077221 */ /* 0x004fc60000010000 */
[----:B------:R0:W2:Y:S02]  /*06f0*/  LDG.E R12, desc[UR6][R20.64] ;  /* 0x00000006140c7981 */ /* 0x0000a4000c1e1900 */
[----:B0-----:R-:W-:-:S06]  /*0700*/  IMAD.WIDE.U32 R20, R13, 0x4, R14 ;  /* 0x000000040d147825 */ /* 0x001fcc00078e000e */
[----:B------:R-:W4:Y:S01]  /*0710*/  LDG.E R20, desc[UR6][R20.64] ;  /* 0x0000000614147981 */ /* 0x000f22000c1e1900 */
[----:B---3--:R-:W-:Y:S01]  /*0720*/  FADD.FTZ R17, R17, R18 ;  /* 0x0000001211117221 */ /* 0x008fe20000010000 */
[----:B------:R-:W-:-:S06]  /*0730*/  IMAD.WIDE.U32 R18, R24, 0x4, R14 ;  /* 0x0000000418127825 */ /* 0x000fcc00078e000e */
[----:B------:R-:W3:Y:S01]  /*0740*/  LDG.E R18, desc[UR6][R18.64] ;  /* 0x0000000612127981 */ /* 0x000ee2000c1e1900 */
[----:B----4-:R-:W-:-:S04]  /*0750*/  FADD.FTZ R17, R17, R20 ;  /* 0x0000001411117221 */ /* 0x010fc80000010000 */
[----:B---3--:R-:W-:Y:S01]  /*0760*/  FADD.FTZ R20, R17, R18 ;  /* 0x0000001211147221 */ /* 0x008fe20000010000 */
[----:B------:R-:W-:-:S06]  /*0770*/  IMAD.WIDE.U32 R16, R22, 0x4, R14 ;  /* 0x0000000416107825 */ /* 0x000fcc00078e000e */
[----:B------:R-:W3:Y:S01]  /*0780*/  LDG.E R17, desc[UR6][R16.64] ;  /* 0x0000000610117981 */ /* 0x000ee2000c1e1900 */
[----:B------:R-:W-:-:S06]  /*0790*/  IMAD.WIDE.U32 R18, R25, 0x4, R14 ;  /* 0x0000000419127825 */ /* 0x000fcc00078e000e */
[----:B------:R-:W4:Y:S01]  /*07a0*/  LDG.E R19, desc[UR6][R18.64] ;  /* 0x0000000612137981 */ /* 0x000f22000c1e1900 */
[----:B------:R-:W-:Y:S01]  /*07b0*/  IADD3 R26, PT, PT, R26, 0x8, RZ ;  /* 0x000000081a1a7810 */ /* 0x000fe20007ffe0ff */
[----:B---3--:R-:W-:Y:S01]  /*07c0*/  FADD.FTZ R16, R20, R17 ;  /* 0x0000001114107221 */ /* 0x008fe20000010000 */
[----:B------:R-:W-:-:S04]  /*07d0*/  IMAD.WIDE.U32 R20, R27, 0x4, R14 ;  /* 0x000000041b147825 */ /* 0x000fc800078e000e */
[----:B------:R-:W-:Y:S02]  /*07e0*/  IMAD.WIDE.U32 R14, R29, 0x4, R14 ;  /* 0x000000041d0e7825 */ /* 0x000fe400078e000e */
[----:B------:R-:W3:Y:S04]  /*07f0*/  LDG.E R21, desc[UR6][R20.64] ;  /* 0x0000000614157981 */ /* 0x000ee8000c1e1900 */
[----:B------:R-:W5:Y:S01]  /*0800*/  LDG.E R15, desc[UR6][R14.64] ;  /* 0x000000060e0f7981 */ /* 0x000f62000c1e1900 */
[----:B------:R-:W-:Y:S01]  /*0810*/  ISETP.NE.AND P0, PT, R26, RZ, PT ;  /* 0x000000ff1a00720c */ /* 0x000fe20003f05270 */
[----:B----4-:R-:W-:Y:S01]  /*0820*/  FADD.FTZ R16, R16, R19 ;  /* 0x0000001310107221 */ /* 0x010fe20000010000 */
[----:B--2---:R-:W-:Y:S01]  /*0830*/  FADD.FTZ R28, R28, R12 ;  /* 0x0000000c1c1c7221 */ /* 0x004fe20000010000 */
[----:B------:R-:W-:-:S02]  /*0840*/  IADD3 R8, PT, PT, R8, 0x100, RZ ;  /* 0x0000010008087810 */ /* 0x000fc40007ffe0ff */
[C---:B------:R-:W-:Y:S02]  /*0850*/  LEA R11, R4.reuse, R11, 0x8 ;  /* 0x0000000b040b7211 */ /* 0x040fe400078e40ff */
[C---:B------:R-:W-:Y:S02]  /*0860*/  LEA R23, R4.reuse, R23, 0x8 ;  /* 0x0000001704177211 */ /* 0x040fe400078e40ff */
[C---:B------:R-:W-:Y:S02]  /*0870*/  LEA R13, R4.reuse, R13, 0x8 ;  /* 0x0000000d040d7211 */ /* 0x040fe400078e40ff */
[C---:B------:R-:W-:Y:S02]  /*0880*/  LEA R24, R4.reuse, R24, 0x8 ;  /* 0x0000001804187211 */ /* 0x040fe400078e40ff */
[C---:B------:R-:W-:Y:S02]  /*0890*/  LEA R22, R4.reuse, R22, 0x8 ;  /* 0x0000001604167211 */ /* 0x040fe400078e40ff */
[----:B------:R-:W-:-:S02]  /*08a0*/  LEA R25, R4, R25, 0x8 ;  /* 0x0000001904197211 */ /* 0x000fc400078e40ff */
[C---:B------:R-:W-:Y:S02]  /*08b0*/  LEA R27, R4.reuse, R27, 0x8 ;  /* 0x0000001b041b7211 */ /* 0x040fe400078e40ff */
[----:B------:R-:W-:Y:S01]  /*08c0*/  LEA R29, R4, R29, 0x8 ;  /* 0x0000001d041d7211 */ /* 0x000fe200078e40ff */
[----:B---3--:R-:W-:-:S04]  /*08d0*/  FADD.FTZ R16, R16, R21 ;  /* 0x0000001510107221 */ /* 0x008fc80000010000 */
[----:B-----5:R-:W-:Y:S01]  /*08e0*/  FADD.FTZ R18, R16, R15 ;  /* 0x0000000f10127221 */ /* 0x020fe20000010000 */
[----:B------:R-:W-:Y:S06]  /*08f0*/  @P0 BRA `(.L_x_4055) ;  /* 0xfffffff800a40947 */ /* 0x000fec000383ffff */
.L_x_4054:
[----:B------:R-:W-:Y:S05]  /*0900*/  BSYNC.RECONVERGENT B1 ;  /* 0x0000000000017941 */ /* 0x000fea0003800200 */
.L_x_4053:
        /* <DEDUP_REMOVED lines=15> */
[----:B------:R0:W2:Y:S02]  /*0a00*/  LDG.E R26, desc[UR6][R26.64] ;  /* 0x000000061a1a7981 */ /* 0x0000a4000c1e1900 */
[CC--:B0-----:R-:W-:Y:S02]  /*0a10*/  LEA R27, R4.reuse, R19.reuse, 0x5 ;  /* 0x00000013041b7211 */ /* 0x0c1fe400078e28ff */
[----:B------:R-:W-:-:S03]  /*0a20*/  LEA R19, R4, R19, 0x6 ;  /* 0x0000001304137211 */ /* 0x000fc600078e30ff */
[----:B------:R-:W-:-:S05]  /*0a30*/  IMAD.WIDE.U32 R24, R27, 0x4, R10 ;  /* 0x000000041b187825 */ /* 0x000fca00078e000a */
[----:B------:R0:W5:Y:S02]  /*0a40*/  LDG.E R16, desc[UR6][R24.64] ;  /* 0x0000000618107981 */ /* 0x000164000c1e1900 */
[----:B0-----:R-:W-:-:S04]  /*0a50*/  IMAD.WIDE.U32 R24, R27, 0x4, R14 ;  /* 0x000000041b187825 */ /* 0x001fc800078e000e */
[----:B---3--:R-:W-:Y:S01]  /*0a60*/  FADD.FTZ R28, R28, R21 ;  /* 0x000000151c1c7221 */ /* 0x008fe20000010000 */
[----:B------:R-:W-:-:S06]  /*0a70*/  IMAD.WIDE.U32 R20, R19, 0x4, R10 ;  /* 0x0000000413147825 */ /* 0x000fcc00078e000a */
[----:B------:R-:W3:Y:S04]  /*0a80*/  LDG.E R20, desc[UR6][R20.64] ;  /* 0x0000000614147981 */ /* 0x000ee8000c1e1900 */
[----:B------:R4:W3:Y:S01]  /*0a90*/  LDG.E R21, desc[UR6][R24.64] ;  /* 0x0000000618157981 */ /* 0x0008e2000c1e1900 */
[----:B--2---:R-:W-:Y:S01]  /*0aa0*/  FADD.FTZ R7, R7, R26 ;  /* 0x0000001a07077221 */ /* 0x004fe20000010000 */
[----:B------:R-:W-:-:S04]  /*0ab0*/  IMAD.WIDE.U32 R26, R27, 0x4, R12 ;  /* 0x000000041b1a7825 */ /* 0x000fc800078e000c */
[----:B----4-:R-:W-:Y:S01]  /*0ac0*/  FADD.FTZ R24, R18, R23 ;  /* 0x0000001712187221 */ /* 0x010fe20000010000 */
[----:B------:R-:W-:Y:S01]  /*0ad0*/  IMAD.WIDE.U32 R22, R19, 0x4, R14 ;  /* 0x0000000413167825 */ /* 0x000fe200078e000e */
[----:B------:R-:W-:-:S03]  /*0ae0*/  LEA R25, R4, R19, 0x5 ;  /* 0x0000001304197211 */ /* 0x000fc600078e28ff */
[----:B------:R-:W-:Y:S02]  /*0af0*/  IMAD.WIDE.U32 R18, R19, 0x4, R12 ;  /* 0x0000000413127825 */ /* 0x000fe400078e000c */
[----:B------:R-:W2:Y:S02]  /*0b00*/  LDG.E R22, desc[UR6][R22.64] ;  /* 0x0000000616167981 */ /* 0x000ea4000c1e1900 */
[C---:B------:R-:W-:Y:S02]  /*0b10*/  IMAD.WIDE.U32 R10, R25.reuse, 0x4, R10 ;  /* 0x00000004190a7825 */ /* 0x040fe400078e000a */
[----:B------:R-:W4:Y:S02]  /*0b20*/  LDG.E R18, desc[UR6][R18.64] ;  /* 0x0000000612127981 */ /* 0x000f24000c1e1900 */
[C---:B------:R-:W-:Y:S02]  /*0b30*/  IMAD.WIDE.U32 R14, R25.reuse, 0x4, R14 ;  /* 0x00000004190e7825 */ /* 0x040fe400078e000e */
[----:B------:R-:W4:Y:S02]  /*0b40*/  LDG.E R10, desc[UR6][R10.64] ;  /* 0x000000060a0a7981 */ /* 0x000f24000c1e1900 */
[----:B------:R-:W-:-:S02]  /*0b50*/  IMAD.WIDE.U32 R12, R25, 0x4, R12 ;  /* 0x00000004190c7825 */ /* 0x000fc400078e000c */
[----:B------:R-:W4:Y:S04]  /*0b60*/  LDG.E R23, desc[UR6][R26.64] ;  /* 0x000000061a177981 */ /* 0x000f28000c1e1900 */
[----:B------:R-:W4:Y:S04]  /*0b70*/  LDG.E R14, desc[UR6][R14.64] ;  /* 0x000000060e0e7981 */ /* 0x000f28000c1e1900 */
[----:B------:R-:W4:Y:S01]  /*0b80*/  LDG.E R12, desc[UR6][R12.64] ;  /* 0x000000060c0c7981 */ /* 0x000f22000c1e1900 */
[----:B-----5:R-:W-:Y:S01]  /*0b90*/  FADD.FTZ R7, R7, R16 ;  /* 0x0000001007077221 */ /* 0x020fe20000010000 */
[----:B------:R-:W-:-:S03]  /*0ba0*/  IADD3 R8, PT, PT, R8, 0x80, RZ ;  /* 0x0000008008087810 */ /* 0x000fc60007ffe0ff */
[----:B---3--:R-:W-:Y:S01]  /*0bb0*/  FADD.FTZ R7, R7, R20 ;  /* 0x0000001407077221 */ /* 0x008fe20000010000 */
[----:B------:R-:W-:-:S04]  /*0bc0*/  FADD.FTZ R21, R28, R21 ;  /* 0x000000151c157221 */ /* 0x000fc80000010000 */
[----:B--2---:R-:W-:Y:S01]  /*0bd0*/  FADD.FTZ R21, R21, R22 ;  /* 0x0000001615157221 */ /* 0x004fe20000010000 */
[----:B----4-:R-:W-:-:S04]  /*0be0*/  FADD.FTZ R23, R24, R23 ;  /* 0x0000001718177221 */ /* 0x010fc80000010000 */
[----:B------:R-:W-:Y:S01]  /*0bf0*/  FADD.FTZ R23, R23, R18 ;  /* 0x0000001217177221 */ /* 0x000fe20000010000 */
[----:B------:R-:W-:Y:S01]  /*0c00*/  FADD.FTZ R7, R7, R10 ;  /* 0x0000000a07077221 */ /* 0x000fe20000010000 */
[----:B------:R-:W-:Y:S02]  /*0c10*/  FADD.FTZ R28, R21, R14 ;  /* 0x0000000e151c7221 */ /* 0x000fe40000010000 */
[----:B------:R-:W-:-:S07]  /*0c20*/  FADD.FTZ R18, R23, R12 ;  /* 0x0000000c17127221 */ /* 0x000fce0000010000 */
.L_x_4057:
[----:B------:R-:W-:Y:S05]  /*0c30*/  BSYNC.RECONVERGENT B1 ;  /* 0x0000000000017941 */ /* 0x000fea0003800200 */
.L_x_4056:
        /* <DEDUP_REMOVED lines=29> */
.L_x_4059:
[----:B------:R-:W-:Y:S05]  /*0e10*/  BSYNC.RECONVERGENT B1 ;  /* 0x0000000000017941 */ /* 0x000fea0003800200 */
.L_x_4058:
        /* <DEDUP_REMOVED lines=14> */
.L_x_4052:
[----:B------:R-:W-:Y:S05]  /*0f00*/  BSYNC.RECONVERGENT B0 ;  /* 0x0000000000007941 */ /* 0x000fea0003800200 */
.L_x_4051:
        /* <DEDUP_REMOVED lines=30> */
[----:B--2---:R-:W-:-:S03]  /*10f0*/  FADD.FTZ R16, R15, R16 ;  /* 0x000000100f107221 */ /* 0x004fc60000010000 */
[----:B------:R-:W1:Y:S01]  /*1100*/  SHFL.BFLY PT, R3, R12, 0x4, 0x1f ;  /* 0x0c801f000c037f89 */ /* 0x000e6200000e0000 */
[----:B------:R-:W-:-:S03]  /*1110*/  LOP3.LUT R15, R0, 0x7ffffff0, RZ, 0xc0, !PT ;  /* 0x7ffffff0000f7812 */ /* 0x000fc600078ec0ff */
[----:B------:R-:W2:Y:S01]  /*1120*/  SHFL.BFLY PT, R9, R16, 0x4, 0x1f ;  /* 0x0c801f0010097f89 */ /* 0x000ea200000e0000 */
[----:B------:R-:W-:Y:S01]  /*1130*/  IADD3 R0, PT, PT, R6, R15, RZ ;  /* 0x0000000f06007210 */ /* 0x000fe20007ffe0ff */
        /* <DEDUP_REMOVED lines=8> */
[----:B------:R-:W-:Y:S01]  /*11c0*/  SHF.L.U32 R3, R0, 0x1, RZ ;  /* 0x0000000100037819 */ /* 0x000fe200000006ff */
[----:B--2---:R-:W-:-:S03]  /*11d0*/  FADD.FTZ R12, R11, R10 ;  /* 0x0000000a0b0c7221 */ /* 0x004fc60000010000 */
[----:B------:R-:W0:Y:S01]  /*11e0*/  SHFL.BFLY PT, R7, R2, 0x10, 0x1f ;  /* 0x0e001f0002077f89 */ /* 0x000e2200000e0000 */
[----:B------:R-:W-:Y:S02]  /*11f0*/  ISETP.GE.U32.AND P1, PT, R3, R4, PT ;  /* 0x000000040300720c */ /* 0x000fe40003f26070 */
[----:B------:R-:W-:Y:S01]  /*1200*/  @!P0 LEA R4, R5, UR4, 0x2 ;  /* 0x0000000405048c11 */ /* 0x000fe2000f8e10ff */
        /* <DEDUP_REMOVED lines=23> */
[----:B0-----:R-:W-:Y:S04]  /*1380*/  STG.E.64 desc[UR6][R8.64], R6 ;  /* 0x0000000608007986 */ /* 0x001fe8000c101b06 */
[----:B--2---:R-:W-:Y:S04]  /*1390*/  STG.E.64 desc[UR6][R10.64], R4 ;  /* 0x000000040a007986 */ /* 0x004fe8000c101b06 */
[----:B----4-:R-:W-:Y:S01]  /*13a0*/  STG.E.64 desc[UR6][R12.64], R2 ;  /* 0x000000020c007986 */ /* 0x010fe2000c101b06 */
[----:B------:R-:W-:Y:S05]  /*13b0*/  EXIT ;  /* 0x000000000000794d */ /* 0x000fea0003800000 */
.L_x_4060:
        /* <DEDUP_REMOVED lines=12> */
.L_x_15634:


//--------------------- .text._ZN10layer_norm13ln_bwd_kernelINS_13Kernel_traitsIf13__nv_bfloat16S2_S2_fjLj4096ELj1ELj1ELj4ELj16ENS_18Kernel_traits_baseILj4096EfS2_S2_S2_fjLj128EEEEELb1ELb1ELb1ELb0EEEvNS_9BwdParamsE --------------------------
	.section	.text._ZN10layer_norm13ln_bwd_kernelINS_13Kernel_traitsIf13__nv_bfloat16S2_S2_fjLj4096ELj1ELj1ELj4ELj16ENS_18Kernel_traits_baseILj4096EfS2_S2_S2_fjLj128EEEEELb1ELb1ELb1ELb0EEEvNS_9BwdParamsE,"ax",@progbits
	.align	128
        .global         _ZN10layer_norm13ln_bwd_kernelINS_13Kernel_traitsIf13__nv_bfloat16S2_S2_fjLj4096ELj1ELj1ELj4ELj16ENS_18Kernel_traits_baseILj4096EfS2_S2_S2_fjLj128EEEEELb1ELb1ELb1ELb0EEEvNS_9BwdParamsE
        .type           _ZN10layer_norm13ln_bwd_kernelINS_13Kernel_traitsIf13__nv_bfloat16S2_S2_fjLj4096ELj1ELj1ELj4ELj16ENS_18Kernel_traits_baseILj4096EfS2_S2_S2_fjLj128EEEEELb1ELb1ELb1ELb0EEEvNS_9BwdParamsE,@function
        .size           _ZN10layer_norm13ln_bwd_kernelINS_13Kernel_traitsIf13__nv_bfloat16S2_S2_fjLj4096ELj1ELj1ELj4ELj16ENS_18Kernel_traits_baseILj4096EfS2_S2_S2_fjLj128EEEEELb1ELb1ELb1ELb0EEEvNS_9BwdParamsE,(.L_x_15635 - _ZN10layer_norm13ln_bwd_kernelINS_13Kernel_traitsIf13__nv_bfloat16S2_S2_fjLj4096ELj1ELj1ELj4ELj16ENS_18Kernel_traits_baseILj4096EfS2_S2_S2_fjLj128EEEEELb1ELb1ELb1ELb0EEEvNS_9BwdParamsE)
        .other          _ZN10layer_norm13ln_bwd_kernelINS_13Kernel_traitsIf13__nv_bfloat16S2_S2_fjLj4096ELj1ELj1ELj4ELj16ENS_18Kernel_traits_baseILj4096EfS2_S2_S2_fjLj128EEEEELb1ELb1ELb1ELb0EEEvNS_9BwdParamsE,@"STO_CUDA_ENTRY STV_DEFAULT"
_ZN10layer_norm13ln_bwd_kernelINS_13Kernel_traitsIf13__nv_bfloat16S2_S2_fjLj4096ELj1ELj1ELj4ELj16ENS_18Kernel_traits_baseILj4096EfS2_S2_S2_fjLj128EEEEELb1ELb1ELb1ELb0EEEvNS_9BwdParamsE:
.text._ZN10layer_norm13ln_bwd_kernelINS_13Kernel_traitsIf13__nv_bfloat16S2_S2_fjLj4096ELj1ELj1ELj4ELj16ENS_18Kernel_traits_baseILj4096EfS2_S2_S2_fjLj128EEEEELb1ELb1ELb1ELb0EEEvNS_9BwdParamsE:
        /* <DEDUP_REMOVED lines=10> */
[----:B------:R0:W2:Y:S04]  /*00a0*/  LDL.64 R68, [R1+0x30] ;  /* 0x0000300001447983 */ /* 0x0000a80000100a00 */
[----:B------:R0:W2:Y:S04]  /*00b0*/  LDL.64 R70, [R1+0x38] ;  /* 0x0000380001467983 */ /* 0x0000a80000100a00 */
        /* <DEDUP_REMOVED lines=13> */
[----:B------:R-:W1:Y:S01]  /*0190*/  LDCU UR4, c[0x0][0x384] ;  /* 0x00007080ff0477ac */ /* 0x000e620008000800 */
[----:B------:R-:W-:-:S09]  /*01a0*/  ISETP.GE.U32.AND P3, PT, R2, 0x180, PT ;  /* 0x000001800200780c */ /* 0x000fd20003f66070 */
[----:B------:R-:W0:Y:S08]  /*01b0*/  @P1 LDC.64 R4, c[0x0][0x3d0] ;  /* 0x0000f400ff041b82 */ /* 0x000e300000000a00 */
[----:B------:R-:W1:Y:S08]  /*01c0*/  @P1 LDC.64 R6, c[0x0][0x3e8] ;  /* 0x0000fa00ff061b82 */ /* 0x000e700000000a00 */
[----:B------:R-:W1:Y:S08]  /*01d0*/  @P2 LDC.64 R8, c[0x0][0x3d0] ;  /* 0x0000f400ff082b82 */ /* 0x000e700000000a00 */
[----:B------:R-:W1:Y:S01]  /*01e0*/  @P2 LDC.64 R10, c[0x0][0x3e8] ;  /* 0x0000fa00ff0a2b82 */ /* 0x000e620000000a00 */
[----:B------:R-:W-:-:S07]  /*01f0*/  MOV R3, R252 ;  /* 0x000000fc00037202 */ /* 0x000fce0000000f00 */
[----:B------:R-:W1:Y:S01]  /*0200*/  @P3 LDC.64 R16, c[0x0][0x3d0] ;  /* 0x0000f400ff103b82 */ /* 0x000e620000000a00 */
[----:B0-----:R-:W-:-:S04]  /*0210*/  @P1 IMAD.WIDE.U32 R4, R3, 0x20, R4 ;  /* 0x0000002003041825 */ /* 0x001fc800078e0004 */
[C---:B-1----:R-:W-:Y:S01]  /*0220*/  @P1 IMAD.WIDE.U32 R6, R3.reuse, 0x20, R6 ;  /* 0x0000002003061825 */ /* 0x042fe200078e0006 */
[----:B------:R-:W-:Y:S02]  /*0230*/  @P1 LOP3.LUT R3, R3, 0x80, RZ, 0xfc, !PT ;  /* 0x0000008003031812 */ /* 0x000fe400078efcff */
[----:B------:R-:W-:Y:S01]  /*0240*/  ISETP.GE.U32.AND P4, PT, R2, 0x200, PT ;  /* 0x000002000200780c */ /* 0x000fe20003f86070 */
[----:B------:R-:W0:Y:S01]  /*0250*/  @P3 LDC.64 R18, c[0x0][0x3e8] ;  /* 0x0000fa00ff123b82 */ /* 0x000e220000000a00 */
[----:B------:R1:W5:Y:S01]  /*0260*/  @P1 LDG.E.128 R28, desc[UR20][R6.64] ;  /* 0x00000014061c1981 */ /* 0x000362000c1e1d00 */
[----:B------:R-:W-:-:S03]  /*0270*/  @P2 IMAD.WIDE.U32 R12, R3, 0x20, R8 ;  /* 0x00000020030c2825 */ /* 0x000fc600078e0008 */
[----:B------:R1:W5:Y:S01]  /*0280*/  @P1 LDG.E.128 R32, desc[UR20][R6.64+0x10] ;  /* 0x0000101406201981 */ /* 0x000362000c1e1d00 */
[C---:B------:R-:W-:Y:S01]  /*0290*/  @P2 IMAD.WIDE.U32 R14, R3.reuse, 0x20, R10 ;  /* 0x00000020030e2825 */ /* 0x040fe200078e000a */
[----:B------:R-:W-:-:S05]  /*02a0*/  @P2 IADD3 R3, PT, PT, R3, 0x80, RZ ;  /* 0x0000008003032810 */ /* 0x000fca0007ffe0ff */
[----:B------:R-:W1:Y:S01]  /*02b0*/  @P4 LDC.64 R20, c[0x0][0x3d0] ;  /* 0x0000f400ff144b82 */ /* 0x000e620000000a00 */
[----:B------:R0:W5:Y:S01]  /*02c0*/  @P2 LDG.E.128 R36, desc[UR20][R14.64] ;  /* 0x000000140e242981 */ /* 0x000162000c1e1d00 */
[----:B------:R-:W-:-:S03]  /*02d0*/  @P3 IMAD.WIDE.U32 R16, R3, 0x20, R16 ;  /* 0x0000002003103825 */ /* 0x000fc600078e0010 */
[----:B------:R0:W5:Y:S03]  /*02e0*/  @P2 LDG.E.128 R40, desc[UR20][R14.64+0x10] ;  /* 0x000010140e282981 */ /* 0x000166000c1e1d00 */
[----:B------:R-:W1:Y:S01]  /*02f0*/  @P4 LDC.64 R22, c[0x0][0x3e8] ;  /* 0x0000fa00ff164b82 */ /* 0x000e620000000a00 */
[C---:B0-----:R-:W-:Y:S01]  /*0300*/  @P3 IMAD.WIDE.U32 R18, R3.reuse, 0x20, R18 ;  /* 0x0000002003123825 */ /* 0x041fe200078e0012 */
[----:B------:R-:W-:-:S04]  /*0310*/  @P3 IADD3 R3, PT, PT, R3, 0x80, RZ ;  /* 0x0000008003033810 */ /* 0x000fc80007ffe0ff */
[----:B------:R0:W5:Y:S04]  /*0320*/  @P3 LDG.E.128 R44, desc[UR20][R18.64] ;  /* 0x00000014122c3981 */ /* 0x000168000c1e1d00 */
[----:B------:R0:W5:Y:S01]  /*0330*/  @P3 LDG.E.128 R48, desc[UR20][R18.64+0x10] ;  /* 0x0000101412303981 */ /* 0x000162000c1e1d00 */
[----:B-1----:R-:W-:-:S05]  /*0340*/  @P4 IMAD.WIDE.U32 R8, R3, 0x20, R20 ;  /* 0x0000002003084825 */ /* 0x002fca00078e0014 */
        /* <DEDUP_REMOVED lines=8> */
[----:B------:R-:W2:Y:S04]  /*03d0*/  @P2 LDG.E.128 R68, desc[UR20][R12.64] ;  /* 0x000000140c442981 */ /* 0x000ea8000c1e1d00 */
[----:B------:R-:W2:Y:S04]  /*03e0*/  @P1 LDG.E.128 R72, desc[UR20][R4.64+0x10] ;  /* 0x0000101404481981 */ /* 0x000ea8000c1e1d00 */
        /* <DEDUP_REMOVED lines=40> */
[----:B---3--:R1:W-:Y:S04]  /*0670*/  @P3 STL.64 [R1+0x10], R60 ;  /* 0x0000103c01003387 */ /* 0x0083e80000100a00 */
[----:B------:R3:W-:Y:S04]  /*0680*/  @P3 STL.64 [R1+0x18], R62 ;  /* 0x0000183e01003387 */ /* 0x0007e80000100a00 */
[----:B----4-:R4:W-:Y:S04]  /*0690*/  @P2 STL.64 [R1+0x20], R64 ;  /* 0x0000204001002387 */ /* 0x0109e80000100a00 */
[----:B------:R0:W-:Y:S04]  /*06a0*/  @P2 STL.64 [R1+0x28], R66 ;  /* 0x0000284201002387 */ /* 0x0001e80000100a00 */
[----:B--2---:R-:W-:Y:S04]  /*06b0*/  @P1 STL.64 [R1+0x50], R76 ;  /* 0x0000504c01001387 */ /* 0x004fe80000100a00 */
[----:B------:R-:W-:Y:S04]  /*06c0*/  @P1 STL.64 [R1+0x58], R78 ;  /* 0x0000584e01001387 */ /* 0x000fe80000100a00 */
[----:B------:R2:W-:Y:S04]  /*06d0*/  @P2 STL.64 [R1+0x30], R68 ;  /* 0x0000304401002387 */ /* 0x0005e80000100a00 */
[----:B------:R2:W-:Y:S04]  /*06e0*/  @P2 STL.64 [R1+0x38], R70 ;  /* 0x0000384601002387 */ /* 0x0005e80000100a00 */
[----:B------:R2:W-:Y:S04]  /*06f0*/  @P1 STL.64 [R1+0x40], R72 ;  /* 0x0000404801001387 */ /* 0x0005e80000100a00 */
        /* <DEDUP_REMOVED lines=8> */
[----:B------:R-:W-:Y:S02]  /*0780*/  CS2R R70, SRZ ;  /* 0x0000000000467805 */ /* 0x000fe4000001ff00 */
[----:B------:R-:W-:-:S02]  /*0790*/  CS2R R72, SRZ ;  /* 0x0000000000487805 */ /* 0x000fc4000001ff00 */
[----:B------:R-:W-:Y:S02]  /*07a0*/  CS2R R74, SRZ ;  /* 0x00000000004a7805 */ /* 0x000fe4000001ff00 */
[----:B------:R-:W-:Y:S02]  /*07b0*/  CS2R R76, SRZ ;  /* 0x00000000004c7805 */ /* 0x000fe4000001ff00 */
        /* <DEDUP_REMOVED lines=60> */
.L_x_4276:
[----:B0-----:R-:W-:-:S06]  /*0b80*/  UIMAD.WIDE UR6, UR11, 0x4, UR18 ;  /* 0x000000040b0678a5 */ /* 0x001fcc000f8e0212 */
[----:B-123--:R-:W-:Y:S02]  /*0b90*/  MOV R180, UR6 ;  /* 0x0000000600b47c02 */ /* 0x00efe40008000f00 */
[----:B------:R-:W-:-:S05]  /*0ba0*/  MOV R181, UR7 ;  /* 0x0000000700b57c02 */ /* 0x000fca0008000f00 */
[----:B------:R0:W2:Y:S01]  /*0bb0*/  LDG.E R180, desc[UR20][R180.64] ;  /* 0x00000014b4b47981 */ /* 0x0000a2000c1e1900 */
[----:B------:R-:W-:-:S06]  /*0bc0*/  UIMAD.WIDE UR6, UR11, 0x4, UR14 ;  /* 0x000000040b0678a5 */ /* 0x000fcc000f8e020e */
[----:B0-----:R-:W-:Y:S02]  /*0bd0*/  MOV R181, UR7 ;  /* 0x0000000700b57c02 */ /* 0x001fe40008000f00 */
[----:B--2---:R-:W-:Y:S01]  /*0be0*/  R2UR UR32, R180 ;  /* 0x00000000b42072ca */ /* 0x004fe200000e0000 */
[----:B------:R-:W-:-:S06]  /*0bf0*/  IMAD.U32 R180, RZ, RZ, UR6 ;  /* 0x00000006ffb47e24 */ /* 0x000fcc000f8e00ff */
[----:B------:R0:W2:Y:S01]  /*0c00*/  LDG.E R180, desc[UR20][R180.64] ;  /* 0x00000014b4b47981 */ /* 0x0000a2000c1e1900 */
[----:B------:R-:W-:-:S06]  /*0c10*/  UIMAD.WIDE UR6, UR11, 0x4, UR12 ;  /* 0x000000040b0678a5 */ /* 0x000fcc000f8e020c */
[----:B0-----:R-:W-:Y:S02]  /*0c20*/  MOV R181, UR7 ;  /* 0x0000000700b57c02 */ /* 0x001fe40008000f00 */
[----:B--2---:R-:W-:Y:S02]  /*0c30*/  R2UR UR33, R180 ;  /* 0x00000000b42172ca */ /* 0x004fe400000e0000 */
[----:B------:R-:W-:-:S06]  /*0c40*/  MOV R180, UR6 ;  /* 0x0000000600b47c02 */ /* 0x000fcc0008000f00 */
[----:B------:R-:W2:Y:S01]  /*0c50*/  LDG.E R180, desc[UR20][R180.64] ;  /* 0x00000014b4b47981 */ /* 0x000ea2000c1e1900 */
[----:B------:R-:W-:Y:S04]  /*0c60*/  BSSY.RECONVERGENT B0, `(.L_x_4062) ;  /* 0x0000218000007945 */ /* 0x000fe80003800200 */
[----:B------:R-:W-:Y:S01]  /*0c70*/  UISETP.GE.AND UP2, UPT, UR33, 0x1, UPT ;  /* 0x000000012100788c */ /* 0x000fe2000bf46270 */
[----:B--2---:R-:W-:-:S08]  /*0c80*/  R2UR UR10, R180 ;  /* 0x00000000b40a72ca */ /* 0x004fd000000e0000 */
[----:B-----5:R-:W-:Y:S07]  /*0c90*/  BRA.U !UP2, `(.L_x_4063) ;  /* 0x0000001d0a1c7547 */ /* 0x020fee000b800000 */
[----:B------:R-:W-:-:S06]  /*0ca0*/  UIMAD.WIDE UR6, UR11, 0x4, UR16 ;  /* 0x000000040b0678a5 */ /* 0x000fcc000f8e0210 */
[----:B------:R-:W-:Y:S02]  /*0cb0*/  MOV R180, UR6 ;  /* 0x0000000600b47c02 */ /* 0x000fe40008000f00 */
[----:B------:R-:W-:-:S05]  /*0cc0*/  MOV R181, UR7 ;  /* 0x0000000700b57c02 */ /* 0x000fca0008000f00 */
[----:B------:R0:W2:Y:S01]  /*0cd0*/  LDG.E R180, desc[UR20][R180.64] ;  /* 0x00000014b4b47981 */ /* 0x0000a2000c1e1900 */
[----:B------:R-:W-:Y:S01]  /*0ce0*/  UISETP.GE.AND UP3, UPT, UR10, 0x1, UPT ;  /* 0x000000010a00788c */ /* 0x000fe2000bf66270 */
[----:B-1----:R-:W-:Y:S01]  /*0cf0*/  ISETP.NE.AND P0, PT, RZ, UR30, PT ;  /* 0x0000001eff007c0c */ /* 0x002fe2000bf05270 */
[----:B------:R-:W-:Y:S01]  /*0d00*/  UMOV UR9, UR4 ;  /* 0x0000000400097c82 */ /* 0x000fe20008000000 */
[----:B------:R-:W1:Y:S01]  /*0d10*/  S2R R252, SR_TID.X ;  /* 0x0000000000fc7919 */ /* 0x000e620000002100 */
[----:B------:R-:W-:Y:S01]  /*0d20*/  UIADD3 UR6, UPT, UPT, UR33, -0x1, URZ ;  /* 0xffffffff21067890 */ /* 0x000fe2000fffe0ff */
[C---:B------:R-:W-:Y:S01]  /*0d30*/  ISETP.GE.U32.AND P1, PT, R2.reuse, 0x80, PT ;  /* 0x000000800200780c */ /* 0x040fe20003f26070 */
[----:B------:R-:W-:Y:S01]  /*0d40*/  HFMA2 R190, -RZ, RZ, 0, 0 ;  /* 0x00000000ffbe7431 */ /* 0x000fe200000001ff */
[----:B------:R-:W-:Y:S01]  /*0d50*/  BSSY.RECONVERGENT B1, `(.L_x_4064) ;  /* 0x0000083000017945 */ /* 0x000fe20003800200 */
[----:B------:R-:W-:Y:S02]  /*0d60*/  ISETP.GE.U32.AND P2, PT, R2, 0x100, PT ;  /* 0x000001000200780c */ /* 0x000fe40003f46070 */
[----:B------:R-:W-:-:S02]  /*0d70*/  CS2R R234, SRZ ;  /* 0x0000000000ea7805 */ /* 0x000fc4000001ff00 */
[C---:B------:R-:W-:Y:S01]  /*0d80*/  ISETP.GE.U32.AND P3, PT, R2.reuse, 0x180, PT ;  /* 0x000001800200780c */ /* 0x040fe20003f66070 */
[----:B------:R-:W-:Y:S01]  /*0d90*/  @UP3 UIADD3 UR5, UPT, UPT, UR10, -0x1, URZ ;  /* 0xffffffff0a053890 */ /* 0x000fe2000fffe0ff */
[----:B------:R-:W-:-:S03]  /*0da0*/  ISETP.GE.U32.AND P4, PT, R2, 0x200, PT ;  /* 0x000002000200780c */ /* 0x000fc60003f86070 */
[----:B------:R-:W-:Y:S02]  /*0db0*/  @UP3 UIMAD UR7, UR5, UR9, URZ ;  /* 0x00000009050732a4 */ /* 0x000fe4000f8e02ff */
[----:B------:R-:W-:Y:S02]  /*0dc0*/  UIMAD UR5, UR11, UR9, URZ ;  /* 0x000000090b0572a4 */ /* 0x000fe4000f8e02ff */
[----:B------:R-:W-:-:S04]  /*0dd0*/  @UP3 USHF.R.S32.HI UR8, URZ, 0x1f, UR7 ;  /* 0x0000001fff083899 */ /* 0x000fc80008011407 */
[----:B------:R-:W-:Y:S02]  /*0de0*/  @UP3 ULEA.HI UR8, UR8, UR7, URZ, 0x3 ;  /* 0x0000000708083291 */ /* 0x000fe4000f8f18ff */
[----:B------:R-:W-:Y:S02]  /*0df0*/  UIMAD UR7, UR6, UR9, URZ ;  /* 0x00000009060772a4 */ /* 0x000fe4000f8e02ff */
[----:B------:R-:W-:-:S04]  /*0e00*/  USHF.R.S32.HI UR6, URZ, 0x1f, UR5 ;  /* 0x0000001fff067899 */ /* 0x000fc80008011405 */
[----:B------:R-:W-:-:S06]  /*0e10*/  ULEA.HI UR6, UR6, UR5, URZ, 0x3 ;  /* 0x0000000506067291 */ /* 0x000fcc000f8f18ff */
[----:B0-----:R-:W-:-:S05]  /*0e20*/  IMAD.U32 R181, RZ, RZ, UR6 ;  /* 0x00000006ffb57e24 */ /* 0x001fca000f8e00ff */
[----:B-1----:R-:W-:-:S04]  /*0e30*/  LEA.HI.SX32 R243, R181, R252, 0x1d ;  /* 0x000000fcb5f37211 */ /* 0x002fc800078feaff */
[----:B------:R-:W-:Y:S02]  /*0e40*/  MOV R189, R243 ;  /* 0x000000f300bd7202 */ /* 0x000fe40000000f00 */
[----:B--2---:R-:W-:Y:S02]  /*0e50*/  FSEL R180, R180, RZ, !P0 ;  /* 0x000000ffb4b47208 */ /* 0x004fe40004000000 */
[----:B------:R-:W-:Y:S02]  /*0e60*/  PLOP3.LUT P0, PT, PT, PT, UP3, 0x80, 0x8 ;  /* 0x000000000008781c */ /* 0x000fe40003f0f038 */
[----:B------:R-:W-:Y:S02]  /*0e70*/  R2UR UR34, R180 ;  /* 0x00000000b42272ca */ /* 0x000fe400000e0000 */
[----:B------:R-:W-:Y:S01]  /*0e80*/  MOV R180, UR8 ;  /* 0x0000000800b47c02 */ /* 0x000fe20008000f00 */
[----:B------:R-:W-:-:S04]  /*0e90*/  USHF.R.S32.HI UR8, URZ, 0x1f, UR7 ;  /* 0x0000001fff087899 */ /* 0x000fc80008011407 */
[----:B------:R-:W-:-:S04]  /*0ea0*/  ULEA.HI UR8, UR8, UR7, URZ, 0x3 ;  /* 0x0000000708087291 */ /* 0x000fc8000f8f18ff */
[----:B------:R-:W-:Y:S02]  /*0eb0*/  @P0 LEA.HI.SX32 R190, R180, R252, 0x1d ;  /* 0x000000fcb4be0211 */ /* 0x000fe400078feaff */
[----:B------:R-:W-:-:S04]  /*0ec0*/  MOV R180, UR8 ;  /* 0x0000000800b47c02 */ /* 0x000fc80008000f00 */
[----:B------:R-:W-:Y:S01]  /*0ed0*/  LEA.HI.SX32 R236, R180, R252, 0x1d ;  /* 0x000000fcb4ec7211 */ /* 0x000fe200078feaff */
[----:B------:R-:W-:Y:S06]  /*0ee0*/  @!P1 BRA `(.L_x_4065) ;  /* 0x0000000400a49947 */ /* 0x000fec0003800000 */
[----:B------:R-:W0:Y:S01]  /*0ef0*/  LDC.64 R4, c[0x0][0x3a8] ;  /* 0x0000ea00ff047b82 */ /* 0x000e220000000a00 */
[----:B------:R-:W2:Y:S04]  /*0f00*/  LDL R240, [R1+0x48] ;  /* 0x0000480001f07983 */ /* 0x000ea80000100800 */
[----:B------:R-:W3:Y:S03]  /*0f10*/  LDL R238, [R1+0x50] ;  /* 0x0000500001ee7983 */ /* 0x000ee60000100800 */
[----:B------:R-:W1:Y:S01]  /*0f20*/  LDC.64 R180, c[0x0][0x428] ;  /* 0x00010a00ffb47b82 */ /* 0x000e620000000a00 */
[----:B----4-:R-:W-:Y:S01]  /*0f30*/  ISETP.NE.U32.AND P0, PT, RZ, UR24, PT ;  /* 0x00000018ff007c0c */ /* 0x010fe2000bf05070 */
[----:B------:R-:W4:Y:S04]  /*0f40*/  LDL R239, [R1+0x54] ;  /* 0x0000540001ef7983 */ /* 0x000f280000100800 */
[----:B------:R-:W2:Y:S02]  /*0f50*/  LDL R237, [R1+0x58] ;  /* 0x0000580001ed7983 */ /* 0x000ea40000100800 */
[----:B------:R-:W1:Y:S02]  /*0f60*/  LDC.64 R186, c[0x0][0x3b0] ;  /* 0x0000ec00ffba7b82 */ /* 0x000e640000000a00 */
[----:B------:R-:W2:Y:S04]  /*0f70*/  LDL R235, [R1+0x44] ;  /* 0x0000440001eb7983 */ /* 0x000ea80000100800 */
[----:B------:R-:W2:Y:S01]  /*0f80*/  LDL R234, [R1+0x4c] ;  /* 0x00004c0001ea7983 */ /* 0x000ea20000100800 */
        /* <DEDUP_REMOVED lines=8> */
[----:B0-----:R-:W-:-:S05]  /*1010*/  IMAD.WIDE.U32 R184, R190, 0x8, R186 ;  /* 0x00000008beb87825 */ /* 0x001fca00078e00ba */
[----:B------:R0:W5:Y:S01]  /*1020*/  LDG.E.64 R196, desc[UR20][R184.64] ;  /* 0x00000014b8c47981 */ /* 0x000162000c1e1b00 */
[----:B---3--:R-:W-:Y:S02]  /*1030*/  PRMT R231, R5, 0x7632, R231 ;  /* 0x0000763205e77816 */ /* 0x008fe400000000e7 */
[----:B0-----:R-:W-:Y:S02]  /*1040*/  SHF.L.U32 R185, R6, 0x10, RZ ;  /* 0x0000001006b97819 */ /* 0x001fe400000006ff */
[----:B------:R-:W-:Y:S02]  /*1050*/  SHF.L.U32 R230, R7, 0x10, RZ ;  /* 0x0000001007e67819 */ /* 0x000fe400000006ff */
[C---:B----4-:R-:W-:Y:S02]  /*1060*/  PRMT R8, R183.reuse, 0x7632, R8 ;  /* 0x00007632b7087816 */ /* 0x050fe40000000008 */
[----:B------:R-:W-:Y:S02]  /*1070*/  SHF.L.U32 R3, R183, 0x10, RZ ;  /* 0x00000010b7037819 */ /* 0x000fe400000006ff */
[----:B------:R-:W-:Y:S01]  /*1080*/  SHF.L.U32 R183, R231, 0x10, RZ ;  /* 0x00000010e7b77819 */ /* 0x000fe200000006ff */
[----:B------:R-:W-:Y:S01]  /*1090*/  FADD.FTZ R231, R185, -UR34 ;  /* 0x80000022b9e77e21 */ /* 0x000fe20008010000 */
[----:B------:R-:W-:-:S02]  /*10a0*/  FADD.FTZ R185, R230, -UR34 ;  /* 0x80000022e6b97e21 */ /* 0x000fc40008010000 */
[----:B------:R-:W3:Y:S01]  /*10b0*/  LDL R230, [R1+0x40] ;  /* 0x0000400001e67983 */ /* 0x000ee20000100800 */
[----:B------:R-:W-:Y:S02]  /*10c0*/  PRMT R232, R6, 0x7632, R232 ;  /* 0x0000763206e87816 */ /* 0x000fe400000000e8 */
[----:B------:R-:W-:Y:S02]  /*10d0*/  SHF.L.U32 R229, R5, 0x10, RZ ;  /* 0x0000001005e57819 */ /* 0x000fe400000006ff */
[C---:B------:R-:W-:Y:S02]  /*10e0*/  PRMT R5, R180.reuse, 0x7632, R5 ;  /* 0x00007632b4057816 */ /* 0x040fe40000000005 */
[----:B------:R-:W-:Y:S02]  /*10f0*/  SHF.L.U32 R187, R180, 0x10, RZ ;  /* 0x00000010b4bb7819 */ /* 0x000fe400000006ff */
[----:B------:R-:W-:Y:S02]  /*1100*/  SHF.L.U32 R180, R232, 0x10, RZ ;  /* 0x00000010e8b47819 */ /* 0x000fe400000006ff */
[----:B------:R-:W4:Y:S01]  /*1110*/  LDL R232, [R1+0x5c] ;  /* 0x00005c0001e87983 */ /* 0x000f220000100800 */
[----:B------:R-:W-:-:S02]  /*1120*/  SHF.L.U32 R184, R4, 0x10, RZ ;  /* 0x0000001004b87819 */ /* 0x000fc400000006ff */
[----:B------:R-:W-:Y:S01]  /*1130*/  PRMT R0, R4, 0x7632, R0 ;  /* 0x0000763204007816 */ /* 0x000fe20000000000 */
[----:B------:R-:W-:Y:S01]  /*1140*/  IMAD.U32 R186, R181, 0x10000, RZ ;  /* 0x00010000b5ba7824 */ /* 0x000fe200078e00ff */
[----:B------:R-:W-:Y:S01]  /*1150*/  PRMT R233, R7, 0x7632, R233 ;  /* 0x0000763207e97816 */ /* 0x000fe200000000e9 */
[----:B------:R-:W-:Y:S01]  /*1160*/  FMUL.FTZ R231, R231, UR32 ;  /* 0x00000020e7e77c20 */ /* 0x000fe20008410000 */
[----:B------:R-:W-:Y:S02]  /*1170*/  SHF.L.U32 R4, R182, 0x10, RZ ;  /* 0x00000010b6047819 */ /* 0x000fe400000006ff */
[----:B------:R-:W-:Y:S01]  /*1180*/  PRMT R7, R181, 0x7632, R7 ;  /* 0x00007632b5077816 */ /* 0x000fe20000000007 */
[----:B------:R-:W-:Y:S01]  /*1190*/  FADD.FTZ R181, R184, -UR34 ;  /* 0x80000022b8b57e21 */ /* 0x000fe20008010000 */
[----:B------:R-:W-:Y:S01]  /*11a0*/  SHF.L.U32 R184, R0, 0x10, RZ ;  /* 0x0000001000b87819 */ /* 0x000fe200000006ff */
[----:B------:R-:W-:Y:S01]  /*11b0*/  FADD.FTZ R104, R104, R4 ;  /* 0x0000000468687221 */ /* 0x000fe20000010000 */
[----:B------:R-:W-:Y:S01]  /*11c0*/  FFMA.FTZ R64, R231, R4, R64 ;  /* 0x00000004e7407223 */ /* 0x000fe20000010040 */
[----:B------:R-:W-:-:S02]  /*11d0*/  FADD.FTZ R106, R106, R3 ;  /* 0x000000036a6a7221 */ /* 0x000fc40000010000 */
[----:B------:R-:W-:Y:S01]  /*11e0*/  FADD.FTZ R184, R184, -UR34 ;  /* 0x80000022b8b87e21 */ /* 0x000fe20008010000 */
[----:B------:R-:W-:Y:S01]  /*11f0*/  PRMT R6, R182, 0x7632, R6 ;  /* 0x00007632b6067816 */ /* 0x000fe20000000006 */
[----:B------:R-:W-:Y:S02]  /*1200*/  IMAD.U32 R182, R5, 0x10000, RZ ;  /* 0x0001000005b67824 */ /* 0x000fe400078e00ff */
[----:B------:R-:W-:Y:S01]  /*1210*/  FADD.FTZ R183, R183, -UR34 ;  /* 0x80000022b7b77e21 */ /* 0x000fe20008010000 */
[----:B------:R-:W-:Y:S01]  /*1220*/  FMUL.FTZ R0, R181, UR32 ;  /* 0x00000020b5007c20 */ /* 0x000fe20008410000 */
[----:B------:R-:W-:Y:S01]  /*1230*/  FMUL.FTZ R5, R238, R187 ;  /* 0x000000bbee057220 */ /* 0x000fe20000410000 */
[----:B------:R-:W-:Y:S01]  /*1240*/  SHF.L.U32 R181, R233, 0x10, RZ ;  /* 0x00000010e9b57819 */ /* 0x000fe200000006ff */
[----:B------:R-:W-:Y:S01]  /*1250*/  FADD.FTZ R101, R101, R182 ;  /* 0x000000b665657221 */ /* 0x000fe20000010000 */
[----:B------:R-:W-:Y:S01]  /*1260*/  FMUL.FTZ R239, R239, R182 ;  /* 0x000000b6efef7220 */ /* 0x000fe20000410000 */
[----:B------:R-:W-:Y:S01]  /*1270*/  FMUL.FTZ R233, R183, UR32 ;  /* 0x00000020b7e97c20 */ /* 0x000fe20008410000 */
[----:B------:R-:W-:Y:S01]  /*1280*/  FADD.FTZ R229, R229, -UR34 ;  /* 0x80000022e5e57e21 */ /* 0x000fe20008010000 */
[----:B------:R-:W-:Y:S01]  /*1290*/  FFMA.FTZ R183, R0, R5, RZ ;  /* 0x0000000500b77223 */ /* 0x000fe200000100ff */
[----:B------:R-:W-:Y:S01]  /*12a0*/  SHF.L.U32 R7, R7, 0x10, RZ ;  /* 0x0000001007077819 */ /* 0x000fe200000006ff */
[----:B--2---:R-:W-:Y:S01]  /*12b0*/  FMUL.FTZ R237, R237, R186 ;  /* 0x000000baeded7220 */ /* 0x004fe20000410000 */
[----:B------:R-:W-:Y:S01]  /*12c0*/  FMUL.FTZ R238, R229, UR32 ;  /* 0x00000020e5ee7c20 */ /* 0x000fe20008410000 */
[----:B------:R-:W-:-:S02]  /*12d0*/  FADD.FTZ R180, R180, -UR34 ;  /* 0x80000022b4b47e21 */ /* 0x000fc40008010000 */
[----:B------:R-:W-:Y:S01]  /*12e0*/  FADD.FTZ R103, R103, R7 ;  /* 0x0000000767677221 */ /* 0x000fe20000010000 */
[----:B------:R-:W-:Y:S01]  /*12f0*/  FFMA.FTZ R63, R233, R7, R63 ;  /* 0x00000007e93f7223 */ /* 0x000fe2000001003f */
[----:B------:R-:W-:Y:S01]  /*1300*/  SHF.L.U32 R6, R6, 0x10, RZ ;  /* 0x0000001006067819 */ /* 0x000fe200000006ff */
[----:B------:R-:W-:Y:S01]  /*1310*/  FMUL.FTZ R229, R180, UR32 ;  /* 0x00000020b4e57c20 */ /* 0x000fe20008410000 */
[----:B------:R-:W-:-:S03]  /*1320*/  FADD.FTZ R181, R181, -UR34 ;  /* 0x80000022b5b57e21 */ /* 0x000fc60008010000 */
[----:B------:R-:W-:Y:S01]  /*1330*/  FADD.FTZ R105, R105, R6 ;  /* 0x0000000669697221 */ /* 0x000fe20000010000 */
[-C--:B------:R-:W-:Y:S01]  /*1340*/  FFMA.FTZ R65, R229, R6.reuse, R65 ;  /* 0x00000006e5417223 */ /* 0x080fe20000010041 */
[----:B------:R-:W-:Y:S01]  /*1350*/  FMUL.FTZ R6, R235, R6 ;  /* 0x00000006eb067220 */ /* 0x000fe20000410000 */
[----:B------:R-:W-:-:S05]  /*1360*/  SHF.L.U32 R8, R8, 0x10, RZ ;  /* 0x0000001008087819 */ /* 0x000fca00000006ff */
[----:B------:R-:W-:Y:S01]  /*1370*/  FADD.FTZ R107, R107, R8 ;  /* 0x000000086b6b7221 */ /* 0x000fe20000010000 */
[----:B------:R-:W-:Y:S01]  /*1380*/  IADD3 R236, PT, PT, R236, 0x80, RZ ;  /* 0x00000080ecec7810 */ /* 0x000fe20007ffe0ff */
[----:B------:R-:W-:Y:S01]  /*1390*/  FADD.FTZ R100, R100, R187 ;  /* 0x000000bb64647221 */ /* 0x000fe20000010000 */
[----:B------:R-:W-:Y:S01]  /*13a0*/  FFMA.FTZ R60, R0, R187, R60 ;  /* 0x000000bb003c7223 */ /* 0x000fe2000001003c */
[----:B------:R-:W-:Y:S01]  /*13b0*/  FADD.FTZ R102, R102, R186 ;  /* 0x000000ba66667221 */ /* 0x000fe20000010000 */
[----:B------:R-:W-:Y:S01]  /*13c0*/  FFMA.FTZ R62, R238, R186, R62 ;  /* 0x000000baee3e7223 */ /* 0x000fe2000001003e */
[----:B------:R-:W-:Y:S02]  /*13d0*/  IADD3 R190, PT, PT, R190, 0x80, RZ ;  /* 0x00000080bebe7810 */ /* 0x000fe40007ffe0ff */
[----:B------:R-:W-:Y:S01]  /*13e0*/  IADD3 R189, PT, PT, R189, 0x80, RZ ;  /* 0x00000080bdbd7810 */ /* 0x000fe20007ffe0ff */
[----:B---3--:R-:W-:Y:S01]  /*13f0*/  FMUL.FTZ R230, R230, R4 ;  /* 0x00000004e6e67220 */ /* 0x008fe20000410000 */
[----:B------:R-:W-:-:S04]  /*1400*/  FMUL.FTZ R4, R185, UR32 ;  /* 0x00000020b9047c20 */ /* 0x000fc80008410000 */
[-C--:B------:R-:W-:Y:S01]  /*1410*/  FFMA.FTZ R66, R4, R3.reuse, R66 ;  /* 0x0000000304427223 */ /* 0x080fe20000010042 */
[----:B------:R-:W-:Y:S01]  /*1420*/  FMUL.FTZ R3, R240, R3 ;  /* 0x00000003f0037220 */ /* 0x000fe20000410000 */
[----:B------:R-:W-:-:S04]  /*1430*/  FMUL.FTZ R240, R184, UR32 ;  /* 0x00000020b8f07c20 */ /* 0x000fc80008410000 */
[C---:B------:R-:W-:Y:S01]  /*1440*/  FFMA.FTZ R61, R240.reuse, R182, R61 ;  /* 0x000000b6f03d7223 */ /* 0x040fe2000001003d */
[----:B------:R-:W-:Y:S01]  /*1450*/  FADD.FTZ R182, RZ, R5 ;  /* 0x00000005ffb67221 */ /* 0x000fe20000010000 */
[----:B------:R-:W-:-:S03]  /*1460*/  FFMA.FTZ R183, R240, R239, R183 ;  /* 0x000000eff0b77223 */ /* 0x000fc600000100b7 */
[----:B------:R-:W-:Y:S01]  /*1470*/  FADD.FTZ R182, R182, R239 ;  /* 0x000000efb6b67221 */ /* 0x000fe20000010000 */
[----:B----4-:R-:W-:Y:S01]  /*1480*/  FMUL.FTZ R232, R232, R7 ;  /* 0x00000007e8e87220 */ /* 0x010fe20000410000 */
[----:B------:R-:W-:Y:S02]  /*1490*/  FFMA.FTZ R7, R238, R237, R183 ;  /* 0x000000edee077223 */ /* 0x000fe400000100b7 */
[----:B------:R-:W-:Y:S02]  /*14a0*/  FADD.FTZ R182, R182, R237 ;  /* 0x000000edb6b67221 */ /* 0x000fe40000010000 */
[----:B------:R-:W-:Y:S02]  /*14b0*/  FFMA.FTZ R7, R233, R232, R7 ;  /* 0x000000e8e9077223 */ /* 0x000fe40000010007 */
[----:B------:R-:W-:Y:S02]  /*14c0*/  FADD.FTZ R180, R182, R232 ;  /* 0x000000e8b6b47221 */ /* 0x000fe40000010000 */
[----:B------:R-:W-:-:S02]  /*14d0*/  FFMA.FTZ R182, R231, R230, R7 ;  /* 0x000000e6e7b67223 */ /* 0x000fc40000010007 */
[----:B------:R-:W-:Y:S01]  /*14e0*/  FADD.FTZ R180, R180, R230 ;  /* 0x000000e6b4b47221 */ /* 0x000fe20000010000 */
[----:B------:R-:W-:Y:S01]  /*14f0*/  FMUL.FTZ R7, R181, UR32 ;  /* 0x00000020b5077c20 */ /* 0x000fe20008410000 */
[----:B------:R-:W-:Y:S02]  /*1500*/  FFMA.FTZ R182, R229, R6, R182 ;  /* 0x00000006e5b67223 */ /* 0x000fe400000100b6 */
[----:B------:R-:W-:Y:S01]  /*1510*/  FADD.FTZ R180, R180, R6 ;  /* 0x00000006b4b47221 */ /* 0x000fe20000010000 */
[-C--:B------:R-:W-:Y:S01]  /*1520*/  FFMA.FTZ R67, R7, R8.reuse, R67 ;  /* 0x0000000807437223 */ /* 0x080fe20000010043 */
[----:B------:R-:W-:Y:S01]  /*1530*/  FMUL.FTZ R8, R234, R8 ;  /* 0x00000008ea087220 */ /* 0x000fe20000410000 */
[----:B------:R-:W-:Y:S01]  /*1540*/  FFMA.FTZ R182, R4, R3, R182 ;  /* 0x0000000304b67223 */ /* 0x000fe200000100b6 */
[----:B------:R-:W-:-:S03]  /*1550*/  FADD.FTZ R180, R180, R3 ;  /* 0x00000003b4b47221 */ /* 0x000fc60000010000 */
[----:B------:R-:W-:Y:S01]  /*1560*/  FFMA.FTZ R234, R7, R8, R182 ;  /* 0x0000000807ea7223 */ /* 0x000fe200000100b6 */
[----:B------:R-:W-:-:S07]  /*1570*/  FADD.FTZ R235, R180, R8 ;  /* 0x00000008b4eb7221 */ /* 0x000fce0000010000 */
.L_x_4065:
[----:B---34-:R-:W-:Y:S05]  /*1580*/  BSYNC.RECONVERGENT B1 ;  /* 0x0000000000017941 */ /* 0x018fea0003800200 */
.L_x_4064:
        /* <DEDUP_REMOVED lines=9> */
[----:B------:R-:W1:Y:S02]  /*1620*/  LDC.64 R20, c[0x0][0x3b0] ;  /* 0x0000ec00ff147b82 */ /* 0x000e640000000a00 */
[----:B------:R-:W4:Y:S01]  /*1630*/  LDL R184, [R1+0x2c] ;  /* 0x00002c0001b87983 */ /* 0x000f220000100800 */
[----:B0-----:R-:W-:-:S05]  /*1640*/  IMAD.WIDE.U32 R10, R189, 0x10, R10 ;  /* 0x00000010bd0a7825 */ /* 0x001fca00078e000a */
[----:B------:R0:W2:Y:S01]  /*1650*/  LDG.E.128 R12, desc[UR20][R10.64] ;  /* 0x000000140a0c7981 */ /* 0x0000a2000c1e1d00 */
[----:B-1----:R-:W-:-:S06]  /*1660*/  IMAD.WIDE.U32 R16, R236, 0x10, R16 ;  /* 0x00000010ec107825 */ /* 0x002fcc00078e0010 */
[----:B------:R-:W3:Y:S01]  /*1670*/  LDG.E.128 R16, desc[UR20][R16.64] ;  /* 0x0000001410107981 */ /* 0x000ee2000c1e1d00 */
[----:B------:R-:W-:-:S13]  /*1680*/  ISETP.NE.AND.EX P0, PT, RZ, UR25, PT, P0 ;  /* 0x00000019ff007c0c */ /* 0x000fda000bf05300 */
[----:B0-----:R-:W0:Y:S02]  /*1690*/  @P0 LDC.64 R10, c[0x0][0x438] ;  /* 0x00010e00ff0a0b82 */ /* 0x001e240000000a00 */
[----:B0-----:R-:W-:-:S05]  /*16a0*/  @P0 IMAD.WIDE.U32 R10, R189, 0x10, R10 ;  /* 0x00000010bd0a0825 */ /* 0x001fca00078e000a */
[----:B------:R0:W5:Y:S02]  /*16b0*/  @P0 LDG.E.128 R168, desc[UR20][R10.64] ;  /* 0x000000140aa80981 */ /* 0x000164000c1e1d00 */
[----:B0-----:R-:W-:-:S05]  /*16c0*/  IMAD.WIDE.U32 R10, R190, 0x8, R20 ;  /* 0x00000008be0a7825 */ /* 0x001fca00078e0014 */
[----:B------:R0:W5:Y:S01]  /*16d0*/  LDG.E.64 R194, desc[UR20][R10.64] ;  /* 0x000000140ac27981 */ /* 0x000162000c1e1b00 */
[----:B--2---:R-:W-:Y:S01]  /*16e0*/  SHF.L.U32 R20, R12, 0x10, RZ ;  /* 0x000000100c147819 */ /* 0x004fe200000006ff */
[C---:B------:R-:W-:Y:S01]  /*16f0*/  IMAD.U32 R22, R14.reuse, 0x10000, RZ ;  /* 0x000100000e167824 */ /* 0x040fe200078e00ff */
[----:B------:R-:W-:Y:S02]  /*1700*/  SHF.L.U32 R9, R13, 0x10, RZ ;  /* 0x000000100d097819 */ /* 0x000fe400000006ff */
[----:B------:R-:W-:Y:S02]  /*1710*/  PRMT R182, R14, 0x7632, R182 ;  /* 0x000076320eb67816 */ /* 0x000fe400000000b6 */
[C---:B------:R-:W-:Y:S02]  /*1720*/  PRMT R183, R15.reuse, 0x7632, R183 ;  /* 0x000076320fb77816 */ /* 0x040fe400000000b7 */
[----:B------:R-:W-:Y:S02]  /*1730*/  SHF.L.U32 R180, R15, 0x10, RZ ;  /* 0x000000100fb47819 */ /* 0x000fe400000006ff */
[----:B---3--:R-:W-:-:S02]  /*1740*/  PRMT R14, R18, 0x7632, R14 ;  /* 0x00007632120e7816 */ /* 0x008fc4000000000e */
[----:B------:R-:W-:Y:S01]  /*1750*/  SHF.L.U32 R15, R18, 0x10, RZ ;  /* 0x00000010120f7819 */ /* 0x000fe200000006ff */
[----:B------:R-:W-:Y:S01]  /*1760*/  FADD.FTZ R18, R20, -UR34 ;  /* 0x8000002214127e21 */ /* 0x000fe20008010000 */
[----:B0-----:R-:W-:Y:S01]  /*1770*/  PRMT R11, R16, 0x7632, R11 ;  /* 0x00007632100b7816 */ /* 0x001fe2000000000b */
[----:B------:R-:W-:Y:S02]  /*1780*/  FADD.FTZ R20, R9, -UR34 ;  /* 0x8000002209147e21 */ /* 0x000fe40008010000 */
[----:B------:R-:W-:Y:S01]  /*1790*/  FMUL.FTZ R9, R18, UR32 ;  /* 0x0000002012097c20 */ /* 0x000fe20008410000 */
[----:B------:R-:W-:Y:S02]  /*17a0*/  SHF.L.U32 R18, R11, 0x10, RZ ;  /* 0x000000100b127819 */ /* 0x000fe400000006ff */
[----:B------:R-:W2:Y:S01]  /*17b0*/  LDL R11, [R1+0x30] ;  /* 0x00003000010b7983 */ /* 0x000ea20000100800 */
[----:B------:R-:W-:Y:S02]  /*17c0*/  PRMT R23, R12, 0x7632, R23 ;  /* 0x000076320c177816 */ /* 0x000fe40000000017 */
[----:B------:R-:W-:-:S02]  /*17d0*/  PRMT R181, R13, 0x7632, R181 ;  /* 0x000076320db57816 */ /* 0x000fc400000000b5 */
[C---:B------:R-:W-:Y:S02]  /*17e0*/  PRMT R12, R17.reuse, 0x7632, R12 ;  /* 0x00007632110c7816 */ /* 0x040fe4000000000c */
[----:B------:R-:W-:Y:S02]  /*17f0*/  SHF.L.U32 R13, R17, 0x10, RZ ;  /* 0x00000010110d7819 */ /* 0x000fe400000006ff */
[----:B------:R-:W-:Y:S01]  /*1800*/  SHF.L.U32 R17, R23, 0x10, RZ ;  /* 0x0000001017117819 */ /* 0x000fe200000006ff */
[----:B------:R-:W-:Y:S02]  /*1810*/  FADD.FTZ R23, R180, -UR34 ;  /* 0x80000022b4177e21 */ /* 0x000fe40008010000 */
[----:B------:R-:W3:Y:S01]  /*1820*/  LDL R180, [R1+0x20] ;  /* 0x0000200001b47983 */ /* 0x000ee20000100800 */
[----:B------:R-:W-:Y:S02]  /*1830*/  SHF.L.U32 R10, R16, 0x10, RZ ;  /* 0x00000010100a7819 */ /* 0x000fe400000006ff */
[----:B------:R-:W-:-:S02]  /*1840*/  PRMT R21, R19, 0x7632, R21 ;  /* 0x0000763213157816 */ /* 0x000fc40000000015 */
[----:B------:R-:W-:Y:S01]  /*1850*/  SHF.L.U32 R16, R19, 0x10, RZ ;  /* 0x0000001013107819 */ /* 0x000fe200000006ff */
[----:B------:R-:W-:Y:S01]  /*1860*/  IMAD.U32 R19, R181, 0x10000, RZ ;  /* 0x00010000b5137824 */ /* 0x000fe200078e00ff */
[----:B------:R-:W-:Y:S02]  /*1870*/  SHF.L.U32 R181, R182, 0x10, RZ ;  /* 0x00000010b6b57819 */ /* 0x000fe400000006ff */
[----:B------:R-:W-:Y:S02]  /*1880*/  SHF.L.U32 R182, R183, 0x10, RZ ;  /* 0x00000010b7b67819 */ /* 0x000fe400000006ff */
[----:B------:R-:W4:Y:S01]  /*1890*/  LDL R183, [R1+0x38] ;  /* 0x0000380001b77983 */ /* 0x000f220000100800 */
[----:B------:R-:W-:Y:S01]  /*18a0*/  FADD.FTZ R22, R22, -UR34 ;  /* 0x8000002216167e21 */ /* 0x000fe20008010000 */
[----:B------:R-:W-:Y:S01]  /*18b0*/  FADD.FTZ R108, R108, R10 ;  /* 0x0000000a6c6c7221 */ /* 0x000fe20000010000 */
[----:B------:R-:W-:Y:S01]  /*18c0*/  FFMA.FTZ R68, R9, R10, R68 ;  /* 0x0000000a09447223 */ /* 0x000fe20000010044 */
[----:B------:R-:W-:Y:S01]  /*18d0*/  FADD.FTZ R17, R17, -UR34 ;  /* 0x8000002211117e21 */ /* 0x000fe20008010000 */
[----:B------:R-:W-:-:S03]  /*18e0*/  FADD.FTZ R112, R112, R15 ;  /* 0x0000000f70707221 */ /* 0x000fc60000010000 */
[----:B------:R-:W-:Y:S01]  /*18f0*/  FMUL.FTZ R17, R17, UR32 ;  /* 0x0000002011117c20 */ /* 0x000fe20008410000 */
[----:B------:R-:W-:Y:S01]  /*1900*/  FADD.FTZ R19, R19, -UR34 ;  /* 0x8000002213137e21 */ /* 0x000fe20008010000 */
[----:B------:R-:W-:Y:S02]  /*1910*/  FADD.FTZ R109, R109, R18 ;  /* 0x000000126d6d7221 */ /* 0x000fe40000010000 */
[-C--:B------:R-:W-:Y:S01]  /*1920*/  FFMA.FTZ R69, R17, R18.reuse, R69 ;  /* 0x0000001211457223 */ /* 0x080fe20000010045 */
[----:B------:R-:W-:Y:S01]  /*1930*/  FMUL.FTZ R18, R187, R18 ;  /* 0x00000012bb127220 */ /* 0x000fe20000410000 */
[----:B------:R-:W-:Y:S01]  /*1940*/  FADD.FTZ R110, R110, R13 ;  /* 0x0000000d6e6e7221 */ /* 0x000fe20000010000 */
[----:B------:R-:W-:Y:S01]  /*1950*/  FMUL.FTZ R19, R19, UR32 ;  /* 0x0000002013137c20 */ /* 0x000fe20008410000 */
[----:B------:R-:W-:Y:S01]  /*1960*/  FADD.FTZ R114, R114, R16 ;  /* 0x0000001072727221 */ /* 0x000fe20000010000 */
[----:B------:R-:W-:Y:S01]  /*1970*/  IADD3 R236, PT, PT, R236, 0x80, RZ ;  /* 0x00000080ecec7810 */ /* 0x000fe20007ffe0ff */
[----:B------:R-:W-:Y:S01]  /*1980*/  VIADD R189, R189, 0x80 ;  /* 0x00000080bdbd7836 */ /* 0x000fe20000000000 */
[----:B------:R-:W-:Y:S01]  /*1990*/  IADD3 R190, PT, PT, R190, 0x80, RZ ;  /* 0x00000080bebe7810 */ /* 0x000fe20007ffe0ff */
[----:B--2---:R-:W-:Y:S01]  /*19a0*/  FMUL.FTZ R10, R11, R10 ;  /* 0x0000000a0b0a7220 */ /* 0x004fe20000410000 */
[----:B------:R-:W-:Y:S01]  /*19b0*/  FMUL.FTZ R11, R20, UR32 ;  /* 0x00000020140b7c20 */ /* 0x000fe20008410000 */
[----:B------:R-:W-:Y:S01]  /*19c0*/  SHF.L.U32 R20, R12, 0x10, RZ ;  /* 0x000000100c147819 */ /* 0x000fe200000006ff */
[----:B------:R-:W-:Y:S01]  /*19d0*/  FMUL.FTZ R12, R22, UR32 ;  /* 0x00000020160c7c20 */ /* 0x000fe20008410000 */
[----:B------:R-:W-:-:S03]  /*19e0*/  SHF.L.U32 R22, R14, 0x10, RZ ;  /* 0x000000100e167819 */ /* 0x000fc600000006ff */
[-C--:B------:R-:W-:Y:S01]  /*19f0*/  FFMA.FTZ R72, R12, R15.reuse, R72 ;  /* 0x0000000f0c487223 */ /* 0x080fe20000010048 */
[----:B---3--:R-:W-:Y:S01]  /*1a00*/  FMUL.FTZ R14, R180, R15 ;  /* 0x0000000fb40e7220 */ /* 0x008fe20000410000 */
[----:B------:R-:W-:Y:S01]  /*1a10*/  FMUL.FTZ R15, R23, UR32 ;  /* 0x00000020170f7c20 */ /* 0x000fe20008410000 */
[----:B------:R-:W-:Y:S01]  /*1a20*/  SHF.L.U32 R180, R21, 0x10, RZ ;  /* 0x0000001015b47819 */ /* 0x000fe200000006ff */
[----:B------:R-:W-:Y:S01]  /*1a30*/  FADD.FTZ R21, R181, -UR34 ;  /* 0x80000022b5157e21 */ /* 0x000fe20008010000 */
[----:B------:R-:W-:Y:S01]  /*1a40*/  FADD.FTZ R23, R182, -UR34 ;  /* 0x80000022b6177e21 */ /* 0x000fe20008010000 */
[----:B------:R-:W-:Y:S01]  /*1a50*/  FADD.FTZ R181, R235, R10 ;  /* 0x0000000aebb57221 */ /* 0x000fe20000010000 */
[----:B------:R-:W-:Y:S01]  /*1a60*/  FFMA.FTZ R182, R9, R10, R234 ;  /* 0x0000000a09b67223 */ /* 0x000fe200000100ea */
[-C--:B------:R-:W-:Y:S02]  /*1a70*/  FFMA.FTZ R70, R11, R13.reuse, R70 ;  /* 0x0000000d0b467223 */ /* 0x080fe40000010046 */
[----:B------:R-:W-:Y:S01]  /*1a80*/  FADD.FTZ R181, R181, R18 ;  /* 0x00000012b5b57221 */ /* 0x000fe20000010000 */
[----:B------:R-:W-:Y:S01]  /*1a90*/  FFMA.FTZ R182, R17, R18, R182 ;  /* 0x0000001211b67223 */ /* 0x000fe200000100b6 */
[----:B----4-:R-:W-:Y:S01]  /*1aa0*/  FMUL.FTZ R13, R183, R13 ;  /* 0x0000000db70d7220 */ /* 0x010fe20000410000 */
        /* <DEDUP_REMOVED lines=8> */
[----:B------:R-:W-:Y:S01]  /*1b30*/  FADD.FTZ R113, R113, R22 ;  /* 0x0000001671717221 */ /* 0x000fe20000010000 */
[-C--:B------:R-:W-:Y:S01]  /*1b40*/  FFMA.FTZ R73, R21, R22.reuse, R73 ;  /* 0x0000001615497223 */ /* 0x080fe20000010049 */
[----:B------:R-:W-:Y:S01]  /*1b50*/  FMUL.FTZ R22, R185, R22 ;  /* 0x00000016b9167220 */ /* 0x000fe20000410000 */
[----:B------:R-:W-:Y:S01]  /*1b60*/  FADD.FTZ R181, R181, R14 ;  /* 0x0000000eb5b57221 */ /* 0x000fe20000010000 */
[----:B------:R-:W-:Y:S01]  /*1b70*/  FFMA.FTZ R182, R12, R14, R182 ;  /* 0x0000000e0cb67223 */ /* 0x000fe200000100b6 */
        /* <DEDUP_REMOVED lines=11> */
[----:B------:R-:W-:-:S07]  /*1c30*/  FFMA.FTZ R234, R23, R188, R182 ;  /* 0x000000bc17ea7223 */ /* 0x000fce00000100b6 */
.L_x_4067:
[----:B------:R-:W-:Y:S05]  /*1c40*/  BSYNC.RECONVERGENT B1 ;  /* 0x0000000000017941 */ /* 0x000fea0003800200 */
.L_x_4066:
[----:B------:R-:W-:Y:S04]  /*1c50*/  BSSY.RECONVERGENT B1, `(.L_x_4068) ;  /* 0x000006b000017945 */ /* 0x000fe80003800200 */
[----:B------:R-:W-:Y:S05]  /*1c60*/  @!P3 BRA `(.L_x_4069) ;  /* 0x0000000400a4b947 */ /* 0x000fea0003800000 */
[----:B------:R-:W0:Y:S01]  /*1c70*/  LDC.64 R180, c[0x0][0x3a8] ;  /* 0x0000ea00ffb47b82 */ /* 0x000e220000000a00 */
[----:B------:R-:W2:Y:S04]  /*1c80*/  LDL R212, [R1+0x8] ;  /* 0x0000080001d47983 */ /* 0x000ea80000100800 */
[----:B------:R-:W3:Y:S03]  /*1c90*/  LDL R210, [R1] ;  /* 0x0000000001d27983 */ /* 0x000ee60000100800 */
[----:B------:R-:W1:Y:S01]  /*1ca0*/  LDC.64 R184, c[0x0][0x428] ;  /* 0x00010a00ffb87b82 */ /* 0x000e620000000a00 */
[----:B------:R-:W-:Y:S01]  /*1cb0*/  ISETP.NE.U32.AND P0, PT, RZ, UR24, PT ;  /* 0x00000018ff007c0c */ /* 0x000fe2000bf05070 */
[----:B------:R-:W4:Y:S04]  /*1cc0*/  LDL R211, [R1+0x14] ;  /* 0x0000140001d37983 */ /* 0x000f280000100800 */
[----:B------:R-:W4:Y:S02]  /*1cd0*/  LDL R209, [R1+0x18] ;  /* 0x0000180001d17983 */ /* 0x000f240000100800 */
[----:B------:R-:W1:Y:S02]  /*1ce0*/  LDC.64 R200, c[0x0][0x3b0] ;  /* 0x0000ec00ffc87b82 */ /* 0x000e640000000a00 */
[----:B------:R-:W4:Y:S04]  /*1cf0*/  LDL R213, [R1+0x1c] ;  /* 0x00001c0001d57983 */ /* 0x000f280000100800 */
[----:B------:R-:W4:Y:S01]  /*1d00*/  LDL R214, [R1+0xc] ;  /* 0x00000c0001d67983 */ /* 0x000f220000100800 */
[----:B0-----:R-:W-:-:S06]  /*1d10*/  IMAD.WIDE.U32 R180, R189, 0x10, R180 ;  /* 0x00000010bdb47825 */ /* 0x001fcc00078e00b4 */
[----:B------:R-:W2:Y:S01]  /*1d20*/  LDG.E.128 R180, desc[UR20][R180.64] ;  /* 0x00000014b4b47981 */ /* 0x000ea2000c1e1d00 */
[----:B-1----:R-:W-:-:S06]  /*1d30*/  IMAD.WIDE.U32 R184, R236, 0x10, R184 ;  /* 0x00000010ecb87825 */ /* 0x002fcc00078e00b8 */
[----:B------:R-:W3:Y:S01]  /*1d40*/  LDG.E.128 R184, desc[UR20][R184.64] ;  /* 0x00000014b8b87981 */ /* 0x000ee2000c1e1d00 */
[----:B------:R-:W-:-:S13]  /*1d50*/  ISETP.NE.AND.EX P0, PT, RZ, UR25, PT, P0 ;  /* 0x00000019ff007c0c */ /* 0x000fda000bf05300 */
[----:B------:R-:W0:Y:S02]  /*1d60*/  @P0 LDC.64 R192, c[0x0][0x438] ;  /* 0x00010e00ffc00b82 */ /* 0x000e240000000a00 */
[----:B0-----:R-:W-:-:S05]  /*1d70*/  @P0 IMAD.WIDE.U32 R192, R189, 0x10, R192 ;  /* 0x00000010bdc00825 */ /* 0x001fca00078e00c0 */
[----:B------:R0:W5:Y:S02]  /*1d80*/  @P0 LDG.E.128 R172, desc[UR20][R192.64] ;  /* 0x00000014c0ac0981 */ /* 0x000164000c1e1d00 */
[----:B0-----:R-:W-:-:S06]  /*1d90*/  IMAD.WIDE.U32 R192, R190, 0x8, R200 ;  /* 0x00000008bec07825 */ /* 0x001fcc00078e00c8 */
[----:B------:R-:W5:Y:S01]  /*1da0*/  LDG.E.64 R192, desc[UR20][R192.64] ;  /* 0x00000014c0c07981 */ /* 0x000f62000c1e1b00 */
[C---:B--2---:R-:W-:Y:S02]  /*1db0*/  PRMT R206, R181.reuse, 0x7632, R206 ;  /* 0x00007632b5ce7816 */ /* 0x044fe400000000ce */
[----:B------:R-:W-:Y:S02]  /*1dc0*/  PRMT R204, R180, 0x7632, R204 ;  /* 0x00007632b4cc7816 */ /* 0x000fe400000000cc */
[----:B------:R-:W-:Y:S02]  /*1dd0*/  SHF.L.U32 R181, R181, 0x10, RZ ;  /* 0x00000010b5b57819 */ /* 0x000fe400000006ff */
[C---:B---3--:R-:W-:Y:S02]  /*1de0*/  PRMT R201, R184.reuse, 0x7632, R201 ;  /* 0x00007632b8c97816 */ /* 0x048fe400000000c9 */
[----:B------:R-:W-:Y:S02]  /*1df0*/  SHF.L.U32 R200, R184, 0x10, RZ ;  /* 0x00000010b8c87819 */ /* 0x000fe400000006ff */
[----:B------:R-:W-:-:S02]  /*1e00*/  PRMT R184, R185, 0x7632, R184 ;  /* 0x00007632b9b87816 */ /* 0x000fc400000000b8 */
[----:B------:R-:W-:Y:S02]  /*1e10*/  SHF.L.U32 R203, R185, 0x10, RZ ;  /* 0x00000010b9cb7819 */ /* 0x000fe400000006ff */
[----:B------:R-:W-:Y:S01]  /*1e20*/  SHF.L.U32 R185, R204, 0x10, RZ ;  /* 0x00000010ccb97819 */ /* 0x000fe200000006ff */
[----:B------:R-:W-:Y:S01]  /*1e30*/  FADD.FTZ R204, R181, -UR34 ;  /* 0x80000022b5cc7e21 */ /* 0x000fe20008010000 */
[----:B------:R-:W-:Y:S02]  /*1e40*/  SHF.L.U32 R181, R206, 0x10, RZ ;  /* 0x00000010ceb57819 */ /* 0x000fe400000006ff */
[----:B------:R-:W2:Y:S01]  /*1e50*/  LDL R206, [R1+0x10] ;  /* 0x0000100001ce7983 */ /* 0x000ea20000100800 */
[----:B------:R-:W-:Y:S02]  /*1e60*/  SHF.L.U32 R191, R180, 0x10, RZ ;  /* 0x00000010b4bf7819 */ /* 0x000fe400000006ff */
[C---:B------:R-:W-:Y:S02]  /*1e70*/  PRMT R208, R183.reuse, 0x7632, R208 ;  /* 0x00007632b7d07816 */ /* 0x040fe400000000d0 */
[----:B------:R-:W-:Y:S01]  /*1e80*/  SHF.L.U32 R205, R183, 0x10, RZ ;  /* 0x00000010b7cd7819 */ /* 0x000fe200000006ff */
[C---:B------:R-:W-:Y:S01]  /*1e90*/  IMAD.U32 R183, R187.reuse, 0x10000, RZ ;  /* 0x00010000bbb77824 */ /* 0x040fe200078e00ff */
[----:B------:R-:W-:Y:S01]  /*1ea0*/  PRMT R180, R187, 0x7632, R180 ;  /* 0x00007632bbb47816 */ /* 0x000fe200000000b4 */
[----:B------:R-:W-:-:S04]  /*1eb0*/  FADD.FTZ R187, R191, -UR34 ;  /* 0x80000022bfbb7e21 */ /* 0x000fc80008010000 */
[----:B------:R-:W-:Y:S01]  /*1ec0*/  FMUL.FTZ R191, R187, UR32 ;  /* 0x00000020bbbf7c20 */ /* 0x000fe20008410000 */
[----:B------:R-:W-:-:S03]  /*1ed0*/  FADD.FTZ R116, R116, R200 ;  /* 0x000000c874747221 */ /* 0x000fc60000010000 */
[----:B------:R-:W-:Y:S01]  /*1ee0*/  FFMA.FTZ R76, R191, R200, R76 ;  /* 0x000000c8bf4c7223 */ /* 0x000fe2000001004c */
[C---:B------:R-:W-:Y:S02]  /*1ef0*/  SHF.L.U32 R202, R182.reuse, 0x10, RZ ;  /* 0x00000010b6ca7819 */ /* 0x040fe400000006ff */
[----:B------:R-:W-:-:S03]  /*1f00*/  PRMT R207, R182, 0x7632, R207 ;  /* 0x00007632b6cf7816 */ /* 0x000fc600000000cf */
[----:B------:R-:W-:Y:S01]  /*1f10*/  FADD.FTZ R202, R202, -UR34 ;  /* 0x80000022caca7e21 */ /* 0x000fe20008010000 */
[C---:B------:R-:W-:Y:S01]  /*1f20*/  PRMT R182, R186.reuse, 0x7632, R182 ;  /* 0x00007632bab67816 */ /* 0x040fe200000000b6 */
[----:B------:R-:W-:Y:S01]  /*1f30*/  FADD.FTZ R205, R205, -UR34 ;  /* 0x80000022cdcd7e21 */ /* 0x000fe20008010000 */
[----:B------:R-:W-:Y:S01]  /*1f40*/  SHF.L.U32 R186, R186, 0x10, RZ ;  /* 0x00000010baba7819 */ /* 0x000fe200000006ff */
[----:B------:R-:W-:Y:S01]  /*1f50*/  FMUL.FTZ R202, R202, UR32 ;  /* 0x00000020caca7c20 */ /* 0x000fe20008410000 */
[----:B--2---:R-:W-:Y:S01]  /*1f60*/  FMUL.FTZ R200, R206, R200 ;  /* 0x000000c8cec87220 */ /* 0x004fe20000410000 */
[-C--:B------:R-:W-:Y:S02]  /*1f70*/  FMUL.FTZ R206, R212, R183.reuse ;  /* 0x000000b7d4ce7220 */ /* 0x080fe40000410000 */
[----:B------:R-:W2:Y:S01]  /*1f80*/  LDL R212, [R1+0x4] ;  /* 0x0000040001d47983 */ /* 0x000ea20000100800 */
[----:B------:R-:W-:Y:S01]  /*1f90*/  SHF.L.U32 R187, R201, 0x10, RZ ;  /* 0x00000010c9bb7819 */ /* 0x000fe200000006ff */
[----:B------:R-:W-:Y:S01]  /*1fa0*/  FMUL.FTZ R201, R204, UR32 ;  /* 0x00000020ccc97c20 */ /* 0x000fe20008410000 */
[----:B------:R-:W-:Y:S01]  /*1fb0*/  SHF.L.U32 R207, R207, 0x10, RZ ;  /* 0x00000010cfcf7819 */ /* 0x000fe200000006ff */
[----:B------:R-:W-:Y:S01]  /*1fc0*/  FMUL.FTZ R205, R205, UR32 ;  /* 0x00000020cdcd7c20 */ /* 0x000fe20008410000 */
[----:B------:R-:W-:Y:S01]  /*1fd0*/  FADD.FTZ R120, R120, R186 ;  /* 0x000000ba78787221 */ /* 0x000fe20000010000 */
[-C--:B------:R-:W-:Y:S01]  /*1fe0*/  FFMA.FTZ R80, R202, R186.reuse, R80 ;  /* 0x000000baca507223 */ /* 0x080fe20000010050 */
[----:B------:R-:W-:Y:S01]  /*1ff0*/  FMUL.FTZ R204, R210, R186 ;  /* 0x000000bad2cc7220 */ /* 0x000fe20000410000 */
[----:B------:R-:W-:Y:S01]  /*2000*/  FADD.FTZ R186, R185, -UR34 ;  /* 0x80000022b9ba7e21 */ /* 0x000fe20008010000 */
[----:B------:R-:W-:Y:S01]  /*2010*/  SHF.L.U32 R208, R208, 0x10, RZ ;  /* 0x00000010d0d07819 */ /* 0x000fe200000006ff */
[----:B------:R-:W-:Y:S01]  /*2020*/  FADD.FTZ R122, R122, R183 ;  /* 0x000000b77a7a7221 */ /* 0x000fe20000010000 */
[----:B------:R-:W-:Y:S01]  /*2030*/  FFMA.FTZ R82, R205, R183, R82 ;  /* 0x000000b7cd527223 */ /* 0x000fe20000010052 */
[----:B------:R-:W-:Y:S01]  /*2040*/  FADD.FTZ R183, R207, -UR34 ;  /* 0x80000022cfb77e21 */ /* 0x000fe20008010000 */
[----:B------:R-:W-:Y:S01]  /*2050*/  FMUL.FTZ R207, R186, UR32 ;  /* 0x00000020bacf7c20 */ /* 0x000fe20008410000 */
[----:B------:R-:W-:Y:S01]  /*2060*/  FADD.FTZ R185, R181, -UR34 ;  /* 0x80000022b5b97e21 */ /* 0x000fe20008010000 */
[----:B------:R-:W-:Y:S01]  /*2070*/  FADD.FTZ R181, R208, -UR34 ;  /* 0x80000022d0b57e21 */ /* 0x000fe20008010000 */
[----:B------:R-:W-:Y:S01]  /*2080*/  FADD.FTZ R117, R117, R187 ;  /* 0x000000bb75757221 */ /* 0x000fe20000010000 */
[-C--:B------:R-:W-:Y:S01]  /*2090*/  FFMA.FTZ R77, R207, R187.reuse, R77 ;  /* 0x000000bbcf4d7223 */ /* 0x080fe2000001004d */
[----:B----4-:R-:W-:Y:S01]  /*20a0*/  FMUL.FTZ R208, R211, R187 ;  /* 0x000000bbd3d07220 */ /* 0x010fe20000410000 */
        /* <DEDUP_REMOVED lines=12> */
[----:B------:R-:W-:-:S02]  /*2170*/  IMAD.U32 R182, R182, 0x10000, RZ ;  /* 0x00010000b6b67824 */ /* 0x000fc400078e00ff */
[----:B------:R-:W-:Y:S01]  /*2180*/  FMUL.FTZ R211, R183, UR32 ;  /* 0x00000020b7d37c20 */ /* 0x000fe20008410000 */
[----:B------:R-:W-:Y:S01]  /*2190*/  FADD.FTZ R183, R186, R210 ;  /* 0x000000d2bab77221 */ /* 0x000fe20000010000 */
[----:B------:R-:W-:Y:S01]  /*21a0*/  FFMA.FTZ R187, R209, R210, R187 ;  /* 0x000000d2d1bb7223 */ /* 0x000fe200000100bb */
[----:B------:R-:W-:Y:S01]  /*21b0*/  FADD.FTZ R121, R121, R182 ;  /* 0x000000b679797221 */ /* 0x000fe20000010000 */
[----:B------:R-:W-:Y:S01]  /*21c0*/  FFMA.FTZ R81, R211, R182, R81 ;  /* 0x000000b6d3517223 */ /* 0x000fe20000010051 */
[----:B------:R-:W-:Y:S01]  /*21d0*/  FADD.FTZ R183, R183, R204 ;  /* 0x000000ccb7b77221 */ /* 0x000fe20000010000 */
[----:B------:R-:W-:Y:S01]  /*21e0*/  SHF.L.U32 R180, R180, 0x10, RZ ;  /* 0x00000010b4b47819 */ /* 0x000fe200000006ff */
[----:B------:R-:W-:-:S04]  /*21f0*/  FMUL.FTZ R213, R181, UR32 ;  /* 0x00000020b5d57c20 */ /* 0x000fc80008410000 */
[----:B------:R-:W-:Y:S01]  /*2200*/  FMUL.FTZ R214, R214, R180 ;  /* 0x000000b4d6d67220 */ /* 0x000fe20000410000 */
[----:B------:R-:W-:Y:S01]  /*2210*/  IADD3 R236, PT, PT, R236, 0x80, RZ ;  /* 0x00000080ecec7810 */ /* 0x000fe20007ffe0ff */
[----:B------:R-:W-:Y:S01]  /*2220*/  FADD.FTZ R119, R119, R184 ;  /* 0x000000b877777221 */ /* 0x000fe20000010000 */
[----:B------:R-:W-:Y:S01]  /*2230*/  FFMA.FTZ R79, R209, R184, R79 ;  /* 0x000000b8d14f7223 */ /* 0x000fe2000001004f */
[----:B------:R-:W-:Y:S01]  /*2240*/  FADD.FTZ R123, R123, R180 ;  /* 0x000000b47b7b7221 */ /* 0x000fe20000010000 */
[----:B------:R-:W-:Y:S01]  /*2250*/  FFMA.FTZ R83, R213, R180, R83 ;  /* 0x000000b4d5537223 */ /* 0x000fe20000010053 */
[----:B------:R-:W-:Y:S02]  /*2260*/  IADD3 R190, PT, PT, R190, 0x80, RZ ;  /* 0x00000080bebe7810 */ /* 0x000fe40007ffe0ff */
[----:B------:R-:W-:Y:S01]  /*2270*/  IADD3 R189, PT, PT, R189, 0x80, RZ ;  /* 0x00000080bdbd7810 */ /* 0x000fe20007ffe0ff */
[----:B--2---:R-:W-:Y:S01]  /*2280*/  FMUL.FTZ R212, R212, R182 ;  /* 0x000000b6d4d47220 */ /* 0x004fe20000410000 */
[----:B------:R-:W-:-:S03]  /*2290*/  FFMA.FTZ R182, R202, R204, R187 ;  /* 0x000000cccab67223 */ /* 0x000fc600000100bb */
[----:B------:R-:W-:Y:S01]  /*22a0*/  FADD.FTZ R183, R183, R212 ;  /* 0x000000d4b7b77221 */ /* 0x000fe20000010000 */
[----:B------:R-:W-:-:S03]  /*22b0*/  FFMA.FTZ R182, R211, R212, R182 ;  /* 0x000000d4d3b67223 */ /* 0x000fc600000100b6 */
[----:B------:R-:W-:Y:S01]  /*22c0*/  FADD.FTZ R183, R183, R206 ;  /* 0x000000ceb7b77221 */ /* 0x000fe20000010000 */
[----:B------:R-:W-:-:S03]  /*22d0*/  FFMA.FTZ R182, R205, R206, R182 ;  /* 0x000000cecdb67223 */ /* 0x000fc600000100b6 */
[----:B------:R-:W-:Y:S01]  /*22e0*/  FADD.FTZ R235, R183, R214 ;  /* 0x000000d6b7eb7221 */ /* 0x000fe20000010000 */
[----:B------:R-:W-:-:S07]  /*22f0*/  FFMA.FTZ R234, R213, R214, R182 ;  /* 0x000000d6d5ea7223 */ /* 0x000fce00000100b6 */
.L_x_4069:
[----:B------:R-:W-:Y:S05]  /*2300*/  BSYNC.RECONVERGENT B1 ;  /* 0x0000000000017941 */ /* 0x000fea0003800200 */
.L_x_4068:
        /* <DEDUP_REMOVED lines=11> */
[----:B0-----:R-:W-:-:S04]  /*23c0*/  @P0 IMAD.WIDE.U32 R216, R189, 0x10, R198 ;  /* 0x00000010bdd80825 */ /* 0x001fc800078e00c6 */
[----:B--2---:R-:W-:Y:S01]  /*23d0*/  IMAD.WIDE.U32 R198, R190, 0x8, R218 ;  /* 0x00000008bec67825 */ /* 0x004fe200078e00da */
[----:B------:R4:W5:Y:S05]  /*23e0*/  @P0 LDG.E.128 R24, desc[UR20][R216.64] ;  /* 0x00000014d8180981 */ /* 0x00096a000c1e1d00 */
[----:B------:R-:W5:Y:S01]  /*23f0*/  LDG.E.64 R198, desc[UR20][R198.64] ;  /* 0x00000014c6c67981 */ /* 0x000f62000c1e1b00 */
[----:B---3--:R-:W-:Y:S02]  /*2400*/  SHF.L.U32 R219, R180, 0x10, RZ ;  /* 0x00000010b4db7819 */ /* 0x008fe400000006ff */
[----:B------:R-:W-:Y:S02]  /*2410*/  SHF.L.U32 R218, R182, 0x10, RZ ;  /* 0x00000010b6da7819 */ /* 0x000fe400000006ff */
[----:B------:R-:W-:-:S02]  /*2420*/  PRMT R189, R180, 0x7632, R189 ;  /* 0x00007632b4bd7816 */ /* 0x000fc400000000bd */
[----:B------:R-:W-:Y:S02]  /*2430*/  PRMT R215, R182, 0x7632, R215 ;  /* 0x00007632b6d77816 */ /* 0x000fe400000000d7 */
[C---:B----4-:R-:W-:Y:S01]  /*2440*/  PRMT R216, R184.reuse, 0x7632, R216 ;  /* 0x00007632b8d87816 */ /* 0x050fe200000000d8 */
[----:B------:R-:W-:Y:S01]  /*2450*/  IMAD.U32 R217, R184, 0x10000, RZ ;  /* 0x00010000b8d97824 */ /* 0x000fe200078e00ff */
[----:B------:R-:W-:Y:S01]  /*2460*/  SHF.L.U32 R220, R181, 0x10, RZ ;  /* 0x00000010b5dc7819 */ /* 0x000fe200000006ff */
[----:B------:R-:W-:Y:S01]  /*2470*/  FADD.FTZ R184, R219, -UR34 ;  /* 0x80000022dbb87e21 */ /* 0x000fe20008010000 */
[----:B------:R-:W-:Y:S01]  /*2480*/  PRMT R182, R183, 0x7632, R182 ;  /* 0x00007632b7b67816 */ /* 0x000fe200000000b6 */
[----:B------:R-:W-:Y:S01]  /*2490*/  FADD.FTZ R218, R218, -UR34 ;  /* 0x80000022dada7e21 */ /* 0x000fe20008010000 */
[----:B------:R-:W-:Y:S02]  /*24a0*/  PRMT R190, R181, 0x7632, R190 ;  /* 0x00007632b5be7816 */ /* 0x000fe400000000be */
[----:B------:R-:W-:-:S02]  /*24b0*/  SHF.L.U32 R183, R183, 0x10, RZ ;  /* 0x00000010b7b77819 */ /* 0x000fc400000006ff */
[C---:B------:R-:W-:Y:S02]  /*24c0*/  PRMT R222, R186.reuse, 0x7632, R222 ;  /* 0x00007632bade7816 */ /* 0x040fe400000000de */
[----:B------:R-:W-:Y:S02]  /*24d0*/  SHF.L.U32 R180, R186, 0x10, RZ ;  /* 0x00000010bab47819 */ /* 0x000fe400000006ff */
[----:B------:R-:W-:Y:S02]  /*24e0*/  SHF.L.U32 R189, R189, 0x10, RZ ;  /* 0x00000010bdbd7819 */ /* 0x000fe400000006ff */
[----:B------:R-:W-:Y:S01]  /*24f0*/  SHF.L.U32 R186, R215, 0x10, RZ ;  /* 0x00000010d7ba7819 */ /* 0x000fe200000006ff */
[----:B------:R-:W-:Y:S01]  /*2500*/  FMUL.FTZ R215, R184, UR32 ;  /* 0x00000020b8d77c20 */ /* 0x000fe20008410000 */
[C---:B------:R-:W-:Y:S01]  /*2510*/  PRMT R221, R185.reuse, 0x7632, R221 ;  /* 0x00007632b9dd7816 */ /* 0x040fe200000000dd */
[----:B------:R-:W-:Y:S01]  /*2520*/  FADD.FTZ R219, R220, -UR34 ;  /* 0x80000022dcdb7e21 */ /* 0x000fe20008010000 */
[----:B------:R-:W-:Y:S01]  /*2530*/  SHF.L.U32 R181, R185, 0x10, RZ ;  /* 0x00000010b9b57819 */ /* 0x000fe200000006ff */
[----:B------:R-:W-:Y:S01]  /*2540*/  FMUL.FTZ R218, R218, UR32 ;  /* 0x00000020dada7c20 */ /* 0x000fe20008410000 */
[----:B------:R-:W-:Y:S01]  /*2550*/  PRMT R223, R187, 0x7632, R223 ;  /* 0x00007632bbdf7816 */ /* 0x000fe200000000df */
[----:B------:R-:W-:Y:S01]  /*2560*/  IMAD.U32 R184, R216, 0x10000, RZ ;  /* 0x00010000d8b87824 */ /* 0x000fe200078e00ff */
[----:B------:R-:W-:Y:S01]  /*2570*/  SHF.L.U32 R185, R190, 0x10, RZ ;  /* 0x00000010beb97819 */ /* 0x000fe200000006ff */
[----:B------:R-:W-:Y:S01]  /*2580*/  FADD.FTZ R190, R183, -UR34 ;  /* 0x80000022b7be7e21 */ /* 0x000fe20008010000 */
[----:B------:R-:W-:Y:S01]  /*2590*/  FADD.FTZ R189, R189, -UR34 ;  /* 0x80000022bdbd7e21 */ /* 0x000fe20008010000 */
[----:B------:R-:W-:Y:S01]  /*25a0*/  FADD.FTZ R84, R84, R217 ;  /* 0x000000d954547221 */ /* 0x000fe20000010000 */
[-C--:B------:R-:W-:Y:S01]  /*25b0*/  FFMA.FTZ R124, R215, R217.reuse, R124 ;  /* 0x000000d9d77c7223 */ /* 0x080fe2000001007c */
[----:B-----5:R-:W-:Y:S01]  /*25c0*/  FMUL.FTZ R216, R248, R217 ;  /* 0x000000d9f8d87220 */ /* 0x020fe20000410000 */
[----:B------:R-:W-:Y:S01]  /*25d0*/  SHF.L.U32 R183, R182, 0x10, RZ ;  /* 0x00000010b6b77819 */ /* 0x000fe200000006ff */
[----:B------:R-:W-:Y:S01]  /*25e0*/  FMUL.FTZ R217, R219, UR32 ;  /* 0x00000020dbd97c20 */ /* 0x000fe20008410000 */
[----:B------:R-:W-:Y:S01]  /*25f0*/  FADD.FTZ R92, R92, R180 ;  /* 0x000000b45c5c7221 */ /* 0x000fe20000010000 */
[-C--:B------:R-:W-:Y:S01]  /*2600*/  FFMA.FTZ R128, R218, R180.reuse, R128 ;  /* 0x000000b4da807223 */ /* 0x080fe20000010080 */
[----:B------:R-:W-:Y:S01]  /*2610*/  FMUL.FTZ R220, R244, R180 ;  /* 0x000000b4f4dc7220 */ /* 0x000fe20000410000 */
[----:B------:R-:W-:-:S02]  /*2620*/  SHF.L.U32 R187, R187, 0x10, RZ ;  /* 0x00000010bbbb7819 */ /* 0x000fc400000006ff */
        /* <DEDUP_REMOVED lines=46> */
.L_x_4063:
[----:B------:R-:W-:Y:S01]  /*2910*/  UISETP.GE.AND UP3, UPT, UR10, 0x1, UPT ;  /* 0x000000010a00788c */ /* 0x000fe2000bf66270 */
[----:B------:R-:W0:Y:S01]  /*2920*/  S2R R252, SR_TID.X ;  /* 0x0000000000fc7919 */ /* 0x000e220000002100 */
[----:B------:R-:W-:Y:S01]  /*2930*/  UMOV UR9, UR4 ;  /* 0x0000000400097c82 */ /* 0x000fe20008000000 */
[----:B------:R-:W-:Y:S01]  /*2940*/  HFMA2 R182, -RZ, RZ, 0, 0 ;  /* 0x00000000ffb67431 */ /* 0x000fe200000001ff */
[----:B----4-:R-:W-:Y:S02]  /*2950*/  UISETP.NE.U32.AND UP0, UPT, UR24, URZ, UPT ;  /* 0x000000ff1800728c */ /* 0x010fe4000bf05070 */
[----:B------:R-:W-:Y:S02]  /*2960*/  PLOP3.LUT P0, PT, PT, PT, UP3, 0x80, 0x8 ;  /* 0x000000000008781c */ /* 0x000fe40003f0f038 */
[----:B------:R-:W-:-:S03]  /*2970*/  UISETP.NE.AND.EX UP0, UPT, UR25, URZ, UPT, UP0 ;  /* 0x000000ff1900728c */ /* 0x000fc6000bf05300 */
[----:B------:R-:W-:-:S04]  /*2980*/  @UP3 UIADD3 UR5, UPT, UPT, UR10, -0x1, URZ ;  /* 0xffffffff0a053890 */ /* 0x000fc8000fffe0ff */
[----:B------:R-:W-:Y:S02]  /*2990*/  @UP3 UIMAD UR7, UR5, UR9, URZ ;  /* 0x00000009050732a4 */ /* 0x000fe4000f8e02ff */
[----:B------:R-:W-:Y:S02]  /*29a0*/  UIMAD UR5, UR11, UR9, URZ ;  /* 0x000000090b0572a4 */ /* 0x000fe4000f8e02ff */
[----:B------:R-:W-:Y:S02]  /*29b0*/  @UP3 USHF.R.S32.HI UR8, URZ, 0x1f, UR7 ;  /* 0x0000001fff083899 */ /* 0x000fe40008011407 */
[----:B------:R-:W-:Y:S02]  /*29c0*/  USHF.R.S32.HI UR6, URZ, 0x1f, UR5 ;  /* 0x0000001fff067899 */ /* 0x000fe40008011405 */
[----:B------:R-:W-:Y:S02]  /*29d0*/  @UP3 ULEA.HI UR8, UR8, UR7, URZ, 0x3 ;  /* 0x0000000708083291 */ /* 0x000fe4000f8f18ff */
[----:B------:R-:W-:-:S04]  /*29e0*/  ULEA.HI UR6, UR6, UR5, URZ, 0x3 ;  /* 0x0000000506067291 */ /* 0x000fc8000f8f18ff */
[----:B------:R-:W-:-:S04]  /*29f0*/  MOV R180, UR8 ;  /* 0x0000000800b47c02 */ /* 0x000fc80008000f00 */
[----:B0-----:R-:W-:Y:S02]  /*2a00*/  @P0 LEA.HI.SX32 R182, R180, R252, 0x1d ;  /* 0x000000fcb4b60211 */ /* 0x001fe400078feaff */
[----:B------:R-:W-:-:S04]  /*2a10*/  MOV R180, UR6 ;  /* 0x0000000600b47c02 */ /* 0x000fc80008000f00 */
[----:B------:R-:W-:-:S04]  /*2a20*/  LEA.HI.SX32 R243, R180, R252, 0x1d ;  /* 0x000000fcb4f37211 */ /* 0x000fc800078feaff */
[----:B------:R-:W-:Y:S01]  /*2a30*/  MOV R183, R243 ;  /* 0x000000f300b77202 */ /* 0x000fe20000000f00 */
[----:B------:R-:W-:Y:S06]  /*2a40*/  BRA.U UP0, `(.L_x_4071) ;  /* 0x0000000100587547 */ /* 0x000fec000b800000 */
[C---:B------:R-:W-:Y:S02]  /*2a50*/  ISETP.GE.U32.AND P1, PT, R2.reuse, 0x80, PT ;  /* 0x000000800200780c */ /* 0x040fe40003f26070 */
[----:B------:R-:W-:-:S11]  /*2a60*/  ISETP.GE.U32.AND P2, PT, R2, 0x100, PT ;  /* 0x000001000200780c */ /* 0x000fd60003f46070 */
[----:B------:R-:W0:Y:S01]  /*2a70*/  @P1 LDC.64 R180, c[0x0][0x3b0] ;  /* 0x0000ec00ffb41b82 */ /* 0x000e220000000a00 */
[----:B------:R-:W-:Y:S01]  /*2a80*/  ISETP.GE.U32.AND P3, PT, R2, 0x180, PT ;  /* 0x000001800200780c */ /* 0x000fe20003f66070 */
[----:B0-----:R-:W-:-:S05]  /*2a90*/  @P1 IMAD.WIDE.U32 R180, R182, 0x8, R180 ;  /* 0x00000008b6b41825 */ /* 0x001fca00078e00b4 */
[----:B------:R0:W5:Y:S01]  /*2aa0*/  @P1 LDG.E.64 R196, desc[UR20][R180.64] ;  /* 0x00000014b4c41981 */ /* 0x000162000c1e1b00 */
[----:B------:R-:W-:Y:S01]  /*2ab0*/  @P1 VIADD R182, R182, 0x80 ;  /* 0x00000080b6b61836 */ /* 0x000fe20000000000 */
[----:B0-----:R-:W0:Y:S03]  /*2ac0*/  @P2 LDC.64 R180, c[0x0][0x3b0] ;  /* 0x0000ec00ffb42b82 */ /* 0x001e260000000a00 */
[----:B0-----:R-:W-:-:S05]  /*2ad0*/  @P2 IMAD.WIDE.U32 R180, R182, 0x8, R180 ;  /* 0x00000008b6b42825 */ /* 0x001fca00078e00b4 */
[----:B------:R0:W5:Y:S01]  /*2ae0*/  @P2 LDG.E.64 R194, desc[UR20][R180.64] ;  /* 0x00000014b4c22981 */ /* 0x000162000c1e1b00 */
[----:B------:R-:W-:Y:S01]  /*2af0*/  @P2 IADD3 R182, PT, PT, R182, 0x80, RZ ;  /* 0x00000080b6b62810 */ /* 0x000fe20007ffe0ff */
[----:B0-----:R-:W0:Y:S04]  /*2b00*/  @P3 LDC.64 R180, c[0x0][0x3b0] ;  /* 0x0000ec00ffb43b82 */ /* 0x001e280000000a00 */
[----:B0-----:R-:W-:-:S05]  /*2b10*/  @P3 IMAD.WIDE.U32 R180, R182, 0x8, R180 ;  /* 0x00000008b6b43825 */ /* 0x001fca00078e00b4 */
[----:B------:R2:W5:Y:S01]  /*2b20*/  @P3 LDG.E.64 R192, desc[UR20][R180.64] ;  /* 0x00000014b4c03981 */ /* 0x000562000c1e1b00 */
[----:B------:R-:W-:Y:S02]  /*2b30*/  ISETP.GE.U32.AND P4, PT, R2, 0x200, PT ;  /* 0x000002000200780c */ /* 0x000fe40003f86070 */
[----:B------:R-:W-:Y:S02]  /*2b40*/  CS2R R234, SRZ ;  /* 0x0000000000ea7805 */ /* 0x000fe4000001ff00 */
[----:B------:R-:W-:-:S09]  /*2b50*/  @P3 IADD3 R182, PT, PT, R182, 0x80, RZ ;  /* 0x00000080b6b63810 */ /* 0x000fd20007ffe0ff */
[----:B--2---:R-:W-:Y:S05]  /*2b60*/  @!P4 BRA `(.L_x_4070) ;  /* 0x00000000009cc947 */ /* 0x004fea0003800000 */
[----:B------:R-:W0:Y:S02]  /*2b70*/  LDC.64 R180, c[0x0][0x3b0] ;  /* 0x0000ec00ffb47b82 */ /* 0x000e240000000a00 */
[----:B0-----:R-:W-:-:S05]  /*2b80*/  IMAD.WIDE.U32 R182, R182, 0x8, R180 ;  /* 0x00000008b6b67825 */ /* 0x001fca00078e00b4 */
[----:B------:R2:W5:Y:S01]  /*2b90*/  LDG.E.64 R198, desc[UR20][R182.64] ;  /* 0x00000014b6c67981 */ /* 0x000562000c1e1b00 */
[----:B------:R-:W-:Y:S05]  /*2ba0*/  BRA `(.L_x_4070) ;  /* 0x00000000008c7947 */ /* 0x000fea0003800000 */
.L_x_4071:
[C---:B------:R-:W-:Y:S02]  /*2bb0*/  ISETP.GE.U32.AND P1, PT, R2.reuse, 0x80, PT ;  /* 0x000000800200780c */ /* 0x040fe40003f26070 */
[C---:B------:R-:W-:Y:S02]  /*2bc0*/  ISETP.GE.U32.AND P2, PT, R2.reuse, 0x100, PT ;  /* 0x000001000200780c */ /* 0x040fe40003f46070 */
[----:B------:R-:W-:-:S09]  /*2bd0*/  ISETP.GE.U32.AND P3, PT, R2, 0x180, PT ;  /* 0x000001800200780c */ /* 0x000fd20003f66070 */
[----:B------:R-:W0:Y:S01]  /*2be0*/  @P1 LDC.64 R180, c[0x0][0x438] ;  /* 0x00010e00ffb41b82 */ /* 0x000e220000000a00 */
[----:B------:R-:W-:-:S07]  /*2bf0*/  ISETP.GE.U32.AND P4, PT, R2, 0x200, PT ;  /* 0x000002000200780c */ /* 0x000fce0003f86070 */
[----:B------:R-:W2:Y:S08]  /*2c00*/  @P2 LDC.64 R186, c[0x0][0x438] ;  /* 0x00010e00ffba2b82 */ /* 0x000eb00000000a00 */
[----:B------:R-:W4:Y:S01]  /*2c10*/  @P3 LDC.64 R184, c[0x0][0x438] ;  /* 0x00010e00ffb83b82 */ /* 0x000f220000000a00 */
[----:B0-----:R-:W-:-:S05]  /*2c20*/  @P1 IMAD.WIDE.U32 R180, R183, 0x10, R180 ;  /* 0x00000010b7b41825 */ /* 0x001fca00078e00b4 */
[----:B------:R0:W5:Y:S01]  /*2c30*/  @P1 LDG.E.128 R164, desc[UR20][R180.64] ;  /* 0x00000014b4a41981 */ /* 0x000162000c1e1d00 */
[----:B------:R-:W-:-:S05]  /*2c40*/  @P1 IADD3 R183, PT, PT, R183, 0x80, RZ ;  /* 0x00000080b7b71810 */ /* 0x000fca0007ffe0ff */
[C---:B--2---:R-:W-:Y:S01]  /*2c50*/  @P2 IMAD.WIDE.U32 R234, R183.reuse, 0x10, R186 ;  /* 0x00000010b7ea2825 */ /* 0x044fe200078e00ba */
[----:B------:R-:W-:Y:S01]  /*2c60*/  @P2 IADD3 R183, PT, PT, R183, 0x80, RZ ;  /* 0x00000080b7b72810 */ /* 0x000fe20007ffe0ff */
[----:B0-----:R-:W0:Y:S03]  /*2c70*/  @P4 LDC.64 R180, c[0x0][0x438] ;  /* 0x00010e00ffb44b82 */ /* 0x001e260000000a00 */
[----:B------:R-:W5:Y:S01]  /*2c80*/  @P2 LDG.E.128 R168, desc[UR20][R234.64] ;  /* 0x00000014eaa82981 */ /* 0x000f62000c1e1d00 */
[C---:B----4-:R-:W-:Y:S01]  /*2c90*/  @P3 IMAD.WIDE.U32 R186, R183.reuse, 0x10, R184 ;  /* 0x00000010b7ba3825 */ /* 0x050fe200078e00b8 */
        /* <DEDUP_REMOVED lines=15> */
[----:B------:R-:W-:Y:S01]  /*2d90*/  @P3 VIADD R182, R182, 0x80 ;  /* 0x00000080b6b63836 */ /* 0x000fe20000000000 */
[----:B0-----:R-:W0:Y:S03]  /*2da0*/  @P4 LDC.64 R180, c[0x0][0x3b0] ;  /* 0x0000ec00ffb44b82 */ /* 0x001e260000000a00 */
[----:B0-----:R-:W-:-:S05]  /*2db0*/  @P4 IMAD.WIDE.U32 R180, R182, 0x8, R180 ;  /* 0x00000008b6b44825 */ /* 0x001fca00078e00b4 */
[----:B------:R0:W5:Y:S01]  /*2dc0*/  @P4 LDG.E.64 R198, desc[UR20][R180.64] ;  /* 0x00000014b4c64981 */ /* 0x000162000c1e1b00 */
[----:B------:R-:W-:-:S07]  /*2dd0*/  CS2R R234, SRZ ;  /* 0x0000000000ea7805 */ /* 0x000fce000001ff00 */
.L_x_4070:
[----:B-1-3--:R-:W-:Y:S05]  /*2de0*/  BSYNC.RECONVERGENT B0 ;  /* 0x0000000000007941 */ /* 0x00afea0003800200 */
.L_x_4062:
[----:B0-----:R-:W0:Y:S01]  /*2df0*/  SHFL.DOWN PT, R180, R235, 0x10, 0x1f ;  /* 0x0a001f00ebb47f89 */ /* 0x001e2200000e0000 */
[----:B------:R-:W-:Y:S01]  /*2e00*/  LOP3.LUT P0, RZ, R252, 0x1f, RZ, 0xc0, !PT ;  /* 0x0000001ffcff7812 */ /* 0x000fe2000780c0ff */
[----:B------:R-:W-:Y:S02]  /*2e10*/  BSSY.RECONVERGENT B0, `(.L_x_4072) ;  /* 0x000001d000007945 */ /* 0x000fe40003800200 */
[----:B------:R-:W1:Y:S01]  /*2e20*/  SHFL.DOWN PT, R181, R234, 0x10, 0x1f ;  /* 0x0a001f00eab57f89 */ /* 0x000e6200000e0000 */
[----:B0-----:R-:W-:Y:S01]  /*2e30*/  FADD.FTZ R180, R180, R235 ;  /* 0x000000ebb4b47221 */ /* 0x001fe20000010000 */
[----:B-1----:R-:W-:-:S04]  /*2e40*/  FADD.FTZ R181, R181, R234 ;  /* 0x000000eab5b57221 */ /* 0x002fc80000010000 */
[----:B--2---:R-:W0:Y:S02]  /*2e50*/  SHFL.DOWN PT, R182, R180, 0x8, 0x1f ;  /* 0x09001f00b4b67f89 */ /* 0x004e2400000e0000 */
        /* <DEDUP_REMOVED lines=24> */
.L_x_4073:
[----:B------:R-:W-:Y:S05]  /*2fe0*/  BSYNC.RECONVERGENT B0 ;  /* 0x0000000000007941 */ /* 0x000fea0003800200 */
.L_x_4072:
[----:B------:R-:W1:Y:S08]  /*2ff0*/  S2UR UR6, SR_CgaCtaId ;  /* 0x00000000000679c3 */ /* 0x000e700000008800 */
[----:B------:R-:W-:Y:S01]  /*3000*/  BAR.SYNC.DEFER_BLOCKING 0x0 ;  /* 0x0000000000007b1d */ /* 0x000fe20000010000 */
[----:B------:R-:W-:Y:S01]  /*3010*/  @UP3 UIADD3 UR10, UPT, UPT, UR10, -0x1, URZ ;  /* 0xffffffff0a0a3890 */ /* 0x000fe2000fffe0ff */
[----:B------:R-:W-:-:S02]  /*3020*/  ISETP.NE.AND P0, PT, RZ, UR30, PT ;  /* 0x0000001eff007c0c */ /* 0x000fc4000bf05270 */
[----:B------:R-:W-:Y:S01]  /*3030*/  PLOP3.LUT P5, PT, PT, PT, UP3, 0x80, 0x8 ;  /* 0x000000000008781c */ /* 0x000fe20003faf038 */
        /* <DEDUP_REMOVED lines=36> */
.L_x_4076:
        /* <DEDUP_REMOVED lines=11> */
[----:B------:R-:W-:Y:S01]  /*3330*/  MOV R184, UR8 ;  /* 0x0000000800b87c02 */ /* 0x000fe20008000f00 */
[----:B------:R-:W-:Y:S01]  /*3340*/  IMAD.U32 R185, R176, 0x10000, RZ ;  /* 0x00010000b0b97824 */ /* 0x000fe200078e00ff */
[----:B------:R-:W-:-:S03]  /*3350*/  ISETP.LT.AND P0, PT, RZ, UR33, PT ;  /* 0x00000021ff007c0c */ /* 0x000fc6000bf01270 */
[----:B------:R-:W-:-:S04]  /*3360*/  FFMA.FTZ R184, R0, R184, UR10 ;  /* 0x0000000a00b87e23 */ /* 0x000fc800080100b8 */
[----:B------:R-:W-:-:S04]  /*3370*/  FADD.FTZ R184, R5, -R184 ;  /* 0x800000b805b87221 */ /* 0x000fc80000010000 */
[----:B------:R-:W-:-:S05]  /*3380*/  FMUL.FTZ R184, R184, UR32 ;  /* 0x00000020b8b87c20 */ /* 0x000fca0008410000 */
[----:B------:R-:W-:-:S05]  /*3390*/  FSEL R184, R184, RZ, P0 ;  /* 0x000000ffb8b87208 */ /* 0x000fca0000000000 */
[----:B------:R-:W-:-:S04]  /*33a0*/  FMUL.FTZ R184, R184, UR23 ;  /* 0x00000017b8b87c20 */ /* 0x000fc80008410000 */
[----:B------:R-:W-:-:S04]  /*33b0*/  FMUL.FTZ R184, R184, UR22 ;  /* 0x00000016b8b87c20 */ /* 0x000fc80008410000 */
[----:B------:R-:W-:-:S07]  /*33c0*/  FMUL.FTZ R184, R185, R184 ;  /* 0x000000b8b9b87220 */ /* 0x000fce0000410000 */
.L_x_4081:
[----:B------:R-:W-:Y:S05]  /*33d0*/  BSYNC.RECONVERGENT B1 ;  /* 0x0000000000017941 */ /* 0x000fea0003800200 */
.L_x_4080:
[----:B------:R-:W-:Y:S01]  /*33e0*/  FADD.FTZ R132, R132, R184 ;  /* 0x000000b884847221 */ /* 0x000fe20000010000 */
[----:B------:R-:W-:Y:S02]  /*33f0*/  MOV R184, UR8 ;  /* 0x0000000800b87c02 */ /* 0x000fe40008000f00 */
[----:B------:R-:W-:-:S03]  /*3400*/  ISETP.LT.AND P0, PT, RZ, UR33, PT ;  /* 0x00000021ff007c0c */ /* 0x000fc6000bf01270 */
[----:B------:R-:W-:-:S04]  /*3410*/  FFMA.FTZ R184, R0, R184, UR10 ;  /* 0x0000000a00b87e23 */ /* 0x000fc800080100b8 */
[----:B------:R-:W-:-:S04]  /*3420*/  FADD.FTZ R184, R5, -R184 ;  /* 0x800000b805b87221 */ /* 0x000fc80000010000 */
[----:B------:R-:W-:-:S05]  /*3430*/  FMUL.FTZ R184, R184, UR32 ;  /* 0x00000020b8b87c20 */ /* 0x000fca0008410000 */
[----:B------:R-:W-:-:S05]  /*3440*/  FSEL R184, R184, RZ, P0 ;  /* 0x000000ffb8b87208 */ /* 0x000fca0000000000 */
[----:B------:R-:W-:-:S04]  /*3450*/  FMUL.FTZ R184, R184, UR23 ;  /* 0x00000017b8b87c20 */ /* 0x000fc80008410000 */
[----:B------:R-:W-:-:S04]  /*3460*/  FMUL.FTZ R184, R184, UR22 ;  /* 0x00000016b8b87c20 */ /* 0x000fc80008410000 */
[----:B------:R-:W-:-:S05]  /*3470*/  FMUL.FTZ R184, R28, R184 ;  /* 0x000000b81cb87220 */ /* 0x000fca0000410000 */
[----:B------:R-:W-:-:S04]  /*3480*/  FSEL R184, R184, RZ, P5 ;  /* 0x000000ffb8b87208 */ /* 0x000fc80002800000 */
[----:B------:R-:W-:-:S04]  /*3490*/  F2FP.BF16.F32.PACK_AB R184, RZ, R184 ;  /* 0x000000b8ffb8723e */ /* 0x000fc800000010ff */
[----:B------:R-:W-:-:S07]  /*34a0*/  PRMT R96, R184, 0x7610, R96 ;  /* 0x00007610b8607816 */ /* 0x000fce0000000060 */
.L_x_4079:
[----:B------:R-:W-:Y:S05]  /*34b0*/  BRA.U !UP3, `(.L_x_4082) ;  /* 0x000000010b747547 */ /* 0x000fea000b800000 */
[----:B-----5:R-:W-:Y:S01]  /*34c0*/  LOP3.LUT P0, RZ, R196, 0xff00, RZ, 0xc0, !PT ;  /* 0x0000ff00c4ff7812 */ /* 0x020fe2000780c0ff */
[----:B------:R-:W-:Y:S01]  /*34d0*/  BSSY.RECONVERGENT B1, `(.L_x_4083) ;  /* 0x000000e000017945 */ /* 0x000fe20003800200 */
[----:B------:R-:W-:-:S11]  /*34e0*/  MOV R184, RZ ;  /* 0x000000ff00b87202 */ /* 0x000fd60000000f00 */
[----:B------:R-:W-:Y:S05]  /*34f0*/  @!P0 BRA `(.L_x_4084) ;  /* 0x00000000002c8947 */ /* 0x000fea0003800000 */
[----:B------:R-:W-:Y:S02]  /*3500*/  MOV R184, UR8 ;  /* 0x0000000800b87c02 */ /* 0x000fe40008000f00 */
[----:B------:R-:W-:Y:S02]  /*3510*/  ISETP.LT.AND P5, PT, RZ, UR33, PT ;  /* 0x00000021ff007c0c */ /* 0x000fe4000bfa1270 */
[----:B------:R-:W-:Y:S01]  /*3520*/  PRMT R185, R176, 0x7632, R185 ;  /* 0x00007632b0b97816 */ /* 0x000fe200000000b9 */
[----:B------:R-:W-:-:S03]  /*3530*/  FFMA.FTZ R184, R240, R184, UR10 ;  /* 0x0000000af0b87e23 */ /* 0x000fc600080100b8 */
[----:B------:R-:W-:Y:S01]  /*3540*/  SHF.L.U32 R185, R185, 0x10, RZ ;  /* 0x00000010b9b97819 */ /* 0x000fe200000006ff */
[----:B------:R-:W-:-:S04]  /*3550*/  FADD.FTZ R184, R239, -R184 ;  /* 0x800000b8efb87221 */ /* 0x000fc80000010000 */
[----:B------:R-:W-:-:S05]  /*3560*/  FMUL.FTZ R184, R184, UR32 ;  /* 0x00000020b8b87c20 */ /* 0x000fca0008410000 */
[----:B------:R-:W-:-:S05]  /*3570*/  FSEL R184, R184, RZ, P5 ;  /* 0x000000ffb8b87208 */ /* 0x000fca0002800000 */
[----:B------:R-:W-:-:S04]  /*3580*/  FMUL.FTZ R184, R184, UR23 ;  /* 0x00000017b8b87c20 */ /* 0x000fc80008410000 */
[----:B------:R-:W-:-:S04]  /*3590*/  FMUL.FTZ R184, R184, UR22 ;  /* 0x00000016b8b87c20 */ /* 0x000fc80008410000 */
[----:B------:R-:W-:-:S07]  /*35a0*/  FMUL.FTZ R184, R185, R184 ;  /* 0x000000b8b9b87220 */ /* 0x000fce0000410000 */
.L_x_4084:
[----:B------:R-:W-:Y:S05]  /*35b0*/  BSYNC.RECONVERGENT B1 ;  /* 0x0000000000017941 */ /* 0x000fea0003800200 */
.L_x_4083:
        /* <DEDUP_REMOVED lines=13> */
.L_x_4082:
        /* <DEDUP_REMOVED lines=15> */
.L_x_4087:
[----:B------:R-:W-:Y:S05]  /*3780*/  BSYNC.RECONVERGENT B1 ;  /* 0x0000000000017941 */ /* 0x000fea0003800200 */
.L_x_4086:
        /* <DEDUP_REMOVED lines=13> */
.L_x_4085:
        /* <DEDUP_REMOVED lines=16> */
.L_x_4090:
[----:B------:R-:W-:Y:S05]  /*3960*/  BSYNC.RECONVERGENT B1 ;  /* 0x0000000000017941 */ /* 0x000fea0003800200 */
.L_x_4089:
        /* <DEDUP_REMOVED lines=13> */
.L_x_4088:
        /* <DEDUP_REMOVED lines=15> */
.L_x_4093:
[----:B------:R-:W-:Y:S05]  /*3b30*/  BSYNC.RECONVERGENT B1 ;  /* 0x0000000000017941 */ /* 0x000fea0003800200 */
.L_x_4092:
        /* <DEDUP_REMOVED lines=13> */
.L_x_4091:
        /* <DEDUP_REMOVED lines=16> */
.L_x_4096:
[----:B------:R-:W-:Y:S05]  /*3d10*/  BSYNC.RECONVERGENT B1 ;  /* 0x0000000000017941 */ /* 0x000fea0003800200 */
.L_x_4095:
        /* <DEDUP_REMOVED lines=13> */
.L_x_4094:
        /* <DEDUP_REMOVED lines=15> */
.L_x_4099:
[----:B------:R-:W-:Y:S05]  /*3ee0*/  BSYNC.RECONVERGENT B1 ;  /* 0x0000000000017941 */ /* 0x000fea0003800200 */
.L_x_4098:
        /* <DEDUP_REMOVED lines=13> */
.L_x_4097:
[----:B------:R-:W-:Y:S05]  /*3fc0*/  BRA.U !UP3, `(.L_x_4100) ;  /* 0x0000001d0b847547 */ /* 0x000fea000b800000 */
[----:B-----5:R-:W-:Y:S01]  /*3fd0*/  ISETP.GE.U32.AND P0, PT, R196, RZ, PT ;  /* 0x000000ffc400720c */ /* 0x020fe20003f06070 */
[----:B------:R-:W-:Y:S01]  /*3fe0*/  BSSY.RECONVERGENT B1, `(.L_x_4101) ;  /* 0x000000f000017945 */ /* 0x000fe20003800200 */
[----:B------:R-:W-:Y:S02]  /*3ff0*/  MOV R184, RZ ;  /* 0x000000ff00b87202 */ /* 0x000fe40000000f00 */
[----:B------:R-:W-:-:S13]  /*4000*/  ISETP.GE.U32.AND.EX P0, PT, R197, 0x1000000, PT, P0 ;  /* 0x01000000c500780c */ /* 0x000fda0003f06100 */
        /* <DEDUP_REMOVED lines=12> */
.L_x_4102:
[----:B------:R-:W-:Y:S05]  /*40d0*/  BSYNC.RECONVERGENT B1 ;  /* 0x0000000000017941 */ /* 0x000fea0003800200 */
.L_x_4101:
        /* <DEDUP_REMOVED lines=12> */
[----:B------:R-:W-:Y:S01]  /*41a0*/  PRMT R99, R99, 0x5410, R184 ;  /* 0x0000541063637816 */ /* 0x000fe200000000b8 */
[----:B------:R-:W-:Y:S06]  /*41b0*/  BRA `(.L_x_4100) ;  /* 0x0000001c00087947 */ /* 0x000fec0003800000 */
.L_x_4078:
[----:B------:R-:W-:Y:S02]  /*41c0*/  MOV R88, UR8 ;  /* 0x0000000800587c02 */ /* 0x000fe40008000f00 */
[----:B------:R-:W-:-:S03]  /*41d0*/  ISETP.LT.AND P0, PT, RZ, UR33, PT ;  /* 0x00000021ff007c0c */ /* 0x000fc6000bf01270 */
[----:B------:R-:W-:-:S04]  /*41e0*/  FFMA.FTZ R88, R0, R88, UR10 ;  /* 0x0000000a00587e23 */ /* 0x000fc80008010058 */
[----:B------:R-:W-:-:S04]  /*41f0*/  FADD.FTZ R88, R5, -R88 ;  /* 0x8000005805587221 */ /* 0x000fc80000010000 */
[----:B------:R-:W-:-:S05]  /*4200*/  FMUL.FTZ R88, R88, UR32 ;  /* 0x0000002058587c20 */ /* 0x000fca0008410000 */
[----:B------:R-:W-:Y:S01]  /*4210*/  FSEL R88, R88, RZ, P0 ;  /* 0x000000ff58587208 */ /* 0x000fe20000000000 */
[----:B------:R-:W-:Y:S06]  /*4220*/  BRA.U !UP3, `(.L_x_4103) ;  /* 0x000000010b2c7547 */ /* 0x000fec000b800000 */
[----:B-----5:R-:W-:Y:S01]  /*4230*/  LOP3.LUT P5, RZ, R196, 0xff, RZ, 0xc0, !PT ;  /* 0x000000ffc4ff7812 */ /* 0x020fe200078ac0ff */
[----:B------:R-:W-:Y:S01]  /*4240*/  FMUL.FTZ R89, R88, UR23 ;  /* 0x0000001758597c20 */ /* 0x000fe20008410000 */
[----:B------:R-:W-:-:S03]  /*4250*/  HFMA2 R90, -RZ, RZ, 0, 0 ;  /* 0x00000000ff5a7431 */ /* 0x000fc600000001ff */
[----:B------:R-:W-:-:S08]  /*4260*/  FMUL.FTZ R89, R89, UR22 ;  /* 0x0000001659597c20 */ /* 0x000fd00008410000 */
[----:B------:R-:W-:-:S04]  /*4270*/  @P5 IMAD.U32 R91, R176, 0x10000, RZ ;  /* 0x00010000b05b5824 */ /* 0x000fc800078e00ff */
[-C--:B------:R-:W-:Y:S01]  /*4280*/  @P5 FMUL.FTZ R90, R91, R89.reuse ;  /* 0x000000595b5a5220 */ /* 0x080fe20000410000 */
[----:B------:R-:W-:-:S03]  /*4290*/  FMUL.FTZ R89, R28, R89 ;  /* 0x000000591c597220 */ /* 0x000fc60000410000 */
[----:B------:R-:W-:Y:S02]  /*42a0*/  FADD.FTZ R132, R132, R90 ;  /* 0x0000005a84847221 */ /* 0x000fe40000010000 */
[----:B------:R-:W-:-:S04]  /*42b0*/  FSEL R89, R89, RZ, P5 ;  /* 0x000000ff59597208 */ /* 0x000fc80002800000 */
[----:B------:R-:W-:-:S04]  /*42c0*/  F2FP.BF16.F32.PACK_AB R89, RZ, R89 ;  /* 0x00000059ff59723e */ /* 0x000fc800000010ff */
[----:B------:R-:W-:-:S07]  /*42d0*/  PRMT R96, R89, 0x7610, R96 ;  /* 0x0000761059607816 */ /* 0x000fce0000000060 */
.L_x_4103:
[----:B------:R-:W-:-:S05]  /*42e0*/  MOV R89, UR8 ;  /* 0x0000000800597c02 */ /* 0x000fca0008000f00 */
[----:B------:R-:W-:-:S04]  /*42f0*/  FFMA.FTZ R89, R240, R89, UR10 ;  /* 0x0000000af0597e23 */ /* 0x000fc80008010059 */
[----:B------:R-:W-:-:S04]  /*4300*/  FADD.FTZ R89, R239, -R89 ;  /* 0x80000059ef597221 */ /* 0x000fc80000010000 */
[----:B------:R-:W-:-:S05]  /*4310*/  FMUL.FTZ R89, R89, UR32 ;  /* 0x0000002059597c20 */ /* 0x000fca0008410000 */
[----:B------:R-:W-:Y:S01]  /*4320*/  FSEL R91, R89, RZ, P0 ;  /* 0x000000ff595b7208 */ /* 0x000fe20000000000 */
[----:B------:R-:W-:Y:S06]  /*4330*/  BRA.U !UP3, `(.L_x_4104) ;  /* 0x000000010b307547 */ /* 0x000fec000b800000 */
[----:B-----5:R-:W-:Y:S01]  /*4340*/  LOP3.LUT P5, RZ, R196, 0xff00, RZ, 0xc0, !PT ;  /* 0x0000ff00c4ff7812 */ /* 0x020fe200078ac0ff */
[----:B------:R-:W-:Y:S01]  /*4350*/  FMUL.FTZ R89, R91, UR23 ;  /* 0x000000175b597c20 */ /* 0x000fe20008410000 */
[----:B------:R-:W-:-:S03]  /*4360*/  MOV R184, RZ ;  /* 0x000000ff00b87202 */ /* 0x000fc60000000f00 */
[----:B------:R-:W-:-:S08]  /*4370*/  FMUL.FTZ R89, R89, UR22 ;  /* 0x0000001659597c20 */ /* 0x000fd00008410000 */
[----:B------:R-:W-:-:S04]  /*4380*/  @P5 PRMT R90, R176, 0x7632, R90 ;  /* 0x00007632b05a5816 */ /* 0x000fc8000000005a */
[----:B------:R-:W-:-:S05]  /*4390*/  @P5 SHF.L.U32 R90, R90, 0x10, RZ ;  /* 0x000000105a5a5819 */ /* 0x000fca00000006ff */
[-C--:B------:R-:W-:Y:S01]  /*43a0*/  @P5 FMUL.FTZ R184, R90, R89.reuse ;  /* 0x000000595ab85220 */ /* 0x080fe20000410000 */
[----:B------:R-:W-:-:S03]  /*43b0*/  FMUL.FTZ R89, R29, R89 ;  /* 0x000000591d597220 */ /* 0x000fc60000410000 */
[----:B------:R-:W-:Y:S02]  /*43c0*/  FADD.FTZ R133, R133, R184 ;  /* 0x000000b885857221 */ /* 0x000fe40000010000 */
[----:B------:R-:W-:-:S04]  /*43d0*/  FSEL R89, R89, RZ, P5 ;  /* 0x000000ff59597208 */ /* 0x000fc80002800000 */
[----:B------:R-:W-:-:S04]  /*43e0*/  F2FP.BF16.F32.PACK_AB R89, RZ, R89 ;  /* 0x00000059ff59723e */ /* 0x000fc800000010ff */
[----:B------:R-:W-:-:S07]  /*43f0*/  PRMT R96, R96, 0x5410, R89 ;  /* 0x0000541060607816 */ /* 0x000fce0000000059 */
.L_x_4104:
        /* <DEDUP_REMOVED lines=10> */
[----:B------:R-:W-:-:S05]  /*44a0*/  @P5 SHF.L.U32 R185, R177, 0x10, RZ ;  /* 0x00000010b1b95819 */ /* 0x000fca00000006ff */
[-C--:B------:R-:W-:Y:S01]  /*44b0*/  @P5 FMUL.FTZ R184, R185, R90.reuse ;  /* 0x0000005ab9b85220 */ /* 0x080fe20000410000 */
[----:B------:R-:W-:-:S03]  /*44c0*/  FMUL.FTZ R90, R30, R90 ;  /* 0x0000005a1e5a7220 */ /* 0x000fc60000410000 */
[----:B------:R-:W-:Y:S02]  /*44d0*/  FADD.FTZ R134, R134, R184 ;  /* 0x000000b886867221 */ /* 0x000fe40000010000 */
[----:B------:R-:W-:-:S04]  /*44e0*/  FSEL R90, R90, RZ, P5 ;  /* 0x000000ff5a5a7208 */ /* 0x000fc80002800000 */
[----:B------:R-:W-:-:S04]  /*44f0*/  F2FP.BF16.F32.PACK_AB R90, RZ, R90 ;  /* 0x0000005aff5a723e */ /* 0x000fc800000010ff */
[----:B------:R-:W-:-:S07]  /*4500*/  PRMT R97, R90, 0x7610, R97 ;  /* 0x000076105a617816 */ /* 0x000fce0000000061 */
.L_x_4105:
        /* <DEDUP_REMOVED lines=10> */
[----:B------:R-:W-:-:S05]  /*45b0*/  @P5 PRMT R185, R177, 0x7632, R185 ;  /* 0x00007632b1b95816 */ /* 0x000fca00000000b9 */
[----:B------:R-:W-:-:S04]  /*45c0*/  @P5 IMAD.U32 R185, R185, 0x10000, RZ ;  /* 0x00010000b9b95824 */ /* 0x000fc800078e00ff */
[-C--:B------:R-:W-:Y:S01]  /*45d0*/  @P5 FMUL.FTZ R186, R185, R90.reuse ;  /* 0x0000005ab9ba5220 */ /* 0x080fe20000410000 */
[----:B------:R-:W-:-:S03]  /*45e0*/  FMUL.FTZ R90, R31, R90 ;  /* 0x0000005a1f5a7220 */ /* 0x000fc60000410000 */
[----:B------:R-:W-:Y:S02]  /*45f0*/  FADD.FTZ R135, R135, R186 ;  /* 0x000000ba87877221 */ /* 0x000fe40000010000 */
[----:B------:R-:W-:-:S04]  /*4600*/  FSEL R90, R90, RZ, P5 ;  /* 0x000000ff5a5a7208 */ /* 0x000fc80002800000 */
[----:B------:R-:W-:-:S04]  /*4610*/  F2FP.BF16.F32.PACK_AB R90, RZ, R90 ;  /* 0x0000005aff5a723e */ /* 0x000fc800000010ff */
[----:B------:R-:W-:-:S07]  /*4620*/  PRMT R97, R97, 0x5410, R90 ;  /* 0x0000541061617816 */ /* 0x000fce000000005a */
.L_x_4106:
        /* <DEDUP_REMOVED lines=17> */
.L_x_4107:
[----:B------:R-:W-:-:S05]  /*4740*/  MOV R185, UR8 ;  /* 0x0000000800b97c02 */ /* 0x000fca0008000f00 */
[----:B------:R-:W-:-:S04]  /*4750*/  FFMA.FTZ R185, R229, R185, UR10 ;  /* 0x0000000ae5b97e23 */ /* 0x000fc800080100b9 */
[----:B------:R-:W-:-:S04]  /*4760*/  FADD.FTZ R185, R6, -R185 ;  /* 0x800000b906b97221 */ /* 0x000fc80000010000 */
[----:B------:R-:W-:-:S05]  /*4770*/  FMUL.FTZ R185, R185, UR32 ;  /* 0x00000020b9b97c20 */ /* 0x000fca0008410000 */
[----:B------:R-:W-:Y:S01]  /*4780*/  FSEL R185, R185, RZ, P0 ;  /* 0x000000ffb9b97208 */ /* 0x000fe20000000000 */
[----:B------:R-:W-:Y:S06]  /*4790*/  BRA.U !UP3, `(.L_x_4108) ;  /* 0x000000010b307547 */ /* 0x000fec000b800000 */
[----:B-----5:R-:W-:Y:S01]  /*47a0*/  LOP3.LUT P5, RZ, R197, 0xff00, RZ, 0xc0, !PT ;  /* 0x0000ff00c5ff7812 */ /* 0x020fe200078ac0ff */
[----:B------:R-:W-:-:S04]  /*47b0*/  FMUL.FTZ R186, R185, UR23 ;  /* 0x00000017b9ba7c20 */ /* 0x000fc80008410000 */
[----:B------:R-:W-:-:S08]  /*47c0*/  FMUL.FTZ R186, R186, UR22 ;  /* 0x00000016baba7c20 */ /* 0x000fd00008410000 */
[----:B------:R-:W-:-:S04]  /*47d0*/  @P5 PRMT R187, R178, 0x7632, R187 ;  /* 0x00007632b2bb5816 */ /* 0x000fc800000000bb */
[----:B------:R-:W-:Y:S02]  /*47e0*/  @P5 SHF.L.U32 R189, R187, 0x10, RZ ;  /* 0x00000010bbbd5819 */ /* 0x000fe400000006ff */
[----:B------:R-:W-:-:S03]  /*47f0*/  MOV R187, RZ ;  /* 0x000000ff00bb7202 */ /* 0x000fc60000000f00 */
[-C--:B------:R-:W-:Y:S01]  /*4800*/  @P5 FMUL.FTZ R187, R189, R186.reuse ;  /* 0x000000babdbb5220 */ /* 0x080fe20000410000 */
[----:B------:R-:W-:-:S03]  /*4810*/  FMUL.FTZ R186, R33, R186 ;  /* 0x000000ba21ba7220 */ /* 0x000fc60000410000 */
[----:B------:R-:W-:Y:S02]  /*4820*/  FADD.FTZ R137, R137, R187 ;  /* 0x000000bb89897221 */ /* 0x000fe40000010000 */
[----:B------:R-:W-:-:S04]  /*4830*/  FSEL R186, R186, RZ, P5 ;  /* 0x000000ffbaba7208 */ /* 0x000fc80002800000 */
[----:B------:R-:W-:-:S04]  /*4840*/  F2FP.BF16.F32.PACK_AB R186, RZ, R186 ;  /* 0x000000baffba723e */ /* 0x000fc800000010ff */
[----:B------:R-:W-:-:S07]  /*4850*/  PRMT R98, R98, 0x5410, R186 ;  /* 0x0000541062627816 */ /* 0x000fce00000000ba */
.L_x_4108:
        /* <DEDUP_REMOVED lines=25> */
.L_x_4109:
[----:B------:R-:W-:Y:S01]  /*49f0*/  F2FP.BF16.F32.PACK_AB R91, R184, R185 ;  /* 0x000000b9b85b723e */ /* 0x000fe200000010ff */
[----:B------:R-:W-:Y:S06]  /*4a00*/  BRA.U !UP3, `(.L_x_4100) ;  /* 0x000000110bf47547 */ /* 0x000fec000b800000 */
[----:B-----5:R-:W-:Y:S01]  /*4a10*/  ISETP.GE.U32.AND P0, PT, R196, RZ, PT ;  /* 0x000000ffc400720c */ /* 0x020fe20003f06070 */
[----:B------:R-:W-:Y:S01]  /*4a20*/  FMUL.FTZ R184, R184, UR23 ;  /* 0x00000017b8b87c20 */ /* 0x000fe20008410000 */
[----:B------:R-:W-:Y:S02]  /*4a30*/  MOV R186, RZ ;  /* 0x000000ff00ba7202 */ /* 0x000fe40000000f00 */
[----:B------:R-:W-:Y:S01]  /*4a40*/  ISETP.GE.U32.AND.EX P0, PT, R197, 0x1000000, PT, P0 ;  /* 0x01000000c500780c */ /* 0x000fe20003f06100 */
[----:B------:R-:W-:-:S12]  /*4a50*/  FMUL.FTZ R184, R184, UR22 ;  /* 0x00000016b8b87c20 */ /* 0x000fd80008410000 */
[----:B------:R-:W-:-:S04]  /*4a60*/  @P0 PRMT R185, R179, 0x7632, R185 ;  /* 0x00007632b3b90816 */ /* 0x000fc800000000b9 */
[----:B------:R-:W-:-:S05]  /*4a70*/  @P0 SHF.L.U32 R185, R185, 0x10, RZ ;  /* 0x00000010b9b90819 */ /* 0x000fca00000006ff */
[-C--:B------:R-:W-:Y:S01]  /*4a80*/  @P0 FMUL.FTZ R186, R185, R184.reuse ;  /* 0x000000b8b9ba0220 */ /* 0x080fe20000410000 */
[----:B------:R-:W-:-:S03]  /*4a90*/  FMUL.FTZ R184, R35, R184 ;  /* 0x000000b823b87220 */ /* 0x000fc60000410000 */
[----:B------:R-:W-:Y:S02]  /*4aa0*/  FADD.FTZ R139, R139, R186 ;  /* 0x000000ba8b8b7221 */ /* 0x000fe40000010000 */
[----:B------:R-:W-:-:S04]  /*4ab0*/  FSEL R184, R184, RZ, P0 ;  /* 0x000000ffb8b87208 */ /* 0x000fc80000000000 */
[----:B------:R-:W-:-:S04]  /*4ac0*/  F2FP.BF16.F32.PACK_AB R184, RZ, R184 ;  /* 0x000000b8ffb8723e */ /* 0x000fc800000010ff */
[----:B------:R-:W-:Y:S01]  /*4ad0*/  PRMT R99, R99, 0x5410, R184 ;  /* 0x0000541063637816 */ /* 0x000fe200000000b8 */
[----:B------:R-:W-:Y:S06]  /*4ae0*/  BRA `(.L_x_4100) ;  /* 0x0000001000bc7947 */ /* 0x000fec0003800000 */
.L_x_4077:
[----:B------:R-:W-:Y:S02]  /*4af0*/  MOV R180, UR26 ;  /* 0x0000001a00b47c02 */ /* 0x000fe40008000f00 */
[----:B------:R-:W-:Y:S02]  /*4b00*/  MOV R181, UR27 ;  /* 0x0000001b00b57c02 */ /* 0x000fe40008000f00 */
[----:B------:R-:W-:-:S04]  /*4b10*/  ISETP.NE.U32.AND P0, PT, R180, RZ, PT ;  /* 0x000000ffb400720c */ /* 0x000fc80003f05070 */
[----:B------:R-:W-:-:S13]  /*4b20*/  ISETP.NE.AND.EX P0, PT, R181, RZ, PT, P0 ;  /* 0x000000ffb500720c */ /* 0x000fda0003f05300 */
[----:B------:R-:W-:Y:S05]  /*4b30*/  @P0 BRA `(.L_x_4110) ;  /* 0x00000008004c0947 */ /* 0x000fea0003800000 */
[----:B------:R-:W-:Y:S01]  /*4b40*/  ISETP.LT.AND P5, PT, RZ, UR33, PT ;  /* 0x00000021ff007c0c */ /* 0x000fe2000bfa1270 */
[----:B------:R-:W-:-:S12]  /*4b50*/  BRA.U !UP3, `(.L_x_4111) ;  /* 0x000000010b407547 */ /* 0x000fd8000b800000 */
[----:B------:R-:W-:Y:S01]  /*4b60*/  IMAD.U32 R184, RZ, RZ, UR8 ;  /* 0x00000008ffb87e24 */ /* 0x000fe2000f8e00ff */
[----:B-----5:R-:W-:Y:S02]  /*4b70*/  LOP3.LUT P0, RZ, R196, 0xff, RZ, 0xc0, !PT ;  /* 0x000000ffc4ff7812 */ /* 0x020fe4000780c0ff */
[----:B------:R-:W-:Y:S01]  /*4b80*/  SHF.L.U32 R185, R164, 0x10, RZ ;  /* 0x00000010a4b97819 */ /* 0x000fe200000006ff */
[----:B------:R-:W-:-:S04]  /*4b90*/  @P5 FFMA.FTZ R184, R0, R184, UR10 ;  /* 0x0000000a00b85e23 */ /* 0x000fc800080100b8 */
[----:B------:R-:W-:-:S04]  /*4ba0*/  @P5 FADD.FTZ R184, R5, -R184 ;  /* 0x800000b805b85221 */ /* 0x000fc80000010000 */
[----:B------:R-:W-:Y:S02]  /*4bb0*/  @P5 FFMA.FTZ R185, R184, UR32, R185 ;  /* 0x00000020b8b95c23 */ /* 0x000fe400080100b9 */
[----:B------:R-:W-:Y:S02]  /*4bc0*/  @P0 SHF.L.U32 R186, R176, 0x10, RZ ;  /* 0x00000010b0ba0819 */ /* 0x000fe400000006ff */
[----:B------:R-:W-:Y:S01]  /*4bd0*/  FMUL.FTZ R184, R185, UR23 ;  /* 0x00000017b9b87c20 */ /* 0x000fe20008410000 */
[----:B------:R-:W-:-:S03]  /*4be0*/  HFMA2 R185, -RZ, RZ, 0, 0 ;  /* 0x00000000ffb97431 */ /* 0x000fc600000001ff */
[----:B------:R-:W-:-:S04]  /*4bf0*/  FMUL.FTZ R184, R184, UR22 ;  /* 0x00000016b8b87c20 */ /* 0x000fc80008410000 */
[-C--:B------:R-:W-:Y:S01]  /*4c00*/  @P0 FMUL.FTZ R185, R186, R184.reuse ;  /* 0x000000b8bab90220 */ /* 0x080fe20000410000 */
[----:B------:R-:W-:-:S03]  /*4c10*/  FMUL.FTZ R184, R28, R184 ;  /* 0x000000b81cb87220 */ /* 0x000fc60000410000 */
[----:B------:R-:W-:Y:S02]  /*4c20*/  FADD.FTZ R132, R132, R185 ;  /* 0x000000b984847221 */ /* 0x000fe40000010000 */
[----:B------:R-:W-:-:S04]  /*4c30*/  FSEL R184, R184, RZ, P0 ;  /* 0x000000ffb8b87208 */ /* 0x000fc80000000000 */
[----:B------:R-:W-:-:S04]  /*4c40*/  F2FP.BF16.F32.PACK_AB R184, RZ, R184 ;  /* 0x000000b8ffb8723e */ /* 0x000fc800000010ff */
[----:B------:R-:W-:-:S07]  /*4c50*/  PRMT R96, R184, 0x7610, R96 ;  /* 0x00007610b8607816 */ /* 0x000fce0000000060 */
.L_x_4111:
[----:B------:R-:W-:Y:S05]  /*4c60*/  BRA.U !UP3, `(.L_x_4112) ;  /* 0x000000010b487547 */ /* 0x000fea000b800000 */
[----:B------:R-:W-:Y:S02]  /*4c70*/  MOV R184, UR8 ;  /* 0x0000000800b87c02 */ /* 0x000fe40008000f00 */
[----:B-----5:R-:W-:Y:S02]  /*4c80*/  LOP3.LUT P0, RZ, R196, 0xff00, RZ, 0xc0, !PT ;  /* 0x0000ff00c4ff7812 */ /* 0x020fe4000780c0ff */
[----:B------:R-:W-:Y:S01]  /*4c90*/  PRMT R185, R164, 0x7632, R185 ;  /* 0x00007632a4b97816 */ /* 0x000fe200000000b9 */
[----:B------:R-:W-:Y:S01]  /*4ca0*/  @P5 FFMA.FTZ R184, R240, R184, UR10 ;  /* 0x0000000af0b85e23 */ /* 0x000fe200080100b8 */
[----:B------:R-:W-:Y:S02]  /*4cb0*/  MOV R186, RZ ;  /* 0x000000ff00ba7202 */ /* 0x000fe40000000f00 */
[----:B------:R-:W-:Y:S01]  /*4cc0*/  SHF.L.U32 R185, R185, 0x10, RZ ;  /* 0x00000010b9b97819 */ /* 0x000fe200000006ff */
[----:B------:R-:W-:-:S04]  /*4cd0*/  @P5 FADD.FTZ R184, R239, -R184 ;  /* 0x800000b8efb85221 */ /* 0x000fc80000010000 */
[----:B------:R-:W-:Y:S02]  /*4ce0*/  @P5 FFMA.FTZ R185, R184, UR32, R185 ;  /* 0x00000020b8b95c23 */ /* 0x000fe400080100b9 */
[----:B------:R-:W-:Y:S02]  /*4cf0*/  @P0 PRMT R184, R176, 0x7632, R184 ;  /* 0x00007632b0b80816 */ /* 0x000fe400000000b8 */
[----:B------:R-:W-:Y:S02]  /*4d00*/  FMUL.FTZ R185, R185, UR23 ;  /* 0x00000017b9b97c20 */ /* 0x000fe40008410000 */
[----:B------:R-:W-:Y:S02]  /*4d10*/  @P0 SHF.L.U32 R184, R184, 0x10, RZ ;  /* 0x00000010b8b80819 */ /* 0x000fe400000006ff */
[----:B------:R-:W-:-:S04]  /*4d20*/  FMUL.FTZ R185, R185, UR22 ;  /* 0x00000016b9b97c20 */ /* 0x000fc80008410000 */
[----:B------:R-:W-:Y:S01]  /*4d30*/  @P0 FMUL.FTZ R186, R185, R184 ;  /* 0x000000b8b9ba0220 */ /* 0x000fe20000410000 */
[----:B------:R-:W-:-:S03]  /*4d40*/  FMUL.FTZ R185, R29, R185 ;  /* 0x000000b91db97220 */ /* 0x000fc60000410000 */
[----:B------:R-:W-:Y:S02]  /*4d50*/  FADD.FTZ R133, R133, R186 ;  /* 0x000000ba85857221 */ /* 0x000fe40000010000 */
[----:B------:R-:W-:-:S04]  /*4d60*/  FSEL R184, R185, RZ, P0 ;  /* 0x000000ffb9b87208 */ /* 0x000fc80000000000 */
[----:B------:R-:W-:-:S04]  /*4d70*/  F2FP.BF16.F32.PACK_AB R184, RZ, R184 ;  /* 0x000000b8ffb8723e */ /* 0x000fc800000010ff */
[----:B------:R-:W-:-:S07]  /*4d80*/  PRMT R96, R96, 0x5410, R184 ;  /* 0x0000541060607816 */ /* 0x000fce00000000b8 */
.L_x_4112:
[----:B------:R-:W-:Y:S05]  /*4d90*/  BRA.U !UP3, `(.L_x_4113) ;  /* 0x000000010b407547 */ /* 0x000fea000b800000 */
        /* <DEDUP_REMOVED lines=16> */
.L_x_4113:
        /* <DEDUP_REMOVED lines=19> */
.L_x_4114:
        /* <DEDUP_REMOVED lines=17> */
.L_x_4115:
        /* <DEDUP_REMOVED lines=19> */
.L_x_4116:
        /* <DEDUP_REMOVED lines=17> */
.L_x_4117:
[----:B------:R-:W-:Y:S05]  /*5320*/  BRA.U !UP3, `(.L_x_4100) ;  /* 0x000000090bac7547 */ /* 0x000fea000b800000 */
[----:B-----5:R-:W-:Y:S02]  /*5330*/  ISETP.GE.U32.AND P0, PT, R196, RZ, PT ;  /* 0x000000ffc400720c */ /* 0x020fe40003f06070 */
[----:B------:R-:W-:Y:S02]  /*5340*/  MOV R184, UR8 ;  /* 0x0000000800b87c02 */ /* 0x000fe40008000f00 */
[----:B------:R-:W-:Y:S02]  /*5350*/  ISETP.GE.U32.AND.EX P0, PT, R197, 0x1000000, PT, P0 ;  /* 0x01000000c500780c */ /* 0x000fe40003f06100 */
        /* <DEDUP_REMOVED lines=15> */
[----:B------:R-:W-:Y:S01]  /*5450*/  PRMT R99, R99, 0x5410, R184 ;  /* 0x0000541063637816 */ /* 0x000fe200000000b8 */
[----:B------:R-:W-:Y:S06]  /*5460*/  BRA `(.L_x_4100) ;  /* 0x00000008005c7947 */ /* 0x000fec0003800000 */
.L_x_4110:
[----:B------:R-:W-:Y:S01]  /*5470*/  ISETP.LT.AND P0, PT, RZ, UR33, PT ;  /* 0x00000021ff007c0c */ /* 0x000fe2000bf01270 */
[----:B------:R-:W-:Y:S01]  /*5480*/  IMAD.U32 R90, RZ, RZ, UR8 ;  /* 0x00000008ff5a7e24 */ /* 0x000fe2000f8e00ff */
[----:B------:R-:W-:Y:S02]  /*5490*/  PLOP3.LUT P5, PT, PT, PT, UP2, 0x80, 0x8 ;  /* 0x000000000008781c */ /* 0x000fe40003faf028 */
[----:B------:R-:W-:Y:S02]  /*54a0*/  MOV R89, UR8 ;  /* 0x0000000800597c02 */ /* 0x000fe40008000f00 */
[C---:B-----5:R-:W-:Y:S02]  /*54b0*/  PRMT R88, R164.reuse, 0x7632, R88 ;  /* 0x00007632a4587816 */ /* 0x060fe40000000058 */
[----:B------:R-:W-:Y:S02]  /*54c0*/  SHF.L.U32 R184, R164, 0x10, RZ ;  /* 0x00000010a4b87819 */ /* 0x000fe400000006ff */
[----:B------:R-:W-:-:S03]  /*54d0*/  SHF.L.U32 R88, R88, 0x10, RZ ;  /* 0x0000001058587819 */ /* 0x000fc600000006ff */
[----:B------:R-:W-:Y:S02]  /*54e0*/  @P0 FFMA.FTZ R90, R240, R90, UR10 ;  /* 0x0000000af05a0e23 */ /* 0x000fe4000801005a */
[----:B------:R-:W-:Y:S02]  /*54f0*/  @P5 FFMA.FTZ R89, R0, R89, UR10 ;  /* 0x0000000a00595e23 */ /* 0x000fe40008010059 */
[----:B------:R-:W-:Y:S02]  /*5500*/  @P0 FADD.FTZ R90, R239, -R90 ;  /* 0x8000005aef5a0221 */ /* 0x000fe40000010000 */
[----:B------:R-:W-:Y:S02]  /*5510*/  @P5 FADD.FTZ R89, R5, -R89 ;  /* 0x8000005905595221 */ /* 0x000fe40000010000 */
[----:B------:R-:W-:Y:S02]  /*5520*/  @P0 FFMA.FTZ R88, R90, UR32, R88 ;  /* 0x000000205a580c23 */ /* 0x000fe40008010058 */
[----:B------:R-:W-:Y:S01]  /*5530*/  @P5 FFMA.FTZ R184, R89, UR32, R184 ;  /* 0x0000002059b85c23 */ /* 0x000fe200080100b8 */
[----:B------:R-:W-:Y:S06]  /*5540*/  BRA.U !UP3, `(.L_x_4118) ;  /* 0x000000010b2c7547 */ /* 0x000fec000b800000 */
[----:B------:R-:W-:Y:S01]  /*5550*/  LOP3.LUT P5, RZ, R196, 0xff, RZ, 0xc0, !PT ;  /* 0x000000ffc4ff7812 */ /* 0x000fe200078ac0ff */
        /* <DEDUP_REMOVED lines=10> */
.L_x_4118:
[----:B------:R-:W-:Y:S05]  /*5600*/  BRA.U !UP3, `(.L_x_4119) ;  /* 0x000000010b307547 */ /* 0x000fea000b800000 */
[----:B------:R-:W-:Y:S01]  /*5610*/  LOP3.LUT P5, RZ, R196, 0xff00, RZ, 0xc0, !PT ;  /* 0x0000ff00c4ff7812 */ /* 0x000fe200078ac0ff */
[----:B------:R-:W-:Y:S01]  /*5620*/  FMUL.FTZ R89, R88, UR23 ;  /* 0x0000001758597c20 */ /* 0x000fe20008410000 */
[----:B------:R-:W-:-:S03]  /*5630*/  MOV R91, RZ ;  /* 0x000000ff005b7202 */ /* 0x000fc60000000f00 */
[----:B------:R-:W-:-:S08]  /*5640*/  FMUL.FTZ R89, R89, UR22 ;  /* 0x0000001659597c20 */ /* 0x000fd00008410000 */
[----:B------:R-:W-:-:S04]  /*5650*/  @P5 PRMT R90, R176, 0x7632, R90 ;  /* 0x00007632b05a5816 */ /* 0x000fc8000000005a */
[----:B------:R-:W-:-:S05]  /*5660*/  @P5 SHF.L.U32 R90, R90, 0x10, RZ ;  /* 0x000000105a5a5819 */ /* 0x000fca00000006ff */
[----:B------:R-:W-:Y:S01]  /*5670*/  @P5 FMUL.FTZ R91, R89, R90 ;  /* 0x0000005a595b5220 */ /* 0x000fe20000410000 */
[----:B------:R-:W-:-:S03]  /*5680*/  FMUL.FTZ R89, R29, R89 ;  /* 0x000000591d597220 */ /* 0x000fc60000410000 */
[----:B------:R-:W-:Y:S02]  /*5690*/  FADD.FTZ R133, R133, R91 ;  /* 0x0000005b85857221 */ /* 0x000fe40000010000 */
[----:B------:R-:W-:-:S04]  /*56a0*/  FSEL R89, R89, RZ, P5 ;  /* 0x000000ff59597208 */ /* 0x000fc80002800000 */
[----:B------:R-:W-:-:S04]  /*56b0*/  F2FP.BF16.F32.PACK_AB R89, RZ, R89 ;  /* 0x00000059ff59723e */ /* 0x000fc800000010ff */
[----:B------:R-:W-:-:S07]  /*56c0*/  PRMT R96, R96, 0x5410, R89 ;  /* 0x0000541060607816 */ /* 0x000fce0000000059 */
.L_x_4119:
[----:B------:R-:W-:-:S04]  /*56d0*/  IMAD.U32 R89, RZ, RZ, UR8 ;  /* 0x00000008ff597e24 */ /* 0x000fc8000f8e00ff */
[----:B------:R-:W-:-:S04]  /*56e0*/  @P0 FFMA.FTZ R89, R238, R89, UR10 ;  /* 0x0000000aee590e23 */ /* 0x000fc80008010059 */
[----:B------:R-:W-:Y:S01]  /*56f0*/  @P0 FADD.FTZ R90, R237, -R89 ;  /* 0x80000059ed5a0221 */ /* 0x000fe20000010000 */
[----:B------:R-:W-:-:S05]  /*5700*/  SHF.L.U32 R89, R165, 0x10, RZ ;  /* 0x00000010a5597819 */ /* 0x000fca00000006ff */
        /* <DEDUP_REMOVED lines=13> */
.L_x_4120:
[----:B------:R-:W-:Y:S02]  /*57e0*/  MOV R90, UR8 ;  /* 0x00000008005a7c02 */ /* 0x000fe40008000f00 */
[----:B------:R-:W-:-:S03]  /*57f0*/  PRMT R91, R165, 0x7632, R91 ;  /* 0x00007632a55b7816 */ /* 0x000fc6000000005b */
[----:B------:R-:W-:Y:S01]  /*5800*/  @P0 FFMA.FTZ R90, R233, R90, UR10 ;  /* 0x0000000ae95a0e23 */ /* 0x000fe2000801005a */
[----:B------:R-:W-:-:S03]  /*5810*/  SHF.L.U32 R185, R91, 0x10, RZ ;  /* 0x000000105bb97819 */ /* 0x000fc600000006ff */
[----:B------:R-:W-:-:S04]  /*5820*/  @P0 FADD.FTZ R90, R232, -R90 ;  /* 0x8000005ae85a0221 */ /* 0x000fc80000010000 */
[----:B------:R-:W-:Y:S01]  /*5830*/  @P0 FFMA.FTZ R185, R90, UR32, R185 ;  /* 0x000000205ab90c23 */ /* 0x000fe200080100b9 */
[----:B------:R-:W-:Y:S06]  /*5840*/  BRA.U !UP3, `(.L_x_4121) ;  /* 0x000000010b307547 */ /* 0x000fec000b800000 */
        /* <DEDUP_REMOVED lines=12> */
.L_x_4121:
        /* <DEDUP_REMOVED lines=17> */
.L_x_4122:
        /* <DEDUP_REMOVED lines=8> */
[----:B------:R-:W-:-:S04]  /*5aa0*/  FMUL.FTZ R91, R186, UR23 ;  /* 0x00000017ba5b7c20 */ /* 0x000fc80008410000 */
[----:B------:R-:W-:-:S08]  /*5ab0*/  FMUL.FTZ R91, R91, UR22 ;  /* 0x000000165b5b7c20 */ /* 0x000fd00008410000 */
[----:B------:R-:W-:-:S04]  /*5ac0*/  @P5 PRMT R187, R178, 0x7632, R187 ;  /* 0x00007632b2bb5816 */ /* 0x000fc800000000bb */
[----:B------:R-:W-:Y:S02]  /*5ad0*/  @P5 SHF.L.U32 R189, R187, 0x10, RZ ;  /* 0x00000010bbbd5819 */ /* 0x000fe400000006ff */
[----:B------:R-:W-:-:S03]  /*5ae0*/  MOV R187, RZ ;  /* 0x000000ff00bb7202 */ /* 0x000fc60000000f00 */
[----:B------:R-:W-:Y:S01]  /*5af0*/  @P5 FMUL.FTZ R187, R91, R189 ;  /* 0x000000bd5bbb5220 */ /* 0x000fe20000410000 */
[----:B------:R-:W-:-:S03]  /*5b00*/  FMUL.FTZ R91, R33, R91 ;  /* 0x0000005b215b7220 */ /* 0x000fc60000410000 */
[----:B------:R-:W-:Y:S02]  /*5b10*/  FADD.FTZ R137, R137, R187 ;  /* 0x000000bb89897221 */ /* 0x000fe40000010000 */
[----:B------:R-:W-:-:S04]  /*5b20*/  FSEL R91, R91, RZ, P5 ;  /* 0x000000ff5b5b7208 */ /* 0x000fc80002800000 */
[----:B------:R-:W-:-:S04]  /*5b30*/  F2FP.BF16.F32.PACK_AB R91, RZ, R91 ;  /* 0x0000005bff5b723e */ /* 0x000fc800000010ff */
[----:B------:R-:W-:-:S07]  /*5b40*/  PRMT R98, R98, 0x5410, R91 ;  /* 0x0000541062627816 */ /* 0x000fce000000005b */
.L_x_4123:
[----:B------:R-:W-:Y:S01]  /*5b50*/  IMAD.U32 R91, RZ, RZ, UR8 ;  /* 0x00000008ff5b7e24 */ /* 0x000fe2000f8e00ff */
        /* <DEDUP_REMOVED lines=25> */
.L_x_4124:
[----:B------:R-:W-:Y:S01]  /*5cf0*/  F2FP.BF16.F32.PACK_AB R91, R184, R91 ;  /* 0x0000005bb85b723e */ /* 0x000fe200000010ff */
[----:B------:R-:W-:Y:S06]  /*5d00*/  BRA.U !UP3, `(.L_x_4100) ;  /* 0x000000010b347547 */ /* 0x000fec000b800000 */
[----:B------:R-:W-:Y:S01]  /*5d10*/  ISETP.GE.U32.AND P0, PT, R196, RZ, PT ;  /* 0x000000ffc400720c */ /* 0x000fe20003f06070 */
[----:B------:R-:W-:Y:S01]  /*5d20*/  FMUL.FTZ R184, R184, UR23 ;  /* 0x00000017b8b87c20 */ /* 0x000fe20008410000 */
[----:B------:R-:W-:Y:S02]  /*5d30*/  MOV R186, RZ ;  /* 0x000000ff00ba7202 */ /* 0x000fe40000000f00 */
[----:B------:R-:W-:Y:S01]  /*5d40*/  ISETP.GE.U32.AND.EX P0, PT, R197, 0x1000000, PT, P0 ;  /* 0x01000000c500780c */ /* 0x000fe20003f06100 */
[----:B------:R-:W-:-:S12]  /*5d50*/  FMUL.FTZ R184, R184, UR22 ;  /* 0x00000016b8b87c20 */ /* 0x000fd80008410000 */
        /* <DEDUP_REMOVED lines=8> */
.L_x_4100:
[----:B------:R-:W-:Y:S01]  /*5de0*/  ISETP.NE.U32.AND P0, PT, R180, RZ, PT ;  /* 0x000000ffb400720c */ /* 0x000fe20003f05070 */
[----:B------:R-:W0:Y:S01]  /*5df0*/  @UP3 LDCU.64 UR6, c[0x0][0x468] ;  /* 0x00008d00ff0637ac */ /* 0x000e220008000a00 */
[----:B------:R-:W-:Y:S02]  /*5e00*/  PLOP3.LUT P5, PT, PT, PT, UP3, 0x80, 0x8 ;  /* 0x000000000008781c */ /* 0x000fe40003faf038 */
[----:B------:R-:W-:-:S13]  /*5e10*/  ISETP.NE.AND.EX P0, PT, R181, RZ, PT, P0 ;  /* 0x000000ffb500720c */ /* 0x000fda0003f05300 */
[----:B------:R-:W1:Y:S02]  /*5e20*/  @P0 LDC.64 R180, c[0x0][0x478] ;  /* 0x00011e00ffb40b82 */ /* 0x000e640000000a00 */
[C---:B-1----:R-:W-:Y:S01]  /*5e30*/  @P0 IMAD.WIDE.U32 R180, R183.reuse, 0x10, R180 ;  /* 0x00000010b7b40825 */ /* 0x042fe200078e00b4 */
[----:B------:R-:W-:-:S04]  /*5e40*/  IADD3 R183, PT, PT, R183, 0x80, RZ ;  /* 0x00000080b7b77810 */ /* 0x000fc80007ffe0ff */
[----:B------:R1:W-:Y:S01]  /*5e50*/  @P0 STG.E.128 desc[UR20][R180.64], R88 ;  /* 0x00000058b4000986 */ /* 0x0003e2000c101d14 */
[----:B------:R-:W-:Y:S01]  /*5e60*/  PLOP3.LUT P0, PT, PT, PT, UP3, 0x80, 0x8 ;  /* 0x000000000008781c */ /* 0x000fe20003f0f038 */
[----:B-1----:R-:W-:-:S12]  /*5e70*/  IMAD.MOV.U32 R180, RZ, RZ, 0x10 ;  /* 0x00000010ffb47424 */ /* 0x002fd800078e00ff */
[C---:B0-----:R-:W-:Y:S01]  /*5e80*/  @P0 IMAD.WIDE.U32 R180, R182.reuse, R180, UR6 ;  /* 0x00000006b6b40e25 */ /* 0x041fe2000f8e00b4 */
[----:B------:R-:W-:-:S04]  /*5e90*/  IADD3 R182, PT, PT, R182, 0x80, RZ ;  /* 0x00000080b6b67810 */ /* 0x000fc80007ffe0ff */
[----:B------:R0:W-:Y:S03]  /*5ea0*/  @P5 STG.E.128 desc[UR20][R180.64], R96 ;  /* 0x00000060b4005986 */ /* 0x0001e6000c101d14 */
.L_x_4075:
[----:B------:R-:W-:Y:S05]  /*5eb0*/  BSYNC.RECONVERGENT B0 ;  /* 0x0000000000007941 */ /* 0x000fea0003800200 */
.L_x_4074:
        /* <DEDUP_REMOVED lines=8> */
.L_x_4127:
[----:B------:R-:W-:Y:S05]  /*5f40*/  BRA.U !UP0, `(.L_x_4128) ;  /* 0x0000001108b87547 */ /* 0x000fea000b800000 */
[----:B------:R-:W-:-:S04]  /*5f50*/  UISETP.NE.U32.AND UP0, UPT, UR26, URZ, UPT ;  /* 0x000000ff1a00728c */ /* 0x000fc8000bf05070 */
[----:B------:R-:W-:-:S06]  /*5f60*/  UISETP.NE.AND.EX UP0, UPT, UR27, URZ, UPT, UP0 ;  /* 0x000000ff1b00728c */ /* 0x000fcc000bf05300 */
[----:B------:R-:W-:-:S13]  /*5f70*/  PLOP3.LUT P5, PT, PT, PT, UP0, 0x80, 0x8 ;  /* 0x000000000008781c */ /* 0x000fda0003faf008 */
[----:B------:R-:W-:Y:S05]  /*5f80*/  @!P5 BRA `(.L_x_4129) ;  /* 0x00000008005cd947 */ /* 0x000fea0003800000 */
[----:B------:R-:W-:Y:S02]  /*5f90*/  ISETP.LT.AND P0, PT, RZ, UR33, PT ;  /* 0x00000021ff007c0c */ /* 0x000fe4000bf01270 */
[----:B------:R-:W-:Y:S02]  /*5fa0*/  MOV R90, UR8 ;  /* 0x00000008005a7c02 */ /* 0x000fe40008000f00 */
[----:B------:R-:W-:Y:S02]  /*5fb0*/  MOV R89, UR8 ;  /* 0x0000000800597c02 */ /* 0x000fe40008000f00 */
[C---:B-----5:R-:W-:Y:S02]  /*5fc0*/  PRMT R88, R168.reuse, 0x7632, R88 ;  /* 0x00007632a8587816 */ /* 0x060fe40000000058 */
[----:B0-----:R-:W-:Y:S02]  /*5fd0*/  SHF.L.U32 R180, R168, 0x10, RZ ;  /* 0x00000010a8b47819 */ /* 0x001fe400000006ff */
[----:B------:R-:W-:-:S03]  /*5fe0*/  SHF.L.U32 R88, R88, 0x10, RZ ;  /* 0x0000001058587819 */ /* 0x000fc600000006ff */
[----:B------:R-:W-:Y:S01]  /*5ff0*/  @P0 FFMA.FTZ R90, R17, R90, UR10 ;  /* 0x0000000a115a0e23 */ /* 0x000fe2000801005a */
[----:B------:R-:W-:-:S03]  /*6000*/  @P0 FFMA.FTZ R89, R9, R89, UR10 ;  /* 0x0000000a09590e23 */ /* 0x000fc60008010059 */
[----:B------:R-:W-:Y:S01]  /*6010*/  @P0 FADD.FTZ R90, R18, -R90 ;  /* 0x8000005a125a0221 */ /* 0x000fe20000010000 */
[----:B------:R-:W-:-:S03]  /*6020*/  @P0 FADD.FTZ R89, R10, -R89 ;  /* 0x800000590a590221 */ /* 0x000fc60000010000 */
[----:B------:R-:W-:Y:S01]  /*6030*/  @P0 FFMA.FTZ R88, R90, UR32, R88 ;  /* 0x000000205a580c23 */ /* 0x000fe20008010058 */
[----:B------:R-:W-:Y:S01]  /*6040*/  @P0 FFMA.FTZ R180, R89, UR32, R180 ;  /* 0x0000002059b40c23 */ /* 0x000fe200080100b4 */
[----:B------:R-:W-:Y:S06]  /*6050*/  BRA.U !UP3, `(.L_x_4130) ;  /* 0x000000010b2c7547 */ /* 0x000fec000b800000 */
[----:B------:R-:W-:Y:S01]  /*6060*/  LOP3.LUT P6, RZ, R194, 0xff, RZ, 0xc0, !PT ;  /* 0x000000ffc2ff7812 */ /* 0x000fe200078cc0ff */
        /* <DEDUP_REMOVED lines=10> */
.L_x_4130:
        /* <DEDUP_REMOVED lines=13> */
.L_x_4131:
[----:B------:R-:W-:-:S05]  /*61e0*/  MOV R89, UR8 ;  /* 0x0000000800597c02 */ /* 0x000fca0008000f00 */
        /* <DEDUP_REMOVED lines=16> */
.L_x_4132:
[----:B------:R-:W-:Y:S02]  /*62f0*/  MOV R90, UR8 ;  /* 0x00000008005a7c02 */ /* 0x000fe40008000f00 */
[----:B------:R-:W-:-:S03]  /*6300*/  PRMT R91, R169, 0x7632, R91 ;  /* 0x00007632a95b7816 */ /* 0x000fc6000000005b */
[----:B------:R-:W-:Y:S02]  /*6310*/  @P0 FFMA.FTZ R90, R19, R90, UR10 ;  /* 0x0000000a135a0e23 */ /* 0x000fe4000801005a */
[----:B------:R-:W-:Y:S02]  /*6320*/  IMAD.U32 R181, R91, 0x10000, RZ ;  /* 0x000100005bb57824 */ /* 0x000fe400078e00ff */
        /* <DEDUP_REMOVED lines=15> */
.L_x_4133:
[----:B------:R-:W-:Y:S02]  /*6420*/  MOV R90, UR8 ;  /* 0x00000008005a7c02 */ /* 0x000fe40008000f00 */
[----:B------:R-:W-:-:S03]  /*6430*/  SHF.L.U32 R184, R170, 0x10, RZ ;  /* 0x00000010aab87819 */ /* 0x000fc600000006ff */
[----:B------:R-:W-:-:S04]  /*6440*/  @P0 FFMA.FTZ R90, R12, R90, UR10 ;  /* 0x0000000a0c5a0e23 */ /* 0x000fc8000801005a */
[----:B------:R-:W-:-:S04]  /*6450*/  @P0 FADD.FTZ R90, R14, -R90 ;  /* 0x8000005a0e5a0221 */ /* 0x000fc80000010000 */
        /* <DEDUP_REMOVED lines=13> */
.L_x_4134:
        /* <DEDUP_REMOVED lines=19> */
.L_x_4135:
        /* <DEDUP_REMOVED lines=26> */
.L_x_4136:
        /* <DEDUP_REMOVED lines=14> */
[----:B------:R-:W-:Y:S01]  /*68e0*/  PRMT R99, R99, 0x5410, R180 ;  /* 0x0000541063637816 */ /* 0x000fe200000000b4 */
[----:B------:R-:W-:Y:S06]  /*68f0*/  BRA `(.L_x_4137) ;  /* 0x00000020005c7947 */ /* 0x000fec0003800000 */
.L_x_4129:
[----:B------:R-:W-:Y:S01]  /*6900*/  ISETP.LT.AND P6, PT, RZ, UR33, PT ;  /* 0x00000021ff007c0c */ /* 0x000fe2000bfc1270 */
[----:B------:R-:W-:-:S12]  /*6910*/  BRA.U !UP3, `(.L_x_4138) ;  /* 0x000000010b407547 */ /* 0x000fd8000b800000 */
[----:B0-----:R-:W-:Y:S02]  /*6920*/  MOV R180, UR8 ;  /* 0x0000000800b47c02 */ /* 0x001fe40008000f00 */
        /* <DEDUP_REMOVED lines=15> */
.L_x_4138:
[----:B------:R-:W-:Y:S05]  /*6a20*/  BRA.U !UP3, `(.L_x_4139) ;  /* 0x000000010b487547 */ /* 0x000fea000b800000 */
[----:B0-----:R-:W-:Y:S02]  /*6a30*/  MOV R180, UR8 ;  /* 0x0000000800b47c02 */ /* 0x001fe40008000f00 */
[----:B-----5:R-:W-:Y:S02]  /*6a40*/  LOP3.LUT P0, RZ, R194, 0xff00, RZ, 0xc0, !PT ;  /* 0x0000ff00c2ff7812 */ /* 0x020fe4000780c0ff */
[----:B------:R-:W-:Y:S01]  /*6a50*/  PRMT R181, R168, 0x7632, R181 ;  /* 0x00007632a8b57816 */ /* 0x000fe200000000b5 */
[----:B------:R-:W-:Y:S01]  /*6a60*/  @P6 FFMA.FTZ R180, R17, R180, UR10 ;  /* 0x0000000a11b46e23 */ /* 0x000fe200080100b4 */
[----:B------:R-:W-:-:S03]  /*6a70*/  MOV R184, RZ ;  /* 0x000000ff00b87202 */ /* 0x000fc60000000f00 */
[----:B------:R-:W-:Y:S02]  /*6a80*/  IMAD.U32 R181, R181, 0x10000, RZ ;  /* 0x00010000b5b57824 */ /* 0x000fe400078e00ff */
[----:B------:R-:W-:-:S04]  /*6a90*/  @P6 FADD.FTZ R180, R18, -R180 ;  /* 0x800000b412b46221 */ /* 0x000fc80000010000 */
[----:B------:R-:W-:Y:S01]  /*6aa0*/  @P6 FFMA.FTZ R181, R180, UR32, R181 ;  /* 0x00000020b4b56c23 */ /* 0x000fe200080100b5 */
[----:B------:R-:W-:-:S03]  /*6ab0*/  @P0 PRMT R180, R176, 0x7632, R180 ;  /* 0x00007632b0b40816 */ /* 0x000fc600000000b4 */
[----:B------:R-:W-:Y:S01]  /*6ac0*/  FMUL.FTZ R181, R181, UR23 ;  /* 0x00000017b5b57c20 */ /* 0x000fe20008410000 */
[----:B------:R-:W-:-:S03]  /*6ad0*/  @P0 SHF.L.U32 R180, R180, 0x10, RZ ;  /* 0x00000010b4b40819 */ /* 0x000fc600000006ff */
[----:B------:R-:W-:-:S04]  /*6ae0*/  FMUL.FTZ R181, R181, UR22 ;  /* 0x00000016b5b57c20 */ /* 0x000fc80008410000 */
[----:B------:R-:W-:Y:S01]  /*6af0*/  @P0 FMUL.FTZ R184, R181, R180 ;  /* 0x000000b4b5b80220 */ /* 0x000fe20000410000 */
[----:B------:R-:W-:-:S03]  /*6b00*/  FMUL.FTZ R181, R37, R181 ;  /* 0x000000b525b57220 */ /* 0x000fc60000410000 */
[----:B------:R-:W-:Y:S02]  /*6b10*/  FADD.FTZ R141, R141, R184 ;  /* 0x000000b88d8d7221 */ /* 0x000fe40000010000 */
[----:B------:R-:W-:-:S04]  /*6b20*/  FSEL R180, R181, RZ, P0 ;  /* 0x000000ffb5b47208 */ /* 0x000fc80000000000 */
[----:B------:R-:W-:-:S04]  /*6b30*/  F2FP.BF16.F32.PACK_AB R180, RZ, R180 ;  /* 0x000000b4ffb4723e */ /* 0x000fc800000010ff */
[----:B------:R-:W-:-:S07]  /*6b40*/  PRMT R96, R96, 0x5410, R180 ;  /* 0x0000541060607816 */ /* 0x000fce00000000b4 */
.L_x_4139:
[----:B------:R-:W-:Y:S05]  /*6b50*/  BRA.U !UP3, `(.L_x_4140) ;  /* 0x000000010b407547 */ /* 0x000fea000b800000 */
        /* <DEDUP_REMOVED lines=16> */
.L_x_4140:
        /* <DEDUP_REMOVED lines=19> */
.L_x_4141:
        /* <DEDUP_REMOVED lines=17> */
.L_x_4142:
        /* <DEDUP_REMOVED lines=19> */
.L_x_4143:
        /* <DEDUP_REMOVED lines=17> */
.L_x_4144:
[----:B------:R-:W-:Y:S05]  /*70e0*/  BRA.U !UP3, `(.L_x_4137) ;  /* 0x000000190b607547 */ /* 0x000fea000b800000 */
[----:B-----5:R-:W-:Y:S02]  /*70f0*/  ISETP.GE.U32.AND P0, PT, R194, RZ, PT ;  /* 0x000000ffc200720c */ /* 0x020fe40003f06070 */
[----:B0-----:R-:W-:Y:S02]  /*7100*/  MOV R180, UR8 ;  /* 0x0000000800b47c02 */ /* 0x001fe40008000f00 */
[----:B------:R-:W-:Y:S02]  /*7110*/  ISETP.GE.U32.AND.EX P0, PT, R195, 0x1000000, PT, P0 ;  /* 0x01000000c300780c */ /* 0x000fe40003f06100 */
        /* <DEDUP_REMOVED lines=17> */
.L_x_4128:
[----:B------:R-:W-:-:S04]  /*7230*/  UISETP.NE.U32.AND UP0, UPT, UR26, URZ, UPT ;  /* 0x000000ff1a00728c */ /* 0x000fc8000bf05070 */
[----:B------:R-:W-:-:S06]  /*7240*/  UISETP.NE.AND.EX UP0, UPT, UR27, URZ, UPT, UP0 ;  /* 0x000000ff1b00728c */ /* 0x000fcc000bf05300 */
[----:B------:R-:W-:-:S13]  /*7250*/  PLOP3.LUT P5, PT, PT, PT, UP0, 0x80, 0x8 ;  /* 0x000000000008781c */ /* 0x000fda0003faf008 */
[----:B------:R-:W-:Y:S05]  /*7260*/  @!P5 BRA `(.L_x_4145) ;  /* 0x00000008004cd947 */ /* 0x000fea0003800000 */
        /* <DEDUP_REMOVED lines=17> */
[----:B0-----:R-:W-:-:S07]  /*7380*/  PRMT R96, R89, 0x7610, R96 ;  /* 0x0000761059607816 */ /* 0x001fce0000000060 */
.L_x_4146:
        /* <DEDUP_REMOVED lines=8> */
[----:B0-----:R-:W-:-:S03]  /*7410*/  IMAD.MOV.U32 R180, RZ, RZ, RZ ;  /* 0x000000ffffb47224 */ /* 0x001fc600078e00ff */
        /* <DEDUP_REMOVED lines=9> */
.L_x_4147:
        /* <DEDUP_REMOVED lines=8> */
[----:B0-----:R-:W-:-:S03]  /*7530*/  MOV R180, RZ ;  /* 0x000000ff00b47202 */ /* 0x001fc60000000f00 */
        /* <DEDUP_REMOVED lines=8> */
.L_x_4148:
[----:B------:R-:W-:-:S05]  /*75c0*/  MOV R90, UR8 ;  /* 0x00000008005a7c02 */ /* 0x000fca0008000f00 */
[----:B------:R-:W-:-:S04]  /*75d0*/  FFMA.FTZ R90, R19, R90, UR10 ;  /* 0x0000000a135a7e23 */ /* 0x000fc8000801005a */
[----:B------:R-:W-:-:S04]  /*75e0*/  FADD.FTZ R90, R20, -R90 ;  /* 0x8000005a145a7221 */ /* 0x000fc80000010000 */
[----:B------:R-:W-:-:S05]  /*75f0*/  FMUL.FTZ R90, R90, UR32 ;  /* 0x000000205a5a7c20 */ /* 0x000fca0008410000 */
[----:B0-----:R-:W-:Y:S01]  /*7600*/  FSEL R180, R90, RZ, P0 ;  /* 0x000000ff5ab47208 */ /* 0x001fe20000000000 */
[----:B------:R-:W-:Y:S06]  /*7610*/  BRA.U !UP3, `(.L_x_4149) ;  /* 0x000000010b307547 */ /* 0x000fec000b800000 */
[----:B-----5:R-:W-:Y:S01]  /*7620*/  LOP3.LUT P6, RZ, R194, 0xff000000, RZ, 0xc0, !PT ;  /* 0xff000000c2ff7812 */ /* 0x020fe200078cc0ff */
[----:B------:R-:W-:Y:S01]  /*7630*/  FMUL.FTZ R90, R180, UR23 ;  /* 0x00000017b45a7c20 */ /* 0x000fe20008410000 */
[----:B------:R-:W-:-:S03]  /*7640*/  HFMA2 R184, -RZ, RZ, 0, 0 ;  /* 0x00000000ffb87431 */ /* 0x000fc600000001ff */
        /* <DEDUP_REMOVED lines=9> */
.L_x_4149:
        /* <DEDUP_REMOVED lines=8> */
[----:B------:R-:W-:-:S03]  /*7760*/  IMAD.MOV.U32 R184, RZ, RZ, RZ ;  /* 0x000000ffffb87224 */ /* 0x000fc600078e00ff */
        /* <DEDUP_REMOVED lines=8> */
.L_x_4150:
        /* <DEDUP_REMOVED lines=18> */
.L_x_4151:
        /* <DEDUP_REMOVED lines=25> */
.L_x_4152:
        /* <DEDUP_REMOVED lines=16> */
.L_x_4145:
[----:B------:R-:W-:Y:S05]  /*7ba0*/  BRA.U !UP3, `(.L_x_4153) ;  /* 0x000000010b707547 */ /* 0x000fea000b800000 */
[----:B-----5:R-:W-:Y:S01]  /*7bb0*/  LOP3.LUT P0, RZ, R194, 0xff, RZ, 0xc0, !PT ;  /* 0x000000ffc2ff7812 */ /* 0x020fe2000780c0ff */
[----:B------:R-:W-:Y:S01]  /*7bc0*/  BSSY.RECONVERGENT B1, `(.L_x_4154) ;  /* 0x000000d000017945 */ /* 0x000fe20003800200 */
[----:B0-----:R-:W-:-:S11]  /*7bd0*/  HFMA2 R180, -RZ, RZ, 0, 0 ;  /* 0x00000000ffb47431 */ /* 0x001fd600000001ff */
[----:B------:R-:W-:Y:S05]  /*7be0*/  @!P0 BRA `(.L_x_4155) ;  /* 0x0000000000288947 */ /* 0x000fea0003800000 */
[----:B------:R-:W-:Y:S02]  /*7bf0*/  MOV R180, UR8 ;  /* 0x0000000800b47c02 */ /* 0x000fe40008000f00 */
[----:B------:R-:W-:Y:S02]  /*7c00*/  ISETP.LT.AND P6, PT, RZ, UR33, PT ;  /* 0x00000021ff007c0c */ /* 0x000fe4000bfc1270 */
[----:B------:R-:W-:Y:S01]  /*7c10*/  SHF.L.U32 R181, R176, 0x10, RZ ;  /* 0x00000010b0b57819 */ /* 0x000fe200000006ff */
[----:B------:R-:W-:-:S04]  /*7c20*/  FFMA.FTZ R180, R9, R180, UR10 ;  /* 0x0000000a09b47e23 */ /* 0x000fc800080100b4 */
[----:B------:R-:W-:-:S04]  /*7c30*/  FADD.FTZ R180, R10, -R180 ;  /* 0x800000b40ab47221 */ /* 0x000fc80000010000 */
[----:B------:R-:W-:-:S05]  /*7c40*/  FMUL.FTZ R180, R180, UR32 ;  /* 0x00000020b4b47c20 */ /* 0x000fca0008410000 */
[----:B------:R-:W-:-:S05]  /*7c50*/  FSEL R180, R180, RZ, P6 ;  /* 0x000000ffb4b47208 */ /* 0x000fca0003000000 */
[----:B------:R-:W-:-:S04]  /*7c60*/  FMUL.FTZ R180, R180, UR23 ;  /* 0x00000017b4b47c20 */ /* 0x000fc80008410000 */
[----:B------:R-:W-:-:S04]  /*7c70*/  FMUL.FTZ R180, R180, UR22 ;  /* 0x00000016b4b47c20 */ /* 0x000fc80008410000 */
[----:B------:R-:W-:-:S07]  /*7c80*/  FMUL.FTZ R180, R181, R180 ;  /* 0x000000b4b5b47220 */ /* 0x000fce0000410000 */
.L_x_4155:
[----:B------:R-:W-:Y:S05]  /*7c90*/  BSYNC.RECONVERGENT B1 ;  /* 0x0000000000017941 */ /* 0x000fea0003800200 */
.L_x_4154:
        /* <DEDUP_REMOVED lines=13> */
.L_x_4153:
[----:B------:R-:W-:Y:S05]  /*7d70*/  BRA.U !UP3, `(.L_x_4156) ;  /* 0x000000010b747547 */ /* 0x000fea000b800000 */
[----:B-----5:R-:W-:Y:S01]  /*7d80*/  LOP3.LUT P0, RZ, R194, 0xff00, RZ, 0xc0, !PT ;  /* 0x0000ff00c2ff7812 */ /* 0x020fe2000780c0ff */
[----:B------:R-:W-:Y:S01]  /*7d90*/  BSSY.RECONVERGENT B1, `(.L_x_4157) ;  /* 0x000000e000017945 */ /* 0x000fe20003800200 */
[----:B0-----:R-:W-:-:S11]  /*7da0*/  MOV R180, RZ ;  /* 0x000000ff00b47202 */ /* 0x001fd60000000f00 */
[----:B------:R-:W-:Y:S05]  /*7db0*/  @!P0 BRA `(.L_x_4158) ;  /* 0x00000000002c8947 */ /* 0x000fea0003800000 */
[----:B------:R-:W-:Y:S01]  /*7dc0*/  IMAD.U32 R180, RZ, RZ, UR8 ;  /* 0x00000008ffb47e24 */ /* 0x000fe2000f8e00ff */
        /* <DEDUP_REMOVED lines=10> */
.L_x_4158:
[----:B------:R-:W-:Y:S05]  /*7e70*/  BSYNC.RECONVERGENT B1 ;  /* 0x0000000000017941 */ /* 0x000fea0003800200 */
.L_x_4157:
        /* <DEDUP_REMOVED lines=13> */
.L_x_4156:
        /* <DEDUP_REMOVED lines=15> */
.L_x_4161:
[----:B------:R-:W-:Y:S05]  /*8040*/  BSYNC.RECONVERGENT B1 ;  /* 0x0000000000017941 */ /* 0x000fea0003800200 */
.L_x_4160:
        /* <DEDUP_REMOVED lines=13> */
.L_x_4159:
        /* <DEDUP_REMOVED lines=16> */
.L_x_4164:
[----:B------:R-:W-:Y:S05]  /*8220*/  BSYNC.RECONVERGENT B1 ;  /* 0x0000000000017941 */ /* 0x000fea0003800200 */
.L_x_4163:
        /* <DEDUP_REMOVED lines=13> */
.L_x_4162:
        /* <DEDUP_REMOVED lines=15> */
.L_x_4167:
[----:B------:R-:W-:Y:S05]  /*83f0*/  BSYNC.RECONVERGENT B1 ;  /* 0x0000000000017941 */ /* 0x000fea0003800200 */
.L_x_4166:
        /* <DEDUP_REMOVED lines=13> */
.L_x_4165:
        /* <DEDUP_REMOVED lines=16> */
.L_x_4170:
[----:B------:R-:W-:Y:S05]  /*85d0*/  BSYNC.RECONVERGENT B1 ;  /* 0x0000000000017941 */ /* 0x000fea0003800200 */
.L_x_4169:
        /* <DEDUP_REMOVED lines=13> */
.L_x_4168:
        /* <DEDUP_REMOVED lines=15> */
.L_x_4173:
[----:B------:R-:W-:Y:S05]  /*87a0*/  BSYNC.RECONVERGENT B1 ;  /* 0x0000000000017941 */ /* 0x000fea0003800200 */
.L_x_4172:
        /* <DEDUP_REMOVED lines=13> */
.L_x_4171:
[----:B------:R-:W-:Y:S05]  /*8880*/  BRA.U !UP3, `(.L_x_4137) ;  /* 0x000000010b787547 */ /* 0x000fea000b800000 */
[----:B-----5:R-:W-:Y:S01]  /*8890*/  ISETP.GE.U32.AND P0, PT, R194, RZ, PT ;  /* 0x000000ffc200720c */ /* 0x020fe20003f06070 */
[----:B------:R-:W-:Y:S01]  /*88a0*/  BSSY.RECONVERGENT B1, `(.L_x_4174) ;  /* 0x000000f000017945 */ /* 0x000fe20003800200 */
[----:B0-----:R-:W-:Y:S02]  /*88b0*/  MOV R180, RZ ;  /* 0x000000ff00b47202 */ /* 0x001fe40000000f00 */
[----:B------:R-:W-:-:S13]  /*88c0*/  ISETP.GE.U32.AND.EX P0, PT, R195, 0x1000000, PT, P0 ;  /* 0x01000000c300780c */ /* 0x000fda0003f06100 */
        /* <DEDUP_REMOVED lines=12> */
.L_x_4175:
[----:B------:R-:W-:Y:S05]  /*8990*/  BSYNC.RECONVERGENT B1 ;  /* 0x0000000000017941 */ /* 0x000fea0003800200 */
.L_x_4174:
        /* <DEDUP_REMOVED lines=13> */
.L_x_4137:
[----:B0-----:R-:W0:Y:S01]  /*8a70*/  @P5 LDC.64 R180, c[0x0][0x478] ;  /* 0x00011e00ffb45b82 */ /* 0x001e220000000a00 */
[----:B------:R-:W1:Y:S01]  /*8a80*/  @UP3 LDCU.64 UR6, c[0x0][0x468] ;  /* 0x00008d00ff0637ac */ /* 0x000e620008000a00 */
[----:B------:R-:W-:Y:S01]  /*8a90*/  PLOP3.LUT P0, PT, PT, PT, UP3, 0x80, 0x8 ;  /* 0x000000000008781c */ /* 0x000fe20003f0f038 */
[C---:B0-----:R-:W-:Y:S01]  /*8aa0*/  @P5 IMAD.WIDE.U32 R180, R183.reuse, 0x10, R180 ;  /* 0x00000010b7b45825 */ /* 0x041fe200078e00b4 */
[----:B------:R-:W-:-:S04]  /*8ab0*/  IADD3 R183, PT, PT, R183, 0x80, RZ ;  /* 0x00000080b7b77810 */ /* 0x000fc80007ffe0ff */
[----:B------:R0:W-:Y:S01]  /*8ac0*/  @P5 STG.E.128 desc[UR20][R180.64], R88 ;  /* 0x00000058b4005986 */ /* 0x0001e2000c101d14 */
[----:B------:R-:W-:Y:S01]  /*8ad0*/  PLOP3.LUT P5, PT, PT, PT, UP3, 0x80, 0x8 ;  /* 0x000000000008781c */ /* 0x000fe20003faf038 */
[----:B0-----:R-:W-:-:S05]  /*8ae0*/  HFMA2 R180, -RZ, RZ, 0, 9.5367431640625e-07 ;  /* 0x00000010ffb47431 */ /* 0x001fca00000001ff */
[C---:B-1----:R-:W-:Y:S01]  /*8af0*/  @P0 IMAD.WIDE.U32 R180, R182.reuse, R180, UR6 ;  /* 0x00000006b6b40e25 */ /* 0x042fe2000f8e00b4 */
[----:B------:R-:W-:-:S06]  /*8b00*/  IADD3 R182, PT, PT, R182, 0x80, RZ ;  /* 0x00000080b6b67810 */ /* 0x000fcc0007ffe0ff */
[----:B------:R1:W-:Y:S02]  /*8b10*/  @P5 STG.E.128 desc[UR20][R180.64], R96 ;  /* 0x00000060b4005986 */ /* 0x0003e4000c101d14 */
.L_x_4126:
[----:B------:R-:W-:Y:S05]  /*8b20*/  BSYNC.RECONVERGENT B0 ;  /* 0x0000000000007941 */ /* 0x000fea0003800200 */
.L_x_4125:
        /* <DEDUP_REMOVED lines=8> */
.L_x_4178:
        /* <DEDUP_REMOVED lines=9> */
[----:B01----:R-:W-:-:S03]  /*8c40*/  SHF.L.U32 R180, R172, 0x10, RZ ;  /* 0x00000010acb47819 */ /* 0x003fc600000006ff */
[----:B------:R-:W-:Y:S02]  /*8c50*/  IMAD.U32 R88, R88, 0x10000, RZ ;  /* 0x0001000058587824 */ /* 0x000fe400078e00ff */
        /* <DEDUP_REMOVED lines=9> */
[----:B------:R-:W-:-:S03]  /*8cf0*/  MOV R90, RZ ;  /* 0x000000ff005a7202 */ /* 0x000fc60000000f00 */
        /* <DEDUP_REMOVED lines=8> */
.L_x_4181:
[----:B------:R-:W-:Y:S05]  /*8d80*/  BRA.U !UP3, `(.L_x_4182) ;  /* 0x000000010b307547 */ /* 0x000fea000b800000 */
[----:B------:R-:W-:Y:S01]  /*8d90*/  LOP3.LUT P6, RZ, R192, 0xff00, RZ, 0xc0, !PT ;  /* 0x0000ff00c0ff7812 */ /* 0x000fe200078cc0ff */
[----:B------:R-:W-:Y:S01]  /*8da0*/  FMUL.FTZ R89, R88, UR23 ;  /* 0x0000001758597c20 */ /* 0x000fe20008410000 */
[----:B------:R-:W-:-:S03]  /*8db0*/  HFMA2 R91, -RZ, RZ, 0, 0 ;  /* 0x00000000ff5b7431 */ /* 0x000fc600000001ff */
        /* <DEDUP_REMOVED lines=9> */
.L_x_4182:
        /* <DEDUP_REMOVED lines=17> */
.L_x_4183:
        /* <DEDUP_REMOVED lines=19> */
.L_x_4184:
        /* <DEDUP_REMOVED lines=17> */
.L_x_4185:
        /* <DEDUP_REMOVED lines=19> */
.L_x_4186:
[----:B------:R-:W-:Y:S02]  /*92d0*/  MOV R91, UR8 ;  /* 0x00000008005b7c02 */ /* 0x000fe40008000f00 */
[----:B------:R-:W-:Y:S01]  /*92e0*/  F2FP.BF16.F32.PACK_AB R89, R181, R89 ;  /* 0x00000059b559723e */ /* 0x000fe200000010ff */
[----:B------:R-:W-:Y:S01]  /*92f0*/  IMAD.U32 R181, RZ, RZ, UR8 ;  /* 0x00000008ffb57e24 */ /* 0x000fe2000f8e00ff */
[----:B------:R-:W-:Y:S01]  /*9300*/  F2FP.BF16.F32.PACK_AB R88, R88, R180 ;  /* 0x000000b45858723e */ /* 0x000fe200000010ff */
[----:B------:R-:W-:Y:S01]  /*9310*/  @P0 FFMA.FTZ R91, R205, R91, UR10 ;  /* 0x0000000acd5b0e23 */ /* 0x000fe2000801005b */
[----:B------:R-:W-:Y:S01]  /*9320*/  PRMT R180, R175, 0x7632, R180 ;  /* 0x00007632afb47816 */ /* 0x000fe200000000b4 */
[----:B------:R-:W-:Y:S01]  /*9330*/  @P0 FFMA.FTZ R181, R213, R181, UR10 ;  /* 0x0000000ad5b50e23 */ /* 0x000fe200080100b5 */
[----:B------:R-:W-:Y:S01]  /*9340*/  F2FP.BF16.F32.PACK_AB R90, R90, R184 ;  /* 0x000000b85a5a723e */ /* 0x000fe200000010ff */
[----:B------:R-:W-:Y:S01]  /*9350*/  @P0 FADD.FTZ R185, R206, -R91 ;  /* 0x8000005bceb90221 */ /* 0x000fe20000010000 */
[----:B------:R-:W-:Y:S01]  /*9360*/  SHF.L.U32 R91, R175, 0x10, RZ ;  /* 0x00000010af5b7819 */ /* 0x000fe200000006ff */
[----:B------:R-:W-:Y:S01]  /*9370*/  @P0 FADD.FTZ R181, R214, -R181 ;  /* 0x800000b5d6b50221 */ /* 0x000fe20000010000 */
[----:B------:R-:W-:-:S03]  /*9380*/  SHF.L.U32 R180, R180, 0x10, RZ ;  /* 0x00000010b4b47819 */ /* 0x000fc600000006ff */
[----:B------:R-:W-:Y:S02]  /*9390*/  @P0 FFMA.FTZ R91, R185, UR32, R91 ;  /* 0x00000020b95b0c23 */ /* 0x000fe4000801005b */
        /* <DEDUP_REMOVED lines=13> */
.L_x_4187:
[----:B------:R-:W-:Y:S01]  /*9470*/  F2FP.BF16.F32.PACK_AB R91, R180, R91 ;  /* 0x0000005bb45b723e */ /* 0x000fe200000010ff */
[----:B------:R-:W-:Y:S06]  /*9480*/  BRA.U !UP3, `(.L_x_4188) ;  /* 0x000000210b947547 */ /* 0x000fec000b800000 */
        /* <DEDUP_REMOVED lines=14> */
.L_x_4180:
[----:B------:R-:W-:Y:S01]  /*9570*/  ISETP.LT.AND P6, PT, RZ, UR33, PT ;  /* 0x00000021ff007c0c */ /* 0x000fe2000bfc1270 */
[----:B------:R-:W-:-:S12]  /*9580*/  BRA.U !UP3, `(.L_x_4189) ;  /* 0x000000010b407547 */ /* 0x000fd8000b800000 */
[----:B01----:R-:W-:Y:S02]  /*9590*/  MOV R180, UR8 ;  /* 0x0000000800b47c02 */ /* 0x003fe40008000f00 */
[----:B-----5:R-:W-:Y:S02]  /*95a0*/  LOP3.LUT P0, RZ, R192, 0xff, RZ, 0xc0, !PT ;  /* 0x000000ffc0ff7812 */ /* 0x020fe4000780c0ff */
[----:B------:R-:W-:Y:S01]  /*95b0*/  SHF.L.U32 R181, R172, 0x10, RZ ;  /* 0x00000010acb57819 */ /* 0x000fe200000006ff */
[----:B------:R-:W-:-:S04]  /*95c0*/  @P6 FFMA.FTZ R180, R191, R180, UR10 ;  /* 0x0000000abfb46e23 */ /* 0x000fc800080100b4 */
[----:B------:R-:W-:-:S04]  /*95d0*/  @P6 FADD.FTZ R180, R200, -R180 ;  /* 0x800000b4c8b46221 */ /* 0x000fc80000010000 */
[----:B------:R-:W-:Y:S02]  /*95e0*/  @P6 FFMA.FTZ R181, R180, UR32, R181 ;  /* 0x00000020b4b56c23 */ /* 0x000fe400080100b5 */
[----:B------:R-:W-:Y:S02]  /*95f0*/  @P0 SHF.L.U32 R184, R176, 0x10, RZ ;  /* 0x00000010b0b80819 */ /* 0x000fe400000006ff */
[----:B------:R-:W-:Y:S01]  /*9600*/  FMUL.FTZ R180, R181, UR23 ;  /* 0x00000017b5b47c20 */ /* 0x000fe20008410000 */
[----:B------:R-:W-:-:S03]  /*9610*/  IMAD.MOV.U32 R181, RZ, RZ, RZ ;  /* 0x000000ffffb57224 */ /* 0x000fc600078e00ff */
[----:B------:R-:W-:-:S04]  /*9620*/  FMUL.FTZ R180, R180, UR22 ;  /* 0x00000016b4b47c20 */ /* 0x000fc80008410000 */
[-C--:B------:R-:W-:Y:S01]  /*9630*/  @P0 FMUL.FTZ R181, R184, R180.reuse ;  /* 0x000000b4b8b50220 */ /* 0x080fe20000410000 */
[----:B------:R-:W-:-:S03]  /*9640*/  FMUL.FTZ R180, R44, R180 ;  /* 0x000000b42cb47220 */ /* 0x000fc60000410000 */
[----:B------:R-:W-:Y:S02]  /*9650*/  FADD.FTZ R148, R148, R181 ;  /* 0x000000b594947221 */ /* 0x000fe40000010000 */
[----:B------:R-:W-:-:S04]  /*9660*/  FSEL R180, R180, RZ, P0 ;  /* 0x000000ffb4b47208 */ /* 0x000fc80000000000 */
[----:B------:R-:W-:-:S04]  /*9670*/  F2FP.BF16.F32.PACK_AB R180, RZ, R180 ;  /* 0x000000b4ffb4723e */ /* 0x000fc800000010ff */
[----:B------:R-:W-:-:S07]  /*9680*/  PRMT R96, R180, 0x7610, R96 ;  /* 0x00007610b4607816 */ /* 0x000fce0000000060 */
.L_x_4189:
[----:B------:R-:W-:Y:S05]  /*9690*/  BRA.U !UP3, `(.L_x_4190) ;  /* 0x000000010b487547 */ /* 0x000fea000b800000 */
[----:B01----:R-:W-:Y:S02]  /*96a0*/  MOV R180, UR8 ;  /* 0x0000000800b47c02 */ /* 0x003fe40008000f00 */
        /* <DEDUP_REMOVED lines=17> */
.L_x_4190:
[----:B------:R-:W-:Y:S05]  /*97c0*/  BRA.U !UP3, `(.L_x_4191) ;  /* 0x000000010b407547 */ /* 0x000fea000b800000 */
        /* <DEDUP_REMOVED lines=16> */
.L_x_4191:
[----:B------:R-:W-:Y:S05]  /*98d0*/  BRA.U !UP3, `(.L_x_4192) ;  /* 0x000000010b487547 */ /* 0x000fea000b800000 */
[----:B01----:R-:W-:Y:S01]  /*98e0*/  MOV R180, UR8 ;  /* 0x0000000800b47c02 */ /* 0x003fe20008000f00 */
[----:B------:R-:W-:Y:S01]  /*98f0*/  HFMA2 R184, -RZ, RZ, 0, 0 ;  /* 0x00000000ffb87431 */ /* 0x000fe200000001ff */
[----:B-----5:R-:W-:Y:S02]  /*9900*/  LOP3.LUT P0, RZ, R192, 0xff000000, RZ, 0xc0, !PT ;  /* 0xff000000c0ff7812 */ /* 0x020fe4000780c0ff */
[----:B------:R-:W-:Y:S01]  /*9910*/  PRMT R181, R173, 0x7632, R181 ;  /* 0x00007632adb57816 */ /* 0x000fe200000000b5 */
[----:B------:R-:W-:-:S03]  /*9920*/  @P6 FFMA.FTZ R180, R209, R180, UR10 ;  /* 0x0000000ad1b46e23 */ /* 0x000fc600080100b4 */
        /* <DEDUP_REMOVED lines=13> */
.L_x_4192:
        /* <DEDUP_REMOVED lines=17> */
.L_x_4193:
        /* <DEDUP_REMOVED lines=19> */
.L_x_4194:
        /* <DEDUP_REMOVED lines=17> */
.L_x_4195:
[----:B------:R-:W-:Y:S05]  /*9d50*/  BRA.U !UP3, `(.L_x_4188) ;  /* 0x000000190b607547 */ /* 0x000fea000b800000 */
[----:B-----5:R-:W-:Y:S01]  /*9d60*/  ISETP.GE.U32.AND P0, PT, R192, RZ, PT ;  /* 0x000000ffc000720c */ /* 0x020fe20003f06070 */
[----:B------:R-:W-:Y:S01]  /*9d70*/  HFMA2 R184, -RZ, RZ, 0, 0 ;  /* 0x00000000ffb87431 */ /* 0x000fe200000001ff */
[----:B01----:R-:W-:Y:S02]  /*9d80*/  MOV R180, UR8 ;  /* 0x0000000800b47c02 */ /* 0x003fe40008000f00 */
[----:B------:R-:W-:Y:S02]  /*9d90*/  ISETP.GE.U32.AND.EX P0, PT, R193, 0x1000000, PT, P0 ;  /* 0x01000000c100780c */ /* 0x000fe40003f06100 */
        /* <DEDUP_REMOVED lines=16> */
.L_x_4179:
        /* <DEDUP_REMOVED lines=15> */
[----:B------:R-:W-:-:S04]  /*9f90*/  @P6 IMAD.U32 R91, R176, 0x10000, RZ ;  /* 0x00010000b05b6824 */ /* 0x000fc800078e00ff */
[-C--:B------:R-:W-:Y:S01]  /*9fa0*/  @P6 FMUL.FTZ R90, R91, R89.reuse ;  /* 0x000000595b5a6220 */ /* 0x080fe20000410000 */
[----:B------:R-:W-:-:S03]  /*9fb0*/  FMUL.FTZ R89, R44, R89 ;  /* 0x000000592c597220 */ /* 0x000fc60000410000 */
[----:B------:R-:W-:Y:S02]  /*9fc0*/  FADD.FTZ R148, R148, R90 ;  /* 0x0000005a94947221 */ /* 0x000fe40000010000 */
[----:B------:R-:W-:-:S04]  /*9fd0*/  FSEL R89, R89, RZ, P6 ;  /* 0x000000ff59597208 */ /* 0x000fc80003000000 */
[----:B------:R-:W-:-:S04]  /*9fe0*/  F2FP.BF16.F32.PACK_AB R89, RZ, R89 ;  /* 0x00000059ff59723e */ /* 0x000fc800000010ff */
[----:B01----:R-:W-:-:S07]  /*9ff0*/  PRMT R96, R89, 0x7610, R96 ;  /* 0x0000761059607816 */ /* 0x003fce0000000060 */
.L_x_4197:
        /* <DEDUP_REMOVED lines=8> */
[----:B01----:R-:W-:-:S03]  /*a080*/  HFMA2 R180, -RZ, RZ, 0, 0 ;  /* 0x00000000ffb47431 */ /* 0x003fc600000001ff */
        /* <DEDUP_REMOVED lines=9> */
.L_x_4198:
        /* <DEDUP_REMOVED lines=8> */
[----:B01----:R-:W-:-:S03]  /*a1a0*/  MOV R180, RZ ;  /* 0x000000ff00b47202 */ /* 0x003fc60000000f00 */
        /* <DEDUP_REMOVED lines=8> */
.L_x_4199:
[----:B------:R-:W-:-:S05]  /*a230*/  MOV R90, UR8 ;  /* 0x00000008005a7c02 */ /* 0x000fca0008000f00 */
[----:B------:R-:W-:-:S04]  /*a240*/  FFMA.FTZ R90, R209, R90, UR10 ;  /* 0x0000000ad15a7e23 */ /* 0x000fc8000801005a */
[----:B------:R-:W-:-:S04]  /*a250*/  FADD.FTZ R90, R210, -R90 ;  /* 0x8000005ad25a7221 */ /* 0x000fc80000010000 */
[----:B------:R-:W-:-:S05]  /*a260*/  FMUL.FTZ R90, R90, UR32 ;  /* 0x000000205a5a7c20 */ /* 0x000fca0008410000 */
[----:B01----:R-:W-:Y:S01]  /*a270*/  FSEL R180, R90, RZ, P0 ;  /* 0x000000ff5ab47208 */ /* 0x003fe20000000000 */
[----:B------:R-:W-:Y:S06]  /*a280*/  BRA.U !UP3, `(.L_x_4200) ;  /* 0x000000010b307547 */ /* 0x000fec000b800000 */
[----:B-----5:R-:W-:Y:S01]  /*a290*/  LOP3.LUT P6, RZ, R192, 0xff000000, RZ, 0xc0, !PT ;  /* 0xff000000c0ff7812 */ /* 0x020fe200078cc0ff */
[----:B------:R-:W-:Y:S01]  /*a2a0*/  FMUL.FTZ R90, R180, UR23 ;  /* 0x00000017b45a7c20 */ /* 0x000fe20008410000 */
[----:B------:R-:W-:-:S03]  /*a2b0*/  HFMA2 R184, -RZ, RZ, 0, 0 ;  /* 0x00000000ffb87431 */ /* 0x000fc600000001ff */
        /* <DEDUP_REMOVED lines=9> */
.L_x_4200:
        /* <DEDUP_REMOVED lines=17> */
.L_x_4201:
        /* <DEDUP_REMOVED lines=18> */
.L_x_4202:
        /* <DEDUP_REMOVED lines=25> */
.L_x_4203:
[----:B------:R-:W-:Y:S01]  /*a710*/  F2FP.BF16.F32.PACK_AB R91, R180, R91 ;  /* 0x0000005bb45b723e */ /* 0x000fe200000010ff */
[----:B------:R-:W-:Y:S06]  /*a720*/  BRA.U !UP3, `(.L_x_4188) ;  /* 0x0000000d0bec7547 */ /* 0x000fec000b800000 */
[----:B-----5:R-:W-:Y:S01]  /*a730*/  ISETP.GE.U32.AND P0, PT, R192, RZ, PT ;  /* 0x000000ffc000720c */ /* 0x020fe20003f06070 */
[----:B------:R-:W-:Y:S01]  /*a740*/  FMUL.FTZ R180, R180, UR23 ;  /* 0x00000017b4b47c20 */ /* 0x000fe20008410000 */
[----:B------:R-:W-:Y:S02]  /*a750*/  HFMA2 R184, -RZ, RZ, 0, 0 ;  /* 0x00000000ffb87431 */ /* 0x000fe400000001ff */
        /* <DEDUP_REMOVED lines=11> */
.L_x_4196:
[----:B------:R-:W-:Y:S05]  /*a810*/  BRA.U !UP3, `(.L_x_4204) ;  /* 0x000000010b707547 */ /* 0x000fea000b800000 */
[----:B-----5:R-:W-:Y:S01]  /*a820*/  LOP3.LUT P0, RZ, R192, 0xff, RZ, 0xc0, !PT ;  /* 0x000000ffc0ff7812 */ /* 0x020fe2000780c0ff */
[----:B------:R-:W-:Y:S01]  /*a830*/  BSSY.RECONVERGENT B1, `(.L_x_4205) ;  /* 0x000000d000017945 */ /* 0x000fe20003800200 */
[----:B01----:R-:W-:-:S11]  /*a840*/  MOV R180, RZ ;  /* 0x000000ff00b47202 */ /* 0x003fd60000000f00 */
        /* <DEDUP_REMOVED lines=11> */
.L_x_4206:
[----:B------:R-:W-:Y:S05]  /*a900*/  BSYNC.RECONVERGENT B1 ;  /* 0x0000000000017941 */ /* 0x000fea0003800200 */
.L_x_4205:
        /* <DEDUP_REMOVED lines=13> */
.L_x_4204:
[----:B------:R-:W-:Y:S05]  /*a9e0*/  BRA.U !UP3, `(.L_x_4207) ;  /* 0x000000010b747547 */ /* 0x000fea000b800000 */
[----:B-----5:R-:W-:Y:S01]  /*a9f0*/  LOP3.LUT P0, RZ, R192, 0xff00, RZ, 0xc0, !PT ;  /* 0x0000ff00c0ff7812 */ /* 0x020fe2000780c0ff */
[----:B------:R-:W-:Y:S01]  /*aa00*/  BSSY.RECONVERGENT B1, `(.L_x_4208) ;  /* 0x000000e000017945 */ /* 0x000fe20003800200 */
[----:B01----:R-:W-:-:S11]  /*aa10*/  HFMA2 R180, -RZ, RZ, 0, 0 ;  /* 0x00000000ffb47431 */ /* 0x003fd600000001ff */
        /* <DEDUP_REMOVED lines=12> */
.L_x_4209:
[----:B------:R-:W-:Y:S05]  /*aae0*/  BSYNC.RECONVERGENT B1 ;  /* 0x0000000000017941 */ /* 0x000fea0003800200 */
.L_x_4208:
        /* <DEDUP_REMOVED lines=13> */
.L_x_4207:
        /* <DEDUP_REMOVED lines=15> */
.L_x_4212:
[----:B------:R-:W-:Y:S05]  /*acb0*/  BSYNC.RECONVERGENT B1 ;  /* 0x0000000000017941 */ /* 0x000fea0003800200 */
.L_x_4211:
        /* <DEDUP_REMOVED lines=13> */
.L_x_4210:
        /* <DEDUP_REMOVED lines=16> */
.L_x_4215:
[----:B------:R-:W-:Y:S05]  /*ae90*/  BSYNC.RECONVERGENT B1 ;  /* 0x0000000000017941 */ /* 0x000fea0003800200 */
.L_x_4214:
        /* <DEDUP_REMOVED lines=13> */
.L_x_4213:
        /* <DEDUP_REMOVED lines=15> */
.L_x_4218:
[----:B------:R-:W-:Y:S05]  /*b060*/  BSYNC.RECONVERGENT B1 ;  /* 0x0000000000017941 */ /* 0x000fea0003800200 */
.L_x_4217:
        /* <DEDUP_REMOVED lines=13> */
.L_x_4216:
        /* <DEDUP_REMOVED lines=16> */
.L_x_4221:
[----:B------:R-:W-:Y:S05]  /*b240*/  BSYNC.RECONVERGENT B1 ;  /* 0x0000000000017941 */ /* 0x000fea0003800200 */
.L_x_4220:
        /* <DEDUP_REMOVED lines=13> */
.L_x_4219:
        /* <DEDUP_REMOVED lines=15> */
.L_x_4224:
[----:B------:R-:W-:Y:S05]  /*b410*/  BSYNC.RECONVERGENT B1 ;  /* 0x0000000000017941 */ /* 0x000fea0003800200 */
.L_x_4223:
        /* <DEDUP_REMOVED lines=13> */
.L_x_4222:
[----:B------:R-:W-:Y:S05]  /*b4f0*/  BRA.U !UP3, `(.L_x_4188) ;  /* 0x000000010b787547 */ /* 0x000fea000b800000 */
[----:B-----5:R-:W-:Y:S01]  /*b500*/  ISETP.GE.U32.AND P0, PT, R192, RZ, PT ;  /* 0x000000ffc000720c */ /* 0x020fe20003f06070 */
[----:B------:R-:W-:Y:S01]  /*b510*/  BSSY.RECONVERGENT B1, `(.L_x_4225) ;  /* 0x000000f000017945 */ /* 0x000fe20003800200 */
[----:B01----:R-:W-:Y:S02]  /*b520*/  HFMA2 R180, -RZ, RZ, 0, 0 ;  /* 0x00000000ffb47431 */ /* 0x003fe400000001ff */
        /* <DEDUP_REMOVED lines=13> */
.L_x_4226:
[----:B------:R-:W-:Y:S05]  /*b600*/  BSYNC.RECONVERGENT B1 ;  /* 0x0000000000017941 */ /* 0x000fea0003800200 */
.L_x_4225:
        /* <DEDUP_REMOVED lines=13> */
.L_x_4188:
[----:B01----:R-:W0:Y:S01]  /*b6e0*/  @P5 LDC.64 R180, c[0x0][0x478] ;  /* 0x00011e00ffb45b82 */ /* 0x003e220000000a00 */
[----:B------:R-:W1:Y:S01]  /*b6f0*/  @UP3 LDCU.64 UR6, c[0x0][0x468] ;  /* 0x00008d00ff0637ac */ /* 0x000e620008000a00 */
[----:B------:R-:W-:Y:S01]  /*b700*/  PLOP3.LUT P0, PT, PT, PT, UP3, 0x80, 0x8 ;  /* 0x000000000008781c */ /* 0x000fe20003f0f038 */
[----:B0-----:R-:W-:-:S04]  /*b710*/  @P5 IMAD.WIDE.U32 R180, R183, 0x10, R180 ;  /* 0x00000010b7b45825 */ /* 0x001fc800078e00b4 */
[----:B------:R-:W-:Y:S01]  /*b720*/  VIADD R183, R183, 0x80 ;  /* 0x00000080b7b77836 */ /* 0x000fe20000000000 */
[----:B------:R0:W-:Y:S01]  /*b730*/  @P5 STG.E.128 desc[UR20][R180.64], R88 ;  /* 0x00000058b4005986 */ /* 0x0001e2000c101d14 */
[----:B------:R-:W-:Y:S02]  /*b740*/  PLOP3.LUT P5, PT, PT, PT, UP3, 0x80, 0x8 ;  /* 0x000000000008781c */ /* 0x000fe40003faf038 */
[----:B0-----:R-:W-:-:S05]  /*b750*/  MOV R180, 0x10 ;  /* 0x0000001000b47802 */ /* 0x001fca0000000f00 */
[C---:B-1----:R-:W-:Y:S01]  /*b760*/  @P0 IMAD.WIDE.U32 R180, R182.reuse, R180, UR6 ;  /* 0x00000006b6b40e25 */ /* 0x042fe2000f8e00b4 */
[----:B------:R-:W-:-:S05]  /*b770*/  IADD3 R182, PT, PT, R182, 0x80, RZ ;  /* 0x00000080b6b67810 */ /* 0x000fca0007ffe0ff */
[----:B------:R2:W-:Y:S02]  /*b780*/  @P5 STG.E.128 desc[UR20][R180.64], R96 ;  /* 0x00000060b4005986 */ /* 0x0005e4000c101d14 */
.L_x_4177:
[----:B------:R-:W-:Y:S05]  /*b790*/  BSYNC.RECONVERGENT B0 ;  /* 0x0000000000007941 */ /* 0x000fea0003800200 */
.L_x_4176:
        /* <DEDUP_REMOVED lines=8> */
.L_x_4229:
        /* <DEDUP_REMOVED lines=9> */
[----:B012---:R-:W-:Y:S02]  /*b8b0*/  SHF.L.U32 R180, R24, 0x10, RZ ;  /* 0x0000001018b47819 */ /* 0x007fe400000006ff */
        /* <DEDUP_REMOVED lines=19> */
.L_x_4232:
[----:B------:R-:W-:Y:S05]  /*b9f0*/  BRA.U !UP3, `(.L_x_4233) ;  /* 0x000000010b307547 */ /* 0x000fea000b800000 */
[----:B------:R-:W-:Y:S01]  /*ba00*/  LOP3.LUT P6, RZ, R198, 0xff00, RZ, 0xc0, !PT ;  /* 0x0000ff00c6ff7812 */ /* 0x000fe200078cc0ff */
[----:B------:R-:W-:Y:S01]  /*ba10*/  FMUL.FTZ R89, R88, UR23 ;  /* 0x0000001758597c20 */ /* 0x000fe20008410000 */
[----:B------:R-:W-:-:S03]  /*ba20*/  IMAD.MOV.U32 R91, RZ, RZ, RZ ;  /* 0x000000ffff5b7224 */ /* 0x000fc600078e00ff */
        /* <DEDUP_REMOVED lines=9> */
.L_x_4233:
        /* <DEDUP_REMOVED lines=17> */
.L_x_4234:
        /* <DEDUP_REMOVED lines=19> */
.L_x_4235:
        /* <DEDUP_REMOVED lines=17> */
.L_x_4236:
        /* <DEDUP_REMOVED lines=19> */
.L_x_4237:
        /* <DEDUP_REMOVED lines=26> */
.L_x_4238:
[----:B------:R-:W-:Y:S01]  /*c0e0*/  F2FP.BF16.F32.PACK_AB R91, R180, R91 ;  /* 0x0000005bb45b723e */ /* 0x000fe200000010ff */
[----:B------:R-:W-:Y:S06]  /*c0f0*/  BRA.U !UP3, `(.L_x_4239) ;  /* 0x000000210b687547 */ /* 0x000fec000b800000 */
[----:B------:R-:W-:Y:S01]  /*c100*/  ISETP.GE.U32.AND P0, PT, R198, RZ, PT ;  /* 0x000000ffc600720c */ /* 0x000fe20003f06070 */
[----:B------:R-:W-:Y:S01]  /*c110*/  FMUL.FTZ R180, R180, UR23 ;  /* 0x00000017b4b47c20 */ /* 0x000fe20008410000 */
[----:B------:R-:W-:Y:S02]  /*c120*/  IMAD.MOV.U32 R184, RZ, RZ, RZ ;  /* 0x000000ffffb87224 */ /* 0x000fe400078e00ff */
        /* <DEDUP_REMOVED lines=11> */
.L_x_4231:
[----:B------:R-:W-:Y:S01]  /*c1e0*/  ISETP.LT.AND P6, PT, RZ, UR33, PT ;  /* 0x00000021ff007c0c */ /* 0x000fe2000bfc1270 */
[----:B------:R-:W-:-:S12]  /*c1f0*/  BRA.U !UP3, `(.L_x_4240) ;  /* 0x000000010b407547 */ /* 0x000fd8000b800000 */
[----:B012---:R-:W-:Y:S02]  /*c200*/  MOV R180, UR8 ;  /* 0x0000000800b47c02 */ /* 0x007fe40008000f00 */
[----:B-----5:R-:W-:Y:S02]  /*c210*/  LOP3.LUT P0, RZ, R198, 0xff, RZ, 0xc0, !PT ;  /* 0x000000ffc6ff7812 */ /* 0x020fe4000780c0ff */
[----:B------:R-:W-:Y:S01]  /*c220*/  SHF.L.U32 R181, R24, 0x10, RZ ;  /* 0x0000001018b57819 */ /* 0x000fe200000006ff */
[----:B------:R-:W-:-:S04]  /*c230*/  @P6 FFMA.FTZ R180, R215, R180, UR10 ;  /* 0x0000000ad7b46e23 */ /* 0x000fc800080100b4 */
[----:B------:R-:W-:-:S04]  /*c240*/  @P6 FADD.FTZ R180, R216, -R180 ;  /* 0x800000b4d8b46221 */ /* 0x000fc80000010000 */
[----:B------:R-:W-:Y:S02]  /*c250*/  @P6 FFMA.FTZ R181, R180, UR32, R181 ;  /* 0x00000020b4b56c23 */ /* 0x000fe400080100b5 */
[----:B------:R-:W-:Y:S02]  /*c260*/  @P0 SHF.L.U32 R184, R176, 0x10, RZ ;  /* 0x00000010b0b80819 */ /* 0x000fe400000006ff */
[----:B------:R-:W-:Y:S01]  /*c270*/  FMUL.FTZ R180, R181, UR23 ;  /* 0x00000017b5b47c20 */ /* 0x000fe20008410000 */
[----:B------:R-:W-:-:S03]  /*c280*/  MOV R181, RZ ;  /* 0x000000ff00b57202 */ /* 0x000fc60000000f00 */
[----:B------:R-:W-:-:S04]  /*c290*/  FMUL.FTZ R180, R180, UR22 ;  /* 0x00000016b4b47c20 */ /* 0x000fc80008410000 */
[-C--:B------:R-:W-:Y:S01]  /*c2a0*/  @P0 FMUL.FTZ R181, R184, R180.reuse ;  /* 0x000000b4b8b50220 */ /* 0x080fe20000410000 */
[----:B------:R-:W-:-:S03]  /*c2b0*/  FMUL.FTZ R180, R52, R180 ;  /* 0x000000b434b47220 */ /* 0x000fc60000410000 */
[----:B------:R-:W-:Y:S02]  /*c2c0*/  FADD.FTZ R156, R156, R181 ;  /* 0x000000b59c9c7221 */ /* 0x000fe40000010000 */
[----:B------:R-:W-:-:S04]  /*c2d0*/  FSEL R180, R180, RZ, P0 ;  /* 0x000000ffb4b47208 */ /* 0x000fc80000000000 */
[----:B------:R-:W-:-:S04]  /*c2e0*/  F2FP.BF16.F32.PACK_AB R180, RZ, R180 ;  /* 0x000000b4ffb4723e */ /* 0x000fc800000010ff */
[----:B------:R-:W-:-:S07]  /*c2f0*/  PRMT R96, R180, 0x7610, R96 ;  /* 0x00007610b4607816 */ /* 0x000fce0000000060 */
.L_x_4240:
[----:B------:R-:W-:Y:S05]  /*c300*/  BRA.U !UP3, `(.L_x_4241) ;  /* 0x000000010b487547 */ /* 0x000fea000b800000 */
[----:B012---:R-:W-:Y:S01]  /*c310*/  MOV R180, UR8 ;  /* 0x0000000800b47c02 */ /* 0x007fe20008000f00 */
[----:B------:R-:W-:Y:S01]  /*c320*/  IMAD.MOV.U32 R184, RZ, RZ, RZ ;  /* 0x000000ffffb87224 */ /* 0x000fe200078e00ff */
        /* <DEDUP_REMOVED lines=16> */
.L_x_4241:
[----:B------:R-:W-:Y:S05]  /*c430*/  BRA.U !UP3, `(.L_x_4242) ;  /* 0x000000010b407547 */ /* 0x000fea000b800000 */
        /* <DEDUP_REMOVED lines=16> */
.L_x_4242:
        /* <DEDUP_REMOVED lines=19> */
.L_x_4243:
        /* <DEDUP_REMOVED lines=17> */
.L_x_4244:
        /* <DEDUP_REMOVED lines=19> */
.L_x_4245:
        /* <DEDUP_REMOVED lines=17> */
.L_x_4246:
[----:B------:R-:W-:Y:S05]  /*c9c0*/  BRA.U !UP3, `(.L_x_4239) ;  /* 0x000000190b347547 */ /* 0x000fea000b800000 */
[----:B-----5:R-:W-:Y:S01]  /*c9d0*/  ISETP.GE.U32.AND P0, PT, R198, RZ, PT ;  /* 0x000000ffc600720c */ /* 0x020fe20003f06070 */
[----:B------:R-:W-:Y:S01]  /*c9e0*/  IMAD.MOV.U32 R184, RZ, RZ, RZ ;  /* 0x000000ffffb87224 */ /* 0x000fe200078e00ff */
[----:B012---:R-:W-:Y:S02]  /*c9f0*/  MOV R180, UR8 ;  /* 0x0000000800b47c02 */ /* 0x007fe40008000f00 */
        /* <DEDUP_REMOVED lines=17> */
.L_x_4230:
        /* <DEDUP_REMOVED lines=21> */
[----:B012---:R-:W-:-:S07]  /*cc60*/  PRMT R96, R89, 0x7610, R96 ;  /* 0x0000761059607816 */ /* 0x007fce0000000060 */
.L_x_4248:
        /* <DEDUP_REMOVED lines=8> */
[----:B012---:R-:W-:-:S03]  /*ccf0*/  HFMA2 R180, -RZ, RZ, 0, 0 ;  /* 0x00000000ffb47431 */ /* 0x007fc600000001ff */
        /* <DEDUP_REMOVED lines=9> */
.L_x_4249:
        /* <DEDUP_REMOVED lines=8> */
[----:B012---:R-:W-:-:S03]  /*ce10*/  IMAD.MOV.U32 R180, RZ, RZ, RZ ;  /* 0x000000ffffb47224 */ /* 0x007fc600078e00ff */
        /* <DEDUP_REMOVED lines=8> */
.L_x_4250:
[----:B------:R-:W-:-:S05]  /*cea0*/  MOV R90, UR8 ;  /* 0x00000008005a7c02 */ /* 0x000fca0008000f00 */
[----:B------:R-:W-:-:S04]  /*ceb0*/  FFMA.FTZ R90, R225, R90, UR10 ;  /* 0x0000000ae15a7e23 */ /* 0x000fc8000801005a */
[----:B------:R-:W-:-:S04]  /*cec0*/  FADD.FTZ R90, R226, -R90 ;  /* 0x8000005ae25a7221 */ /* 0x000fc80000010000 */
[----:B------:R-:W-:-:S05]  /*ced0*/  FMUL.FTZ R90, R90, UR32 ;  /* 0x000000205a5a7c20 */ /* 0x000fca0008410000 */
[----:B012---:R-:W-:Y:S01]  /*cee0*/  FSEL R180, R90, RZ, P0 ;  /* 0x000000ff5ab47208 */ /* 0x007fe20000000000 */
        /* <DEDUP_REMOVED lines=13> */
.L_x_4251:
        /* <DEDUP_REMOVED lines=17> */
.L_x_4252:
[----:B------:R-:W-:-:S04]  /*d0d0*/  IMAD.U32 R90, RZ, RZ, UR8 ;  /* 0x00000008ff5a7e24 */ /* 0x000fc8000f8e00ff */
        /* <DEDUP_REMOVED lines=17> */
.L_x_4253:
        /* <DEDUP_REMOVED lines=25> */
.L_x_4254:
        /* <DEDUP_REMOVED lines=16> */
.L_x_4247:
[----:B------:R-:W-:Y:S05]  /*d480*/  BRA.U !UP3, `(.L_x_4255) ;  /* 0x000000010b707547 */ /* 0x000fea000b800000 */
[----:B-----5:R-:W-:Y:S01]  /*d490*/  LOP3.LUT P0, RZ, R198, 0xff, RZ, 0xc0, !PT ;  /* 0x000000ffc6ff7812 */ /* 0x020fe2000780c0ff */
[----:B------:R-:W-:Y:S01]  /*d4a0*/  BSSY.RECONVERGENT B1, `(.L_x_4256) ;  /* 0x000000d000017945 */ /* 0x000fe20003800200 */
[----:B012---:R-:W-:-:S11]  /*d4b0*/  IMAD.MOV.U32 R180, RZ, RZ, RZ ;  /* 0x000000ffffb47224 */ /* 0x007fd600078e00ff */
        /* <DEDUP_REMOVED lines=11> */
.L_x_4257:
[----:B------:R-:W-:Y:S05]  /*d570*/  BSYNC.RECONVERGENT B1 ;  /* 0x0000000000017941 */ /* 0x000fea0003800200 */
.L_x_4256:
        /* <DEDUP_REMOVED lines=13> */
.L_x_4255:
[----:B------:R-:W-:Y:S05]  /*d650*/  BRA.U !UP3, `(.L_x_4258) ;  /* 0x000000010b747547 */ /* 0x000fea000b800000 */
[----:B-----5:R-:W-:Y:S01]  /*d660*/  LOP3.LUT P0, RZ, R198, 0xff00, RZ, 0xc0, !PT ;  /* 0x0000ff00c6ff7812 */ /* 0x020fe2000780c0ff */
[----:B------:R-:W-:Y:S01]  /*d670*/  BSSY.RECONVERGENT B1, `(.L_x_4259) ;  /* 0x000000e000017945 */ /* 0x000fe20003800200 */
[----:B012---:R-:W-:-:S11]  /*d680*/  HFMA2 R180, -RZ, RZ, 0, 0 ;  /* 0x00000000ffb47431 */ /* 0x007fd600000001ff */
        /* <DEDUP_REMOVED lines=12> */
.L_x_4260:
[----:B------:R-:W-:Y:S05]  /*d750*/  BSYNC.RECONVERGENT B1 ;  /* 0x0000000000017941 */ /* 0x000fea0003800200 */
.L_x_4259:
        /* <DEDUP_REMOVED lines=13> */
.L_x_4258:
[----:B------:R-:W-:Y:S05]  /*d830*/  BRA.U !UP3, `(.L_x_4261) ;  /* 0x000000010b707547 */ /* 0x000fea000b800000 */
[----:B-----5:R-:W-:Y:S01]  /*d840*/  LOP3.LUT P0, RZ, R198, 0xff0000, RZ, 0xc0, !PT ;  /* 0x00ff0000c6ff7812 */ /* 0x020fe2000780c0ff */
[----:B------:R-:W-:Y:S01]  /*d850*/  BSSY.RECONVERGENT B1, `(.L_x_4262) ;  /* 0x000000d000017945 */ /* 0x000fe20003800200 */
[----:B012---:R-:W-:-:S11]  /*d860*/  MOV R180, RZ ;  /* 0x000000ff00b47202 */ /* 0x007fd60000000f00 */
[----:B------:R-:W-:Y:S05]  /*d870*/  @!P0 BRA `(.L_x_4263) ;  /* 0x0000000000288947 */ /* 0x000fea0003800000 */
[----:B------:R-:W-:Y:S01]  /*d880*/  IMAD.U32 R180, RZ, RZ, UR8 ;  /* 0x00000008ffb47e24 */ /* 0x000fe2000f8e00ff */
        /* <DEDUP_REMOVED lines=9> */
.L_x_4263:
[----:B------:R-:W-:Y:S05]  /*d920*/  BSYNC.RECONVERGENT B1 ;  /* 0x0000000000017941 */ /* 0x000fea0003800200 */
.L_x_4262:
        /* <DEDUP_REMOVED lines=13> */
.L_x_4261:
        /* <DEDUP_REMOVED lines=16> */
.L_x_4266:
[----:B------:R-:W-:Y:S05]  /*db00*/  BSYNC.RECONVERGENT B1 ;  /* 0x0000000000017941 */ /* 0x000fea0003800200 */
.L_x_4265:
        /* <DEDUP_REMOVED lines=13> */
.L_x_4264:
[----:B------:R-:W-:Y:S05]  /*dbe0*/  BRA.U !UP3, `(.L_x_4267) ;  /* 0x000000010b707547 */ /* 0x000fea000b800000 */
[----:B-----5:R-:W-:Y:S01]  /*dbf0*/  LOP3.LUT P0, RZ, R199, 0xff, RZ, 0xc0, !PT ;  /* 0x000000ffc7ff7812 */ /* 0x020fe2000780c0ff */
[----:B------:R-:W-:Y:S01]  /*dc00*/  BSSY.RECONVERGENT B1, `(.L_x_4268) ;  /* 0x000000d000017945 */ /* 0x000fe20003800200 */
[----:B012---:R-:W-:-:S11]  /*dc10*/  MOV R180, RZ ;  /* 0x000000ff00b47202 */ /* 0x007fd60000000f00 */
        /* <DEDUP_REMOVED lines=11> */
.L_x_4269:
[----:B------:R-:W-:Y:S05]  /*dcd0*/  BSYNC.RECONVERGENT B1 ;  /* 0x0000000000017941 */ /* 0x000fea0003800200 */
.L_x_4268:
        /* <DEDUP_REMOVED lines=13> */
.L_x_4267:
        /* <DEDUP_REMOVED lines=16> */
.L_x_4272:
[----:B------:R-:W-:Y:S05]  /*deb0*/  BSYNC.RECONVERGENT B1 ;  /* 0x0000000000017941 */ /* 0x000fea0003800200 */
.L_x_4271:
        /* <DEDUP_REMOVED lines=13> */
.L_x_4270:
[----:B------:R-:W-:Y:S05]  /*df90*/  BRA.U !UP3, `(.L_x_4273) ;  /* 0x000000010b707547 */ /* 0x000fea000b800000 */
[----:B-----5:R-:W-:Y:S01]  /*dfa0*/  LOP3.LUT P0, RZ, R199, 0xff0000, RZ, 0xc0, !PT ;  /* 0x00ff0000c7ff7812 */ /* 0x020fe2000780c0ff */
[----:B------:R-:W-:Y:S01]  /*dfb0*/  BSSY.RECONVERGENT B1, `(.L_x_4274) ;  /* 0x000000d000017945 */ /* 0x000fe20003800200 */
[----:B012---:R-:W-:-:S11]  /*dfc0*/  MOV R180, RZ ;  /* 0x000000ff00b47202 */ /* 0x007fd60000000f00 */
        /* <DEDUP_REMOVED lines=11> */
.L_x_4275:
[----:B------:R-:W-:Y:S05]  /*e080*/  BSYNC.RECONVERGENT B1 ;  /* 0x0000000000017941 */ /* 0x000fea0003800200 */
.L_x_4274:
[----:B------:R-:W-:Y:S01]  /*e090*/  FADD.FTZ R162, R162, R180 ;  /* 0x000000b4a2a27221 */ /* 0x000fe20000010000 */
[----:B------:R-:W-:Y:S01]  /*e0a0*/  IMAD.U32 R180, RZ, RZ, UR8 ;  /* 0x00000008ffb47e24 */ /* 0x000fe2000f8e00ff */
        /* <DEDUP_REMOVED lines=11> */
.L_x_4273:
[----:B------:R-:W-:Y:S05]  /*e160*/  BRA.U !UP3, `(.L_x_4239) ;  /* 0x000000010b4c7547 */ /* 0x000fea000b800000 */
[----:B012---:R-:W-:Y:S01]  /*e170*/  MOV R180, UR8 ;  /* 0x0000000800b47c02 */ /* 0x007fe20008000f00 */
[----:B------:R-:W-:Y:S01]  /*e180*/  HFMA2 R184, -RZ, RZ, 0, 0 ;  /* 0x00000000ffb87431 */ /* 0x000fe200000001ff */
[----:B-----5:R-:W-:Y:S02]  /*e190*/  ISETP.GE.U32.AND P0, PT, R198, RZ, PT ;  /* 0x000000ffc600720c */ /* 0x020fe40003f06070 */
[----:B------:R-:W-:Y:S01]  /*e1a0*/  ISETP.LT.AND P6, PT, RZ, UR33, PT ;  /* 0x00000021ff007c0c */ /* 0x000fe2000bfc1270 */
[----:B------:R-:W-:Y:S01]  /*e1b0*/  FFMA.FTZ R180, R242, R180, UR10 ;  /* 0x0000000af2b47e23 */ /* 0x000fe200080100b4 */
[----:B------:R-:W-:-:S03]  /*e1c0*/  ISETP.GE.U32.AND.EX P0, PT, R199, 0x1000000, PT, P0 ;  /* 0x01000000c700780c */ /* 0x000fc60003f06100 */
[----:B------:R-:W-:-:S04]  /*e1d0*/  FADD.FTZ R180, R241, -R180 ;  /* 0x800000b4f1b47221 */ /* 0x000fc80000010000 */
[----:B------:R-:W-:-:S05]  /*e1e0*/  FMUL.FTZ R180, R180, UR32 ;  /* 0x00000020b4b47c20 */ /* 0x000fca0008410000 */
[----:B------:R-:W-:-:S05]  /*e1f0*/  FSEL R180, R180, RZ, P6 ;  /* 0x000000ffb4b47208 */ /* 0x000fca0003000000 */
[----:B------:R-:W-:Y:S01]  /*e200*/  FMUL.FTZ R181, R180, UR23 ;  /* 0x00000017b4b57c20 */ /* 0x000fe20008410000 */
[----:B------:R-:W-:-:S03]  /*e210*/  @P0 PRMT R180, R179, 0x7632, R180 ;  /* 0x00007632b3b40816 */ /* 0x000fc600000000b4 */
[----:B------:R-:W-:Y:S01]  /*e220*/  FMUL.FTZ R181, R181, UR22 ;  /* 0x00000016b5b57c20 */ /* 0x000fe20008410000 */
[----:B------:R-:W-:-:S05]  /*e230*/  @P0 SHF.L.U32 R180, R180, 0x10, RZ ;  /* 0x00000010b4b40819 */ /* 0x000fca00000006ff */
[----:B------:R-:W-:Y:S01]  /*e240*/  @P0 FMUL.FTZ R184, R181, R180 ;  /* 0x000000b4b5b80220 */ /* 0x000fe20000410000 */
[----:B------:R-:W-:-:S03]  /*e250*/  FMUL.FTZ R181, R59, R181 ;  /* 0x000000b53bb57220 */ /* 0x000fc60000410000 */
[----:B------:R-:W-:Y:S02]  /*e260*/  FADD.FTZ R163, R163, R184 ;  /* 0x000000b8a3a37221 */ /* 0x000fe40000010000 */
[----:B------:R-:W-:-:S04]  /*e270*/  FSEL R180, R181, RZ, P0 ;  /* 0x000000ffb5b47208 */ /* 0x000fc80000000000 */
[----:B------:R-:W-:-:S04]  /*e280*/  F2FP.BF16.F32.PACK_AB R180, RZ, R180 ;  /* 0x000000b4ffb4723e */ /* 0x000fc800000010ff */
[----:B------:R-:W-:-:S07]  /*e290*/  PRMT R99, R99, 0x5410, R180 ;  /* 0x0000541063637816 */ /* 0x000fce00000000b4 */
.L_x_4239:
[----:B012---:R-:W0:Y:S01]  /*e2a0*/  @P5 LDC.64 R180, c[0x0][0x478] ;  /* 0x00011e00ffb45b82 */ /* 0x007e220000000a00 */
[----:B------:R-:W1:Y:S01]  /*e2b0*/  @UP3 LDCU.64 UR6, c[0x0][0x468] ;  /* 0x00008d00ff0637ac */ /* 0x000e620008000a00 */
[----:B------:R-:W-:Y:S01]  /*e2c0*/  PLOP3.LUT P0, PT, PT, PT, UP3, 0x80, 0x8 ;  /* 0x000000000008781c */ /* 0x000fe20003f0f038 */
[----:B0-----:R-:W-:-:S05]  /*e2d0*/  @P5 IMAD.WIDE.U32 R180, R183, 0x10, R180 ;  /* 0x00000010b7b45825 */ /* 0x001fca00078e00b4 */
[----:B------:R0:W-:Y:S01]  /*e2e0*/  @P5 STG.E.128 desc[UR20][R180.64], R88 ;  /* 0x00000058b4005986 */ /* 0x0001e2000c101d14 */
[----:B------:R-:W-:Y:S02]  /*e2f0*/  PLOP3.LUT P5, PT, PT, PT, UP3, 0x80, 0x8 ;  /* 0x000000000008781c */ /* 0x000fe40003faf038 */
[----:B0-----:R-:W-:-:S05]  /*e300*/  MOV R180, 0x10 ;  /* 0x0000001000b47802 */ /* 0x001fca0000000f00 */
[----:B-1----:R-:W-:-:S06]  /*e310*/  @P0 IMAD.WIDE.U32 R180, R182, R180, UR6 ;  /* 0x00000006b6b40e25 */ /* 0x002fcc000f8e00b4 */
[----:B------:R3:W-:Y:S02]  /*e320*/  @P5 STG.E.128 desc[UR20][R180.64], R96 ;  /* 0x00000060b4005986 */ /* 0x0007e4000c101d14 */
.L_x_4228:
[----:B------:R-:W-:Y:S05]  /*e330*/  BSYNC.RECONVERGENT B0 ;  /* 0x0000000000007941 */ /* 0x000fea0003800200 */
.L_x_4227:
[----:B------:R-:W-:Y:S02]  /*e340*/  UIADD3 UR11, UPT, UPT, UR11, UR28, URZ ;  /* 0x0000001c0b0b7290 */ /* 0x000fe4000fffe0ff */
[----:B------:R-:W-:Y:S02]  /*e350*/  UPLOP3.LUT UP1, UPT, UPT, UPT, UP1, 0x40, 0x4 ;  /* 0x000000000004789c */ /* 0x000fe40003f2e810 */
[----:B------:R-:W-:-:S09]  /*e360*/  UISETP.GE.AND UP0, UPT, UR11, UR29, UPT ;  /* 0x0000001d0b00728c */ /* 0x000fd2000bf06270 */
[----:B------:R-:W-:Y:S05]  /*e370*/  BRA.U !UP0, `(.L_x_4276) ;  /* 0xffffff2908007547 */ /* 0x000fea000b83ffff */
.L_x_4061:
        /* <DEDUP_REMOVED lines=19> */
.L_x_4278:
[----:B------:R-:W-:Y:S05]  /*e4b0*/  BSYNC.RECONVERGENT B0 ;  /* 0x0000000000007941 */ /* 0x000fea0003800200 */
.L_x_4277:
        /* <DEDUP_REMOVED lines=15> */
.L_x_4280:
[----:B------:R-:W-:Y:S05]  /*e5b0*/  BSYNC.RECONVERGENT B0 ;  /* 0x0000000000007941 */ /* 0x000fea0003800200 */
.L_x_4279:
        /* <DEDUP_REMOVED lines=15> */
.L_x_4282:
[----:B------:R-:W-:Y:S05]  /*e6b0*/  BSYNC.RECONVERGENT B0 ;  /* 0x0000000000007941 */ /* 0x000fea0003800200 */
.L_x_4281:
        /* <DEDUP_REMOVED lines=14> */
.L_x_4283:
        /* <DEDUP_REMOVED lines=14> */
.L_x_15635:


//--------------------- .text._ZN10layer_norm22ln_bwd_finalize_kernelINS_22Kernel_traits_finalizeILj4096Ef13__nv_bfloat16S2_S2_fjLb1ELj1024ELj4ENS_18Kernel_traits_baseILj4096EfS2_S2_S2_fjLj1024EEEEELb1ELb1EEEvNS_9BwdParamsE --------------------------
	.section	.text._ZN10layer_norm22ln_bwd_finalize_kernelINS_22Kernel_traits_finalizeILj4096Ef13__nv_bfloat16S2_S2_fjLb1ELj1024ELj4ENS_18Kernel_traits_baseILj4096EfS2_S2_S2_fjLj1024EEEEELb1ELb1EEEvNS_9BwdParamsE,"ax",@progbits
	.align	128
        .global         _ZN10layer_norm22ln_bwd_finalize_kernelINS_22Kernel_traits_finalizeILj4096Ef13__nv_bfloat16S2_S2_fjLb1ELj1024ELj4ENS_18Kernel_traits_baseILj4096EfS2_S2_S2_fjLj1024EEEEELb1ELb1EEEvNS_9BwdParamsE
        .type           _ZN10layer_norm22ln_bwd_finalize_kernelINS_22Kernel_traits_finalizeILj4096Ef13__nv_bfloat16S2_S2_fjLb1ELj1024ELj4ENS_18Kernel_traits_baseILj4096EfS2_S2_S2_fjLj1024EEEEELb1ELb1EEEvNS_9BwdParamsE,@function
        .size           _ZN10layer_norm22ln_bwd_finalize_kernelINS_22Kernel_traits_finalizeILj4096Ef13__nv_bfloat16S2_S2_fjLb1ELj1024ELj4ENS_18Kernel_traits_baseILj4096EfS2_S2_S2_fjLj1024EEEEELb1ELb1EEEvNS_9BwdParamsE,(.L_x_15636 - _ZN10layer_norm22ln_bwd_finalize_kernelINS_22Kernel_traits_finalizeILj4096Ef13__nv_bfloat16S2_S2_fjLb1ELj1024ELj4ENS_18Kernel_traits_baseILj4096EfS2_S2_S2_fjLj1024EEEEELb1ELb1EEEvNS_9BwdParamsE)
        .other          _ZN10layer_norm22ln_bwd_finalize_kernelINS_22Kernel_traits_finalizeILj4096Ef13__nv_bfloat16S2_S2_fjLb1ELj1024ELj4ENS_18Kernel_traits_baseILj4096EfS2_S2_S2_fjLj1024EEEEELb1ELb1EEEvNS_9BwdParamsE,@"STO_CUDA_ENTRY STV_DEFAULT"
_ZN10layer_norm22ln_bwd_finalize_kernelINS_22Kernel_traits_finalizeILj4096Ef13__nv_bfloat16S2_S2_fjLb1ELj1024ELj4ENS_18Kernel_traits_baseILj4096EfS2_S2_S2_fjLj1024EEEEELb1ELb1EEEvNS_9BwdParamsE:
.text._ZN10layer_norm22ln_bwd_finalize_kernelINS_22Kernel_traits_finalizeILj4096Ef13__nv_bfloat16S2_S2_fjLb1ELj1024ELj4ENS_18Kernel_traits_baseILj4096EfS2_S2_S2_fjLj1024EEEEELb1ELb1EEEvNS_9BwdParamsE:
        /* <DEDUP_REMOVED lines=42> */
[-CC-:B------:R-:W-:Y:S01]  /*02a0*/  IMAD R23, R14, R12.reuse, R9.reuse ;  /* 0x0000000c0e177224 */ /* 0x180fe200078e0209 */
[C---:B------:R-:W-:Y:S01]  /*02b0*/  IADD3 R29, PT, PT, R4.reuse, R11, RZ ;  /* 0x0000000b041d7210 */ /* 0x040fe20007ffe0ff */
[-CC-:B------:R-:W-:Y:S01]  /*02c0*/  IMAD R15, R15, R12.reuse, R9.reuse ;  /* 0x0000000c0f0f7224 */ /* 0x180fe200078e0209 */
[----:B------:R-:W-:Y:S01]  /*02d0*/  IADD3 R24, PT, PT, R4, R13, RZ ;  /* 0x0000000d04187210 */ /* 0x000fe20007ffe0ff */
[-CC-:B------:R-:W-:Y:S01]  /*02e0*/  IMAD R27, R16, R12.reuse, R9.reuse ;  /* 0x0000000c101b7224 */ /* 0x180fe200078e0209 */
[C---:B------:R-:W-:Y:S01]  /*02f0*/  IADD3 R23, PT, PT, R4.reuse, R23, RZ ;  /* 0x0000001704177210 */ /* 0x040fe20007ffe0ff */
[-CC-:B------:R-:W-:Y:S01]  /*0300*/  IMAD R17, R17, R12.reuse, R9.reuse ;  /* 0x0000000c11117224 */ /* 0x180fe200078e0209 */
[C---:B------:R-:W-:Y:S01]  /*0310*/  IADD3 R25, PT, PT, R4.reuse, R15, RZ ;  /* 0x0000000f04197210 */ /* 0x040fe20007ffe0ff */
[-CC-:B------:R-:W-:Y:S01]  /*0320*/  IMAD R19, R19, R12.reuse, R9.reuse ;  /* 0x0000000c13137224 */ /* 0x180fe200078e0209 */
[C---:B------:R-:W-:Y:S01]  /*0330*/  IADD3 R27, PT, PT, R4.reuse, R27, RZ ;  /* 0x0000001b041b7210 */ /* 0x040fe20007ffe0ff */
[----:B------:R-:W-:Y:S01]  /*0340*/  IMAD R9, R5, R12, R9 ;  /* 0x0000000c05097224 */ /* 0x000fe200078e0209 */
[----:B------:R-:W-:-:S02]  /*0350*/  IADD3 R13, PT, PT, R4, R17, RZ ;  /* 0x00000011040d7210 */ /* 0x000fc40007ffe0ff */
[C---:B------:R-:W-:Y:S02]  /*0360*/  IADD3 R22, PT, PT, R4.reuse, R19, RZ ;  /* 0x0000001304167210 */ /* 0x040fe40007ffe0ff */
[----:B------:R-:W-:-:S07]  /*0370*/  IADD3 R9, PT, PT, R4, R9, RZ ;  /* 0x0000000904097210 */ /* 0x000fce0007ffe0ff */
.L_x_4288:
        /* <DEDUP_REMOVED lines=87> */
.L_x_4287:
[----:B------:R-:W-:Y:S05]  /*08f0*/  BSYNC.RECONVERGENT B1 ;  /* 0x0000000000017941 */ /* 0x000fea0003800200 */
.L_x_4286:
        /* <DEDUP_REMOVED lines=11> */
[----:B-1----:R-:W-:-:S05]  /*09b0*/  IMAD.WIDE.U32 R22, R19, 0x4, R12 ;  /* 0x0000000413167825 */ /* 0x002fca00078e000c */
[----:B------:R1:W3:Y:S01]  /*09c0*/  LDG.E R11, desc[UR6][R22.64] ;  /* 0x00000006160b7981 */ /* 0x0002e2000c1e1900 */
[----:B--2---:R-:W-:-:S05]  /*09d0*/  IMAD.WIDE.U32 R24, R19, 0x4, R14 ;  /* 0x0000000413187825 */ /* 0x004fca00078e000e */
[----:B------:R2:W4:Y:S01]  /*09e0*/  LDG.E R27, desc[UR6][R24.64] ;  /* 0x00000006181b7981 */ /* 0x000522000c1e1900 */
[CC--:B-1----:R-:W-:Y:S01]  /*09f0*/  LEA R23, R26.reuse, R19.reuse, 0x5 ;  /* 0x000000131a177211 */ /* 0x0c2fe200078e28ff */
[----:B0-----:R-:W-:Y:S01]  /*0a00*/  IMAD.WIDE.U32 R20, R19, 0x4, R16 ;  /* 0x0000000413147825 */ /* 0x001fe200078e0010 */
[----:B------:R-:W-:-:S04]  /*0a10*/  LEA R19, R26, R19, 0x6 ;  /* 0x000000131a137211 */ /* 0x000fc800078e30ff */
[----:B------:R0:W5:Y:S01]  /*0a20*/  LDG.E R29, desc[UR6][R20.64] ;  /* 0x00000006141d7981 */ /* 0x000162000c1e1900 */
[----:B--2---:R-:W-:-:S04]  /*0a30*/  IMAD.WIDE.U32 R24, R23, 0x4, R12 ;  /* 0x0000000417187825 */ /* 0x004fc800078e000c */
[----:B0-----:R-:W-:-:S05]  /*0a40*/  IMAD.WIDE.U32 R20, R19, 0x4, R12 ;  /* 0x0000000413147825 */ /* 0x001fca00078e000c */
[----:B------:R0:W2:Y:S02]  /*0a50*/  LDG.E R9, desc[UR6][R20.64] ;  /* 0x0000000614097981 */ /* 0x0000a4000c1e1900 */
[----:B0-----:R-:W-:-:S06]  /*0a60*/  IMAD.WIDE.U32 R20, R23, 0x4, R16 ;  /* 0x0000000417147825 */ /* 0x001fcc00078e0010 */
[----:B------:R-:W2:Y:S01]  /*0a70*/  LDG.E R21, desc[UR6][R20.64] ;  /* 0x0000000614157981 */ /* 0x000ea2000c1e1900 */
[----:B---3--:R-:W-:-:S03]  /*0a80*/  FADD.FTZ R11, R6, R11 ;  /* 0x0000000b060b7221 */ /* 0x008fc60000010000 */
[----:B------:R0:W3:Y:S02]  /*0a90*/  LDG.E R6, desc[UR6][R24.64] ;  /* 0x0000000618067981 */ /* 0x0000e4000c1e1900 */
[----:B0-----:R-:W-:-:S04]  /*0aa0*/  IMAD.WIDE.U32 R24, R19, 0x4, R16 ;  /* 0x0000000413187825 */ /* 0x001fc800078e0010 */
[----:B----4-:R-:W-:Y:S01]  /*0ab0*/  FADD.FTZ R22, R18, R27 ;  /* 0x0000001b12167221 */ /* 0x010fe20000010000 */
[----:B------:R0:W4:Y:S02]  /*0ac0*/  LDG.E R20, desc[UR6][R24.64] ;  /* 0x0000000618147981 */ /* 0x000124000c1e1900 */
[----:B0-----:R-:W-:Y:S01]  /*0ad0*/  IMAD.WIDE.U32 R24, R23, 0x4, R14 ;  /* 0x0000000417187825 */ /* 0x001fe200078e000e */
[----:B------:R-:W-:-:S03]  /*0ae0*/  LEA R23, R26, R19, 0x5 ;  /* 0x000000131a177211 */ /* 0x000fc600078e28ff */
[----:B------:R-:W-:Y:S02]  /*0af0*/  IMAD.WIDE.U32 R18, R19, 0x4, R14 ;  /* 0x0000000413127825 */ /* 0x000fe400078e000e */
[----:B------:R-:W4:Y:S02]  /*0b00*/  LDG.E R25, desc[UR6][R24.64] ;  /* 0x0000000618197981 */ /* 0x000f24000c1e1900 */
[C---:B------:R-:W-:Y:S02]  /*0b10*/  IMAD.WIDE.U32 R12, R23.reuse, 0x4, R12 ;  /* 0x00000004170c7825 */ /* 0x040fe400078e000c */
[----:B------:R-:W4:Y:S02]  /*0b20*/  LDG.E R18, desc[UR6][R18.64] ;  /* 0x0000000612127981 */ /* 0x000f24000c1e1900 */
[C---:B------:R-:W-:Y:S02]  /*0b30*/  IMAD.WIDE.U32 R16, R23.reuse, 0x4, R16 ;  /* 0x0000000417107825 */ /* 0x040fe400078e0010 */
[----:B------:R-:W4:Y:S02]  /*0b40*/  LDG.E R12, desc[UR6][R12.64] ;  /* 0x000000060c0c7981 */ /* 0x000f24000c1e1900 */
[----:B------:R-:W-:-:S02]  /*0b50*/  IMAD.WIDE.U32 R14, R23, 0x4, R14 ;  /* 0x00000004170e7825 */ /* 0x000fc400078e000e */
[----:B------:R-:W4:Y:S04]  /*0b60*/  LDG.E R17, desc[UR6][R16.64] ;  /* 0x0000000610117981 */ /* 0x000f28000c1e1900 */
[----:B------:R-:W4:Y:S01]  /*0b70*/  LDG.E R14, desc[UR6][R14.64] ;  /* 0x000000060e0e7981 */ /* 0x000f22000c1e1900 */
[----:B-----5:R-:W-:-:S04]  /*0b80*/  FADD.FTZ R28, R28, R29 ;  /* 0x0000001d1c1c7221 */ /* 0x020fc80000010000 */
[----:B--2---:R-:W-:Y:S01]  /*0b90*/  FADD.FTZ R21, R28, R21 ;  /* 0x000000151c157221 */ /* 0x004fe20000010000 */
[----:B------:R-:W-:Y:S01]  /*0ba0*/  IADD3 R8, PT, PT, R8, 0x80, RZ ;  /* 0x0000008008087810 */ /* 0x000fe20007ffe0ff */
[----:B---3--:R-:W-:-:S04]  /*0bb0*/  FADD.FTZ R6, R11, R6 ;  /* 0x000000060b067221 */ /* 0x008fc80000010000 */
[----:B------:R-:W-:Y:S01]  /*0bc0*/  FADD.FTZ R9, R6, R9 ;  /* 0x0000000906097221 */ /* 0x000fe20000010000 */
[----:B----4-:R-:W-:Y:S01]  /*0bd0*/  FADD.FTZ R20, R21, R20 ;  /* 0x0000001415147221 */ /* 0x010fe20000010000 */
[----:B------:R-:W-:-:S04]  /*0be0*/  FADD.FTZ R25, R22, R25 ;  /* 0x0000001916197221 */ /* 0x000fc80000010000 */
[----:B------:R-:W-:Y:S01]  /*0bf0*/  FADD.FTZ R25, R25, R18 ;  /* 0x0000001219197221 */ /* 0x000fe20000010000 */
[----:B------:R-:W-:Y:S01]  /*0c00*/  FADD.FTZ R6, R9, R12 ;  /* 0x0000000c09067221 */ /* 0x000fe20000010000 */
[----:B------:R-:W-:Y:S02]  /*0c10*/  FADD.FTZ R28, R20, R17 ;  /* 0x00000011141c7221 */ /* 0x000fe40000010000 */
[----:B------:R-:W-:-:S07]  /*0c20*/  FADD.FTZ R18, R25, R14 ;  /* 0x0000000e19127221 */ /* 0x000fce0000010000 */
.L_x_4290:
[----:B------:R-:W-:Y:S05]  /*0c30*/  BSYNC.RECONVERGENT B1 ;  /* 0x0000000000017941 */ /* 0x000fea0003800200 */
.L_x_4289:
        /* <DEDUP_REMOVED lines=30> */
.L_x_4292:
[----:B------:R-:W-:Y:S05]  /*0e20*/  BSYNC.RECONVERGENT B1 ;  /* 0x0000000000017941 */ /* 0x000fea0003800200 */
.L_x_4291:
        /* <DEDUP_REMOVED lines=15> */
.L_x_4285:
[----:B------:R-:W-:Y:S05]  /*0f20*/  BSYNC.RECONVERGENT B0 ;  /* 0x0000000000007941 */ /* 0x000fea0003800200 */
.L_x_4284:
[----:B------:R-:W0:Y:S01]  /*0f30*/  S2UR UR5, SR_CgaCtaId ;  /* 0x00000000000579c3 */ /* 0x000e220000008800 */
[----:B------:R-:W-:Y:S01]  /*0f40*/  UMOV UR4, 0x400 ;  /* 0x0000040000047882 */ /* 0x000fe20000000000 */
[--C-:B------:R-:W-:Y:S02]  /*0f50*/  LOP3.LUT R3, R5, 0x1f, R2.reuse, 0x78, !PT ;  /* 0x0000001f05037812 */ /* 0x100fe400078e7802 */
[C---:B------:R-:W-:Y:S02]  /*0f60*/  SHF.L.U32 R8, R4.reuse, 0x7, RZ ;  /* 0x0000000704087819 */ /* 0x040fe400000006ff */
[C---:B------:R-:W-:Y:S02]  /*0f70*/  LOP3.LUT R2, R3.reuse, 0x3e0, R2, 0xf8, !PT ;  /* 0x000003e003027812 */ /* 0x040fe400078ef802 */
[----:B------:R-:W-:Y:S02]  /*0f80*/  SHF.L.U32 R7, R3, 0x2, RZ ;  /* 0x0000000203077819 */ /* 0x000fe400000006ff */
[----:B------:R-:W-:-:S02]  /*0f90*/  ISETP.NE.AND P1, PT, R4, RZ, PT ;  /* 0x000000ff0400720c */ /* 0x000fc40003f25270 */
[----:B------:R-:W-:Y:S02]  /*0fa0*/  LOP3.LUT R7, R8, R7, RZ, 0xfc, !PT ;  /* 0x0000000708077212 */ /* 0x000fe400078efcff */
[----:B------:R-:W-:-:S04]  /*0fb0*/  ISETP.GT.U32.AND P0, PT, R4, 0xf, PT ;  /* 0x0000000f0400780c */ /* 0x000fc80003f04070 */
[----:B------:R-:W-:Y:S01]  /*0fc0*/  ISETP.NE.OR P0, PT, R5, 0x1f, P0 ;  /* 0x0000001f0500780c */ /* 0x000fe20000705670 */
[----:B0-----:R-:W-:-:S06]  /*0fd0*/  ULEA UR4, UR5, UR4, 0x18 ;  /* 0x0000000405047291 */ /* 0x001fcc000f8ec0ff */
[----:B------:R-:W-:Y:S02]  /*0fe0*/  LEA R3, R2, UR4, 0x2 ;  /* 0x0000000402037c11 */ /* 0x000fe4000f8e10ff */
[----:B------:R-:W-:-:S03]  /*0ff0*/  @!P1 LEA R5, R5, UR4, 0x2 ;  /* 0x0000000405059c11 */ /* 0x000fc6000f8e10ff */
        /* <DEDUP_REMOVED lines=42> */
[----:B------:R-:W-:Y:S01]  /*12a0*/  LEA R16, R4, UR4, 0x3 ;  /* 0x0000000404107c11 */ /* 0x000fe2000f8e18ff */
[----:B0-----:R-:W0:Y:S01]  /*12b0*/  LDC.64 R10, c[0x0][0x488] ;  /* 0x00012200ff0a7b82 */ /* 0x001e220000000a00 */
        /* <DEDUP_REMOVED lines=11> */
[----:B-1----:R-:W-:Y:S04]  /*1370*/  STG.E.64 desc[UR6][R4.64], R2 ;  /* 0x0000000204007986 */ /* 0x002fe8000c101b06 */
[----:B--2---:R-:W-:Y:S04]  /*1380*/  STG.E.64 desc[UR6][R10.64], R6 ;  /* 0x000000060a007986 */ /* 0x004fe8000c101b06 */
[----:B----4-:R-:W-:Y:S01]  /*1390*/  STG.E.64 desc[UR6][R12.64], R8 ;  /* 0x000000080c007986 */ /* 0x010fe2000c101b06 */
[----:B------:R-:W-:Y:S05]  /*13a0*/  EXIT ;  /* 0x000000000000794d */ /* 0x000fea0003800000 */
.L_x_4293:
        /* <DEDUP_REMOVED lines=13> */
.L_x_15636:


//--------------------- .text._ZN10layer_norm13ln_bwd_kernelINS_13Kernel_traitsIf13__nv_bfloat16S2_S2_fjLj4096ELj1ELj1ELj4ELj16ENS_18Kernel_traits_baseILj4096EfS2_S2_S2_fjLj128EEEEELb1ELb1ELb1ELb1EEEvNS_9BwdParamsE --------------------------
	.section	.text._ZN10layer_norm13ln_bwd_kernelINS_13Kernel_traitsIf13__nv_bfloat16S2_S2_fjLj4096ELj1ELj1ELj4ELj16ENS_18Kernel_traits_baseILj4096EfS2_S2_S2_fjLj128EEEEELb1ELb1ELb1ELb1EEEvNS_9BwdParamsE,"ax",@progbits
	.align	128
        .global         _ZN10layer_norm13ln_bwd_kernelINS_13Kernel_traitsIf13__nv_bfloat16S2_S2_fjLj4096ELj1ELj1ELj4ELj16ENS_18Kernel_traits_baseILj4096EfS2_S2_S2_fjLj128EEEEELb1ELb1ELb1ELb1EEEvNS_9BwdParamsE
        .type           _ZN10layer_norm13ln_bwd_kernelINS_13Kernel_traitsIf13__nv_bfloat16S2_S2_fjLj4096ELj1ELj1ELj4ELj16ENS_18Kernel_traits_baseILj4096EfS2_S2_S2_fjLj128EEEEELb1ELb1ELb1ELb1EEEvNS_9BwdParamsE,@function
        .size           _ZN10layer_norm13ln_bwd_kernelINS_13Kernel_traitsIf13__nv_bfloat16S2_S2_fjLj4096ELj1ELj1ELj4ELj16ENS_18Kernel_traits_baseILj4096EfS2_S2_S2_fjLj128EEEEELb1ELb1ELb1ELb1EEEvNS_9BwdParamsE,(.L_x_15637 - _ZN10layer_norm13ln_bwd_kernelINS_13Kernel_traitsIf13__nv_bfloat16S2_S2_fjLj4096ELj1ELj1ELj4ELj16ENS_18Kernel_traits_baseILj4096EfS2_S2_S2_fjLj128EEEEELb1ELb1ELb1ELb1EEEvNS_9BwdParamsE)
        .other          _ZN10layer_norm13ln_bwd_kernelINS_13Kernel_traitsIf13__nv_bfloat16S2_S2_fjLj4096ELj1ELj1ELj4ELj16ENS_18Kernel_traits_baseILj4096EfS2_S2_S2_fjLj128EEEEELb1ELb1ELb1ELb1EEEvNS_9BwdParamsE,@"STO_CUDA_ENTRY STV_DEFAULT"
_ZN10layer_norm13ln_bwd_kernelINS_13Kernel_traitsIf13__nv_bfloat16S2_S2_fjLj4096ELj1ELj1ELj4ELj16ENS_18Kernel_traits_baseILj4096EfS2_S2_S2_fjLj128EEEEELb1ELb1ELb1ELb1EEEvNS_9BwdParamsE:
.text._ZN10layer_norm13ln_bwd_kernelINS_13Kernel_traitsIf13__nv_bfloat16S2_S2_fjLj4096ELj1ELj1ELj4ELj16ENS_18Kernel_traits_baseILj4096EfS2_S2_S2_fjLj128EEEEELb1ELb1ELb1ELb1EEEvNS_9BwdParamsE:
        /* <DEDUP_REMOVED lines=64> */
[C---:B-1----:R-:W-:Y:S01]  /*0400*/  IMAD.WIDE.U32 R2, R252.reuse, 0x20, R2 ;  /* 0x00000020fc027825 */ /* 0x042fe200078e0002 */
[----:B------:R-:W1:Y:S04]  /*0410*/  LDCU.128 UR12, c[0x0][0x3c0] ;  /* 0x00007800ff0c77ac */ /* 0x000e680008000c00 */
[----:B0-----:R-:W2:Y:S01]  /*0420*/  LDG.E.128 R8, desc[UR22][R2.64+0x1010] ;  /* 0x0010101602087981 */ /* 0x001ea2000c1e1d00 */
[----:B------:R-:W0:Y:S01]  /*0430*/  LDCU.128 UR16, c[0x0][0x3f0] ;  /* 0x00007e00ff1077ac */ /* 0x000e220008000c00 */
[----:B----4-:R-:W-:-:S02]  /*0440*/  IMAD.WIDE.U32 R4, R252, 0x20, R4 ;  /* 0x00000020fc047825 */ /* 0x010fc400078e0004 */
[----:B------:R-:W4:Y:S01]  /*0450*/  LDG.E.128 R12, desc[UR22][R2.64+0x1000] ;  /* 0x00100016020c7981 */ /* 0x000f22000c1e1d00 */
[----:B------:R-:W0:Y:S03]  /*0460*/  LDCU.64 UR26, c[0x0][0x380] ;  /* 0x00007000ff1a77ac */ /* 0x000e260008000a00 */
[----:B------:R-:W3:Y:S04]  /*0470*/  LDG.E.128 R160, desc[UR22][R2.64] ;  /* 0x0000001602a07981 */ /* 0x000ee8000c1e1d00 */
[----:B------:R-:W3:Y:S04]  /*0480*/  LDG.E.128 R16, desc[UR22][R2.64+0x10] ;  /* 0x0000101602107981 */ /* 0x000ee8000c1e1d00 */
        /* <DEDUP_REMOVED lines=17> */
[----:B---3--:R2:W-:Y:S04]  /*05a0*/  STL.64 [R1+0x30], R160 ;  /* 0x000030a001007387 */ /* 0x0085e80000100a00 */
[----:B------:R2:W-:Y:S04]  /*05b0*/  STL.64 [R1+0x38], R162 ;  /* 0x000038a201007387 */ /* 0x0005e80000100a00 */
[----:B------:R2:W-:Y:S04]  /*05c0*/  STL.64 [R1+0x18], R14 ;  /* 0x0000180e01007387 */ /* 0x0005e80000100a00 */
[----:B------:R2:W-:Y:S04]  /*05d0*/  STL.64 [R1+0x20], R16 ;  /* 0x0000201001007387 */ /* 0x0005e80000100a00 */
[----:B01----:R2:W-:Y:S02]  /*05e0*/  STL.64 [R1+0x28], R18 ;  /* 0x0000281201007387 */ /* 0x0035e40000100a00 */
.L_x_4494:
[----:B------:R-:W-:-:S06]  /*05f0*/  UIMAD.WIDE UR10, UR8, 0x4, UR14 ;  /* 0x00000004080a78a5 */ /* 0x000fcc000f8e020e */
[----:B-1----:R-:W-:Y:S02]  /*0600*/  MOV R188, UR10 ;  /* 0x0000000a00bc7c02 */ /* 0x002fe40008000f00 */
[----:B------:R-:W-:-:S05]  /*0610*/  MOV R189, UR11 ;  /* 0x0000000b00bd7c02 */ /* 0x000fca0008000f00 */
[----:B------:R0:W3:Y:S01]  /*0620*/  LDG.E R188, desc[UR22][R188.64] ;  /* 0x00000016bcbc7981 */ /* 0x0000e2000c1e1900 */
        /* <DEDUP_REMOVED lines=11> */
[----:B---3--:R-:W-:-:S08]  /*06e0*/  R2UR UR20, R188 ;  /* 0x00000000bc1472ca */ /* 0x008fd000000e0000 */
[----:B-----5:R-:W-:Y:S07]  /*06f0*/  BRA.U !UP3, `(.L_x_4295) ;  /* 0x000000190b987547 */ /* 0x020fee000b800000 */
[----:B------:R-:W0:Y:S01]  /*0700*/  S2R R2, SR_TID.X ;  /* 0x0000000000027919 */ /* 0x000e220000002100 */
[----:B------:R-:W-:Y:S01]  /*0710*/  UIMAD UR9, UR8, UR21, URZ ;  /* 0x00000015080972a4 */ /* 0x000fe2000f8e02ff */
[----:B--2---:R-:W1:Y:S01]  /*0720*/  LDC.64 R12, c[0x0][0x428] ;  /* 0x00010a00ff0c7b82 */ /* 0x004e620000000a00 */
        /* <DEDUP_REMOVED lines=8> */
[----:B------:R-:W-:Y:S01]  /*07b0*/  UIMAD.WIDE UR10, UR8, 0x4, UR12 ;  /* 0x00000004080a78a5 */ /* 0x000fe2000f8e020c */
[----:B------:R-:W-:Y:S01]  /*07c0*/  ISETP.NE.U32.AND P0, PT, RZ, UR4, PT ;  /* 0x00000004ff007c0c */ /* 0x000fe2000bf05070 */
[----:B------:R-:W-:Y:S01]  /*07d0*/  UISETP.GE.AND UP2, UPT, UR20, 0x1, UPT ;  /* 0x000000011400788c */ /* 0x000fe2000bf46270 */
[----:B------:R-:W3:Y:S01]  /*07e0*/  LDC.64 R224, c[0x0][0x3b0] ;  /* 0x0000ec00ffe07b82 */ /* 0x000ee20000000a00 */
[-C--:B0-----:R-:W-:Y:S02]  /*07f0*/  LEA.HI.SX32 R206, R3, R2.reuse, 0x1d ;  /* 0x0000000203ce7211 */ /* 0x081fe400078feaff */
[----:B------:R-:W-:Y:S02]  /*0800*/  MOV R3, UR9 ;  /* 0x0000000900037c02 */ /* 0x000fe40008000f00 */
[C---:B------:R-:W-:Y:S01]  /*0810*/  IADD3 R216, PT, PT, R206.reuse, 0x80, RZ ;  /* 0x00000080ced87810 */ /* 0x040fe20007ffe0ff */
[----:B--2---:R-:W-:Y:S01]  /*0820*/  IMAD.WIDE.U32 R188, R206, 0x10, R196 ;  /* 0x00000010cebc7825 */ /* 0x004fe200078e00c4 */
[----:B------:R-:W-:-:S02]  /*0830*/  LEA.HI.SX32 R3, R3, R2, 0x1d ;  /* 0x0000000203037211 */ /* 0x000fc400078feaff */
[----:B------:R-:W-:Y:S01]  /*0840*/  IADD3 R214, PT, PT, R206, 0x100, RZ ;  /* 0x00000100ced67810 */ /* 0x000fe20007ffe0ff */
[----:B------:R-:W-:Y:S01]  /*0850*/  IMAD.WIDE.U32 R200, R216, 0x10, R196 ;  /* 0x00000010d8c87825 */ /* 0x000fe200078e00c4 */
[----:B------:R-:W-:Y:S01]  /*0860*/  IADD3 R212, PT, PT, R206, 0x180, RZ ;  /* 0x00000180ced47810 */ /* 0x000fe20007ffe0ff */
[----:B------:R-:W2:Y:S02]  /*0870*/  LDG.E.128 R188, desc[UR22][R188.64] ;  /* 0x00000016bcbc7981 */ /* 0x000ea4000c1e1d00 */
[----:B-1----:R-:W-:Y:S01]  /*0880*/  IMAD.WIDE.U32 R208, R3, 0x10, R12 ;  /* 0x0000001003d07825 */ /* 0x002fe200078e000c */
[----:B------:R-:W-:Y:S01]  /*0890*/  MOV R16, UR10 ;  /* 0x0000000a00107c02 */ /* 0x000fe20008000f00 */
[----:B------:R-:W4:Y:S02]  /*08a0*/  LDG.E.128 R200, desc[UR22][R200.64] ;  /* 0x00000016c8c87981 */ /* 0x000f24000c1e1d00 */
[--C-:B------:R-:W-:Y:S02]  /*08b0*/  IMAD.WIDE.U32 R192, R214, 0x10, R196.reuse ;  /* 0x00000010d6c07825 */ /* 0x100fe400078e00c4 */
[----:B------:R-:W3:Y:S01]  /*08c0*/  LDG.E.128 R208, desc[UR22][R208.64] ;  /* 0x00000016d0d07981 */ /* 0x000ee2000c1e1d00 */
[----:B------:R-:W-:Y:S01]  /*08d0*/  MOV R17, UR11 ;  /* 0x0000000b00117c02 */ /* 0x000fe20008000f00 */
[----:B------:R-:W-:-:S02]  /*08e0*/  IMAD.WIDE.U32 R196, R212, 0x10, R196 ;  /* 0x00000010d4c47825 */ /* 0x000fc400078e00c4 */
[----:B------:R-:W3:Y:S04]  /*08f0*/  LDG.E.128 R192, desc[UR22][R192.64] ;  /* 0x00000016c0c07981 */ /* 0x000ee8000c1e1d00 */
[----:B------:R0:W3:Y:S01]  /*0900*/  LDG.E R0, desc[UR22][R16.64] ;  /* 0x0000001610007981 */ /* 0x0000e2000c1e1900 */
[----:B------:R-:W-:-:S03]  /*0910*/  IADD3 R5, PT, PT, R3, 0x80, RZ ;  /* 0x0000008003057810 */ /* 0x000fc60007ffe0ff */
[----:B------:R-:W3:Y:S01]  /*0920*/  LDG.E.128 R196, desc[UR22][R196.64] ;  /* 0x00000016c4c47981 */ /* 0x000ee2000c1e1d00 */
[C---:B------:R-:W-:Y:S01]  /*0930*/  VIADD R9, R3.reuse, 0x100 ;  /* 0x0000010003097836 */ /* 0x040fe20000000000 */
[----:B------:R-:W-:Y:S01]  /*0940*/  IADD3 R3, PT, PT, R3, 0x180, RZ ;  /* 0x0000018003037810 */ /* 0x000fe20007ffe0ff */
[----:B------:R-:W-:-:S04]  /*0950*/  IMAD.WIDE.U32 R4, R5, 0x10, R12 ;  /* 0x0000001005047825 */ /* 0x000fc800078e000c */
[--C-:B------:R-:W-:Y:S02]  /*0960*/  IMAD.WIDE.U32 R8, R9, 0x10, R12.reuse ;  /* 0x0000001009087825 */ /* 0x100fe400078e000c */
[----:B------:R-:W3:Y:S02]  /*0970*/  LDG.E.128 R4, desc[UR22][R4.64] ;  /* 0x0000001604047981 */ /* 0x000ee4000c1e1d00 */
[----:B------:R-:W-:Y:S02]  /*0980*/  IMAD.WIDE.U32 R12, R3, 0x10, R12 ;  /* 0x00000010030c7825 */ /* 0x000fe400078e000c */
[----:B------:R-:W3:Y:S04]  /*0990*/  LDG.E.128 R8, desc[UR22][R8.64] ;  /* 0x0000001608087981 */ /* 0x000ee8000c1e1d00 */
[----:B------:R-:W3:Y:S01]  /*09a0*/  LDG.E.128 R12, desc[UR22][R12.64] ;  /* 0x000000160c0c7981 */ /* 0x000ee2000c1e1d00 */
[----:B------:R-:W-:Y:S01]  /*09b0*/  ISETP.NE.AND.EX P0, PT, RZ, UR5, PT, P0 ;  /* 0x00000005ff007c0c */ /* 0x000fe2000bf05300 */
[----:B------:R-:W-:-:S04]  /*09c0*/  @UP2 UIADD3 UR9, UPT, UPT, UR20, -0x1, URZ ;  /* 0xffffffff14092890 */ /* 0x000fc8000fffe0ff */
[----:B------:R-:W-:Y:S01]  /*09d0*/  @UP2 UIMAD UR9, UR9, UR21, URZ ;  /* 0x00000015090922a4 */ /* 0x000fe2000f8e02ff */
[----:B------:R-:W-:-:S07]  /*09e0*/  PLOP3.LUT P1, PT, PT, PT, UP2, 0x80, 0x8 ;  /* 0x000000000008781c */ /* 0x000fce0003f2f028 */
[----:B0-----:R-:W0:Y:S01]  /*09f0*/  @P0 LDC.64 R16, c[0x0][0x438] ;  /* 0x00010e00ff100b82 */ /* 0x001e220000000a00 */
[----:B------:R-:W-:-:S07]  /*0a00*/  @UP2 USHF.R.S32.HI UR10, URZ, 0x1f, UR9 ;  /* 0x0000001fff0a2899 */ /* 0x000fce0008011409 */
[----:B------:R-:W1:Y:S08]  /*0a10*/  @P0 LDC.64 R18, c[0x0][0x438] ;  /* 0x00010e00ff120b82 */ /* 0x000e700000000a00 */
[----:B------:R-:W1:Y:S08]  /*0a20*/  @P0 LDC.64 R204, c[0x0][0x438] ;  /* 0x00010e00ffcc0b82 */ /* 0x000e700000000a00 */
[----:B------:R-:W1:Y:S01]  /*0a30*/  @P0 LDC.64 R220, c[0x0][0x438] ;  /* 0x00010e00ffdc0b82 */ /* 0x000e620000000a00 */
[----:B------:R-:W-:Y:S01]  /*0a40*/  @UP2 ULEA.HI UR10, UR10, UR9, URZ, 0x3 ;  /* 0x000000090a0a2291 */ /* 0x000fe2000f8f18ff */
[----:B------:R-:W-:-:S05]  /*0a50*/  MOV R218, RZ ;  /* 0x000000ff00da7202 */ /* 0x000fca0000000f00 */
[----:B------:R-:W-:-:S04]  /*0a60*/  MOV R3, UR10 ;  /* 0x0000000a00037c02 */ /* 0x000fc80008000f00 */
[----:B------:R-:W-:Y:S01]  /*0a70*/  @P1 LEA.HI.SX32 R218, R3, R2, 0x1d ;  /* 0x0000000203da1211 */ /* 0x000fe200078feaff */
[----:B0-----:R-:W-:-:S03]  /*0a80*/  @P0 IMAD.WIDE.U32 R206, R206, 0x10, R16 ;  /* 0x00000010cece0825 */ /* 0x001fc600078e0010 */
[----:B------:R-:W-:Y:S01]  /*0a90*/  IADD3 R222, PT, PT, R218, 0x180, RZ ;  /* 0x00000180dade7810 */ /* 0x000fe20007ffe0ff */
[----:B-1----:R-:W-:Y:S01]  /*0aa0*/  @P0 IMAD.WIDE.U32 R216, R216, 0x10, R18 ;  /* 0x00000010d8d80825 */ /* 0x002fe200078e0012 */
[----:B------:R-:W5:Y:S03]  /*0ab0*/  @P0 LDG.E.128 R160, desc[UR22][R206.64] ;  /* 0x00000016cea00981 */ /* 0x000f66000c1e1d00 */
[----:B------:R-:W-:Y:S01]  /*0ac0*/  @P0 IMAD.WIDE.U32 R214, R214, 0x10, R204 ;  /* 0x00000010d6d60825 */ /* 0x000fe200078e00cc */
[----:B------:R-:W5:Y:S03]  /*0ad0*/  @P0 LDG.E.128 R164, desc[UR22][R216.64] ;  /* 0x00000016d8a40981 */ /* 0x000f66000c1e1d00 */
[----:B------:R-:W-:Y:S01]  /*0ae0*/  @P0 IMAD.WIDE.U32 R212, R212, 0x10, R220 ;  /* 0x00000010d4d40825 */ /* 0x000fe200078e00dc */
[----:B------:R0:W5:Y:S04]  /*0af0*/  @P0 LDG.E.128 R168, desc[UR22][R214.64] ;  /* 0x00000016d6a80981 */ /* 0x000168000c1e1d00 */
[----:B------:R-:W5:Y:S01]  /*0b00*/  @P0 LDG.E.128 R172, desc[UR22][R212.64] ;  /* 0x00000016d4ac0981 */ /* 0x000f62000c1e1d00 */
[----:B------:R-:W-:-:S02]  /*0b10*/  ISETP.NE.AND P0, PT, RZ, UR28, PT ;  /* 0x0000001cff007c0c */ /* 0x000fc4000bf05270 */
[----:B--2---:R-:W-:Y:S02]  /*0b20*/  PRMT R16, R190, 0x7632, R16 ;  /* 0x00007632be107816 */ /* 0x004fe40000000010 */
[C---:B----4-:R-:W-:Y:S01]  /*0b30*/  PRMT R18, R200.reuse, 0x7632, R18 ;  /* 0x00007632c8127816 */ /* 0x050fe20000000012 */
[----:B------:R-:W-:Y:S01]  /*0b40*/  IMAD.U32 R220, R201, 0x10000, RZ ;  /* 0x00010000c9dc7824 */ /* 0x000fe200078e00ff */
[----:B------:R-:W-:Y:S02]  /*0b50*/  SHF.L.U32 R17, R200, 0x10, RZ ;  /* 0x00000010c8117819 */ /* 0x000fe400000006ff */
[C---:B---3--:R-:W-:Y:S02]  /*0b60*/  PRMT R231, R208.reuse, 0x7632, R231 ;  /* 0x00007632d0e77816 */ /* 0x048fe400000000e7 */
[----:B------:R-:W-:Y:S02]  /*0b70*/  SHF.L.U32 R242, R208, 0x10, RZ ;  /* 0x00000010d0f27819 */ /* 0x000fe400000006ff */
[----:B------:R-:W-:-:S02]  /*0b80*/  PRMT R235, R210, 0x7632, R235 ;  /* 0x00007632d2eb7816 */ /* 0x000fc400000000eb */
[----:B------:R-:W-:Y:S02]  /*0b90*/  SHF.L.U32 R240, R210, 0x10, RZ ;  /* 0x00000010d2f07819 */ /* 0x000fe400000006ff */
[C---:B------:R-:W-:Y:S02]  /*0ba0*/  IADD3 R210, PT, PT, R218.reuse, 0x80, RZ ;  /* 0x00000080dad27810 */ /* 0x040fe40007ffe0ff */
[----:B------:R-:W-:Y:S02]  /*0bb0*/  IADD3 R208, PT, PT, R218, 0x100, RZ ;  /* 0x00000100dad07810 */ /* 0x000fe40007ffe0ff */
[----:B------:R-:W-:Y:S01]  /*0bc0*/  PRMT R19, R201, 0x7632, R19 ;  /* 0x00007632c9137816 */ /* 0x000fe20000000013 */
[----:B------:R-:W-:Y:S01]  /*0bd0*/  IMAD.WIDE.U32 R200, R222, 0x8, R224 ;  /* 0x00000008dec87825 */ /* 0x000fe200078e00e0 */
[----:B------:R-:W-:-:S03]  /*0be0*/  SHF.L.U32 R204, R190, 0x10, RZ ;  /* 0x00000010becc7819 */ /* 0x000fc600000006ff */
[----:B------:R-:W-:Y:S01]  /*0bf0*/  IMAD.WIDE.U32 R218, R218, 0x8, R224 ;  /* 0x00000008dada7825 */ /* 0x000fe200078e00e0 */
[----:B------:R-:W-:Y:S01]  /*0c00*/  PRMT R190, R191, 0x7632, R190 ;  /* 0x00007632bfbe7816 */ /* 0x000fe200000000be */
[----:B------:R1:W5:Y:S01]  /*0c10*/  LDG.E.64 R206, desc[UR22][R200.64] ;  /* 0x00000016c8ce7981 */ /* 0x000362000c1e1b00 */
[C---:B------:R-:W-:Y:S02]  /*0c20*/  PRMT R237, R209.reuse, 0x7632, R237 ;  /* 0x00007632d1ed7816 */ /* 0x040fe400000000ed */
[----:B------:R-:W-:Y:S01]  /*0c30*/  SHF.L.U32 R241, R209, 0x10, RZ ;  /* 0x00000010d1f17819 */ /* 0x000fe200000006ff */
[----:B------:R-:W-:Y:S01]  /*0c40*/  IMAD.WIDE.U32 R208, R208, 0x8, R224 ;  /* 0x00000008d0d07825 */ /* 0x000fe200078e00e0 */
[C---:B------:R-:W-:Y:S01]  /*0c50*/  PRMT R233, R211.reuse, 0x7632, R233 ;  /* 0x00007632d3e97816 */ /* 0x040fe200000000e9 */
[----:B------:R2:W5:Y:S01]  /*0c60*/  LDG.E.64 R212, desc[UR22][R218.64] ;  /* 0x00000016dad47981 */ /* 0x000562000c1e1b00 */
[----:B------:R-:W-:Y:S01]  /*0c70*/  SHF.L.U32 R238, R211, 0x10, RZ ;  /* 0x00000010d3ee7819 */ /* 0x000fe200000006ff */
[----:B------:R-:W-:Y:S01]  /*0c80*/  IMAD.WIDE.U32 R210, R210, 0x8, R224 ;  /* 0x00000008d2d27825 */ /* 0x000fe200078e00e0 */
[----:B0-----:R-:W-:-:S02]  /*0c90*/  PRMT R215, R193, 0x7632, R215 ;  /* 0x00007632c1d77816 */ /* 0x001fc400000000d7 */
[----:B------:R-:W-:Y:S02]  /*0ca0*/  SHF.L.U32 R223, R193, 0x10, RZ ;  /* 0x00000010c1df7819 */ /* 0x000fe400000006ff */
[----:B------:R-:W-:Y:S02]  /*0cb0*/  PRMT R3, R189, 0x7632, R3 ;  /* 0x00007632bd037816 */ /* 0x000fe40000000003 */
[----:B------:R-:W-:Y:S02]  /*0cc0*/  PRMT R216, R194, 0x7632, R216 ;  /* 0x00007632c2d87816 */ /* 0x000fe400000000d8 */
[----:B-1----:R-:W-:Y:S02]  /*0cd0*/  SHF.L.U32 R200, R195, 0x10, RZ ;  /* 0x00000010c3c87819 */ /* 0x002fe400000006ff */
[----:B------:R-:W-:Y:S02]  /*0ce0*/  SHF.L.U32 R16, R16, 0x10, RZ ;  /* 0x0000001010107819 */ /* 0x000fe400000006ff */
[----:B------:R-:W-:-:S02]  /*0cf0*/  SHF.L.U32 R190, R190, 0x10, RZ ;  /* 0x00000010bebe7819 */ /* 0x000fc400000006ff */
[----:B------:R-:W-:Y:S02]  /*0d00*/  PRMT R201, R198, 0x7632, R201 ;  /* 0x00007632c6c97816 */ /* 0x000fe400000000c9 */
[----:B------:R-:W-:Y:S02]  /*0d10*/  SHF.L.U32 R221, R188, 0x10, RZ ;  /* 0x00000010bcdd7819 */ /* 0x000fe400000006ff */
[----:B------:R-:W-:Y:S02]  /*0d20*/  SHF.L.U32 R227, R198, 0x10, RZ ;  /* 0x00000010c6e37819 */ /* 0x000fe400000006ff */
[----:B------:R-:W-:Y:S02]  /*0d30*/  PRMT R230, R8, 0x7632, R230 ;  /* 0x0000763208e67816 */ /* 0x000fe400000000e6 */
[----:B------:R-:W-:Y:S02]  /*0d40*/  PRMT R246, R13, 0x7632, R246 ;  /* 0x000076320df67816 */ /* 0x000fe400000000f6 */
[----:B------:R-:W-:-:S02]  /*0d50*/  PRMT R2, R188, 0x7632, R2 ;  /* 0x00007632bc027816 */ /* 0x000fc40000000002 */
[----:B------:R-:W-:Y:S02]  /*0d60*/  SHF.L.U32 R205, R189, 0x10, RZ ;  /* 0x00000010bdcd7819 */ /* 0x000fe400000006ff */
[C---:B------:R-:W-:Y:S02]  /*0d70*/  PRMT R214, R192.reuse, 0x7632, R214 ;  /* 0x00007632c0d67816 */ /* 0x040fe400000000d6 */
[----:B------:R-:W-:Y:S02]  /*0d80*/  SHF.L.U32 R217, R192, 0x10, RZ ;  /* 0x00000010c0d97819 */ /* 0x000fe400000006ff */
[----:B------:R-:W-:Y:S02]  /*0d90*/  SHF.L.U32 R229, R199, 0x10, RZ ;  /* 0x00000010c7e57819 */ /* 0x000fe400000006ff */
[----:B------:R-:W-:Y:S01]  /*0da0*/  SHF.L.U32 R191, R191, 0x10, RZ ;  /* 0x00000010bfbf7819 */ /* 0x000fe200000006ff */
[----:B------:R-:W-:Y:S01]  /*0db0*/  FADD.FTZ R82, R82, R241 ;  /* 0x000000f152527221 */ /* 0x000fe20000010000 */
[----:B------:R-:W-:-:S02]  /*0dc0*/  SHF.L.U32 R224, R194, 0x10, RZ ;  /* 0x00000010c2e07819 */ /* 0x000fc400000006ff */
[----:B------:R-:W-:Y:S02]  /*0dd0*/  PRMT R234, R10, 0x7632, R234 ;  /* 0x000076320aea7816 */ /* 0x000fe400000000ea */
[----:B------:R-:W-:Y:S02]  /*0de0*/  PRMT R236, R11, 0x7632, R236 ;  /* 0x000076320bec7816 */ /* 0x000fe400000000ec */
[----:B------:R-:W-:Y:S02]  /*0df0*/  PRMT R232, R9, 0x7632, R232 ;  /* 0x0000763209e87816 */ /* 0x000fe400000000e8 */
[----:B------:R-:W-:Y:S02]  /*0e00*/  PRMT R252, R15, 0x7632, R252 ;  /* 0x000076320ffc7816 */ /* 0x000fe400000000fc */
[----:B------:R-:W-:Y:S01]  /*0e10*/  PRMT R247, R14, 0x7632, R247 ;  /* 0x000076320ef77816 */ /* 0x000fe200000000f7 */
[----:B------:R-:W-:Y:S01]  /*0e20*/  FADD.FTZ R76, R76, R240 ;  /* 0x000000f04c4c7221 */ /* 0x000fe20000010000 */
[----:B------:R-:W-:Y:S01]  /*0e30*/  FSEL R193, R0, RZ, !P0 ;  /* 0x000000ff00c17208 */ /* 0x000fe20004000000 */
[----:B------:R-:W-:Y:S01]  /*0e40*/  FADD.FTZ R80, R80, R242 ;  /* 0x000000f250507221 */ /* 0x000fe20000010000 */
[----:B------:R-:W-:Y:S01]  /*0e50*/  PRMT R194, R195, 0x7632, R194 ;  /* 0x00007632c3c27816 */ /* 0x000fe200000000c2 */
[----:B------:R-:W5:Y:S01]  /*0e60*/  LDG.E.64 R208, desc[UR22][R208.64] ;  /* 0x00000016d0d07981 */ /* 0x000f62000c1e1b00 */
[----:B------:R-:W-:-:S02]  /*0e70*/  PRMT R195, R196, 0x7632, R195 ;  /* 0x00007632c4c37816 */ /* 0x000fc400000000c3 */
[----:B--2---:R-:W-:Y:S02]  /*0e80*/  SHF.L.U32 R219, R196, 0x10, RZ ;  /* 0x00000010c4db7819 */ /* 0x004fe400000006ff */
[----:B------:R-:W-:Y:S01]  /*0e90*/  PRMT R218, R199, 0x7632, R218 ;  /* 0x00007632c7da7816 */ /* 0x000fe200000000da */
[----:B------:R-:W-:Y:S01]  /*0ea0*/  FADD.FTZ R78, R78, R238 ;  /* 0x000000ee4e4e7221 */ /* 0x000fe20000010000 */
[C---:B------:R-:W-:Y:S02]  /*0eb0*/  PRMT R196, R197.reuse, 0x7632, R196 ;  /* 0x00007632c5c47816 */ /* 0x040fe400000000c4 */
[----:B------:R-:W-:Y:S01]  /*0ec0*/  SHF.L.U32 R225, R197, 0x10, RZ ;  /* 0x00000010c5e17819 */ /* 0x000fe200000006ff */
[----:B------:R-:W5:Y:S01]  /*0ed0*/  LDG.E.64 R210, desc[UR22][R210.64] ;  /* 0x00000016d2d27981 */ /* 0x000f62000c1e1b00 */
[----:B------:R-:W-:Y:S01]  /*0ee0*/  SHF.L.U32 R197, R3, 0x10, RZ ;  /* 0x0000001003c57819 */ /* 0x000fe200000006ff */
[C---:B------:R-:W-:Y:S01]  /*0ef0*/  FADD.FTZ R3, -R193.reuse, R204 ;  /* 0x000000ccc1037221 */ /* 0x040fe20000010100 */
[----:B------:R-:W-:Y:S01]  /*0f00*/  FADD.FTZ R222, -R193, R16 ;  /* 0x00000010c1de7221 */ /* 0x000fe20000010100 */
[----:B------:R-:W-:Y:S01]  /*0f10*/  SHF.L.U32 R204, R19, 0x10, RZ ;  /* 0x0000001013cc7819 */ /* 0x000fe200000006ff */
[C---:B------:R-:W-:Y:S01]  /*0f20*/  FADD.FTZ R16, -R193.reuse, R190 ;  /* 0x000000bec1107221 */ /* 0x040fe20000010100 */
[----:B------:R-:W-:Y:S01]  /*0f30*/  SHF.L.U32 R190, R18, 0x10, RZ ;  /* 0x0000001012be7819 */ /* 0x000fe200000006ff */
[----:B------:R-:W-:Y:S01]  /*0f40*/  FADD.FTZ R198, -R193, R223 ;  /* 0x000000dfc1c67221 */ /* 0x000fe20000010100 */
[----:B------:R-:W-:-:S02]  /*0f50*/  SHF.L.U32 R215, R215, 0x10, RZ ;  /* 0x00000010d7d77819 */ /* 0x000fc400000006ff */
[----:B------:R-:W-:Y:S02]  /*0f60*/  SHF.L.U32 R195, R195, 0x10, RZ ;  /* 0x00000010c3c37819 */ /* 0x000fe400000006ff */
[----:B------:R-:W-:Y:S01]  /*0f70*/  SHF.L.U32 R201, R201, 0x10, RZ ;  /* 0x00000010c9c97819 */ /* 0x000fe200000006ff */
[C---:B------:R-:W-:Y:S01]  /*0f80*/  FADD.FTZ R223, -R193.reuse, R204 ;  /* 0x000000ccc1df7221 */ /* 0x040fe20000010100 */
[C---:B------:R-:W-:Y:S01]  /*0f90*/  FADD.FTZ R0, -R193.reuse, R221 ;  /* 0x000000ddc1007221 */ /* 0x040fe20000010100 */
[C---:B------:R-:W-:Y:S01]  /*0fa0*/  FADD.FTZ R18, -R193.reuse, R220 ;  /* 0x000000dcc1127221 */ /* 0x040fe20000010100 */
[----:B------:R-:W-:Y:S01]  /*0fb0*/  MOV R204, R231 ;  /* 0x000000e700cc7202 */ /* 0x000fe20000000f00 */
[----:B------:R-:W-:Y:S02]  /*0fc0*/  IMAD.MOV.U32 R220, RZ, RZ, R237 ;  /* 0x000000ffffdc7224 */ /* 0x000fe400078e00ed */
[C---:B------:R-:W-:Y:S01]  /*0fd0*/  FADD.FTZ R221, -R193.reuse, R190 ;  /* 0x000000bec1dd7221 */ /* 0x040fe20000010100 */
[----:B------:R-:W-:Y:S01]  /*0fe0*/  SHF.L.U32 R218, R218, 0x10, RZ ;  /* 0x00000010dada7819 */ /* 0x000fe200000006ff */
[C---:B------:R-:W-:Y:S01]  /*0ff0*/  FADD.FTZ R231, -R193.reuse, R215 ;  /* 0x000000d7c1e77221 */ /* 0x040fe20000010100 */
[C---:B------:R-:W-:Y:S01]  /*1000*/  FADD.FTZ R237, -R193.reuse, R195 ;  /* 0x000000c3c1ed7221 */ /* 0x040fe20000010100 */
[----:B------:R-:W-:Y:S01]  /*1010*/  FADD.FTZ R190, -R193, R201 ;  /* 0x000000c9c1be7221 */ /* 0x000fe20000010100 */
[----:B------:R-:W-:-:S02]  /*1020*/  PRMT R195, R6, 0x7632, R195 ;  /* 0x0000763206c37816 */ /* 0x000fc400000000c3 */
[----:B------:R-:W-:Y:S02]  /*1030*/  SHF.L.U32 R215, R6, 0x10, RZ ;  /* 0x0000001006d77819 */ /* 0x000fe400000006ff */
[----:B------:R-:W-:Y:S01]  /*1040*/  SHF.L.U32 R201, R8, 0x10, RZ ;  /* 0x0000001008c97819 */ /* 0x000fe200000006ff */
[----:B------:R-:W2:Y:S01]  /*1050*/  LDL R6, [R1+0x38] ;  /* 0x0000380001067983 */ /* 0x000ea20000100800 */
[----:B------:R-:W-:Y:S01]  /*1060*/  MOV R8, R204 ;  /* 0x000000cc00087202 */ /* 0x000fe20000000f00 */
[----:B------:R-:W-:Y:S01]  /*1070*/  FADD.FTZ R243, -R193, R218 ;  /* 0x000000dac1f37221 */ /* 0x000fe20000010100 */
[----:B------:R-:W-:Y:S02]  /*1080*/  SHF.L.U32 R218, R13, 0x10, RZ ;  /* 0x000000100dda7819 */ /* 0x000fe400000006ff */
[----:B------:R-:W-:Y:S02]  /*1090*/  SHF.L.U32 R13, R8, 0x10, RZ ;  /* 0x00000010080d7819 */ /* 0x000fe400000006ff */
[----:B------:R-:W3:Y:S01]  /*10a0*/  LDL R8, [R1+0x28] ;  /* 0x0000280001087983 */ /* 0x000ee20000100800 */
[----:B------:R-:W-:-:S02]  /*10b0*/  PRMT R189, R202, 0x7632, R189 ;  /* 0x00007632cabd7816 */ /* 0x000fc400000000bd */
[C---:B------:R-:W-:Y:S02]  /*10c0*/  PRMT R188, R203.reuse, 0x7632, R188 ;  /* 0x00007632cbbc7816 */ /* 0x040fe400000000bc */
[----:B------:R-:W-:Y:S02]  /*10d0*/  SHF.L.U32 R192, R2, 0x10, RZ ;  /* 0x0000001002c07819 */ /* 0x000fe400000006ff */
[----:B------:R-:W-:Y:S02]  /*10e0*/  SHF.L.U32 R202, R202, 0x10, RZ ;  /* 0x00000010caca7819 */ /* 0x000fe400000006ff */
[----:B------:R-:W-:Y:S01]  /*10f0*/  SHF.L.U32 R203, R203, 0x10, RZ ;  /* 0x00000010cbcb7819 */ /* 0x000fe200000006ff */
[C---:B------:R-:W-:Y:S01]  /*1100*/  FADD.FTZ R2, -R193.reuse, R205 ;  /* 0x000000cdc1027221 */ /* 0x040fe20000010100 */
[C---:B------:R-:W-:Y:S01]  /*1110*/  FADD.FTZ R228, -R193.reuse, R192 ;  /* 0x000000c0c1e47221 */ /* 0x040fe20000010100 */
[----:B------:R-:W-:Y:S01]  /*1120*/  SHF.L.U32 R214, R214, 0x10, RZ ;  /* 0x00000010d6d67819 */ /* 0x000fe200000006ff */
[C---:B------:R-:W-:Y:S01]  /*1130*/  FADD.FTZ R19, -R193.reuse, R202 ;  /* 0x000000cac1137221 */ /* 0x040fe20000010100 */
[----:B------:R-:W-:Y:S01]  /*1140*/  SHF.L.U32 R196, R196, 0x10, RZ ;  /* 0x00000010c4c47819 */ /* 0x000fe200000006ff */
[----:B------:R-:W-:Y:S01]  /*1150*/  FADD.FTZ R192, -R193, R203 ;  /* 0x000000cbc1c07221 */ /* 0x000fe20000010100 */
[----:B------:R-:W-:Y:S01]  /*1160*/  SHF.L.U32 R202, R189, 0x10, RZ ;  /* 0x00000010bdca7819 */ /* 0x000fe200000006ff */
[----:B------:R-:W-:Y:S01]  /*1170*/  FMUL.FTZ R2, R2, UR30 ;  /* 0x0000001e02027c20 */ /* 0x000fe20008410000 */
[----:B------:R-:W-:-:S02]  /*1180*/  SHF.L.U32 R203, R188, 0x10, RZ ;  /* 0x00000010bccb7819 */ /* 0x000fc400000006ff */
[----:B------:R-:W-:Y:S02]  /*1190*/  SHF.L.U32 R216, R216, 0x10, RZ ;  /* 0x00000010d8d87819 */ /* 0x000fe400000006ff */
[----:B------:R-:W-:Y:S01]  /*11a0*/  SHF.L.U32 R194, R194, 0x10, RZ ;  /* 0x00000010c2c27819 */ /* 0x000fe200000006ff */
[C---:B------:R-:W-:Y:S01]  /*11b0*/  FADD.FTZ R226, -R193.reuse, R197 ;  /* 0x000000c5c1e27221 */ /* 0x040fe20000010100 */
[C---:B------:R-:W-:Y:S01]  /*11c0*/  FADD.FTZ R188, -R193.reuse, R229 ;  /* 0x000000e5c1bc7221 */ /* 0x040fe20000010100 */
[C---:B------:R-:W-:Y:S01]  /*11d0*/  FADD.FTZ R244, -R193.reuse, R191 ;  /* 0x000000bfc1f47221 */ /* 0x040fe20000010100 */
[C---:B------:R-:W-:Y:S01]  /*11e0*/  FADD.FTZ R197, -R193.reuse, R217 ;  /* 0x000000d9c1c57221 */ /* 0x040fe20000010100 */
[C---:B------:R-:W-:Y:S01]  /*11f0*/  FADD.FTZ R205, -R193.reuse, R219 ;  /* 0x000000dbc1cd7221 */ /* 0x040fe20000010100 */
[C---:B------:R-:W-:Y:S01]  /*1200*/  FADD.FTZ R229, -R193.reuse, R214 ;  /* 0x000000d6c1e57221 */ /* 0x040fe20000010100 */
[C-C-:B------:R-:W-:Y:S01]  /*1210*/  FADD.FTZ R239, -R193.reuse, R196.reuse ;  /* 0x000000c4c1ef7221 */ /* 0x140fe20000010100 */
[----:B------:R-:W-:Y:S01]  /*1220*/  MOV R217, R235 ;  /* 0x000000eb00d97202 */ /* 0x000fe20000000f00 */
[C---:B------:R-:W-:Y:S01]  /*1230*/  FADD.FTZ R191, -R193.reuse, R225 ;  /* 0x000000e1c1bf7221 */ /* 0x040fe20000010100 */
[----:B------:R-:W-:Y:S01]  /*1240*/  MOV R219, R233 ;  /* 0x000000e900db7202 */ /* 0x000fe20000000f00 */
[----:B------:R-:W-:Y:S01]  /*1250*/  FADD.FTZ R189, -R193, R227 ;  /* 0x000000e3c1bd7221 */ /* 0x000fe20000010100 */
[----:B------:R-:W-:Y:S01]  /*1260*/  PRMT R196, R7, 0x7632, R196 ;  /* 0x0000763207c47816 */ /* 0x000fe200000000c4 */
[----:B------:R-:W-:Y:S01]  /*1270*/  FADD.FTZ R17, -R193, R17 ;  /* 0x00000011c1117221 */ /* 0x000fe20000010100 */
[----:B------:R-:W-:Y:S01]  /*1280*/  SHF.L.U32 R214, R7, 0x10, RZ ;  /* 0x0000001007d67819 */ /* 0x000fe200000006ff */
[C---:B------:R-:W-:Y:S01]  /*1290*/  FADD.FTZ R199, -R193.reuse, R224 ;  /* 0x000000e0c1c77221 */ /* 0x040fe20000010100 */
[C---:B------:R-:W-:Y:S01]  /*12a0*/  FADD.FTZ R200, -R193.reuse, R200 ;  /* 0x000000c8c1c87221 */ /* 0x040fe20000010100 */
[C---:B------:R-:W-:Y:S01]  /*12b0*/  FADD.FTZ R225, -R193.reuse, R202 ;  /* 0x000000cac1e17221 */ /* 0x040fe20000010100 */
[C---:B------:R-:W-:Y:S01]  /*12c0*/  FADD.FTZ R227, -R193.reuse, R203 ;  /* 0x000000cbc1e37221 */ /* 0x040fe20000010100 */
[C---:B------:R-:W-:Y:S01]  /*12d0*/  FADD.FTZ R233, -R193.reuse, R216 ;  /* 0x000000d8c1e97221 */ /* 0x040fe20000010100 */
[----:B------:R-:W-:Y:S01]  /*12e0*/  FADD.FTZ R235, -R193, R194 ;  /* 0x000000c2c1eb7221 */ /* 0x000fe20000010100 */
[----:B------:R-:W4:Y:S01]  /*12f0*/  LDL R7, [R1+0x20] ;  /* 0x0000200001077983 */ /* 0x000f220000100800 */
[----:B------:R-:W-:Y:S01]  /*1300*/  FFMA.FTZ R114, R2, R241, R114 ;  /* 0x000000f102727223 */ /* 0x000fe20000010072 */
[----:B------:R-:W-:-:S02]  /*1310*/  PRMT R193, R4, 0x7632, R193 ;  /* 0x0000763204c17816 */ /* 0x000fc400000000c1 */
[----:B------:R-:W-:Y:S01]  /*1320*/  SHF.L.U32 R224, R4, 0x10, RZ ;  /* 0x0000001004e07819 */ /* 0x000fe200000006ff */
[----:B------:R-:W-:Y:S01]  /*1330*/  FMUL.FTZ R4, R244, UR30 ;  /* 0x0000001ef4047c20 */ /* 0x000fe20008410000 */
[C---:B------:R-:W-:Y:S01]  /*1340*/  PRMT R194, R5.reuse, 0x7632, R194 ;  /* 0x0000763205c27816 */ /* 0x040fe200000000c2 */
[----:B------:R-:W-:Y:S02]  /*1350*/  IMAD.U32 R216, R5, 0x10000, RZ ;  /* 0x0001000005d87824 */ /* 0x000fe400078e00ff */
[----:B--2---:R-:W-:Y:S01]  /*1360*/  FMUL.FTZ R6, R6, R241 ;  /* 0x000000f106067220 */ /* 0x004fe20000410000 */
[-C--:B------:R-:W-:Y:S01]  /*1370*/  FFMA.FTZ R110, R4, R238.reuse, R110 ;  /* 0x000000ee046e7223 */ /* 0x080fe2000001006e */
[----:B------:R-:W2:Y:S04]  /*1380*/  LDL R241, [R1+0x3c] ;  /* 0x00003c0001f17983 */ /* 0x000ea80000100800 */
[----:B------:R-:W2:Y:S01]  /*1390*/  LDL R5, [R1+0x30] ;  /* 0x0000300001057983 */ /* 0x000ea20000100800 */
[----:B---3--:R-:W-:-:S03]  /*13a0*/  FMUL.FTZ R8, R8, R238 ;  /* 0x000000ee08087220 */ /* 0x008fc60000410000 */
[----:B------:R-:W3:Y:S01]  /*13b0*/  LDL R238, [R1+0x34] ;  /* 0x0000340001ee7983 */ /* 0x000ee20000100800 */
[----:B------:R-:W-:Y:S02]  /*13c0*/  SHF.L.U32 R203, R10, 0x10, RZ ;  /* 0x000000100acb7819 */ /* 0x000fe400000006ff */
[----:B------:R-:W-:Y:S01]  /*13d0*/  SHF.L.U32 R204, R11, 0x10, RZ ;  /* 0x000000100bcc7819 */ /* 0x000fe200000006ff */
[----:B------:R-:W-:Y:S01]  /*13e0*/  FMUL.FTZ R3, R3, UR30 ;  /* 0x0000001e03037c20 */ /* 0x000fe20008410000 */
[----:B------:R-:W-:Y:S01]  /*13f0*/  MOV R10, R217 ;  /* 0x000000d9000a7202 */ /* 0x000fe20000000f00 */
[----:B------:R-:W-:Y:S01]  /*1400*/  FADD.FTZ R81, R81, R13 ;  /* 0x0000000d51517221 */ /* 0x000fe20000010000 */
[----:B------:R-:W-:Y:S01]  /*1410*/  MOV R11, R220 ;  /* 0x000000dc000b7202 */ /* 0x000fe20000000f00 */
[----:B------:R-:W3:Y:S01]  /*1420*/  LDL R244, [R1+0x24] ;  /* 0x0000240001f47983 */ /* 0x000ee20000100800 */
[----:B------:R-:W-:Y:S02]  /*1430*/  SHF.L.U32 R202, R9, 0x10, RZ ;  /* 0x0000001009ca7819 */ /* 0x000fe400000006ff */
[----:B------:R-:W-:-:S02]  /*1440*/  MOV R9, R219 ;  /* 0x000000db00097202 */ /* 0x000fc40000000f00 */
[----:B------:R-:W-:Y:S02]  /*1450*/  SHF.L.U32 R220, R15, 0x10, RZ ;  /* 0x000000100fdc7819 */ /* 0x000fe400000006ff */
[----:B------:R-:W-:Y:S01]  /*1460*/  SHF.L.U32 R219, R14, 0x10, RZ ;  /* 0x000000100edb7819 */ /* 0x000fe200000006ff */
[----:B------:R-:W-:Y:S01]  /*1470*/  IMAD.U32 R14, R11, 0x10000, RZ ;  /* 0x000100000b0e7824 */ /* 0x000fe200078e00ff */
[----:B------:R-:W-:Y:S01]  /*1480*/  SHF.L.U32 R15, R10, 0x10, RZ ;  /* 0x000000100a0f7819 */ /* 0x000fe200000006ff */
[----:B------:R-:W-:Y:S01]  /*1490*/  FMUL.FTZ R10, R226, UR30 ;  /* 0x0000001ee20a7c20 */ /* 0x000fe20008410000 */
[----:B------:R-:W-:Y:S01]  /*14a0*/  FFMA.FTZ R108, R3, R240, R108 ;  /* 0x000000f0036c7223 */ /* 0x000fe2000001006c */
[----:B------:R-:W-:Y:S01]  /*14b0*/  FADD.FTZ R83, R83, R14 ;  /* 0x0000000e53537221 */ /* 0x000fe20000010000 */
[----:B------:R-:W3:Y:S01]  /*14c0*/  LDL R226, [R1+0x18] ;  /* 0x0000180001e27983 */ /* 0x000ee20000100800 */
[----:B------:R-:W-:Y:S01]  /*14d0*/  FFMA.FTZ R115, R10, R14, R115 ;  /* 0x0000000e0a737223 */ /* 0x000fe20000010073 */
[----:B----4-:R-:W-:Y:S01]  /*14e0*/  FMUL.FTZ R7, R7, R240 ;  /* 0x000000f007077220 */ /* 0x010fe20000410000 */
[----:B------:R-:W-:Y:S01]  /*14f0*/  SHF.L.U32 R240, R9, 0x10, RZ ;  /* 0x0000001009f07819 */ /* 0x000fe200000006ff */
[----:B------:R-:W-:-:S02]  /*1500*/  FMUL.FTZ R9, R228, UR30 ;  /* 0x0000001ee4097c20 */ /* 0x000fc40008410000 */
[----:B------:R-:W4:Y:S02]  /*1510*/  LDL R228, [R1] ;  /* 0x0000000001e47983 */ /* 0x000f240000100800 */
[----:B------:R-:W-:Y:S01]  /*1520*/  FFMA.FTZ R113, R9, R13, R113 ;  /* 0x0000000d09717223 */ /* 0x000fe20000010071 */
[----:B------:R-:W-:-:S04]  /*1530*/  FMUL.FTZ R0, R0, UR30 ;  /* 0x0000001e00007c20 */ /* 0x000fc80008410000 */
[----:B------:R-:W-:Y:S01]  /*1540*/  FFMA.FTZ R112, R0, R242, R112 ;  /* 0x000000f200707223 */ /* 0x000fe20000010070 */
[----:B--2---:R-:W-:Y:S02]  /*1550*/  FMUL.FTZ R14, R241, R14 ;  /* 0x0000000ef10e7220 */ /* 0x004fe40000410000 */
[----:B------:R-:W2:Y:S01]  /*1560*/  LDL R241, [R1+0x10] ;  /* 0x0000100001f17983 */ /* 0x000ea20000100800 */
[----:B---3--:R-:W-:-:S03]  /*1570*/  FMUL.FTZ R13, R238, R13 ;  /* 0x0000000dee0d7220 */ /* 0x008fc60000410000 */
[----:B------:R-:W3:Y:S01]  /*1580*/  LDL R238, [R1+0x8] ;  /* 0x0000080001ee7983 */ /* 0x000ee20000100800 */
[----:B------:R-:W-:-:S03]  /*1590*/  FMUL.FTZ R5, R5, R242 ;  /* 0x000000f205057220 */ /* 0x000fc60000410000 */
[----:B------:R-:W3:Y:S01]  /*15a0*/  LDL R242, [R1+0x2c] ;  /* 0x00002c0001f27983 */ /* 0x000ee20000100800 */
[----:B------:R-:W-:Y:S01]  /*15b0*/  FMUL.FTZ R17, R17, UR30 ;  /* 0x0000001e11117c20 */ /* 0x000fe20008410000 */
[----:B------:R-:W-:Y:S01]  /*15c0*/  FMUL.FTZ R11, R222, UR30 ;  /* 0x0000001ede0b7c20 */ /* 0x000fe20008410000 */
[----:B------:R-:W-:Y:S01]  /*15d0*/  SHF.L.U32 R222, R193, 0x10, RZ ;  /* 0x00000010c1de7819 */ /* 0x000fe200000006ff */
[----:B------:R-:W-:Y:S01]  /*15e0*/  FADD.FTZ R72, R72, R224 ;  /* 0x000000e048487221 */ /* 0x000fe20000010000 */
[----:B------:R-:W-:Y:S01]  /*15f0*/  FFMA.FTZ R104, R17, R224, R104 ;  /* 0x000000e011687223 */ /* 0x000fe20000010068 */
[----:B------:R-:W-:Y:S01]  /*1600*/  FMUL.FTZ R192, R192, UR30 ;  /* 0x0000001ec0c07c20 */ /* 0x000fe20008410000 */
[----:B------:R-:W-:-:S03]  /*1610*/  FADD.FTZ R70, R70, R214 ;  /* 0x000000d646467221 */ /* 0x000fc60000010000 */
[----:B------:R-:W-:Y:S01]  /*1620*/  FFMA.FTZ R102, R192, R214, R102 ;  /* 0x000000d6c0667223 */ /* 0x000fe20000010066 */
[----:B------:R-:W-:Y:S01]  /*1630*/  PRMT R245, R12, 0x7632, R245 ;  /* 0x000076320cf57816 */ /* 0x000fe200000000f5 */
[----:B------:R-:W-:Y:S01]  /*1640*/  FADD.FTZ R77, R77, R15 ;  /* 0x0000000f4d4d7221 */ /* 0x000fe20000010000 */
[-C--:B------:R-:W-:Y:S01]  /*1650*/  FFMA.FTZ R109, R11, R15.reuse, R109 ;  /* 0x0000000f0b6d7223 */ /* 0x080fe2000001006d */
[----:B------:R-:W-:Y:S02]  /*1660*/  FMUL.FTZ R15, R244, R15 ;  /* 0x0000000ff40f7220 */ /* 0x000fe40000410000 */
[----:B------:R-:W3:Y:S01]  /*1670*/  LDL R244, [R1+0x4] ;  /* 0x0000040001f47983 */ /* 0x000ee20000100800 */
[----:B------:R-:W-:Y:S01]  /*1680*/  SHF.L.U32 R217, R12, 0x10, RZ ;  /* 0x000000100cd97819 */ /* 0x000fe200000006ff */
[----:B------:R-:W-:Y:S01]  /*1690*/  FMUL.FTZ R12, R16, UR30 ;  /* 0x0000001e100c7c20 */ /* 0x000fe20008410000 */
[----:B--2---:R-:W-:Y:S01]  /*16a0*/  FMUL.FTZ R193, R241, R224 ;  /* 0x000000e0f1c17220 */ /* 0x004fe20000410000 */
[----:B------:R-:W-:Y:S01]  /*16b0*/  SHF.L.U32 R224, R194, 0x10, RZ ;  /* 0x00000010c2e07819 */ /* 0x000fe200000006ff */
[----:B------:R-:W-:Y:S01]  /*16c0*/  FMUL.FTZ R194, R226, R216 ;  /* 0x000000d8e2c27220 */ /* 0x000fe20000410000 */
[----:B------:R-:W-:Y:S01]  /*16d0*/  SHF.L.U32 R226, R195, 0x10, RZ ;  /* 0x00000010c3e27819 */ /* 0x000fe200000006ff */
[----:B----4-:R-:W-:Y:S01]  /*16e0*/  FMUL.FTZ R195, R228, R215 ;  /* 0x000000d7e4c37220 */ /* 0x010fe20000410000 */
[----:B------:R-:W-:Y:S01]  /*16f0*/  SHF.L.U32 R228, R196, 0x10, RZ ;  /* 0x00000010c4e47819 */ /* 0x000fe200000006ff */
[----:B---3--:R-:W-:Y:S01]  /*1700*/  FMUL.FTZ R196, R238, R214 ;  /* 0x000000d6eec47220 */ /* 0x008fe20000410000 */
[----:B------:R-:W-:Y:S01]  /*1710*/  FMUL.FTZ R214, R191, UR30 ;  /* 0x0000001ebfd67c20 */ /* 0x000fe20008410000 */
[----:B------:R-:W-:-:S02]  /*1720*/  SHF.L.U32 R191, R246, 0x10, RZ ;  /* 0x00000010f6bf7819 */ /* 0x000fc400000006ff */
[----:B------:R-:W2:Y:S01]  /*1730*/  LDL R246, [R1+0x14] ;  /* 0x0000140001f67983 */ /* 0x000ea20000100800 */
[----:B------:R-:W-:-:S03]  /*1740*/  SHF.L.U32 R238, R245, 0x10, RZ ;  /* 0x00000010f5ee7819 */ /* 0x000fc600000006ff */
[----:B------:R-:W3:Y:S01]  /*1750*/  LDL R245, [R1+0x1c] ;  /* 0x00001c0001f57983 */ /* 0x000ee20000100800 */
[----:B------:R-:W-:-:S03]  /*1760*/  FMUL.FTZ R16, R242, R240 ;  /* 0x000000f0f2107220 */ /* 0x000fc60000410000 */
[----:B------:R-:W4:Y:S01]  /*1770*/  LDL R242, [R1+0xc] ;  /* 0x00000c0001f27983 */ /* 0x000f220000100800 */
[----:B------:R-:W-:Y:S01]  /*1780*/  FMUL.FTZ R18, R18, UR30 ;  /* 0x0000001e12127c20 */ /* 0x000fe20008410000 */
[----:B------:R-:W-:Y:S01]  /*1790*/  FMUL.FTZ R19, R19, UR30 ;  /* 0x0000001e13137c20 */ /* 0x000fe20008410000 */
[----:B------:R-:W-:Y:S01]  /*17a0*/  FADD.FTZ R74, R74, R216 ;  /* 0x000000d84a4a7221 */ /* 0x000fe20000010000 */
[----:B------:R-:W-:Y:S01]  /*17b0*/  FADD.FTZ R68, R68, R215 ;  /* 0x000000d744447221 */ /* 0x000fe20000010000 */
[----:B------:R-:W-:Y:S01]  /*17c0*/  FFMA.FTZ R106, R18, R216, R106 ;  /* 0x000000d8126a7223 */ /* 0x000fe2000001006a */
[----:B------:R-:W-:Y:S01]  /*17d0*/  FFMA.FTZ R100, R19, R215, R100 ;  /* 0x000000d713647223 */ /* 0x000fe20000010064 */
[----:B------:R-:W-:Y:S01]  /*17e0*/  FMUL.FTZ R215, R189, UR30 ;  /* 0x0000001ebdd77c20 */ /* 0x000fe20008410000 */
[----:B------:R-:W-:Y:S01]  /*17f0*/  FMUL.FTZ R216, R188, UR30 ;  /* 0x0000001ebcd87c20 */ /* 0x000fe20008410000 */
[----:B------:R-:W-:Y:S01]  /*1800*/  FFMA.FTZ R188, R0, R5, RZ ;  /* 0x0000000500bc7223 */ /* 0x000fe200000100ff */
[----:B------:R-:W-:-:S03]  /*1810*/  FADD.FTZ R189, RZ, R5 ;  /* 0x00000005ffbd7221 */ /* 0x000fc60000010000 */
        /* <DEDUP_REMOVED lines=14> */
[----:B------:R-:W-:Y:S02]  /*1900*/  FMUL.FTZ R221, R221, UR30 ;  /* 0x0000001edddd7c20 */ /* 0x000fe40008410000 */
[----:B------:R-:W-:Y:S01]  /*1910*/  FFMA.FTZ R241, R12, R16, R241 ;  /* 0x000000100cf17223 */ /* 0x000fe200000100f1 */
[----:B------:R-:W-:Y:S01]  /*1920*/  FADD.FTZ R240, R16, R240 ;  /* 0x000000f010f07221 */ /* 0x000fe20000010000 */
[----:B------:R-:W-:Y:S01]  /*1930*/  FADD.FTZ R73, R73, R222 ;  /* 0x000000de49497221 */ /* 0x000fe20000010000 */
[----:B------:R-:W-:Y:S01]  /*1940*/  FFMA.FTZ R105, R221, R222, R105 ;  /* 0x000000dedd697223 */ /* 0x000fe20000010069 */
[----:B------:R-:W-:Y:S01]  /*1950*/  FFMA.FTZ R241, R17, R193, R241 ;  /* 0x000000c111f17223 */ /* 0x000fe200000100f1 */
[----:B------:R-:W-:Y:S01]  /*1960*/  FADD.FTZ R240, R193, R240 ;  /* 0x000000f0c1f07221 */ /* 0x000fe20000010000 */
[----:B------:R-:W-:Y:S01]  /*1970*/  FMUL.FTZ R223, R223, UR30 ;  /* 0x0000001edfdf7c20 */ /* 0x000fe20008410000 */
[----:B------:R-:W-:-:S03]  /*1980*/  FADD.FTZ R75, R75, R224 ;  /* 0x000000e04b4b7221 */ /* 0x000fc60000010000 */
[----:B------:R-:W-:Y:S01]  /*1990*/  FFMA.FTZ R107, R223, R224, R107 ;  /* 0x000000e0df6b7223 */ /* 0x000fe2000001006b */
[----:B------:R-:W-:Y:S01]  /*19a0*/  FMUL.FTZ R225, R225, UR30 ;  /* 0x0000001ee1e17c20 */ /* 0x000fe20008410000 */
[----:B------:R-:W-:-:S03]  /*19b0*/  FADD.FTZ R69, R69, R226 ;  /* 0x000000e245457221 */ /* 0x000fc60000010000 */
[-C--:B------:R-:W-:Y:S01]  /*19c0*/  FFMA.FTZ R101, R225, R226.reuse, R101 ;  /* 0x000000e2e1657223 */ /* 0x080fe20000010065 */
[----:B------:R-:W-:Y:S01]  /*19d0*/  FMUL.FTZ R226, R244, R226 ;  /* 0x000000e2f4e27220 */ /* 0x000fe20000410000 */
[----:B------:R-:W-:Y:S01]  /*19e0*/  FMUL.FTZ R227, R227, UR30 ;  /* 0x0000001ee3e37c20 */ /* 0x000fe20008410000 */
[----:B------:R-:W-:Y:S01]  /*19f0*/  FMUL.FTZ R197, R197, UR30 ;  /* 0x0000001ec5c57c20 */ /* 0x000fe20008410000 */
[----:B------:R-:W-:Y:S02]  /*1a00*/  FADD.FTZ R71, R71, R228 ;  /* 0x000000e447477221 */ /* 0x000fe40000010000 */
[----:B------:R-:W-:Y:S01]  /*1a10*/  FFMA.FTZ R103, R227, R228, R103 ;  /* 0x000000e4e3677223 */ /* 0x000fe20000010067 */
[----:B------:R-:W-:Y:S01]  /*1a20*/  SHF.L.U32 R230, R230, 0x10, RZ ;  /* 0x00000010e6e67819 */ /* 0x000fe200000006ff */
[----:B------:R-:W-:Y:S01]  /*1a30*/  FADD.FTZ R64, R64, R201 ;  /* 0x000000c940407221 */ /* 0x000fe20000010000 */
[-C--:B------:R-:W-:Y:S01]  /*1a40*/  FFMA.FTZ R96, R197, R201.reuse, R96 ;  /* 0x000000c9c5607223 */ /* 0x080fe20000010060 */
[----:B------:R-:W-:Y:S01]  /*1a50*/  FMUL.FTZ R229, R229, UR30 ;  /* 0x0000001ee5e57c20 */ /* 0x000fe20008410000 */
[----:B-----5:R-:W-:Y:S01]  /*1a60*/  FMUL.FTZ R201, R248, R201 ;  /* 0x000000c9f8c97220 */ /* 0x020fe20000410000 */
        /* <DEDUP_REMOVED lines=35> */
[----:B------:R-:W-:-:S02]  /*1ca0*/  FADD.FTZ R57, R57, R238 ;  /* 0x000000ee39397221 */ /* 0x000fc40000010000 */
[-C--:B------:R-:W-:Y:S01]  /*1cb0*/  FFMA.FTZ R89, R237, R238.reuse, R89 ;  /* 0x000000eeed597223 */ /* 0x080fe20000010059 */
[----:B------:R-:W-:Y:S01]  /*1cc0*/  FMUL.FTZ R238, R121, R238 ;  /* 0x000000ee79ee7220 */ /* 0x000fe20000410000 */
[----:B------:R-:W-:Y:S01]  /*1cd0*/  FADD.FTZ R58, R58, R218 ;  /* 0x000000da3a3a7221 */ /* 0x000fe20000010000 */
[-C--:B------:R-:W-:Y:S01]  /*1ce0*/  FFMA.FTZ R90, R214, R218.reuse, R90 ;  /* 0x000000dad65a7223 */ /* 0x080fe2000001005a */
[----:B------:R-:W-:Y:S01]  /*1cf0*/  FMUL.FTZ R239, R239, UR30 ;  /* 0x0000001eefef7c20 */ /* 0x000fe20008410000 */
[----:B------:R-:W-:Y:S01]  /*1d00*/  FMUL.FTZ R218, R122, R218 ;  /* 0x000000da7ada7220 */ /* 0x000fe20000410000 */
[----:B------:R-:W-:Y:S02]  /*1d10*/  FADD.FTZ R59, R59, R191 ;  /* 0x000000bf3b3b7221 */ /* 0x000fe40000010000 */
[----:B------:R-:W-:Y:S01]  /*1d20*/  FFMA.FTZ R91, R239, R191, R91 ;  /* 0x000000bfef5b7223 */ /* 0x000fe2000001005b */
[----:B------:R-:W-:Y:S01]  /*1d30*/  SHF.L.U32 R189, R247, 0x10, RZ ;  /* 0x00000010f7bd7819 */ /* 0x000fe200000006ff */
[----:B------:R-:W-:Y:S01]  /*1d40*/  FADD.FTZ R52, R52, R219 ;  /* 0x000000db34347221 */ /* 0x000fe20000010000 */
[-C--:B------:R-:W-:Y:S01]  /*1d50*/  FFMA.FTZ R84, R215, R219.reuse, R84 ;  /* 0x000000dbd7547223 */ /* 0x080fe20000010054 */
[----:B------:R-:W-:Y:S01]  /*1d60*/  FMUL.FTZ R219, R124, R219 ;  /* 0x000000db7cdb7220 */ /* 0x000fe20000410000 */
[----:B------:R-:W-:Y:S01]  /*1d70*/  SHF.L.U32 R188, R252, 0x10, RZ ;  /* 0x00000010fcbc7819 */ /* 0x000fe200000006ff */
[----:B------:R-:W-:Y:S01]  /*1d80*/  FADD.FTZ R54, R54, R220 ;  /* 0x000000dc36367221 */ /* 0x000fe20000010000 */
[-C--:B------:R-:W-:Y:S01]  /*1d90*/  FFMA.FTZ R86, R216, R220.reuse, R86 ;  /* 0x000000dcd8567223 */ /* 0x080fe20000010056 */
[----:B------:R-:W-:Y:S01]  /*1da0*/  FMUL.FTZ R220, R126, R220 ;  /* 0x000000dc7edc7220 */ /* 0x000fe20000410000 */
[----:B------:R-:W-:Y:S01]  /*1db0*/  FMUL.FTZ R243, R243, UR30 ;  /* 0x0000001ef3f37c20 */ /* 0x000fe20008410000 */
[-C--:B------:R-:W-:Y:S01]  /*1dc0*/  FMUL.FTZ R244, R127, R188.reuse ;  /* 0x000000bc7ff47220 */ /* 0x080fe20000410000 */
[----:B------:R-:W-:Y:S01]  /*1dd0*/  FADD.FTZ R53, R53, R189 ;  /* 0x000000bd35357221 */ /* 0x000fe20000010000 */
[----:B------:R-:W-:Y:S01]  /*1de0*/  FADD.FTZ R55, R55, R188 ;  /* 0x000000bc37377221 */ /* 0x000fe20000010000 */
[----:B------:R-:W-:Y:S01]  /*1df0*/  FFMA.FTZ R87, R243, R188, R87 ;  /* 0x000000bcf3577223 */ /* 0x000fe20000010057 */
[----:B--2---:R-:W-:-:S04]  /*1e00*/  FMUL.FTZ R222, R246, R222 ;  /* 0x000000def6de7220 */ /* 0x004fc80000410000 */
[----:B------:R-:W-:Y:S01]  /*1e10*/  FFMA.FTZ R241, R221, R222, R241 ;  /* 0x000000deddf17223 */ /* 0x000fe200000100f1 */
[----:B------:R-:W-:Y:S01]  /*1e20*/  FADD.FTZ R240, R222, R240 ;  /* 0x000000f0def07221 */ /* 0x000fe20000010000 */
[----:B---3--:R-:W-:Y:S02]  /*1e30*/  FMUL.FTZ R224, R245, R224 ;  /* 0x000000e0f5e07220 */ /* 0x008fe40000410000 */
        /* <DEDUP_REMOVED lines=8> */
[----:B----4-:R-:W-:Y:S02]  /*1ec0*/  FMUL.FTZ R228, R242, R228 ;  /* 0x000000e4f2e47220 */ /* 0x010fe40000410000 */
        /* <DEDUP_REMOVED lines=24> */
[----:B------:R-:W-:Y:S02]  /*2050*/  FMUL.FTZ R240, R123, R191 ;  /* 0x000000bf7bf07220 */ /* 0x000fe40000410000 */
[----:B------:R-:W-:Y:S01]  /*2060*/  FFMA.FTZ R191, R214, R218, R241 ;  /* 0x000000dad6bf7223 */ /* 0x000fe200000100f1 */
[----:B------:R-:W-:Y:S01]  /*2070*/  FADD.FTZ R242, R242, R218 ;  /* 0x000000daf2f27221 */ /* 0x000fe20000010000 */
[----:B------:R-:W-:Y:S02]  /*2080*/  FMUL.FTZ R241, R190, UR30 ;  /* 0x0000001ebef17c20 */ /* 0x000fe40008410000 */
[----:B------:R-:W-:Y:S01]  /*2090*/  FFMA.FTZ R191, R239, R240, R191 ;  /* 0x000000f0efbf7223 */ /* 0x000fe200000100bf */
[----:B------:R-:W-:Y:S01]  /*20a0*/  FADD.FTZ R190, R242, R240 ;  /* 0x000000f0f2be7221 */ /* 0x000fe20000010000 */
[----:B------:R-:W-:-:S02]  /*20b0*/  FMUL.FTZ R242, R125, R189 ;  /* 0x000000bd7df27220 */ /* 0x000fc40000410000 */
[----:B------:R-:W-:Y:S01]  /*20c0*/  FFMA.FTZ R191, R215, R219, R191 ;  /* 0x000000dbd7bf7223 */ /* 0x000fe200000100bf */
[----:B------:R-:W-:-:S03]  /*20d0*/  FADD.FTZ R190, R190, R219 ;  /* 0x000000dbbebe7221 */ /* 0x000fc60000010000 */
[----:B------:R-:W-:Y:S01]  /*20e0*/  FFMA.FTZ R191, R241, R242, R191 ;  /* 0x000000f2f1bf7223 */ /* 0x000fe200000100bf */
[----:B------:R-:W-:-:S03]  /*20f0*/  FADD.FTZ R190, R190, R242 ;  /* 0x000000f2bebe7221 */ /* 0x000fc60000010000 */
[----:B------:R-:W-:Y:S01]  /*2100*/  FFMA.FTZ R191, R216, R220, R191 ;  /* 0x000000dcd8bf7223 */ /* 0x000fe200000100bf */
[----:B------:R-:W-:Y:S01]  /*2110*/  FADD.FTZ R190, R190, R220 ;  /* 0x000000dcbebe7221 */ /* 0x000fe20000010000 */
[----:B------:R-:W-:Y:S02]  /*2120*/  FFMA.FTZ R85, R241, R189, R85 ;  /* 0x000000bdf1557223 */ /* 0x000fe40000010055 */
[----:B------:R-:W-:Y:S01]  /*2130*/  FFMA.FTZ R189, R243, R244, R191 ;  /* 0x000000f4f3bd7223 */ /* 0x000fe200000100bf */
[----:B------:R-:W-:Y:S01]  /*2140*/  FADD.FTZ R188, R190, R244 ;  /* 0x000000f4bebc7221 */ /* 0x000fe20000010000 */
[----:B------:R-:W-:Y:S06]  /*2150*/  BRA `(.L_x_4296) ;  /* 0x0000000000e47947 */ /* 0x000fec0003800000 */
.L_x_4295:
[----:B------:R-:W-:Y:S01]  /*2160*/  UISETP.GE.AND UP2, UPT, UR20, 0x1, UPT ;  /* 0x000000011400788c */ /* 0x000fe2000bf46270 */
[----:B------:R-:W-:Y:S01]  /*2170*/  HFMA2 R190, -RZ, RZ, 0, 0 ;  /* 0x00000000ffbe7431 */ /* 0x000fe200000001ff */
[----:B------:R-:W-:-:S04]  /*2180*/  UISETP.NE.U32.AND UP0, UPT, UR4, URZ, UPT ;  /* 0x000000ff0400728c */ /* 0x000fc8000bf05070 */
[----:B------:R-:W-:-:S03]  /*2190*/  UISETP.NE.AND.EX UP0, UPT, UR5, URZ, UPT, UP0 ;  /* 0x000000ff0500728c */ /* 0x000fc6000bf05300 */
[----:B------:R-:W-:Y:S08]  /*21a0*/  BRA.U !UP2, `(.L_x_4297) ;  /* 0x000000010a1c7547 */ /* 0x000ff0000b800000 */
[----:B------:R-:W0:Y:S01]  /*21b0*/  S2R R188, SR_TID.X ;  /* 0x0000000000bc7919 */ /* 0x000e220000002100 */
[----:B------:R-:W-:-:S04]  /*21c0*/  UIADD3 UR9, UPT, UPT, UR20, -0x1, URZ ;  /* 0xffffffff14097890 */ /* 0x000fc8000fffe0ff */
[----:B------:R-:W-:-:S04]  /*21d0*/  UIMAD UR9, UR9, UR21, URZ ;  /* 0x00000015090972a4 */ /* 0x000fc8000f8e02ff */
[----:B------:R-:W-:-:S04]  /*21e0*/  USHF.R.S32.HI UR10, URZ, 0x1f, UR9 ;  /* 0x0000001fff0a7899 */ /* 0x000fc80008011409 */
[----:B------:R-:W-:-:S06]  /*21f0*/  ULEA.HI UR10, UR10, UR9, URZ, 0x3 ;  /* 0x000000090a0a7291 */ /* 0x000fcc000f8f18ff */
[----:B------:R-:W-:-:S05]  /*2200*/  IMAD.U32 R190, RZ, RZ, UR10 ;  /* 0x0000000affbe7e24 */ /* 0x000fca000f8e00ff */
[----:B0-----:R-:W-:-:S07]  /*2210*/  LEA.HI.SX32 R190, R190, R188, 0x1d ;  /* 0x000000bcbebe7211 */ /* 0x001fce00078feaff */
.L_x_4297:
[----:B------:R-:W-:Y:S01]  /*2220*/  CS2R R188, SRZ ;  /* 0x0000000000bc7805 */ /* 0x000fe2000001ff00 */
[----:B------:R-:W-:Y:S06]  /*2230*/  BRA.U UP0, `(.L_x_4298) ;  /* 0x0000000100347547 */ /* 0x000fec000b800000 */
[----:B------:R-:W0:Y:S01]  /*2240*/  LDC.64 R246, c[0x0][0x3b0] ;  /* 0x0000ec00fff67b82 */ /* 0x000e220000000a00 */
[C---:B------:R-:W-:Y:S02]  /*2250*/  IADD3 R206, PT, PT, R190.reuse, 0x80, RZ ;  /* 0x00000080bece7810 */ /* 0x040fe40007ffe0ff */
[C---:B------:R-:W-:Y:S02]  /*2260*/  IADD3 R208, PT, PT, R190.reuse, 0x100, RZ ;  /* 0x00000100bed07810 */ /* 0x040fe40007ffe0ff */
[C---:B------:R-:W-:Y:S01]  /*2270*/  IADD3 R210, PT, PT, R190.reuse, 0x180, RZ ;  /* 0x00000180bed27810 */ /* 0x040fe20007ffe0ff */
[----:B0-----:R-:W-:-:S04]  /*2280*/  IMAD.WIDE.U32 R190, R190, 0x8, R246 ;  /* 0x00000008bebe7825 */ /* 0x001fc800078e00f6 */
[--C-:B------:R-:W-:Y:S01]  /*2290*/  IMAD.WIDE.U32 R206, R206, 0x8, R246.reuse ;  /* 0x00000008cece7825 */ /* 0x100fe200078e00f6 */
[----:B------:R0:W5:Y:S03]  /*22a0*/  LDG.E.64 R212, desc[UR22][R190.64] ;  /* 0x00000016bed47981 */ /* 0x000166000c1e1b00 */
[----:B------:R-:W-:-:S04]  /*22b0*/  IMAD.WIDE.U32 R208, R208, 0x8, R246 ;  /* 0x00000008d0d07825 */ /* 0x000fc800078e00f6 */
[----:B------:R-:W-:Y:S02]  /*22c0*/  IMAD.WIDE.U32 R246, R210, 0x8, R246 ;  /* 0x00000008d2f67825 */ /* 0x000fe400078e00f6 */
[----:B------:R0:W5:Y:S04]  /*22d0*/  LDG.E.64 R210, desc[UR22][R206.64] ;  /* 0x00000016ced27981 */ /* 0x000168000c1e1b00 */
[----:B------:R-:W5:Y:S04]  /*22e0*/  LDG.E.64 R208, desc[UR22][R208.64] ;  /* 0x00000016d0d07981 */ /* 0x000f68000c1e1b00 */
[----:B------:R0:W5:Y:S01]  /*22f0*/  LDG.E.64 R206, desc[UR22][R246.64] ;  /* 0x00000016f6ce7981 */ /* 0x000162000c1e1b00 */
[----:B------:R-:W-:Y:S05]  /*2300*/  BRA `(.L_x_4296) ;  /* 0x0000000000787947 */ /* 0x000fea0003800000 */
.L_x_4298:
[----:B--2---:R-:W0:Y:S01]  /*2310*/  S2R R162, SR_TID.X ;  /* 0x0000000000a27919 */ /* 0x004e220000002100 */
[----:B------:R-:W-:Y:S01]  /*2320*/  UIMAD UR9, UR8, UR21, URZ ;  /* 0x00000015080972a4 */ /* 0x000fe2000f8e02ff */
[----:B------:R-:W1:Y:S01]  /*2330*/  LDC.64 R174, c[0x0][0x3b0] ;  /* 0x0000ec00ffae7b82 */ /* 0x000e620000000a00 */
[C---:B------:R-:W-:Y:S02]  /*2340*/  IADD3 R167, PT, PT, R190.reuse, 0x80, RZ ;  /* 0x00000080bea77810 */ /* 0x040fe40007ffe0ff */
[----:B------:R-:W-:Y:S01]  /*2350*/  USHF.R.S32.HI UR10, URZ, 0x1f, UR9 ;  /* 0x0000001fff0a7899 */ /* 0x000fe20008011409 */
[C---:B------:R-:W-:Y:S02]  /*2360*/  IADD3 R171, PT, PT, R190.reuse, 0x100, RZ ;  /* 0x00000100beab7810 */ /* 0x040fe40007ffe0ff */
[----:B------:R-:W-:Y:S01]  /*2370*/  IADD3 R163, PT, PT, R190, 0x180, RZ ;  /* 0x00000180bea37810 */ /* 0x000fe20007ffe0ff */
[----:B------:R-:W-:Y:S01]  /*2380*/  ULEA.HI UR10, UR10, UR9, URZ, 0x3 ;  /* 0x000000090a0a7291 */ /* 0x000fe2000f8f18ff */
[----:B------:R-:W2:Y:S05]  /*2390*/  LDC.64 R206, c[0x0][0x438] ;  /* 0x00010e00ffce7b82 */ /* 0x000eaa0000000a00 */
[----:B------:R-:W-:Y:S01]  /*23a0*/  MOV R161, UR10 ;  /* 0x0000000a00a17c02 */ /* 0x000fe20008000f00 */
[----:B-1----:R-:W-:-:S04]  /*23b0*/  IMAD.WIDE.U32 R166, R167, 0x8, R174 ;  /* 0x00000008a7a67825 */ /* 0x002fc800078e00ae */
[--C-:B------:R-:W-:Y:S01]  /*23c0*/  IMAD.WIDE.U32 R170, R171, 0x8, R174.reuse ;  /* 0x00000008abaa7825 */ /* 0x100fe200078e00ae */
[----:B------:R1:W5:Y:S01]  /*23d0*/  LDG.E.64 R210, desc[UR22][R166.64] ;  /* 0x00000016a6d27981 */ /* 0x000362000c1e1b00 */
[----:B0-----:R-:W-:Y:S02]  /*23e0*/  LEA.HI.SX32 R162, R161, R162, 0x1d ;  /* 0x000000a2a1a27211 */ /* 0x001fe400078feaff */
[--C-:B------:R-:W-:Y:S01]  /*23f0*/  IMAD.WIDE.U32 R160, R190, 0x8, R174.reuse ;  /* 0x00000008bea07825 */ /* 0x100fe200078e00ae */
[----:B------:R1:W5:Y:S01]  /*2400*/  LDG.E.64 R208, desc[UR22][R170.64] ;  /* 0x00000016aad07981 */ /* 0x000362000c1e1b00 */
[C---:B------:R-:W-:Y:S02]  /*2410*/  IADD3 R164, PT, PT, R162.reuse, 0x80, RZ ;  /* 0x00000080a2a47810 */ /* 0x040fe40007ffe0ff */
[C---:B------:R-:W-:Y:S01]  /*2420*/  IADD3 R168, PT, PT, R162.reuse, 0x100, RZ ;  /* 0x00000100a2a87810 */ /* 0x040fe20007ffe0ff */
[----:B------:R-:W-:Y:S01]  /*2430*/  IMAD.WIDE.U32 R174, R163, 0x8, R174 ;  /* 0x00000008a3ae7825 */ /* 0x000fe200078e00ae */
[C---:B------:R-:W-:Y:S01]  /*2440*/  IADD3 R172, PT, PT, R162.reuse, 0x180, RZ ;  /* 0x00000180a2ac7810 */ /* 0x040fe20007ffe0ff */
[----:B------:R1:W5:Y:S02]  /*2450*/  LDG.E.64 R212, desc[UR22][R160.64] ;  /* 0x00000016a0d47981 */ /* 0x000364000c1e1b00 */
[----:B--2---:R-:W-:-:S04]  /*2460*/  IMAD.WIDE.U32 R162, R162, 0x10, R206 ;  /* 0x00000010a2a27825 */ /* 0x004fc800078e00ce */
[----:B------:R-:W-:-:S04]  /*2470*/  IMAD.WIDE.U32 R164, R164, 0x10, R206 ;  /* 0x00000010a4a47825 */ /* 0x000fc800078e00ce */
[--C-:B------:R-:W-:Y:S01]  /*2480*/  IMAD.WIDE.U32 R168, R168, 0x10, R206.reuse ;  /* 0x00000010a8a87825 */ /* 0x100fe200078e00ce */
[----:B------:R-:W5:Y:S03]  /*2490*/  LDG.E.128 R160, desc[UR22][R162.64] ;  /* 0x00000016a2a07981 */ /* 0x000f66000c1e1d00 */
[----:B------:R-:W-:Y:S01]  /*24a0*/  IMAD.WIDE.U32 R172, R172, 0x10, R206 ;  /* 0x00000010acac7825 */ /* 0x000fe200078e00ce */
[----:B------:R-:W5:Y:S04]  /*24b0*/  LDG.E.128 R164, desc[UR22][R164.64] ;  /* 0x00000016a4a47981 */ /* 0x000f68000c1e1d00 */
[----:B------:R1:W5:Y:S04]  /*24c0*/  LDG.E.64 R206, desc[UR22][R174.64] ;  /* 0x00000016aece7981 */ /* 0x000368000c1e1b00 */
[----:B------:R-:W5:Y:S04]  /*24d0*/  LDG.E.128 R168, desc[UR22][R168.64] ;  /* 0x00000016a8a87981 */ /* 0x000f68000c1e1d00 */
[----:B-1----:R-:W5:Y:S02]  /*24e0*/  LDG.E.128 R172, desc[UR22][R172.64] ;  /* 0x00000016acac7981 */ /* 0x002f64000c1e1d00 */
.L_x_4296:
[----:B0-----:R-:W0:Y:S01]  /*24f0*/  SHFL.DOWN PT, R191, R188, 0x10, 0x1f ;  /* 0x0a001f00bcbf7f89 */ /* 0x001e2200000e0000 */
        /* <DEDUP_REMOVED lines=31> */
.L_x_4300:
[----:B------:R-:W-:Y:S05]  /*26f0*/  BSYNC.RECONVERGENT B0 ;  /* 0x0000000000007941 */ /* 0x000fea0003800200 */
.L_x_4299:
[----:B------:R-:W1:Y:S08]  /*2700*/  S2UR UR10, SR_CgaCtaId ;  /* 0x00000000000a79c3 */ /* 0x000e700000008800 */
[----:B------:R-:W-:Y:S01]  /*2710*/  BAR.SYNC.DEFER_BLOCKING 0x0 ;  /* 0x0000000000007b1d */ /* 0x000fe20000010000 */
[----:B------:R-:W-:Y:S01]  /*2720*/  @UP2 UIADD3 UR20, UPT, UPT, UR20, -0x1, URZ ;  /* 0xffffffff14142890 */ /* 0x000fe2000fffe0ff */
[----:B------:R-:W-:-:S03]  /*2730*/  PLOP3.LUT P0, PT, PT, PT, UP2, 0x80, 0x8 ;  /* 0x000000000008781c */ /* 0x000fc60003f0f028 */
[----:B------:R-:W-:Y:S01]  /*2740*/  @UP2 UIMAD UR20, UR20, UR21, URZ ;  /* 0x00000015141422a4 */ /* 0x000fe2000f8e02ff */
        /* <DEDUP_REMOVED lines=13> */
[----:B------:R-:W0:Y:S01]  /*2820*/  LDS.128 R188, [UR10] ;  /* 0x0000000affbc7984 */ /* 0x000e220008000c00 */
[----:B------:R-:W1:Y:S01]  /*2830*/  @UP2 LDCU.64 UR10, c[0x0][0x390] ;  /* 0x00007200ff0a27ac */ /* 0x000e620008000a00 */
[----:B------:R-:W-:Y:S01]  /*2840*/  UISETP.NE.U32.AND UP0, UPT, UR4, URZ, UPT ;  /* 0x000000ff0400728c */ /* 0x000fe2000bf05070 */
[----:B0-----:R-:W-:Y:S01]  /*2850*/  FADD.FTZ R189, R245, R189 ;  /* 0x000000bdf5bd7221 */ /* 0x001fe20000010000 */
[----:B------:R-:W-:-:S03]  /*2860*/  FADD.FTZ R188, R246, R188 ;  /* 0x000000bcf6bc7221 */ /* 0x000fc60000010000 */
[----:B------:R-:W-:Y:S01]  /*2870*/  FADD.FTZ R189, R191, R189 ;  /* 0x000000bdbfbd7221 */ /* 0x000fe20000010000 */
[----:B------:R-:W-:Y:S01]  /*2880*/  FADD.FTZ R188, R190, R188 ;  /* 0x000000bcbebc7221 */ /* 0x000fe20000010000 */
[----:B------:R-:W-:Y:S02]  /*2890*/  MOV R190, UR9 ;  /* 0x0000000900be7c02 */ /* 0x000fe40008000f00 */
[----:B------:R-:W-:-:S05]  /*28a0*/  FMUL.FTZ R189, R189, UR29 ;  /* 0x0000001dbdbd7c20 */ /* 0x000fca0008410000 */
[----:B------:R-:W-:Y:S02]  /*28b0*/  R2UR UR20, R189 ;  /* 0x00000000bd1472ca */ /* 0x000fe400000e0000 */
[----:B------:R-:W-:Y:S02]  /*28c0*/  MOV R189, RZ ;  /* 0x000000ff00bd7202 */ /* 0x000fe40000000f00 */
[----:B------:R-:W-:Y:S01]  /*28d0*/  @P0 LEA.HI.SX32 R189, R190, R252, 0x1d ;  /* 0x000000fcbebd0211 */ /* 0x000fe200078feaff */
[----:B------:R-:W-:Y:S01]  /*28e0*/  HFMA2 R190, -RZ, RZ, 0, 9.5367431640625e-07 ;  /* 0x00000010ffbe7431 */ /* 0x000fe200000001ff */
[----:B------:R-:W-:Y:S01]  /*28f0*/  UIMAD UR9, UR8, UR21, URZ ;  /* 0x00000015080972a4 */ /* 0x000fe2000f8e02ff */
[----:B------:R-:W-:-:S03]  /*2900*/  FMUL.FTZ R188, R188, UR29 ;  /* 0x0000001dbcbc7c20 */ /* 0x000fc60008410000 */
[----:B-1----:R-:W-:Y:S01]  /*2910*/  @P0 IMAD.WIDE.U32 R190, R189, R190, UR10 ;  /* 0x0000000abdbe0e25 */ /* 0x002fe2000f8e00be */
[----:B------:R-:W-:-:S04]  /*2920*/  USHF.R.S32.HI UR10, URZ, 0x1f, UR9 ;  /* 0x0000001fff0a7899 */ /* 0x000fc80008011409 */
[----:B------:R0:W5:Y:S01]  /*2930*/  @P0 LDG.E.128 R176, desc[UR22][R190.64] ;  /* 0x00000016beb00981 */ /* 0x000162000c1e1d00 */
[----:B------:R-:W-:Y:S01]  /*2940*/  ISETP.NE.AND P0, PT, RZ, UR28, PT ;  /* 0x0000001cff007c0c */ /* 0x000fe2000bf05270 */
[----:B------:R-:W-:Y:S02]  /*2950*/  UISETP.NE.AND.EX UP0, UPT, UR5, URZ, UPT, UP0 ;  /* 0x000000ff0500728c */ /* 0x000fe4000bf05300 */
[----:B------:R-:W-:Y:S01]  /*2960*/  ULEA.HI UR10, UR10, UR9, URZ, 0x3 ;  /* 0x000000090a0a7291 */ /* 0x000fe2000f8f18ff */
[----:B------:R-:W-:-:S04]  /*2970*/  FSEL R188, R188, RZ, !P0 ;  /* 0x000000ffbcbc7208 */ /* 0x000fc80004000000 */
[----:B------:R-:W-:Y:S02]  /*2980*/  R2UR UR32, R188 ;  /* 0x00000000bc2072ca */ /* 0x000fe400000e0000 */
[----:B------:R-:W-:-:S04]  /*2990*/  MOV R188, UR10 ;  /* 0x0000000a00bc7c02 */ /* 0x000fc80008000f00 */
[----:B------:R-:W-:Y:S01]  /*29a0*/  LEA.HI.SX32 R188, R188, R252, 0x1d ;  /* 0x000000fcbcbc7211 */ /* 0x000fe200078feaff */
[----:B0-----:R-:W-:Y:S08]  /*29b0*/  BRA.U UP0, `(.L_x_4301) ;  /* 0x0000001900107547 */ /* 0x001ff0000b800000 */
[----:B------:R-:W-:-:S04]  /*29c0*/  UISETP.NE.U32.AND UP0, UPT, UR6, URZ, UPT ;  /* 0x000000ff0600728c */ /* 0x000fc8000bf05070 */
[----:B------:R-:W-:-:S09]  /*29d0*/  UISETP.NE.AND.EX UP0, UPT, UR7, URZ, UPT, UP0 ;  /* 0x000000ff0700728c */ /* 0x000fd2000bf05300 */
[----:B------:R-:W-:Y:S05]  /*29e0*/  BRA.U UP0, `(.L_x_4302) ;  /* 0x0000000d00b87547 */ /* 0x000fea000b800000 */
[----:B------:R-:W-:Y:S05]  /*29f0*/  BRA.U !UP2, `(.L_x_4303) ;  /* 0x000000010a707547 */ /* 0x000fea000b800000 */
[----:B-----5:R-:W-:Y:S01]  /*2a00*/  LOP3.LUT P1, RZ, R212, 0xff, RZ, 0xc0, !PT ;  /* 0x000000ffd4ff7812 */ /* 0x020fe2000782c0ff */
[----:B------:R-:W-:Y:S01]  /*2a10*/  BSSY.RECONVERGENT B0, `(.L_x_4304) ;  /* 0x000000d000007945 */ /* 0x000fe20003800200 */
[----:B------:R-:W-:-:S11]  /*2a20*/  MOV R190, RZ ;  /* 0x000000ff00be7202 */ /* 0x000fd60000000f00 */
        /* <DEDUP_REMOVED lines=11> */
.L_x_4305:
[----:B------:R-:W-:Y:S05]  /*2ae0*/  BSYNC.RECONVERGENT B0 ;  /* 0x0000000000007941 */ /* 0x000fea0003800200 */
.L_x_4304:
        /* <DEDUP_REMOVED lines=13> */
.L_x_4303:
[----:B------:R-:W-:Y:S05]  /*2bc0*/  BRA.U !UP2, `(.L_x_4306) ;  /* 0x000000010a747547 */ /* 0x000fea000b800000 */
[----:B-----5:R-:W-:Y:S01]  /*2bd0*/  LOP3.LUT P0, RZ, R212, 0xff00, RZ, 0xc0, !PT ;  /* 0x0000ff00d4ff7812 */ /* 0x020fe2000780c0ff */
[----:B------:R-:W-:Y:S01]  /*2be0*/  BSSY.RECONVERGENT B0, `(.L_x_4307) ;  /* 0x000000e000007945 */ /* 0x000fe20003800200 */
[----:B------:R-:W-:-:S11]  /*2bf0*/  HFMA2 R190, -RZ, RZ, 0, 0 ;  /* 0x00000000ffbe7431 */ /* 0x000fd600000001ff */
        /* <DEDUP_REMOVED lines=12> */
.L_x_4308:
[----:B------:R-:W-:Y:S05]  /*2cc0*/  BSYNC.RECONVERGENT B0 ;  /* 0x0000000000007941 */ /* 0x000fea0003800200 */
.L_x_4307:
        /* <DEDUP_REMOVED lines=13> */
.L_x_4306:
[----:B------:R-:W-:Y:S05]  /*2da0*/  BRA.U !UP2, `(.L_x_4309) ;  /* 0x000000010a707547 */ /* 0x000fea000b800000 */
[----:B-----5:R-:W-:Y:S01]  /*2db0*/  LOP3.LUT P0, RZ, R212, 0xff0000, RZ, 0xc0, !PT ;  /* 0x00ff0000d4ff7812 */ /* 0x020fe2000780c0ff */
[----:B------:R-:W-:Y:S01]  /*2dc0*/  BSSY.RECONVERGENT B0, `(.L_x_4310) ;  /* 0x000000d000007945 */ /* 0x000fe20003800200 */
[----:B------:R-:W-:-:S11]  /*2dd0*/  MOV R190, RZ ;  /* 0x000000ff00be7202 */ /* 0x000fd60000000f00 */
        /* <DEDUP_REMOVED lines=11> */
.L_x_4311:
[----:B------:R-:W-:Y:S05]  /*2e90*/  BSYNC.RECONVERGENT B0 ;  /* 0x0000000000007941 */ /* 0x000fea0003800200 */
.L_x_4310:
        /* <DEDUP_REMOVED lines=13> */
.L_x_4309:
        /* <DEDUP_REMOVED lines=16> */
.L_x_4314:
[----:B------:R-:W-:Y:S05]  /*3070*/  BSYNC.RECONVERGENT B0 ;  /* 0x0000000000007941 */ /* 0x000fea0003800200 */
.L_x_4313:
        /* <DEDUP_REMOVED lines=13> */
.L_x_4312:
        /* <DEDUP_REMOVED lines=15> */
.L_x_4317:
[----:B------:R-:W-:Y:S05]  /*3240*/  BSYNC.RECONVERGENT B0 ;  /* 0x0000000000007941 */ /* 0x000fea0003800200 */
.L_x_4316:
        /* <DEDUP_REMOVED lines=13> */
.L_x_4315:
        /* <DEDUP_REMOVED lines=16> */
.L_x_4320:
[----:B------:R-:W-:Y:S05]  /*3420*/  BSYNC.RECONVERGENT B0 ;  /* 0x0000000000007941 */ /* 0x000fea0003800200 */
.L_x_4319:
        /* <DEDUP_REMOVED lines=13> */
.L_x_4318:
        /* <DEDUP_REMOVED lines=15> */
.L_x_4323:
[----:B------:R-:W-:Y:S05]  /*35f0*/  BSYNC.RECONVERGENT B0 ;  /* 0x0000000000007941 */ /* 0x000fea0003800200 */
.L_x_4322:
        /* <DEDUP_REMOVED lines=13> */
.L_x_4321:
[----:B------:R-:W-:Y:S05]  /*36d0*/  BRA.U !UP2, `(.L_x_4324) ;  /* 0x0000001d0a7c7547 */ /* 0x000fea000b800000 */
[----:B-----5:R-:W-:Y:S01]  /*36e0*/  ISETP.GE.U32.AND P0, PT, R212, RZ, PT ;  /* 0x000000ffd400720c */ /* 0x020fe20003f06070 */
[----:B------:R-:W-:Y:S01]  /*36f0*/  BSSY.RECONVERGENT B0, `(.L_x_4325) ;  /* 0x000000f000007945 */ /* 0x000fe20003800200 */
[----:B------:R-:W-:Y:S02]  /*3700*/  HFMA2 R190, -RZ, RZ, 0, 0 ;  /* 0x00000000ffbe7431 */ /* 0x000fe400000001ff */
        /* <DEDUP_REMOVED lines=13> */
.L_x_4326:
[----:B------:R-:W-:Y:S05]  /*37e0*/  BSYNC.RECONVERGENT B0 ;  /* 0x0000000000007941 */ /* 0x000fea0003800200 */
.L_x_4325:
        /* <DEDUP_REMOVED lines=14> */
.L_x_4302:
        /* <DEDUP_REMOVED lines=18> */
.L_x_4327:
        /* <DEDUP_REMOVED lines=18> */
.L_x_4328:
        /* <DEDUP_REMOVED lines=17> */
.L_x_4329:
        /* <DEDUP_REMOVED lines=18> */
.L_x_4330:
        /* <DEDUP_REMOVED lines=17> */
.L_x_4331:
        /* <DEDUP_REMOVED lines=18> */
.L_x_4332:
        /* <DEDUP_REMOVED lines=25> */
.L_x_4333:
        /* <DEDUP_REMOVED lines=16> */
.L_x_4301:
[----:B------:R-:W-:-:S04]  /*4200*/  UISETP.NE.U32.AND UP0, UPT, UR6, URZ, UPT ;  /* 0x000000ff0600728c */ /* 0x000fc8000bf05070 */
[----:B------:R-:W-:-:S09]  /*4210*/  UISETP.NE.AND.EX UP0, UPT, UR7, URZ, UPT, UP0 ;  /* 0x000000ff0700728c */ /* 0x000fd2000bf05300 */
[----:B------:R-:W-:Y:S05]  /*4220*/  BRA.U UP0, `(.L_x_4334) ;  /* 0x00000009004c7547 */ /* 0x000fea000b800000 */
[----:B------:R-:W-:Y:S01]  /*4230*/  ISETP.LT.AND P1, PT, RZ, UR31, PT ;  /* 0x0000001fff007c0c */ /* 0x000fe2000bf21270 */
[----:B------:R-:W-:-:S12]  /*4240*/  BRA.U !UP2, `(.L_x_4335) ;  /* 0x000000010a407547 */ /* 0x000fd8000b800000 */
[----:B------:R-:W-:Y:S02]  /*4250*/  MOV R190, UR20 ;  /* 0x0000001400be7c02 */ /* 0x000fe40008000f00 */
[----:B-----5:R-:W-:Y:S02]  /*4260*/  SHF.L.U32 R191, R160, 0x10, RZ ;  /* 0x00000010a0bf7819 */ /* 0x020fe400000006ff */
[----:B------:R-:W-:Y:S01]  /*4270*/  LOP3.LUT P0, RZ, R212, 0xff, RZ, 0xc0, !PT ;  /* 0x000000ffd4ff7812 */ /* 0x000fe2000780c0ff */
[----:B------:R-:W-:-:S04]  /*4280*/  @P1 FFMA.FTZ R190, R0, R190, UR32 ;  /* 0x0000002000be1e23 */ /* 0x000fc800080100be */
[----:B------:R-:W-:-:S04]  /*4290*/  @P1 FADD.FTZ R190, R5, -R190 ;  /* 0x800000be05be1221 */ /* 0x000fc80000010000 */
[----:B------:R-:W-:Y:S01]  /*42a0*/  @P1 FFMA.FTZ R191, R190, UR30, R191 ;  /* 0x0000001ebebf1c23 */ /* 0x000fe200080100bf */
[----:B------:R-:W-:-:S03]  /*42b0*/  MOV R190, RZ ;  /* 0x000000ff00be7202 */ /* 0x000fc60000000f00 */
[----:B------:R-:W-:-:S04]  /*42c0*/  FMUL.FTZ R191, R191, UR25 ;  /* 0x00000019bfbf7c20 */ /* 0x000fc80008410000 */
[----:B------:R-:W-:Y:S01]  /*42d0*/  FMUL.FTZ R245, R191, UR24 ;  /* 0x00000018bff57c20 */ /* 0x000fe20008410000 */
[----:B------:R-:W-:-:S05]  /*42e0*/  @P0 SHF.L.U32 R191, R176, 0x10, RZ ;  /* 0x00000010b0bf0819 */ /* 0x000fca00000006ff */
[----:B------:R-:W-:-:S04]  /*42f0*/  @P0 FMUL.FTZ R190, R191, R245 ;  /* 0x000000f5bfbe0220 */ /* 0x000fc80000410000 */
[----:B------:R-:W-:Y:S01]  /*4300*/  FADD.FTZ R20, R20, R190 ;  /* 0x000000be14147221 */ /* 0x000fe20000010000 */
[----:B------:R-:W-:-:S05]  /*4310*/  FMUL.FTZ R190, R156, R245 ;  /* 0x000000f59cbe7220 */ /* 0x000fca0000410000 */
[----:B------:R-:W-:-:S04]  /*4320*/  FSEL R190, R190, RZ, P0 ;  /* 0x000000ffbebe7208 */ /* 0x000fc80000000000 */
[----:B------:R-:W-:-:S04]  /*4330*/  F2FP.BF16.F32.PACK_AB R190, RZ, R190 ;  /* 0x000000beffbe723e */ /* 0x000fc800000010ff */
[----:B------:R-:W-:-:S07]  /*4340*/  PRMT R180, R190, 0x7610, R180 ;  /* 0x00007610beb47816 */ /* 0x000fce00000000b4 */
.L_x_4335:
[----:B------:R-:W-:Y:S05]  /*4350*/  BRA.U !UP2, `(.L_x_4336) ;  /* 0x000000010a487547 */ /* 0x000fea000b800000 */
[----:B------:R-:W-:Y:S02]  /*4360*/  MOV R190, UR20 ;  /* 0x0000001400be7c02 */ /* 0x000fe40008000f00 */
[----:B-----5:R-:W-:Y:S02]  /*4370*/  PRMT R191, R160, 0x7632, R191 ;  /* 0x00007632a0bf7816 */ /* 0x020fe400000000bf */
[----:B------:R-:W-:Y:S01]  /*4380*/  LOP3.LUT P0, RZ, R212, 0xff00, RZ, 0xc0, !PT ;  /* 0x0000ff00d4ff7812 */ /* 0x000fe2000780c0ff */
[----:B------:R-:W-:Y:S01]  /*4390*/  @P1 FFMA.FTZ R190, R9, R190, UR32 ;  /* 0x0000002009be1e23 */ /* 0x000fe200080100be */
[----:B------:R-:W-:-:S03]  /*43a0*/  SHF.L.U32 R191, R191, 0x10, RZ ;  /* 0x00000010bfbf7819 */ /* 0x000fc600000006ff */
[----:B------:R-:W-:-:S04]  /*43b0*/  @P1 FADD.FTZ R190, R13, -R190 ;  /* 0x800000be0dbe1221 */ /* 0x000fc80000010000 */
[----:B------:R-:W-:-:S04]  /*43c0*/  @P1 FFMA.FTZ R191, R190, UR30, R191 ;  /* 0x0000001ebebf1c23 */ /* 0x000fc800080100bf */
[----:B------:R-:W-:Y:S01]  /*43d0*/  FMUL.FTZ R191, R191, UR25 ;  /* 0x00000019bfbf7c20 */ /* 0x000fe20008410000 */
[----:B------:R-:W-:-:S03]  /*43e0*/  @P0 PRMT R190, R176, 0x7632, R190 ;  /* 0x00007632b0be0816 */ /* 0x000fc600000000be */
[----:B------:R-:W-:Y:S01]  /*43f0*/  FMUL.FTZ R245, R191, UR24 ;  /* 0x00000018bff57c20 */ /* 0x000fe20008410000 */
[----:B------:R-:W-:Y:S01]  /*4400*/  HFMA2 R191, -RZ, RZ, 0, 0 ;  /* 0x00000000ffbf7431 */ /* 0x000fe200000001ff */
[----:B------:R-:W-:-:S05]  /*4410*/  @P0 SHF.L.U32 R190, R190, 0x10, RZ ;  /* 0x00000010bebe0819 */ /* 0x000fca00000006ff */
[----:B------:R-:W-:Y:S01]  /*4420*/  @P0 FMUL.FTZ R191, R245, R190 ;  /* 0x000000bef5bf0220 */ /* 0x000fe20000410000 */
[----:B------:R-:W-:-:S03]  /*4430*/  FMUL.FTZ R190, R157, R245 ;  /* 0x000000f59dbe7220 */ /* 0x000fc60000410000 */
[----:B------:R-:W-:Y:S02]  /*4440*/  FADD.FTZ R21, R21, R191 ;  /* 0x000000bf15157221 */ /* 0x000fe40000010000 */
[----:B------:R-:W-:-:S04]  /*4450*/  FSEL R190, R190, RZ, P0 ;  /* 0x000000ffbebe7208 */ /* 0x000fc80000000000 */
[----:B------:R-:W-:-:S04]  /*4460*/  F2FP.BF16.F32.PACK_AB R190, RZ, R190 ;  /* 0x000000beffbe723e */ /* 0x000fc800000010ff */
[----:B------:R-:W-:-:S07]  /*4470*/  PRMT R180, R180, 0x5410, R190 ;  /* 0x00005410b4b47816 */ /* 0x000fce00000000be */
.L_x_4336:
[----:B------:R-:W-:Y:S05]  /*4480*/  BRA.U !UP2, `(.L_x_4337) ;  /* 0x000000010a407547 */ /* 0x000fea000b800000 */
[----:B------:R-:W-:Y:S02]  /*4490*/  MOV R190, UR20 ;  /* 0x0000001400be7c02 */ /* 0x000fe40008000f00 */
[----:B-----5:R-:W-:Y:S02]  /*44a0*/  SHF.L.U32 R191, R161, 0x10, RZ ;  /* 0x00000010a1bf7819 */ /* 0x020fe400000006ff */
[----:B------:R-:W-:Y:S01]  /*44b0*/  LOP3.LUT P0, RZ, R212, 0xff0000, RZ, 0xc0, !PT ;  /* 0x00ff0000d4ff7812 */ /* 0x000fe2000780c0ff */
[----:B------:R-:W-:-:S04]  /*44c0*/  @P1 FFMA.FTZ R190, R2, R190, UR32 ;  /* 0x0000002002be1e23 */ /* 0x000fc800080100be */
[----:B------:R-:W-:-:S04]  /*44d0*/  @P1 FADD.FTZ R190, R6, -R190 ;  /* 0x800000be06be1221 */ /* 0x000fc80000010000 */
[----:B------:R-:W-:Y:S01]  /*44e0*/  @P1 FFMA.FTZ R191, R190, UR30, R191 ;  /* 0x0000001ebebf1c23 */ /* 0x000fe200080100bf */
[----:B------:R-:W-:-:S03]  /*44f0*/  IMAD.MOV.U32 R190, RZ, RZ, RZ ;  /* 0x000000ffffbe7224 */ /* 0x000fc600078e00ff */
        /* <DEDUP_REMOVED lines=9> */
.L_x_4337:
[----:B------:R-:W-:Y:S05]  /*4590*/  BRA.U !UP2, `(.L_x_4338) ;  /* 0x000000010a487547 */ /* 0x000fea000b800000 */
[----:B------:R-:W-:Y:S02]  /*45a0*/  MOV R190, UR20 ;  /* 0x0000001400be7c02 */ /* 0x000fe40008000f00 */
        /* <DEDUP_REMOVED lines=9> */
[----:B------:R-:W-:Y:S01]  /*4640*/  FMUL.FTZ R245, R191, UR24 ;  /* 0x00000018bff57c20 */ /* 0x000fe20008410000 */
[----:B------:R-:W-:-:S03]  /*4650*/  MOV R191, RZ ;  /* 0x000000ff00bf7202 */ /* 0x000fc60000000f00 */
[----:B------:R-:W-:Y:S01]  /*4660*/  @P0 FMUL.FTZ R191, R245, R190 ;  /* 0x000000bef5bf0220 */ /* 0x000fe20000410000 */
[----:B------:R-:W-:-:S03]  /*4670*/  FMUL.FTZ R190, R159, R245 ;  /* 0x000000f59fbe7220 */ /* 0x000fc60000410000 */
[----:B------:R-:W-:Y:S02]  /*4680*/  FADD.FTZ R23, R23, R191 ;  /* 0x000000bf17177221 */ /* 0x000fe40000010000 */
[----:B------:R-:W-:-:S04]  /*4690*/  FSEL R190, R190, RZ, P0 ;  /* 0x000000ffbebe7208 */ /* 0x000fc80000000000 */
[----:B------:R-:W-:-:S04]  /*46a0*/  F2FP.BF16.F32.PACK_AB R190, RZ, R190 ;  /* 0x000000beffbe723e */ /* 0x000fc800000010ff */
[----:B------:R-:W-:-:S07]  /*46b0*/  PRMT R181, R181, 0x5410, R190 ;  /* 0x00005410b5b57816 */ /* 0x000fce00000000be */
.L_x_4338:
[----:B------:R-:W-:Y:S05]  /*46c0*/  BRA.U !UP2, `(.L_x_4339) ;  /* 0x000000010a407547 */ /* 0x000fea000b800000 */
[----:B------:R-:W-:Y:S02]  /*46d0*/  MOV R190, UR20 ;  /* 0x0000001400be7c02 */ /* 0x000fe40008000f00 */
[----:B-----5:R-:W-:Y:S02]  /*46e0*/  SHF.L.U32 R191, R162, 0x10, RZ ;  /* 0x00000010a2bf7819 */ /* 0x020fe400000006ff */
[----:B------:R-:W-:Y:S01]  /*46f0*/  LOP3.LUT P0, RZ, R213, 0xff, RZ, 0xc0, !PT ;  /* 0x000000ffd5ff7812 */ /* 0x000fe2000780c0ff */
[----:B------:R-:W-:-:S04]  /*4700*/  @P1 FFMA.FTZ R190, R3, R190, UR32 ;  /* 0x0000002003be1e23 */ /* 0x000fc800080100be */
[----:B------:R-:W-:-:S04]  /*4710*/  @P1 FADD.FTZ R190, R7, -R190 ;  /* 0x800000be07be1221 */ /* 0x000fc80000010000 */
[----:B------:R-:W-:Y:S01]  /*4720*/  @P1 FFMA.FTZ R191, R190, UR30, R191 ;  /* 0x0000001ebebf1c23 */ /* 0x000fe200080100bf */
[----:B------:R-:W-:-:S03]  /*4730*/  HFMA2 R190, -RZ, RZ, 0, 0 ;  /* 0x00000000ffbe7431 */ /* 0x000fc600000001ff */
        /* <DEDUP_REMOVED lines=9> */
.L_x_4339:
        /* <DEDUP_REMOVED lines=19> */
.L_x_4340:
        /* <DEDUP_REMOVED lines=10> */
[----:B------:R-:W-:-:S04]  /*49a0*/  @P0 IMAD.U32 R191, R179, 0x10000, RZ ;  /* 0x00010000b3bf0824 */ /* 0x000fc800078e00ff */
[----:B------:R-:W-:-:S04]  /*49b0*/  @P0 FMUL.FTZ R190, R191, R245 ;  /* 0x000000f5bfbe0220 */ /* 0x000fc80000410000 */
[----:B------:R-:W-:Y:S01]  /*49c0*/  FADD.FTZ R26, R26, R190 ;  /* 0x000000be1a1a7221 */ /* 0x000fe20000010000 */
[----:B------:R-:W-:-:S05]  /*49d0*/  FMUL.FTZ R190, R154, R245 ;  /* 0x000000f59abe7220 */ /* 0x000fca0000410000 */
[----:B------:R-:W-:-:S04]  /*49e0*/  FSEL R190, R190, RZ, P0 ;  /* 0x000000ffbebe7208 */ /* 0x000fc80000000000 */
[----:B------:R-:W-:-:S04]  /*49f0*/  F2FP.BF16.F32.PACK_AB R190, RZ, R190 ;  /* 0x000000beffbe723e */ /* 0x000fc800000010ff */
[----:B------:R-:W-:-:S07]  /*4a00*/  PRMT R183, R190, 0x7610, R183 ;  /* 0x00007610beb77816 */ /* 0x000fce00000000b7 */
.L_x_4341:
        /* <DEDUP_REMOVED lines=21> */
.L_x_4334:
[----:B------:R-:W-:Y:S02]  /*4b60*/  ISETP.LT.AND P0, PT, RZ, UR31, PT ;  /* 0x0000001fff007c0c */ /* 0x000fe4000bf01270 */
[----:B------:R-:W-:Y:S02]  /*4b70*/  PLOP3.LUT P1, PT, PT, PT, UP3, 0x80, 0x8 ;  /* 0x000000000008781c */ /* 0x000fe40003f2f038 */
[----:B------:R-:W-:Y:S02]  /*4b80*/  MOV R186, UR20 ;  /* 0x0000001400ba7c02 */ /* 0x000fe40008000f00 */
[----:B------:R-:W-:Y:S02]  /*4b90*/  MOV R185, UR20 ;  /* 0x0000001400b97c02 */ /* 0x000fe40008000f00 */
[C---:B-----5:R-:W-:Y:S02]  /*4ba0*/  PRMT R184, R160.reuse, 0x7632, R184 ;  /* 0x00007632a0b87816 */ /* 0x060fe400000000b8 */
[----:B------:R-:W-:-:S02]  /*4bb0*/  SHF.L.U32 R190, R160, 0x10, RZ ;  /* 0x00000010a0be7819 */ /* 0x000fc400000006ff */
[----:B------:R-:W-:Y:S01]  /*4bc0*/  SHF.L.U32 R184, R184, 0x10, RZ ;  /* 0x00000010b8b87819 */ /* 0x000fe200000006ff */
        /* <DEDUP_REMOVED lines=18> */
.L_x_4342:
        /* <DEDUP_REMOVED lines=13> */
.L_x_4343:
        /* <DEDUP_REMOVED lines=17> */
.L_x_4344:
[----:B------:R-:W-:Y:S01]  /*4ed0*/  IMAD.U32 R186, RZ, RZ, UR20 ;  /* 0x00000014ffba7e24 */ /* 0x000fe2000f8e00ff */
        /* <DEDUP_REMOVED lines=18> */
.L_x_4345:
        /* <DEDUP_REMOVED lines=17> */
.L_x_4346:
[----:B------:R-:W-:-:S05]  /*5110*/  MOV R187, UR20 ;  /* 0x0000001400bb7c02 */ /* 0x000fca0008000f00 */
[----:B------:R-:W-:Y:S01]  /*5120*/  @P0 FFMA.FTZ R246, R11, R187, UR32 ;  /* 0x000000200bf60e23 */ /* 0x000fe200080100bb */
[----:B------:R-:W-:-:S04]  /*5130*/  PRMT R187, R162, 0x7632, R187 ;  /* 0x00007632a2bb7816 */ /* 0x000fc800000000bb */
[----:B------:R-:W-:Y:S01]  /*5140*/  SHF.L.U32 R245, R187, 0x10, RZ ;  /* 0x00000010bbf57819 */ /* 0x000fe200000006ff */
        /* <DEDUP_REMOVED lines=15> */
.L_x_4347:
        /* <DEDUP_REMOVED lines=26> */
.L_x_4348:
        /* <DEDUP_REMOVED lines=15> */
.L_x_4324:
[----:B------:R-:W-:Y:S01]  /*54d0*/  ISETP.NE.U32.AND P0, PT, RZ, UR6, PT ;  /* 0x00000006ff007c0c */ /* 0x000fe2000bf05070 */
[----:B------:R-:W0:Y:S01]  /*54e0*/  @UP2 LDCU.64 UR10, c[0x0][0x468] ;  /* 0x00008d00ff0a27ac */ /* 0x000e220008000a00 */
[----:B------:R-:W-:Y:S02]  /*54f0*/  PLOP3.LUT P1, PT, PT, PT, UP2, 0x80, 0x8 ;  /* 0x000000000008781c */ /* 0x000fe40003f2f028 */
[----:B------:R-:W-:Y:S01]  /*5500*/  ISETP.NE.AND.EX P0, PT, RZ, UR7, PT, P0 ;  /* 0x00000007ff007c0c */ /* 0x000fe2000bf05300 */
[----:B------:R-:W-:-:S04]  /*5510*/  UISETP.NE.U32.AND UP0, UPT, UR4, URZ, UPT ;  /* 0x000000ff0400728c */ /* 0x000fc8000bf05070 */
[----:B------:R-:W-:-:S08]  /*5520*/  UISETP.NE.AND.EX UP0, UPT, UR5, URZ, UPT, UP0 ;  /* 0x000000ff0500728c */ /* 0x000fd0000bf05300 */
[----:B------:R-:W1:Y:S02]  /*5530*/  @P0 LDC.64 R190, c[0x0][0x478] ;  /* 0x00011e00ffbe0b82 */ /* 0x000e640000000a00 */
[----:B-1----:R-:W-:-:S05]  /*5540*/  @P0 IMAD.WIDE.U32 R190, R188, 0x10, R190 ;  /* 0x00000010bcbe0825 */ /* 0x002fca00078e00be */
[----:B------:R1:W-:Y:S02]  /*5550*/  @P0 STG.E.128 desc[UR22][R190.64], R184 ;  /* 0x000000b8be000986 */ /* 0x0003e4000c101d16 */
[----:B-1----:R-:W-:-:S05]  /*5560*/  MOV R190, 0x10 ;  /* 0x0000001000be7802 */ /* 0x002fca0000000f00 */
[----:B0-----:R-:W-:-:S05]  /*5570*/  @P1 IMAD.WIDE.U32 R190, R189, R190, UR10 ;  /* 0x0000000abdbe1e25 */ /* 0x001fca000f8e00be */
[----:B------:R0:W-:Y:S01]  /*5580*/  @P1 STG.E.128 desc[UR22][R190.64], R180 ;  /* 0x000000b4be001986 */ /* 0x0001e2000c101d16 */
[----:B------:R-:W-:Y:S05]  /*5590*/  BRA.U !UP2, `(.L_x_4349) ;  /* 0x000000010a107547 */ /* 0x000fea000b800000 */
[----:B-----5:R-:W1:Y:S01]  /*55a0*/  LDC.64 R178, c[0x0][0x390] ;  /* 0x0000e400ffb27b82 */ /* 0x020e620000000a00 */
[----:B------:R-:W-:-:S05]  /*55b0*/  IADD3 R176, PT, PT, R189, 0x80, RZ ;  /* 0x00000080bdb07810 */ /* 0x000fca0007ffe0ff */
[----:B-1----:R-:W-:-:S06]  /*55c0*/  IMAD.WIDE.U32 R176, R176, 0x10, R178 ;  /* 0x00000010b0b07825 */ /* 0x002fcc00078e00b2 */
[----:B------:R-:W5:Y:S02]  /*55d0*/  LDG.E.128 R176, desc[UR22][R176.64] ;  /* 0x00000016b0b07981 */ /* 0x000f64000c1e1d00 */
.L_x_4349:
[----:B------:R-:W-:Y:S05]  /*55e0*/  BRA.U !UP0, `(.L_x_4350) ;  /* 0x0000001108ac7547 */ /* 0x000fea000b800000 */
[----:B------:R-:W-:Y:S05]  /*55f0*/  @!P0 BRA `(.L_x_4351) ;  /* 0x00000008005c8947 */ /* 0x000fea0003800000 */
[----:B------:R-:W-:Y:S02]  /*5600*/  ISETP.LT.AND P1, PT, RZ, UR31, PT ;  /* 0x0000001fff007c0c */ /* 0x000fe4000bf21270 */
[----:B------:R-:W-:Y:S02]  /*5610*/  MOV R185, UR20 ;  /* 0x0000001400b97c02 */ /* 0x000fe40008000f00 */
[----:B-----5:R-:W-:Y:S02]  /*5620*/  PRMT R186, R164, 0x7632, R186 ;  /* 0x00007632a4ba7816 */ /* 0x020fe400000000ba */
[----:B------:R-:W-:Y:S02]  /*5630*/  MOV R184, UR20 ;  /* 0x0000001400b87c02 */ /* 0x000fe40008000f00 */
[----:B0-----:R-:W-:-:S05]  /*5640*/  SHF.L.U32 R190, R186, 0x10, RZ ;  /* 0x00000010babe7819 */ /* 0x001fca00000006ff */
[----:B------:R-:W-:Y:S01]  /*5650*/  @P1 FFMA.FTZ R185, R221, R185, UR32 ;  /* 0x00000020ddb91e23 */ /* 0x000fe200080100b9 */
[----:B------:R-:W-:-:S03]  /*5660*/  @P1 FFMA.FTZ R184, R17, R184, UR32 ;  /* 0x0000002011b81e23 */ /* 0x000fc600080100b8 */
[----:B------:R-:W-:-:S04]  /*5670*/  @P1 FADD.FTZ R185, R222, -R185 ;  /* 0x800000b9deb91221 */ /* 0x000fc80000010000 */
[----:B------:R-:W-:Y:S01]  /*5680*/  @P1 FFMA.FTZ R190, R185, UR30, R190 ;  /* 0x0000001eb9be1c23 */ /* 0x000fe200080100be */
        /* <DEDUP_REMOVED lines=15> */
.L_x_4352:
        /* <DEDUP_REMOVED lines=13> */
.L_x_4353:
        /* <DEDUP_REMOVED lines=17> */
.L_x_4354:
        /* <DEDUP_REMOVED lines=19> */
.L_x_4355:
        /* <DEDUP_REMOVED lines=17> */
.L_x_4356:
        /* <DEDUP_REMOVED lines=19> */
.L_x_4357:
        /* <DEDUP_REMOVED lines=26> */
.L_x_4358:
        /* <DEDUP_REMOVED lines=16> */
.L_x_4351:
        /* <DEDUP_REMOVED lines=18> */
.L_x_4360:
[----:B------:R-:W-:Y:S05]  /*6090*/  BRA.U !UP2, `(.L_x_4361) ;  /* 0x000000010a487547 */ /* 0x000fea000b800000 */
[----:B0-----:R-:W-:Y:S02]  /*60a0*/  MOV R190, UR20 ;  /* 0x0000001400be7c02 */ /* 0x001fe40008000f00 */
        /* <DEDUP_REMOVED lines=17> */
.L_x_4361:
        /* <DEDUP_REMOVED lines=17> */
.L_x_4362:
        /* <DEDUP_REMOVED lines=10> */
[----:B------:R-:W-:-:S03]  /*6370*/  FMUL.FTZ R191, R191, UR25 ;  /* 0x00000019bfbf7c20 */ /* 0x000fc60008410000 */
[----:B------:R-:W-:Y:S02]  /*6380*/  @P1 IMAD.U32 R190, R190, 0x10000, RZ ;  /* 0x00010000bebe1824 */ /* 0x000fe400078e00ff */
[----:B------:R-:W-:-:S04]  /*6390*/  FMUL.FTZ R191, R191, UR24 ;  /* 0x00000018bfbf7c20 */ /* 0x000fc80008410000 */
[----:B------:R-:W-:Y:S01]  /*63a0*/  @P1 FMUL.FTZ R212, R191, R190 ;  /* 0x000000bebfd41220 */ /* 0x000fe20000410000 */
[----:B------:R-:W-:-:S03]  /*63b0*/  FMUL.FTZ R191, R151, R191 ;  /* 0x000000bf97bf7220 */ /* 0x000fc60000410000 */
[----:B------:R-:W-:Y:S02]  /*63c0*/  FADD.FTZ R31, R31, R212 ;  /* 0x000000d41f1f7221 */ /* 0x000fe40000010000 */
[----:B------:R-:W-:-:S04]  /*63d0*/  FSEL R190, R191, RZ, P1 ;  /* 0x000000ffbfbe7208 */ /* 0x000fc80000800000 */
[----:B------:R-:W-:-:S04]  /*63e0*/  F2FP.BF16.F32.PACK_AB R190, RZ, R190 ;  /* 0x000000beffbe723e */ /* 0x000fc800000010ff */
[----:B------:R-:W-:-:S07]  /*63f0*/  PRMT R181, R181, 0x5410, R190 ;  /* 0x00005410b5b57816 */ /* 0x000fce00000000be */
.L_x_4363:
        /* <DEDUP_REMOVED lines=17> */
.L_x_4364:
        /* <DEDUP_REMOVED lines=19> */
.L_x_4365:
        /* <DEDUP_REMOVED lines=17> */
.L_x_4366:
[----:B------:R-:W-:Y:S05]  /*6750*/  BRA.U !UP2, `(.L_x_4359) ;  /* 0x000000190a547547 */ /* 0x000fea000b800000 */
[----:B-----5:R-:W-:Y:S01]  /*6760*/  ISETP.GE.U32.AND P1, PT, R210, RZ, PT ;  /* 0x000000ffd200720c */ /* 0x020fe20003f26070 */
[----:B------:R-:W-:Y:S01]  /*6770*/  IMAD.MOV.U32 R210, RZ, RZ, RZ ;  /* 0x000000ffffd27224 */ /* 0x000fe200078e00ff */
[----:B0-----:R-:W-:Y:S02]  /*6780*/  MOV R190, UR20 ;  /* 0x0000001400be7c02 */ /* 0x001fe40008000f00 */
        /* <DEDUP_REMOVED lines=17> */
.L_x_4350:
        /* <DEDUP_REMOVED lines=19> */
.L_x_4368:
        /* <DEDUP_REMOVED lines=8> */
[----:B0-----:R-:W-:-:S03]  /*6a50*/  HFMA2 R190, -RZ, RZ, 0, 0 ;  /* 0x00000000ffbe7431 */ /* 0x001fc600000001ff */
        /* <DEDUP_REMOVED lines=9> */
.L_x_4369:
        /* <DEDUP_REMOVED lines=17> */
.L_x_4370:
        /* <DEDUP_REMOVED lines=18> */
.L_x_4371:
[----:B------:R-:W-:-:S05]  /*6d20*/  MOV R186, UR20 ;  /* 0x0000001400ba7c02 */ /* 0x000fca0008000f00 */
[----:B------:R-:W-:-:S04]  /*6d30*/  FFMA.FTZ R186, R19, R186, UR32 ;  /* 0x0000002013ba7e23 */ /* 0x000fc800080100ba */
[----:B------:R-:W-:-:S04]  /*6d40*/  FADD.FTZ R186, R195, -R186 ;  /* 0x800000bac3ba7221 */ /* 0x000fc80000010000 */
[----:B------:R-:W-:-:S05]  /*6d50*/  FMUL.FTZ R186, R186, UR30 ;  /* 0x0000001ebaba7c20 */ /* 0x000fca0008410000 */
[----:B-----5:R-:W-:Y:S01]  /*6d60*/  FSEL R212, R186, RZ, P1 ;  /* 0x000000ffbad47208 */ /* 0x020fe20000800000 */
        /* <DEDUP_REMOVED lines=12> */
.L_x_4372:
[----:B------:R-:W-:-:S05]  /*6e30*/  MOV R186, UR20 ;  /* 0x0000001400ba7c02 */ /* 0x000fca0008000f00 */
[----:B------:R-:W-:-:S04]  /*6e40*/  FFMA.FTZ R186, R225, R186, UR32 ;  /* 0x00000020e1ba7e23 */ /* 0x000fc800080100ba */
[----:B------:R-:W-:-:S04]  /*6e50*/  FADD.FTZ R186, R226, -R186 ;  /* 0x800000bae2ba7221 */ /* 0x000fc80000010000 */
[----:B------:R-:W-:-:S05]  /*6e60*/  FMUL.FTZ R186, R186, UR30 ;  /* 0x0000001ebaba7c20 */ /* 0x000fca0008410000 */
[----:B------:R-:W-:Y:S01]  /*6e70*/  FSEL R191, R186, RZ, P1 ;  /* 0x000000ffbabf7208 */ /* 0x000fe20000800000 */
[----:B------:R-:W-:Y:S06]  /*6e80*/  BRA.U !UP2, `(.L_x_4373) ;  /* 0x000000010a307547 */ /* 0x000fec000b800000 */
[----:B------:R-:W-:Y:S01]  /*6e90*/  LOP3.LUT P2, RZ, R211, 0xff00, RZ, 0xc0, !PT ;  /* 0x0000ff00d3ff7812 */ /* 0x000fe2000784c0ff */
[----:B------:R-:W-:-:S04]  /*6ea0*/  FMUL.FTZ R186, R191, UR25 ;  /* 0x00000019bfba7c20 */ /* 0x000fc80008410000 */
[----:B------:R-:W-:-:S08]  /*6eb0*/  FMUL.FTZ R186, R186, UR24 ;  /* 0x00000018baba7c20 */ /* 0x000fd00008410000 */
[----:B------:R-:W-:-:S05]  /*6ec0*/  @P2 PRMT R213, R178, 0x7632, R213 ;  /* 0x00007632b2d52816 */ /* 0x000fca00000000d5 */
[----:B------:R-:W-:Y:S02]  /*6ed0*/  @P2 IMAD.U32 R245, R213, 0x10000, RZ ;  /* 0x00010000d5f52824 */ /* 0x000fe400078e00ff */
[----:B------:R-:W-:Y:S02]  /*6ee0*/  HFMA2 R213, -RZ, RZ, 0, 0 ;  /* 0x00000000ffd57431 */ /* 0x000fe400000001ff */
[-C--:B------:R-:W-:Y:S01]  /*6ef0*/  @P2 FMUL.FTZ R213, R245, R186.reuse ;  /* 0x000000baf5d52220 */ /* 0x080fe20000410000 */
[----:B------:R-:W-:-:S03]  /*6f00*/  FMUL.FTZ R186, R145, R186 ;  /* 0x000000ba91ba7220 */ /* 0x000fc60000410000 */
[----:B------:R-:W-:Y:S02]  /*6f10*/  FADD.FTZ R33, R33, R213 ;  /* 0x000000d521217221 */ /* 0x000fe40000010000 */
[----:B------:R-:W-:-:S04]  /*6f20*/  FSEL R186, R186, RZ, P2 ;  /* 0x000000ffbaba7208 */ /* 0x000fc80001000000 */
[----:B------:R-:W-:-:S04]  /*6f30*/  F2FP.BF16.F32.PACK_AB R186, RZ, R186 ;  /* 0x000000baffba723e */ /* 0x000fc800000010ff */
[----:B------:R-:W-:-:S07]  /*6f40*/  PRMT R182, R182, 0x5410, R186 ;  /* 0x00005410b6b67816 */ /* 0x000fce00000000ba */
.L_x_4373:
        /* <DEDUP_REMOVED lines=25> */
.L_x_4374:
        /* <DEDUP_REMOVED lines=16> */
.L_x_4367:
[----:B------:R-:W-:Y:S05]  /*71e0*/  BRA.U !UP2, `(.L_x_4375) ;  /* 0x000000010a707547 */ /* 0x000fea000b800000 */
[----:B-----5:R-:W-:Y:S01]  /*71f0*/  LOP3.LUT P1, RZ, R210, 0xff, RZ, 0xc0, !PT ;  /* 0x000000ffd2ff7812 */ /* 0x020fe2000782c0ff */
[----:B------:R-:W-:Y:S01]  /*7200*/  BSSY.RECONVERGENT B0, `(.L_x_4376) ;  /* 0x000000d000007945 */ /* 0x000fe20003800200 */
[----:B0-----:R-:W-:-:S11]  /*7210*/  MOV R190, RZ ;  /* 0x000000ff00be7202 */ /* 0x001fd60000000f00 */
        /* <DEDUP_REMOVED lines=11> */
.L_x_4377:
[----:B------:R-:W-:Y:S05]  /*72d0*/  BSYNC.RECONVERGENT B0 ;  /* 0x0000000000007941 */ /* 0x000fea0003800200 */
.L_x_4376:
        /* <DEDUP_REMOVED lines=13> */
.L_x_4375:
[----:B------:R-:W-:Y:S05]  /*73b0*/  BRA.U !UP2, `(.L_x_4378) ;  /* 0x000000010a747547 */ /* 0x000fea000b800000 */
[----:B-----5:R-:W-:Y:S01]  /*73c0*/  LOP3.LUT P1, RZ, R210, 0xff00, RZ, 0xc0, !PT ;  /* 0x0000ff00d2ff7812 */ /* 0x020fe2000782c0ff */
[----:B------:R-:W-:Y:S01]  /*73d0*/  BSSY.RECONVERGENT B0, `(.L_x_4379) ;  /* 0x000000e000007945 */ /* 0x000fe20003800200 */
[----:B0-----:R-:W-:-:S11]  /*73e0*/  HFMA2 R190, -RZ, RZ, 0, 0 ;  /* 0x00000000ffbe7431 */ /* 0x001fd600000001ff */
        /* <DEDUP_REMOVED lines=12> */
.L_x_4380:
[----:B------:R-:W-:Y:S05]  /*74b0*/  BSYNC.RECONVERGENT B0 ;  /* 0x0000000000007941 */ /* 0x000fea0003800200 */
.L_x_4379:
        /* <DEDUP_REMOVED lines=13> */
.L_x_4378:
[----:B------:R-:W-:Y:S05]  /*7590*/  BRA.U !UP2, `(.L_x_4381) ;  /* 0x000000010a707547 */ /* 0x000fea000b800000 */
[----:B-----5:R-:W-:Y:S01]  /*75a0*/  LOP3.LUT P1, RZ, R210, 0xff0000, RZ, 0xc0, !PT ;  /* 0x00ff0000d2ff7812 */ /* 0x020fe2000782c0ff */
[----:B------:R-:W-:Y:S01]  /*75b0*/  BSSY.RECONVERGENT B0, `(.L_x_4382) ;  /* 0x000000d000007945 */ /* 0x000fe20003800200 */
[----:B0-----:R-:W-:-:S11]  /*75c0*/  MOV R190, RZ ;  /* 0x000000ff00be7202 */ /* 0x001fd60000000f00 */
        /* <DEDUP_REMOVED lines=11> */
.L_x_4383:
[----:B------:R-:W-:Y:S05]  /*7680*/  BSYNC.RECONVERGENT B0 ;  /* 0x0000000000007941 */ /* 0x000fea0003800200 */
.L_x_4382:
        /* <DEDUP_REMOVED lines=13> */
.L_x_4381:
        /* <DEDUP_REMOVED lines=16> */
.L_x_4386:
[----:B------:R-:W-:Y:S05]  /*7860*/  BSYNC.RECONVERGENT B0 ;  /* 0x0000000000007941 */ /* 0x000fea0003800200 */
.L_x_4385:
        /* <DEDUP_REMOVED lines=13> */
.L_x_4384:
        /* <DEDUP_REMOVED lines=15> */
.L_x_4389:
[----:B------:R-:W-:Y:S05]  /*7a30*/  BSYNC.RECONVERGENT B0 ;  /* 0x0000000000007941 */ /* 0x000fea0003800200 */
.L_x_4388:
        /* <DEDUP_REMOVED lines=13> */
.L_x_4387:
        /* <DEDUP_REMOVED lines=16> */
.L_x_4392:
[----:B------:R-:W-:Y:S05]  /*7c10*/  BSYNC.RECONVERGENT B0 ;  /* 0x0000000000007941 */ /* 0x000fea0003800200 */
.L_x_4391:
        /* <DEDUP_REMOVED lines=13> */
.L_x_4390:
[----:B------:R-:W-:Y:S05]  /*7cf0*/  BRA.U !UP2, `(.L_x_4393) ;  /* 0x000000010a707547 */ /* 0x000fea000b800000 */
[----:B-----5:R-:W-:Y:S01]  /*7d00*/  LOP3.LUT P1, RZ, R211, 0xff0000, RZ, 0xc0, !PT ;  /* 0x00ff0000d3ff7812 */ /* 0x020fe2000782c0ff */
[----:B------:R-:W-:Y:S01]  /*7d10*/  BSSY.RECONVERGENT B0, `(.L_x_4394) ;  /* 0x000000d000007945 */ /* 0x000fe20003800200 */
[----:B0-----:R-:W-:-:S11]  /*7d20*/  MOV R190, RZ ;  /* 0x000000ff00be7202 */ /* 0x001fd60000000f00 */
        /* <DEDUP_REMOVED lines=11> */
.L_x_4395:
[----:B------:R-:W-:Y:S05]  /*7de0*/  BSYNC.RECONVERGENT B0 ;  /* 0x0000000000007941 */ /* 0x000fea0003800200 */
.L_x_4394:
        /* <DEDUP_REMOVED lines=13> */
.L_x_4393:
[----:B------:R-:W-:Y:S05]  /*7ec0*/  BRA.U !UP2, `(.L_x_4359) ;  /* 0x000000010a787547 */ /* 0x000fea000b800000 */
[----:B-----5:R-:W-:Y:S01]  /*7ed0*/  ISETP.GE.U32.AND P1, PT, R210, RZ, PT ;  /* 0x000000ffd200720c */ /* 0x020fe20003f26070 */
[----:B------:R-:W-:Y:S01]  /*7ee0*/  BSSY.RECONVERGENT B0, `(.L_x_4396) ;  /* 0x000000f000007945 */ /* 0x000fe20003800200 */
[----:B0-----:R-:W-:Y:S02]  /*7ef0*/  HFMA2 R190, -RZ, RZ, 0, 0 ;  /* 0x00000000ffbe7431 */ /* 0x001fe400000001ff */
        /* <DEDUP_REMOVED lines=13> */
.L_x_4397:
[----:B------:R-:W-:Y:S05]  /*7fd0*/  BSYNC.RECONVERGENT B0 ;  /* 0x0000000000007941 */ /* 0x000fea0003800200 */
.L_x_4396:
        /* <DEDUP_REMOVED lines=13> */
.L_x_4359:
[----:B0-----:R-:W0:Y:S01]  /*80b0*/  @P0 LDC.64 R190, c[0x0][0x478] ;  /* 0x00011e00ffbe0b82 */ /* 0x001e220000000a00 */
[----:B------:R-:W-:Y:S01]  /*80c0*/  PLOP3.LUT P1, PT, PT, PT, UP2, 0x80, 0x8 ;  /* 0x000000000008781c */ /* 0x000fe20003f2f028 */
[----:B------:R-:W1:Y:S01]  /*80d0*/  @UP2 LDCU.64 UR10, c[0x0][0x468] ;  /* 0x00008d00ff0a27ac */ /* 0x000e620008000a00 */
[----:B-----5:R-:W-:-:S05]  /*80e0*/  @P0 IADD3 R210, PT, PT, R188, 0x80, RZ ;  /* 0x00000080bcd20810 */ /* 0x020fca0007ffe0ff */
[----:B0-----:R-:W-:-:S05]  /*80f0*/  @P0 IMAD.WIDE.U32 R190, R210, 0x10, R190 ;  /* 0x00000010d2be0825 */ /* 0x001fca00078e00be */
[----:B------:R0:W-:Y:S02]  /*8100*/  @P0 STG.E.128 desc[UR22][R190.64], R184 ;  /* 0x000000b8be000986 */ /* 0x0001e4000c101d16 */
[----:B0-----:R-:W-:Y:S02]  /*8110*/  MOV R191, 0x10 ;  /* 0x0000001000bf7802 */ /* 0x001fe40000000f00 */
[----:B------:R-:W-:-:S05]  /*8120*/  @P1 IADD3 R190, PT, PT, R189, 0x80, RZ ;  /* 0x00000080bdbe1810 */ /* 0x000fca0007ffe0ff */
[----:B-1----:R-:W-:-:S05]  /*8130*/  @P1 IMAD.WIDE.U32 R190, R190, R191, UR10 ;  /* 0x0000000abebe1e25 */ /* 0x002fca000f8e00bf */
[----:B------:R0:W-:Y:S01]  /*8140*/  @P1 STG.E.128 desc[UR22][R190.64], R180 ;  /* 0x000000b4be001986 */ /* 0x0001e2000c101d16 */
[----:B------:R-:W-:Y:S05]  /*8150*/  BRA.U !UP2, `(.L_x_4398) ;  /* 0x000000010a107547 */ /* 0x000fea000b800000 */
[----:B------:R-:W1:Y:S01]  /*8160*/  LDC.64 R178, c[0x0][0x390] ;  /* 0x0000e400ffb27b82 */ /* 0x000e620000000a00 */
[----:B------:R-:W-:-:S05]  /*8170*/  IADD3 R176, PT, PT, R189, 0x100, RZ ;  /* 0x00000100bdb07810 */ /* 0x000fca0007ffe0ff */
[----:B-1----:R-:W-:-:S06]  /*8180*/  IMAD.WIDE.U32 R176, R176, 0x10, R178 ;  /* 0x00000010b0b07825 */ /* 0x002fcc00078e00b2 */
[----:B------:R-:W5:Y:S02]  /*8190*/  LDG.E.128 R176, desc[UR22][R176.64] ;  /* 0x00000016b0b07981 */ /* 0x000f64000c1e1d00 */
.L_x_4398:
[----:B------:R-:W-:Y:S05]  /*81a0*/  BRA.U !UP0, `(.L_x_4399) ;  /* 0x0000001108ac7547 */ /* 0x000fea000b800000 */
[----:B------:R-:W-:Y:S05]  /*81b0*/  @!P0 BRA `(.L_x_4400) ;  /* 0x00000008005c8947 */ /* 0x000fea0003800000 */
[----:B------:R-:W-:Y:S02]  /*81c0*/  ISETP.LT.AND P1, PT, RZ, UR31, PT ;  /* 0x0000001fff007c0c */ /* 0x000fe4000bf21270 */
[----:B------:R-:W-:Y:S02]  /*81d0*/  MOV R186, UR20 ;  /* 0x0000001400ba7c02 */ /* 0x000fe40008000f00 */
[----:B------:R-:W-:Y:S02]  /*81e0*/  MOV R185, UR20 ;  /* 0x0000001400b97c02 */ /* 0x000fe40008000f00 */
[C---:B------:R-:W-:Y:S02]  /*81f0*/  PRMT R184, R168.reuse, 0x7632, R184 ;  /* 0x00007632a8b87816 */ /* 0x040fe400000000b8 */
        /* <DEDUP_REMOVED lines=13> */
[----:B-----5:R-:W-:-:S05]  /*82d0*/  @P2 SHF.L.U32 R187, R176, 0x10, RZ ;  /* 0x00000010b0bb2819 */ /* 0x020fca00000006ff */
[-C--:B------:R-:W-:Y:S01]  /*82e0*/  @P2 FMUL.FTZ R186, R187, R185.reuse ;  /* 0x000000b9bbba2220 */ /* 0x080fe20000410000 */
[----:B------:R-:W-:-:S03]  /*82f0*/  FMUL.FTZ R185, R140, R185 ;  /* 0x000000b98cb97220 */ /* 0x000fc60000410000 */
[----:B------:R-:W-:Y:S02]  /*8300*/  FADD.FTZ R36, R36, R186 ;  /* 0x000000ba24247221 */ /* 0x000fe40000010000 */
[----:B------:R-:W-:-:S04]  /*8310*/  FSEL R185, R185, RZ, P2 ;  /* 0x000000ffb9b97208 */ /* 0x000fc80001000000 */
[----:B------:R-:W-:-:S04]  /*8320*/  F2FP.BF16.F32.PACK_AB R185, RZ, R185 ;  /* 0x000000b9ffb9723e */ /* 0x000fc800000010ff */
[----:B------:R-:W-:-:S07]  /*8330*/  PRMT R180, R185, 0x7610, R180 ;  /* 0x00007610b9b47816 */ /* 0x000fce00000000b4 */
.L_x_4401:
[----:B------:R-:W-:Y:S05]  /*8340*/  BRA.U !UP2, `(.L_x_4402) ;  /* 0x000000010a307547 */ /* 0x000fea000b800000 */
[----:B------:R-:W-:Y:S01]  /*8350*/  LOP3.LUT P2, RZ, R208, 0xff00, RZ, 0xc0, !PT ;  /* 0x0000ff00d0ff7812 */ /* 0x000fe2000784c0ff */
[----:B------:R-:W-:Y:S01]  /*8360*/  FMUL.FTZ R185, R184, UR25 ;  /* 0x00000019b8b97c20 */ /* 0x000fe20008410000 */
[----:B------:R-:W-:-:S03]  /*8370*/  IMAD.MOV.U32 R187, RZ, RZ, RZ ;  /* 0x000000ffffbb7224 */ /* 0x000fc600078e00ff */
[----:B------:R-:W-:-:S08]  /*8380*/  FMUL.FTZ R185, R185, UR24 ;  /* 0x00000018b9b97c20 */ /* 0x000fd00008410000 */
[----:B-----5:R-:W-:-:S04]  /*8390*/  @P2 PRMT R186, R176, 0x7632, R186 ;  /* 0x00007632b0ba2816 */ /* 0x020fc800000000ba */
[----:B------:R-:W-:-:S05]  /*83a0*/  @P2 SHF.L.U32 R186, R186, 0x10, RZ ;  /* 0x00000010baba2819 */ /* 0x000fca00000006ff */
[----:B------:R-:W-:Y:S01]  /*83b0*/  @P2 FMUL.FTZ R187, R185, R186 ;  /* 0x000000bab9bb2220 */ /* 0x000fe20000410000 */
[----:B------:R-:W-:-:S03]  /*83c0*/  FMUL.FTZ R185, R141, R185 ;  /* 0x000000b98db97220 */ /* 0x000fc60000410000 */
[----:B------:R-:W-:Y:S02]  /*83d0*/  FADD.FTZ R37, R37, R187 ;  /* 0x000000bb25257221 */ /* 0x000fe40000010000 */
[----:B------:R-:W-:-:S04]  /*83e0*/  FSEL R185, R185, RZ, P2 ;  /* 0x000000ffb9b97208 */ /* 0x000fc80001000000 */
[----:B------:R-:W-:-:S04]  /*83f0*/  F2FP.BF16.F32.PACK_AB R185, RZ, R185 ;  /* 0x000000b9ffb9723e */ /* 0x000fc800000010ff */
[----:B------:R-:W-:-:S07]  /*8400*/  PRMT R180, R180, 0x5410, R185 ;  /* 0x00005410b4b47816 */ /* 0x000fce00000000b9 */
.L_x_4402:
        /* <DEDUP_REMOVED lines=17> */
.L_x_4403:
        /* <DEDUP_REMOVED lines=19> */
.L_x_4404:
        /* <DEDUP_REMOVED lines=17> */
.L_x_4405:
        /* <DEDUP_REMOVED lines=19> */
.L_x_4406:
        /* <DEDUP_REMOVED lines=26> */
.L_x_4407:
[----:B------:R-:W-:Y:S01]  /*8a30*/  F2FP.BF16.F32.PACK_AB R187, R190, R187 ;  /* 0x000000bbbebb723e */ /* 0x000fe200000010ff */
[----:B------:R-:W-:Y:S06]  /*8a40*/  BRA.U !UP2, `(.L_x_4408) ;  /* 0x000000210a887547 */ /* 0x000fec000b800000 */
[----:B------:R-:W-:Y:S01]  /*8a50*/  ISETP.GE.U32.AND P1, PT, R208, RZ, PT ;  /* 0x000000ffd000720c */ /* 0x000fe20003f26070 */
[----:B------:R-:W-:Y:S01]  /*8a60*/  FMUL.FTZ R190, R190, UR25 ;  /* 0x00000019bebe7c20 */ /* 0x000fe20008410000 */
[----:B------:R-:W-:Y:S02]  /*8a70*/  MOV R208, RZ ;  /* 0x000000ff00d07202 */ /* 0x000fe40000000f00 */
[----:B------:R-:W-:Y:S01]  /*8a80*/  ISETP.GE.U32.AND.EX P1, PT, R209, 0x1000000, PT, P1 ;  /* 0x01000000d100780c */ /* 0x000fe20003f26110 */
[----:B------:R-:W-:-:S12]  /*8a90*/  FMUL.FTZ R190, R190, UR24 ;  /* 0x00000018bebe7c20 */ /* 0x000fd80008410000 */
[----:B-----5:R-:W-:-:S04]  /*8aa0*/  @P1 PRMT R191, R179, 0x7632, R191 ;  /* 0x00007632b3bf1816 */ /* 0x020fc800000000bf */
        /* <DEDUP_REMOVED lines=8> */
.L_x_4400:
[----:B------:R-:W-:Y:S01]  /*8b30*/  ISETP.LT.AND P2, PT, RZ, UR31, PT ;  /* 0x0000001fff007c0c */ /* 0x000fe2000bf41270 */
[----:B------:R-:W-:-:S12]  /*8b40*/  BRA.U !UP2, `(.L_x_4409) ;  /* 0x000000010a407547 */ /* 0x000fd8000b800000 */
[----:B0-----:R-:W-:Y:S02]  /*8b50*/  MOV R190, UR20 ;  /* 0x0000001400be7c02 */ /* 0x001fe40008000f00 */
[----:B------:R-:W-:Y:S02]  /*8b60*/  LOP3.LUT P1, RZ, R208, 0xff, RZ, 0xc0, !PT ;  /* 0x000000ffd0ff7812 */ /* 0x000fe4000782c0ff */
[----:B------:R-:W-:Y:S01]  /*8b70*/  SHF.L.U32 R191, R168, 0x10, RZ ;  /* 0x00000010a8bf7819 */ /* 0x000fe200000006ff */
[----:B------:R-:W-:-:S04]  /*8b80*/  @P2 FFMA.FTZ R190, R197, R190, UR32 ;  /* 0x00000020c5be2e23 */ /* 0x000fc800080100be */
[----:B------:R-:W-:-:S04]  /*8b90*/  @P2 FADD.FTZ R190, R201, -R190 ;  /* 0x800000bec9be2221 */ /* 0x000fc80000010000 */
[----:B------:R-:W-:Y:S02]  /*8ba0*/  @P2 FFMA.FTZ R191, R190, UR30, R191 ;  /* 0x0000001ebebf2c23 */ /* 0x000fe400080100bf */
[----:B-----5:R-:W-:Y:S02]  /*8bb0*/  @P1 SHF.L.U32 R210, R176, 0x10, RZ ;  /* 0x00000010b0d21819 */ /* 0x020fe400000006ff */
        /* <DEDUP_REMOVED lines=9> */
.L_x_4409:
[----:B------:R-:W-:Y:S05]  /*8c50*/  BRA.U !UP2, `(.L_x_4410) ;  /* 0x000000010a487547 */ /* 0x000fea000b800000 */
[----:B0-----:R-:W-:Y:S02]  /*8c60*/  MOV R190, UR20 ;  /* 0x0000001400be7c02 */ /* 0x001fe40008000f00 */
[----:B------:R-:W-:Y:S02]  /*8c70*/  LOP3.LUT P1, RZ, R208, 0xff00, RZ, 0xc0, !PT ;  /* 0x0000ff00d0ff7812 */ /* 0x000fe4000782c0ff */
[----:B------:R-:W-:Y:S01]  /*8c80*/  PRMT R191, R168, 0x7632, R191 ;  /* 0x00007632a8bf7816 */ /* 0x000fe200000000bf */
[----:B------:R-:W-:Y:S01]  /*8c90*/  @P2 FFMA.FTZ R190, R229, R190, UR32 ;  /* 0x00000020e5be2e23 */ /* 0x000fe200080100be */
[----:B------:R-:W-:Y:S02]  /*8ca0*/  MOV R210, RZ ;  /* 0x000000ff00d27202 */ /* 0x000fe40000000f00 */
[----:B------:R-:W-:Y:S01]  /*8cb0*/  SHF.L.U32 R191, R191, 0x10, RZ ;  /* 0x00000010bfbf7819 */ /* 0x000fe200000006ff */
[----:B------:R-:W-:-:S04]  /*8cc0*/  @P2 FADD.FTZ R190, R230, -R190 ;  /* 0x800000bee6be2221 */ /* 0x000fc80000010000 */
[----:B------:R-:W-:Y:S02]  /*8cd0*/  @P2 FFMA.FTZ R191, R190, UR30, R191 ;  /* 0x0000001ebebf2c23 */ /* 0x000fe400080100bf */
[----:B-----5:R-:W-:Y:S02]  /*8ce0*/  @P1 PRMT R190, R176, 0x7632, R190 ;  /* 0x00007632b0be1816 */ /* 0x020fe400000000be */
        /* <DEDUP_REMOVED lines=9> */
.L_x_4410:
[----:B------:R-:W-:Y:S05]  /*8d80*/  BRA.U !UP2, `(.L_x_4411) ;  /* 0x000000010a407547 */ /* 0x000fea000b800000 */
[----:B0-----:R-:W-:Y:S01]  /*8d90*/  MOV R190, UR20 ;  /* 0x0000001400be7c02 */ /* 0x001fe20008000f00 */
[----:B------:R-:W-:Y:S01]  /*8da0*/  IMAD.U32 R191, R169, 0x10000, RZ ;  /* 0x00010000a9bf7824 */ /* 0x000fe200078e00ff */
[----:B------:R-:W-:-:S03]  /*8db0*/  LOP3.LUT P1, RZ, R208, 0xff0000, RZ, 0xc0, !PT ;  /* 0x00ff0000d0ff7812 */ /* 0x000fc6000782c0ff */
        /* <DEDUP_REMOVED lines=13> */
.L_x_4411:
        /* <DEDUP_REMOVED lines=19> */
.L_x_4412:
[----:B------:R-:W-:Y:S05]  /*8fc0*/  BRA.U !UP2, `(.L_x_4413) ;  /* 0x000000010a407547 */ /* 0x000fea000b800000 */
        /* <DEDUP_REMOVED lines=16> */
.L_x_4413:
        /* <DEDUP_REMOVED lines=19> */
.L_x_4414:
        /* <DEDUP_REMOVED lines=17> */
.L_x_4415:
[----:B------:R-:W-:Y:S05]  /*9310*/  BRA.U !UP2, `(.L_x_4408) ;  /* 0x000000190a547547 */ /* 0x000fea000b800000 */
[----:B------:R-:W-:Y:S01]  /*9320*/  ISETP.GE.U32.AND P1, PT, R208, RZ, PT ;  /* 0x000000ffd000720c */ /* 0x000fe20003f26070 */
[----:B------:R-:W-:Y:S01]  /*9330*/  HFMA2 R208, -RZ, RZ, 0, 0 ;  /* 0x00000000ffd07431 */ /* 0x000fe200000001ff */
[----:B0-----:R-:W-:Y:S02]  /*9340*/  MOV R190, UR20 ;  /* 0x0000001400be7c02 */ /* 0x001fe40008000f00 */
[----:B------:R-:W-:Y:S02]  /*9350*/  ISETP.GE.U32.AND.EX P1, PT, R209, 0x1000000, PT, P1 ;  /* 0x01000000d100780c */ /* 0x000fe40003f26110 */
[----:B------:R-:W-:Y:S01]  /*9360*/  PRMT R191, R171, 0x7632, R191 ;  /* 0x00007632abbf7816 */ /* 0x000fe200000000bf */
[----:B------:R-:W-:-:S03]  /*9370*/  @P2 FFMA.FTZ R190, R235, R190, UR32 ;  /* 0x00000020ebbe2e23 */ /* 0x000fc600080100be */
        /* <DEDUP_REMOVED lines=14> */
.L_x_4399:
        /* <DEDUP_REMOVED lines=18> */
[----:B0-----:R-:W-:-:S07]  /*9580*/  PRMT R180, R185, 0x7610, R180 ;  /* 0x00007610b9b47816 */ /* 0x001fce00000000b4 */
.L_x_4417:
[----:B------:R-:W-:-:S05]  /*9590*/  MOV R185, UR20 ;  /* 0x0000001400b97c02 */ /* 0x000fca0008000f00 */
[----:B------:R-:W-:-:S04]  /*95a0*/  FFMA.FTZ R185, R229, R185, UR32 ;  /* 0x00000020e5b97e23 */ /* 0x000fc800080100b9 */
[----:B------:R-:W-:-:S04]  /*95b0*/  FADD.FTZ R185, R230, -R185 ;  /* 0x800000b9e6b97221 */ /* 0x000fc80000010000 */
[----:B------:R-:W-:-:S05]  /*95c0*/  FMUL.FTZ R185, R185, UR30 ;  /* 0x0000001eb9b97c20 */ /* 0x000fca0008410000 */
[----:B------:R-:W-:Y:S01]  /*95d0*/  FSEL R187, R185, RZ, P1 ;  /* 0x000000ffb9bb7208 */ /* 0x000fe20000800000 */
[----:B------:R-:W-:Y:S06]  /*95e0*/  BRA.U !UP2, `(.L_x_4418) ;  /* 0x000000010a307547 */ /* 0x000fec000b800000 */
[----:B------:R-:W-:Y:S01]  /*95f0*/  LOP3.LUT P2, RZ, R208, 0xff00, RZ, 0xc0, !PT ;  /* 0x0000ff00d0ff7812 */ /* 0x000fe2000784c0ff */
[----:B------:R-:W-:Y:S01]  /*9600*/  FMUL.FTZ R185, R187, UR25 ;  /* 0x00000019bbb97c20 */ /* 0x000fe20008410000 */
[----:B0-----:R-:W-:-:S03]  /*9610*/  HFMA2 R190, -RZ, RZ, 0, 0 ;  /* 0x00000000ffbe7431 */ /* 0x001fc600000001ff */
[----:B------:R-:W-:-:S08]  /*9620*/  FMUL.FTZ R185, R185, UR24 ;  /* 0x00000018b9b97c20 */ /* 0x000fd00008410000 */
[----:B-----5:R-:W-:-:S04]  /*9630*/  @P2 PRMT R186, R176, 0x7632, R186 ;  /* 0x00007632b0ba2816 */ /* 0x020fc800000000ba */
[----:B------:R-:W-:-:S05]  /*9640*/  @P2 SHF.L.U32 R186, R186, 0x10, RZ ;  /* 0x00000010baba2819 */ /* 0x000fca00000006ff */
[-C--:B------:R-:W-:Y:S01]  /*9650*/  @P2 FMUL.FTZ R190, R186, R185.reuse ;  /* 0x000000b9babe2220 */ /* 0x080fe20000410000 */
[----:B------:R-:W-:-:S03]  /*9660*/  FMUL.FTZ R185, R141, R185 ;  /* 0x000000b98db97220 */ /* 0x000fc60000410000 */
[----:B------:R-:W-:Y:S02]  /*9670*/  FADD.FTZ R37, R37, R190 ;  /* 0x000000be25257221 */ /* 0x000fe40000010000 */
[----:B------:R-:W-:-:S04]  /*9680*/  FSEL R185, R185, RZ, P2 ;  /* 0x000000ffb9b97208 */ /* 0x000fc80001000000 */
[----:B------:R-:W-:-:S04]  /*9690*/  F2FP.BF16.F32.PACK_AB R185, RZ, R185 ;  /* 0x000000b9ffb9723e */ /* 0x000fc800000010ff */
[----:B------:R-:W-:-:S07]  /*96a0*/  PRMT R180, R180, 0x5410, R185 ;  /* 0x00005410b4b47816 */ /* 0x000fce00000000b9 */
.L_x_4418:
        /* <DEDUP_REMOVED lines=8> */
[----:B0-----:R-:W-:-:S03]  /*9730*/  MOV R190, RZ ;  /* 0x000000ff00be7202 */ /* 0x001fc60000000f00 */
        /* <DEDUP_REMOVED lines=8> */
.L_x_4419:
[----:B------:R-:W-:-:S05]  /*97c0*/  MOV R186, UR20 ;  /* 0x0000001400ba7c02 */ /* 0x000fca0008000f00 */
[----:B------:R-:W-:-:S04]  /*97d0*/  FFMA.FTZ R186, R231, R186, UR32 ;  /* 0x00000020e7ba7e23 */ /* 0x000fc800080100ba */
[----:B------:R-:W-:-:S04]  /*97e0*/  FADD.FTZ R186, R232, -R186 ;  /* 0x800000bae8ba7221 */ /* 0x000fc80000010000 */
[----:B------:R-:W-:-:S05]  /*97f0*/  FMUL.FTZ R186, R186, UR30 ;  /* 0x0000001ebaba7c20 */ /* 0x000fca0008410000 */
[----:B0-----:R-:W-:Y:S01]  /*9800*/  FSEL R190, R186, RZ, P1 ;  /* 0x000000ffbabe7208 */ /* 0x001fe20000800000 */
[----:B------:R-:W-:Y:S06]  /*9810*/  BRA.U !UP2, `(.L_x_4420) ;  /* 0x000000010a307547 */ /* 0x000fec000b800000 */
[----:B------:R-:W-:Y:S01]  /*9820*/  LOP3.LUT P2, RZ, R208, 0xff000000, RZ, 0xc0, !PT ;  /* 0xff000000d0ff7812 */ /* 0x000fe2000784c0ff */
[----:B------:R-:W-:Y:S01]  /*9830*/  FMUL.FTZ R186, R190, UR25 ;  /* 0x00000019beba7c20 */ /* 0x000fe20008410000 */
[----:B------:R-:W-:-:S03]  /*9840*/  IMAD.MOV.U32 R210, RZ, RZ, RZ ;  /* 0x000000ffffd27224 */ /* 0x000fc600078e00ff */
        /* <DEDUP_REMOVED lines=9> */
.L_x_4420:
        /* <DEDUP_REMOVED lines=17> */
.L_x_4421:
        /* <DEDUP_REMOVED lines=18> */
.L_x_4422:
        /* <DEDUP_REMOVED lines=25> */
.L_x_4423:
        /* <DEDUP_REMOVED lines=16> */
.L_x_4416:
[----:B------:R-:W-:Y:S05]  /*9da0*/  BRA.U !UP2, `(.L_x_4424) ;  /* 0x000000010a707547 */ /* 0x000fea000b800000 */
[----:B------:R-:W-:Y:S01]  /*9db0*/  LOP3.LUT P1, RZ, R208, 0xff, RZ, 0xc0, !PT ;  /* 0x000000ffd0ff7812 */ /* 0x000fe2000782c0ff */
[----:B------:R-:W-:Y:S01]  /*9dc0*/  BSSY.RECONVERGENT B0, `(.L_x_4425) ;  /* 0x000000d000007945 */ /* 0x000fe20003800200 */
[----:B0-----:R-:W-:-:S11]  /*9dd0*/  HFMA2 R190, -RZ, RZ, 0, 0 ;  /* 0x00000000ffbe7431 */ /* 0x001fd600000001ff */
[----:B------:R-:W-:Y:S05]  /*9de0*/  @!P1 BRA `(.L_x_4426) ;  /* 0x0000000000289947 */ /* 0x000fea0003800000 */
        /* <DEDUP_REMOVED lines=8> */
[----:B------:R-:W-:-:S04]  /*9e70*/  FMUL.FTZ R190, R190, UR24 ;  /* 0x00000018bebe7c20 */ /* 0x000fc80008410000 */
[----:B------:R-:W-:-:S07]  /*9e80*/  FMUL.FTZ R190, R191, R190 ;  /* 0x000000bebfbe7220 */ /* 0x000fce0000410000 */
.L_x_4426:
[----:B------:R-:W-:Y:S05]  /*9e90*/  BSYNC.RECONVERGENT B0 ;  /* 0x0000000000007941 */ /* 0x000fea0003800200 */
.L_x_4425:
        /* <DEDUP_REMOVED lines=13> */
.L_x_4424:
[----:B------:R-:W-:Y:S05]  /*9f70*/  BRA.U !UP2, `(.L_x_4427) ;  /* 0x000000010a747547 */ /* 0x000fea000b800000 */
[----:B------:R-:W-:Y:S01]  /*9f80*/  LOP3.LUT P1, RZ, R208, 0xff00, RZ, 0xc0, !PT ;  /* 0x0000ff00d0ff7812 */ /* 0x000fe2000782c0ff */
[----:B------:R-:W-:Y:S01]  /*9f90*/  BSSY.RECONVERGENT B0, `(.L_x_4428) ;  /* 0x000000e000007945 */ /* 0x000fe20003800200 */
[----:B0-----:R-:W-:-:S11]  /*9fa0*/  IMAD.MOV.U32 R190, RZ, RZ, RZ ;  /* 0x000000ffffbe7224 */ /* 0x001fd600078e00ff */
[----:B------:R-:W-:Y:S05]  /*9fb0*/  @!P1 BRA `(.L_x_4429) ;  /* 0x00000000002c9947 */ /* 0x000fea0003800000 */
        /* <DEDUP_REMOVED lines=11> */
.L_x_4429:
[----:B------:R-:W-:Y:S05]  /*a070*/  BSYNC.RECONVERGENT B0 ;  /* 0x0000000000007941 */ /* 0x000fea0003800200 */
.L_x_4428:
        /* <DEDUP_REMOVED lines=13> */
.L_x_4427:
[----:B------:R-:W-:Y:S05]  /*a150*/  BRA.U !UP2, `(.L_x_4430) ;  /* 0x000000010a707547 */ /* 0x000fea000b800000 */
[----:B------:R-:W-:Y:S01]  /*a160*/  LOP3.LUT P1, RZ, R208, 0xff0000, RZ, 0xc0, !PT ;  /* 0x00ff0000d0ff7812 */ /* 0x000fe2000782c0ff */
[----:B------:R-:W-:Y:S01]  /*a170*/  BSSY.RECONVERGENT B0, `(.L_x_4431) ;  /* 0x000000d000007945 */ /* 0x000fe20003800200 */
[----:B0-----:R-:W-:-:S11]  /*a180*/  MOV R190, RZ ;  /* 0x000000ff00be7202 */ /* 0x001fd60000000f00 */
        /* <DEDUP_REMOVED lines=11> */
.L_x_4432:
[----:B------:R-:W-:Y:S05]  /*a240*/  BSYNC.RECONVERGENT B0 ;  /* 0x0000000000007941 */ /* 0x000fea0003800200 */
.L_x_4431:
        /* <DEDUP_REMOVED lines=13> */
.L_x_4430:
[----:B------:R-:W-:Y:S05]  /*a320*/  BRA.U !UP2, `(.L_x_4433) ;  /* 0x000000010a747547 */ /* 0x000fea000b800000 */
[----:B------:R-:W-:Y:S01]  /*a330*/  LOP3.LUT P1, RZ, R208, 0xff000000, RZ, 0xc0, !PT ;  /* 0xff000000d0ff7812 */ /* 0x000fe2000782c0ff */
[----:B------:R-:W-:Y:S01]  /*a340*/  BSSY.RECONVERGENT B0, `(.L_x_4434) ;  /* 0x000000e000007945 */ /* 0x000fe20003800200 */
[----:B0-----:R-:W-:-:S11]  /*a350*/  HFMA2 R190, -RZ, RZ, 0, 0 ;  /* 0x00000000ffbe7431 */ /* 0x001fd600000001ff */
        /* <DEDUP_REMOVED lines=12> */
.L_x_4435:
[----:B------:R-:W-:Y:S05]  /*a420*/  BSYNC.RECONVERGENT B0 ;  /* 0x0000000000007941 */ /* 0x000fea0003800200 */
.L_x_4434:
        /* <DEDUP_REMOVED lines=13> */
.L_x_4433:
        /* <DEDUP_REMOVED lines=15> */
.L_x_4438:
[----:B------:R-:W-:Y:S05]  /*a5f0*/  BSYNC.RECONVERGENT B0 ;  /* 0x0000000000007941 */ /* 0x000fea0003800200 */
.L_x_4437:
        /* <DEDUP_REMOVED lines=13> */
.L_x_4436:
[----:B------:R-:W-:Y:S05]  /*a6d0*/  BRA.U !UP2, `(.L_x_4439) ;  /* 0x000000010a747547 */ /* 0x000fea000b800000 */
[----:B------:R-:W-:Y:S01]  /*a6e0*/  LOP3.LUT P1, RZ, R209, 0xff00, RZ, 0xc0, !PT ;  /* 0x0000ff00d1ff7812 */ /* 0x000fe2000782c0ff */
[----:B------:R-:W-:Y:S01]  /*a6f0*/  BSSY.RECONVERGENT B0, `(.L_x_4440) ;  /* 0x000000e000007945 */ /* 0x000fe20003800200 */
[----:B0-----:R-:W-:-:S11]  /*a700*/  HFMA2 R190, -RZ, RZ, 0, 0 ;  /* 0x00000000ffbe7431 */ /* 0x001fd600000001ff */
[----:B------:R-:W-:Y:S05]  /*a710*/  @!P1 BRA `(.L_x_4441) ;  /* 0x00000000002c9947 */ /* 0x000fea0003800000 */
[----:B------:R-:W-:Y:S01]  /*a720*/  IMAD.U32 R190, RZ, RZ, UR20 ;  /* 0x00000014ffbe7e24 */ /* 0x000fe2000f8e00ff */
        /* <DEDUP_REMOVED lines=10> */
.L_x_4441:
[----:B------:R-:W-:Y:S05]  /*a7d0*/  BSYNC.RECONVERGENT B0 ;  /* 0x0000000000007941 */ /* 0x000fea0003800200 */
.L_x_4440:
        /* <DEDUP_REMOVED lines=13> */
.L_x_4439:
        /* <DEDUP_REMOVED lines=15> */
.L_x_4444:
[----:B------:R-:W-:Y:S05]  /*a9a0*/  BSYNC.RECONVERGENT B0 ;  /* 0x0000000000007941 */ /* 0x000fea0003800200 */
.L_x_4443:
        /* <DEDUP_REMOVED lines=13> */
.L_x_4442:
[----:B------:R-:W-:Y:S05]  /*aa80*/  BRA.U !UP2, `(.L_x_4408) ;  /* 0x000000010a787547 */ /* 0x000fea000b800000 */
[----:B------:R-:W-:Y:S01]  /*aa90*/  ISETP.GE.U32.AND P1, PT, R208, RZ, PT ;  /* 0x000000ffd000720c */ /* 0x000fe20003f26070 */
[----:B------:R-:W-:Y:S01]  /*aaa0*/  BSSY.RECONVERGENT B0, `(.L_x_4445) ;  /* 0x000000f000007945 */ /* 0x000fe20003800200 */
[----:B0-----:R-:W-:Y:S02]  /*aab0*/  HFMA2 R190, -RZ, RZ, 0, 0 ;  /* 0x00000000ffbe7431 */ /* 0x001fe400000001ff */
[----:B------:R-:W-:-:S13]  /*aac0*/  ISETP.GE.U32.AND.EX P1, PT, R209, 0x1000000, PT, P1 ;  /* 0x01000000d100780c */ /* 0x000fda0003f26110 */
        /* <DEDUP_REMOVED lines=12> */
.L_x_4446:
[----:B------:R-:W-:Y:S05]  /*ab90*/  BSYNC.RECONVERGENT B0 ;  /* 0x0000000000007941 */ /* 0x000fea0003800200 */
.L_x_4445:
        /* <DEDUP_REMOVED lines=13> */
.L_x_4408:
[----:B0-----:R-:W0:Y:S01]  /*ac70*/  @P0 LDC.64 R190, c[0x0][0x478] ;  /* 0x00011e00ffbe0b82 */ /* 0x001e220000000a00 */
[----:B------:R-:W-:Y:S01]  /*ac80*/  PLOP3.LUT P1, PT, PT, PT, UP2, 0x80, 0x8 ;  /* 0x000000000008781c */ /* 0x000fe20003f2f028 */
[----:B------:R-:W1:Y:S01]  /*ac90*/  @UP2 LDCU.64 UR10, c[0x0][0x468] ;  /* 0x00008d00ff0a27ac */ /* 0x000e620008000a00 */
[----:B------:R-:W-:-:S05]  /*aca0*/  @P0 IADD3 R208, PT, PT, R188, 0x100, RZ ;  /* 0x00000100bcd00810 */ /* 0x000fca0007ffe0ff */
[----:B0-----:R-:W-:Y:S01]  /*acb0*/  @P0 IMAD.WIDE.U32 R190, R208, 0x10, R190 ;  /* 0x00000010d0be0825 */ /* 0x001fe200078e00be */
[----:B------:R-:W-:-:S04]  /*acc0*/  IADD3 R208, PT, PT, R189, 0x180, RZ ;  /* 0x00000180bdd07810 */ /* 0x000fc80007ffe0ff */
[----:B------:R0:W-:Y:S02]  /*acd0*/  @P0 STG.E.128 desc[UR22][R190.64], R184 ;  /* 0x000000b8be000986 */ /* 0x0001e4000c101d16 */
[----:B0-----:R-:W-:Y:S02]  /*ace0*/  MOV R191, 0x10 ;  /* 0x0000001000bf7802 */ /* 0x001fe40000000f00 */
[----:B------:R-:W-:-:S05]  /*acf0*/  @P1 IADD3 R190, PT, PT, R189, 0x100, RZ ;  /* 0x00000100bdbe1810 */ /* 0x000fca0007ffe0ff */
[----:B-1----:R-:W-:-:S05]  /*ad00*/  @P1 IMAD.WIDE.U32 R190, R190, R191, UR10 ;  /* 0x0000000abebe1e25 */ /* 0x002fca000f8e00bf */
[----:B------:R0:W-:Y:S01]  /*ad10*/  @P1 STG.E.128 desc[UR22][R190.64], R180 ;  /* 0x000000b4be001986 */ /* 0x0001e2000c101d16 */
[----:B------:R-:W-:Y:S05]  /*ad20*/  BRA.U !UP2, `(.L_x_4447) ;  /* 0x000000010a0c7547 */ /* 0x000fea000b800000 */
[----:B-----5:R-:W1:Y:S02]  /*ad30*/  LDC.64 R176, c[0x0][0x390] ;  /* 0x0000e400ffb07b82 */ /* 0x020e640000000a00 */
[----:B-1----:R-:W-:-:S06]  /*ad40*/  IMAD.WIDE.U32 R176, R208, 0x10, R176 ;  /* 0x00000010d0b07825 */ /* 0x002fcc00078e00b0 */
[----:B------:R-:W5:Y:S02]  /*ad50*/  LDG.E.128 R176, desc[UR22][R176.64] ;  /* 0x00000016b0b07981 */ /* 0x000f64000c1e1d00 */
.L_x_4447:
[----:B------:R-:W-:Y:S05]  /*ad60*/  BRA.U !UP0, `(.L_x_4448) ;  /* 0x0000001108ac7547 */ /* 0x000fea000b800000 */
[----:B------:R-:W-:Y:S05]  /*ad70*/  @!P0 BRA `(.L_x_4449) ;  /* 0x00000008005c8947 */ /* 0x000fea0003800000 */
[----:B------:R-:W-:Y:S02]  /*ad80*/  ISETP.LT.AND P1, PT, RZ, UR31, PT ;  /* 0x0000001fff007c0c */ /* 0x000fe4000bf21270 */
[----:B------:R-:W-:Y:S02]  /*ad90*/  MOV R186, UR20 ;  /* 0x0000001400ba7c02 */ /* 0x000fe40008000f00 */
[----:B------:R-:W-:Y:S02]  /*ada0*/  MOV R185, UR20 ;  /* 0x0000001400b97c02 */ /* 0x000fe40008000f00 */
[C---:B------:R-:W-:Y:S02]  /*adb0*/  PRMT R184, R172.reuse, 0x7632, R184 ;  /* 0x00007632acb87816 */ /* 0x040fe400000000b8 */
[----:B------:R-:W-:-:S03]  /*adc0*/  SHF.L.U32 R189, R172, 0x10, RZ ;  /* 0x00000010acbd7819 */ /* 0x000fc600000006ff */
        /* <DEDUP_REMOVED lines=19> */
.L_x_4450:
[----:B------:R-:W-:Y:S05]  /*af00*/  BRA.U !UP2, `(.L_x_4451) ;  /* 0x000000010a307547 */ /* 0x000fea000b800000 */
[----:B------:R-:W-:Y:S01]  /*af10*/  LOP3.LUT P2, RZ, R206, 0xff00, RZ, 0xc0, !PT ;  /* 0x0000ff00ceff7812 */ /* 0x000fe2000784c0ff */
[----:B------:R-:W-:Y:S01]  /*af20*/  FMUL.FTZ R185, R184, UR25 ;  /* 0x00000019b8b97c20 */ /* 0x000fe20008410000 */
[----:B------:R-:W-:-:S03]  /*af30*/  HFMA2 R187, -RZ, RZ, 0, 0 ;  /* 0x00000000ffbb7431 */ /* 0x000fc600000001ff */
        /* <DEDUP_REMOVED lines=8> */
[----:B0-----:R-:W-:-:S07]  /*afc0*/  PRMT R180, R180, 0x5410, R185 ;  /* 0x00005410b4b47816 */ /* 0x001fce00000000b9 */
.L_x_4451:
        /* <DEDUP_REMOVED lines=8> */
[----:B------:R-:W-:-:S03]  /*b050*/  MOV R187, RZ ;  /* 0x000000ff00bb7202 */ /* 0x000fc60000000f00 */
[----:B------:R-:W-:-:S08]  /*b060*/  FMUL.FTZ R186, R186, UR24 ;  /* 0x00000018baba7c20 */ /* 0x000fd00008410000 */
[----:B0----5:R-:W-:-:S05]  /*b070*/  @P2 SHF.L.U32 R190, R177, 0x10, RZ ;  /* 0x00000010b1be2819 */ /* 0x021fca00000006ff */
[-C--:B------:R-:W-:Y:S01]  /*b080*/  @P2 FMUL.FTZ R187, R190, R186.reuse ;  /* 0x000000babebb2220 */ /* 0x080fe20000410000 */
[----:B------:R-:W-:-:S03]  /*b090*/  FMUL.FTZ R186, R134, R186 ;  /* 0x000000ba86ba7220 */ /* 0x000fc60000410000 */
[----:B------:R-:W-:Y:S02]  /*b0a0*/  FADD.FTZ R46, R46, R187 ;  /* 0x000000bb2e2e7221 */ /* 0x000fe40000010000 */
[----:B------:R-:W-:-:S04]  /*b0b0*/  FSEL R186, R186, RZ, P2 ;  /* 0x000000ffbaba7208 */ /* 0x000fc80001000000 */
[----:B------:R-:W-:-:S04]  /*b0c0*/  F2FP.BF16.F32.PACK_AB R186, RZ, R186 ;  /* 0x000000baffba723e */ /* 0x000fc800000010ff */
[----:B------:R-:W-:-:S07]  /*b0d0*/  PRMT R181, R186, 0x7610, R181 ;  /* 0x00007610bab57816 */ /* 0x000fce00000000b5 */
.L_x_4452:
[----:B------:R-:W-:Y:S02]  /*b0e0*/  MOV R186, UR20 ;  /* 0x0000001400ba7c02 */ /* 0x000fe40008000f00 */
[----:B------:R-:W-:-:S03]  /*b0f0*/  PRMT R187, R173, 0x7632, R187 ;  /* 0x00007632adbb7816 */ /* 0x000fc600000000bb */
[----:B------:R-:W-:Y:S01]  /*b100*/  @P1 FFMA.FTZ R186, R239, R186, UR32 ;  /* 0x00000020efba1e23 */ /* 0x000fe200080100ba */
[----:B0-----:R-:W-:-:S03]  /*b110*/  SHF.L.U32 R190, R187, 0x10, RZ ;  /* 0x00000010bbbe7819 */ /* 0x001fc600000006ff */
[----:B------:R-:W-:-:S04]  /*b120*/  @P1 FADD.FTZ R186, R240, -R186 ;  /* 0x800000baf0ba1221 */ /* 0x000fc80000010000 */
[----:B------:R-:W-:Y:S01]  /*b130*/  @P1 FFMA.FTZ R190, R186, UR30, R190 ;  /* 0x0000001ebabe1c23 */ /* 0x000fe200080100be */
[----:B------:R-:W-:Y:S06]  /*b140*/  BRA.U !UP2, `(.L_x_4453) ;  /* 0x000000010a307547 */ /* 0x000fec000b800000 */
        /* <DEDUP_REMOVED lines=12> */
.L_x_4453:
        /* <DEDUP_REMOVED lines=10> */
[----:B-----5:R-:W-:-:S04]  /*b2b0*/  @P2 IMAD.U32 R209, R178, 0x10000, RZ ;  /* 0x00010000b2d12824 */ /* 0x020fc800078e00ff */
[-C--:B------:R-:W-:Y:S01]  /*b2c0*/  @P2 FMUL.FTZ R191, R209, R187.reuse ;  /* 0x000000bbd1bf2220 */ /* 0x080fe20000410000 */
[----:B------:R-:W-:-:S03]  /*b2d0*/  FMUL.FTZ R187, R128, R187 ;  /* 0x000000bb80bb7220 */ /* 0x000fc60000410000 */
[----:B------:R-:W-:Y:S02]  /*b2e0*/  FADD.FTZ R48, R48, R191 ;  /* 0x000000bf30307221 */ /* 0x000fe40000010000 */
[----:B------:R-:W-:-:S04]  /*b2f0*/  FSEL R187, R187, RZ, P2 ;  /* 0x000000ffbbbb7208 */ /* 0x000fc80001000000 */
[----:B------:R-:W-:-:S04]  /*b300*/  F2FP.BF16.F32.PACK_AB R187, RZ, R187 ;  /* 0x000000bbffbb723e */ /* 0x000fc800000010ff */
[----:B------:R-:W-:-:S07]  /*b310*/  PRMT R182, R187, 0x7610, R182 ;  /* 0x00007610bbb67816 */ /* 0x000fce00000000b6 */
.L_x_4454:
        /* <DEDUP_REMOVED lines=19> */
.L_x_4455:
        /* <DEDUP_REMOVED lines=26> */
.L_x_4456:
[----:B------:R-:W-:Y:S01]  /*b5f0*/  F2FP.BF16.F32.PACK_AB R187, R189, R187 ;  /* 0x000000bbbdbb723e */ /* 0x000fe200000010ff */
[----:B------:R-:W-:Y:S06]  /*b600*/  BRA.U !UP2, `(.L_x_4457) ;  /* 0x000000210a5c7547 */ /* 0x000fec000b800000 */
[----:B------:R-:W-:Y:S01]  /*b610*/  ISETP.GE.U32.AND P1, PT, R206, RZ, PT ;  /* 0x000000ffce00720c */ /* 0x000fe20003f26070 */
[----:B------:R-:W-:Y:S01]  /*b620*/  FMUL.FTZ R189, R189, UR25 ;  /* 0x00000019bdbd7c20 */ /* 0x000fe20008410000 */
[----:B------:R-:W-:Y:S02]  /*b630*/  HFMA2 R191, -RZ, RZ, 0, 0 ;  /* 0x00000000ffbf7431 */ /* 0x000fe400000001ff */
        /* <DEDUP_REMOVED lines=11> */
.L_x_4449:
[----:B------:R-:W-:Y:S01]  /*b6f0*/  ISETP.LT.AND P2, PT, RZ, UR31, PT ;  /* 0x0000001fff007c0c */ /* 0x000fe2000bf41270 */
[----:B------:R-:W-:-:S12]  /*b700*/  BRA.U !UP2, `(.L_x_4458) ;  /* 0x000000010a407547 */ /* 0x000fd8000b800000 */
[----:B------:R-:W-:Y:S02]  /*b710*/  MOV R189, UR20 ;  /* 0x0000001400bd7c02 */ /* 0x000fe40008000f00 */
[----:B------:R-:W-:Y:S02]  /*b720*/  LOP3.LUT P1, RZ, R206, 0xff, RZ, 0xc0, !PT ;  /* 0x000000ffceff7812 */ /* 0x000fe4000782c0ff */
[----:B0-----:R-:W-:Y:S01]  /*b730*/  SHF.L.U32 R190, R172, 0x10, RZ ;  /* 0x00000010acbe7819 */ /* 0x001fe200000006ff */
[----:B------:R-:W-:-:S04]  /*b740*/  @P2 FFMA.FTZ R189, R205, R189, UR32 ;  /* 0x00000020cdbd2e23 */ /* 0x000fc800080100bd */
[----:B------:R-:W-:-:S04]  /*b750*/  @P2 FADD.FTZ R189, R217, -R189 ;  /* 0x800000bdd9bd2221 */ /* 0x000fc80000010000 */
[----:B------:R-:W-:Y:S02]  /*b760*/  @P2 FFMA.FTZ R190, R189, UR30, R190 ;  /* 0x0000001ebdbe2c23 */ /* 0x000fe400080100be */
[----:B-----5:R-:W-:Y:S02]  /*b770*/  @P1 SHF.L.U32 R191, R176, 0x10, RZ ;  /* 0x00000010b0bf1819 */ /* 0x020fe400000006ff */
        /* <DEDUP_REMOVED lines=9> */
.L_x_4458:
[----:B------:R-:W-:Y:S05]  /*b810*/  BRA.U !UP2, `(.L_x_4459) ;  /* 0x000000010a487547 */ /* 0x000fea000b800000 */
[----:B------:R-:W-:Y:S01]  /*b820*/  IMAD.U32 R189, RZ, RZ, UR20 ;  /* 0x00000014ffbd7e24 */ /* 0x000fe2000f8e00ff */
[----:B------:R-:W-:Y:S01]  /*b830*/  LOP3.LUT P1, RZ, R206, 0xff00, RZ, 0xc0, !PT ;  /* 0x0000ff00ceff7812 */ /* 0x000fe2000782c0ff */
[----:B0-----:R-:W-:Y:S01]  /*b840*/  HFMA2 R191, -RZ, RZ, 0, 0 ;  /* 0x00000000ffbf7431 */ /* 0x001fe200000001ff */
        /* <DEDUP_REMOVED lines=15> */
.L_x_4459:
[----:B------:R-:W-:Y:S05]  /*b940*/  BRA.U !UP2, `(.L_x_4460) ;  /* 0x000000010a407547 */ /* 0x000fea000b800000 */
        /* <DEDUP_REMOVED lines=16> */
.L_x_4460:
[----:B------:R-:W-:Y:S05]  /*ba50*/  BRA.U !UP2, `(.L_x_4461) ;  /* 0x000000010a487547 */ /* 0x000fea000b800000 */
[----:B------:R-:W-:Y:S01]  /*ba60*/  MOV R189, UR20 ;  /* 0x0000001400bd7c02 */ /* 0x000fe20008000f00 */
[----:B0-----:R-:W-:Y:S01]  /*ba70*/  HFMA2 R191, -RZ, RZ, 0, 0 ;  /* 0x00000000ffbf7431 */ /* 0x001fe200000001ff */
[----:B------:R-:W-:Y:S02]  /*ba80*/  LOP3.LUT P1, RZ, R206, 0xff000000, RZ, 0xc0, !PT ;  /* 0xff000000ceff7812 */ /* 0x000fe4000782c0ff */
        /* <DEDUP_REMOVED lines=15> */
.L_x_4461:
        /* <DEDUP_REMOVED lines=17> */
.L_x_4462:
[----:B------:R-:W-:Y:S05]  /*bc90*/  BRA.U !UP2, `(.L_x_4463) ;  /* 0x000000010a487547 */ /* 0x000fea000b800000 */
[----:B------:R-:W-:Y:S01]  /*bca0*/  MOV R189, UR20 ;  /* 0x0000001400bd7c02 */ /* 0x000fe20008000f00 */
[----:B0-----:R-:W-:Y:S01]  /*bcb0*/  HFMA2 R191, -RZ, RZ, 0, 0 ;  /* 0x00000000ffbf7431 */ /* 0x001fe200000001ff */
[----:B------:R-:W-:Y:S02]  /*bcc0*/  LOP3.LUT P1, RZ, R207, 0xff00, RZ, 0xc0, !PT ;  /* 0x0000ff00cfff7812 */ /* 0x000fe4000782c0ff */
[----:B------:R-:W-:Y:S01]  /*bcd0*/  PRMT R190, R174, 0x7632, R190 ;  /* 0x00007632aebe7816 */ /* 0x000fe200000000be */
[----:B------:R-:W-:-:S04]  /*bce0*/  @P2 FFMA.FTZ R189, R241, R189, UR32 ;  /* 0x00000020f1bd2e23 */ /* 0x000fc800080100bd */
[----:B------:R-:W-:Y:S02]  /*bcf0*/  IMAD.U32 R190, R190, 0x10000, RZ ;  /* 0x00010000bebe7824 */ /* 0x000fe400078e00ff */
[----:B------:R-:W-:-:S04]  /*bd00*/  @P2 FADD.FTZ R189, R242, -R189 ;  /* 0x800000bdf2bd2221 */ /* 0x000fc80000010000 */
[----:B------:R-:W-:Y:S01]  /*bd10*/  @P2 FFMA.FTZ R190, R189, UR30, R190 ;  /* 0x0000001ebdbe2c23 */ /* 0x000fe200080100be */
[----:B-----5:R-:W-:-:S03]  /*bd20*/  @P1 PRMT R189, R178, 0x7632, R189 ;  /* 0x00007632b2bd1816 */ /* 0x020fc600000000bd */
        /* <DEDUP_REMOVED lines=9> */
.L_x_4463:
        /* <DEDUP_REMOVED lines=17> */
.L_x_4464:
[----:B------:R-:W-:Y:S05]  /*bed0*/  BRA.U !UP2, `(.L_x_4457) ;  /* 0x000000190a287547 */ /* 0x000fea000b800000 */
[----:B------:R-:W-:Y:S01]  /*bee0*/  ISETP.GE.U32.AND P1, PT, R206, RZ, PT ;  /* 0x000000ffce00720c */ /* 0x000fe20003f26070 */
[----:B0-----:R-:W-:Y:S01]  /*bef0*/  HFMA2 R191, -RZ, RZ, 0, 0 ;  /* 0x00000000ffbf7431 */ /* 0x001fe200000001ff */
[----:B------:R-:W-:Y:S02]  /*bf00*/  MOV R189, UR20 ;  /* 0x0000001400bd7c02 */ /* 0x000fe40008000f00 */
        /* <DEDUP_REMOVED lines=17> */
.L_x_4448:
        /* <DEDUP_REMOVED lines=19> */
.L_x_4466:
        /* <DEDUP_REMOVED lines=17> */
[----:B0-----:R-:W-:-:S07]  /*c260*/  PRMT R180, R180, 0x5410, R185 ;  /* 0x00005410b4b47816 */ /* 0x001fce00000000b9 */
.L_x_4467:
[----:B------:R-:W-:-:S04]  /*c270*/  IMAD.U32 R185, RZ, RZ, UR20 ;  /* 0x00000014ffb97e24 */ /* 0x000fc8000f8e00ff */
        /* <DEDUP_REMOVED lines=16> */
.L_x_4468:
        /* <DEDUP_REMOVED lines=18> */
.L_x_4469:
[----:B------:R-:W-:-:S05]  /*c4a0*/  MOV R186, UR20 ;  /* 0x0000001400ba7c02 */ /* 0x000fca0008000f00 */
[----:B------:R-:W-:-:S04]  /*c4b0*/  FFMA.FTZ R186, R215, R186, UR32 ;  /* 0x00000020d7ba7e23 */ /* 0x000fc800080100ba */
[----:B------:R-:W-:-:S04]  /*c4c0*/  FADD.FTZ R186, R219, -R186 ;  /* 0x800000badbba7221 */ /* 0x000fc80000010000 */
[----:B------:R-:W-:-:S05]  /*c4d0*/  FMUL.FTZ R186, R186, UR30 ;  /* 0x0000001ebaba7c20 */ /* 0x000fca0008410000 */
[----:B------:R-:W-:Y:S01]  /*c4e0*/  FSEL R186, R186, RZ, P1 ;  /* 0x000000ffbaba7208 */ /* 0x000fe20000800000 */
[----:B------:R-:W-:Y:S06]  /*c4f0*/  BRA.U !UP2, `(.L_x_4470) ;  /* 0x000000010a2c7547 */ /* 0x000fec000b800000 */
[----:B------:R-:W-:Y:S01]  /*c500*/  LOP3.LUT P2, RZ, R207, 0xff, RZ, 0xc0, !PT ;  /* 0x000000ffcfff7812 */ /* 0x000fe2000784c0ff */
[----:B0-----:R-:W-:Y:S01]  /*c510*/  FMUL.FTZ R190, R186, UR25 ;  /* 0x00000019babe7c20 */ /* 0x001fe20008410000 */
        /* <DEDUP_REMOVED lines=9> */
.L_x_4470:
[----:B0-----:R-:W-:-:S05]  /*c5b0*/  MOV R190, UR20 ;  /* 0x0000001400be7c02 */ /* 0x001fca0008000f00 */
        /* <DEDUP_REMOVED lines=17> */
.L_x_4471:
        /* <DEDUP_REMOVED lines=25> */
.L_x_4472:
[----:B------:R-:W-:Y:S01]  /*c860*/  F2FP.BF16.F32.PACK_AB R187, R189, R187 ;  /* 0x000000bbbdbb723e */ /* 0x000fe200000010ff */
[----:B------:R-:W-:Y:S06]  /*c870*/  BRA.U !UP2, `(.L_x_4457) ;  /* 0x0000000d0ac07547 */ /* 0x000fec000b800000 */
[----:B------:R-:W-:Y:S01]  /*c880*/  ISETP.GE.U32.AND P1, PT, R206, RZ, PT ;  /* 0x000000ffce00720c */ /* 0x000fe20003f26070 */
[----:B------:R-:W-:Y:S01]  /*c890*/  FMUL.FTZ R189, R189, UR25 ;  /* 0x00000019bdbd7c20 */ /* 0x000fe20008410000 */
[----:B------:R-:W-:Y:S02]  /*c8a0*/  IMAD.MOV.U32 R191, RZ, RZ, RZ ;  /* 0x000000ffffbf7224 */ /* 0x000fe400078e00ff */
        /* <DEDUP_REMOVED lines=11> */
.L_x_4465:
[----:B------:R-:W-:Y:S05]  /*c960*/  BRA.U !UP2, `(.L_x_4473) ;  /* 0x000000010a707547 */ /* 0x000fea000b800000 */
[----:B------:R-:W-:Y:S01]  /*c970*/  LOP3.LUT P1, RZ, R206, 0xff, RZ, 0xc0, !PT ;  /* 0x000000ffceff7812 */ /* 0x000fe2000782c0ff */
[----:B------:R-:W-:Y:S01]  /*c980*/  BSSY.RECONVERGENT B0, `(.L_x_4474) ;  /* 0x000000d000007945 */ /* 0x000fe20003800200 */
[----:B------:R-:W-:-:S11]  /*c990*/  HFMA2 R189, -RZ, RZ, 0, 0 ;  /* 0x00000000ffbd7431 */ /* 0x000fd600000001ff */
[----:B------:R-:W-:Y:S05]  /*c9a0*/  @!P1 BRA `(.L_x_4475) ;  /* 0x0000000000289947 */ /* 0x000fea0003800000 */
[----:B------:R-:W-:Y:S02]  /*c9b0*/  MOV R189, UR20 ;  /* 0x0000001400bd7c02 */ /* 0x000fe40008000f00 */
[----:B------:R-:W-:Y:S02]  /*c9c0*/  ISETP.LT.AND P2, PT, RZ, UR31, PT ;  /* 0x0000001fff007c0c */ /* 0x000fe4000bf41270 */
[----:B0----5:R-:W-:Y:S01]  /*c9d0*/  SHF.L.U32 R190, R176, 0x10, RZ ;  /* 0x00000010b0be7819 */ /* 0x021fe200000006ff */
[----:B------:R-:W-:-:S04]  /*c9e0*/  FFMA.FTZ R189, R205, R189, UR32 ;  /* 0x00000020cdbd7e23 */ /* 0x000fc800080100bd */
[----:B------:R-:W-:-:S04]  /*c9f0*/  FADD.FTZ R189, R217, -R189 ;  /* 0x800000bdd9bd7221 */ /* 0x000fc80000010000 */
[----:B------:R-:W-:-:S05]  /*ca00*/  FMUL.FTZ R189, R189, UR30 ;  /* 0x0000001ebdbd7c20 */ /* 0x000fca0008410000 */
[----:B------:R-:W-:-:S05]  /*ca10*/  FSEL R189, R189, RZ, P2 ;  /* 0x000000ffbdbd7208 */ /* 0x000fca0001000000 */
[----:B------:R-:W-:-:S04]  /*ca20*/  FMUL.FTZ R189, R189, UR25 ;  /* 0x00000019bdbd7c20 */ /* 0x000fc80008410000 */
[----:B------:R-:W-:-:S04]  /*ca30*/  FMUL.FTZ R189, R189, UR24 ;  /* 0x00000018bdbd7c20 */ /* 0x000fc80008410000 */
[----:B------:R-:W-:-:S07]  /*ca40*/  FMUL.FTZ R189, R190, R189 ;  /* 0x000000bdbebd7220 */ /* 0x000fce0000410000 */
.L_x_4475:
[----:B------:R-:W-:Y:S05]  /*ca50*/  BSYNC.RECONVERGENT B0 ;  /* 0x0000000000007941 */ /* 0x000fea0003800200 */
.L_x_4474:
        /* <DEDUP_REMOVED lines=12> */
[----:B0-----:R-:W-:-:S07]  /*cb20*/  PRMT R180, R189, 0x7610, R180 ;  /* 0x00007610bdb47816 */ /* 0x001fce00000000b4 */
.L_x_4473:
[----:B------:R-:W-:Y:S05]  /*cb30*/  BRA.U !UP2, `(.L_x_4476) ;  /* 0x000000010a747547 */ /* 0x000fea000b800000 */
[----:B------:R-:W-:Y:S01]  /*cb40*/  LOP3.LUT P1, RZ, R206, 0xff00, RZ, 0xc0, !PT ;  /* 0x0000ff00ceff7812 */ /* 0x000fe2000782c0ff */
[----:B------:R-:W-:Y:S01]  /*cb50*/  BSSY.RECONVERGENT B0, `(.L_x_4477) ;  /* 0x000000e000007945 */ /* 0x000fe20003800200 */
[----:B------:R-:W-:-:S11]  /*cb60*/  MOV R189, RZ ;  /* 0x000000ff00bd7202 */ /* 0x000fd60000000f00 */
[----:B------:R-:W-:Y:S05]  /*cb70*/  @!P1 BRA `(.L_x_4478) ;  /* 0x00000000002c9947 */ /* 0x000fea0003800000 */
[----:B------:R-:W-:Y:S02]  /*cb80*/  MOV R189, UR20 ;  /* 0x0000001400bd7c02 */ /* 0x000fe40008000f00 */
[----:B------:R-:W-:Y:S02]  /*cb90*/  ISETP.LT.AND P2, PT, RZ, UR31, PT ;  /* 0x0000001fff007c0c */ /* 0x000fe4000bf41270 */
[----:B0----5:R-:W-:Y:S01]  /*cba0*/  PRMT R190, R176, 0x7632, R190 ;  /* 0x00007632b0be7816 */ /* 0x021fe200000000be */
        /* <DEDUP_REMOVED lines=8> */
.L_x_4478:
[----:B------:R-:W-:Y:S05]  /*cc30*/  BSYNC.RECONVERGENT B0 ;  /* 0x0000000000007941 */ /* 0x000fea0003800200 */
.L_x_4477:
        /* <DEDUP_REMOVED lines=13> */
.L_x_4476:
        /* <DEDUP_REMOVED lines=15> */
.L_x_4481:
[----:B------:R-:W-:Y:S05]  /*ce00*/  BSYNC.RECONVERGENT B0 ;  /* 0x0000000000007941 */ /* 0x000fea0003800200 */
.L_x_4480:
        /* <DEDUP_REMOVED lines=13> */
.L_x_4479:
        /* <DEDUP_REMOVED lines=16> */
.L_x_4484:
[----:B------:R-:W-:Y:S05]  /*cfe0*/  BSYNC.RECONVERGENT B0 ;  /* 0x0000000000007941 */ /* 0x000fea0003800200 */
.L_x_4483:
        /* <DEDUP_REMOVED lines=13> */
.L_x_4482:
[----:B------:R-:W-:Y:S05]  /*d0c0*/  BRA.U !UP2, `(.L_x_4485) ;  /* 0x000000010a707547 */ /* 0x000fea000b800000 */
[----:B------:R-:W-:Y:S01]  /*d0d0*/  LOP3.LUT P1, RZ, R207, 0xff, RZ, 0xc0, !PT ;  /* 0x000000ffcfff7812 */ /* 0x000fe2000782c0ff */
[----:B------:R-:W-:Y:S01]  /*d0e0*/  BSSY.RECONVERGENT B0, `(.L_x_4486) ;  /* 0x000000d000007945 */ /* 0x000fe20003800200 */
[----:B------:R-:W-:-:S11]  /*d0f0*/  IMAD.MOV.U32 R189, RZ, RZ, RZ ;  /* 0x000000ffffbd7224 */ /* 0x000fd600078e00ff */
        /* <DEDUP_REMOVED lines=11> */
.L_x_4487:
[----:B------:R-:W-:Y:S05]  /*d1b0*/  BSYNC.RECONVERGENT B0 ;  /* 0x0000000000007941 */ /* 0x000fea0003800200 */
.L_x_4486:
        /* <DEDUP_REMOVED lines=13> */
.L_x_4485:
[----:B------:R-:W-:Y:S05]  /*d290*/  BRA.U !UP2, `(.L_x_4488) ;  /* 0x000000010a747547 */ /* 0x000fea000b800000 */
[----:B------:R-:W-:Y:S01]  /*d2a0*/  LOP3.LUT P1, RZ, R207, 0xff00, RZ, 0xc0, !PT ;  /* 0x0000ff00cfff7812 */ /* 0x000fe2000782c0ff */
[----:B------:R-:W-:Y:S01]  /*d2b0*/  BSSY.RECONVERGENT B0, `(.L_x_4489) ;  /* 0x000000e000007945 */ /* 0x000fe20003800200 */
[----:B------:R-:W-:-:S11]  /*d2c0*/  HFMA2 R189, -RZ, RZ, 0, 0 ;  /* 0x00000000ffbd7431 */ /* 0x000fd600000001ff */
        /* <DEDUP_REMOVED lines=12> */
.L_x_4490:
[----:B------:R-:W-:Y:S05]  /*d390*/  BSYNC.RECONVERGENT B0 ;  /* 0x0000000000007941 */ /* 0x000fea0003800200 */
.L_x_4489:
        /* <DEDUP_REMOVED lines=13> */
.L_x_4488:
[----:B------:R-:W-:Y:S05]  /*d470*/  BRA.U !UP2, `(.L_x_4491) ;  /* 0x000000010a707547 */ /* 0x000fea000b800000 */
[----:B------:R-:W-:Y:S01]  /*d480*/  LOP3.LUT P1, RZ, R207, 0xff0000, RZ, 0xc0, !PT ;  /* 0x00ff0000cfff7812 */ /* 0x000fe2000782c0ff */
[----:B------:R-:W-:Y:S01]  /*d490*/  BSSY.RECONVERGENT B0, `(.L_x_4492) ;  /* 0x000000d000007945 */ /* 0x000fe20003800200 */
[----:B------:R-:W-:-:S11]  /*d4a0*/  MOV R189, RZ ;  /* 0x000000ff00bd7202 */ /* 0x000fd60000000f00 */
        /* <DEDUP_REMOVED lines=11> */
.L_x_4493:
[----:B------:R-:W-:Y:S05]  /*d560*/  BSYNC.RECONVERGENT B0 ;  /* 0x0000000000007941 */ /* 0x000fea0003800200 */
.L_x_4492:
        /* <DEDUP_REMOVED lines=13> */
.L_x_4491:
[----:B------:R-:W-:Y:S05]  /*d640*/  BRA.U !UP2, `(.L_x_4457) ;  /* 0x000000010a4c7547 */ /* 0x000fea000b800000 */
[----:B------:R-:W-:Y:S01]  /*d650*/  MOV R189, UR20 ;  /* 0x0000001400bd7c02 */ /* 0x000fe20008000f00 */
[----:B0-----:R-:W-:Y:S01]  /*d660*/  HFMA2 R191, -RZ, RZ, 0, 0 ;  /* 0x00000000ffbf7431 */ /* 0x001fe200000001ff */
[----:B------:R-:W-:Y:S02]  /*d670*/  ISETP.GE.U32.AND P1, PT, R206, RZ, PT ;  /* 0x000000ffce00720c */ /* 0x000fe40003f26070 */
[----:B------:R-:W-:Y:S01]  /*d680*/  ISETP.LT.AND P2, PT, RZ, UR31, PT ;  /* 0x0000001fff007c0c */ /* 0x000fe2000bf41270 */
[----:B------:R-:W-:Y:S01]  /*d690*/  FFMA.FTZ R189, R243, R189, UR32 ;  /* 0x00000020f3bd7e23 */ /* 0x000fe200080100bd */
[----:B------:R-:W-:-:S03]  /*d6a0*/  ISETP.GE.U32.AND.EX P1, PT, R207, 0x1000000, PT, P1 ;  /* 0x01000000cf00780c */ /* 0x000fc60003f26110 */
[----:B------:R-:W-:-:S04]  /*d6b0*/  FADD.FTZ R189, R244, -R189 ;  /* 0x800000bdf4bd7221 */ /* 0x000fc80000010000 */
[----:B------:R-:W-:-:S05]  /*d6c0*/  FMUL.FTZ R189, R189, UR30 ;  /* 0x0000001ebdbd7c20 */ /* 0x000fca0008410000 */
[----:B------:R-:W-:-:S05]  /*d6d0*/  FSEL R189, R189, RZ, P2 ;  /* 0x000000ffbdbd7208 */ /* 0x000fca0001000000 */
[----:B------:R-:W-:Y:S01]  /*d6e0*/  FMUL.FTZ R190, R189, UR25 ;  /* 0x00000019bdbe7c20 */ /* 0x000fe20008410000 */
[----:B-----5:R-:W-:-:S03]  /*d6f0*/  @P1 PRMT R189, R179, 0x7632, R189 ;  /* 0x00007632b3bd1816 */ /* 0x020fc600000000bd */
        /* <DEDUP_REMOVED lines=8> */
.L_x_4457:
[----:B0-----:R-:W0:Y:S01]  /*d780*/  @P0 LDC.64 R190, c[0x0][0x478] ;  /* 0x00011e00ffbe0b82 */ /* 0x001e220000000a00 */
[----:B------:R-:W-:Y:S01]  /*d790*/  @P0 IADD3 R188, PT, PT, R188, 0x180, RZ ;  /* 0x00000180bcbc0810 */ /* 0x000fe20007ffe0ff */
[----:B------:R-:W1:Y:S01]  /*d7a0*/  @UP2 LDCU.64 UR10, c[0x0][0x468] ;  /* 0x00008d00ff0a27ac */ /* 0x000e620008000a00 */
[----:B------:R-:W-:Y:S02]  /*d7b0*/  UIADD3 UR8, UPT, UPT, UR8, UR26, URZ ;  /* 0x0000001a08087290 */ /* 0x000fe4000fffe0ff */
[----:B------:R-:W-:Y:S02]  /*d7c0*/  UPLOP3.LUT UP1, UPT, UPT, UPT, UP1, 0x40, 0x4 ;  /* 0x000000000004789c */ /* 0x000fe40003f2e810 */
[----:B------:R-:W-:Y:S01]  /*d7d0*/  UISETP.GE.AND UP0, UPT, UR8, UR27, UPT ;  /* 0x0000001b0800728c */ /* 0x000fe2000bf06270 */
[----:B0-----:R-:W-:-:S05]  /*d7e0*/  @P0 IMAD.WIDE.U32 R188, R188, 0x10, R190 ;  /* 0x00000010bcbc0825 */ /* 0x001fca00078e00be */
[----:B------:R0:W-:Y:S01]  /*d7f0*/  @P0 STG.E.128 desc[UR22][R188.64], R184 ;  /* 0x000000b8bc000986 */ /* 0x0001e2000c101d16 */
[----:B------:R-:W-:Y:S02]  /*d800*/  PLOP3.LUT P0, PT, PT, PT, UP2, 0x80, 0x8 ;  /* 0x000000000008781c */ /* 0x000fe40003f0f028 */
[----:B0-----:R-:W-:-:S11]  /*d810*/  MOV R188, 0x10 ;  /* 0x0000001000bc7802 */ /* 0x001fd60000000f00 */
[----:B-1----:R-:W-:-:S05]  /*d820*/  @P0 IMAD.WIDE.U32 R188, R208, R188, UR10 ;  /* 0x0000000ad0bc0e25 */ /* 0x002fca000f8e00bc */
[----:B------:R1:W-:Y:S01]  /*d830*/  @P0 STG.E.128 desc[UR22][R188.64], R180 ;  /* 0x000000b4bc000986 */ /* 0x0003e2000c101d16 */
[----:B------:R-:W-:Y:S05]  /*d840*/  BRA.U !UP0, `(.L_x_4494) ;  /* 0xffffff2d08687547 */ /* 0x000fea000b83ffff */
.L_x_4294:
        /* <DEDUP_REMOVED lines=35> */
.L_x_4495:
        /* <DEDUP_REMOVED lines=16> */
.L_x_15637:


//--------------------- .text._ZN10layer_norm13ln_bwd_kernelINS_13Kernel_traitsI13__nv_bfloat16S2_fS2_fjLj4096ELj1ELj1ELj4ELj16ENS_18Kernel_traits_baseILj4096ES2_S2_fS2_fjLj128EEEEELb0ELb0ELb0ELb0EEEvNS_9BwdParamsE --------------------------
	.section	.text._ZN10layer_norm13ln_bwd_kernelINS_13Kernel_traitsI13__nv_bfloat16S2_fS2_fjLj4096ELj1ELj1ELj4ELj16ENS_18Kernel_traits_baseILj4096ES2_S2_fS2_fjLj128EEEEELb0ELb0ELb0ELb0EEEvNS_9BwdParamsE,"ax",@progbits
	.align	128
        .global         _ZN10layer_norm13ln_bwd_kernelINS_13Kernel_traitsI13__nv_bfloat16S2_fS2_fjLj4096ELj1ELj1ELj4ELj16ENS_18Kernel_traits_baseILj4096ES2_S2_fS2_fjLj128EEEEELb0ELb0ELb0ELb0EEEvNS_9BwdParamsE
        .type           _ZN10layer_norm13ln_bwd_kernelINS_13Kernel_traitsI13__nv_bfloat16S2_fS2_fjLj4096ELj1ELj1ELj4ELj16ENS_18Kernel_traits_baseILj4096ES2_S2_fS2_fjLj128EEEEELb0ELb0ELb0ELb0EEEvNS_9BwdParamsE,@function
        .size           _ZN10layer_norm13ln_bwd_kernelINS_13Kernel_traitsI13__nv_bfloat16S2_fS2_fjLj4096ELj1ELj1ELj4ELj16ENS_18Kernel_traits_baseILj4096ES2_S2_fS2_fjLj128EEEEELb0ELb0ELb0ELb0EEEvNS_9BwdParamsE,(.L_x_15638 - _ZN10layer_norm13ln_bwd_kernelINS_13Kernel_traitsI13__nv_bfloat16S2_fS2_fjLj4096ELj1ELj1ELj4ELj16ENS_18Kernel_traits_baseILj4096ES2_S2_fS2_fjLj128EEEEELb0ELb0ELb0ELb0EEEvNS_9BwdParamsE)
        .other          _ZN10layer_norm13ln_bwd_kernelINS_13Kernel_traitsI13__nv_bfloat16S2_fS2_fjLj4096ELj1ELj1ELj4ELj16ENS_18Kernel_traits_baseILj4096ES2_S2_fS2_fjLj128EEEEELb0ELb0ELb0ELb0EEEvNS_9BwdParamsE,@"STO_CUDA_ENTRY STV_DEFAULT"
_ZN10layer_norm13ln_bwd_kernelINS_13Kernel_traitsI13__nv_bfloat16S2_fS2_fjLj4096ELj1ELj1ELj4ELj16ENS_18Kernel_traits_baseILj4096ES2_S2_fS2_fjLj128EEEEELb0ELb0ELb0ELb0EEEvNS_9BwdParamsE:
.text._ZN10layer_norm13ln_bwd_kernelINS_13Kernel_traitsI13__nv_bfloat16S2_fS2_fjLj4096ELj1ELj1ELj4ELj16ENS_18Kernel_traits_baseILj4096ES2_S2_fS2_fjLj128EEEEELb0ELb0ELb0ELb0EEEvNS_9BwdParamsE:
        /* <DEDUP_REMOVED lines=66> */
[----:B------:R-:W0:Y:S01]  /*0420*/  LDC.64 R6, c[0x0][0x3e0] ;  /* 0x0000f800ff067b82 */ /* 0x000e220000000a00 */
        /* <DEDUP_REMOVED lines=55> */
.L_x_4538:
[----:B------:R-:W4:Y:S08]  /*07a0*/  @P0 LDC.64 R152, c[0x0][0x3e0] ;  /* 0x0000f800ff980b82 */ /* 0x000f300000000a00 */
[----:B------:R-:W0:Y:S08]  /*07b0*/  LDC.64 R154, c[0x0][0x3c0] ;  /* 0x0000f000ff9a7b82 */ /* 0x000e300000000a00 */
[----:B------:R-:W1:Y:S01]  /*07c0*/  LDC R2, c[0x0][0x388] ;  /* 0x0000e200ff027b82 */ /* 0x000e620000000800 */
[----:B----4-:R-:W-:-:S07]  /*07d0*/  @P0 IMAD.WIDE R156, R5, 0x2, R152 ;  /* 0x00000002059c0825 */ /* 0x010fce00078e0298 */
[----:B------:R-:W4:Y:S01]  /*07e0*/  LDC.64 R152, c[0x0][0x3c8] ;  /* 0x0000f200ff987b82 */ /* 0x000f220000000a00 */
[----:B------:R1:W5:Y:S01]  /*07f0*/  @P0 LDG.E.U16 R218, desc[UR8][R156.64] ;  /* 0x000000089cda0981 */ /* 0x000362000c1e1500 */
        /* <DEDUP_REMOVED lines=15> */
[----:B----4-:R-:W-:-:S04]  /*08f0*/  LEA.HI.SX32 R21, R21, R0, 0x1d ;  /* 0x0000000015157211 */ /* 0x010fc800078feaff */
[----:B------:R-:W-:Y:S02]  /*0900*/  MOV R221, R21 ;  /* 0x0000001500dd7202 */ /* 0x000fe40000000f00 */
[----:B--2---:R-:W-:Y:S01]  /*0910*/  FSEL R220, R154, RZ, !P6 ;  /* 0x000000ff9adc7208 */ /* 0x004fe20007000000 */
[----:B0-----:R-:W-:Y:S06]  /*0920*/  @!P5 BRA `(.L_x_4498) ;  /* 0x000000040068d947 */ /* 0x001fec0003800000 */
[----:B------:R-:W0:Y:S08]  /*0930*/  LDC.64 R206, c[0x0][0x3a8] ;  /* 0x0000ea00ffce7b82 */ /* 0x000e300000000a00 */
[----:B------:R-:W1:Y:S01]  /*0940*/  LDC.64 R156, c[0x0][0x428] ;  /* 0x00010a00ff9c7b82 */ /* 0x000e620000000a00 */
[----:B0-----:R-:W-:-:S05]  /*0950*/  IMAD.WIDE.U32 R206, R21, 0x20, R206 ;  /* 0x0000002015ce7825 */ /* 0x001fca00078e00ce */
[----:B------:R-:W2:Y:S01]  /*0960*/  LDG.E.128 R152, desc[UR8][R206.64] ;  /* 0x00000008ce987981 */ /* 0x000ea2000c1e1d00 */
[----:B-1----:R-:W-:-:S03]  /*0970*/  IMAD.WIDE.U32 R156, R21, 0x10, R156 ;  /* 0x00000010159c7825 */ /* 0x002fc600078e009c */
[----:B------:R0:W4:Y:S04]  /*0980*/  LDG.E.128 R160, desc[UR8][R206.64+0x10] ;  /* 0x00001008cea07981 */ /* 0x000128000c1e1d00 */
[----:B------:R-:W4:Y:S01]  /*0990*/  LDG.E.128 R156, desc[UR8][R156.64] ;  /* 0x000000089c9c7981 */ /* 0x000f22000c1e1d00 */
[----:B---3--:R-:W-:-:S04]  /*09a0*/  ISETP.NE.U32.AND P1, PT, RZ, UR10, PT ;  /* 0x0000000aff007c0c */ /* 0x008fc8000bf25070 */
[----:B------:R-:W-:Y:S02]  /*09b0*/  ISETP.NE.AND.EX P1, PT, RZ, UR11, PT, P1 ;  /* 0x0000000bff007c0c */ /* 0x000fe4000bf25310 */
[----:B------:R-:W-:-:S11]  /*09c0*/  SHF.L.U32 R217, R40, 0x10, RZ ;  /* 0x0000001028d97819 */ /* 0x000fd600000006ff */
[----:B------:R-:W1:Y:S01]  /*09d0*/  @P1 LDC.64 R204, c[0x0][0x438] ;  /* 0x00010e00ffcc1b82 */ /* 0x000e620000000a00 */
[----:B------:R-:W-:Y:S02]  /*09e0*/  SHF.L.U32 R214, R8, 0x10, RZ ;  /* 0x0000001008d67819 */ /* 0x000fe400000006ff */
[----:B------:R-:W-:Y:S02]  /*09f0*/  SHF.L.U32 R210, R7, 0x10, RZ ;  /* 0x0000001007d27819 */ /* 0x000fe400000006ff */
[----:B------:R-:W-:Y:S02]  /*0a00*/  SHF.L.U32 R213, R41, 0x10, RZ ;  /* 0x0000001029d57819 */ /* 0x000fe400000006ff */
[----:B------:R-:W-:Y:S02]  /*0a10*/  SHF.L.U32 R209, R42, 0x10, RZ ;  /* 0x000000102ad17819 */ /* 0x000fe400000006ff */
[----:B0-----:R-:W-:Y:S01]  /*0a20*/  SHF.L.U32 R206, R6, 0x10, RZ ;  /* 0x0000001006ce7819 */ /* 0x001fe200000006ff */
[----:B-1----:R-:W-:-:S05]  /*0a30*/  @P1 IMAD.WIDE.U32 R204, R21, 0x20, R204 ;  /* 0x0000002015cc1825 */ /* 0x002fca00078e00cc */
[----:B------:R-:W5:Y:S04]  /*0a40*/  @P1 LDG.E.128 R120, desc[UR8][R204.64] ;  /* 0x00000008cc781981 */ /* 0x000f68000c1e1d00 */
[----:B------:R0:W5:Y:S02]  /*0a50*/  @P1 LDG.E.128 R124, desc[UR8][R204.64+0x10] ;  /* 0x00001008cc7c1981 */ /* 0x000164000c1e1d00 */
[----:B0-----:R-:W-:Y:S02]  /*0a60*/  SHF.L.U32 R205, R43, 0x10, RZ ;  /* 0x000000102bcd7819 */ /* 0x001fe400000006ff */
[----:B------:R-:W-:Y:S01]  /*0a70*/  IADD3 R221, PT, PT, R21, 0x80, RZ ;  /* 0x0000008015dd7810 */ /* 0x000fe20007ffe0ff */
[C---:B--2---:R-:W-:Y:S01]  /*0a80*/  FADD.FTZ R216, -R220.reuse, R153 ;  /* 0x00000099dcd87221 */ /* 0x044fe20000010100 */
[C---:B------:R-:W-:Y:S01]  /*0a90*/  FADD.FTZ R212, -R220.reuse, R155 ;  /* 0x0000009bdcd47221 */ /* 0x040fe20000010100 */
[----:B------:R-:W-:-:S02]  /*0aa0*/  FADD.FTZ R152, -R220, R152 ;  /* 0x00000098dc987221 */ /* 0x000fc40000010100 */
[----:B-----5:R-:W-:Y:S01]  /*0ab0*/  FMUL.FTZ R216, R171, R216 ;  /* 0x000000d8abd87220 */ /* 0x020fe20000410000 */
[C---:B----4-:R-:W-:Y:S02]  /*0ac0*/  PRMT R153, R156.reuse, 0x7632, R153 ;  /* 0x000076329c997816 */ /* 0x050fe40000000099 */
[----:B------:R-:W-:Y:S02]  /*0ad0*/  PRMT R155, R157, 0x7632, R155 ;  /* 0x000076329d9b7816 */ /* 0x000fe4000000009b */
[----:B------:R-:W-:Y:S01]  /*0ae0*/  SHF.L.U32 R156, R156, 0x10, RZ ;  /* 0x000000109c9c7819 */ /* 0x000fe200000006ff */
[----:B------:R-:W-:Y:S01]  /*0af0*/  FMUL.FTZ R212, R171, R212 ;  /* 0x000000d4abd47220 */ /* 0x000fe20000410000 */
[----:B------:R-:W-:Y:S02]  /*0b00*/  SHF.L.U32 R153, R153, 0x10, RZ ;  /* 0x0000001099997819 */ /* 0x000fe400000006ff */
[----:B------:R-:W-:Y:S01]  /*0b10*/  SHF.L.U32 R155, R155, 0x10, RZ ;  /* 0x000000109b9b7819 */ /* 0x000fe200000006ff */
[----:B------:R-:W-:Y:S01]  /*0b20*/  FMUL.FTZ R219, R171, R152 ;  /* 0x00000098abdb7220 */ /* 0x000fe20000410000 */
[----:B------:R-:W-:Y:S01]  /*0b30*/  FMUL.FTZ R217, R217, R156 ;  /* 0x0000009cd9d97220 */ /* 0x000fe20000410000 */
[----:B------:R-:W-:Y:S01]  /*0b40*/  FADD.FTZ R154, -R220, R154 ;  /* 0x0000009adc9a7221 */ /* 0x000fe20000010100 */
[----:B------:R-:W-:Y:S01]  /*0b50*/  SHF.L.U32 R157, R157, 0x10, RZ ;  /* 0x000000109d9d7819 */ /* 0x000fe200000006ff */
[-C--:B------:R-:W-:Y:S01]  /*0b60*/  FMUL.FTZ R214, R214, R153.reuse ;  /* 0x00000099d6d67220 */ /* 0x080fe20000410000 */
[----:B------:R-:W-:Y:S01]  /*0b70*/  FFMA.FTZ R57, R216, R153, R57 ;  /* 0x00000099d8397223 */ /* 0x000fe20000010039 */
[----:B------:R-:W-:Y:S01]  /*0b80*/  FADD.FTZ R81, R81, R153 ;  /* 0x0000009951517221 */ /* 0x000fe20000010000 */
[-C--:B------:R-:W-:Y:S01]  /*0b90*/  FMUL.FTZ R210, R210, R155.reuse ;  /* 0x0000009bd2d27220 */ /* 0x080fe20000410000 */
[----:B------:R-:W-:Y:S01]  /*0ba0*/  FFMA.FTZ R59, R212, R155, R59 ;  /* 0x0000009bd43b7223 */ /* 0x000fe2000001003b */
[----:B------:R-:W-:Y:S01]  /*0bb0*/  FADD.FTZ R83, R83, R155 ;  /* 0x0000009b53537221 */ /* 0x000fe20000010000 */
[----:B------:R-:W-:Y:S01]  /*0bc0*/  FADD.FTZ R153, RZ, R217 ;  /* 0x000000d9ff997221 */ /* 0x000fe20000010000 */
[----:B------:R-:W-:Y:S01]  /*0bd0*/  FFMA.FTZ R155, R219, R217, RZ ;  /* 0x000000d9db9b7223 */ /* 0x000fe200000100ff */
[----:B------:R-:W-:Y:S01]  /*0be0*/  FMUL.FTZ R215, R171, R154 ;  /* 0x0000009aabd77220 */ /* 0x000fe20000410000 */
[----:B------:R-:W-:Y:S01]  /*0bf0*/  FMUL.FTZ R213, R213, R157 ;  /* 0x0000009dd5d57220 */ /* 0x000fe20000410000 */
[----:B------:R-:W-:Y:S01]  /*0c00*/  FADD.FTZ R152, R153, R214 ;  /* 0x000000d699987221 */ /* 0x000fe20000010000 */
[----:B------:R-:W-:Y:S01]  /*0c10*/  FFMA.FTZ R154, R216, R214, R155 ;  /* 0x000000d6d89a7223 */ /* 0x000fe2000001009b */
[----:B------:R-:W-:Y:S01]  /*0c20*/  PRMT R202, R158, 0x7632, R202 ;  /* 0x000076329eca7816 */ /* 0x000fe200000000ca */
[----:B------:R-:W-:Y:S01]  /*0c30*/  FADD.FTZ R160, -R220, R160 ;  /* 0x000000a0dca07221 */ /* 0x000fe20000010100 */
[----:B------:R-:W-:Y:S01]  /*0c40*/  SHF.L.U32 R158, R158, 0x10, RZ ;  /* 0x000000109e9e7819 */ /* 0x000fe200000006ff */
[----:B------:R-:W-:Y:S01]  /*0c50*/  FADD.FTZ R153, R152, R213 ;  /* 0x000000d598997221 */ /* 0x000fe20000010000 */
[----:B------:R-:W-:Y:S01]  /*0c60*/  FFMA.FTZ R155, R215, R213, R154 ;  /* 0x000000d5d79b7223 */ /* 0x000fe2000001009a */
[----:B------:R-:W-:Y:S01]  /*0c70*/  FADD.FTZ R208, -R220, R161 ;  /* 0x000000a1dcd07221 */ /* 0x000fe20000010100 */
[----:B------:R-:W-:Y:S01]  /*0c80*/  SHF.L.U32 R202, R202, 0x10, RZ ;  /* 0x00000010caca7819 */ /* 0x000fe200000006ff */
[----:B------:R-:W-:Y:S01]  /*0c90*/  FMUL.FTZ R211, R171, R160 ;  /* 0x000000a0abd37220 */ /* 0x000fe20000410000 */
[----:B------:R-:W-:Y:S01]  /*0ca0*/  FMUL.FTZ R209, R209, R158 ;  /* 0x0000009ed1d17220 */ /* 0x000fe20000410000 */
[----:B------:R-:W-:Y:S01]  /*0cb0*/  FADD.FTZ R152, R153, R210 ;  /* 0x000000d299987221 */ /* 0x000fe20000010000 */
[----:B------:R-:W-:Y:S01]  /*0cc0*/  FFMA.FTZ R154, R212, R210, R155 ;  /* 0x000000d2d49a7223 */ /* 0x000fe2000001009b */
[----:B------:R-:W-:Y:S01]  /*0cd0*/  PRMT R204, R159, 0x7632, R204 ;  /* 0x000076329fcc7816 */ /* 0x000fe200000000cc */
[----:B------:R-:W-:Y:S01]  /*0ce0*/  FMUL.FTZ R208, R171, R208 ;  /* 0x000000d0abd07220 */ /* 0x000fe20000410000 */
[----:B------:R-:W-:Y:S01]  /*0cf0*/  SHF.L.U32 R159, R159, 0x10, RZ ;  /* 0x000000109f9f7819 */ /* 0x000fe200000006ff */
[----:B------:R-:W-:Y:S01]  /*0d00*/  FADD.FTZ R162, -R220, R162 ;  /* 0x000000a2dca27221 */ /* 0x000fe20000010100 */
[----:B------:R-:W-:Y:S01]  /*0d10*/  FMUL.FTZ R206, R206, R202 ;  /* 0x000000cacece7220 */ /* 0x000fe20000410000 */
        /* <DEDUP_REMOVED lines=27> */
.L_x_4498:
[----:B---3--:R-:W-:Y:S05]  /*0ed0*/  BSYNC.RECONVERGENT B0 ;  /* 0x0000000000007941 */ /* 0x008fea0003800200 */
.L_x_4497:
[----:B------:R-:W-:Y:S04]  /*0ee0*/  BSSY.RECONVERGENT B0, `(.L_x_4499) ;  /* 0x000005c000007945 */ /* 0x000fe80003800200 */
[----:B------:R-:W-:Y:S05]  /*0ef0*/  @!P4 BRA `(.L_x_4500) ;  /* 0x000000040068c947 */ /* 0x000fea0003800000 */
[----:B------:R-:W0:Y:S08]  /*0f00*/  LDC.64 R192, c[0x0][0x3a8] ;  /* 0x0000ea00ffc07b82 */ /* 0x000e300000000a00 */
[----:B------:R-:W1:Y:S01]  /*0f10*/  LDC.64 R156, c[0x0][0x428] ;  /* 0x00010a00ff9c7b82 */ /* 0x000e620000000a00 */
[----:B0-----:R-:W-:-:S05]  /*0f20*/  IMAD.WIDE.U32 R192, R221, 0x20, R192 ;  /* 0x00000020ddc07825 */ /* 0x001fca00078e00c0 */
[----:B------:R-:W2:Y:S01]  /*0f30*/  LDG.E.128 R152, desc[UR8][R192.64] ;  /* 0x00000008c0987981 */ /* 0x000ea2000c1e1d00 */
[----:B-1----:R-:W-:-:S03]  /*0f40*/  IMAD.WIDE.U32 R156, R221, 0x10, R156 ;  /* 0x00000010dd9c7825 */ /* 0x002fc600078e009c */
[----:B------:R0:W3:Y:S04]  /*0f50*/  LDG.E.128 R160, desc[UR8][R192.64+0x10] ;  /* 0x00001008c0a07981 */ /* 0x0000e8000c1e1d00 */
[----:B------:R-:W4:Y:S01]  /*0f60*/  LDG.E.128 R156, desc[UR8][R156.64] ;  /* 0x000000089c9c7981 */ /* 0x000f22000c1e1d00 */
[----:B------:R-:W-:-:S04]  /*0f70*/  ISETP.NE.U32.AND P1, PT, RZ, UR10, PT ;  /* 0x0000000aff007c0c */ /* 0x000fc8000bf25070 */
[----:B------:R-:W-:Y:S02]  /*0f80*/  ISETP.NE.AND.EX P1, PT, RZ, UR11, PT, P1 ;  /* 0x0000000bff007c0c */ /* 0x000fe4000bf25310 */
[----:B------:R-:W-:-:S11]  /*0f90*/  SHF.L.U32 R201, R44, 0x10, RZ ;  /* 0x000000102cc97819 */ /* 0x000fd600000006ff */
[----:B------:R-:W1:Y:S01]  /*0fa0*/  @P1 LDC.64 R190, c[0x0][0x438] ;  /* 0x00010e00ffbe1b82 */ /* 0x000e620000000a00 */
[----:B------:R-:W-:Y:S02]  /*0fb0*/  SHF.L.U32 R198, R12, 0x10, RZ ;  /* 0x000000100cc67819 */ /* 0x000fe400000006ff */
[----:B------:R-:W-:Y:S02]  /*0fc0*/  SHF.L.U32 R197, R45, 0x10, RZ ;  /* 0x000000102dc57819 */ /* 0x000fe400000006ff */
[----:B------:R-:W-:Y:S02]  /*0fd0*/  SHF.L.U32 R194, R11, 0x10, RZ ;  /* 0x000000100bc27819 */ /* 0x000fe400000006ff */
[----:B0-----:R-:W-:Y:S02]  /*0fe0*/  SHF.L.U32 R193, R46, 0x10, RZ ;  /* 0x000000102ec17819 */ /* 0x001fe400000006ff */
[----:B------:R-:W-:Y:S01]  /*0ff0*/  SHF.L.U32 R188, R47, 0x10, RZ ;  /* 0x000000102fbc7819 */ /* 0x000fe200000006ff */
        /* <DEDUP_REMOVED lines=10> */
[----:B------:R-:W-:Y:S02]  /*10a0*/  SHF.L.U32 R156, R156, 0x10, RZ ;  /* 0x000000109c9c7819 */ /* 0x000fe400000006ff */
[----:B------:R-:W-:Y:S01]  /*10b0*/  SHF.L.U32 R153, R153, 0x10, RZ ;  /* 0x0000001099997819 */ /* 0x000fe200000006ff */
[----:B------:R-:W-:Y:S02]  /*10c0*/  FMUL.FTZ R203, R171, R152 ;  /* 0x00000098abcb7220 */ /* 0x000fe40000410000 */
[----:B------:R-:W-:Y:S01]  /*10d0*/  FMUL.FTZ R201, R201, R156 ;  /* 0x0000009cc9c97220 */ /* 0x000fe20000410000 */
[C---:B------:R-:W-:Y:S01]  /*10e0*/  PRMT R155, R157.reuse, 0x7632, R155 ;  /* 0x000076329d9b7816 */ /* 0x040fe2000000009b */
[----:B------:R-:W-:Y:S01]  /*10f0*/  FADD.FTZ R154, -R220, R154 ;  /* 0x0000009adc9a7221 */ /* 0x000fe20000010100 */
[----:B------:R-:W-:Y:S01]  /*1100*/  SHF.L.U32 R157, R157, 0x10, RZ ;  /* 0x000000109d9d7819 */ /* 0x000fe200000006ff */
[-C--:B------:R-:W-:Y:S01]  /*1110*/  FMUL.FTZ R198, R198, R153.reuse ;  /* 0x00000099c6c67220 */ /* 0x080fe20000410000 */
[C---:B------:R-:W-:Y:S01]  /*1120*/  FFMA.FTZ R89, R200.reuse, R153, R89 ;  /* 0x00000099c8597223 */ /* 0x040fe20000010059 */
[----:B------:R-:W-:Y:S01]  /*1130*/  FADD.FTZ R129, R129, R153 ;  /* 0x0000009981817221 */ /* 0x000fe20000010000 */
[----:B------:R-:W-:Y:S01]  /*1140*/  FADD.FTZ R223, R223, R201 ;  /* 0x000000c9dfdf7221 */ /* 0x000fe20000010000 */
[----:B------:R-:W-:Y:S01]  /*1150*/  FFMA.FTZ R153, R203, R201, R222 ;  /* 0x000000c9cb997223 */ /* 0x000fe200000100de */
[----:B------:R-:W-:Y:S01]  /*1160*/  SHF.L.U32 R155, R155, 0x10, RZ ;  /* 0x000000109b9b7819 */ /* 0x000fe200000006ff */
[C---:B------:R-:W-:Y:S01]  /*1170*/  FMUL.FTZ R199, R171.reuse, R154 ;  /* 0x0000009aabc77220 */ /* 0x040fe20000410000 */
[----:B------:R-:W-:Y:S01]  /*1180*/  FMUL.FTZ R196, R171, R196 ;  /* 0x000000c4abc47220 */ /* 0x000fe20000410000 */
[----:B------:R-:W-:Y:S01]  /*1190*/  FMUL.FTZ R197, R197, R157 ;  /* 0x0000009dc5c57220 */ /* 0x000fe20000410000 */
[----:B------:R-:W-:Y:S01]  /*11a0*/  FADD.FTZ R152, R223, R198 ;  /* 0x000000c6df987221 */ /* 0x000fe20000010000 */
[----:B------:R-:W-:Y:S01]  /*11b0*/  FFMA.FTZ R154, R200, R198, R153 ;  /* 0x000000c6c89a7223 */ /* 0x000fe20000010099 */
[----:B------:R-:W-:Y:S01]  /*11c0*/  PRMT R170, R158, 0x7632, R170 ;  /* 0x000076329eaa7816 */ /* 0x000fe200000000aa */
[-C--:B------:R-:W-:Y:S01]  /*11d0*/  FMUL.FTZ R194, R194, R155.reuse ;  /* 0x0000009bc2c27220 */ /* 0x080fe20000410000 */
[----:B------:R-:W-:Y:S01]  /*11e0*/  SHF.L.U32 R158, R158, 0x10, RZ ;  /* 0x000000109e9e7819 */ /* 0x000fe200000006ff */
[----:B------:R-:W-:Y:S01]  /*11f0*/  FFMA.FTZ R91, R196, R155, R91 ;  /* 0x0000009bc45b7223 */ /* 0x000fe2000001005b */
[----:B------:R-:W-:Y:S01]  /*1200*/  FADD.FTZ R131, R131, R155 ;  /* 0x0000009b83837221 */ /* 0x000fe20000010000 */
[----:B---3--:R-:W-:Y:S01]  /*1210*/  FADD.FTZ R160, -R220, R160 ;  /* 0x000000a0dca07221 */ /* 0x008fe20000010100 */
        /* <DEDUP_REMOVED lines=40> */
.L_x_4500:
[----:B------:R-:W-:Y:S05]  /*14a0*/  BSYNC.RECONVERGENT B0 ;  /* 0x0000000000007941 */ /* 0x000fea0003800200 */
.L_x_4499:
[----:B------:R-:W-:Y:S04]  /*14b0*/  BSSY.RECONVERGENT B0, `(.L_x_4501) ;  /* 0x000005c000007945 */ /* 0x000fe80003800200 */
[----:B------:R-:W-:Y:S05]  /*14c0*/  @!P3 BRA `(.L_x_4502) ;  /* 0x000000040068b947 */ /* 0x000fea0003800000 */
[----:B------:R-:W0:Y:S08]  /*14d0*/  LDC.64 R156, c[0x0][0x3a8] ;  /* 0x0000ea00ff9c7b82 */ /* 0x000e300000000a00 */
[----:B------:R-:W1:Y:S01]  /*14e0*/  LDC.64 R28, c[0x0][0x428] ;  /* 0x00010a00ff1c7b82 */ /* 0x000e620000000a00 */
[----:B0-----:R-:W-:-:S05]  /*14f0*/  IMAD.WIDE.U32 R156, R221, 0x20, R156 ;  /* 0x00000020dd9c7825 */ /* 0x001fca00078e009c */
[----:B------:R-:W2:Y:S01]  /*1500*/  LDG.E.128 R24, desc[UR8][R156.64] ;  /* 0x000000089c187981 */ /* 0x000ea2000c1e1d00 */
[----:B-1----:R-:W-:-:S03]  /*1510*/  IMAD.WIDE.U32 R28, R221, 0x10, R28 ;  /* 0x00000010dd1c7825 */ /* 0x002fc600078e001c */
[----:B------:R-:W3:Y:S04]  /*1520*/  LDG.E.128 R152, desc[UR8][R156.64+0x10] ;  /* 0x000010089c987981 */ /* 0x000ee8000c1e1d00 */
[----:B------:R-:W4:Y:S01]  /*1530*/  LDG.E.128 R28, desc[UR8][R28.64] ;  /* 0x000000081c1c7981 */ /* 0x000f22000c1e1d00 */
[----:B------:R-:W-:-:S04]  /*1540*/  ISETP.NE.U32.AND P1, PT, RZ, UR10, PT ;  /* 0x0000000aff007c0c */ /* 0x000fc8000bf25070 */
[----:B------:R-:W-:-:S13]  /*1550*/  ISETP.NE.AND.EX P1, PT, RZ, UR11, PT, P1 ;  /* 0x0000000bff007c0c */ /* 0x000fda000bf25310 */
[----:B------:R-:W0:Y:S01]  /*1560*/  @P1 LDC.64 R22, c[0x0][0x438] ;  /* 0x00010e00ff161b82 */ /* 0x000e220000000a00 */
[----:B------:R-:W-:Y:S01]  /*1570*/  SHF.L.U32 R165, R14, 0x10, RZ ;  /* 0x000000100ea57819 */ /* 0x000fe200000006ff */
[----:B0-----:R-:W-:-:S05]  /*1580*/  @P1 IMAD.WIDE.U32 R22, R221, 0x20, R22 ;  /* 0x00000020dd161825 */ /* 0x001fca00078e0016 */
[----:B------:R-:W5:Y:S04]  /*1590*/  @P1 LDG.E.128 R136, desc[UR8][R22.64] ;  /* 0x0000000816881981 */ /* 0x000f68000c1e1d00 */
[----:B------:R0:W5:Y:S01]  /*15a0*/  @P1 LDG.E.128 R140, desc[UR8][R22.64+0x10] ;  /* 0x00001008168c1981 */ /* 0x000162000c1e1d00 */
[----:B------:R-:W-:Y:S02]  /*15b0*/  SHF.L.U32 R169, R13, 0x10, RZ ;  /* 0x000000100da97819 */ /* 0x000fe400000006ff */
[----:B------:R-:W-:Y:S01]  /*15c0*/  IADD3 R221, PT, PT, R221, 0x80, RZ ;  /* 0x00000080dddd7810 */ /* 0x000fe20007ffe0ff */
[C---:B--2---:R-:W-:Y:S01]  /*15d0*/  FADD.FTZ R162, -R220.reuse, R25 ;  /* 0x00000019dca27221 */ /* 0x044fe20000010100 */
[C---:B------:R-:W-:Y:S01]  /*15e0*/  FADD.FTZ R160, -R220.reuse, R24 ;  /* 0x00000018dca07221 */ /* 0x040fe20000010100 */
[C---:B------:R-:W-:Y:S01]  /*15f0*/  FADD.FTZ R166, -R220.reuse, R27 ;  /* 0x0000001bdca67221 */ /* 0x040fe20000010100 */
[----:B------:R-:W-:Y:S01]  /*1600*/  FADD.FTZ R164, -R220, R26 ;  /* 0x0000001adca47221 */ /* 0x000fe20000010100 */
[----:B------:R-:W-:-:S02]  /*1610*/  SHF.L.U32 R26, R16, 0x10, RZ ;  /* 0x00000010101a7819 */ /* 0x000fc400000006ff */
[C---:B----4-:R-:W-:Y:S02]  /*1620*/  PRMT R25, R28.reuse, 0x7632, R25 ;  /* 0x000076321c197816 */ /* 0x050fe40000000019 */
[----:B------:R-:W-:Y:S01]  /*1630*/  SHF.L.U32 R27, R28, 0x10, RZ ;  /* 0x000000101c1b7819 */ /* 0x000fe200000006ff */
[----:B0----5:R-:W-:Y:S01]  /*1640*/  FMUL.FTZ R22, R171, R162 ;  /* 0x000000a2ab167220 */ /* 0x021fe20000410000 */
[----:B------:R-:W-:Y:S01]  /*1650*/  SHF.L.U32 R28, R25, 0x10, RZ ;  /* 0x00000010191c7819 */ /* 0x000fe200000006ff */
[----:B------:R-:W-:Y:S01]  /*1660*/  FMUL.FTZ R23, R171, R160 ;  /* 0x000000a0ab177220 */ /* 0x000fe20000410000 */
[----:B------:R-:W-:Y:S02]  /*1670*/  SHF.L.U32 R24, R48, 0x10, RZ ;  /* 0x0000001030187819 */ /* 0x000fe400000006ff */
[----:B------:R-:W-:Y:S01]  /*1680*/  PRMT R156, R29, 0x7632, R156 ;  /* 0x000076321d9c7816 */ /* 0x000fe2000000009c */
[-C--:B------:R-:W-:Y:S01]  /*1690*/  FMUL.FTZ R25, R26, R28.reuse ;  /* 0x0000001c1a197220 */ /* 0x080fe20000410000 */
[----:B------:R-:W-:Y:S01]  /*16a0*/  FFMA.FTZ R65, R22, R28, R65 ;  /* 0x0000001c16417223 */ /* 0x000fe20000010041 */
[----:B------:R-:W-:Y:S01]  /*16b0*/  FADD.FTZ R101, R101, R28 ;  /* 0x0000001c65657221 */ /* 0x000fe20000010000 */
[----:B------:R-:W-:Y:S01]  /*16c0*/  SHF.L.U32 R29, R29, 0x10, RZ ;  /* 0x000000101d1d7819 */ /* 0x000fe200000006ff */
[-C--:B------:R-:W-:Y:S01]  /*16d0*/  FMUL.FTZ R24, R24, R27.reuse ;  /* 0x0000001b18187220 */ /* 0x080fe20000410000 */
[----:B------:R-:W-:Y:S01]  /*16e0*/  PRMT R157, R30, 0x7632, R157 ;  /* 0x000076321e9d7816 */ /* 0x000fe2000000009d */
[----:B------:R-:W-:Y:S01]  /*16f0*/  FADD.FTZ R100, R100, R27 ;  /* 0x0000001b64647221 */ /* 0x000fe20000010000 */
[----:B------:R-:W-:Y:S01]  /*1700*/  SHF.L.U32 R159, R30, 0x10, RZ ;  /* 0x000000101e9f7819 */ /* 0x000fe200000006ff */
[----:B------:R-:W-:Y:S01]  /*1710*/  FFMA.FTZ R64, R23, R27, R64 ;  /* 0x0000001b17407223 */ /* 0x000fe20000010040 */
[----:B------:R-:W-:Y:S01]  /*1720*/  SHF.L.U32 R28, R49, 0x10, RZ ;  /* 0x00000010311c7819 */ /* 0x000fe200000006ff */
[----:B---3--:R-:W-:Y:S01]  /*1730*/  FADD.FTZ R168, -R220, R152 ;  /* 0x00000098dca87221 */ /* 0x008fe20000010100 */
[----:B------:R-:W-:Y:S01]  /*1740*/  SHF.L.U32 R30, R15, 0x10, RZ ;  /* 0x000000100f1e7819 */ /* 0x000fe200000006ff */
[----:B------:R-:W-:Y:S01]  /*1750*/  FMUL.FTZ R27, R171, R164 ;  /* 0x000000a4ab1b7220 */ /* 0x000fe20000410000 */
[----:B------:R-:W-:-:S02]  /*1760*/  SHF.L.U32 R156, R156, 0x10, RZ ;  /* 0x000000109c9c7819 */ /* 0x000fc400000006ff */
[----:B------:R-:W-:Y:S01]  /*1770*/  SHF.L.U32 R152, R50, 0x10, RZ ;  /* 0x0000001032987819 */ /* 0x000fe200000006ff */
[-C--:B------:R-:W-:Y:S01]  /*1780*/  FMUL.FTZ R28, R28, R29.reuse ;  /* 0x0000001d1c1c7220 */ /* 0x080fe20000410000 */
[----:B------:R-:W-:Y:S01]  /*1790*/  FADD.FTZ R102, R102, R29 ;  /* 0x0000001d66667221 */ /* 0x000fe20000010000 */
[----:B------:R-:W-:Y:S01]  /*17a0*/  FFMA.FTZ R66, R27, R29, R66 ;  /* 0x0000001d1b427223 */ /* 0x000fe20000010042 */
[----:B------:R-:W-:Y:S01]  /*17b0*/  FMUL.FTZ R29, R30, R156 ;  /* 0x0000009c1e1d7220 */ /* 0x000fe20000410000 */
[----:B------:R-:W-:Y:S01]  /*17c0*/  FMUL.FTZ R30, R152, R159 ;  /* 0x0000009f981e7220 */ /* 0x000fe20000410000 */
[C---:B------:R-:W-:Y:S01]  /*17d0*/  FADD.FTZ R224, -R220.reuse, R153 ;  /* 0x00000099dce07221 */ /* 0x040fe20000010100 */
[----:B------:R-:W-:Y:S01]  /*17e0*/  FADD.FTZ R152, R223, R24 ;  /* 0x00000018df987221 */ /* 0x000fe20000010000 */
[----:B------:R-:W-:Y:S01]  /*17f0*/  FFMA.FTZ R153, R23, R24, R222 ;  /* 0x0000001817997223 */ /* 0x000fe200000100de */
[C---:B------:R-:W-:Y:S01]  /*1800*/  FADD.FTZ R226, -R220.reuse, R154 ;  /* 0x0000009adce27221 */ /* 0x040fe20000010100 */
[----:B------:R-:W-:Y:S01]  /*1810*/  FADD.FTZ R228, -R220, R155 ;  /* 0x0000009bdce47221 */ /* 0x000fe20000010100 */
[----:B------:R-:W-:Y:S01]  /*1820*/  SHF.L.U32 R154, R157, 0x10, RZ ;  /* 0x000000109d9a7819 */ /* 0x000fe200000006ff */
[C---:B------:R-:W-:Y:S01]  /*1830*/  FMUL.FTZ R164, R171.reuse, R224 ;  /* 0x000000e0aba47220 */ /* 0x040fe20000410000 */
        /* <DEDUP_REMOVED lines=8> */
[----:B------:R-:W-:-:S02]  /*18c0*/  PRMT R158, R31, 0x7632, R158 ;  /* 0x000076321f9e7816 */ /* 0x000fc4000000009e */
[----:B------:R-:W-:Y:S01]  /*18d0*/  SHF.L.U32 R161, R31, 0x10, RZ ;  /* 0x000000101fa17819 */ /* 0x000fe200000006ff */
[----:B------:R-:W-:Y:S01]  /*18e0*/  FMUL.FTZ R31, R171, R168 ;  /* 0x000000a8ab1f7220 */ /* 0x000fe20000410000 */
[----:B------:R-:W-:Y:S01]  /*18f0*/  FADD.FTZ R155, R154, R29 ;  /* 0x0000001d9a9b7221 */ /* 0x000fe20000010000 */
[----:B------:R-:W-:Y:S01]  /*1900*/  FFMA.FTZ R152, R26, R29, R153 ;  /* 0x0000001d1a987223 */ /* 0x000fe20000010099 */
[----:B------:R-:W-:Y:S02]  /*1910*/  SHF.L.U32 R166, R51, 0x10, RZ ;  /* 0x0000001033a67819 */ /* 0x000fe400000006ff */
[----:B------:R-:W-:Y:S01]  /*1920*/  FADD.FTZ R154, R155, R30 ;  /* 0x0000001e9b9a7221 */ /* 0x000fe20000010000 */
[----:B------:R-:W-:Y:S01]  /*1930*/  FFMA.FTZ R153, R31, R30, R152 ;  /* 0x0000001e1f997223 */ /* 0x000fe20000010098 */
[----:B------:R-:W-:Y:S01]  /*1940*/  SHF.L.U32 R158, R158, 0x10, RZ ;  /* 0x000000109e9e7819 */ /* 0x000fe200000006ff */
        /* <DEDUP_REMOVED lines=8> */
[----:B------:R-:W-:Y:S01]  /*19d0*/  FFMA.FTZ R67, R26, R156, R67 ;  /* 0x0000009c1a437223 */ /* 0x000fe20000010043 */
[----:B------:R-:W-:Y:S01]  /*19e0*/  FADD.FTZ R103, R103, R156 ;  /* 0x0000009c67677221 */ /* 0x000fe20000010000 */
        /* <DEDUP_REMOVED lines=8> */
.L_x_4502:
[----:B------:R-:W-:Y:S05]  /*1a70*/  BSYNC.RECONVERGENT B0 ;  /* 0x0000000000007941 */ /* 0x000fea0003800200 */
.L_x_4501:
        /* <DEDUP_REMOVED lines=10> */
[----:B------:R-:W-:-:S13]  /*1b20*/  ISETP.NE.AND.EX P1, PT, RZ, UR11, PT, P1 ;  /* 0x0000000bff007c0c */ /* 0x000fda000bf25310 */
[----:B------:R-:W1:Y:S01]  /*1b30*/  @P1 LDC.64 R174, c[0x0][0x438] ;  /* 0x00010e00ffae1b82 */ /* 0x000e620000000a00 */
[----:B0-----:R-:W-:Y:S02]  /*1b40*/  SHF.L.U32 R177, R20, 0x10, RZ ;  /* 0x0000001014b17819 */ /* 0x001fe400000006ff */
[----:B------:R-:W-:Y:S01]  /*1b50*/  SHF.L.U32 R178, R53, 0x10, RZ ;  /* 0x0000001035b27819 */ /* 0x000fe200000006ff */
[----:B-1----:R-:W-:-:S05]  /*1b60*/  @P1 IMAD.WIDE.U32 R174, R221, 0x20, R174 ;  /* 0x00000020ddae1825 */ /* 0x002fca00078e00ae */
[----:B------:R-:W5:Y:S04]  /*1b70*/  @P1 LDG.E.128 R144, desc[UR8][R174.64] ;  /* 0x00000008ae901981 */ /* 0x000f68000c1e1d00 */
[----:B------:R0:W5:Y:S01]  /*1b80*/  @P1 LDG.E.128 R148, desc[UR8][R174.64+0x10] ;  /* 0x00001008ae941981 */ /* 0x000162000c1e1d00 */
[----:B------:R-:W-:Y:S02]  /*1b90*/  SHF.L.U32 R185, R18, 0x10, RZ ;  /* 0x0000001012b97819 */ /* 0x000fe400000006ff */
[----:B------:R-:W-:Y:S02]  /*1ba0*/  SHF.L.U32 R181, R19, 0x10, RZ ;  /* 0x0000001013b57819 */ /* 0x000fe400000006ff */
[----:B------:R-:W-:Y:S02]  /*1bb0*/  SHF.L.U32 R184, R55, 0x10, RZ ;  /* 0x0000001037b87819 */ /* 0x000fe400000006ff */
[----:B------:R-:W-:-:S02]  /*1bc0*/  SHF.L.U32 R189, R17, 0x10, RZ ;  /* 0x0000001011bd7819 */ /* 0x000fc400000006ff */
[----:B0-----:R-:W-:Y:S01]  /*1bd0*/  SHF.L.U32 R174, R52, 0x10, RZ ;  /* 0x0000001034ae7819 */ /* 0x001fe200000006ff */
[C---:B--2---:R-:W-:Y:S01]  /*1be0*/  FADD.FTZ R152, -R220.reuse, R152 ;  /* 0x00000098dc987221 */ /* 0x044fe20000010100 */
[C---:B------:R-:W-:Y:S01]  /*1bf0*/  FADD.FTZ R172, -R220.reuse, R153 ;  /* 0x00000099dcac7221 */ /* 0x040fe20000010100 */
[C---:B------:R-:W-:Y:S01]  /*1c00*/  FADD.FTZ R176, -R220.reuse, R155 ;  /* 0x0000009bdcb07221 */ /* 0x040fe20000010100 */
[C---:B------:R-:W-:Y:S01]  /*1c10*/  FADD.FTZ R154, -R220.reuse, R154 ;  /* 0x0000009adc9a7221 */ /* 0x040fe20000010100 */
[C---:B-----5:R-:W-:Y:S01]  /*1c20*/  FMUL.FTZ R175, R171.reuse, R152 ;  /* 0x00000098abaf7220 */ /* 0x060fe20000410000 */
[C---:B------:R-:W-:Y:S01]  /*1c30*/  FMUL.FTZ R172, R171.reuse, R172 ;  /* 0x000000acabac7220 */ /* 0x040fe20000410000 */
[C---:B---3--:R-:W-:Y:S01]  /*1c40*/  FADD.FTZ R186, -R220.reuse, R159 ;  /* 0x0000009fdcba7221 */ /* 0x048fe20000010100 */
[C-C-:B------:R-:W-:Y:S01]  /*1c50*/  FADD.FTZ R180, -R220.reuse, R156.reuse ;  /* 0x0000009cdcb47221 */ /* 0x140fe20000010100 */
[----:B------:R-:W-:Y:S01]  /*1c60*/  FADD.FTZ R182, -R220, R157 ;  /* 0x0000009ddcb67221 */ /* 0x000fe20000010100 */
[C---:B----4-:R-:W-:Y:S01]  /*1c70*/  PRMT R153, R160.reuse, 0x7632, R153 ;  /* 0x00007632a0997816 */ /* 0x050fe20000000099 */
[C---:B------:R-:W-:Y:S01]  /*1c80*/  FMUL.FTZ R179, R171.reuse, R154 ;  /* 0x0000009aabb37220 */ /* 0x040fe20000410000 */
[----:B------:R-:W-:Y:S01]  /*1c90*/  SHF.L.U32 R155, R160, 0x10, RZ ;  /* 0x00000010a09b7819 */ /* 0x000fe200000006ff */
[----:B------:R-:W-:Y:S01]  /*1ca0*/  FMUL.FTZ R183, R171, R180 ;  /* 0x000000b4abb77220 */ /* 0x000fe20000410000 */
[----:B------:R-:W-:Y:S01]  /*1cb0*/  SHF.L.U32 R152, R153, 0x10, RZ ;  /* 0x0000001099987819 */ /* 0x000fe200000006ff */
[----:B------:R-:W-:Y:S01]  /*1cc0*/  FMUL.FTZ R182, R171, R182 ;  /* 0x000000b6abb67220 */ /* 0x000fe20000410000 */
[----:B------:R-:W-:Y:S01]  /*1cd0*/  SHF.L.U32 R159, R162, 0x10, RZ ;  /* 0x00000010a29f7819 */ /* 0x000fe200000006ff */
[----:B------:R-:W-:Y:S01]  /*1ce0*/  FMUL.FTZ R174, R174, R155 ;  /* 0x0000009baeae7220 */ /* 0x000fe20000410000 */
[----:B------:R-:W-:Y:S01]  /*1cf0*/  PRMT R156, R161, 0x7632, R156 ;  /* 0x00007632a19c7816 */ /* 0x000fe2000000009c */
[-C--:B------:R-:W-:Y:S01]  /*1d00*/  FMUL.FTZ R177, R177, R152.reuse ;  /* 0x00000098b1b17220 */ /* 0x080fe20000410000 */
[----:B------:R-:W-:Y:S01]  /*1d10*/  FFMA.FTZ R73, R172, R152, R73 ;  /* 0x00000098ac497223 */ /* 0x000fe20000010049 */
[----:B------:R-:W-:Y:S01]  /*1d20*/  FADD.FTZ R109, R109, R152 ;  /* 0x000000986d6d7221 */ /* 0x000fe20000010000 */
[----:B------:R-:W-:Y:S01]  /*1d30*/  SHF.L.U32 R152, R54, 0x10, RZ ;  /* 0x0000001036987819 */ /* 0x000fe200000006ff */
[----:B------:R-:W-:Y:S01]  /*1d40*/  FFMA.FTZ R153, R175, R174, R222 ;  /* 0x000000aeaf997223 */ /* 0x000fe200000100de */
[----:B------:R-:W-:Y:S01]  /*1d50*/  PRMT R157, R162, 0x7632, R157 ;  /* 0x00007632a29d7816 */ /* 0x000fe2000000009d */
[----:B------:R-:W-:Y:S01]  /*1d60*/  FADD.FTZ R108, R108, R155 ;  /* 0x0000009b6c6c7221 */ /* 0x000fe20000010000 */
[----:B------:R-:W-:Y:S01]  /*1d70*/  SHF.L.U32 R161, R161, 0x10, RZ ;  /* 0x00000010a1a17819 */ /* 0x000fe200000006ff */
[----:B------:R-:W-:Y:S01]  /*1d80*/  FMUL.FTZ R180, R152, R159 ;  /* 0x0000009f98b47220 */ /* 0x000fe20000410000 */
[----:B------:R-:W-:Y:S01]  /*1d90*/  FADD.FTZ R152, R223, R174 ;  /* 0x000000aedf987221 */ /* 0x000fe20000010000 */
[----:B------:R-:W-:Y:S01]  /*1da0*/  FFMA.FTZ R72, R175, R155, R72 ;  /* 0x0000009baf487223 */ /* 0x000fe20000010048 */
[----:B------:R-:W-:Y:S01]  /*1db0*/  SHF.L.U32 R154, R157, 0x10, RZ ;  /* 0x000000109d9a7819 */ /* 0x000fe200000006ff */
[----:B------:R-:W-:Y:S01]  /*1dc0*/  FMUL.FTZ R178, R178, R161 ;  /* 0x000000a1b2b27220 */ /* 0x000fe20000410000 */
[----:B------:R-:W-:Y:S01]  /*1dd0*/  SHF.L.U32 R156, R156, 0x10, RZ ;  /* 0x000000109c9c7819 */ /* 0x000fe200000006ff */
[----:B------:R-:W-:Y:S01]  /*1de0*/  FADD.FTZ R155, R152, R177 ;  /* 0x000000b1989b7221 */ /* 0x000fe20000010000 */
[----:B------:R-:W-:Y:S01]  /*1df0*/  FFMA.FTZ R152, R172, R177, R153 ;  /* 0x000000b1ac987223 */ /* 0x000fe20000010099 */
[-C--:B------:R-:W-:Y:S01]  /*1e00*/  FMUL.FTZ R185, R185, R154.reuse ;  /* 0x0000009ab9b97220 */ /* 0x080fe20000410000 */
[----:B------:R-:W-:Y:S01]  /*1e10*/  FFMA.FTZ R77, R182, R154, R77 ;  /* 0x0000009ab64d7223 */ /* 0x000fe2000001004d */
[----:B------:R-:W-:Y:S01]  /*1e20*/  FADD.FTZ R113, R113, R154 ;  /* 0x0000009a71717221 */ /* 0x000fe20000010000 */
[----:B------:R-:W-:Y:S01]  /*1e30*/  FMUL.FTZ R176, R171, R176 ;  /* 0x000000b0abb07220 */ /* 0x000fe20000410000 */
[----:B------:R-:W-:Y:S01]  /*1e40*/  FMUL.FTZ R181, R181, R156 ;  /* 0x0000009cb5b57220 */ /* 0x000fe20000410000 */
[----:B------:R-:W-:Y:S01]  /*1e50*/  FADD.FTZ R154, R155, R178 ;  /* 0x000000b29b9a7221 */ /* 0x000fe20000010000 */
[----:B------:R-:W-:Y:S01]  /*1e60*/  FFMA.FTZ R153, R179, R178, R152 ;  /* 0x000000b2b3997223 */ /* 0x000fe20000010098 */
[C---:B------:R-:W-:Y:S01]  /*1e70*/  PRMT R160, R163.reuse, 0x7632, R160 ;  /* 0x00007632a3a07816 */ /* 0x040fe200000000a0 */
        /* <DEDUP_REMOVED lines=25> */
[----:B------:R-:W-:Y:S01]  /*2010*/  FADD.FTZ R223, R154, R189 ;  /* 0x000000bd9adf7221 */ /* 0x000fe20000010000 */
[----:B------:R-:W-:-:S07]  /*2020*/  FFMA.FTZ R222, R186, R189, R152 ;  /* 0x000000bdbade7223 */ /* 0x000fce0000010098 */
.L_x_4504:
[----:B------:R-:W-:Y:S05]  /*2030*/  BSYNC.RECONVERGENT B0 ;  /* 0x0000000000007941 */ /* 0x000fea0003800200 */
.L_x_4503:
        /* <DEDUP_REMOVED lines=31> */
.L_x_4506:
[----:B------:R-:W-:Y:S05]  /*2230*/  BSYNC.RECONVERGENT B0 ;  /* 0x0000000000007941 */ /* 0x000fea0003800200 */
.L_x_4505:
[----:B------:R-:W1:Y:S08]  /*2240*/  S2UR UR5, SR_CgaCtaId ;  /* 0x00000000000579c3 */ /* 0x000e700000008800 */
[----:B------:R-:W-:Y:S01]  /*2250*/  BAR.SYNC.DEFER_BLOCKING 0x0 ;  /* 0x0000000000007b1d */ /* 0x000fe20000010000 */
[----:B------:R-:W-:Y:S01]  /*2260*/  UISETP.NE.U32.AND UP0, UPT, UR10, URZ, UPT ;  /* 0x000000ff0a00728c */ /* 0x000fe2000bf05070 */
[----:B------:R-:W-:-:S03]  /*2270*/  HFMA2 R160, -RZ, RZ, 1.875, 0 ;  /* 0x3f800000ffa07431 */ /* 0x000fc600000001ff */
[----:B------:R-:W-:Y:S01]  /*2280*/  UISETP.NE.AND.EX UP0, UPT, UR11, URZ, UPT, UP0 ;  /* 0x000000ff0b00728c */ /* 0x000fe2000bf05300 */
[----:B------:R-:W-:Y:S01]  /*2290*/  BSSY.RECONVERGENT B0, `(.L_x_4507) ;  /* 0x00002cb000007945 */ /* 0x000fe20003800200 */
[----:B------:R-:W-:Y:S01]  /*22a0*/  UMOV UR4, 0x400 ;  /* 0x0000040000047882 */ /* 0x000fe20000000000 */
[----:B-----5:R-:W-:Y:S01]  /*22b0*/  @P0 SHF.L.U32 R160, R218, 0x10, RZ ;  /* 0x00000010daa00819 */ /* 0x020fe200000006ff */
        /* <DEDUP_REMOVED lines=61> */
.L_x_4511:
        /* <DEDUP_REMOVED lines=36> */
.L_x_4512:
[----:B------:R-:W0:Y:S08]  /*28d0*/  @P1 LDC.64 R158, c[0x0][0x478] ;  /* 0x00011e00ff9e1b82 */ /* 0x000e300000000a00 */
[----:B------:R-:W1:Y:S01]  /*28e0*/  LDC.64 R156, c[0x0][0x468] ;  /* 0x00011a00ff9c7b82 */ /* 0x000e620000000a00 */
[----:B0-----:R-:W-:-:S05]  /*28f0*/  @P1 IMAD.WIDE.U32 R158, R21, 0x20, R158 ;  /* 0x00000020159e1825 */ /* 0x001fca00078e009e */
[----:B------:R0:W-:Y:S01]  /*2900*/  @P1 STG.E.128 desc[UR8][R158.64], R92 ;  /* 0x0000005c9e001986 */ /* 0x0001e2000c101d08 */
[----:B-1----:R-:W-:-:S03]  /*2910*/  IMAD.WIDE.U32 R156, R21, 0x10, R156 ;  /* 0x00000010159c7825 */ /* 0x002fc600078e009c */
[----:B------:R0:W-:Y:S01]  /*2920*/  @P1 STG.E.128 desc[UR8][R158.64+0x10], R116 ;  /* 0x000010749e001986 */ /* 0x0001e2000c101d08 */
[----:B------:R-:W-:-:S03]  /*2930*/  IADD3 R21, PT, PT, R21, 0x80, RZ ;  /* 0x0000008015157810 */ /* 0x000fc60007ffe0ff */
[----:B------:R0:W-:Y:S04]  /*2940*/  STG.E.128 desc[UR8][R156.64], R152 ;  /* 0x000000989c007986 */ /* 0x0001e8000c101d08 */
.L_x_4510:
[----:B------:R-:W-:Y:S05]  /*2950*/  BSYNC.RECONVERGENT B1 ;  /* 0x0000000000017941 */ /* 0x000fea0003800200 */
.L_x_4509:
        /* <DEDUP_REMOVED lines=42> */
.L_x_4515:
        /* <DEDUP_REMOVED lines=36> */
.L_x_4516:
        /* <DEDUP_REMOVED lines=8> */
.L_x_4514:
[----:B------:R-:W-:Y:S05]  /*2ec0*/  BSYNC.RECONVERGENT B1 ;  /* 0x0000000000017941 */ /* 0x000fea0003800200 */
.L_x_4513:
        /* <DEDUP_REMOVED lines=42> */
.L_x_4519:
        /* <DEDUP_REMOVED lines=36> */
.L_x_4520:
        /* <DEDUP_REMOVED lines=8> */
.L_x_4518:
[----:B------:R-:W-:Y:S05]  /*3430*/  BSYNC.RECONVERGENT B1 ;  /* 0x0000000000017941 */ /* 0x000fea0003800200 */
.L_x_4517:
        /* <DEDUP_REMOVED lines=41> */
.L_x_4522:
        /* <DEDUP_REMOVED lines=36> */
.L_x_4523:
[----:B------:R-:W0:Y:S08]  /*3910*/  @P1 LDC.64 R158, c[0x0][0x478] ;  /* 0x00011e00ff9e1b82 */ /* 0x000e300000000a00 */
[----:B------:R-:W1:Y:S01]  /*3920*/  LDC.64 R156, c[0x0][0x468] ;  /* 0x00011a00ff9c7b82 */ /* 0x000e620000000a00 */
[----:B0-----:R-:W-:-:S05]  /*3930*/  @P1 IMAD.WIDE.U32 R158, R21, 0x20, R158 ;  /* 0x00000020159e1825 */ /* 0x001fca00078e009e */
[----:B------:R4:W-:Y:S01]  /*3940*/  @P1 STG.E.128 desc[UR8][R158.64], R92 ;  /* 0x0000005c9e001986 */ /* 0x0009e2000c101d08 */
[----:B-1----:R-:W-:-:S03]  /*3950*/  IMAD.WIDE.U32 R156, R21, 0x10, R156 ;  /* 0x00000010159c7825 */ /* 0x002fc600078e009c */
[----:B------:R4:W-:Y:S04]  /*3960*/  @P1 STG.E.128 desc[UR8][R158.64+0x10], R116 ;  /* 0x000010749e001986 */ /* 0x0009e8000c101d08 */
[----:B------:R4:W-:Y:S01]  /*3970*/  STG.E.128 desc[UR8][R156.64], R152 ;  /* 0x000000989c007986 */ /* 0x0009e2000c101d08 */
[----:B------:R-:W-:Y:S05]  /*3980*/  BRA `(.L_x_4521) ;  /* 0x00000014006c7947 */ /* 0x000fea0003800000 */
.L_x_4508:
[----:B------:R-:W-:Y:S04]  /*3990*/  BSSY.RECONVERGENT B1, `(.L_x_4524) ;  /* 0x0000058000017945 */ /* 0x000fe80003800200 */
[----:B------:R-:W-:Y:S05]  /*39a0*/  @!P5 BRA `(.L_x_4525) ;  /* 0x000000040058d947 */ /* 0x000fea0003800000 */
        /* <DEDUP_REMOVED lines=40> */
.L_x_4526:
        /* <DEDUP_REMOVED lines=36> */
.L_x_4527:
        /* <DEDUP_REMOVED lines=8> */
[----:B------:R0:W-:Y:S04]  /*3ef0*/  @P1 STG.E.128 desc[UR8][R158.64+0x10], R116 ;  /* 0x000010749e001986 */ /* 0x0001e8000c101d08 */
[----:B------:R0:W-:Y:S02]  /*3f00*/  STG.E.128 desc[UR8][R156.64], R152 ;  /* 0x000000989c007986 */ /* 0x0001e4000c101d08 */
.L_x_4525:
[----:B------:R-:W-:Y:S05]  /*3f10*/  BSYNC.RECONVERGENT B1 ;  /* 0x0000000000017941 */ /* 0x000fea0003800200 */
.L_x_4524:
        /* <DEDUP_REMOVED lines=42> */
.L_x_4530:
        /* <DEDUP_REMOVED lines=36> */
.L_x_4531:
        /* <DEDUP_REMOVED lines=8> */
.L_x_4529:
[----:B------:R-:W-:Y:S05]  /*4480*/  BSYNC.RECONVERGENT B1 ;  /* 0x0000000000017941 */ /* 0x000fea0003800200 */
.L_x_4528:
        /* <DEDUP_REMOVED lines=42> */
.L_x_4534:
        /* <DEDUP_REMOVED lines=36> */
.L_x_4535:
        /* <DEDUP_REMOVED lines=8> */
.L_x_4533:
[----:B------:R-:W-:Y:S05]  /*49f0*/  BSYNC.RECONVERGENT B1 ;  /* 0x0000000000017941 */ /* 0x000fea0003800200 */
.L_x_4532:
        /* <DEDUP_REMOVED lines=14> */
[----:B------:R-:W-:Y:S01]  /*4ae0*/  FADD.FTZ R94, R177, -R92 ;  /* 0x8000005cb15e7221 */ /* 0x000fe20000010000 */
[----:B------:R-:W-:Y:S01]  /*4af0*/  FADD.FTZ R95, R178, -R95 ;  /* 0x8000005fb25f7221 */ /* 0x000fe20000010000 */
[----:B------:R-:W-:Y:S01]  /*4b00*/  FADD.FTZ R116, R181, -R116 ;  /* 0x80000074b5747221 */ /* 0x000fe20000010000 */
[----:B------:R-:W-:Y:S01]  /*4b10*/  FADD.FTZ R117, R180, -R117 ;  /* 0x80000075b4757221 */ /* 0x000fe20000010000 */
[----:B------:R-:W-:Y:S01]  /*4b20*/  FFMA.FTZ R92, R171, R93, R144 ;  /* 0x0000005dab5c7223 */ /* 0x000fe20000010090 */
        /* <DEDUP_REMOVED lines=22> */
.L_x_4536:
        /* <DEDUP_REMOVED lines=36> */
.L_x_4537:
[----:B------:R-:W0:Y:S08]  /*4ed0*/  @P1 LDC.64 R158, c[0x0][0x478] ;  /* 0x00011e00ff9e1b82 */ /* 0x000e300000000a00 */
[----:B------:R-:W1:Y:S01]  /*4ee0*/  LDC.64 R156, c[0x0][0x468] ;  /* 0x00011a00ff9c7b82 */ /* 0x000e620000000a00 */
[----:B0-----:R-:W-:-:S05]  /*4ef0*/  @P1 IMAD.WIDE.U32 R158, R21, 0x20, R158 ;  /* 0x00000020159e1825 */ /* 0x001fca00078e009e */
[----:B------:R0:W-:Y:S01]  /*4f00*/  @P1 STG.E.128 desc[UR8][R158.64], R92 ;  /* 0x0000005c9e001986 */ /* 0x0001e2000c101d08 */
[----:B-1----:R-:W-:-:S03]  /*4f10*/  IMAD.WIDE.U32 R156, R21, 0x10, R156 ;  /* 0x00000010159c7825 */ /* 0x002fc600078e009c */
[----:B------:R0:W-:Y:S04]  /*4f20*/  @P1 STG.E.128 desc[UR8][R158.64+0x10], R116 ;  /* 0x000010749e001986 */ /* 0x0001e8000c101d08 */
[----:B------:R0:W-:Y:S02]  /*4f30*/  STG.E.128 desc[UR8][R156.64], R152 ;  /* 0x000000989c007986 */ /* 0x0001e4000c101d08 */
.L_x_4521:
[----:B------:R-:W-:Y:S05]  /*4f40*/  BSYNC.RECONVERGENT B0 ;  /* 0x0000000000007941 */ /* 0x000fea0003800200 */
.L_x_4507:
[----:B0-234-:R-:W0:Y:S01]  /*4f50*/  LDC.64 R152, c[0x0][0x380] ;  /* 0x0000e000ff987b82 */ /* 0x01de220000000a00 */
[----:B------:R-:W-:Y:S01]  /*4f60*/  UPLOP3.LUT UP1, UPT, UPT, UPT, UP1, 0x40, 0x4 ;  /* 0x000000000004789c */ /* 0x000fe20003f2e810 */
[----:B0-----:R-:W-:-:S04]  /*4f70*/  IADD3 R5, PT, PT, R5, R152, RZ ;  /* 0x0000009805057210 */ /* 0x001fc80007ffe0ff */
[----:B------:R-:W-:-:S13]  /*4f80*/  ISETP.GE.AND P1, PT, R5, R153, PT ;  /* 0x000000990500720c */ /* 0x000fda0003f26270 */
[----:B------:R-:W-:Y:S05]  /*4f90*/  @!P1 BRA `(.L_x_4538) ;  /* 0xffffffb800009947 */ /* 0x000fea000383ffff */
.L_x_4496:
[----:B------:R-:W0:Y:S08]  /*4fa0*/  S2UR UR4, SR_CTAID.X ;  /* 0x00000000000479c3 */ /* 0x000e300000002500 */
[----:B------:R-:W1:Y:S08]  /*4fb0*/  LDC.64 R4, c[0x0][0x440] ;  /* 0x00011000ff047b82 */ /* 0x000e700000000a00 */
[----:B------:R-:W2:Y:S08]  /*4fc0*/  LDC.64 R6, c[0x0][0x448] ;  /* 0x00011200ff067b82 */ /* 0x000eb00000000a00 */
[----:B------:R-:W3:Y:S01]  /*4fd0*/  LDC.64 R8, c[0x0][0x440] ;  /* 0x00011000ff087b82 */ /* 0x000ee20000000a00 */
[----:B0-----:R-:W-:-:S05]  /*4fe0*/  IMAD R3, R2, UR4, RZ ;  /* 0x0000000402037c24 */ /* 0x001fca000f8e02ff */
        /* <DEDUP_REMOVED lines=35> */
.L_x_4539:
        /* <DEDUP_REMOVED lines=14> */
.L_x_15638:


//--------------------- .text._ZN10layer_norm13ln_bwd_kernelINS_13Kernel_traitsI13__nv_bfloat16S2_fS2_fjLj4096ELj1ELj1ELj4ELj16ENS_18Kernel_traits_baseILj4096ES2_S2_fS2_fjLj128EEEEELb0ELb0ELb0ELb1EEEvNS_9BwdParamsE --------------------------
	.section	.text._ZN10layer_norm13ln_bwd_kernelINS_13Kernel_traitsI13__nv_bfloat16S2_fS2_fjLj4096ELj1ELj1ELj4ELj16ENS_18Kernel_traits_baseILj4096ES2_S2_fS2_fjLj128EEEEELb0ELb0ELb0ELb1EEEvNS_9BwdParamsE,"ax",@progbits
	.align	128
        .global         _ZN10layer_norm13ln_bwd_kernelINS_13Kernel_traitsI13__nv_bfloat16S2_fS2_fjLj4096ELj1ELj1ELj4ELj16ENS_18Kernel_traits_baseILj4096ES2_S2_fS2_fjLj128EEEEELb0ELb0ELb0ELb1EEEvNS_9BwdParamsE
        .type           _ZN10layer_norm13ln_bwd_kernelINS_13Kernel_traitsI13__nv_bfloat16S2_fS2_fjLj4096ELj1ELj1ELj4ELj16ENS_18Kernel_traits_baseILj4096ES2_S2_fS2_fjLj128EEEEELb0ELb0ELb0ELb1EEEvNS_9BwdParamsE,@function
        .size           _ZN10layer_norm13ln_bwd_kernelINS_13Kernel_traitsI13__nv_bfloat16S2_fS2_fjLj4096ELj1ELj1ELj4ELj16ENS_18Kernel_traits_baseILj4096ES2_S2_fS2_fjLj128EEEEELb0ELb0ELb0ELb1EEEvNS_9BwdParamsE,(.L_x_15639 - _ZN10layer_norm13ln_bwd_kernelINS_13Kernel_traitsI13__nv_bfloat16S2_fS2_fjLj4096ELj1ELj1ELj4ELj16ENS_18Kernel_traits_baseILj4096ES2_S2_fS2_fjLj128EEEEELb0ELb0ELb0ELb1EEEvNS_9BwdParamsE)
        .other          _ZN10layer_norm13ln_bwd_kernelINS_13Kernel_traitsI13__nv_bfloat16S2_fS2_fjLj4096ELj1ELj1ELj4ELj16ENS_18Kernel_traits_baseILj4096ES2_S2_fS2_fjLj128EEEEELb0ELb0ELb0ELb1EEEvNS_9BwdParamsE,@"STO_CUDA_ENTRY STV_DEFAULT"
_ZN10layer_norm13ln_bwd_kernelINS_13Kernel_traitsI13__nv_bfloat16S2_fS2_fjLj4096ELj1ELj1ELj4ELj16ENS_18Kernel_traits_baseILj4096ES2_S2_fS2_fjLj128EEEEELb0ELb0ELb0ELb1EEEvNS_9BwdParamsE:
.text._ZN10layer_norm13ln_bwd_kernelINS_13Kernel_traitsI13__nv_bfloat16S2_fS2_fjLj4096ELj1ELj1ELj4ELj16ENS_18Kernel_traits_baseILj4096ES2_S2_fS2_fjLj128EEEEELb0ELb0ELb0ELb1EEEvNS_9BwdParamsE:
        /* <DEDUP_REMOVED lines=40> */
[----:B------:R-:W-:Y:S02]  /*0280*/  MOV R172, UR4 ;  /* 0x0000000400ac7c02 */ /* 0x000fe40008000f00 */
        /* <DEDUP_REMOVED lines=23> */
[----:B------:R-:W-:Y:S01]  /*0400*/  CS2R R18, SRZ ;  /* 0x0000000000127805 */ /* 0x000fe2000001ff00 */
[----:B------:R-:W1:Y:S01]  /*0410*/  LDC.64 R2, c[0x0][0x3e0] ;  /* 0x0000f800ff027b82 */ /* 0x000e620000000a00 */
[----:B------:R-:W-:-:S02]  /*0420*/  CS2R R16, SRZ ;  /* 0x0000000000107805 */ /* 0x000fc4000001ff00 */
[----:B------:R-:W-:Y:S01]  /*0430*/  MOV R171, RZ ;  /* 0x000000ff00ab7202 */ /* 0x000fe20000000f00 */
[----:B0-----:R-:W2:Y:S01]  /*0440*/  LDG.E.128 R188, desc[UR8][R146.64] ;  /* 0x0000000892bc7981 */ /* 0x001ea2000c1e1d00 */
[----:B------:R-:W-:Y:S01]  /*0450*/  UPLOP3.LUT UP1, UPT, UPT, UPT, UPT, 0x40, 0x4 ;  /* 0x000000000004789c */ /* 0x000fe20003f2e870 */
[----:B------:R-:W0:Y:S02]  /*0460*/  LDCU UR12, c[0x0][0x388] ;  /* 0x00007100ff0c77ac */ /* 0x000e240008000800 */
[----:B------:R-:W3:Y:S01]  /*0470*/  LDG.E.128 R12, desc[UR8][R146.64+0x800] ;  /* 0x00080008920c7981 */ /* 0x000ee2000c1e1d00 */
[----:B------:R-:W4:Y:S03]  /*0480*/  LDCU.U8 UR7, c[0x0][0x410] ;  /* 0x00008200ff0777ac */ /* 0x000f260008000000 */
[----:B------:R-:W5:Y:S01]  /*0490*/  LDG.E.128 R8, desc[UR8][R146.64+0x1000] ;  /* 0x0010000892087981 */ /* 0x000f62000c1e1d00 */
[----:B------:R-:W0:Y:S03]  /*04a0*/  LDCU UR13, c[0x0][0x400] ;  /* 0x00008000ff0d77ac */ /* 0x000e260008000800 */
[----:B------:R1:W4:Y:S01]  /*04b0*/  LDG.E.128 R4, desc[UR8][R146.64+0x1800] ;  /* 0x0018000892047981 */ /* 0x000322000c1e1d00 */
[----:B------:R-:W0:Y:S01]  /*04c0*/  LDCU.64 UR14, c[0x0][0x478] ;  /* 0x00008f00ff0e77ac */ /* 0x000e220008000a00 */
[----:B------:R-:W0:Y:S01]  /*04d0*/  LDCU.64 UR10, c[0x0][0x438] ;  /* 0x00008700ff0a77ac */ /* 0x000e220008000a00 */
[----:B-1----:R-:W-:Y:S01]  /*04e0*/  ISETP.NE.U32.AND P0, PT, R2, RZ, PT ;  /* 0x000000ff0200720c */ /* 0x002fe20003f05070 */
[----:B------:R-:W-:-:S03]  /*04f0*/  HFMA2 R147, -RZ, RZ, 0, 0 ;  /* 0x00000000ff937431 */ /* 0x000fc600000001ff */
[----:B------:R-:W-:Y:S02]  /*0500*/  ISETP.NE.AND.EX P0, PT, R3, RZ, PT, P0 ;  /* 0x000000ff0300720c */ /* 0x000fe40003f05300 */
[----:B------:R-:W-:Y:S02]  /*0510*/  CS2R R2, SRZ ;  /* 0x0000000000027805 */ /* 0x000fe4000001ff00 */
[----:B--2---:R-:W-:Y:S02]  /*0520*/  PRMT R170, R188, 0x7632, R170 ;  /* 0x00007632bcaa7816 */ /* 0x004fe400000000aa */
[----:B------:R-:W-:Y:S02]  /*0530*/  PRMT R169, R189, 0x7632, R169 ;  /* 0x00007632bda97816 */ /* 0x000fe400000000a9 */
[----:B------:R-:W-:Y:S02]  /*0540*/  PRMT R168, R190, 0x7632, R168 ;  /* 0x00007632bea87816 */ /* 0x000fe400000000a8 */
[----:B------:R-:W-:-:S02]  /*0550*/  PRMT R167, R191, 0x7632, R167 ;  /* 0x00007632bfa77816 */ /* 0x000fc400000000a7 */
[----:B---3--:R-:W-:Y:S02]  /*0560*/  PRMT R166, R12, 0x7632, R166 ;  /* 0x000076320ca67816 */ /* 0x008fe400000000a6 */
[----:B------:R-:W-:Y:S02]  /*0570*/  PRMT R165, R13, 0x7632, R165 ;  /* 0x000076320da57816 */ /* 0x000fe400000000a5 */
[----:B------:R-:W-:Y:S02]  /*0580*/  PRMT R164, R14, 0x7632, R164 ;  /* 0x000076320ea47816 */ /* 0x000fe400000000a4 */
[----:B------:R-:W-:Y:S02]  /*0590*/  PRMT R163, R15, 0x7632, R163 ;  /* 0x000076320fa37816 */ /* 0x000fe400000000a3 */
[----:B-----5:R-:W-:Y:S02]  /*05a0*/  PRMT R162, R8, 0x7632, R162 ;  /* 0x0000763208a27816 */ /* 0x020fe400000000a2 */
[----:B------:R-:W-:-:S02]  /*05b0*/  PRMT R161, R9, 0x7632, R161 ;  /* 0x0000763209a17816 */ /* 0x000fc400000000a1 */
[----:B------:R-:W-:Y:S02]  /*05c0*/  PRMT R160, R10, 0x7632, R160 ;  /* 0x000076320aa07816 */ /* 0x000fe400000000a0 */
[----:B------:R-:W-:Y:S02]  /*05d0*/  PRMT R159, R11, 0x7632, R159 ;  /* 0x000076320b9f7816 */ /* 0x000fe4000000009f */
[----:B----4-:R-:W-:Y:S02]  /*05e0*/  PRMT R158, R4, 0x7632, R158 ;  /* 0x00007632049e7816 */ /* 0x010fe4000000009e */
[----:B------:R-:W-:Y:S02]  /*05f0*/  PRMT R157, R5, 0x7632, R157 ;  /* 0x00007632059d7816 */ /* 0x000fe4000000009d */
[----:B------:R-:W-:Y:S02]  /*0600*/  PRMT R156, R6, 0x7632, R156 ;  /* 0x00007632069c7816 */ /* 0x000fe4000000009c */
[----:B------:R-:W-:-:S02]  /*0610*/  PRMT R155, R7, 0x7632, R155 ;  /* 0x00007632079b7816 */ /* 0x000fc4000000009b */
        /* <DEDUP_REMOVED lines=37> */
[----:B0-----:R-:W-:-:S07]  /*0870*/  SHF.L.U32 R155, R155, 0x10, RZ ;  /* 0x000000109b9b7819 */ /* 0x001fce00000006ff */
.L_x_4561:
[----:B------:R-:W0:Y:S01]  /*0880*/  S2R R146, SR_TID.X ;  /* 0x0000000000927919 */ /* 0x000e220000002100 */
[----:B------:R-:W1:Y:S01]  /*0890*/  LDC.64 R110, c[0x0][0x3c0] ;  /* 0x0000f000ff6e7b82 */ /* 0x000e620000000a00 */
[----:B------:R-:W-:-:S05]  /*08a0*/  IMAD R0, R172, UR12, RZ ;  /* 0x0000000cac007c24 */ /* 0x000fca000f8e02ff */
[----:B------:R-:W-:Y:S02]  /*08b0*/  SHF.R.S32.HI R87, RZ, 0x1f, R0 ;  /* 0x0000001fff577819 */ /* 0x000fe40000011400 */
[----:B------:R-:W2:Y:S02]  /*08c0*/  LDC.64 R84, c[0x0][0x428] ;  /* 0x00010a00ff547b82 */ /* 0x000ea40000000a00 */
[----:B------:R-:W-:-:S06]  /*08d0*/  LEA.HI R87, R87, R0, RZ, 0x3 ;  /* 0x0000000057577211 */ /* 0x000fcc00078f18ff */
[----:B------:R-:W3:Y:S08]  /*08e0*/  LDC.64 R128, c[0x0][0x3a8] ;  /* 0x0000ea00ff807b82 */ /* 0x000ef00000000a00 */
[----:B------:R-:W4:Y:S01]  /*08f0*/  LDC.64 R194, c[0x0][0x3c8] ;  /* 0x0000f200ffc27b82 */ /* 0x000f220000000a00 */
[----:B-1----:R-:W-:-:S05]  /*0900*/  IMAD.WIDE R110, R172, 0x4, R110 ;  /* 0x00000004ac6e7825 */ /* 0x002fca00078e026e */
[----:B------:R-:W4:Y:S01]  /*0910*/  LDG.E R0, desc[UR8][R110.64] ;  /* 0x000000086e007981 */ /* 0x000f22000c1e1900 */
[----:B0-----:R-:W-:Y:S01]  /*0920*/  LEA.HI.SX32 R192, R87, R146, 0x1d ;  /* 0x0000009257c07211 */ /* 0x001fe200078feaff */
[----:B------:R-:W0:Y:S04]  /*0930*/  @P0 LDC.64 R196, c[0x0][0x3e0] ;  /* 0x0000f800ffc40b82 */ /* 0x000e280000000a00 */
[C---:B--2---:R-:W-:Y:S01]  /*0940*/  IMAD.WIDE.U32 R92, R192.reuse, 0x10, R84 ;  /* 0x00000010c05c7825 */ /* 0x044fe200078e0054 */
[C---:B------:R-:W-:Y:S02]  /*0950*/  IADD3 R191, PT, PT, R192.reuse, 0x80, RZ ;  /* 0x00000080c0bf7810 */ /* 0x040fe40007ffe0ff */
[C---:B------:R-:W-:Y:S01]  /*0960*/  IADD3 R190, PT, PT, R192.reuse, 0x100, RZ ;  /* 0x00000100c0be7810 */ /* 0x040fe20007ffe0ff */
[C---:B---3--:R-:W-:Y:S01]  /*0970*/  IMAD.WIDE.U32 R86, R192.reuse, 0x20, R128 ;  /* 0x00000020c0567825 */ /* 0x048fe200078e0080 */
[----:B------:R-:W-:Y:S01]  /*0980*/  IADD3 R154, PT, PT, R192, 0x180, RZ ;  /* 0x00000180c09a7810 */ /* 0x000fe20007ffe0ff */
[----:B------:R-:W2:Y:S02]  /*0990*/  LDG.E.128 R92, desc[UR8][R92.64] ;  /* 0x000000085c5c7981 */ /* 0x000ea4000c1e1d00 */
[----:B------:R-:W-:-:S02]  /*09a0*/  IMAD.WIDE.U32 R104, R191, 0x10, R84 ;  /* 0x00000010bf687825 */ /* 0x000fc400078e0054 */
[----:B------:R-:W3:Y:S02]  /*09b0*/  LDG.E.128 R88, desc[UR8][R86.64] ;  /* 0x0000000856587981 */ /* 0x000ee4000c1e1d00 */
[----:B----4-:R-:W-:Y:S02]  /*09c0*/  IMAD.WIDE R194, R172, 0x4, R194 ;  /* 0x00000004acc27825 */ /* 0x010fe400078e02c2 */
[----:B------:R-:W4:Y:S02]  /*09d0*/  LDG.E.128 R96, desc[UR8][R86.64+0x10] ;  /* 0x0000100856607981 */ /* 0x000f24000c1e1d00 */
[--C-:B------:R-:W-:Y:S02]  /*09e0*/  IMAD.WIDE.U32 R116, R190, 0x10, R84.reuse ;  /* 0x00000010be747825 */ /* 0x100fe400078e0054 */
[----:B------:R1:W4:Y:S02]  /*09f0*/  LDG.E R189, desc[UR8][R194.64] ;  /* 0x00000008c2bd7981 */ /* 0x000324000c1e1900 */
[----:B------:R-:W-:-:S02]  /*0a00*/  IMAD.WIDE.U32 R84, R154, 0x10, R84 ;  /* 0x000000109a547825 */ /* 0x000fc400078e0054 */
[----:B------:R-:W4:Y:S04]  /*0a10*/  LDG.E.128 R116, desc[UR8][R116.64] ;  /* 0x0000000874747981 */ /* 0x000f28000c1e1d00 */
[----:B------:R-:W4:Y:S01]  /*0a20*/  LDG.E.128 R84, desc[UR8][R84.64] ;  /* 0x0000000854547981 */ /* 0x000f22000c1e1d00 */
[----:B------:R-:W-:-:S03]  /*0a30*/  IMAD.WIDE.U32 R108, R191, 0x20, R128 ;  /* 0x00000020bf6c7825 */ /* 0x000fc600078e0080 */
[----:B------:R-:W4:Y:S04]  /*0a40*/  LDG.E.128 R104, desc[UR8][R104.64] ;  /* 0x0000000868687981 */ /* 0x000f28000c1e1d00 */
[----:B------:R-:W4:Y:S01]  /*0a50*/  LDG.E.128 R100, desc[UR8][R108.64] ;  /* 0x000000086c647981 */ /* 0x000f22000c1e1d00 */
[----:B------:R-:W-:-:S05]  /*0a60*/  IMAD.WIDE.U32 R120, R190, 0x20, R128 ;  /* 0x00000020be787825 */ /* 0x000fca00078e0080 */
[----:B------:R-:W4:Y:S04]  /*0a70*/  LDG.E.128 R112, desc[UR8][R120.64] ;  /* 0x0000000878707981 */ /* 0x000f28000c1e1d00 */
[----:B------:R-:W4:Y:S01]  /*0a80*/  LDG.E.128 R108, desc[UR8][R108.64+0x10] ;  /* 0x000010086c6c7981 */ /* 0x000f22000c1e1d00 */
[----:B------:R-:W-:-:S03]  /*0a90*/  IMAD.WIDE.U32 R128, R154, 0x20, R128 ;  /* 0x000000209a807825 */ /* 0x000fc600078e0080 */
[----:B------:R-:W4:Y:S04]  /*0aa0*/  LDG.E.128 R120, desc[UR8][R120.64+0x10] ;  /* 0x0000100878787981 */ /* 0x000f28000c1e1d00 */
[----:B------:R-:W4:Y:S04]  /*0ab0*/  LDG.E.128 R124, desc[UR8][R128.64] ;  /* 0x00000008807c7981 */ /* 0x000f28000c1e1d00 */
[----:B------:R-:W4:Y:S01]  /*0ac0*/  LDG.E.128 R128, desc[UR8][R128.64+0x10] ;  /* 0x0000100880807981 */ /* 0x000f22000c1e1d00 */
[----:B------:R-:W-:Y:S02]  /*0ad0*/  ISETP.NE.U32.AND P1, PT, RZ, UR10, PT ;  /* 0x0000000aff007c0c */ /* 0x000fe4000bf25070 */
[----:B------:R-:W-:-:S02]  /*0ae0*/  ISETP.NE.AND P2, PT, RZ, UR7, PT ;  /* 0x00000007ff007c0c */ /* 0x000fc4000bf45270 */
[----:B------:R-:W-:Y:S01]  /*0af0*/  ISETP.NE.AND.EX P1, PT, RZ, UR11, PT, P1 ;  /* 0x0000000bff007c0c */ /* 0x000fe2000bf25310 */
[----:B0-----:R-:W-:-:S05]  /*0b00*/  @P0 IMAD.WIDE R196, R172, 0x2, R196 ;  /* 0x00000002acc40825 */ /* 0x001fca00078e02c4 */
[----:B------:R0:W5:Y:S07]  /*0b10*/  @P0 LDG.E.U16 R193, desc[UR8][R196.64] ;  /* 0x00000008c4c10981 */ /* 0x00016e000c1e1500 */
[----:B------:R-:W1:Y:S08]  /*0b20*/  @P1 LDC.64 R208, c[0x0][0x438] ;  /* 0x00010e00ffd01b82 */ /* 0x000e700000000a00 */
[----:B------:R-:W0:Y:S08]  /*0b30*/  @P1 LDC.64 R206, c[0x0][0x438] ;  /* 0x00010e00ffce1b82 */ /* 0x000e300000000a00 */
[----:B------:R-:W0:Y:S08]  /*0b40*/  @P1 LDC.64 R204, c[0x0][0x438] ;  /* 0x00010e00ffcc1b82 */ /* 0x000e300000000a00 */
[----:B------:R-:W0:Y:S01]  /*0b50*/  @P1 LDC.64 R198, c[0x0][0x438] ;  /* 0x00010e00ffc61b82 */ /* 0x000e220000000a00 */
[----:B-1----:R-:W-:-:S05]  /*0b60*/  @P1 IMAD.WIDE.U32 R208, R192, 0x20, R208 ;  /* 0x00000020c0d01825 */ /* 0x002fca00078e00d0 */
[----:B------:R-:W5:Y:S01]  /*0b70*/  @P1 LDG.E.128 R44, desc[UR8][R208.64] ;  /* 0x00000008d02c1981 */ /* 0x000f62000c1e1d00 */
[----:B0-----:R-:W-:-:S03]  /*0b80*/  @P1 IMAD.WIDE.U32 R206, R191, 0x20, R206 ;  /* 0x00000020bfce1825 */ /* 0x001fc600078e00ce */
[----:B------:R0:W5:Y:S04]  /*0b90*/  @P1 LDG.E.128 R48, desc[UR8][R208.64+0x10] ;  /* 0x00001008d0301981 */ /* 0x000168000c1e1d00 */
[----:B------:R-:W5:Y:S04]  /*0ba0*/  @P1 LDG.E.128 R52, desc[UR8][R206.64] ;  /* 0x00000008ce341981 */ /* 0x000f68000c1e1d00 */
[----:B------:R1:W5:Y:S01]  /*0bb0*/  @P1 LDG.E.128 R56, desc[UR8][R206.64+0x10] ;  /* 0x00001008ce381981 */ /* 0x000362000c1e1d00 */
[----:B------:R-:W-:-:S04]  /*0bc0*/  @P1 IMAD.WIDE.U32 R204, R190, 0x20, R204 ;  /* 0x00000020becc1825 */ /* 0x000fc800078e00cc */
[----:B------:R-:W-:Y:S01]  /*0bd0*/  @P1 IMAD.WIDE.U32 R198, R154, 0x20, R198 ;  /* 0x000000209ac61825 */ /* 0x000fe200078e00c6 */
[----:B------:R-:W5:Y:S04]  /*0be0*/  @P1 LDG.E.128 R60, desc[UR8][R204.64] ;  /* 0x00000008cc3c1981 */ /* 0x000f68000c1e1d00 */
[----:B------:R1:W5:Y:S04]  /*0bf0*/  @P1 LDG.E.128 R64, desc[UR8][R204.64+0x10] ;  /* 0x00001008cc401981 */ /* 0x000368000c1e1d00 */
[----:B------:R-:W5:Y:S04]  /*0c00*/  @P1 LDG.E.128 R68, desc[UR8][R198.64] ;  /* 0x00000008c6441981 */ /* 0x000f68000c1e1d00 */
[----:B------:R1:W5:Y:S01]  /*0c10*/  @P1 LDG.E.128 R72, desc[UR8][R198.64+0x10] ;  /* 0x00001008c6481981 */ /* 0x000362000c1e1d00 */
[----:B------:R-:W-:-:S02]  /*0c20*/  FSEL R195, R0, RZ, !P2 ;  /* 0x000000ff00c37208 */ /* 0x000fc40005000000 */
[C---:B--2---:R-:W-:Y:S02]  /*0c30*/  PRMT R244, R92.reuse, 0x7632, R244 ;  /* 0x000076325cf47816 */ /* 0x044fe400000000f4 */
[----:B------:R-:W-:Y:S01]  /*0c40*/  SHF.L.U32 R92, R92, 0x10, RZ ;  /* 0x000000105c5c7819 */ /* 0x000fe200000006ff */
[C---:B---3--:R-:W-:Y:S01]  /*0c50*/  FADD.FTZ R0, -R195.reuse, R88 ;  /* 0x00000058c3007221 */ /* 0x048fe20000010100 */
[----:B------:R-:W-:Y:S01]  /*0c60*/  SHF.L.U32 R244, R244, 0x10, RZ ;  /* 0x00000010f4f47819 */ /* 0x000fe200000006ff */
[----:B------:R-:W-:Y:S02]  /*0c70*/  FADD.FTZ R237, -R195, R89 ;  /* 0x00000059c3ed7221 */ /* 0x000fe40000010100 */
[----:B------:R-:W-:Y:S01]  /*0c80*/  FMUL.FTZ R234, R188, R92 ;  /* 0x0000005cbcea7220 */ /* 0x000fe20000410000 */
[C---:B------:R-:W-:Y:S02]  /*0c90*/  PRMT R243, R93.reuse, 0x7632, R243 ;  /* 0x000076325df37816 */ /* 0x040fe400000000f3 */
[----:B------:R-:W-:Y:S01]  /*0ca0*/  SHF.L.U32 R93, R93, 0x10, RZ ;  /* 0x000000105d5d7819 */ /* 0x000fe200000006ff */
[----:B----4-:R-:W-:Y:S01]  /*0cb0*/  FMUL.FTZ R0, R189, R0 ;  /* 0x00000000bd007220 */ /* 0x010fe20000410000 */
[----:B------:R-:W-:Y:S01]  /*0cc0*/  FMUL.FTZ R227, R170, R244 ;  /* 0x000000f4aae37220 */ /* 0x000fe20000410000 */
[----:B------:R-:W-:Y:S01]  /*0cd0*/  FADD.FTZ R236, -R195, R90 ;  /* 0x0000005ac3ec7221 */ /* 0x000fe20000010100 */
[----:B------:R-:W-:-:S02]  /*0ce0*/  PRMT R218, R118, 0x7632, R218 ;  /* 0x0000763276da7816 */ /* 0x000fc400000000da */
[----:B------:R-:W-:Y:S01]  /*0cf0*/  SHF.L.U32 R196, R118, 0x10, RZ ;  /* 0x0000001076c47819 */ /* 0x000fe200000006ff */
[----:B------:R-:W-:Y:S01]  /*0d00*/  FADD.FTZ R118, RZ, R234 ;  /* 0x000000eaff767221 */ /* 0x000fe20000010000 */
[C---:B------:R-:W-:Y:S01]  /*0d10*/  PRMT R216, R84.reuse, 0x7632, R216 ;  /* 0x0000763254d87816 */ /* 0x040fe200000000d8 */
[----:B------:R-:W-:Y:S01]  /*0d20*/  FMUL.FTZ R237, R189, R237 ;  /* 0x000000edbded7220 */ /* 0x000fe20000410000 */
[----:B------:R-:W-:Y:S01]  /*0d30*/  SHF.L.U32 R214, R84, 0x10, RZ ;  /* 0x0000001054d67819 */ /* 0x000fe200000006ff */
[----:B------:R-:W-:Y:S01]  /*0d40*/  FFMA.FTZ R84, R0, R234, RZ ;  /* 0x000000ea00547223 */ /* 0x000fe200000100ff */
        /* <DEDUP_REMOVED lines=8> */
[C---:B------:R-:W-:Y:S01]  /*0dd0*/  PRMT R242, R94.reuse, 0x7632, R242 ;  /* 0x000076325ef27816 */ /* 0x040fe200000000f2 */
[----:B------:R-:W-:Y:S01]  /*0de0*/  FMUL.FTZ R225, R169, R243 ;  /* 0x000000f3a9e17220 */ /* 0x000fe20000410000 */
[----:B------:R-:W-:Y:S01]  /*0df0*/  SHF.L.U32 R94, R94, 0x10, RZ ;  /* 0x000000105e5e7819 */ /* 0x000fe200000006ff */
[----:B------:R-:W-:Y:S01]  /*0e00*/  FADD.FTZ R118, R233, R118 ;  /* 0x00000076e9767221 */ /* 0x000fe20000010000 */
[----:B------:R-:W-:Y:S01]  /*0e10*/  FADD.FTZ R230, -R195, R96 ;  /* 0x00000060c3e67221 */ /* 0x000fe20000010100 */
[----:B------:R-:W-:Y:S01]  /*0e20*/  FMUL.FTZ R235, R189, R235 ;  /* 0x000000ebbdeb7220 */ /* 0x000fe20000410000 */
[----:B------:R-:W-:Y:S01]  /*0e30*/  FFMA.FTZ R84, R236, R233, R85 ;  /* 0x000000e9ec547223 */ /* 0x000fe20000010055 */
[C---:B------:R-:W-:Y:S01]  /*0e40*/  PRMT R217, R119.reuse, 0x7632, R217 ;  /* 0x0000763277d97816 */ /* 0x040fe200000000d9 */
[----:B------:R-:W-:Y:S01]  /*0e50*/  FMUL.FTZ R232, R186, R94 ;  /* 0x0000005ebae87220 */ /* 0x000fe20000410000 */
[----:B------:R-:W-:Y:S01]  /*0e60*/  SHF.L.U32 R197, R119, 0x10, RZ ;  /* 0x0000001077c57819 */ /* 0x000fe200000006ff */
        /* <DEDUP_REMOVED lines=26> */
[----:B0-----:R-:W-:Y:S01]  /*1010*/  FMUL.FTZ R209, R184, R88 ;  /* 0x00000058b8d17220 */ /* 0x001fe20000410000 */
[----:B------:R-:W-:Y:S01]  /*1020*/  FADD.FTZ R118, R223, R118 ;  /* 0x00000076df767221 */ /* 0x000fe20000010000 */
[----:B------:R-:W-:Y:S01]  /*1030*/  FADD.FTZ R212, -R195, R101 ;  /* 0x00000065c3d47221 */ /* 0x000fe20000010100 */
[----:B------:R-:W-:Y:S01]  /*1040*/  FMUL.FTZ R213, R189, R213 ;  /* 0x000000d5bdd57220 */ /* 0x000fe20000410000 */
[----:B------:R-:W-:Y:S01]  /*1050*/  FFMA.FTZ R84, R226, R223, R85 ;  /* 0x000000dfe2547223 */ /* 0x000fe20000010055 */
[C---:B------:R-:W-:Y:S01]  /*1060*/  PRMT R89, R105.reuse, 0x7632, R89 ;  /* 0x0000763269597816 */ /* 0x040fe20000000059 */
[----:B-1----:R-:W-:Y:S01]  /*1070*/  FMUL.FTZ R206, R166, R90 ;  /* 0x0000005aa6ce7220 */ /* 0x002fe20000410000 */
        /* <DEDUP_REMOVED lines=31> */
[----:B------:R-:W-:Y:S01]  /*1270*/  FADD.FTZ R103, -R195, R113 ;  /* 0x00000071c3677221 */ /* 0x000fe20000010100 */
        /* <DEDUP_REMOVED lines=9> */
[----:B------:R-:W-:Y:S01]  /*1310*/  FMUL.FTZ R198, R163, R221 ;  /* 0x000000dda3c67220 */ /* 0x000fe20000410000 */
        /* <DEDUP_REMOVED lines=8> */
[----:B------:R-:W-:Y:S01]  /*13a0*/  FMUL.FTZ R118, R189, R112 ;  /* 0x00000070bd767220 */ /* 0x000fe20000410000 */
[----:B------:R-:W-:Y:S01]  /*13b0*/  FFMA.FTZ R85, R200, R198, R85 ;  /* 0x000000c6c8557223 */ /* 0x000fe20000010055 */
[----:B------:R-:W-:Y:S01]  /*13c0*/  PRMT R219, R117, 0x7632, R219 ;  /* 0x0000763275db7816 */ /* 0x000fe200000000db */
[----:B------:R-:W-:Y:S01]  /*13d0*/  FADD.FTZ R194, -R195, R123 ;  /* 0x0000007bc3c27221 */ /* 0x000fe20000010100 */
[----:B------:R-:W-:Y:S01]  /*13e0*/  SHF.L.U32 R117, R117, 0x10, RZ ;  /* 0x0000001075757819 */ /* 0x000fe200000006ff */
[----:B------:R-:W-:Y:S01]  /*13f0*/  FMUL.FTZ R123, R162, R220 ;  /* 0x000000dca27b7220 */ /* 0x000fe20000410000 */
[----:B------:R-:W-:Y:S01]  /*1400*/  FADD.FTZ R108, R122, R103 ;  /* 0x000000677a6c7221 */ /* 0x000fe20000010000 */
[C---:B------:R-:W-:Y:S01]  /*1410*/  FADD.FTZ R114, -R195.reuse, R114 ;  /* 0x00000072c3727221 */ /* 0x040fe20000010100 */
[----:B------:R-:W-:Y:S01]  /*1420*/  FFMA.FTZ R84, R118, R122, R85 ;  /* 0x0000007a76547223 */ /* 0x000fe20000010055 */
[----:B------:R-:W-:Y:S01]  /*1430*/  FADD.FTZ R97, -R195, R124 ;  /* 0x0000007cc3617221 */ /* 0x000fe20000010100 */
[----:B------:R-:W-:Y:S01]  /*1440*/  SHF.L.U32 R219, R219, 0x10, RZ ;  /* 0x00000010dbdb7819 */ /* 0x000fe200000006ff */
[----:B------:R-:W-:Y:S01]  /*1450*/  FADD.FTZ R101, -R195, R120 ;  /* 0x00000078c3657221 */ /* 0x000fe20000010100 */
[----:B------:R-:W-:Y:S01]  /*1460*/  FMUL.FTZ R124, R179, R117 ;  /* 0x00000075b37c7220 */ /* 0x000fe20000410000 */
[----:B------:R-:W-:Y:S01]  /*1470*/  FADD.FTZ R103, R123, R108 ;  /* 0x0000006c7b677221 */ /* 0x000fe20000010000 */
[----:B------:R-:W-:Y:S01]  /*1480*/  FADD.FTZ R115, -R195, R115 ;  /* 0x00000073c3737221 */ /* 0x000fe20000010100 */
[----:B------:R-:W-:Y:S01]  /*1490*/  FMUL.FTZ R120, R189, R114 ;  /* 0x00000072bd787220 */ /* 0x000fe20000410000 */
[----:B------:R-:W-:Y:S01]  /*14a0*/  FFMA.FTZ R85, R119, R123, R84 ;  /* 0x0000007b77557223 */ /* 0x000fe20000010054 */
[C---:B------:R-:W-:Y:S01]  /*14b0*/  FADD.FTZ R98, -R195.reuse, R125 ;  /* 0x0000007dc3627221 */ /* 0x040fe20000010100 */
[----:B------:R-:W-:Y:S01]  /*14c0*/  FADD.FTZ R96, -R195, R121 ;  /* 0x00000079c3607221 */ /* 0x000fe20000010100 */
[----:B------:R-:W-:Y:S01]  /*14d0*/  FMUL.FTZ R125, R161, R219 ;  /* 0x000000dba17d7220 */ /* 0x000fe20000410000 */
[----:B------:R-:W-:Y:S01]  /*14e0*/  FADD.FTZ R108, R124, R103 ;  /* 0x000000677c6c7221 */ /* 0x000fe20000010000 */
[----:B------:R-:W-:Y:S01]  /*14f0*/  FMUL.FTZ R121, R189, R115 ;  /* 0x00000073bd797220 */ /* 0x000fe20000410000 */
[----:B------:R-:W-:Y:S01]  /*1500*/  FFMA.FTZ R84, R120, R124, R85 ;  /* 0x0000007c78547223 */ /* 0x000fe20000010055 */
[C---:B------:R-:W-:Y:S01]  /*1510*/  FADD.FTZ R100, -R195.reuse, R126 ;  /* 0x0000007ec3647221 */ /* 0x040fe20000010100 */
[----:B------:R-:W-:Y:S01]  /*1520*/  SHF.L.U32 R218, R218, 0x10, RZ ;  /* 0x00000010dada7819 */ /* 0x000fe200000006ff */
[----:B------:R-:W-:Y:S01]  /*1530*/  FADD.FTZ R104, -R195, R128 ;  /* 0x00000080c3687221 */ /* 0x000fe20000010100 */
[----:B------:R-:W-:Y:S01]  /*1540*/  FMUL.FTZ R126, R178, R196 ;  /* 0x000000c4b27e7220 */ /* 0x000fe20000410000 */
[----:B------:R-:W-:Y:S01]  /*1550*/  FADD.FTZ R103, R125, R108 ;  /* 0x0000006c7d677221 */ /* 0x000fe20000010000 */
        /* <DEDUP_REMOVED lines=8> */
[----:B------:R-:W-:Y:S01]  /*15e0*/  FADD.FTZ R102, -R195, R127 ;  /* 0x0000007fc3667221 */ /* 0x000fe20000010100 */
[----:B------:R-:W-:Y:S01]  /*15f0*/  SHF.L.U32 R217, R217, 0x10, RZ ;  /* 0x00000010d9d97819 */ /* 0x000fe200000006ff */
[----:B------:R-:W-:Y:S01]  /*1600*/  FADD.FTZ R113, -R195, R131 ;  /* 0x00000083c3717221 */ /* 0x000fe20000010100 */
        /* <DEDUP_REMOVED lines=20> */
[----:B------:R-:W-:Y:S01]  /*1750*/  FFMA.FTZ R85, R98, R99, R85 ;  /* 0x0000006362557223 */ /* 0x000fe20000010055 */
[----:B------:R-:W-:Y:S01]  /*1760*/  FMUL.FTZ R101, R175, R238 ;  /* 0x000000eeaf657220 */ /* 0x000fe20000410000 */
[C---:B------:R-:W-:Y:S01]  /*1770*/  PRMT R239, R86.reuse, 0x7632, R239 ;  /* 0x0000763256ef7816 */ /* 0x040fe200000000ef */
[----:B------:R-:W-:Y:S01]  /*1780*/  FMUL.FTZ R102, R189, R102 ;  /* 0x00000066bd667220 */ /* 0x000fe20000410000 */
[----:B------:R-:W-:Y:S01]  /*1790*/  SHF.L.U32 R240, R86, 0x10, RZ ;  /* 0x0000001056f07819 */ /* 0x000fe200000006ff */
[----:B------:R-:W-:Y:S01]  /*17a0*/  FADD.FTZ R84, R84, R101 ;  /* 0x0000006554547221 */ /* 0x000fe20000010000 */
[----:B------:R-:W-:Y:S01]  /*17b0*/  FFMA.FTZ R85, R100, R101, R85 ;  /* 0x0000006564557223 */ /* 0x000fe20000010055 */
[----:B------:R-:W-:Y:S01]  /*17c0*/  FMUL.FTZ R103, R157, R215 ;  /* 0x000000d79d677220 */ /* 0x000fe20000410000 */
        /* <DEDUP_REMOVED lines=19> */
[----:B------:R-:W-:-:S03]  /*1900*/  FFMA.FTZ R84, R111, R112, R84 ;  /* 0x000000706f547223 */ /* 0x000fc60000010054 */
[----:B------:R-:W-:Y:S01]  /*1910*/  FADD.FTZ R115, R115, R114 ;  /* 0x0000007273737221 */ /* 0x000fe20000010000 */
[----:B------:R-:W-:-:S04]  /*1920*/  FFMA.FTZ R84, R113, R114, R84 ;  /* 0x0000007271547223 */ /* 0x000fc80000010054 */
        /* <DEDUP_REMOVED lines=17> */
[----:B------:R-:W0:Y:S04]  /*1a40*/  SHFL.DOWN PT, R84, R115, 0x1, 0x1f ;  /* 0x08201f0073547f89 */ /* 0x000e2800000e0000 */
[----:B------:R-:W1:Y:S01]  /*1a50*/  SHFL.DOWN PT, R85, R86, 0x1, 0x1f ;  /* 0x08201f0056557f89 */ /* 0x000e6200000e0000 */
[----:B------:R-:W-:Y:S01]  /*1a60*/  BSSY.RECONVERGENT B0, `(.L_x_4541) ;  /* 0x000000c000007945 */ /* 0x000fe20003800200 */
[----:B0-----:R-:W-:Y:S01]  /*1a70*/  FADD.FTZ R84, R115, R84 ;  /* 0x0000005473547221 */ /* 0x001fe20000010000 */
[----:B-1----:R-:W-:Y:S02]  /*1a80*/  FADD.FTZ R85, R86, R85 ;  /* 0x0000005556557221 */ /* 0x002fe40000010000 */
        /* <DEDUP_REMOVED lines=9> */
.L_x_4542:
[----:B------:R-:W-:Y:S05]  /*1b20*/  BSYNC.RECONVERGENT B0 ;  /* 0x0000000000007941 */ /* 0x000fea0003800200 */
.L_x_4541:
[----:B------:R-:W1:Y:S08]  /*1b30*/  S2UR UR5, SR_CgaCtaId ;  /* 0x00000000000579c3 */ /* 0x000e700000008800 */
[----:B------:R-:W-:Y:S01]  /*1b40*/  BAR.SYNC.DEFER_BLOCKING 0x0 ;  /* 0x0000000000007b1d */ /* 0x000fe20000010000 */
[----:B------:R-:W-:Y:S01]  /*1b50*/  FADD.FTZ R33, R91, R33 ;  /* 0x000000215b217221 */ /* 0x000fe20000010000 */
[----:B------:R-:W-:Y:S01]  /*1b60*/  FFMA.FTZ R5, R226, R91, R5 ;  /* 0x0000005be2057223 */ /* 0x000fe20000010005 */
[----:B------:R-:W-:Y:S01]  /*1b70*/  FADD.FTZ R34, R88, R34 ;  /* 0x0000002258227221 */ /* 0x000fe20000010000 */
[----:B------:R-:W-:Y:S01]  /*1b80*/  FFMA.FTZ R6, R213, R88, R6 ;  /* 0x00000058d5067223 */ /* 0x000fe20000010006 */
[----:B------:R-:W-:Y:S01]  /*1b90*/  FFMA.FTZ R7, R212, R90, R7 ;  /* 0x0000005ad4077223 */ /* 0x000fe20000010007 */
[----:B------:R-:W-:Y:S01]  /*1ba0*/  UMOV UR4, 0x400 ;  /* 0x0000040000047882 */ /* 0x000fe20000000000 */
[----:B------:R-:W-:Y:S01]  /*1bb0*/  FADD.FTZ R35, R90, R35 ;  /* 0x000000235a237221 */ /* 0x000fe20000010000 */
[----:B------:R-:W-:Y:S01]  /*1bc0*/  FFMA.FTZ R9, R210, R89, R9 ;  /* 0x00000059d2097223 */ /* 0x000fe20000010009 */
[----:B------:R-:W-:Y:S01]  /*1bd0*/  FADD.FTZ R37, R89, R37 ;  /* 0x0000002559257221 */ /* 0x000fe20000010000 */
[----:B------:R-:W-:Y:S01]  /*1be0*/  FADD.FTZ R149, R93, R149 ;  /* 0x000000955d957221 */ /* 0x000fe20000010000 */
[----:B------:R-:W-:Y:S01]  /*1bf0*/  FFMA.FTZ R150, R236, R93, R150 ;  /* 0x0000005dec967223 */ /* 0x000fe20000010096 */
[----:B------:R-:W-:-:S02]  /*1c00*/  HFMA2 R115, -RZ, RZ, 1.875, 0 ;  /* 0x3f800000ff737431 */ /* 0x000fc400000001ff */
[----:B------:R-:W-:Y:S01]  /*1c10*/  FADD.FTZ R153, R92, R153 ;  /* 0x000000995c997221 */ /* 0x000fe20000010000 */
[----:B------:R-:W-:Y:S01]  /*1c20*/  FFMA.FTZ R171, R0, R92, R171 ;  /* 0x0000005c00ab7223 */ /* 0x000fe200000100ab */
[----:B------:R-:W-:Y:S01]  /*1c30*/  FFMA.FTZ R152, R237, R244, R152 ;  /* 0x000000f4ed987223 */ /* 0x000fe20000010098 */
[----:B------:R-:W-:Y:S01]  /*1c40*/  FADD.FTZ R151, R244, R151 ;  /* 0x00000097f4977221 */ /* 0x000fe20000010000 */
[----:B------:R-:W-:Y:S01]  /*1c50*/  FFMA.FTZ R148, R235, R243, R148 ;  /* 0x000000f3eb947223 */ /* 0x000fe20000010094 */
[----:B-----5:R-:W-:Y:S01]  /*1c60*/  @P0 SHF.L.U32 R115, R193, 0x10, RZ ;  /* 0x00000010c1730819 */ /* 0x020fe200000006ff */
[----:B------:R-:W-:Y:S01]  /*1c70*/  FADD.FTZ R147, R243, R147 ;  /* 0x00000093f3937221 */ /* 0x000fe20000010000 */
        /* <DEDUP_REMOVED lines=14> */
[----:B------:R-:W-:Y:S01]  /*1d60*/  FFMA.FTZ R10, R204, R106, R10 ;  /* 0x0000006acc0a7223 */ /* 0x000fe2000001000a */
[----:B------:R-:W-:Y:S01]  /*1d70*/  FADD.FTZ R39, R222, R39 ;  /* 0x00000027de277221 */ /* 0x000fe20000010000 */
[----:B------:R-:W-:Y:S01]  /*1d80*/  FFMA.FTZ R11, R203, R222, R11 ;  /* 0x000000decb0b7223 */ /* 0x000fe2000001000b */
[----:B------:R-:W-:Y:S01]  /*1d90*/  FADD.FTZ R40, R107, R40 ;  /* 0x000000286b287221 */ /* 0x000fe20000010000 */
[----:B0-----:R-:W0:Y:S01]  /*1da0*/  LDS.128 R84, [UR5] ;  /* 0x00000005ff547984 */ /* 0x001e220008000c00 */
[----:B------:R-:W-:Y:S01]  /*1db0*/  FFMA.FTZ R12, R201, R107, R12 ;  /* 0x0000006bc90c7223 */ /* 0x000fe2000001000c */
[----:B------:R-:W-:Y:S01]  /*1dc0*/  FADD.FTZ R41, R221, R41 ;  /* 0x00000029dd297221 */ /* 0x000fe20000010000 */
[----:B------:R-:W-:Y:S01]  /*1dd0*/  FFMA.FTZ R13, R200, R221, R13 ;  /* 0x000000ddc80d7223 */ /* 0x000fe2000001000d */
[----:B------:R-:W1:Y:S01]  /*1de0*/  LDS.128 R88, [UR6] ;  /* 0x00000006ff587984 */ /* 0x000e620008000c00 */
        /* <DEDUP_REMOVED lines=78> */
[----:B------:R-:W-:-:S02]  /*22d0*/  FMUL.FTZ R89, R84, R115 ;  /* 0x0000007354597220 */ /* 0x000fc40000410000 */
[----:B------:R-:W-:Y:S02]  /*22e0*/  F2FP.BF16.F32.PACK_AB R87, R226, R87 ;  /* 0x00000057e257723e */ /* 0x000fe400000010ff */
[----:B------:R-:W-:Y:S02]  /*22f0*/  F2FP.BF16.F32.PACK_AB R86, R91, R86 ;  /* 0x000000565b56723e */ /* 0x000fe400000010ff */
[----:B------:R-:W-:Y:S02]  /*2300*/  F2FP.BF16.F32.PACK_AB R85, R88, R85 ;  /* 0x000000555855723e */ /* 0x000fe400000010ff */
[----:B------:R-:W-:Y:S01]  /*2310*/  F2FP.BF16.F32.PACK_AB R84, R89, R0 ;  /* 0x000000005954723e */ /* 0x000fe200000010ff */
[----:B------:R-:W-:Y:S06]  /*2320*/  BRA `(.L_x_4545) ;  /* 0x0000000000907947 */ /* 0x000fec0003800000 */
.L_x_4544:
        /* <DEDUP_REMOVED lines=36> */
.L_x_4545:
[----:B------:R-:W-:Y:S01]  /*2570*/  ISETP.NE.U32.AND P1, PT, RZ, UR14, PT ;  /* 0x0000000eff007c0c */ /* 0x000fe2000bf25070 */
[----:B------:R-:W0:Y:S03]  /*2580*/  LDC.64 R88, c[0x0][0x468] ;  /* 0x00011a00ff587b82 */ /* 0x000e260000000a00 */
[----:B------:R-:W-:-:S13]  /*2590*/  ISETP.NE.AND.EX P1, PT, RZ, UR15, PT, P1 ;  /* 0x0000000fff007c0c */ /* 0x000fda000bf25310 */
[----:B------:R-:W1:Y:S02]  /*25a0*/  @P1 LDC.64 R90, c[0x0][0x478] ;  /* 0x00011e00ff5a1b82 */ /* 0x000e640000000a00 */
[----:B-1----:R-:W-:-:S04]  /*25b0*/  @P1 IMAD.WIDE.U32 R90, R192, 0x20, R90 ;  /* 0x00000020c05a1825 */ /* 0x002fc800078e005a */
[----:B0-----:R-:W-:Y:S01]  /*25c0*/  IMAD.WIDE.U32 R192, R192, 0x10, R88 ;  /* 0x00000010c0c07825 */ /* 0x001fe200078e0058 */
[----:B------:R0:W-:Y:S04]  /*25d0*/  @P1 STG.E.128 desc[UR8][R90.64], R80 ;  /* 0x000000505a001986 */ /* 0x0001e8000c101d08 */
[----:B------:R0:W-:Y:S04]  /*25e0*/  @P1 STG.E.128 desc[UR8][R90.64+0x10], R76 ;  /* 0x0000104c5a001986 */ /* 0x0001e8000c101d08 */
[----:B------:R0:W-:Y:S01]  /*25f0*/  STG.E.128 desc[UR8][R192.64], R84 ;  /* 0x00000054c0007986 */ /* 0x0001e2000c101d08 */
[----:B------:R-:W-:Y:S05]  /*2600*/  @!P1 BRA `(.L_x_4546) ;  /* 0x0000000000949947 */ /* 0x000fea0003800000 */
[-CC-:B0-----:R-:W-:Y:S01]  /*2610*/  FFMA.FTZ R77, R212, R93.reuse, R92.reuse ;  /* 0x0000005dd44d7223 */ /* 0x181fe2000001005c */
[-CC-:B------:R-:W-:Y:S01]  /*2620*/  FFMA.FTZ R0, R213, R93.reuse, R92.reuse ;  /* 0x0000005dd5007223 */ /* 0x180fe2000001005c */
[-CC-:B------:R-:W-:Y:S01]  /*2630*/  FFMA.FTZ R211, R211, R93.reuse, R92.reuse ;  /* 0x0000005dd3d37223 */ /* 0x180fe2000001005c */
[-CC-:B------:R-:W-:Y:S01]  /*2640*/  FFMA.FTZ R79, R210, R93.reuse, R92.reuse ;  /* 0x0000005dd24f7223 */ /* 0x180fe2000001005c */
[----:B------:R-:W-:Y:S01]  /*2650*/  FADD.FTZ R206, R206, -R77 ;  /* 0x8000004dcece7221 */ /* 0x000fe20000010000 */
        /* <DEDUP_REMOVED lines=32> */
.L_x_4546:
        /* <DEDUP_REMOVED lines=36> */
.L_x_4547:
[----:B------:R-:W0:Y:S01]  /*2aa0*/  @P1 LDC.64 R90, c[0x0][0x478] ;  /* 0x00011e00ff5a1b82 */ /* 0x000e220000000a00 */
[----:B------:R-:W-:-:S04]  /*2ab0*/  IMAD.WIDE.U32 R94, R191, 0x10, R88 ;  /* 0x00000010bf5e7825 */ /* 0x000fc800078e0058 */
[----:B0-----:R-:W-:-:S05]  /*2ac0*/  @P1 IMAD.WIDE.U32 R90, R191, 0x20, R90 ;  /* 0x00000020bf5a1825 */ /* 0x001fca00078e005a */
        /* <DEDUP_REMOVED lines=41> */
.L_x_4548:
[-CC-:B------:R-:W-:Y:S01]  /*2d60*/  FFMA.FTZ R0, R119, R93.reuse, R92.reuse ;  /* 0x0000005d77007223 */ /* 0x180fe2000001005c */
[-CC-:B0-----:R-:W-:Y:S01]  /*2d70*/  FFMA.FTZ R87, R120, R93.reuse, R92.reuse ;  /* 0x0000005d78577223 */ /* 0x181fe2000001005c */
        /* <DEDUP_REMOVED lines=33> */
[----:B------:R-:W-:-:S07]  /*2f90*/  F2FP.BF16.F32.PACK_AB R84, R91, R0 ;  /* 0x000000005b54723e */ /* 0x000fce00000010ff */
.L_x_4549:
[----:B------:R-:W0:Y:S02]  /*2fa0*/  @P1 LDC.64 R90, c[0x0][0x478] ;  /* 0x00011e00ff5a1b82 */ /* 0x000e240000000a00 */
[----:B0-----:R-:W-:-:S04]  /*2fb0*/  @P1 IMAD.WIDE.U32 R90, R190, 0x20, R90 ;  /* 0x00000020be5a1825 */ /* 0x001fc800078e005a */
[----:B------:R-:W-:Y:S01]  /*2fc0*/  IMAD.WIDE.U32 R190, R190, 0x10, R88 ;  /* 0x00000010bebe7825 */ /* 0x000fe200078e0058 */
[----:B------:R0:W-:Y:S04]  /*2fd0*/  @P1 STG.E.128 desc[UR8][R90.64], R80 ;  /* 0x000000505a001986 */ /* 0x0001e8000c101d08 */
[----:B------:R0:W-:Y:S04]  /*2fe0*/  @P1 STG.E.128 desc[UR8][R90.64+0x10], R76 ;  /* 0x0000104c5a001986 */ /* 0x0001e8000c101d08 */
[----:B------:R0:W-:Y:S01]  /*2ff0*/  STG.E.128 desc[UR8][R190.64], R84 ;  /* 0x00000054be007986 */ /* 0x0001e2000c101d08 */
[----:B------:R-:W-:Y:S05]  /*3000*/  @!P1 BRA `(.L_x_4550) ;  /* 0x0000000000949947 */ /* 0x000fea0003800000 */
[-CC-:B------:R-:W-:Y:S01]  /*3010*/  FFMA.FTZ R97, R97, R93.reuse, R92.reuse ;  /* 0x0000005d61617223 */ /* 0x180fe2000001005c */
[-CC-:B------:R-:W-:Y:S01]  /*3020*/  FFMA.FTZ R98, R98, R93.reuse, R92.reuse ;  /* 0x0000005d62627223 */ /* 0x180fe2000001005c */
[-CC-:B------:R-:W-:Y:S01]  /*3030*/  FFMA.FTZ R100, R100, R93.reuse, R92.reuse ;  /* 0x0000005d64647223 */ /* 0x180fe2000001005c */
[-CC-:B------:R-:W-:Y:S01]  /*3040*/  FFMA.FTZ R102, R102, R93.reuse, R92.reuse ;  /* 0x0000005d66667223 */ /* 0x180fe2000001005c */
        /* <DEDUP_REMOVED lines=33> */
.L_x_4550:
        /* <DEDUP_REMOVED lines=36> */
.L_x_4551:
[----:B------:R-:W0:Y:S01]  /*34a0*/  @P1 LDC.64 R90, c[0x0][0x478] ;  /* 0x00011e00ff5a1b82 */ /* 0x000e220000000a00 */
[----:B------:R-:W-:-:S04]  /*34b0*/  IMAD.WIDE.U32 R88, R154, 0x10, R88 ;  /* 0x000000109a587825 */ /* 0x000fc800078e0058 */
[----:B0-----:R-:W-:-:S05]  /*34c0*/  @P1 IMAD.WIDE.U32 R90, R154, 0x20, R90 ;  /* 0x000000209a5a1825 */ /* 0x001fca00078e005a */
[----:B------:R1:W-:Y:S04]  /*34d0*/  @P1 STG.E.128 desc[UR8][R90.64], R80 ;  /* 0x000000505a001986 */ /* 0x0003e8000c101d08 */
[----:B------:R1:W-:Y:S04]  /*34e0*/  @P1 STG.E.128 desc[UR8][R90.64+0x10], R76 ;  /* 0x0000104c5a001986 */ /* 0x0003e8000c101d08 */
[----:B------:R1:W-:Y:S01]  /*34f0*/  STG.E.128 desc[UR8][R88.64], R84 ;  /* 0x0000005458007986 */ /* 0x0003e2000c101d08 */
[----:B------:R-:W-:Y:S05]  /*3500*/  BRA `(.L_x_4552) ;  /* 0x00000014000c7947 */ /* 0x000fea0003800000 */
.L_x_4543:
[----:B------:R-:W-:-:S04]  /*3510*/  ISETP.NE.U32.AND P1, PT, RZ, UR14, PT ;  /* 0x0000000eff007c0c */ /* 0x000fc8000bf25070 */
[----:B------:R-:W-:-:S13]  /*3520*/  ISETP.NE.AND.EX P1, PT, RZ, UR15, PT, P1 ;  /* 0x0000000fff007c0c */ /* 0x000fda000bf25310 */
[----:B------:R-:W-:Y:S05]  /*3530*/  @P1 BRA `(.L_x_4553) ;  /* 0x0000000000941947 */ /* 0x000fea0003800000 */
[-CC-:B------:R-:W-:Y:S01]  /*3540*/  FFMA.FTZ R85, R0, R93.reuse, R92.reuse ;  /* 0x0000005d00557223 */ /* 0x180fe2000001005c */
        /* <DEDUP_REMOVED lines=36> */
.L_x_4553:
        /* <DEDUP_REMOVED lines=36> */
.L_x_4554:
[----:B------:R-:W0:Y:S08]  /*39d0*/  @P1 LDC.64 R90, c[0x0][0x478] ;  /* 0x00011e00ff5a1b82 */ /* 0x000e300000000a00 */
[----:B------:R-:W1:Y:S01]  /*39e0*/  LDC.64 R88, c[0x0][0x468] ;  /* 0x00011a00ff587b82 */ /* 0x000e620000000a00 */
[----:B0-----:R-:W-:-:S05]  /*39f0*/  @P1 IMAD.WIDE.U32 R90, R192, 0x20, R90 ;  /* 0x00000020c05a1825 */ /* 0x001fca00078e005a */
[----:B------:R0:W-:Y:S01]  /*3a00*/  @P1 STG.E.128 desc[UR8][R90.64], R80 ;  /* 0x000000505a001986 */ /* 0x0001e2000c101d08 */
[----:B-1----:R-:W-:-:S03]  /*3a10*/  IMAD.WIDE.U32 R192, R192, 0x10, R88 ;  /* 0x00000010c0c07825 */ /* 0x002fc600078e0058 */
        /* <DEDUP_REMOVED lines=40> */
.L_x_4555:
        /* <DEDUP_REMOVED lines=36> */
.L_x_4556:
        /* <DEDUP_REMOVED lines=44> */
.L_x_4557:
        /* <DEDUP_REMOVED lines=36> */
.L_x_4558:
        /* <DEDUP_REMOVED lines=44> */
.L_x_4559:
        /* <DEDUP_REMOVED lines=36> */
.L_x_4560:
[----:B------:R-:W0:Y:S01]  /*48e0*/  @P1 LDC.64 R90, c[0x0][0x478] ;  /* 0x00011e00ff5a1b82 */ /* 0x000e220000000a00 */
[----:B------:R-:W-:-:S04]  /*48f0*/  IMAD.WIDE.U32 R88, R154, 0x10, R88 ;  /* 0x000000109a587825 */ /* 0x000fc800078e0058 */
[----:B0-----:R-:W-:-:S05]  /*4900*/  @P1 IMAD.WIDE.U32 R90, R154, 0x20, R90 ;  /* 0x000000209a5a1825 */ /* 0x001fca00078e005a */
[----:B------:R0:W-:Y:S04]  /*4910*/  @P1 STG.E.128 desc[UR8][R90.64], R80 ;  /* 0x000000505a001986 */ /* 0x0001e8000c101d08 */
[----:B------:R0:W-:Y:S04]  /*4920*/  @P1 STG.E.128 desc[UR8][R90.64+0x10], R76 ;  /* 0x0000104c5a001986 */ /* 0x0001e8000c101d08 */
[----:B------:R0:W-:Y:S02]  /*4930*/  STG.E.128 desc[UR8][R88.64], R84 ;  /* 0x0000005458007986 */ /* 0x0001e4000c101d08 */
.L_x_4552:
[----:B01----:R-:W0:Y:S01]  /*4940*/  LDC.64 R84, c[0x0][0x380] ;  /* 0x0000e000ff547b82 */ /* 0x003e220000000a00 */
[----:B------:R-:W-:Y:S01]  /*4950*/  UPLOP3.LUT UP1, UPT, UPT, UPT, UP1, 0x40, 0x4 ;  /* 0x000000000004789c */ /* 0x000fe20003f2e810 */
        /* <DEDUP_REMOVED lines=67> */
.L_x_4540:
        /* <DEDUP_REMOVED lines=25> */
.L_x_4562:
        /* <DEDUP_REMOVED lines=14> */
.L_x_15639:


//--------------------- .text._ZN10layer_norm13ln_bwd_kernelINS_13Kernel_traitsI13__nv_bfloat16S2_fS2_fjLj4096ELj1ELj1ELj4ELj16ENS_18Kernel_traits_baseILj4096ES2_S2_fS2_fjLj128EEEEELb0ELb0ELb1ELb0EEEvNS_9BwdParamsE --------------------------
	.section	.text._ZN10layer_norm13ln_bwd_kernelINS_13Kernel_traitsI13__nv_bfloat16S2_fS2_fjLj4096ELj1ELj1ELj4ELj16ENS_18Kernel_traits_baseILj4096ES2_S2_fS2_fjLj128EEEEELb0ELb0ELb1ELb0EEEvNS_9BwdParamsE,"ax",@progbits
	.align	128
        .global         _ZN10layer_norm13ln_bwd_kernelINS_13Kernel_traitsI13__nv_bfloat16S2_fS2_fjLj4096ELj1ELj1ELj4ELj16ENS_18Kernel_traits_baseILj4096ES2_S2_fS2_fjLj128EEEEELb0ELb0ELb1ELb0EEEvNS_9BwdParamsE
        .type           _ZN10layer_norm13ln_bwd_kernelINS_13Kernel_traitsI13__nv_bfloat16S2_fS2_fjLj4096ELj1ELj1ELj4ELj16ENS_18Kernel_traits_baseILj4096ES2_S2_fS2_fjLj128EEEEELb0ELb0ELb1ELb0EEEvNS_9BwdParamsE,@function
        .size           _ZN10layer_norm13ln_bwd_kernelINS_13Kernel_traitsI13__nv_bfloat16S2_fS2_fjLj4096ELj1ELj1ELj4ELj16ENS_18Kernel_traits_baseILj4096ES2_S2_fS2_fjLj128EEEEELb0ELb0ELb1ELb0EEEvNS_9BwdParamsE,(.L_x_15640 - _ZN10layer_norm13ln_bwd_kernelINS_13Kernel_traitsI13__nv_bfloat16S2_fS2_fjLj4096ELj1ELj1ELj4ELj16ENS_18Kernel_traits_baseILj4096ES2_S2_fS2_fjLj128EEEEELb0ELb0ELb1ELb0EEEvNS_9BwdParamsE)
        .other          _ZN10layer_norm13ln_bwd_kernelINS_13Kernel_traitsI13__nv_bfloat16S2_fS2_fjLj4096ELj1ELj1ELj4ELj16ENS_18Kernel_traits_baseILj4096ES2_S2_fS2_fjLj128EEEEELb0ELb0ELb1ELb0EEEvNS_9BwdParamsE,@"STO_CUDA_ENTRY STV_DEFAULT"
_ZN10layer_norm13ln_bwd_kernelINS_13Kernel_traitsI13__nv_bfloat16S2_fS2_fjLj4096ELj1ELj1ELj4ELj16ENS_18Kernel_traits_baseILj4096ES2_S2_fS2_fjLj128EEEEELb0ELb0ELb1ELb0EEEvNS_9BwdParamsE:
.text._ZN10layer_norm13ln_bwd_kernelINS_13Kernel_traitsI13__nv_bfloat16S2_fS2_fjLj4096ELj1ELj1ELj4ELj16ENS_18Kernel_traits_baseILj4096ES2_S2_fS2_fjLj128EEEEELb0ELb0ELb1ELb0EEEvNS_9BwdParamsE:
        /* <DEDUP_REMOVED lines=120> */
.L_x_4655:
        /* <DEDUP_REMOVED lines=10> */
[----:B------:R-:W-:Y:S02]  /*0820*/  CS2R R228, SRZ ;  /* 0x0000000000e47805 */ /* 0x000fe4000001ff00 */
[----:B---3--:R-:W-:-:S13]  /*0830*/  ISETP.GE.AND P1, PT, R0, 0x1, PT ;  /* 0x000000010000780c */ /* 0x008fda0003f26270 */
[----:B0-----:R-:W-:Y:S05]  /*0840*/  @!P1 BRA `(.L_x_4565) ;  /* 0x00000018002c9947 */ /* 0x001fea0003800000 */
[----:B------:R-:W0:Y:S02]  /*0850*/  LDC.64 R22, c[0x0][0x3c0] ;  /* 0x0000f000ff167b82 */ /* 0x000e240000000a00 */
[----:B0-----:R-:W-:-:S06]  /*0860*/  IMAD.WIDE R156, R19, 0x4, R22 ;  /* 0x00000004139c7825 */ /* 0x001fcc00078e0216 */
[----:B------:R-:W0:Y:S01]  /*0870*/  LDC R22, c[0x0][0x388] ;  /* 0x0000e200ff167b82 */ /* 0x000e220000000800 */
[----:B------:R-:W2:Y:S01]  /*0880*/  LDG.E R156, desc[UR10][R156.64] ;  /* 0x0000000a9c9c7981 */ /* 0x000ea2000c1e1900 */
[----:B------:R-:W-:Y:S01]  /*0890*/  IADD3 R159, PT, PT, R0, -0x1, RZ ;  /* 0xffffffff009f7810 */ /* 0x000fe20007ffe0ff */
[----:B------:R-:W-:Y:S01]  /*08a0*/  BSSY.RECONVERGENT B1, `(.L_x_4566) ;  /* 0x000006e000017945 */ /* 0x000fe20003800200 */
[C---:B------:R-:W-:Y:S01]  /*08b0*/  ISETP.GE.U32.AND P5, PT, R20.reuse, 0x80, PT ;  /* 0x000000801400780c */ /* 0x040fe20003fa6070 */
[----:B------:R-:W1:Y:S01]  /*08c0*/  S2R R21, SR_TID.X ;  /* 0x0000000000157919 */ /* 0x000e620000002100 */
[----:B------:R-:W-:Y:S02]  /*08d0*/  ISETP.NE.AND P0, PT, RZ, UR9, PT ;  /* 0x00000009ff007c0c */ /* 0x000fe4000bf05270 */
[----:B------:R-:W-:Y:S02]  /*08e0*/  CS2R R228, SRZ ;  /* 0x0000000000e47805 */ /* 0x000fe4000001ff00 */
[----:B------:R-:W-:-:S02]  /*08f0*/  ISETP.GE.U32.AND P4, PT, R20, 0x100, PT ;  /* 0x000001001400780c */ /* 0x000fc40003f86070 */
        /* <DEDUP_REMOVED lines=8> */
[-C--:B-1----:R-:W-:Y:S02]  /*0980*/  LEA.HI.SX32 R23, R158, R21.reuse, 0x1d ;  /* 0x000000159e177211 */ /* 0x082fe400078feaff */
[----:B------:R-:W-:-:S02]  /*0990*/  LEA.HI.SX32 R227, R160, R21, 0x1d ;  /* 0x00000015a0e37211 */ /* 0x000fc400078feaff */
[----:B------:R-:W-:Y:S02]  /*09a0*/  MOV R226, R23 ;  /* 0x0000001700e27202 */ /* 0x000fe40000000f00 */
[----:B--2---:R-:W-:Y:S01]  /*09b0*/  FSEL R224, R156, RZ, !P0 ;  /* 0x000000ff9ce07208 */ /* 0x004fe20004000000 */
[----:B------:R-:W-:Y:S06]  /*09c0*/  @!P5 BRA `(.L_x_4567) ;  /* 0x00000004006cd947 */ /* 0x000fec0003800000 */
        /* <DEDUP_REMOVED lines=20> */
[----:B------:R-:W-:Y:S02]  /*0b10*/  IADD3 R227, PT, PT, R227, 0x80, RZ ;  /* 0x00000080e3e37810 */ /* 0x000fe40007ffe0ff */
[----:B------:R-:W-:Y:S01]  /*0b20*/  IADD3 R226, PT, PT, R226, 0x80, RZ ;  /* 0x00000080e2e27810 */ /* 0x000fe20007ffe0ff */
[C---:B--2---:R-:W-:Y:S01]  /*0b30*/  FADD.FTZ R222, -R224.reuse, R157 ;  /* 0x0000009de0de7221 */ /* 0x044fe20000010100 */
[C---:B------:R-:W-:Y:S01]  /*0b40*/  FADD.FTZ R218, -R224.reuse, R159 ;  /* 0x0000009fe0da7221 */ /* 0x040fe20000010100 */
[----:B------:R-:W-:-:S02]  /*0b50*/  FADD.FTZ R156, -R224, R156 ;  /* 0x0000009ce09c7221 */ /* 0x000fc40000010100 */
[----:B-----5:R-:W-:Y:S01]  /*0b60*/  FMUL.FTZ R222, R3, R222 ;  /* 0x000000de03de7220 */ /* 0x020fe20000410000 */
[C---:B----4-:R-:W-:Y:S02]  /*0b70*/  PRMT R157, R160.reuse, 0x7632, R157 ;  /* 0x00007632a09d7816 */ /* 0x050fe4000000009d */
[----:B------:R-:W-:Y:S02]  /*0b80*/  SHF.L.U32 R160, R160, 0x10, RZ ;  /* 0x00000010a0a07819 */ /* 0x000fe400000006ff */
[----:B------:R-:W-:Y:S02]  /*0b90*/  PRMT R159, R161, 0x7632, R159 ;  /* 0x00007632a19f7816 */ /* 0x000fe4000000009f */
[----:B------:R-:W-:Y:S01]  /*0ba0*/  SHF.L.U32 R157, R157, 0x10, RZ ;  /* 0x000000109d9d7819 */ /* 0x000fe200000006ff */
[----:B------:R-:W-:Y:S01]  /*0bb0*/  FMUL.FTZ R223, R223, R160 ;  /* 0x000000a0dfdf7220 */ /* 0x000fe20000410000 */
[----:B------:R-:W-:Y:S01]  /*0bc0*/  SHF.L.U32 R159, R159, 0x10, RZ ;  /* 0x000000109f9f7819 */ /* 0x000fe200000006ff */
[C---:B------:R-:W-:Y:S01]  /*0bd0*/  FMUL.FTZ R218, R3.reuse, R218 ;  /* 0x000000da03da7220 */ /* 0x040fe20000410000 */
[----:B------:R-:W-:Y:S01]  /*0be0*/  FMUL.FTZ R225, R3, R156 ;  /* 0x0000009c03e17220 */ /* 0x000fe20000410000 */
[----:B------:R-:W-:Y:S01]  /*0bf0*/  SHF.L.U32 R161, R161, 0x10, RZ ;  /* 0x00000010a1a17819 */ /* 0x000fe200000006ff */
[-C--:B------:R-:W-:Y:S01]  /*0c00*/  FMUL.FTZ R220, R220, R157.reuse ;  /* 0x0000009ddcdc7220 */ /* 0x080fe20000410000 */
[----:B------:R-:W-:Y:S01]  /*0c10*/  FFMA.FTZ R57, R222, R157, R57 ;  /* 0x0000009dde397223 */ /* 0x000fe20000010039 */
[----:B------:R-:W-:Y:S01]  /*0c20*/  FADD.FTZ R85, R85, R157 ;  /* 0x0000009d55557221 */ /* 0x000fe20000010000 */
[----:B------:R-:W-:Y:S01]  /*0c30*/  FADD.FTZ R158, -R224, R158 ;  /* 0x0000009ee09e7221 */ /* 0x000fe20000010100 */
        /* <DEDUP_REMOVED lines=9> */
[----:B------:R-:W-:-:S02]  /*0cd0*/  PRMT R176, R162, 0x7632, R176 ;  /* 0x00007632a2b07816 */ /* 0x000fc400000000b0 */
[----:B------:R-:W-:Y:S01]  /*0ce0*/  SHF.L.U32 R162, R162, 0x10, RZ ;  /* 0x00000010a2a27819 */ /* 0x000fe200000006ff */
[----:B------:R-:W-:Y:S01]  /*0cf0*/  FADD.FTZ R157, R156, R219 ;  /* 0x000000db9c9d7221 */ /* 0x000fe20000010000 */
[----:B---3--:R-:W-:Y:S01]  /*0d00*/  FADD.FTZ R164, -R224, R164 ;  /* 0x000000a4e0a47221 */ /* 0x008fe20000010100 */
        /* <DEDUP_REMOVED lines=22> */
[----:B------:R-:W-:Y:S01]  /*0e70*/  FADD.FTZ R228, -R224, R167 ;  /* 0x000000a7e0e47221 */ /* 0x000fe20000010100 */
[----:B------:R-:W-:Y:S01]  /*0e80*/  FMUL.FTZ R213, R3, R166 ;  /* 0x000000a603d57220 */ /* 0x000fe20000410000 */
[C---:B------:R-:W-:Y:S01]  /*0e90*/  FFMA.FTZ R156, R214.reuse, R212, R159 ;  /* 0x000000d4d69c7223 */ /* 0x040fe2000001009f */
[----:B------:R-:W-:Y:S01]  /*0ea0*/  FADD.FTZ R89, R89, R176 ;  /* 0x000000b059597221 */ /* 0x000fe20000010000 */
[----:B------:R-:W-:Y:S01]  /*0eb0*/  FFMA.FTZ R61, R214, R176, R61 ;  /* 0x000000b0d63d7223 */ /* 0x000fe2000001003d */
[----:B------:R-:W-:Y:S01]  /*0ec0*/  FADD.FTZ R158, R157, R210 ;  /* 0x000000d29d9e7221 */ /* 0x000fe20000010000 */
[----:B------:R-:W-:Y:S01]  /*0ed0*/  FMUL.FTZ R176, R3, R228 ;  /* 0x000000e403b07220 */ /* 0x000fe20000410000 */
[----:B------:R-:W-:Y:S01]  /*0ee0*/  FMUL.FTZ R179, R160, R161 ;  /* 0x000000a1a0b37220 */ /* 0x000fe20000410000 */
        /* <DEDUP_REMOVED lines=9> */
.L_x_4567:
[----:B----4-:R-:W-:Y:S05]  /*0f80*/  BSYNC.RECONVERGENT B1 ;  /* 0x0000000000017941 */ /* 0x010fea0003800200 */
.L_x_4566:
        /* <DEDUP_REMOVED lines=11> */
[----:B------:R-:W0:Y:S02]  /*1040*/  @P0 LDC.64 R26, c[0x0][0x438] ;  /* 0x00010e00ff1a0b82 */ /* 0x000e240000000a00 */
[----:B0-----:R-:W-:-:S05]  /*1050*/  @P0 IMAD.WIDE.U32 R26, R226, 0x20, R26 ;  /* 0x00000020e21a0825 */ /* 0x001fca00078e001a */
[----:B------:R-:W5:Y:S04]  /*1060*/  @P0 LDG.E.128 R128, desc[UR10][R26.64] ;  /* 0x0000000a1a800981 */ /* 0x000f68000c1e1d00 */
[----:B------:R0:W5:Y:S02]  /*1070*/  @P0 LDG.E.128 R132, desc[UR10][R26.64+0x10] ;  /* 0x0000100a1a840981 */ /* 0x000164000c1e1d00 */
[----:B0-----:R-:W-:Y:S02]  /*1080*/  SHF.L.U32 R27, R11, 0x10, RZ ;  /* 0x000000100b1b7819 */ /* 0x001fe400000006ff */
[----:B------:R-:W-:Y:S02]  /*1090*/  SHF.L.U32 R171, R13, 0x10, RZ ;  /* 0x000000100dab7819 */ /* 0x000fe400000006ff */
[----:B------:R-:W-:-:S02]  /*10a0*/  SHF.L.U32 R177, R14, 0x10, RZ ;  /* 0x000000100eb17819 */ /* 0x000fc400000006ff */
[----:B------:R-:W-:Y:S02]  /*10b0*/  IADD3 R227, PT, PT, R227, 0x80, RZ ;  /* 0x00000080e3e37810 */ /* 0x000fe40007ffe0ff */
[----:B------:R-:W-:Y:S01]  /*10c0*/  IADD3 R226, PT, PT, R226, 0x80, RZ ;  /* 0x00000080e2e27810 */ /* 0x000fe20007ffe0ff */
[C---:B--2---:R-:W-:Y:S01]  /*10d0*/  FADD.FTZ R168, -R224.reuse, R29 ;  /* 0x0000001de0a87221 */ /* 0x044fe20000010100 */
[C---:B------:R-:W-:Y:S01]  /*10e0*/  FADD.FTZ R166, -R224.reuse, R28 ;  /* 0x0000001ce0a67221 */ /* 0x040fe20000010100 */
[C---:B------:R-:W-:Y:S01]  /*10f0*/  FADD.FTZ R172, -R224.reuse, R31 ;  /* 0x0000001fe0ac7221 */ /* 0x040fe20000010100 */
[----:B------:R-:W-:Y:S01]  /*1100*/  FADD.FTZ R170, -R224, R30 ;  /* 0x0000001ee0aa7221 */ /* 0x000fe20000010100 */
[----:B------:R-:W-:Y:S01]  /*1110*/  SHF.L.U32 R28, R44, 0x10, RZ ;  /* 0x000000102c1c7819 */ /* 0x000fe200000006ff */
[C---:B-----5:R-:W-:Y:S01]  /*1120*/  FMUL.FTZ R25, R3.reuse, R166 ;  /* 0x000000a603197220 */ /* 0x060fe20000410000 */
[C---:B----4-:R-:W-:Y:S02]  /*1130*/  PRMT R29, R156.reuse, 0x7632, R29 ;  /* 0x000076329c1d7816 */ /* 0x050fe4000000001d */
[----:B------:R-:W-:Y:S01]  /*1140*/  SHF.L.U32 R31, R156, 0x10, RZ ;  /* 0x000000109c1f7819 */ /* 0x000fe200000006ff */
[----:B------:R-:W-:Y:S01]  /*1150*/  FMUL.FTZ R26, R3, R168 ;  /* 0x000000a8031a7220 */ /* 0x000fe20000410000 */
[----:B------:R-:W-:-:S02]  /*1160*/  SHF.L.U32 R30, R29, 0x10, RZ ;  /* 0x000000101d1e7819 */ /* 0x000fc400000006ff */
[----:B------:R-:W-:Y:S01]  /*1170*/  PRMT R156, R157, 0x7632, R156 ;  /* 0x000076329d9c7816 */ /* 0x000fe2000000009c */
[-C--:B------:R-:W-:Y:S01]  /*1180*/  FMUL.FTZ R28, R28, R31.reuse ;  /* 0x0000001f1c1c7220 */ /* 0x080fe20000410000 */
[----:B------:R-:W-:Y:S01]  /*1190*/  FADD.FTZ R92, R92, R31 ;  /* 0x0000001f5c5c7221 */ /* 0x000fe20000010000 */
[----:B------:R-:W-:Y:S01]  /*11a0*/  FFMA.FTZ R64, R25, R31, R64 ;  /* 0x0000001f19407223 */ /* 0x000fe20000010040 */
[-C--:B------:R-:W-:Y:S01]  /*11b0*/  FMUL.FTZ R27, R27, R30.reuse ;  /* 0x0000001e1b1b7220 */ /* 0x080fe20000410000 */
[----:B------:R-:W-:Y:S01]  /*11c0*/  FFMA.FTZ R65, R26, R30, R65 ;  /* 0x0000001e1a417223 */ /* 0x000fe20000010041 */
[----:B------:R-:W-:Y:S01]  /*11d0*/  FADD.FTZ R93, R93, R30 ;  /* 0x0000001e5d5d7221 */ /* 0x000fe20000010000 */
[----:B------:R-:W-:Y:S01]  /*11e0*/  SHF.L.U32 R31, R12, 0x10, RZ ;  /* 0x000000100c1f7819 */ /* 0x000fe200000006ff */
[C---:B------:R-:W-:Y:S01]  /*11f0*/  FMUL.FTZ R30, R3.reuse, R172 ;  /* 0x000000ac031e7220 */ /* 0x040fe20000410000 */
[----:B------:R-:W-:Y:S01]  /*1200*/  SHF.L.U32 R156, R156, 0x10, RZ ;  /* 0x000000109c9c7819 */ /* 0x000fe200000006ff */
[----:B------:R-:W-:Y:S01]  /*1210*/  FMUL.FTZ R29, R3, R170 ;  /* 0x000000aa031d7220 */ /* 0x000fe20000410000 */
[----:B------:R-:W-:-:S02]  /*1220*/  SHF.L.U32 R157, R157, 0x10, RZ ;  /* 0x000000109d9d7819 */ /* 0x000fc400000006ff */
[----:B------:R-:W-:Y:S01]  /*1230*/  SHF.L.U32 R168, R45, 0x10, RZ ;  /* 0x000000102da87819 */ /* 0x000fe200000006ff */
[-C--:B------:R-:W-:Y:S01]  /*1240*/  FMUL.FTZ R31, R31, R156.reuse ;  /* 0x0000009c1f1f7220 */ /* 0x080fe20000410000 */
[----:B------:R-:W-:Y:S01]  /*1250*/  FFMA.FTZ R67, R30, R156, R67 ;  /* 0x0000009c1e437223 */ /* 0x000fe20000010043 */
[----:B------:R-:W-:Y:S01]  /*1260*/  FADD.FTZ R95, R95, R156 ;  /* 0x0000009c5f5f7221 */ /* 0x000fe20000010000 */
[----:B------:R-:W-:Y:S01]  /*1270*/  FADD.FTZ R94, R94, R157 ;  /* 0x0000009d5e5e7221 */ /* 0x000fe20000010000 */
[-C--:B------:R-:W-:Y:S01]  /*1280*/  FMUL.FTZ R168, R168, R157.reuse ;  /* 0x0000009da8a87220 */ /* 0x080fe20000410000 */
[----:B------:R-:W-:Y:S01]  /*1290*/  FFMA.FTZ R66, R29, R157, R66 ;  /* 0x0000009d1d427223 */ /* 0x000fe20000010042 */
[----:B------:R-:W-:Y:S01]  /*12a0*/  FADD.FTZ R156, R229, R28 ;  /* 0x0000001ce59c7221 */ /* 0x000fe20000010000 */
[----:B------:R-:W-:Y:S01]  /*12b0*/  FFMA.FTZ R157, R25, R28, R228 ;  /* 0x0000001c199d7223 */ /* 0x000fe200000100e4 */
[----:B------:R-:W-:Y:S01]  /*12c0*/  PRMT R164, R158, 0x7632, R164 ;  /* 0x000076329ea47816 */ /* 0x000fe200000000a4 */
[----:B---3--:R-:W-:Y:S01]  /*12d0*/  FADD.FTZ R230, -R224, R161 ;  /* 0x000000a1e0e67221 */ /* 0x008fe20000010100 */
[----:B------:R-:W-:Y:S01]  /*12e0*/  SHF.L.U32 R165, R158, 0x10, RZ ;  /* 0x000000109ea57819 */ /* 0x000fe200000006ff */
[----:B------:R-:W-:Y:S01]  /*12f0*/  FADD.FTZ R161, R156, R27 ;  /* 0x0000001b9ca17221 */ /* 0x000fe20000010000 */
[----:B------:R-:W-:Y:S01]  /*1300*/  PRMT R158, R159, 0x7632, R158 ;  /* 0x000076329f9e7816 */ /* 0x000fe2000000009e */
[----:B------:R-:W-:Y:S01]  /*1310*/  FFMA.FTZ R156, R26, R27, R157 ;  /* 0x0000001b1a9c7223 */ /* 0x000fe2000001009d */
[----:B------:R-:W-:Y:S01]  /*1320*/  FADD.FTZ R232, -R224, R162 ;  /* 0x000000a2e0e87221 */ /* 0x000fe20000010100 */
[----:B------:R-:W-:Y:S01]  /*1330*/  SHF.L.U32 R170, R46, 0x10, RZ ;  /* 0x000000102eaa7819 */ /* 0x000fe200000006ff */
[----:B------:R-:W-:Y:S01]  /*1340*/  FADD.FTZ R160, -R224, R160 ;  /* 0x000000a0e0a07221 */ /* 0x000fe20000010100 */
[----:B------:R-:W-:Y:S01]  /*1350*/  SHF.L.U32 R162, R158, 0x10, RZ ;  /* 0x000000109ea27819 */ /* 0x000fe200000006ff */
        /* <DEDUP_REMOVED lines=13> */
[----:B------:R-:W-:Y:S01]  /*1430*/  FADD.FTZ R174, -R224, R163 ;  /* 0x000000a3e0ae7221 */ /* 0x000fe20000010100 */
        /* <DEDUP_REMOVED lines=18> */
.L_x_4569:
[----:B------:R-:W-:Y:S05]  /*1560*/  BSYNC.RECONVERGENT B1 ;  /* 0x0000000000017941 */ /* 0x000fea0003800200 */
.L_x_4568:
        /* <DEDUP_REMOVED lines=12> */
[----:B------:R-:W-:Y:S02]  /*1630*/  SHF.L.U32 R187, R8, 0x10, RZ ;  /* 0x0000001008bb7819 */ /* 0x000fe400000006ff */
[----:B0-----:R-:W-:Y:S01]  /*1640*/  SHF.L.U32 R183, R7, 0x10, RZ ;  /* 0x0000001007b77819 */ /* 0x001fe200000006ff */
[----:B-1----:R-:W-:-:S05]  /*1650*/  @P0 IMAD.WIDE.U32 R180, R226, 0x20, R180 ;  /* 0x00000020e2b40825 */ /* 0x002fca00078e00b4 */
        /* <DEDUP_REMOVED lines=11> */
[----:B----4-:R-:W-:Y:S02]  /*1710*/  PRMT R158, R161, 0x7632, R158 ;  /* 0x00007632a19e7816 */ /* 0x010fe4000000009e */
[C---:B------:R-:W-:Y:S02]  /*1720*/  PRMT R156, R160.reuse, 0x7632, R156 ;  /* 0x00007632a09c7816 */ /* 0x040fe4000000009c */
[----:B------:R-:W-:Y:S01]  /*1730*/  SHF.L.U32 R157, R160, 0x10, RZ ;  /* 0x00000010a09d7819 */ /* 0x000fe200000006ff */
[C---:B-----5:R-:W-:Y:S01]  /*1740*/  FMUL.FTZ R182, R3.reuse, R188 ;  /* 0x000000bc03b67220 */ /* 0x060fe20000410000 */
[----:B------:R-:W-:Y:S01]  /*1750*/  SHF.L.U32 R158, R158, 0x10, RZ ;  /* 0x000000109e9e7819 */ /* 0x000fe200000006ff */
[----:B---3--:R-:W-:Y:S01]  /*1760*/  FADD.FTZ R164, -R224, R164 ;  /* 0x000000a4e0a47221 */ /* 0x008fe20000010100 */
[C---:B------:R-:W-:Y:S01]  /*1770*/  PRMT R159, R162.reuse, 0x7632, R159 ;  /* 0x00007632a29f7816 */ /* 0x040fe2000000009f */
[C---:B------:R-:W-:Y:S01]  /*1780*/  FMUL.FTZ R181, R3.reuse, R178 ;  /* 0x000000b203b57220 */ /* 0x040fe20000410000 */
[----:B------:R-:W-:Y:S01]  /*1790*/  SHF.L.U32 R191, R162, 0x10, RZ ;  /* 0x00000010a2bf7819 */ /* 0x000fe200000006ff */
[----:B------:R-:W-:Y:S01]  /*17a0*/  FADD.FTZ R162, -R224, R165 ;  /* 0x000000a5e0a27221 */ /* 0x000fe20000010100 */
[----:B------:R-:W-:Y:S01]  /*17b0*/  SHF.L.U32 R156, R156, 0x10, RZ ;  /* 0x000000109c9c7819 */ /* 0x000fe200000006ff */
[C---:B------:R-:W-:Y:S01]  /*17c0*/  FMUL.FTZ R178, R3.reuse, R184 ;  /* 0x000000b803b27220 */ /* 0x040fe20000410000 */
[-C--:B------:R-:W-:Y:S01]  /*17d0*/  FMUL.FTZ R180, R180, R157.reuse ;  /* 0x0000009db4b47220 */ /* 0x080fe20000410000 */
[----:B------:R-:W-:Y:S01]  /*17e0*/  FMUL.FTZ R185, R3, R186 ;  /* 0x000000ba03b97220 */ /* 0x000fe20000410000 */
[----:B------:R-:W-:Y:S01]  /*17f0*/  SHF.L.U32 R186, R50, 0x10, RZ ;  /* 0x0000001032ba7819 */ /* 0x000fe200000006ff */
[-C--:B------:R-:W-:Y:S01]  /*1800*/  FMUL.FTZ R187, R187, R158.reuse ;  /* 0x0000009ebbbb7220 */ /* 0x080fe20000410000 */
[----:B------:R-:W-:Y:S01]  /*1810*/  FFMA.FTZ R103, R182, R158, R103 ;  /* 0x0000009eb6677223 */ /* 0x000fe20000010067 */
[----:B------:R-:W-:Y:S01]  /*1820*/  FADD.FTZ R139, R139, R158 ;  /* 0x0000009e8b8b7221 */ /* 0x000fe20000010000 */
[----:B------:R-:W-:Y:S01]  /*1830*/  SHF.L.U32 R158, R9, 0x10, RZ ;  /* 0x00000010099e7819 */ /* 0x000fe200000006ff */
[----:B------:R-:W-:Y:S01]  /*1840*/  FMUL.FTZ R189, R3, R164 ;  /* 0x000000a403bd7220 */ /* 0x000fe20000410000 */
[----:B------:R-:W-:Y:S01]  /*1850*/  SHF.L.U32 R159, R159, 0x10, RZ ;  /* 0x000000109f9f7819 */ /* 0x000fe200000006ff */
[-C--:B------:R-:W-:Y:S01]  /*1860*/  FMUL.FTZ R183, R183, R156.reuse ;  /* 0x0000009cb7b77220 */ /* 0x080fe20000410000 */
[----:B------:R-:W-:Y:S01]  /*1870*/  FFMA.FTZ R101, R178, R156, R101 ;  /* 0x0000009cb2657223 */ /* 0x000fe20000010065 */
[----:B------:R-:W-:Y:S01]  /*1880*/  FADD.FTZ R137, R137, R156 ;  /* 0x0000009c89897221 */ /* 0x000fe20000010000 */
[----:B------:R-:W-:Y:S01]  /*1890*/  FMUL.FTZ R188, R3, R162 ;  /* 0x000000a203bc7220 */ /* 0x000fe20000410000 */
[----:B------:R-:W-:Y:S01]  /*18a0*/  SHF.L.U32 R161, R161, 0x10, RZ ;  /* 0x00000010a1a17819 */ /* 0x000fe200000006ff */
[----:B------:R-:W-:Y:S01]  /*18b0*/  FADD.FTZ R136, R136, R157 ;  /* 0x0000009d88887221 */ /* 0x000fe20000010000 */
[----:B------:R-:W-:Y:S01]  /*18c0*/  FFMA.FTZ R100, R181, R157, R100 ;  /* 0x0000009db5647223 */ /* 0x000fe20000010064 */
[----:B------:R-:W-:Y:S01]  /*18d0*/  SHF.L.U32 R184, R49, 0x10, RZ ;  /* 0x0000001031b87819 */ /* 0x000fe200000006ff */
        /* <DEDUP_REMOVED lines=9> */
[----:B------:R-:W-:Y:S01]  /*1970*/  FMUL.FTZ R184, R184, R161 ;  /* 0x000000a1b8b87220 */ /* 0x000fe20000410000 */
[----:B------:R-:W-:-:S03]  /*1980*/  FFMA.FTZ R156, R178, R183, R157 ;  /* 0x000000b7b29c7223 */ /* 0x000fc6000001009d */
[----:B------:R-:W-:Y:S01]  /*1990*/  FADD.FTZ R158, R159, R184 ;  /* 0x000000b89f9e7221 */ /* 0x000fe20000010000 */
[----:B------:R-:W-:Y:S01]  /*19a0*/  FFMA.FTZ R157, R185, R184, R156 ;  /* 0x000000b8b99d7223 */ /* 0x000fe2000001009c */
[C---:B------:R-:W-:Y:S02]  /*19b0*/  PRMT R160, R163.reuse, 0x7632, R160 ;  /* 0x00007632a3a07816 */ /* 0x040fe400000000a0 */
[----:B------:R-:W-:Y:S01]  /*19c0*/  FADD.FTZ R159, R158, R187 ;  /* 0x000000bb9e9f7221 */ /* 0x000fe20000010000 */
[----:B------:R-:W-:Y:S01]  /*19d0*/  FFMA.FTZ R156, R182, R187, R157 ;  /* 0x000000bbb69c7223 */ /* 0x000fe2000001009d */
[----:B------:R-:W-:Y:S01]  /*19e0*/  SHF.L.U32 R163, R163, 0x10, RZ ;  /* 0x00000010a3a37819 */ /* 0x000fe200000006ff */
[----:B------:R-:W-:Y:S01]  /*19f0*/  FADD.FTZ R166, -R224, R166 ;  /* 0x000000a6e0a67221 */ /* 0x000fe20000010100 */
[----:B------:R-:W-:Y:S01]  /*1a00*/  FADD.FTZ R158, R159, R186 ;  /* 0x000000ba9f9e7221 */ /* 0x000fe20000010000 */
[----:B------:R-:W-:Y:S01]  /*1a10*/  FFMA.FTZ R157, R189, R186, R156 ;  /* 0x000000babd9d7223 */ /* 0x000fe2000001009c */
[----:B------:R-:W-:Y:S01]  /*1a20*/  SHF.L.U32 R160, R160, 0x10, RZ ;  /* 0x00000010a0a07819 */ /* 0x000fe200000006ff */
        /* <DEDUP_REMOVED lines=17> */
.L_x_4571:
[----:B------:R-:W-:Y:S05]  /*1b40*/  BSYNC.RECONVERGENT B1 ;  /* 0x0000000000017941 */ /* 0x000fea0003800200 */
.L_x_4570:
        /* <DEDUP_REMOVED lines=90> */
[----:B------:R-:W-:Y:S06]  /*20f0*/  BRA `(.L_x_4572) ;  /* 0x0000000000847947 */ /* 0x000fec0003800000 */
.L_x_4565:
        /* <DEDUP_REMOVED lines=22> */
[----:B------:R-:W-:Y:S02]  /*2260*/  @P2 IADD3 R165, PT, PT, R165, 0x80, RZ ;  /* 0x00000080a5a52810 */ /* 0x000fe40007ffe0ff */
[----:B------:R0:W5:Y:S04]  /*2270*/  @P0 LDG.E.128 R124, desc[UR10][R162.64+0x10] ;  /* 0x0000100aa27c0981 */ /* 0x000168000c1e1d00 */
[----:B------:R0:W5:Y:S01]  /*2280*/  @P2 LDG.E.128 R128, desc[UR10][R160.64] ;  /* 0x0000000aa0802981 */ /* 0x000162000c1e1d00 */
[C---:B--2---:R-:W-:Y:S01]  /*2290*/  @P3 IMAD.WIDE.U32 R158, R165.reuse, 0x20, R158 ;  /* 0x00000020a59e3825 */ /* 0x044fe200078e009e */
[----:B------:R-:W-:-:S02]  /*22a0*/  @P3 IADD3 R165, PT, PT, R165, 0x80, RZ ;  /* 0x00000080a5a53810 */ /* 0x000fc40007ffe0ff */
[----:B------:R0:W5:Y:S04]  /*22b0*/  @P2 LDG.E.128 R132, desc[UR10][R160.64+0x10] ;  /* 0x0000100aa0842981 */ /* 0x000168000c1e1d00 */
[----:B------:R0:W5:Y:S01]  /*22c0*/  @P3 LDG.E.128 R36, desc[UR10][R158.64] ;  /* 0x0000000a9e243981 */ /* 0x000162000c1e1d00 */
[----:B---3--:R-:W-:-:S03]  /*22d0*/  @P4 IMAD.WIDE.U32 R156, R165, 0x20, R156 ;  /* 0x00000020a59c4825 */ /* 0x008fc600078e009c */
[----:B------:R0:W5:Y:S04]  /*22e0*/  @P3 LDG.E.128 R32, desc[UR10][R158.64+0x10] ;  /* 0x0000100a9e203981 */ /* 0x000168000c1e1d00 */
[----:B------:R0:W5:Y:S04]  /*22f0*/  @P4 LDG.E.128 R144, desc[UR10][R156.64] ;  /* 0x0000000a9c904981 */ /* 0x000168000c1e1d00 */
[----:B------:R0:W5:Y:S02]  /*2300*/  @P4 LDG.E.128 R148, desc[UR10][R156.64+0x10] ;  /* 0x0000100a9c944981 */ /* 0x000164000c1e1d00 */
.L_x_4572:
[----:B----4-:R-:W-:Y:S05]  /*2310*/  BSYNC.RECONVERGENT B0 ;  /* 0x0000000000007941 */ /* 0x010fea0003800200 */
.L_x_4564:
        /* <DEDUP_REMOVED lines=31> */
.L_x_4574:
[----:B------:R-:W-:Y:S05]  /*2510*/  BSYNC.RECONVERGENT B0 ;  /* 0x0000000000007941 */ /* 0x000fea0003800200 */
.L_x_4573:
        /* <DEDUP_REMOVED lines=49> */
.L_x_4579:
        /* <DEDUP_REMOVED lines=9> */
.L_x_4580:
        /* <DEDUP_REMOVED lines=9> */
.L_x_4581:
        /* <DEDUP_REMOVED lines=9> */
.L_x_4582:
        /* <DEDUP_REMOVED lines=9> */
.L_x_4583:
        /* <DEDUP_REMOVED lines=9> */
.L_x_4584:
        /* <DEDUP_REMOVED lines=9> */
.L_x_4585:
        /* <DEDUP_REMOVED lines=10> */
.L_x_4578:
        /* <DEDUP_REMOVED lines=17> */
[----:B------:R-:W-:Y:S01]  /*2d40*/  ISETP.GT.AND P0, PT, R0, RZ, PT ;  /* 0x000000ff0000720c */ /* 0x000fe20003f04270 */
        /* <DEDUP_REMOVED lines=14> */
[----:B------:R-:W-:Y:S01]  /*2e30*/  FSEL R75, R75, RZ, P0 ;  /* 0x000000ff4b4b7208 */ /* 0x000fe20000000000 */
        /* <DEDUP_REMOVED lines=9> */
.L_x_4587:
        /* <DEDUP_REMOVED lines=9> */
.L_x_4588:
        /* <DEDUP_REMOVED lines=9> */
.L_x_4589:
        /* <DEDUP_REMOVED lines=9> */
.L_x_4590:
        /* <DEDUP_REMOVED lines=9> */
.L_x_4591:
        /* <DEDUP_REMOVED lines=9> */
.L_x_4592:
        /* <DEDUP_REMOVED lines=9> */
.L_x_4593:
[----:B------:R-:W-:Y:S05]  /*3230*/  @!P3 BRA `(.L_x_4586) ;  /* 0x000000080028b947 */ /* 0x000fea0003800000 */
[----:B------:R-:W-:-:S05]  /*3240*/  FMUL.FTZ R156, R75, UR15 ;  /* 0x0000000f4b9c7c20 */ /* 0x000fca0008410000 */
[----:B------:R-:W-:-:S04]  /*3250*/  F2FP.BF16.F32.PACK_AB R156, RZ, R156 ;  /* 0x0000009cff9c723e */ /* 0x000fc800000010ff */
[----:B------:R-:W-:Y:S01]  /*3260*/  PRMT R155, R155, 0x5410, R156 ;  /* 0x000054109b9b7816 */ /* 0x000fe2000000009c */
[----:B------:R-:W-:Y:S06]  /*3270*/  BRA `(.L_x_4586) ;  /* 0x0000000800187947 */ /* 0x000fec0003800000 */
.L_x_4577:
[----:B------:R-:W-:Y:S01]  /*3280*/  UMOV UR4, UR6 ;  /* 0x0000000600047c82 */ /* 0x000fe20008000000 */
[----:B------:R-:W-:Y:S01]  /*3290*/  UMOV UR5, UR7 ;  /* 0x0000000700057c82 */ /* 0x000fe20008000000 */
[----:B------:R-:W-:-:S04]  /*32a0*/  UISETP.NE.U32.AND UP0, UPT, UR4, URZ, UPT ;  /* 0x000000ff0400728c */ /* 0x000fc8000bf05070 */
[----:B------:R-:W-:-:S09]  /*32b0*/  UISETP.NE.AND.EX UP0, UPT, UR5, URZ, UPT, UP0 ;  /* 0x000000ff0500728c */ /* 0x000fd2000bf05300 */
[----:B------:R-:W-:Y:S05]  /*32c0*/  BRA.U UP0, `(.L_x_4594) ;  /* 0x0000000500047547 */ /* 0x000fea000b800000 */
[----:B------:R-:W0:Y:S01]  /*32d0*/  @P3 LDC R159, c[0x0][0x40c] ;  /* 0x00010300ff9f3b82 */ /* 0x000e220000000800 */
[-CC-:B------:R-:W-:Y:S01]  /*32e0*/  @P1 FFMA.FTZ R165, R222, R24.reuse, R163.reuse ;  /* 0x00000018dea51223 */ /* 0x180fe200000100a3 */
[--C-:B------:R-:W-:Y:S01]  /*32f0*/  @P1 FFMA.FTZ R158, R225, R24, R163.reuse ;  /* 0x00000018e19e1223 */ /* 0x100fe200000100a3 */
[----:B------:R-:W-:Y:S01]  /*3300*/  MOV R156, R120 ;  /* 0x00000078009c7202 */ /* 0x000fe20000000f00 */
[----:B------:R-:W-:Y:S01]  /*3310*/  @P1 FFMA.FTZ R167, R218, R24, R163 ;  /* 0x00000018daa71223 */ /* 0x000fe200000100a3 */
[----:B------:R-:W-:Y:S01]  /*3320*/  @P1 FADD.FTZ R160, R220, -R165 ;  /* 0x800000a5dca01221 */ /* 0x000fe20000010000 */
[----:B------:R-:W-:Y:S01]  /*3330*/  @P1 FADD.FTZ R158, R223, -R158 ;  /* 0x8000009edf9e1221 */ /* 0x000fe20000010000 */
[----:B------:R-:W-:Y:S01]  /*3340*/  MOV R157, R121 ;  /* 0x00000079009d7202 */ /* 0x000fe20000000f00 */
[----:B------:R-:W1:Y:S01]  /*3350*/  @P3 LDC R162, c[0x0][0x40c] ;  /* 0x00010300ffa23b82 */ /* 0x000e620000000800 */
[C---:B------:R-:W-:Y:S01]  /*3360*/  @P1 FFMA.FTZ R157, R3.reuse, R160, R121 ;  /* 0x000000a0039d1223 */ /* 0x040fe20000010079 */
[----:B------:R-:W-:Y:S01]  /*3370*/  @P1 FFMA.FTZ R156, R3, R158, R120 ;  /* 0x0000009e039c1223 */ /* 0x000fe20000010078 */
[-CC-:B------:R-:W-:Y:S01]  /*3380*/  @P1 FFMA.FTZ R160, R221, R24.reuse, R163.reuse ;  /* 0x00000018dda01223 */ /* 0x180fe200000100a3 */
[-C--:B------:R-:W-:Y:S01]  /*3390*/  @P1 FFMA.FTZ R224, R217, R24.reuse, R163 ;  /* 0x00000018d9e01223 */ /* 0x080fe200000100a3 */
[----:B------:R-:W-:Y:S01]  /*33a0*/  @P1 FADD.FTZ R164, R216, -R167 ;  /* 0x800000a7d8a41221 */ /* 0x000fe20000010000 */
[-CC-:B------:R-:W-:Y:S01]  /*33b0*/  @P1 FFMA.FTZ R167, R214, R24.reuse, R163.reuse ;  /* 0x00000018d6a71223 */ /* 0x180fe200000100a3 */
[----:B------:R-:W-:Y:S01]  /*33c0*/  @P1 FADD.FTZ R160, R219, -R160 ;  /* 0x800000a0dba01221 */ /* 0x000fe20000010000 */
[----:B------:R-:W2:Y:S01]  /*33d0*/  @P3 LDC R165, c[0x0][0x40c] ;  /* 0x00010300ffa53b82 */ /* 0x000ea20000000800 */
[----:B------:R-:W-:Y:S01]  /*33e0*/  @P1 FFMA.FTZ R231, R213, R24, R163 ;  /* 0x00000018d5e71223 */ /* 0x000fe200000100a3 */
[----:B------:R-:W-:Y:S01]  /*33f0*/  @P1 FADD.FTZ R224, R215, -R224 ;  /* 0x800000e0d7e01221 */ /* 0x000fe20000010000 */
[----:B------:R-:W-:Y:S01]  /*3400*/  MOV R158, R122 ;  /* 0x0000007a009e7202 */ /* 0x000fe20000000f00 */
[C---:B------:R-:W-:Y:S01]  /*3410*/  @P1 FFMA.FTZ R158, R3.reuse, R160, R122 ;  /* 0x000000a0039e1223 */ /* 0x040fe2000001007a */
[----:B------:R-:W-:Y:S01]  /*3420*/  MOV R160, R124 ;  /* 0x0000007c00a07202 */ /* 0x000fe20000000f00 */
[----:B------:R-:W-:Y:S01]  /*3430*/  @P1 FADD.FTZ R226, R212, -R167 ;  /* 0x800000a7d4e21221 */ /* 0x000fe20000010000 */
[----:B------:R-:W-:Y:S01]  /*3440*/  @P1 FADD.FTZ R231, R210, -R231 ;  /* 0x800000e7d2e71221 */ /* 0x000fe20000010000 */
[----:B------:R-:W3:Y:S01]  /*3450*/  @P3 LDC R227, c[0x0][0x40c] ;  /* 0x00010300ffe33b82 */ /* 0x000ee20000000800 */
[----:B0-----:R-:W-:Y:S01]  /*3460*/  @P3 FMUL.FTZ R156, R156, R159 ;  /* 0x0000009f9c9c3220 */ /* 0x001fe20000410000 */
[C---:B------:R-:W-:Y:S01]  /*3470*/  @P1 FFMA.FTZ R160, R3.reuse, R224, R124 ;  /* 0x000000e003a01223 */ /* 0x040fe2000001007c */
[----:B------:R-:W-:Y:S01]  /*3480*/  MOV R159, R123 ;  /* 0x0000007b009f7202 */ /* 0x000fe20000000f00 */
[C---:B------:R-:W-:Y:S01]  /*3490*/  @P1 FFMA.FTZ R159, R3.reuse, R164, R123 ;  /* 0x000000a4039f1223 */ /* 0x040fe2000001007b */
[----:B------:R-:W-:Y:S01]  /*34a0*/  MOV R164, R126 ;  /* 0x0000007e00a47202 */ /* 0x000fe20000000f00 */
[----:B------:R-:W-:Y:S01]  /*34b0*/  @P1 FFMA.FTZ R164, R3, R231, R126 ;  /* 0x000000e703a41223 */ /* 0x000fe2000001007e */
[----:B------:R-:W-:Y:S01]  /*34c0*/  @P3 F2FP.BF16.F32.PACK_AB R156, RZ, R156 ;  /* 0x0000009cff9c323e */ /* 0x000fe200000010ff */
[----:B------:R-:W0:Y:S01]  /*34d0*/  @P3 LDC R166, c[0x0][0x40c] ;  /* 0x00010300ffa63b82 */ /* 0x000e220000000800 */
[----:B-1----:R-:W-:Y:S01]  /*34e0*/  @P3 FMUL.FTZ R157, R157, R162 ;  /* 0x000000a29d9d3220 */ /* 0x002fe20000410000 */
[----:B------:R-:W-:Y:S01]  /*34f0*/  MOV R162, R125 ;  /* 0x0000007d00a27202 */ /* 0x000fe20000000f00 */
[----:B------:R-:W-:Y:S01]  /*3500*/  @P1 FFMA.FTZ R162, R3, R226, R125 ;  /* 0x000000e203a21223 */ /* 0x000fe2000001007d */
[----:B------:R-:W-:-:S02]  /*3510*/  @P3 PRMT R152, R156, 0x7610, R152 ;  /* 0x000076109c983816 */ /* 0x000fc40000000098 */
[----:B------:R-:W-:Y:S02]  /*3520*/  @P3 F2FP.BF16.F32.PACK_AB R157, RZ, R157 ;  /* 0x0000009dff9d323e */ /* 0x000fe400000010ff */
[----:B------:R-:W1:Y:S01]  /*3530*/  @P3 LDC R229, c[0x0][0x40c] ;  /* 0x00010300ffe53b82 */ /* 0x000e620000000800 */
[----:B--2---:R-:W-:Y:S01]  /*3540*/  @P3 FMUL.FTZ R156, R158, R165 ;  /* 0x000000a59e9c3220 */ /* 0x004fe20000410000 */
[----:B------:R-:W-:-:S04]  /*3550*/  @P3 PRMT R152, R152, 0x5410, R157 ;  /* 0x0000541098983816 */ /* 0x000fc8000000009d */
[----:B------:R-:W-:Y:S02]  /*3560*/  @P3 F2FP.BF16.F32.PACK_AB R156, RZ, R156 ;  /* 0x0000009cff9c323e */ /* 0x000fe400000010ff */
[----:B------:R-:W2:Y:S01]  /*3570*/  @P3 LDC R233, c[0x0][0x40c] ;  /* 0x00010300ffe93b82 */ /* 0x000ea20000000800 */
[----:B---3--:R-:W-:Y:S01]  /*3580*/  @P3 FMUL.FTZ R158, R160, R227 ;  /* 0x000000e3a09e3220 */ /* 0x008fe20000410000 */
[----:B------:R-:W-:-:S04]  /*3590*/  @P3 PRMT R153, R156, 0x7610, R153 ;  /* 0x000076109c993816 */ /* 0x000fc80000000099 */
[----:B------:R-:W-:Y:S01]  /*35a0*/  @P3 F2FP.BF16.F32.PACK_AB R158, RZ, R158 ;  /* 0x0000009eff9e323e */ /* 0x000fe200000010ff */
[----:B0-----:R-:W-:-:S03]  /*35b0*/  @P3 FMUL.FTZ R157, R159, R166 ;  /* 0x000000a69f9d3220 */ /* 0x001fc60000410000 */
        /* <DEDUP_REMOVED lines=10> */
[----:B------:R-:W-:Y:S01]  /*3660*/  @P1 FFMA.FTZ R158, R176, R24, R163 ;  /* 0x00000018b09e1223 */ /* 0x000fe200000100a3 */
[----:B------:R-:W-:-:S03]  /*3670*/  MOV R156, R127 ;  /* 0x0000007f009c7202 */ /* 0x000fc60000000f00 */
[----:B------:R-:W-:-:S04]  /*3680*/  @P1 FADD.FTZ R158, R179, -R158 ;  /* 0x8000009eb39e1221 */ /* 0x000fc80000010000 */
[----:B------:R-:W-:-:S04]  /*3690*/  @P1 FFMA.FTZ R156, R3, R158, R127 ;  /* 0x0000009e039c1223 */ /* 0x000fc8000001007f */
[----:B------:R-:W-:-:S05]  /*36a0*/  FMUL.FTZ R156, R156, UR15 ;  /* 0x0000000f9c9c7c20 */ /* 0x000fca0008410000 */
[----:B------:R-:W-:-:S04]  /*36b0*/  F2FP.BF16.F32.PACK_AB R156, RZ, R156 ;  /* 0x0000009cff9c723e */ /* 0x000fc800000010ff */
[----:B------:R-:W-:Y:S01]  /*36c0*/  PRMT R155, R155, 0x5410, R156 ;  /* 0x000054109b9b7816 */ /* 0x000fe2000000009c */
[----:B------:R-:W-:Y:S06]  /*36d0*/  BRA `(.L_x_4586) ;  /* 0x0000000400007947 */ /* 0x000fec0003800000 */
.L_x_4594:
[----:B------:R-:W0:Y:S01]  /*36e0*/  @P3 LDC R104, c[0x0][0x40c] ;  /* 0x00010300ff683b82 */ /* 0x000e220000000800 */
[-CC-:B------:R-:W-:Y:S01]  /*36f0*/  @P1 FFMA.FTZ R72, R176, R24.reuse, R163.reuse ;  /* 0x00000018b0481223 */ /* 0x180fe200000100a3 */
[-CC-:B------:R-:W-:Y:S01]  /*3700*/  @P1 FFMA.FTZ R73, R213, R24.reuse, R163.reuse ;  /* 0x00000018d5491223 */ /* 0x180fe200000100a3 */
        /* <DEDUP_REMOVED lines=8> */
[----:B------:R-:W-:Y:S01]  /*3790*/  @P1 FADD.FTZ R106, R223, -R106 ;  /* 0x8000006adf6a1221 */ /* 0x000fe20000010000 */
        /* <DEDUP_REMOVED lines=8> */
[----:B------:R-:W-:-:S04]  /*3820*/  @P1 FADD.FTZ R224, R212, -R227 ;  /* 0x800000e3d4e01221 */ /* 0x000fc80000010000 */
[----:B------:R-:W3:Y:S01]  /*3830*/  @P3 LDC R158, c[0x0][0x40c] ;  /* 0x00010300ff9e3b82 */ /* 0x000ee20000000800 */
[----:B0-----:R-:W-:Y:S01]  /*3840*/  @P3 FMUL.FTZ R73, R75, R104 ;  /* 0x000000684b493220 */ /* 0x001fe20000410000 */
[----:B------:R-:W-:Y:S01]  /*3850*/  MOV R104, R120 ;  /* 0x0000007800687202 */ /* 0x000fe20000000f00 */
[----:B------:R-:W-:-:S03]  /*3860*/  @P1 FFMA.FTZ R104, R3, R106, R120 ;  /* 0x0000006a03681223 */ /* 0x000fc60000010078 */
[----:B------:R-:W-:Y:S01]  /*3870*/  @P3 F2FP.BF16.F32.PACK_AB R164, RZ, R73 ;  /* 0x00000049ffa4323e */ /* 0x000fe200000010ff */
[----:B------:R-:W-:Y:S01]  /*3880*/  @P1 FFMA.FTZ R73, R222, R24, R163 ;  /* 0x00000018de491223 */ /* 0x000fe200000100a3 */
[----:B------:R-:W0:Y:S01]  /*3890*/  @P3 LDC R159, c[0x0][0x40c] ;  /* 0x00010300ff9f3b82 */ /* 0x000e220000000800 */
[----:B-1----:R-:W-:Y:S01]  /*38a0*/  @P3 FMUL.FTZ R72, R74, R107 ;  /* 0x0000006b4a483220 */ /* 0x002fe20000410000 */
[----:B------:R-:W-:Y:S01]  /*38b0*/  MOV R107, R123 ;  /* 0x0000007b006b7202 */ /* 0x000fe20000000f00 */
[----:B------:R-:W-:Y:S01]  /*38c0*/  @P1 FADD.FTZ R106, R220, -R73 ;  /* 0x80000049dc6a1221 */ /* 0x000fe20000010000 */
[----:B------:R-:W-:Y:S01]  /*38d0*/  MOV R73, R125 ;  /* 0x0000007d00497202 */ /* 0x000fe20000000f00 */
[C---:B------:R-:W-:Y:S01]  /*38e0*/  @P1 FFMA.FTZ R107, R3.reuse, R162, R123 ;  /* 0x000000a2036b1223 */ /* 0x040fe2000001007b */
[----:B------:R-:W-:Y:S01]  /*38f0*/  @P3 F2FP.BF16.F32.PACK_AB R157, RZ, R72 ;  /* 0x00000048ff9d323e */ /* 0x000fe200000010ff */
[C---:B------:R-:W-:Y:S01]  /*3900*/  @P1 FFMA.FTZ R73, R3.reuse, R224, R125 ;  /* 0x000000e003491223 */ /* 0x040fe2000001007d */
[----:B------:R-:W1:Y:S01]  /*3910*/  @P3 LDC R167, c[0x0][0x40c] ;  /* 0x00010300ffa73b82 */ /* 0x000e620000000800 */
[----:B--2---:R-:W-:Y:S01]  /*3920*/  @P3 FMUL.FTZ R72, R104, R105 ;  /* 0x0000006968483220 */ /* 0x004fe20000410000 */
[----:B------:R-:W-:Y:S01]  /*3930*/  MOV R105, R121 ;  /* 0x0000007900697202 */ /* 0x000fe20000000f00 */
[C---:B------:R-:W-:Y:S01]  /*3940*/  @P1 FFMA.FTZ R105, R3.reuse, R106, R121 ;  /* 0x0000006a03691223 */ /* 0x040fe20000010079 */
[----:B------:R-:W-:Y:S01]  /*3950*/  MOV R106, R122 ;  /* 0x0000007a006a7202 */ /* 0x000fe20000000f00 */
[----:B------:R-:W-:Y:S01]  /*3960*/  @P1 FFMA.FTZ R106, R3, R160, R122 ;  /* 0x000000a0036a1223 */ /* 0x000fe2000001007a */
[----:B------:R-:W-:-:S02]  /*3970*/  @P3 F2FP.BF16.F32.PACK_AB R156, RZ, R72 ;  /* 0x00000048ff9c323e */ /* 0x000fc400000010ff */
[----:B------:R-:W2:Y:S01]  /*3980*/  @P3 LDC R166, c[0x0][0x40c] ;  /* 0x00010300ffa63b82 */ /* 0x000ea20000000800 */
[----:B------:R-:W-:Y:S01]  /*3990*/  MOV R72, R124 ;  /* 0x0000007c00487202 */ /* 0x000fe20000000f00 */
[----:B------:R-:W-:Y:S01]  /*39a0*/  @P1 FFMA.FTZ R72, R3, R165, R124 ;  /* 0x000000a503481223 */ /* 0x000fe2000001007c */
[----:B------:R-:W-:Y:S01]  /*39b0*/  @P3 PRMT R155, R157, 0x7610, R155 ;  /* 0x000076109d9b3816 */ /* 0x000fe2000000009b */
[----:B---3--:R-:W-:Y:S01]  /*39c0*/  @P3 FMUL.FTZ R157, R105, R158 ;  /* 0x0000009e699d3220 */ /* 0x008fe20000410000 */
[----:B------:R-:W-:Y:S02]  /*39d0*/  @P3 PRMT R152, R156, 0x7610, R152 ;  /* 0x000076109c983816 */ /* 0x000fe40000000098 */
[----:B------:R-:W-:Y:S01]  /*39e0*/  @P3 PRMT R155, R155, 0x5410, R164 ;  /* 0x000054109b9b3816 */ /* 0x000fe200000000a4 */
[----:B------:R-:W3:Y:S01]  /*39f0*/  @P3 LDC R226, c[0x0][0x40c] ;  /* 0x00010300ffe23b82 */ /* 0x000ee20000000800 */
[----:B0-----:R-:W-:Y:S01]  /*3a00*/  @P3 FMUL.FTZ R158, R106, R159 ;  /* 0x0000009f6a9e3220 */ /* 0x001fe20000410000 */
[----:B------:R-:W-:-:S04]  /*3a10*/  @P3 F2FP.BF16.F32.PACK_AB R157, RZ, R157 ;  /* 0x0000009dff9d323e */ /* 0x000fc800000010ff */
[----:B------:R-:W-:Y:S01]  /*3a20*/  @P3 F2FP.BF16.F32.PACK_AB R158, RZ, R158 ;  /* 0x0000009eff9e323e */ /* 0x000fe200000010ff */
[----:B-1----:R-:W-:Y:S01]  /*3a30*/  @P3 FMUL.FTZ R160, R72, R167 ;  /* 0x000000a748a03220 */ /* 0x002fe20000410000 */
[----:B------:R-:W-:Y:S02]  /*3a40*/  @P3 PRMT R152, R152, 0x5410, R157 ;  /* 0x0000541098983816 */ /* 0x000fe4000000009d */
[----:B------:R-:W-:Y:S02]  /*3a50*/  @P3 PRMT R153, R158, 0x7610, R153 ;  /* 0x000076109e993816 */ /* 0x000fe40000000099 */
[----:B------:R-:W-:Y:S01]  /*3a60*/  @P3 F2FP.BF16.F32.PACK_AB R160, RZ, R160 ;  /* 0x000000a0ffa0323e */ /* 0x000fe200000010ff */
[----:B--2---:R-:W-:-:S03]  /*3a70*/  @P3 FMUL.FTZ R159, R107, R166 ;  /* 0x000000a66b9f3220 */ /* 0x004fc60000410000 */
[----:B------:R-:W-:Y:S02]  /*3a80*/  @P3 PRMT R154, R160, 0x7610, R154 ;  /* 0x00007610a09a3816 */ /* 0x000fe4000000009a */
[----:B------:R-:W-:Y:S01]  /*3a90*/  @P3 F2FP.BF16.F32.PACK_AB R159, RZ, R159 ;  /* 0x0000009fff9f323e */ /* 0x000fe200000010ff */
[----:B---3--:R-:W-:-:S03]  /*3aa0*/  @P3 FMUL.FTZ R162, R73, R226 ;  /* 0x000000e249a23220 */ /* 0x008fc60000410000 */
[----:B------:R-:W-:Y:S02]  /*3ab0*/  @P3 PRMT R153, R153, 0x5410, R159 ;  /* 0x0000541099993816 */ /* 0x000fe4000000009f */
[----:B------:R-:W-:-:S04]  /*3ac0*/  @P3 F2FP.BF16.F32.PACK_AB R162, RZ, R162 ;  /* 0x000000a2ffa2323e */ /* 0x000fc800000010ff */
[----:B------:R-:W-:-:S07]  /*3ad0*/  @P3 PRMT R154, R154, 0x5410, R162 ;  /* 0x000054109a9a3816 */ /* 0x000fce00000000a2 */
.L_x_4586:
        /* <DEDUP_REMOVED lines=9> */
[----:B------:R0:W-:Y:S04]  /*3b70*/  @P0 STG.E.128 desc[UR10][R158.64+0x10], R72 ;  /* 0x000010489e000986 */ /* 0x0001e8000c101d0a */
[----:B------:R0:W-:Y:S02]  /*3b80*/  @P3 STG.E.128 desc[UR10][R156.64], R152 ;  /* 0x000000989c003986 */ /* 0x0001e4000c101d0a */
.L_x_4576:
[----:B------:R-:W-:Y:S05]  /*3b90*/  BSYNC.RECONVERGENT B0 ;  /* 0x0000000000007941 */ /* 0x000fea0003800200 */
.L_x_4575:
        /* <DEDUP_REMOVED lines=10> */
[----:B0-----:R-:W0:Y:S01]  /*3c40*/  @P3 LDC R75, c[0x0][0x40c] ;  /* 0x00010300ff4b3b82 */ /* 0x001e220000000800 */
        /* <DEDUP_REMOVED lines=14> */
[-CC-:B------:R-:W-:Y:S01]  /*3d30*/  @P1 FFMA.FTZ R160, R172, R24.reuse, R163.reuse ;  /* 0x00000018aca01223 */ /* 0x180fe200000100a3 */
[----:B------:R-:W2:Y:S01]  /*3d40*/  @P3 LDC R165, c[0x0][0x40c] ;  /* 0x00010300ffa53b82 */ /* 0x000ea20000000800 */
[----:B------:R-:W-:Y:S01]  /*3d50*/  @P1 FFMA.FTZ R162, R175, R24, R163 ;  /* 0x00000018afa21223 */ /* 0x000fe200000100a3 */
[----:B------:R-:W-:Y:S01]  /*3d60*/  @P1 FADD.FTZ R157, R170, -R157 ;  /* 0x8000009daa9d1221 */ /* 0x000fe20000010000 */
[----:B------:R-:W-:Y:S01]  /*3d70*/  @P1 FADD.FTZ R74, R177, -R74 ;  /* 0x8000004ab14a1221 */ /* 0x000fe20000010000 */
[----:B------:R-:W-:Y:S01]  /*3d80*/  @P1 FADD.FTZ R158, R31, -R158 ;  /* 0x8000009e1f9e1221 */ /* 0x000fe20000010000 */
[----:B------:R-:W-:Y:S01]  /*3d90*/  @P1 FADD.FTZ R160, R171, -R160 ;  /* 0x800000a0aba01221 */ /* 0x000fe20000010000 */
[----:B------:R-:W-:Y:S01]  /*3da0*/  @P1 FADD.FTZ R159, R173, -R162 ;  /* 0x800000a2ad9f1221 */ /* 0x000fe20000010000 */
[----:B------:R-:W-:Y:S01]  /*3db0*/  MOV R164, R135 ;  /* 0x0000008700a47202 */ /* 0x000fe20000000f00 */
[----:B------:R-:W3:Y:S01]  /*3dc0*/  @P3 LDC R167, c[0x0][0x40c] ;  /* 0x00010300ffa73b82 */ /* 0x000ee20000000800 */
[----:B0-----:R-:W-:Y:S01]  /*3dd0*/  @P3 FMUL.FTZ R72, R104, R75 ;  /* 0x0000004b68483220 */ /* 0x001fe20000410000 */
[C---:B------:R-:W-:Y:S01]  /*3de0*/  @P1 FFMA.FTZ R164, R3.reuse, R74, R135 ;  /* 0x0000004a03a41223 */ /* 0x040fe20000010087 */
[----:B------:R-:W-:Y:S01]  /*3df0*/  MOV R74, R134 ;  /* 0x00000086004a7202 */ /* 0x000fe20000000f00 */
[----:B------:R-:W-:-:S02]  /*3e00*/  @P1 FFMA.FTZ R74, R3, R159, R134 ;  /* 0x0000009f034a1223 */ /* 0x000fc40000010086 */
[----:B------:R-:W-:Y:S02]  /*3e10*/  @P3 F2FP.BF16.F32.PACK_AB R75, RZ, R72 ;  /* 0x00000048ff4b323e */ /* 0x000fe400000010ff */
[----:B------:R-:W0:Y:S01]  /*3e20*/  @P3 LDC R166, c[0x0][0x40c] ;  /* 0x00010300ffa63b82 */ /* 0x000e220000000800 */
[----:B-1----:R-:W-:Y:S01]  /*3e30*/  @P3 FMUL.FTZ R73, R105, R106 ;  /* 0x0000006a69493220 */ /* 0x002fe20000410000 */
[----:B------:R-:W-:Y:S01]  /*3e40*/  MOV R106, R130 ;  /* 0x00000082006a7202 */ /* 0x000fe20000000f00 */
[C---:B------:R-:W-:Y:S01]  /*3e50*/  @P1 FFMA.FTZ R106, R3.reuse, R107, R130 ;  /* 0x0000006b036a1223 */ /* 0x040fe20000010082 */
[----:B------:R-:W-:Y:S01]  /*3e60*/  MOV R72, R132 ;  /* 0x0000008400487202 */ /* 0x000fe20000000f00 */
[----:B------:R-:W-:Y:S01]  /*3e70*/  @P1 FFMA.FTZ R72, R3, R157, R132 ;  /* 0x0000009d03481223 */ /* 0x000fe20000010084 */
[----:B------:R-:W-:Y:S02]  /*3e80*/  @P3 F2FP.BF16.F32.PACK_AB R156, RZ, R73 ;  /* 0x00000049ff9c323e */ /* 0x000fe400000010ff */
[----:B------:R-:W1:Y:S01]  /*3e90*/  @P3 LDC R224, c[0x0][0x40c] ;  /* 0x00010300ffe03b82 */ /* 0x000e620000000800 */
[----:B------:R-:W-:Y:S01]  /*3ea0*/  @P3 PRMT R152, R75, 0x7610, R152 ;  /* 0x000076104b983816 */ /* 0x000fe20000000098 */
[----:B--2---:R-:W-:Y:S01]  /*3eb0*/  @P3 FMUL.FTZ R157, R106, R165 ;  /* 0x000000a56a9d3220 */ /* 0x004fe20000410000 */
[----:B------:R-:W-:Y:S01]  /*3ec0*/  MOV R107, R131 ;  /* 0x00000083006b7202 */ /* 0x000fe20000000f00 */
[C---:B------:R-:W-:Y:S01]  /*3ed0*/  @P1 FFMA.FTZ R107, R3.reuse, R158, R131 ;  /* 0x0000009e036b1223 */ /* 0x040fe20000010083 */
[----:B------:R-:W-:Y:S01]  /*3ee0*/  MOV R73, R133 ;  /* 0x0000008500497202 */ /* 0x000fe20000000f00 */
[----:B------:R-:W-:Y:S01]  /*3ef0*/  @P1 FFMA.FTZ R73, R3, R160, R133 ;  /* 0x000000a003491223 */ /* 0x000fe20000010085 */
[----:B------:R-:W-:Y:S01]  /*3f00*/  @P3 PRMT R152, R152, 0x5410, R156 ;  /* 0x0000541098983816 */ /* 0x000fe2000000009c */
[----:B------:R-:W2:Y:S01]  /*3f10*/  @P3 LDC R227, c[0x0][0x40c] ;  /* 0x00010300ffe33b82 */ /* 0x000ea20000000800 */
[----:B---3--:R-:W-:Y:S01]  /*3f20*/  @P3 FMUL.FTZ R156, R72, R167 ;  /* 0x000000a7489c3220 */ /* 0x008fe20000410000 */
[----:B------:R-:W-:-:S04]  /*3f30*/  @P3 F2FP.BF16.F32.PACK_AB R157, RZ, R157 ;  /* 0x0000009dff9d323e */ /* 0x000fc800000010ff */
[----:B------:R-:W-:Y:S01]  /*3f40*/  @P3 F2FP.BF16.F32.PACK_AB R156, RZ, R156 ;  /* 0x0000009cff9c323e */ /* 0x000fe200000010ff */
[----:B0-----:R-:W-:Y:S01]  /*3f50*/  @P3 FMUL.FTZ R75, R107, R166 ;  /* 0x000000a66b4b3220 */ /* 0x001fe20000410000 */
[----:B------:R-:W-:Y:S02]  /*3f60*/  @P3 PRMT R153, R157, 0x7610, R153 ;  /* 0x000076109d993816 */ /* 0x000fe40000000099 */
[----:B------:R-:W-:Y:S02]  /*3f70*/  @P3 PRMT R154, R156, 0x7610, R154 ;  /* 0x000076109c9a3816 */ /* 0x000fe4000000009a */
[----:B------:R-:W-:Y:S01]  /*3f80*/  @P3 F2FP.BF16.F32.PACK_AB R75, RZ, R75 ;  /* 0x0000004bff4b323e */ /* 0x000fe200000010ff */
[----:B-1----:R-:W-:-:S03]  /*3f90*/  @P3 FMUL.FTZ R158, R73, R224 ;  /* 0x000000e0499e3220 */ /* 0x002fc60000410000 */
[----:B------:R-:W-:Y:S02]  /*3fa0*/  @P3 PRMT R153, R153, 0x5410, R75 ;  /* 0x0000541099993816 */ /* 0x000fe4000000004b */
[----:B------:R-:W-:Y:S02]  /*3fb0*/  MOV R75, R164 ;  /* 0x000000a4004b7202 */ /* 0x000fe40000000f00 */
[----:B------:R-:W-:Y:S01]  /*3fc0*/  @P3 F2FP.BF16.F32.PACK_AB R158, RZ, R158 ;  /* 0x0000009eff9e323e */ /* 0x000fe200000010ff */
[----:B--2---:R-:W-:-:S03]  /*3fd0*/  @P3 FMUL.FTZ R159, R74, R227 ;  /* 0x000000e34a9f3220 */ /* 0x004fc60000410000 */
[----:B------:R-:W-:Y:S02]  /*3fe0*/  @P3 PRMT R154, R154, 0x5410, R158 ;  /* 0x000054109a9a3816 */ /* 0x000fe4000000009e */
[----:B------:R-:W-:-:S04]  /*3ff0*/  @P3 F2FP.BF16.F32.PACK_AB R159, RZ, R159 ;  /* 0x0000009fff9f323e */ /* 0x000fc800000010ff */
[----:B------:R-:W-:Y:S01]  /*4000*/  @P3 PRMT R155, R159, 0x7610, R155 ;  /* 0x000076109f9b3816 */ /* 0x000fe2000000009b */
[----:B------:R-:W-:Y:S06]  /*4010*/  @!P3 BRA `(.L_x_4599) ;  /* 0x0000000c00d8b947 */ /* 0x000fec0003800000 */
[----:B------:R-:W-:-:S05]  /*4020*/  FMUL.FTZ R156, R164, UR15 ;  /* 0x0000000fa49c7c20 */ /* 0x000fca0008410000 */
[----:B------:R-:W-:-:S04]  /*4030*/  F2FP.BF16.F32.PACK_AB R156, RZ, R156 ;  /* 0x0000009cff9c723e */ /* 0x000fc800000010ff */
[----:B------:R-:W-:Y:S01]  /*4040*/  PRMT R155, R155, 0x5410, R156 ;  /* 0x000054109b9b7816 */ /* 0x000fe2000000009c */
[----:B------:R-:W-:Y:S06]  /*4050*/  BRA `(.L_x_4599) ;  /* 0x0000000c00c87947 */ /* 0x000fec0003800000 */
.L_x_4598:
[----:B0-----:R-:W0:Y:S01]  /*4060*/  @P3 LDC R159, c[0x0][0x40c] ;  /* 0x00010300ff9f3b82 */ /* 0x001e220000000800 */
[-CC-:B------:R-:W-:Y:S01]  /*4070*/  @P1 FFMA.FTZ R157, R25, R24.reuse, R163.reuse ;  /* 0x00000018199d1223 */ /* 0x180fe200000100a3 */
[-CC-:B------:R-:W-:Y:S01]  /*4080*/  @P1 FFMA.FTZ R160, R26, R24.reuse, R163.reuse ;  /* 0x000000181aa01223 */ /* 0x180fe200000100a3 */
[----:B------:R-:W-:Y:S01]  /*4090*/  @P1 FFMA.FTZ R165, R29, R24, R163 ;  /* 0x000000181da51223 */ /* 0x000fe200000100a3 */
[----:B------:R-:W-:Y:S01]  /*40a0*/  MOV R156, R128 ;  /* 0x00000080009c7202 */ /* 0x000fe20000000f00 */
[----:B------:R-:W-:Y:S01]  /*40b0*/  @P1 FADD.FTZ R158, R28, -R157 ;  /* 0x8000009d1c9e1221 */ /* 0x000fe20000010000 */
[----:B------:R-:W-:Y:S01]  /*40c0*/  @P1 FADD.FTZ R160, R27, -R160 ;  /* 0x800000a01ba01221 */ /* 0x000fe20000010000 */
[----:B------:R-:W-:Y:S01]  /*40d0*/  @P1 FADD.FTZ R165, R168, -R165 ;  /* 0x800000a5a8a51221 */ /* 0x000fe20000010000 */
[----:B------:R-:W1:Y:S01]  /*40e0*/  @P3 LDC R162, c[0x0][0x40c] ;  /* 0x00010300ffa23b82 */ /* 0x000e620000000800 */
[----:B------:R-:W-:Y:S01]  /*40f0*/  MOV R157, R129 ;  /* 0x00000081009d7202 */ /* 0x000fe20000000f00 */
[C---:B------:R-:W-:Y:S01]  /*4100*/  @P1 FFMA.FTZ R156, R3.reuse, R158, R128 ;  /* 0x0000009e039c1223 */ /* 0x040fe20000010080 */
[C---:B------:R-:W-:Y:S01]  /*4110*/  @P1 FFMA.FTZ R157, R3.reuse, R160, R129 ;  /* 0x000000a0039d1223 */ /* 0x040fe20000010081 */
[----:B------:R-:W-:Y:S01]  /*4120*/  MOV R158, R130 ;  /* 0x00000082009e7202 */ /* 0x000fe20000000f00 */
[-CC-:B------:R-:W-:Y:S01]  /*4130*/  @P1 FFMA.FTZ R160, R30, R24.reuse, R163.reuse ;  /* 0x000000181ea01223 */ /* 0x180fe200000100a3 */
[----:B------:R-:W-:Y:S01]  /*4140*/  @P1 FFMA.FTZ R158, R3, R165, R130 ;  /* 0x000000a5039e1223 */ /* 0x000fe20000010082 */
[-CC-:B------:R-:W-:Y:S01]  /*4150*/  @P1 FFMA.FTZ R165, R169, R24.reuse, R163.reuse ;  /* 0x00000018a9a51223 */ /* 0x180fe200000100a3 */
[----:B------:R-:W2:Y:S01]  /*4160*/  @P3 LDC R167, c[0x0][0x40c] ;  /* 0x00010300ffa73b82 */ /* 0x000ea20000000800 */
[----:B------:R-:W-:Y:S01]  /*4170*/  @P1 FADD.FTZ R160, R31, -R160 ;  /* 0x800000a01fa01221 */ /* 0x000fe20000010000 */
[-CC-:B------:R-:W-:Y:S01]  /*4180*/  @P1 FFMA.FTZ R224, R172, R24.reuse, R163.reuse ;  /* 0x00000018ace01223 */ /* 0x180fe200000100a3 */
[----:B------:R-:W-:Y:S01]  /*4190*/  @P1 FFMA.FTZ R226, R175, R24, R163 ;  /* 0x00000018afe21223 */ /* 0x000fe200000100a3 */
[----:B------:R-:W-:Y:S01]  /*41a0*/  @P1 FADD.FTZ R165, R170, -R165 ;  /* 0x800000a5aaa51221 */ /* 0x000fe20000010000 */
[----:B------:R-:W-:Y:S01]  /*41b0*/  MOV R164, R134 ;  /* 0x0000008600a47202 */ /* 0x000fe20000000f00 */
[----:B------:R-:W-:Y:S01]  /*41c0*/  @P1 FADD.FTZ R224, R171, -R224 ;  /* 0x800000e0abe01221 */ /* 0x000fe20000010000 */
[----:B------:R-:W-:Y:S01]  /*41d0*/  @P1 FADD.FTZ R231, R173, -R226 ;  /* 0x800000e2ade71221 */ /* 0x000fe20000010000 */
[----:B------:R-:W3:Y:S01]  /*41e0*/  @P3 LDC R227, c[0x0][0x40c] ;  /* 0x00010300ffe33b82 */ /* 0x000ee20000000800 */
[----:B0-----:R-:W-:Y:S01]  /*41f0*/  @P3 FMUL.FTZ R156, R156, R159 ;  /* 0x0000009f9c9c3220 */ /* 0x001fe20000410000 */
[----:B------:R-:W-:Y:S01]  /*4200*/  MOV R159, R131 ;  /* 0x00000083009f7202 */ /* 0x000fe20000000f00 */
[C---:B------:R-:W-:Y:S01]  /*4210*/  @P1 FFMA.FTZ R159, R3.reuse, R160, R131 ;  /* 0x000000a0039f1223 */ /* 0x040fe20000010083 */
[----:B------:R-:W-:Y:S01]  /*4220*/  MOV R160, R132 ;  /* 0x0000008400a07202 */ /* 0x000fe20000000f00 */
[C---:B------:R-:W-:Y:S01]  /*4230*/  @P1 FFMA.FTZ R160, R3.reuse, R165, R132 ;  /* 0x000000a503a01223 */ /* 0x040fe20000010084 */
[----:B------:R-:W-:Y:S01]  /*4240*/  @P3 F2FP.BF16.F32.PACK_AB R156, RZ, R156 ;  /* 0x0000009cff9c323e */ /* 0x000fe200000010ff */
[----:B------:R-:W-:Y:S01]  /*4250*/  @P1 FFMA.FTZ R164, R3, R231, R134 ;  /* 0x000000e703a41223 */ /* 0x000fe20000010086 */
[----:B------:R-:W0:Y:S01]  /*4260*/  @P3 LDC R166, c[0x0][0x40c] ;  /* 0x00010300ffa63b82 */ /* 0x000e220000000800 */
[----:B-1----:R-:W-:Y:S01]  /*4270*/  @P3 FMUL.FTZ R157, R157, R162 ;  /* 0x000000a29d9d3220 */ /* 0x002fe20000410000 */
[----:B------:R-:W-:-:S02]  /*4280*/  @P3 PRMT R152, R156, 0x7610, R152 ;  /* 0x000076109c983816 */ /* 0x000fc40000000098 */
[----:B------:R-:W-:Y:S01]  /*4290*/  MOV R162, R133 ;  /* 0x0000008500a27202 */ /* 0x000fe20000000f00 */
[----:B------:R-:W-:Y:S01]  /*42a0*/  @P1 FFMA.FTZ R162, R3, R224, R133 ;  /* 0x000000e003a21223 */ /* 0x000fe20000010085 */
        /* <DEDUP_REMOVED lines=28> */
.L_x_4597:
        /* <DEDUP_REMOVED lines=46> */
.L_x_4601:
        /* <DEDUP_REMOVED lines=9> */
.L_x_4602:
        /* <DEDUP_REMOVED lines=9> */
.L_x_4603:
        /* <DEDUP_REMOVED lines=9> */
.L_x_4604:
        /* <DEDUP_REMOVED lines=9> */
.L_x_4605:
        /* <DEDUP_REMOVED lines=9> */
.L_x_4606:
        /* <DEDUP_REMOVED lines=9> */
.L_x_4607:
[----:B------:R-:W-:Y:S05]  /*4ab0*/  @!P3 BRA `(.L_x_4599) ;  /* 0x000000040030b947 */ /* 0x000fea0003800000 */
[----:B------:R-:W-:-:S05]  /*4ac0*/  FMUL.FTZ R156, R75, UR15 ;  /* 0x0000000f4b9c7c20 */ /* 0x000fca0008410000 */
[----:B------:R-:W-:-:S04]  /*4ad0*/  F2FP.BF16.F32.PACK_AB R156, RZ, R156 ;  /* 0x0000009cff9c723e */ /* 0x000fc800000010ff */
[----:B------:R-:W-:Y:S01]  /*4ae0*/  PRMT R155, R155, 0x5410, R156 ;  /* 0x000054109b9b7816 */ /* 0x000fe2000000009c */
[----:B------:R-:W-:Y:S06]  /*4af0*/  BRA `(.L_x_4599) ;  /* 0x0000000400207947 */ /* 0x000fec0003800000 */
.L_x_4600:
        /* <DEDUP_REMOVED lines=9> */
.L_x_4608:
        /* <DEDUP_REMOVED lines=9> */
.L_x_4609:
        /* <DEDUP_REMOVED lines=9> */
.L_x_4610:
        /* <DEDUP_REMOVED lines=9> */
.L_x_4611:
        /* <DEDUP_REMOVED lines=9> */
.L_x_4612:
        /* <DEDUP_REMOVED lines=9> */
.L_x_4613:
        /* <DEDUP_REMOVED lines=9> */
.L_x_4614:
        /* <DEDUP_REMOVED lines=9> */
.L_x_4599:
[----:B------:R-:W0:Y:S08]  /*4f80*/  @P0 LDC.64 R158, c[0x0][0x478] ;  /* 0x00011e00ff9e0b82 */ /* 0x000e300000000a00 */
[----:B------:R-:W1:Y:S01]  /*4f90*/  @P3 LDC.64 R156, c[0x0][0x468] ;  /* 0x00011a00ff9c3b82 */ /* 0x000e620000000a00 */
[C---:B0-----:R-:W-:Y:S01]  /*4fa0*/  @P0 IMAD.WIDE.U32 R158, R23.reuse, 0x20, R158 ;  /* 0x00000020179e0825 */ /* 0x041fe200078e009e */
[----:B------:R-:W-:-:S04]  /*4fb0*/  IADD3 R23, PT, PT, R23, 0x80, RZ ;  /* 0x0000008017177810 */ /* 0x000fc80007ffe0ff */
[----:B------:R2:W-:Y:S01]  /*4fc0*/  @P0 STG.E.128 desc[UR10][R158.64], R104 ;  /* 0x000000689e000986 */ /* 0x0005e2000c101d0a */
[----:B-1----:R-:W-:-:S03]  /*4fd0*/  @P3 IMAD.WIDE.U32 R156, R161, 0x10, R156 ;  /* 0x00000010a19c3825 */ /* 0x002fc600078e009c */
[----:B------:R2:W-:Y:S01]  /*4fe0*/  @P0 STG.E.128 desc[UR10][R158.64+0x10], R72 ;  /* 0x000010489e000986 */ /* 0x0005e2000c101d0a */
[----:B------:R-:W-:-:S03]  /*4ff0*/  IADD3 R161, PT, PT, R161, 0x80, RZ ;  /* 0x00000080a1a17810 */ /* 0x000fc60007ffe0ff */
[----:B------:R2:W-:Y:S04]  /*5000*/  @P3 STG.E.128 desc[UR10][R156.64], R152 ;  /* 0x000000989c003986 */ /* 0x0005e8000c101d0a */
.L_x_4596:
[----:B------:R-:W-:Y:S05]  /*5010*/  BSYNC.RECONVERGENT B0 ;  /* 0x0000000000007941 */ /* 0x000fea0003800200 */
.L_x_4595:
        /* <DEDUP_REMOVED lines=10> */
[----:B0-2---:R-:W0:Y:S01]  /*50c0*/  @P3 LDC R75, c[0x0][0x40c] ;  /* 0x00010300ff4b3b82 */ /* 0x005e220000000800 */
        /* <DEDUP_REMOVED lines=65> */
.L_x_4618:
[----:B0-2---:R-:W0:Y:S01]  /*54e0*/  @P3 LDC R159, c[0x0][0x40c] ;  /* 0x00010300ff9f3b82 */ /* 0x005e220000000800 */
        /* <DEDUP_REMOVED lines=64> */
.L_x_4617:
        /* <DEDUP_REMOVED lines=46> */
.L_x_4621:
        /* <DEDUP_REMOVED lines=9> */
.L_x_4622:
        /* <DEDUP_REMOVED lines=9> */
.L_x_4623:
        /* <DEDUP_REMOVED lines=9> */
.L_x_4624:
        /* <DEDUP_REMOVED lines=9> */
.L_x_4625:
        /* <DEDUP_REMOVED lines=9> */
.L_x_4626:
        /* <DEDUP_REMOVED lines=9> */
.L_x_4627:
[----:B------:R-:W-:Y:S05]  /*5f30*/  @!P3 BRA `(.L_x_4619) ;  /* 0x000000040030b947 */ /* 0x000fea0003800000 */
[----:B------:R-:W-:-:S05]  /*5f40*/  FMUL.FTZ R156, R75, UR15 ;  /* 0x0000000f4b9c7c20 */ /* 0x000fca0008410000 */
[----:B------:R-:W-:-:S04]  /*5f50*/  F2FP.BF16.F32.PACK_AB R156, RZ, R156 ;  /* 0x0000009cff9c723e */ /* 0x000fc800000010ff */
[----:B------:R-:W-:Y:S01]  /*5f60*/  PRMT R155, R155, 0x5410, R156 ;  /* 0x000054109b9b7816 */ /* 0x000fe2000000009c */
[----:B------:R-:W-:Y:S06]  /*5f70*/  BRA `(.L_x_4619) ;  /* 0x0000000400207947 */ /* 0x000fec0003800000 */
.L_x_4620:
        /* <DEDUP_REMOVED lines=9> */
.L_x_4628:
        /* <DEDUP_REMOVED lines=9> */
.L_x_4629:
        /* <DEDUP_REMOVED lines=9> */
.L_x_4630:
        /* <DEDUP_REMOVED lines=9> */
.L_x_4631:
        /* <DEDUP_REMOVED lines=9> */
.L_x_4632:
        /* <DEDUP_REMOVED lines=9> */
.L_x_4633:
        /* <DEDUP_REMOVED lines=9> */
.L_x_4634:
        /* <DEDUP_REMOVED lines=9> */
.L_x_4619:
        /* <DEDUP_REMOVED lines=9> */
.L_x_4616:
[----:B------:R-:W-:Y:S05]  /*6490*/  BSYNC.RECONVERGENT B0 ;  /* 0x0000000000007941 */ /* 0x000fea0003800200 */
.L_x_4615:
        /* <DEDUP_REMOVED lines=10> */
[----:B0-23--:R-:W0:Y:S01]  /*6540*/  @P3 LDC R107, c[0x0][0x40c] ;  /* 0x00010300ff6b3b82 */ /* 0x00de220000000800 */
        /* <DEDUP_REMOVED lines=19> */
[----:B------:R-:W-:Y:S01]  /*6680*/  MOV R159, R151 ;  /* 0x00000097009f7202 */ /* 0x000fe20000000f00 */
[----:B------:R-:W-:Y:S01]  /*6690*/  @P1 FFMA.FTZ R159, R3, R72, R151 ;  /* 0x00000048039f1223 */ /* 0x000fe20000010097 */
[----:B------:R-:W-:Y:S01]  /*66a0*/  MOV R106, R146 ;  /* 0x00000092006a7202 */ /* 0x000fe20000000f00 */
[----:B------:R-:W-:Y:S01]  /*66b0*/  @P1 FADD.FTZ R156, R203, -R156 ;  /* 0x8000009ccb9c1221 */ /* 0x000fe20000010000 */
[----:B------:R-:W3:Y:S01]  /*66c0*/  @P3 LDC R167, c[0x0][0x40c] ;  /* 0x00010300ffa73b82 */ /* 0x000ee20000000800 */
[----:B0-----:R-:W-:Y:S01]  /*66d0*/  @P3 FMUL.FTZ R0, R104, R107 ;  /* 0x0000006b68003220 */ /* 0x001fe20000410000 */
[----:B------:R-:W-:Y:S01]  /*66e0*/  @P1 FADD.FTZ R158, R207, -R158 ;  /* 0x8000009ecf9e1221 */ /* 0x000fe20000010000 */
[----:B------:R-:W-:Y:S01]  /*66f0*/  @P1 FADD.FTZ R163, R206, -R163 ;  /* 0x800000a3cea31221 */ /* 0x000fe20000010000 */
        /* <DEDUP_REMOVED lines=11> */
[----:B------:R-:W-:Y:S01]  /*67b0*/  MOV R73, R149 ;  /* 0x0000009500497202 */ /* 0x000fe20000000f00 */
[C---:B------:R-:W-:Y:S01]  /*67c0*/  @P1 FFMA.FTZ R73, R3.reuse, R158, R149 ;  /* 0x0000009e03491223 */ /* 0x040fe20000010095 */
[----:B------:R-:W-:Y:S01]  /*67d0*/  MOV R74, R150 ;  /* 0x00000096004a7202 */ /* 0x000fe20000000f00 */
[----:B------:R-:W-:Y:S01]  /*67e0*/  @P1 FFMA.FTZ R74, R3, R163, R150 ;  /* 0x000000a3034a1223 */ /* 0x000fe20000010096 */
[----:B--2---:R-:W-:Y:S01]  /*67f0*/  @P3 FMUL.FTZ R3, R106, R165 ;  /* 0x000000a56a033220 */ /* 0x004fe20000410000 */
[----:B------:R-:W-:Y:S02]  /*6800*/  @P3 PRMT R152, R152, 0x5410, R24 ;  /* 0x0000541098983816 */ /* 0x000fe40000000018 */
        /* <DEDUP_REMOVED lines=10> */
[----:B------:R-:W-:Y:S02]  /*68b0*/  @P3 F2FP.BF16.F32.PACK_AB R3, RZ, R75 ;  /* 0x0000004bff03323e */ /* 0x000fe400000010ff */
[----:B------:R-:W-:Y:S01]  /*68c0*/  MOV R75, R159 ;  /* 0x0000009f004b7202 */ /* 0x000fe20000000f00 */
[----:B--2---:R-:W-:Y:S01]  /*68d0*/  @P3 FMUL.FTZ R156, R74, R227 ;  /* 0x000000e34a9c3220 */ /* 0x004fe20000410000 */
[----:B------:R-:W-:-:S04]  /*68e0*/  @P3 PRMT R154, R154, 0x5410, R3 ;  /* 0x000054109a9a3816 */ /* 0x000fc80000000003 */
[----:B------:R-:W-:-:S04]  /*68f0*/  @P3 F2FP.BF16.F32.PACK_AB R156, RZ, R156 ;  /* 0x0000009cff9c323e */ /* 0x000fc800000010ff */
[----:B------:R-:W-:Y:S01]  /*6900*/  @P3 PRMT R155, R156, 0x7610, R155 ;  /* 0x000076109c9b3816 */ /* 0x000fe2000000009b */
[----:B------:R-:W-:Y:S06]  /*6910*/  @!P3 BRA `(.L_x_4639) ;  /* 0x0000000c00d8b947 */ /* 0x000fec0003800000 */
[----:B------:R-:W-:-:S05]  /*6920*/  FMUL.FTZ R0, R159, UR15 ;  /* 0x0000000f9f007c20 */ /* 0x000fca0008410000 */
[----:B------:R-:W-:-:S04]  /*6930*/  F2FP.BF16.F32.PACK_AB R0, RZ, R0 ;  /* 0x00000000ff00723e */ /* 0x000fc800000010ff */
[----:B------:R-:W-:Y:S01]  /*6940*/  PRMT R155, R155, 0x5410, R0 ;  /* 0x000054109b9b7816 */ /* 0x000fe20000000000 */
[----:B------:R-:W-:Y:S06]  /*6950*/  BRA `(.L_x_4639) ;  /* 0x0000000c00c87947 */ /* 0x000fec0003800000 */
.L_x_4638:
        /* <DEDUP_REMOVED lines=12> */
[----:B------:R-:W-:Y:S01]  /*6a20*/  @P1 FFMA.FTZ R229, R209, R24, R163 ;  /* 0x00000018d1e51223 */ /* 0x000fe200000100a3 */
[----:B------:R-:W-:Y:S01]  /*6a30*/  MOV R157, R146 ;  /* 0x00000092009d7202 */ /* 0x000fe20000000f00 */
[----:B------:R-:W-:Y:S01]  /*6a40*/  @P1 FADD.FTZ R160, R203, -R160 ;  /* 0x800000a0cba01221 */ /* 0x000fe20000010000 */
[----:B------:R-:W-:Y:S01]  /*6a50*/  @P1 FADD.FTZ R224, R207, -R224 ;  /* 0x800000e0cfe01221 */ /* 0x000fe20000010000 */
[----:B------:R-:W2:Y:S01]  /*6a60*/  @P3 LDC R164, c[0x0][0x40c] ;  /* 0x00010300ffa43b82 */ /* 0x000ea20000000800 */
[----:B------:R-:W-:Y:S01]  /*6a70*/  @P1 FADD.FTZ R229, R206, -R229 ;  /* 0x800000e5cee51221 */ /* 0x000fe20000010000 */
[----:B------:R-:W-:Y:S01]  /*6a80*/  MOV R158, R147 ;  /* 0x00000093009e7202 */ /* 0x000fe20000000f00 */
[C---:B------:R-:W-:Y:S01]  /*6a90*/  @P1 FFMA.FTZ R158, R3.reuse, R160, R147 ;  /* 0x000000a0039e1223 */ /* 0x040fe20000010093 */
[----:B------:R-:W-:Y:S01]  /*6aa0*/  MOV R160, R149 ;  /* 0x0000009500a07202 */ /* 0x000fe20000000f00 */
[C---:B------:R-:W-:Y:S01]  /*6ab0*/  @P1 FFMA.FTZ R160, R3.reuse, R224, R149 ;  /* 0x000000e003a01223 */ /* 0x040fe20000010095 */
[----:B------:R-:W-:Y:S01]  /*6ac0*/  MOV R162, R150 ;  /* 0x0000009600a27202 */ /* 0x000fe20000000f00 */
[----:B------:R-:W-:Y:S01]  /*6ad0*/  @P1 FFMA.FTZ R162, R3, R229, R150 ;  /* 0x000000e503a21223 */ /* 0x000fe20000010096 */
[----:B------:R-:W3:Y:S01]  /*6ae0*/  @P3 LDC R166, c[0x0][0x40c] ;  /* 0x00010300ffa63b82 */ /* 0x000ee20000000800 */
[----:B0-----:R-:W-:Y:S01]  /*6af0*/  @P3 FMUL.FTZ R0, R0, R159 ;  /* 0x0000009f00003220 */ /* 0x001fe20000410000 */
[----:B------:R-:W-:-:S04]  /*6b00*/  @P1 FFMA.FTZ R159, R201, R24, R163 ;  /* 0x00000018c99f1223 */ /* 0x000fc800000100a3 */
[----:B------:R-:W-:Y:S01]  /*6b10*/  @P1 FADD.FTZ R159, R200, -R159 ;  /* 0x8000009fc89f1221 */ /* 0x000fe20000010000 */
[----:B------:R-:W-:Y:S01]  /*6b20*/  @P3 F2FP.BF16.F32.PACK_AB R0, RZ, R0 ;  /* 0x00000000ff00323e */ /* 0x000fe200000010ff */
[----:B------:R-:W0:Y:S01]  /*6b30*/  @P3 LDC R167, c[0x0][0x40c] ;  /* 0x00010300ffa73b82 */ /* 0x000e220000000800 */
[----:B-1----:R-:W-:Y:S01]  /*6b40*/  @P3 FMUL.FTZ R156, R156, R165 ;  /* 0x000000a59c9c3220 */ /* 0x002fe20000410000 */
[----:B------:R-:W-:Y:S01]  /*6b50*/  @P1 FFMA.FTZ R165, R205, R24, R163 ;  /* 0x00000018cda51223 */ /* 0x000fe200000100a3 */
[C---:B------:R-:W-:Y:S01]  /*6b60*/  @P1 FFMA.FTZ R157, R3.reuse, R159, R146 ;  /* 0x0000009f039d1223 */ /* 0x040fe20000010092 */
[----:B------:R-:W-:Y:S02]  /*6b70*/  MOV R159, R148 ;  /* 0x00000094009f7202 */ /* 0x000fe40000000f00 */
[----:B------:R-:W-:Y:S01]  /*6b80*/  @P1 FADD.FTZ R165, R202, -R165 ;  /* 0x800000a5caa51221 */ /* 0x000fe20000010000 */
[----:B------:R-:W-:Y:S01]  /*6b90*/  @P3 F2FP.BF16.F32.PACK_AB R156, RZ, R156 ;  /* 0x0000009cff9c323e */ /* 0x000fe200000010ff */
[----:B------:R-:W1:Y:S01]  /*6ba0*/  @P3 LDC R227, c[0x0][0x40c] ;  /* 0x00010300ffe33b82 */ /* 0x000e620000000800 */
[----:B------:R-:W-:Y:S01]  /*6bb0*/  @P3 PRMT R152, R0, 0x7610, R152 ;  /* 0x0000761000983816 */ /* 0x000fe20000000098 */
[----:B------:R-:W-:Y:S01]  /*6bc0*/  @P1 FFMA.FTZ R159, R3, R165, R148 ;  /* 0x000000a5039f1223 */ /* 0x000fe20000010094 */
[----:B--2---:R-:W-:-:S02]  /*6bd0*/  @P3 FMUL.FTZ R0, R157, R164 ;  /* 0x000000a49d003220 */ /* 0x004fc40000410000 */
[----:B------:R-:W-:-:S03]  /*6be0*/  @P3 PRMT R152, R152, 0x5410, R156 ;  /* 0x0000541098983816 */ /* 0x000fc6000000009c */
        /* <DEDUP_REMOVED lines=24> */
.L_x_4637:
        /* <DEDUP_REMOVED lines=46> */
.L_x_4641:
        /* <DEDUP_REMOVED lines=9> */
.L_x_4642:
        /* <DEDUP_REMOVED lines=9> */
.L_x_4643:
        /* <DEDUP_REMOVED lines=9> */
.L_x_4644:
        /* <DEDUP_REMOVED lines=9> */
.L_x_4645:
        /* <DEDUP_REMOVED lines=9> */
.L_x_4646:
        /* <DEDUP_REMOVED lines=9> */
.L_x_4647:
[----:B------:R-:W-:Y:S05]  /*73b0*/  @!P3 BRA `(.L_x_4639) ;  /* 0x000000040030b947 */ /* 0x000fea0003800000 */
[----:B------:R-:W-:-:S05]  /*73c0*/  FMUL.FTZ R0, R75, UR15 ;  /* 0x0000000f4b007c20 */ /* 0x000fca0008410000 */
[----:B------:R-:W-:-:S04]  /*73d0*/  F2FP.BF16.F32.PACK_AB R0, RZ, R0 ;  /* 0x00000000ff00723e */ /* 0x000fc800000010ff */
[----:B------:R-:W-:Y:S01]  /*73e0*/  PRMT R155, R155, 0x5410, R0 ;  /* 0x000054109b9b7816 */ /* 0x000fe20000000000 */
[----:B------:R-:W-:Y:S06]  /*73f0*/  BRA `(.L_x_4639) ;  /* 0x0000000400207947 */ /* 0x000fec0003800000 */
.L_x_4640:
        /* <DEDUP_REMOVED lines=16> */
.L_x_4648:
        /* <DEDUP_REMOVED lines=9> */
.L_x_4649:
        /* <DEDUP_REMOVED lines=9> */
.L_x_4650:
        /* <DEDUP_REMOVED lines=9> */
.L_x_4651:
        /* <DEDUP_REMOVED lines=9> */
.L_x_4652:
        /* <DEDUP_REMOVED lines=9> */
.L_x_4653:
        /* <DEDUP_REMOVED lines=9> */
.L_x_4654:
[----:B------:R-:W-:-:S04]  /*7860*/  @P3 F2FP.BF16.F32.PACK_AB R156, RZ, R156 ;  /* 0x0000009cff9c323e */ /* 0x000fc800000010ff */
[----:B------:R-:W-:-:S07]  /*7870*/  @P3 PRMT R155, R155, 0x5410, R156 ;  /* 0x000054109b9b3816 */ /* 0x000fce000000009c */
.L_x_4639:
[----:B------:R-:W0:Y:S08]  /*7880*/  @P0 LDC.64 R158, c[0x0][0x478] ;  /* 0x00011e00ff9e0b82 */ /* 0x000e300000000a00 */
[----:B------:R-:W1:Y:S01]  /*7890*/  @P3 LDC.64 R156, c[0x0][0x468] ;  /* 0x00011a00ff9c3b82 */ /* 0x000e620000000a00 */
[----:B0-----:R-:W-:-:S05]  /*78a0*/  @P0 IMAD.WIDE.U32 R158, R23, 0x20, R158 ;  /* 0x00000020179e0825 */ /* 0x001fca00078e009e */
[----:B------:R4:W-:Y:S01]  /*78b0*/  @P0 STG.E.128 desc[UR10][R158.64], R104 ;  /* 0x000000689e000986 */ /* 0x0009e2000c101d0a */
[----:B-1----:R-:W-:-:S03]  /*78c0*/  @P3 IMAD.WIDE.U32 R156, R161, 0x10, R156 ;  /* 0x00000010a19c3825 */ /* 0x002fc600078e009c */
[----:B------:R4:W-:Y:S04]  /*78d0*/  @P0 STG.E.128 desc[UR10][R158.64+0x10], R72 ;  /* 0x000010489e000986 */ /* 0x0009e8000c101d0a */
[----:B------:R4:W-:Y:S02]  /*78e0*/  @P3 STG.E.128 desc[UR10][R156.64], R152 ;  /* 0x000000989c003986 */ /* 0x0009e4000c101d0a */
.L_x_4636:
[----:B------:R-:W-:Y:S05]  /*78f0*/  BSYNC.RECONVERGENT B0 ;  /* 0x0000000000007941 */ /* 0x000fea0003800200 */
.L_x_4635:
[----:B0-234-:R-:W0:Y:S01]  /*7900*/  LDC.64 R156, c[0x0][0x380] ;  /* 0x0000e000ff9c7b82 */ /* 0x01de220000000a00 */
[----:B------:R-:W-:Y:S01]  /*7910*/  UPLOP3.LUT UP1, UPT, UPT, UPT, UP1, 0x40, 0x4 ;  /* 0x000000000004789c */ /* 0x000fe20003f2e810 */
[----:B0-----:R-:W-:-:S04]  /*7920*/  IADD3 R19, PT, PT, R19, R156, RZ ;  /* 0x0000009c13137210 */ /* 0x001fc80007ffe0ff */
[----:B------:R-:W-:-:S13]  /*7930*/  ISETP.GE.AND P0, PT, R19, R157, PT ;  /* 0x0000009d1300720c */ /* 0x000fda0003f06270 */
[----:B------:R-:W-:Y:S05]  /*7940*/  @!P0 BRA `(.L_x_4655) ;  /* 0xffffff8c008c8947 */ /* 0x000fea000383ffff */
.L_x_4563:
        /* <DEDUP_REMOVED lines=40> */
.L_x_4656:
        /* <DEDUP_REMOVED lines=11> */
.L_x_15640:


//--------------------- .text._ZN10layer_norm13ln_bwd_kernelINS_13Kernel_traitsI13__nv_bfloat16S2_fS2_fjLj4096ELj1ELj1ELj4ELj16ENS_18Kernel_traits_baseILj4096ES2_S2_fS2_fjLj128EEEEELb0ELb0ELb1ELb1EEEvNS_9BwdParamsE --------------------------
	.section	.text._ZN10layer_norm13ln_bwd_kernelINS_13Kernel_traitsI13__nv_bfloat16S2_fS2_fjLj4096ELj1ELj1ELj4ELj16ENS_18Kernel_traits_baseILj4096ES2_S2_fS2_fjLj128EEEEELb0ELb0ELb1ELb1EEEvNS_9BwdParamsE,"ax",@progbits
	.align	128
        .global         _ZN10layer_norm13ln_bwd_kernelINS_13Kernel_traitsI13__nv_bfloat16S2_fS2_fjLj4096ELj1ELj1ELj4ELj16ENS_18Kernel_traits_baseILj4096ES2_S2_fS2_fjLj128EEEEELb0ELb0ELb1ELb1EEEvNS_9BwdParamsE
        .type           _ZN10layer_norm13ln_bwd_kernelINS_13Kernel_traitsI13__nv_bfloat16S2_fS2_fjLj4096ELj1ELj1ELj4ELj16ENS_18Kernel_traits_baseILj4096ES2_S2_fS2_fjLj128EEEEELb0ELb0ELb1ELb1EEEvNS_9BwdParamsE,@function
        .size           _ZN10layer_norm13ln_bwd_kernelINS_13Kernel_traitsI13__nv_bfloat16S2_fS2_fjLj4096ELj1ELj1ELj4ELj16ENS_18Kernel_traits_baseILj4096ES2_S2_fS2_fjLj128EEEEELb0ELb0ELb1ELb1EEEvNS_9BwdParamsE,(.L_x_15641 - _ZN10layer_norm13ln_bwd_kernelINS_13Kernel_traitsI13__nv_bfloat16S2_fS2_fjLj4096ELj1ELj1ELj4ELj16ENS_18Kernel_traits_baseILj4096ES2_S2_fS2_fjLj128EEEEELb0ELb0ELb1ELb1EEEvNS_9BwdParamsE)
        .other          _ZN10layer_norm13ln_bwd_kernelINS_13Kernel_traitsI13__nv_bfloat16S2_fS2_fjLj4096ELj1ELj1ELj4ELj16ENS_18Kernel_traits_baseILj4096ES2_S2_fS2_fjLj128EEEEELb0ELb0ELb1ELb1EEEvNS_9BwdParamsE,@"STO_CUDA_ENTRY STV_DEFAULT"
_ZN10layer_norm13ln_bwd_kernelINS_13Kernel_traitsI13__nv_bfloat16S2_fS2_fjLj4096ELj1ELj1ELj4ELj16ENS_18Kernel_traits_baseILj4096ES2_S2_fS2_fjLj128EEEEELb0ELb0ELb1ELb1EEEvNS_9BwdParamsE:
.text._ZN10layer_norm13ln_bwd_kernelINS_13Kernel_traitsI13__nv_bfloat16S2_fS2_fjLj4096ELj1ELj1ELj4ELj16ENS_18Kernel_traits_baseILj4096ES2_S2_fS2_fjLj128EEEEELb0ELb0ELb1ELb1EEEvNS_9BwdParamsE:
        /* <DEDUP_REMOVED lines=70> */
.L_x_4734:
        /* <DEDUP_REMOVED lines=9> */
[----:B------:R-:W-:Y:S02]  /*04f0*/  MOV R188, RZ ;  /* 0x000000ff00bc7202 */ /* 0x000fe40000000f00 */
[----:B------:R-:W-:Y:S02]  /*0500*/  MOV R190, RZ ;  /* 0x000000ff00be7202 */ /* 0x000fe40000000f00 */
[----:B---3--:R-:W-:-:S13]  /*0510*/  ISETP.GE.AND P2, PT, R19, 0x1, PT ;  /* 0x000000011300780c */ /* 0x008fda0003f46270 */
[----:B0-----:R-:W-:Y:S05]  /*0520*/  @!P2 BRA `(.L_x_4658) ;  /* 0x0000001400bca947 */ /* 0x001fea0003800000 */
[----:B------:R-:W0:Y:S01]  /*0530*/  S2R R195, SR_TID.X ;  /* 0x0000000000c37919 */ /* 0x000e220000002100 */
[----:B------:R-:W1:Y:S01]  /*0540*/  LDC.64 R156, c[0x0][0x3c0] ;  /* 0x0000f000ff9c7b82 */ /* 0x000e620000000a00 */
[----:B------:R-:W-:Y:S01]  /*0550*/  IMAD R3, R0, UR14, RZ ;  /* 0x0000000e00037c24 */ /* 0x000fe2000f8e02ff */
[----:B------:R-:W-:-:S04]  /*0560*/  IADD3 R149, PT, PT, R19, -0x1, RZ ;  /* 0xffffffff13957810 */ /* 0x000fc80007ffe0ff */
[----:B------:R-:W-:Y:S01]  /*0570*/  SHF.R.S32.HI R148, RZ, 0x1f, R3 ;  /* 0x0000001fff947819 */ /* 0x000fe20000011403 */
[----:B------:R-:W-:Y:S01]  /*0580*/  IMAD R149, R149, UR14, RZ ;  /* 0x0000000e95957c24 */ /* 0x000fe2000f8e02ff */
[----:B------:R-:W2:Y:S02]  /*0590*/  LDC.64 R198, c[0x0][0x3a8] ;  /* 0x0000ea00ffc67b82 */ /* 0x000ea40000000a00 */
[----:B------:R-:W-:-:S06]  /*05a0*/  LEA.HI R148, R148, R3, RZ, 0x3 ;  /* 0x0000000394947211 */ /* 0x000fcc00078f18ff */
[----:B------:R-:W3:Y:S01]  /*05b0*/  LDC.64 R22, c[0x0][0x428] ;  /* 0x00010a00ff167b82 */ /* 0x000ee20000000a00 */
[----:B-1----:R-:W-:-:S05]  /*05c0*/  IMAD.WIDE R156, R0, 0x4, R156 ;  /* 0x00000004009c7825 */ /* 0x002fca00078e029c */
[----:B------:R-:W4:Y:S01]  /*05d0*/  LDG.E R220, desc[UR12][R156.64] ;  /* 0x0000000c9cdc7981 */ /* 0x000f22000c1e1900 */
[----:B0-----:R-:W-:Y:S02]  /*05e0*/  LEA.HI.SX32 R209, R148, R195, 0x1d ;  /* 0x000000c394d17211 */ /* 0x001fe400078feaff */
[----:B------:R-:W-:-:S04]  /*05f0*/  SHF.R.S32.HI R148, RZ, 0x1f, R149 ;  /* 0x0000001fff947819 */ /* 0x000fc80000011495 */
[----:B------:R-:W-:-:S04]  /*0600*/  LEA.HI R3, R148, R149, RZ, 0x3 ;  /* 0x0000009594037211 */ /* 0x000fc800078f18ff */
[----:B------:R-:W-:Y:S01]  /*0610*/  LEA.HI.SX32 R195, R3, R195, 0x1d ;  /* 0x000000c303c37211 */ /* 0x000fe200078feaff */
[C---:B--2---:R-:W-:Y:S01]  /*0620*/  IMAD.WIDE.U32 R180, R209.reuse, 0x20, R198 ;  /* 0x00000020d1b47825 */ /* 0x044fe200078e00c6 */
[----:B------:R-:W-:-:S03]  /*0630*/  IADD3 R207, PT, PT, R209, 0x100, RZ ;  /* 0x00000100d1cf7810 */ /* 0x000fc60007ffe0ff */
[C---:B---3--:R-:W-:Y:S01]  /*0640*/  IMAD.WIDE.U32 R152, R195.reuse, 0x10, R22 ;  /* 0x00000010c3987825 */ /* 0x048fe200078e0016 */
[C---:B------:R-:W-:Y:S01]  /*0650*/  IADD3 R177, PT, PT, R195.reuse, 0x100, RZ ;  /* 0x00000100c3b17810 */ /* 0x040fe20007ffe0ff */
[----:B------:R-:W2:Y:S01]  /*0660*/  LDG.E.128 R148, desc[UR12][R180.64] ;  /* 0x0000000cb4947981 */ /* 0x000ea2000c1e1d00 */
[----:B------:R-:W-:Y:S02]  /*0670*/  IADD3 R165, PT, PT, R195, 0x80, RZ ;  /* 0x00000080c3a57810 */ /* 0x000fe40007ffe0ff */
[----:B------:R-:W-:Y:S01]  /*0680*/  IADD3 R3, PT, PT, R209, 0x80, RZ ;  /* 0x00000080d1037810 */ /* 0x000fe20007ffe0ff */
[----:B------:R-:W3:Y:S01]  /*0690*/  LDG.E.128 R152, desc[UR12][R152.64] ;  /* 0x0000000c98987981 */ /* 0x000ee2000c1e1d00 */
[----:B------:R-:W-:Y:S01]  /*06a0*/  IADD3 R195, PT, PT, R195, 0x180, RZ ;  /* 0x00000180c3c37810 */ /* 0x000fe20007ffe0ff */
[----:B------:R-:W-:Y:S02]  /*06b0*/  IMAD.WIDE.U32 R196, R207, 0x20, R198 ;  /* 0x00000020cfc47825 */ /* 0x000fe400078e00c6 */
[----:B------:R-:W3:Y:S02]  /*06c0*/  LDG.E.128 R156, desc[UR12][R180.64+0x10] ;  /* 0x0000100cb49c7981 */ /* 0x000ee4000c1e1d00 */
[----:B------:R-:W-:-:S02]  /*06d0*/  IMAD.WIDE.U32 R176, R177, 0x10, R22 ;  /* 0x00000010b1b07825 */ /* 0x000fc400078e0016 */
[----:B------:R-:W3:Y:S02]  /*06e0*/  LDG.E.128 R172, desc[UR12][R196.64] ;  /* 0x0000000cc4ac7981 */ /* 0x000ee4000c1e1d00 */
[----:B------:R-:W-:Y:S02]  /*06f0*/  IMAD.WIDE.U32 R192, R3, 0x20, R198 ;  /* 0x0000002003c07825 */ /* 0x000fe400078e00c6 */
[----:B------:R-:W3:Y:S02]  /*0700*/  LDG.E.128 R176, desc[UR12][R176.64] ;  /* 0x0000000cb0b07981 */ /* 0x000ee4000c1e1d00 */
[--C-:B------:R-:W-:Y:S01]  /*0710*/  IMAD.WIDE.U32 R194, R195, 0x10, R22.reuse ;  /* 0x00000010c3c27825 */ /* 0x100fe200078e0016 */
[----:B------:R-:W-:Y:S01]  /*0720*/  IADD3 R211, PT, PT, R209, 0x180, RZ ;  /* 0x00000180d1d37810 */ /* 0x000fe20007ffe0ff */
[----:B------:R-:W3:Y:S02]  /*0730*/  LDG.E.128 R160, desc[UR12][R192.64] ;  /* 0x0000000cc0a07981 */ /* 0x000ee4000c1e1d00 */
[----:B------:R-:W-:-:S02]  /*0740*/  IMAD.WIDE.U32 R164, R165, 0x10, R22 ;  /* 0x00000010a5a47825 */ /* 0x000fc400078e0016 */
[----:B------:R-:W3:Y:S04]  /*0750*/  LDG.E.128 R168, desc[UR12][R192.64+0x10] ;  /* 0x0000100cc0a87981 */ /* 0x000ee8000c1e1d00 */
[----:B------:R-:W3:Y:S04]  /*0760*/  LDG.E.128 R180, desc[UR12][R196.64+0x10] ;  /* 0x0000100cc4b47981 */ /* 0x000ee8000c1e1d00 */
[----:B------:R-:W3:Y:S04]  /*0770*/  LDG.E.128 R164, desc[UR12][R164.64] ;  /* 0x0000000ca4a47981 */ /* 0x000ee8000c1e1d00 */
[----:B------:R-:W3:Y:S01]  /*0780*/  LDG.E.128 R192, desc[UR12][R194.64] ;  /* 0x0000000cc2c07981 */ /* 0x000ee2000c1e1d00 */
[----:B------:R-:W-:-:S05]  /*0790*/  IMAD.WIDE.U32 R198, R211, 0x20, R198 ;  /* 0x00000020d3c67825 */ /* 0x000fca00078e00c6 */
[----:B------:R-:W3:Y:S04]  /*07a0*/  LDG.E.128 R184, desc[UR12][R198.64] ;  /* 0x0000000cc6b87981 */ /* 0x000ee8000c1e1d00 */
[----:B------:R0:W3:Y:S01]  /*07b0*/  LDG.E.128 R188, desc[UR12][R198.64+0x10] ;  /* 0x0000100cc6bc7981 */ /* 0x0000e2000c1e1d00 */
[----:B------:R-:W-:-:S04]  /*07c0*/  UISETP.NE.U32.AND UP0, UPT, UR6, URZ, UPT ;  /* 0x000000ff0600728c */ /* 0x000fc8000bf05070 */
[----:B------:R-:W-:-:S06]  /*07d0*/  UISETP.NE.AND.EX UP0, UPT, UR7, URZ, UPT, UP0 ;  /* 0x000000ff0700728c */ /* 0x000fcc000bf05300 */
[----:B------:R-:W-:-:S13]  /*07e0*/  PLOP3.LUT P0, PT, PT, PT, UP0, 0x80, 0x8 ;  /* 0x000000000008781c */ /* 0x000fda0003f0f008 */
[----:B------:R-:W0:Y:S08]  /*07f0*/  @P0 LDC.64 R22, c[0x0][0x438] ;  /* 0x00010e00ff160b82 */ /* 0x000e300000000a00 */
[----:B------:R-:W1:Y:S08]  /*0800*/  @P0 LDC.64 R204, c[0x0][0x438] ;  /* 0x00010e00ffcc0b82 */ /* 0x000e700000000a00 */
[----:B------:R-:W1:Y:S01]  /*0810*/  @P0 LDC.64 R200, c[0x0][0x438] ;  /* 0x00010e00ffc80b82 */ /* 0x000e620000000a00 */
[----:B------:R-:W-:-:S07]  /*0820*/  ISETP.NE.AND P1, PT, RZ, UR11, PT ;  /* 0x0000000bff007c0c */ /* 0x000fce000bf25270 */
[----:B------:R-:W1:Y:S01]  /*0830*/  @P0 LDC.64 R202, c[0x0][0x438] ;  /* 0x00010e00ffca0b82 */ /* 0x000e620000000a00 */
[----:B0-----:R-:W-:-:S05]  /*0840*/  @P0 IMAD.WIDE.U32 R198, R209, 0x20, R22 ;  /* 0x00000020d1c60825 */ /* 0x001fca00078e0016 */
[----:B------:R-:W5:Y:S01]  /*0850*/  @P0 LDG.E.128 R52, desc[UR12][R198.64] ;  /* 0x0000000cc6340981 */ /* 0x000f62000c1e1d00 */
[----:B-1----:R-:W-:-:S03]  /*0860*/  @P0 IMAD.WIDE.U32 R204, R211, 0x20, R204 ;  /* 0x00000020d3cc0825 */ /* 0x002fc600078e00cc */
[----:B------:R-:W5:Y:S04]  /*0870*/  @P0 LDG.E.128 R48, desc[UR12][R198.64+0x10] ;  /* 0x0000100cc6300981 */ /* 0x000f68000c1e1d00 */
[----:B------:R-:W5:Y:S01]  /*0880*/  @P0 LDG.E.128 R28, desc[UR12][R204.64] ;  /* 0x0000000ccc1c0981 */ /* 0x000f62000c1e1d00 */
[----:B------:R-:W-:-:S03]  /*0890*/  @P0 IMAD.WIDE.U32 R200, R3, 0x20, R200 ;  /* 0x0000002003c80825 */ /* 0x000fc600078e00c8 */
[----:B------:R0:W5:Y:S04]  /*08a0*/  @P0 LDG.E.128 R24, desc[UR12][R204.64+0x10] ;  /* 0x0000100ccc180981 */ /* 0x000168000c1e1d00 */
[----:B------:R-:W5:Y:S01]  /*08b0*/  @P0 LDG.E.128 R44, desc[UR12][R200.64] ;  /* 0x0000000cc82c0981 */ /* 0x000f62000c1e1d00 */
[----:B------:R-:W-:-:S03]  /*08c0*/  @P0 IMAD.WIDE.U32 R202, R207, 0x20, R202 ;  /* 0x00000020cfca0825 */ /* 0x000fc600078e00ca */
[----:B------:R1:W5:Y:S01]  /*08d0*/  @P0 LDG.E.128 R40, desc[UR12][R200.64+0x10] ;  /* 0x0000100cc8280981 */ /* 0x000362000c1e1d00 */
[----:B0-----:R-:W-:Y:S02]  /*08e0*/  SHF.L.U32 R205, R17, 0x10, RZ ;  /* 0x0000001011cd7819 */ /* 0x001fe400000006ff */
[----:B------:R-:W-:Y:S01]  /*08f0*/  SHF.L.U32 R207, R18, 0x10, RZ ;  /* 0x0000001012cf7819 */ /* 0x000fe200000006ff */
[----:B------:R-:W5:Y:S01]  /*0900*/  @P0 LDG.E.128 R36, desc[UR12][R202.64] ;  /* 0x0000000cca240981 */ /* 0x000f62000c1e1d00 */
[----:B------:R-:W-:-:S03]  /*0910*/  SHF.L.U32 R222, R84, 0x10, RZ ;  /* 0x0000001054de7819 */ /* 0x000fc600000006ff */
[----:B------:R0:W5:Y:S01]  /*0920*/  @P0 LDG.E.128 R32, desc[UR12][R202.64+0x10] ;  /* 0x0000100cca200981 */ /* 0x000162000c1e1d00 */
[----:B----4-:R-:W-:-:S05]  /*0930*/  FSEL R220, R220, RZ, !P1 ;  /* 0x000000ffdcdc7208 */ /* 0x010fca0004800000 */
[----:B--2---:R-:W-:Y:S01]  /*0940*/  FADD.FTZ R22, -R220, R149 ;  /* 0x00000095dc167221 */ /* 0x004fe20000010100 */
[C---:B---3--:R-:W-:Y:S02]  /*0950*/  PRMT R23, R152.reuse, 0x7632, R23 ;  /* 0x0000763298177816 */ /* 0x048fe40000000017 */
[----:B------:R-:W-:Y:S02]  /*0960*/  SHF.L.U32 R149, R152, 0x10, RZ ;  /* 0x0000001098957819 */ /* 0x000fe400000006ff */
[----:B------:R-:W-:Y:S01]  /*0970*/  PRMT R152, R154, 0x7632, R152 ;  /* 0x000076329a987816 */ /* 0x000fe20000000098 */
[----:B------:R-:W-:Y:S01]  /*0980*/  FADD.FTZ R198, -R220, R157 ;  /* 0x0000009ddcc67221 */ /* 0x000fe20000010100 */
[----:B------:R-:W-:Y:S01]  /*0990*/  SHF.L.U32 R197, R154, 0x10, RZ ;  /* 0x000000109ac57819 */ /* 0x000fe200000006ff */
[----:B-1----:R-:W-:Y:S01]  /*09a0*/  FADD.FTZ R200, -R220, R159 ;  /* 0x0000009fdcc87221 */ /* 0x002fe20000010100 */
[----:B------:R-:W-:Y:S01]  /*09b0*/  PRMT R154, R155, 0x7632, R154 ;  /* 0x000076329b9a7816 */ /* 0x000fe2000000009a */
[----:B-----5:R-:W-:Y:S01]  /*09c0*/  FMUL.FTZ R198, R21, R198 ;  /* 0x000000c615c67220 */ /* 0x020fe20000410000 */
[----:B------:R-:W-:Y:S01]  /*09d0*/  SHF.L.U32 R152, R152, 0x10, RZ ;  /* 0x0000001098987819 */ /* 0x000fe200000006ff */
[C-C-:B------:R-:W-:Y:S01]  /*09e0*/  FADD.FTZ R210, -R220.reuse, R175.reuse ;  /* 0x000000afdcd27221 */ /* 0x140fe20000010100 */
[----:B------:R-:W-:Y:S01]  /*09f0*/  FADD.FTZ R148, -R220, R148 ;  /* 0x00000094dc947221 */ /* 0x000fe20000010100 */
[----:B------:R-:W-:Y:S01]  /*0a00*/  PRMT R175, R178, 0x7632, R175 ;  /* 0x00007632b2af7816 */ /* 0x000fe200000000af */
[--C-:B------:R-:W-:Y:S01]  /*0a10*/  FADD.FTZ R196, -R220, R151.reuse ;  /* 0x00000097dcc47221 */ /* 0x100fe20000010100 */
[----:B------:R-:W-:Y:S01]  /*0a20*/  SHF.L.U32 R201, R178, 0x10, RZ ;  /* 0x00000010b2c97819 */ /* 0x000fe200000006ff */
[-C--:B------:R-:W-:Y:S01]  /*0a30*/  FMUL.FTZ R205, R205, R152.reuse ;  /* 0x00000098cdcd7220 */ /* 0x080fe20000410000 */
[----:B------:R-:W-:Y:S01]  /*0a40*/  SHF.L.U32 R154, R154, 0x10, RZ ;  /* 0x000000109a9a7819 */ /* 0x000fe200000006ff */
[----:B------:R-:W-:Y:S01]  /*0a50*/  FADD.FTZ R101, R101, R152 ;  /* 0x0000009865657221 */ /* 0x000fe20000010000 */
[----:B------:R-:W-:Y:S01]  /*0a60*/  PRMT R151, R153, 0x7632, R151 ;  /* 0x0000763299977816 */ /* 0x000fe20000000097 */
[----:B------:R-:W-:Y:S01]  /*0a70*/  FFMA.FTZ R57, R198, R152, R57 ;  /* 0x00000098c6397223 */ /* 0x000fe20000010039 */
[----:B------:R-:W-:Y:S01]  /*0a80*/  FMUL.FTZ R200, R21, R200 ;  /* 0x000000c815c87220 */ /* 0x000fe20000410000 */
[C---:B------:R-:W-:Y:S01]  /*0a90*/  FADD.FTZ R150, -R220.reuse, R150 ;  /* 0x00000096dc967221 */ /* 0x040fe20000010100 */
[C---:B------:R-:W-:Y:S01]  /*0aa0*/  FADD.FTZ R178, -R220.reuse, R181 ;  /* 0x000000b5dcb27221 */ /* 0x040fe20000010100 */
[C---:B------:R-:W-:Y:S01]  /*0ab0*/  FADD.FTZ R212, -R220.reuse, R183 ;  /* 0x000000b7dcd47221 */ /* 0x040fe20000010100 */
[----:B------:R-:W-:Y:S01]  /*0ac0*/  SHF.L.U32 R153, R153, 0x10, RZ ;  /* 0x0000001099997819 */ /* 0x000fe200000006ff */
[----:B------:R-:W-:Y:S01]  /*0ad0*/  FADD.FTZ R160, -R220, R160 ;  /* 0x000000a0dca07221 */ /* 0x000fe20000010100 */
[----:B------:R-:W-:Y:S01]  /*0ae0*/  SHF.L.U32 R159, R164, 0x10, RZ ;  /* 0x00000010a49f7819 */ /* 0x000fe200000006ff */
[----:B------:R-:W-:Y:S01]  /*0af0*/  FMUL.FTZ R3, R21, R148 ;  /* 0x0000009415037220 */ /* 0x000fe20000410000 */
[----:B------:R-:W-:-:S02]  /*0b00*/  SHF.L.U32 R152, R80, 0x10, RZ ;  /* 0x0000001050987819 */ /* 0x000fc400000006ff */
[C---:B------:R-:W-:Y:S02]  /*0b10*/  PRMT R181, R192.reuse, 0x7632, R181 ;  /* 0x00007632c0b57816 */ /* 0x040fe400000000b5 */
[----:B------:R-:W-:Y:S02]  /*0b20*/  SHF.L.U32 R183, R192, 0x10, RZ ;  /* 0x00000010c0b77819 */ /* 0x000fe400000006ff */
[----:B------:R-:W-:Y:S01]  /*0b30*/  SHF.L.U32 R192, R85, 0x10, RZ ;  /* 0x0000001055c07819 */ /* 0x000fe200000006ff */
[C---:B0-----:R-:W-:Y:S01]  /*0b40*/  FADD.FTZ R202, -R220.reuse, R161 ;  /* 0x000000a1dcca7221 */ /* 0x041fe20000010100 */
[----:B------:R-:W-:Y:S01]  /*0b50*/  FADD.FTZ R162, -R220, R162 ;  /* 0x000000a2dca27221 */ /* 0x000fe20000010100 */
[----:B------:R-:W-:Y:S01]  /*0b60*/  PRMT R157, R164, 0x7632, R157 ;  /* 0x00007632a49d7816 */ /* 0x000fe2000000009d */
[-C--:B------:R-:W-:Y:S01]  /*0b70*/  FMUL.FTZ R207, R207, R154.reuse ;  /* 0x0000009acfcf7220 */ /* 0x080fe20000410000 */
[----:B------:R-:W-:Y:S01]  /*0b80*/  PRMT R161, R165, 0x7632, R161 ;  /* 0x00007632a5a17816 */ /* 0x000fe200000000a1 */
[----:B------:R-:W-:Y:S01]  /*0b90*/  FADD.FTZ R103, R103, R154 ;  /* 0x0000009a67677221 */ /* 0x000fe20000010000 */
[----:B------:R-:W-:Y:S01]  /*0ba0*/  FFMA.FTZ R59, R200, R154, R59 ;  /* 0x0000009ac83b7223 */ /* 0x000fe2000001003b */
[----:B------:R-:W-:Y:S01]  /*0bb0*/  SHF.L.U32 R165, R165, 0x10, RZ ;  /* 0x00000010a5a57819 */ /* 0x000fe200000006ff */
[C---:B------:R-:W-:Y:S01]  /*0bc0*/  FMUL.FTZ R203, R21.reuse, R150 ;  /* 0x0000009615cb7220 */ /* 0x040fe20000410000 */
[----:B------:R-:W-:Y:S01]  /*0bd0*/  FMUL.FTZ R209, R21, R160 ;  /* 0x000000a015d17220 */ /* 0x000fe20000410000 */
[----:B------:R-:W-:Y:S01]  /*0be0*/  SHF.L.U32 R154, R81, 0x10, RZ ;  /* 0x00000010519a7819 */ /* 0x000fe200000006ff */
[-C--:B------:R-:W-:Y:S01]  /*0bf0*/  FMUL.FTZ R148, R222, R149.reuse ;  /* 0x00000095de947220 */ /* 0x080fe20000410000 */
[----:B------:R-:W-:Y:S01]  /*0c00*/  FFMA.FTZ R96, R3, R149, R96 ;  /* 0x0000009503607223 */ /* 0x000fe20000010060 */
[----:B------:R-:W-:Y:S01]  /*0c10*/  FADD.FTZ R88, R88, R149 ;  /* 0x0000009558587221 */ /* 0x000fe20000010000 */
[----:B------:R-:W-:Y:S01]  /*0c20*/  FMUL.FTZ R150, R192, R153 ;  /* 0x00000099c0967220 */ /* 0x000fe20000410000 */
[----:B------:R-:W-:Y:S01]  /*0c30*/  FMUL.FTZ R160, R152, R159 ;  /* 0x0000009f98a07220 */ /* 0x000fe20000410000 */
[----:B------:R-:W-:Y:S01]  /*0c40*/  SHF.L.U32 R149, R15, 0x10, RZ ;  /* 0x000000100f957819 */ /* 0x000fe200000006ff */
[----:B------:R-:W-:Y:S01]  /*0c50*/  FMUL.FTZ R211, R21, R162 ;  /* 0x000000a215d37220 */ /* 0x000fe20000410000 */
[----:B------:R-:W-:Y:S01]  /*0c60*/  SHF.L.U32 R192, R23, 0x10, RZ ;  /* 0x0000001017c07819 */ /* 0x000fe200000006ff */
[----:B------:R-:W-:Y:S01]  /*0c70*/  FMUL.FTZ R22, R21, R22 ;  /* 0x0000001615167220 */ /* 0x000fe20000410000 */
[----:B------:R-:W-:-:S02]  /*0c80*/  SHF.L.U32 R152, R11, 0x10, RZ ;  /* 0x000000100b987819 */ /* 0x000fc400000006ff */
[----:B------:R-:W-:Y:S01]  /*0c90*/  SHF.L.U32 R157, R157, 0x10, RZ ;  /* 0x000000109d9d7819 */ /* 0x000fe200000006ff */
[C---:B------:R-:W-:Y:S01]  /*0ca0*/  FADD.FTZ R204, -R220.reuse, R163 ;  /* 0x000000a3dccc7221 */ /* 0x040fe20000010100 */
[C---:B------:R-:W-:Y:S01]  /*0cb0*/  FADD.FTZ R156, -R220.reuse, R156 ;  /* 0x0000009cdc9c7221 */ /* 0x040fe20000010100 */
[C---:B------:R-:W-:Y:S01]  /*0cc0*/  FADD.FTZ R216, -R220.reuse, R187 ;  /* 0x000000bbdcd87221 */ /* 0x040fe20000010100 */
[----:B------:R-:W-:Y:S01]  /*0cd0*/  FADD.FTZ R218, -R220, R189 ;  /* 0x000000bddcda7221 */ /* 0x000fe20000010100 */
[----:B------:R-:W-:Y:S01]  /*0ce0*/  FMUL.FTZ R162, R154, R165 ;  /* 0x000000a59aa27220 */ /* 0x000fe20000410000 */
[C---:B------:R-:W-:Y:S01]  /*0cf0*/  PRMT R187, R194.reuse, 0x7632, R187 ;  /* 0x00007632c2bb7816 */ /* 0x040fe200000000bb */
[----:B------:R-:W-:Y:S01]  /*0d00*/  FFMA.FTZ R98, R203, R153, R98 ;  /* 0x00000099cb627223 */ /* 0x000fe20000010062 */
[----:B------:R-:W-:Y:S01]  /*0d10*/  SHF.L.U32 R189, R194, 0x10, RZ ;  /* 0x00000010c2bd7819 */ /* 0x000fe200000006ff */
[----:B------:R-:W-:Y:S01]  /*0d20*/  FADD.FTZ R90, R90, R153 ;  /* 0x000000995a5a7221 */ /* 0x000fe20000010000 */
[----:B------:R-:W-:Y:S01]  /*0d30*/  FFMA.FTZ R110, R211, R165, R110 ;  /* 0x000000a5d36e7223 */ /* 0x000fe2000001006e */
[----:B------:R-:W-:Y:S01]  /*0d40*/  FADD.FTZ R106, R106, R165 ;  /* 0x000000a56a6a7221 */ /* 0x000fe20000010000 */
[----:B------:R-:W-:Y:S01]  /*0d50*/  SHF.L.U32 R154, R161, 0x10, RZ ;  /* 0x00000010a19a7819 */ /* 0x000fe200000006ff */
[-C--:B------:R-:W-:Y:S01]  /*0d60*/  FMUL.FTZ R23, R149, R192.reuse ;  /* 0x000000c095177220 */ /* 0x080fe20000410000 */
[----:B------:R-:W-:Y:S01]  /*0d70*/  SHF.L.U32 R153, R16, 0x10, RZ ;  /* 0x0000001010997819 */ /* 0x000fe200000006ff */
[----:B------:R-:W-:Y:S01]  /*0d80*/  FFMA.FTZ R97, R22, R192, R97 ;  /* 0x000000c016617223 */ /* 0x000fe20000010061 */
[----:B------:R-:W-:Y:S01]  /*0d90*/  SHF.L.U32 R194, R151, 0x10, RZ ;  /* 0x0000001097c27819 */ /* 0x000fe200000006ff */
[----:B------:R-:W-:Y:S01]  /*0da0*/  FADD.FTZ R89, R89, R192 ;  /* 0x000000c059597221 */ /* 0x000fe20000010000 */
[----:B------:R-:W-:Y:S01]  /*0db0*/  SHF.L.U32 R165, R12, 0x10, RZ ;  /* 0x000000100ca57819 */ /* 0x000fe200000006ff */
[----:B------:R-:W-:Y:S01]  /*0dc0*/  FMUL.FTZ R161, R152, R157 ;  /* 0x0000009d98a17220 */ /* 0x000fe20000410000 */
[----:B------:R-:W-:Y:S01]  /*0dd0*/  SHF.L.U32 R199, R166, 0x10, RZ ;  /* 0x00000010a6c77819 */ /* 0x000fe200000006ff */
[----:B------:R-:W-:Y:S01]  /*0de0*/  FADD.FTZ R168, -R220, R168 ;  /* 0x000000a8dca87221 */ /* 0x000fe20000010100 */
[C---:B------:R-:W-:Y:S01]  /*0df0*/  FMUL.FTZ R196, R21.reuse, R196 ;  /* 0x000000c415c47220 */ /* 0x040fe20000410000 */
[----:B------:R-:W-:Y:S01]  /*0e00*/  SHF.L.U32 R192, R86, 0x10, RZ ;  /* 0x0000001056c07819 */ /* 0x000fe200000006ff */
[C---:B------:R-:W-:Y:S01]  /*0e10*/  FMUL.FTZ R204, R21.reuse, R204 ;  /* 0x000000cc15cc7220 */ /* 0x040fe20000410000 */
[----:B------:R-:W-:Y:S01]  /*0e20*/  SHF.L.U32 R152, R82, 0x10, RZ ;  /* 0x0000001052987819 */ /* 0x000fe200000006ff */
[----:B------:R-:W-:Y:S01]  /*0e30*/  FMUL.FTZ R151, R21, R156 ;  /* 0x0000009c15977220 */ /* 0x000fe20000410000 */
[----:B------:R-:W-:Y:S01]  /*0e40*/  FADD.FTZ R158, -R220, R158 ;  /* 0x0000009edc9e7221 */ /* 0x000fe20000010100 */
[----:B------:R-:W-:Y:S01]  /*0e50*/  PRMT R163, R166, 0x7632, R163 ;  /* 0x00007632a6a37816 */ /* 0x000fe200000000a3 */
[-C--:B------:R-:W-:Y:S01]  /*0e60*/  FMUL.FTZ R149, R153, R194.reuse ;  /* 0x000000c299957220 */ /* 0x080fe20000410000 */
[----:B------:R-:W-:Y:S01]  /*0e70*/  PRMT R164, R167, 0x7632, R164 ;  /* 0x00007632a7a47816 */ /* 0x000fe200000000a4 */
[----:B------:R-:W-:Y:S01]  /*0e80*/  FFMA.FTZ R99, R196, R194, R99 ;  /* 0x000000c2c4637223 */ /* 0x000fe20000010063 */
[----:B------:R-:W-:Y:S01]  /*0e90*/  FADD.FTZ R91, R91, R194 ;  /* 0x000000c25b5b7221 */ /* 0x000fe20000010000 */
[-C--:B------:R-:W-:Y:S01]  /*0ea0*/  FMUL.FTZ R165, R165, R154.reuse ;  /* 0x0000009aa5a57220 */ /* 0x080fe20000410000 */
[----:B------:R-:W-:Y:S01]  /*0eb0*/  FFMA.FTZ R111, R204, R154, R111 ;  /* 0x0000009acc6f7223 */ /* 0x000fe2000001006f */
[----:B------:R-:W-:Y:S01]  /*0ec0*/  FADD.FTZ R107, R107, R154 ;  /* 0x0000009a6b6b7221 */ /* 0x000fe20000010000 */
[----:B------:R-:W-:Y:S01]  /*0ed0*/  FMUL.FTZ R213, R21, R168 ;  /* 0x000000a815d57220 */ /* 0x000fe20000410000 */
[----:B------:R-:W-:Y:S01]  /*0ee0*/  SHF.L.U32 R155, R155, 0x10, RZ ;  /* 0x000000109b9b7819 */ /* 0x000fe200000006ff */
[----:B------:R-:W-:Y:S01]  /*0ef0*/  FADD.FTZ R170, -R220, R170 ;  /* 0x000000aadcaa7221 */ /* 0x000fe20000010100 */
[----:B------:R-:W-:Y:S01]  /*0f00*/  SHF.L.U32 R167, R167, 0x10, RZ ;  /* 0x00000010a7a77819 */ /* 0x000fe200000006ff */
[-C--:B------:R-:W-:Y:S01]  /*0f10*/  FMUL.FTZ R192, R192, R197.reuse ;  /* 0x000000c5c0c07220 */ /* 0x080fe20000410000 */
[----:B------:R-:W-:Y:S01]  /*0f20*/  SHF.L.U32 R194, R87, 0x10, RZ ;  /* 0x0000001057c27819 */ /* 0x000fe200000006ff */
[----:B------:R-:W-:Y:S01]  /*0f30*/  FADD.FTZ R100, R100, R197 ;  /* 0x000000c564647221 */ /* 0x000fe20000010000 */
[----:B------:R-:W-:Y:S01]  /*0f40*/  FFMA.FTZ R56, R151, R197, R56 ;  /* 0x000000c597387223 */ /* 0x000fe20000010038 */
[----:B------:R-:W-:Y:S01]  /*0f50*/  SHF.L.U32 R154, R83, 0x10, RZ ;  /* 0x00000010539a7819 */ /* 0x000fe200000006ff */
[----:B------:R-:W-:Y:S01]  /*0f60*/  FMUL.FTZ R168, R152, R199 ;  /* 0x000000c798a87220 */ /* 0x000fe20000410000 */
[----:B------:R-:W-:Y:S01]  /*0f70*/  FMUL.FTZ R197, R21, R158 ;  /* 0x0000009e15c57220 */ /* 0x000fe20000410000 */
[----:B------:R-:W-:-:S02]  /*0f80*/  SHF.L.U32 R152, R13, 0x10, RZ ;  /* 0x000000100d987819 */ /* 0x000fc400000006ff */
[----:B------:R-:W-:Y:S01]  /*0f90*/  SHF.L.U32 R153, R163, 0x10, RZ ;  /* 0x00000010a3997819 */ /* 0x000fe200000006ff */
[----:B------:R-:W-:Y:S01]  /*0fa0*/  FADD.FTZ R112, R112, R199 ;  /* 0x000000c770707221 */ /* 0x000fe20000010000 */
[----:B------:R-:W-:Y:S01]  /*0fb0*/  FFMA.FTZ R60, R213, R199, R60 ;  /* 0x000000c7d53c7223 */ /* 0x000fe2000001003c */
[----:B------:R-:W-:Y:S01]  /*0fc0*/  FADD.FTZ R166, -R220, R169 ;  /* 0x000000a9dca67221 */ /* 0x000fe20000010100 */
[----:B------:R-:W-:Y:S01]  /*0fd0*/  FMUL.FTZ R199, R21, R170 ;  /* 0x000000aa15c77220 */ /* 0x000fe20000410000 */
[-C--:B------:R-:W-:Y:S01]  /*0fe0*/  FMUL.FTZ R194, R194, R155.reuse ;  /* 0x0000009bc2c27220 */ /* 0x080fe20000410000 */
[----:B------:R-:W-:Y:S01]  /*0ff0*/  FADD.FTZ R102, R102, R155 ;  /* 0x0000009b66667221 */ /* 0x000fe20000010000 */
[----:B------:R-:W-:Y:S01]  /*1000*/  FFMA.FTZ R58, R197, R155, R58 ;  /* 0x0000009bc53a7223 */ /* 0x000fe2000001003a */
[----:B------:R-:W-:Y:S01]  /*1010*/  FMUL.FTZ R170, R154, R167 ;  /* 0x000000a79aaa7220 */ /* 0x000fe20000410000 */
[----:B------:R-:W-:Y:S01]  /*1020*/  FADD.FTZ R206, -R220, R171 ;  /* 0x000000abdcce7221 */ /* 0x000fe20000010100 */
[----:B------:R-:W-:Y:S01]  /*1030*/  SHF.L.U32 R154, R14, 0x10, RZ ;  /* 0x000000100e9a7819 */ /* 0x000fe200000006ff */
[----:B------:R-:W-:Y:S01]  /*1040*/  FMUL.FTZ R163, R152, R153 ;  /* 0x0000009998a37220 */ /* 0x000fe20000410000 */
[----:B------:R-:W-:Y:S01]  /*1050*/  SHF.L.U32 R155, R164, 0x10, RZ ;  /* 0x00000010a49b7819 */ /* 0x000fe200000006ff */
[----:B------:R-:W-:Y:S01]  /*1060*/  FADD.FTZ R172, -R220, R172 ;  /* 0x000000acdcac7221 */ /* 0x000fe20000010100 */
[----:B------:R-:W-:Y:S01]  /*1070*/  SHF.L.U32 R171, R176, 0x10, RZ ;  /* 0x00000010b0ab7819 */ /* 0x000fe200000006ff */
[----:B------:R-:W-:Y:S01]  /*1080*/  FMUL.FTZ R166, R21, R166 ;  /* 0x000000a615a67220 */ /* 0x000fe20000410000 */
[----:B------:R-:W-:Y:S01]  /*1090*/  SHF.L.U32 R152, R76, 0x10, RZ ;  /* 0x000000104c987819 */ /* 0x000fe200000006ff */
[----:B------:R-:W-:Y:S01]  /*10a0*/  FADD.FTZ R208, -R220, R173 ;  /* 0x000000addcd07221 */ /* 0x000fe20000010100 */
[----:B------:R-:W-:Y:S01]  /*10b0*/  PRMT R169, R176, 0x7632, R169 ;  /* 0x00007632b0a97816 */ /* 0x000fe200000000a9 */
[----:B------:R-:W-:Y:S01]  /*10c0*/  FADD.FTZ R114, R114, R167 ;  /* 0x000000a772727221 */ /* 0x000fe20000010000 */
[----:B------:R-:W-:Y:S01]  /*10d0*/  FFMA.FTZ R62, R199, R167, R62 ;  /* 0x000000a7c73e7223 */ /* 0x000fe2000001003e */
[----:B------:R-:W-:Y:S01]  /*10e0*/  PRMT R173, R177, 0x7632, R173 ;  /* 0x00007632b1ad7816 */ /* 0x000fe200000000ad */
[----:B------:R-:W-:Y:S01]  /*10f0*/  FMUL.FTZ R164, R154, R155 ;  /* 0x0000009b9aa47220 */ /* 0x000fe20000410000 */
[----:B------:R-:W-:Y:S01]  /*1100*/  FMUL.FTZ R167, R21, R172 ;  /* 0x000000ac15a77220 */ /* 0x000fe20000410000 */
[----:B------:R-:W-:Y:S01]  /*1110*/  FADD.FTZ R174, -R220, R174 ;  /* 0x000000aedcae7221 */ /* 0x000fe20000010100 */
[----:B------:R-:W-:Y:S01]  /*1120*/  SHF.L.U32 R177, R177, 0x10, RZ ;  /* 0x00000010b1b17819 */ /* 0x000fe200000006ff */
[----:B------:R-:W-:Y:S01]  /*1130*/  FADD.FTZ R113, R113, R153 ;  /* 0x0000009971717221 */ /* 0x000fe20000010000 */
[----:B------:R-:W-:Y:S01]  /*1140*/  FFMA.FTZ R61, R166, R153, R61 ;  /* 0x00000099a63d7223 */ /* 0x000fe2000001003d */
[----:B------:R-:W-:Y:S01]  /*1150*/  SHF.L.U32 R154, R77, 0x10, RZ ;  /* 0x000000104d9a7819 */ /* 0x000fe200000006ff */
[----:B------:R-:W-:Y:S01]  /*1160*/  FMUL.FTZ R172, R152, R171 ;  /* 0x000000ab98ac7220 */ /* 0x000fe20000410000 */
[----:B------:R-:W-:-:S02]  /*1170*/  SHF.L.U32 R152, R7, 0x10, RZ ;  /* 0x0000001007987819 */ /* 0x000fc400000006ff */
[----:B------:R-:W-:Y:S01]  /*1180*/  SHF.L.U32 R153, R169, 0x10, RZ ;  /* 0x00000010a9997819 */ /* 0x000fe200000006ff */
[C---:B------:R-:W-:Y:S01]  /*1190*/  FMUL.FTZ R215, R21.reuse, R174 ;  /* 0x000000ae15d77220 */ /* 0x040fe20000410000 */
[----:B------:R-:W-:Y:S01]  /*11a0*/  FMUL.FTZ R208, R21, R208 ;  /* 0x000000d015d07220 */ /* 0x000fe20000410000 */
[----:B------:R-:W-:Y:S01]  /*11b0*/  FFMA.FTZ R120, R167, R171, R120 ;  /* 0x000000aba7787223 */ /* 0x000fe20000010078 */
[----:B------:R-:W-:Y:S01]  /*11c0*/  FADD.FTZ R116, R116, R171 ;  /* 0x000000ab74747221 */ /* 0x000fe20000010000 */
[----:B------:R-:W-:Y:S01]  /*11d0*/  FMUL.FTZ R174, R154, R177 ;  /* 0x000000b19aae7220 */ /* 0x000fe20000410000 */
[----:B------:R-:W-:Y:S01]  /*11e0*/  SHF.L.U32 R171, R8, 0x10, RZ ;  /* 0x0000001008ab7819 */ /* 0x000fe200000006ff */
[-C--:B------:R-:W-:Y:S01]  /*11f0*/  FMUL.FTZ R169, R152, R153.reuse ;  /* 0x0000009998a97220 */ /* 0x080fe20000410000 */
[----:B------:R-:W-:Y:S01]  /*1200*/  SHF.L.U32 R154, R173, 0x10, RZ ;  /* 0x00000010ad9a7819 */ /* 0x000fe200000006ff */
[----:B------:R-:W-:Y:S01]  /*1210*/  FMUL.FTZ R210, R21, R210 ;  /* 0x000000d215d27220 */ /* 0x000fe20000410000 */
[----:B------:R-:W-:Y:S01]  /*1220*/  SHF.L.U32 R152, R78, 0x10, RZ ;  /* 0x000000104e987819 */ /* 0x000fe200000006ff */
[----:B------:R-:W-:Y:S01]  /*1230*/  FFMA.FTZ R121, R208, R153, R121 ;  /* 0x00000099d0797223 */ /* 0x000fe20000010079 */
[----:B------:R-:W-:Y:S01]  /*1240*/  FADD.FTZ R117, R117, R153 ;  /* 0x0000009975757221 */ /* 0x000fe20000010000 */
[----:B------:R-:W-:Y:S01]  /*1250*/  FMUL.FTZ R206, R21, R206 ;  /* 0x000000ce15ce7220 */ /* 0x000fe20000410000 */
[----:B------:R-:W-:Y:S01]  /*1260*/  FFMA.FTZ R153, R3, R148, RZ ;  /* 0x0000009403997223 */ /* 0x000fe200000100ff */
[----:B------:R-:W-:Y:S01]  /*1270*/  FADD.FTZ R156, RZ, R148 ;  /* 0x00000094ff9c7221 */ /* 0x000fe20000010000 */
[----:B------:R-:W-:Y:S01]  /*1280*/  PRMT R176, R179, 0x7632, R176 ;  /* 0x00007632b3b07816 */ /* 0x000fe200000000b0 */
[-C--:B------:R-:W-:Y:S01]  /*1290*/  FMUL.FTZ R171, R171, R154.reuse ;  /* 0x0000009aabab7220 */ /* 0x080fe20000410000 */
[----:B------:R-:W-:Y:S01]  /*12a0*/  FFMA.FTZ R123, R210, R154, R123 ;  /* 0x0000009ad27b7223 */ /* 0x000fe2000001007b */
[----:B------:R-:W-:Y:S01]  /*12b0*/  FADD.FTZ R119, R119, R154 ;  /* 0x0000009a77777221 */ /* 0x000fe20000010000 */
[----:B------:R-:W-:Y:S01]  /*12c0*/  SHF.L.U32 R179, R179, 0x10, RZ ;  /* 0x00000010b3b37819 */ /* 0x000fe200000006ff */
[----:B------:R-:W-:Y:S01]  /*12d0*/  FADD.FTZ R180, -R220, R180 ;  /* 0x000000b4dcb47221 */ /* 0x000fe20000010100 */
[----:B------:R-:W-:Y:S01]  /*12e0*/  SHF.L.U32 R154, R79, 0x10, RZ ;  /* 0x000000104f9a7819 */ /* 0x000fe200000006ff */
[----:B------:R-:W-:Y:S01]  /*12f0*/  FMUL.FTZ R173, R152, R201 ;  /* 0x000000c998ad7220 */ /* 0x000fe20000410000 */
[----:B------:R-:W-:Y:S01]  /*1300*/  FADD.FTZ R115, R115, R155 ;  /* 0x0000009b73737221 */ /* 0x000fe20000010000 */
[----:B------:R-:W-:Y:S01]  /*1310*/  FFMA.FTZ R63, R206, R155, R63 ;  /* 0x0000009bce3f7223 */ /* 0x000fe2000001003f */
[----:B------:R-:W-:Y:S01]  /*1320*/  FFMA.FTZ R152, R22, R23, R153 ;  /* 0x0000001716987223 */ /* 0x000fe20000010099 */
[----:B------:R-:W-:Y:S01]  /*1330*/  FADD.FTZ R155, R23, R156 ;  /* 0x0000009c179b7221 */ /* 0x000fe20000010000 */
[----:B------:R-:W-:Y:S01]  /*1340*/  FFMA.FTZ R122, R215, R177, R122 ;  /* 0x000000b1d77a7223 */ /* 0x000fe2000001007a */
[----:B------:R-:W-:Y:S01]  /*1350*/  FADD.FTZ R118, R118, R177 ;  /* 0x000000b176767221 */ /* 0x000fe20000010000 */
[----:B------:R-:W-:Y:S01]  /*1360*/  FMUL.FTZ R177, R21, R180 ;  /* 0x000000b415b17220 */ /* 0x000fe20000410000 */
[----:B------:R-:W-:Y:S01]  /*1370*/  FMUL.FTZ R180, R154, R179 ;  /* 0x000000b39ab47220 */ /* 0x000fe20000410000 */
[----:B------:R-:W-:Y:S01]  /*1380*/  FFMA.FTZ R153, R203, R150, R152 ;  /* 0x00000096cb997223 */ /* 0x000fe20000010098 */
[----:B------:R-:W-:-:S03]  /*1390*/  FADD.FTZ R154, R150, R155 ;  /* 0x0000009b969a7221 */ /* 0x000fc60000010000 */
[----:B------:R-:W-:Y:S01]  /*13a0*/  FFMA.FTZ R152, R196, R149, R153 ;  /* 0x00000095c4987223 */ /* 0x000fe20000010099 */
[----:B------:R-:W-:-:S03]  /*13b0*/  FADD.FTZ R155, R149, R154 ;  /* 0x0000009a959b7221 */ /* 0x000fc60000010000 */
[----:B------:R-:W-:Y:S01]  /*13c0*/  FFMA.FTZ R153, R151, R192, R152 ;  /* 0x000000c097997223 */ /* 0x000fe20000010098 */
[----:B------:R-:W-:Y:S01]  /*13d0*/  FADD.FTZ R158, R192, R155 ;  /* 0x0000009bc09e7221 */ /* 0x000fe20000010000 */
[----:B------:R-:W-:Y:S01]  /*13e0*/  SHF.L.U32 R154, R9, 0x10, RZ ;  /* 0x00000010099a7819 */ /* 0x000fe200000006ff */
[----:B------:R-:W-:Y:S01]  /*13f0*/  FFMA.FTZ R108, R209, R159, R108 ;  /* 0x0000009fd16c7223 */ /* 0x000fe2000001006c */
[----:B------:R-:W-:Y:S01]  /*1400*/  SHF.L.U32 R155, R175, 0x10, RZ ;  /* 0x00000010af9b7819 */ /* 0x000fe200000006ff */
[----:B------:R-:W-:Y:S01]  /*1410*/  FADD.FTZ R104, R104, R159 ;  /* 0x0000009f68687221 */ /* 0x000fe20000010000 */
        /* <DEDUP_REMOVED lines=10> */
[----:B------:R-:W-:-:S02]  /*14c0*/  FMUL.FTZ R202, R21, R202 ;  /* 0x000000ca15ca7220 */ /* 0x000fc40000410000 */
        /* <DEDUP_REMOVED lines=8> */
[----:B------:R-:W-:Y:S01]  /*1550*/  FADD.FTZ R182, -R220, R182 ;  /* 0x000000b6dcb67221 */ /* 0x000fe20000010100 */
[----:B------:R-:W-:Y:S02]  /*1560*/  FFMA.FTZ R153, R211, R162, R152 ;  /* 0x000000a2d3997223 */ /* 0x000fe40000010098 */
[----:B------:R-:W-:Y:S01]  /*1570*/  FMUL.FTZ R176, R156, R157 ;  /* 0x0000009d9cb07220 */ /* 0x000fe20000410000 */
[----:B------:R-:W-:Y:S01]  /*1580*/  FADD.FTZ R156, R162, R155 ;  /* 0x0000009ba29c7221 */ /* 0x000fe20000010000 */
[----:B------:R-:W-:Y:S01]  /*1590*/  FADD.FTZ R124, R124, R201 ;  /* 0x000000c97c7c7221 */ /* 0x000fe20000010000 */
[----:B------:R-:W-:Y:S01]  /*15a0*/  FFMA.FTZ R64, R177, R201, R64 ;  /* 0x000000c9b1407223 */ /* 0x000fe20000010040 */
[----:B------:R-:W-:Y:S01]  /*15b0*/  FMUL.FTZ R201, R21, R182 ;  /* 0x000000b615c97220 */ /* 0x000fe20000410000 */
[----:B------:R-:W-:Y:S01]  /*15c0*/  SHF.L.U32 R154, R72, 0x10, RZ ;  /* 0x00000010489a7819 */ /* 0x000fe200000006ff */
[----:B------:R-:W-:Y:S01]  /*15d0*/  FFMA.FTZ R152, R204, R165, R153 ;  /* 0x000000a5cc987223 */ /* 0x000fe20000010099 */
[----:B------:R-:W-:Y:S01]  /*15e0*/  FADD.FTZ R155, R165, R156 ;  /* 0x0000009ca59b7221 */ /* 0x000fe20000010000 */
[----:B------:R-:W-:Y:S01]  /*15f0*/  FADD.FTZ R126, R126, R179 ;  /* 0x000000b37e7e7221 */ /* 0x000fe20000010000 */
[----:B------:R-:W-:Y:S01]  /*1600*/  FFMA.FTZ R66, R201, R179, R66 ;  /* 0x000000b3c9427223 */ /* 0x000fe20000010042 */
        /* <DEDUP_REMOVED lines=20> */
[----:B------:R-:W-:Y:S01]  /*1750*/  FADD.FTZ R127, R127, R157 ;  /* 0x0000009d7f7f7221 */ /* 0x000fe20000010000 */
[----:B------:R-:W-:Y:S01]  /*1760*/  FFMA.FTZ R67, R212, R157, R67 ;  /* 0x0000009dd4437223 */ /* 0x000fe20000010043 */
[----:B------:R-:W-:Y:S01]  /*1770*/  FFMA.FTZ R152, R178, R175, R153 ;  /* 0x000000afb2987223 */ /* 0x000fe20000010099 */
[----:B------:R-:W-:Y:S01]  /*1780*/  FADD.FTZ R155, R175, R154 ;  /* 0x0000009aaf9b7221 */ /* 0x000fe20000010000 */
[----:B------:R-:W-:-:S02]  /*1790*/  SHF.L.U32 R156, R2, 0x10, RZ ;  /* 0x00000010029c7819 */ /* 0x000fc400000006ff */
[----:B------:R-:W-:Y:S01]  /*17a0*/  SHF.L.U32 R157, R181, 0x10, RZ ;  /* 0x00000010b59d7819 */ /* 0x000fe200000006ff */
[C---:B------:R-:W-:Y:S01]  /*17b0*/  FADD.FTZ R184, -R220.reuse, R184 ;  /* 0x000000b8dcb87221 */ /* 0x040fe20000010100 */
[----:B------:R-:W-:Y:S01]  /*17c0*/  FFMA.FTZ R153, R201, R180, R152 ;  /* 0x000000b4c9997223 */ /* 0x000fe20000010098 */
[----:B------:R-:W-:Y:S01]  /*17d0*/  FADD.FTZ R214, -R220, R185 ;  /* 0x000000b9dcd67221 */ /* 0x000fe20000010100 */
[----:B------:R-:W-:Y:S01]  /*17e0*/  FADD.FTZ R155, R180, R155 ;  /* 0x0000009bb49b7221 */ /* 0x000fe20000010000 */
[----:B------:R-:W-:Y:S01]  /*17f0*/  PRMT R185, R193, 0x7632, R185 ;  /* 0x00007632c1b97816 */ /* 0x000fe200000000b9 */
[----:B------:R-:W-:Y:S01]  /*1800*/  FMUL.FTZ R181, R156, R157 ;  /* 0x0000009d9cb57220 */ /* 0x000fe20000410000 */
[C---:B------:R-:W-:Y:S01]  /*1810*/  FMUL.FTZ R217, R21.reuse, R184 ;  /* 0x000000b815d97220 */ /* 0x040fe20000410000 */
[----:B------:R-:W-:Y:S01]  /*1820*/  FFMA.FTZ R156, R212, R176, R153 ;  /* 0x000000b0d49c7223 */ /* 0x000fe20000010099 */
        /* <DEDUP_REMOVED lines=9> */
[----:B------:R-:W-:Y:S01]  /*18c0*/  FADD.FTZ R152, R179, R152 ;  /* 0x00000098b3987221 */ /* 0x000fe20000010000 */
[-C--:B------:R-:W-:Y:S01]  /*18d0*/  FMUL.FTZ R185, R158, R154.reuse ;  /* 0x0000009a9eb97220 */ /* 0x080fe20000410000 */
        /* <DEDUP_REMOVED lines=8> */
[----:B------:R-:W-:Y:S01]  /*1960*/  SHF.L.U32 R184, R74, 0x10, RZ ;  /* 0x000000104ab87819 */ /* 0x000fe200000006ff */
[----:B------:R-:W-:Y:S01]  /*1970*/  FADD.FTZ R188, -R220, R188 ;  /* 0x000000bcdcbc7221 */ /* 0x000fe20000010100 */
[----:B------:R-:W-:Y:S01]  /*1980*/  FFMA.FTZ R155, R183, R182, R154 ;  /* 0x000000b6b79b7223 */ /* 0x000fe2000001009a */
[----:B------:R-:W-:Y:S01]  /*1990*/  FADD.FTZ R152, R153, R182 ;  /* 0x000000b699987221 */ /* 0x000fe20000010000 */
[----:B------:R-:W-:Y:S01]  /*19a0*/  FFMA.FTZ R137, R214, R157, R137 ;  /* 0x0000009dd6897223 */ /* 0x000fe20000010089 */
[----:B------:R-:W-:Y:S01]  /*19b0*/  FADD.FTZ R133, R133, R157 ;  /* 0x0000009d85857221 */ /* 0x000fe20000010000 */
[----:B------:R-:W-:Y:S01]  /*19c0*/  FFMA.FTZ R138, R183, R193, R138 ;  /* 0x000000c1b78a7223 */ /* 0x000fe2000001008a */
[----:B------:R-:W-:Y:S01]  /*19d0*/  FADD.FTZ R134, R134, R193 ;  /* 0x000000c186867221 */ /* 0x000fe20000010000 */
[----:B------:R-:W-:Y:S01]  /*19e0*/  SHF.L.U32 R156, R5, 0x10, RZ ;  /* 0x00000010059c7819 */ /* 0x000fe200000006ff */
[----:B------:R-:W-:Y:S01]  /*19f0*/  FADD.FTZ R190, -R220, R190 ;  /* 0x000000bedcbe7221 */ /* 0x000fe20000010100 */
[----:B------:R-:W-:Y:S01]  /*1a00*/  SHF.L.U32 R157, R187, 0x10, RZ ;  /* 0x00000010bb9d7819 */ /* 0x000fe200000006ff */
[----:B------:R-:W-:Y:S01]  /*1a10*/  FMUL.FTZ R193, R21, R188 ;  /* 0x000000bc15c17220 */ /* 0x000fe20000410000 */
[----:B------:R-:W-:Y:S01]  /*1a20*/  FMUL.FTZ R184, R184, R189 ;  /* 0x000000bdb8b87220 */ /* 0x000fe20000410000 */
[----:B------:R-:W-:Y:S01]  /*1a30*/  FFMA.FTZ R154, R216, R185, R155 ;  /* 0x000000b9d89a7223 */ /* 0x000fe2000001009b */
[----:B------:R-:W-:Y:S01]  /*1a40*/  FADD.FTZ R153, R152, R185 ;  /* 0x000000b998997221 */ /* 0x000fe20000010000 */
[--C-:B------:R-:W-:Y:S01]  /*1a50*/  FADD.FTZ R220, -R220, R191.reuse ;  /* 0x000000bfdcdc7221 */ /* 0x100fe20000010100 */
[----:B------:R-:W-:Y:S01]  /*1a60*/  PRMT R191, R195, 0x7632, R191 ;  /* 0x00007632c3bf7816 */ /* 0x000fe200000000bf */
[----:B------:R-:W-:Y:S01]  /*1a70*/  FMUL.FTZ R218, R21, R218 ;  /* 0x000000da15da7220 */ /* 0x000fe20000410000 */
[----:B------:R-:W-:Y:S01]  /*1a80*/  SHF.L.U32 R195, R195, 0x10, RZ ;  /* 0x00000010c3c37819 */ /* 0x000fe200000006ff */
[----:B------:R-:W-:Y:S01]  /*1a90*/  FMUL.FTZ R187, R156, R157 ;  /* 0x0000009d9cbb7220 */ /* 0x000fe20000410000 */
[----:B------:R-:W-:Y:S01]  /*1aa0*/  SHF.L.U32 R186, R75, 0x10, RZ ;  /* 0x000000104bba7819 */ /* 0x000fe200000006ff */
[----:B------:R-:W-:Y:S01]  /*1ab0*/  FFMA.FTZ R154, R193, R184, R154 ;  /* 0x000000b8c19a7223 */ /* 0x000fe2000001009a */
[----:B------:R-:W-:Y:S01]  /*1ac0*/  FADD.FTZ R152, R153, R184 ;  /* 0x000000b899987221 */ /* 0x000fe20000010000 */
[----:B------:R-:W-:Y:S01]  /*1ad0*/  FFMA.FTZ R144, R193, R189, R144 ;  /* 0x000000bdc1907223 */ /* 0x000fe20000010090 */
[----:B------:R-:W-:Y:S01]  /*1ae0*/  FADD.FTZ R140, R140, R189 ;  /* 0x000000bd8c8c7221 */ /* 0x000fe20000010000 */
[----:B------:R-:W-:Y:S01]  /*1af0*/  SHF.L.U32 R158, R6, 0x10, RZ ;  /* 0x00000010069e7819 */ /* 0x000fe200000006ff */
[----:B------:R-:W-:Y:S01]  /*1b00*/  FMUL.FTZ R189, R21, R190 ;  /* 0x000000be15bd7220 */ /* 0x000fe20000410000 */
[----:B------:R-:W-:Y:S01]  /*1b10*/  SHF.L.U32 R155, R191, 0x10, RZ ;  /* 0x00000010bf9b7819 */ /* 0x000fe200000006ff */
[----:B------:R-:W-:Y:S01]  /*1b20*/  FMUL.FTZ R186, R186, R195 ;  /* 0x000000c3baba7220 */ /* 0x000fe20000410000 */
        /* <DEDUP_REMOVED lines=13> */
[----:B------:R-:W-:Y:S01]  /*1c00*/  FADD.FTZ R188, R188, R191 ;  /* 0x000000bfbcbc7221 */ /* 0x000fe20000010000 */
[----:B------:R-:W-:Y:S06]  /*1c10*/  BRA `(.L_x_4659) ;  /* 0x0000000000607947 */ /* 0x000fec0003800000 */
.L_x_4658:
        /* <DEDUP_REMOVED lines=13> */
[--C-:B------:R-:W-:Y:S01]  /*1cf0*/  IMAD.WIDE.U32 R156, R157, 0x20, R152.reuse ;  /* 0x000000209d9c7825 */ /* 0x100fe200078e0098 */
[----:B------:R0:W5:Y:S03]  /*1d00*/  LDG.E.128 R52, desc[UR12][R158.64] ;  /* 0x0000000c9e347981 */ /* 0x000166000c1e1d00 */
[--C-:B------:R-:W-:Y:S01]  /*1d10*/  IMAD.WIDE.U32 R154, R155, 0x20, R152.reuse ;  /* 0x000000209b9a7825 */ /* 0x100fe200078e0098 */
[----:B------:R0:W5:Y:S03]  /*1d20*/  LDG.E.128 R48, desc[UR12][R158.64+0x10] ;  /* 0x0000100c9e307981 */ /* 0x000166000c1e1d00 */
[----:B------:R-:W-:Y:S01]  /*1d30*/  IMAD.WIDE.U32 R152, R25, 0x20, R152 ;  /* 0x0000002019987825 */ /* 0x000fe200078e0098 */
[----:B------:R0:W5:Y:S04]  /*1d40*/  LDG.E.128 R44, desc[UR12][R156.64] ;  /* 0x0000000c9c2c7981 */ /* 0x000168000c1e1d00 */
[----:B------:R0:W5:Y:S04]  /*1d50*/  LDG.E.128 R40, desc[UR12][R156.64+0x10] ;  /* 0x0000100c9c287981 */ /* 0x000168000c1e1d00 */
[----:B------:R0:W5:Y:S04]  /*1d60*/  LDG.E.128 R36, desc[UR12][R154.64] ;  /* 0x0000000c9a247981 */ /* 0x000168000c1e1d00 */
[----:B------:R0:W5:Y:S04]  /*1d70*/  LDG.E.128 R32, desc[UR12][R154.64+0x10] ;  /* 0x0000100c9a207981 */ /* 0x000168000c1e1d00 */
[----:B------:R0:W5:Y:S04]  /*1d80*/  LDG.E.128 R28, desc[UR12][R152.64] ;  /* 0x0000000c981c7981 */ /* 0x000168000c1e1d00 */
[----:B------:R0:W5:Y:S02]  /*1d90*/  LDG.E.128 R24, desc[UR12][R152.64+0x10] ;  /* 0x0000100c98187981 */ /* 0x000164000c1e1d00 */
.L_x_4659:
[----:B0-----:R-:W0:Y:S01]  /*1da0*/  SHFL.DOWN PT, R153, R188, 0x10, 0x1f ;  /* 0x0a001f00bc997f89 */ /* 0x001e2200000e0000 */
[----:B------:R-:W-:Y:S03]  /*1db0*/  BSSY.RECONVERGENT B0, `(.L_x_4660) ;  /* 0x000001f000007945 */ /* 0x000fe60003800200 */
[----:B------:R-:W1:Y:S01]  /*1dc0*/  SHFL.DOWN PT, R155, R190, 0x10, 0x1f ;  /* 0x0a001f00be9b7f89 */ /* 0x000e6200000e0000 */
[----:B0-----:R-:W-:Y:S02]  /*1dd0*/  FADD.FTZ R153, R153, R188 ;  /* 0x000000bc99997221 */ /* 0x001fe40000010000 */
[----:B------:R-:W0:Y:S01]  /*1de0*/  S2R R188, SR_TID.X ;  /* 0x0000000000bc7919 */ /* 0x000e220000002100 */
[----:B-1----:R-:W-:Y:S02]  /*1df0*/  FADD.FTZ R155, R155, R190 ;  /* 0x000000be9b9b7221 */ /* 0x002fe40000010000 */
[----:B------:R-:W1:Y:S04]  /*1e00*/  SHFL.DOWN PT, R152, R153, 0x8, 0x1f ;  /* 0x09001f0099987f89 */ /* 0x000e6800000e0000 */
[----:B------:R-:W2:Y:S01]  /*1e10*/  SHFL.DOWN PT, R154, R155, 0x8, 0x1f ;  /* 0x09001f009b9a7f89 */ /* 0x000ea200000e0000 */
[----:B-1----:R-:W-:Y:S01]  /*1e20*/  FADD.FTZ R152, R153, R152 ;  /* 0x0000009899987221 */ /* 0x002fe20000010000 */
[----:B--2---:R-:W-:-:S04]  /*1e30*/  FADD.FTZ R154, R155, R154 ;  /* 0x0000009a9b9a7221 */ /* 0x004fc80000010000 */
[----:B------:R-:W1:Y:S01]  /*1e40*/  SHFL.DOWN PT, R157, R152, 0x4, 0x1f ;  /* 0x08801f00989d7f89 */ /* 0x000e6200000e0000 */
[----:B0-----:R-:W-:-:S03]  /*1e50*/  LOP3.LUT P1, RZ, R188, 0x1f, RZ, 0xc0, !PT ;  /* 0x0000001fbcff7812 */ /* 0x001fc6000782c0ff */
        /* <DEDUP_REMOVED lines=20> */
.L_x_4661:
[----:B------:R-:W-:Y:S05]  /*1fa0*/  BSYNC.RECONVERGENT B0 ;  /* 0x0000000000007941 */ /* 0x000fea0003800200 */
.L_x_4660:
        /* <DEDUP_REMOVED lines=19> */
[----:B------:R-:W-:Y:S02]  /*20e0*/  @P3 SHF.R.S32.HI R153, RZ, 0x1f, R20 ;  /* 0x0000001fff993819 */ /* 0x000fe40000011414 */
[----:B------:R-:W-:Y:S01]  /*20f0*/  FADD.FTZ R195, R154, R195 ;  /* 0x000000c39ac37221 */ /* 0x000fe20000010000 */
[----:B------:R-:W-:-:S02]  /*2100*/  IMAD R154, R0, R219, RZ ;  /* 0x000000db009a7224 */ /* 0x000fc400078e02ff */
[----:B------:R-:W-:Y:S01]  /*2110*/  FADD.FTZ R152, R155, R152 ;  /* 0x000000989b987221 */ /* 0x000fe20000010000 */
[----:B------:R-:W-:Y:S01]  /*2120*/  @P3 LEA.HI R153, R153, R20, RZ, 0x3 ;  /* 0x0000001499993211 */ /* 0x000fe200078f18ff */
[----:B-1----:R-:W-:Y:S02]  /*2130*/  FADD.FTZ R195, R195, R156 ;  /* 0x0000009cc3c37221 */ /* 0x002fe40000010000 */
[----:B------:R-:W-:Y:S01]  /*2140*/  FADD.FTZ R152, R152, R157 ;  /* 0x0000009d98987221 */ /* 0x000fe20000010000 */
[----:B------:R-:W-:Y:S01]  /*2150*/  SHF.R.S32.HI R155, RZ, 0x1f, R154 ;  /* 0x0000001fff9b7819 */ /* 0x000fe2000001149a */
[----:B------:R-:W-:Y:S02]  /*2160*/  FADD.FTZ R158, R158, R195 ;  /* 0x000000c39e9e7221 */ /* 0x000fe40000010000 */
[----:B------:R-:W-:Y:S01]  /*2170*/  FADD.FTZ R152, R159, R152 ;  /* 0x000000989f987221 */ /* 0x000fe20000010000 */
[----:B------:R-:W-:Y:S01]  /*2180*/  LEA.HI R155, R155, R154, RZ, 0x3 ;  /* 0x0000009a9b9b7211 */ /* 0x000fe200078f18ff */
[----:B------:R-:W-:Y:S01]  /*2190*/  FMUL.FTZ R20, R158, UR15 ;  /* 0x0000000f9e147c20 */ /* 0x000fe20008410000 */
[----:B------:R-:W-:Y:S01]  /*21a0*/  MOV R159, RZ ;  /* 0x000000ff009f7202 */ /* 0x000fe20000000f00 */
[----:B------:R-:W-:Y:S01]  /*21b0*/  FMUL.FTZ R195, R152, UR15 ;  /* 0x0000000f98c37c20 */ /* 0x000fe20008410000 */
[----:B------:R-:W-:-:S02]  /*21c0*/  @P3 LEA.HI.SX32 R159, R153, R188, 0x1d ;  /* 0x000000bc999f3211 */ /* 0x000fc400078feaff */
        /* <DEDUP_REMOVED lines=17> */
.L_x_4664:
        /* <DEDUP_REMOVED lines=9> */
.L_x_4665:
        /* <DEDUP_REMOVED lines=9> */
.L_x_4666:
        /* <DEDUP_REMOVED lines=9> */
.L_x_4667:
        /* <DEDUP_REMOVED lines=9> */
.L_x_4668:
        /* <DEDUP_REMOVED lines=9> */
.L_x_4669:
        /* <DEDUP_REMOVED lines=9> */
.L_x_4670:
        /* <DEDUP_REMOVED lines=10> */
.L_x_4663:
        /* <DEDUP_REMOVED lines=16> */
[----:B------:R-:W-:Y:S01]  /*27e0*/  FMUL.FTZ R92, R21, R92 ;  /* 0x0000005c155c7220 */ /* 0x000fe20000410000 */
        /* <DEDUP_REMOVED lines=25> */
.L_x_4672:
        /* <DEDUP_REMOVED lines=9> */
.L_x_4673:
        /* <DEDUP_REMOVED lines=9> */
.L_x_4674:
        /* <DEDUP_REMOVED lines=9> */
.L_x_4675:
        /* <DEDUP_REMOVED lines=9> */
.L_x_4676:
        /* <DEDUP_REMOVED lines=9> */
.L_x_4677:
        /* <DEDUP_REMOVED lines=9> */
.L_x_4678:
[----:B------:R-:W-:Y:S05]  /*2ce0*/  @!P3 BRA `(.L_x_4671) ;  /* 0x00000008002cb947 */ /* 0x000fea0003800000 */
[----:B------:R-:W-:-:S05]  /*2cf0*/  FMUL.FTZ R152, R95, UR16 ;  /* 0x000000105f987c20 */ /* 0x000fca0008410000 */
[----:B------:R-:W-:-:S04]  /*2d00*/  F2FP.BF16.F32.PACK_AB R152, RZ, R152 ;  /* 0x00000098ff98723e */ /* 0x000fc800000010ff */
[----:B------:R-:W-:Y:S01]  /*2d10*/  PRMT R71, R71, 0x5410, R152 ;  /* 0x0000541047477816 */ /* 0x000fe20000000098 */
[----:B------:R-:W-:Y:S06]  /*2d20*/  BRA `(.L_x_4671) ;  /* 0x00000008001c7947 */ /* 0x000fec0003800000 */
.L_x_4662:
[----:B------:R-:W-:Y:S01]  /*2d30*/  UMOV UR4, UR8 ;  /* 0x0000000800047c82 */ /* 0x000fe20008000000 */
[----:B------:R-:W-:Y:S01]  /*2d40*/  UMOV UR5, UR9 ;  /* 0x0000000900057c82 */ /* 0x000fe20008000000 */
[----:B------:R-:W-:-:S04]  /*2d50*/  UISETP.NE.U32.AND UP0, UPT, UR4, URZ, UPT ;  /* 0x000000ff0400728c */ /* 0x000fc8000bf05070 */
[----:B------:R-:W-:-:S09]  /*2d60*/  UISETP.NE.AND.EX UP0, UPT, UR5, URZ, UPT, UP0 ;  /* 0x000000ff0500728c */ /* 0x000fd2000bf05300 */
[----:B------:R-:W-:Y:S05]  /*2d70*/  BRA.U UP0, `(.L_x_4679) ;  /* 0x0000000500047547 */ /* 0x000fea000b800000 */
[----:B------:R-:W0:Y:S01]  /*2d80*/  @P3 LDC R155, c[0x0][0x40c] ;  /* 0x00010300ff9b3b82 */ /* 0x000e220000000800 */
        /* <DEDUP_REMOVED lines=12> */
[----:B------:R-:W-:Y:S01]  /*2e50*/  @P2 FFMA.FTZ R156, R196, R195, R20 ;  /* 0x000000c3c49c2223 */ /* 0x000fe20000010014 */
[----:B------:R-:W-:Y:S01]  /*2e60*/  @P2 FFMA.FTZ R154, R21, R219, R54 ;  /* 0x000000db159a2223 */ /* 0x000fe20000010036 */
[-C--:B------:R-:W-:Y:S01]  /*2e70*/  @P2 FFMA.FTZ R219, R151, R195.reuse, R20 ;  /* 0x000000c397db2223 */ /* 0x080fe20000010014 */
        /* <DEDUP_REMOVED lines=49> */
.L_x_4679:
        /* <DEDUP_REMOVED lines=11> */
[----:B------:R-:W-:Y:S01]  /*3240*/  MOV R128, R52 ;  /* 0x0000003400807202 */ /* 0x000fe20000000f00 */
        /* <DEDUP_REMOVED lines=11> */
[----:B------:R-:W-:-:S04]  /*3300*/  @P2 FADD.FTZ R129, R148, -R95 ;  /* 0x8000005f94812221 */ /* 0x000fc80000010000 */
[----:B------:R-:W-:Y:S01]  /*3310*/  @P2 FFMA.FTZ R128, R21, R129, R52 ;  /* 0x0000008115802223 */ /* 0x000fe20000010034 */
[----:B------:R-:W-:Y:S01]  /*3320*/  @P3 F2FP.BF16.F32.PACK_AB R95, RZ, R92 ;  /* 0x0000005cff5f323e */ /* 0x000fe200000010ff */
[----:B------:R-:W0:Y:S01]  /*3330*/  @P3 LDC R155, c[0x0][0x40c] ;  /* 0x00010300ff9b3b82 */ /* 0x000e220000000800 */
[----:B-1----:R-:W-:Y:S01]  /*3340*/  @P3 FMUL.FTZ R93, R190, R153 ;  /* 0x00000099be5d3220 */ /* 0x002fe20000410000 */
[----:B------:R-:W-:Y:S01]  /*3350*/  @P2 FFMA.FTZ R153, R203, R195, R20 ;  /* 0x000000c3cb992223 */ /* 0x000fe20000010014 */
[----:B------:R-:W-:Y:S01]  /*3360*/  MOV R129, R53 ;  /* 0x0000003500817202 */ /* 0x000fe20000000f00 */
[C---:B------:R-:W-:Y:S01]  /*3370*/  @P2 FFMA.FTZ R129, R21.reuse, R130, R53 ;  /* 0x0000008215812223 */ /* 0x040fe20000010035 */
[----:B------:R-:W-:Y:S01]  /*3380*/  MOV R130, R54 ;  /* 0x0000003600827202 */ /* 0x000fe20000000f00 */
[----:B------:R-:W-:Y:S01]  /*3390*/  @P2 FADD.FTZ R153, R150, -R153 ;  /* 0x8000009996992221 */ /* 0x000fe20000010000 */
[----:B------:R-:W-:Y:S01]  /*33a0*/  @P3 F2FP.BF16.F32.PACK_AB R219, RZ, R93 ;  /* 0x0000005dffdb323e */ /* 0x000fe200000010ff */
[----:B------:R-:W1:Y:S01]  /*33b0*/  @P3 LDC R223, c[0x0][0x40c] ;  /* 0x00010300ffdf3b82 */ /* 0x000e620000000800 */
[----:B--2---:R-:W-:Y:S01]  /*33c0*/  @P3 FMUL.FTZ R92, R128, R131 ;  /* 0x00000083805c3220 */ /* 0x004fe20000410000 */
[C---:B------:R-:W-:Y:S01]  /*33d0*/  @P2 FFMA.FTZ R130, R21.reuse, R153, R54 ;  /* 0x0000009915822223 */ /* 0x040fe20000010036 */
[----:B------:R-:W-:Y:S01]  /*33e0*/  MOV R131, R55 ;  /* 0x0000003700837202 */ /* 0x000fe20000000f00 */
[----:B------:R-:W-:Y:S01]  /*33f0*/  @P2 FFMA.FTZ R131, R21, R156, R55 ;  /* 0x0000009c15832223 */ /* 0x000fe20000010037 */
[----:B------:R-:W-:-:S02]  /*3400*/  @P3 PRMT R71, R95, 0x7610, R71 ;  /* 0x000076105f473816 */ /* 0x000fc40000000047 */
[----:B------:R-:W-:Y:S01]  /*3410*/  @P3 F2FP.BF16.F32.PACK_AB R152, RZ, R92 ;  /* 0x0000005cff98323e */ /* 0x000fe200000010ff */
[----:B------:R-:W2:Y:S01]  /*3420*/  @P3 LDC R158, c[0x0][0x40c] ;  /* 0x00010300ff9e3b82 */ /* 0x000ea20000000800 */
[----:B------:R-:W-:Y:S01]  /*3430*/  MOV R92, R48 ;  /* 0x00000030005c7202 */ /* 0x000fe20000000f00 */
[----:B------:R-:W-:Y:S01]  /*3440*/  @P2 FFMA.FTZ R92, R21, R221, R48 ;  /* 0x000000dd155c2223 */ /* 0x000fe20000010030 */
[----:B------:R-:W-:Y:S01]  /*3450*/  MOV R93, R49 ;  /* 0x00000031005d7202 */ /* 0x000fe20000000f00 */
[----:B---3--:R-:W-:Y:S01]  /*3460*/  @P3 FMUL.FTZ R95, R129, R154 ;  /* 0x0000009a815f3220 */ /* 0x008fe20000410000 */
[----:B------:R-:W-:Y:S01]  /*3470*/  @P2 FFMA.FTZ R93, R21, R222, R49 ;  /* 0x000000de155d2223 */ /* 0x000fe20000010031 */
[----:B------:R-:W-:Y:S02]  /*3480*/  @P3 PRMT R68, R152, 0x7610, R68 ;  /* 0x0000761098443816 */ /* 0x000fe40000000044 */
[----:B------:R-:W3:Y:S01]  /*3490*/  @P3 LDC R224, c[0x0][0x40c] ;  /* 0x00010300ffe03b82 */ /* 0x000ee20000000800 */
[----:B0-----:R-:W-:Y:S01]  /*34a0*/  @P3 FMUL.FTZ R154, R130, R155 ;  /* 0x0000009b829a3220 */ /* 0x001fe20000410000 */
[----:B------:R-:W-:-:S02]  /*34b0*/  @P3 F2FP.BF16.F32.PACK_AB R153, RZ, R95 ;  /* 0x0000005fff99323e */ /* 0x000fc400000010ff */
[----:B------:R-:W-:Y:S02]  /*34c0*/  MOV R95, R190 ;  /* 0x000000be005f7202 */ /* 0x000fe40000000f00 */
[----:B------:R-:W-:Y:S01]  /*34d0*/  @P3 F2FP.BF16.F32.PACK_AB R154, RZ, R154 ;  /* 0x0000009aff9a323e */ /* 0x000fe200000010ff */
[----:B-1----:R-:W-:Y:S01]  /*34e0*/  @P3 FMUL.FTZ R156, R92, R223 ;  /* 0x000000df5c9c3220 */ /* 0x002fe20000410000 */
[----:B------:R-:W-:Y:S02]  /*34f0*/  @P3 PRMT R71, R71, 0x5410, R219 ;  /* 0x0000541047473816 */ /* 0x000fe400000000db */
[----:B------:R-:W-:Y:S02]  /*3500*/  @P3 PRMT R69, R154, 0x7610, R69 ;  /* 0x000076109a453816 */ /* 0x000fe40000000045 */
[----:B------:R-:W-:Y:S02]  /*3510*/  @P3 F2FP.BF16.F32.PACK_AB R156, RZ, R156 ;  /* 0x0000009cff9c323e */ /* 0x000fe400000010ff */
[----:B------:R-:W-:Y:S01]  /*3520*/  @P3 PRMT R68, R68, 0x5410, R153 ;  /* 0x0000541044443816 */ /* 0x000fe20000000099 */
[----:B--2---:R-:W-:Y:S01]  /*3530*/  @P3 FMUL.FTZ R155, R131, R158 ;  /* 0x0000009e839b3220 */ /* 0x004fe20000410000 */
[----:B------:R-:W-:-:S04]  /*3540*/  @P3 PRMT R70, R156, 0x7610, R70 ;  /* 0x000076109c463816 */ /* 0x000fc80000000046 */
[----:B------:R-:W-:Y:S01]  /*3550*/  @P3 F2FP.BF16.F32.PACK_AB R155, RZ, R155 ;  /* 0x0000009bff9b323e */ /* 0x000fe200000010ff */
[----:B---3--:R-:W-:-:S03]  /*3560*/  @P3 FMUL.FTZ R158, R93, R224 ;  /* 0x000000e05d9e3220 */ /* 0x008fc60000410000 */
[----:B------:R-:W-:Y:S02]  /*3570*/  @P3 PRMT R69, R69, 0x5410, R155 ;  /* 0x0000541045453816 */ /* 0x000fe4000000009b */
[----:B------:R-:W-:-:S04]  /*3580*/  @P3 F2FP.BF16.F32.PACK_AB R158, RZ, R158 ;  /* 0x0000009eff9e323e */ /* 0x000fc800000010ff */
[----:B------:R-:W-:-:S07]  /*3590*/  @P3 PRMT R70, R70, 0x5410, R158 ;  /* 0x0000541046463816 */ /* 0x000fce000000009e */
.L_x_4671:
[----:B------:R-:W-:Y:S01]  /*35a0*/  ISETP.NE.U32.AND P1, PT, RZ, UR4, PT ;  /* 0x00000004ff007c0c */ /* 0x000fe2000bf25070 */
[----:B------:R-:W0:Y:S03]  /*35b0*/  @P3 LDC.64 R152, c[0x0][0x468] ;  /* 0x00011a00ff983b82 */ /* 0x000e260000000a00 */
[----:B------:R-:W-:-:S13]  /*35c0*/  ISETP.NE.AND.EX P1, PT, RZ, UR5, PT, P1 ;  /* 0x00000005ff007c0c */ /* 0x000fda000bf25310 */
[----:B------:R-:W1:Y:S01]  /*35d0*/  @P1 LDC.64 R154, c[0x0][0x478] ;  /* 0x00011e00ff9a1b82 */ /* 0x000e620000000a00 */
[----:B0-----:R-:W-:-:S04]  /*35e0*/  @P3 IMAD.WIDE.U32 R152, R159, 0x10, R152 ;  /* 0x000000109f983825 */ /* 0x001fc800078e0098 */
[----:B-1----:R-:W-:-:S05]  /*35f0*/  @P1 IMAD.WIDE.U32 R154, R157, 0x20, R154 ;  /* 0x000000209d9a1825 */ /* 0x002fca00078e009a */
[----:B------:R0:W-:Y:S04]  /*3600*/  @P1 STG.E.128 desc[UR12][R154.64], R128 ;  /* 0x000000809a001986 */ /* 0x0001e8000c101d0c */
[----:B------:R0:W-:Y:S04]  /*3610*/  @P1 STG.E.128 desc[UR12][R154.64+0x10], R92 ;  /* 0x0000105c9a001986 */ /* 0x0001e8000c101d0c */
[----:B------:R0:W-:Y:S01]  /*3620*/  @P3 STG.E.128 desc[UR12][R152.64], R68 ;  /* 0x0000004498003986 */ /* 0x0001e2000c101d0c */
[----:B------:R-:W-:Y:S05]  /*3630*/  @!P0 BRA `(.L_x_4680) ;  /* 0x0000000800108947 */ /* 0x000fea0003800000 */
[----:B------:R-:W-:Y:S05]  /*3640*/  @!P1 BRA `(.L_x_4681) ;  /* 0x0000000400089947 */ /* 0x000fea0003800000 */
[----:B0-----:R-:W0:Y:S01]  /*3650*/  @P3 LDC R131, c[0x0][0x40c] ;  /* 0x00010300ff833b82 */ /* 0x001e220000000800 */
        /* <DEDUP_REMOVED lines=11> */
[----:B------:R-:W-:Y:S01]  /*3710*/  @P2 FADD.FTZ R94, R164, -R95 ;  /* 0x8000005fa45e2221 */ /* 0x000fe20000010000 */
[-CC-:B------:R-:W-:Y:S01]  /*3720*/  @P2 FFMA.FTZ R154, R204, R195.reuse, R20.reuse ;  /* 0x000000c3cc9a2223 */ /* 0x180fe20000010014 */
[-CC-:B------:R-:W-:Y:S01]  /*3730*/  @P2 FFMA.FTZ R156, R166, R195.reuse, R20.reuse ;  /* 0x000000c3a69c2223 */ /* 0x180fe20000010014 */
[----:B------:R-:W-:Y:S01]  /*3740*/  @P2 FFMA.FTZ R155, R199, R195, R20 ;  /* 0x000000c3c79b2223 */ /* 0x000fe20000010014 */
[----:B------:R-:W2:Y:S01]  /*3750*/  @P3 LDC R219, c[0x0][0x40c] ;  /* 0x00010300ffdb3b82 */ /* 0x000ea20000000800 */
[----:B------:R-:W-:Y:S01]  /*3760*/  @P2 FADD.FTZ R153, R168, -R153 ;  /* 0x80000099a8992221 */ /* 0x000fe20000010000 */
[----:B------:R-:W-:Y:S01]  /*3770*/  @P2 FADD.FTZ R154, R165, -R154 ;  /* 0x8000009aa59a2221 */ /* 0x000fe20000010000 */
[----:B------:R-:W-:Y:S01]  /*3780*/  @P2 FADD.FTZ R156, R163, -R156 ;  /* 0x8000009ca39c2221 */ /* 0x000fe20000010000 */
[----:B------:R-:W-:Y:S01]  /*3790*/  @P2 FADD.FTZ R155, R170, -R155 ;  /* 0x8000009baa9b2221 */ /* 0x000fe20000010000 */
[----:B------:R-:W-:Y:S01]  /*37a0*/  MOV R158, R43 ;  /* 0x0000002b009e7202 */ /* 0x000fe20000000f00 */
[----:B------:R-:W-:Y:S01]  /*37b0*/  @P2 FFMA.FTZ R158, R21, R94, R43 ;  /* 0x0000005e159e2223 */ /* 0x000fe2000001002b */
[----:B------:R-:W-:Y:S01]  /*37c0*/  MOV R94, R42 ;  /* 0x0000002a005e7202 */ /* 0x000fe20000000f00 */
[----:B------:R-:W3:Y:S01]  /*37d0*/  @P3 LDC R221, c[0x0][0x40c] ;  /* 0x00010300ffdd3b82 */ /* 0x000ee20000000800 */
[----:B0-----:R-:W-:Y:S01]  /*37e0*/  @P3 FMUL.FTZ R92, R128, R131 ;  /* 0x00000083805c3220 */ /* 0x001fe20000410000 */
[----:B------:R-:W-:Y:S01]  /*37f0*/  @P2 FFMA.FTZ R131, R211, R195, R20 ;  /* 0x000000c3d3832223 */ /* 0x000fe20000010014 */
[----:B------:R-:W-:-:S03]  /*3800*/  @P2 FFMA.FTZ R94, R21, R155, R42 ;  /* 0x0000009b155e2223 */ /* 0x000fc6000001002a */
[----:B------:R-:W-:Y:S01]  /*3810*/  @P3 F2FP.BF16.F32.PACK_AB R95, RZ, R92 ;  /* 0x0000005cff5f323e */ /* 0x000fe200000010ff */
[----:B------:R-:W-:Y:S01]  /*3820*/  @P2 FADD.FTZ R131, R162, -R131 ;  /* 0x80000083a2832221 */ /* 0x000fe20000010000 */
        /* <DEDUP_REMOVED lines=36> */
.L_x_4681:
        /* <DEDUP_REMOVED lines=65> */
.L_x_4680:
        /* <DEDUP_REMOVED lines=43> */
.L_x_4684:
        /* <DEDUP_REMOVED lines=9> */
.L_x_4685:
        /* <DEDUP_REMOVED lines=9> */
.L_x_4686:
        /* <DEDUP_REMOVED lines=9> */
.L_x_4687:
        /* <DEDUP_REMOVED lines=9> */
.L_x_4688:
        /* <DEDUP_REMOVED lines=9> */
.L_x_4689:
        /* <DEDUP_REMOVED lines=9> */
.L_x_4690:
[----:B------:R-:W-:Y:S05]  /*4490*/  @!P3 BRA `(.L_x_4682) ;  /* 0x000000040030b947 */ /* 0x000fea0003800000 */
[----:B------:R-:W-:-:S05]  /*44a0*/  FMUL.FTZ R152, R95, UR16 ;  /* 0x000000105f987c20 */ /* 0x000fca0008410000 */
[----:B------:R-:W-:-:S04]  /*44b0*/  F2FP.BF16.F32.PACK_AB R152, RZ, R152 ;  /* 0x00000098ff98723e */ /* 0x000fc800000010ff */
[----:B------:R-:W-:Y:S01]  /*44c0*/  PRMT R71, R71, 0x5410, R152 ;  /* 0x0000541047477816 */ /* 0x000fe20000000098 */
[----:B------:R-:W-:Y:S06]  /*44d0*/  BRA `(.L_x_4682) ;  /* 0x0000000400207947 */ /* 0x000fec0003800000 */
.L_x_4683:
        /* <DEDUP_REMOVED lines=9> */
.L_x_4691:
        /* <DEDUP_REMOVED lines=9> */
.L_x_4692:
        /* <DEDUP_REMOVED lines=9> */
.L_x_4693:
        /* <DEDUP_REMOVED lines=9> */
.L_x_4694:
        /* <DEDUP_REMOVED lines=9> */
.L_x_4695:
        /* <DEDUP_REMOVED lines=9> */
.L_x_4696:
        /* <DEDUP_REMOVED lines=9> */
.L_x_4697:
        /* <DEDUP_REMOVED lines=9> */
.L_x_4682:
[----:B0-----:R-:W0:Y:S01]  /*4960*/  @P1 LDC.64 R154, c[0x0][0x478] ;  /* 0x00011e00ff9a1b82 */ /* 0x001e220000000a00 */
[----:B------:R-:W-:Y:S02]  /*4970*/  @P1 IADD3 R219, PT, PT, R157, 0x80, RZ ;  /* 0x000000809ddb1810 */ /* 0x000fe40007ffe0ff */
[----:B------:R-:W-:-:S05]  /*4980*/  @P3 IADD3 R221, PT, PT, R159, 0x80, RZ ;  /* 0x000000809fdd3810 */ /* 0x000fca0007ffe0ff */
[----:B------:R-:W1:Y:S01]  /*4990*/  @P3 LDC.64 R152, c[0x0][0x468] ;  /* 0x00011a00ff983b82 */ /* 0x000e620000000a00 */
[----:B0-----:R-:W-:-:S05]  /*49a0*/  @P1 IMAD.WIDE.U32 R154, R219, 0x20, R154 ;  /* 0x00000020db9a1825 */ /* 0x001fca00078e009a */
[----:B------:R0:W-:Y:S01]  /*49b0*/  @P1 STG.E.128 desc[UR12][R154.64], R128 ;  /* 0x000000809a001986 */ /* 0x0001e2000c101d0c */
[----:B-1----:R-:W-:-:S03]  /*49c0*/  @P3 IMAD.WIDE.U32 R152, R221, 0x10, R152 ;  /* 0x00000010dd983825 */ /* 0x002fc600078e0098 */
        /* <DEDUP_REMOVED lines=70> */
.L_x_4699:
[----:B0-----:R-:W0:Y:S01]  /*4e30*/  @P3 LDC R155, c[0x0][0x40c] ;  /* 0x00010300ff9b3b82 */ /* 0x001e220000000800 */
[-CC-:B------:R-:W-:Y:S01]  /*4e40*/  @P2 FFMA.FTZ R153, R167, R195.reuse, R20.reuse ;  /* 0x000000c3a7992223 */ /* 0x180fe20000010014 */
[-CC-:B------:R-:W-:Y:S01]  /*4e50*/  @P2 FFMA.FTZ R156, R208, R195.reuse, R20.reuse ;  /* 0x000000c3d09c2223 */ /* 0x180fe20000010014 */
[----:B------:R-:W-:Y:S01]  /*4e60*/  @P2 FFMA.FTZ R219, R215, R195, R20 ;  /* 0x000000c3d7db2223 */ /* 0x000fe20000010014 */
[----:B------:R-:W-:Y:S01]  /*4e70*/  MOV R152, R36 ;  /* 0x0000002400987202 */ /* 0x000fe20000000f00 */
        /* <DEDUP_REMOVED lines=8> */
[----:B------:R-:W-:Y:S01]  /*4f00*/  @P2 FFMA.FTZ R224, R177, R195, R20 ;  /* 0x000000c3b1e02223 */ /* 0x000fe20000010014 */
[----:B------:R-:W-:Y:S01]  /*4f10*/  MOV R154, R38 ;  /* 0x00000026009a7202 */ /* 0x000fe20000000f00 */
[----:B------:R-:W-:Y:S01]  /*4f20*/  @P2 FADD.FTZ R156, R171, -R156 ;  /* 0x8000009cab9c2221 */ /* 0x000fe20000010000 */
[----:B------:R-:W2:Y:S01]  /*4f30*/  @P3 LDC R221, c[0x0][0x40c] ;  /* 0x00010300ffdd3b82 */ /* 0x000ea20000000800 */
[----:B------:R-:W-:Y:S01]  /*4f40*/  @P2 FFMA.FTZ R154, R21, R219, R38 ;  /* 0x000000db159a2223 */ /* 0x000fe20000010026 */
        /* <DEDUP_REMOVED lines=47> */
.L_x_4698:
        /* <DEDUP_REMOVED lines=43> */
.L_x_4702:
        /* <DEDUP_REMOVED lines=9> */
.L_x_4703:
        /* <DEDUP_REMOVED lines=9> */
.L_x_4704:
        /* <DEDUP_REMOVED lines=9> */
.L_x_4705:
        /* <DEDUP_REMOVED lines=9> */
.L_x_4706:
        /* <DEDUP_REMOVED lines=9> */
.L_x_4707:
        /* <DEDUP_REMOVED lines=9> */
.L_x_4708:
[----:B------:R-:W-:Y:S05]  /*5850*/  @!P3 BRA `(.L_x_4700) ;  /* 0x000000040030b947 */ /* 0x000fea0003800000 */
[----:B------:R-:W-:-:S05]  /*5860*/  FMUL.FTZ R152, R95, UR16 ;  /* 0x000000105f987c20 */ /* 0x000fca0008410000 */
[----:B------:R-:W-:-:S04]  /*5870*/  F2FP.BF16.F32.PACK_AB R152, RZ, R152 ;  /* 0x00000098ff98723e */ /* 0x000fc800000010ff */
[----:B------:R-:W-:Y:S01]  /*5880*/  PRMT R71, R71, 0x5410, R152 ;  /* 0x0000541047477816 */ /* 0x000fe20000000098 */
[----:B------:R-:W-:Y:S06]  /*5890*/  BRA `(.L_x_4700) ;  /* 0x0000000400207947 */ /* 0x000fec0003800000 */
.L_x_4701:
        /* <DEDUP_REMOVED lines=9> */
.L_x_4709:
        /* <DEDUP_REMOVED lines=9> */
.L_x_4710:
        /* <DEDUP_REMOVED lines=9> */
.L_x_4711:
        /* <DEDUP_REMOVED lines=9> */
.L_x_4712:
        /* <DEDUP_REMOVED lines=9> */
.L_x_4713:
        /* <DEDUP_REMOVED lines=9> */
.L_x_4714:
        /* <DEDUP_REMOVED lines=9> */
.L_x_4715:
        /* <DEDUP_REMOVED lines=9> */
.L_x_4700:
        /* <DEDUP_REMOVED lines=11> */
[----:B------:R-:W1:Y:S01]  /*5dd0*/  @P3 LDC R19, c[0x0][0x40c] ;  /* 0x00010300ff133b82 */ /* 0x000e620000000800 */
[-CC-:B0-----:R-:W-:Y:S01]  /*5de0*/  @P2 FFMA.FTZ R92, R217, R195.reuse, R20.reuse ;  /* 0x000000c3d95c2223 */ /* 0x181fe20000010014 */
[-CC-:B------:R-:W-:Y:S01]  /*5df0*/  @P2 FFMA.FTZ R94, R214, R195.reuse, R20.reuse ;  /* 0x000000c3d65e2223 */ /* 0x180fe20000010014 */
[----:B------:R-:W-:Y:S01]  /*5e00*/  MOV R128, R28 ;  /* 0x0000001c00807202 */ /* 0x000fe20000000f00 */
[----:B------:R-:W-:Y:S01]  /*5e10*/  @P2 FFMA.FTZ R130, R220, R195, R20 ;  /* 0x000000c3dc822223 */ /* 0x000fe20000010014 */
[----:B------:R-:W-:Y:S01]  /*5e20*/  @P2 FADD.FTZ R92, R179, -R92 ;  /* 0x8000005cb35c2221 */ /* 0x000fe20000010000 */
[----:B------:R-:W-:Y:S01]  /*5e30*/  @P2 FADD.FTZ R94, R181, -R94 ;  /* 0x8000005eb55e2221 */ /* 0x000fe20000010000 */
[----:B------:R-:W-:Y:S01]  /*5e40*/  MOV R129, R29 ;  /* 0x0000001d00817202 */ /* 0x000fe20000000f00 */
[----:B------:R-:W0:Y:S01]  /*5e50*/  @P3 LDC R156, c[0x0][0x40c] ;  /* 0x00010300ff9c3b82 */ /* 0x000e220000000800 */
        /* <DEDUP_REMOVED lines=16> */
[----:B-1----:R-:W-:Y:S01]  /*5f60*/  @P3 FMUL.FTZ R19, R128, R19 ;  /* 0x0000001380133220 */ /* 0x002fe20000410000 */
[----:B------:R-:W-:Y:S01]  /*5f70*/  @P2 FADD.FTZ R154, R187, -R154 ;  /* 0x8000009abb9a2221 */ /* 0x000fe20000010000 */
[----:B------:R-:W-:Y:S01]  /*5f80*/  @P2 FADD.FTZ R195, R186, -R195 ;  /* 0x800000c3bac32221 */ /* 0x000fe20000010000 */
[C---:B------:R-:W-:Y:S01]  /*5f90*/  @P2 FFMA.FTZ R130, R21.reuse, R93, R30 ;  /* 0x0000005d15822223 */ /* 0x040fe2000001001e */
[----:B------:R-:W-:Y:S01]  /*5fa0*/  MOV R92, R24 ;  /* 0x00000018005c7202 */ /* 0x000fe20000000f00 */
[----:B------:R-:W-:Y:S01]  /*5fb0*/  @P2 FFMA.FTZ R92, R21, R95, R24 ;  /* 0x0000005f155c2223 */ /* 0x000fe20000010018 */
[----:B------:R-:W-:Y:S01]  /*5fc0*/  @P3 F2FP.BF16.F32.PACK_AB R19, RZ, R19 ;  /* 0x00000013ff13323e */ /* 0x000fe200000010ff */
[----:B------:R-:W1:Y:S01]  /*5fd0*/  @P3 LDC R158, c[0x0][0x40c] ;  /* 0x00010300ff9e3b82 */ /* 0x000e620000000800 */
[----:B0-----:R-:W-:Y:S01]  /*5fe0*/  @P3 FMUL.FTZ R20, R129, R156 ;  /* 0x0000009c81143220 */ /* 0x001fe20000410000 */
[----:B------:R-:W-:Y:S01]  /*5ff0*/  MOV R131, R31 ;  /* 0x0000001f00837202 */ /* 0x000fe20000000f00 */
[----:B------:R-:W-:Y:S01]  /*6000*/  @P2 FFMA.FTZ R131, R21, R152, R31 ;  /* 0x0000009815832223 */ /* 0x000fe2000001001f */
[----:B------:R-:W-:-:S02]  /*6010*/  @P3 PRMT R68, R19, 0x7610, R68 ;  /* 0x0000761013443816 */ /* 0x000fc40000000044 */
[----:B------:R-:W-:Y:S02]  /*6020*/  @P3 F2FP.BF16.F32.PACK_AB R20, RZ, R20 ;  /* 0x00000014ff14323e */ /* 0x000fe400000010ff */
[----:B------:R-:W0:Y:S01]  /*6030*/  @P3 LDC R190, c[0x0][0x40c] ;  /* 0x00010300ffbe3b82 */ /* 0x000e220000000800 */
        /* <DEDUP_REMOVED lines=10> */
[----:B-1----:R-:W-:Y:S01]  /*60e0*/  @P3 FMUL.FTZ R19, R131, R158 ;  /* 0x0000009e83133220 */ /* 0x002fe20000410000 */
[----:B------:R-:W-:Y:S02]  /*60f0*/  @P3 PRMT R69, R21, 0x7610, R69 ;  /* 0x0000761015453816 */ /* 0x000fe40000000045 */
[----:B------:R-:W-:Y:S02]  /*6100*/  @P3 PRMT R70, R20, 0x7610, R70 ;  /* 0x0000761014463816 */ /* 0x000fe40000000046 */
[----:B------:R-:W-:Y:S01]  /*6110*/  @P3 F2FP.BF16.F32.PACK_AB R19, RZ, R19 ;  /* 0x00000013ff13323e */ /* 0x000fe200000010ff */
[----:B0-----:R-:W-:-:S03]  /*6120*/  @P3 FMUL.FTZ R95, R93, R190 ;  /* 0x000000be5d5f3220 */ /* 0x001fc60000410000 */
        /* <DEDUP_REMOVED lines=12> */
.L_x_4717:
        /* <DEDUP_REMOVED lines=9> */
[C---:B------:R-:W-:Y:S01]  /*6280*/  @P2 FFMA.FTZ R19, R21.reuse, R153, R28 ;  /* 0x0000009915132223 */ /* 0x040fe2000001001c */
[----:B------:R-:W-:Y:S01]  /*6290*/  MOV R153, R30 ;  /* 0x0000001e00997202 */ /* 0x000fe20000000f00 */
[----:B------:R-:W-:Y:S01]  /*62a0*/  @P2 FFMA.FTZ R153, R21, R219, R30 ;  /* 0x000000db15992223 */ /* 0x000fe2000001001e */
[----:B------:R-:W-:Y:S01]  /*62b0*/  MOV R152, R29 ;  /* 0x0000001d00987202 */ /* 0x000fe20000000f00 */
[-CC-:B------:R-:W-:Y:S01]  /*62c0*/  @P2 FFMA.FTZ R219, R193, R195.reuse, R20.reuse ;  /* 0x000000c3c1db2223 */ /* 0x180fe20000010014 */
[----:B------:R-:W-:Y:S01]  /*62d0*/  @P2 FFMA.FTZ R152, R21, R156, R29 ;  /* 0x0000009c15982223 */ /* 0x000fe2000001001d */
[-CC-:B------:R-:W-:Y:S01]  /*62e0*/  @P2 FFMA.FTZ R156, R216, R195.reuse, R20.reuse ;  /* 0x000000c3d89c2223 */ /* 0x180fe20000010014 */
[----:B------:R-:W2:Y:S01]  /*62f0*/  @P3 LDC R190, c[0x0][0x40c] ;  /* 0x00010300ffbe3b82 */ /* 0x000ea20000000800 */
[-CC-:B------:R-:W-:Y:S01]  /*6300*/  @P2 FFMA.FTZ R224, R218, R195.reuse, R20.reuse ;  /* 0x000000c3dae02223 */ /* 0x180fe20000010014 */
[----:B------:R-:W-:Y:S01]  /*6310*/  @P2 FFMA.FTZ R225, R189, R195, R20 ;  /* 0x000000c3bde12223 */ /* 0x000fe20000010014 */
[----:B------:R-:W-:Y:S01]  /*6320*/  @P2 FADD.FTZ R219, R184, -R219 ;  /* 0x800000dbb8db2221 */ /* 0x000fe20000010000 */
[----:B------:R-:W-:Y:S01]  /*6330*/  @P2 FADD.FTZ R156, R185, -R156 ;  /* 0x8000009cb99c2221 */ /* 0x000fe20000010000 */
[----:B------:R-:W-:Y:S01]  /*6340*/  @P2 FADD.FTZ R224, R187, -R224 ;  /* 0x800000e0bbe02221 */ /* 0x000fe20000010000 */
[----:B------:R-:W-:Y:S01]  /*6350*/  @P2 FADD.FTZ R225, R186, -R225 ;  /* 0x800000e1bae12221 */ /* 0x000fe20000010000 */
[----:B------:R-:W-:Y:S01]  /*6360*/  MOV R158, R26 ;  /* 0x0000001a009e7202 */ /* 0x000fe20000000f00 */
[----:B------:R-:W3:Y:S01]  /*6370*/  @P3 LDC R222, c[0x0][0x40c] ;  /* 0x00010300ffde3b82 */ /* 0x000ee20000000800 */
[----:B0-----:R-:W-:Y:S01]  /*6380*/  @P3 FMUL.FTZ R19, R19, R154 ;  /* 0x0000009a13133220 */ /* 0x001fe20000410000 */
[----:B------:R-:W-:Y:S01]  /*6390*/  MOV R154, R31 ;  /* 0x0000001f009a7202 */ /* 0x000fe20000000f00 */
[C---:B------:R-:W-:Y:S01]  /*63a0*/  @P2 FFMA.FTZ R154, R21.reuse, R156, R31 ;  /* 0x0000009c159a2223 */ /* 0x040fe2000001001f */
[----:B------:R-:W-:Y:S01]  /*63b0*/  MOV R156, R25 ;  /* 0x00000019009c7202 */ /* 0x000fe20000000f00 */
[C---:B------:R-:W-:Y:S01]  /*63c0*/  @P2 FFMA.FTZ R156, R21.reuse, R224, R25 ;  /* 0x000000e0159c2223 */ /* 0x040fe20000010019 */
[----:B------:R-:W-:Y:S01]  /*63d0*/  @P3 F2FP.BF16.F32.PACK_AB R19, RZ, R19 ;  /* 0x00000013ff13323e */ /* 0x000fe200000010ff */
[C---:B------:R-:W-:Y:S01]  /*63e0*/  @P2 FFMA.FTZ R158, R21.reuse, R225, R26 ;  /* 0x000000e1159e2223 */ /* 0x040fe2000001001a */
        /* <DEDUP_REMOVED lines=33> */
.L_x_4716:
        /* <DEDUP_REMOVED lines=19> */
[----:B------:R-:W-:Y:S01]  /*6730*/  FMUL.FTZ R131, R21, R130 ;  /* 0x0000008215837220 */ /* 0x000fe20000410000 */
[----:B------:R-:W-:Y:S01]  /*6740*/  ISETP.GT.AND P0, PT, R19, RZ, PT ;  /* 0x000000ff1300720c */ /* 0x000fe20003f04270 */
[C---:B------:R-:W-:Y:S01]  /*6750*/  FMUL.FTZ R95, R21.reuse, R158 ;  /* 0x0000009e155f7220 */ /* 0x040fe20000410000 */
[C---:B------:R-:W-:Y:S01]  /*6760*/  FMUL.FTZ R94, R21.reuse, R94 ;  /* 0x0000005e155e7220 */ /* 0x040fe20000410000 */
[C---:B------:R-:W-:Y:S01]  /*6770*/  FMUL.FTZ R130, R21.reuse, R152 ;  /* 0x0000009815827220 */ /* 0x040fe20000410000 */
[C---:B------:R-:W-:Y:S01]  /*6780*/  FMUL.FTZ R129, R21.reuse, R154 ;  /* 0x0000009a15817220 */ /* 0x040fe20000410000 */
[----:B------:R-:W-:Y:S01]  /*6790*/  FMUL.FTZ R128, R21, R156 ;  /* 0x0000009c15807220 */ /* 0x000fe20000410000 */
[----:B------:R-:W-:Y:S07]  /*67a0*/  @!P3 BRA `(.L_x_4720) ;  /* 0x000000000020b947 */ /* 0x000fee0003800000 */
        /* <DEDUP_REMOVED lines=8> */
.L_x_4720:
        /* <DEDUP_REMOVED lines=9> */
.L_x_4721:
        /* <DEDUP_REMOVED lines=9> */
.L_x_4722:
        /* <DEDUP_REMOVED lines=9> */
.L_x_4723:
        /* <DEDUP_REMOVED lines=9> */
.L_x_4724:
        /* <DEDUP_REMOVED lines=9> */
.L_x_4725:
        /* <DEDUP_REMOVED lines=9> */
.L_x_4726:
[----:B------:R-:W-:Y:S02]  /*6b90*/  FSEL R95, R95, RZ, P0 ;  /* 0x000000ff5f5f7208 */ /* 0x000fe40000000000 */
[----:B------:R-:W-:Y:S02]  /*6ba0*/  FSEL R94, R94, RZ, P0 ;  /* 0x000000ff5e5e7208 */ /* 0x000fe40000000000 */
[----:B------:R-:W-:Y:S02]  /*6bb0*/  FSEL R93, R93, RZ, P0 ;  /* 0x000000ff5d5d7208 */ /* 0x000fe40000000000 */
[----:B------:R-:W-:Y:S02]  /*6bc0*/  FSEL R92, R92, RZ, P0 ;  /* 0x000000ff5c5c7208 */ /* 0x000fe40000000000 */
[----:B------:R-:W-:Y:S02]  /*6bd0*/  FSEL R131, R131, RZ, P0 ;  /* 0x000000ff83837208 */ /* 0x000fe40000000000 */
[----:B------:R-:W-:-:S02]  /*6be0*/  FSEL R130, R130, RZ, P0 ;  /* 0x000000ff82827208 */ /* 0x000fc40000000000 */
[----:B------:R-:W-:Y:S02]  /*6bf0*/  FSEL R129, R129, RZ, P0 ;  /* 0x000000ff81817208 */ /* 0x000fe40000000000 */
[----:B------:R-:W-:Y:S01]  /*6c00*/  FSEL R128, R128, RZ, P0 ;  /* 0x000000ff80807208 */ /* 0x000fe20000000000 */
[----:B------:R-:W-:Y:S06]  /*6c10*/  @!P3 BRA `(.L_x_4718) ;  /* 0x000000040030b947 */ /* 0x000fec0003800000 */
[----:B------:R-:W-:-:S05]  /*6c20*/  FMUL.FTZ R19, R95, UR16 ;  /* 0x000000105f137c20 */ /* 0x000fca0008410000 */
[----:B------:R-:W-:-:S04]  /*6c30*/  F2FP.BF16.F32.PACK_AB R19, RZ, R19 ;  /* 0x00000013ff13723e */ /* 0x000fc800000010ff */
[----:B------:R-:W-:Y:S01]  /*6c40*/  PRMT R71, R71, 0x5410, R19 ;  /* 0x0000541047477816 */ /* 0x000fe20000000013 */
[----:B------:R-:W-:Y:S06]  /*6c50*/  BRA `(.L_x_4718) ;  /* 0x0000000400207947 */ /* 0x000fec0003800000 */
.L_x_4719:
        /* <DEDUP_REMOVED lines=16> */
.L_x_4727:
        /* <DEDUP_REMOVED lines=9> */
.L_x_4728:
        /* <DEDUP_REMOVED lines=9> */
.L_x_4729:
        /* <DEDUP_REMOVED lines=9> */
.L_x_4730:
        /* <DEDUP_REMOVED lines=9> */
.L_x_4731:
        /* <DEDUP_REMOVED lines=9> */
.L_x_4732:
        /* <DEDUP_REMOVED lines=9> */
.L_x_4733:
[----:B------:R-:W-:-:S04]  /*70c0*/  @P3 F2FP.BF16.F32.PACK_AB R152, RZ, R152 ;  /* 0x00000098ff98323e */ /* 0x000fc800000010ff */
[----:B------:R-:W-:-:S07]  /*70d0*/  @P3 PRMT R71, R71, 0x5410, R152 ;  /* 0x0000541047473816 */ /* 0x000fce0000000098 */
.L_x_4718:
        /* <DEDUP_REMOVED lines=8> */
[----:B-1----:R-:W-:-:S03]  /*7160*/  @P3 IMAD.WIDE.U32 R152, R159, 0x10, R152 ;  /* 0x000000109f983825 */ /* 0x002fc600078e0098 */
[----:B------:R3:W-:Y:S04]  /*7170*/  @P1 STG.E.128 desc[UR12][R154.64+0x10], R92 ;  /* 0x0000105c9a001986 */ /* 0x0007e8000c101d0c */
[----:B------:R3:W-:Y:S01]  /*7180*/  @P3 STG.E.128 desc[UR12][R152.64], R68 ;  /* 0x0000004498003986 */ /* 0x0007e2000c101d0c */
[----:B--2---:R-:W-:-:S04]  /*7190*/  IADD3 R0, PT, PT, R0, R20, RZ ;  /* 0x0000001400007210 */ /* 0x004fc80007ffe0ff */
[----:B------:R-:W-:-:S13]  /*71a0*/  ISETP.GE.AND P0, PT, R0, R21, PT ;  /* 0x000000150000720c */ /* 0x000fda0003f06270 */
[----:B---3--:R-:W-:Y:S05]  /*71b0*/  @!P0 BRA `(.L_x_4734) ;  /* 0xffffff9000a88947 */ /* 0x008fea000383ffff */
.L_x_4657:
        /* <DEDUP_REMOVED lines=25> */
.L_x_4735:
        /* <DEDUP_REMOVED lines=11> */
.L_x_15641:


//--------------------- .text._ZN10layer_norm13ln_bwd_kernelINS_13Kernel_traitsI13__nv_bfloat16S2_fS2_fjLj4096ELj1ELj1ELj4ELj16ENS_18Kernel_traits_baseILj4096ES2_S2_fS2_fjLj128EEEEELb0ELb1ELb0ELb0EEEvNS_9BwdParamsE --------------------------
	.section	.text._ZN10layer_norm13ln_bwd_kernelINS_13Kernel_traitsI13__nv_bfloat16S2_fS2_fjLj4096ELj1ELj1ELj4ELj16ENS_18Kernel_traits_baseILj4096ES2_S2_fS2_fjLj128EEEEELb0ELb1ELb0ELb0EEEvNS_9BwdParamsE,"ax",@progbits
	.align	128
        .global         _ZN10layer_norm13ln_bwd_kernelINS_13Kernel_traitsI13__nv_bfloat16S2_fS2_fjLj4096ELj1ELj1ELj4ELj16ENS_18Kernel_traits_baseILj4096ES2_S2_fS2_fjLj128EEEEELb0ELb1ELb0ELb0EEEvNS_9BwdParamsE
        .type           _ZN10layer_norm13ln_bwd_kernelINS_13Kernel_traitsI13__nv_bfloat16S2_fS2_fjLj4096ELj1ELj1ELj4ELj16ENS_18Kernel_traits_baseILj4096ES2_S2_fS2_fjLj128EEEEELb0ELb1ELb0ELb0EEEvNS_9BwdParamsE,@function
        .size           _ZN10layer_norm13ln_bwd_kernelINS_13Kernel_traitsI13__nv_bfloat16S2_fS2_fjLj4096ELj1ELj1ELj4ELj16ENS_18Kernel_traits_baseILj4096ES2_S2_fS2_fjLj128EEEEELb0ELb1ELb0ELb0EEEvNS_9BwdParamsE,(.L_x_15642 - _ZN10layer_norm13ln_bwd_kernelINS_13Kernel_traitsI13__nv_bfloat16S2_fS2_fjLj4096ELj1ELj1ELj4ELj16ENS_18Kernel_traits_baseILj4096ES2_S2_fS2_fjLj128EEEEELb0ELb1ELb0ELb0EEEvNS_9BwdParamsE)
        .other          _ZN10layer_norm13ln_bwd_kernelINS_13Kernel_traitsI13__nv_bfloat16S2_fS2_fjLj4096ELj1ELj1ELj4ELj16ENS_18Kernel_traits_baseILj4096ES2_S2_fS2_fjLj128EEEEELb0ELb1ELb0ELb0EEEvNS_9BwdParamsE,@"STO_CUDA_ENTRY STV_DEFAULT"
_ZN10layer_norm13ln_bwd_kernelINS_13Kernel_traitsI13__nv_bfloat16S2_fS2_fjLj4096ELj1ELj1ELj4ELj16ENS_18Kernel_traits_baseILj4096ES2_S2_fS2_fjLj128EEEEELb0ELb1ELb0ELb0EEEvNS_9BwdParamsE:
.text._ZN10layer_norm13ln_bwd_kernelINS_13Kernel_traitsI13__nv_bfloat16S2_fS2_fjLj4096ELj1ELj1ELj4ELj16ENS_18Kernel_traits_baseILj4096ES2_S2_fS2_fjLj128EEEEELb0ELb1ELb0ELb0EEEvNS_9BwdParamsE:
[----:B------:R-:W0:Y:S02]  /*0000*/  LDC R1, c[0x0][0x37c] ;  /* 0x0000df00ff017b82 */ /* 0x000e240000000800 */
[----:B0-----:R-:W-:Y:S01]  /*0010*/  IADD3 R1, PT, PT, R1, -0x80, RZ ;  /* 0xffffff8001017810 */ /* 0x001fe20007ffe0ff */
[----:B------:R-:W0:Y:S01]  /*0020*/  S2R R10, SR_TID.X ;  /* 0x00000000000a7919 */ /* 0x000e220000002100 */
[----:B------:R-:W1:Y:S03]  /*0030*/  LDCU UR6, c[0x0][0x388] ;  /* 0x00007100ff0677ac */ /* 0x000e660008000800 */
[----:B------:R2:W3:Y:S04]  /*0040*/  LDL.64 R36, [R1+0x30] ;  /* 0x0000300001247983 */ /* 0x0004e80000100a00 */
[----:B------:R2:W3:Y:S04]  /*0050*/  LDL.64 R38, [R1+0x38] ;  /* 0x0000380001267983 */ /* 0x0004e80000100a00 */
[----:B------:R2:W4:Y:S04]  /*0060*/  LDL.64 R32, [R1+0x20] ;  /* 0x0000200001207983 */ /* 0x0005280000100a00 */
        /* <DEDUP_REMOVED lines=10> */
[C---:B------:R-:W-:Y:S01]  /*0110*/  ISETP.GE.U32.AND P4, PT, R6.reuse, 0x80, PT ;  /* 0x000000800600780c */ /* 0x040fe20003f86070 */
[----:B------:R1:W-:Y:S01]  /*0120*/  STL [R1+0x18], R6 ;  /* 0x0000180601007387 */ /* 0x0003e20000100800 */
[----:B------:R-:W-:-:S02]  /*0130*/  ISETP.GE.U32.AND P3, PT, R6, 0x100, PT ;  /* 0x000001000600780c */ /* 0x000fc40003f66070 */
[C---:B------:R-:W-:Y:S02]  /*0140*/  ISETP.GE.U32.AND P2, PT, R6.reuse, 0x180, PT ;  /* 0x000001800600780c */ /* 0x040fe40003f46070 */
[----:B------:R-:W-:-:S07]  /*0150*/  ISETP.GE.U32.AND P1, PT, R6, 0x200, PT ;  /* 0x000002000600780c */ /* 0x000fce0003f26070 */
[----:B------:R-:W2:Y:S08]  /*0160*/  @P4 LDC.64 R2, c[0x0][0x3d0] ;  /* 0x0000f400ff024b82 */ /* 0x000eb00000000a00 */
[----:B------:R-:W0:Y:S08]  /*0170*/  @P4 LDC.64 R4, c[0x0][0x3e8] ;  /* 0x0000fa00ff044b82 */ /* 0x000e300000000a00 */
[----:B-1----:R-:W1:Y:S08]  /*0180*/  @P3 LDC.64 R6, c[0x0][0x3d0] ;  /* 0x0000f400ff063b82 */ /* 0x002e700000000a00 */
[----:B------:R-:W1:Y:S01]  /*0190*/  @P3 LDC.64 R8, c[0x0][0x3e8] ;  /* 0x0000fa00ff083b82 */ /* 0x000e620000000a00 */
[----:B--2---:R-:W-:-:S04]  /*01a0*/  @P4 IMAD.WIDE.U32 R2, R23, 0x10, R2 ;  /* 0x0000001017024825 */ /* 0x004fc800078e0002 */
[----:B0-----:R-:W-:-:S03]  /*01b0*/  @P4 IMAD.WIDE.U32 R4, R23, 0x10, R4 ;  /* 0x0000001017044825 */ /* 0x001fc600078e0004 */
[----:B------:R-:W0:Y:S01]  /*01c0*/  @P2 LDC.64 R14, c[0x0][0x3d0] ;  /* 0x0000f400ff0e2b82 */ /* 0x000e220000000a00 */
[----:B------:R-:W-:Y:S01]  /*01d0*/  @P4 LOP3.LUT R23, R23, 0x80, RZ, 0xfc, !PT ;  /* 0x0000008017174812 */ /* 0x000fe200078efcff */
[----:B------:R2:W5:Y:S04]  /*01e0*/  @P4 LDG.E.128 R164, desc[UR10][R4.64] ;  /* 0x0000000a04a44981 */ /* 0x000568000c1e1d00 */
[C---:B-1----:R-:W-:Y:S02]  /*01f0*/  @P3 IMAD.WIDE.U32 R10, R23.reuse, 0x10, R6 ;  /* 0x00000010170a3825 */ /* 0x042fe400078e0006 */
[----:B------:R-:W1:Y:S02]  /*0200*/  @P2 LDC.64 R16, c[0x0][0x3e8] ;  /* 0x0000fa00ff102b82 */ /* 0x000e640000000a00 */
[----:B------:R-:W-:-:S06]  /*0210*/  @P3 IMAD.WIDE.U32 R12, R23, 0x10, R8 ;  /* 0x00000010170c3825 */ /* 0x000fcc00078e0008 */
[----:B------:R-:W2:Y:S01]  /*0220*/  @P1 LDC.64 R18, c[0x0][0x3d0] ;  /* 0x0000f400ff121b82 */ /* 0x000ea20000000a00 */
[----:B------:R-:W-:Y:S01]  /*0230*/  @P3 IADD3 R23, PT, PT, R23, 0x80, RZ ;  /* 0x0000008017173810 */ /* 0x000fe20007ffe0ff */
[----:B------:R0:W5:Y:S06]  /*0240*/  @P3 LDG.E.128 R160, desc[UR10][R12.64] ;  /* 0x0000000a0ca03981 */ /* 0x00016c000c1e1d00 */
[----:B------:R-:W2:Y:S01]  /*0250*/  @P1 LDC.64 R20, c[0x0][0x3e8] ;  /* 0x0000fa00ff141b82 */ /* 0x000ea20000000a00 */
[----:B0-----:R-:W-:-:S05]  /*0260*/  @P2 IMAD.WIDE.U32 R14, R23, 0x10, R14 ;  /* 0x00000010170e2825 */ /* 0x001fca00078e000e */
[----:B------:R0:W5:Y:S01]  /*0270*/  @P2 LDG.E.128 R240, desc[UR10][R14.64] ;  /* 0x0000000a0ef02981 */ /* 0x000162000c1e1d00 */
[C---:B-1----:R-:W-:Y:S01]  /*0280*/  @P2 IMAD.WIDE.U32 R16, R23.reuse, 0x10, R16 ;  /* 0x0000001017102825 */ /* 0x042fe200078e0010 */
[----:B------:R-:W-:-:S04]  /*0290*/  @P2 IADD3 R23, PT, PT, R23, 0x80, RZ ;  /* 0x0000008017172810 */ /* 0x000fc80007ffe0ff */
[----:B------:R0:W5:Y:S01]  /*02a0*/  @P2 LDG.E.128 R156, desc[UR10][R16.64] ;  /* 0x0000000a109c2981 */ /* 0x000162000c1e1d00 */
[----:B--2---:R-:W-:-:S05]  /*02b0*/  @P1 IMAD.WIDE.U32 R6, R23, 0x10, R18 ;  /* 0x0000001017061825 */ /* 0x004fca00078e0012 */
[----:B------:R0:W5:Y:S01]  /*02c0*/  @P1 LDG.E.128 R236, desc[UR10][R6.64] ;  /* 0x0000000a06ec1981 */ /* 0x000162000c1e1d00 */
[----:B------:R-:W-:-:S05]  /*02d0*/  @P1 IMAD.WIDE.U32 R8, R23, 0x10, R20 ;  /* 0x0000001017081825 */ /* 0x000fca00078e0014 */
        /* <DEDUP_REMOVED lines=52> */
[----:B--2---:R0:W-:Y:S01]  /*0620*/  @P4 STL.64 [R1+0x30], R36 ;  /* 0x0000302401004387 */ /* 0x0041e20000100a00 */
[----:B------:R-:W-:-:S02]  /*0630*/  MOV R26, R39 ;  /* 0x00000027001a7202 */ /* 0x000fc40000000f00 */
[----:B------:R-:W-:Y:S01]  /*0640*/  MOV R25, R38 ;  /* 0x0000002600197202 */ /* 0x000fe20000000f00 */
[----:B------:R0:W-:Y:S01]  /*0650*/  @P4 STL.64 [R1+0x38], R38 ;  /* 0x0000382601004387 */ /* 0x0001e20000100a00 */
[----:B------:R-:W-:Y:S02]  /*0660*/  MOV R24, R37 ;  /* 0x0000002500187202 */ /* 0x000fe40000000f00 */
[----:B------:R-:W-:Y:S01]  /*0670*/  MOV R22, R36 ;  /* 0x0000002400167202 */ /* 0x000fe20000000f00 */
[----:B---3--:R0:W-:Y:S04]  /*0680*/  @P3 STL.64 [R1+0x20], R32 ;  /* 0x0000202001003387 */ /* 0x0081e80000100a00 */
[----:B------:R0:W-:Y:S01]  /*0690*/  @P3 STL.64 [R1+0x28], R34 ;  /* 0x0000282201003387 */ /* 0x0001e20000100a00 */
[----:B------:R-:W-:-:S02]  /*06a0*/  MOV R20, R35 ;  /* 0x0000002300147202 */ /* 0x000fc40000000f00 */
[----:B------:R-:W-:Y:S02]  /*06b0*/  MOV R19, R34 ;  /* 0x0000002200137202 */ /* 0x000fe40000000f00 */
[----:B------:R-:W-:Y:S02]  /*06c0*/  MOV R18, R33 ;  /* 0x0000002100127202 */ /* 0x000fe40000000f00 */
[----:B------:R-:W-:Y:S01]  /*06d0*/  MOV R10, R32 ;  /* 0x00000020000a7202 */ /* 0x000fe20000000f00 */
[----:B------:R-:W-:Y:S06]  /*06e0*/  BRA.U UP0, `(.L_x_4736) ;  /* 0x0000007500c07547 */ /* 0x000fec000b800000 */
[----:B-----5:R-:W-:Y:S01]  /*06f0*/  PRMT R30, R167, 0x7632, R30 ;  /* 0x00007632a71e7816 */ /* 0x020fe2000000001e */
[----:B------:R-:W1:Y:S01]  /*0700*/  LDCU.64 UR4, c[0x0][0x3e0] ;  /* 0x00007c00ff0477ac */ /* 0x000e620008000a00 */
[----:B------:R-:W-:Y:S02]  /*0710*/  PRMT R29, R166, 0x7632, R29 ;  /* 0x00007632a61d7816 */ /* 0x000fe4000000001d */
[----:B------:R-:W-:Y:S02]  /*0720*/  CS2R R148, SRZ ;  /* 0x0000000000947805 */ /* 0x000fe4000001ff00 */
[----:B------:R-:W-:Y:S01]  /*0730*/  PRMT R28, R165, 0x7632, R28 ;  /* 0x00007632a51c7816 */ /* 0x000fe2000000001c */
[----:B------:R2:W-:Y:S01]  /*0740*/  STL.S16 [R1+0x14], R30 ;  /* 0x0000141e01007387 */ /* 0x0005e20000100600 */
[----:B------:R-:W-:Y:S02]  /*0750*/  PRMT R27, R164, 0x7632, R27 ;  /* 0x00007632a41b7816 */ /* 0x000fe4000000001b */
[----:B------:R-:W-:-:S02]  /*0760*/  CS2R R150, SRZ ;  /* 0x0000000000967805 */ /* 0x000fc4000001ff00 */
[----:B------:R-:W-:Y:S01]  /*0770*/  PRMT R23, R26, 0x7632, R23 ;  /* 0x000076321a177816 */ /* 0x000fe20000000017 */
[----:B------:R2:W-:Y:S01]  /*0780*/  STL.S16 [R1+0x10], R29 ;  /* 0x0000101d01007387 */ /* 0x0005e20000100600 */
[----:B------:R-:W-:Y:S02]  /*0790*/  PRMT R21, R25, 0x7632, R21 ;  /* 0x0000763219157816 */ /* 0x000fe40000000015 */
[----:B------:R-:W-:Y:S02]  /*07a0*/  CS2R R144, SRZ ;  /* 0x0000000000907805 */ /* 0x000fe4000001ff00 */
[----:B0-----:R-:W-:Y:S01]  /*07b0*/  PRMT R17, R24, 0x7632, R17 ;  /* 0x0000763218117816 */ /* 0x001fe20000000011 */
[----:B------:R2:W-:Y:S01]  /*07c0*/  STL.S16 [R1+0xc], R28 ;  /* 0x00000c1c01007387 */ /* 0x0005e20000100600 */
[----:B------:R-:W-:Y:S02]  /*07d0*/  PRMT R16, R22, 0x7632, R16 ;  /* 0x0000763216107816 */ /* 0x000fe40000000010 */
[----:B------:R-:W-:-:S02]  /*07e0*/  CS2R R146, SRZ ;  /* 0x0000000000927805 */ /* 0x000fc4000001ff00 */
[----:B------:R-:W-:Y:S01]  /*07f0*/  PRMT R15, R163, 0x7632, R15 ;  /* 0x00007632a30f7816 */ /* 0x000fe2000000000f */
[----:B------:R2:W-:Y:S01]  /*0800*/  STL.S16 [R1+0x8], R27 ;  /* 0x0000081b01007387 */ /* 0x0005e20000100600 */
[----:B------:R-:W-:Y:S01]  /*0810*/  PRMT R14, R162, 0x7632, R14 ;  /* 0x00007632a20e7816 */ /* 0x000fe2000000000e */
[----:B-1----:R-:W-:Y:S01]  /*0820*/  UISETP.NE.U32.AND UP0, UPT, UR4, URZ, UPT ;  /* 0x000000ff0400728c */ /* 0x002fe2000bf05070 */
        /* <DEDUP_REMOVED lines=44> */
[----:B------:R-:W-:Y:S01]  /*0af0*/  CS2R R122, SRZ ;  /* 0x00000000007a7805 */ /* 0x000fe2000001ff00 */
[----:B------:R2:W-:Y:S01]  /*0b00*/  STL.S16 [R1+0x54], R7 ;  /* 0x0000540701007387 */ /* 0x0005e20000100600 */
[----:B------:R-:W-:-:S02]  /*0b10*/  CS2R R116, SRZ ;  /* 0x0000000000747805 */ /* 0x000fc4000001ff00 */
[----:B------:R-:W-:Y:S02]  /*0b20*/  CS2R R118, SRZ ;  /* 0x0000000000767805 */ /* 0x000fe4000001ff00 */
[----:B------:R-:W-:Y:S01]  /*0b30*/  CS2R R112, SRZ ;  /* 0x0000000000707805 */ /* 0x000fe2000001ff00 */
[----:B------:R2:W-:Y:S01]  /*0b40*/  STL.S16 [R1+0x50], R6 ;  /* 0x0000500601007387 */ /* 0x0005e20000100600 */
[----:B------:R-:W-:Y:S02]  /*0b50*/  CS2R R114, SRZ ;  /* 0x0000000000727805 */ /* 0x000fe4000001ff00 */
        /* <DEDUP_REMOVED lines=33> */
[----:B------:R-:W-:Y:S01]  /*0d70*/  UPLOP3.LUT UP2, UPT, UPT, UPT, UPT, 0x40, 0x4 ;  /* 0x000000000004789c */ /* 0x000fe20003f4e870 */
[----:B------:R-:W0:Y:S01]  /*0d80*/  LDCU UR6, c[0x0][0x388] ;  /* 0x00007100ff0677ac */ /* 0x000e220008000800 */
[----:B------:R-:W-:Y:S01]  /*0d90*/  UISETP.NE.AND.EX UP0, UPT, UR5, URZ, UPT, UP0 ;  /* 0x000000ff0500728c */ /* 0x000fe2000bf05300 */
[----:B------:R-:W1:Y:S01]  /*0da0*/  LDCU.U8 UR18, c[0x0][0x410] ;  /* 0x00008200ff1277ac */ /* 0x000e620008000000 */
[----:B------:R-:W3:Y:S01]  /*0db0*/  LDCU UR19, c[0x0][0x400] ;  /* 0x00008000ff1377ac */ /* 0x000ee20008000800 */
[----:B------:R-:W4:Y:S01]  /*0dc0*/  LDCU.64 UR20, c[0x0][0x438] ;  /* 0x00008700ff1477ac */ /* 0x000f220008000a00 */
[----:B------:R-:W0:Y:S01]  /*0dd0*/  LDCU.64 UR8, c[0x0][0x478] ;  /* 0x00008f00ff0877ac */ /* 0x000e220008000a00 */
[----:B------:R-:W0:Y:S01]  /*0de0*/  LDCU.128 UR12, c[0x0][0x3c0] ;  /* 0x00007800ff0c77ac */ /* 0x000e220008000c00 */
[----:B--2---:R-:W0:Y:S05]  /*0df0*/  LDCU.64 UR22, c[0x0][0x380] ;  /* 0x00007000ff1677ac */ /* 0x004e2a0008000a00 */
.L_x_4771:
[----:B------:R-:W2:Y:S01]  /*0e00*/  @UP0 LDCU.64 UR4, c[0x0][0x3e0] ;  /* 0x00007c00ff0407ac */ /* 0x000ea20008000a00 */
[----:B-----5:R-:W5:Y:S01]  /*0e10*/  LDL R180, [R1+0x18] ;  /* 0x0000180001b47983 */ /* 0x020f620000100800 */
[----:B------:R-:W-:Y:S01]  /*0e20*/  PLOP3.LUT P0, PT, PT, PT, UP0, 0x80, 0x8 ;  /* 0x000000000008781c */ /* 0x000fe20003f0f008 */
[----:B0-----:R-:W-:-:S06]  /*0e30*/  UIMAD.WIDE UR16, UR7, 0x4, UR12 ;  /* 0x00000004071078a5 */ /* 0x001fcc000f8e020c */
[----:B------:R-:W-:Y:S02]  /*0e40*/  MOV R176, UR16 ;  /* 0x0000001000b07c02 */ /* 0x000fe40008000f00 */
[----:B------:R-:W-:-:S05]  /*0e50*/  MOV R177, UR17 ;  /* 0x0000001100b17c02 */ /* 0x000fca0008000f00 */
[----:B------:R0:W3:Y:S01]  /*0e60*/  LDG.E R2, desc[UR10][R176.64] ;  /* 0x0000000ab0027981 */ /* 0x0000e2000c1e1900 */
[----:B--2---:R-:W-:Y:S02]  /*0e70*/  @UP0 UIMAD.WIDE UR4, UR7, 0x2, UR4 ;  /* 0x00000002070408a5 */ /* 0x004fe4000f8e0204 */
[----:B------:R-:W-:-:S04]  /*0e80*/  UIMAD.WIDE UR16, UR7, 0x4, UR14 ;  /* 0x00000004071078a5 */ /* 0x000fc8000f8e020e */
[----:B0-----:R-:W-:Y:S02]  /*0e90*/  MOV R176, UR4 ;  /* 0x0000000400b07c02 */ /* 0x001fe40008000f00 */
[----:B------:R-:W-:-:S05]  /*0ea0*/  MOV R177, UR5 ;  /* 0x0000000500b17c02 */ /* 0x000fca0008000f00 */
[----:B------:R0:W2:Y:S02]  /*0eb0*/  @P0 LDG.E.U16 R178, desc[UR10][R176.64] ;  /* 0x0000000ab0b20981 */ /* 0x0000a4000c1e1500 */
[----:B0-----:R-:W-:Y:S02]  /*0ec0*/  MOV R176, UR16 ;  /* 0x0000001000b07c02 */ /* 0x001fe40008000f00 */
[----:B------:R-:W-:-:S05]  /*0ed0*/  MOV R177, UR17 ;  /* 0x0000001100b17c02 */ /* 0x000fca0008000f00 */
[----:B------:R-:W4:Y:S01]  /*0ee0*/  LDG.E R176, desc[UR10][R176.64] ;  /* 0x0000000ab0b07981 */ /* 0x000f22000c1e1900 */
[----:B------:R-:W0:Y:S01]  /*0ef0*/  S2R R179, SR_TID.X ;  /* 0x0000000000b37919 */ /* 0x000e220000002100 */
[----:B------:R-:W-:Y:S01]  /*0f00*/  UIMAD UR4, UR7, UR6, URZ ;  /* 0x00000006070472a4 */ /* 0x000fe2000f8e02ff */
[----:B-1----:R-:W-:-:S03]  /*0f10*/  ISETP.NE.AND P5, PT, RZ, UR18, PT ;  /* 0x00000012ff007c0c */ /* 0x002fc6000bfa5270 */
[----:B------:R-:W-:-:S04]  /*0f20*/  USHF.R.S32.HI UR5, URZ, 0x1f, UR4 ;  /* 0x0000001fff057899 */ /* 0x000fc80008011404 */
[----:B------:R-:W-:Y:S01]  /*0f30*/  ULEA.HI UR5, UR5, UR4, URZ, 0x3 ;  /* 0x0000000405057291 */ /* 0x000fe2000f8f18ff */
[----:B------:R-:W-:Y:S01]  /*0f40*/  BSSY.RECONVERGENT B0, `(.L_x_4737) ;  /* 0x0000072000007945 */ /* 0x000fe20003800200 */
[----:B------:R-:W-:Y:S01]  /*0f50*/  UMOV UR16, 0x3f800000 ;  /* 0x3f80000000107882 */ /* 0x000fe20000000000 */
[----:B------:R-:W-:Y:S02]  /*0f60*/  CS2R R220, SRZ ;  /* 0x0000000000dc7805 */ /* 0x000fe4000001ff00 */
[C---:B-----5:R-:W-:Y:S02]  /*0f70*/  ISETP.GE.U32.AND P4, PT, R180.reuse, 0x80, PT ;  /* 0x00000080b400780c */ /* 0x060fe40003f86070 */
[----:B------:R-:W-:Y:S02]  /*0f80*/  ISETP.GE.U32.AND P3, PT, R180, 0x100, PT ;  /* 0x00000100b400780c */ /* 0x000fe40003f66070 */
[----:B---3--:R-:W-:-:S04]  /*0f90*/  FSEL R2, R2, RZ, !P5 ;  /* 0x000000ff02027208 */ /* 0x008fc80006800000 */
[----:B------:R-:W-:Y:S02]  /*0fa0*/  R2UR UR25, R2 ;  /* 0x00000000021972ca */ /* 0x000fe400000e0000 */
[----:B------:R-:W-:Y:S02]  /*0fb0*/  MOV R2, UR5 ;  /* 0x0000000500027c02 */ /* 0x000fe40008000f00 */
[----:B--2---:R-:W-:Y:S02]  /*0fc0*/  @P0 R2UR UR17, R178 ;  /* 0x00000000b21102ca */ /* 0x004fe400000e0000 */
[----:B0-----:R-:W-:Y:S02]  /*0fd0*/  LEA.HI.SX32 R2, R2, R179, 0x1d ;  /* 0x000000b302027211 */ /* 0x001fe400078feaff */
[C---:B------:R-:W-:Y:S02]  /*0fe0*/  ISETP.GE.U32.AND P2, PT, R180.reuse, 0x180, PT ;  /* 0x00000180b400780c */ /* 0x040fe40003f46070 */
[----:B------:R-:W-:-:S02]  /*0ff0*/  ISETP.GE.U32.AND P1, PT, R180, 0x200, PT ;  /* 0x00000200b400780c */ /* 0x000fc40003f26070 */
[----:B------:R-:W-:-:S05]  /*1000*/  MOV R224, R2 ;  /* 0x0000000200e07202 */ /* 0x000fca0000000f00 */
[----:B------:R-:W-:Y:S01]  /*1010*/  @UP0 USHF.L.U32 UR16, UR17, 0x10, URZ ;  /* 0x0000001011100899 */ /* 0x000fe200080006ff */
[----:B----4-:R-:W-:Y:S01]  /*1020*/  R2UR UR24, R176 ;  /* 0x00000000b01872ca */ /* 0x010fe200000e0000 */
[----:B------:R-:W-:-:S14]  /*1030*/  @!P4 BRA `(.L_x_4738) ;  /* 0x000000040088c947 */ /* 0x000fdc0003800000 */
        /* <DEDUP_REMOVED lines=10> */
[----:B------:R0:W2:Y:S01]  /*10e0*/  LDG.E.128 R188, desc[UR10][R180.64] ;  /* 0x0000000ab4bc7981 */ /* 0x0000a2000c1e1d00 */
[----:B-1----:R-:W-:-:S06]  /*10f0*/  IMAD.WIDE.U32 R176, R2, 0x10, R176 ;  /* 0x0000001002b07825 */ /* 0x002fcc00078e00b0 */
[----:B------:R-:W3:Y:S04]  /*1100*/  LDG.E.128 R176, desc[UR10][R176.64] ;  /* 0x0000000ab0b07981 */ /* 0x000ee8000c1e1d00 */
[----:B------:R-:W0:Y:S01]  /*1110*/  LDG.E.128 R180, desc[UR10][R180.64+0x10] ;  /* 0x0000100ab4b47981 */ /* 0x000e22000c1e1d00 */
[----:B------:R-:W-:-:S04]  /*1120*/  ISETP.NE.U32.AND P0, PT, RZ, UR20, PT ;  /* 0x00000014ff007c0c */ /* 0x000fc8000bf05070 */
[----:B------:R-:W-:-:S13]  /*1130*/  ISETP.NE.AND.EX P0, PT, RZ, UR21, PT, P0 ;  /* 0x00000015ff007c0c */ /* 0x000fda000bf05300 */
[----:B------:R-:W1:Y:S02]  /*1140*/  @P0 LDC.64 R208, c[0x0][0x438] ;  /* 0x00010e00ffd00b82 */ /* 0x000e640000000a00 */
[----:B-1----:R-:W-:-:S05]  /*1150*/  @P0 IMAD.WIDE.U32 R208, R2, 0x20, R208 ;  /* 0x0000002002d00825 */ /* 0x002fca00078e00d0 */
[----:B------:R-:W5:Y:S04]  /*1160*/  @P0 LDG.E.128 R52, desc[UR10][R208.64] ;  /* 0x0000000ad0340981 */ /* 0x000f68000c1e1d00 */
[----:B------:R3:W5:Y:S01]  /*1170*/  @P0 LDG.E.128 R48, desc[UR10][R208.64+0x10] ;  /* 0x0000100ad0300981 */ /* 0x000762000c1e1d00 */
[----:B0-----:R-:W-:-:S04]  /*1180*/  FADD.FTZ R180, R180, -UR25 ;  /* 0x80000019b4b47e21 */ /* 0x001fc80008010000 */
[----:B------:R-:W-:Y:S02]  /*1190*/  FMUL.FTZ R192, R180, UR24 ;  /* 0x00000018b4c07c20 */ /* 0x000fe40008410000 */
[----:B------:R-:W4:Y:S01]  /*11a0*/  LDL R180, [R1+0x78] ;  /* 0x0000780001b47983 */ /* 0x000f220000100800 */
[----:B--2---:R-:W-:Y:S01]  /*11b0*/  FADD.FTZ R0, R188, -UR25 ;  /* 0x80000019bc007e21 */ /* 0x004fe20008010000 */
[----:B---3--:R-:W-:Y:S02]  /*11c0*/  SHF.L.U32 R209, R176, 0x10, RZ ;  /* 0x00000010b0d17819 */ /* 0x008fe400000006ff */
[----:B------:R-:W-:Y:S01]  /*11d0*/  SHF.L.U32 R9, R14, 0x10, RZ ;  /* 0x000000100e097819 */ /* 0x000fe200000006ff */
[----:B------:R-:W-:Y:S01]  /*11e0*/  FMUL.FTZ R0, R0, UR24 ;  /* 0x0000001800007c20 */ /* 0x000fe20008410000 */
[----:B------:R-:W-:Y:S01]  /*11f0*/  FADD.FTZ R190, R190, -UR25 ;  /* 0x80000019bebe7e21 */ /* 0x000fe20008010000 */
[----:B------:R-:W-:Y:S01]  /*1200*/  FADD.FTZ R116, R116, R209 ;  /* 0x000000d174747221 */ /* 0x000fe20000010000 */
[----:B------:R-:W-:Y:S01]  /*1210*/  SHF.L.U32 R231, R177, 0x10, RZ ;  /* 0x00000010b1e77819 */ /* 0x000fe200000006ff */
[-C--:B------:R-:W-:Y:S01]  /*1220*/  FFMA.FTZ R148, R0, R209.reuse, R148 ;  /* 0x000000d100947223 */ /* 0x080fe20000010094 */
[----:B------:R-:W-:Y:S01]  /*1230*/  FMUL.FTZ R209, R9, R209 ;  /* 0x000000d109d17220 */ /* 0x000fe20000410000 */
[----:B------:R-:W-:Y:S01]  /*1240*/  FMUL.FTZ R198, R190, UR24 ;  /* 0x00000018bec67c20 */ /* 0x000fe20008410000 */
[----:B------:R-:W-:Y:S01]  /*1250*/  SHF.L.U32 R9, R17, 0x10, RZ ;  /* 0x0000001011097819 */ /* 0x000fe200000006ff */
[----:B------:R-:W-:Y:S01]  /*1260*/  FADD.FTZ R118, R118, R231 ;  /* 0x000000e776767221 */ /* 0x000fe20000010000 */
[----:B------:R-:W-:Y:S01]  /*1270*/  SHF.L.U32 R228, R178, 0x10, RZ ;  /* 0x00000010b2e47819 */ /* 0x000fe200000006ff */
[-C--:B------:R-:W-:Y:S01]  /*1280*/  FFMA.FTZ R150, R198, R231.reuse, R150 ;  /* 0x000000e7c6967223 */ /* 0x080fe20000010096 */
[----:B----4-:R-:W-:Y:S01]  /*1290*/  SHF.L.U32 R12, R207, 0x10, RZ ;  /* 0x00000010cf0c7819 */ /* 0x010fe200000006ff */
[----:B------:R-:W-:Y:S01]  /*12a0*/  FMUL.FTZ R231, R9, R231 ;  /* 0x000000e709e77220 */ /* 0x000fe20000410000 */
[----:B------:R-:W-:Y:S01]  /*12b0*/  FADD.FTZ R9, R182, -UR25 ;  /* 0x80000019b6097e21 */ /* 0x000fe20008010000 */
[----:B------:R-:W-:Y:S01]  /*12c0*/  SHF.L.U32 R225, R179, 0x10, RZ ;  /* 0x00000010b3e17819 */ /* 0x000fe200000006ff */
[----:B------:R-:W-:Y:S01]  /*12d0*/  FADD.FTZ R112, R112, R228 ;  /* 0x000000e470707221 */ /* 0x000fe20000010000 */
[-C--:B------:R-:W-:Y:S01]  /*12e0*/  FFMA.FTZ R144, R192, R228.reuse, R144 ;  /* 0x000000e4c0907223 */ /* 0x080fe20000010090 */
[----:B------:R-:W-:Y:S01]  /*12f0*/  FMUL.FTZ R9, R9, UR24 ;  /* 0x0000001809097c20 */ /* 0x000fe20008410000 */
[----:B------:R-:W-:Y:S01]  /*1300*/  SHF.L.U32 R14, R20, 0x10, RZ ;  /* 0x00000010140e7819 */ /* 0x000fe200000006ff */
[----:B------:R-:W-:Y:S01]  /*1310*/  FMUL.FTZ R228, R12, R228 ;  /* 0x000000e40ce47220 */ /* 0x000fe20000410000 */
[----:B------:R-:W-:Y:S01]  /*1320*/  PRMT R226, R176, 0x7632, R226 ;  /* 0x00007632b0e27816 */ /* 0x000fe200000000e2 */
[----:B------:R-:W-:Y:S01]  /*1330*/  FADD.FTZ R12, R189, -UR25 ;  /* 0x80000019bd0c7e21 */ /* 0x000fe20008010000 */
[----:B------:R-:W-:Y:S01]  /*1340*/  FADD.FTZ R114, R114, R225 ;  /* 0x000000e172727221 */ /* 0x000fe20000010000 */
[-C--:B------:R-:W-:Y:S01]  /*1350*/  FFMA.FTZ R146, R9, R225.reuse, R146 ;  /* 0x000000e109927223 */ /* 0x080fe20000010092 */
[----:B------:R-:W-:Y:S01]  /*1360*/  FMUL.FTZ R225, R14, R225 ;  /* 0x000000e10ee17220 */ /* 0x000fe20000410000 */
[----:B------:R-:W-:Y:S01]  /*1370*/  SHF.L.U32 R226, R226, 0x10, RZ ;  /* 0x00000010e2e27819 */ /* 0x000fe200000006ff */
[----:B------:R-:W-:Y:S01]  /*1380*/  FMUL.FTZ R12, R12, UR24 ;  /* 0x000000180c0c7c20 */ /* 0x000fe20008410000 */
[----:B------:R-:W-:-:S02]  /*1390*/  SHF.L.U32 R14, R195, 0x10, RZ ;  /* 0x00000010c30e7819 */ /* 0x000fc400000006ff */
[----:B------:R-:W-:Y:S01]  /*13a0*/  PRMT R208, R177, 0x7632, R208 ;  /* 0x00007632b1d07816 */ /* 0x000fe200000000d0 */
[-C--:B------:R-:W-:Y:S01]  /*13b0*/  FFMA.FTZ R149, R12, R226.reuse, R149 ;  /* 0x000000e20c957223 */ /* 0x080fe20000010095 */
[----:B------:R-:W-:Y:S01]  /*13c0*/  FADD.FTZ R117, R117, R226 ;  /* 0x000000e275757221 */ /* 0x000fe20000010000 */
[----:B------:R-:W-:Y:S01]  /*13d0*/  FMUL.FTZ R226, R14, R226 ;  /* 0x000000e20ee27220 */ /* 0x000fe20000410000 */
[----:B------:R-:W-:Y:S01]  /*13e0*/  FADD.FTZ R14, R191, -UR25 ;  /* 0x80000019bf0e7e21 */ /* 0x000fe20008010000 */
[----:B------:R-:W-:Y:S01]  /*13f0*/  SHF.L.U32 R208, R208, 0x10, RZ ;  /* 0x00000010d0d07819 */ /* 0x000fe200000006ff */
[----:B------:R-:W-:Y:S01]  /*1400*/  FADD.FTZ R176, RZ, R209 ;  /* 0x000000d1ffb07221 */ /* 0x000fe20000010000 */
[----:B------:R-:W-:Y:S01]  /*1410*/  FFMA.FTZ R20, R0, R209, RZ ;  /* 0x000000d100147223 */ /* 0x000fe200000100ff */
[----:B------:R-:W-:Y:S01]  /*1420*/  FMUL.FTZ R14, R14, UR24 ;  /* 0x000000180e0e7c20 */ /* 0x000fe20008410000 */
[----:B------:R-:W-:Y:S01]  /*1430*/  SHF.L.U32 R17, R223, 0x10, RZ ;  /* 0x00000010df117819 */ /* 0x000fe200000006ff */
[----:B------:R-:W-:Y:S01]  /*1440*/  FADD.FTZ R181, R181, -UR25 ;  /* 0x80000019b5b57e21 */ /* 0x000fe20008010000 */
[----:B------:R-:W-:Y:S01]  /*1450*/  PRMT R178, R178, 0x7632, R178 ;  /* 0x00007632b2b27816 */ /* 0x000fe200000000b2 */
[----:B------:R-:W-:Y:S01]  /*1460*/  FADD.FTZ R176, R176, R226 ;  /* 0x000000e2b0b07221 */ /* 0x000fe20000010000 */
[----:B------:R-:W-:Y:S01]  /*1470*/  FFMA.FTZ R20, R12, R226, R20 ;  /* 0x000000e20c147223 */ /* 0x000fe20000010014 */
[-C--:B------:R-:W-:Y:S01]  /*1480*/  FFMA.FTZ R151, R14, R208.reuse, R151 ;  /* 0x000000d00e977223 */ /* 0x080fe20000010097 */
[----:B------:R-:W-:Y:S01]  /*1490*/  FADD.FTZ R119, R119, R208 ;  /* 0x000000d077777221 */ /* 0x000fe20000010000 */
[----:B------:R-:W-:Y:S01]  /*14a0*/  FMUL.FTZ R208, R17, R208 ;  /* 0x000000d011d07220 */ /* 0x000fe20000410000 */
        /* <DEDUP_REMOVED lines=11> */
[----:B------:R-:W-:Y:S01]  /*1560*/  PRMT R179, R179, 0x7632, R179 ;  /* 0x00007632b3b37816 */ /* 0x000fe200000000b3 */
[----:B------:R-:W-:Y:S01]  /*1570*/  FMUL.FTZ R20, R177, UR24 ;  /* 0x00000018b1147c20 */ /* 0x000fe20008410000 */
[----:B------:R-:W-:Y:S01]  /*1580*/  FADD.FTZ R176, R176, R228 ;  /* 0x000000e4b0b07221 */ /* 0x000fe20000010000 */
[----:B------:R-:W-:Y:S01]  /*1590*/  FFMA.FTZ R177, R192, R228, R178 ;  /* 0x000000e4c0b17223 */ /* 0x000fe200000100b2 */
[----:B------:R-:W-:-:S02]  /*15a0*/  SHF.L.U32 R179, R179, 0x10, RZ ;  /* 0x00000010b3b37819 */ /* 0x000fc400000006ff */
[----:B------:R-:W-:Y:S01]  /*15b0*/  FADD.FTZ R176, R176, R207 ;  /* 0x000000cfb0b07221 */ /* 0x000fe20000010000 */
[----:B------:R-:W-:-:S03]  /*15c0*/  FFMA.FTZ R177, R17, R207, R177 ;  /* 0x000000cf11b17223 */ /* 0x000fc600000100b1 */
[----:B------:R-:W-:Y:S01]  /*15d0*/  FADD.FTZ R176, R176, R225 ;  /* 0x000000e1b0b07221 */ /* 0x000fe20000010000 */
[----:B------:R-:W-:Y:S01]  /*15e0*/  FFMA.FTZ R177, R9, R225, R177 ;  /* 0x000000e109b17223 */ /* 0x000fe200000100b1 */
[----:B------:R-:W-:Y:S01]  /*15f0*/  FADD.FTZ R115, R115, R179 ;  /* 0x000000b373737221 */ /* 0x000fe20000010000 */
[----:B------:R-:W-:Y:S01]  /*1600*/  FFMA.FTZ R147, R20, R179, R147 ;  /* 0x000000b314937223 */ /* 0x000fe20000010093 */
[----:B------:R-:W-:Y:S02]  /*1610*/  IADD3 R224, PT, PT, R2, 0x80, RZ ;  /* 0x0000008002e07810 */ /* 0x000fe40007ffe0ff */
[----:B------:R-:W-:-:S05]  /*1620*/  SHF.L.U32 R178, R180, 0x10, RZ ;  /* 0x00000010b4b27819 */ /* 0x000fca00000006ff */
[----:B------:R-:W-:-:S04]  /*1630*/  FMUL.FTZ R195, R178, R179 ;  /* 0x000000b3b2c37220 */ /* 0x000fc80000410000 */
[----:B------:R-:W-:Y:S01]  /*1640*/  FADD.FTZ R220, R176, R195 ;  /* 0x000000c3b0dc7221 */ /* 0x000fe20000010000 */
[----:B------:R-:W-:-:S07]  /*1650*/  FFMA.FTZ R221, R20, R195, R177 ;  /* 0x000000c314dd7223 */ /* 0x000fce00000100b1 */
.L_x_4738:
[----:B------:R-:W-:Y:S05]  /*1660*/  BSYNC.RECONVERGENT B0 ;  /* 0x0000000000007941 */ /* 0x000fea0003800200 */
.L_x_4737:
[----:B------:R-:W-:Y:S04]  /*1670*/  BSSY.RECONVERGENT B0, `(.L_x_4739) ;  /* 0x0000064000007945 */ /* 0x000fe80003800200 */
        /* <DEDUP_REMOVED lines=11> */
[----:B------:R-:W3:Y:S01]  /*1730*/  LDG.E.128 R188, desc[UR10][R180.64] ;  /* 0x0000000ab4bc7981 */ /* 0x000ee2000c1e1d00 */
[----:B-1----:R-:W-:-:S06]  /*1740*/  IMAD.WIDE.U32 R176, R224, 0x10, R176 ;  /* 0x00000010e0b07825 */ /* 0x002fcc00078e00b0 */
[----:B------:R-:W4:Y:S04]  /*1750*/  LDG.E.128 R176, desc[UR10][R176.64] ;  /* 0x0000000ab0b07981 */ /* 0x000f28000c1e1d00 */
[----:B------:R-:W3:Y:S01]  /*1760*/  LDG.E.128 R180, desc[UR10][R180.64+0x10] ;  /* 0x0000100ab4b47981 */ /* 0x000ee2000c1e1d00 */
[----:B------:R-:W-:-:S04]  /*1770*/  ISETP.NE.U32.AND P0, PT, RZ, UR20, PT ;  /* 0x00000014ff007c0c */ /* 0x000fc8000bf05070 */
[----:B------:R-:W-:-:S13]  /*1780*/  ISETP.NE.AND.EX P0, PT, RZ, UR21, PT, P0 ;  /* 0x00000015ff007c0c */ /* 0x000fda000bf05300 */
[----:B------:R-:W0:Y:S02]  /*1790*/  @P0 LDC.64 R222, c[0x0][0x438] ;  /* 0x00010e00ffde0b82 */ /* 0x000e240000000a00 */
[----:B0-----:R-:W-:-:S05]  /*17a0*/  @P0 IMAD.WIDE.U32 R222, R224, 0x20, R222 ;  /* 0x00000020e0de0825 */ /* 0x001fca00078e00de */
[----:B------:R0:W5:Y:S04]  /*17b0*/  @P0 LDG.E.128 R44, desc[UR10][R222.64] ;  /* 0x0000000ade2c0981 */ /* 0x000168000c1e1d00 */
[----:B------:R0:W5:Y:S01]  /*17c0*/  @P0 LDG.E.128 R40, desc[UR10][R222.64+0x10] ;  /* 0x0000100ade280981 */ /* 0x000162000c1e1d00 */
[----:B--2---:R-:W-:Y:S01]  /*17d0*/  SHF.L.U32 R5, R13, 0x10, RZ ;  /* 0x000000100d057819 */ /* 0x004fe200000006ff */
[----:B---3--:R-:W-:Y:S02]  /*17e0*/  FADD.FTZ R13, R180, -UR25 ;  /* 0x80000019b40d7e21 */ /* 0x008fe40008010000 */
[----:B------:R-:W2:Y:S01]  /*17f0*/  LDL R180, [R1+0x68] ;  /* 0x0000680001b47983 */ /* 0x000ea20000100800 */
[----:B------:R-:W-:Y:S01]  /*1800*/  FADD.FTZ R188, R188, -UR25 ;  /* 0x80000019bcbc7e21 */ /* 0x000fe20008010000 */
[----:B----4-:R-:W-:-:S03]  /*1810*/  SHF.L.U32 R234, R176, 0x10, RZ ;  /* 0x00000010b0ea7819 */ /* 0x010fc600000006ff */
[----:B------:R-:W-:Y:S01]  /*1820*/  FMUL.FTZ R201, R188, UR24 ;  /* 0x00000018bcc97c20 */ /* 0x000fe20008410000 */
[----:B------:R-:W-:Y:S01]  /*1830*/  FADD.FTZ R190, R190, -UR25 ;  /* 0x80000019bebe7e21 */ /* 0x000fe20008010000 */
[----:B------:R-:W-:Y:S02]  /*1840*/  FADD.FTZ R108, R108, R234 ;  /* 0x000000ea6c6c7221 */ /* 0x000fe40000010000 */
[-C--:B------:R-:W-:Y:S01]  /*1850*/  FFMA.FTZ R140, R201, R234.reuse, R140 ;  /* 0x000000eac98c7223 */ /* 0x080fe2000001008c */
[----:B------:R-:W-:Y:S01]  /*1860*/  FMUL.FTZ R234, R5, R234 ;  /* 0x000000ea05ea7220 */ /* 0x000fe20000410000 */
[----:B------:R-:W-:Y:S01]  /*1870*/  SHF.L.U32 R5, R177, 0x10, RZ ;  /* 0x00000010b1057819 */ /* 0x000fe200000006ff */
[----:B------:R-:W-:Y:S01]  /*1880*/  FMUL.FTZ R197, R190, UR24 ;  /* 0x00000018bec57c20 */ /* 0x000fe20008410000 */
[----:B------:R-:W-:-:S03]  /*1890*/  SHF.L.U32 R10, R216, 0x10, RZ ;  /* 0x00000010d80a7819 */ /* 0x000fc600000006ff */
[----:B------:R-:W-:Y:S01]  /*18a0*/  FADD.FTZ R110, R110, R5 ;  /* 0x000000056e6e7221 */ /* 0x000fe20000010000 */
[-C--:B------:R-:W-:Y:S01]  /*18b0*/  FFMA.FTZ R142, R197, R5.reuse, R142 ;  /* 0x00000005c58e7223 */ /* 0x080fe2000001008e */
[----:B------:R-:W-:Y:S01]  /*18c0*/  FMUL.FTZ R230, R10, R5 ;  /* 0x000000050ae67220 */ /* 0x000fe20000410000 */
[----:B------:R-:W-:Y:S01]  /*18d0*/  FMUL.FTZ R5, R13, UR24 ;  /* 0x000000180d057c20 */ /* 0x000fe20008410000 */
[----:B------:R-:W-:Y:S02]  /*18e0*/  SHF.L.U32 R13, R178, 0x10, RZ ;  /* 0x00000010b20d7819 */ /* 0x000fe400000006ff */
[----:B------:R-:W-:Y:S01]  /*18f0*/  SHF.L.U32 R15, R15, 0x10, RZ ;  /* 0x000000100f0f7819 */ /* 0x000fe200000006ff */
[----:B------:R-:W-:Y:S01]  /*1900*/  FADD.FTZ R10, R182, -UR25 ;  /* 0x80000019b60a7e21 */ /* 0x000fe20008010000 */
[----:B------:R-:W-:-:S03]  /*1910*/  SHF.L.U32 R18, R18, 0x10, RZ ;  /* 0x0000001012127819 */ /* 0x000fc600000006ff */
[-C--:B------:R-:W-:Y:S01]  /*1920*/  FMUL.FTZ R219, R15, R13.reuse ;  /* 0x0000000d0fdb7220 */ /* 0x080fe20000410000 */
[----:B------:R-:W-:Y:S01]  /*1930*/  SHF.L.U32 R15, R179, 0x10, RZ ;  /* 0x00000010b30f7819 */ /* 0x000fe200000006ff */
[----:B------:R-:W-:Y:S01]  /*1940*/  FMUL.FTZ R10, R10, UR24 ;  /* 0x000000180a0a7c20 */ /* 0x000fe20008410000 */
[----:B------:R-:W-:Y:S01]  /*1950*/  FADD.FTZ R104, R104, R13 ;  /* 0x0000000d68687221 */ /* 0x000fe20000010000 */
[----:B------:R-:W-:Y:S01]  /*1960*/  FFMA.FTZ R136, R5, R13, R136 ;  /* 0x0000000d05887223 */ /* 0x000fe20000010088 */
        /* <DEDUP_REMOVED lines=13> */
[----:B------:R-:W-:Y:S02]  /*1a40*/  SHF.L.U32 R21, R21, 0x10, RZ ;  /* 0x0000001015157819 */ /* 0x000fe400000006ff */
[----:B------:R-:W-:Y:S01]  /*1a50*/  SHF.L.U32 R177, R205, 0x10, RZ ;  /* 0x00000010cdb17819 */ /* 0x000fe200000006ff */
[----:B------:R-:W-:Y:S01]  /*1a60*/  FMUL.FTZ R15, R15, UR24 ;  /* 0x000000180f0f7c20 */ /* 0x000fe20008410000 */
[----:B------:R-:W-:Y:S01]  /*1a70*/  PRMT R18, R178, 0x7632, R18 ;  /* 0x00007632b2127816 */ /* 0x000fe20000000012 */
[----:B------:R-:W-:Y:S01]  /*1a80*/  FADD.FTZ R176, R181, -UR25 ;  /* 0x80000019b5b07e21 */ /* 0x000fe20008010000 */
[----:B------:R-:W-:Y:S01]  /*1a90*/  FADD.FTZ R111, R111, R21 ;  /* 0x000000156f6f7221 */ /* 0x000fe20000010000 */
[-C--:B------:R-:W-:Y:S01]  /*1aa0*/  FFMA.FTZ R143, R15, R21.reuse, R143 ;  /* 0x000000150f8f7223 */ /* 0x080fe2000001008f */
        /* <DEDUP_REMOVED lines=13> */
[----:B------:R-:W-:Y:S02]  /*1b80*/  FADD.FTZ R176, R183, -UR25 ;  /* 0x80000019b7b07e21 */ /* 0x000fe40008010000 */
        /* <DEDUP_REMOVED lines=14> */
[----:B--2---:R-:W-:-:S05]  /*1c70*/  SHF.L.U32 R178, R180, 0x10, RZ ;  /* 0x00000010b4b27819 */ /* 0x004fca00000006ff */
[----:B------:R-:W-:-:S04]  /*1c80*/  FMUL.FTZ R194, R178, R179 ;  /* 0x000000b3b2c27220 */ /* 0x000fc80000410000 */
[----:B------:R-:W-:Y:S01]  /*1c90*/  FADD.FTZ R220, R176, R194 ;  /* 0x000000c2b0dc7221 */ /* 0x000fe20000010000 */
[----:B0-----:R-:W-:-:S07]  /*1ca0*/  FFMA.FTZ R221, R21, R194, R177 ;  /* 0x000000c215dd7223 */ /* 0x001fce00000100b1 */
.L_x_4740:
[----:B------:R-:W-:Y:S05]  /*1cb0*/  BSYNC.RECONVERGENT B0 ;  /* 0x0000000000007941 */ /* 0x000fea0003800200 */
.L_x_4739:
[----:B------:R-:W-:Y:S04]  /*1cc0*/  BSSY.RECONVERGENT B0, `(.L_x_4741) ;  /* 0x0000060000007945 */ /* 0x000fe80003800200 */
[----:B------:R-:W-:Y:S05]  /*1cd0*/  @!P2 BRA `(.L_x_4742) ;  /* 0x000000040078a947 */ /* 0x000fea0003800000 */
[----:B------:R-:W0:Y:S01]  /*1ce0*/  LDC.64 R180, c[0x0][0x3a8] ;  /* 0x0000ea00ffb47b82 */ /* 0x000e220000000a00 */
[----:B------:R-:W2:Y:S04]  /*1cf0*/  LDL R204, [R1+0x4c] ;  /* 0x00004c0001cc7983 */ /* 0x000ea80000100800 */
[----:B------:R-:W3:Y:S03]  /*1d00*/  LDL R203, [R1+0x50] ;  /* 0x0000500001cb7983 */ /* 0x000ee60000100800 */
[----:B------:R-:W1:Y:S01]  /*1d10*/  LDC.64 R176, c[0x0][0x428] ;  /* 0x00010a00ffb07b82 */ /* 0x000e620000000a00 */
[----:B------:R-:W4:Y:S01]  /*1d20*/  LDL R193, [R1+0x54] ;  /* 0x0000540001c17983 */ /* 0x000f220000100800 */
[----:B0-----:R-:W-:-:S05]  /*1d30*/  IMAD.WIDE.U32 R180, R224, 0x20, R180 ;  /* 0x00000020e0b47825 */ /* 0x001fca00078e00b4 */
[----:B------:R-:W2:Y:S01]  /*1d40*/  LDG.E.128 R188, desc[UR10][R180.64] ;  /* 0x0000000ab4bc7981 */ /* 0x000ea2000c1e1d00 */
[----:B-1----:R-:W-:-:S06]  /*1d50*/  IMAD.WIDE.U32 R176, R224, 0x10, R176 ;  /* 0x00000010e0b07825 */ /* 0x002fcc00078e00b0 */
[----:B------:R-:W3:Y:S04]  /*1d60*/  LDG.E.128 R176, desc[UR10][R176.64] ;  /* 0x0000000ab0b07981 */ /* 0x000ee8000c1e1d00 */
[----:B------:R-:W4:Y:S01]  /*1d70*/  LDG.E.128 R180, desc[UR10][R180.64+0x10] ;  /* 0x0000100ab4b47981 */ /* 0x000f22000c1e1d00 */
[----:B------:R-:W-:-:S04]  /*1d80*/  ISETP.NE.U32.AND P0, PT, RZ, UR20, PT ;  /* 0x00000014ff007c0c */ /* 0x000fc8000bf05070 */
[----:B------:R-:W-:-:S13]  /*1d90*/  ISETP.NE.AND.EX P0, PT, RZ, UR21, PT, P0 ;  /* 0x00000015ff007c0c */ /* 0x000fda000bf05300 */
[----:B------:R-:W0:Y:S02]  /*1da0*/  @P0 LDC.64 R222, c[0x0][0x438] ;  /* 0x00010e00ffde0b82 */ /* 0x000e240000000a00 */
[----:B0-----:R-:W-:-:S05]  /*1db0*/  @P0 IMAD.WIDE.U32 R222, R224, 0x20, R222 ;  /* 0x00000020e0de0825 */ /* 0x001fca00078e00de */
[----:B------:R0:W5:Y:S04]  /*1dc0*/  @P0 LDG.E.128 R36, desc[UR10][R222.64] ;  /* 0x0000000ade240981 */ /* 0x000168000c1e1d00 */
[----:B------:R0:W5:Y:S01]  /*1dd0*/  @P0 LDG.E.128 R32, desc[UR10][R222.64+0x10] ;  /* 0x0000100ade200981 */ /* 0x000162000c1e1d00 */
[----:B------:R-:W-:Y:S02]  /*1de0*/  SHF.L.U32 R3, R240, 0x10, RZ ;  /* 0x00000010f0037819 */ /* 0x000fe400000006ff */
[----:B------:R-:W-:Y:S01]  /*1df0*/  SHF.L.U32 R6, R241, 0x10, RZ ;  /* 0x00000010f1067819 */ /* 0x000fe200000006ff */
[----:B----4-:R-:W-:Y:S02]  /*1e00*/  FADD.FTZ R8, R180, -UR25 ;  /* 0x80000019b4087e21 */ /* 0x010fe40008010000 */
[----:B------:R-:W4:Y:S01]  /*1e10*/  LDL R180, [R1+0x58] ;  /* 0x0000580001b47983 */ /* 0x000f220000100800 */
[----:B--2---:R-:W-:Y:S01]  /*1e20*/  FADD.FTZ R188, R188, -UR25 ;  /* 0x80000019bcbc7e21 */ /* 0x004fe20008010000 */
[----:B---3--:R-:W-:-:S03]  /*1e30*/  SHF.L.U32 R233, R176, 0x10, RZ ;  /* 0x00000010b0e97819 */ /* 0x008fc600000006ff */
        /* <DEDUP_REMOVED lines=68> */
[----:B----4-:R-:W-:-:S05]  /*2280*/  SHF.L.U32 R178, R180, 0x10, RZ ;  /* 0x00000010b4b27819 */ /* 0x010fca00000006ff */
[----:B------:R-:W-:-:S04]  /*2290*/  FMUL.FTZ R193, R178, R179 ;  /* 0x000000b3b2c17220 */ /* 0x000fc80000410000 */
[----:B------:R-:W-:Y:S01]  /*22a0*/  FADD.FTZ R220, R176, R193 ;  /* 0x000000c1b0dc7221 */ /* 0x000fe20000010000 */
[----:B0-----:R-:W-:-:S07]  /*22b0*/  FFMA.FTZ R221, R22, R193, R177 ;  /* 0x000000c116dd7223 */ /* 0x001fce00000100b1 */
.L_x_4742:
[----:B------:R-:W-:Y:S05]  /*22c0*/  BSYNC.RECONVERGENT B0 ;  /* 0x0000000000007941 */ /* 0x000fea0003800200 */
.L_x_4741:
        /* <DEDUP_REMOVED lines=18> */
[----:B------:R-:W-:Y:S01]  /*23f0*/  SHF.L.U32 R4, R236, 0x10, RZ ;  /* 0x00000010ec047819 */ /* 0x000fe200000006ff */
[----:B----4-:R-:W-:Y:S02]  /*2400*/  FADD.FTZ R7, R182, -UR25 ;  /* 0x80000019b6077e21 */ /* 0x010fe40008010000 */
[----:B------:R-:W4:Y:S01]  /*2410*/  LDL R182, [R1+0x48] ;  /* 0x0000480001b67983 */ /* 0x000f220000100800 */
[----:B--2---:R-:W-:Y:S01]  /*2420*/  FADD.FTZ R184, R184, -UR25 ;  /* 0x80000019b8b87e21 */ /* 0x004fe20008010000 */
[----:B---3--:R-:W-:Y:S01]  /*2430*/  SHF.L.U32 R232, R176, 0x10, RZ ;  /* 0x00000010b0e87819 */ /* 0x008fe200000006ff */
[----:B------:R-:W-:-:S02]  /*2440*/  FADD.FTZ R186, R186, -UR25 ;  /* 0x80000019baba7e21 */ /* 0x000fc40008010000 */
[----:B------:R-:W-:Y:S01]  /*2450*/  FMUL.FTZ R200, R184, UR24 ;  /* 0x00000018b8c87c20 */ /* 0x000fe20008410000 */
[----:B------:R-:W-:Y:S01]  /*2460*/  SHF.L.U32 R227, R177, 0x10, RZ ;  /* 0x00000010b1e37819 */ /* 0x000fe200000006ff */
[----:B------:R-:W-:Y:S02]  /*2470*/  FADD.FTZ R92, R92, R232 ;  /* 0x000000e85c5c7221 */ /* 0x000fe40000010000 */
[-C--:B------:R-:W-:Y:S01]  /*2480*/  FFMA.FTZ R124, R200, R232.reuse, R124 ;  /* 0x000000e8c87c7223 */ /* 0x080fe2000001007c */
[----:B------:R-:W-:Y:S01]  /*2490*/  FMUL.FTZ R232, R4, R232 ;  /* 0x000000e804e87220 */ /* 0x000fe20000410000 */
[----:B------:R-:W-:Y:S01]  /*24a0*/  FMUL.FTZ R186, R186, UR24 ;  /* 0x00000018baba7c20 */ /* 0x000fe20008410000 */
[----:B------:R-:W-:Y:S01]  /*24b0*/  SHF.L.U32 R4, R237, 0x10, RZ ;  /* 0x00000010ed047819 */ /* 0x000fe200000006ff */
[----:B------:R-:W-:Y:S01]  /*24c0*/  FADD.FTZ R180, R180, -UR25 ;  /* 0x80000019b4b47e21 */ /* 0x000fe20008010000 */
[----:B------:R-:W-:Y:S01]  /*24d0*/  FADD.FTZ R94, R94, R227 ;  /* 0x000000e35e5e7221 */ /* 0x000fe20000010000 */
[-C--:B------:R-:W-:Y:S01]  /*24e0*/  FFMA.FTZ R126, R186, R227.reuse, R126 ;  /* 0x000000e3ba7e7223 */ /* 0x080fe2000001007e */
[----:B------:R-:W-:Y:S01]  /*24f0*/  SHF.L.U32 R11, R178, 0x10, RZ ;  /* 0x00000010b20b7819 */ /* 0x000fe200000006ff */
[----:B------:R-:W-:Y:S01]  /*2500*/  FMUL.FTZ R227, R4, R227 ;  /* 0x000000e304e37220 */ /* 0x000fe20000410000 */
[----:B------:R-:W-:Y:S01]  /*2510*/  SHF.L.U32 R23, R238, 0x10, RZ ;  /* 0x00000010ee177819 */ /* 0x000fe200000006ff */
[----:B------:R-:W-:Y:S01]  /*2520*/  FMUL.FTZ R4, R180, UR24 ;  /* 0x00000018b4047c20 */ /* 0x000fe20008410000 */
[----:B------:R-:W-:Y:S01]  /*2530*/  SHF.L.U32 R180, R239, 0x10, RZ ;  /* 0x00000010efb47819 */ /* 0x000fe200000006ff */
[----:B------:R-:W-:-:S02]  /*2540*/  FADD.FTZ R88, R88, R11 ;  /* 0x0000000b58587221 */ /* 0x000fc40000010000 */
[-C--:B------:R-:W-:Y:S01]  /*2550*/  FMUL.FTZ R217, R23, R11.reuse ;  /* 0x0000000b17d97220 */ /* 0x080fe20000410000 */
[----:B------:R-:W-:Y:S01]  /*2560*/  FFMA.FTZ R120, R4, R11, R120 ;  /* 0x0000000b04787223 */ /* 0x000fe20000010078 */
[----:B------:R-:W-:Y:S01]  /*2570*/  SHF.L.U32 R23, R179, 0x10, RZ ;  /* 0x00000010b3177819 */ /* 0x000fe200000006ff */
[----:B------:R-:W-:Y:S01]  /*2580*/  FADD.FTZ R11, R185, -UR25 ;  /* 0x80000019b90b7e21 */ /* 0x000fe20008010000 */
[----:B------:R-:W-:Y:S01]  /*2590*/  FMUL.FTZ R7, R7, UR24 ;  /* 0x0000001807077c20 */ /* 0x000fe20008410000 */
[----:B------:R-:W-:Y:S02]  /*25a0*/  PRMT R176, R176, 0x7632, R176 ;  /* 0x00007632b0b07816 */ /* 0x000fe400000000b0 */
[----:B------:R-:W-:Y:S01]  /*25b0*/  FADD.FTZ R90, R90, R23 ;  /* 0x000000175a5a7221 */ /* 0x000fe20000010000 */
[-C--:B------:R-:W-:Y:S01]  /*25c0*/  FFMA.FTZ R122, R7, R23.reuse, R122 ;  /* 0x00000017077a7223 */ /* 0x080fe2000001007a */
[----:B------:R-:W-:Y:S01]  /*25d0*/  FMUL.FTZ R210, R180, R23 ;  /* 0x00000017b4d27220 */ /* 0x000fe20000410000 */
[----:B------:R-:W-:Y:S01]  /*25e0*/  FMUL.FTZ R212, R11, UR24 ;  /* 0x000000180bd47c20 */ /* 0x000fe20008410000 */
[----:B------:R-:W-:-:S02]  /*25f0*/  SHF.L.U32 R23, R176, 0x10, RZ ;  /* 0x00000010b0177819 */ /* 0x000fc400000006ff */
[----:B------:R-:W-:Y:S02]  /*2600*/  SHF.L.U32 R11, R222, 0x10, RZ ;  /* 0x00000010de0b7819 */ /* 0x000fe400000006ff */
[----:B------:R-:W-:Y:S01]  /*2610*/  PRMT R176, R177, 0x7632, R176 ;  /* 0x00007632b1b07816 */ /* 0x000fe200000000b0 */
[-C--:B------:R-:W-:Y:S02]  /*2620*/  FFMA.FTZ R125, R212, R23.reuse, R125 ;  /* 0x00000017d47d7223 */ /* 0x080fe4000001007d */
[----:B------:R-:W-:Y:S01]  /*2630*/  FMUL.FTZ R211, R11, R23 ;  /* 0x000000170bd37220 */ /* 0x000fe20000410000 */
[----:B------:R-:W-:Y:S01]  /*2640*/  FADD.FTZ R11, R187, -UR25 ;  /* 0x80000019bb0b7e21 */ /* 0x000fe20008010000 */
[--C-:B------:R-:W-:Y:S01]  /*2650*/  FADD.FTZ R93, R93, R23.reuse ;  /* 0x000000175d5d7221 */ /* 0x100fe20000010000 */
[----:B------:R-:W-:Y:S02]  /*2660*/  PRMT R23, R178, 0x7632, R23 ;  /* 0x00007632b2177816 */ /* 0x000fe40000000017 */
[----:B------:R-:W-:Y:S01]  /*2670*/  SHF.L.U32 R176, R176, 0x10, RZ ;  /* 0x00000010b0b07819 */ /* 0x000fe200000006ff */
[----:B------:R-:W-:Y:S01]  /*2680*/  FMUL.FTZ R11, R11, UR24 ;  /* 0x000000180b0b7c20 */ /* 0x000fe20008410000 */
[----:B------:R-:W-:Y:S01]  /*2690*/  SHF.L.U32 R178, R191, 0x10, RZ ;  /* 0x00000010bfb27819 */ /* 0x000fe200000006ff */
[----:B------:R-:W-:-:S02]  /*26a0*/  FADD.FTZ R177, R181, -UR25 ;  /* 0x80000019b5b17e21 */ /* 0x000fc40008010000 */
[-C--:B------:R-:W-:Y:S01]  /*26b0*/  FFMA.FTZ R127, R11, R176.reuse, R127 ;  /* 0x000000b00b7f7223 */ /* 0x080fe2000001007f */
[----:B------:R-:W-:Y:S01]  /*26c0*/  FADD.FTZ R95, R95, R176 ;  /* 0x000000b05f5f7221 */ /* 0x000fe20000010000 */
[----:B------:R-:W-:Y:S01]  /*26d0*/  FMUL.FTZ R202, R178, R176 ;  /* 0x000000b0b2ca7220 */ /* 0x000fe20000410000 */
[----:B------:R-:W-:Y:S01]  /*26e0*/  SHF.L.U32 R176, R23, 0x10, RZ ;  /* 0x0000001017b07819 */ /* 0x000fe200000006ff */
[----:B------:R-:W-:Y:S01]  /*26f0*/  FMUL.FTZ R23, R177, UR24 ;  /* 0x00000018b1177c20 */ /* 0x000fe20008410000 */
[----:B------:R-:W-:Y:S01]  /*2700*/  FADD.FTZ R177, R220, R232 ;  /* 0x000000e8dcb17221 */ /* 0x000fe20000010000 */
[----:B------:R-:W-:Y:S01]  /*2710*/  FFMA.FTZ R178, R200, R232, R221 ;  /* 0x000000e8c8b27223 */ /* 0x000fe200000100dd */
[----:B------:R-:W-:Y:S02]  /*2720*/  SHF.L.U32 R180, R190, 0x10, RZ ;  /* 0x00000010beb47819 */ /* 0x000fe400000006ff */
[----:B------:R-:W-:Y:S01]  /*2730*/  FADD.FTZ R177, R177, R211 ;  /* 0x000000d3b1b17221 */ /* 0x000fe20000010000 */
[----:B------:R-:W-:Y:S01]  /*2740*/  FFMA.FTZ R178, R212, R211, R178 ;  /* 0x000000d3d4b27223 */ /* 0x000fe200000100b2 */
[----:B------:R-:W-:-:S02]  /*2750*/  FADD.FTZ R89, R89, R176 ;  /* 0x000000b059597221 */ /* 0x000fc40000010000 */
[----:B------:R-:W-:Y:S01]  /*2760*/  FADD.FTZ R177, R177, R227 ;  /* 0x000000e3b1b17221 */ /* 0x000fe20000010000 */
[----:B------:R-:W-:Y:S01]  /*2770*/  FFMA.FTZ R178, R186, R227, R178 ;  /* 0x000000e3bab27223 */ /* 0x000fe200000100b2 */
        /* <DEDUP_REMOVED lines=16> */
[----:B----4-:R-:W-:-:S05]  /*2880*/  SHF.L.U32 R178, R182, 0x10, RZ ;  /* 0x00000010b6b27819 */ /* 0x010fca00000006ff */
[----:B------:R-:W-:-:S04]  /*2890*/  FMUL.FTZ R185, R178, R179 ;  /* 0x000000b3b2b97220 */ /* 0x000fc80000410000 */
[----:B------:R-:W-:Y:S01]  /*28a0*/  FADD.FTZ R220, R176, R185 ;  /* 0x000000b9b0dc7221 */ /* 0x000fe20000010000 */
[----:B0-----:R-:W-:-:S07]  /*28b0*/  FFMA.FTZ R221, R184, R185, R177 ;  /* 0x000000b9b8dd7223 */ /* 0x001fce00000100b1 */
.L_x_4744:
[----:B------:R-:W-:Y:S05]  /*28c0*/  BSYNC.RECONVERGENT B0 ;  /* 0x0000000000007941 */ /* 0x000fea0003800200 */
.L_x_4743:
[----:B------:R-:W0:Y:S01]  /*28d0*/  SHFL.DOWN PT, R176, R220, 0x10, 0x1f ;  /* 0x0a001f00dcb07f89 */ /* 0x000e2200000e0000 */
[----:B------:R-:W-:Y:S03]  /*28e0*/  BSSY.RECONVERGENT B0, `(.L_x_4745) ;  /* 0x000001f000007945 */ /* 0x000fe60003800200 */
[----:B------:R-:W1:Y:S01]  /*28f0*/  SHFL.DOWN PT, R177, R221, 0x10, 0x1f ;  /* 0x0a001f00ddb17f89 */ /* 0x000e6200000e0000 */
[----:B------:R-:W2:Y:S01]  /*2900*/  S2R R179, SR_TID.X ;  /* 0x0000000000b37919 */ /* 0x000ea20000002100 */
[----:B0-----:R-:W-:Y:S01]  /*2910*/  FADD.FTZ R176, R176, R220 ;  /* 0x000000dcb0b07221 */ /* 0x001fe20000010000 */
[----:B-1----:R-:W-:-:S04]  /*2920*/  FADD.FTZ R177, R177, R221 ;  /* 0x000000ddb1b17221 */ /* 0x002fc80000010000 */
[----:B------:R-:W0:Y:S01]  /*2930*/  SHFL.DOWN PT, R178, R176, 0x8, 0x1f ;  /* 0x09001f00b0b27f89 */ /* 0x000e2200000e0000 */
[----:B--2---:R-:W-:Y:S01]  /*2940*/  LOP3.LUT P0, RZ, R179, 0x1f, RZ, 0xc0, !PT ;  /* 0x0000001fb3ff7812 */ /* 0x004fe2000780c0ff */
        /* <DEDUP_REMOVED lines=24> */
.L_x_4746:
[----:B------:R-:W-:Y:S05]  /*2ad0*/  BSYNC.RECONVERGENT B0 ;  /* 0x0000000000007941 */ /* 0x000fea0003800200 */
.L_x_4745:
[----:B------:R-:W1:Y:S08]  /*2ae0*/  S2UR UR5, SR_CgaCtaId ;  /* 0x00000000000579c3 */ /* 0x000e700000008800 */
[----:B------:R-:W-:Y:S06]  /*2af0*/  BAR.SYNC.DEFER_BLOCKING 0x0 ;  /* 0x0000000000007b1d */ /* 0x000fec0000010000 */
[----:B------:R-:W-:Y:S01]  /*2b00*/  UMOV UR4, 0x400 ;  /* 0x0000040000047882 */ /* 0x000fe20000000000 */
[----:B------:R-:W-:Y:S01]  /*2b10*/  BSSY.RECONVERGENT B0, `(.L_x_4747) ;  /* 0x0000160000007945 */ /* 0x000fe20003800200 */
        /* <DEDUP_REMOVED lines=19> */
[----:B------:R-:W-:-:S12]  /*2c50*/  @!P4 BRA `(.L_x_4748) ;  /* 0x00000014002cc947 */ /* 0x000fd80003800000 */
[----:B------:R-:W0:Y:S02]  /*2c60*/  LDC.64 R176, c[0x0][0x390] ;  /* 0x0000e400ffb07b82 */ /* 0x000e240000000a00 */
[----:B0-----:R-:W-:-:S06]  /*2c70*/  IMAD.WIDE.U32 R176, R2, 0x10, R176 ;  /* 0x0000001002b07825 */ /* 0x001fcc00078e00b0 */
[----:B------:R-:W5:Y:S01]  /*2c80*/  LDG.E.128 R176, desc[UR10][R176.64] ;  /* 0x0000000ab0b07981 */ /* 0x000f62000c1e1d00 */
[----:B------:R-:W-:-:S04]  /*2c90*/  UISETP.NE.U32.AND UP1, UPT, UR20, URZ, UPT ;  /* 0x000000ff1400728c */ /* 0x000fc8000bf25070 */
[----:B------:R-:W-:-:S09]  /*2ca0*/  UISETP.NE.AND.EX UP1, UPT, UR21, URZ, UPT, UP1 ;  /* 0x000000ff1500728c */ /* 0x000fd2000bf25310 */
[----:B------:R-:W-:Y:S05]  /*2cb0*/  BRA.U UP1, `(.L_x_4749) ;  /* 0x00000009016c7547 */ /* 0x000fea000b800000 */
[----:B------:R0:W5:Y:S04]  /*2cc0*/  LDL R190, [R1+0x14] ;  /* 0x0000140001be7983 */ /* 0x0001680000100800 */
[----:B------:R0:W5:Y:S04]  /*2cd0*/  LDL R189, [R1+0x10] ;  /* 0x0000100001bd7983 */ /* 0x0001680000100800 */
[----:B------:R0:W5:Y:S04]  /*2ce0*/  LDL R188, [R1+0xc] ;  /* 0x00000c0001bc7983 */ /* 0x0001680000100800 */
[----:B------:R0:W5:Y:S01]  /*2cf0*/  LDL R183, [R1+0x8] ;  /* 0x0000080001b77983 */ /* 0x0001620000100800 */
[----:B------:R-:W-:Y:S01]  /*2d00*/  UMOV UR4, UR8 ;  /* 0x0000000800047c82 */ /* 0x000fe20008000000 */
[----:B------:R-:W-:Y:S01]  /*2d10*/  UMOV UR5, UR9 ;  /* 0x0000000900057c82 */ /* 0x000fe20008000000 */
[----:B------:R-:W-:-:S04]  /*2d20*/  UISETP.NE.U32.AND UP1, UPT, UR4, URZ, UPT ;  /* 0x000000ff0400728c */ /* 0x000fc8000bf25070 */
[----:B------:R-:W-:-:S09]  /*2d30*/  UISETP.NE.AND.EX UP1, UPT, UR5, URZ, UPT, UP1 ;  /* 0x000000ff0500728c */ /* 0x000fd2000bf25310 */
[----:B0-----:R-:W-:Y:S05]  /*2d40*/  BRA.U UP1, `(.L_x_4750) ;  /* 0x0000000501247547 */ /* 0x001fea000b800000 */
[----:B------:R-:W-:-:S04]  /*2d50*/  FFMA.FTZ R180, R9, UR17, R181 ;  /* 0x0000001109b47c23 */ /* 0x000fc800080100b5 */
[----:B------:R-:W-:-:S04]  /*2d60*/  FADD.FTZ R180, R225, -R180 ;  /* 0x800000b4e1b47221 */ /* 0x000fc80000010000 */
[----:B------:R-:W-:-:S04]  /*2d70*/  FMUL.FTZ R180, R180, UR24 ;  /* 0x00000018b4b47c20 */ /* 0x000fc80008410000 */
[----:B------:R-:W-:Y:S01]  /*2d80*/  FMUL.FTZ R182, R180, UR16 ;  /* 0x00000010b4b67c20 */ /* 0x000fe20008410000 */
[C---:B-----5:R-:W-:Y:S02]  /*2d90*/  SHF.L.U32 R180, R179.reuse, 0x10, RZ ;  /* 0x00000010b3b47819 */ /* 0x060fe400000006ff */
[----:B------:R-:W-:-:S03]  /*2da0*/  PRMT R179, R179, 0x7632, R179 ;  /* 0x00007632b3b37816 */ /* 0x000fc600000000b3 */
[----:B------:R-:W-:Y:S01]  /*2db0*/  FFMA.FTZ R180, R182, R180, R82 ;  /* 0x000000b4b6b47223 */ /* 0x000fe20000010052 */
[----:B------:R-:W-:Y:S02]  /*2dc0*/  SHF.L.U32 R82, R167, 0x10, RZ ;  /* 0x00000010a7527819 */ /* 0x000fe400000006ff */
[----:B------:R-:W-:-:S03]  /*2dd0*/  SHF.L.U32 R179, R179, 0x10, RZ ;  /* 0x00000010b3b37819 */ /* 0x000fc600000006ff */
[----:B------:R-:W-:Y:S01]  /*2de0*/  FMUL.FTZ R82, R182, R82 ;  /* 0x00000052b6527220 */ /* 0x000fe20000410000 */
[----:B------:R-:W-:-:S04]  /*2df0*/  FFMA.FTZ R182, R20, UR17, R181 ;  /* 0x0000001114b67c23 */ /* 0x000fc800080100b5 */
[----:B------:R-:W-:-:S04]  /*2e00*/  FADD.FTZ R182, R195, -R182 ;  /* 0x800000b6c3b67221 */ /* 0x000fc80000010000 */
[----:B------:R-:W-:-:S04]  /*2e10*/  FMUL.FTZ R182, R182, UR24 ;  /* 0x00000018b6b67c20 */ /* 0x000fc80008410000 */
[----:B------:R-:W-:-:S04]  /*2e20*/  FMUL.FTZ R182, R182, UR16 ;  /* 0x00000010b6b67c20 */ /* 0x000fc80008410000 */
[----:B------:R-:W-:Y:S01]  /*2e30*/  FFMA.FTZ R179, R182, R179, R83 ;  /* 0x000000b3b6b37223 */ /* 0x000fe20000010053 */
[----:B------:R-:W-:-:S05]  /*2e40*/  SHF.L.U32 R83, R190, 0x10, RZ ;  /* 0x00000010be537819 */ /* 0x000fca00000006ff */
        /* <DEDUP_REMOVED lines=10> */
[----:B------:R-:W-:-:S05]  /*2ef0*/  SHF.L.U32 R80, R166, 0x10, RZ ;  /* 0x00000010a6507819 */ /* 0x000fca00000006ff */
        /* <DEDUP_REMOVED lines=8> */
[----:B------:R-:W-:-:S04]  /*2f80*/  FFMA.FTZ R80, R198, UR17, R181 ;  /* 0x00000011c6507c23 */ /* 0x000fc800080100b5 */
[----:B------:R-:W-:Y:S01]  /*2f90*/  FADD.FTZ R80, R231, -R80 ;  /* 0x80000050e7507221 */ /* 0x000fe20000010000 */
[----:B------:R-:W-:-:S03]  /*2fa0*/  F2FP.BF16.F32.PACK_AB R82, R81, R82 ;  /* 0x000000525152723e */ /* 0x000fc600000010ff */
[----:B------:R-:W-:-:S04]  /*2fb0*/  FMUL.FTZ R80, R80, UR24 ;  /* 0x0000001850507c20 */ /* 0x000fc80008410000 */
[----:B------:R-:W-:Y:S01]  /*2fc0*/  FMUL.FTZ R81, R80, UR16 ;  /* 0x0000001050517c20 */ /* 0x000fe20008410000 */
[C---:B------:R-:W-:Y:S02]  /*2fd0*/  SHF.L.U32 R80, R177.reuse, 0x10, RZ ;  /* 0x00000010b1507819 */ /* 0x040fe400000006ff */
        /* <DEDUP_REMOVED lines=29> */
[----:B------:R-:W-:-:S05]  /*31b0*/  FMUL.FTZ R85, R84, R85 ;  /* 0x0000005554557220 */ /* 0x000fca0000410000 */
[----:B------:R-:W-:Y:S01]  /*31c0*/  F2FP.BF16.F32.PACK_AB R80, R85, R80 ;  /* 0x000000505550723e */ /* 0x000fe200000010ff */
[----:B------:R-:W-:Y:S06]  /*31d0*/  BRA `(.L_x_4751) ;  /* 0x0000000c008c7947 */ /* 0x000fec0003800000 */
.L_x_4750:
[--C-:B------:R-:W-:Y:S01]  /*31e0*/  FFMA.FTZ R168, R9, UR17, R181.reuse ;  /* 0x0000001109a87c23 */ /* 0x100fe200080100b5 */
[----:B------:R-:W-:Y:S01]  /*31f0*/  FFMA.FTZ R171, R20, UR17, R181 ;  /* 0x0000001114ab7c23 */ /* 0x000fe200080100b5 */
[----:B-----5:R-:W-:Y:S02]  /*3200*/  SHF.L.U32 R180, R179, 0x10, RZ ;  /* 0x00000010b3b47819 */ /* 0x020fe400000006ff */
[----:B------:R-:W-:Y:S01]  /*3210*/  FADD.FTZ R168, R225, -R168 ;  /* 0x800000a8e1a87221 */ /* 0x000fe20000010000 */
[----:B------:R-:W-:Y:S01]  /*3220*/  FADD.FTZ R171, R195, -R171 ;  /* 0x800000abc3ab7221 */ /* 0x000fe20000010000 */
[----:B------:R-:W-:Y:S02]  /*3230*/  PRMT R179, R179, 0x7632, R179 ;  /* 0x00007632b3b37816 */ /* 0x000fe400000000b3 */
[----:B------:R-:W-:Y:S01]  /*3240*/  FMUL.FTZ R170, R168, UR24 ;  /* 0x00000018a8aa7c20 */ /* 0x000fe20008410000 */
[----:B------:R-:W-:Y:S01]  /*3250*/  SHF.L.U32 R168, R167, 0x10, RZ ;  /* 0x00000010a7a87819 */ /* 0x000fe200000006ff */
[----:B------:R-:W-:Y:S01]  /*3260*/  FMUL.FTZ R171, R171, UR24 ;  /* 0x00000018abab7c20 */ /* 0x000fe20008410000 */
[----:B------:R-:W-:Y:S01]  /*3270*/  SHF.L.U32 R179, R179, 0x10, RZ ;  /* 0x00000010b3b37819 */ /* 0x000fe200000006ff */
[----:B------:R-:W-:Y:S01]  /*3280*/  FMUL.FTZ R169, R170, UR16 ;  /* 0x00000010aaa97c20 */ /* 0x000fe20008410000 */
[----:B------:R-:W-:-:S02]  /*3290*/  SHF.L.U32 R172, R178, 0x10, RZ ;  /* 0x00000010b2ac7819 */ /* 0x000fc400000006ff */
[----:B------:R-:W-:Y:S01]  /*32a0*/  PRMT R173, R178, 0x7632, R173 ;  /* 0x00007632b2ad7816 */ /* 0x000fe200000000ad */
[C---:B------:R-:W-:Y:S01]  /*32b0*/  FFMA.FTZ R180, R169.reuse, R180, R82 ;  /* 0x000000b4a9b47223 */ /* 0x040fe20000010052 */
[----:B------:R-:W-:Y:S01]  /*32c0*/  FMUL.FTZ R82, R169, R168 ;  /* 0x000000a8a9527220 */ /* 0x000fe20000410000 */
[----:B------:R-:W-:Y:S01]  /*32d0*/  SHF.L.U32 R168, R190, 0x10, RZ ;  /* 0x00000010bea87819 */ /* 0x000fe200000006ff */
[----:B------:R-:W-:Y:S01]  /*32e0*/  FMUL.FTZ R169, R171, UR16 ;  /* 0x00000010aba97c20 */ /* 0x000fe20008410000 */
[----:B------:R-:W-:-:S03]  /*32f0*/  SHF.L.U32 R173, R173, 0x10, RZ ;  /* 0x00000010adad7819 */ /* 0x000fc600000006ff */
[C---:B------:R-:W-:Y:S01]  /*3300*/  FFMA.FTZ R179, R169.reuse, R179, R83 ;  /* 0x000000b3a9b37223 */ /* 0x040fe20000010053 */
[----:B------:R-:W-:Y:S01]  /*3310*/  FMUL.FTZ R83, R169, R168 ;  /* 0x000000a8a9537220 */ /* 0x000fe20000410000 */
[----:B------:R-:W-:-:S04]  /*3320*/  FFMA.FTZ R168, R192, UR17, R181 ;  /* 0x00000011c0a87c23 */ /* 0x000fc800080100b5 */
[----:B------:R-:W-:Y:S01]  /*3330*/  FADD.FTZ R168, R228, -R168 ;  /* 0x800000a8e4a87221 */ /* 0x000fe20000010000 */
[----:B------:R-:W-:Y:S02]  /*3340*/  F2FP.BF16.F32.PACK_AB R83, R83, R82 ;  /* 0x000000525353723e */ /* 0x000fe400000010ff */
[----:B------:R-:W-:Y:S01]  /*3350*/  SHF.L.U32 R82, R166, 0x10, RZ ;  /* 0x00000010a6527819 */ /* 0x000fe200000006ff */
[----:B------:R-:W-:-:S04]  /*3360*/  FMUL.FTZ R168, R168, UR24 ;  /* 0x00000018a8a87c20 */ /* 0x000fc80008410000 */
[----:B------:R-:W-:-:S04]  /*3370*/  FMUL.FTZ R169, R168, UR16 ;  /* 0x00000010a8a97c20 */ /* 0x000fc80008410000 */
[----:B------:R-:W-:Y:S01]  /*3380*/  FFMA.FTZ R182, R169, R172, R80 ;  /* 0x000000aca9b67223 */ /* 0x000fe20000010050 */
[----:B------:R-:W-:Y:S01]  /*3390*/  FFMA.FTZ R80, R17, UR17, R181 ;  /* 0x0000001111507c23 */ /* 0x000fe200080100b5 */
[----:B------:R-:W-:-:S03]  /*33a0*/  FMUL.FTZ R82, R169, R82 ;  /* 0x00000052a9527220 */ /* 0x000fc60000410000 */
[----:B------:R-:W-:-:S04]  /*33b0*/  FADD.FTZ R80, R207, -R80 ;  /* 0x80000050cf507221 */ /* 0x000fc80000010000 */
[----:B------:R-:W-:Y:S01]  /*33c0*/  FMUL.FTZ R169, R80, UR24 ;  /* 0x0000001850a97c20 */ /* 0x000fe20008410000 */
[----:B------:R-:W-:-:S03]  /*33d0*/  SHF.L.U32 R80, R189, 0x10, RZ ;  /* 0x00000010bd507819 */ /* 0x000fc600000006ff */
[----:B------:R-:W-:-:S04]  /*33e0*/  FMUL.FTZ R172, R169, UR16 ;  /* 0x00000010a9ac7c20 */ /* 0x000fc80008410000 */
[C---:B------:R-:W-:Y:S01]  /*33f0*/  FFMA.FTZ R178, R172.reuse, R173, R81 ;  /* 0x000000adacb27223 */ /* 0x040fe20000010051 */
[----:B------:R-:W-:Y:S01]  /*3400*/  FMUL.FTZ R81, R172, R80 ;  /* 0x00000050ac517220 */ /* 0x000fe20000410000 */
[----:B------:R-:W-:Y:S01]  /*3410*/  FFMA.FTZ R80, R198, UR17, R181 ;  /* 0x00000011c6507c23 */ /* 0x000fe200080100b5 */
[----:B------:R-:W-:Y:S02]  /*3420*/  PRMT R172, R177, 0x7632, R172 ;  /* 0x00007632b1ac7816 */ /* 0x000fe400000000ac */
[----:B------:R-:W-:Y:S01]  /*3430*/  SHF.L.U32 R173, R176, 0x10, RZ ;  /* 0x00000010b0ad7819 */ /* 0x000fe200000006ff */
[----:B------:R-:W-:Y:S01]  /*3440*/  FADD.FTZ R80, R231, -R80 ;  /* 0x80000050e7507221 */ /* 0x000fe20000010000 */
[----:B------:R-:W-:Y:S02]  /*3450*/  F2FP.BF16.F32.PACK_AB R82, R81, R82 ;  /* 0x000000525152723e */ /* 0x000fe400000010ff */
[----:B------:R-:W-:Y:S01]  /*3460*/  SHF.L.U32 R172, R172, 0x10, RZ ;  /* 0x00000010acac7819 */ /* 0x000fe200000006ff */
[----:B------:R-:W-:Y:S01]  /*3470*/  FMUL.FTZ R174, R80, UR24 ;  /* 0x0000001850ae7c20 */ /* 0x000fe20008410000 */
[----:B------:R-:W-:-:S02]  /*3480*/  SHF.L.U32 R80, R177, 0x10, RZ ;  /* 0x00000010b1507819 */ /* 0x000fc400000006ff */
[----:B------:R-:W-:Y:S01]  /*3490*/  PRMT R176, R176, 0x7632, R176 ;  /* 0x00007632b0b07816 */ /* 0x000fe200000000b0 */
[----:B------:R-:W-:-:S03]  /*34a0*/  FMUL.FTZ R81, R174, UR16 ;  /* 0x00000010ae517c20 */ /* 0x000fc60008410000 */
[----:B------:R-:W-:Y:S01]  /*34b0*/  SHF.L.U32 R176, R176, 0x10, RZ ;  /* 0x00000010b0b07819 */ /* 0x000fe200000006ff */
        /* <DEDUP_REMOVED lines=27> */
.L_x_4749:
        /* <DEDUP_REMOVED lines=11> */
[----:B-----5:R-:W-:-:S04]  /*3720*/  FFMA.FTZ R180, R180, UR24, R50 ;  /* 0x00000018b4b47c23 */ /* 0x020fc80008010032 */
        /* <DEDUP_REMOVED lines=9> */
[----:B------:R-:W-:-:S04]  /*37c0*/  FFMA.FTZ R182, R182, UR24, R51 ;  /* 0x00000018b6b67c23 */ /* 0x000fc80008010033 */
        /* <DEDUP_REMOVED lines=13> */
[----:B------:R-:W-:-:S05]  /*38a0*/  SHF.L.U32 R80, R166, 0x10, RZ ;  /* 0x00000010a6507819 */ /* 0x000fca00000006ff */
        /* <DEDUP_REMOVED lines=8> */
[----:B------:R-:W-:-:S04]  /*3930*/  FFMA.FTZ R80, R198, UR17, R181 ;  /* 0x00000011c6507c23 */ /* 0x000fc800080100b5 */
[----:B------:R-:W-:Y:S01]  /*3940*/  FADD.FTZ R80, R231, -R80 ;  /* 0x80000050e7507221 */ /* 0x000fe20000010000 */
[----:B------:R-:W-:-:S03]  /*3950*/  F2FP.BF16.F32.PACK_AB R82, R81, R82 ;  /* 0x000000525152723e */ /* 0x000fc600000010ff */
[----:B------:R-:W-:-:S04]  /*3960*/  FFMA.FTZ R80, R80, UR24, R54 ;  /* 0x0000001850507c23 */ /* 0x000fc80008010036 */
        /* <DEDUP_REMOVED lines=31> */
[----:B------:R-:W-:-:S05]  /*3b60*/  FMUL.FTZ R85, R85, R84 ;  /* 0x0000005455557220 */ /* 0x000fca0000410000 */
[----:B------:R-:W-:Y:S01]  /*3b70*/  F2FP.BF16.F32.PACK_AB R80, R85, R80 ;  /* 0x000000505550723e */ /* 0x000fe200000010ff */
[----:B------:R-:W-:Y:S06]  /*3b80*/  BRA `(.L_x_4751) ;  /* 0x0000000400207947 */ /* 0x000fec0003800000 */
.L_x_4752:
[--C-:B------:R-:W-:Y:S01]  /*3b90*/  FFMA.FTZ R168, R9, UR17, R181.reuse ;  /* 0x0000001109a87c23 */ /* 0x100fe200080100b5 */
[----:B------:R-:W-:Y:S01]  /*3ba0*/  FFMA.FTZ R171, R20, UR17, R181 ;  /* 0x0000001114ab7c23 */ /* 0x000fe200080100b5 */
[----:B-----5:R-:W-:Y:S02]  /*3bb0*/  SHF.L.U32 R180, R179, 0x10, RZ ;  /* 0x00000010b3b47819 */ /* 0x020fe400000006ff */
[----:B------:R-:W-:Y:S01]  /*3bc0*/  FADD.FTZ R168, R225, -R168 ;  /* 0x800000a8e1a87221 */ /* 0x000fe20000010000 */
[----:B------:R-:W-:Y:S01]  /*3bd0*/  FADD.FTZ R171, R195, -R171 ;  /* 0x800000abc3ab7221 */ /* 0x000fe20000010000 */
[----:B------:R-:W-:Y:S02]  /*3be0*/  PRMT R179, R179, 0x7632, R179 ;  /* 0x00007632b3b37816 */ /* 0x000fe400000000b3 */
[----:B------:R-:W-:Y:S01]  /*3bf0*/  FFMA.FTZ R170, R168, UR24, R50 ;  /* 0x00000018a8aa7c23 */ /* 0x000fe20008010032 */
[----:B------:R-:W-:Y:S01]  /*3c00*/  SHF.L.U32 R168, R167, 0x10, RZ ;  /* 0x00000010a7a87819 */ /* 0x000fe200000006ff */
[----:B------:R-:W-:Y:S01]  /*3c10*/  FFMA.FTZ R171, R171, UR24, R51 ;  /* 0x00000018abab7c23 */ /* 0x000fe20008010033 */
[----:B------:R-:W-:Y:S01]  /*3c20*/  SHF.L.U32 R179, R179, 0x10, RZ ;  /* 0x00000010b3b37819 */ /* 0x000fe200000006ff */
[----:B------:R-:W-:Y:S01]  /*3c30*/  FMUL.FTZ R169, R170, UR16 ;  /* 0x00000010aaa97c20 */ /* 0x000fe20008410000 */
[----:B------:R-:W-:-:S02]  /*3c40*/  SHF.L.U32 R172, R178, 0x10, RZ ;  /* 0x00000010b2ac7819 */ /* 0x000fc400000006ff */
[----:B------:R-:W-:Y:S01]  /*3c50*/  PRMT R173, R178, 0x7632, R173 ;  /* 0x00007632b2ad7816 */ /* 0x000fe200000000ad */
[-C--:B------:R-:W-:Y:S01]  /*3c60*/  FFMA.FTZ R180, R180, R169.reuse, R82 ;  /* 0x000000a9b4b47223 */ /* 0x080fe20000010052 */
[----:B------:R-:W-:Y:S01]  /*3c70*/  FMUL.FTZ R82, R168, R169 ;  /* 0x000000a9a8527220 */ /* 0x000fe20000410000 */
[----:B------:R-:W-:Y:S01]  /*3c80*/  SHF.L.U32 R168, R190, 0x10, RZ ;  /* 0x00000010bea87819 */ /* 0x000fe200000006ff */
[----:B------:R-:W-:Y:S01]  /*3c90*/  FMUL.FTZ R169, R171, UR16 ;  /* 0x00000010aba97c20 */ /* 0x000fe20008410000 */
[----:B------:R-:W-:-:S03]  /*3ca0*/  SHF.L.U32 R173, R173, 0x10, RZ ;  /* 0x00000010adad7819 */ /* 0x000fc600000006ff */
[-C--:B------:R-:W-:Y:S01]  /*3cb0*/  FFMA.FTZ R179, R179, R169.reuse, R83 ;  /* 0x000000a9b3b37223 */ /* 0x080fe20000010053 */
[----:B------:R-:W-:Y:S01]  /*3cc0*/  FMUL.FTZ R83, R168, R169 ;  /* 0x000000a9a8537220 */ /* 0x000fe20000410000 */
[----:B------:R-:W-:-:S04]  /*3cd0*/  FFMA.FTZ R168, R192, UR17, R181 ;  /* 0x00000011c0a87c23 */ /* 0x000fc800080100b5 */
[----:B------:R-:W-:Y:S01]  /*3ce0*/  FADD.FTZ R168, R228, -R168 ;  /* 0x800000a8e4a87221 */ /* 0x000fe20000010000 */
[----:B------:R-:W-:Y:S02]  /*3cf0*/  F2FP.BF16.F32.PACK_AB R83, R83, R82 ;  /* 0x000000525353723e */ /* 0x000fe400000010ff */
[----:B------:R-:W-:Y:S01]  /*3d00*/  SHF.L.U32 R82, R166, 0x10, RZ ;  /* 0x00000010a6527819 */ /* 0x000fe200000006ff */
[----:B------:R-:W-:-:S04]  /*3d10*/  FFMA.FTZ R168, R168, UR24, R48 ;  /* 0x00000018a8a87c23 */ /* 0x000fc80008010030 */
[----:B------:R-:W-:-:S04]  /*3d20*/  FMUL.FTZ R169, R168, UR16 ;  /* 0x00000010a8a97c20 */ /* 0x000fc80008410000 */
[-C--:B------:R-:W-:Y:S01]  /*3d30*/  FFMA.FTZ R182, R172, R169.reuse, R80 ;  /* 0x000000a9acb67223 */ /* 0x080fe20000010050 */
[----:B------:R-:W-:Y:S01]  /*3d40*/  FFMA.FTZ R80, R17, UR17, R181 ;  /* 0x0000001111507c23 */ /* 0x000fe200080100b5 */
[----:B------:R-:W-:-:S03]  /*3d50*/  FMUL.FTZ R82, R82, R169 ;  /* 0x000000a952527220 */ /* 0x000fc60000410000 */
[----:B------:R-:W-:-:S04]  /*3d60*/  FADD.FTZ R80, R207, -R80 ;  /* 0x80000050cf507221 */ /* 0x000fc80000010000 */
[----:B------:R-:W-:Y:S01]  /*3d70*/  FFMA.FTZ R169, R80, UR24, R49 ;  /* 0x0000001850a97c23 */ /* 0x000fe20008010031 */
[----:B------:R-:W-:-:S03]  /*3d80*/  SHF.L.U32 R80, R189, 0x10, RZ ;  /* 0x00000010bd507819 */ /* 0x000fc600000006ff */
[----:B------:R-:W-:-:S04]  /*3d90*/  FMUL.FTZ R172, R169, UR16 ;  /* 0x00000010a9ac7c20 */ /* 0x000fc80008410000 */
[-C--:B------:R-:W-:Y:S01]  /*3da0*/  FFMA.FTZ R178, R173, R172.reuse, R81 ;  /* 0x000000acadb27223 */ /* 0x080fe20000010051 */
[----:B------:R-:W-:Y:S01]  /*3db0*/  FMUL.FTZ R81, R80, R172 ;  /* 0x000000ac50517220 */ /* 0x000fe20000410000 */
[----:B------:R-:W-:Y:S01]  /*3dc0*/  FFMA.FTZ R80, R198, UR17, R181 ;  /* 0x00000011c6507c23 */ /* 0x000fe200080100b5 */
[----:B------:R-:W-:Y:S02]  /*3dd0*/  PRMT R172, R177, 0x7632, R172 ;  /* 0x00007632b1ac7816 */ /* 0x000fe400000000ac */
[----:B------:R-:W-:Y:S01]  /*3de0*/  SHF.L.U32 R173, R176, 0x10, RZ ;  /* 0x00000010b0ad7819 */ /* 0x000fe200000006ff */
[----:B------:R-:W-:Y:S01]  /*3df0*/  FADD.FTZ R80, R231, -R80 ;  /* 0x80000050e7507221 */ /* 0x000fe20000010000 */
[----:B------:R-:W-:Y:S02]  /*3e00*/  F2FP.BF16.F32.PACK_AB R82, R81, R82 ;  /* 0x000000525152723e */ /* 0x000fe400000010ff */
[----:B------:R-:W-:Y:S01]  /*3e10*/  SHF.L.U32 R172, R172, 0x10, RZ ;  /* 0x00000010acac7819 */ /* 0x000fe200000006ff */
[----:B------:R-:W-:Y:S01]  /*3e20*/  FFMA.FTZ R174, R80, UR24, R54 ;  /* 0x0000001850ae7c23 */ /* 0x000fe20008010036 */
        /* <DEDUP_REMOVED lines=29> */
[----:B------:R-:W-:-:S07]  /*4000*/  F2FP.BF16.F32.PACK_AB R80, R85, R80 ;  /* 0x000000505550723e */ /* 0x000fce00000010ff */
.L_x_4751:
[----:B------:R-:W-:-:S04]  /*4010*/  ISETP.NE.U32.AND P0, PT, RZ, UR4, PT ;  /* 0x00000004ff007c0c */ /* 0x000fc8000bf05070 */
[----:B------:R-:W-:-:S13]  /*4020*/  ISETP.NE.AND.EX P0, PT, RZ, UR5, PT, P0 ;  /* 0x00000005ff007c0c */ /* 0x000fda000bf05300 */
[----:B------:R-:W0:Y:S02]  /*4030*/  @P0 LDC.64 R84, c[0x0][0x478] ;  /* 0x00011e00ff540b82 */ /* 0x000e240000000a00 */
[----:B0-----:R-:W-:-:S05]  /*4040*/  @P0 IMAD.WIDE.U32 R84, R2, 0x20, R84 ;  /* 0x0000002002540825 */ /* 0x001fca00078e0054 */
[----:B------:R-:W-:Y:S04]  /*4050*/  @P0 STG.E.128 desc[UR10][R84.64], R172 ;  /* 0x000000ac54000986 */ /* 0x000fe8000c101d0a */
        /* <DEDUP_REMOVED lines=11> */
.L_x_4748:
[----:B------:R-:W-:Y:S05]  /*4110*/  BSYNC.RECONVERGENT B0 ;  /* 0x0000000000007941 */ /* 0x000fea0003800200 */
.L_x_4747:
[----:B------:R-:W-:Y:S04]  /*4120*/  BSSY.RECONVERGENT B0, `(.L_x_4753) ;  /* 0x0000145000007945 */ /* 0x000fe80003800200 */
[----:B------:R-:W-:Y:S05]  /*4130*/  @!P3 BRA `(.L_x_4754) ;  /* 0x00000014000cb947 */ /* 0x000fea0003800000 */
[----:B------:R-:W0:Y:S02]  /*4140*/  LDC.64 R176, c[0x0][0x390] ;  /* 0x0000e400ffb07b82 */ /* 0x000e240000000a00 */
[----:B0-----:R-:W-:-:S06]  /*4150*/  IMAD.WIDE.U32 R176, R2, 0x10, R176 ;  /* 0x0000001002b07825 */ /* 0x001fcc00078e00b0 */
[----:B------:R-:W5:Y:S01]  /*4160*/  LDG.E.128 R176, desc[UR10][R176.64] ;  /* 0x0000000ab0b07981 */ /* 0x000f62000c1e1d00 */
[----:B------:R-:W-:-:S04]  /*4170*/  UISETP.NE.U32.AND UP1, UPT, UR20, URZ, UPT ;  /* 0x000000ff1400728c */ /* 0x000fc8000bf25070 */
[----:B------:R-:W-:-:S09]  /*4180*/  UISETP.NE.AND.EX UP1, UPT, UR21, URZ, UPT, UP1 ;  /* 0x000000ff1500728c */ /* 0x000fd2000bf25310 */
[----:B------:R-:W-:Y:S05]  /*4190*/  BRA.U !UP1, `(.L_x_4755) ;  /* 0x0000000909607547 */ /* 0x000fea000b800000 */
[----:B------:R0:W5:Y:S04]  /*41a0*/  LDL R188, [R1+0x4] ;  /* 0x0000040001bc7983 */ /* 0x0001680000100800 */
[----:B------:R0:W5:Y:S01]  /*41b0*/  LDL R183, [R1] ;  /* 0x0000000001b77983 */ /* 0x0001620000100800 */
[----:B------:R-:W-:-:S04]  /*41c0*/  UISETP.NE.U32.AND UP1, UPT, UR8, URZ, UPT ;  /* 0x000000ff0800728c */ /* 0x000fc8000bf25070 */
[----:B------:R-:W-:-:S06]  /*41d0*/  UISETP.NE.AND.EX UP1, UPT, UR9, URZ, UPT, UP1 ;  /* 0x000000ff0900728c */ /* 0x000fcc000bf25310 */
[----:B------:R-:W-:-:S13]  /*41e0*/  PLOP3.LUT P0, PT, PT, PT, UP1, 0x80, 0x8 ;  /* 0x000000000008781c */ /* 0x000fda0003f0f018 */
[----:B0-----:R-:W-:Y:S05]  /*41f0*/  @!P0 BRA `(.L_x_4756) ;  /* 0x0000000400248947 */ /* 0x001fea0003800000 */
        /* <DEDUP_REMOVED lines=24> */
[----:B------:R-:W-:-:S04]  /*4380*/  FFMA.FTZ R168, R168, UR24, R40 ;  /* 0x00000018a8a87c23 */ /* 0x000fc80008010028 */
[----:B------:R-:W-:-:S04]  /*4390*/  FMUL.FTZ R169, R168, UR16 ;  /* 0x00000010a8a97c20 */ /* 0x000fc80008410000 */
[C---:B------:R-:W-:Y:S01]  /*43a0*/  FFMA.FTZ R182, R169.reuse, R172, R72 ;  /* 0x000000aca9b67223 */ /* 0x040fe20000010048 */
[----:B------:R-:W-:Y:S01]  /*43b0*/  FFMA.FTZ R72, R18, UR17, R181 ;  /* 0x0000001112487c23 */ /* 0x000fe200080100b5 */
[----:B------:R-:W-:-:S03]  /*43c0*/  FMUL.FTZ R74, R169, R74 ;  /* 0x0000004aa94a7220 */ /* 0x000fc60000410000 */
[----:B------:R-:W-:-:S04]  /*43d0*/  FADD.FTZ R72, R205, -R72 ;  /* 0x80000048cd487221 */ /* 0x000fc80000010000 */
[----:B------:R-:W-:Y:S01]  /*43e0*/  FFMA.FTZ R169, R72, UR24, R41 ;  /* 0x0000001848a97c23 */ /* 0x000fe20008010029 */
        /* <DEDUP_REMOVED lines=42> */
.L_x_4756:
        /* <DEDUP_REMOVED lines=73> */
.L_x_4755:
[----:B------:R0:W5:Y:S01]  /*4b20*/  LDL R189, [R1+0x4] ;  /* 0x0000040001bd7983 */ /* 0x0001620000100800 */
[----:B------:R-:W1:Y:S03]  /*4b30*/  LDC.64 R182, c[0x0][0x478] ;  /* 0x00011e00ffb67b82 */ /* 0x000e660000000a00 */
[----:B------:R0:W5:Y:S01]  /*4b40*/  LDL R188, [R1] ;  /* 0x0000000001bc7983 */ /* 0x0001620000100800 */
[----:B-1----:R-:W-:-:S04]  /*4b50*/  ISETP.NE.U32.AND P0, PT, R182, RZ, PT ;  /* 0x000000ffb600720c */ /* 0x002fc80003f05070 */
[----:B------:R-:W-:-:S13]  /*4b60*/  ISETP.NE.AND.EX P0, PT, R183, RZ, PT, P0 ;  /* 0x000000ffb700720c */ /* 0x000fda0003f05300 */
[----:B0-----:R-:W-:Y:S05]  /*4b70*/  @!P0 BRA `(.L_x_4758) ;  /* 0x0000000400248947 */ /* 0x001fea0003800000 */
        /* <DEDUP_REMOVED lines=24> */
[----:B------:R-:W-:-:S04]  /*4d00*/  FMUL.FTZ R168, R168, UR24 ;  /* 0x00000018a8a87c20 */ /* 0x000fc80008410000 */
[----:B------:R-:W-:-:S04]  /*4d10*/  FMUL.FTZ R169, R168, UR16 ;  /* 0x00000010a8a97c20 */ /* 0x000fc80008410000 */
[-C--:B------:R-:W-:Y:S01]  /*4d20*/  FFMA.FTZ R182, R172, R169.reuse, R72 ;  /* 0x000000a9acb67223 */ /* 0x080fe20000010048 */
[----:B------:R-:W-:Y:S01]  /*4d30*/  FFMA.FTZ R72, R18, UR17, R181 ;  /* 0x0000001112487c23 */ /* 0x000fe200080100b5 */
[----:B------:R-:W-:-:S03]  /*4d40*/  FMUL.FTZ R74, R74, R169 ;  /* 0x000000a94a4a7220 */ /* 0x000fc60000410000 */
[----:B------:R-:W-:-:S04]  /*4d50*/  FADD.FTZ R72, R205, -R72 ;  /* 0x80000048cd487221 */ /* 0x000fc80000010000 */
[----:B------:R-:W-:Y:S01]  /*4d60*/  FMUL.FTZ R169, R72, UR24 ;  /* 0x0000001848a97c20 */ /* 0x000fe20008410000 */
        /* <DEDUP_REMOVED lines=42> */
.L_x_4758:
        /* <DEDUP_REMOVED lines=71> */
[----:B------:R-:W-:-:S07]  /*5480*/  F2FP.BF16.F32.PACK_AB R72, R77, R72 ;  /* 0x000000484d48723e */ /* 0x000fce00000010ff */
.L_x_4757:
        /* <DEDUP_REMOVED lines=14> */
.L_x_4754:
[----:B------:R-:W-:Y:S05]  /*5570*/  BSYNC.RECONVERGENT B0 ;  /* 0x0000000000007941 */ /* 0x000fea0003800200 */
.L_x_4753:
        /* <DEDUP_REMOVED lines=8> */
[----:B------:R-:W-:-:S04]  /*5600*/  UISETP.NE.U32.AND UP1, UPT, UR8, URZ, UPT ;  /* 0x000000ff0800728c */ /* 0x000fc8000bf25070 */
[----:B------:R-:W-:-:S06]  /*5610*/  UISETP.NE.AND.EX UP1, UPT, UR9, URZ, UPT, UP1 ;  /* 0x000000ff0900728c */ /* 0x000fcc000bf25310 */
[----:B------:R-:W-:-:S13]  /*5620*/  PLOP3.LUT P0, PT, PT, PT, UP1, 0x80, 0x8 ;  /* 0x000000000008781c */ /* 0x000fda0003f0f018 */
[----:B------:R-:W-:Y:S05]  /*5630*/  @!P0 BRA `(.L_x_4762) ;  /* 0x0000000400248947 */ /* 0x000fea0003800000 */
        /* <DEDUP_REMOVED lines=26> */
[----:B------:R-:W-:Y:S01]  /*57e0*/  FFMA.FTZ R182, R169, R172, R64 ;  /* 0x000000aca9b67223 */ /* 0x000fe20000010040 */
        /* <DEDUP_REMOVED lines=46> */
.L_x_4762:
        /* <DEDUP_REMOVED lines=73> */
.L_x_4761:
[----:B------:R-:W0:Y:S02]  /*5f60*/  LDC.64 R182, c[0x0][0x478] ;  /* 0x00011e00ffb67b82 */ /* 0x000e240000000a00 */
[----:B0-----:R-:W-:-:S04]  /*5f70*/  ISETP.NE.U32.AND P0, PT, R182, RZ, PT ;  /* 0x000000ffb600720c */ /* 0x001fc80003f05070 */
[----:B------:R-:W-:-:S13]  /*5f80*/  ISETP.NE.AND.EX P0, PT, R183, RZ, PT, P0 ;  /* 0x000000ffb700720c */ /* 0x000fda0003f05300 */
[----:B------:R-:W-:Y:S05]  /*5f90*/  @!P0 BRA `(.L_x_4764) ;  /* 0x0000000400248947 */ /* 0x000fea0003800000 */
        /* <DEDUP_REMOVED lines=73> */
.L_x_4764:
        /* <DEDUP_REMOVED lines=72> */
.L_x_4763:
        /* <DEDUP_REMOVED lines=14> */
.L_x_4760:
[----:B------:R-:W-:Y:S05]  /*6990*/  BSYNC.RECONVERGENT B0 ;  /* 0x0000000000007941 */ /* 0x000fea0003800200 */
.L_x_4759:
        /* <DEDUP_REMOVED lines=29> */
[----:B------:R-:W-:Y:S02]  /*6b70*/  SHF.L.U32 R172, R172, 0x10, RZ ;  /* 0x00000010acac7819 */ /* 0x000fe400000006ff */
[----:B------:R-:W-:Y:S01]  /*6b80*/  SHF.L.U32 R173, R176, 0x10, RZ ;  /* 0x00000010b0ad7819 */ /* 0x000fe200000006ff */
[C---:B------:R-:W-:Y:S01]  /*6b90*/  FFMA.FTZ R182, R169.reuse, R182, R59 ;  /* 0x000000b6a9b67223 */ /* 0x040fe2000001003b */
[----:B------:R-:W-:Y:S01]  /*6ba0*/  FMUL.FTZ R59, R169, R168 ;  /* 0x000000a8a93b7220 */ /* 0x000fe20000410000 */
[--C-:B------:R-:W-:Y:S01]  /*6bb0*/  FFMA.FTZ R168, R4, UR17, R181.reuse ;  /* 0x0000001104a87c23 */ /* 0x100fe200080100b5 */
[----:B------:R-:W-:Y:S01]  /*6bc0*/  FFMA.FTZ R169, R23, UR17, R181 ;  /* 0x0000001117a97c23 */ /* 0x000fe200080100b5 */
[----:B------:R-:W-:-:S02]  /*6bd0*/  PRMT R176, R176, 0x7632, R176 ;  /* 0x00007632b0b07816 */ /* 0x000fc400000000b0 */
[----:B------:R-:W-:Y:S01]  /*6be0*/  FADD.FTZ R168, R217, -R168 ;  /* 0x800000a8d9a87221 */ /* 0x000fe20000010000 */
[----:B------:R-:W-:Y:S01]  /*6bf0*/  F2FP.BF16.F32.PACK_AB R59, R59, R58 ;  /* 0x0000003a3b3b723e */ /* 0x000fe200000010ff */
[----:B------:R-:W-:Y:S01]  /*6c00*/  FADD.FTZ R169, R187, -R169 ;  /* 0x800000a9bba97221 */ /* 0x000fe20000010000 */
[----:B------:R-:W-:Y:S01]  /*6c10*/  SHF.L.U32 R176, R176, 0x10, RZ ;  /* 0x00000010b0b07819 */ /* 0x000fe200000006ff */
[----:B------:R-:W-:Y:S02]  /*6c20*/  FFMA.FTZ R168, R168, UR24, R24 ;  /* 0x00000018a8a87c23 */ /* 0x000fe40008010018 */
[----:B------:R-:W-:Y:S02]  /*6c30*/  FFMA.FTZ R169, R169, UR24, R25 ;  /* 0x00000018a9a97c23 */ /* 0x000fe40008010019 */
[----:B------:R-:W-:-:S04]  /*6c40*/  FMUL.FTZ R58, R168, UR16 ;  /* 0x00000010a83a7c20 */ /* 0x000fc80008410000 */
[----:B------:R-:W-:Y:S01]  /*6c50*/  FFMA.FTZ R179, R58, R179, R56 ;  /* 0x000000b33ab37223 */ /* 0x000fe20000010038 */
[----:B------:R-:W-:-:S05]  /*6c60*/  SHF.L.U32 R56, R154, 0x10, RZ ;  /* 0x000000109a387819 */ /* 0x000fca00000006ff */
[----:B------:R-:W-:Y:S01]  /*6c70*/  FMUL.FTZ R58, R58, R56 ;  /* 0x000000383a3a7220 */ /* 0x000fe20000410000 */
[----:B------:R-:W-:-:S04]  /*6c80*/  FMUL.FTZ R56, R169, UR16 ;  /* 0x00000010a9387c20 */ /* 0x000fc80008410000 */
[----:B------:R-:W-:Y:S01]  /*6c90*/  FFMA.FTZ R178, R56, R172, R57 ;  /* 0x000000ac38b27223 */ /* 0x000fe20000010039 */
[----:B------:R-:W-:Y:S02]  /*6ca0*/  SHF.L.U32 R57, R245, 0x10, RZ ;  /* 0x00000010f5397819 */ /* 0x000fe400000006ff */
[----:B------:R-:W-:-:S03]  /*6cb0*/  PRMT R172, R177, 0x7632, R172 ;  /* 0x00007632b1ac7816 */ /* 0x000fc600000000ac */
[----:B------:R-:W-:Y:S01]  /*6cc0*/  FMUL.FTZ R57, R56, R57 ;  /* 0x0000003938397220 */ /* 0x000fe20000410000 */
[----:B------:R-:W-:Y:S01]  /*6cd0*/  FFMA.FTZ R56, R186, UR17, R181 ;  /* 0x00000011ba387c23 */ /* 0x000fe200080100b5 */
[----:B------:R-:W-:-:S03]  /*6ce0*/  SHF.L.U32 R172, R172, 0x10, RZ ;  /* 0x00000010acac7819 */ /* 0x000fc600000006ff */
[----:B------:R-:W-:Y:S01]  /*6cf0*/  FADD.FTZ R56, R227, -R56 ;  /* 0x80000038e3387221 */ /* 0x000fe20000010000 */
[----:B------:R-:W-:-:S03]  /*6d00*/  F2FP.BF16.F32.PACK_AB R58, R57, R58 ;  /* 0x0000003a393a723e */ /* 0x000fc600000010ff */
[----:B------:R-:W-:Y:S01]  /*6d10*/  FFMA.FTZ R174, R56, UR24, R30 ;  /* 0x0000001838ae7c23 */ /* 0x000fe2000801001e */
[----:B------:R-:W-:-:S03]  /*6d20*/  SHF.L.U32 R56, R177, 0x10, RZ ;  /* 0x00000010b1387819 */ /* 0x000fc600000006ff */
        /* <DEDUP_REMOVED lines=28> */
.L_x_4768:
[----:B------:R-:W-:Y:S01]  /*6ef0*/  FFMA.FTZ R180, R184, UR17, R181 ;  /* 0x00000011b8b47c23 */ /* 0x000fe200080100b5 */
[C---:B-----5:R-:W-:Y:S02]  /*6f00*/  PRMT R182, R179.reuse, 0x7632, R182 ;  /* 0x00007632b3b67816 */ /* 0x060fe400000000b6 */
[----:B------:R-:W-:Y:S01]  /*6f10*/  SHF.L.U32 R179, R179, 0x10, RZ ;  /* 0x00000010b3b37819 */ /* 0x000fe200000006ff */
[----:B------:R-:W-:Y:S01]  /*6f20*/  FADD.FTZ R180, R185, -R180 ;  /* 0x800000b4b9b47221 */ /* 0x000fe20000010000 */
[----:B------:R-:W-:-:S03]  /*6f30*/  SHF.L.U32 R182, R182, 0x10, RZ ;  /* 0x00000010b6b67819 */ /* 0x000fc600000006ff */
[----:B------:R-:W-:-:S04]  /*6f40*/  FFMA.FTZ R183, R180, UR24, R27 ;  /* 0x00000018b4b77c23 */ /* 0x000fc8000801001b */
[----:B------:R-:W-:-:S04]  /*6f50*/  FMUL.FTZ R183, R183, UR16 ;  /* 0x00000010b7b77c20 */ /* 0x000fc80008410000 */
[----:B------:R-:W-:Y:S01]  /*6f60*/  FFMA.FTZ R182, R183, R182, R59 ;  /* 0x000000b6b7b67223 */ /* 0x000fe2000001003b */
[----:B------:R-:W-:-:S04]  /*6f70*/  FFMA.FTZ R59, R7, UR17, R181 ;  /* 0x00000011073b7c23 */ /* 0x000fc800080100b5 */
[----:B------:R-:W-:-:S04]  /*6f80*/  FADD.FTZ R59, R210, -R59 ;  /* 0x8000003bd23b7221 */ /* 0x000fc80000010000 */
[----:B------:R-:W-:-:S04]  /*6f90*/  FFMA.FTZ R59, R59, UR24, R26 ;  /* 0x000000183b3b7c23 */ /* 0x000fc8000801001a */
[----:B------:R-:W-:-:S04]  /*6fa0*/  FMUL.FTZ R59, R59, UR16 ;  /* 0x000000103b3b7c20 */ /* 0x000fc80008410000 */
[----:B------:R-:W-:Y:S01]  /*6fb0*/  FFMA.FTZ R180, R59, R179, R58 ;  /* 0x000000b33bb47223 */ /* 0x000fe2000001003a */
[----:B------:R-:W-:Y:S02]  /*6fc0*/  SHF.L.U32 R58, R155, 0x10, RZ ;  /* 0x000000109b3a7819 */ /* 0x000fe400000006ff */
[C---:B------:R-:W-:Y:S02]  /*6fd0*/  SHF.L.U32 R179, R178.reuse, 0x10, RZ ;  /* 0x00000010b2b37819 */ /* 0x040fe400000006ff */
[----:B------:R-:W-:Y:S01]  /*6fe0*/  PRMT R178, R178, 0x7632, R178 ;  /* 0x00007632b2b27816 */ /* 0x000fe200000000b2 */
[----:B------:R-:W-:Y:S01]  /*6ff0*/  FMUL.FTZ R59, R59, R58 ;  /* 0x0000003a3b3b7220 */ /* 0x000fe20000410000 */
[----:B------:R-:W-:Y:S02]  /*7000*/  SHF.L.U32 R58, R246, 0x10, RZ ;  /* 0x00000010f63a7819 */ /* 0x000fe400000006ff */
[----:B------:R-:W-:-:S03]  /*7010*/  SHF.L.U32 R178, R178, 0x10, RZ ;  /* 0x00000010b2b27819 */ /* 0x000fc600000006ff */
        /* <DEDUP_REMOVED lines=54> */
.L_x_4767:
        /* <DEDUP_REMOVED lines=21> */
[----:B------:R-:W-:Y:S02]  /*74d0*/  SHF.L.U32 R172, R172, 0x10, RZ ;  /* 0x00000010acac7819 */ /* 0x000fe400000006ff */
[----:B------:R-:W-:Y:S01]  /*74e0*/  SHF.L.U32 R173, R176, 0x10, RZ ;  /* 0x00000010b0ad7819 */ /* 0x000fe200000006ff */
[-C--:B------:R-:W-:Y:S01]  /*74f0*/  FFMA.FTZ R182, R182, R169.reuse, R59 ;  /* 0x000000a9b6b67223 */ /* 0x080fe2000001003b */
        /* <DEDUP_REMOVED lines=8> */
[----:B------:R-:W-:Y:S02]  /*7580*/  FMUL.FTZ R168, R168, UR24 ;  /* 0x00000018a8a87c20 */ /* 0x000fe40008410000 */
[----:B------:R-:W-:Y:S02]  /*7590*/  FMUL.FTZ R169, R169, UR24 ;  /* 0x00000018a9a97c20 */ /* 0x000fe40008410000 */
        /* <DEDUP_REMOVED lines=13> */
[----:B------:R-:W-:Y:S01]  /*7670*/  FMUL.FTZ R174, R56, UR24 ;  /* 0x0000001838ae7c20 */ /* 0x000fe20008410000 */
[----:B------:R-:W-:-:S03]  /*7680*/  SHF.L.U32 R56, R177, 0x10, RZ ;  /* 0x00000010b1387819 */ /* 0x000fc600000006ff */
        /* <DEDUP_REMOVED lines=28> */
.L_x_4770:
[----:B------:R-:W-:Y:S01]  /*7850*/  FFMA.FTZ R180, R184, UR17, R181 ;  /* 0x00000011b8b47c23 */ /* 0x000fe200080100b5 */
[C---:B-----5:R-:W-:Y:S02]  /*7860*/  PRMT R182, R179.reuse, 0x7632, R182 ;  /* 0x00007632b3b67816 */ /* 0x060fe400000000b6 */
[----:B------:R-:W-:Y:S01]  /*7870*/  SHF.L.U32 R179, R179, 0x10, RZ ;  /* 0x00000010b3b37819 */ /* 0x000fe200000006ff */
[----:B------:R-:W-:Y:S01]  /*7880*/  FADD.FTZ R180, R185, -R180 ;  /* 0x800000b4b9b47221 */ /* 0x000fe20000010000 */
[----:B------:R-:W-:-:S03]  /*7890*/  SHF.L.U32 R182, R182, 0x10, RZ ;  /* 0x00000010b6b67819 */ /* 0x000fc600000006ff */
[----:B------:R-:W-:-:S04]  /*78a0*/  FMUL.FTZ R183, R180, UR24 ;  /* 0x00000018b4b77c20 */ /* 0x000fc80008410000 */
[----:B------:R-:W-:-:S04]  /*78b0*/  FMUL.FTZ R183, R183, UR16 ;  /* 0x00000010b7b77c20 */ /* 0x000fc80008410000 */
[----:B------:R-:W-:Y:S01]  /*78c0*/  FFMA.FTZ R182, R182, R183, R59 ;  /* 0x000000b7b6b67223 */ /* 0x000fe2000001003b */
[----:B------:R-:W-:-:S04]  /*78d0*/  FFMA.FTZ R59, R7, UR17, R181 ;  /* 0x00000011073b7c23 */ /* 0x000fc800080100b5 */
[----:B------:R-:W-:-:S04]  /*78e0*/  FADD.FTZ R59, R210, -R59 ;  /* 0x8000003bd23b7221 */ /* 0x000fc80000010000 */
[----:B------:R-:W-:-:S04]  /*78f0*/  FMUL.FTZ R59, R59, UR24 ;  /* 0x000000183b3b7c20 */ /* 0x000fc80008410000 */
[----:B------:R-:W-:-:S04]  /*7900*/  FMUL.FTZ R59, R59, UR16 ;  /* 0x000000103b3b7c20 */ /* 0x000fc80008410000 */
[-C--:B------:R-:W-:Y:S01]  /*7910*/  FFMA.FTZ R180, R179, R59.reuse, R58 ;  /* 0x0000003bb3b47223 */ /* 0x080fe2000001003a */
        /* <DEDUP_REMOVED lines=59> */
.L_x_4769:
[----:B------:R-:W0:Y:S02]  /*7cd0*/  @P0 LDC.64 R60, c[0x0][0x478] ;  /* 0x00011e00ff3c0b82 */ /* 0x000e240000000a00 */
[----:B0-----:R-:W-:-:S05]  /*7ce0*/  @P0 IMAD.WIDE.U32 R60, R2, 0x20, R60 ;  /* 0x00000020023c0825 */ /* 0x001fca00078e003c */
[----:B------:R-:W-:Y:S04]  /*7cf0*/  @P0 STG.E.128 desc[UR10][R60.64], R172 ;  /* 0x000000ac3c000986 */ /* 0x000fe8000c101d0a */
        /* <DEDUP_REMOVED lines=10> */
.L_x_4766:
[----:B------:R-:W-:Y:S05]  /*7da0*/  BSYNC.RECONVERGENT B0 ;  /* 0x0000000000007941 */ /* 0x000fea0003800200 */
.L_x_4765:
[----:B------:R-:W-:Y:S02]  /*7db0*/  UIADD3 UR7, UPT, UPT, UR7, UR22, URZ ;  /* 0x0000001607077290 */ /* 0x000fe4000fffe0ff */
[----:B------:R-:W-:Y:S02]  /*7dc0*/  UPLOP3.LUT UP2, UPT, UPT, UPT, UP2, 0x40, 0x4 ;  /* 0x000000000004789c */ /* 0x000fe40003f4e820 */
[----:B------:R-:W-:-:S09]  /*7dd0*/  UISETP.GE.AND UP1, UPT, UR7, UR23, UPT ;  /* 0x000000170700728c */ /* 0x000fd2000bf26270 */
[----:B------:R-:W-:Y:S05]  /*7de0*/  BRA.U !UP1, `(.L_x_4771) ;  /* 0xffffff9109047547 */ /* 0x000fea000b83ffff */
.L_x_4736:
[----:B------:R-:W1:Y:S01]  /*7df0*/  S2UR UR4, SR_CTAID.X ;  /* 0x00000000000479c3 */ /* 0x000e620000002500 */
[----:B------:R-:W2:Y:S01]  /*7e00*/  S2R R2, SR_TID.X ;  /* 0x0000000000027919 */ /* 0x000ea20000002100 */
        /* <DEDUP_REMOVED lines=18> */
.L_x_4773:
[----:B------:R-:W-:Y:S05]  /*7f30*/  BSYNC.RECONVERGENT B0 ;  /* 0x0000000000007941 */ /* 0x000fea0003800200 */
.L_x_4772:
        /* <DEDUP_REMOVED lines=15> */
.L_x_4775:
[----:B------:R-:W-:Y:S05]  /*8030*/  BSYNC.RECONVERGENT B0 ;  /* 0x0000000000007941 */ /* 0x000fea0003800200 */
.L_x_4774:
        /* <DEDUP_REMOVED lines=15> */
.L_x_4777:
[----:B------:R-:W-:Y:S05]  /*8130*/  BSYNC.RECONVERGENT B0 ;  /* 0x0000000000007941 */ /* 0x000fea0003800200 */
.L_x_4776:
        /* <DEDUP_REMOVED lines=14> */
.L_x_4778:
        /* <DEDUP_REMOVED lines=14> */
.L_x_15642:


//--------------------- .text._ZN10layer_norm13ln_bwd_kernelINS_13Kernel_traitsI13__nv_bfloat16S2_fS2_fjLj4096ELj1ELj1ELj4ELj16ENS_18Kernel_traits_baseILj4096ES2_S2_fS2_fjLj128EEEEELb0ELb1ELb0ELb1EEEvNS_9BwdParamsE --------------------------
	.section	.text._ZN10layer_norm13ln_bwd_kernelINS_13Kernel_traitsI13__nv_bfloat16S2_fS2_fjLj4096ELj1ELj1ELj4ELj16ENS_18Kernel_traits_baseILj4096ES2_S2_fS2_fjLj128EEEEELb0ELb1ELb0ELb1EEEvNS_9BwdParamsE,"ax",@progbits
	.align	128
        .global         _ZN10layer_norm13ln_bwd_kernelINS_13Kernel_traitsI13__nv_bfloat16S2_fS2_fjLj4096ELj1ELj1ELj4ELj16ENS_18Kernel_traits_baseILj4096ES2_S2_fS2_fjLj128EEEEELb0ELb1ELb0ELb1EEEvNS_9BwdParamsE
        .type           _ZN10layer_norm13ln_bwd_kernelINS_13Kernel_traitsI13__nv_bfloat16S2_fS2_fjLj4096ELj1ELj1ELj4ELj16ENS_18Kernel_traits_baseILj4096ES2_S2_fS2_fjLj128EEEEELb0ELb1ELb0ELb1EEEvNS_9BwdParamsE,@function
        .size           _ZN10layer_norm13ln_bwd_kernelINS_13Kernel_traitsI13__nv_bfloat16S2_fS2_fjLj4096ELj1ELj1ELj4ELj16ENS_18Kernel_traits_baseILj4096ES2_S2_fS2_fjLj128EEEEELb0ELb1ELb0ELb1EEEvNS_9BwdParamsE,(.L_x_15643 - _ZN10layer_norm13ln_bwd_kernelINS_13Kernel_traitsI13__nv_bfloat16S2_fS2_fjLj4096ELj1ELj1ELj4ELj16ENS_18Kernel_traits_baseILj4096ES2_S2_fS2_fjLj128EEEEELb0ELb1ELb0ELb1EEEvNS_9BwdParamsE)
        .other          _ZN10layer_norm13ln_bwd_kernelINS_13Kernel_traitsI13__nv_bfloat16S2_fS2_fjLj4096ELj1ELj1ELj4ELj16ENS_18Kernel_traits_baseILj4096ES2_S2_fS2_fjLj128EEEEELb0ELb1ELb0ELb1EEEvNS_9BwdParamsE,@"STO_CUDA_ENTRY STV_DEFAULT"
_ZN10layer_norm13ln_bwd_kernelINS_13Kernel_traitsI13__nv_bfloat16S2_fS2_fjLj4096ELj1ELj1ELj4ELj16ENS_18Kernel_traits_baseILj4096ES2_S2_fS2_fjLj128EEEEELb0ELb1ELb0ELb1EEEvNS_9BwdParamsE:
.text._ZN10layer_norm13ln_bwd_kernelINS_13Kernel_traitsI13__nv_bfloat16S2_fS2_fjLj4096ELj1ELj1ELj4ELj16ENS_18Kernel_traits_baseILj4096ES2_S2_fS2_fjLj128EEEEELb0ELb1ELb0ELb1EEEvNS_9BwdParamsE:
        /* <DEDUP_REMOVED lines=60> */
[----:B------:R-:W-:Y:S01]  /*03c0*/  UPLOP3.LUT UP2, UPT, UPT, UPT, UPT, 0x40, 0x4 ;  /* 0x000000000004789c */ /* 0x000fe20003f4e870 */
        /* <DEDUP_REMOVED lines=8> */
[----:B------:R-:W-:Y:S02]  /*0450*/  MOV R168, RZ ;  /* 0x000000ff00a87202 */ /* 0x000fe40000000f00 */
        /* <DEDUP_REMOVED lines=13> */
[----:B------:R-:W5:Y:S01]  /*0530*/  LDG.E.128 R8, desc[UR16][R2.64+0x800] ;  /* 0x0008001002087981 */ /* 0x000f62000c1e1d00 */
[----:B---3--:R-:W-:Y:S01]  /*0540*/  IMAD.WIDE.U32 R4, R20, 0x10, R4 ;  /* 0x0000001014047825 */ /* 0x008fe200078e0004 */
[----:B------:R-:W-:-:S02]  /*0550*/  MOV R233, RZ ;  /* 0x000000ff00e97202 */ /* 0x000fc40000000f00 */
[----:B------:R-:W-:Y:S01]  /*0560*/  CS2R R214, SRZ ;  /* 0x0000000000d67805 */ /* 0x000fe2000001ff00 */
        /* <DEDUP_REMOVED lines=20> */
[----:B------:R0:W3:Y:S01]  /*06b0*/  LDG.E.128 R44, desc[UR16][R4.64+0x800] ;  /* 0x00080010042c7981 */ /* 0x0000e2000c1e1d00 */
[----:B--2---:R-:W-:Y:S01]  /*06c0*/  UISETP.NE.U32.AND UP0, UPT, UR4, URZ, UPT ;  /* 0x000000ff0400728c */ /* 0x004fe2000bf05070 */
[----:B------:R-:W-:Y:S02]  /*06d0*/  CS2R R24, SRZ ;  /* 0x0000000000187805 */ /* 0x000fe4000001ff00 */
[----:B------:R-:W-:-:S02]  /*06e0*/  CS2R R22, SRZ ;  /* 0x0000000000167805 */ /* 0x000fc4000001ff00 */
[----:B------:R-:W-:Y:S02]  /*06f0*/  CS2R R20, SRZ ;  /* 0x0000000000147805 */ /* 0x000fe4000001ff00 */
[----:B------:R-:W-:Y:S02]  /*0700*/  CS2R R18, SRZ ;  /* 0x0000000000127805 */ /* 0x000fe4000001ff00 */
[----:B------:R-:W-:Y:S02]  /*0710*/  CS2R R16, SRZ ;  /* 0x0000000000107805 */ /* 0x000fe4000001ff00 */
[----:B------:R-:W-:Y:S01]  /*0720*/  CS2R R6, SRZ ;  /* 0x0000000000067805 */ /* 0x000fe2000001ff00 */
[----:B------:R-:W1:Y:S01]  /*0730*/  LDCU UR20, c[0x0][0x388] ;  /* 0x00007100ff1477ac */ /* 0x000e620008000800 */
[----:B0-----:R-:W-:Y:S01]  /*0740*/  CS2R R4, SRZ ;  /* 0x0000000000047805 */ /* 0x001fe2000001ff00 */
[----:B------:R-:W-:Y:S01]  /*0750*/  UISETP.NE.AND.EX UP0, UPT, UR5, URZ, UPT, UP0 ;  /* 0x000000ff0500728c */ /* 0x000fe2000bf05300 */
[----:B------:R-:W0:Y:S01]  /*0760*/  LDCU.64 UR24, c[0x0][0x390] ;  /* 0x00007200ff1877ac */ /* 0x000e220008000a00 */
[----:B------:R-:W2:Y:S01]  /*0770*/  LDCU.64 UR26, c[0x0][0x468] ;  /* 0x00008d00ff1a77ac */ /* 0x000ea20008000a00 */
[----:B------:R-:W0:Y:S01]  /*0780*/  LDCU.U8 UR9, c[0x0][0x410] ;  /* 0x00008200ff0977ac */ /* 0x000e220008000000 */
[----:B------:R-:W0:Y:S01]  /*0790*/  LDCU UR21, c[0x0][0x400] ;  /* 0x00008000ff1577ac */ /* 0x000e220008000800 */
[----:B------:R-:W0:Y:S01]  /*07a0*/  LDCU.64 UR22, c[0x0][0x478] ;  /* 0x00008f00ff1677ac */ /* 0x000e220008000a00 */
[----:B------:R-:W0:Y:S01]  /*07b0*/  LDCU.128 UR12, c[0x0][0x3c0] ;  /* 0x00007800ff0c77ac */ /* 0x000e220008000c00 */
[----:B------:R-:W0:Y:S01]  /*07c0*/  LDCU.64 UR18, c[0x0][0x438] ;  /* 0x00008700ff1277ac */ /* 0x000e220008000a00 */
[----:B------:R-:W0:Y:S01]  /*07d0*/  LDCU.64 UR28, c[0x0][0x380] ;  /* 0x00007000ff1c77ac */ /* 0x000e220008000a00 */
[----:B----4-:R-:W-:-:S02]  /*07e0*/  SHF.L.U32 R3, R12, 0x10, RZ ;  /* 0x000000100c037819 */ /* 0x010fc400000006ff */
[----:B------:R-:W-:-:S03]  /*07f0*/  SHF.L.U32 R2, R13, 0x10, RZ ;  /* 0x000000100d027819 */ /* 0x000fc600000006ff */
[----:B------:R4:W-:Y:S04]  /*0800*/  STL [R1+0x44], R3 ;  /* 0x0000440301007387 */ /* 0x0009e80000100800 */
[----:B------:R1:W-:Y:S01]  /*0810*/  STL [R1+0x3c], R2 ;  /* 0x00003c0201007387 */ /* 0x0003e20000100800 */
[----:B----4-:R-:W-:Y:S02]  /*0820*/  SHF.L.U32 R3, R14, 0x10, RZ ;  /* 0x000000100e037819 */ /* 0x010fe400000006ff */
[----:B-1----:R-:W-:-:S03]  /*0830*/  SHF.L.U32 R2, R15, 0x10, RZ ;  /* 0x000000100f027819 */ /* 0x002fc600000006ff */
[----:B------:R5:W-:Y:S04]  /*0840*/  STL [R1+0x34], R3 ;  /* 0x0000340301007387 */ /* 0x000be80000100800 */
[----:B------:R1:W-:Y:S01]  /*0850*/  STL [R1+0x2c], R2 ;  /* 0x00002c0201007387 */ /* 0x0003e20000100800 */
[----:B-----5:R-:W-:Y:S02]  /*0860*/  SHF.L.U32 R3, R8, 0x10, RZ ;  /* 0x0000001008037819 */ /* 0x020fe400000006ff */
[----:B-1----:R-:W-:-:S03]  /*0870*/  SHF.L.U32 R2, R9, 0x10, RZ ;  /* 0x0000001009027819 */ /* 0x002fc600000006ff */
[----:B------:R1:W-:Y:S04]  /*0880*/  STL [R1+0x24], R3 ;  /* 0x0000240301007387 */ /* 0x0003e80000100800 */
[----:B------:R4:W-:Y:S01]  /*0890*/  STL [R1+0x1c], R2 ;  /* 0x00001c0201007387 */ /* 0x0009e20000100800 */
[----:B------:R-:W-:Y:S02]  /*08a0*/  PRMT R0, R12, 0x7632, R0 ;  /* 0x000076320c007816 */ /* 0x000fe40000000000 */
[----:B-1----:R-:W-:Y:S02]  /*08b0*/  SHF.L.U32 R3, R10, 0x10, RZ ;  /* 0x000000100a037819 */ /* 0x002fe400000006ff */
[----:B----4-:R-:W-:-:S03]  /*08c0*/  SHF.L.U32 R2, R11, 0x10, RZ ;  /* 0x000000100b027819 */ /* 0x010fc600000006ff */
[----:B------:R-:W-:Y:S01]  /*08d0*/  STL [R1+0x14], R3 ;  /* 0x0000140301007387 */ /* 0x000fe20000100800 */
[----:B------:R-:W-:Y:S02]  /*08e0*/  PRMT R56, R13, 0x7632, R56 ;  /* 0x000076320d387816 */ /* 0x000fe40000000038 */
[----:B------:R-:W-:Y:S01]  /*08f0*/  PRMT R57, R14, 0x7632, R57 ;  /* 0x000076320e397816 */ /* 0x000fe20000000039 */
[----:B------:R1:W-:Y:S01]  /*0900*/  STL [R1+0xc], R2 ;  /* 0x00000c0201007387 */ /* 0x0003e20000100800 */
[----:B---3--:R-:W-:Y:S02]  /*0910*/  PRMT R66, R41, 0x7632, R66 ;  /* 0x0000763229427816 */ /* 0x008fe40000000042 */
[----:B------:R-:W-:Y:S02]  /*0920*/  SHF.L.U32 R66, R0, 0x10, RZ ;  /* 0x0000001000427819 */ /* 0x000fe400000006ff */
[----:B------:R-:W-:Y:S02]  /*0930*/  SHF.L.U32 R56, R56, 0x10, RZ ;  /* 0x0000001038387819 */ /* 0x000fe400000006ff */
[----:B------:R-:W-:-:S02]  /*0940*/  PRMT R58, R15, 0x7632, R58 ;  /* 0x000076320f3a7816 */ /* 0x000fc4000000003a */
[----:B-1----:R-:W-:Y:S02]  /*0950*/  SHF.L.U32 R2, R248, 0x10, RZ ;  /* 0x00000010f8027819 */ /* 0x002fe400000006ff */
[----:B------:R-:W-:Y:S02]  /*0960*/  SHF.L.U32 R0, R57, 0x10, RZ ;  /* 0x0000001039007819 */ /* 0x000fe400000006ff */
[----:B------:R-:W-:Y:S01]  /*0970*/  PRMT R59, R8, 0x7632, R59 ;  /* 0x00007632083b7816 */ /* 0x000fe2000000003b */
[----:B------:R-:W-:Y:S01]  /*0980*/  STL [R1+0x4], R2 ;  /* 0x0000040201007387 */ /* 0x000fe20000100800 */
[----:B------:R-:W-:Y:S02]  /*0990*/  PRMT R60, R9, 0x7632, R60 ;  /* 0x00007632093c7816 */ /* 0x000fe4000000003c */
[----:B------:R-:W-:Y:S01]  /*09a0*/  SHF.L.U32 R57, R58, 0x10, RZ ;  /* 0x000000103a397819 */ /* 0x000fe200000006ff */
[----:B------:R-:W-:Y:S01]  /*09b0*/  STL [R1+0x40], R66 ;  /* 0x0000404201007387 */ /* 0x000fe20000100800 */
[----:B------:R-:W-:-:S03]  /*09c0*/  PRMT R61, R10, 0x7632, R61 ;  /* 0x000076320a3d7816 */ /* 0x000fc6000000003d */
[----:B------:R1:W-:Y:S01]  /*09d0*/  STL [R1+0x38], R56 ;  /* 0x0000383801007387 */ /* 0x0003e20000100800 */
[----:B------:R-:W-:-:S03]  /*09e0*/  PRMT R62, R11, 0x7632, R62 ;  /* 0x000076320b3e7816 */ /* 0x000fc6000000003e */
[----:B------:R3:W-:Y:S01]  /*09f0*/  STL [R1+0x30], R0 ;  /* 0x0000300001007387 */ /* 0x0007e20000100800 */
[----:B------:R-:W-:Y:S02]  /*0a00*/  PRMT R63, R248, 0x7632, R63 ;  /* 0x00007632f83f7816 */ /* 0x000fe4000000003f */
[----:B-1----:R-:W-:Y:S01]  /*0a10*/  SHF.L.U32 R56, R59, 0x10, RZ ;  /* 0x000000103b387819 */ /* 0x002fe200000006ff */
[----:B------:R1:W-:Y:S01]  /*0a20*/  STL [R1+0x28], R57 ;  /* 0x0000283901007387 */ /* 0x0003e20000100800 */
[----:B---3--:R-:W-:-:S03]  /*0a30*/  SHF.L.U32 R0, R60, 0x10, RZ ;  /* 0x000000103c007819 */ /* 0x008fc600000006ff */
[----:B------:R3:W-:Y:S04]  /*0a40*/  STL [R1+0x20], R56 ;  /* 0x0000203801007387 */ /* 0x0007e80000100800 */
[----:B------:R4:W-:Y:S01]  /*0a50*/  STL [R1+0x18], R0 ;  /* 0x0000180001007387 */ /* 0x0009e20000100800 */
[----:B-1----:R-:W-:Y:S02]  /*0a60*/  SHF.L.U32 R57, R61, 0x10, RZ ;  /* 0x000000103d397819 */ /* 0x002fe400000006ff */
[----:B---3--:R-:W-:-:S03]  /*0a70*/  SHF.L.U32 R56, R62, 0x10, RZ ;  /* 0x000000103e387819 */ /* 0x008fc600000006ff */
[----:B------:R1:W-:Y:S01]  /*0a80*/  STL [R1+0x10], R57 ;  /* 0x0000103901007387 */ /* 0x0003e20000100800 */
[----:B----4-:R-:W-:-:S03]  /*0a90*/  SHF.L.U32 R0, R63, 0x10, RZ ;  /* 0x000000103f007819 */ /* 0x010fc600000006ff */
[----:B------:R1:W-:Y:S04]  /*0aa0*/  STL [R1+0x8], R56 ;  /* 0x0000083801007387 */ /* 0x0003e80000100800 */
[----:B------:R1:W-:Y:S01]  /*0ab0*/  STL [R1], R0 ;  /* 0x0000000001007387 */ /* 0x0003e20000100800 */
[C---:B------:R-:W-:Y:S02]  /*0ac0*/  PRMT R64, R249.reuse, 0x7632, R64 ;  /* 0x00007632f9407816 */ /* 0x040fe40000000040 */
[----:B------:R-:W-:Y:S02]  /*0ad0*/  SHF.L.U32 R252, R249, 0x10, RZ ;  /* 0x00000010f9fc7819 */ /* 0x000fe400000006ff */
[C---:B------:R-:W-:Y:S02]  /*0ae0*/  PRMT R65, R241.reuse, 0x7632, R65 ;  /* 0x00007632f1417816 */ /* 0x040fe40000000041 */
[----:B------:R-:W-:-:S02]  /*0af0*/  SHF.L.U32 R244, R241, 0x10, RZ ;  /* 0x00000010f1f47819 */ /* 0x000fc400000006ff */
[----:B------:R-:W-:Y:S02]  /*0b00*/  PRMT R249, R250, 0x7632, R249 ;  /* 0x00007632faf97816 */ /* 0x000fe400000000f9 */
[----:B------:R-:W-:Y:S02]  /*0b10*/  PRMT R247, R251, 0x7632, R247 ;  /* 0x00007632fbf77816 */ /* 0x000fe400000000f7 */
[----:B------:R-:W-:Y:S02]  /*0b20*/  PRMT R245, R240, 0x7632, R245 ;  /* 0x00007632f0f57816 */ /* 0x000fe400000000f5 */
[----:B------:R-:W-:Y:S02]  /*0b30*/  PRMT R241, R242, 0x7632, R241 ;  /* 0x00007632f2f17816 */ /* 0x000fe400000000f1 */
[----:B------:R-:W-:Y:S02]  /*0b40*/  PRMT R239, R243, 0x7632, R239 ;  /* 0x00007632f3ef7816 */ /* 0x000fe400000000ef */
[----:B------:R-:W-:-:S02]  /*0b50*/  SHF.L.U32 R246, R240, 0x10, RZ ;  /* 0x00000010f0f67819 */ /* 0x000fc400000006ff */
[----:B------:R-:W-:Y:S02]  /*0b60*/  CS2R R14, SRZ ;  /* 0x00000000000e7805 */ /* 0x000fe4000001ff00 */
[----:B------:R-:W-:Y:S02]  /*0b70*/  SHF.L.U32 R248, R251, 0x10, RZ ;  /* 0x00000010fbf87819 */ /* 0x000fe400000006ff */
[----:B------:R-:W-:Y:S02]  /*0b80*/  CS2R R12, SRZ ;  /* 0x00000000000c7805 */ /* 0x000fe4000001ff00 */
[----:B------:R-:W-:Y:S02]  /*0b90*/  SHF.L.U32 R240, R243, 0x10, RZ ;  /* 0x00000010f3f07819 */ /* 0x000fe400000006ff */
[----:B------:R-:W-:Y:S02]  /*0ba0*/  CS2R R10, SRZ ;  /* 0x00000000000a7805 */ /* 0x000fe4000001ff00 */
[----:B------:R-:W-:-:S02]  /*0bb0*/  SHF.L.U32 R250, R250, 0x10, RZ ;  /* 0x00000010fafa7819 */ /* 0x000fc400000006ff */
[----:B------:R-:W-:Y:S02]  /*0bc0*/  CS2R R8, SRZ ;  /* 0x0000000000087805 */ /* 0x000fe4000001ff00 */
[----:B------:R-:W-:Y:S02]  /*0bd0*/  SHF.L.U32 R242, R242, 0x10, RZ ;  /* 0x00000010f2f27819 */ /* 0x000fe400000006ff */
[----:B------:R-:W-:Y:S02]  /*0be0*/  CS2R R2, SRZ ;  /* 0x0000000000027805 */ /* 0x000fe4000001ff00 */
        /* <DEDUP_REMOVED lines=21> */
[----:B012---:R-:W-:-:S07]  /*0d40*/  SHF.L.U32 R239, R239, 0x10, RZ ;  /* 0x00000010efef7819 */ /* 0x007fce00000006ff */
.L_x_4800:
[----:B0-----:R-:W0:Y:S01]  /*0d50*/  S2R R0, SR_TID.X ;  /* 0x0000000000007919 */ /* 0x001e220000002100 */
[----:B------:R-:W-:Y:S01]  /*0d60*/  UIMAD UR7, UR6, UR20, URZ ;  /* 0x00000014060772a4 */ /* 0x000fe2000f8e02ff */
[----:B-1----:R-:W1:Y:S01]  /*0d70*/  LDC.64 R140, c[0x0][0x3a8] ;  /* 0x0000ea00ff8c7b82 */ /* 0x002e620000000a00 */
[----:B------:R-:W2:Y:S01]  /*0d80*/  @UP0 LDCU.64 UR4, c[0x0][0x3e0] ;  /* 0x00007c00ff0407ac */ /* 0x000ea20008000a00 */
[----:B------:R-:W-:Y:S01]  /*0d90*/  PLOP3.LUT P1, PT, PT, PT, UP0, 0x80, 0x8 ;  /* 0x000000000008781c */ /* 0x000fe20003f2f008 */
[----:B------:R-:W3:Y:S01]  /*0da0*/  LDL R222, [R1+0x34] ;  /* 0x0000340001de7983 */ /* 0x000ee20000100800 */
[----:B------:R-:W-:Y:S02]  /*0db0*/  UIMAD.WIDE UR10, UR6, 0x4, UR12 ;  /* 0x00000004060a78a5 */ /* 0x000fe4000f8e020c */
[----:B------:R-:W-:Y:S02]  /*0dc0*/  USHF.R.S32.HI UR8, URZ, 0x1f, UR7 ;  /* 0x0000001fff087899 */ /* 0x000fe40008011407 */
[----:B------:R-:W4:Y:S01]  /*0dd0*/  LDC.64 R136, c[0x0][0x428] ;  /* 0x00010a00ff887b82 */ /* 0x000f220000000a00 */
[----:B------:R-:W3:Y:S01]  /*0de0*/  LDL R228, [R1+0x44] ;  /* 0x0000440001e47983 */ /* 0x000ee20000100800 */
[----:B------:R-:W-:Y:S01]  /*0df0*/  ULEA.HI UR8, UR8, UR7, URZ, 0x3 ;  /* 0x0000000708087291 */ /* 0x000fe2000f8f18ff */
[----:B------:R-:W-:-:S02]  /*0e00*/  MOV R96, UR10 ;  /* 0x0000000a00607c02 */ /* 0x000fc40008000f00 */
[----:B------:R-:W3:Y:S01]  /*0e10*/  LDL R227, [R1+0x40] ;  /* 0x0000400001e37983 */ /* 0x000ee20000100800 */
[----:B------:R-:W-:Y:S01]  /*0e20*/  MOV R97, UR11 ;  /* 0x0000000b00617c02 */ /* 0x000fe20008000f00 */
[----:B------:R-:W-:Y:S01]  /*0e30*/  UIMAD.WIDE UR10, UR6, 0x4, UR14 ;  /* 0x00000004060a78a5 */ /* 0x000fe2000f8e020e */
[----:B------:R-:W-:Y:S01]  /*0e40*/  MOV R171, UR8 ;  /* 0x0000000800ab7c02 */ /* 0x000fe20008000f00 */
[----:B------:R-:W3:Y:S04]  /*0e50*/  LDL R226, [R1+0x38] ;  /* 0x0000380001e27983 */ /* 0x000ee80000100800 */
[----:B------:R0:W3:Y:S01]  /*0e60*/  LDG.E R172, desc[UR16][R96.64] ;  /* 0x0000001060ac7981 */ /* 0x0000e2000c1e1900 */
[----:B--2---:R-:W-:-:S03]  /*0e70*/  @UP0 UIMAD.WIDE UR4, UR6, 0x2, UR4 ;  /* 0x00000002060408a5 */ /* 0x004fc6000f8e0204 */
[----:B------:R-:W2:Y:S03]  /*0e80*/  LDL R225, [R1+0x30] ;  /* 0x0000300001e17983 */ /* 0x000ea60000100800 */
[----:B------:R-:W-:Y:S01]  /*0e90*/  MOV R98, UR4 ;  /* 0x0000000400627c02 */ /* 0x000fe20008000f00 */
[----:B------:R-:W2:Y:S01]  /*0ea0*/  LDL R224, [R1+0x3c] ;  /* 0x00003c0001e07983 */ /* 0x000ea20000100800 */
[----:B0-----:R-:W-:Y:S02]  /*0eb0*/  LEA.HI.SX32 R171, R171, R0, 0x1d ;  /* 0x00000000abab7211 */ /* 0x001fe400078feaff */
[----:B------:R-:W-:Y:S01]  /*0ec0*/  MOV R96, UR10 ;  /* 0x0000000a00607c02 */ /* 0x000fe20008000f00 */
[----:B------:R-:W2:Y:S01]  /*0ed0*/  LDL R223, [R1+0x2c] ;  /* 0x00002c0001df7983 */ /* 0x000ea20000100800 */
[----:B------:R-:W-:Y:S02]  /*0ee0*/  MOV R97, UR11 ;  /* 0x0000000b00617c02 */ /* 0x000fe40008000f00 */
[----:B------:R-:W-:-:S02]  /*0ef0*/  IADD3 R170, PT, PT, R171, 0x80, RZ ;  /* 0x00000080abaa7810 */ /* 0x000fc40007ffe0ff */
[C---:B------:R-:W-:Y:S01]  /*0f00*/  IADD3 R169, PT, PT, R171.reuse, 0x100, RZ ;  /* 0x00000100aba97810 */ /* 0x040fe20007ffe0ff */
[----:B------:R-:W2:Y:S01]  /*0f10*/  LDG.E R178, desc[UR16][R96.64] ;  /* 0x0000001060b27981 */ /* 0x000ea2000c1e1900 */
[----:B------:R-:W-:Y:S01]  /*0f20*/  MOV R99, UR5 ;  /* 0x0000000500637c02 */ /* 0x000fe20008000f00 */
[----:B-1----:R-:W-:-:S04]  /*0f30*/  IMAD.WIDE.U32 R104, R171, 0x20, R140 ;  /* 0x00000020ab687825 */ /* 0x002fc800078e008c */
[--C-:B------:R-:W-:Y:S01]  /*0f40*/  IMAD.WIDE.U32 R116, R170, 0x20, R140.reuse ;  /* 0x00000020aa747825 */ /* 0x100fe200078e008c */
[----:B------:R0:W2:Y:S03]  /*0f50*/  @P1 LDG.E.U16 R179, desc[UR16][R98.64] ;  /* 0x0000001062b31981 */ /* 0x0000a6000c1e1500 */
[C---:B------:R-:W-:Y:S01]  /*0f60*/  IMAD.WIDE.U32 R128, R169.reuse, 0x20, R140 ;  /* 0x00000020a9807825 */ /* 0x040fe200078e008c */
[----:B------:R1:W2:Y:S03]  /*0f70*/  LDG.E.128 R108, desc[UR16][R116.64] ;  /* 0x00000010746c7981 */ /* 0x0002a6000c1e1d00 */
[--C-:B----4-:R-:W-:Y:S01]  /*0f80*/  IMAD.WIDE.U32 R124, R169, 0x10, R136.reuse ;  /* 0x00000010a97c7825 */ /* 0x110fe200078e0088 */
[----:B------:R-:W4:Y:S04]  /*0f90*/  LDG.E.128 R120, desc[UR16][R128.64] ;  /* 0x0000001080787981 */ /* 0x000f28000c1e1d00 */
[----:B------:R-:W4:Y:S01]  /*0fa0*/  LDG.E.128 R96, desc[UR16][R104.64] ;  /* 0x0000001068607981 */ /* 0x000f22000c1e1d00 */
[----:B------:R-:W-:-:S03]  /*0fb0*/  IMAD.WIDE.U32 R100, R171, 0x10, R136 ;  /* 0x00000010ab647825 */ /* 0x000fc600078e0088 */
[----:B------:R-:W4:Y:S04]  /*0fc0*/  LDG.E.128 R116, desc[UR16][R116.64+0x10] ;  /* 0x0000101074747981 */ /* 0x000f28000c1e1d00 */
[----:B------:R-:W1:Y:S04]  /*0fd0*/  LDG.E.128 R124, desc[UR16][R124.64] ;  /* 0x000000107c7c7981 */ /* 0x000e68000c1e1d00 */
[----:B------:R-:W4:Y:S04]  /*0fe0*/  LDG.E.128 R128, desc[UR16][R128.64+0x10] ;  /* 0x0000101080807981 */ /* 0x000f28000c1e1d00 */
[----:B------:R-:W4:Y:S04]  /*0ff0*/  LDG.E.128 R104, desc[UR16][R104.64+0x10] ;  /* 0x0000101068687981 */ /* 0x000f28000c1e1d00 */
[----:B------:R-:W4:Y:S01]  /*1000*/  LDG.E.128 R100, desc[UR16][R100.64] ;  /* 0x0000001064647981 */ /* 0x000f22000c1e1d00 */
[----:B------:R-:W-:-:S04]  /*1010*/  ISETP.NE.U32.AND P0, PT, RZ, UR18, PT ;  /* 0x00000012ff007c0c */ /* 0x000fc8000bf05070 */
[----:B------:R-:W-:Y:S02]  /*1020*/  ISETP.NE.AND.EX P0, PT, RZ, UR19, PT, P0 ;  /* 0x00000013ff007c0c */ /* 0x000fe4000bf05300 */
[----:B------:R-:W-:-:S11]  /*1030*/  ISETP.NE.AND P2, PT, RZ, UR9, PT ;  /* 0x00000009ff007c0c */ /* 0x000fd6000bf45270 */
[----:B------:R-:W0:Y:S01]  /*1040*/  @P0 LDC.64 R176, c[0x0][0x438] ;  /* 0x00010e00ffb00b82 */ /* 0x000e220000000a00 */
[----:B------:R-:W-:-:S06]  /*1050*/  IMAD.WIDE.U32 R112, R170, 0x10, R136 ;  /* 0x00000010aa707825 */ /* 0x000fcc00078e0088 */
[----:B------:R-:W4:Y:S01]  /*1060*/  LDG.E.128 R112, desc[UR16][R112.64] ;  /* 0x0000001070707981 */ /* 0x000f22000c1e1d00 */
[----:B------:R-:W1:Y:S08]  /*1070*/  @P0 LDC.64 R180, c[0x0][0x438] ;  /* 0x00010e00ffb40b82 */ /* 0x000e700000000a00 */
[----:B------:R-:W1:Y:S01]  /*1080*/  @P0 LDC.64 R182, c[0x0][0x438] ;  /* 0x00010e00ffb60b82 */ /* 0x000e620000000a00 */
[----:B0-----:R-:W-:-:S05]  /*1090*/  @P0 IMAD.WIDE.U32 R176, R170, 0x20, R176 ;  /* 0x00000020aab00825 */ /* 0x001fca00078e00b0 */
[----:B------:R-:W5:Y:S04]  /*10a0*/  @P0 LDG.E.128 R64, desc[UR16][R176.64] ;  /* 0x00000010b0400981 */ /* 0x000f68000c1e1d00 */
[----:B------:R0:W5:Y:S01]  /*10b0*/  @P0 LDG.E.128 R68, desc[UR16][R176.64+0x10] ;  /* 0x00001010b0440981 */ /* 0x000162000c1e1d00 */
[----:B---3--:R-:W-:-:S04]  /*10c0*/  FSEL R172, R172, RZ, !P2 ;  /* 0x000000ffacac7208 */ /* 0x008fc80005000000 */
[----:B------:R-:W-:Y:S02]  /*10d0*/  R2UR UR5, R172 ;  /* 0x00000000ac0572ca */ /* 0x000fe400000e0000 */
[----:B--2---:R-:W-:-:S11]  /*10e0*/  R2UR UR8, R178 ;  /* 0x00000000b20872ca */ /* 0x004fd600000e0000 */
[----:B----4-:R-:W-:Y:S01]  /*10f0*/  FADD.FTZ R198, R120, -UR5 ;  /* 0x8000000578c67e21 */ /* 0x010fe20008010000 */
[----:B------:R-:W-:Y:S01]  /*1100*/  FADD.FTZ R96, R96, -UR5 ;  /* 0x8000000560607e21 */ /* 0x000fe20008010000 */
[----:B------:R-:W-:Y:S01]  /*1110*/  FADD.FTZ R97, R97, -UR5 ;  /* 0x8000000561617e21 */ /* 0x000fe20008010000 */
[----:B------:R-:W-:Y:S01]  /*1120*/  FADD.FTZ R231, R116, -UR5 ;  /* 0x8000000574e77e21 */ /* 0x000fe20008010000 */
[----:B------:R-:W-:Y:S01]  /*1130*/  FADD.FTZ R195, R117, -UR5 ;  /* 0x8000000575c37e21 */ /* 0x000fe20008010000 */
[----:B------:R-:W-:Y:S01]  /*1140*/  FADD.FTZ R98, R98, -UR5 ;  /* 0x8000000562627e21 */ /* 0x000fe20008010000 */
[C---:B-1----:R-:W-:Y:S02]  /*1150*/  PRMT R116, R126.reuse, 0x7632, R116 ;  /* 0x000076327e747816 */ /* 0x042fe40000000074 */
[----:B------:R-:W-:Y:S01]  /*1160*/  SHF.L.U32 R120, R126, 0x10, RZ ;  /* 0x000000107e787819 */ /* 0x000fe200000006ff */
[----:B------:R-:W-:Y:S01]  /*1170*/  FADD.FTZ R232, R118, -UR5 ;  /* 0x8000000576e87e21 */ /* 0x000fe20008010000 */
[C---:B------:R-:W-:Y:S01]  /*1180*/  PRMT R117, R127.reuse, 0x7632, R117 ;  /* 0x000076327f757816 */ /* 0x040fe20000000075 */
[----:B------:R-:W-:Y:S01]  /*1190*/  FADD.FTZ R230, R122, -UR5 ;  /* 0x800000057ae67e21 */ /* 0x000fe20008010000 */
[----:B------:R-:W-:Y:S01]  /*11a0*/  SHF.L.U32 R126, R127, 0x10, RZ ;  /* 0x000000107f7e7819 */ /* 0x000fe200000006ff */
[----:B------:R-:W-:Y:S01]  /*11b0*/  FADD.FTZ R127, R130, -UR5 ;  /* 0x80000005827f7e21 */ /* 0x000fe20008010000 */
[----:B------:R-:W-:Y:S01]  /*11c0*/  PRMT R118, R124, 0x7632, R118 ;  /* 0x000076327c767816 */ /* 0x000fe20000000076 */
[----:B------:R-:W-:Y:S01]  /*11d0*/  FMUL.FTZ R130, R96, UR8 ;  /* 0x0000000860827c20 */ /* 0x000fe20008410000 */
[----:B------:R-:W-:Y:S01]  /*11e0*/  SHF.L.U32 R122, R124, 0x10, RZ ;  /* 0x000000107c7a7819 */ /* 0x000fe200000006ff */
[----:B------:R-:W-:Y:S01]  /*11f0*/  FADD.FTZ R124, R131, -UR5 ;  /* 0x80000005837c7e21 */ /* 0x000fe20008010000 */
[----:B------:R-:W2:Y:S01]  /*1200*/  LDL R96, [R1+0x28] ;  /* 0x0000280001607983 */ /* 0x000ea20000100800 */
[----:B------:R-:W-:Y:S01]  /*1210*/  FMUL.FTZ R131, R97, UR8 ;  /* 0x0000000861837c20 */ /* 0x000fe20008410000 */
[----:B------:R-:W-:Y:S01]  /*1220*/  FADD.FTZ R219, R104, -UR5 ;  /* 0x8000000568db7e21 */ /* 0x000fe20008010000 */
[----:B------:R-:W-:Y:S01]  /*1230*/  FMUL.FTZ R216, R98, UR8 ;  /* 0x0000000862d87c20 */ /* 0x000fe20008410000 */
[----:B------:R-:W3:Y:S01]  /*1240*/  LDL R97, [R1+0x24] ;  /* 0x0000240001617983 */ /* 0x000ee20000100800 */
[----:B------:R-:W-:Y:S01]  /*1250*/  FADD.FTZ R99, R99, -UR5 ;  /* 0x8000000563637e21 */ /* 0x000fe20008010000 */
[----:B0-----:R-:W-:-:S02]  /*1260*/  PRMT R176, R101, 0x7632, R176 ;  /* 0x0000763265b07816 */ /* 0x001fc400000000b0 */
[----:B------:R-:W-:Y:S01]  /*1270*/  SHF.L.U32 R220, R101, 0x10, RZ ;  /* 0x0000001065dc7819 */ /* 0x000fe200000006ff */
[----:B------:R-:W4:Y:S01]  /*1280*/  LDL R98, [R1+0x1c] ;  /* 0x00001c0001627983 */ /* 0x000f220000100800 */
[C---:B------:R-:W-:Y:S01]  /*1290*/  PRMT R101, R102.reuse, 0x7632, R101 ;  /* 0x0000763266657816 */ /* 0x040fe20000000065 */
[----:B------:R-:W-:Y:S01]  /*12a0*/  FMUL.FTZ R219, R219, UR8 ;  /* 0x00000008dbdb7c20 */ /* 0x000fe20008410000 */
[----:B------:R-:W-:Y:S01]  /*12b0*/  SHF.L.U32 R102, R102, 0x10, RZ ;  /* 0x0000001066667819 */ /* 0x000fe200000006ff */
[----:B------:R-:W-:Y:S02]  /*12c0*/  FMUL.FTZ R217, R99, UR8 ;  /* 0x0000000863d97c20 */ /* 0x000fe40008410000 */
[----:B------:R-:W4:Y:S02]  /*12d0*/  LDL R99, [R1+0x14] ;  /* 0x0000140001637983 */ /* 0x000f240000100800 */
[----:B------:R-:W-:Y:S01]  /*12e0*/  FADD.FTZ R38, R102, R38 ;  /* 0x0000002666267221 */ /* 0x000fe20000010000 */
[-C--:B------:R-:W-:Y:S01]  /*12f0*/  FFMA.FTZ R6, R219, R102.reuse, R6 ;  /* 0x00000066db067223 */ /* 0x080fe20000010006 */
[----:B------:R-:W-:-:S02]  /*1300*/  FMUL.FTZ R222, R222, R102 ;  /* 0x00000066dede7220 */ /* 0x000fc40000410000 */
[----:B------:R-:W4:Y:S01]  /*1310*/  LDL R102, [R1+0xc] ;  /* 0x00000c0001667983 */ /* 0x000f220000100800 */
[----:B------:R-:W-:Y:S02]  /*1320*/  @P1 R2UR UR4, R179 ;  /* 0x00000000b30412ca */ /* 0x000fe400000e0000 */
[----:B------:R-:W0:Y:S01]  /*1330*/  @P0 LDC.64 R178, c[0x0][0x438] ;  /* 0x00010e00ffb20b82 */ /* 0x000e220000000a00 */
[----:B------:R-:W-:Y:S02]  /*1340*/  IADD3 R0, PT, PT, R171, 0x180, RZ ;  /* 0x00000180ab007810 */ /* 0x000fe40007ffe0ff */
[C---:B------:R-:W-:Y:S02]  /*1350*/  PRMT R172, R100.reuse, 0x7632, R172 ;  /* 0x0000763264ac7816 */ /* 0x040fe400000000ac */
[----:B------:R-:W-:Y:S01]  /*1360*/  SHF.L.U32 R218, R100, 0x10, RZ ;  /* 0x0000001064da7819 */ /* 0x000fe200000006ff */
[----:B------:R-:W-:Y:S01]  /*1370*/  @P0 IMAD.WIDE.U32 R180, R0, 0x20, R180 ;  /* 0x0000002000b40825 */ /* 0x000fe200078e00b4 */
[----:B------:R-:W-:-:S02]  /*1380*/  PRMT R100, R103, 0x7632, R100 ;  /* 0x0000763267647816 */ /* 0x000fc40000000064 */
[----:B------:R-:W-:Y:S01]  /*1390*/  SHF.L.U32 R172, R172, 0x10, RZ ;  /* 0x00000010acac7819 */ /* 0x000fe200000006ff */
[----:B------:R-:W-:Y:S01]  /*13a0*/  @P0 IMAD.WIDE.U32 R182, R171, 0x20, R182 ;  /* 0x00000020abb60825 */ /* 0x000fe200078e00b6 */
[----:B------:R-:W-:-:S03]  /*13b0*/  SHF.L.U32 R176, R176, 0x10, RZ ;  /* 0x00000010b0b07819 */ /* 0x000fc600000006ff */
[----:B------:R-:W-:Y:S01]  /*13c0*/  FADD.FTZ R34, R218, R34 ;  /* 0x00000022da227221 */ /* 0x000fe20000010000 */
[----:B------:R-:W-:Y:S01]  /*13d0*/  SHF.L.U32 R101, R101, 0x10, RZ ;  /* 0x0000001065657819 */ /* 0x000fe200000006ff */
[-C--:B------:R-:W-:Y:S01]  /*13e0*/  FFMA.FTZ R2, R130, R218.reuse, R2 ;  /* 0x000000da82027223 */ /* 0x080fe20000010002 */
[----:B------:R-:W-:Y:S01]  /*13f0*/  SHF.L.U32 R100, R100, 0x10, RZ ;  /* 0x0000001064647819 */ /* 0x000fe200000006ff */
[----:B------:R-:W-:Y:S01]  /*1400*/  FADD.FTZ R110, R110, -UR5 ;  /* 0x800000056e6e7e21 */ /* 0x000fe20008010000 */
[----:B------:R-:W5:Y:S01]  /*1410*/  @P0 LDG.E.128 R80, desc[UR16][R180.64] ;  /* 0x00000010b4500981 */ /* 0x000f62000c1e1d00 */
[----:B------:R-:W-:Y:S01]  /*1420*/  FMUL.FTZ R218, R228, R218 ;  /* 0x000000dae4da7220 */ /* 0x000fe20000410000 */
[----:B------:R-:W-:Y:S01]  /*1430*/  SHF.L.U32 R196, R112, 0x10, RZ ;  /* 0x0000001070c47819 */ /* 0x000fe200000006ff */
[----:B------:R-:W-:Y:S01]  /*1440*/  FMUL.FTZ R228, R227, R172 ;  /* 0x000000ace3e47220 */ /* 0x000fe20000410000 */
[----:B------:R1:W5:Y:S01]  /*1450*/  @P0 LDG.E.128 R84, desc[UR16][R180.64+0x10] ;  /* 0x00001010b4540981 */ /* 0x000362000c1e1d00 */
[----:B0-----:R-:W-:-:S03]  /*1460*/  @P0 IMAD.WIDE.U32 R178, R169, 0x20, R178 ;  /* 0x00000020a9b20825 */ /* 0x001fc600078e00b2 */
[----:B------:R-:W5:Y:S01]  /*1470*/  @P0 LDG.E.128 R56, desc[UR16][R182.64] ;  /* 0x00000010b6380981 */ /* 0x000f62000c1e1d00 */
[----:B------:R-:W-:Y:S01]  /*1480*/  FMUL.FTZ R227, R226, R176 ;  /* 0x000000b0e2e37220 */ /* 0x000fe20000410000 */
[----:B------:R-:W-:Y:S02]  /*1490*/  FMUL.FTZ R226, R225, R101 ;  /* 0x00000065e1e27220 */ /* 0x000fe40000410000 */
[----:B------:R0:W5:Y:S01]  /*14a0*/  @P0 LDG.E.128 R60, desc[UR16][R182.64+0x10] ;  /* 0x00001010b63c0981 */ /* 0x000162000c1e1d00 */
[----:B-1----:R-:W-:-:S03]  /*14b0*/  PRMT R180, R112, 0x7632, R180 ;  /* 0x0000763270b47816 */ /* 0x002fc600000000b4 */
[----:B------:R-:W5:Y:S01]  /*14c0*/  @P0 LDG.E.128 R72, desc[UR16][R178.64] ;  /* 0x00000010b2480981 */ /* 0x000f62000c1e1d00 */
[----:B------:R-:W-:-:S03]  /*14d0*/  PRMT R181, R113, 0x7632, R181 ;  /* 0x0000763271b57816 */ /* 0x000fc600000000b5 */
[----:B------:R1:W5:Y:S01]  /*14e0*/  @P0 LDG.E.128 R76, desc[UR16][R178.64+0x10] ;  /* 0x00001010b24c0981 */ /* 0x000362000c1e1d00 */
[----:B0-----:R-:W-:Y:S02]  /*14f0*/  SHF.L.U32 R182, R113, 0x10, RZ ;  /* 0x0000001071b67819 */ /* 0x001fe400000006ff */
[----:B------:R-:W-:Y:S01]  /*1500*/  SHF.L.U32 R192, R114, 0x10, RZ ;  /* 0x0000001072c07819 */ /* 0x000fe200000006ff */
[----:B-1----:R-:W-:Y:S02]  /*1510*/  FMUL.FTZ R178, R110, UR8 ;  /* 0x000000086eb27c20 */ /* 0x002fe40008410000 */
[----:B------:R-:W-:Y:S02]  /*1520*/  FADD.FTZ R148, R182, R148 ;  /* 0x00000094b6947221 */ /* 0x000fe40000010000 */
[----:B------:R-:W-:Y:S01]  /*1530*/  FFMA.FTZ R12, R178, R182, R12 ;  /* 0x000000b6b20c7223 */ /* 0x000fe2000001000c */
[C---:B------:R-:W-:Y:S02]  /*1540*/  PRMT R193, R115.reuse, 0x7632, R193 ;  /* 0x0000763273c17816 */ /* 0x040fe400000000c1 */
[----:B------:R-:W-:Y:S01]  /*1550*/  SHF.L.U32 R194, R115, 0x10, RZ ;  /* 0x0000001073c27819 */ /* 0x000fe200000006ff */
[----:B------:R-:W-:Y:S01]  /*1560*/  FADD.FTZ R150, R192, R150 ;  /* 0x00000096c0967221 */ /* 0x000fe20000010000 */
[----:B--2---:R-:W-:Y:S01]  /*1570*/  FMUL.FTZ R225, R96, R100 ;  /* 0x0000006460e17220 */ /* 0x004fe20000410000 */
[----:B------:R-:W-:Y:S01]  /*1580*/  SHF.L.U32 R96, R180, 0x10, RZ ;  /* 0x00000010b4607819 */ /* 0x000fe200000006ff */
[----:B---3--:R-:W-:Y:S01]  /*1590*/  FMUL.FTZ R180, R97, R196 ;  /* 0x000000c461b47220 */ /* 0x008fe20000410000 */
[----:B------:R-:W-:Y:S01]  /*15a0*/  SHF.L.U32 R97, R181, 0x10, RZ ;  /* 0x00000010b5617819 */ /* 0x000fe200000006ff */
[----:B----4-:R-:W-:Y:S01]  /*15b0*/  FMUL.FTZ R181, R98, R182 ;  /* 0x000000b662b57220 */ /* 0x010fe20000410000 */
[----:B------:R-:W-:-:S04]  /*15c0*/  FMUL.FTZ R182, R231, UR8 ;  /* 0x00000008e7b67c20 */ /* 0x000fc80008410000 */
[-C--:B------:R-:W-:Y:S01]  /*15d0*/  FFMA.FTZ R14, R182, R192.reuse, R14 ;  /* 0x000000c0b60e7223 */ /* 0x080fe2000001000e */
[----:B------:R-:W-:Y:S01]  /*15e0*/  FMUL.FTZ R192, R99, R192 ;  /* 0x000000c063c07220 */ /* 0x000fe20000410000 */
[----:B------:R-:W-:Y:S01]  /*15f0*/  SHF.L.U32 R99, R193, 0x10, RZ ;  /* 0x00000010c1637819 */ /* 0x000fe200000006ff */
[----:B------:R-:W-:Y:S02]  /*1600*/  FMUL.FTZ R193, R102, R194 ;  /* 0x000000c266c17220 */ /* 0x000fe40000410000 */
[----:B------:R-:W2:Y:S01]  /*1610*/  LDL R102, [R1+0x20] ;  /* 0x0000200001667983 */ /* 0x000ea20000100800 */
[----:B------:R-:W-:Y:S01]  /*1620*/  FADD.FTZ R105, R105, -UR5 ;  /* 0x8000000569697e21 */ /* 0x000fe20008010000 */
[----:B------:R-:W-:Y:S01]  /*1630*/  FADD.FTZ R36, R220, R36 ;  /* 0x00000024dc247221 */ /* 0x000fe20000010000 */
[----:B------:R-:W-:Y:S01]  /*1640*/  FFMA.FTZ R4, R216, R220, R4 ;  /* 0x000000dcd8047223 */ /* 0x000fe20000010004 */
[----:B------:R-:W-:-:S04]  /*1650*/  IMAD.WIDE.U32 R140, R0, 0x20, R140 ;  /* 0x00000020008c7825 */ /* 0x000fc800078e008c */
[----:B------:R-:W-:Y:S01]  /*1660*/  FMUL.FTZ R220, R224, R220 ;  /* 0x000000dce0dc7220 */ /* 0x000fe20000410000 */
[----:B------:R-:W-:Y:S01]  /*1670*/  FMUL.FTZ R224, R105, UR8 ;  /* 0x0000000869e07c20 */ /* 0x000fe20008410000 */
[----:B------:R-:W-:Y:S01]  /*1680*/  FADD.FTZ R39, R101, R39 ;  /* 0x0000002765277221 */ /* 0x000fe20000010000 */
[----:B------:R-:W-:Y:S01]  /*1690*/  FADD.FTZ R107, R107, -UR5 ;  /* 0x800000056b6b7e21 */ /* 0x000fe20008010000 */
[----:B------:R-:W3:Y:S01]  /*16a0*/  LDG.E.128 R132, desc[UR16][R140.64] ;  /* 0x000000108c847981 */ /* 0x000ee2000c1e1d00 */
[----:B------:R-:W-:-:S03]  /*16b0*/  FFMA.FTZ R7, R224, R101, R7 ;  /* 0x00000065e0077223 */ /* 0x000fc60000010007 */
[----:B------:R-:W4:Y:S01]  /*16c0*/  LDL R101, [R1+0x4] ;  /* 0x0000040001657983 */ /* 0x000f220000100800 */
[----:B------:R-:W-:-:S03]  /*16d0*/  FMUL.FTZ R229, R107, UR8 ;  /* 0x000000086be57c20 */ /* 0x000fc60008410000 */
[----:B------:R-:W4:Y:S01]  /*16e0*/  LDL R107, [R1+0x18] ;  /* 0x00001800016b7983 */ /* 0x000f220000100800 */
[----:B------:R-:W-:Y:S01]  /*16f0*/  FADD.FTZ R221, R106, -UR5 ;  /* 0x800000056add7e21 */ /* 0x000fe20008010000 */
[----:B------:R-:W-:Y:S02]  /*1700*/  IMAD.WIDE.U32 R136, R0, 0x10, R136 ;  /* 0x0000001000887825 */ /* 0x000fe400078e0088 */
[----:B------:R-:W4:Y:S01]  /*1710*/  LDL R105, [R1+0x10] ;  /* 0x0000100001697983 */ /* 0x000f220000100800 */
[----:B------:R-:W-:Y:S01]  /*1720*/  SHF.L.U32 R103, R103, 0x10, RZ ;  /* 0x0000001067677819 */ /* 0x000fe200000006ff */
[----:B------:R-:W-:Y:S01]  /*1730*/  FMUL.FTZ R221, R221, UR8 ;  /* 0x00000008dddd7c20 */ /* 0x000fe20008410000 */
[----:B------:R-:W-:Y:S01]  /*1740*/  FADD.FTZ R108, R108, -UR5 ;  /* 0x800000056c6c7e21 */ /* 0x000fe20008010000 */
[----:B------:R-:W4:Y:S02]  /*1750*/  LDG.E.128 R136, desc[UR16][R136.64] ;  /* 0x0000001088887981 */ /* 0x000f24000c1e1d00 */
[----:B------:R-:W-:Y:S01]  /*1760*/  FADD.FTZ R144, R103, R144 ;  /* 0x0000009067907221 */ /* 0x000fe20000010000 */
[-C--:B------:R-:W-:Y:S01]  /*1770*/  FFMA.FTZ R8, R221, R103.reuse, R8 ;  /* 0x00000067dd087223 */ /* 0x080fe20000010008 */
[----:B------:R-:W-:Y:S01]  /*1780*/  FMUL.FTZ R223, R223, R103 ;  /* 0x00000067dfdf7220 */ /* 0x000fe20000410000 */
[----:B------:R-:W-:Y:S01]  /*1790*/  FFMA.FTZ R5, R217, R176, R5 ;  /* 0x000000b0d9057223 */ /* 0x000fe20000010005 */
[----:B------:R-:W4:Y:S01]  /*17a0*/  LDL R103, [R1+0x8] ;  /* 0x0000080001677983 */ /* 0x000f220000100800 */
[----:B------:R-:W-:Y:S01]  /*17b0*/  FADD.FTZ R37, R176, R37 ;  /* 0x00000025b0257221 */ /* 0x000fe20000010000 */
[----:B------:R-:W-:Y:S01]  /*17c0*/  FMUL.FTZ R176, R108, UR8 ;  /* 0x000000086cb07c20 */ /* 0x000fe20008410000 */
[----:B------:R-:W-:Y:S01]  /*17d0*/  FADD.FTZ R146, R196, R146 ;  /* 0x00000092c4927221 */ /* 0x000fe20000010000 */
[----:B------:R-:W4:Y:S02]  /*17e0*/  LDG.E.128 R140, desc[UR16][R140.64+0x10] ;  /* 0x000010108c8c7981 */ /* 0x000f24000c1e1d00 */
[----:B------:R-:W-:Y:S01]  /*17f0*/  FFMA.FTZ R10, R176, R196, R10 ;  /* 0x000000c4b00a7223 */ /* 0x000fe2000001000a */
[----:B------:R-:W-:Y:S01]  /*1800*/  FADD.FTZ R145, R100, R145 ;  /* 0x0000009164917221 */ /* 0x000fe20000010000 */
[----:B------:R-:W-:Y:S01]  /*1810*/  FFMA.FTZ R9, R229, R100, R9 ;  /* 0x00000064e5097223 */ /* 0x000fe20000010009 */
[----:B------:R-:W-:-:S04]  /*1820*/  FADD.FTZ R100, RZ, R218 ;  /* 0x000000daff647221 */ /* 0x000fc80000010000 */
[----:B------:R-:W-:-:S04]  /*1830*/  FADD.FTZ R100, R228, R100 ;  /* 0x00000064e4647221 */ /* 0x000fc80000010000 */
[----:B------:R-:W-:Y:S01]  /*1840*/  FADD.FTZ R100, R220, R100 ;  /* 0x00000064dc647221 */ /* 0x000fe20000010000 */
[----:B--2---:R-:W-:Y:S02]  /*1850*/  FMUL.FTZ R196, R102, R96 ;  /* 0x0000006066c47220 */ /* 0x004fe40000410000 */
[----:B------:R-:W2:Y:S01]  /*1860*/  LDL R102, [R1] ;  /* 0x0000000001667983 */ /* 0x000ea20000100800 */
[----:B------:R-:W-:-:S04]  /*1870*/  FADD.FTZ R100, R227, R100 ;  /* 0x00000064e3647221 */ /* 0x000fc80000010000 */
[----:B------:R-:W-:Y:S01]  /*1880*/  FADD.FTZ R100, R222, R100 ;  /* 0x00000064de647221 */ /* 0x000fe20000010000 */
[----:B---3--:R-:W-:Y:S01]  /*1890*/  FADD.FTZ R112, R133, -UR5 ;  /* 0x8000000585707e21 */ /* 0x008fe20008010000 */
[----:B------:R-:W-:Y:S01]  /*18a0*/  FADD.FTZ R109, R109, -UR5 ;  /* 0x800000056d6d7e21 */ /* 0x000fe20008010000 */
[----:B----4-:R-:W-:Y:S01]  /*18b0*/  FMUL.FTZ R133, R101, R122 ;  /* 0x0000007a65857220 */ /* 0x010fe20000410000 */
[----:B------:R-:W-:Y:S01]  /*18c0*/  FADD.FTZ R101, R226, R100 ;  /* 0x00000064e2657221 */ /* 0x000fe20000010000 */
[----:B------:R-:W-:Y:S01]  /*18d0*/  FFMA.FTZ R100, R130, R218, RZ ;  /* 0x000000da82647223 */ /* 0x000fe200000100ff */
[----:B------:R-:W-:Y:S02]  /*18e0*/  FMUL.FTZ R177, R109, UR8 ;  /* 0x000000086db17c20 */ /* 0x000fe40008410000 */
[----:B------:R-:W-:Y:S01]  /*18f0*/  FADD.FTZ R101, R223, R101 ;  /* 0x00000065df657221 */ /* 0x000fe20000010000 */
[----:B------:R-:W-:Y:S01]  /*1900*/  PRMT R183, R114, 0x7632, R183 ;  /* 0x0000763272b77816 */ /* 0x000fe200000000b7 */
[----:B------:R-:W-:-:S02]  /*1910*/  FFMA.FTZ R100, R131, R228, R100 ;  /* 0x000000e483647223 */ /* 0x000fc40000010064 */
[----:B------:R-:W-:Y:S01]  /*1920*/  FADD.FTZ R101, R225, R101 ;  /* 0x00000065e1657221 */ /* 0x000fe20000010000 */
[----:B------:R-:W-:Y:S01]  /*1930*/  FFMA.FTZ R11, R177, R96, R11 ;  /* 0x00000060b10b7223 */ /* 0x000fe2000001000b */
[----:B------:R-:W-:Y:S01]  /*1940*/  FADD.FTZ R147, R96, R147 ;  /* 0x0000009360937221 */ /* 0x000fe20000010000 */
[----:B------:R-:W-:Y:S01]  /*1950*/  FADD.FTZ R111, R111, -UR5 ;  /* 0x800000056f6f7e21 */ /* 0x000fe20008010000 */
[----:B------:R-:W-:Y:S01]  /*1960*/  SHF.L.U32 R98, R183, 0x10, RZ ;  /* 0x00000010b7627819 */ /* 0x000fe200000006ff */
[----:B------:R-:W-:Y:S01]  /*1970*/  FFMA.FTZ R96, R216, R220, R100 ;  /* 0x000000dcd8607223 */ /* 0x000fe20000010064 */
[----:B------:R-:W-:Y:S01]  /*1980*/  FMUL.FTZ R183, R232, UR8 ;  /* 0x00000008e8b77c20 */ /* 0x000fe20008410000 */
[----:B------:R-:W-:Y:S01]  /*1990*/  FADD.FTZ R100, R180, R101 ;  /* 0x00000065b4647221 */ /* 0x000fe20000010000 */
[----:B------:R-:W-:Y:S01]  /*19a0*/  FADD.FTZ R197, R119, -UR5 ;  /* 0x8000000577c57e21 */ /* 0x000fe20008010000 */
[----:B------:R-:W-:Y:S01]  /*19b0*/  FMUL.FTZ R179, R111, UR8 ;  /* 0x000000086fb37c20 */ /* 0x000fe20008410000 */
[----:B------:R-:W-:Y:S01]  /*19c0*/  FFMA.FTZ R96, R217, R227, R96 ;  /* 0x000000e3d9607223 */ /* 0x000fe20000010060 */
[----:B------:R-:W-:Y:S01]  /*19d0*/  FADD.FTZ R152, R194, R152 ;  /* 0x00000098c2987221 */ /* 0x000fe20000010000 */
[----:B------:R-:W-:Y:S01]  /*19e0*/  FFMA.FTZ R16, R183, R194, R16 ;  /* 0x000000c2b7107223 */ /* 0x000fe20000010010 */
[----:B------:R-:W-:Y:S01]  /*19f0*/  FADD.FTZ R100, R196, R100 ;  /* 0x00000064c4647221 */ /* 0x000fe20000010000 */
[----:B------:R-:W-:Y:S01]  /*1a00*/  FMUL.FTZ R194, R195, UR8 ;  /* 0x00000008c3c27c20 */ /* 0x000fe20008410000 */
[----:B------:R-:W-:Y:S01]  /*1a10*/  FMUL.FTZ R195, R197, UR8 ;  /* 0x00000008c5c37c20 */ /* 0x000fe20008410000 */
[-C--:B------:R-:W-:Y:S01]  /*1a20*/  FFMA.FTZ R13, R179, R97.reuse, R13 ;  /* 0x00000061b30d7223 */ /* 0x080fe2000001000d */
[----:B------:R-:W-:Y:S01]  /*1a30*/  FADD.FTZ R149, R97, R149 ;  /* 0x0000009561957221 */ /* 0x000fe20000010000 */
[----:B------:R-:W-:Y:S01]  /*1a40*/  FMUL.FTZ R197, R107, R97 ;  /* 0x000000616bc57220 */ /* 0x000fe20000410000 */
[----:B------:R-:W-:Y:S01]  /*1a50*/  FFMA.FTZ R96, R219, R222, R96 ;  /* 0x000000dedb607223 */ /* 0x000fe20000010060 */
[----:B------:R-:W-:-:S03]  /*1a60*/  FADD.FTZ R97, R181, R100 ;  /* 0x00000064b5617221 */ /* 0x000fc60000010000 */
[----:B------:R-:W-:Y:S01]  /*1a70*/  FFMA.FTZ R96, R224, R226, R96 ;  /* 0x000000e2e0607223 */ /* 0x000fe20000010060 */
[----:B------:R-:W-:Y:S01]  /*1a80*/  FADD.FTZ R97, R197, R97 ;  /* 0x00000061c5617221 */ /* 0x000fe20000010000 */
[----:B------:R-:W-:Y:S01]  /*1a90*/  FFMA.FTZ R3, R131, R172, R3 ;  /* 0x000000ac83037223 */ /* 0x000fe20000010003 */
[----:B------:R-:W-:Y:S01]  /*1aa0*/  FADD.FTZ R35, R172, R35 ;  /* 0x00000023ac237221 */ /* 0x000fe20000010000 */
[----:B------:R-:W-:Y:S01]  /*1ab0*/  FMUL.FTZ R172, R198, UR8 ;  /* 0x00000008c6ac7c20 */ /* 0x000fe20008410000 */
[----:B------:R-:W-:Y:S01]  /*1ac0*/  FFMA.FTZ R96, R221, R223, R96 ;  /* 0x000000dfdd607223 */ /* 0x000fe20000010060 */
[----:B------:R-:W-:Y:S01]  /*1ad0*/  FMUL.FTZ R198, R105, R98 ;  /* 0x0000006269c67220 */ /* 0x000fe20000410000 */
[----:B------:R-:W-:Y:S01]  /*1ae0*/  FADD.FTZ R97, R192, R97 ;  /* 0x00000061c0617221 */ /* 0x000fe20000010000 */
[----:B------:R-:W-:Y:S01]  /*1af0*/  FADD.FTZ R199, R121, -UR5 ;  /* 0x8000000579c77e21 */ /* 0x000fe20008010000 */
[----:B------:R-:W-:Y:S02]  /*1b00*/  FFMA.FTZ R96, R229, R225, R96 ;  /* 0x000000e1e5607223 */ /* 0x000fe40000010060 */
[----:B------:R-:W-:Y:S01]  /*1b10*/  FADD.FTZ R97, R198, R97 ;  /* 0x00000061c6617221 */ /* 0x000fe20000010000 */
[----:B------:R-:W-:Y:S01]  /*1b20*/  PRMT R113, R136, 0x7632, R113 ;  /* 0x0000763288717816 */ /* 0x000fe20000000071 */
[----:B------:R-:W-:Y:S01]  /*1b30*/  FFMA.FTZ R96, R176, R180, R96 ;  /* 0x000000b4b0607223 */ /* 0x000fe20000010060 */
[----:B------:R-:W-:Y:S01]  /*1b40*/  SHF.L.U32 R106, R136, 0x10, RZ ;  /* 0x00000010886a7819 */ /* 0x000fe200000006ff */
[----:B------:R-:W-:Y:S01]  /*1b50*/  FMUL.FTZ R136, R199, UR8 ;  /* 0x00000008c7887c20 */ /* 0x000fe20008410000 */
[----:B------:R-:W-:Y:S01]  /*1b60*/  FMUL.FTZ R199, R103, R99 ;  /* 0x0000006367c77220 */ /* 0x000fe20000410000 */
[----:B------:R-:W-:Y:S01]  /*1b70*/  FADD.FTZ R97, R193, R97 ;  /* 0x00000061c1617221 */ /* 0x000fe20000010000 */
[----:B------:R-:W-:Y:S01]  /*1b80*/  FADD.FTZ R123, R123, -UR5 ;  /* 0x800000057b7b7e21 */ /* 0x000fe20008010000 */
[----:B------:R-:W-:Y:S01]  /*1b90*/  SHF.L.U32 R118, R118, 0x10, RZ ;  /* 0x0000001076767819 */ /* 0x000fe200000006ff */
[----:B------:R-:W-:Y:S01]  /*1ba0*/  FFMA.FTZ R96, R177, R196, R96 ;  /* 0x000000c4b1607223 */ /* 0x000fe20000010060 */
[----:B------:R-:W-:Y:S01]  /*1bb0*/  FADD.FTZ R97, R199, R97 ;  /* 0x00000061c7617221 */ /* 0x000fe20000010000 */
[----:B------:R-:W-:Y:S01]  /*1bc0*/  FADD.FTZ R114, R134, -UR5 ;  /* 0x8000000586727e21 */ /* 0x000fe20008010000 */
[----:B------:R-:W-:Y:S01]  /*1bd0*/  PRMT R119, R125, 0x7632, R119 ;  /* 0x000076327d777816 */ /* 0x000fe20000000077 */
[----:B------:R-:W-:Y:S01]  /*1be0*/  FMUL.FTZ R134, R123, UR8 ;  /* 0x000000087b867c20 */ /* 0x000fe20008410000 */
[----:B------:R-:W-:Y:S01]  /*1bf0*/  SHF.L.U32 R121, R125, 0x10, RZ ;  /* 0x000000107d797819 */ /* 0x000fe200000006ff */
[----:B------:R-:W-:Y:S01]  /*1c00*/  FFMA.FTZ R96, R178, R181, R96 ;  /* 0x000000b5b2607223 */ /* 0x000fe20000010060 */
[----:B------:R-:W-:Y:S01]  /*1c10*/  FADD.FTZ R97, R133, R97 ;  /* 0x0000006185617221 */ /* 0x000fe20000010000 */
[----:B------:R-:W-:Y:S01]  /*1c20*/  FADD.FTZ R104, R132, -UR5 ;  /* 0x8000000584687e21 */ /* 0x000fe20008010000 */
[----:B------:R-:W-:Y:S01]  /*1c30*/  SHF.L.U32 R119, R119, 0x10, RZ ;  /* 0x0000001077777819 */ /* 0x000fe200000006ff */
[----:B------:R-:W-:Y:S01]  /*1c40*/  FFMA.FTZ R96, R179, R197, R96 ;  /* 0x000000c5b3607223 */ /* 0x000fe20000010060 */
[----:B------:R-:W-:Y:S01]  /*1c50*/  FMUL.FTZ R132, R252, R121 ;  /* 0x00000079fc847220 */ /* 0x000fe20000410000 */
[----:B------:R-:W-:Y:S01]  /*1c60*/  FADD.FTZ R128, R128, -UR5 ;  /* 0x8000000580807e21 */ /* 0x000fe20008010000 */
[----:B------:R-:W-:Y:S01]  /*1c70*/  FADD.FTZ R154, R122, R154 ;  /* 0x0000009a7a9a7221 */ /* 0x000fe20000010000 */
[----:B------:R-:W-:Y:S01]  /*1c80*/  FFMA.FTZ R18, R172, R122, R18 ;  /* 0x0000007aac127223 */ /* 0x000fe20000010012 */
[----:B------:R-:W-:Y:S01]  /*1c90*/  FFMA.FTZ R96, R182, R192, R96 ;  /* 0x000000c0b6607223 */ /* 0x000fe20000010060 */
[----:B------:R-:W-:Y:S01]  /*1ca0*/  FMUL.FTZ R122, R251, R119 ;  /* 0x00000077fb7a7220 */ /* 0x000fe20000410000 */
[----:B------:R-:W-:Y:S01]  /*1cb0*/  FADD.FTZ R125, R129, -UR5 ;  /* 0x80000005817d7e21 */ /* 0x000fe20008010000 */
[----:B------:R-:W-:Y:S01]  /*1cc0*/  FADD.FTZ R115, R135, -UR5 ;  /* 0x8000000587737e21 */ /* 0x000fe20008010000 */
[----:B------:R-:W-:Y:S01]  /*1cd0*/  FMUL.FTZ R135, R230, UR8 ;  /* 0x00000008e6877c20 */ /* 0x000fe20008410000 */
[----:B------:R-:W-:Y:S01]  /*1ce0*/  FMUL.FTZ R129, R128, UR8 ;  /* 0x0000000880817c20 */ /* 0x000fe20008410000 */
[----:B------:R-:W-:Y:S01]  /*1cf0*/  SHF.L.U32 R116, R116, 0x10, RZ ;  /* 0x0000001074747819 */ /* 0x000fe200000006ff */
[----:B------:R-:W-:Y:S01]  /*1d00*/  FFMA.FTZ R96, R194, R198, R96 ;  /* 0x000000c6c2607223 */ /* 0x000fe20000010060 */
[----:B------:R-:W-:Y:S01]  /*1d10*/  FMUL.FTZ R128, R250, R120 ;  /* 0x00000078fa807220 */ /* 0x000fe20000410000 */
[----:B------:R-:W-:Y:S01]  /*1d20*/  FADD.FTZ R156, R121, R156 ;  /* 0x0000009c799c7221 */ /* 0x000fe20000010000 */
[----:B------:R-:W-:Y:S01]  /*1d30*/  FFMA.FTZ R20, R135, R121, R20 ;  /* 0x0000007987147223 */ /* 0x000fe20000010014 */
[----:B------:R-:W-:Y:S01]  /*1d40*/  FMUL.FTZ R127, R127, UR8 ;  /* 0x000000087f7f7c20 */ /* 0x000fe20008410000 */
[----:B------:R-:W-:Y:S01]  /*1d50*/  FFMA.FTZ R96, R183, R193, R96 ;  /* 0x000000c1b7607223 */ /* 0x000fe20000010060 */
[----:B------:R-:W-:Y:S01]  /*1d60*/  FMUL.FTZ R121, R249, R116 ;  /* 0x00000074f9797220 */ /* 0x000fe20000410000 */
[----:B------:R-:W-:Y:S01]  /*1d70*/  FADD.FTZ R153, R99, R153 ;  /* 0x0000009963997221 */ /* 0x000fe20000010000 */
[----:B------:R-:W-:Y:S01]  /*1d80*/  FFMA.FTZ R17, R195, R99, R17 ;  /* 0x00000063c3117223 */ /* 0x000fe20000010011 */
[----:B------:R-:W-:Y:S01]  /*1d90*/  SHF.L.U32 R117, R117, 0x10, RZ ;  /* 0x0000001075757819 */ /* 0x000fe200000006ff */
[----:B------:R-:W-:Y:S01]  /*1da0*/  FADD.FTZ R160, R126, R160 ;  /* 0x000000a07ea07221 */ /* 0x000fe20000010000 */
[-C--:B------:R-:W-:Y:S01]  /*1db0*/  FFMA.FTZ R24, R127, R126.reuse, R24 ;  /* 0x0000007e7f187223 */ /* 0x080fe20000010018 */
[----:B------:R-:W-:Y:S01]  /*1dc0*/  FFMA.FTZ R99, R195, R199, R96 ;  /* 0x000000c7c3637223 */ /* 0x000fe20000010060 */
[----:B------:R-:W-:Y:S01]  /*1dd0*/  FMUL.FTZ R126, R248, R126 ;  /* 0x0000007ef87e7220 */ /* 0x000fe20000410000 */
[----:B------:R-:W-:Y:S01]  /*1de0*/  FADD.FTZ R158, R120, R158 ;  /* 0x0000009e789e7221 */ /* 0x000fe20000010000 */
[----:B------:R-:W-:Y:S01]  /*1df0*/  FFMA.FTZ R22, R129, R120, R22 ;  /* 0x0000007881167223 */ /* 0x000fe20000010016 */
[----:B------:R-:W-:Y:S01]  /*1e00*/  FMUL.FTZ R120, R247, R117 ;  /* 0x00000075f7787220 */ /* 0x000fe20000410000 */
[----:B------:R-:W-:Y:S01]  /*1e10*/  FFMA.FTZ R99, R172, R133, R99 ;  /* 0x00000085ac637223 */ /* 0x000fe20000010063 */
[----:B------:R-:W-:Y:S01]  /*1e20*/  FADD.FTZ R151, R98, R151 ;  /* 0x0000009762977221 */ /* 0x000fe20000010000 */
[----:B------:R-:W-:Y:S01]  /*1e30*/  FFMA.FTZ R15, R194, R98, R15 ;  /* 0x00000062c20f7223 */ /* 0x000fe2000001000f */
[----:B------:R-:W-:Y:S01]  /*1e40*/  FMUL.FTZ R104, R104, UR8 ;  /* 0x0000000868687c20 */ /* 0x000fe20008410000 */
[----:B------:R-:W-:Y:S01]  /*1e50*/  SHF.L.U32 R98, R113, 0x10, RZ ;  /* 0x0000001071627819 */ /* 0x000fe200000006ff */
[-C--:B------:R-:W-:Y:S01]  /*1e60*/  FMUL.FTZ R105, R246, R106.reuse ;  /* 0x0000006af6697220 */ /* 0x080fe20000410000 */
[----:B------:R-:W-:Y:S01]  /*1e70*/  FADD.FTZ R214, R106, R214 ;  /* 0x000000d66ad67221 */ /* 0x000fe20000010000 */
[----:B------:R-:W-:Y:S01]  /*1e80*/  FFMA.FTZ R26, R104, R106, R26 ;  /* 0x0000006a681a7223 */ /* 0x000fe2000001001a */
[----:B------:R-:W-:Y:S01]  /*1e90*/  PRMT R100, R137, 0x7632, R100 ;  /* 0x0000763289647816 */ /* 0x000fe20000000064 */
[----:B------:R-:W-:Y:S01]  /*1ea0*/  FMUL.FTZ R106, R245, R98 ;  /* 0x00000062f56a7220 */ /* 0x000fe20000410000 */
[----:B------:R-:W-:-:S02]  /*1eb0*/  SHF.L.U32 R101, R137, 0x10, RZ ;  /* 0x0000001089657819 */ /* 0x000fc400000006ff */
[----:B------:R-:W-:-:S03]  /*1ec0*/  SHF.L.U32 R100, R100, 0x10, RZ ;  /* 0x0000001064647819 */ /* 0x000fc600000006ff */
[----:B------:R-:W-:Y:S01]  /*1ed0*/  FMUL.FTZ R107, R244, R101 ;  /* 0x00000065f46b7220 */ /* 0x000fe20000410000 */
[----:B------:R-:W-:Y:S01]  /*1ee0*/  PRMT R137, R138, 0x7632, R137 ;  /* 0x000076328a897816 */ /* 0x000fe20000000089 */
[----:B------:R-:W-:Y:S01]  /*1ef0*/  FMUL.FTZ R108, R243, R100 ;  /* 0x00000064f36c7220 */ /* 0x000fe20000410000 */
[----:B------:R-:W-:Y:S02]  /*1f00*/  FMUL.FTZ R125, R125, UR8 ;  /* 0x000000087d7d7c20 */ /* 0x000fe40008410000 */
[----:B------:R-:W-:Y:S01]  /*1f10*/  SHF.L.U32 R137, R137, 0x10, RZ ;  /* 0x0000001089897819 */ /* 0x000fe200000006ff */
[----:B------:R-:W-:-:S04]  /*1f20*/  FMUL.FTZ R124, R124, UR8 ;  /* 0x000000087c7c7c20 */ /* 0x000fc80008410000 */
[----:B------:R-:W-:Y:S01]  /*1f30*/  FMUL.FTZ R110, R241, R137 ;  /* 0x00000089f16e7220 */ /* 0x000fe20000410000 */
[----:B------:R-:W-:Y:S01]  /*1f40*/  FMUL.FTZ R112, R112, UR8 ;  /* 0x0000000870707c20 */ /* 0x000fe20008410000 */
[----:B------:R-:W-:Y:S01]  /*1f50*/  FMUL.FTZ R114, R114, UR8 ;  /* 0x0000000872727c20 */ /* 0x000fe20008410000 */
[----:B------:R-:W-:Y:S01]  /*1f60*/  FADD.FTZ R159, R116, R159 ;  /* 0x0000009f749f7221 */ /* 0x000fe20000010000 */
[----:B------:R-:W-:Y:S01]  /*1f70*/  FFMA.FTZ R23, R125, R116, R23 ;  /* 0x000000747d177223 */ /* 0x000fe20000010017 */
[----:B------:R-:W-:Y:S01]  /*1f80*/  FADD.FTZ R116, R140, -UR5 ;  /* 0x800000058c747e21 */ /* 0x000fe20008010000 */
[----:B------:R-:W-:Y:S01]  /*1f90*/  FMUL.FTZ R115, R115, UR8 ;  /* 0x0000000873737c20 */ /* 0x000fe20008410000 */
[----:B------:R-:W-:Y:S01]  /*1fa0*/  FADD.FTZ R213, R117, R213 ;  /* 0x000000d575d57221 */ /* 0x000fe20000010000 */
[----:B------:R-:W-:Y:S01]  /*1fb0*/  FFMA.FTZ R25, R124, R117, R25 ;  /* 0x000000757c197223 */ /* 0x000fe20000010019 */
[----:B------:R-:W-:Y:S01]  /*1fc0*/  FADD.FTZ R117, R141, -UR5 ;  /* 0x800000058d757e21 */ /* 0x000fe20008010000 */
[----:B------:R-:W-:Y:S01]  /*1fd0*/  FMUL.FTZ R116, R116, UR8 ;  /* 0x0000000874747c20 */ /* 0x000fe20008410000 */
[----:B------:R-:W-:Y:S01]  /*1fe0*/  FFMA.FTZ R21, R134, R119, R21 ;  /* 0x0000007786157223 */ /* 0x000fe20000010015 */
[----:B------:R-:W-:Y:S01]  /*1ff0*/  FADD.FTZ R157, R119, R157 ;  /* 0x0000009d779d7221 */ /* 0x000fe20000010000 */
[----:B------:R-:W-:Y:S01]  /*2000*/  FADD.FTZ R119, R142, -UR5 ;  /* 0x800000058e777e21 */ /* 0x000fe20008010000 */
[----:B------:R-:W-:Y:S01]  /*2010*/  FMUL.FTZ R117, R117, UR8 ;  /* 0x0000000875757c20 */ /* 0x000fe20008410000 */
[-C--:B------:R-:W-:Y:S01]  /*2020*/  FFMA.FTZ R19, R136, R118.reuse, R19 ;  /* 0x0000007688137223 */ /* 0x080fe20000010013 */
[----:B------:R-:W-:Y:S01]  /*2030*/  FADD.FTZ R155, R118, R155 ;  /* 0x0000009b769b7221 */ /* 0x000fe20000010000 */
[----:B------:R-:W-:Y:S01]  /*2040*/  FMUL.FTZ R119, R119, UR8 ;  /* 0x0000000877777c20 */ /* 0x000fe20008410000 */
[----:B--2---:R-:W-:-:S04]  /*2050*/  FMUL.FTZ R123, R102, R118 ;  /* 0x00000076667b7220 */ /* 0x004fc80000410000 */
[----:B------:R-:W-:-:S04]  /*2060*/  FADD.FTZ R97, R123, R97 ;  /* 0x000000617b617221 */ /* 0x000fc80000010000 */
[----:B------:R-:W-:-:S04]  /*2070*/  FADD.FTZ R97, R132, R97 ;  /* 0x0000006184617221 */ /* 0x000fc80000010000 */
[----:B------:R-:W-:-:S04]  /*2080*/  FADD.FTZ R97, R122, R97 ;  /* 0x000000617a617221 */ /* 0x000fc80000010000 */
[----:B------:R-:W-:-:S04]  /*2090*/  FADD.FTZ R97, R128, R97 ;  /* 0x0000006180617221 */ /* 0x000fc80000010000 */
[----:B------:R-:W-:-:S04]  /*20a0*/  FADD.FTZ R96, R121, R97 ;  /* 0x0000006179607221 */ /* 0x000fc80000010000 */
[----:B------:R-:W-:Y:S01]  /*20b0*/  FADD.FTZ R96, R126, R96 ;  /* 0x000000607e607221 */ /* 0x000fe20000010000 */
[----:B------:R-:W-:-:S03]  /*20c0*/  FFMA.FTZ R99, R136, R123, R99 ;  /* 0x0000007b88637223 */ /* 0x000fc60000010063 */
[----:B------:R-:W-:Y:S01]  /*20d0*/  FADD.FTZ R96, R120, R96 ;  /* 0x0000006078607221 */ /* 0x000fe20000010000 */
[----:B------:R-:W-:-:S03]  /*20e0*/  FFMA.FTZ R99, R135, R132, R99 ;  /* 0x0000008487637223 */ /* 0x000fc60000010063 */
[----:B------:R-:W-:Y:S01]  /*20f0*/  FADD.FTZ R96, R105, R96 ;  /* 0x0000006069607221 */ /* 0x000fe20000010000 */
[----:B------:R-:W-:-:S03]  /*2100*/  FFMA.FTZ R99, R134, R122, R99 ;  /* 0x0000007a86637223 */ /* 0x000fc60000010063 */
[----:B------:R-:W-:Y:S01]  /*2110*/  FADD.FTZ R96, R96, R106 ;  /* 0x0000006a60607221 */ /* 0x000fe20000010000 */
[----:B------:R-:W-:Y:S01]  /*2120*/  SHF.L.U32 R102, R138, 0x10, RZ ;  /* 0x000000108a667819 */ /* 0x000fe200000006ff */
[----:B------:R-:W-:Y:S02]  /*2130*/  FFMA.FTZ R99, R129, R128, R99 ;  /* 0x0000008081637223 */ /* 0x000fe40000010063 */
[----:B------:R-:W-:Y:S02]  /*2140*/  FADD.FTZ R96, R96, R107 ;  /* 0x0000006b60607221 */ /* 0x000fe40000010000 */
[----:B------:R-:W-:Y:S01]  /*2150*/  FMUL.FTZ R109, R242, R102 ;  /* 0x00000066f26d7220 */ /* 0x000fe20000410000 */
[----:B------:R-:W-:Y:S01]  /*2160*/  FFMA.FTZ R99, R125, R121, R99 ;  /* 0x000000797d637223 */ /* 0x000fe20000010063 */
[----:B------:R-:W-:Y:S01]  /*2170*/  FADD.FTZ R96, R96, R108 ;  /* 0x0000006c60607221 */ /* 0x000fe20000010000 */
[C---:B------:R-:W-:Y:S02]  /*2180*/  PRMT R138, R139.reuse, 0x7632, R138 ;  /* 0x000076328b8a7816 */ /* 0x040fe4000000008a */
[----:B------:R-:W-:Y:S01]  /*2190*/  SHF.L.U32 R139, R139, 0x10, RZ ;  /* 0x000000108b8b7819 */ /* 0x000fe200000006ff */
[----:B------:R-:W-:Y:S01]  /*21a0*/  FADD.FTZ R96, R96, R109 ;  /* 0x0000006d60607221 */ /* 0x000fe20000010000 */
[----:B------:R-:W-:Y:S01]  /*21b0*/  FFMA.FTZ R99, R127, R126, R99 ;  /* 0x0000007e7f637223 */ /* 0x000fe20000010063 */
[----:B------:R-:W-:-:S02]  /*21c0*/  SHF.L.U32 R138, R138, 0x10, RZ ;  /* 0x000000108a8a7819 */ /* 0x000fc400000006ff */
[----:B------:R-:W-:Y:S01]  /*21d0*/  FADD.FTZ R96, R96, R110 ;  /* 0x0000006e60607221 */ /* 0x000fe20000010000 */
[----:B------:R-:W-:Y:S01]  /*21e0*/  FMUL.FTZ R111, R240, R139 ;  /* 0x0000008bf06f7220 */ /* 0x000fe20000410000 */
[----:B------:R-:W-:Y:S01]  /*21f0*/  FFMA.FTZ R99, R124, R120, R99 ;  /* 0x000000787c637223 */ /* 0x000fe20000010063 */
[----:B------:R-:W-:Y:S02]  /*2200*/  FMUL.FTZ R113, R239, R138 ;  /* 0x0000008aef717220 */ /* 0x000fe40000410000 */
[----:B------:R-:W-:Y:S01]  /*2210*/  FADD.FTZ R96, R96, R111 ;  /* 0x0000006f60607221 */ /* 0x000fe20000010000 */
[----:B------:R-:W-:-:S03]  /*2220*/  FFMA.FTZ R99, R104, R105, R99 ;  /* 0x0000006968637223 */ /* 0x000fc60000010063 */
[----:B------:R-:W-:Y:S01]  /*2230*/  FADD.FTZ R96, R96, R113 ;  /* 0x0000007160607221 */ /* 0x000fe20000010000 */
[----:B------:R-:W-:-:S04]  /*2240*/  FFMA.FTZ R99, R112, R106, R99 ;  /* 0x0000006a70637223 */ /* 0x000fc80000010063 */
[----:B------:R-:W-:Y:S01]  /*2250*/  FFMA.FTZ R99, R114, R107, R99 ;  /* 0x0000006b72637223 */ /* 0x000fe20000010063 */
[----:B------:R-:W0:Y:S03]  /*2260*/  SHFL.DOWN PT, R97, R96, 0x10, 0x1f ;  /* 0x0a001f0060617f89 */ /* 0x000e2600000e0000 */
[----:B------:R-:W-:-:S04]  /*2270*/  FFMA.FTZ R99, R115, R108, R99 ;  /* 0x0000006c73637223 */ /* 0x000fc80000010063 */
[----:B------:R-:W-:Y:S01]  /*2280*/  FFMA.FTZ R99, R116, R109, R99 ;  /* 0x0000006d74637223 */ /* 0x000fe20000010063 */
[----:B------:R-:W-:-:S03]  /*2290*/  FADD.FTZ R118, R143, -UR5 ;  /* 0x800000058f767e21 */ /* 0x000fc60008010000 */
        /* <DEDUP_REMOVED lines=37> */
.L_x_4781:
[----:B------:R-:W-:Y:S05]  /*24f0*/  BSYNC.RECONVERGENT B0 ;  /* 0x0000000000007941 */ /* 0x000fea0003800200 */
.L_x_4780:
[----:B------:R-:W1:Y:S08]  /*2500*/  S2UR UR5, SR_CgaCtaId ;  /* 0x00000000000579c3 */ /* 0x000e700000008800 */
[----:B------:R-:W-:Y:S01]  /*2510*/  BAR.SYNC.DEFER_BLOCKING 0x0 ;  /* 0x0000000000007b1d */ /* 0x000fe20000010000 */
[----:B------:R-:W-:Y:S01]  /*2520*/  FFMA.FTZ R27, R112, R98, R27 ;  /* 0x00000062701b7223 */ /* 0x000fe2000001001b */
[----:B------:R-:W-:Y:S01]  /*2530*/  FADD.FTZ R215, R98, R215 ;  /* 0x000000d762d77221 */ /* 0x000fe20000010000 */
[----:B------:R-:W-:Y:S01]  /*2540*/  FADD.FTZ R233, R101, R233 ;  /* 0x000000e965e97221 */ /* 0x000fe20000010000 */
[----:B------:R-:W-:Y:S01]  /*2550*/  FFMA.FTZ R28, R114, R101, R28 ;  /* 0x00000065721c7223 */ /* 0x000fe2000001001c */
[----:B------:R-:W-:Y:S01]  /*2560*/  FFMA.FTZ R29, R115, R100, R29 ;  /* 0x00000064731d7223 */ /* 0x000fe2000001001d */
[----:B------:R-:W-:Y:S01]  /*2570*/  UMOV UR4, 0x400 ;  /* 0x0000040000047882 */ /* 0x000fe20000000000 */
[----:B------:R-:W-:Y:S01]  /*2580*/  FADD.FTZ R234, R100, R234 ;  /* 0x000000ea64ea7221 */ /* 0x000fe20000010000 */
        /* <DEDUP_REMOVED lines=15> */
[----:B------:R-:W-:-:S09]  /*2680*/  @!UP2 UIADD3 UR5, UPT, UPT, UR4, 0x4010, URZ ;  /* 0x000040100405a890 */ /* 0x000fd2000fffe0ff */
        /* <DEDUP_REMOVED lines=14> */
[----:B------:R-:W-:-:S05]  /*2770*/  HFMA2 R96, -RZ, RZ, 0, 9.5367431640625e-07 ;  /* 0x00000010ff607431 */ /* 0x000fca00000001ff */
[----:B------:R-:W-:-:S06]  /*2780*/  IMAD.WIDE.U32 R96, R171, R96, UR24 ;  /* 0x00000018ab607e25 */ /* 0x000fcc000f8e0060 */
[----:B------:R-:W5:Y:S01]  /*2790*/  LDG.E.128 R96, desc[UR16][R96.64] ;  /* 0x0000001060607981 */ /* 0x000f62000c1e1d00 */
[----:B------:R-:W-:Y:S02]  /*27a0*/  ISETP.NE.U32.AND P0, PT, RZ, UR22, PT ;  /* 0x00000016ff007c0c */ /* 0x000fe4000bf05070 */
[----:B------:R-:W-:Y:S02]  /*27b0*/  PRMT R230, R40, 0x7632, R230 ;  /* 0x0000763228e67816 */ /* 0x000fe400000000e6 */
[----:B------:R-:W-:Y:S02]  /*27c0*/  ISETP.NE.AND.EX P0, PT, RZ, UR23, PT, P0 ;  /* 0x00000017ff007c0c */ /* 0x000fe4000bf05300 */
[----:B------:R-:W-:Y:S02]  /*27d0*/  PRMT R231, R41, 0x7632, R231 ;  /* 0x0000763229e77816 */ /* 0x000fe400000000e7 */
[----:B------:R-:W-:-:S09]  /*27e0*/  PRMT R232, R42, 0x7632, R232 ;  /* 0x000076322ae87816 */ /* 0x000fd200000000e8 */
[----:B------:R-:W-:Y:S05]  /*27f0*/  @P0 BRA `(.L_x_4783) ;  /* 0x0000000400280947 */ /* 0x000fea0003800000 */
[--C-:B------:R-:W-:Y:S01]  /*2800*/  FFMA.FTZ R221, R221, UR4, R139.reuse ;  /* 0x00000004dddd7c23 */ /* 0x100fe2000801008b */
[--C-:B------:R-:W-:Y:S01]  /*2810*/  FFMA.FTZ R130, R130, UR4, R139.reuse ;  /* 0x0000000482827c23 */ /* 0x100fe2000801008b */
[----:B------:R-:W-:Y:S01]  /*2820*/  FFMA.FTZ R229, R229, UR4, R139 ;  /* 0x00000004e5e57c23 */ /* 0x000fe2000801008b */
[----:B-----5:R-:W-:Y:S01]  /*2830*/  SHF.L.U32 R100, R99, 0x10, RZ ;  /* 0x0000001063647819 */ /* 0x020fe200000006ff */
[----:B------:R-:W-:Y:S01]  /*2840*/  FADD.FTZ R221, R223, -R221 ;  /* 0x800000dddfdd7221 */ /* 0x000fe20000010000 */
[----:B------:R-:W-:Y:S01]  /*2850*/  FADD.FTZ R218, R218, -R130 ;  /* 0x80000082dada7221 */ /* 0x000fe20000010000 */
[----:B------:R-:W-:Y:S01]  /*2860*/  FADD.FTZ R225, R225, -R229 ;  /* 0x800000e5e1e17221 */ /* 0x000fe20000010000 */
[----:B------:R-:W-:Y:S01]  /*2870*/  SHF.L.U32 R101, R43, 0x10, RZ ;  /* 0x000000102b657819 */ /* 0x000fe200000006ff */
[----:B------:R-:W-:Y:S01]  /*2880*/  FMUL.FTZ R130, R221, UR8 ;  /* 0x00000008dd827c20 */ /* 0x000fe20008410000 */
[----:B------:R-:W-:Y:S01]  /*2890*/  FFMA.FTZ R219, R219, UR4, R139 ;  /* 0x00000004dbdb7c23 */ /* 0x000fe2000801008b */
[----:B------:R-:W-:Y:S01]  /*28a0*/  PRMT R102, R99, 0x7632, R102 ;  /* 0x0000763263667816 */ /* 0x000fe20000000066 */
[----:B------:R-:W-:Y:S01]  /*28b0*/  FMUL.FTZ R99, R225, UR8 ;  /* 0x00000008e1637c20 */ /* 0x000fe20008410000 */
[----:B------:R-:W-:Y:S01]  /*28c0*/  FMUL.FTZ R130, R130, UR7 ;  /* 0x0000000782827c20 */ /* 0x000fe20008410000 */
[----:B------:R-:W-:Y:S01]  /*28d0*/  PRMT R140, R43, 0x7632, R140 ;  /* 0x000076322b8c7816 */ /* 0x000fe2000000008c */
[----:B------:R-:W-:Y:S01]  /*28e0*/  FADD.FTZ R222, R222, -R219 ;  /* 0x800000dbdede7221 */ /* 0x000fe20000010000 */
[----:B------:R-:W-:Y:S01]  /*28f0*/  SHF.L.U32 R102, R102, 0x10, RZ ;  /* 0x0000001066667819 */ /* 0x000fe200000006ff */
[C---:B------:R-:W-:Y:S01]  /*2900*/  FMUL.FTZ R100, R130.reuse, R100 ;  /* 0x0000006482647220 */ /* 0x040fe20000410000 */
[----:B------:R-:W-:Y:S01]  /*2910*/  FMUL.FTZ R130, R130, R101 ;  /* 0x0000006582827220 */ /* 0x000fe20000410000 */
[----:B------:R-:W-:Y:S01]  /*2920*/  FMUL.FTZ R99, R99, UR7 ;  /* 0x0000000763637c20 */ /* 0x000fe20008410000 */
[----:B------:R-:W-:Y:S01]  /*2930*/  SHF.L.U32 R101, R140, 0x10, RZ ;  /* 0x000000108c657819 */ /* 0x000fe200000006ff */
[--C-:B------:R-:W-:Y:S01]  /*2940*/  FFMA.FTZ R131, R131, UR4, R139.reuse ;  /* 0x0000000483837c23 */ /* 0x100fe2000801008b */
[--C-:B------:R-:W-:Y:S01]  /*2950*/  FFMA.FTZ R216, R216, UR4, R139.reuse ;  /* 0x00000004d8d87c23 */ /* 0x100fe2000801008b */
[----:B------:R-:W-:Y:S01]  /*2960*/  FFMA.FTZ R217, R217, UR4, R139 ;  /* 0x00000004d9d97c23 */ /* 0x000fe2000801008b */
[----:B------:R-:W-:Y:S01]  /*2970*/  FMUL.FTZ R103, R222, UR8 ;  /* 0x00000008de677c20 */ /* 0x000fe20008410000 */
[C---:B------:R-:W-:Y:S01]  /*2980*/  FMUL.FTZ R102, R99.reuse, R102 ;  /* 0x0000006663667220 */ /* 0x040fe20000410000 */
[----:B------:R-:W-:Y:S01]  /*2990*/  FADD.FTZ R228, R228, -R131 ;  /* 0x80000083e4e47221 */ /* 0x000fe20000010000 */
[----:B------:R-:W-:Y:S01]  /*29a0*/  FADD.FTZ R220, R220, -R216 ;  /* 0x800000d8dcdc7221 */ /* 0x000fe20000010000 */
[----:B------:R-:W-:Y:S01]  /*29b0*/  FMUL.FTZ R99, R99, R101 ;  /* 0x0000006563637220 */ /* 0x000fe20000410000 */
[----:B------:R-:W-:Y:S01]  /*29c0*/  FADD.FTZ R227, R227, -R217 ;  /* 0x800000d9e3e37221 */ /* 0x000fe20000010000 */
[----:B------:R-:W-:Y:S01]  /*29d0*/  SHF.L.U32 R101, R98, 0x10, RZ ;  /* 0x0000001062657819 */ /* 0x000fe200000006ff */
[----:B------:R-:W-:Y:S01]  /*29e0*/  FMUL.FTZ R103, R103, UR7 ;  /* 0x0000000767677c20 */ /* 0x000fe20008410000 */
[----:B------:R-:W-:Y:S01]  /*29f0*/  SHF.L.U32 R131, R42, 0x10, RZ ;  /* 0x000000102a837819 */ /* 0x000fe200000006ff */
[----:B------:R-:W-:Y:S01]  /*2a00*/  FMUL.FTZ R138, R220, UR8 ;  /* 0x00000008dc8a7c20 */ /* 0x000fe20008410000 */
[----:B------:R-:W-:Y:S01]  /*2a10*/  PRMT R141, R97, 0x7632, R141 ;  /* 0x00007632618d7816 */ /* 0x000fe2000000008d */
[----:B------:R-:W-:Y:S01]  /*2a20*/  FMUL.FTZ R227, R227, UR8 ;  /* 0x00000008e3e37c20 */ /* 0x000fe20008410000 */
[----:B------:R-:W-:Y:S01]  /*2a30*/  PRMT R137, R98, 0x7632, R137 ;  /* 0x0000763262897816 */ /* 0x000fe20000000089 */
[C---:B------:R-:W-:Y:S01]  /*2a40*/  FMUL.FTZ R101, R103.reuse, R101 ;  /* 0x0000006567657220 */ /* 0x040fe20000410000 */
[----:B------:R-:W-:Y:S01]  /*2a50*/  FMUL.FTZ R98, R103, R131 ;  /* 0x0000008367627220 */ /* 0x000fe20000410000 */
[----:B------:R-:W-:Y:S01]  /*2a60*/  SHF.L.U32 R103, R97, 0x10, RZ ;  /* 0x0000001061677819 */ /* 0x000fe200000006ff */
[----:B------:R-:W-:Y:S01]  /*2a70*/  FMUL.FTZ R138, R138, UR7 ;  /* 0x000000078a8a7c20 */ /* 0x000fe20008410000 */
[----:B------:R-:W-:Y:S01]  /*2a80*/  SHF.L.U32 R140, R41, 0x10, RZ ;  /* 0x00000010298c7819 */ /* 0x000fe200000006ff */
[----:B------:R-:W-:Y:S01]  /*2a90*/  FMUL.FTZ R227, R227, UR7 ;  /* 0x00000007e3e37c20 */ /* 0x000fe20008410000 */
[----:B------:R-:W-:Y:S01]  /*2aa0*/  SHF.L.U32 R141, R141, 0x10, RZ ;  /* 0x000000108d8d7819 */ /* 0x000fe200000006ff */
[----:B------:R-:W-:Y:S01]  /*2ab0*/  FFMA.FTZ R224, R224, UR4, R139 ;  /* 0x00000004e0e07c23 */ /* 0x000fe2000801008b */
[----:B------:R-:W-:Y:S01]  /*2ac0*/  FMUL.FTZ R216, R218, UR8 ;  /* 0x00000008dad87c20 */ /* 0x000fe20008410000 */
[C---:B------:R-:W-:Y:S01]  /*2ad0*/  FMUL.FTZ R103, R138.reuse, R103 ;  /* 0x000000678a677220 */ /* 0x040fe20000410000 */
[----:B------:R-:W-:Y:S01]  /*2ae0*/  FMUL.FTZ R97, R138, R140 ;  /* 0x0000008c8a617220 */ /* 0x000fe20000410000 */
[----:B------:R-:W-:Y:S01]  /*2af0*/  FMUL.FTZ R138, R227, R141 ;  /* 0x0000008de38a7220 */ /* 0x000fe20000410000 */
[----:B------:R-:W-:Y:S01]  /*2b00*/  FADD.FTZ R226, R226, -R224 ;  /* 0x800000e0e2e27221 */ /* 0x000fe20000010000 */
[----:B------:R-:W-:Y:S01]  /*2b10*/  SHF.L.U32 R141, R40, 0x10, RZ ;  /* 0x00000010288d7819 */ /* 0x000fe200000006ff */
[----:B------:R-:W-:Y:S01]  /*2b20*/  FMUL.FTZ R216, R216, UR7 ;  /* 0x00000007d8d87c20 */ /* 0x000fe20008410000 */
[----:B------:R-:W-:Y:S01]  /*2b30*/  PRMT R143, R96, 0x7632, R143 ;  /* 0x00007632608f7816 */ /* 0x000fe2000000008f */
[----:B------:R-:W-:Y:S01]  /*2b40*/  FMUL.FTZ R226, R226, UR8 ;  /* 0x00000008e2e27c20 */ /* 0x000fe20008410000 */
[----:B------:R-:W-:Y:S01]  /*2b50*/  SHF.L.U32 R140, R96, 0x10, RZ ;  /* 0x00000010608c7819 */ /* 0x000fe200000006ff */
        /* <DEDUP_REMOVED lines=20> */
.L_x_4783:
[--C-:B------:R-:W-:Y:S01]  /*2ca0*/  FFMA.FTZ R221, R221, UR4, R139.reuse ;  /* 0x00000004dddd7c23 */ /* 0x100fe2000801008b */
[--C-:B------:R-:W-:Y:S01]  /*2cb0*/  FFMA.FTZ R91, R229, UR4, R139.reuse ;  /* 0x00000004e55b7c23 */ /* 0x100fe2000801008b */
[----:B------:R-:W-:Y:S01]  /*2cc0*/  FFMA.FTZ R88, R219, UR4, R139 ;  /* 0x00000004db587c23 */ /* 0x000fe2000801008b */
[----:B-----5:R-:W-:Y:S01]  /*2cd0*/  SHF.L.U32 R100, R99, 0x10, RZ ;  /* 0x0000001063647819 */ /* 0x020fe200000006ff */
[----:B------:R-:W-:Y:S01]  /*2ce0*/  FADD.FTZ R221, R223, -R221 ;  /* 0x800000dddfdd7221 */ /* 0x000fe20000010000 */
[----:B------:R-:W-:Y:S01]  /*2cf0*/  FADD.FTZ R91, R225, -R91 ;  /* 0x8000005be15b7221 */ /* 0x000fe20000010000 */
[----:B------:R-:W-:Y:S01]  /*2d00*/  SHF.L.U32 R103, R43, 0x10, RZ ;  /* 0x000000102b677819 */ /* 0x000fe200000006ff */
[----:B------:R-:W-:Y:S01]  /*2d10*/  FADD.FTZ R88, R222, -R88 ;  /* 0x80000058de587221 */ /* 0x000fe20000010000 */
[----:B------:R-:W-:Y:S01]  /*2d20*/  FMUL.FTZ R90, R221, UR8 ;  /* 0x00000008dd5a7c20 */ /* 0x000fe20008410000 */
[----:B------:R-:W-:Y:S01]  /*2d30*/  PRMT R142, R43, 0x7632, R142 ;  /* 0x000076322b8e7816 */ /* 0x000fe2000000008e */
[----:B------:R-:W-:Y:S01]  /*2d40*/  FMUL.FTZ R91, R91, UR8 ;  /* 0x000000085b5b7c20 */ /* 0x000fe20008410000 */
[----:B------:R-:W-:Y:S01]  /*2d50*/  PRMT R102, R99, 0x7632, R102 ;  /* 0x0000763263667816 */ /* 0x000fe20000000066 */
[----:B------:R-:W-:Y:S01]  /*2d60*/  FMUL.FTZ R101, R90, UR7 ;  /* 0x000000075a657c20 */ /* 0x000fe20008410000 */
[----:B------:R-:W-:Y:S01]  /*2d70*/  SHF.L.U32 R99, R142, 0x10, RZ ;  /* 0x000000108e637819 */ /* 0x000fe200000006ff */
[--C-:B------:R-:W-:Y:S01]  /*2d80*/  FFMA.FTZ R89, R224, UR4, R139.reuse ;  /* 0x00000004e0597c23 */ /* 0x100fe2000801008b */
[----:B------:R-:W-:Y:S01]  /*2d90*/  SHF.L.U32 R102, R102, 0x10, RZ ;  /* 0x0000001066667819 */ /* 0x000fe200000006ff */
[C---:B------:R-:W-:Y:S01]  /*2da0*/  FMUL.FTZ R100, R101.reuse, R100 ;  /* 0x0000006465647220 */ /* 0x040fe20000410000 */
[----:B------:R-:W-:Y:S01]  /*2db0*/  FMUL.FTZ R103, R101, R103 ;  /* 0x0000006765677220 */ /* 0x000fe20000410000 */
[----:B------:R-:W-:Y:S01]  /*2dc0*/  FMUL.FTZ R101, R91, UR7 ;  /* 0x000000075b657c20 */ /* 0x000fe20008410000 */
[----:B------:R-:W-:Y:S01]  /*2dd0*/  FMUL.FTZ R88, R88, UR8 ;  /* 0x0000000858587c20 */ /* 0x000fe20008410000 */
[--C-:B------:R-:W-:Y:S01]  /*2de0*/  FFMA.FTZ R92, R130, UR4, R139.reuse ;  /* 0x00000004825c7c23 */ /* 0x100fe2000801008b */
[----:B------:R-:W-:Y:S01]  /*2df0*/  FFMA.FTZ R93, R131, UR4, R139 ;  /* 0x00000004835d7c23 */ /* 0x000fe2000801008b */
[C---:B------:R-:W-:Y:S01]  /*2e00*/  FMUL.FTZ R102, R101.reuse, R102 ;  /* 0x0000006665667220 */ /* 0x040fe20000410000 */
[----:B------:R-:W-:Y:S01]  /*2e10*/  FMUL.FTZ R99, R101, R99 ;  /* 0x0000006365637220 */ /* 0x000fe20000410000 */
[----:B------:R-:W-:Y:S01]  /*2e20*/  FADD.FTZ R89, R226, -R89 ;  /* 0x80000059e2597221 */ /* 0x000fe20000010000 */
[----:B------:R-:W-:Y:S01]  /*2e30*/  SHF.L.U32 R101, R98, 0x10, RZ ;  /* 0x0000001062657819 */ /* 0x000fe200000006ff */
[----:B------:R-:W-:Y:S01]  /*2e40*/  FMUL.FTZ R131, R88, UR7 ;  /* 0x0000000758837c20 */ /* 0x000fe20008410000 */
[----:B------:R-:W-:Y:S01]  /*2e50*/  SHF.L.U32 R130, R42, 0x10, RZ ;  /* 0x000000102a827819 */ /* 0x000fe200000006ff */
[----:B------:R-:W-:Y:S01]  /*2e60*/  FMUL.FTZ R89, R89, UR8 ;  /* 0x0000000859597c20 */ /* 0x000fe20008410000 */
[--C-:B------:R-:W-:Y:S01]  /*2e70*/  FFMA.FTZ R94, R216, UR4, R139.reuse ;  /* 0x00000004d85e7c23 */ /* 0x100fe2000801008b */
[----:B------:R-:W-:Y:S01]  /*2e80*/  FMUL.FTZ R101, R131, R101 ;  /* 0x0000006583657220 */ /* 0x000fe20000410000 */
[----:B------:R-:W-:Y:S01]  /*2e90*/  FFMA.FTZ R95, R217, UR4, R139 ;  /* 0x00000004d95f7c23 */ /* 0x000fe2000801008b */
[----:B------:R-:W-:Y:S01]  /*2ea0*/  FMUL.FTZ R130, R131, R130 ;  /* 0x0000008283827220 */ /* 0x000fe20000410000 */
[----:B------:R-:W-:Y:S01]  /*2eb0*/  PRMT R131, R98, 0x7632, R131 ;  /* 0x0000763262837816 */ /* 0x000fe20000000083 */
[----:B------:R-:W-:Y:S01]  /*2ec0*/  FMUL.FTZ R137, R89, UR7 ;  /* 0x0000000759897c20 */ /* 0x000fe20008410000 */
[----:B------:R-:W-:Y:S01]  /*2ed0*/  SHF.L.U32 R98, R232, 0x10, RZ ;  /* 0x00000010e8627819 */ /* 0x000fe200000006ff */
[----:B------:R-:W-:Y:S01]  /*2ee0*/  FADD.FTZ R94, R220, -R94 ;  /* 0x8000005edc5e7221 */ /* 0x000fe20000010000 */
[----:B------:R-:W-:Y:S01]  /*2ef0*/  SHF.L.U32 R131, R131, 0x10, RZ ;  /* 0x0000001083837819 */ /* 0x000fe200000006ff */
[----:B------:R-:W-:Y:S01]  /*2f00*/  FADD.FTZ R95, R227, -R95 ;  /* 0x8000005fe35f7221 */ /* 0x000fe20000010000 */
[----:B------:R-:W-:Y:S01]  /*2f10*/  F2FP.BF16.F32.PACK_AB R99, R99, R103 ;  /* 0x000000676363723e */ /* 0x000fe200000010ff */
[C---:B------:R-:W-:Y:S01]  /*2f20*/  FMUL.FTZ R98, R137.reuse, R98 ;  /* 0x0000006289627220 */ /* 0x040fe20000410000 */
[----:B------:R-:W-:Y:S01]  /*2f30*/  FMUL.FTZ R94, R94, UR8 ;  /* 0x000000085e5e7c20 */ /* 0x000fe20008410000 */
[----:B------:R-:W-:Y:S01]  /*2f40*/  FMUL.FTZ R137, R137, R131 ;  /* 0x0000008389897220 */ /* 0x000fe20000410000 */
[----:B------:R-:W-:Y:S01]  /*2f50*/  SHF.L.U32 R103, R97, 0x10, RZ ;  /* 0x0000001061677819 */ /* 0x000fe200000006ff */
[----:B------:R-:W-:Y:S01]  /*2f60*/  FMUL.FTZ R95, R95, UR8 ;  /* 0x000000085f5f7c20 */ /* 0x000fe20008410000 */
[----:B------:R-:W-:Y:S01]  /*2f70*/  F2FP.BF16.F32.PACK_AB R98, R98, R130 ;  /* 0x000000826262723e */ /* 0x000fe200000010ff */
[----:B------:R-:W-:Y:S01]  /*2f80*/  FMUL.FTZ R131, R94, UR7 ;  /* 0x000000075e837c20 */ /* 0x000fe20008410000 */
[----:B------:R-:W-:Y:S01]  /*2f90*/  SHF.L.U32 R130, R41, 0x10, RZ ;  /* 0x0000001029827819 */ /* 0x000fe200000006ff */
[----:B------:R-:W-:Y:S01]  /*2fa0*/  FADD.FTZ R92, R218, -R92 ;  /* 0x8000005cda5c7221 */ /* 0x000fe20000010000 */
[----:B------:R-:W-:Y:S01]  /*2fb0*/  PRMT R138, R97, 0x7632, R138 ;  /* 0x00007632618a7816 */ /* 0x000fe2000000008a */
[----:B------:R-:W-:Y:S01]  /*2fc0*/  FMUL.FTZ R103, R131, R103 ;  /* 0x0000006783677220 */ /* 0x000fe20000410000 */
[----:B------:R-:W-:Y:S01]  /*2fd0*/  SHF.L.U32 R97, R231, 0x10, RZ ;  /* 0x00000010e7617819 */ /* 0x000fe200000006ff */
[----:B------:R-:W-:Y:S01]  /*2fe0*/  FMUL.FTZ R130, R131, R130 ;  /* 0x0000008283827220 */ /* 0x000fe20000410000 */
[----:B------:R-:W-:Y:S01]  /*2ff0*/  FMUL.FTZ R131, R95, UR7 ;  /* 0x000000075f837c20 */ /* 0x000fe20008410000 */
[----:B------:R-:W-:Y:S01]  /*3000*/  SHF.L.U32 R138, R138, 0x10, RZ ;  /* 0x000000108a8a7819 */ /* 0x000fe200000006ff */
[----:B------:R-:W-:Y:S01]  /*3010*/  FMUL.FTZ R92, R92, UR8 ;  /* 0x000000085c5c7c20 */ /* 0x000fe20008410000 */
[----:B------:R-:W-:Y:S01]  /*3020*/  FADD.FTZ R93, R228, -R93 ;  /* 0x8000005de45d7221 */ /* 0x000fe20000010000 */
[C---:B------:R-:W-:Y:S01]  /*3030*/  FMUL.FTZ R97, R131.reuse, R97 ;  /* 0x0000006183617220 */ /* 0x040fe20000410000 */
[----:B------:R-:W-:Y:S01]  /*3040*/  SHF.L.U32 R140, R96, 0x10, RZ ;  /* 0x00000010608c7819 */ /* 0x000fe200000006ff */
[----:B------:R-:W-:Y:S01]  /*3050*/  FMUL.FTZ R138, R131, R138 ;  /* 0x0000008a838a7220 */ /* 0x000fe20000410000 */
[----:B------:R-:W-:Y:S01]  /*3060*/  FMUL.FTZ R131, R92, UR7 ;  /* 0x000000075c837c20 */ /* 0x000fe20008410000 */
[----:B------:R-:W-:Y:S01]  /*3070*/  FMUL.FTZ R93, R93, UR8 ;  /* 0x000000085d5d7c20 */ /* 0x000fe20008410000 */
[----:B------:R-:W-:-:S02]  /*3080*/  F2FP.BF16.F32.PACK_AB R97, R97, R130 ;  /* 0x000000826161723e */ /* 0x000fc400000010ff */
[----:B------:R-:W-:Y:S01]  /*3090*/  SHF.L.U32 R130, R40, 0x10, RZ ;  /* 0x0000001028827819 */ /* 0x000fe200000006ff */
[C---:B------:R-:W-:Y:S01]  /*30a0*/  FMUL.FTZ R140, R131.reuse, R140 ;  /* 0x0000008c838c7220 */ /* 0x040fe20000410000 */
[----:B------:R-:W-:Y:S02]  /*30b0*/  PRMT R141, R96, 0x7632, R141 ;  /* 0x00007632608d7816 */ /* 0x000fe4000000008d */
[----:B------:R-:W-:Y:S01]  /*30c0*/  SHF.L.U32 R96, R230, 0x10, RZ ;  /* 0x00000010e6607819 */ /* 0x000fe200000006ff */
[----:B------:R-:W-:Y:S01]  /*30d0*/  FMUL.FTZ R130, R131, R130 ;  /* 0x0000008283827220 */ /* 0x000fe20000410000 */
[----:B------:R-:W-:Y:S01]  /*30e0*/  FMUL.FTZ R131, R93, UR7 ;  /* 0x000000075d837c20 */ /* 0x000fe20008410000 */
[----:B------:R-:W-:-:S03]  /*30f0*/  SHF.L.U32 R141, R141, 0x10, RZ ;  /* 0x000000108d8d7819 */ /* 0x000fc600000006ff */
[C---:B------:R-:W-:Y:S02]  /*3100*/  FMUL.FTZ R96, R131.reuse, R96 ;  /* 0x0000006083607220 */ /* 0x040fe40000410000 */
[----:B------:R-:W-:-:S03]  /*3110*/  FMUL.FTZ R141, R131, R141 ;  /* 0x0000008d838d7220 */ /* 0x000fc60000410000 */
[----:B------:R-:W-:-:S07]  /*3120*/  F2FP.BF16.F32.PACK_AB R96, R96, R130 ;  /* 0x000000826060723e */ /* 0x000fce00000010ff */
.L_x_4784:
[----:B------:R-:W0:Y:S01]  /*3130*/  @P0 LDC.64 R130, c[0x0][0x478] ;  /* 0x00011e00ff820b82 */ /* 0x000e220000000a00 */
[----:B------:R-:W-:Y:S02]  /*3140*/  PRMT R216, R44, 0x7632, R216 ;  /* 0x000076322cd87816 */ /* 0x000fe400000000d8 */
[----:B------:R-:W-:Y:S02]  /*3150*/  PRMT R217, R45, 0x7632, R217 ;  /* 0x000076322dd97816 */ /* 0x000fe400000000d9 */
[----:B------:R-:W-:Y:S02]  /*3160*/  PRMT R218, R46, 0x7632, R218 ;  /* 0x000076322eda7816 */ /* 0x000fe400000000da */
[----:B------:R-:W-:Y:S01]  /*3170*/  PRMT R219, R47, 0x7632, R219 ;  /* 0x000076322fdb7816 */ /* 0x000fe200000000db */
[----:B0-----:R-:W-:-:S05]  /*3180*/  @P0 IMAD.WIDE.U32 R130, R171, 0x20, R130 ;  /* 0x00000020ab820825 */ /* 0x001fca00078e0082 */
[----:B------:R-:W-:Y:S04]  /*3190*/  @P0 STG.E.128 desc[UR16][R130.64], R92 ;  /* 0x0000005c82000986 */ /* 0x000fe8000c101d10 */
[----:B------:R0:W-:Y:S02]  /*31a0*/  @P0 STG.E.128 desc[UR16][R130.64+0x10], R88 ;  /* 0x0000105882000986 */ /* 0x0001e4000c101d10 */
[----:B0-----:R-:W-:-:S05]  /*31b0*/  MOV R130, 0x10 ;  /* 0x0000001000827802 */ /* 0x001fca0000000f00 */
[----:B------:R-:W-:-:S05]  /*31c0*/  IMAD.WIDE.U32 R130, R171, R130, UR26 ;  /* 0x0000001aab827e25 */ /* 0x000fca000f8e0082 */
[----:B------:R0:W-:Y:S02]  /*31d0*/  STG.E.128 desc[UR16][R130.64], R96 ;  /* 0x0000006082007986 */ /* 0x0001e4000c101d10 */
[----:B0-----:R-:W-:-:S05]  /*31e0*/  HFMA2 R96, -RZ, RZ, 0, 9.5367431640625e-07 ;  /* 0x00000010ff607431 */ /* 0x001fca00000001ff */
[----:B------:R-:W-:-:S06]  /*31f0*/  IMAD.WIDE.U32 R96, R170, R96, UR24 ;  /* 0x00000018aa607e25 */ /* 0x000fcc000f8e0060 */
[----:B------:R-:W5:Y:S01]  /*3200*/  LDG.E.128 R96, desc[UR16][R96.64] ;  /* 0x0000001060607981 */ /* 0x000f62000c1e1d00 */
[----:B------:R-:W-:Y:S05]  /*3210*/  @!P0 BRA `(.L_x_4785) ;  /* 0x0000000400248947 */ /* 0x000fea0003800000 */
[--C-:B------:R-:W-:Y:S01]  /*3220*/  FFMA.FTZ R183, R183, UR4, R139.reuse ;  /* 0x00000004b7b77c23 */ /* 0x100fe2000801008b */
[--C-:B------:R-:W-:Y:S01]  /*3230*/  FFMA.FTZ R90, R195, UR4, R139.reuse ;  /* 0x00000004c35a7c23 */ /* 0x100fe2000801008b */
[--C-:B------:R-:W-:Y:S01]  /*3240*/  FFMA.FTZ R92, R176, UR4, R139.reuse ;  /* 0x00000004b05c7c23 */ /* 0x100fe2000801008b */
[----:B------:R-:W-:Y:S01]  /*3250*/  FFMA.FTZ R88, R182, UR4, R139 ;  /* 0x00000004b6587c23 */ /* 0x000fe2000801008b */
[----:B------:R-:W-:Y:S01]  /*3260*/  FADD.FTZ R183, R193, -R183 ;  /* 0x800000b7c1b77221 */ /* 0x000fe20000010000 */
[----:B------:R-:W-:Y:S01]  /*3270*/  FADD.FTZ R91, R199, -R90 ;  /* 0x8000005ac75b7221 */ /* 0x000fe20000010000 */
[----:B-----5:R-:W-:Y:S01]  /*3280*/  SHF.L.U32 R142, R99, 0x10, RZ ;  /* 0x00000010638e7819 */ /* 0x020fe200000006ff */
[----:B------:R-:W-:Y:S01]  /*3290*/  FADD.FTZ R88, R192, -R88 ;  /* 0x80000058c0587221 */ /* 0x000fe20000010000 */
[----:B------:R-:W-:Y:S01]  /*32a0*/  FMUL.FTZ R90, R183, UR8 ;  /* 0x00000008b75a7c20 */ /* 0x000fe20008410000 */
[----:B------:R-:W-:Y:S01]  /*32b0*/  SHF.L.U32 R130, R47, 0x10, RZ ;  /* 0x000000102f827819 */ /* 0x000fe200000006ff */
[----:B------:R-:W-:Y:S01]  /*32c0*/  FMUL.FTZ R91, R91, UR8 ;  /* 0x000000085b5b7c20 */ /* 0x000fe20008410000 */
[----:B------:R-:W-:Y:S01]  /*32d0*/  PRMT R176, R99, 0x7632, R176 ;  /* 0x0000763263b07816 */ /* 0x000fe200000000b0 */
[----:B------:R-:W-:Y:S01]  /*32e0*/  FMUL.FTZ R131, R90, UR7 ;  /* 0x000000075a837c20 */ /* 0x000fe20008410000 */
[----:B------:R-:W-:Y:S01]  /*32f0*/  SHF.L.U32 R99, R219, 0x10, RZ ;  /* 0x00000010db637819 */ /* 0x000fe200000006ff */
[----:B------:R-:W-:Y:S01]  /*3300*/  FFMA.FTZ R89, R194, UR4, R139 ;  /* 0x00000004c2597c23 */ /* 0x000fe2000801008b */
[----:B------:R-:W-:Y:S01]  /*3310*/  SHF.L.U32 R176, R176, 0x10, RZ ;  /* 0x00000010b0b07819 */ /* 0x000fe200000006ff */
[C---:B------:R-:W-:Y:S01]  /*3320*/  FMUL.FTZ R142, R131.reuse, R142 ;  /* 0x0000008e838e7220 */ /* 0x040fe20000410000 */
[----:B------:R-:W-:Y:S01]  /*3330*/  FMUL.FTZ R130, R131, R130 ;  /* 0x0000008283827220 */ /* 0x000fe20000410000 */
[----:B------:R-:W-:Y:S01]  /*3340*/  FMUL.FTZ R131, R91, UR7 ;  /* 0x000000075b837c20 */ /* 0x000fe20008410000 */
[----:B------:R-:W-:Y:S01]  /*3350*/  FMUL.FTZ R88, R88, UR8 ;  /* 0x0000000858587c20 */ /* 0x000fe20008410000 */
[----:B------:R-:W-:Y:S01]  /*3360*/  FADD.FTZ R89, R198, -R89 ;  /* 0x80000059c6597221 */ /* 0x000fe20000010000 */
[----:B------:R-:W-:Y:S01]  /*3370*/  SHF.L.U32 R143, R98, 0x10, RZ ;  /* 0x00000010628f7819 */ /* 0x000fe200000006ff */
[C---:B------:R-:W-:Y:S01]  /*3380*/  FMUL.FTZ R176, R131.reuse, R176 ;  /* 0x000000b083b07220 */ /* 0x040fe20000410000 */
[----:B------:R-:W-:Y:S01]  /*3390*/  FMUL.FTZ R99, R131, R99 ;  /* 0x0000006383637220 */ /* 0x000fe20000410000 */
[----:B------:R-:W-:Y:S01]  /*33a0*/  SHF.L.U32 R131, R46, 0x10, RZ ;  /* 0x000000102e837819 */ /* 0x000fe200000006ff */
[----:B------:R-:W-:Y:S01]  /*33b0*/  FMUL.FTZ R171, R88, UR7 ;  /* 0x0000000758ab7c20 */ /* 0x000fe20008410000 */
[----:B------:R-:W-:Y:S01]  /*33c0*/  FMUL.FTZ R89, R89, UR8 ;  /* 0x0000000859597c20 */ /* 0x000fe20008410000 */
[--C-:B------:R-:W-:Y:S01]  /*33d0*/  FFMA.FTZ R94, R178, UR4, R139.reuse ;  /* 0x00000004b25e7c23 */ /* 0x100fe2000801008b */
[----:B------:R-:W-:Y:S01]  /*33e0*/  FFMA.FTZ R95, R179, UR4, R139 ;  /* 0x00000004b35f7c23 */ /* 0x000fe2000801008b */
[C---:B------:R-:W-:Y:S01]  /*33f0*/  FMUL.FTZ R143, R171.reuse, R143 ;  /* 0x0000008fab8f7220 */ /* 0x040fe20000410000 */
[----:B------:R-:W-:Y:S01]  /*3400*/  FMUL.FTZ R131, R171, R131 ;  /* 0x00000083ab837220 */ /* 0x000fe20000410000 */
[----:B------:R-:W-:Y:S01]  /*3410*/  PRMT R171, R98, 0x7632, R171 ;  /* 0x0000763262ab7816 */ /* 0x000fe200000000ab */
[----:B------:R-:W-:Y:S01]  /*3420*/  FMUL.FTZ R178, R89, UR7 ;  /* 0x0000000759b27c20 */ /* 0x000fe20008410000 */
[----:B------:R-:W-:Y:S01]  /*3430*/  SHF.L.U32 R98, R218, 0x10, RZ ;  /* 0x00000010da627819 */ /* 0x000fe200000006ff */
[----:B------:R-:W-:Y:S01]  /*3440*/  FADD.FTZ R94, R181, -R94 ;  /* 0x8000005eb55e7221 */ /* 0x000fe20000010000 */
[----:B------:R-:W-:Y:S01]  /*3450*/  FADD.FTZ R95, R197, -R95 ;  /* 0x8000005fc55f7221 */ /* 0x000fe20000010000 */
[----:B------:R-:W-:Y:S01]  /*3460*/  FFMA.FTZ R93, R177, UR4, R139 ;  /* 0x00000004b15d7c23 */ /* 0x000fe2000801008b */
[----:B------:R-:W-:Y:S01]  /*3470*/  F2FP.BF16.F32.PACK_AB R99, R99, R130 ;  /* 0x000000826363723e */ /* 0x000fe200000010ff */
[----:B------:R-:W-:Y:S01]  /*3480*/  FMUL.FTZ R98, R178, R98 ;  /* 0x00000062b2627220 */ /* 0x000fe20000410000 */
[----:B------:R-:W-:Y:S01]  /*3490*/  FMUL.FTZ R94, R94, UR8 ;  /* 0x000000085e5e7c20 */ /* 0x000fe20008410000 */
[----:B------:R-:W-:Y:S01]  /*34a0*/  SHF.L.U32 R177, R97, 0x10, RZ ;  /* 0x0000001061b17819 */ /* 0x000fe200000006ff */
[----:B------:R-:W-:Y:S01]  /*34b0*/  FMUL.FTZ R95, R95, UR8 ;  /* 0x000000085f5f7c20 */ /* 0x000fe20008410000 */
[----:B------:R-:W-:Y:S01]  /*34c0*/  SHF.L.U32 R130, R45, 0x10, RZ ;  /* 0x000000102d827819 */ /* 0x000fe200000006ff */
[----:B------:R-:W-:Y:S01]  /*34d0*/  FADD.FTZ R92, R180, -R92 ;  /* 0x8000005cb45c7221 */ /* 0x000fe20000010000 */
[----:B------:R-:W-:Y:S01]  /*34e0*/  F2FP.BF16.F32.PACK_AB R98, R98, R131 ;  /* 0x000000836262723e */ /* 0x000fe200000010ff */
[----:B------:R-:W-:Y:S01]  /*34f0*/  FMUL.FTZ R131, R94, UR7 ;  /* 0x000000075e837c20 */ /* 0x000fe20008410000 */
[----:B------:R-:W-:Y:S01]  /*3500*/  PRMT R179, R97, 0x7632, R179 ;  /* 0x0000763261b37816 */ /* 0x000fe200000000b3 */
[----:B------:R-:W-:Y:S01]  /*3510*/  FMUL.FTZ R92, R92, UR8 ;  /* 0x000000085c5c7c20 */ /* 0x000fe20008410000 */
[----:B------:R-:W-:Y:S01]  /*3520*/  SHF.L.U32 R97, R217, 0x10, RZ ;  /* 0x00000010d9617819 */ /* 0x000fe200000006ff */
[C---:B------:R-:W-:Y:S01]  /*3530*/  FMUL.FTZ R177, R131.reuse, R177 ;  /* 0x000000b183b17220 */ /* 0x040fe20000410000 */
[----:B------:R-:W-:Y:S01]  /*3540*/  FMUL.FTZ R130, R131, R130 ;  /* 0x0000008283827220 */ /* 0x000fe20000410000 */
[----:B------:R-:W-:Y:S01]  /*3550*/  FMUL.FTZ R131, R95, UR7 ;  /* 0x000000075f837c20 */ /* 0x000fe20008410000 */
[----:B------:R-:W-:Y:S01]  /*3560*/  SHF.L.U32 R179, R179, 0x10, RZ ;  /* 0x00000010b3b37819 */ /* 0x000fe200000006ff */
[----:B------:R-:W-:Y:S01]  /*3570*/  FADD.FTZ R93, R196, -R93 ;  /* 0x8000005dc45d7221 */ /* 0x000fe20000010000 */
[C---:B------:R-:W-:Y:S01]  /*3580*/  SHF.L.U32 R180, R96.reuse, 0x10, RZ ;  /* 0x0000001060b47819 */ /* 0x040fe200000006ff */
[C---:B------:R-:W-:Y:S01]  /*3590*/  FMUL.FTZ R97, R131.reuse, R97 ;  /* 0x0000006183617220 */ /* 0x040fe20000410000 */
[----:B------:R-:W-:Y:S01]  /*35a0*/  PRMT R181, R96, 0x7632, R181 ;  /* 0x0000763260b57816 */ /* 0x000fe200000000b5 */
[----:B------:R-:W-:Y:S01]  /*35b0*/  FMUL.FTZ R179, R131, R179 ;  /* 0x000000b383b37220 */ /* 0x000fe20000410000 */
[----:B------:R-:W-:Y:S01]  /*35c0*/  FMUL.FTZ R131, R92, UR7 ;  /* 0x000000075c837c20 */ /* 0x000fe20008410000 */
[----:B------:R-:W-:Y:S01]  /*35d0*/  FMUL.FTZ R93, R93, UR8 ;  /* 0x000000085d5d7c20 */ /* 0x000fe20008410000 */
[----:B------:R-:W-:-:S02]  /*35e0*/  F2FP.BF16.F32.PACK_AB R97, R97, R130 ;  /* 0x000000826161723e */ /* 0x000fc400000010ff */
[----:B------:R-:W-:Y:S01]  /*35f0*/  SHF.L.U32 R130, R44, 0x10, RZ ;  /* 0x000000102c827819 */ /* 0x000fe200000006ff */
[----:B------:R-:W-:Y:S01]  /*3600*/  FMUL.FTZ R180, R131, R180 ;  /* 0x000000b483b47220 */ /* 0x000fe20000410000 */
[----:B------:R-:W-:Y:S02]  /*3610*/  SHF.L.U32 R96, R216, 0x10, RZ ;  /* 0x00000010d8607819 */ /* 0x000fe400000006ff */
[----:B------:R-:W-:Y:S01]  /*3620*/  SHF.L.U32 R171, R171, 0x10, RZ ;  /* 0x00000010abab7819 */ /* 0x000fe200000006ff */
[----:B------:R-:W-:Y:S01]  /*3630*/  FMUL.FTZ R130, R131, R130 ;  /* 0x0000008283827220 */ /* 0x000fe20000410000 */
[----:B------:R-:W-:Y:S01]  /*3640*/  FMUL.FTZ R131, R93, UR7 ;  /* 0x000000075d837c20 */ /* 0x000fe20008410000 */
[----:B------:R-:W-:Y:S02]  /*3650*/  SHF.L.U32 R181, R181, 0x10, RZ ;  /* 0x00000010b5b57819 */ /* 0x000fe400000006ff */
[----:B------:R-:W-:Y:S01]  /*3660*/  FMUL.FTZ R178, R178, R171 ;  /* 0x000000abb2b27220 */ /* 0x000fe20000410000 */
[----:B------:R-:W-:-:S02]  /*3670*/  FMUL.FTZ R96, R131, R96 ;  /* 0x0000006083607220 */ /* 0x000fc40000410000 */
[----:B------:R-:W-:-:S03]  /*3680*/  FMUL.FTZ R181, R131, R181 ;  /* 0x000000b583b57220 */ /* 0x000fc60000410000 */
[----:B------:R-:W-:Y:S01]  /*3690*/  F2FP.BF16.F32.PACK_AB R96, R96, R130 ;  /* 0x000000826060723e */ /* 0x000fe200000010ff */
[----:B------:R-:W-:Y:S06]  /*36a0*/  BRA `(.L_x_4786) ;  /* 0x0000000400207947 */ /* 0x000fec0003800000 */
.L_x_4785:
[--C-:B------:R-:W-:Y:S01]  /*36b0*/  FFMA.FTZ R183, R183, UR4, R139.reuse ;  /* 0x00000004b7b77c23 */ /* 0x100fe2000801008b */
[--C-:B------:R-:W-:Y:S01]  /*36c0*/  FFMA.FTZ R130, R195, UR4, R139.reuse ;  /* 0x00000004c3827c23 */ /* 0x100fe2000801008b */
[--C-:B------:R-:W-:Y:S01]  /*36d0*/  FFMA.FTZ R176, R176, UR4, R139.reuse ;  /* 0x00000004b0b07c23 */ /* 0x100fe2000801008b */
[----:B------:R-:W-:Y:S01]  /*36e0*/  FFMA.FTZ R182, R182, UR4, R139 ;  /* 0x00000004b6b67c23 */ /* 0x000fe2000801008b */
[----:B------:R-:W-:Y:S01]  /*36f0*/  FADD.FTZ R183, R193, -R183 ;  /* 0x800000b7c1b77221 */ /* 0x000fe20000010000 */
[----:B------:R-:W-:Y:S01]  /*3700*/  FADD.FTZ R130, R199, -R130 ;  /* 0x80000082c7827221 */ /* 0x000fe20000010000 */
[--C-:B------:R-:W-:Y:S01]  /*3710*/  FADD.FTZ R180, R180, -R176.reuse ;  /* 0x800000b0b4b47221 */ /* 0x100fe20000010000 */
[----:B-----5:R-:W-:Y:S01]  /*3720*/  SHF.L.U32 R142, R99, 0x10, RZ ;  /* 0x00000010638e7819 */ /* 0x020fe200000006ff */
[----:B------:R-:W-:Y:S01]  /*3730*/  FMUL.FTZ R131, R183, UR8 ;  /* 0x00000008b7837c20 */ /* 0x000fe20008410000 */
[----:B------:R-:W-:Y:S01]  /*3740*/  SHF.L.U32 R143, R47, 0x10, RZ ;  /* 0x000000102f8f7819 */ /* 0x000fe200000006ff */
[----:B------:R-:W-:Y:S01]  /*3750*/  FMUL.FTZ R130, R130, UR8 ;  /* 0x0000000882827c20 */ /* 0x000fe20008410000 */
[----:B------:R-:W-:Y:S01]  /*3760*/  PRMT R176, R99, 0x7632, R176 ;  /* 0x0000763263b07816 */ /* 0x000fe200000000b0 */
[----:B------:R-:W-:Y:S01]  /*3770*/  FMUL.FTZ R131, R131, UR7 ;  /* 0x0000000783837c20 */ /* 0x000fe20008410000 */
[----:B------:R-:W-:Y:S01]  /*3780*/  FADD.FTZ R192, R192, -R182 ;  /* 0x800000b6c0c07221 */ /* 0x000fe20000010000 */
[----:B------:R-:W-:Y:S01]  /*3790*/  FMUL.FTZ R130, R130, UR7 ;  /* 0x0000000782827c20 */ /* 0x000fe20008410000 */
[----:B------:R-:W-:Y:S01]  /*37a0*/  SHF.L.U32 R176, R176, 0x10, RZ ;  /* 0x00000010b0b07819 */ /* 0x000fe200000006ff */
[C---:B------:R-:W-:Y:S01]  /*37b0*/  FMUL.FTZ R142, R131.reuse, R142 ;  /* 0x0000008e838e7220 */ /* 0x040fe20000410000 */
[----:B------:R-:W-:Y:S01]  /*37c0*/  FMUL.FTZ R99, R131, R143 ;  /* 0x0000008f83637220 */ /* 0x000fe20000410000 */
[----:B------:R-:W-:Y:S01]  /*37d0*/  SHF.L.U32 R131, R219, 0x10, RZ ;  /* 0x00000010db837819 */ /* 0x000fe200000006ff */
[--C-:B------:R-:W-:Y:S01]  /*37e0*/  FFMA.FTZ R194, R194, UR4, R139.reuse ;  /* 0x00000004c2c27c23 */ /* 0x100fe2000801008b */
[----:B------:R-:W-:Y:S01]  /*37f0*/  FMUL.FTZ R192, R192, UR8 ;  /* 0x00000008c0c07c20 */ /* 0x000fe20008410000 */
[--C-:B------:R-:W-:Y:S01]  /*3800*/  FFMA.FTZ R178, R178, UR4, R139.reuse ;  /* 0x00000004b2b27c23 */ /* 0x100fe2000801008b */
[--C-:B------:R-:W-:Y:S01]  /*3810*/  FFMA.FTZ R177, R177, UR4, R139.reuse ;  /* 0x00000004b1b17c23 */ /* 0x100fe2000801008b */
[C---:B------:R-:W-:Y:S01]  /*3820*/  FMUL.FTZ R176, R130.reuse, R176 ;  /* 0x000000b082b07220 */ /* 0x040fe20000410000 */
[----:B------:R-:W-:Y:S01]  /*3830*/  FFMA.FTZ R179, R179, UR4, R139 ;  /* 0x00000004b3b37c23 */ /* 0x000fe2000801008b */
[----:B------:R-:W-:Y:S01]  /*3840*/  FMUL.FTZ R130, R130, R131 ;  /* 0x0000008382827220 */ /* 0x000fe20000410000 */
[----:B------:R-:W-:Y:S01]  /*3850*/  SHF.L.U32 R171, R46, 0x10, RZ ;  /* 0x000000102eab7819 */ /* 0x000fe200000006ff */
[----:B------:R-:W-:Y:S01]  /*3860*/  FADD.FTZ R198, R198, -R194 ;  /* 0x800000c2c6c67221 */ /* 0x000fe20000010000 */
[----:B------:R-:W-:Y:S01]  /*3870*/  FMUL.FTZ R131, R192, UR7 ;  /* 0x00000007c0837c20 */ /* 0x000fe20008410000 */
[----:B------:R-:W-:Y:S01]  /*3880*/  FADD.FTZ R181, R181, -R178 ;  /* 0x800000b2b5b57221 */ /* 0x000fe20000010000 */
[----:B------:R-:W-:Y:S01]  /*3890*/  FADD.FTZ R196, R196, -R177 ;  /* 0x800000b1c4c47221 */ /* 0x000fe20000010000 */
[----:B------:R-:W-:Y:S01]  /*38a0*/  FADD.FTZ R197, R197, -R179 ;  /* 0x800000b3c5c57221 */ /* 0x000fe20000010000 */
[----:B------:R-:W-:Y:S01]  /*38b0*/  SHF.L.U32 R143, R98, 0x10, RZ ;  /* 0x00000010628f7819 */ /* 0x000fe200000006ff */
[----:B------:R-:W-:Y:S01]  /*38c0*/  FMUL.FTZ R198, R198, UR8 ;  /* 0x00000008c6c67c20 */ /* 0x000fe20008410000 */
[----:B------:R-:W-:Y:S01]  /*38d0*/  PRMT R177, R98, 0x7632, R177 ;  /* 0x0000763262b17816 */ /* 0x000fe200000000b1 */
[----:B------:R-:W-:Y:S01]  /*38e0*/  FMUL.FTZ R98, R131, R171 ;  /* 0x000000ab83627220 */ /* 0x000fe20000410000 */
        /* <DEDUP_REMOVED lines=10> */
[----:B------:R-:W-:Y:S01]  /*3990*/  SHF.L.U32 R177, R97, 0x10, RZ ;  /* 0x0000001061b17819 */ /* 0x000fe200000006ff */
[----:B------:R-:W-:Y:S01]  /*39a0*/  FMUL.FTZ R180, R180, UR8 ;  /* 0x00000008b4b47c20 */ /* 0x000fe20008410000 */
[----:B------:R-:W-:Y:S01]  /*39b0*/  FMUL.FTZ R97, R171, R179 ;  /* 0x000000b3ab617220 */ /* 0x000fe20000410000 */
[----:B------:R-:W-:Y:S01]  /*39c0*/  FMUL.FTZ R179, R197, R181 ;  /* 0x000000b5c5b37220 */ /* 0x000fe20000410000 */
[----:B------:R-:W-:Y:S01]  /*39d0*/  SHF.L.U32 R181, R44, 0x10, RZ ;  /* 0x000000102cb57819 */ /* 0x000fe200000006ff */
[----:B------:R-:W-:Y:S01]  /*39e0*/  FMUL.FTZ R183, R180, UR7 ;  /* 0x00000007b4b77c20 */ /* 0x000fe20008410000 */
[----:B------:R-:W-:Y:S01]  /*39f0*/  PRMT R182, R96, 0x7632, R182 ;  /* 0x0000763260b67816 */ /* 0x000fe200000000b6 */
[----:B------:R-:W-:Y:S01]  /*3a00*/  FMUL.FTZ R196, R196, UR8 ;  /* 0x00000008c4c47c20 */ /* 0x000fe20008410000 */
[----:B------:R-:W-:Y:S01]  /*3a10*/  SHF.L.U32 R180, R96, 0x10, RZ ;  /* 0x0000001060b47819 */ /* 0x000fe200000006ff */
[----:B------:R-:W-:Y:S01]  /*3a20*/  FMUL.FTZ R96, R183, R181 ;  /* 0x000000b5b7607220 */ /* 0x000fe20000410000 */
[----:B------:R-:W-:Y:S01]  /*3a30*/  FMUL.FTZ R143, R131, R143 ;  /* 0x0000008f838f7220 */ /* 0x000fe20000410000 */
[----:B------:R-:W-:Y:S01]  /*3a40*/  FMUL.FTZ R177, R171, R177 ;  /* 0x000000b1abb17220 */ /* 0x000fe20000410000 */
        /* <DEDUP_REMOVED lines=8> */
[----:B------:R-:W-:Y:S01]  /*3ad0*/  F2FP.BF16.F32.PACK_AB R99, R130, R99 ;  /* 0x000000638263723e */ /* 0x000fe200000010ff */
[----:B------:R-:W-:-:S02]  /*3ae0*/  FMUL.FTZ R171, R197, R171 ;  /* 0x000000abc5ab7220 */ /* 0x000fc40000410000 */
[----:B------:R-:W-:Y:S01]  /*3af0*/  FMUL.FTZ R182, R196, R182 ;  /* 0x000000b6c4b67220 */ /* 0x000fe20000410000 */
[----:B------:R-:W-:Y:S02]  /*3b00*/  F2FP.BF16.F32.PACK_AB R98, R131, R98 ;  /* 0x000000628362723e */ /* 0x000fe400000010ff */
[----:B------:R-:W-:Y:S02]  /*3b10*/  F2FP.BF16.F32.PACK_AB R97, R171, R97 ;  /* 0x00000061ab61723e */ /* 0x000fe400000010ff */
[----:B------:R-:W-:-:S07]  /*3b20*/  F2FP.BF16.F32.PACK_AB R96, R182, R96 ;  /* 0x00000060b660723e */ /* 0x000fce00000010ff */
.L_x_4786:
[----:B------:R-:W0:Y:S01]  /*3b30*/  @P0 LDC.64 R130, c[0x0][0x478] ;  /* 0x00011e00ff820b82 */ /* 0x000e220000000a00 */
[----:B------:R-:W-:Y:S02]  /*3b40*/  MOV R171, 0x10 ;  /* 0x0000001000ab7802 */ /* 0x000fe40000000f00 */
[----:B------:R-:W-:Y:S02]  /*3b50*/  PRMT R182, R48, 0x7632, R182 ;  /* 0x0000763230b67816 */ /* 0x000fe400000000b6 */
[----:B------:R-:W-:Y:S02]  /*3b60*/  PRMT R183, R49, 0x7632, R183 ;  /* 0x0000763231b77816 */ /* 0x000fe400000000b7 */
[----:B------:R-:W-:Y:S02]  /*3b70*/  PRMT R192, R50, 0x7632, R192 ;  /* 0x0000763232c07816 */ /* 0x000fe400000000c0 */
[----:B------:R-:W-:Y:S01]  /*3b80*/  PRMT R193, R51, 0x7632, R193 ;  /* 0x0000763233c17816 */ /* 0x000fe200000000c1 */
[----:B0-----:R-:W-:-:S04]  /*3b90*/  @P0 IMAD.WIDE.U32 R130, R170, 0x20, R130 ;  /* 0x00000020aa820825 */ /* 0x001fc800078e0082 */
[----:B------:R-:W-:Y:S01]  /*3ba0*/  IMAD.WIDE.U32 R170, R170, R171, UR26 ;  /* 0x0000001aaaaa7e25 */ /* 0x000fe2000f8e00ab */
[----:B------:R-:W-:Y:S04]  /*3bb0*/  @P0 STG.E.128 desc[UR16][R130.64], R92 ;  /* 0x0000005c82000986 */ /* 0x000fe8000c101d10 */
[----:B------:R-:W-:Y:S04]  /*3bc0*/  @P0 STG.E.128 desc[UR16][R130.64+0x10], R88 ;  /* 0x0000105882000986 */ /* 0x000fe8000c101d10 */
        /* <DEDUP_REMOVED lines=14> */
[--C-:B------:R-:W-:Y:S01]  /*3cb0*/  FFMA.FTZ R95, R134, UR4, R139.reuse ;  /* 0x00000004865f7c23 */ /* 0x100fe2000801008b */
[----:B-----5:R-:W-:Y:S01]  /*3cc0*/  SHF.L.U32 R91, R99, 0x10, RZ ;  /* 0x00000010635b7819 */ /* 0x020fe200000006ff */
[----:B------:R-:W-:Y:S01]  /*3cd0*/  FFMA.FTZ R129, R129, UR4, R139 ;  /* 0x0000000481817c23 */ /* 0x000fe2000801008b */
[----:B------:R-:W-:Y:S01]  /*3ce0*/  FMUL.FTZ R120, R90, UR7 ;  /* 0x000000075a787c20 */ /* 0x000fe20008410000 */
[----:B------:R-:W-:Y:S01]  /*3cf0*/  FADD.FTZ R95, R122, -R95 ;  /* 0x8000005f7a5f7221 */ /* 0x000fe20000010000 */
[----:B------:R-:W-:Y:S01]  /*3d00*/  PRMT R99, R99, 0x7632, R99 ;  /* 0x0000763263637816 */ /* 0x000fe20000000063 */
[----:B------:R-:W-:Y:S01]  /*3d10*/  FADD.FTZ R88, R128, -R129 ;  /* 0x8000008180587221 */ /* 0x000fe20000010000 */
[----:B------:R-:W-:Y:S01]  /*3d20*/  FMUL.FTZ R122, R120, R91 ;  /* 0x0000005b787a7220 */ /* 0x000fe20000410000 */
[----:B------:R-:W-:Y:S01]  /*3d30*/  FMUL.FTZ R91, R123, UR8 ;  /* 0x000000087b5b7c20 */ /* 0x000fe20008410000 */
[----:B------:R-:W-:Y:S01]  /*3d40*/  SHF.L.U32 R124, R99, 0x10, RZ ;  /* 0x00000010637c7819 */ /* 0x000fe200000006ff */
[----:B------:R-:W-:Y:S01]  /*3d50*/  FMUL.FTZ R88, R88, UR8 ;  /* 0x0000000858587c20 */ /* 0x000fe20008410000 */
[----:B------:R-:W-:Y:S01]  /*3d60*/  SHF.L.U32 R126, R193, 0x10, RZ ;  /* 0x00000010c17e7819 */ /* 0x000fe200000006ff */
[----:B------:R-:W-:Y:S01]  /*3d70*/  FMUL.FTZ R99, R91, UR7 ;  /* 0x000000075b637c20 */ /* 0x000fe20008410000 */
[----:B------:R-:W-:Y:S01]  /*3d80*/  SHF.L.U32 R121, R51, 0x10, RZ ;  /* 0x0000001033797819 */ /* 0x000fe200000006ff */
[----:B------:R-:W-:Y:S01]  /*3d90*/  FMUL.FTZ R89, R89, UR8 ;  /* 0x0000000859597c20 */ /* 0x000fe20008410000 */
[----:B------:R-:W-:Y:S01]  /*3da0*/  FFMA.FTZ R135, R135, UR4, R139 ;  /* 0x0000000487877c23 */ /* 0x000fe2000801008b */
[C---:B------:R-:W-:Y:S01]  /*3db0*/  FMUL.FTZ R124, R99.reuse, R124 ;  /* 0x0000007c637c7220 */ /* 0x040fe20000410000 */
[----:B------:R-:W-:Y:S01]  /*3dc0*/  FMUL.FTZ R99, R99, R126 ;  /* 0x0000007e63637220 */ /* 0x000fe20000410000 */
[----:B------:R-:W-:Y:S01]  /*3dd0*/  SHF.L.U32 R126, R98, 0x10, RZ ;  /* 0x00000010627e7819 */ /* 0x000fe200000006ff */
[----:B------:R-:W-:Y:S01]  /*3de0*/  FMUL.FTZ R120, R120, R121 ;  /* 0x0000007978787220 */ /* 0x000fe20000410000 */
[----:B------:R-:W-:Y:S01]  /*3df0*/  PRMT R98, R98, 0x7632, R98 ;  /* 0x0000763262627816 */ /* 0x000fe20000000062 */
[----:B------:R-:W-:Y:S01]  /*3e00*/  FMUL.FTZ R121, R88, UR7 ;  /* 0x0000000758797c20 */ /* 0x000fe20008410000 */
[----:B------:R-:W-:Y:S01]  /*3e10*/  FADD.FTZ R94, R132, -R135 ;  /* 0x80000087845e7221 */ /* 0x000fe20000010000 */
[----:B------:R-:W-:Y:S01]  /*3e20*/  SHF.L.U32 R128, R50, 0x10, RZ ;  /* 0x0000001032807819 */ /* 0x000fe200000006ff */
[----:B------:R-:W-:Y:S01]  /*3e30*/  FFMA.FTZ R92, R172, UR4, R139 ;  /* 0x00000004ac5c7c23 */ /* 0x000fe2000801008b */
[----:B------:R-:W-:Y:S01]  /*3e40*/  SHF.L.U32 R125, R98, 0x10, RZ ;  /* 0x00000010627d7819 */ /* 0x000fe200000006ff */
[----:B------:R-:W-:Y:S01]  /*3e50*/  FMUL.FTZ R98, R89, UR7 ;  /* 0x0000000759627c20 */ /* 0x000fe20008410000 */
[----:B------:R-:W-:Y:S01]  /*3e60*/  FMUL.FTZ R123, R121, R126 ;  /* 0x0000007e797b7220 */ /* 0x000fe20000410000 */
[----:B------:R-:W-:Y:S01]  /*3e70*/  SHF.L.U32 R127, R192, 0x10, RZ ;  /* 0x00000010c07f7819 */ /* 0x000fe200000006ff */
[----:B------:R-:W-:Y:S01]  /*3e80*/  FMUL.FTZ R94, R94, UR8 ;  /* 0x000000085e5e7c20 */ /* 0x000fe20008410000 */
[C---:B------:R-:W-:Y:S01]  /*3e90*/  FMUL.FTZ R126, R98.reuse, R125 ;  /* 0x0000007d627e7220 */ /* 0x040fe20000410000 */
[----:B------:R-:W-:Y:S01]  /*3ea0*/  SHF.L.U32 R125, R97, 0x10, RZ ;  /* 0x00000010617d7819 */ /* 0x000fe200000006ff */
[----:B------:R-:W-:Y:S01]  /*3eb0*/  FMUL.FTZ R95, R95, UR8 ;  /* 0x000000085f5f7c20 */ /* 0x000fe20008410000 */
[----:B------:R-:W-:Y:S01]  /*3ec0*/  PRMT R97, R97, 0x7632, R97 ;  /* 0x0000763261617816 */ /* 0x000fe20000000061 */
[----:B------:R-:W-:Y:S01]  /*3ed0*/  FMUL.FTZ R121, R121, R128 ;  /* 0x0000008079797220 */ /* 0x000fe20000410000 */
[----:B------:R-:W-:Y:S01]  /*3ee0*/  FMUL.FTZ R98, R98, R127 ;  /* 0x0000007f62627220 */ /* 0x000fe20000410000 */
[----:B------:R-:W-:Y:S01]  /*3ef0*/  SHF.L.U32 R127, R49, 0x10, RZ ;  /* 0x00000010317f7819 */ /* 0x000fe200000006ff */
[----:B------:R-:W-:Y:S01]  /*3f00*/  FMUL.FTZ R128, R94, UR7 ;  /* 0x000000075e807c20 */ /* 0x000fe20008410000 */
[----:B------:R-:W-:Y:S01]  /*3f10*/  FADD.FTZ R92, R133, -R92 ;  /* 0x8000005c855c7221 */ /* 0x000fe20000010000 */
[----:B------:R-:W-:Y:S01]  /*3f20*/  SHF.L.U32 R130, R97, 0x10, RZ ;  /* 0x0000001061827819 */ /* 0x000fe200000006ff */
[----:B------:R-:W-:Y:S01]  /*3f30*/  FMUL.FTZ R97, R95, UR7 ;  /* 0x000000075f617c20 */ /* 0x000fe20008410000 */
[----:B------:R-:W-:Y:S01]  /*3f40*/  SHF.L.U32 R132, R183, 0x10, RZ ;  /* 0x00000010b7847819 */ /* 0x000fe200000006ff */
[C---:B------:R-:W-:Y:S01]  /*3f50*/  FMUL.FTZ R125, R128.reuse, R125 ;  /* 0x0000007d807d7220 */ /* 0x040fe20000410000 */
[----:B------:R-:W-:Y:S01]  /*3f60*/  FMUL.FTZ R128, R128, R127 ;  /* 0x0000007f80807220 */ /* 0x000fe20000410000 */
[----:B------:R-:W-:Y:S01]  /*3f70*/  FMUL.FTZ R92, R92, UR8 ;  /* 0x000000085c5c7c20 */ /* 0x000fe20008410000 */
[C---:B------:R-:W-:Y:S01]  /*3f80*/  FMUL.FTZ R127, R97.reuse, R130 ;  /* 0x00000082617f7220 */ /* 0x040fe20000410000 */
[----:B------:R-:W-:Y:S01]  /*3f90*/  FMUL.FTZ R97, R97, R132 ;  /* 0x0000008461617220 */ /* 0x000fe20000410000 */
[----:B------:R-:W-:Y:S01]  /*3fa0*/  F2FP.BF16.F32.PACK_AB R98, R98, R121 ;  /* 0x000000796262723e */ /* 0x000fe200000010ff */
[----:B------:R-:W-:Y:S01]  /*3fb0*/  FMUL.FTZ R93, R93, UR8 ;  /* 0x000000085d5d7c20 */ /* 0x000fe20008410000 */
[----:B------:R-:W-:Y:S01]  /*3fc0*/  F2FP.BF16.F32.PACK_AB R99, R99, R120 ;  /* 0x000000786363723e */ /* 0x000fe200000010ff */
[----:B------:R-:W-:Y:S01]  /*3fd0*/  FMUL.FTZ R120, R92, UR7 ;  /* 0x000000075c787c20 */ /* 0x000fe20008410000 */
[----:B------:R-:W-:-:S02]  /*3fe0*/  SHF.L.U32 R121, R96, 0x10, RZ ;  /* 0x0000001060797819 */ /* 0x000fc400000006ff */
[----:B------:R-:W-:Y:S02]  /*3ff0*/  SHF.L.U32 R129, R48, 0x10, RZ ;  /* 0x0000001030817819 */ /* 0x000fe400000006ff */
[----:B------:R-:W-:Y:S02]  /*4000*/  PRMT R96, R96, 0x7632, R96 ;  /* 0x0000763260607816 */ /* 0x000fe40000000060 */
[----:B------:R-:W-:Y:S01]  /*4010*/  F2FP.BF16.F32.PACK_AB R97, R97, R128 ;  /* 0x000000806161723e */ /* 0x000fe200000010ff */
[C---:B------:R-:W-:Y:S01]  /*4020*/  FMUL.FTZ R128, R120.reuse, R121 ;  /* 0x0000007978807220 */ /* 0x040fe20000410000 */
[----:B------:R-:W-:Y:S01]  /*4030*/  FMUL.FTZ R120, R120, R129 ;  /* 0x0000008178787220 */ /* 0x000fe20000410000 */
[----:B------:R-:W-:Y:S01]  /*4040*/  SHF.L.U32 R129, R96, 0x10, RZ ;  /* 0x0000001060817819 */ /* 0x000fe200000006ff */
[----:B------:R-:W-:Y:S01]  /*4050*/  FMUL.FTZ R96, R93, UR7 ;  /* 0x000000075d607c20 */ /* 0x000fe20008410000 */
[----:B------:R-:W-:-:S03]  /*4060*/  SHF.L.U32 R121, R182, 0x10, RZ ;  /* 0x00000010b6797819 */ /* 0x000fc600000006ff */
[C---:B------:R-:W-:Y:S02]  /*4070*/  FMUL.FTZ R129, R96.reuse, R129 ;  /* 0x0000008160817220 */ /* 0x040fe40000410000 */
[----:B------:R-:W-:-:S05]  /*4080*/  FMUL.FTZ R121, R96, R121 ;  /* 0x0000007960797220 */ /* 0x000fca0000410000 */
[----:B------:R-:W-:Y:S01]  /*4090*/  F2FP.BF16.F32.PACK_AB R96, R121, R120 ;  /* 0x000000787960723e */ /* 0x000fe200000010ff */
[----:B------:R-:W-:Y:S06]  /*40a0*/  BRA `(.L_x_4788) ;  /* 0x0000000400207947 */ /* 0x000fec0003800000 */
.L_x_4787:
[--C-:B------:R-:W-:Y:S01]  /*40b0*/  FFMA.FTZ R130, R136, UR4, R139.reuse ;  /* 0x0000000488827c23 */ /* 0x100fe2000801008b */
[--C-:B------:R-:W-:Y:S01]  /*40c0*/  FFMA.FTZ R134, R134, UR4, R139.reuse ;  /* 0x0000000486867c23 */ /* 0x100fe2000801008b */
[--C-:B------:R-:W-:Y:S01]  /*40d0*/  FFMA.FTZ R129, R129, UR4, R139.reuse ;  /* 0x0000000481817c23 */ /* 0x100fe2000801008b */
[--C-:B------:R-:W-:Y:S01]  /*40e0*/  FFMA.FTZ R135, R135, UR4, R139.reuse ;  /* 0x0000000487877c23 */ /* 0x100fe2000801008b */
[----:B------:R-:W-:Y:S01]  /*40f0*/  FADD.FTZ R130, R123, -R130 ;  /* 0x800000827b827221 */ /* 0x000fe20000010000 */
[--C-:B------:R-:W-:Y:S01]  /*4100*/  FFMA.FTZ R123, R127, UR4, R139.reuse ;  /* 0x000000047f7b7c23 */ /* 0x100fe2000801008b */
[----:B------:R-:W-:Y:S01]  /*4110*/  FADD.FTZ R127, R122, -R134 ;  /* 0x800000867a7f7221 */ /* 0x000fe20000010000 */
[--C-:B------:R-:W-:Y:S01]  /*4120*/  FFMA.FTZ R122, R125, UR4, R139.reuse ;  /* 0x000000047d7a7c23 */ /* 0x100fe2000801008b */
[----:B------:R-:W-:Y:S01]  /*4130*/  FFMA.FTZ R125, R124, UR4, R139 ;  /* 0x000000047c7d7c23 */ /* 0x000fe2000801008b */
[----:B------:R-:W-:Y:S01]  /*4140*/  FADD.FTZ R123, R126, -R123 ;  /* 0x8000007b7e7b7221 */ /* 0x000fe20000010000 */
[----:B------:R-:W-:Y:S01]  /*4150*/  FADD.FTZ R128, R128, -R129 ;  /* 0x8000008180807221 */ /* 0x000fe20000010000 */
[----:B-----5:R-:W-:Y:S01]  /*4160*/  SHF.L.U32 R129, R99, 0x10, RZ ;  /* 0x0000001063817819 */ /* 0x020fe200000006ff */
[----:B------:R-:W-:Y:S01]  /*4170*/  FADD.FTZ R125, R120, -R125 ;  /* 0x8000007d787d7221 */ /* 0x000fe20000010000 */
[----:B------:R-:W-:Y:S01]  /*4180*/  FMUL.FTZ R123, R123, UR8 ;  /* 0x000000087b7b7c20 */ /* 0x000fe20008410000 */
[----:B------:R-:W-:Y:S01]  /*4190*/  PRMT R124, R99, 0x7632, R124 ;  /* 0x00007632637c7816 */ /* 0x000fe2000000007c */
[----:B------:R-:W-:Y:S01]  /*41a0*/  FADD.FTZ R121, R121, -R122 ;  /* 0x8000007a79797221 */ /* 0x000fe20000010000 */
[----:B------:R-:W-:Y:S01]  /*41b0*/  FMUL.FTZ R125, R125, UR8 ;  /* 0x000000087d7d7c20 */ /* 0x000fe20008410000 */
[----:B------:R-:W-:Y:S01]  /*41c0*/  FMUL.FTZ R120, R123, UR7 ;  /* 0x000000077b787c20 */ /* 0x000fe20008410000 */
[----:B------:R-:W-:Y:S01]  /*41d0*/  SHF.L.U32 R123, R51, 0x10, RZ ;  /* 0x00000010337b7819 */ /* 0x000fe200000006ff */
[----:B------:R-:W-:Y:S01]  /*41e0*/  FMUL.FTZ R128, R128, UR8 ;  /* 0x0000000880807c20 */ /* 0x000fe20008410000 */
[----:B------:R-:W-:Y:S01]  /*41f0*/  SHF.L.U32 R124, R124, 0x10, RZ ;  /* 0x000000107c7c7819 */ /* 0x000fe200000006ff */
[C---:B------:R-:W-:Y:S01]  /*4200*/  FMUL.FTZ R122, R120.reuse, R129 ;  /* 0x00000081787a7220 */ /* 0x040fe20000410000 */
[----:B------:R-:W-:Y:S01]  /*4210*/  FMUL.FTZ R125, R125, UR7 ;  /* 0x000000077d7d7c20 */ /* 0x000fe20008410000 */
[----:B------:R-:W-:Y:S01]  /*4220*/  FMUL.FTZ R99, R120, R123 ;  /* 0x0000007b78637220 */ /* 0x000fe20000410000 */
[----:B------:R-:W-:Y:S01]  /*4230*/  SHF.L.U32 R120, R193, 0x10, RZ ;  /* 0x00000010c1787819 */ /* 0x000fe200000006ff */
[----:B------:R-:W-:Y:S01]  /*4240*/  FMUL.FTZ R128, R128, UR7 ;  /* 0x0000000780807c20 */ /* 0x000fe20008410000 */
[----:B------:R-:W-:Y:S01]  /*4250*/  FMUL.FTZ R124, R125, R124 ;  /* 0x0000007c7d7c7220 */ /* 0x000fe20000410000 */
[----:B------:R-:W-:Y:S01]  /*4260*/  PRMT R126, R98, 0x7632, R126 ;  /* 0x00007632627e7816 */ /* 0x000fe2000000007e */
[----:B------:R-:W-:Y:S01]  /*4270*/  FMUL.FTZ R121, R121, UR8 ;  /* 0x0000000879797c20 */ /* 0x000fe20008410000 */
[----:B------:R-:W-:Y:S01]  /*4280*/  FMUL.FTZ R120, R125, R120 ;  /* 0x000000787d787220 */ /* 0x000fe20000410000 */
[----:B------:R-:W-:Y:S01]  /*4290*/  SHF.L.U32 R125, R50, 0x10, RZ ;  /* 0x00000010327d7819 */ /* 0x000fe200000006ff */
[----:B------:R-:W-:Y:S01]  /*42a0*/  FADD.FTZ R132, R132, -R135 ;  /* 0x8000008784847221 */ /* 0x000fe20000010000 */
[----:B------:R-:W-:Y:S01]  /*42b0*/  SHF.L.U32 R123, R98, 0x10, RZ ;  /* 0x00000010627b7819 */ /* 0x000fe200000006ff */
[----:B------:R-:W-:Y:S01]  /*42c0*/  FMUL.FTZ R121, R121, UR7 ;  /* 0x0000000779797c20 */ /* 0x000fe20008410000 */
[----:B------:R-:W-:Y:S01]  /*42d0*/  SHF.L.U32 R126, R126, 0x10, RZ ;  /* 0x000000107e7e7819 */ /* 0x000fe200000006ff */
[----:B------:R-:W-:Y:S01]  /*42e0*/  FMUL.FTZ R98, R128, R125 ;  /* 0x0000007d80627220 */ /* 0x000fe20000410000 */
[----:B------:R-:W-:Y:S01]  /*42f0*/  SHF.L.U32 R125, R192, 0x10, RZ ;  /* 0x00000010c07d7819 */ /* 0x000fe200000006ff */
[----:B------:R-:W-:Y:S01]  /*4300*/  FMUL.FTZ R123, R128, R123 ;  /* 0x0000007b807b7220 */ /* 0x000fe20000410000 */
[----:B------:R-:W-:Y:S01]  /*4310*/  FMUL.FTZ R128, R132, UR8 ;  /* 0x0000000884807c20 */ /* 0x000fe20008410000 */
[----:B------:R-:W-:Y:S01]  /*4320*/  FMUL.FTZ R126, R121, R126 ;  /* 0x0000007e797e7220 */ /* 0x000fe20000410000 */
[----:B------:R-:W-:Y:S01]  /*4330*/  SHF.L.U32 R129, R49, 0x10, RZ ;  /* 0x0000001031817819 */ /* 0x000fe200000006ff */
[----:B------:R-:W-:Y:S01]  /*4340*/  FMUL.FTZ R121, R121, R125 ;  /* 0x0000007d79797220 */ /* 0x000fe20000410000 */
[C---:B------:R-:W-:Y:S01]  /*4350*/  SHF.L.U32 R125, R97.reuse, 0x10, RZ ;  /* 0x00000010617d7819 */ /* 0x040fe200000006ff */
[----:B------:R-:W-:Y:S01]  /*4360*/  FFMA.FTZ R172, R172, UR4, R139 ;  /* 0x00000004acac7c23 */ /* 0x000fe2000801008b */
[----:B------:R-:W-:Y:S01]  /*4370*/  FMUL.FTZ R128, R128, UR7 ;  /* 0x0000000780807c20 */ /* 0x000fe20008410000 */
[----:B------:R-:W-:Y:S01]  /*4380*/  PRMT R131, R97, 0x7632, R131 ;  /* 0x0000763261837816 */ /* 0x000fe20000000083 */
[----:B------:R-:W-:Y:S01]  /*4390*/  FMUL.FTZ R127, R127, UR8 ;  /* 0x000000087f7f7c20 */ /* 0x000fe20008410000 */
[----:B------:R-:W-:Y:S01]  /*43a0*/  FADD.FTZ R133, R133, -R172 ;  /* 0x800000ac85857221 */ /* 0x000fe20000010000 */
[C---:B------:R-:W-:Y:S01]  /*43b0*/  FMUL.FTZ R125, R128.reuse, R125 ;  /* 0x0000007d807d7220 */ /* 0x040fe20000410000 */
[----:B------:R-:W-:Y:S01]  /*43c0*/  FMUL.FTZ R97, R128, R129 ;  /* 0x0000008180617220 */ /* 0x000fe20000410000 */
[----:B------:R-:W-:Y:S01]  /*43d0*/  SHF.L.U32 R131, R131, 0x10, RZ ;  /* 0x0000001083837819 */ /* 0x000fe200000006ff */
[----:B------:R-:W-:Y:S01]  /*43e0*/  FMUL.FTZ R128, R127, UR7 ;  /* 0x000000077f807c20 */ /* 0x000fe20008410000 */
[----:B------:R-:W-:Y:S01]  /*43f0*/  SHF.L.U32 R129, R183, 0x10, RZ ;  /* 0x00000010b7817819 */ /* 0x000fe200000006ff */
[----:B------:R-:W-:Y:S01]  /*4400*/  FMUL.FTZ R133, R133, UR8 ;  /* 0x0000000885857c20 */ /* 0x000fe20008410000 */
[----:B------:R-:W-:Y:S01]  /*4410*/  FMUL.FTZ R130, R130, UR8 ;  /* 0x0000000882827c20 */ /* 0x000fe20008410000 */
[----:B------:R-:W-:Y:S01]  /*4420*/  FMUL.FTZ R127, R128, R131 ;  /* 0x00000083807f7220 */ /* 0x000fe20000410000 */
[----:B------:R-:W-:Y:S01]  /*4430*/  PRMT R132, R96, 0x7632, R132 ;  /* 0x0000763260847816 */ /* 0x000fe20000000084 */
[----:B------:R-:W-:Y:S01]  /*4440*/  FMUL.FTZ R131, R128, R129 ;  /* 0x0000008180837220 */ /* 0x000fe20000410000 */
[----:B------:R-:W-:Y:S01]  /*4450*/  SHF.L.U32 R129, R48, 0x10, RZ ;  /* 0x0000001030817819 */ /* 0x000fe200000006ff */
[----:B------:R-:W-:Y:S01]  /*4460*/  FMUL.FTZ R133, R133, UR7 ;  /* 0x0000000785857c20 */ /* 0x000fe20008410000 */
[----:B------:R-:W-:-:S02]  /*4470*/  SHF.L.U32 R128, R96, 0x10, RZ ;  /* 0x0000001060807819 */ /* 0x000fc400000006ff */
[----:B------:R-:W-:Y:S01]  /*4480*/  SHF.L.U32 R132, R132, 0x10, RZ ;  /* 0x0000001084847819 */ /* 0x000fe200000006ff */
[C---:B------:R-:W-:Y:S01]  /*4490*/  FMUL.FTZ R96, R133.reuse, R129 ;  /* 0x0000008185607220 */ /* 0x040fe20000410000 */
[----:B------:R-:W-:Y:S01]  /*44a0*/  FMUL.FTZ R129, R130, UR7 ;  /* 0x0000000782817c20 */ /* 0x000fe20008410000 */
[----:B------:R-:W-:Y:S01]  /*44b0*/  SHF.L.U32 R130, R182, 0x10, RZ ;  /* 0x00000010b6827819 */ /* 0x000fe200000006ff */
[----:B------:R-:W-:Y:S01]  /*44c0*/  FMUL.FTZ R128, R133, R128 ;  /* 0x0000008085807220 */ /* 0x000fe20000410000 */
[----:B------:R-:W-:Y:S02]  /*44d0*/  F2FP.BF16.F32.PACK_AB R99, R120, R99 ;  /* 0x000000637863723e */ /* 0x000fe400000010ff */
[----:B------:R-:W-:Y:S01]  /*44e0*/  F2FP.BF16.F32.PACK_AB R98, R121, R98 ;  /* 0x000000627962723e */ /* 0x000fe200000010ff */
[C---:B------:R-:W-:Y:S01]  /*44f0*/  FMUL.FTZ R130, R129.reuse, R130 ;  /* 0x0000008281827220 */ /* 0x040fe20000410000 */
[----:B------:R-:W-:Y:S01]  /*4500*/  FMUL.FTZ R129, R129, R132 ;  /* 0x0000008481817220 */ /* 0x000fe20000410000 */
[----:B------:R-:W-:-:S03]  /*4510*/  F2FP.BF16.F32.PACK_AB R97, R131, R97 ;  /* 0x000000618361723e */ /* 0x000fc600000010ff */
[----:B------:R-:W-:-:S07]  /*4520*/  F2FP.BF16.F32.PACK_AB R96, R130, R96 ;  /* 0x000000608260723e */ /* 0x000fce00000010ff */
.L_x_4788:
[----:B------:R-:W0:Y:S01]  /*4530*/  @P0 LDC.64 R120, c[0x0][0x478] ;  /* 0x00011e00ff780b82 */ /* 0x000e220000000a00 */
[----:B------:R-:W-:Y:S01]  /*4540*/  MOV R130, 0x10 ;  /* 0x0000001000827802 */ /* 0x000fe20000000f00 */
[----:B------:R-:W-:Y:S01]  /*4550*/  HFMA2 R131, -RZ, RZ, 0, 9.5367431640625e-07 ;  /* 0x00000010ff837431 */ /* 0x000fe200000001ff */
[----:B------:R-:W-:Y:S02]  /*4560*/  PRMT R132, R52, 0x7632, R132 ;  /* 0x0000763234847816 */ /* 0x000fe40000000084 */
[----:B------:R-:W-:Y:S02]  /*4570*/  PRMT R133, R53, 0x7632, R133 ;  /* 0x0000763235857816 */ /* 0x000fe40000000085 */
[----:B------:R-:W-:Y:S02]  /*4580*/  PRMT R134, R54, 0x7632, R134 ;  /* 0x0000763236867816 */ /* 0x000fe40000000086 */
[----:B------:R-:W-:Y:S01]  /*4590*/  PRMT R135, R55, 0x7632, R135 ;  /* 0x0000763237877816 */ /* 0x000fe20000000087 */
[----:B0-----:R-:W-:-:S05]  /*45a0*/  @P0 IMAD.WIDE.U32 R120, R169, 0x20, R120 ;  /* 0x00000020a9780825 */ /* 0x001fca00078e0078 */
[----:B------:R-:W-:Y:S04]  /*45b0*/  @P0 STG.E.128 desc[UR16][R120.64], R92 ;  /* 0x0000005c78000986 */ /* 0x000fe8000c101d10 */
[----:B------:R0:W-:Y:S02]  /*45c0*/  @P0 STG.E.128 desc[UR16][R120.64+0x10], R88 ;  /* 0x0000105878000986 */ /* 0x0001e4000c101d10 */
[----:B0-----:R-:W-:-:S05]  /*45d0*/  IMAD.WIDE.U32 R120, R169, R130, UR26 ;  /* 0x0000001aa9787e25 */ /* 0x001fca000f8e0082 */
[----:B------:R0:W-:Y:S02]  /*45e0*/  STG.E.128 desc[UR16][R120.64], R96 ;  /* 0x0000006078007986 */ /* 0x0001e4000c101d10 */
[----:B0-----:R-:W-:-:S06]  /*45f0*/  IMAD.WIDE.U32 R96, R0, R131, UR24 ;  /* 0x0000001800607e25 */ /* 0x001fcc000f8e0083 */
[----:B------:R-:W5:Y:S01]  /*4600*/  LDG.E.128 R96, desc[UR16][R96.64] ;  /* 0x0000001060607981 */ /* 0x000f62000c1e1d00 */
[----:B------:R-:W-:Y:S05]  /*4610*/  @!P0 BRA `(.L_x_4789) ;  /* 0x0000000400248947 */ /* 0x000fea0003800000 */
[--C-:B------:R-:W-:Y:S01]  /*4620*/  FFMA.FTZ R88, R119, UR4, R139.reuse ;  /* 0x0000000477587c23 */ /* 0x100fe2000801008b */
[--C-:B------:R-:W-:Y:S01]  /*4630*/  FFMA.FTZ R118, R118, UR4, R139.reuse ;  /* 0x0000000476767c23 */ /* 0x100fe2000801008b */
[----:B------:R-:W-:Y:S01]  /*4640*/  FFMA.FTZ R116, R116, UR4, R139 ;  /* 0x0000000474747c23 */ /* 0x000fe2000801008b */
[----:B-----5:R-:W-:Y:S01]  /*4650*/  SHF.L.U32 R89, R99, 0x10, RZ ;  /* 0x0000001063597819 */ /* 0x020fe200000006ff */
[----:B------:R-:W-:Y:S01]  /*4660*/  FADD.FTZ R90, R111, -R88 ;  /* 0x800000586f5a7221 */ /* 0x000fe20000010000 */
[----:B------:R-:W-:Y:S01]  /*4670*/  FADD.FTZ R118, R113, -R118 ;  /* 0x8000007671767221 */ /* 0x000fe20000010000 */
[----:B------:R-:W-:Y:S01]  /*4680*/  PRMT R99, R99, 0x7632, R99 ;  /* 0x0000763263637816 */ /* 0x000fe20000000063 */
[--C-:B------:R-:W-:Y:S01]  /*4690*/  FFMA.FTZ R92, R104, UR4, R139.reuse ;  /* 0x00000004685c7c23 */ /* 0x100fe2000801008b */
[----:B------:R-:W-:Y:S01]  /*46a0*/  FMUL.FTZ R90, R90, UR8 ;  /* 0x000000085a5a7c20 */ /* 0x000fe20008410000 */
[----:B------:R-:W-:Y:S01]  /*46b0*/  FMUL.FTZ R91, R118, UR8 ;  /* 0x00000008765b7c20 */ /* 0x000fe20008410000 */
[----:B------:R-:W-:Y:S01]  /*46c0*/  FADD.FTZ R88, R109, -R116 ;  /* 0x800000746d587221 */ /* 0x000fe20000010000 */
[--C-:B------:R-:W-:Y:S01]  /*46d0*/  FFMA.FTZ R93, R112, UR4, R139.reuse ;  /* 0x00000004705d7c23 */ /* 0x100fe2000801008b */
[--C-:B------:R-:W-:Y:S01]  /*46e0*/  FFMA.FTZ R95, R115, UR4, R139.reuse ;  /* 0x00000004735f7c23 */ /* 0x100fe2000801008b */
[--C-:B------:R-:W-:Y:S01]  /*46f0*/  FFMA.FTZ R94, R114, UR4, R139.reuse ;  /* 0x00000004725e7c23 */ /* 0x100fe2000801008b */
[----:B------:R-:W-:Y:S01]  /*4700*/  FMUL.FTZ R116, R90, UR7 ;  /* 0x000000075a747c20 */ /* 0x000fe20008410000 */
[----:B------:R-:W-:Y:S01]  /*4710*/  SHF.L.U32 R104, R99, 0x10, RZ ;  /* 0x0000001063687819 */ /* 0x000fe200000006ff */
[----:B------:R-:W-:Y:S01]  /*4720*/  FMUL.FTZ R99, R91, UR7 ;  /* 0x000000075b637c20 */ /* 0x000fe20008410000 */
[----:B------:R-:W-:Y:S01]  /*4730*/  FADD.FTZ R92, R105, -R92 ;  /* 0x8000005c695c7221 */ /* 0x000fe20000010000 */
[----:B------:R-:W-:Y:S01]  /*4740*/  FMUL.FTZ R88, R88, UR8 ;  /* 0x0000000858587c20 */ /* 0x000fe20008410000 */
[----:B------:R-:W-:Y:S01]  /*4750*/  FFMA.FTZ R117, R117, UR4, R139 ;  /* 0x0000000475757c23 */ /* 0x000fe2000801008b */
[----:B------:R-:W-:Y:S01]  /*4760*/  FADD.FTZ R93, R106, -R93 ;  /* 0x8000005d6a5d7221 */ /* 0x000fe20000010000 */
[----:B------:R-:W-:Y:S01]  /*4770*/  FADD.FTZ R95, R108, -R95 ;  /* 0x8000005f6c5f7221 */ /* 0x000fe20000010000 */
[----:B------:R-:W-:Y:S01]  /*4780*/  SHF.L.U32 R105, R55, 0x10, RZ ;  /* 0x0000001037697819 */ /* 0x000fe200000006ff */
[----:B------:R-:W-:Y:S01]  /*4790*/  FADD.FTZ R94, R107, -R94 ;  /* 0x8000005e6b5e7221 */ /* 0x000fe20000010000 */
[----:B------:R-:W-:Y:S01]  /*47a0*/  FMUL.FTZ R108, R116, R89 ;  /* 0x00000059746c7220 */ /* 0x000fe20000410000 */
[----:B------:R-:W-:Y:S01]  /*47b0*/  SHF.L.U32 R106, R135, 0x10, RZ ;  /* 0x00000010876a7819 */ /* 0x000fe200000006ff */
[C---:B------:R-:W-:Y:S01]  /*47c0*/  FMUL.FTZ R107, R99.reuse, R104 ;  /* 0x00000068636b7220 */ /* 0x040fe20000410000 */
[----:B------:R-:W-:Y:S01]  /*47d0*/  SHF.L.U32 R89, R98, 0x10, RZ ;  /* 0x0000001062597819 */ /* 0x000fe200000006ff */
[----:B------:R-:W-:Y:S01]  /*47e0*/  FMUL.FTZ R104, R88, UR7 ;  /* 0x0000000758687c20 */ /* 0x000fe20008410000 */
[----:B------:R-:W-:Y:S01]  /*47f0*/  FADD.FTZ R117, R110, -R117 ;  /* 0x800000756e757221 */ /* 0x000fe20000010000 */
[----:B------:R-:W-:Y:S01]  /*4800*/  FMUL.FTZ R116, R116, R105 ;  /* 0x0000006974747220 */ /* 0x000fe20000410000 */
[----:B------:R-:W-:Y:S01]  /*4810*/  FMUL.FTZ R99, R99, R106 ;  /* 0x0000006a63637220 */ /* 0x000fe20000410000 */
[----:B------:R-:W-:Y:S01]  /*4820*/  SHF.L.U32 R105, R54, 0x10, RZ ;  /* 0x0000001036697819 */ /* 0x000fe200000006ff */
[----:B------:R-:W-:Y:S01]  /*4830*/  FMUL.FTZ R106, R104, R89 ;  /* 0x00000059686a7220 */ /* 0x000fe20000410000 */
        /* <DEDUP_REMOVED lines=17> */
[C---:B------:R-:W-:Y:S01]  /*4950*/  FMUL.FTZ R109, R114.reuse, R109 ;  /* 0x0000006d726d7220 */ /* 0x040fe20000410000 */
[----:B------:R-:W-:Y:S01]  /*4960*/  FMUL.FTZ R114, R114, R111 ;  /* 0x0000006f72727220 */ /* 0x000fe20000410000 */
[----:B------:R-:W-:Y:S01]  /*4970*/  SHF.L.U32 R112, R133, 0x10, RZ ;  /* 0x0000001085707819 */ /* 0x000fe200000006ff */
[----:B------:R-:W-:Y:S01]  /*4980*/  FMUL.FTZ R111, R97, R98 ;  /* 0x00000062616f7220 */ /* 0x000fe20000410000 */
[----:B------:R-:W-:Y:S01]  /*4990*/  SHF.L.U32 R113, R96, 0x10, RZ ;  /* 0x0000001060717819 */ /* 0x000fe200000006ff */
[----:B------:R-:W-:Y:S01]  /*49a0*/  FMUL.FTZ R98, R92, UR7 ;  /* 0x000000075c627c20 */ /* 0x000fe20008410000 */
[----:B------:R-:W-:Y:S01]  /*49b0*/  SHF.L.U32 R115, R52, 0x10, RZ ;  /* 0x0000001034737819 */ /* 0x000fe200000006ff */
[----:B------:R-:W-:Y:S01]  /*49c0*/  FMUL.FTZ R93, R93, UR8 ;  /* 0x000000085d5d7c20 */ /* 0x000fe20008410000 */
[----:B------:R-:W-:Y:S01]  /*49d0*/  FMUL.FTZ R97, R97, R112 ;  /* 0x0000007061617220 */ /* 0x000fe20000410000 */
[----:B------:R-:W-:Y:S01]  /*49e0*/  FMUL.FTZ R112, R98, R113 ;  /* 0x0000007162707220 */ /* 0x000fe20000410000 */
[----:B------:R-:W-:Y:S01]  /*49f0*/  PRMT R96, R96, 0x7632, R96 ;  /* 0x0000763260607816 */ /* 0x000fe20000000060 */
[----:B------:R-:W-:Y:S01]  /*4a00*/  FMUL.FTZ R115, R98, R115 ;  /* 0x0000007362737220 */ /* 0x000fe20000410000 */
[----:B------:R-:W-:Y:S01]  /*4a10*/  SHF.L.U32 R98, R132, 0x10, RZ ;  /* 0x0000001084627819 */ /* 0x000fe200000006ff */
[----:B------:R-:W-:Y:S01]  /*4a20*/  FMUL.FTZ R113, R93, UR7 ;  /* 0x000000075d717c20 */ /* 0x000fe20008410000 */
[----:B------:R-:W-:-:S02]  /*4a30*/  SHF.L.U32 R96, R96, 0x10, RZ ;  /* 0x0000001060607819 */ /* 0x000fc400000006ff */
[----:B------:R-:W-:Y:S01]  /*4a40*/  F2FP.BF16.F32.PACK_AB R99, R99, R116 ;  /* 0x000000746363723e */ /* 0x000fe200000010ff */
[----:B------:R-:W-:Y:S01]  /*4a50*/  FMUL.FTZ R118, R113, R98 ;  /* 0x0000006271767220 */ /* 0x000fe20000410000 */
[----:B------:R-:W-:Y:S01]  /*4a60*/  F2FP.BF16.F32.PACK_AB R98, R105, R104 ;  /* 0x000000686962723e */ /* 0x000fe200000010ff */
[----:B------:R-:W-:Y:S01]  /*4a70*/  FMUL.FTZ R113, R113, R96 ;  /* 0x0000006071717220 */ /* 0x000fe20000410000 */
[----:B------:R-:W-:Y:S02]  /*4a80*/  F2FP.BF16.F32.PACK_AB R97, R97, R114 ;  /* 0x000000726161723e */ /* 0x000fe400000010ff */
[----:B------:R-:W-:Y:S01]  /*4a90*/  F2FP.BF16.F32.PACK_AB R96, R118, R115 ;  /* 0x000000737660723e */ /* 0x000fe200000010ff */
[----:B------:R-:W-:Y:S06]  /*4aa0*/  BRA `(.L_x_4790) ;  /* 0x0000000400207947 */ /* 0x000fec0003800000 */
.L_x_4789:
        /* <DEDUP_REMOVED lines=10> */
[----:B------:R-:W-:Y:S01]  /*4b50*/  SHF.L.U32 R109, R55, 0x10, RZ ;  /* 0x00000010376d7819 */ /* 0x000fe200000006ff */
[----:B------:R-:W-:Y:S01]  /*4b60*/  FADD.FTZ R105, R105, -R104 ;  /* 0x8000006869697221 */ /* 0x000fe20000010000 */
[----:B------:R-:W-:Y:S01]  /*4b70*/  FMUL.FTZ R120, R120, UR7 ;  /* 0x0000000778787c20 */ /* 0x000fe20008410000 */
[----:B------:R-:W-:Y:S01]  /*4b80*/  FADD.FTZ R104, R106, -R121 ;  /* 0x800000796a687221 */ /* 0x000fe20000010000 */
[----:B------:R-:W-:Y:S01]  /*4b90*/  FADD.FTZ R112, R107, -R114 ;  /* 0x800000726b707221 */ /* 0x000fe20000010000 */
[----:B------:R-:W-:Y:S01]  /*4ba0*/  FMUL.FTZ R118, R118, UR8 ;  /* 0x0000000876767c20 */ /* 0x000fe20008410000 */
[----:B-----5:R-:W-:Y:S01]  /*4bb0*/  SHF.L.U32 R107, R99, 0x10, RZ ;  /* 0x00000010636b7819 */ /* 0x020fe200000006ff */
[--C-:B------:R-:W-:Y:S01]  /*4bc0*/  FFMA.FTZ R115, R115, UR4, R139.reuse ;  /* 0x0000000473737c23 */ /* 0x100fe2000801008b */
[----:B------:R-:W-:Y:S01]  /*4bd0*/  PRMT R106, R99, 0x7632, R106 ;  /* 0x00007632636a7816 */ /* 0x000fe2000000006a */
[----:B------:R-:W-:Y:S01]  /*4be0*/  FFMA.FTZ R117, R117, UR4, R139 ;  /* 0x0000000475757c23 */ /* 0x000fe2000801008b */
[----:B------:R-:W-:Y:S01]  /*4bf0*/  FMUL.FTZ R99, R120, R109 ;  /* 0x0000006d78637220 */ /* 0x000fe20000410000 */
[----:B------:R-:W-:Y:S01]  /*4c00*/  SHF.L.U32 R109, R135, 0x10, RZ ;  /* 0x00000010876d7819 */ /* 0x000fe200000006ff */
[----:B------:R-:W-:Y:S01]  /*4c10*/  FMUL.FTZ R118, R118, UR7 ;  /* 0x0000000776767c20 */ /* 0x000fe20008410000 */
[----:B------:R-:W-:Y:S01]  /*4c20*/  FMUL.FTZ R116, R116, UR8 ;  /* 0x0000000874747c20 */ /* 0x000fe20008410000 */
[----:B------:R-:W-:Y:S01]  /*4c30*/  FADD.FTZ R111, R108, -R115 ;  /* 0x800000736c6f7221 */ /* 0x000fe20000010000 */
[----:B------:R-:W-:Y:S01]  /*4c40*/  FADD.FTZ R117, R110, -R117 ;  /* 0x800000756e757221 */ /* 0x000fe20000010000 */
[----:B------:R-:W-:Y:S01]  /*4c50*/  SHF.L.U32 R113, R98, 0x10, RZ ;  /* 0x0000001062717819 */ /* 0x000fe200000006ff */
[----:B------:R-:W-:Y:S01]  /*4c60*/  FMUL.FTZ R114, R118, R109 ;  /* 0x0000006d76727220 */ /* 0x000fe20000410000 */
[----:B------:R-:W-:Y:S01]  /*4c70*/  SHF.L.U32 R115, R54, 0x10, RZ ;  /* 0x0000001036737819 */ /* 0x000fe200000006ff */
[----:B------:R-:W-:Y:S01]  /*4c80*/  FMUL.FTZ R116, R116, UR7 ;  /* 0x0000000774747c20 */ /* 0x000fe20008410000 */
[----:B------:R-:W-:Y:S01]  /*4c90*/  PRMT R109, R98, 0x7632, R109 ;  /* 0x00007632626d7816 */ /* 0x000fe2000000006d */
[----:B------:R-:W-:Y:S01]  /*4ca0*/  FMUL.FTZ R108, R120, R107 ;  /* 0x0000006b786c7220 */ /* 0x000fe20000410000 */
[----:B------:R-:W-:Y:S01]  /*4cb0*/  FMUL.FTZ R117, R117, UR8 ;  /* 0x0000000875757c20 */ /* 0x000fe20008410000 */
[----:B------:R-:W-:Y:S01]  /*4cc0*/  SHF.L.U32 R107, R106, 0x10, RZ ;  /* 0x000000106a6b7819 */ /* 0x000fe200000006ff */
[----:B------:R-:W-:Y:S01]  /*4cd0*/  FMUL.FTZ R112, R112, UR8 ;  /* 0x0000000870707c20 */ /* 0x000fe20008410000 */
        /* <DEDUP_REMOVED lines=16> */
[----:B------:R-:W-:Y:S01]  /*4de0*/  FMUL.FTZ R107, R118, R107 ;  /* 0x0000006b766b7220 */ /* 0x000fe20000410000 */
[----:B------:R-:W-:Y:S01]  /*4df0*/  FMUL.FTZ R105, R105, UR8 ;  /* 0x0000000869697c20 */ /* 0x000fe20008410000 */
[----:B------:R-:W-:Y:S01]  /*4e00*/  SHF.L.U32 R118, R133, 0x10, RZ ;  /* 0x0000001085767819 */ /* 0x000fe200000006ff */
[----:B------:R-:W-:Y:S01]  /*4e10*/  FMUL.FTZ R111, R97, R112 ;  /* 0x00000070616f7220 */ /* 0x000fe20000410000 */
[----:B------:R-:W-:Y:S01]  /*4e20*/  PRMT R112, R96, 0x7632, R112 ;  /* 0x0000763260707816 */ /* 0x000fe20000000070 */
        /* <DEDUP_REMOVED lines=8> */
[C---:B------:R-:W-:Y:S01]  /*4eb0*/  FMUL.FTZ R112, R105.reuse, R96 ;  /* 0x0000006069707220 */ /* 0x040fe20000410000 */
[----:B------:R-:W-:Y:S01]  /*4ec0*/  FMUL.FTZ R96, R105, R104 ;  /* 0x0000006869607220 */ /* 0x000fe20000410000 */
[C---:B------:R-:W-:Y:S01]  /*4ed0*/  FMUL.FTZ R105, R113.reuse, R120 ;  /* 0x0000007871697220 */ /* 0x040fe20000410000 */
[----:B------:R-:W-:Y:S01]  /*4ee0*/  F2FP.BF16.F32.PACK_AB R99, R114, R99 ;  /* 0x000000637263723e */ /* 0x000fe200000010ff */
[----:B------:R-:W-:Y:S01]  /*4ef0*/  FMUL.FTZ R113, R113, R118 ;  /* 0x0000007671717220 */ /* 0x000fe20000410000 */
[----:B------:R-:W-:-:S02]  /*4f00*/  F2FP.BF16.F32.PACK_AB R98, R115, R98 ;  /* 0x000000627362723e */ /* 0x000fc400000010ff */
[----:B------:R-:W-:Y:S02]  /*4f10*/  F2FP.BF16.F32.PACK_AB R97, R97, R116 ;  /* 0x000000746161723e */ /* 0x000fe400000010ff */
[----:B------:R-:W-:-:S07]  /*4f20*/  F2FP.BF16.F32.PACK_AB R96, R105, R96 ;  /* 0x000000606960723e */ /* 0x000fce00000010ff */
.L_x_4790:
[----:B------:R-:W0:Y:S01]  /*4f30*/  @P0 LDC.64 R104, c[0x0][0x478] ;  /* 0x00011e00ff680b82 */ /* 0x000e220000000a00 */
[----:B------:R-:W-:Y:S01]  /*4f40*/  MOV R115, 0x10 ;  /* 0x0000001000737802 */ /* 0x000fe20000000f00 */
[----:B0-----:R-:W-:-:S05]  /*4f50*/  @P0 IMAD.WIDE.U32 R104, R0, 0x20, R104 ;  /* 0x0000002000680825 */ /* 0x001fca00078e0068 */
[----:B------:R-:W-:Y:S04]  /*4f60*/  @P0 STG.E.128 desc[UR16][R104.64], R92 ;  /* 0x0000005c68000986 */ /* 0x000fe8000c101d10 */
[----:B------:R0:W-:Y:S02]  /*4f70*/  @P0 STG.E.128 desc[UR16][R104.64+0x10], R88 ;  /* 0x0000105868000986 */ /* 0x0001e4000c101d10 */
[----:B0-----:R-:W-:-:S05]  /*4f80*/  IMAD.WIDE.U32 R104, R0, R115, UR26 ;  /* 0x0000001a00687e25 */ /* 0x001fca000f8e0073 */
[----:B------:R1:W-:Y:S01]  /*4f90*/  STG.E.128 desc[UR16][R104.64], R96 ;  /* 0x0000006068007986 */ /* 0x0003e2000c101d10 */
[----:B------:R-:W-:Y:S05]  /*4fa0*/  BRA `(.L_x_4791) ;  /* 0x0000002800147947 */ /* 0x000fea0003800000 */
.L_x_4782:
[----:B------:R-:W-:-:S05]  /*4fb0*/  HFMA2 R96, -RZ, RZ, 0, 9.5367431640625e-07 ;  /* 0x00000010ff607431 */ /* 0x000fca00000001ff */
[----:B------:R-:W-:-:S06]  /*4fc0*/  IMAD.WIDE.U32 R96, R171, R96, UR24 ;  /* 0x00000018ab607e25 */ /* 0x000fcc000f8e0060 */
[----:B------:R-:W5:Y:S01]  /*4fd0*/  LDG.E.128 R96, desc[UR16][R96.64] ;  /* 0x0000001060607981 */ /* 0x000f62000c1e1d00 */
[----:B------:R-:W-:Y:S01]  /*4fe0*/  UISETP.NE.U32.AND UP1, UPT, UR22, URZ, UPT ;  /* 0x000000ff1600728c */ /* 0x000fe2000bf25070 */
[----:B------:R-:W-:Y:S02]  /*4ff0*/  PRMT R230, R40, 0x7632, R230 ;  /* 0x0000763228e67816 */ /* 0x000fe400000000e6 */
[----:B------:R-:W-:Y:S01]  /*5000*/  PRMT R231, R41, 0x7632, R231 ;  /* 0x0000763229e77816 */ /* 0x000fe200000000e7 */
[----:B------:R-:W-:Y:S01]  /*5010*/  UISETP.NE.AND.EX UP1, UPT, UR23, URZ, UPT, UP1 ;  /* 0x000000ff1700728c */ /* 0x000fe2000bf25310 */
[----:B------:R-:W-:-:S08]  /*5020*/  PRMT R232, R42, 0x7632, R232 ;  /* 0x000076322ae87816 */ /* 0x000fd000000000e8 */
[----:B------:R-:W-:Y:S05]  /*5030*/  BRA.U UP1, `(.L_x_4792) ;  /* 0x0000000501287547 */ /* 0x000fea000b800000 */
[--C-:B------:R-:W-:Y:S01]  /*5040*/  FFMA.FTZ R221, R221, UR4, R139.reuse ;  /* 0x00000004dddd7c23 */ /* 0x100fe2000801008b */
[--C-:B------:R-:W-:Y:S01]  /*5050*/  FFMA.FTZ R130, R130, UR4, R139.reuse ;  /* 0x0000000482827c23 */ /* 0x100fe2000801008b */
[----:B------:R-:W-:Y:S01]  /*5060*/  SHF.L.U32 R102, R43, 0x10, RZ ;  /* 0x000000102b667819 */ /* 0x000fe200000006ff */
[----:B------:R-:W-:Y:S01]  /*5070*/  FFMA.FTZ R219, R219, UR4, R139 ;  /* 0x00000004dbdb7c23 */ /* 0x000fe2000801008b */
[----:B------:R-:W-:Y:S01]  /*5080*/  FADD.FTZ R221, R223, -R221 ;  /* 0x800000dddfdd7221 */ /* 0x000fe20000010000 */
[----:B------:R-:W-:Y:S01]  /*5090*/  FADD.FTZ R218, R218, -R130 ;  /* 0x80000082dada7221 */ /* 0x000fe20000010000 */
[----:B------:R-:W-:Y:S01]  /*50a0*/  FFMA.FTZ R130, R229, UR4, R139 ;  /* 0x00000004e5827c23 */ /* 0x000fe2000801008b */
[----:B-----5:R-:W-:Y:S01]  /*50b0*/  SHF.L.U32 R100, R99, 0x10, RZ ;  /* 0x0000001063647819 */ /* 0x020fe200000006ff */
[----:B------:R-:W-:Y:S01]  /*50c0*/  FFMA.FTZ R101, R221, UR8, R62 ;  /* 0x00000008dd657c23 */ /* 0x000fe2000801003e */
[----:B------:R-:W-:Y:S01]  /*50d0*/  PRMT R103, R99, 0x7632, R103 ;  /* 0x0000763263677816 */ /* 0x000fe20000000067 */
[----:B------:R-:W-:Y:S01]  /*50e0*/  FADD.FTZ R130, R225, -R130 ;  /* 0x80000082e1827221 */ /* 0x000fe20000010000 */
[----:B------:R-:W-:Y:S01]  /*50f0*/  PRMT R142, R43, 0x7632, R142 ;  /* 0x000076322b8e7816 */ /* 0x000fe2000000008e */
[----:B------:R-:W-:Y:S01]  /*5100*/  FMUL.FTZ R101, R101, UR7 ;  /* 0x0000000765657c20 */ /* 0x000fe20008410000 */
[----:B------:R-:W-:Y:S01]  /*5110*/  FADD.FTZ R222, R222, -R219 ;  /* 0x800000dbdede7221 */ /* 0x000fe20000010000 */
[----:B------:R-:W-:Y:S01]  /*5120*/  FFMA.FTZ R130, R130, UR8, R63 ;  /* 0x0000000882827c23 */ /* 0x000fe2000801003f */
[--C-:B------:R-:W-:Y:S01]  /*5130*/  FFMA.FTZ R131, R131, UR4, R139.reuse ;  /* 0x0000000483837c23 */ /* 0x100fe2000801008b */
[----:B------:R-:W-:Y:S01]  /*5140*/  FMUL.FTZ R99, R102, R101 ;  /* 0x0000006566637220 */ /* 0x000fe20000410000 */
[----:B------:R-:W-:Y:S01]  /*5150*/  FMUL.FTZ R100, R101, R100 ;  /* 0x0000006465647220 */ /* 0x000fe20000410000 */
[----:B------:R-:W-:Y:S01]  /*5160*/  SHF.L.U32 R102, R103, 0x10, RZ ;  /* 0x0000001067667819 */ /* 0x000fe200000006ff */
[----:B------:R-:W-:Y:S01]  /*5170*/  FMUL.FTZ R130, R130, UR7 ;  /* 0x0000000782827c20 */ /* 0x000fe20008410000 */
[----:B------:R-:W-:Y:S01]  /*5180*/  SHF.L.U32 R101, R142, 0x10, RZ ;  /* 0x000000108e657819 */ /* 0x000fe200000006ff */
[--C-:B------:R-:W-:Y:S01]  /*5190*/  FFMA.FTZ R216, R216, UR4, R139.reuse ;  /* 0x00000004d8d87c23 */ /* 0x100fe2000801008b */
[----:B------:R-:W-:Y:S01]  /*51a0*/  FFMA.FTZ R217, R217, UR4, R139 ;  /* 0x00000004d9d97c23 */ /* 0x000fe2000801008b */
[----:B------:R-:W-:Y:S01]  /*51b0*/  FFMA.FTZ R103, R222, UR8, R60 ;  /* 0x00000008de677c23 */ /* 0x000fe2000801003c */
[----:B------:R-:W-:Y:S01]  /*51c0*/  FMUL.FTZ R102, R130, R102 ;  /* 0x0000006682667220 */ /* 0x000fe20000410000 */
[----:B------:R-:W-:Y:S01]  /*51d0*/  FADD.FTZ R228, R228, -R131 ;  /* 0x80000083e4e47221 */ /* 0x000fe20000010000 */
[----:B------:R-:W-:Y:S01]  /*51e0*/  FADD.FTZ R220, R220, -R216 ;  /* 0x800000d8dcdc7221 */ /* 0x000fe20000010000 */
[----:B------:R-:W-:Y:S01]  /*51f0*/  FMUL.FTZ R130, R101, R130 ;  /* 0x0000008265827220 */ /* 0x000fe20000410000 */
[----:B------:R-:W-:Y:S01]  /*5200*/  FADD.FTZ R227, R227, -R217 ;  /* 0x800000d9e3e37221 */ /* 0x000fe20000010000 */
[----:B------:R-:W-:Y:S01]  /*5210*/  SHF.L.U32 R101, R98, 0x10, RZ ;  /* 0x0000001062657819 */ /* 0x000fe200000006ff */
[----:B------:R-:W-:Y:S01]  /*5220*/  FMUL.FTZ R103, R103, UR7 ;  /* 0x0000000767677c20 */ /* 0x000fe20008410000 */
[----:B------:R-:W-:Y:S01]  /*5230*/  SHF.L.U32 R131, R42, 0x10, RZ ;  /* 0x000000102a837819 */ /* 0x000fe200000006ff */
[----:B------:R-:W-:Y:S01]  /*5240*/  FFMA.FTZ R138, R220, UR8, R58 ;  /* 0x00000008dc8a7c23 */ /* 0x000fe2000801003a */
[----:B------:R-:W-:Y:S01]  /*5250*/  PRMT R141, R97, 0x7632, R141 ;  /* 0x00007632618d7816 */ /* 0x000fe2000000008d */
[----:B------:R-:W-:Y:S01]  /*5260*/  FFMA.FTZ R227, R227, UR8, R59 ;  /* 0x00000008e3e37c23 */ /* 0x000fe2000801003b */
[----:B------:R-:W-:Y:S01]  /*5270*/  PRMT R137, R98, 0x7632, R137 ;  /* 0x0000763262897816 */ /* 0x000fe20000000089 */
[----:B------:R-:W-:Y:S01]  /*5280*/  FMUL.FTZ R101, R103, R101 ;  /* 0x0000006567657220 */ /* 0x000fe20000410000 */
[----:B------:R-:W-:Y:S01]  /*5290*/  FMUL.FTZ R98, R131, R103 ;  /* 0x0000006783627220 */ /* 0x000fe20000410000 */
[----:B------:R-:W-:Y:S01]  /*52a0*/  SHF.L.U32 R103, R97, 0x10, RZ ;  /* 0x0000001061677819 */ /* 0x000fe200000006ff */
[----:B------:R-:W-:Y:S01]  /*52b0*/  FMUL.FTZ R138, R138, UR7 ;  /* 0x000000078a8a7c20 */ /* 0x000fe20008410000 */
[----:B------:R-:W-:Y:S01]  /*52c0*/  SHF.L.U32 R140, R41, 0x10, RZ ;  /* 0x00000010298c7819 */ /* 0x000fe200000006ff */
[----:B------:R-:W-:Y:S01]  /*52d0*/  FFMA.FTZ R224, R224, UR4, R139 ;  /* 0x00000004e0e07c23 */ /* 0x000fe2000801008b */
[----:B------:R-:W-:Y:S01]  /*52e0*/  SHF.L.U32 R141, R141, 0x10, RZ ;  /* 0x000000108d8d7819 */ /* 0x000fe200000006ff */
[----:B------:R-:W-:Y:S01]  /*52f0*/  FMUL.FTZ R227, R227, UR7 ;  /* 0x00000007e3e37c20 */ /* 0x000fe20008410000 */
[----:B------:R-:W-:Y:S01]  /*5300*/  FFMA.FTZ R218, R218, UR8, R56 ;  /* 0x00000008dada7c23 */ /* 0x000fe20008010038 */
[----:B------:R-:W-:Y:S01]  /*5310*/  FMUL.FTZ R103, R138, R103 ;  /* 0x000000678a677220 */ /* 0x000fe20000410000 */
[----:B------:R-:W-:Y:S01]  /*5320*/  FMUL.FTZ R97, R140, R138 ;  /* 0x0000008a8c617220 */ /* 0x000fe20000410000 */
[----:B------:R-:W-:Y:S01]  /*5330*/  FADD.FTZ R226, R226, -R224 ;  /* 0x800000e0e2e27221 */ /* 0x000fe20000010000 */
[----:B------:R-:W-:Y:S01]  /*5340*/  FMUL.FTZ R138, R227, R141 ;  /* 0x0000008de38a7220 */ /* 0x000fe20000410000 */
[----:B------:R-:W-:Y:S01]  /*5350*/  SHF.L.U32 R140, R96, 0x10, RZ ;  /* 0x00000010608c7819 */ /* 0x000fe200000006ff */
[----:B------:R-:W-:Y:S01]  /*5360*/  FMUL.FTZ R141, R218, UR7 ;  /* 0x00000007da8d7c20 */ /* 0x000fe20008410000 */
[----:B------:R-:W-:Y:S01]  /*5370*/  SHF.L.U32 R216, R40, 0x10, RZ ;  /* 0x0000001028d87819 */ /* 0x000fe200000006ff */
[----:B------:R-:W-:Y:S01]  /*5380*/  FFMA.FTZ R226, R226, UR8, R61 ;  /* 0x00000008e2e27c23 */ /* 0x000fe2000801003d */
[----:B------:R-:W-:Y:S01]  /*5390*/  PRMT R143, R96, 0x7632, R143 ;  /* 0x00007632608f7816 */ /* 0x000fe2000000008f */
[----:B------:R-:W-:Y:S01]  /*53a0*/  FFMA.FTZ R228, R228, UR8, R57 ;  /* 0x00000008e4e47c23 */ /* 0x000fe20008010039 */
[----:B------:R-:W-:Y:S01]  /*53b0*/  FMUL.FTZ R140, R141, R140 ;  /* 0x0000008c8d8c7220 */ /* 0x000fe20000410000 */
[----:B------:R-:W-:Y:S01]  /*53c0*/  FMUL.FTZ R96, R216, R141 ;  /* 0x0000008dd8607220 */ /* 0x000fe20000410000 */
[----:B------:R-:W-:Y:S01]  /*53d0*/  SHF.L.U32 R141, R143, 0x10, RZ ;  /* 0x000000108f8d7819 */ /* 0x000fe200000006ff */
[----:B------:R-:W-:Y:S01]  /*53e0*/  FMUL.FTZ R226, R226, UR7 ;  /* 0x00000007e2e27c20 */ /* 0x000fe20008410000 */
[----:B------:R-:W-:Y:S01]  /*53f0*/  SHF.L.U32 R131, R232, 0x10, RZ ;  /* 0x00000010e8837819 */ /* 0x000fe200000006ff */
[----:B------:R-:W-:Y:S01]  /*5400*/  FMUL.FTZ R228, R228, UR7 ;  /* 0x00000007e4e47c20 */ /* 0x000fe20008410000 */
[----:B------:R-:W-:-:S02]  /*5410*/  SHF.L.U32 R142, R231, 0x10, RZ ;  /* 0x00000010e78e7819 */ /* 0x000fc400000006ff */
        /* <DEDUP_REMOVED lines=12> */
.L_x_4792:
        /* <DEDUP_REMOVED lines=8> */
[----:B------:R-:W-:Y:S01]  /*5560*/  FFMA.FTZ R90, R221, UR8, R62 ;  /* 0x00000008dd5a7c23 */ /* 0x000fe2000801003e */
[----:B------:R-:W-:Y:S01]  /*5570*/  PRMT R142, R43, 0x7632, R142 ;  /* 0x000076322b8e7816 */ /* 0x000fe2000000008e */
[----:B------:R-:W-:Y:S01]  /*5580*/  FFMA.FTZ R91, R91, UR8, R63 ;  /* 0x000000085b5b7c23 */ /* 0x000fe2000801003f */
[----:B------:R-:W-:Y:S01]  /*5590*/  PRMT R102, R99, 0x7632, R102 ;  /* 0x0000763263667816 */ /* 0x000fe20000000066 */
[----:B------:R-:W-:Y:S01]  /*55a0*/  FMUL.FTZ R101, R90, UR7 ;  /* 0x000000075a657c20 */ /* 0x000fe20008410000 */
[----:B------:R-:W-:Y:S01]  /*55b0*/  SHF.L.U32 R99, R142, 0x10, RZ ;  /* 0x000000108e637819 */ /* 0x000fe200000006ff */
[--C-:B------:R-:W-:Y:S01]  /*55c0*/  FFMA.FTZ R89, R224, UR4, R139.reuse ;  /* 0x00000004e0597c23 */ /* 0x100fe2000801008b */
[----:B------:R-:W-:Y:S01]  /*55d0*/  SHF.L.U32 R102, R102, 0x10, RZ ;  /* 0x0000001066667819 */ /* 0x000fe200000006ff */
[----:B------:R-:W-:Y:S01]  /*55e0*/  FMUL.FTZ R100, R101, R100 ;  /* 0x0000006465647220 */ /* 0x000fe20000410000 */
[----:B------:R-:W-:Y:S01]  /*55f0*/  FMUL.FTZ R103, R103, R101 ;  /* 0x0000006567677220 */ /* 0x000fe20000410000 */
[----:B------:R-:W-:Y:S01]  /*5600*/  FMUL.FTZ R101, R91, UR7 ;  /* 0x000000075b657c20 */ /* 0x000fe20008410000 */
[----:B------:R-:W-:Y:S01]  /*5610*/  FFMA.FTZ R88, R88, UR8, R60 ;  /* 0x0000000858587c23 */ /* 0x000fe2000801003c */
[--C-:B------:R-:W-:Y:S01]  /*5620*/  FFMA.FTZ R92, R130, UR4, R139.reuse ;  /* 0x00000004825c7c23 */ /* 0x100fe2000801008b */
[----:B------:R-:W-:Y:S01]  /*5630*/  FFMA.FTZ R93, R131, UR4, R139 ;  /* 0x00000004835d7c23 */ /* 0x000fe2000801008b */
[----:B------:R-:W-:Y:S01]  /*5640*/  FMUL.FTZ R102, R101, R102 ;  /* 0x0000006665667220 */ /* 0x000fe20000410000 */
[----:B------:R-:W-:Y:S01]  /*5650*/  FMUL.FTZ R99, R99, R101 ;  /* 0x0000006563637220 */ /* 0x000fe20000410000 */
[----:B------:R-:W-:Y:S01]  /*5660*/  FADD.FTZ R89, R226, -R89 ;  /* 0x80000059e2597221 */ /* 0x000fe20000010000 */
[----:B------:R-:W-:Y:S01]  /*5670*/  SHF.L.U32 R101, R98, 0x10, RZ ;  /* 0x0000001062657819 */ /* 0x000fe200000006ff */
[----:B------:R-:W-:Y:S01]  /*5680*/  FMUL.FTZ R131, R88, UR7 ;  /* 0x0000000758837c20 */ /* 0x000fe20008410000 */
[----:B------:R-:W-:Y:S01]  /*5690*/  SHF.L.U32 R130, R42, 0x10, RZ ;  /* 0x000000102a827819 */ /* 0x000fe200000006ff */
[----:B------:R-:W-:Y:S01]  /*56a0*/  FFMA.FTZ R89, R89, UR8, R61 ;  /* 0x0000000859597c23 */ /* 0x000fe2000801003d */
        /* <DEDUP_REMOVED lines=11> */
[----:B------:R-:W-:Y:S01]  /*5760*/  FMUL.FTZ R98, R98, R137 ;  /* 0x0000008962627220 */ /* 0x000fe20000410000 */
[----:B------:R-:W-:Y:S01]  /*5770*/  FFMA.FTZ R94, R94, UR8, R58 ;  /* 0x000000085e5e7c23 */ /* 0x000fe2000801003a */
[----:B------:R-:W-:Y:S01]  /*5780*/  FMUL.FTZ R137, R137, R131 ;  /* 0x0000008389897220 */ /* 0x000fe20000410000 */
[----:B------:R-:W-:Y:S01]  /*5790*/  SHF.L.U32 R103, R97, 0x10, RZ ;  /* 0x0000001061677819 */ /* 0x000fe200000006ff */
[----:B------:R-:W-:Y:S01]  /*57a0*/  FFMA.FTZ R95, R95, UR8, R59 ;  /* 0x000000085f5f7c23 */ /* 0x000fe2000801003b */
        /* <DEDUP_REMOVED lines=10> */
[----:B------:R-:W-:Y:S01]  /*5850*/  FFMA.FTZ R92, R92, UR8, R56 ;  /* 0x000000085c5c7c23 */ /* 0x000fe20008010038 */
[----:B------:R-:W-:Y:S01]  /*5860*/  FADD.FTZ R93, R228, -R93 ;  /* 0x8000005de45d7221 */ /* 0x000fe20000010000 */
[----:B------:R-:W-:Y:S01]  /*5870*/  FMUL.FTZ R97, R97, R131 ;  /* 0x0000008361617220 */ /* 0x000fe20000410000 */
[----:B------:R-:W-:Y:S01]  /*5880*/  SHF.L.U32 R140, R96, 0x10, RZ ;  /* 0x00000010608c7819 */ /* 0x000fe200000006ff */
[----:B------:R-:W-:Y:S01]  /*5890*/  FMUL.FTZ R138, R131, R138 ;  /* 0x0000008a838a7220 */ /* 0x000fe20000410000 */
[----:B------:R-:W-:Y:S01]  /*58a0*/  FMUL.FTZ R131, R92, UR7 ;  /* 0x000000075c837c20 */ /* 0x000fe20008410000 */
[----:B------:R-:W-:Y:S01]  /*58b0*/  FFMA.FTZ R93, R93, UR8, R57 ;  /* 0x000000085d5d7c23 */ /* 0x000fe20008010039 */
[----:B------:R-:W-:-:S02]  /*58c0*/  F2FP.BF16.F32.PACK_AB R97, R97, R130 ;  /* 0x000000826161723e */ /* 0x000fc400000010ff */
[----:B------:R-:W-:Y:S01]  /*58d0*/  SHF.L.U32 R130, R40, 0x10, RZ ;  /* 0x0000001028827819 */ /* 0x000fe200000006ff */
[----:B------:R-:W-:Y:S01]  /*58e0*/  FMUL.FTZ R140, R131, R140 ;  /* 0x0000008c838c7220 */ /* 0x000fe20000410000 */
[----:B------:R-:W-:Y:S02]  /*58f0*/  PRMT R141, R96, 0x7632, R141 ;  /* 0x00007632608d7816 */ /* 0x000fe4000000008d */
[----:B------:R-:W-:Y:S01]  /*5900*/  SHF.L.U32 R96, R230, 0x10, RZ ;  /* 0x00000010e6607819 */ /* 0x000fe200000006ff */
[----:B------:R-:W-:Y:S01]  /*5910*/  FMUL.FTZ R130, R130, R131 ;  /* 0x0000008382827220 */ /* 0x000fe20000410000 */
[----:B------:R-:W-:Y:S01]  /*5920*/  FMUL.FTZ R131, R93, UR7 ;  /* 0x000000075d837c20 */ /* 0x000fe20008410000 */
[----:B------:R-:W-:-:S03]  /*5930*/  SHF.L.U32 R141, R141, 0x10, RZ ;  /* 0x000000108d8d7819 */ /* 0x000fc600000006ff */
[----:B------:R-:W-:Y:S02]  /*5940*/  FMUL.FTZ R96, R96, R131 ;  /* 0x0000008360607220 */ /* 0x000fe40000410000 */
[----:B------:R-:W-:-:S03]  /*5950*/  FMUL.FTZ R141, R131, R141 ;  /* 0x0000008d838d7220 */ /* 0x000fc60000410000 */
[----:B------:R-:W-:-:S07]  /*5960*/  F2FP.BF16.F32.PACK_AB R96, R96, R130 ;  /* 0x000000826060723e */ /* 0x000fce00000010ff */
.L_x_4793:
[----:B------:R-:W-:Y:S02]  /*5970*/  ISETP.NE.U32.AND P0, PT, RZ, UR22, PT ;  /* 0x00000016ff007c0c */ /* 0x000fe4000bf05070 */
[----:B------:R-:W-:Y:S02]  /*5980*/  PRMT R216, R44, 0x7632, R216 ;  /* 0x000076322cd87816 */ /* 0x000fe400000000d8 */
[----:B------:R-:W-:Y:S02]  /*5990*/  ISETP.NE.AND.EX P0, PT, RZ, UR23, PT, P0 ;  /* 0x00000017ff007c0c */ /* 0x000fe4000bf05300 */
[----:B------:R-:W-:Y:S02]  /*59a0*/  PRMT R217, R45, 0x7632, R217 ;  /* 0x000076322dd97816 */ /* 0x000fe400000000d9 */
[----:B------:R-:W-:Y:S02]  /*59b0*/  PRMT R218, R46, 0x7632, R218 ;  /* 0x000076322eda7816 */ /* 0x000fe400000000da */
[----:B------:R-:W-:-:S07]  /*59c0*/  PRMT R219, R47, 0x7632, R219 ;  /* 0x000076322fdb7816 */ /* 0x000fce00000000db */
[----:B------:R-:W0:Y:S02]  /*59d0*/  @P0 LDC.64 R130, c[0x0][0x478] ;  /* 0x00011e00ff820b82 */ /* 0x000e240000000a00 */
        /* <DEDUP_REMOVED lines=12> */
[----:B------:R-:W-:Y:S01]  /*5aa0*/  FFMA.FTZ R176, R195, UR4, R139 ;  /* 0x00000004c3b07c23 */ /* 0x000fe2000801008b */
[----:B-----5:R-:W-:Y:S01]  /*5ab0*/  SHF.L.U32 R142, R99, 0x10, RZ ;  /* 0x00000010638e7819 */ /* 0x020fe200000006ff */
[----:B------:R-:W-:Y:S01]  /*5ac0*/  FADD.FTZ R183, R193, -R183 ;  /* 0x800000b7c1b77221 */ /* 0x000fe20000010000 */
[----:B------:R-:W-:Y:S01]  /*5ad0*/  SHF.L.U32 R130, R47, 0x10, RZ ;  /* 0x000000102f827819 */ /* 0x000fe200000006ff */
[----:B------:R-:W-:Y:S01]  /*5ae0*/  FADD.FTZ R176, R199, -R176 ;  /* 0x800000b0c7b07221 */ /* 0x000fe20000010000 */
[----:B------:R-:W-:Y:S01]  /*5af0*/  FFMA.FTZ R88, R182, UR4, R139 ;  /* 0x00000004b6587c23 */ /* 0x000fe2000801008b */
[----:B------:R-:W-:Y:S01]  /*5b00*/  FFMA.FTZ R90, R183, UR8, R70 ;  /* 0x00000008b75a7c23 */ /* 0x000fe20008010046 */
[----:B------:R-:W-:Y:S01]  /*5b10*/  PRMT R99, R99, 0x7632, R99 ;  /* 0x0000763263637816 */ /* 0x000fe20000000063 */
[----:B------:R-:W-:Y:S01]  /*5b20*/  FFMA.FTZ R89, R194, UR4, R139 ;  /* 0x00000004c2597c23 */ /* 0x000fe2000801008b */
[----:B------:R-:W-:Y:S01]  /*5b30*/  FADD.FTZ R88, R192, -R88 ;  /* 0x80000058c0587221 */ /* 0x000fe20000010000 */
[----:B------:R-:W-:Y:S01]  /*5b40*/  FMUL.FTZ R91, R90, UR7 ;  /* 0x000000075a5b7c20 */ /* 0x000fe20008410000 */
[----:B------:R-:W-:Y:S01]  /*5b50*/  SHF.L.U32 R143, R98, 0x10, RZ ;  /* 0x00000010628f7819 */ /* 0x000fe200000006ff */
[----:B------:R-:W-:Y:S01]  /*5b60*/  FADD.FTZ R89, R198, -R89 ;  /* 0x80000059c6597221 */ /* 0x000fe20000010000 */
[----:B------:R-:W-:Y:S01]  /*5b70*/  FFMA.FTZ R88, R88, UR8, R68 ;  /* 0x0000000858587c23 */ /* 0x000fe20008010044 */
[----:B------:R-:W-:Y:S01]  /*5b80*/  FMUL.FTZ R142, R91, R142 ;  /* 0x0000008e5b8e7220 */ /* 0x000fe20000410000 */
[----:B------:R-:W-:Y:S01]  /*5b90*/  FMUL.FTZ R130, R130, R91 ;  /* 0x0000005b82827220 */ /* 0x000fe20000410000 */
[----:B------:R-:W-:Y:S01]  /*5ba0*/  FFMA.FTZ R91, R176, UR8, R71 ;  /* 0x00000008b05b7c23 */ /* 0x000fe20008010047 */
[----:B------:R-:W-:Y:S01]  /*5bb0*/  SHF.L.U32 R176, R99, 0x10, RZ ;  /* 0x0000001063b07819 */ /* 0x000fe200000006ff */
[----:B------:R-:W-:Y:S01]  /*5bc0*/  FMUL.FTZ R171, R88, UR7 ;  /* 0x0000000758ab7c20 */ /* 0x000fe20008410000 */
[----:B------:R-:W-:Y:S01]  /*5bd0*/  SHF.L.U32 R99, R219, 0x10, RZ ;  /* 0x00000010db637819 */ /* 0x000fe200000006ff */
[----:B------:R-:W-:Y:S01]  /*5be0*/  FMUL.FTZ R131, R91, UR7 ;  /* 0x000000075b837c20 */ /* 0x000fe20008410000 */
[----:B------:R-:W-:Y:S01]  /*5bf0*/  FFMA.FTZ R89, R89, UR8, R69 ;  /* 0x0000000859597c23 */ /* 0x000fe20008010045 */
[----:B------:R-:W-:Y:S01]  /*5c00*/  FMUL.FTZ R143, R171, R143 ;  /* 0x0000008fab8f7220 */ /* 0x000fe20000410000 */
[--C-:B------:R-:W-:Y:S01]  /*5c10*/  FFMA.FTZ R94, R178, UR4, R139.reuse ;  /* 0x00000004b25e7c23 */ /* 0x100fe2000801008b */
[----:B------:R-:W-:Y:S01]  /*5c20*/  FMUL.FTZ R176, R131, R176 ;  /* 0x000000b083b07220 */ /* 0x000fe20000410000 */
[----:B------:R-:W-:Y:S01]  /*5c30*/  FMUL.FTZ R99, R99, R131 ;  /* 0x0000008363637220 */ /* 0x000fe20000410000 */
[----:B------:R-:W-:Y:S01]  /*5c40*/  SHF.L.U32 R131, R46, 0x10, RZ ;  /* 0x000000102e837819 */ /* 0x000fe200000006ff */
[----:B------:R-:W-:Y:S01]  /*5c50*/  FMUL.FTZ R178, R89, UR7 ;  /* 0x0000000759b27c20 */ /* 0x000fe20008410000 */
[----:B------:R-:W-:Y:S01]  /*5c60*/  FADD.FTZ R94, R181, -R94 ;  /* 0x8000005eb55e7221 */ /* 0x000fe20000010000 */
[--C-:B------:R-:W-:Y:S01]  /*5c70*/  FFMA.FTZ R95, R179, UR4, R139.reuse ;  /* 0x00000004b35f7c23 */ /* 0x100fe2000801008b */
[----:B------:R-:W-:Y:S01]  /*5c80*/  FFMA.FTZ R93, R177, UR4, R139 ;  /* 0x00000004b15d7c23 */ /* 0x000fe2000801008b */
[----:B------:R-:W-:Y:S01]  /*5c90*/  FMUL.FTZ R131, R131, R171 ;  /* 0x000000ab83837220 */ /* 0x000fe20000410000 */
[----:B------:R-:W-:Y:S01]  /*5ca0*/  PRMT R171, R98, 0x7632, R171 ;  /* 0x0000763262ab7816 */ /* 0x000fe200000000ab */
[----:B------:R-:W-:Y:S01]  /*5cb0*/  FFMA.FTZ R94, R94, UR8, R66 ;  /* 0x000000085e5e7c23 */ /* 0x000fe20008010042 */
[----:B------:R-:W-:Y:S01]  /*5cc0*/  SHF.L.U32 R98, R218, 0x10, RZ ;  /* 0x00000010da627819 */ /* 0x000fe200000006ff */
[----:B------:R-:W-:Y:S01]  /*5cd0*/  FADD.FTZ R95, R197, -R95 ;  /* 0x8000005fc55f7221 */ /* 0x000fe20000010000 */
[----:B------:R-:W-:Y:S01]  /*5ce0*/  F2FP.BF16.F32.PACK_AB R99, R99, R130 ;  /* 0x000000826363723e */ /* 0x000fe200000010ff */
[----:B------:R-:W-:Y:S01]  /*5cf0*/  FADD.FTZ R92, R180, -R92 ;  /* 0x8000005cb45c7221 */ /* 0x000fe20000010000 */
[----:B------:R-:W-:Y:S01]  /*5d00*/  SHF.L.U32 R177, R97, 0x10, RZ ;  /* 0x0000001061b17819 */ /* 0x000fe200000006ff */
[----:B------:R-:W-:Y:S01]  /*5d10*/  FMUL.FTZ R98, R98, R178 ;  /* 0x000000b262627220 */ /* 0x000fe20000410000 */
[----:B------:R-:W-:Y:S01]  /*5d20*/  SHF.L.U32 R130, R45, 0x10, RZ ;  /* 0x000000102d827819 */ /* 0x000fe200000006ff */
[----:B------:R-:W-:Y:S01]  /*5d30*/  FFMA.FTZ R95, R95, UR8, R67 ;  /* 0x000000085f5f7c23 */ /* 0x000fe20008010043 */
[----:B------:R-:W-:Y:S01]  /*5d40*/  PRMT R179, R97, 0x7632, R179 ;  /* 0x0000763261b37816 */ /* 0x000fe200000000b3 */
[----:B------:R-:W-:Y:S01]  /*5d50*/  FFMA.FTZ R92, R92, UR8, R64 ;  /* 0x000000085c5c7c23 */ /* 0x000fe20008010040 */
[----:B------:R-:W-:Y:S01]  /*5d60*/  F2FP.BF16.F32.PACK_AB R98, R98, R131 ;  /* 0x000000836262723e */ /* 0x000fe200000010ff */
[----:B------:R-:W-:Y:S01]  /*5d70*/  FMUL.FTZ R131, R94, UR7 ;  /* 0x000000075e837c20 */ /* 0x000fe20008410000 */
[----:B------:R-:W-:Y:S01]  /*5d80*/  SHF.L.U32 R97, R217, 0x10, RZ ;  /* 0x00000010d9617819 */ /* 0x000fe200000006ff */
[----:B------:R-:W-:Y:S01]  /*5d90*/  FADD.FTZ R93, R196, -R93 ;  /* 0x8000005dc45d7221 */ /* 0x000fe20000010000 */
[----:B------:R-:W-:Y:S01]  /*5da0*/  SHF.L.U32 R179, R179, 0x10, RZ ;  /* 0x00000010b3b37819 */ /* 0x000fe200000006ff */
[----:B------:R-:W-:Y:S01]  /*5db0*/  FMUL.FTZ R177, R131, R177 ;  /* 0x000000b183b17220 */ /* 0x000fe20000410000 */
[----:B------:R-:W-:Y:S01]  /*5dc0*/  FMUL.FTZ R130, R130, R131 ;  /* 0x0000008382827220 */ /* 0x000fe20000410000 */
[----:B------:R-:W-:Y:S01]  /*5dd0*/  FMUL.FTZ R131, R95, UR7 ;  /* 0x000000075f837c20 */ /* 0x000fe20008410000 */
[C---:B------:R-:W-:Y:S01]  /*5de0*/  SHF.L.U32 R180, R96.reuse, 0x10, RZ ;  /* 0x0000001060b47819 */ /* 0x040fe200000006ff */
[----:B------:R-:W-:Y:S01]  /*5df0*/  FFMA.FTZ R93, R93, UR8, R65 ;  /* 0x000000085d5d7c23 */ /* 0x000fe20008010041 */
[----:B------:R-:W-:Y:S01]  /*5e00*/  PRMT R181, R96, 0x7632, R181 ;  /* 0x0000763260b57816 */ /* 0x000fe200000000b5 */
[----:B------:R-:W-:Y:S01]  /*5e10*/  FMUL.FTZ R97, R97, R131 ;  /* 0x0000008361617220 */ /* 0x000fe20000410000 */
[----:B------:R-:W-:Y:S01]  /*5e20*/  FMUL.FTZ R179, R131, R179 ;  /* 0x000000b383b37220 */ /* 0x000fe20000410000 */
[----:B------:R-:W-:Y:S01]  /*5e30*/  FMUL.FTZ R131, R92, UR7 ;  /* 0x000000075c837c20 */ /* 0x000fe20008410000 */
[----:B------:R-:W-:-:S02]  /*5e40*/  SHF.L.U32 R96, R216, 0x10, RZ ;  /* 0x00000010d8607819 */ /* 0x000fc400000006ff */
[----:B------:R-:W-:Y:S01]  /*5e50*/  F2FP.BF16.F32.PACK_AB R97, R97, R130 ;  /* 0x000000826161723e */ /* 0x000fe200000010ff */
[----:B------:R-:W-:Y:S01]  /*5e60*/  FMUL.FTZ R180, R131, R180 ;  /* 0x000000b483b47220 */ /* 0x000fe20000410000 */
[----:B------:R-:W-:Y:S02]  /*5e70*/  SHF.L.U32 R130, R44, 0x10, RZ ;  /* 0x000000102c827819 */ /* 0x000fe400000006ff */
[----:B------:R-:W-:Y:S02]  /*5e80*/  SHF.L.U32 R171, R171, 0x10, RZ ;  /* 0x00000010abab7819 */ /* 0x000fe400000006ff */
[----:B------:R-:W-:Y:S01]  /*5e90*/  SHF.L.U32 R181, R181, 0x10, RZ ;  /* 0x00000010b5b57819 */ /* 0x000fe200000006ff */
[----:B------:R-:W-:Y:S01]  /*5ea0*/  FMUL.FTZ R130, R130, R131 ;  /* 0x0000008382827220 */ /* 0x000fe20000410000 */
[----:B------:R-:W-:Y:S01]  /*5eb0*/  FMUL.FTZ R131, R93, UR7 ;  /* 0x000000075d837c20 */ /* 0x000fe20008410000 */
[----:B------:R-:W-:-:S03]  /*5ec0*/  FMUL.FTZ R178, R178, R171 ;  /* 0x000000abb2b27220 */ /* 0x000fc60000410000 */
[----:B------:R-:W-:Y:S01]  /*5ed0*/  FMUL.FTZ R96, R96, R131 ;  /* 0x0000008360607220 */ /* 0x000fe20000410000 */
[----:B------:R-:W-:-:S04]  /*5ee0*/  FMUL.FTZ R181, R131, R181 ;  /* 0x000000b583b57220 */ /* 0x000fc80000410000 */
[----:B------:R-:W-:Y:S01]  /*5ef0*/  F2FP.BF16.F32.PACK_AB R96, R96, R130 ;  /* 0x000000826060723e */ /* 0x000fe200000010ff */
[----:B------:R-:W-:Y:S06]  /*5f00*/  BRA `(.L_x_4795) ;  /* 0x0000000400207947 */ /* 0x000fec0003800000 */
.L_x_4794:
[--C-:B------:R-:W-:Y:S01]  /*5f10*/  FFMA.FTZ R183, R183, UR4, R139.reuse ;  /* 0x00000004b7b77c23 */ /* 0x100fe2000801008b */
[--C-:B------:R-:W-:Y:S01]  /*5f20*/  FFMA.FTZ R130, R195, UR4, R139.reuse ;  /* 0x00000004c3827c23 */ /* 0x100fe2000801008b */
[--C-:B------:R-:W-:Y:S01]  /*5f30*/  FFMA.FTZ R176, R176, UR4, R139.reuse ;  /* 0x00000004b0b07c23 */ /* 0x100fe2000801008b */
[----:B------:R-:W-:Y:S01]  /*5f40*/  FFMA.FTZ R182, R182, UR4, R139 ;  /* 0x00000004b6b67c23 */ /* 0x000fe2000801008b */
[----:B------:R-:W-:Y:S01]  /*5f50*/  FADD.FTZ R183, R193, -R183 ;  /* 0x800000b7c1b77221 */ /* 0x000fe20000010000 */
[----:B------:R-:W-:Y:S01]  /*5f60*/  FADD.FTZ R130, R199, -R130 ;  /* 0x80000082c7827221 */ /* 0x000fe20000010000 */
[----:B------:R-:W-:Y:S01]  /*5f70*/  FADD.FTZ R180, R180, -R176 ;  /* 0x800000b0b4b47221 */ /* 0x000fe20000010000 */
[----:B-----5:R-:W-:Y:S01]  /*5f80*/  SHF.L.U32 R142, R99, 0x10, RZ ;  /* 0x00000010638e7819 */ /* 0x020fe200000006ff */
[----:B------:R-:W-:Y:S01]  /*5f90*/  FFMA.FTZ R131, R183, UR8, R70 ;  /* 0x00000008b7837c23 */ /* 0x000fe20008010046 */
[----:B------:R-:W-:Y:S01]  /*5fa0*/  SHF.L.U32 R143, R47, 0x10, RZ ;  /* 0x000000102f8f7819 */ /* 0x000fe200000006ff */
[----:B------:R-:W-:Y:S01]  /*5fb0*/  FFMA.FTZ R130, R130, UR8, R71 ;  /* 0x0000000882827c23 */ /* 0x000fe20008010047 */
[----:B------:R-:W-:Y:S01]  /*5fc0*/  PRMT R176, R99, 0x7632, R176 ;  /* 0x0000763263b07816 */ /* 0x000fe200000000b0 */
[----:B------:R-:W-:Y:S01]  /*5fd0*/  FMUL.FTZ R131, R131, UR7 ;  /* 0x0000000783837c20 */ /* 0x000fe20008410000 */
[----:B------:R-:W-:Y:S01]  /*5fe0*/  FADD.FTZ R192, R192, -R182 ;  /* 0x800000b6c0c07221 */ /* 0x000fe20000010000 */
[----:B------:R-:W-:Y:S01]  /*5ff0*/  FMUL.FTZ R130, R130, UR7 ;  /* 0x0000000782827c20 */ /* 0x000fe20008410000 */
[----:B------:R-:W-:Y:S01]  /*6000*/  SHF.L.U32 R176, R176, 0x10, RZ ;  /* 0x00000010b0b07819 */ /* 0x000fe200000006ff */
[----:B------:R-:W-:Y:S01]  /*6010*/  FMUL.FTZ R142, R131, R142 ;  /* 0x0000008e838e7220 */ /* 0x000fe20000410000 */
[----:B------:R-:W-:Y:S01]  /*6020*/  FMUL.FTZ R99, R143, R131 ;  /* 0x000000838f637220 */ /* 0x000fe20000410000 */
[----:B------:R-:W-:Y:S01]  /*6030*/  SHF.L.U32 R131, R219, 0x10, RZ ;  /* 0x00000010db837819 */ /* 0x000fe200000006ff */
[--C-:B------:R-:W-:Y:S01]  /*6040*/  FFMA.FTZ R194, R194, UR4, R139.reuse ;  /* 0x00000004c2c27c23 */ /* 0x100fe2000801008b */
[----:B------:R-:W-:Y:S01]  /*6050*/  FFMA.FTZ R192, R192, UR8, R68 ;  /* 0x00000008c0c07c23 */ /* 0x000fe20008010044 */
[--C-:B------:R-:W-:Y:S01]  /*6060*/  FFMA.FTZ R178, R178, UR4, R139.reuse ;  /* 0x00000004b2b27c23 */ /* 0x100fe2000801008b */
[--C-:B------:R-:W-:Y:S01]  /*6070*/  FFMA.FTZ R177, R177, UR4, R139.reuse ;  /* 0x00000004b1b17c23 */ /* 0x100fe2000801008b */
[----:B------:R-:W-:Y:S01]  /*6080*/  FMUL.FTZ R176, R130, R176 ;  /* 0x000000b082b07220 */ /* 0x000fe20000410000 */
        /* <DEDUP_REMOVED lines=9> */
[----:B------:R-:W-:Y:S01]  /*6120*/  FFMA.FTZ R198, R198, UR8, R69 ;  /* 0x00000008c6c67c23 */ /* 0x000fe20008010045 */
[----:B------:R-:W-:Y:S01]  /*6130*/  PRMT R177, R98, 0x7632, R177 ;  /* 0x0000763262b17816 */ /* 0x000fe200000000b1 */
[----:B------:R-:W-:Y:S01]  /*6140*/  FMUL.FTZ R98, R171, R131 ;  /* 0x00000083ab627220 */ /* 0x000fe20000410000 */
[----:B------:R-:W-:Y:S01]  /*6150*/  FFMA.FTZ R171, R181, UR8, R66 ;  /* 0x00000008b5ab7c23 */ /* 0x000fe20008010042 */
[----:B------:R-:W-:Y:S01]  /*6160*/  PRMT R181, R97, 0x7632, R181 ;  /* 0x0000763261b57816 */ /* 0x000fe200000000b5 */
[----:B------:R-:W-:Y:S01]  /*6170*/  FFMA.FTZ R197, R197, UR8, R67 ;  /* 0x00000008c5c57c23 */ /* 0x000fe20008010043 */
[----:B------:R-:W-:Y:S01]  /*6180*/  SHF.L.U32 R177, R177, 0x10, RZ ;  /* 0x00000010b1b17819 */ /* 0x000fe200000006ff */
[----:B------:R-:W-:Y:S01]  /*6190*/  FMUL.FTZ R198, R198, UR7 ;  /* 0x00000007c6c67c20 */ /* 0x000fe20008410000 */
[----:B------:R-:W-:Y:S01]  /*61a0*/  SHF.L.U32 R179, R45, 0x10, RZ ;  /* 0x000000102db37819 */ /* 0x000fe200000006ff */
[----:B------:R-:W-:Y:S01]  /*61b0*/  FMUL.FTZ R171, R171, UR7 ;  /* 0x00000007abab7c20 */ /* 0x000fe20008410000 */
[----:B------:R-:W-:Y:S01]  /*61c0*/  SHF.L.U32 R181, R181, 0x10, RZ ;  /* 0x00000010b5b57819 */ /* 0x000fe200000006ff */
[----:B------:R-:W-:Y:S01]  /*61d0*/  FMUL.FTZ R197, R197, UR7 ;  /* 0x00000007c5c57c20 */ /* 0x000fe20008410000 */
[----:B------:R-:W-:Y:S01]  /*61e0*/  FMUL.FTZ R178, R198, R177 ;  /* 0x000000b1c6b27220 */ /* 0x000fe20000410000 */
[----:B------:R-:W-:Y:S01]  /*61f0*/  FFMA.FTZ R180, R180, UR8, R64 ;  /* 0x00000008b4b47c23 */ /* 0x000fe20008010040 */
[----:B------:R-:W-:Y:S01]  /*6200*/  SHF.L.U32 R177, R97, 0x10, RZ ;  /* 0x0000001061b17819 */ /* 0x000fe200000006ff */
[----:B------:R-:W-:Y:S01]  /*6210*/  FMUL.FTZ R97, R179, R171 ;  /* 0x000000abb3617220 */ /* 0x000fe20000410000 */
[----:B------:R-:W-:Y:S01]  /*6220*/  FMUL.FTZ R179, R197, R181 ;  /* 0x000000b5c5b37220 */ /* 0x000fe20000410000 */
[----:B------:R-:W-:Y:S01]  /*6230*/  FMUL.FTZ R181, R180, UR7 ;  /* 0x00000007b4b57c20 */ /* 0x000fe20008410000 */
[----:B------:R-:W-:Y:S01]  /*6240*/  SHF.L.U32 R180, R96, 0x10, RZ ;  /* 0x0000001060b47819 */ /* 0x000fe200000006ff */
[----:B------:R-:W-:Y:S01]  /*6250*/  FFMA.FTZ R196, R196, UR8, R65 ;  /* 0x00000008c4c47c23 */ /* 0x000fe20008010041 */
[----:B------:R-:W-:Y:S01]  /*6260*/  SHF.L.U32 R183, R44, 0x10, RZ ;  /* 0x000000102cb77819 */ /* 0x000fe200000006ff */
[----:B------:R-:W-:Y:S01]  /*6270*/  FMUL.FTZ R143, R131, R143 ;  /* 0x0000008f838f7220 */ /* 0x000fe20000410000 */
[----:B------:R-:W-:Y:S01]  /*6280*/  PRMT R182, R96, 0x7632, R182 ;  /* 0x0000763260b67816 */ /* 0x000fe200000000b6 */
[----:B------:R-:W-:Y:S01]  /*6290*/  FMUL.FTZ R180, R181, R180 ;  /* 0x000000b4b5b47220 */ /* 0x000fe20000410000 */
[----:B------:R-:W-:Y:S01]  /*62a0*/  FMUL.FTZ R177, R171, R177 ;  /* 0x000000b1abb17220 */ /* 0x000fe20000410000 */
[----:B------:R-:W-:Y:S01]  /*62b0*/  FMUL.FTZ R96, R183, R181 ;  /* 0x000000b5b7607220 */ /* 0x000fe20000410000 */
[----:B------:R-:W-:Y:S01]  /*62c0*/  SHF.L.U32 R181, R182, 0x10, RZ ;  /* 0x00000010b6b57819 */ /* 0x000fe200000006ff */
[----:B------:R-:W-:Y:S01]  /*62d0*/  FMUL.FTZ R196, R196, UR7 ;  /* 0x00000007c4c47c20 */ /* 0x000fe20008410000 */
[----:B------:R-:W-:-:S02]  /*62e0*/  SHF.L.U32 R131, R218, 0x10, RZ ;  /* 0x00000010da837819 */ /* 0x000fc400000006ff */
[----:B------:R-:W-:Y:S01]  /*62f0*/  SHF.L.U32 R171, R217, 0x10, RZ ;  /* 0x00000010d9ab7819 */ /* 0x000fe200000006ff */
[----:B------:R-:W-:Y:S01]  /*6300*/  FMUL.FTZ R181, R196, R181 ;  /* 0x000000b5c4b57220 */ /* 0x000fe20000410000 */
[----:B------:R-:W-:Y:S01]  /*6310*/  SHF.L.U32 R182, R216, 0x10, RZ ;  /* 0x00000010d8b67819 */ /* 0x000fe200000006ff */
[----:B------:R-:W-:Y:S01]  /*6320*/  FMUL.FTZ R131, R131, R198 ;  /* 0x000000c683837220 */ /* 0x000fe20000410000 */
[----:B------:R-:W-:Y:S01]  /*6330*/  F2FP.BF16.F32.PACK_AB R99, R130, R99 ;  /* 0x000000638263723e */ /* 0x000fe200000010ff */
[----:B------:R-:W-:Y:S02]  /*6340*/  FMUL.FTZ R171, R171, R197 ;  /* 0x000000c5abab7220 */ /* 0x000fe40000410000 */
[----:B------:R-:W-:Y:S01]  /*6350*/  FMUL.FTZ R182, R182, R196 ;  /* 0x000000c4b6b67220 */ /* 0x000fe20000410000 */
[----:B------:R-:W-:Y:S02]  /*6360*/  F2FP.BF16.F32.PACK_AB R98, R131, R98 ;  /* 0x000000628362723e */ /* 0x000fe400000010ff */
[----:B------:R-:W-:-:S02]  /*6370*/  F2FP.BF16.F32.PACK_AB R97, R171, R97 ;  /* 0x00000061ab61723e */ /* 0x000fc400000010ff */
[----:B------:R-:W-:-:S07]  /*6380*/  F2FP.BF16.F32.PACK_AB R96, R182, R96 ;  /* 0x00000060b660723e */ /* 0x000fce00000010ff */
.L_x_4795:
        /* <DEDUP_REMOVED lines=23> */
[----:B------:R-:W-:Y:S01]  /*6500*/  FFMA.FTZ R90, R127, UR8, R78 ;  /* 0x000000087f5a7c23 */ /* 0x000fe2000801004e */
[----:B------:R-:W-:Y:S01]  /*6510*/  PRMT R99, R99, 0x7632, R99 ;  /* 0x0000763263637816 */ /* 0x000fe20000000063 */
[----:B------:R-:W-:Y:S01]  /*6520*/  FFMA.FTZ R126, R125, UR4, R139 ;  /* 0x000000047d7e7c23 */ /* 0x000fe2000801008b */
[----:B------:R-:W-:Y:S01]  /*6530*/  FADD.FTZ R89, R128, -R89 ;  /* 0x8000005980597221 */ /* 0x000fe20000010000 */
[----:B------:R-:W-:Y:S01]  /*6540*/  FMUL.FTZ R120, R90, UR7 ;  /* 0x000000075a787c20 */ /* 0x000fe20008410000 */
[----:B------:R-:W-:Y:S01]  /*6550*/  SHF.L.U32 R124, R99, 0x10, RZ ;  /* 0x00000010637c7819 */ /* 0x000fe200000006ff */
[----:B------:R-:W-:Y:S01]  /*6560*/  FADD.FTZ R126, R121, -R126 ;  /* 0x8000007e797e7221 */ /* 0x000fe20000010000 */
[----:B------:R-:W-:Y:S01]  /*6570*/  SHF.L.U32 R128, R98, 0x10, RZ ;  /* 0x0000001062807819 */ /* 0x000fe200000006ff */
[----:B------:R-:W-:Y:S01]  /*6580*/  FMUL.FTZ R122, R120, R91 ;  /* 0x0000005b787a7220 */ /* 0x000fe20000410000 */
[----:B------:R-:W-:Y:S01]  /*6590*/  FFMA.FTZ R91, R88, UR8, R79 ;  /* 0x00000008585b7c23 */ /* 0x000fe2000801004f */
[----:B------:R-:W-:Y:S01]  /*65a0*/  SHF.L.U32 R88, R193, 0x10, RZ ;  /* 0x00000010c1587819 */ /* 0x000fe200000006ff */
[----:B------:R-:W-:Y:S01]  /*65b0*/  FFMA.FTZ R135, R135, UR4, R139 ;  /* 0x0000000487877c23 */ /* 0x000fe2000801008b */
[----:B------:R-:W-:Y:S01]  /*65c0*/  PRMT R98, R98, 0x7632, R98 ;  /* 0x0000763262627816 */ /* 0x000fe20000000062 */
[----:B------:R-:W-:Y:S01]  /*65d0*/  FMUL.FTZ R99, R91, UR7 ;  /* 0x000000075b637c20 */ /* 0x000fe20008410000 */
[----:B------:R-:W-:Y:S01]  /*65e0*/  SHF.L.U32 R121, R51, 0x10, RZ ;  /* 0x0000001033797819 */ /* 0x000fe200000006ff */
[----:B------:R-:W-:Y:S01]  /*65f0*/  FADD.FTZ R94, R132, -R135 ;  /* 0x80000087845e7221 */ /* 0x000fe20000010000 */
[----:B------:R-:W-:Y:S01]  /*6600*/  SHF.L.U32 R125, R98, 0x10, RZ ;  /* 0x00000010627d7819 */ /* 0x000fe200000006ff */
[----:B------:R-:W-:Y:S01]  /*6610*/  FMUL.FTZ R124, R99, R124 ;  /* 0x0000007c637c7220 */ /* 0x000fe20000410000 */
[----:B------:R-:W-:Y:S01]  /*6620*/  FMUL.FTZ R99, R88, R99 ;  /* 0x0000006358637220 */ /* 0x000fe20000410000 */
[----:B------:R-:W-:Y:S01]  /*6630*/  FFMA.FTZ R88, R89, UR8, R76 ;  /* 0x0000000859587c23 */ /* 0x000fe2000801004c */
[----:B------:R-:W-:Y:S01]  /*6640*/  FFMA.FTZ R89, R126, UR8, R77 ;  /* 0x000000087e597c23 */ /* 0x000fe2000801004d */
[--C-:B------:R-:W-:Y:S01]  /*6650*/  FFMA.FTZ R136, R136, UR4, R139.reuse ;  /* 0x0000000488887c23 */ /* 0x100fe2000801008b */
[----:B------:R-:W-:Y:S01]  /*6660*/  FMUL.FTZ R120, R121, R120 ;  /* 0x0000007879787220 */ /* 0x000fe20000410000 */
[----:B------:R-:W-:Y:S01]  /*6670*/  SHF.L.U32 R127, R192, 0x10, RZ ;  /* 0x00000010c07f7819 */ /* 0x000fe200000006ff */
[----:B------:R-:W-:Y:S01]  /*6680*/  FMUL.FTZ R98, R89, UR7 ;  /* 0x0000000759627c20 */ /* 0x000fe20008410000 */
[----:B------:R-:W-:Y:S01]  /*6690*/  SHF.L.U32 R130, R50, 0x10, RZ ;  /* 0x0000001032827819 */ /* 0x000fe200000006ff */
[----:B------:R-:W-:Y:S01]  /*66a0*/  FMUL.FTZ R121, R88, UR7 ;  /* 0x0000000758797c20 */ /* 0x000fe20008410000 */
[----:B------:R-:W-:Y:S01]  /*66b0*/  FFMA.FTZ R94, R94, UR8, R74 ;  /* 0x000000085e5e7c23 */ /* 0x000fe2000801004a */
[----:B------:R-:W-:Y:S01]  /*66c0*/  FMUL.FTZ R126, R98, R125 ;  /* 0x0000007d627e7220 */ /* 0x000fe20000410000 */
[C---:B------:R-:W-:Y:S01]  /*66d0*/  SHF.L.U32 R125, R97.reuse, 0x10, RZ ;  /* 0x00000010617d7819 */ /* 0x040fe200000006ff */
[----:B------:R-:W-:Y:S01]  /*66e0*/  FFMA.FTZ R92, R172, UR4, R139 ;  /* 0x00000004ac5c7c23 */ /* 0x000fe2000801008b */
[----:B------:R-:W-:Y:S01]  /*66f0*/  PRMT R97, R97, 0x7632, R97 ;  /* 0x0000763261617816 */ /* 0x000fe20000000061 */
[----:B------:R-:W-:Y:S01]  /*6700*/  FADD.FTZ R93, R123, -R136 ;  /* 0x800000887b5d7221 */ /* 0x000fe20000010000 */
[----:B------:R-:W-:Y:S01]  /*6710*/  FFMA.FTZ R95, R95, UR8, R75 ;  /* 0x000000085f5f7c23 */ /* 0x000fe2000801004b */
[----:B------:R-:W-:Y:S01]  /*6720*/  FMUL.FTZ R123, R121, R128 ;  /* 0x00000080797b7220 */ /* 0x000fe20000410000 */
        /* <DEDUP_REMOVED lines=8> */
[----:B------:R-:W-:Y:S01]  /*67b0*/  FMUL.FTZ R125, R128, R125 ;  /* 0x0000007d807d7220 */ /* 0x000fe20000410000 */
[----:B------:R-:W-:Y:S01]  /*67c0*/  FMUL.FTZ R128, R127, R128 ;  /* 0x000000807f807220 */ /* 0x000fe20000410000 */
[----:B------:R-:W-:Y:S01]  /*67d0*/  FFMA.FTZ R92, R92, UR8, R72 ;  /* 0x000000085c5c7c23 */ /* 0x000fe20008010048 */
[----:B------:R-:W-:Y:S01]  /*67e0*/  FMUL.FTZ R127, R97, R130 ;  /* 0x00000082617f7220 */ /* 0x000fe20000410000 */
[----:B------:R-:W-:Y:S01]  /*67f0*/  FMUL.FTZ R97, R132, R97 ;  /* 0x0000006184617220 */ /* 0x000fe20000410000 */
[----:B------:R-:W-:Y:S01]  /*6800*/  F2FP.BF16.F32.PACK_AB R98, R98, R121 ;  /* 0x000000796262723e */ /* 0x000fe200000010ff */
[----:B------:R-:W-:Y:S01]  /*6810*/  FFMA.FTZ R93, R93, UR8, R73 ;  /* 0x000000085d5d7c23 */ /* 0x000fe20008010049 */
[----:B------:R-:W-:Y:S01]  /*6820*/  F2FP.BF16.F32.PACK_AB R99, R99, R120 ;  /* 0x000000786363723e */ /* 0x000fe200000010ff */
[----:B------:R-:W-:Y:S01]  /*6830*/  FMUL.FTZ R120, R92, UR7 ;  /* 0x000000075c787c20 */ /* 0x000fe20008410000 */
[----:B------:R-:W-:-:S02]  /*6840*/  SHF.L.U32 R121, R96, 0x10, RZ ;  /* 0x0000001060797819 */ /* 0x000fc400000006ff */
[----:B------:R-:W-:Y:S02]  /*6850*/  SHF.L.U32 R129, R48, 0x10, RZ ;  /* 0x0000001030817819 */ /* 0x000fe400000006ff */
[----:B------:R-:W-:Y:S02]  /*6860*/  PRMT R96, R96, 0x7632, R96 ;  /* 0x0000763260607816 */ /* 0x000fe40000000060 */
[----:B------:R-:W-:Y:S01]  /*6870*/  F2FP.BF16.F32.PACK_AB R97, R97, R128 ;  /* 0x000000806161723e */ /* 0x000fe200000010ff */
[----:B------:R-:W-:Y:S01]  /*6880*/  FMUL.FTZ R128, R120, R121 ;  /* 0x0000007978807220 */ /* 0x000fe20000410000 */
[----:B------:R-:W-:Y:S01]  /*6890*/  FMUL.FTZ R120, R129, R120 ;  /* 0x0000007881787220 */ /* 0x000fe20000410000 */
[----:B------:R-:W-:Y:S01]  /*68a0*/  SHF.L.U32 R129, R96, 0x10, RZ ;  /* 0x0000001060817819 */ /* 0x000fe200000006ff */
[----:B------:R-:W-:Y:S01]  /*68b0*/  FMUL.FTZ R96, R93, UR7 ;  /* 0x000000075d607c20 */ /* 0x000fe20008410000 */
[----:B------:R-:W-:-:S03]  /*68c0*/  SHF.L.U32 R121, R182, 0x10, RZ ;  /* 0x00000010b6797819 */ /* 0x000fc600000006ff */
[----:B------:R-:W-:Y:S02]  /*68d0*/  FMUL.FTZ R129, R96, R129 ;  /* 0x0000008160817220 */ /* 0x000fe40000410000 */
[----:B------:R-:W-:-:S05]  /*68e0*/  FMUL.FTZ R121, R121, R96 ;  /* 0x0000006079797220 */ /* 0x000fca0000410000 */
[----:B------:R-:W-:Y:S01]  /*68f0*/  F2FP.BF16.F32.PACK_AB R96, R121, R120 ;  /* 0x000000787960723e */ /* 0x000fe200000010ff */
[----:B------:R-:W-:Y:S06]  /*6900*/  BRA `(.L_x_4797) ;  /* 0x0000000400207947 */ /* 0x000fec0003800000 */
.L_x_4796:
        /* <DEDUP_REMOVED lines=10> */
[----:B------:R-:W-:Y:S01]  /*69b0*/  FFMA.FTZ R129, R124, UR4, R139 ;  /* 0x000000047c817c23 */ /* 0x000fe2000801008b */
[----:B-----5:R-:W-:Y:S01]  /*69c0*/  PRMT R124, R99, 0x7632, R124 ;  /* 0x00007632637c7816 */ /* 0x020fe2000000007c */
[----:B------:R-:W-:Y:S01]  /*69d0*/  FADD.FTZ R121, R121, -R122 ;  /* 0x8000007a79797221 */ /* 0x000fe20000010000 */
[----:B------:R-:W-:Y:S01]  /*69e0*/  FFMA.FTZ R123, R123, UR8, R78 ;  /* 0x000000087b7b7c23 */ /* 0x000fe2000801004e */
[----:B------:R-:W-:Y:S01]  /*69f0*/  FADD.FTZ R126, R120, -R129 ;  /* 0x80000081787e7221 */ /* 0x000fe20000010000 */
[----:B------:R-:W-:Y:S01]  /*6a00*/  SHF.L.U32 R129, R99, 0x10, RZ ;  /* 0x0000001063817819 */ /* 0x000fe200000006ff */
[----:B------:R-:W-:Y:S01]  /*6a10*/  FFMA.FTZ R125, R125, UR8, R76 ;  /* 0x000000087d7d7c23 */ /* 0x000fe2000801004c */
[----:B------:R-:W-:Y:S01]  /*6a20*/  FMUL.FTZ R120, R123, UR7 ;  /* 0x000000077b787c20 */ /* 0x000fe20008410000 */
        /* <DEDUP_REMOVED lines=8> */
[----:B------:R-:W-:Y:S01]  /*6ab0*/  FMUL.FTZ R125, R125, UR7 ;  /* 0x000000077d7d7c20 */ /* 0x000fe20008410000 */
[----:B------:R-:W-:Y:S01]  /*6ac0*/  FFMA.FTZ R121, R121, UR8, R77 ;  /* 0x0000000879797c23 */ /* 0x000fe2000801004d */
[----:B------:R-:W-:Y:S01]  /*6ad0*/  FADD.FTZ R132, R132, -R135 ;  /* 0x8000008784847221 */ /* 0x000fe20000010000 */
[----:B------:R-:W-:Y:S01]  /*6ae0*/  FMUL.FTZ R124, R126, R123 ;  /* 0x0000007b7e7c7220 */ /* 0x000fe20000410000 */
[----:B------:R-:W-:Y:S01]  /*6af0*/  FMUL.FTZ R120, R129, R126 ;  /* 0x0000007e81787220 */ /* 0x000fe20000410000 */
[C---:B------:R-:W-:Y:S01]  /*6b00*/  SHF.L.U32 R123, R98.reuse, 0x10, RZ ;  /* 0x00000010627b7819 */ /* 0x040fe200000006ff */
[----:B------:R-:W-:Y:S01]  /*6b10*/  FMUL.FTZ R121, R121, UR7 ;  /* 0x0000000779797c20 */ /* 0x000fe20008410000 */
[----:B------:R-:W-:Y:S01]  /*6b20*/  PRMT R126, R98, 0x7632, R126 ;  /* 0x00007632627e7816 */ /* 0x000fe2000000007e */
[----:B------:R-:W-:Y:S01]  /*6b30*/  FMUL.FTZ R98, R128, R125 ;  /* 0x0000007d80627220 */ /* 0x000fe20000410000 */
[----:B------:R-:W-:Y:S01]  /*6b40*/  FFMA.FTZ R128, R132, UR8, R74 ;  /* 0x0000000884807c23 */ /* 0x000fe2000801004a */
[----:B------:R-:W-:Y:S01]  /*6b50*/  FMUL.FTZ R123, R125, R123 ;  /* 0x0000007b7d7b7220 */ /* 0x000fe20000410000 */
[----:B------:R-:W-:Y:S01]  /*6b60*/  SHF.L.U32 R126, R126, 0x10, RZ ;  /* 0x000000107e7e7819 */ /* 0x000fe200000006ff */
[----:B------:R-:W-:Y:S01]  /*6b70*/  FFMA.FTZ R172, R172, UR4, R139 ;  /* 0x00000004acac7c23 */ /* 0x000fe2000801008b */
[----:B------:R-:W-:Y:S01]  /*6b80*/  SHF.L.U32 R125, R192, 0x10, RZ ;  /* 0x00000010c07d7819 */ /* 0x000fe200000006ff */
[----:B------:R-:W-:Y:S01]  /*6b90*/  FMUL.FTZ R128, R128, UR7 ;  /* 0x0000000780807c20 */ /* 0x000fe20008410000 */
[----:B------:R-:W-:Y:S01]  /*6ba0*/  SHF.L.U32 R129, R49, 0x10, RZ ;  /* 0x0000001031817819 */ /* 0x000fe200000006ff */
[----:B------:R-:W-:Y:S01]  /*6bb0*/  FMUL.FTZ R126, R121, R126 ;  /* 0x0000007e797e7220 */ /* 0x000fe20000410000 */
[----:B------:R-:W-:Y:S01]  /*6bc0*/  PRMT R131, R97, 0x7632, R131 ;  /* 0x0000763261837816 */ /* 0x000fe20000000083 */
[----:B------:R-:W-:Y:S01]  /*6bd0*/  FMUL.FTZ R121, R125, R121 ;  /* 0x000000797d797220 */ /* 0x000fe20000410000 */
[----:B------:R-:W-:Y:S01]  /*6be0*/  SHF.L.U32 R125, R97, 0x10, RZ ;  /* 0x00000010617d7819 */ /* 0x000fe200000006ff */
[----:B------:R-:W-:Y:S01]  /*6bf0*/  FFMA.FTZ R127, R127, UR8, R75 ;  /* 0x000000087f7f7c23 */ /* 0x000fe2000801004b */
[----:B------:R-:W-:Y:S01]  /*6c00*/  FADD.FTZ R133, R133, -R172 ;  /* 0x800000ac85857221 */ /* 0x000fe20000010000 */
[----:B------:R-:W-:Y:S01]  /*6c10*/  FMUL.FTZ R97, R129, R128 ;  /* 0x0000008081617220 */ /* 0x000fe20000410000 */
[----:B------:R-:W-:Y:S01]  /*6c20*/  SHF.L.U32 R131, R131, 0x10, RZ ;  /* 0x0000001083837819 */ /* 0x000fe200000006ff */
[----:B------:R-:W-:Y:S01]  /*6c30*/  FMUL.FTZ R125, R128, R125 ;  /* 0x0000007d807d7220 */ /* 0x000fe20000410000 */
[----:B------:R-:W-:Y:S01]  /*6c40*/  FMUL.FTZ R128, R127, UR7 ;  /* 0x000000077f807c20 */ /* 0x000fe20008410000 */
[----:B------:R-:W-:Y:S01]  /*6c50*/  SHF.L.U32 R129, R183, 0x10, RZ ;  /* 0x00000010b7817819 */ /* 0x000fe200000006ff */
[----:B------:R-:W-:Y:S01]  /*6c60*/  FFMA.FTZ R133, R133, UR8, R72 ;  /* 0x0000000885857c23 */ /* 0x000fe20008010048 */
[----:B------:R-:W-:Y:S01]  /*6c70*/  FFMA.FTZ R130, R130, UR8, R73 ;  /* 0x0000000882827c23 */ /* 0x000fe20008010049 */
[----:B------:R-:W-:Y:S01]  /*6c80*/  FMUL.FTZ R127, R128, R131 ;  /* 0x00000083807f7220 */ /* 0x000fe20000410000 */
[C---:B------:R-:W-:Y:S01]  /*6c90*/  PRMT R132, R96.reuse, 0x7632, R132 ;  /* 0x0000763260847816 */ /* 0x040fe20000000084 */
[----:B------:R-:W-:Y:S01]  /*6ca0*/  FMUL.FTZ R131, R129, R128 ;  /* 0x0000008081837220 */ /* 0x000fe20000410000 */
[----:B------:R-:W-:Y:S01]  /*6cb0*/  FMUL.FTZ R129, R133, UR7 ;  /* 0x0000000785817c20 */ /* 0x000fe20008410000 */
[----:B------:R-:W-:-:S02]  /*6cc0*/  SHF.L.U32 R128, R96, 0x10, RZ ;  /* 0x0000001060807819 */ /* 0x000fc400000006ff */
[----:B------:R-:W-:Y:S02]  /*6cd0*/  SHF.L.U32 R133, R48, 0x10, RZ ;  /* 0x0000001030857819 */ /* 0x000fe400000006ff */
[----:B------:R-:W-:Y:S01]  /*6ce0*/  SHF.L.U32 R132, R132, 0x10, RZ ;  /* 0x0000001084847819 */ /* 0x000fe200000006ff */
[----:B------:R-:W-:Y:S01]  /*6cf0*/  FMUL.FTZ R128, R129, R128 ;  /* 0x0000008081807220 */ /* 0x000fe20000410000 */
[----:B------:R-:W-:Y:S01]  /*6d00*/  F2FP.BF16.F32.PACK_AB R99, R120, R99 ;  /* 0x000000637863723e */ /* 0x000fe200000010ff */
[----:B------:R-:W-:Y:S01]  /*6d10*/  FMUL.FTZ R96, R133, R129 ;  /* 0x0000008185607220 */ /* 0x000fe20000410000 */
[----:B------:R-:W-:Y:S01]  /*6d20*/  FMUL.FTZ R129, R130, UR7 ;  /* 0x0000000782817c20 */ /* 0x000fe20008410000 */
[----:B------:R-:W-:Y:S02]  /*6d30*/  SHF.L.U32 R130, R182, 0x10, RZ ;  /* 0x00000010b6827819 */ /* 0x000fe400000006ff */
[----:B------:R-:W-:Y:S02]  /*6d40*/  F2FP.BF16.F32.PACK_AB R98, R121, R98 ;  /* 0x000000627962723e */ /* 0x000fe400000010ff */
[----:B------:R-:W-:Y:S01]  /*6d50*/  F2FP.BF16.F32.PACK_AB R97, R131, R97 ;  /* 0x000000618361723e */ /* 0x000fe200000010ff */
[----:B------:R-:W-:Y:S01]  /*6d60*/  FMUL.FTZ R130, R130, R129 ;  /* 0x0000008182827220 */ /* 0x000fe20000410000 */
[----:B------:R-:W-:-:S04]  /*6d70*/  FMUL.FTZ R129, R129, R132 ;  /* 0x0000008481817220 */ /* 0x000fc80000410000 */
[----:B------:R-:W-:-:S07]  /*6d80*/  F2FP.BF16.F32.PACK_AB R96, R130, R96 ;  /* 0x000000608260723e */ /* 0x000fce00000010ff */
.L_x_4797:
        /* <DEDUP_REMOVED lines=23> */
[C---:B-----5:R-:W-:Y:S01]  /*6f00*/  SHF.L.U32 R89, R99.reuse, 0x10, RZ ;  /* 0x0000001063597819 */ /* 0x060fe200000006ff */
[----:B------:R-:W-:Y:S01]  /*6f10*/  FFMA.FTZ R116, R116, UR4, R139 ;  /* 0x0000000474747c23 */ /* 0x000fe2000801008b */
[----:B------:R-:W-:Y:S01]  /*6f20*/  PRMT R99, R99, 0x7632, R99 ;  /* 0x0000763263637816 */ /* 0x000fe20000000063 */
[----:B------:R-:W-:Y:S01]  /*6f30*/  FFMA.FTZ R91, R118, UR8, R87 ;  /* 0x00000008765b7c23 */ /* 0x000fe20008010057 */
[----:B------:R-:W-:Y:S01]  /*6f40*/  FFMA.FTZ R90, R111, UR8, R86 ;  /* 0x000000086f5a7c23 */ /* 0x000fe20008010056 */
[--C-:B------:R-:W-:Y:S01]  /*6f50*/  FFMA.FTZ R114, R114, UR4, R139.reuse ;  /* 0x0000000472727c23 */ /* 0x100fe2000801008b */
[----:B------:R-:W-:Y:S01]  /*6f60*/  SHF.L.U32 R94, R99, 0x10, RZ ;  /* 0x00000010635e7819 */ /* 0x000fe200000006ff */
[--C-:B------:R-:W-:Y:S01]  /*6f70*/  FFMA.FTZ R117, R117, UR4, R139.reuse ;  /* 0x0000000475757c23 */ /* 0x100fe2000801008b */
[----:B------:R-:W-:Y:S01]  /*6f80*/  FADD.FTZ R109, R109, -R116 ;  /* 0x800000746d6d7221 */ /* 0x000fe20000010000 */
[----:B------:R-:W-:Y:S01]  /*6f90*/  SHF.L.U32 R106, R135, 0x10, RZ ;  /* 0x00000010876a7819 */ /* 0x000fe200000006ff */
[----:B------:R-:W-:Y:S01]  /*6fa0*/  FMUL.FTZ R99, R91, UR7 ;  /* 0x000000075b637c20 */ /* 0x000fe20008410000 */
[----:B------:R-:W-:Y:S01]  /*6fb0*/  FFMA.FTZ R115, R115, UR4, R139 ;  /* 0x0000000473737c23 */ /* 0x000fe2000801008b */
[----:B------:R-:W-:Y:S01]  /*6fc0*/  SHF.L.U32 R105, R55, 0x10, RZ ;  /* 0x0000001037697819 */ /* 0x000fe200000006ff */
[----:B------:R-:W-:Y:S01]  /*6fd0*/  FMUL.FTZ R116, R90, UR7 ;  /* 0x000000075a747c20 */ /* 0x000fe20008410000 */
[----:B------:R-:W-:Y:S01]  /*6fe0*/  FADD.FTZ R95, R107, -R114 ;  /* 0x800000726b5f7221 */ /* 0x000fe20000010000 */
[----:B------:R-:W-:Y:S01]  /*6ff0*/  FADD.FTZ R110, R110, -R117 ;  /* 0x800000756e6e7221 */ /* 0x000fe20000010000 */
[----:B------:R-:W-:Y:S01]  /*7000*/  FFMA.FTZ R88, R109, UR8, R84 ;  /* 0x000000086d587c23 */ /* 0x000fe20008010054 */
[----:B------:R-:W-:Y:S01]  /*7010*/  FMUL.FTZ R107, R99, R94 ;  /* 0x0000005e636b7220 */ /* 0x000fe20000410000 */
[----:B------:R-:W-:Y:S01]  /*7020*/  FADD.FTZ R92, R108, -R115 ;  /* 0x800000736c5c7221 */ /* 0x000fe20000010000 */
[----:B------:R-:W-:Y:S01]  /*7030*/  FMUL.FTZ R99, R106, R99 ;  /* 0x000000636a637220 */ /* 0x000fe20000410000 */
[----:B------:R-:W-:Y:S01]  /*7040*/  FMUL.FTZ R108, R116, R89 ;  /* 0x00000059746c7220 */ /* 0x000fe20000410000 */
[C---:B------:R-:W-:Y:S01]  /*7050*/  SHF.L.U32 R106, R98.reuse, 0x10, RZ ;  /* 0x00000010626a7819 */ /* 0x040fe200000006ff */
[----:B------:R-:W-:Y:S01]  /*7060*/  FMUL.FTZ R116, R105, R116 ;  /* 0x0000007469747220 */ /* 0x000fe20000410000 */
[----:B------:R-:W-:Y:S01]  /*7070*/  PRMT R98, R98, 0x7632, R98 ;  /* 0x0000763262627816 */ /* 0x000fe20000000062 */
[----:B------:R-:W-:Y:S01]  /*7080*/  FMUL.FTZ R105, R88, UR7 ;  /* 0x0000000758697c20 */ /* 0x000fe20008410000 */
[----:B------:R-:W-:Y:S01]  /*7090*/  SHF.L.U32 R94, R54, 0x10, RZ ;  /* 0x00000010365e7819 */ /* 0x000fe200000006ff */
[----:B------:R-:W-:Y:S01]  /*70a0*/  FFMA.FTZ R89, R110, UR8, R85 ;  /* 0x000000086e597c23 */ /* 0x000fe20008010055 */
[----:B------:R-:W-:Y:S01]  /*70b0*/  SHF.L.U32 R109, R98, 0x10, RZ ;  /* 0x00000010626d7819 */ /* 0x000fe200000006ff */
[----:B------:R-:W-:Y:S01]  /*70c0*/  FMUL.FTZ R106, R105, R106 ;  /* 0x0000006a696a7220 */ /* 0x000fe20000410000 */
[----:B------:R-:W-:Y:S01]  /*70d0*/  SHF.L.U32 R111, R134, 0x10, RZ ;  /* 0x00000010866f7819 */ /* 0x000fe200000006ff */
[----:B------:R-:W-:Y:S01]  /*70e0*/  FMUL.FTZ R98, R89, UR7 ;  /* 0x0000000759627c20 */ /* 0x000fe20008410000 */
[----:B------:R-:W-:Y:S01]  /*70f0*/  FMUL.FTZ R105, R94, R105 ;  /* 0x000000695e697220 */ /* 0x000fe20000410000 */
[----:B------:R-:W-:Y:S01]  /*7100*/  FFMA.FTZ R94, R95, UR8, R82 ;  /* 0x000000085f5e7c23 */ /* 0x000fe20008010052 */
[----:B------:R-:W-:Y:S01]  /*7110*/  SHF.L.U32 R95, R53, 0x10, RZ ;  /* 0x00000010355f7819 */ /* 0x000fe200000006ff */
[----:B------:R-:W-:Y:S01]  /*7120*/  FMUL.FTZ R110, R98, R109 ;  /* 0x0000006d626e7220 */ /* 0x000fe20000410000 */
[C---:B------:R-:W-:Y:S01]  /*7130*/  SHF.L.U32 R109, R97.reuse, 0x10, RZ ;  /* 0x00000010616d7819 */ /* 0x040fe200000006ff */
[----:B------:R-:W-:Y:S01]  /*7140*/  FMUL.FTZ R114, R94, UR7 ;  /* 0x000000075e727c20 */ /* 0x000fe20008410000 */
[----:B------:R-:W-:Y:S01]  /*7150*/  PRMT R97, R97, 0x7632, R97 ;  /* 0x0000763261617816 */ /* 0x000fe20000000061 */
[----:B------:R-:W-:Y:S01]  /*7160*/  FMUL.FTZ R98, R111, R98 ;  /* 0x000000626f627220 */ /* 0x000fe20000410000 */
[----:B------:R-:W-:Y:S01]  /*7170*/  SHF.L.U32 R112, R133, 0x10, RZ ;  /* 0x0000001085707819 */ /* 0x000fe200000006ff */
[----:B------:R-:W-:Y:S01]  /*7180*/  FMUL.FTZ R109, R114, R109 ;  /* 0x0000006d726d7220 */ /* 0x000fe20000410000 */
[----:B------:R-:W-:Y:S01]  /*7190*/  FMUL.FTZ R114, R95, R114 ;  /* 0x000000725f727220 */ /* 0x000fe20000410000 */
[----:B------:R-:W-:Y:S01]  /*71a0*/  FFMA.FTZ R95, R92, UR8, R83 ;  /* 0x000000085c5f7c23 */ /* 0x000fe20008010053 */
[----:B------:R-:W-:-:S02]  /*71b0*/  SHF.L.U32 R92, R97, 0x10, RZ ;  /* 0x00000010615c7819 */ /* 0x000fc400000006ff */
[----:B------:R-:W-:Y:S01]  /*71c0*/  SHF.L.U32 R118, R52, 0x10, RZ ;  /* 0x0000001034767819 */ /* 0x000fe200000006ff */
[----:B------:R-:W-:Y:S01]  /*71d0*/  FMUL.FTZ R97, R95, UR7 ;  /* 0x000000075f617c20 */ /* 0x000fe20008410000 */
[----:B------:R-:W-:Y:S02]  /*71e0*/  F2FP.BF16.F32.PACK_AB R99, R99, R116 ;  /* 0x000000746363723e */ /* 0x000fe400000010ff */
[----:B------:R-:W-:Y:S01]  /*71f0*/  F2FP.BF16.F32.PACK_AB R98, R98, R105 ;  /* 0x000000696262723e */ /* 0x000fe200000010ff */
[----:B------:R-:W-:Y:S01]  /*7200*/  FMUL.FTZ R111, R97, R92 ;  /* 0x0000005c616f7220 */ /* 0x000fe20000410000 */
[----:B------:R-:W-:Y:S01]  /*7210*/  FFMA.FTZ R92, R93, UR8, R80 ;  /* 0x000000085d5c7c23 */ /* 0x000fe20008010050 */
[----:B------:R-:W-:Y:S01]  /*7220*/  FMUL.FTZ R97, R112, R97 ;  /* 0x0000006170617220 */ /* 0x000fe20000410000 */
[----:B------:R-:W-:Y:S02]  /*7230*/  SHF.L.U32 R112, R96, 0x10, RZ ;  /* 0x0000001060707819 */ /* 0x000fe400000006ff */
[----:B------:R-:W-:Y:S01]  /*7240*/  FMUL.FTZ R93, R92, UR7 ;  /* 0x000000075c5d7c20 */ /* 0x000fe20008410000 */
[----:B------:R-:W-:-:S02]  /*7250*/  PRMT R96, R96, 0x7632, R96 ;  /* 0x0000763260607816 */ /* 0x000fc40000000060 */
[----:B------:R-:W-:Y:S01]  /*7260*/  F2FP.BF16.F32.PACK_AB R97, R97, R114 ;  /* 0x000000726161723e */ /* 0x000fe200000010ff */
[----:B------:R-:W-:Y:S01]  /*7270*/  FMUL.FTZ R112, R93, R112 ;  /* 0x000000705d707220 */ /* 0x000fe20000410000 */
[----:B------:R-:W-:Y:S01]  /*7280*/  FMUL.FTZ R115, R118, R93 ;  /* 0x0000005d76737220 */ /* 0x000fe20000410000 */
[----:B------:R-:W-:Y:S01]  /*7290*/  FFMA.FTZ R93, R104, UR8, R81 ;  /* 0x00000008685d7c23 */ /* 0x000fe20008010051 */
[----:B------:R-:W-:Y:S02]  /*72a0*/  SHF.L.U32 R104, R132, 0x10, RZ ;  /* 0x0000001084687819 */ /* 0x000fe400000006ff */
[----:B------:R-:W-:Y:S01]  /*72b0*/  SHF.L.U32 R96, R96, 0x10, RZ ;  /* 0x0000001060607819 */ /* 0x000fe200000006ff */
[----:B------:R-:W-:-:S04]  /*72c0*/  FMUL.FTZ R113, R93, UR7 ;  /* 0x000000075d717c20 */ /* 0x000fc80008410000 */
[----:B------:R-:W-:Y:S01]  /*72d0*/  FMUL.FTZ R104, R104, R113 ;  /* 0x0000007168687220 */ /* 0x000fe20000410000 */
[----:B------:R-:W-:-:S04]  /*72e0*/  FMUL.FTZ R113, R113, R96 ;  /* 0x0000006071717220 */ /* 0x000fc80000410000 */
[----:B------:R-:W-:Y:S01]  /*72f0*/  F2FP.BF16.F32.PACK_AB R96, R104, R115 ;  /* 0x000000736860723e */ /* 0x000fe200000010ff */
[----:B------:R-:W-:Y:S06]  /*7300*/  BRA `(.L_x_4799) ;  /* 0x0000000400207947 */ /* 0x000fec0003800000 */
.L_x_4798:
[--C-:B------:R-:W-:Y:S01]  /*7310*/  FFMA.FTZ R121, R112, UR4, R139.reuse ;  /* 0x0000000470797c23 */ /* 0x100fe2000801008b */
        /* <DEDUP_REMOVED lines=8> */
[----:B------:R-:W-:Y:S01]  /*73a0*/  FFMA.FTZ R111, R111, UR8, R86 ;  /* 0x000000086f6f7c23 */ /* 0x000fe20008010056 */
[----:B------:R-:W-:Y:S01]  /*73b0*/  FADD.FTZ R112, R108, -R115 ;  /* 0x800000736c707221 */ /* 0x000fe20000010000 */
[----:B------:R-:W-:Y:S01]  /*73c0*/  FADD.FTZ R118, R113, -R118 ;  /* 0x8000007671767221 */ /* 0x000fe20000010000 */
[----:B-----5:R-:W-:Y:S01]  /*73d0*/  SHF.L.U32 R108, R99, 0x10, RZ ;  /* 0x00000010636c7819 */ /* 0x020fe200000006ff */
[----:B------:R-:W-:Y:S01]  /*73e0*/  FMUL.FTZ R111, R111, UR7 ;  /* 0x000000076f6f7c20 */ /* 0x000fe20008410000 */
[----:B------:R-:W-:Y:S01]  /*73f0*/  SHF.L.U32 R114, R55, 0x10, RZ ;  /* 0x0000001037727819 */ /* 0x000fe200000006ff */
[----:B------:R-:W-:Y:S01]  /*7400*/  FADD.FTZ R105, R105, -R104 ;  /* 0x8000006869697221 */ /* 0x000fe20000010000 */
[----:B------:R-:W-:Y:S01]  /*7410*/  FADD.FTZ R104, R106, -R121 ;  /* 0x800000796a687221 */ /* 0x000fe20000010000 */
[----:B------:R-:W-:Y:S01]  /*7420*/  FADD.FTZ R109, R109, -R116 ;  /* 0x800000746d6d7221 */ /* 0x000fe20000010000 */
[----:B------:R-:W-:Y:S01]  /*7430*/  FFMA.FTZ R118, R118, UR8, R87 ;  /* 0x0000000876767c23 */ /* 0x000fe20008010057 */
[----:B------:R-:W-:Y:S01]  /*7440*/  PRMT R106, R99, 0x7632, R106 ;  /* 0x00007632636a7816 */ /* 0x000fe2000000006a */
[----:B------:R-:W-:Y:S01]  /*7450*/  FFMA.FTZ R117, R117, UR4, R139 ;  /* 0x0000000475757c23 */ /* 0x000fe2000801008b */
[----:B------:R-:W-:Y:S01]  /*7460*/  FMUL.FTZ R108, R111, R108 ;  /* 0x0000006c6f6c7220 */ /* 0x000fe20000410000 */
[----:B------:R-:W-:Y:S01]  /*7470*/  FMUL.FTZ R99, R114, R111 ;  /* 0x0000006f72637220 */ /* 0x000fe20000410000 */
[----:B------:R-:W-:Y:S01]  /*7480*/  SHF.L.U32 R111, R135, 0x10, RZ ;  /* 0x00000010876f7819 */ /* 0x000fe200000006ff */
[----:B------:R-:W-:Y:S01]  /*7490*/  FMUL.FTZ R118, R118, UR7 ;  /* 0x0000000776767c20 */ /* 0x000fe20008410000 */
[----:B------:R-:W-:Y:S01]  /*74a0*/  FFMA.FTZ R109, R109, UR8, R84 ;  /* 0x000000086d6d7c23 */ /* 0x000fe20008010054 */
[----:B------:R-:W-:Y:S01]  /*74b0*/  FADD.FTZ R110, R110, -R117 ;  /* 0x800000756e6e7221 */ /* 0x000fe20000010000 */
[----:B------:R-:W-:Y:S01]  /*74c0*/  SHF.L.U32 R116, R54, 0x10, RZ ;  /* 0x0000001036747819 */ /* 0x000fe200000006ff */
[----:B------:R-:W-:Y:S01]  /*74d0*/  FMUL.FTZ R114, R111, R118 ;  /* 0x000000766f727220 */ /* 0x000fe20000410000 */
        /* <DEDUP_REMOVED lines=8> */
[----:B------:R-:W-:Y:S01]  /*7560*/  FMUL.FTZ R115, R110, UR7 ;  /* 0x000000076e737c20 */ /* 0x000fe20008410000 */
[----:B------:R-:W-:Y:S01]  /*7570*/  FMUL.FTZ R107, R118, R107 ;  /* 0x0000006b766b7220 */ /* 0x000fe20000410000 */
[----:B------:R-:W-:Y:S01]  /*7580*/  SHF.L.U32 R118, R134, 0x10, RZ ;  /* 0x0000001086767819 */ /* 0x000fe200000006ff */
[----:B------:R-:W-:Y:S01]  /*7590*/  FMUL.FTZ R112, R112, UR7 ;  /* 0x0000000770707c20 */ /* 0x000fe20008410000 */
[----:B------:R-:W-:Y:S01]  /*75a0*/  FMUL.FTZ R110, R115, R116 ;  /* 0x00000074736e7220 */ /* 0x000fe20000410000 */
[----:B------:R-:W-:Y:S01]  /*75b0*/  SHF.L.U32 R116, R97, 0x10, RZ ;  /* 0x0000001061747819 */ /* 0x000fe200000006ff */
[----:B------:R-:W-:Y:S01]  /*75c0*/  FFMA.FTZ R119, R119, UR8, R82 ;  /* 0x0000000877777c23 */ /* 0x000fe20008010052 */
[----:B------:R-:W-:Y:S01]  /*75d0*/  PRMT R97, R97, 0x7632, R97 ;  /* 0x0000763261617816 */ /* 0x000fe20000000061 */
[----:B------:R-:W-:Y:S01]  /*75e0*/  FFMA.FTZ R104, R104, UR8, R81 ;  /* 0x0000000868687c23 */ /* 0x000fe20008010051 */
[----:B------:R-:W-:Y:S01]  /*75f0*/  SHF.L.U32 R113, R133, 0x10, RZ ;  /* 0x0000001085717819 */ /* 0x000fe200000006ff */
[----:B------:R-:W-:Y:S01]  /*7600*/  FMUL.FTZ R115, R118, R115 ;  /* 0x0000007376737220 */ /* 0x000fe20000410000 */
[----:B------:R-:W-:Y:S01]  /*7610*/  SHF.L.U32 R97, R97, 0x10, RZ ;  /* 0x0000001061617819 */ /* 0x000fe200000006ff */
[----:B------:R-:W-:Y:S01]  /*7620*/  FFMA.FTZ R105, R105, UR8, R80 ;  /* 0x0000000869697c23 */ /* 0x000fe20008010050 */
[----:B------:R-:W-:Y:S01]  /*7630*/  FMUL.FTZ R119, R119, UR7 ;  /* 0x0000000777777c20 */ /* 0x000fe20008410000 */
[----:B------:R-:W-:Y:S01]  /*7640*/  SHF.L.U32 R118, R53, 0x10, RZ ;  /* 0x0000001035767819 */ /* 0x000fe200000006ff */
[----:B------:R-:W-:Y:S01]  /*7650*/  FMUL.FTZ R106, R109, R106 ;  /* 0x0000006a6d6a7220 */ /* 0x000fe20000410000 */
[----:B------:R-:W-:Y:S01]  /*7660*/  FMUL.FTZ R111, R112, R97 ;  /* 0x00000061706f7220 */ /* 0x000fe20000410000 */
        /* <DEDUP_REMOVED lines=18> */
.L_x_4799:
[----:B------:R-:W0:Y:S01]  /*7790*/  @P0 LDC.64 R104, c[0x0][0x478] ;  /* 0x00011e00ff680b82 */ /* 0x000e220000000a00 */
[----:B------:R-:W-:Y:S01]  /*77a0*/  MOV R115, 0x10 ;  /* 0x0000001000737802 */ /* 0x000fe20000000f00 */
[----:B0-----:R-:W-:-:S05]  /*77b0*/  @P0 IMAD.WIDE.U32 R104, R0, 0x20, R104 ;  /* 0x0000002000680825 */ /* 0x001fca00078e0068 */
[----:B------:R-:W-:Y:S04]  /*77c0*/  @P0 STG.E.128 desc[UR16][R104.64], R92 ;  /* 0x0000005c68000986 */ /* 0x000fe8000c101d10 */
[----:B------:R0:W-:Y:S02]  /*77d0*/  @P0 STG.E.128 desc[UR16][R104.64+0x10], R88 ;  /* 0x0000105868000986 */ /* 0x0001e4000c101d10 */
[----:B0-----:R-:W-:-:S05]  /*77e0*/  IMAD.WIDE.U32 R104, R0, R115, UR26 ;  /* 0x0000001a00687e25 */ /* 0x001fca000f8e0073 */
[----:B------:R0:W-:Y:S02]  /*77f0*/  STG.E.128 desc[UR16][R104.64], R96 ;  /* 0x0000006068007986 */ /* 0x0001e4000c101d10 */
.L_x_4791:
        /* <DEDUP_REMOVED lines=113> */
.L_x_4779:
[----:B------:R-:W2:Y:S01]  /*7f10*/  S2R R32, SR_TID.X ;  /* 0x0000000000207919 */ /* 0x000ea20000002100 */
[----:B------:R-:W3:Y:S08]  /*7f20*/  S2UR UR4, SR_CTAID.X ;  /* 0x00000000000479c3 */ /* 0x000ef00000002500 */
[----:B------:R-:W3:Y:S08]  /*7f30*/  LDC R0, c[0x0][0x388] ;  /* 0x0000e200ff007b82 */ /* 0x000ef00000000800 */
[----:B------:R-:W4:Y:S08]  /*7f40*/  LDC.64 R2, c[0x0][0x440] ;  /* 0x00011000ff027b82 */ /* 0x000f300000000a00 */
[----:B------:R-:W5:Y:S08]  /*7f50*/  LDC.64 R20, c[0x0][0x448] ;  /* 0x00011200ff147b82 */ /* 0x000f700000000a00 */
[----:B------:R-:W1:Y:S01]  /*7f60*/  LDC.64 R22, c[0x0][0x460] ;  /* 0x00011800ff167b82 */ /* 0x000e620000000a00 */
[----:B---3--:R-:W-:-:S05]  /*7f70*/  IMAD R0, R0, UR4, RZ ;  /* 0x0000000400007c24 */ /* 0x008fca000f8e02ff */
[----:B--2---:R-:W-:-:S05]  /*7f80*/  LEA.HI R33, R0, R32, RZ, 0x1d ;  /* 0x0000002000217211 */ /* 0x004fca00078fe8ff */
[----:B----4-:R-:W-:-:S04]  /*7f90*/  IMAD.WIDE.U32 R2, R33, 0x20, R2 ;  /* 0x0000002021027825 */ /* 0x010fc800078e0002 */
[C---:B-----5:R-:W-:Y:S01]  /*7fa0*/  IMAD.WIDE.U32 R20, R33.reuse, 0x20, R20 ;  /* 0x0000002021147825 */ /* 0x060fe200078e0014 */
        /* <DEDUP_REMOVED lines=26> */
.L_x_4801:
        /* <DEDUP_REMOVED lines=11> */
.L_x_15643:


//--------------------- .text._ZN10layer_norm13ln_bwd_kernelINS_13Kernel_traitsI13__nv_bfloat16S2_fS2_fjLj4096ELj1ELj1ELj4ELj16ENS_18Kernel_traits_baseILj4096ES2_S2_fS2_fjLj128EEEEELb0ELb1ELb1ELb0EEEvNS_9BwdParamsE --------------------------
	.section	.text._ZN10layer_norm13ln_bwd_kernelINS_13Kernel_traitsI13__nv_bfloat16S2_fS2_fjLj4096ELj1ELj1ELj4ELj16ENS_18Kernel_traits_baseILj4096ES2_S2_fS2_fjLj128EEEEELb0ELb1ELb1ELb0EEEvNS_9BwdParamsE,"ax",@progbits
	.align	128
        .global         _ZN10layer_norm13ln_bwd_kernelINS_13Kernel_traitsI13__nv_bfloat16S2_fS2_fjLj4096ELj1ELj1ELj4ELj16ENS_18Kernel_traits_baseILj4096ES2_S2_fS2_fjLj128EEEEELb0ELb1ELb1ELb0EEEvNS_9BwdParamsE
        .type           _ZN10layer_norm13ln_bwd_kernelINS_13Kernel_traitsI13__nv_bfloat16S2_fS2_fjLj4096ELj1ELj1ELj4ELj16ENS_18Kernel_traits_baseILj4096ES2_S2_fS2_fjLj128EEEEELb0ELb1ELb1ELb0EEEvNS_9BwdParamsE,@function
        .size           _ZN10layer_norm13ln_bwd_kernelINS_13Kernel_traitsI13__nv_bfloat16S2_fS2_fjLj4096ELj1ELj1ELj4ELj16ENS_18Kernel_traits_baseILj4096ES2_S2_fS2_fjLj128EEEEELb0ELb1ELb1ELb0EEEvNS_9BwdParamsE,(.L_x_15644 - _ZN10layer_norm13ln_bwd_kernelINS_13Kernel_traitsI13__nv_bfloat16S2_fS2_fjLj4096ELj1ELj1ELj4ELj16ENS_18Kernel_traits_baseILj4096ES2_S2_fS2_fjLj128EEEEELb0ELb1ELb1ELb0EEEvNS_9BwdParamsE)
        .other          _ZN10layer_norm13ln_bwd_kernelINS_13Kernel_traitsI13__nv_bfloat16S2_fS2_fjLj4096ELj1ELj1ELj4ELj16ENS_18Kernel_traits_baseILj4096ES2_S2_fS2_fjLj128EEEEELb0ELb1ELb1ELb0EEEvNS_9BwdParamsE,@"STO_CUDA_ENTRY STV_DEFAULT"
_ZN10layer_norm13ln_bwd_kernelINS_13Kernel_traitsI13__nv_bfloat16S2_fS2_fjLj4096ELj1ELj1ELj4ELj16ENS_18Kernel_traits_baseILj4096ES2_S2_fS2_fjLj128EEEEELb0ELb1ELb1ELb0EEEvNS_9BwdParamsE:
.text._ZN10layer_norm13ln_bwd_kernelINS_13Kernel_traitsI13__nv_bfloat16S2_fS2_fjLj4096ELj1ELj1ELj4ELj16ENS_18Kernel_traits_baseILj4096ES2_S2_fS2_fjLj128EEEEELb0ELb1ELb1ELb0EEEvNS_9BwdParamsE:
[----:B------:R-:W0:Y:S02]  /*0000*/  LDC R1, c[0x0][0x37c] ;  /* 0x0000df00ff017b82 */ /* 0x000e240000000800 */
[----:B0-----:R-:W-:Y:S01]  /*0010*/  IADD3 R1, PT, PT, R1, -0x98, RZ ;  /* 0xffffff6801017810 */ /* 0x001fe20007ffe0ff */
[----:B------:R-:W0:Y:S01]  /*0020*/  S2R R12, SR_TID.X ;  /* 0x00000000000c7919 */ /* 0x000e220000002100 */
[----:B------:R-:W1:Y:S03]  /*0030*/  LDCU UR10, c[0x0][0x388] ;  /* 0x00007100ff0a77ac */ /* 0x000e660008000800 */
[----:B------:R-:W2:Y:S04]  /*0040*/  LDL.64 R52, [R1+0x50] ;  /* 0x0000500001347983 */ /* 0x000ea80000100a00 */
[----:B------:R-:W2:Y:S04]  /*0050*/  LDL.64 R54, [R1+0x58] ;  /* 0x0000580001367983 */ /* 0x000ea80000100a00 */
[----:B------:R-:W3:Y:S04]  /*0060*/  LDL.64 R48, [R1+0x40] ;  /* 0x0000400001307983 */ /* 0x000ee80000100a00 */
[----:B------:R-:W3:Y:S04]  /*0070*/  LDL.64 R50, [R1+0x48] ;  /* 0x0000480001327983 */ /* 0x000ee80000100a00 */
[----:B------:R-:W4:Y:S04]  /*0080*/  LDL.64 R44, [R1+0x30] ;  /* 0x00003000012c7983 */ /* 0x000f280000100a00 */
[----:B------:R-:W4:Y:S01]  /*0090*/  LDL.64 R46, [R1+0x38] ;  /* 0x00003800012e7983 */ /* 0x000f220000100a00 */
[----:B-1----:R-:W-:Y:S01]  /*00a0*/  USHF.R.S32.HI UR4, URZ, 0x1f, UR10 ;  /* 0x0000001fff047899 */ /* 0x002fe2000801140a */
[----:B------:R-:W1:Y:S03]  /*00b0*/  LDCU.64 UR16, c[0x0][0x358] ;  /* 0x00006b00ff1077ac */ /* 0x000e660008000a00 */
[----:B------:R-:W-:Y:S01]  /*00c0*/  ULEA.HI UR4, UR4, UR10, URZ, 0x3 ;  /* 0x0000000a04047291 */ /* 0x000fe2000f8f18ff */
[----:B0-----:R-:W-:-:S05]  /*00d0*/  LOP3.LUT R2, R12, 0x7f, RZ, 0x3c, !PT ;  /* 0x0000007f0c027812 */ /* 0x001fca00078e3cff */
[----:B------:R-:W-:-:S04]  /*00e0*/  MOV R3, UR4 ;  /* 0x0000000400037c02 */ /* 0x000fc80008000f00 */
[----:B------:R-:W-:Y:S01]  /*00f0*/  LEA.HI.SX32 R2, R3, R2, 0x1d ;  /* 0x0000000203027211 */ /* 0x000fe200078feaff */
[----:B------:R-:W0:Y:S01]  /*0100*/  S2UR UR26, SR_CTAID.X ;  /* 0x00000000001a79c3 */ /* 0x000e220000002500 */
[----:B------:R-:W-:Y:S01]  /*0110*/  MOV R3, R12 ;  /* 0x0000000c00037202 */ /* 0x000fe20000000f00 */
[----:B------:R-:W0:Y:S01]  /*0120*/  LDCU UR4, c[0x0][0x384] ;  /* 0x00007080ff0477ac */ /* 0x000e220008000800 */
[C---:B------:R-:W-:Y:S02]  /*0130*/  ISETP.GE.U32.AND P1, PT, R2.reuse, 0x80, PT ;  /* 0x000000800200780c */ /* 0x040fe40003f26070 */
[C---:B------:R-:W-:Y:S02]  /*0140*/  ISETP.GE.U32.AND P3, PT, R2.reuse, 0x100, PT ;  /* 0x000001000200780c */ /* 0x040fe40003f66070 */
[C---:B------:R-:W-:Y:S02]  /*0150*/  ISETP.GE.U32.AND P4, PT, R2.reuse, 0x180, PT ;  /* 0x000001800200780c */ /* 0x040fe40003f86070 */
[----:B------:R-:W-:-:S07]  /*0160*/  ISETP.GE.U32.AND P5, PT, R2, 0x200, PT ;  /* 0x000002000200780c */ /* 0x000fce0003fa6070 */
[----:B------:R-:W1:Y:S08]  /*0170*/  @P1 LDC.64 R4, c[0x0][0x3d0] ;  /* 0x0000f400ff041b82 */ /* 0x000e700000000a00 */
[----:B------:R-:W0:Y:S08]  /*0180*/  @P1 LDC.64 R6, c[0x0][0x3e8] ;  /* 0x0000fa00ff061b82 */ /* 0x000e300000000a00 */
[----:B------:R-:W0:Y:S08]  /*0190*/  @P3 LDC.64 R8, c[0x0][0x3d0] ;  /* 0x0000f400ff083b82 */ /* 0x000e300000000a00 */
[----:B------:R-:W0:Y:S01]  /*01a0*/  @P3 LDC.64 R10, c[0x0][0x3e8] ;  /* 0x0000fa00ff0a3b82 */ /* 0x000e220000000a00 */
[----:B-1----:R-:W-:-:S07]  /*01b0*/  @P1 IMAD.WIDE.U32 R4, R3, 0x10, R4 ;  /* 0x0000001003041825 */ /* 0x002fce00078e0004 */
[----:B------:R-:W1:Y:S01]  /*01c0*/  @P4 LDC.64 R16, c[0x0][0x3d0] ;  /* 0x0000f400ff104b82 */ /* 0x000e620000000a00 */
[C---:B0-----:R-:W-:Y:S01]  /*01d0*/  @P1 IMAD.WIDE.U32 R6, R3.reuse, 0x10, R6 ;  /* 0x0000001003061825 */ /* 0x041fe200078e0006 */
[----:B------:R-:W-:Y:S01]  /*01e0*/  @P1 LOP3.LUT R3, R3, 0x80, RZ, 0xfc, !PT ;  /* 0x0000008003031812 */ /* 0x000fe200078efcff */
[----:B------:R-:W-:Y:S01]  /*01f0*/  UISETP.GE.AND UP0, UPT, UR26, UR4, UPT ;  /* 0x000000041a00728c */ /* 0x000fe2000bf06270 */
[----:B------:R-:W-:Y:S02]  /*0200*/  CS2R R76, SRZ ;  /* 0x00000000004c7805 */ /* 0x000fe4000001ff00 */
[----:B------:R-:W5:Y:S02]  /*0210*/  @P1 LDG.E.128 R28, desc[UR16][R6.64] ;  /* 0x00000010061c1981 */ /* 0x000f64000c1e1d00 */
[----:B------:R-:W0:Y:S01]  /*0220*/  @P4 LDC.64 R18, c[0x0][0x3e8] ;  /* 0x0000fa00ff124b82 */ /* 0x000e220000000a00 */
[----:B------:R-:W-:-:S07]  /*0230*/  @P3 IMAD.WIDE.U32 R12, R3, 0x10, R8 ;  /* 0x00000010030c3825 */ /* 0x000fce00078e0008 */
[----:B------:R-:W0:Y:S01]  /*0240*/  @P5 LDC.64 R20, c[0x0][0x3d0] ;  /* 0x0000f400ff145b82 */ /* 0x000e220000000a00 */
[C---:B------:R-:W-:Y:S01]  /*0250*/  @P3 IMAD.WIDE.U32 R14, R3.reuse, 0x10, R10 ;  /* 0x00000010030e3825 */ /* 0x040fe200078e000a */
[----:B------:R-:W-:Y:S02]  /*0260*/  @P3 IADD3 R3, PT, PT, R3, 0x80, RZ ;  /* 0x0000008003033810 */ /* 0x000fe40007ffe0ff */
[----:B------:R-:W-:Y:S02]  /*0270*/  CS2R R78, SRZ ;  /* 0x00000000004e7805 */ /* 0x000fe4000001ff00 */
[----:B------:R-:W-:Y:S01]  /*0280*/  CS2R R84, SRZ ;  /* 0x0000000000547805 */ /* 0x000fe2000001ff00 */
[----:B------:R4:W5:Y:S01]  /*0290*/  @P3 LDG.E.128 R32, desc[UR16][R14.64] ;  /* 0x000000100e203981 */ /* 0x000962000c1e1d00 */
[----:B------:R-:W0:Y:S01]  /*02a0*/  @P5 LDC.64 R22, c[0x0][0x3e8] ;  /* 0x0000fa00ff165b82 */ /* 0x000e220000000a00 */
[----:B-1----:R-:W-:-:S04]  /*02b0*/  @P4 IMAD.WIDE.U32 R16, R3, 0x10, R16 ;  /* 0x0000001003104825 */ /* 0x002fc800078e0010 */
[C---:B0-----:R-:W-:Y:S01]  /*02c0*/  @P4 IMAD.WIDE.U32 R18, R3.reuse, 0x10, R18 ;  /* 0x0000001003124825 */ /* 0x041fe200078e0012 */
[----:B------:R-:W-:-:S04]  /*02d0*/  @P4 IADD3 R3, PT, PT, R3, 0x80, RZ ;  /* 0x0000008003034810 */ /* 0x000fc80007ffe0ff */
[----:B------:R0:W5:Y:S01]  /*02e0*/  @P4 LDG.E.128 R36, desc[UR16][R18.64] ;  /* 0x0000001012244981 */ /* 0x000162000c1e1d00 */
[----:B------:R-:W-:-:S05]  /*02f0*/  @P5 IMAD.WIDE.U32 R8, R3, 0x10, R20 ;  /* 0x0000001003085825 */ /* 0x000fca00078e0014 */
[----:B------:R0:W5:Y:S01]  /*0300*/  @P5 LDG.E.128 R244, desc[UR16][R8.64] ;  /* 0x0000001008f45981 */ /* 0x000162000c1e1d00 */
[----:B------:R-:W-:-:S05]  /*0310*/  @P5 IMAD.WIDE.U32 R10, R3, 0x10, R22 ;  /* 0x00000010030a5825 */ /* 0x000fca00078e0016 */
[----:B------:R0:W5:Y:S04]  /*0320*/  @P5 LDG.E.128 R40, desc[UR16][R10.64] ;  /* 0x000000100a285981 */ /* 0x000168000c1e1d00 */
[----:B--2---:R-:W2:Y:S04]  /*0330*/  @P1 LDG.E.128 R52, desc[UR16][R4.64] ;  /* 0x0000001004341981 */ /* 0x004ea8000c1e1d00 */
[----:B---3--:R-:W3:Y:S04]  /*0340*/  @P3 LDG.E.128 R48, desc[UR16][R12.64] ;  /* 0x000000100c303981 */ /* 0x008ee8000c1e1d00 */
[----:B----4-:R-:W4:Y:S01]  /*0350*/  @P4 LDG.E.128 R44, desc[UR16][R16.64] ;  /* 0x00000010102c4981 */ /* 0x010f22000c1e1d00 */
        /* <DEDUP_REMOVED lines=39> */
[----:B--2---:R1:W-:Y:S01]  /*05d0*/  @P1 STL.64 [R1+0x50], R52 ;  /* 0x0000503401001387 */ /* 0x0043e20000100a00 */
[----:B------:R-:W-:Y:S01]  /*05e0*/  MOV R139, R55 ;  /* 0x00000037008b7202 */ /* 0x000fe20000000f00 */
[----:B------:R-:W-:Y:S01]  /*05f0*/  IMAD.MOV.U32 R138, RZ, RZ, R54 ;  /* 0x000000ffff8a7224 */ /* 0x000fe200078e0036 */
[----:B------:R-:W-:Y:S01]  /*0600*/  MOV R137, R53 ;  /* 0x0000003500897202 */ /* 0x000fe20000000f00 */
[----:B------:R-:W-:Y:S01]  /*0610*/  @P1 STL.64 [R1+0x58], R54 ;  /* 0x0000583601001387 */ /* 0x000fe20000100a00 */
[----:B------:R-:W-:-:S03]  /*0620*/  MOV R136, R52 ;  /* 0x0000003400887202 */ /* 0x000fc60000000f00 */
[----:B---3--:R2:W-:Y:S01]  /*0630*/  @P3 STL.64 [R1+0x40], R48 ;  /* 0x0000403001003387 */ /* 0x0085e20000100a00 */
[----:B------:R-:W-:-:S03]  /*0640*/  MOV R23, R51 ;  /* 0x0000003300177202 */ /* 0x000fc60000000f00 */
[----:B------:R3:W-:Y:S01]  /*0650*/  @P3 STL.64 [R1+0x48], R50 ;  /* 0x0000483201003387 */ /* 0x0007e20000100a00 */
[----:B------:R-:W-:Y:S02]  /*0660*/  MOV R22, R50 ;  /* 0x0000003200167202 */ /* 0x000fe40000000f00 */
[----:B-1----:R-:W-:Y:S02]  /*0670*/  CS2R R52, SRZ ;  /* 0x0000000000347805 */ /* 0x002fe4000001ff00 */
[----:B------:R-:W-:Y:S01]  /*0680*/  MOV R21, R49 ;  /* 0x0000003100157202 */ /* 0x000fe20000000f00 */
[----:B----4-:R1:W-:Y:S01]  /*0690*/  @P4 STL.64 [R1+0x30], R44 ;  /* 0x0000302c01004387 */ /* 0x0103e20000100a00 */
[----:B------:R-:W-:Y:S01]  /*06a0*/  MOV R20, R48 ;  /* 0x0000003000147202 */ /* 0x000fe20000000f00 */
[----:B------:R-:W-:Y:S01]  /*06b0*/  IMAD.MOV.U32 R14, RZ, RZ, R47 ;  /* 0x000000ffff0e7224 */ /* 0x000fe200078e002f */
[----:B------:R-:W-:Y:S01]  /*06c0*/  MOV R13, R46 ;  /* 0x0000002e000d7202 */ /* 0x000fe20000000f00 */
[----:B------:R4:W-:Y:S01]  /*06d0*/  @P4 STL.64 [R1+0x38], R46 ;  /* 0x0000382e01004387 */ /* 0x0009e20000100a00 */
[----:B------:R-:W-:-:S02]  /*06e0*/  MOV R12, R45 ;  /* 0x0000002d000c7202 */ /* 0x000fc40000000f00 */
[----:B--2---:R-:W-:Y:S02]  /*06f0*/  CS2R R48, SRZ ;  /* 0x0000000000307805 */ /* 0x004fe4000001ff00 */
[----:B------:R-:W-:Y:S02]  /*0700*/  MOV R7, R44 ;  /* 0x0000002c00077202 */ /* 0x000fe40000000f00 */
[----:B---3--:R-:W-:Y:S02]  /*0710*/  CS2R R50, SRZ ;  /* 0x0000000000327805 */ /* 0x008fe4000001ff00 */
[----:B------:R-:W-:Y:S02]  /*0720*/  CS2R R54, SRZ ;  /* 0x0000000000367805 */ /* 0x000fe4000001ff00 */
[----:B-1----:R-:W-:Y:S02]  /*0730*/  CS2R R44, SRZ ;  /* 0x00000000002c7805 */ /* 0x002fe4000001ff00 */
[----:B----4-:R-:W-:Y:S01]  /*0740*/  CS2R R46, SRZ ;  /* 0x00000000002e7805 */ /* 0x010fe2000001ff00 */
[----:B0-----:R-:W-:Y:S06]  /*0750*/  BRA.U UP0, `(.L_x_4802) ;  /* 0x000000ad009c7547 */ /* 0x001fec000b800000 */
[----:B-----5:R-:W-:Y:S02]  /*0760*/  PRMT R51, R31, 0x7632, R51 ;  /* 0x000076321f337816 */ /* 0x020fe40000000033 */
[----:B------:R-:W-:Y:S02]  /*0770*/  CS2R R76, SRZ ;  /* 0x00000000004c7805 */ /* 0x000fe4000001ff00 */
[----:B------:R-:W-:Y:S02]  /*0780*/  PRMT R50, R30, 0x7632, R50 ;  /* 0x000076321e327816 */ /* 0x000fe40000000032 */
[----:B------:R-:W-:Y:S02]  /*0790*/  CS2R R78, SRZ ;  /* 0x00000000004e7805 */ /* 0x000fe4000001ff00 */
[----:B------:R-:W-:Y:S01]  /*07a0*/  PRMT R49, R29, 0x7632, R49 ;  /* 0x000076321d317816 */ /* 0x000fe20000000031 */
[----:B------:R-:W-:Y:S01]  /*07b0*/  STL.S16 [R1+0x24], R51 ;  /* 0x0000243301007387 */ /* 0x000fe20000100600 */
[----:B------:R-:W-:-:S02]  /*07c0*/  PRMT R48, R28, 0x7632, R48 ;  /* 0x000076321c307816 */ /* 0x000fc40000000030 */
[----:B------:R-:W-:Y:S02]  /*07d0*/  CS2R R84, SRZ ;  /* 0x0000000000547805 */ /* 0x000fe4000001ff00 */
[----:B------:R-:W-:Y:S01]  /*07e0*/  PRMT R47, R139, 0x7632, R47 ;  /* 0x000076328b2f7816 */ /* 0x000fe2000000002f */
[----:B------:R0:W-:Y:S01]  /*07f0*/  STL.S16 [R1+0x20], R50 ;  /* 0x0000203201007387 */ /* 0x0001e20000100600 */
        /* <DEDUP_REMOVED lines=9> */
[----:B0-----:R-:W-:Y:S02]  /*0890*/  CS2R R50, SRZ ;  /* 0x0000000000327805 */ /* 0x001fe4000001ff00 */
[----:B------:R-:W-:Y:S01]  /*08a0*/  PRMT R25, R33, 0x7632, R25 ;  /* 0x0000763221197816 */ /* 0x000fe20000000019 */
[----:B------:R-:W-:Y:S01]  /*08b0*/  STL.S16 [R1+0x94], R47 ;  /* 0x0000942f01007387 */ /* 0x000fe20000100600 */
[----:B------:R-:W-:-:S02]  /*08c0*/  PRMT R24, R32, 0x7632, R24 ;  /* 0x0000763220187816 */ /* 0x000fc40000000018 */
[----:B------:R-:W-:Y:S02]  /*08d0*/  CS2R R54, SRZ ;  /* 0x0000000000367805 */ /* 0x000fe4000001ff00 */
[----:B------:R-:W-:Y:S01]  /*08e0*/  PRMT R19, R23, 0x7632, R19 ;  /* 0x0000763217137816 */ /* 0x000fe20000000013 */
[----:B------:R0:W-:Y:S01]  /*08f0*/  STL.S16 [R1+0x90], R46 ;  /* 0x0000902e01007387 */ /* 0x0001e20000100600 */
[----:B------:R-:W-:Y:S02]  /*0900*/  PRMT R18, R22, 0x7632, R18 ;  /* 0x0000763216127816 */ /* 0x000fe40000000012 */
[----:B-1----:R-:W-:Y:S02]  /*0910*/  CS2R R48, SRZ ;  /* 0x0000000000307805 */ /* 0x002fe4000001ff00 */
        /* <DEDUP_REMOVED lines=9> */
[----:B------:R0:W-:Y:S01]  /*09b0*/  STL.S16 [R1+0x14], R27 ;  /* 0x0000141b01007387 */ /* 0x0001e20000100600 */
[----:B------:R-:W-:-:S02]  /*09c0*/  PRMT R9, R13, 0x7632, R9 ;  /* 0x000076320d097816 */ /* 0x000fc40000000009 */
[----:B------:R-:W-:Y:S02]  /*09d0*/  CS2R R58, SRZ ;  /* 0x00000000003a7805 */ /* 0x000fe4000001ff00 */
[----:B------:R-:W-:Y:S01]  /*09e0*/  PRMT R8, R12, 0x7632, R8 ;  /* 0x000076320c087816 */ /* 0x000fe20000000008 */
[----:B------:R0:W-:Y:S01]  /*09f0*/  STL.S16 [R1+0x10], R26 ;  /* 0x0000101a01007387 */ /* 0x0001e20000100600 */
[----:B------:R-:W-:Y:S02]  /*0a00*/  PRMT R6, R7, 0x7632, R6 ;  /* 0x0000763207067816 */ /* 0x000fe40000000006 */
[----:B-1----:R-:W-:Y:S02]  /*0a10*/  CS2R R44, SRZ ;  /* 0x00000000002c7805 */ /* 0x002fe4000001ff00 */
        /* <DEDUP_REMOVED lines=29> */
[----:B------:R0:W-:Y:S01]  /*0bf0*/  STL.S16 [R1], R11 ;  /* 0x0000000b01007387 */ /* 0x0001e20000100600 */
        /* <DEDUP_REMOVED lines=43> */
.L_x_4954:
[----:B----4-:R-:W-:-:S06]  /*0eb0*/  UIMAD.WIDE UR6, UR26, 0x4, UR18 ;  /* 0x000000041a0678a5 */ /* 0x010fcc000f8e0212 */
[----:B0123--:R-:W-:Y:S02]  /*0ec0*/  MOV R180, UR6 ;  /* 0x0000000600b47c02 */ /* 0x00ffe40008000f00 */
[----:B------:R-:W-:-:S05]  /*0ed0*/  MOV R181, UR7 ;  /* 0x0000000700b57c02 */ /* 0x000fca0008000f00 */
[----:B-----5:R4:W5:Y:S01]  /*0ee0*/  LDG.E R180, desc[UR16][R180.64] ;  /* 0x00000010b4b47981 */ /* 0x020962000c1e1900 */
[----:B0-----:R-:W-:-:S06]  /*0ef0*/  UIMAD.WIDE UR6, UR26, 0x4, UR14 ;  /* 0x000000041a0678a5 */ /* 0x001fcc000f8e020e */
[----:B----4-:R-:W-:Y:S01]  /*0f00*/  IMAD.U32 R181, RZ, RZ, UR7 ;  /* 0x00000007ffb57e24 */ /* 0x010fe2000f8e00ff */
[----:B-----5:R-:W-:Y:S02]  /*0f10*/  R2UR UR30, R180 ;  /* 0x00000000b41e72ca */ /* 0x020fe400000e0000 */
[----:B------:R-:W-:-:S06]  /*0f20*/  MOV R180, UR6 ;  /* 0x0000000600b47c02 */ /* 0x000fcc0008000f00 */
[----:B------:R0:W4:Y:S01]  /*0f30*/  LDG.E R180, desc[UR16][R180.64] ;  /* 0x00000010b4b47981 */ /* 0x000122000c1e1900 */
[----:B------:R-:W-:-:S06]  /*0f40*/  UIMAD.WIDE UR6, UR26, 0x4, UR12 ;  /* 0x000000041a0678a5 */ /* 0x000fcc000f8e020c */
[----:B0-----:R-:W-:Y:S02]  /*0f50*/  MOV R181, UR7 ;  /* 0x0000000700b57c02 */ /* 0x001fe40008000f00 */
[----:B----4-:R-:W-:Y:S02]  /*0f60*/  R2UR UR31, R180 ;  /* 0x00000000b41f72ca */ /* 0x010fe400000e0000 */
[----:B------:R-:W-:-:S06]  /*0f70*/  MOV R180, UR6 ;  /* 0x0000000600b47c02 */ /* 0x000fcc0008000f00 */
[----:B------:R-:W4:Y:S01]  /*0f80*/  LDG.E R180, desc[UR16][R180.64] ;  /* 0x00000010b4b47981 */ /* 0x000f22000c1e1900 */
[----:B------:R-:W-:Y:S01]  /*0f90*/  HFMA2 R228, -RZ, RZ, 0, 0 ;  /* 0x00000000ffe47431 */ /* 0x000fe200000001ff */
[----:B------:R-:W-:Y:S01]  /*0fa0*/  BSSY.RECONVERGENT B0, `(.L_x_4803) ;  /* 0x00001d1000007945 */ /* 0x000fe20003800200 */
[----:B------:R-:W-:Y:S02]  /*0fb0*/  MOV R227, RZ ;  /* 0x000000ff00e37202 */ /* 0x000fe40000000f00 */
[----:B------:R-:W-:Y:S01]  /*0fc0*/  UISETP.GE.AND UP2, UPT, UR31, 0x1, UPT ;  /* 0x000000011f00788c */ /* 0x000fe2000bf46270 */
[----:B----4-:R-:W-:-:S08]  /*0fd0*/  R2UR UR11, R180 ;  /* 0x00000000b40b72ca */ /* 0x010fd000000e0000 */
[----:B------:R-:W-:Y:S07]  /*0fe0*/  BRA.U !UP2, `(.L_x_4804) ;  /* 0x000000190aac7547 */ /* 0x000fee000b800000 */
[----:B------:R-:W-:-:S06]  /*0ff0*/  UIMAD.WIDE UR6, UR26, 0x4, UR20 ;  /* 0x000000041a0678a5 */ /* 0x000fcc000f8e0214 */
[----:B------:R-:W-:Y:S02]  /*1000*/  MOV R180, UR6 ;  /* 0x0000000600b47c02 */ /* 0x000fe40008000f00 */
[----:B------:R-:W-:-:S05]  /*1010*/  MOV R181, UR7 ;  /* 0x0000000700b57c02 */ /* 0x000fca0008000f00 */
[----:B------:R0:W4:Y:S01]  /*1020*/  LDG.E R180, desc[UR16][R180.64] ;  /* 0x00000010b4b47981 */ /* 0x000122000c1e1900 */
[----:B------:R-:W-:Y:S01]  /*1030*/  UIADD3 UR7, UPT, UPT, UR31, -0x1, URZ ;  /* 0xffffffff1f077890 */ /* 0x000fe2000fffe0ff */
[----:B---3--:R-:W-:Y:S01]  /*1040*/  ISETP.NE.AND P0, PT, RZ, UR27, PT ;  /* 0x0000001bff007c0c */ /* 0x008fe2000bf05270 */
[----:B--2---:R-:W-:Y:S01]  /*1050*/  UIMAD UR6, UR26, UR10, URZ ;  /* 0x0000000a1a0672a4 */ /* 0x004fe2000f8e02ff */
[----:B------:R-:W2:Y:S01]  /*1060*/  S2R R182, SR_TID.X ;  /* 0x0000000000b67919 */ /* 0x000ea20000002100 */
        /* <DEDUP_REMOVED lines=9> */
[----:B------:R-:W-:-:S02]  /*1100*/  MOV R228, RZ ;  /* 0x000000ff00e47202 */ /* 0x000fc40000000f00 */
[----:B------:R-:W-:Y:S01]  /*1110*/  MOV R227, RZ ;  /* 0x000000ff00e37202 */ /* 0x000fe20000000f00 */
[----:B0-----:R-:W-:-:S05]  /*1120*/  IMAD.U32 R181, RZ, RZ, UR7 ;  /* 0x00000007ffb57e24 */ /* 0x001fca000f8e00ff */
[----:B--2---:R-:W-:-:S04]  /*1130*/  LEA.HI.SX32 R242, R181, R182, 0x1d ;  /* 0x000000b6b5f27211 */ /* 0x004fc800078feaff */
[----:B------:R-:W-:Y:S02]  /*1140*/  MOV R202, R242 ;  /* 0x000000f200ca7202 */ /* 0x000fe40000000f00 */
[----:B----4-:R-:W-:Y:S02]  /*1150*/  FSEL R180, R180, RZ, !P0 ;  /* 0x000000ffb4b47208 */ /* 0x010fe40004000000 */
        /* <DEDUP_REMOVED lines=8> */
[----:B------:R-:W4:Y:S01]  /*11e0*/  LDC.64 R184, c[0x0][0x428] ;  /* 0x00010a00ffb87b82 */ /* 0x000f220000000a00 */
[----:B------:R-:W3:Y:S04]  /*11f0*/  LDL R207, [R1+0x58] ;  /* 0x0000580001cf7983 */ /* 0x000ee80000100800 */
[----:B------:R-:W3:Y:S04]  /*1200*/  LDL R208, [R1+0x5c] ;  /* 0x00005c0001d07983 */ /* 0x000ee80000100800 */
[----:B------:R-:W3:Y:S04]  /*1210*/  LDL R209, [R1+0x88] ;  /* 0x0000880001d17983 */ /* 0x000ee80000100800 */
[----:B------:R-:W3:Y:S01]  /*1220*/  LDL R241, [R1+0x8c] ;  /* 0x00008c0001f17983 */ /* 0x000ee20000100800 */
[----:B0-----:R-:W-:-:S03]  /*1230*/  IMAD.WIDE.U32 R188, R202, 0x20, R188 ;  /* 0x00000020cabc7825 */ /* 0x001fc600078e00bc */
[----:B------:R-:W3:Y:S04]  /*1240*/  LDL R240, [R1+0x90] ;  /* 0x0000900001f07983 */ /* 0x000ee80000100800 */
[----:B------:R-:W2:Y:S01]  /*1250*/  LDG.E.128 R180, desc[UR16][R188.64] ;  /* 0x00000010bcb47981 */ /* 0x000ea2000c1e1d00 */
[----:B----4-:R-:W-:-:S06]  /*1260*/  IMAD.WIDE.U32 R184, R226, 0x10, R184 ;  /* 0x00000010e2b87825 */ /* 0x010fcc00078e00b8 */
[----:B------:R-:W4:Y:S04]  /*1270*/  LDG.E.128 R184, desc[UR16][R184.64] ;  /* 0x00000010b8b87981 */ /* 0x000f28000c1e1d00 */
[----:B------:R-:W3:Y:S01]  /*1280*/  LDG.E.128 R188, desc[UR16][R188.64+0x10] ;  /* 0x00001010bcbc7981 */ /* 0x000ee2000c1e1d00 */
[----:B------:R-:W-:-:S04]  /*1290*/  ISETP.NE.U32.AND P0, PT, RZ, UR22, PT ;  /* 0x00000016ff007c0c */ /* 0x000fc8000bf05070 */
[----:B------:R-:W-:-:S13]  /*12a0*/  ISETP.NE.AND.EX P0, PT, RZ, UR23, PT, P0 ;  /* 0x00000017ff007c0c */ /* 0x000fda000bf05300 */
[----:B------:R-:W0:Y:S01]  /*12b0*/  @P0 LDC.64 R196, c[0x0][0x438] ;  /* 0x00010e00ffc40b82 */ /* 0x000e220000000a00 */
[----:B--2---:R-:W-:Y:S01]  /*12c0*/  FADD.FTZ R0, R180, -UR32 ;  /* 0x80000020b4007e21 */ /* 0x004fe20008010000 */
[----:B---3--:R-:W-:Y:S02]  /*12d0*/  FADD.FTZ R180, R188, -UR32 ;  /* 0x80000020bcb47e21 */ /* 0x008fe40008010000 */
[----:B------:R-:W2:Y:S01]  /*12e0*/  LDL R188, [R1+0x94] ;  /* 0x0000940001bc7983 */ /* 0x000ea20000100800 */
[----:B----4-:R-:W-:Y:S01]  /*12f0*/  SHF.L.U32 R3, R184, 0x10, RZ ;  /* 0x00000010b8037819 */ /* 0x010fe200000006ff */
[----:B------:R-:W-:Y:S01]  /*1300*/  FMUL.FTZ R0, R0, UR30 ;  /* 0x0000001e00007c20 */ /* 0x000fe20008410000 */
[----:B------:R-:W-:Y:S01]  /*1310*/  SHF.L.U32 R12, R198, 0x10, RZ ;  /* 0x00000010c60c7819 */ /* 0x000fe200000006ff */
[----:B------:R-:W-:Y:S02]  /*1320*/  FADD.FTZ R16, R182, -UR32 ;  /* 0x80000020b6107e21 */ /* 0x000fe40008010000 */
[----:B------:R-:W-:Y:S01]  /*1330*/  FADD.FTZ R68, R68, R3 ;  /* 0x0000000344447221 */ /* 0x000fe20000010000 */
[-C--:B------:R-:W-:Y:S01]  /*1340*/  FFMA.FTZ R44, R0, R3.reuse, R44 ;  /* 0x00000003002c7223 */ /* 0x080fe2000001002c */
[----:B------:R-:W-:Y:S01]  /*1350*/  FMUL.FTZ R230, R16, UR30 ;  /* 0x0000001e10e67c20 */ /* 0x000fe20008410000 */
[----:B------:R-:W-:Y:S01]  /*1360*/  FMUL.FTZ R3, R12, R3 ;  /* 0x000000030c037220 */ /* 0x000fe20000410000 */
[----:B------:R-:W-:Y:S01]  /*1370*/  SHF.L.U32 R16, R206, 0x10, RZ ;  /* 0x00000010ce107819 */ /* 0x000fe200000006ff */
[----:B------:R-:W-:-:S02]  /*1380*/  IMAD.U32 R12, R185, 0x10000, RZ ;  /* 0x00010000b90c7824 */ /* 0x000fc400078e00ff */
[----:B------:R-:W-:Y:S01]  /*1390*/  FMUL.FTZ R219, R180, UR30 ;  /* 0x0000001eb4db7c20 */ /* 0x000fe20008410000 */
[----:B------:R-:W-:Y:S01]  /*13a0*/  SHF.L.U32 R180, R207, 0x10, RZ ;  /* 0x00000010cfb47819 */ /* 0x000fe200000006ff */
[----:B------:R-:W-:Y:S01]  /*13b0*/  FADD.FTZ R70, R70, R12 ;  /* 0x0000000c46467221 */ /* 0x000fe20000010000 */
[-C--:B------:R-:W-:Y:S01]  /*13c0*/  FFMA.FTZ R46, R230, R12.reuse, R46 ;  /* 0x0000000ce62e7223 */ /* 0x080fe2000001002e */
[----:B------:R-:W-:Y:S01]  /*13d0*/  FMUL.FTZ R220, R16, R12 ;  /* 0x0000000c10dc7220 */ /* 0x000fe20000410000 */
[----:B------:R-:W-:Y:S01]  /*13e0*/  SHF.L.U32 R12, R186, 0x10, RZ ;  /* 0x00000010ba0c7819 */ /* 0x000fe200000006ff */
[----:B------:R-:W-:Y:S01]  /*13f0*/  FADD.FTZ R16, R190, -UR32 ;  /* 0x80000020be107e21 */ /* 0x000fe20008010000 */
[----:B0-----:R-:W-:Y:S01]  /*1400*/  @P0 IMAD.WIDE.U32 R196, R202, 0x20, R196 ;  /* 0x00000020cac40825 */ /* 0x001fe200078e00c4 */
[----:B------:R-:W-:-:S03]  /*1410*/  SHF.L.U32 R182, R208, 0x10, RZ ;  /* 0x00000010d0b67819 */ /* 0x000fc600000006ff */
[----:B------:R-:W-:Y:S01]  /*1420*/  FADD.FTZ R72, R72, R12 ;  /* 0x0000000c48487221 */ /* 0x000fe20000010000 */
[-C--:B------:R-:W-:Y:S01]  /*1430*/  FFMA.FTZ R48, R219, R12.reuse, R48 ;  /* 0x0000000cdb307223 */ /* 0x080fe20000010030 */
[----:B------:R-:W-:Y:S01]  /*1440*/  FMUL.FTZ R12, R180, R12 ;  /* 0x0000000cb40c7220 */ /* 0x000fe20000410000 */
[----:B------:R-:W-:Y:S01]  /*1450*/  SHF.L.U32 R180, R187, 0x10, RZ ;  /* 0x00000010bbb47819 */ /* 0x000fe200000006ff */
[----:B------:R-:W-:Y:S01]  /*1460*/  FMUL.FTZ R16, R16, UR30 ;  /* 0x0000001e10107c20 */ /* 0x000fe20008410000 */
[----:B------:R-:W-:Y:S01]  /*1470*/  FADD.FTZ R181, R181, -UR32 ;  /* 0x80000020b5b57e21 */ /* 0x000fe20008010000 */
[----:B------:R-:W-:Y:S01]  /*1480*/  PRMT R184, R184, 0x7632, R184 ;  /* 0x00007632b8b87816 */ /* 0x000fe200000000b8 */
[----:B------:R-:W5:Y:S01]  /*1490*/  @P0 LDG.E.128 R136, desc[UR16][R196.64] ;  /* 0x00000010c4880981 */ /* 0x000f62000c1e1d00 */
[----:B------:R-:W-:Y:S01]  /*14a0*/  FADD.FTZ R74, R74, R180 ;  /* 0x000000b44a4a7221 */ /* 0x000fe20000010000 */
[-C--:B------:R-:W-:Y:S01]  /*14b0*/  FFMA.FTZ R50, R16, R180.reuse, R50 ;  /* 0x000000b410327223 */ /* 0x080fe20000010032 */
[----:B------:R-:W-:Y:S01]  /*14c0*/  FMUL.FTZ R198, R182, R180 ;  /* 0x000000b4b6c67220 */ /* 0x000fe20000410000 */
[----:B------:R0:W5:Y:S01]  /*14d0*/  @P0 LDG.E.128 R140, desc[UR16][R196.64+0x10] ;  /* 0x00001010c48c0981 */ /* 0x000162000c1e1d00 */
[----:B------:R-:W-:Y:S01]  /*14e0*/  SHF.L.U32 R180, R184, 0x10, RZ ;  /* 0x00000010b8b47819 */ /* 0x000fe200000006ff */
[----:B------:R-:W-:Y:S01]  /*14f0*/  FADD.FTZ R183, R183, -UR32 ;  /* 0x80000020b7b77e21 */ /* 0x000fe20008010000 */
[----:B0-----:R-:W-:Y:S01]  /*1500*/  FMUL.FTZ R197, R181, UR30 ;  /* 0x0000001eb5c57c20 */ /* 0x001fe20008410000 */
[----:B------:R-:W-:-:S04]  /*1510*/  IMAD.U32 R181, R209, 0x10000, RZ ;  /* 0x00010000d1b57824 */ /* 0x000fc800078e00ff */
[-C--:B------:R-:W-:Y:S01]  /*1520*/  FMUL.FTZ R196, R181, R180.reuse ;  /* 0x000000b4b5c47220 */ /* 0x080fe20000410000 */
[----:B------:R-:W-:Y:S01]  /*1530*/  PRMT R181, R185, 0x7632, R181 ;  /* 0x00007632b9b57816 */ /* 0x000fe200000000b5 */
[----:B------:R-:W-:Y:S01]  /*1540*/  FMUL.FTZ R206, R183, UR30 ;  /* 0x0000001eb7ce7c20 */ /* 0x000fe20008410000 */
[----:B------:R-:W-:Y:S01]  /*1550*/  SHF.L.U32 R183, R241, 0x10, RZ ;  /* 0x00000010f1b77819 */ /* 0x000fe200000006ff */
[----:B------:R-:W-:Y:S01]  /*1560*/  FFMA.FTZ R45, R197, R180, R45 ;  /* 0x000000b4c52d7223 */ /* 0x000fe2000001002d */
[----:B------:R-:W-:Y:S01]  /*1570*/  SHF.L.U32 R181, R181, 0x10, RZ ;  /* 0x00000010b5b57819 */ /* 0x000fe200000006ff */
[--C-:B------:R-:W-:Y:S01]  /*1580*/  FADD.FTZ R69, R69, R180.reuse ;  /* 0x000000b445457221 */ /* 0x100fe20000010000 */
[----:B------:R-:W-:Y:S01]  /*1590*/  PRMT R180, R186, 0x7632, R180 ;  /* 0x00007632bab47816 */ /* 0x000fe200000000b4 */
[----:B------:R-:W-:Y:S02]  /*15a0*/  FADD.FTZ R182, R189, -UR32 ;  /* 0x80000020bdb67e21 */ /* 0x000fe40008010000 */
[-C--:B------:R-:W-:Y:S01]  /*15b0*/  FFMA.FTZ R47, R206, R181.reuse, R47 ;  /* 0x000000b5ce2f7223 */ /* 0x080fe2000001002f */
[----:B------:R-:W-:Y:S01]  /*15c0*/  FADD.FTZ R71, R71, R181 ;  /* 0x000000b547477221 */ /* 0x000fe20000010000 */
[----:B------:R-:W-:Y:S01]  /*15d0*/  FMUL.FTZ R207, R183, R181 ;  /* 0x000000b5b7cf7220 */ /* 0x000fe20000410000 */
[----:B------:R-:W-:-:S02]  /*15e0*/  SHF.L.U32 R180, R180, 0x10, RZ ;  /* 0x00000010b4b47819 */ /* 0x000fc400000006ff */
[----:B------:R-:W-:Y:S01]  /*15f0*/  SHF.L.U32 R181, R240, 0x10, RZ ;  /* 0x00000010f0b57819 */ /* 0x000fe200000006ff */
[----:B------:R-:W-:Y:S02]  /*1600*/  FMUL.FTZ R208, R182, UR30 ;  /* 0x0000001eb6d07c20 */ /* 0x000fe40008410000 */
[----:B------:R-:W-:Y:S02]  /*1610*/  FADD.FTZ R73, R73, R180 ;  /* 0x000000b449497221 */ /* 0x000fe40000010000 */
[-C--:B------:R-:W-:Y:S01]  /*1620*/  FMUL.FTZ R209, R181, R180.reuse ;  /* 0x000000b4b5d17220 */ /* 0x080fe20000410000 */
[----:B------:R-:W-:Y:S01]  /*1630*/  FFMA.FTZ R49, R208, R180, R49 ;  /* 0x000000b4d0317223 */ /* 0x000fe20000010031 */
[----:B------:R-:W-:Y:S01]  /*1640*/  FADD.FTZ R181, RZ, R3 ;  /* 0x00000003ffb57221 */ /* 0x000fe20000010000 */
[----:B------:R-:W-:-:S03]  /*1650*/  FFMA.FTZ R180, R0, R3, RZ ;  /* 0x0000000300b47223 */ /* 0x000fc600000100ff */
[----:B------:R-:W-:Y:S01]  /*1660*/  FADD.FTZ R181, R181, R196 ;  /* 0x000000c4b5b57221 */ /* 0x000fe20000010000 */
[----:B------:R-:W-:-:S03]  /*1670*/  FFMA.FTZ R180, R197, R196, R180 ;  /* 0x000000c4c5b47223 */ /* 0x000fc600000100b4 */
[----:B------:R-:W-:Y:S01]  /*1680*/  FADD.FTZ R181, R181, R220 ;  /* 0x000000dcb5b57221 */ /* 0x000fe20000010000 */
[----:B------:R-:W-:-:S03]  /*1690*/  FFMA.FTZ R180, R230, R220, R180 ;  /* 0x000000dce6b47223 */ /* 0x000fc600000100b4 */
[----:B------:R-:W-:Y:S01]  /*16a0*/  FADD.FTZ R181, R181, R207 ;  /* 0x000000cfb5b57221 */ /* 0x000fe20000010000 */
[----:B------:R-:W-:Y:S01]  /*16b0*/  FFMA.FTZ R180, R206, R207, R180 ;  /* 0x000000cfceb47223 */ /* 0x000fe200000100b4 */
[----:B------:R-:W-:Y:S01]  /*16c0*/  FADD.FTZ R183, R191, -UR32 ;  /* 0x80000020bfb77e21 */ /* 0x000fe20008010000 */
[----:B------:R-:W-:Y:S01]  /*16d0*/  PRMT R182, R187, 0x7632, R182 ;  /* 0x00007632bbb67816 */ /* 0x000fe200000000b6 */
[----:B------:R-:W-:Y:S01]  /*16e0*/  FADD.FTZ R181, R181, R12 ;  /* 0x0000000cb5b57221 */ /* 0x000fe20000010000 */
[----:B------:R-:W-:Y:S01]  /*16f0*/  FFMA.FTZ R184, R219, R12, R180 ;  /* 0x0000000cdbb87223 */ /* 0x000fe200000100b4 */
[----:B------:R-:W-:Y:S01]  /*1700*/  FMUL.FTZ R241, R183, UR30 ;  /* 0x0000001eb7f17c20 */ /* 0x000fe20008410000 */
[----:B------:R-:W-:Y:S01]  /*1710*/  SHF.L.U32 R182, R182, 0x10, RZ ;  /* 0x00000010b6b67819 */ /* 0x000fe200000006ff */
[----:B------:R-:W-:Y:S01]  /*1720*/  FADD.FTZ R180, R181, R209 ;  /* 0x000000d1b5b47221 */ /* 0x000fe20000010000 */
[----:B------:R-:W-:-:S03]  /*1730*/  FFMA.FTZ R181, R208, R209, R184 ;  /* 0x000000d1d0b57223 */ /* 0x000fc600000100b8 */
[----:B------:R-:W-:Y:S01]  /*1740*/  FADD.FTZ R180, R180, R198 ;  /* 0x000000c6b4b47221 */ /* 0x000fe20000010000 */
[----:B------:R-:W-:Y:S01]  /*1750*/  FFMA.FTZ R181, R16, R198, R181 ;  /* 0x000000c610b57223 */ /* 0x000fe200000100b5 */
[----:B------:R-:W-:Y:S01]  /*1760*/  FADD.FTZ R75, R75, R182 ;  /* 0x000000b64b4b7221 */ /* 0x000fe20000010000 */
[----:B------:R-:W-:Y:S01]  /*1770*/  FFMA.FTZ R51, R241, R182, R51 ;  /* 0x000000b6f1337223 */ /* 0x000fe20000010033 */
[----:B------:R-:W-:Y:S01]  /*1780*/  VIADD R226, R226, 0x80 ;  /* 0x00000080e2e27836 */ /* 0x000fe20000000000 */
[----:B------:R-:W-:Y:S02]  /*1790*/  IADD3 R202, PT, PT, R202, 0x80, RZ ;  /* 0x00000080caca7810 */ /* 0x000fe40007ffe0ff */
[----:B--2---:R-:W-:-:S05]  /*17a0*/  SHF.L.U32 R183, R188, 0x10, RZ ;  /* 0x00000010bcb77819 */ /* 0x004fca00000006ff */
[----:B------:R-:W-:-:S04]  /*17b0*/  FMUL.FTZ R240, R183, R182 ;  /* 0x000000b6b7f07220 */ /* 0x000fc80000410000 */
[----:B------:R-:W-:Y:S01]  /*17c0*/  FADD.FTZ R228, R180, R240 ;  /* 0x000000f0b4e47221 */ /* 0x000fe20000010000 */
[----:B------:R-:W-:-:S07]  /*17d0*/  FFMA.FTZ R227, R241, R240, R181 ;  /* 0x000000f0f1e37223 */ /* 0x000fce00000100b5 */
.L_x_4806:
[----:B-1----:R-:W-:Y:S05]  /*17e0*/  BSYNC.RECONVERGENT B1 ;  /* 0x0000000000017941 */ /* 0x002fea0003800200 */
.L_x_4805:
        /* <DEDUP_REMOVED lines=13> */
[----:B-1----:R-:W-:-:S03]  /*18c0*/  IMAD.WIDE.U32 R184, R226, 0x10, R184 ;  /* 0x00000010e2b87825 */ /* 0x002fc600078e00b8 */
[----:B------:R0:W4:Y:S04]  /*18d0*/  LDG.E.128 R188, desc[UR16][R4.64+0x10] ;  /* 0x0000101004bc7981 */ /* 0x000128000c1e1d00 */
[----:B------:R-:W4:Y:S01]  /*18e0*/  LDG.E.128 R184, desc[UR16][R184.64] ;  /* 0x00000010b8b87981 */ /* 0x000f22000c1e1d00 */
[----:B------:R-:W-:-:S04]  /*18f0*/  ISETP.NE.U32.AND P0, PT, RZ, UR22, PT ;  /* 0x00000016ff007c0c */ /* 0x000fc8000bf05070 */
[----:B------:R-:W-:-:S13]  /*1900*/  ISETP.NE.AND.EX P0, PT, RZ, UR23, PT, P0 ;  /* 0x00000017ff007c0c */ /* 0x000fda000bf05300 */
[----:B0-----:R-:W0:Y:S02]  /*1910*/  @P0 LDC.64 R4, c[0x0][0x438] ;  /* 0x00010e00ff040b82 */ /* 0x001e240000000a00 */
[----:B0-----:R-:W-:-:S05]  /*1920*/  @P0 IMAD.WIDE.U32 R4, R202, 0x20, R4 ;  /* 0x00000020ca040825 */ /* 0x001fca00078e0004 */
[----:B------:R-:W5:Y:S04]  /*1930*/  @P0 LDG.E.128 R24, desc[UR16][R4.64] ;  /* 0x0000001004180981 */ /* 0x000f68000c1e1d00 */
[----:B------:R2:W5:Y:S02]  /*1940*/  @P0 LDG.E.128 R20, desc[UR16][R4.64+0x10] ;  /* 0x0000101004140981 */ /* 0x000564000c1e1d00 */
[----:B--2---:R-:W-:Y:S01]  /*1950*/  SHF.L.U32 R5, R193, 0x10, RZ ;  /* 0x00000010c1057819 */ /* 0x004fe200000006ff */
[----:B---3--:R-:W-:-:S04]  /*1960*/  FADD.FTZ R4, R180, -UR32 ;  /* 0x80000020b4047e21 */ /* 0x008fc80008010000 */
[----:B------:R-:W-:Y:S01]  /*1970*/  FMUL.FTZ R232, R4, UR30 ;  /* 0x0000001e04e87c20 */ /* 0x000fe20008410000 */
[----:B------:R-:W-:Y:S01]  /*1980*/  FADD.FTZ R11, R182, -UR32 ;  /* 0x80000020b60b7e21 */ /* 0x000fe20008010000 */
[----:B----4-:R-:W-:-:S03]  /*1990*/  SHF.L.U32 R4, R184, 0x10, RZ ;  /* 0x00000010b8047819 */ /* 0x010fc600000006ff */
[----:B------:R-:W-:Y:S02]  /*19a0*/  FMUL.FTZ R222, R11, UR30 ;  /* 0x0000001e0bde7c20 */ /* 0x000fe40008410000 */
[-C--:B------:R-:W-:Y:S01]  /*19b0*/  FMUL.FTZ R229, R5, R4.reuse ;  /* 0x0000000405e57220 */ /* 0x080fe20000410000 */
[----:B------:R-:W-:Y:S01]  /*19c0*/  FADD.FTZ R144, R144, R4 ;  /* 0x0000000490907221 */ /* 0x000fe20000010000 */
[----:B------:R-:W-:Y:S01]  /*19d0*/  FFMA.FTZ R76, R232, R4, R76 ;  /* 0x00000004e84c7223 */ /* 0x000fe2000001004c */
[----:B------:R-:W-:Y:S02]  /*19e0*/  SHF.L.U32 R5, R185, 0x10, RZ ;  /* 0x00000010b9057819 */ /* 0x000fe400000006ff */
[----:B------:R-:W-:Y:S01]  /*19f0*/  SHF.L.U32 R4, R205, 0x10, RZ ;  /* 0x00000010cd047819 */ /* 0x000fe200000006ff */
[----:B------:R-:W-:Y:S02]  /*1a00*/  FADD.FTZ R11, R188, -UR32 ;  /* 0x80000020bc0b7e21 */ /* 0x000fe40008010000 */
[----:B------:R-:W-:Y:S01]  /*1a10*/  FADD.FTZ R146, R146, R5 ;  /* 0x0000000592927221 */ /* 0x000fe20000010000 */
[-C--:B------:R-:W-:Y:S01]  /*1a20*/  FFMA.FTZ R78, R222, R5.reuse, R78 ;  /* 0x00000005de4e7223 */ /* 0x080fe2000001004e */
[----:B------:R-:W-:Y:S01]  /*1a30*/  FMUL.FTZ R5, R4, R5 ;  /* 0x0000000504057220 */ /* 0x000fe20000410000 */
[----:B------:R-:W-:Y:S01]  /*1a40*/  FMUL.FTZ R4, R11, UR30 ;  /* 0x0000001e0b047c20 */ /* 0x000fe20008410000 */
[----:B------:R-:W-:Y:S01]  /*1a50*/  SHF.L.U32 R11, R186, 0x10, RZ ;  /* 0x00000010ba0b7819 */ /* 0x000fe200000006ff */
[----:B------:R-:W-:-:S02]  /*1a60*/  IMAD.U32 R180, R210, 0x10000, RZ ;  /* 0x00010000d2b47824 */ /* 0x000fc400078e00ff */
[----:B------:R-:W-:Y:S01]  /*1a70*/  FADD.FTZ R15, R190, -UR32 ;  /* 0x80000020be0f7e21 */ /* 0x000fe20008010000 */
[----:B------:R-:W-:Y:S01]  /*1a80*/  SHF.L.U32 R182, R211, 0x10, RZ ;  /* 0x00000010d3b67819 */ /* 0x000fe200000006ff */
[----:B------:R-:W-:Y:S01]  /*1a90*/  FADD.FTZ R80, R80, R11 ;  /* 0x0000000b50507221 */ /* 0x000fe20000010000 */
[-C--:B------:R-:W-:Y:S01]  /*1aa0*/  FFMA.FTZ R84, R4, R11.reuse, R84 ;  /* 0x0000000b04547223 */ /* 0x080fe20000010054 */
[----:B------:R-:W-:Y:S01]  /*1ab0*/  FMUL.FTZ R11, R180, R11 ;  /* 0x0000000bb40b7220 */ /* 0x000fe20000410000 */
[----:B------:R-:W-:Y:S01]  /*1ac0*/  SHF.L.U32 R180, R187, 0x10, RZ ;  /* 0x00000010bbb47819 */ /* 0x000fe200000006ff */
[----:B------:R-:W-:Y:S01]  /*1ad0*/  FMUL.FTZ R15, R15, UR30 ;  /* 0x0000001e0f0f7c20 */ /* 0x000fe20008410000 */
[----:B------:R-:W-:-:S03]  /*1ae0*/  PRMT R184, R184, 0x7632, R184 ;  /* 0x00007632b8b87816 */ /* 0x000fc600000000b8 */
[----:B------:R-:W-:Y:S01]  /*1af0*/  FADD.FTZ R82, R82, R180 ;  /* 0x000000b452527221 */ /* 0x000fe20000010000 */
[-C--:B------:R-:W-:Y:S01]  /*1b00*/  FFMA.FTZ R86, R15, R180.reuse, R86 ;  /* 0x000000b40f567223 */ /* 0x080fe20000010056 */
[----:B------:R-:W-:Y:S01]  /*1b10*/  FMUL.FTZ R195, R182, R180 ;  /* 0x000000b4b6c37220 */ /* 0x000fe20000410000 */
[----:B------:R-:W-:Y:S02]  /*1b20*/  SHF.L.U32 R180, R184, 0x10, RZ ;  /* 0x00000010b8b47819 */ /* 0x000fe400000006ff */
[----:B------:R-:W2:Y:S01]  /*1b30*/  LDL R184, [R1+0x84] ;  /* 0x0000840001b87983 */ /* 0x000ea20000100800 */
[----:B------:R-:W-:Y:S01]  /*1b40*/  FADD.FTZ R181, R181, -UR32 ;  /* 0x80000020b5b57e21 */ /* 0x000fe20008010000 */
[----:B------:R-:W-:Y:S01]  /*1b50*/  FADD.FTZ R183, R183, -UR32 ;  /* 0x80000020b7b77e21 */ /* 0x000fe20008010000 */
[----:B------:R-:W-:Y:S02]  /*1b60*/  PRMT R182, R185, 0x7632, R182 ;  /* 0x00007632b9b67816 */ /* 0x000fe400000000b6 */
[----:B------:R-:W-:Y:S01]  /*1b70*/  FMUL.FTZ R194, R181, UR30 ;  /* 0x0000001eb5c27c20 */ /* 0x000fe20008410000 */
[----:B------:R-:W-:Y:S01]  /*1b80*/  SHF.L.U32 R181, R212, 0x10, RZ ;  /* 0x00000010d4b57819 */ /* 0x000fe200000006ff */
[----:B------:R-:W-:Y:S01]  /*1b90*/  FMUL.FTZ R205, R183, UR30 ;  /* 0x0000001eb7cd7c20 */ /* 0x000fe20008410000 */
[----:B------:R-:W-:Y:S01]  /*1ba0*/  FADD.FTZ R145, R145, R180 ;  /* 0x000000b491917221 */ /* 0x000fe20000010000 */
[-C--:B------:R-:W-:Y:S01]  /*1bb0*/  FFMA.FTZ R77, R194, R180.reuse, R77 ;  /* 0x000000b4c24d7223 */ /* 0x080fe2000001004d */
[----:B------:R-:W-:Y:S01]  /*1bc0*/  SHF.L.U32 R182, R182, 0x10, RZ ;  /* 0x00000010b6b67819 */ /* 0x000fe200000006ff */
[----:B------:R-:W-:Y:S01]  /*1bd0*/  FMUL.FTZ R193, R181, R180 ;  /* 0x000000b4b5c17220 */ /* 0x000fe20000410000 */
[----:B------:R-:W-:Y:S01]  /*1be0*/  SHF.L.U32 R183, R235, 0x10, RZ ;  /* 0x00000010ebb77819 */ /* 0x000fe200000006ff */
[----:B------:R-:W-:-:S02]  /*1bf0*/  FADD.FTZ R180, R189, -UR32 ;  /* 0x80000020bdb47e21 */ /* 0x000fc40008010000 */
[-C--:B------:R-:W-:Y:S01]  /*1c00*/  FFMA.FTZ R79, R205, R182.reuse, R79 ;  /* 0x000000b6cd4f7223 */ /* 0x080fe2000001004f */
[----:B------:R-:W-:Y:S01]  /*1c10*/  FADD.FTZ R147, R147, R182 ;  /* 0x000000b693937221 */ /* 0x000fe20000010000 */
[----:B------:R-:W-:Y:S01]  /*1c20*/  FMUL.FTZ R210, R183, R182 ;  /* 0x000000b6b7d27220 */ /* 0x000fe20000410000 */
[----:B------:R-:W-:Y:S01]  /*1c30*/  FMUL.FTZ R211, R180, UR30 ;  /* 0x0000001eb4d37c20 */ /* 0x000fe20008410000 */
[----:B------:R-:W-:Y:S01]  /*1c40*/  FADD.FTZ R180, R228, R229 ;  /* 0x000000e5e4b47221 */ /* 0x000fe20000010000 */
[----:B------:R-:W-:Y:S01]  /*1c50*/  FFMA.FTZ R182, R232, R229, R227 ;  /* 0x000000e5e8b67223 */ /* 0x000fe200000100e3 */
[----:B------:R-:W-:Y:S02]  /*1c60*/  PRMT R181, R186, 0x7632, R181 ;  /* 0x00007632bab57816 */ /* 0x000fe400000000b5 */
[----:B------:R-:W-:Y:S01]  /*1c70*/  FADD.FTZ R180, R180, R193 ;  /* 0x000000c1b4b47221 */ /* 0x000fe20000010000 */
[----:B------:R-:W-:Y:S01]  /*1c80*/  FFMA.FTZ R182, R194, R193, R182 ;  /* 0x000000c1c2b67223 */ /* 0x000fe200000100b6 */
[----:B------:R-:W-:Y:S01]  /*1c90*/  SHF.L.U32 R183, R239, 0x10, RZ ;  /* 0x00000010efb77819 */ /* 0x000fe200000006ff */
[----:B------:R-:W-:-:S02]  /*1ca0*/  IMAD.U32 R181, R181, 0x10000, RZ ;  /* 0x00010000b5b57824 */ /* 0x000fc400078e00ff */
[----:B------:R-:W-:Y:S01]  /*1cb0*/  FADD.FTZ R180, R180, R5 ;  /* 0x00000005b4b47221 */ /* 0x000fe20000010000 */
[----:B------:R-:W-:Y:S01]  /*1cc0*/  FFMA.FTZ R182, R222, R5, R182 ;  /* 0x00000005deb67223 */ /* 0x000fe200000100b6 */
[-C--:B------:R-:W-:Y:S02]  /*1cd0*/  FMUL.FTZ R212, R183, R181.reuse ;  /* 0x000000b5b7d47220 */ /* 0x080fe40000410000 */
[----:B------:R-:W-:Y:S01]  /*1ce0*/  FADD.FTZ R180, R180, R210 ;  /* 0x000000d2b4b47221 */ /* 0x000fe20000010000 */
[----:B------:R-:W-:Y:S01]  /*1cf0*/  FFMA.FTZ R182, R205, R210, R182 ;  /* 0x000000d2cdb67223 */ /* 0x000fe200000100b6 */
        /* <DEDUP_REMOVED lines=14> */
[----:B------:R-:W-:Y:S02]  /*1de0*/  IADD3 R226, PT, PT, R226, 0x80, RZ ;  /* 0x00000080e2e27810 */ /* 0x000fe40007ffe0ff */
[----:B------:R-:W-:Y:S02]  /*1df0*/  IADD3 R202, PT, PT, R202, 0x80, RZ ;  /* 0x00000080caca7810 */ /* 0x000fe40007ffe0ff */
[----:B--2---:R-:W-:-:S05]  /*1e00*/  SHF.L.U32 R183, R184, 0x10, RZ ;  /* 0x00000010b8b77819 */ /* 0x004fca00000006ff */
[----:B------:R-:W-:-:S04]  /*1e10*/  FMUL.FTZ R239, R183, R181 ;  /* 0x000000b5b7ef7220 */ /* 0x000fc80000410000 */
[----:B------:R-:W-:Y:S01]  /*1e20*/  FADD.FTZ R228, R180, R239 ;  /* 0x000000efb4e47221 */ /* 0x000fe20000010000 */
[----:B------:R-:W-:-:S07]  /*1e30*/  FFMA.FTZ R227, R235, R239, R182 ;  /* 0x000000efebe37223 */ /* 0x000fce00000100b6 */
.L_x_4808:
[----:B------:R-:W-:Y:S05]  /*1e40*/  BSYNC.RECONVERGENT B1 ;  /* 0x0000000000017941 */ /* 0x000fea0003800200 */
.L_x_4807:
        /* <DEDUP_REMOVED lines=13> */
[----:B-1----:R-:W-:Y:S01]  /*1f20*/  IMAD.WIDE.U32 R18, R226, 0x10, R18 ;  /* 0x00000010e2127825 */ /* 0x002fe200078e0012 */
[----:B------:R-:W-:Y:S02]  /*1f30*/  ISETP.NE.U32.AND P0, PT, RZ, UR22, PT ;  /* 0x00000016ff007c0c */ /* 0x000fe4000bf05070 */
[----:B------:R0:W4:Y:S04]  /*1f40*/  LDG.E.128 R188, desc[UR16][R6.64+0x10] ;  /* 0x0000101006bc7981 */ /* 0x000128000c1e1d00 */
[----:B------:R-:W3:Y:S01]  /*1f50*/  LDG.E.128 R184, desc[UR16][R18.64] ;  /* 0x0000001012b87981 */ /* 0x000ee2000c1e1d00 */
[----:B------:R-:W-:-:S13]  /*1f60*/  ISETP.NE.AND.EX P0, PT, RZ, UR23, PT, P0 ;  /* 0x00000017ff007c0c */ /* 0x000fda000bf05300 */
[----:B0-----:R-:W0:Y:S02]  /*1f70*/  @P0 LDC.64 R6, c[0x0][0x438] ;  /* 0x00010e00ff060b82 */ /* 0x001e240000000a00 */
[----:B0-----:R-:W-:-:S05]  /*1f80*/  @P0 IMAD.WIDE.U32 R6, R202, 0x20, R6 ;  /* 0x00000020ca060825 */ /* 0x001fca00078e0006 */
[----:B------:R-:W5:Y:S04]  /*1f90*/  @P0 LDG.E.128 R156, desc[UR16][R6.64] ;  /* 0x00000010069c0981 */ /* 0x000f68000c1e1d00 */
[----:B------:R2:W5:Y:S02]  /*1fa0*/  @P0 LDG.E.128 R160, desc[UR16][R6.64+0x10] ;  /* 0x0000101006a00981 */ /* 0x000564000c1e1d00 */
[----:B--2---:R-:W-:Y:S01]  /*1fb0*/  FADD.FTZ R6, R180, -UR32 ;  /* 0x80000020b4067e21 */ /* 0x004fe20008010000 */
[----:B------:R-:W-:-:S03]  /*1fc0*/  FADD.FTZ R19, R181, -UR32 ;  /* 0x80000020b5137e21 */ /* 0x000fc60008010000 */
[----:B------:R-:W-:Y:S01]  /*1fd0*/  FMUL.FTZ R231, R6, UR30 ;  /* 0x0000001e06e77c20 */ /* 0x000fe20008410000 */
[C---:B---3--:R-:W-:Y:S02]  /*1fe0*/  SHF.L.U32 R6, R184.reuse, 0x10, RZ ;  /* 0x00000010b8067819 */ /* 0x048fe400000006ff */
[----:B------:R-:W-:Y:S02]  /*1ff0*/  PRMT R181, R184, 0x7632, R181 ;  /* 0x00007632b8b57816 */ /* 0x000fe400000000b5 */
[----:B------:R-:W2:Y:S01]  /*2000*/  LDL R184, [R1+0x74] ;  /* 0x0000740001b87983 */ /* 0x000ea20000100800 */
[----:B------:R-:W-:Y:S02]  /*2010*/  IMAD.U32 R7, R192, 0x10000, RZ ;  /* 0x00010000c0077824 */ /* 0x000fe400078e00ff */
[----:B------:R-:W-:Y:S01]  /*2020*/  FADD.FTZ R10, R182, -UR32 ;  /* 0x80000020b60a7e21 */ /* 0x000fe20008010000 */
[----:B------:R-:W-:Y:S01]  /*2030*/  FADD.FTZ R88, R88, R6 ;  /* 0x0000000658587221 */ /* 0x000fe20000010000 */
[-C--:B------:R-:W-:Y:S01]  /*2040*/  FFMA.FTZ R52, R231, R6.reuse, R52 ;  /* 0x00000006e7347223 */ /* 0x080fe20000010034 */
[----:B------:R-:W-:Y:S01]  /*2050*/  FMUL.FTZ R225, R7, R6 ;  /* 0x0000000607e17220 */ /* 0x000fe20000410000 */
[----:B------:R-:W-:Y:S01]  /*2060*/  SHF.L.U32 R6, R185, 0x10, RZ ;  /* 0x00000010b9067819 */ /* 0x000fe200000006ff */
[----:B------:R-:W-:Y:S01]  /*2070*/  FMUL.FTZ R221, R10, UR30 ;  /* 0x0000001e0add7c20 */ /* 0x000fe20008410000 */
[----:B------:R-:W-:Y:S01]  /*2080*/  SHF.L.U32 R7, R204, 0x10, RZ ;  /* 0x00000010cc077819 */ /* 0x000fe200000006ff */
[----:B----4-:R-:W-:-:S02]  /*2090*/  FADD.FTZ R10, R188, -UR32 ;  /* 0x80000020bc0a7e21 */ /* 0x010fc40008010000 */
[----:B------:R-:W-:Y:S01]  /*20a0*/  FADD.FTZ R90, R90, R6 ;  /* 0x000000065a5a7221 */ /* 0x000fe20000010000 */
[-C--:B------:R-:W-:Y:S01]  /*20b0*/  FFMA.FTZ R54, R221, R6.reuse, R54 ;  /* 0x00000006dd367223 */ /* 0x080fe20000010036 */
[----:B------:R-:W-:Y:S01]  /*20c0*/  FMUL.FTZ R6, R7, R6 ;  /* 0x0000000607067220 */ /* 0x000fe20000410000 */
[----:B------:R-:W-:Y:S01]  /*20d0*/  FMUL.FTZ R7, R10, UR30 ;  /* 0x0000001e0a077c20 */ /* 0x000fe20008410000 */
[----:B------:R-:W-:Y:S02]  /*20e0*/  SHF.L.U32 R10, R186, 0x10, RZ ;  /* 0x00000010ba0a7819 */ /* 0x000fe400000006ff */
[----:B------:R-:W-:Y:S01]  /*20f0*/  SHF.L.U32 R18, R213, 0x10, RZ ;  /* 0x00000010d5127819 */ /* 0x000fe200000006ff */
[----:B------:R-:W-:Y:S02]  /*2100*/  FADD.FTZ R14, R190, -UR32 ;  /* 0x80000020be0e7e21 */ /* 0x000fe40008010000 */
[----:B------:R-:W-:Y:S01]  /*2110*/  FADD.FTZ R92, R92, R10 ;  /* 0x0000000a5c5c7221 */ /* 0x000fe20000010000 */
[-C--:B------:R-:W-:Y:S01]  /*2120*/  FFMA.FTZ R56, R7, R10.reuse, R56 ;  /* 0x0000000a07387223 */ /* 0x080fe20000010038 */
[----:B------:R-:W-:Y:S01]  /*2130*/  FMUL.FTZ R10, R18, R10 ;  /* 0x0000000a120a7220 */ /* 0x000fe20000410000 */
[----:B------:R-:W-:Y:S01]  /*2140*/  SHF.L.U32 R18, R187, 0x10, RZ ;  /* 0x00000010bb127819 */ /* 0x000fe200000006ff */
[----:B------:R-:W-:Y:S01]  /*2150*/  FMUL.FTZ R14, R14, UR30 ;  /* 0x0000001e0e0e7c20 */ /* 0x000fe20008410000 */
[----:B------:R-:W-:Y:S01]  /*2160*/  SHF.L.U32 R180, R214, 0x10, RZ ;  /* 0x00000010d6b47819 */ /* 0x000fe200000006ff */
[----:B------:R-:W-:Y:S01]  /*2170*/  FMUL.FTZ R19, R19, UR30 ;  /* 0x0000001e13137c20 */ /* 0x000fe20008410000 */
[----:B------:R-:W-:Y:S01]  /*2180*/  FADD.FTZ R183, R183, -UR32 ;  /* 0x80000020b7b77e21 */ /* 0x000fe20008010000 */
[----:B------:R-:W-:Y:S01]  /*2190*/  FADD.FTZ R94, R94, R18 ;  /* 0x000000125e5e7221 */ /* 0x000fe20000010000 */
[-C--:B------:R-:W-:Y:S01]  /*21a0*/  FFMA.FTZ R58, R14, R18.reuse, R58 ;  /* 0x000000120e3a7223 */ /* 0x080fe2000001003a */
[----:B------:R-:W-:Y:S01]  /*21b0*/  FMUL.FTZ R192, R180, R18 ;  /* 0x00000012b4c07220 */ /* 0x000fe20000410000 */
[----:B------:R-:W-:Y:S01]  /*21c0*/  IMAD.U32 R18, R181, 0x10000, RZ ;  /* 0x00010000b5127824 */ /* 0x000fe200078e00ff */
[----:B------:R-:W-:-:S02]  /*21d0*/  SHF.L.U32 R180, R215, 0x10, RZ ;  /* 0x00000010d7b47819 */ /* 0x000fc400000006ff */
[----:B------:R-:W-:Y:S01]  /*21e0*/  PRMT R182, R185, 0x7632, R182 ;  /* 0x00007632b9b67816 */ /* 0x000fe200000000b6 */
[-C--:B------:R-:W-:Y:S01]  /*21f0*/  FFMA.FTZ R53, R19, R18.reuse, R53 ;  /* 0x0000001213357223 */ /* 0x080fe20000010035 */
[----:B------:R-:W-:Y:S01]  /*2200*/  FADD.FTZ R89, R89, R18 ;  /* 0x0000001259597221 */ /* 0x000fe20000010000 */
[----:B------:R-:W-:Y:S01]  /*2210*/  FMUL.FTZ R204, R183, UR30 ;  /* 0x0000001eb7cc7c20 */ /* 0x000fe20008410000 */
[----:B------:R-:W-:Y:S01]  /*2220*/  FMUL.FTZ R18, R180, R18 ;  /* 0x00000012b4127220 */ /* 0x000fe20000410000 */
[----:B------:R-:W-:Y:S01]  /*2230*/  SHF.L.U32 R182, R182, 0x10, RZ ;  /* 0x00000010b6b67819 */ /* 0x000fe200000006ff */
[----:B------:R-:W-:Y:S01]  /*2240*/  FADD.FTZ R180, R189, -UR32 ;  /* 0x80000020bdb47e21 */ /* 0x000fe20008010000 */
[----:B------:R-:W-:-:S03]  /*2250*/  SHF.L.U32 R183, R234, 0x10, RZ ;  /* 0x00000010eab77819 */ /* 0x000fc600000006ff */
        /* <DEDUP_REMOVED lines=9> */
[----:B------:R-:W-:-:S02]  /*22f0*/  SHF.L.U32 R181, R181, 0x10, RZ ;  /* 0x00000010b5b57819 */ /* 0x000fc400000006ff */
[----:B------:R-:W-:Y:S01]  /*2300*/  FADD.FTZ R180, R180, R6 ;  /* 0x00000006b4b47221 */ /* 0x000fe20000010000 */
[----:B------:R-:W-:Y:S01]  /*2310*/  FFMA.FTZ R182, R221, R6, R182 ;  /* 0x00000006ddb67223 */ /* 0x000fe200000100b6 */
[----:B------:R-:W-:Y:S02]  /*2320*/  SHF.L.U32 R183, R238, 0x10, RZ ;  /* 0x00000010eeb77819 */ /* 0x000fe400000006ff */
[----:B------:R-:W-:Y:S01]  /*2330*/  FADD.FTZ R180, R180, R213 ;  /* 0x000000d5b4b47221 */ /* 0x000fe20000010000 */
[----:B------:R-:W-:Y:S01]  /*2340*/  FFMA.FTZ R182, R204, R213, R182 ;  /* 0x000000d5ccb67223 */ /* 0x000fe200000100b6 */
[----:B------:R-:W-:Y:S01]  /*2350*/  FADD.FTZ R93, R93, R181 ;  /* 0x000000b55d5d7221 */ /* 0x000fe20000010000 */
[-C--:B------:R-:W-:Y:S01]  /*2360*/  FFMA.FTZ R57, R214, R181.reuse, R57 ;  /* 0x000000b5d6397223 */ /* 0x080fe20000010039 */
[----:B------:R-:W-:Y:S01]  /*2370*/  FMUL.FTZ R215, R183, R181 ;  /* 0x000000b5b7d77220 */ /* 0x000fe20000410000 */
[----:B------:R-:W-:Y:S01]  /*2380*/  PRMT R181, R187, 0x7632, R181 ;  /* 0x00007632bbb57816 */ /* 0x000fe200000000b5 */
[----:B------:R-:W-:Y:S01]  /*2390*/  FADD.FTZ R183, R191, -UR32 ;  /* 0x80000020bfb77e21 */ /* 0x000fe20008010000 */
        /* <DEDUP_REMOVED lines=8> */
[----:B------:R-:W-:Y:S01]  /*2420*/  FADD.FTZ R95, R95, R181 ;  /* 0x000000b55f5f7221 */ /* 0x000fe20000010000 */
[----:B------:R-:W-:Y:S01]  /*2430*/  FFMA.FTZ R59, R234, R181, R59 ;  /* 0x000000b5ea3b7223 */ /* 0x000fe2000001003b */
[----:B------:R-:W-:Y:S02]  /*2440*/  IADD3 R226, PT, PT, R226, 0x80, RZ ;  /* 0x00000080e2e27810 */ /* 0x000fe40007ffe0ff */
[----:B------:R-:W-:Y:S01]  /*2450*/  IADD3 R202, PT, PT, R202, 0x80, RZ ;  /* 0x00000080caca7810 */ /* 0x000fe20007ffe0ff */
[----:B--2---:R-:W-:-:S04]  /*2460*/  IMAD.U32 R183, R184, 0x10000, RZ ;  /* 0x00010000b8b77824 */ /* 0x004fc800078e00ff */
[----:B------:R-:W-:-:S04]  /*2470*/  FMUL.FTZ R238, R183, R181 ;  /* 0x000000b5b7ee7220 */ /* 0x000fc80000410000 */
[----:B------:R-:W-:Y:S01]  /*2480*/  FADD.FTZ R228, R180, R238 ;  /* 0x000000eeb4e47221 */ /* 0x000fe20000010000 */
[----:B------:R-:W-:-:S07]  /*2490*/  FFMA.FTZ R227, R234, R238, R182 ;  /* 0x000000eeeae37223 */ /* 0x000fce00000100b6 */
.L_x_4810:
[----:B------:R-:W-:Y:S05]  /*24a0*/  BSYNC.RECONVERGENT B1 ;  /* 0x0000000000017941 */ /* 0x000fea0003800200 */
.L_x_4809:
        /* <DEDUP_REMOVED lines=8> */
[----:B-1----:R-:W-:-:S03]  /*2530*/  IMAD.WIDE.U32 R184, R226, 0x10, R184 ;  /* 0x00000010e2b87825 */ /* 0x002fc600078e00b8 */
[----:B------:R0:W3:Y:S04]  /*2540*/  LDG.E.128 R188, desc[UR16][R8.64+0x10] ;  /* 0x0000101008bc7981 */ /* 0x0000e8000c1e1d00 */
[----:B------:R-:W4:Y:S01]  /*2550*/  LDG.E.128 R184, desc[UR16][R184.64] ;  /* 0x00000010b8b87981 */ /* 0x000f22000c1e1d00 */
[----:B------:R-:W-:-:S04]  /*2560*/  ISETP.NE.U32.AND P0, PT, RZ, UR22, PT ;  /* 0x00000016ff007c0c */ /* 0x000fc8000bf05070 */
[----:B------:R-:W-:-:S13]  /*2570*/  ISETP.NE.AND.EX P0, PT, RZ, UR23, PT, P0 ;  /* 0x00000017ff007c0c */ /* 0x000fda000bf05300 */
[----:B0-----:R-:W0:Y:S02]  /*2580*/  @P0 LDC.64 R8, c[0x0][0x438] ;  /* 0x00010e00ff080b82 */ /* 0x001e240000000a00 */
[----:B0-----:R-:W-:-:S05]  /*2590*/  @P0 IMAD.WIDE.U32 R8, R202, 0x20, R8 ;  /* 0x00000020ca080825 */ /* 0x001fca00078e0008 */
[----:B------:R-:W5:Y:S04]  /*25a0*/  @P0 LDG.E.128 R164, desc[UR16][R8.64] ;  /* 0x0000001008a40981 */ /* 0x000f68000c1e1d00 */
[----:B------:R0:W5:Y:S02]  /*25b0*/  @P0 LDG.E.128 R168, desc[UR16][R8.64+0x10] ;  /* 0x0000101008a80981 */ /* 0x000164000c1e1d00 */
[----:B0-----:R-:W-:Y:S01]  /*25c0*/  SHF.L.U32 R9, R244, 0x10, RZ ;  /* 0x00000010f4097819 */ /* 0x001fe200000006ff */
[----:B--2---:R-:W-:-:S04]  /*25d0*/  FADD.FTZ R8, R180, -UR32 ;  /* 0x80000020b4087e21 */ /* 0x004fc80008010000 */
[----:B------:R-:W-:Y:S01]  /*25e0*/  FMUL.FTZ R233, R8, UR30 ;  /* 0x0000001e08e97c20 */ /* 0x000fe20008410000 */
[----:B------:R-:W-:Y:S01]  /*25f0*/  FADD.FTZ R13, R182, -UR32 ;  /* 0x80000020b60d7e21 */ /* 0x000fe20008010000 */
[----:B----4-:R-:W-:-:S03]  /*2600*/  SHF.L.U32 R8, R184, 0x10, RZ ;  /* 0x00000010b8087819 */ /* 0x010fc600000006ff */
[----:B------:R-:W-:Y:S02]  /*2610*/  FMUL.FTZ R223, R13, UR30 ;  /* 0x0000001e0ddf7c20 */ /* 0x000fe40008410000 */
[----:B------:R-:W-:Y:S01]  /*2620*/  FADD.FTZ R96, R96, R8 ;  /* 0x0000000860607221 */ /* 0x000fe20000010000 */
[-C--:B------:R-:W-:Y:S01]  /*2630*/  FFMA.FTZ R60, R233, R8.reuse, R60 ;  /* 0x00000008e93c7223 */ /* 0x080fe2000001003c */
[----:B------:R-:W-:Y:S01]  /*2640*/  FMUL.FTZ R224, R9, R8 ;  /* 0x0000000809e07220 */ /* 0x000fe20000410000 */
[----:B------:R-:W-:Y:S02]  /*2650*/  SHF.L.U32 R8, R185, 0x10, RZ ;  /* 0x00000010b9087819 */ /* 0x000fe400000006ff */
[----:B------:R-:W-:Y:S01]  /*2660*/  SHF.L.U32 R9, R245, 0x10, RZ ;  /* 0x00000010f5097819 */ /* 0x000fe200000006ff */
[----:B---3--:R-:W-:Y:S02]  /*2670*/  FADD.FTZ R13, R188, -UR32 ;  /* 0x80000020bc0d7e21 */ /* 0x008fe40008010000 */
[----:B------:R-:W-:Y:S01]  /*2680*/  FADD.FTZ R98, R98, R8 ;  /* 0x0000000862627221 */ /* 0x000fe20000010000 */
[-C--:B------:R-:W-:Y:S01]  /*2690*/  FFMA.FTZ R62, R223, R8.reuse, R62 ;  /* 0x00000008df3e7223 */ /* 0x080fe2000001003e */
[----:B------:R-:W-:Y:S01]  /*26a0*/  FMUL.FTZ R8, R9, R8 ;  /* 0x0000000809087220 */ /* 0x000fe20000410000 */
[----:B------:R-:W-:Y:S01]  /*26b0*/  FMUL.FTZ R9, R13, UR30 ;  /* 0x0000001e0d097c20 */ /* 0x000fe20008410000 */
[----:B------:R-:W-:Y:S01]  /*26c0*/  IMAD.U32 R13, R186, 0x10000, RZ ;  /* 0x00010000ba0d7824 */ /* 0x000fe200078e00ff */
[----:B------:R-:W-:Y:S01]  /*26d0*/  SHF.L.U32 R180, R246, 0x10, RZ ;  /* 0x00000010f6b47819 */ /* 0x000fe200000006ff */
[----:B------:R-:W-:-:S02]  /*26e0*/  FADD.FTZ R17, R190, -UR32 ;  /* 0x80000020be117e21 */ /* 0x000fc40008010000 */
[----:B------:R-:W-:Y:S01]  /*26f0*/  FADD.FTZ R100, R100, R13 ;  /* 0x0000000d64647221 */ /* 0x000fe20000010000 */
[-C--:B------:R-:W-:Y:S01]  /*2700*/  FFMA.FTZ R64, R9, R13.reuse, R64 ;  /* 0x0000000d09407223 */ /* 0x080fe20000010040 */
[----:B------:R-:W-:Y:S01]  /*2710*/  FMUL.FTZ R13, R180, R13 ;  /* 0x0000000db40d7220 */ /* 0x000fe20000410000 */
[----:B------:R-:W-:Y:S01]  /*2720*/  SHF.L.U32 R180, R187, 0x10, RZ ;  /* 0x00000010bbb47819 */ /* 0x000fe200000006ff */
[----:B------:R-:W-:Y:S01]  /*2730*/  FMUL.FTZ R17, R17, UR30 ;  /* 0x0000001e11117c20 */ /* 0x000fe20008410000 */
[----:B------:R-:W-:Y:S02]  /*2740*/  SHF.L.U32 R182, R247, 0x10, RZ ;  /* 0x00000010f7b67819 */ /* 0x000fe400000006ff */
[----:B------:R-:W-:Y:S01]  /*2750*/  PRMT R184, R184, 0x7632, R184 ;  /* 0x00007632b8b87816 */ /* 0x000fe200000000b8 */
[----:B------:R-:W-:Y:S01]  /*2760*/  FADD.FTZ R102, R102, R180 ;  /* 0x000000b466667221 */ /* 0x000fe20000010000 */
[-C--:B------:R-:W-:Y:S01]  /*2770*/  FFMA.FTZ R66, R17, R180.reuse, R66 ;  /* 0x000000b411427223 */ /* 0x080fe20000010042 */
[----:B------:R-:W-:Y:S01]  /*2780*/  FMUL.FTZ R199, R182, R180 ;  /* 0x000000b4b6c77220 */ /* 0x000fe20000410000 */
[----:B------:R-:W-:-:S02]  /*2790*/  SHF.L.U32 R180, R184, 0x10, RZ ;  /* 0x00000010b8b47819 */ /* 0x000fc400000006ff */
[----:B------:R-:W2:Y:S01]  /*27a0*/  LDL R184, [R1+0x64] ;  /* 0x0000640001b87983 */ /* 0x000ea20000100800 */
[----:B------:R-:W-:-:S04]  /*27b0*/  FADD.FTZ R181, R181, -UR32 ;  /* 0x80000020b5b57e21 */ /* 0x000fc80008010000 */
[----:B------:R-:W-:Y:S01]  /*27c0*/  FMUL.FTZ R200, R181, UR30 ;  /* 0x0000001eb5c87c20 */ /* 0x000fe20008410000 */
[----:B------:R-:W-:Y:S01]  /*27d0*/  SHF.L.U32 R181, R218, 0x10, RZ ;  /* 0x00000010dab57819 */ /* 0x000fe200000006ff */
[----:B------:R-:W-:-:S04]  /*27e0*/  FADD.FTZ R183, R183, -UR32 ;  /* 0x80000020b7b77e21 */ /* 0x000fc80008010000 */
[----:B------:R-:W-:Y:S01]  /*27f0*/  FMUL.FTZ R201, R181, R180 ;  /* 0x000000b4b5c97220 */ /* 0x000fe20000410000 */
[----:B------:R-:W-:Y:S01]  /*2800*/  PRMT R181, R185, 0x7632, R181 ;  /* 0x00007632b9b57816 */ /* 0x000fe200000000b5 */
[----:B------:R-:W-:Y:S01]  /*2810*/  FMUL.FTZ R203, R183, UR30 ;  /* 0x0000001eb7cb7c20 */ /* 0x000fe20008410000 */
[----:B------:R-:W-:Y:S02]  /*2820*/  IMAD.U32 R183, R237, 0x10000, RZ ;  /* 0x00010000edb77824 */ /* 0x000fe400078e00ff */
[----:B------:R-:W-:Y:S01]  /*2830*/  FADD.FTZ R182, R189, -UR32 ;  /* 0x80000020bdb67e21 */ /* 0x000fe20008010000 */
[----:B------:R-:W-:-:S03]  /*2840*/  SHF.L.U32 R181, R181, 0x10, RZ ;  /* 0x00000010b5b57819 */ /* 0x000fc600000006ff */
[----:B------:R-:W-:Y:S01]  /*2850*/  FMUL.FTZ R217, R182, UR30 ;  /* 0x0000001eb6d97c20 */ /* 0x000fe20008410000 */
[----:B------:R-:W-:Y:S01]  /*2860*/  FFMA.FTZ R182, R233, R224, R227 ;  /* 0x000000e0e9b67223 */ /* 0x000fe200000100e3 */
[-C--:B------:R-:W-:Y:S01]  /*2870*/  FFMA.FTZ R63, R203, R181.reuse, R63 ;  /* 0x000000b5cb3f7223 */ /* 0x080fe2000001003f */
[----:B------:R-:W-:Y:S01]  /*2880*/  FADD.FTZ R99, R99, R181 ;  /* 0x000000b563637221 */ /* 0x000fe20000010000 */
[----:B------:R-:W-:Y:S01]  /*2890*/  FMUL.FTZ R216, R183, R181 ;  /* 0x000000b5b7d87220 */ /* 0x000fe20000410000 */
[----:B------:R-:W-:Y:S01]  /*28a0*/  FADD.FTZ R181, R228, R224 ;  /* 0x000000e0e4b57221 */ /* 0x000fe20000010000 */
[----:B------:R-:W-:Y:S01]  /*28b0*/  FFMA.FTZ R61, R200, R180, R61 ;  /* 0x000000b4c83d7223 */ /* 0x000fe2000001003d */
[--C-:B------:R-:W-:Y:S01]  /*28c0*/  FADD.FTZ R97, R97, R180.reuse ;  /* 0x000000b461617221 */ /* 0x100fe20000010000 */
[----:B------:R-:W-:Y:S01]  /*28d0*/  PRMT R180, R186, 0x7632, R180 ;  /* 0x00007632bab47816 */ /* 0x000fe200000000b4 */
[----:B------:R-:W-:Y:S01]  /*28e0*/  FADD.FTZ R181, R181, R201 ;  /* 0x000000c9b5b57221 */ /* 0x000fe20000010000 */
[----:B------:R-:W-:Y:S01]  /*28f0*/  FFMA.FTZ R182, R200, R201, R182 ;  /* 0x000000c9c8b67223 */ /* 0x000fe200000100b6 */
[----:B------:R-:W-:-:S02]  /*2900*/  SHF.L.U32 R183, R236, 0x10, RZ ;  /* 0x00000010ecb77819 */ /* 0x000fc400000006ff */
[----:B------:R-:W-:Y:S01]  /*2910*/  SHF.L.U32 R180, R180, 0x10, RZ ;  /* 0x00000010b4b47819 */ /* 0x000fe200000006ff */
[----:B------:R-:W-:Y:S01]  /*2920*/  FADD.FTZ R181, R181, R8 ;  /* 0x00000008b5b57221 */ /* 0x000fe20000010000 */
[----:B------:R-:W-:-:S03]  /*2930*/  FFMA.FTZ R182, R223, R8, R182 ;  /* 0x00000008dfb67223 */ /* 0x000fc600000100b6 */
[----:B------:R-:W-:Y:S01]  /*2940*/  FADD.FTZ R181, R181, R216 ;  /* 0x000000d8b5b57221 */ /* 0x000fe20000010000 */
[----:B------:R-:W-:Y:S01]  /*2950*/  FFMA.FTZ R182, R203, R216, R182 ;  /* 0x000000d8cbb67223 */ /* 0x000fe200000100b6 */
[-C--:B------:R-:W-:Y:S01]  /*2960*/  FMUL.FTZ R218, R183, R180.reuse ;  /* 0x000000b4b7da7220 */ /* 0x080fe20000410000 */
[--C-:B------:R-:W-:Y:S01]  /*2970*/  FADD.FTZ R101, R101, R180.reuse ;  /* 0x000000b465657221 */ /* 0x100fe20000010000 */
        /* <DEDUP_REMOVED lines=13> */
[----:B--2---:R-:W-:-:S05]  /*2a50*/  SHF.L.U32 R183, R184, 0x10, RZ ;  /* 0x00000010b8b77819 */ /* 0x004fca00000006ff */
[----:B------:R-:W-:-:S04]  /*2a60*/  FMUL.FTZ R236, R183, R180 ;  /* 0x000000b4b7ec7220 */ /* 0x000fc80000410000 */
[----:B------:R-:W-:Y:S01]  /*2a70*/  FADD.FTZ R228, R181, R236 ;  /* 0x000000ecb5e47221 */ /* 0x000fe20000010000 */
[----:B------:R-:W-:Y:S01]  /*2a80*/  FFMA.FTZ R227, R237, R236, R182 ;  /* 0x000000ecede37223 */ /* 0x000fe200000100b6 */
[----:B------:R-:W-:Y:S06]  /*2a90*/  BRA `(.L_x_4811) ;  /* 0x0000000000847947 */ /* 0x000fec0003800000 */
.L_x_4804:
[----:B------:R-:W0:Y:S01]  /*2aa0*/  S2R R181, SR_TID.X ;  /* 0x0000000000b57919 */ /* 0x000e220000002100 */
[----:B--2---:R-:W-:Y:S02]  /*2ab0*/  UIMAD UR6, UR26, UR10, URZ ;  /* 0x0000000a1a0672a4 */ /* 0x004fe4000f8e02ff */
        /* <DEDUP_REMOVED lines=8> */
[C---:B------:R-:W-:Y:S02]  /*2b40*/  ISETP.GE.U32.AND P1, PT, R2.reuse, 0x100, PT ;  /* 0x000001000200780c */ /* 0x040fe40003f26070 */
[C---:B------:R-:W-:Y:S02]  /*2b50*/  ISETP.GE.U32.AND P2, PT, R2.reuse, 0x180, PT ;  /* 0x000001800200780c */ /* 0x040fe40003f46070 */
[----:B------:R-:W-:Y:S02]  /*2b60*/  ISETP.GE.U32.AND P3, PT, R2, 0x200, PT ;  /* 0x000002000200780c */ /* 0x000fe40003f66070 */
[----:B------:R-:W-:-:S05]  /*2b70*/  MOV R182, R242 ;  /* 0x000000f200b67202 */ /* 0x000fca0000000f00 */
[----:B------:R-:W0:Y:S08]  /*2b80*/  @P0 LDC.64 R180, c[0x0][0x438] ;  /* 0x00010e00ffb40b82 */ /* 0x000e300000000a00 */
[----:B------:R-:W2:Y:S08]  /*2b90*/  @P1 LDC.64 R188, c[0x0][0x438] ;  /* 0x00010e00ffbc1b82 */ /* 0x000eb00000000a00 */
[----:B------:R-:W4:Y:S08]  /*2ba0*/  @P2 LDC.64 R186, c[0x0][0x438] ;  /* 0x00010e00ffba2b82 */ /* 0x000f300000000a00 */
[----:B------:R-:W1:Y:S01]  /*2bb0*/  @P3 LDC.64 R184, c[0x0][0x438] ;  /* 0x00010e00ffb83b82 */ /* 0x000e620000000a00 */
[----:B0-----:R-:W-:-:S04]  /*2bc0*/  @P0 IMAD.WIDE.U32 R180, R182, 0x20, R180 ;  /* 0x00000020b6b40825 */ /* 0x001fc800078e00b4 */
[----:B------:R-:W-:Y:S01]  /*2bd0*/  @P0 VIADD R182, R182, 0x80 ;  /* 0x00000080b6b60836 */ /* 0x000fe20000000000 */
[----:B------:R-:W5:Y:S04]  /*2be0*/  @P0 LDG.E.128 R136, desc[UR16][R180.64] ;  /* 0x00000010b4880981 */ /* 0x000f68000c1e1d00 */
[----:B------:R2:W5:Y:S02]  /*2bf0*/  @P0 LDG.E.128 R140, desc[UR16][R180.64+0x10] ;  /* 0x00001010b48c0981 */ /* 0x000564000c1e1d00 */
[C---:B--2---:R-:W-:Y:S01]  /*2c00*/  @P1 IMAD.WIDE.U32 R180, R182.reuse, 0x20, R188 ;  /* 0x00000020b6b41825 */ /* 0x044fe200078e00bc */
[----:B------:R-:W-:-:S04]  /*2c10*/  @P1 IADD3 R182, PT, PT, R182, 0x80, RZ ;  /* 0x00000080b6b61810 */ /* 0x000fc80007ffe0ff */
[----:B------:R-:W5:Y:S04]  /*2c20*/  @P1 LDG.E.128 R24, desc[UR16][R180.64] ;  /* 0x00000010b4181981 */ /* 0x000f68000c1e1d00 */
[----:B------:R4:W5:Y:S02]  /*2c30*/  @P1 LDG.E.128 R20, desc[UR16][R180.64+0x10] ;  /* 0x00001010b4141981 */ /* 0x000964000c1e1d00 */
[C---:B----4-:R-:W-:Y:S01]  /*2c40*/  @P2 IMAD.WIDE.U32 R180, R182.reuse, 0x20, R186 ;  /* 0x00000020b6b42825 */ /* 0x050fe200078e00ba */
[----:B------:R-:W-:-:S04]  /*2c50*/  @P2 IADD3 R182, PT, PT, R182, 0x80, RZ ;  /* 0x00000080b6b62810 */ /* 0x000fc80007ffe0ff */
[----:B------:R0:W5:Y:S01]  /*2c60*/  @P2 LDG.E.128 R156, desc[UR16][R180.64] ;  /* 0x00000010b49c2981 */ /* 0x000162000c1e1d00 */
[----:B-1----:R-:W-:-:S03]  /*2c70*/  @P3 IMAD.WIDE.U32 R182, R182, 0x20, R184 ;  /* 0x00000020b6b63825 */ /* 0x002fc600078e00b8 */
[----:B------:R0:W5:Y:S04]  /*2c80*/  @P2 LDG.E.128 R160, desc[UR16][R180.64+0x10] ;  /* 0x00001010b4a02981 */ /* 0x000168000c1e1d00 */
[----:B------:R0:W5:Y:S04]  /*2c90*/  @P3 LDG.E.128 R164, desc[UR16][R182.64] ;  /* 0x00000010b6a43981 */ /* 0x000168000c1e1d00 */
[----:B------:R0:W5:Y:S02]  /*2ca0*/  @P3 LDG.E.128 R168, desc[UR16][R182.64+0x10] ;  /* 0x00001010b6a83981 */ /* 0x000164000c1e1d00 */
.L_x_4811:
[----:B-1-3--:R-:W-:Y:S05]  /*2cb0*/  BSYNC.RECONVERGENT B0 ;  /* 0x0000000000007941 */ /* 0x00afea0003800200 */
.L_x_4803:
[----:B0-----:R-:W0:Y:S01]  /*2cc0*/  SHFL.DOWN PT, R180, R228, 0x10, 0x1f ;  /* 0x0a001f00e4b47f89 */ /* 0x001e2200000e0000 */
        /* <DEDUP_REMOVED lines=31> */
.L_x_4813:
[----:B------:R-:W-:Y:S05]  /*2ec0*/  BSYNC.RECONVERGENT B0 ;  /* 0x0000000000007941 */ /* 0x000fea0003800200 */
.L_x_4812:
        /* <DEDUP_REMOVED lines=43> */
.L_x_4816:
[----:B------:R-:W-:Y:S05]  /*3180*/  BRA.U UP0, `(.L_x_4817) ;  /* 0x0000001100547547 */ /* 0x000fea000b800000 */
[----:B------:R-:W-:-:S04]  /*3190*/  UISETP.NE.U32.AND UP0, UPT, UR4, URZ, UPT ;  /* 0x000000ff0400728c */ /* 0x000fc8000bf05070 */
[----:B------:R-:W-:-:S09]  /*31a0*/  UISETP.NE.AND.EX UP0, UPT, UR5, URZ, UPT, UP0 ;  /* 0x000000ff0500728c */ /* 0x000fd2000bf05300 */
[----:B------:R-:W-:Y:S05]  /*31b0*/  BRA.U UP0, `(.L_x_4818) ;  /* 0x0000000500e47547 */ /* 0x000fea000b800000 */
        /* <DEDUP_REMOVED lines=9> */
[----:B------:R-:W-:Y:S01]  /*3250*/  FFMA.FTZ R104, R180, R181, R104 ;  /* 0x000000b5b4687223 */ /* 0x000fe20000010068 */
[----:B------:R-:W-:-:S05]  /*3260*/  SHF.L.U32 R181, R28, 0x10, RZ ;  /* 0x000000101cb57819 */ /* 0x000fca00000006ff */
[----:B------:R-:W-:-:S05]  /*3270*/  FMUL.FTZ R180, R180, R181 ;  /* 0x000000b5b4b47220 */ /* 0x000fca0000410000 */
[----:B------:R-:W-:-:S04]  /*3280*/  F2FP.BF16.F32.PACK_AB R180, RZ, R180 ;  /* 0x000000b4ffb4723e */ /* 0x000fc800000010ff */
[----:B------:R-:W-:-:S07]  /*3290*/  PRMT R176, R180, 0x7610, R176 ;  /* 0x00007610b4b07816 */ /* 0x000fce00000000b0 */
.L_x_4819:
[----:B------:R-:W-:Y:S05]  /*32a0*/  BRA.U !UP3, `(.L_x_4820) ;  /* 0x000000010b3c7547 */ /* 0x000fea000b800000 */
[----:B------:R-:W2:Y:S01]  /*32b0*/  LDL R184, [R1+0x18] ;  /* 0x0000180001b87983 */ /* 0x000ea20000100800 */
        /* <DEDUP_REMOVED lines=10> */
[----:B--2---:R-:W-:-:S05]  /*3360*/  SHF.L.U32 R181, R184, 0x10, RZ ;  /* 0x00000010b8b57819 */ /* 0x004fca00000006ff */
[----:B------:R-:W-:-:S05]  /*3370*/  FMUL.FTZ R180, R180, R181 ;  /* 0x000000b5b4b47220 */ /* 0x000fca0000410000 */
[----:B------:R-:W-:-:S04]  /*3380*/  F2FP.BF16.F32.PACK_AB R180, RZ, R180 ;  /* 0x000000b4ffb4723e */ /* 0x000fc800000010ff */
[----:B------:R-:W-:-:S07]  /*3390*/  PRMT R176, R176, 0x5410, R180 ;  /* 0x00005410b0b07816 */ /* 0x000fce00000000b4 */
.L_x_4820:
        /* <DEDUP_REMOVED lines=10> */
[----:B------:R-:W-:-:S04]  /*3440*/  IMAD.U32 R181, R29, 0x10000, RZ ;  /* 0x000100001db57824 */ /* 0x000fc800078e00ff */
[----:B------:R-:W-:-:S05]  /*3450*/  FMUL.FTZ R180, R180, R181 ;  /* 0x000000b5b4b47220 */ /* 0x000fca0000410000 */
[----:B------:R-:W-:-:S04]  /*3460*/  F2FP.BF16.F32.PACK_AB R180, RZ, R180 ;  /* 0x000000b4ffb4723e */ /* 0x000fc800000010ff */
[----:B------:R-:W-:-:S07]  /*3470*/  PRMT R177, R180, 0x7610, R177 ;  /* 0x00007610b4b17816 */ /* 0x000fce00000000b1 */
.L_x_4821:
        /* <DEDUP_REMOVED lines=16> */
.L_x_4822:
        /* <DEDUP_REMOVED lines=14> */
.L_x_4823:
[----:B------:R-:W-:Y:S05]  /*3660*/  BRA.U !UP3, `(.L_x_4824) ;  /* 0x000000010b3c7547 */ /* 0x000fea000b800000 */
[----:B------:R-:W2:Y:S01]  /*3670*/  LDL R184, [R1+0x20] ;  /* 0x0000200001b87983 */ /* 0x000ea20000100800 */
        /* <DEDUP_REMOVED lines=14> */
.L_x_4824:
        /* <DEDUP_REMOVED lines=14> */
.L_x_4825:
[----:B------:R-:W-:Y:S05]  /*3840*/  BRA.U !UP3, `(.L_x_4826) ;  /* 0x000000190b587547 */ /* 0x000fea000b800000 */
[----:B------:R-:W2:Y:S01]  /*3850*/  LDL R184, [R1+0x24] ;  /* 0x0000240001b87983 */ /* 0x000ea20000100800 */
        /* <DEDUP_REMOVED lines=10> */
[----:B--2---:R-:W-:-:S05]  /*3900*/  SHF.L.U32 R181, R184, 0x10, RZ ;  /* 0x00000010b8b57819 */ /* 0x004fca00000006ff */
[----:B------:R-:W-:-:S05]  /*3910*/  FMUL.FTZ R180, R180, R181 ;  /* 0x000000b5b4b47220 */ /* 0x000fca0000410000 */
[----:B------:R-:W-:-:S04]  /*3920*/  F2FP.BF16.F32.PACK_AB R180, RZ, R180 ;  /* 0x000000b4ffb4723e */ /* 0x000fc800000010ff */
[----:B------:R-:W-:Y:S01]  /*3930*/  PRMT R179, R179, 0x5410, R180 ;  /* 0x00005410b3b37816 */ /* 0x000fe200000000b4 */
[----:B------:R-:W-:Y:S06]  /*3940*/  BRA `(.L_x_4826) ;  /* 0x0000001800187947 */ /* 0x000fec0003800000 */
.L_x_4818:
[----:B------:R-:W-:Y:S02]  /*3950*/  MOV R150, UR8 ;  /* 0x0000000800967c02 */ /* 0x000fe40008000f00 */
[----:B------:R-:W-:Y:S02]  /*3960*/  MOV R149, UR8 ;  /* 0x0000000800957c02 */ /* 0x000fe40008000f00 */
[----:B------:R-:W-:Y:S01]  /*3970*/  MOV R148, UR8 ;  /* 0x0000000800947c02 */ /* 0x000fe20008000f00 */
[----:B------:R-:W-:Y:S01]  /*3980*/  FFMA.FTZ R154, R16, R150, UR9 ;  /* 0x00000009109a7e23 */ /* 0x000fe20008010096 */
[----:B------:R-:W-:Y:S01]  /*3990*/  MOV R151, UR8 ;  /* 0x0000000800977c02 */ /* 0x000fe20008000f00 */
[----:B------:R-:W-:Y:S01]  /*39a0*/  FFMA.FTZ R153, R208, R149, UR9 ;  /* 0x00000009d0997e23 */ /* 0x000fe20008010095 */
[----:B------:R-:W-:Y:S01]  /*39b0*/  MOV R155, UR8 ;  /* 0x00000008009b7c02 */ /* 0x000fe20008000f00 */
[----:B------:R-:W-:Y:S01]  /*39c0*/  FFMA.FTZ R152, R219, R148, UR9 ;  /* 0x00000009db987e23 */ /* 0x000fe20008010094 */
[----:B------:R-:W-:Y:S01]  /*39d0*/  FFMA.FTZ R150, R230, R150, UR9 ;  /* 0x00000009e6967e23 */ /* 0x000fe20008010096 */
[----:B------:R-:W-:Y:S01]  /*39e0*/  FFMA.FTZ R151, R206, R151, UR9 ;  /* 0x00000009ce977e23 */ /* 0x000fe20008010097 */
[----:B------:R-:W-:Y:S01]  /*39f0*/  FFMA.FTZ R149, R197, R149, UR9 ;  /* 0x00000009c5957e23 */ /* 0x000fe20008010095 */
[----:B------:R-:W-:Y:S01]  /*3a00*/  FFMA.FTZ R148, R0, R148, UR9 ;  /* 0x0000000900947e23 */ /* 0x000fe20008010094 */
[----:B------:R-:W-:Y:S01]  /*3a10*/  FFMA.FTZ R155, R241, R155, UR9 ;  /* 0x00000009f19b7e23 */ /* 0x000fe2000801009b */
        /* <DEDUP_REMOVED lines=25> */
[----:B------:R-:W-:Y:S06]  /*3bb0*/  BRA.U !UP3, `(.L_x_4827) ;  /* 0x000000010b347547 */ /* 0x000fec000b800000 */
[----:B------:R-:W-:Y:S01]  /*3bc0*/  IMAD.U32 R180, RZ, RZ, UR8 ;  /* 0x00000008ffb47e24 */ /* 0x000fe2000f8e00ff */
        /* <DEDUP_REMOVED lines=12> */
.L_x_4827:
        /* <DEDUP_REMOVED lines=16> */
.L_x_4828:
        /* <DEDUP_REMOVED lines=14> */
.L_x_4829:
        /* <DEDUP_REMOVED lines=16> */
.L_x_4830:
        /* <DEDUP_REMOVED lines=14> */
.L_x_4831:
        /* <DEDUP_REMOVED lines=16> */
.L_x_4832:
        /* <DEDUP_REMOVED lines=14> */
.L_x_4833:
[----:B------:R-:W-:Y:S05]  /*4230*/  BRA.U !UP3, `(.L_x_4826) ;  /* 0x0000000d0bdc7547 */ /* 0x000fea000b800000 */
[----:B------:R-:W2:Y:S01]  /*4240*/  LDL R184, [R1+0x24] ;  /* 0x0000240001b87983 */ /* 0x000ea20000100800 */
[----:B-----5:R-:W-:Y:S01]  /*4250*/  PRMT R181, R175, 0x7632, R181 ;  /* 0x00007632afb57816 */ /* 0x020fe200000000b5 */
[----:B------:R-:W-:-:S04]  /*4260*/  FMUL.FTZ R180, R155, UR29 ;  /* 0x0000001d9bb47c20 */ /* 0x000fc80008410000 */
[----:B------:R-:W-:-:S04]  /*4270*/  IMAD.U32 R181, R181, 0x10000, RZ ;  /* 0x00010000b5b57824 */ /* 0x000fc800078e00ff */
[----:B------:R-:W-:Y:S01]  /*4280*/  FFMA.FTZ R111, R180, R181, R111 ;  /* 0x000000b5b46f7223 */ /* 0x000fe2000001006f */
[----:B--2---:R-:W-:-:S05]  /*4290*/  SHF.L.U32 R181, R184, 0x10, RZ ;  /* 0x00000010b8b57819 */ /* 0x004fca00000006ff */
[----:B------:R-:W-:-:S05]  /*42a0*/  FMUL.FTZ R180, R181, R180 ;  /* 0x000000b4b5b47220 */ /* 0x000fca0000410000 */
[----:B------:R-:W-:-:S04]  /*42b0*/  F2FP.BF16.F32.PACK_AB R180, RZ, R180 ;  /* 0x000000b4ffb4723e */ /* 0x000fc800000010ff */
[----:B------:R-:W-:Y:S01]  /*42c0*/  PRMT R179, R179, 0x5410, R180 ;  /* 0x00005410b3b37816 */ /* 0x000fe200000000b4 */
[----:B------:R-:W-:Y:S06]  /*42d0*/  BRA `(.L_x_4826) ;  /* 0x0000000c00b47947 */ /* 0x000fec0003800000 */
.L_x_4817:
[----:B------:R-:W-:-:S04]  /*42e0*/  UISETP.NE.U32.AND UP0, UPT, UR4, URZ, UPT ;  /* 0x000000ff0400728c */ /* 0x000fc8000bf05070 */
[----:B------:R-:W-:-:S09]  /*42f0*/  UISETP.NE.AND.EX UP0, UPT, UR5, URZ, UPT, UP0 ;  /* 0x000000ff0500728c */ /* 0x000fd2000bf05300 */
[----:B------:R-:W-:Y:S05]  /*4300*/  BRA.U UP0, `(.L_x_4834) ;  /* 0x0000000500e47547 */ /* 0x000fea000b800000 */
[----:B------:R-:W-:Y:S05]  /*4310*/  BRA.U !UP3, `(.L_x_4835) ;  /* 0x000000010b347547 */ /* 0x000fea000b800000 */
[----:B------:R-:W-:Y:S02]  /*4320*/  PLOP3.LUT P0, PT, PT, PT, UP2, 0x80, 0x8 ;  /* 0x000000000008781c */ /* 0x000fe40003f0f028 */
[----:B------:R-:W-:Y:S02]  /*4330*/  MOV R180, UR8 ;  /* 0x0000000800b47c02 */ /* 0x000fe40008000f00 */
[----:B-----5:R-:W-:-:S09]  /*4340*/  MOV R181, R136 ;  /* 0x0000008800b57202 */ /* 0x020fd20000000f00 */
[----:B------:R-:W-:-:S04]  /*4350*/  @P0 FFMA.FTZ R180, R0, R180, UR9 ;  /* 0x0000000900b40e23 */ /* 0x000fc800080100b4 */
[----:B------:R-:W-:-:S04]  /*4360*/  @P0 FADD.FTZ R180, R3, -R180 ;  /* 0x800000b403b40221 */ /* 0x000fc80000010000 */
[----:B------:R-:W-:-:S04]  /*4370*/  @P0 FFMA.FTZ R181, R180, UR30, R136 ;  /* 0x0000001eb4b50c23 */ /* 0x000fc80008010088 */
[----:B------:R-:W-:Y:S01]  /*4380*/  FMUL.FTZ R180, R181, UR29 ;  /* 0x0000001db5b47c20 */ /* 0x000fe20008410000 */
[----:B------:R-:W-:-:S05]  /*4390*/  SHF.L.U32 R181, R172, 0x10, RZ ;  /* 0x00000010acb57819 */ /* 0x000fca00000006ff */
[----:B------:R-:W-:Y:S01]  /*43a0*/  FFMA.FTZ R104, R181, R180, R104 ;  /* 0x000000b4b5687223 */ /* 0x000fe20000010068 */
[----:B------:R-:W-:-:S05]  /*43b0*/  SHF.L.U32 R181, R28, 0x10, RZ ;  /* 0x000000101cb57819 */ /* 0x000fca00000006ff */
[----:B------:R-:W-:-:S05]  /*43c0*/  FMUL.FTZ R180, R181, R180 ;  /* 0x000000b4b5b47220 */ /* 0x000fca0000410000 */
[----:B------:R-:W-:-:S04]  /*43d0*/  F2FP.BF16.F32.PACK_AB R180, RZ, R180 ;  /* 0x000000b4ffb4723e */ /* 0x000fc800000010ff */
[----:B------:R-:W-:-:S07]  /*43e0*/  PRMT R176, R180, 0x7610, R176 ;  /* 0x00007610b4b07816 */ /* 0x000fce00000000b0 */
.L_x_4835:
[----:B------:R-:W-:Y:S05]  /*43f0*/  BRA.U !UP3, `(.L_x_4836) ;  /* 0x000000010b3c7547 */ /* 0x000fea000b800000 */
[----:B------:R-:W2:Y:S01]  /*4400*/  LDL R184, [R1+0x18] ;  /* 0x0000180001b87983 */ /* 0x000ea20000100800 */
[----:B------:R-:W-:Y:S02]  /*4410*/  PLOP3.LUT P0, PT, PT, PT, UP2, 0x80, 0x8 ;  /* 0x000000000008781c */ /* 0x000fe40003f0f028 */
[----:B------:R-:W-:-:S11]  /*4420*/  MOV R180, UR8 ;  /* 0x0000000800b47c02 */ /* 0x000fd60008000f00 */
[----:B------:R-:W-:-:S04]  /*4430*/  @P0 FFMA.FTZ R180, R197, R180, UR9 ;  /* 0x00000009c5b40e23 */ /* 0x000fc800080100b4 */
[----:B------:R-:W-:Y:S01]  /*4440*/  @P0 FADD.FTZ R181, R196, -R180 ;  /* 0x800000b4c4b50221 */ /* 0x000fe20000010000 */
[----:B-----5:R-:W-:-:S03]  /*4450*/  IMAD.MOV.U32 R180, RZ, RZ, R137 ;  /* 0x000000ffffb47224 */ /* 0x020fc600078e0089 */
[----:B------:R-:W-:Y:S01]  /*4460*/  @P0 FFMA.FTZ R180, R181, UR30, R137 ;  /* 0x0000001eb5b40c23 */ /* 0x000fe20008010089 */
[----:B------:R-:W-:-:S03]  /*4470*/  PRMT R181, R172, 0x7632, R181 ;  /* 0x00007632acb57816 */ /* 0x000fc600000000b5 */
[----:B------:R-:W-:Y:S01]  /*4480*/  FMUL.FTZ R180, R180, UR29 ;  /* 0x0000001db4b47c20 */ /* 0x000fe20008410000 */
[----:B------:R-:W-:-:S05]  /*4490*/  SHF.L.U32 R181, R181, 0x10, RZ ;  /* 0x00000010b5b57819 */ /* 0x000fca00000006ff */
[----:B------:R-:W-:Y:S01]  /*44a0*/  FFMA.FTZ R105, R180, R181, R105 ;  /* 0x000000b5b4697223 */ /* 0x000fe20000010069 */
[----:B--2---:R-:W-:-:S05]  /*44b0*/  SHF.L.U32 R181, R184, 0x10, RZ ;  /* 0x00000010b8b57819 */ /* 0x004fca00000006ff */
[----:B------:R-:W-:-:S05]  /*44c0*/  FMUL.FTZ R180, R181, R180 ;  /* 0x000000b4b5b47220 */ /* 0x000fca0000410000 */
[----:B------:R-:W-:-:S04]  /*44d0*/  F2FP.BF16.F32.PACK_AB R180, RZ, R180 ;  /* 0x000000b4ffb4723e */ /* 0x000fc800000010ff */
[----:B------:R-:W-:-:S07]  /*44e0*/  PRMT R176, R176, 0x5410, R180 ;  /* 0x00005410b0b07816 */ /* 0x000fce00000000b4 */
.L_x_4836:
        /* <DEDUP_REMOVED lines=14> */
.L_x_4837:
[----:B------:R-:W-:Y:S05]  /*45d0*/  BRA.U !UP3, `(.L_x_4838) ;  /* 0x000000010b3c7547 */ /* 0x000fea000b800000 */
[----:B------:R-:W2:Y:S01]  /*45e0*/  LDL R184, [R1+0x1c] ;  /* 0x00001c0001b87983 */ /* 0x000ea20000100800 */
[----:B------:R-:W-:Y:S01]  /*45f0*/  PLOP3.LUT P0, PT, PT, PT, UP2, 0x80, 0x8 ;  /* 0x000000000008781c */ /* 0x000fe20003f0f028 */
[----:B------:R-:W-:-:S12]  /*4600*/  IMAD.U32 R180, RZ, RZ, UR8 ;  /* 0x00000008ffb47e24 */ /* 0x000fd8000f8e00ff */
[----:B------:R-:W-:-:S04]  /*4610*/  @P0 FFMA.FTZ R180, R206, R180, UR9 ;  /* 0x00000009ceb40e23 */ /* 0x000fc800080100b4 */
[----:B------:R-:W-:Y:S01]  /*4620*/  @P0 FADD.FTZ R181, R207, -R180 ;  /* 0x800000b4cfb50221 */ /* 0x000fe20000010000 */
[----:B-----5:R-:W-:-:S03]  /*4630*/  MOV R180, R139 ;  /* 0x0000008b00b47202 */ /* 0x020fc60000000f00 */
        /* <DEDUP_REMOVED lines=9> */
.L_x_4838:
        /* <DEDUP_REMOVED lines=10> */
[----:B------:R-:W-:-:S04]  /*4770*/  IMAD.U32 R181, R30, 0x10000, RZ ;  /* 0x000100001eb57824 */ /* 0x000fc800078e00ff */
[----:B------:R-:W-:-:S05]  /*4780*/  FMUL.FTZ R180, R181, R180 ;  /* 0x000000b4b5b47220 */ /* 0x000fca0000410000 */
[----:B------:R-:W-:-:S04]  /*4790*/  F2FP.BF16.F32.PACK_AB R180, RZ, R180 ;  /* 0x000000b4ffb4723e */ /* 0x000fc800000010ff */
[----:B------:R-:W-:-:S07]  /*47a0*/  PRMT R178, R180, 0x7610, R178 ;  /* 0x00007610b4b27816 */ /* 0x000fce00000000b2 */
.L_x_4839:
[----:B------:R-:W-:Y:S05]  /*47b0*/  BRA.U !UP3, `(.L_x_4840) ;  /* 0x000000010b3c7547 */ /* 0x000fea000b800000 */
[----:B------:R-:W2:Y:S01]  /*47c0*/  LDL R184, [R1+0x20] ;  /* 0x0000200001b87983 */ /* 0x000ea20000100800 */
[----:B------:R-:W-:Y:S02]  /*47d0*/  PLOP3.LUT P0, PT, PT, PT, UP2, 0x80, 0x8 ;  /* 0x000000000008781c */ /* 0x000fe40003f0f028 */
[----:B------:R-:W-:-:S11]  /*47e0*/  MOV R180, UR8 ;  /* 0x0000000800b47c02 */ /* 0x000fd60008000f00 */
        /* <DEDUP_REMOVED lines=12> */
.L_x_4840:
        /* <DEDUP_REMOVED lines=8> */
[----:B------:R-:W-:-:S04]  /*4930*/  IMAD.U32 R181, R175, 0x10000, RZ ;  /* 0x00010000afb57824 */ /* 0x000fc800078e00ff */
[----:B------:R-:W-:Y:S01]  /*4940*/  FFMA.FTZ R110, R181, R180, R110 ;  /* 0x000000b4b56e7223 */ /* 0x000fe2000001006e */
[----:B------:R-:W-:-:S05]  /*4950*/  SHF.L.U32 R181, R31, 0x10, RZ ;  /* 0x000000101fb57819 */ /* 0x000fca00000006ff */
[----:B------:R-:W-:-:S05]  /*4960*/  FMUL.FTZ R180, R181, R180 ;  /* 0x000000b4b5b47220 */ /* 0x000fca0000410000 */
[----:B------:R-:W-:-:S04]  /*4970*/  F2FP.BF16.F32.PACK_AB R180, RZ, R180 ;  /* 0x000000b4ffb4723e */ /* 0x000fc800000010ff */
[----:B------:R-:W-:-:S07]  /*4980*/  PRMT R179, R180, 0x7610, R179 ;  /* 0x00007610b4b37816 */ /* 0x000fce00000000b3 */
.L_x_4841:
        /* <DEDUP_REMOVED lines=15> */
[----:B------:R-:W-:Y:S01]  /*4a80*/  PRMT R179, R179, 0x5410, R180 ;  /* 0x00005410b3b37816 */ /* 0x000fe200000000b4 */
[----:B------:R-:W-:Y:S06]  /*4a90*/  BRA `(.L_x_4826) ;  /* 0x0000000400c47947 */ /* 0x000fec0003800000 */
.L_x_4834:
[----:B------:R-:W-:Y:S01]  /*4aa0*/  PLOP3.LUT P0, PT, PT, PT, UP2, 0x80, 0x8 ;  /* 0x000000000008781c */ /* 0x000fe20003f0f028 */
[----:B------:R-:W-:Y:S01]  /*4ab0*/  IMAD.U32 R148, RZ, RZ, UR8 ;  /* 0x00000008ff947e24 */ /* 0x000fe2000f8e00ff */
[----:B------:R-:W-:Y:S02]  /*4ac0*/  MOV R150, UR8 ;  /* 0x0000000800967c02 */ /* 0x000fe40008000f00 */
[----:B-----5:R-:W-:Y:S02]  /*4ad0*/  MOV R149, R137 ;  /* 0x0000008900957202 */ /* 0x020fe40000000f00 */
[----:B------:R-:W-:Y:S02]  /*4ae0*/  MOV R152, UR8 ;  /* 0x0000000800987c02 */ /* 0x000fe40008000f00 */
[----:B------:R-:W-:-:S05]  /*4af0*/  MOV R151, R139 ;  /* 0x0000008b00977202 */ /* 0x000fca0000000f00 */
[----:B------:R-:W-:Y:S01]  /*4b00*/  @P0 FFMA.FTZ R150, R197, R150, UR9 ;  /* 0x00000009c5960e23 */ /* 0x000fe20008010096 */
[----:B------:R-:W-:Y:S01]  /*4b10*/  @P0 FFMA.FTZ R148, R230, R148, UR9 ;  /* 0x00000009e6940e23 */ /* 0x000fe20008010094 */
[----:B------:R-:W-:Y:S02]  /*4b20*/  @P0 FFMA.FTZ R152, R0, R152, UR9 ;  /* 0x0000000900980e23 */ /* 0x000fe40008010098 */
[----:B------:R-:W-:Y:S01]  /*4b30*/  @P0 FADD.FTZ R150, R196, -R150 ;  /* 0x80000096c4960221 */ /* 0x000fe20000010000 */
[----:B------:R-:W-:Y:S01]  /*4b40*/  @P0 FADD.FTZ R148, R220, -R148 ;  /* 0x80000094dc940221 */ /* 0x000fe20000010000 */
[----:B------:R-:W-:Y:S02]  /*4b50*/  @P0 FADD.FTZ R152, R3, -R152 ;  /* 0x8000009803980221 */ /* 0x000fe40000010000 */
[----:B------:R-:W-:Y:S01]  /*4b60*/  @P0 FFMA.FTZ R149, R150, UR30, R137 ;  /* 0x0000001e96950c23 */ /* 0x000fe20008010089 */
[----:B------:R-:W-:Y:S01]  /*4b70*/  MOV R150, R138 ;  /* 0x0000008a00967202 */ /* 0x000fe20000000f00 */
[----:B------:R-:W-:Y:S01]  /*4b80*/  @P0 FFMA.FTZ R150, R148, UR30, R138 ;  /* 0x0000001e94960c23 */ /* 0x000fe2000801008a */
[----:B------:R-:W-:-:S05]  /*4b90*/  MOV R148, UR8 ;  /* 0x0000000800947c02 */ /* 0x000fca0008000f00 */
[----:B------:R-:W-:-:S04]  /*4ba0*/  @P0 FFMA.FTZ R148, R206, R148, UR9 ;  /* 0x00000009ce940e23 */ /* 0x000fc80008010094 */
[----:B------:R-:W-:-:S04]  /*4bb0*/  @P0 FADD.FTZ R148, R207, -R148 ;  /* 0x80000094cf940221 */ /* 0x000fc80000010000 */
[----:B------:R-:W-:Y:S01]  /*4bc0*/  @P0 FFMA.FTZ R151, R148, UR30, R139 ;  /* 0x0000001e94970c23 */ /* 0x000fe2000801008b */
[----:B------:R-:W-:Y:S01]  /*4bd0*/  MOV R148, R136 ;  /* 0x0000008800947202 */ /* 0x000fe20000000f00 */
[----:B------:R-:W-:Y:S01]  /*4be0*/  @P0 FFMA.FTZ R148, R152, UR30, R136 ;  /* 0x0000001e98940c23 */ /* 0x000fe20008010088 */
[----:B------:R-:W-:Y:S06]  /*4bf0*/  BRA.U !UP3, `(.L_x_4842) ;  /* 0x000000010b1c7547 */ /* 0x000fec000b800000 */
[----:B------:R-:W-:Y:S02]  /*4c00*/  IMAD.U32 R153, R172, 0x10000, RZ ;  /* 0x00010000ac997824 */ /* 0x000fe400078e00ff */
[----:B------:R-:W-:-:S04]  /*4c10*/  FMUL.FTZ R152, R148, UR29 ;  /* 0x0000001d94987c20 */ /* 0x000fc80008410000 */
[----:B------:R-:W-:Y:S01]  /*4c20*/  FFMA.FTZ R104, R153, R152, R104 ;  /* 0x0000009899687223 */ /* 0x000fe20000010068 */
[----:B------:R-:W-:-:S05]  /*4c30*/  SHF.L.U32 R153, R28, 0x10, RZ ;  /* 0x000000101c997819 */ /* 0x000fca00000006ff */
[----:B------:R-:W-:-:S05]  /*4c40*/  FMUL.FTZ R152, R153, R152 ;  /* 0x0000009899987220 */ /* 0x000fca0000410000 */
[----:B------:R-:W-:-:S04]  /*4c50*/  F2FP.BF16.F32.PACK_AB R152, RZ, R152 ;  /* 0x00000098ff98723e */ /* 0x000fc800000010ff */
[----:B------:R-:W-:-:S07]  /*4c60*/  PRMT R176, R152, 0x7610, R176 ;  /* 0x0000761098b07816 */ /* 0x000fce00000000b0 */
.L_x_4842:
[----:B------:R-:W-:Y:S05]  /*4c70*/  BRA.U !UP3, `(.L_x_4843) ;  /* 0x000000010b247547 */ /* 0x000fea000b800000 */
[----:B------:R-:W2:Y:S01]  /*4c80*/  LDL R154, [R1+0x18] ;  /* 0x00001800019a7983 */ /* 0x000ea20000100800 */
[----:B------:R-:W-:Y:S01]  /*4c90*/  PRMT R153, R172, 0x7632, R153 ;  /* 0x00007632ac997816 */ /* 0x000fe20000000099 */
[----:B------:R-:W-:-:S03]  /*4ca0*/  FMUL.FTZ R152, R149, UR29 ;  /* 0x0000001d95987c20 */ /* 0x000fc60008410000 */
[----:B------:R-:W-:-:S05]  /*4cb0*/  SHF.L.U32 R153, R153, 0x10, RZ ;  /* 0x0000001099997819 */ /* 0x000fca00000006ff */
[----:B------:R-:W-:Y:S01]  /*4cc0*/  FFMA.FTZ R105, R152, R153, R105 ;  /* 0x0000009998697223 */ /* 0x000fe20000010069 */
[----:B--2---:R-:W-:-:S05]  /*4cd0*/  SHF.L.U32 R153, R154, 0x10, RZ ;  /* 0x000000109a997819 */ /* 0x004fca00000006ff */
[----:B------:R-:W-:-:S05]  /*4ce0*/  FMUL.FTZ R152, R153, R152 ;  /* 0x0000009899987220 */ /* 0x000fca0000410000 */
[----:B------:R-:W-:-:S04]  /*4cf0*/  F2FP.BF16.F32.PACK_AB R152, RZ, R152 ;  /* 0x00000098ff98723e */ /* 0x000fc800000010ff */
[----:B------:R-:W-:-:S07]  /*4d00*/  PRMT R176, R176, 0x5410, R152 ;  /* 0x00005410b0b07816 */ /* 0x000fce0000000098 */
.L_x_4843:
[----:B------:R-:W-:Y:S05]  /*4d10*/  BRA.U !UP3, `(.L_x_4844) ;  /* 0x000000010b1c7547 */ /* 0x000fea000b800000 */
[----:B------:R-:W-:Y:S01]  /*4d20*/  SHF.L.U32 R153, R173, 0x10, RZ ;  /* 0x00000010ad997819 */ /* 0x000fe200000006ff */
[----:B------:R-:W-:-:S04]  /*4d30*/  FMUL.FTZ R152, R150, UR29 ;  /* 0x0000001d96987c20 */ /* 0x000fc80008410000 */
[----:B------:R-:W-:Y:S01]  /*4d40*/  FFMA.FTZ R106, R153, R152, R106 ;  /* 0x00000098996a7223 */ /* 0x000fe2000001006a */
[----:B------:R-:W-:-:S05]  /*4d50*/  SHF.L.U32 R153, R29, 0x10, RZ ;  /* 0x000000101d997819 */ /* 0x000fca00000006ff */
[----:B------:R-:W-:-:S05]  /*4d60*/  FMUL.FTZ R152, R153, R152 ;  /* 0x0000009899987220 */ /* 0x000fca0000410000 */
[----:B------:R-:W-:-:S04]  /*4d70*/  F2FP.BF16.F32.PACK_AB R152, RZ, R152 ;  /* 0x00000098ff98723e */ /* 0x000fc800000010ff */
[----:B------:R-:W-:-:S07]  /*4d80*/  PRMT R177, R152, 0x7610, R177 ;  /* 0x0000761098b17816 */ /* 0x000fce00000000b1 */
.L_x_4844:
[----:B------:R-:W-:Y:S05]  /*4d90*/  BRA.U !UP3, `(.L_x_4845) ;  /* 0x000000010b247547 */ /* 0x000fea000b800000 */
[----:B------:R-:W2:Y:S01]  /*4da0*/  LDL R154, [R1+0x1c] ;  /* 0x00001c00019a7983 */ /* 0x000ea20000100800 */
[----:B------:R-:W-:Y:S01]  /*4db0*/  PRMT R153, R173, 0x7632, R153 ;  /* 0x00007632ad997816 */ /* 0x000fe20000000099 */
[----:B------:R-:W-:-:S03]  /*4dc0*/  FMUL.FTZ R152, R151, UR29 ;  /* 0x0000001d97987c20 */ /* 0x000fc60008410000 */
[----:B------:R-:W-:-:S05]  /*4dd0*/  SHF.L.U32 R153, R153, 0x10, RZ ;  /* 0x0000001099997819 */ /* 0x000fca00000006ff */
[----:B------:R-:W-:Y:S01]  /*4de0*/  FFMA.FTZ R107, R152, R153, R107 ;  /* 0x00000099986b7223 */ /* 0x000fe2000001006b */
[----:B--2---:R-:W-:-:S04]  /*4df0*/  IMAD.U32 R153, R154, 0x10000, RZ ;  /* 0x000100009a997824 */ /* 0x004fc800078e00ff */
[----:B------:R-:W-:-:S05]  /*4e00*/  FMUL.FTZ R152, R153, R152 ;  /* 0x0000009899987220 */ /* 0x000fca0000410000 */
[----:B------:R-:W-:-:S04]  /*4e10*/  F2FP.BF16.F32.PACK_AB R152, RZ, R152 ;  /* 0x00000098ff98723e */ /* 0x000fc800000010ff */
[----:B------:R-:W-:-:S07]  /*4e20*/  PRMT R177, R177, 0x5410, R152 ;  /* 0x00005410b1b17816 */ /* 0x000fce0000000098 */
.L_x_4845:
[----:B------:R-:W-:-:S05]  /*4e30*/  MOV R152, UR8 ;  /* 0x0000000800987c02 */ /* 0x000fca0008000f00 */
[----:B------:R-:W-:-:S04]  /*4e40*/  @P0 FFMA.FTZ R152, R219, R152, UR9 ;  /* 0x00000009db980e23 */ /* 0x000fc80008010098 */
[----:B------:R-:W-:Y:S01]  /*4e50*/  @P0 FADD.FTZ R153, R12, -R152 ;  /* 0x800000980c990221 */ /* 0x000fe20000010000 */
[----:B------:R-:W-:-:S03]  /*4e60*/  MOV R152, R140 ;  /* 0x0000008c00987202 */ /* 0x000fc60000000f00 */
[----:B------:R-:W-:Y:S01]  /*4e70*/  @P0 FFMA.FTZ R152, R153, UR30, R140 ;  /* 0x0000001e99980c23 */ /* 0x000fe2000801008c */
[----:B------:R-:W-:Y:S06]  /*4e80*/  BRA.U !UP3, `(.L_x_4846) ;  /* 0x000000010b1c7547 */ /* 0x000fec000b800000 */
[----:B------:R-:W-:Y:S01]  /*4e90*/  SHF.L.U32 R154, R174, 0x10, RZ ;  /* 0x00000010ae9a7819 */ /* 0x000fe200000006ff */
[----:B------:R-:W-:-:S04]  /*4ea0*/  FMUL.FTZ R153, R152, UR29 ;  /* 0x0000001d98997c20 */ /* 0x000fc80008410000 */
[----:B------:R-:W-:Y:S01]  /*4eb0*/  FFMA.FTZ R108, R154, R153, R108 ;  /* 0x000000999a6c7223 */ /* 0x000fe2000001006c */
[----:B------:R-:W-:-:S05]  /*4ec0*/  SHF.L.U32 R154, R30, 0x10, RZ ;  /* 0x000000101e9a7819 */ /* 0x000fca00000006ff */
[----:B------:R-:W-:-:S05]  /*4ed0*/  FMUL.FTZ R153, R154, R153 ;  /* 0x000000999a997220 */ /* 0x000fca0000410000 */
[----:B------:R-:W-:-:S04]  /*4ee0*/  F2FP.BF16.F32.PACK_AB R153, RZ, R153 ;  /* 0x00000099ff99723e */ /* 0x000fc800000010ff */
[----:B------:R-:W-:-:S07]  /*4ef0*/  PRMT R178, R153, 0x7610, R178 ;  /* 0x0000761099b27816 */ /* 0x000fce00000000b2 */
.L_x_4846:
[----:B------:R-:W-:-:S05]  /*4f00*/  MOV R153, UR8 ;  /* 0x0000000800997c02 */ /* 0x000fca0008000f00 */
[----:B------:R-:W-:-:S04]  /*4f10*/  @P0 FFMA.FTZ R153, R208, R153, UR9 ;  /* 0x00000009d0990e23 */ /* 0x000fc80008010099 */
[----:B------:R-:W-:Y:S01]  /*4f20*/  @P0 FADD.FTZ R154, R209, -R153 ;  /* 0x80000099d19a0221 */ /* 0x000fe20000010000 */
[----:B------:R-:W-:-:S03]  /*4f30*/  MOV R153, R141 ;  /* 0x0000008d00997202 */ /* 0x000fc60000000f00 */
[----:B------:R-:W-:Y:S01]  /*4f40*/  @P0 FFMA.FTZ R153, R154, UR30, R141 ;  /* 0x0000001e9a990c23 */ /* 0x000fe2000801008d */
[----:B------:R-:W-:Y:S06]  /*4f50*/  BRA.U !UP3, `(.L_x_4847) ;  /* 0x000000010b247547 */ /* 0x000fec000b800000 */
[----:B------:R-:W2:Y:S01]  /*4f60*/  LDL R180, [R1+0x20] ;  /* 0x0000200001b47983 */ /* 0x000ea20000100800 */
[----:B------:R-:W-:Y:S01]  /*4f70*/  PRMT R155, R174, 0x7632, R155 ;  /* 0x00007632ae9b7816 */ /* 0x000fe2000000009b */
[----:B------:R-:W-:-:S04]  /*4f80*/  FMUL.FTZ R154, R153, UR29 ;  /* 0x0000001d999a7c20 */ /* 0x000fc80008410000 */
[----:B------:R-:W-:-:S04]  /*4f90*/  IMAD.U32 R155, R155, 0x10000, RZ ;  /* 0x000100009b9b7824 */ /* 0x000fc800078e00ff */
[----:B------:R-:W-:Y:S01]  /*4fa0*/  FFMA.FTZ R109, R154, R155, R109 ;  /* 0x0000009b9a6d7223 */ /* 0x000fe2000001006d */
[----:B--2---:R-:W-:-:S05]  /*4fb0*/  SHF.L.U32 R155, R180, 0x10, RZ ;  /* 0x00000010b49b7819 */ /* 0x004fca00000006ff */
[----:B------:R-:W-:-:S05]  /*4fc0*/  FMUL.FTZ R154, R155, R154 ;  /* 0x0000009a9b9a7220 */ /* 0x000fca0000410000 */
[----:B------:R-:W-:-:S04]  /*4fd0*/  F2FP.BF16.F32.PACK_AB R154, RZ, R154 ;  /* 0x0000009aff9a723e */ /* 0x000fc800000010ff */
[----:B------:R-:W-:-:S07]  /*4fe0*/  PRMT R178, R178, 0x5410, R154 ;  /* 0x00005410b2b27816 */ /* 0x000fce000000009a */
.L_x_4847:
        /* <DEDUP_REMOVED lines=13> */
.L_x_4848:
[----:B------:R-:W-:-:S05]  /*50c0*/  MOV R155, UR8 ;  /* 0x00000008009b7c02 */ /* 0x000fca0008000f00 */
[----:B------:R-:W-:-:S04]  /*50d0*/  @P0 FFMA.FTZ R155, R241, R155, UR9 ;  /* 0x00000009f19b0e23 */ /* 0x000fc8000801009b */
[----:B------:R-:W-:Y:S01]  /*50e0*/  @P0 FADD.FTZ R180, R240, -R155 ;  /* 0x8000009bf0b40221 */ /* 0x000fe20000010000 */
[----:B------:R-:W-:-:S03]  /*50f0*/  IMAD.MOV.U32 R155, RZ, RZ, R143 ;  /* 0x000000ffff9b7224 */ /* 0x000fc600078e008f */
[----:B------:R-:W-:Y:S01]  /*5100*/  @P0 FFMA.FTZ R155, R180, UR30, R143 ;  /* 0x0000001eb49b0c23 */ /* 0x000fe2000801008f */
[----:B------:R-:W-:Y:S06]  /*5110*/  BRA.U !UP3, `(.L_x_4826) ;  /* 0x000000010b247547 */ /* 0x000fec000b800000 */
        /* <DEDUP_REMOVED lines=9> */
.L_x_4826:
[----:B------:R-:W-:Y:S01]  /*51b0*/  ISETP.NE.U32.AND P0, PT, RZ, UR4, PT ;  /* 0x00000004ff007c0c */ /* 0x000fe2000bf05070 */
[----:B------:R-:W0:Y:S03]  /*51c0*/  @UP3 LDCU.64 UR6, c[0x0][0x468] ;  /* 0x00008d00ff0637ac */ /* 0x000e260008000a00 */
[----:B------:R-:W-:-:S13]  /*51d0*/  ISETP.NE.AND.EX P0, PT, RZ, UR5, PT, P0 ;  /* 0x00000005ff007c0c */ /* 0x000fda000bf05300 */
[----:B------:R-:W1:Y:S02]  /*51e0*/  @P0 LDC.64 R180, c[0x0][0x478] ;  /* 0x00011e00ffb40b82 */ /* 0x000e640000000a00 */
[C---:B-1----:R-:W-:Y:S01]  /*51f0*/  @P0 IMAD.WIDE.U32 R180, R183.reuse, 0x20, R180 ;  /* 0x00000020b7b40825 */ /* 0x042fe200078e00b4 */
[----:B------:R-:W-:-:S04]  /*5200*/  IADD3 R183, PT, PT, R183, 0x80, RZ ;  /* 0x00000080b7b77810 */ /* 0x000fc80007ffe0ff */
[----:B------:R-:W-:Y:S04]  /*5210*/  @P0 STG.E.128 desc[UR16][R180.64], R148 ;  /* 0x00000094b4000986 */ /* 0x000fe8000c101d10 */
[----:B------:R1:W-:Y:S02]  /*5220*/  @P0 STG.E.128 desc[UR16][R180.64+0x10], R152 ;  /* 0x00001098b4000986 */ /* 0x0003e4000c101d10 */
[----:B-1----:R-:W-:-:S05]  /*5230*/  HFMA2 R180, -RZ, RZ, 0, 9.5367431640625e-07 ;  /* 0x00000010ffb47431 */ /* 0x002fca00000001ff */
[C---:B0-----:R-:W-:Y:S01]  /*5240*/  @P2 IMAD.WIDE.U32 R180, R182.reuse, R180, UR6 ;  /* 0x00000006b6b42e25 */ /* 0x041fe2000f8e00b4 */
[----:B------:R-:W-:-:S04]  /*5250*/  IADD3 R182, PT, PT, R182, 0x80, RZ ;  /* 0x00000080b6b67810 */ /* 0x000fc80007ffe0ff */
[----:B------:R0:W-:Y:S03]  /*5260*/  @P2 STG.E.128 desc[UR16][R180.64], R176 ;  /* 0x000000b0b4002986 */ /* 0x0001e6000c101d10 */
.L_x_4815:
[----:B------:R-:W-:Y:S05]  /*5270*/  BSYNC.RECONVERGENT B0 ;  /* 0x0000000000007941 */ /* 0x000fea0003800200 */
.L_x_4814:
        /* <DEDUP_REMOVED lines=9> */
.L_x_4851:
[----:B------:R-:W-:Y:S05]  /*5310*/  BRA.U !UP0, `(.L_x_4852) ;  /* 0x0000000d08bc7547 */ /* 0x000fea000b800000 */
[----:B------:R-:W-:-:S04]  /*5320*/  UISETP.NE.U32.AND UP0, UPT, UR4, URZ, UPT ;  /* 0x000000ff0400728c */ /* 0x000fc8000bf05070 */
[----:B------:R-:W-:-:S06]  /*5330*/  UISETP.NE.AND.EX UP0, UPT, UR5, URZ, UPT, UP0 ;  /* 0x000000ff0500728c */ /* 0x000fcc000bf05300 */
[----:B------:R-:W-:-:S13]  /*5340*/  PLOP3.LUT P0, PT, PT, PT, UP0, 0x80, 0x8 ;  /* 0x000000000008781c */ /* 0x000fda0003f0f008 */
[----:B------:R-:W-:Y:S05]  /*5350*/  @!P0 BRA `(.L_x_4853) ;  /* 0x0000000400c88947 */ /* 0x000fea0003800000 */
        /* <DEDUP_REMOVED lines=28> */
[----:B0-----:R-:W-:-:S07]  /*5520*/  PRMT R176, R152, 0x7610, R176 ;  /* 0x0000761098b07816 */ /* 0x001fce00000000b0 */
.L_x_4854:
        /* <DEDUP_REMOVED lines=9> */
[----:B0-----:R-:W-:-:S07]  /*55c0*/  PRMT R176, R176, 0x5410, R152 ;  /* 0x00005410b0b07816 */ /* 0x001fce0000000098 */
.L_x_4855:
[----:B------:R-:W-:Y:S05]  /*55d0*/  BRA.U !UP3, `(.L_x_4856) ;  /* 0x000000010b1c7547 */ /* 0x000fea000b800000 */
[----:B------:R-:W-:Y:S01]  /*55e0*/  SHF.L.U32 R153, R173, 0x10, RZ ;  /* 0x00000010ad997819 */ /* 0x000fe200000006ff */
[----:B------:R-:W-:-:S04]  /*55f0*/  FMUL.FTZ R152, R150, UR29 ;  /* 0x0000001d96987c20 */ /* 0x000fc80008410000 */
[----:B------:R-:W-:Y:S01]  /*5600*/  FFMA.FTZ R114, R153, R152, R114 ;  /* 0x0000009899727223 */ /* 0x000fe20000010072 */
[----:B------:R-:W-:-:S05]  /*5610*/  SHF.L.U32 R153, R33, 0x10, RZ ;  /* 0x0000001021997819 */ /* 0x000fca00000006ff */
[----:B------:R-:W-:-:S05]  /*5620*/  FMUL.FTZ R152, R152, R153 ;  /* 0x0000009998987220 */ /* 0x000fca0000410000 */
[----:B------:R-:W-:-:S04]  /*5630*/  F2FP.BF16.F32.PACK_AB R152, RZ, R152 ;  /* 0x00000098ff98723e */ /* 0x000fc800000010ff */
[----:B0-----:R-:W-:-:S07]  /*5640*/  PRMT R177, R152, 0x7610, R177 ;  /* 0x0000761098b17816 */ /* 0x001fce00000000b1 */
.L_x_4856:
        /* <DEDUP_REMOVED lines=9> */
[----:B0-----:R-:W-:-:S07]  /*56e0*/  PRMT R177, R177, 0x5410, R152 ;  /* 0x00005410b1b17816 */ /* 0x001fce0000000098 */
.L_x_4857:
        /* <DEDUP_REMOVED lines=12> */
[----:B0-----:R-:W-:-:S07]  /*57b0*/  PRMT R178, R153, 0x7610, R178 ;  /* 0x0000761099b27816 */ /* 0x001fce00000000b2 */
.L_x_4858:
[----:B------:R-:W-:-:S05]  /*57c0*/  MOV R153, UR8 ;  /* 0x0000000800997c02 */ /* 0x000fca0008000f00 */
[----:B------:R-:W-:-:S04]  /*57d0*/  @P4 FFMA.FTZ R153, R211, R153, UR9 ;  /* 0x00000009d3994e23 */ /* 0x000fc80008010099 */
[----:B------:R-:W-:Y:S01]  /*57e0*/  @P4 FADD.FTZ R154, R212, -R153 ;  /* 0x80000099d49a4221 */ /* 0x000fe20000010000 */
[----:B------:R-:W-:-:S03]  /*57f0*/  MOV R153, R21 ;  /* 0x0000001500997202 */ /* 0x000fc60000000f00 */
[----:B------:R-:W-:Y:S01]  /*5800*/  @P4 FFMA.FTZ R153, R154, UR30, R21 ;  /* 0x0000001e9a994c23 */ /* 0x000fe20008010015 */
[----:B------:R-:W-:Y:S06]  /*5810*/  BRA.U !UP3, `(.L_x_4859) ;  /* 0x000000010b247547 */ /* 0x000fec000b800000 */
[----:B0-----:R-:W2:Y:S01]  /*5820*/  LDL R180, [R1+0x10] ;  /* 0x0000100001b47983 */ /* 0x001ea20000100800 */
        /* <DEDUP_REMOVED lines=8> */
.L_x_4859:
[----:B------:R-:W-:-:S05]  /*58b0*/  MOV R154, UR8 ;  /* 0x00000008009a7c02 */ /* 0x000fca0008000f00 */
[----:B------:R-:W-:-:S04]  /*58c0*/  @P4 FFMA.FTZ R154, R15, R154, UR9 ;  /* 0x000000090f9a4e23 */ /* 0x000fc8000801009a */
[----:B------:R-:W-:Y:S01]  /*58d0*/  @P4 FADD.FTZ R155, R195, -R154 ;  /* 0x8000009ac39b4221 */ /* 0x000fe20000010000 */
[----:B------:R-:W-:-:S03]  /*58e0*/  MOV R154, R22 ;  /* 0x00000016009a7202 */ /* 0x000fc60000000f00 */
[----:B------:R-:W-:Y:S01]  /*58f0*/  @P4 FFMA.FTZ R154, R155, UR30, R22 ;  /* 0x0000001e9b9a4c23 */ /* 0x000fe20008010016 */
[----:B------:R-:W-:Y:S06]  /*5900*/  BRA.U !UP3, `(.L_x_4860) ;  /* 0x000000010b1c7547 */ /* 0x000fec000b800000 */
[----:B0-----:R-:W-:Y:S01]  /*5910*/  SHF.L.U32 R180, R175, 0x10, RZ ;  /* 0x00000010afb47819 */ /* 0x001fe200000006ff */
[----:B------:R-:W-:-:S04]  /*5920*/  FMUL.FTZ R155, R154, UR29 ;  /* 0x0000001d9a9b7c20 */ /* 0x000fc80008410000 */
[----:B------:R-:W-:Y:S01]  /*5930*/  FFMA.FTZ R118, R180, R155, R118 ;  /* 0x0000009bb4767223 */ /* 0x000fe20000010076 */
[----:B------:R-:W-:-:S05]  /*5940*/  SHF.L.U32 R180, R35, 0x10, RZ ;  /* 0x0000001023b47819 */ /* 0x000fca00000006ff */
[----:B------:R-:W-:-:S05]  /*5950*/  FMUL.FTZ R155, R155, R180 ;  /* 0x000000b49b9b7220 */ /* 0x000fca0000410000 */
[----:B------:R-:W-:-:S04]  /*5960*/  F2FP.BF16.F32.PACK_AB R155, RZ, R155 ;  /* 0x0000009bff9b723e */ /* 0x000fc800000010ff */
[----:B------:R-:W-:-:S07]  /*5970*/  PRMT R179, R155, 0x7610, R179 ;  /* 0x000076109bb37816 */ /* 0x000fce00000000b3 */
.L_x_4860:
[----:B------:R-:W-:-:S05]  /*5980*/  MOV R155, UR8 ;  /* 0x00000008009b7c02 */ /* 0x000fca0008000f00 */
[----:B------:R-:W-:-:S04]  /*5990*/  @P4 FFMA.FTZ R155, R235, R155, UR9 ;  /* 0x00000009eb9b4e23 */ /* 0x000fc8000801009b */
[----:B0-----:R-:W-:Y:S01]  /*59a0*/  @P4 FADD.FTZ R180, R239, -R155 ;  /* 0x8000009befb44221 */ /* 0x001fe20000010000 */
        /* <DEDUP_REMOVED lines=11> */
[----:B------:R-:W-:Y:S01]  /*5a60*/  PRMT R179, R179, 0x5410, R180 ;  /* 0x00005410b3b37816 */ /* 0x000fe200000000b4 */
[----:B------:R-:W-:Y:S06]  /*5a70*/  BRA `(.L_x_4861) ;  /* 0x0000001800387947 */ /* 0x000fec0003800000 */
.L_x_4853:
[----:B------:R-:W-:Y:S05]  /*5a80*/  BRA.U !UP3, `(.L_x_4862) ;  /* 0x000000010b347547 */ /* 0x000fea000b800000 */
[----:B------:R-:W-:Y:S02]  /*5a90*/  PLOP3.LUT P4, PT, PT, PT, UP2, 0x80, 0x8 ;  /* 0x000000000008781c */ /* 0x000fe40003f8f028 */
[----:B0-----:R-:W-:Y:S02]  /*5aa0*/  MOV R180, UR8 ;  /* 0x0000000800b47c02 */ /* 0x001fe40008000f00 */
        /* <DEDUP_REMOVED lines=11> */
.L_x_4862:
[----:B------:R-:W-:Y:S05]  /*5b60*/  BRA.U !UP3, `(.L_x_4863) ;  /* 0x000000010b3c7547 */ /* 0x000fea000b800000 */
[----:B------:R-:W2:Y:S01]  /*5b70*/  LDL R184, [R1+0x8] ;  /* 0x0000080001b87983 */ /* 0x000ea20000100800 */
[----:B------:R-:W-:Y:S01]  /*5b80*/  PLOP3.LUT P4, PT, PT, PT, UP2, 0x80, 0x8 ;  /* 0x000000000008781c */ /* 0x000fe20003f8f028 */
[----:B0-----:R-:W-:-:S12]  /*5b90*/  IMAD.U32 R180, RZ, RZ, UR8 ;  /* 0x00000008ffb47e24 */ /* 0x001fd8000f8e00ff */
        /* <DEDUP_REMOVED lines=12> */
.L_x_4863:
        /* <DEDUP_REMOVED lines=14> */
.L_x_4864:
[----:B------:R-:W-:Y:S05]  /*5d40*/  BRA.U !UP3, `(.L_x_4865) ;  /* 0x000000010b3c7547 */ /* 0x000fea000b800000 */
[----:B------:R-:W2:Y:S01]  /*5d50*/  LDL R184, [R1+0xc] ;  /* 0x00000c0001b87983 */ /* 0x000ea20000100800 */
[----:B------:R-:W-:Y:S02]  /*5d60*/  PLOP3.LUT P4, PT, PT, PT, UP2, 0x80, 0x8 ;  /* 0x000000000008781c */ /* 0x000fe40003f8f028 */
[----:B0-----:R-:W-:-:S11]  /*5d70*/  MOV R180, UR8 ;  /* 0x0000000800b47c02 */ /* 0x001fd60008000f00 */
        /* <DEDUP_REMOVED lines=12> */
.L_x_4865:
        /* <DEDUP_REMOVED lines=14> */
.L_x_4866:
        /* <DEDUP_REMOVED lines=16> */
.L_x_4867:
[----:B------:R-:W-:Y:S05]  /*6020*/  BRA.U !UP3, `(.L_x_4868) ;  /* 0x000000010b347547 */ /* 0x000fea000b800000 */
[----:B------:R-:W-:Y:S01]  /*6030*/  PLOP3.LUT P4, PT, PT, PT, UP2, 0x80, 0x8 ;  /* 0x000000000008781c */ /* 0x000fe20003f8f028 */
[----:B0----5:R-:W-:Y:S01]  /*6040*/  IMAD.MOV.U32 R181, RZ, RZ, R22 ;  /* 0x000000ffffb57224 */ /* 0x021fe200078e0016 */
[----:B------:R-:W-:-:S11]  /*6050*/  MOV R180, UR8 ;  /* 0x0000000800b47c02 */ /* 0x000fd60008000f00 */
        /* <DEDUP_REMOVED lines=10> */
.L_x_4868:
        /* <DEDUP_REMOVED lines=17> */
.L_x_4852:
[----:B0-----:R-:W0:Y:S02]  /*6210*/  LDC.64 R180, c[0x0][0x478] ;  /* 0x00011e00ffb47b82 */ /* 0x001e240000000a00 */
[----:B0-----:R-:W-:-:S04]  /*6220*/  ISETP.NE.U32.AND P0, PT, R180, RZ, PT ;  /* 0x000000ffb400720c */ /* 0x001fc80003f05070 */
[----:B------:R-:W-:-:S13]  /*6230*/  ISETP.NE.AND.EX P0, PT, R181, RZ, PT, P0 ;  /* 0x000000ffb500720c */ /* 0x000fda0003f05300 */
[----:B------:R-:W-:Y:S05]  /*6240*/  @!P0 BRA `(.L_x_4869) ;  /* 0x0000000800648947 */ /* 0x000fea0003800000 */
[----:B------:R-:W-:Y:S01]  /*6250*/  MOV R149, UR8 ;  /* 0x0000000800957c02 */ /* 0x000fe20008000f00 */
[----:B------:R-:W-:Y:S01]  /*6260*/  IMAD.U32 R150, RZ, RZ, UR8 ;  /* 0x00000008ff967e24 */ /* 0x000fe2000f8e00ff */
[----:B------:R-:W-:Y:S02]  /*6270*/  MOV R148, UR8 ;  /* 0x0000000800947c02 */ /* 0x000fe40008000f00 */
        /* <DEDUP_REMOVED lines=49> */
.L_x_4870:
        /* <DEDUP_REMOVED lines=16> */
.L_x_4871:
        /* <DEDUP_REMOVED lines=14> */
.L_x_4872:
        /* <DEDUP_REMOVED lines=16> */
.L_x_4873:
        /* <DEDUP_REMOVED lines=14> */
.L_x_4874:
        /* <DEDUP_REMOVED lines=16> */
.L_x_4875:
[----:B------:R-:W-:Y:S05]  /*6a50*/  BRA.U !UP3, `(.L_x_4876) ;  /* 0x000000010b347547 */ /* 0x000fea000b800000 */
        /* <DEDUP_REMOVED lines=13> */
.L_x_4876:
[----:B------:R-:W-:Y:S05]  /*6b30*/  BRA.U !UP3, `(.L_x_4861) ;  /* 0x000000090b087547 */ /* 0x000fea000b800000 */
[----:B------:R-:W2:Y:S01]  /*6b40*/  LDL R184, [R1+0x14] ;  /* 0x0000140001b87983 */ /* 0x000ea20000100800 */
[----:B-----5:R-:W-:Y:S01]  /*6b50*/  PRMT R181, R175, 0x7632, R181 ;  /* 0x00007632afb57816 */ /* 0x020fe200000000b5 */
        /* <DEDUP_REMOVED lines=8> */
.L_x_4869:
        /* <DEDUP_REMOVED lines=14> */
.L_x_4877:
        /* <DEDUP_REMOVED lines=16> */
.L_x_4878:
        /* <DEDUP_REMOVED lines=14> */
.L_x_4879:
        /* <DEDUP_REMOVED lines=12> */
[----:B--2---:R-:W-:-:S04]  /*6f60*/  IMAD.U32 R181, R184, 0x10000, RZ ;  /* 0x00010000b8b57824 */ /* 0x004fc800078e00ff */
[----:B------:R-:W-:-:S05]  /*6f70*/  FMUL.FTZ R180, R181, R180 ;  /* 0x000000b4b5b47220 */ /* 0x000fca0000410000 */
[----:B------:R-:W-:-:S04]  /*6f80*/  F2FP.BF16.F32.PACK_AB R180, RZ, R180 ;  /* 0x000000b4ffb4723e */ /* 0x000fc800000010ff */
[----:B------:R-:W-:-:S07]  /*6f90*/  PRMT R177, R177, 0x5410, R180 ;  /* 0x00005410b1b17816 */ /* 0x000fce00000000b4 */
.L_x_4880:
        /* <DEDUP_REMOVED lines=14> */
.L_x_4881:
        /* <DEDUP_REMOVED lines=16> */
.L_x_4882:
        /* <DEDUP_REMOVED lines=14> */
.L_x_4883:
        /* <DEDUP_REMOVED lines=16> */
.L_x_4861:
[----:B0-----:R-:W0:Y:S01]  /*7360*/  @P0 LDC.64 R180, c[0x0][0x478] ;  /* 0x00011e00ffb40b82 */ /* 0x001e220000000a00 */
[----:B------:R-:W1:Y:S01]  /*7370*/  @UP3 LDCU.64 UR6, c[0x0][0x468] ;  /* 0x00008d00ff0637ac */ /* 0x000e620008000a00 */
[C---:B0-----:R-:W-:Y:S01]  /*7380*/  @P0 IMAD.WIDE.U32 R180, R183.reuse, 0x20, R180 ;  /* 0x00000020b7b40825 */ /* 0x041fe200078e00b4 */
[----:B------:R-:W-:-:S04]  /*7390*/  IADD3 R183, PT, PT, R183, 0x80, RZ ;  /* 0x00000080b7b77810 */ /* 0x000fc80007ffe0ff */
[----:B------:R-:W-:Y:S04]  /*73a0*/  @P0 STG.E.128 desc[UR16][R180.64], R148 ;  /* 0x00000094b4000986 */ /* 0x000fe8000c101d10 */
[----:B------:R0:W-:Y:S02]  /*73b0*/  @P0 STG.E.128 desc[UR16][R180.64+0x10], R152 ;  /* 0x00001098b4000986 */ /* 0x0001e4000c101d10 */
[----:B0-----:R-:W-:-:S05]  /*73c0*/  HFMA2 R180, -RZ, RZ, 0, 9.5367431640625e-07 ;  /* 0x00000010ffb47431 */ /* 0x001fca00000001ff */
[C---:B-1----:R-:W-:Y:S01]  /*73d0*/  @P2 IMAD.WIDE.U32 R180, R182.reuse, R180, UR6 ;  /* 0x00000006b6b42e25 */ /* 0x042fe2000f8e00b4 */
[----:B------:R-:W-:-:S04]  /*73e0*/  IADD3 R182, PT, PT, R182, 0x80, RZ ;  /* 0x00000080b6b67810 */ /* 0x000fc80007ffe0ff */
[----:B------:R1:W-:Y:S03]  /*73f0*/  @P2 STG.E.128 desc[UR16][R180.64], R176 ;  /* 0x000000b0b4002986 */ /* 0x0003e6000c101d10 */
.L_x_4850:
[----:B------:R-:W-:Y:S05]  /*7400*/  BSYNC.RECONVERGENT B0 ;  /* 0x0000000000007941 */ /* 0x000fea0003800200 */
.L_x_4849:
        /* <DEDUP_REMOVED lines=9> */
.L_x_4886:
        /* <DEDUP_REMOVED lines=33> */
[----:B01----:R-:W-:-:S07]  /*76b0*/  PRMT R176, R152, 0x7610, R176 ;  /* 0x0000761098b07816 */ /* 0x003fce00000000b0 */
.L_x_4889:
        /* <DEDUP_REMOVED lines=8> */
[----:B01----:R-:W-:-:S07]  /*7740*/  PRMT R176, R176, 0x5410, R152 ;  /* 0x00005410b0b07816 */ /* 0x003fce0000000098 */
.L_x_4890:
[----:B------:R-:W-:Y:S05]  /*7750*/  BRA.U !UP3, `(.L_x_4891) ;  /* 0x000000010b1c7547 */ /* 0x000fea000b800000 */
[----:B------:R-:W-:Y:S01]  /*7760*/  SHF.L.U32 R153, R173, 0x10, RZ ;  /* 0x00000010ad997819 */ /* 0x000fe200000006ff */
[----:B------:R-:W-:-:S04]  /*7770*/  FMUL.FTZ R152, R150, UR29 ;  /* 0x0000001d96987c20 */ /* 0x000fc80008410000 */
[----:B------:R-:W-:Y:S01]  /*7780*/  FFMA.FTZ R122, R153, R152, R122 ;  /* 0x00000098997a7223 */ /* 0x000fe2000001007a */
[----:B------:R-:W-:-:S05]  /*7790*/  SHF.L.U32 R153, R37, 0x10, RZ ;  /* 0x0000001025997819 */ /* 0x000fca00000006ff */
[----:B------:R-:W-:-:S05]  /*77a0*/  FMUL.FTZ R152, R152, R153 ;  /* 0x0000009998987220 */ /* 0x000fca0000410000 */
[----:B------:R-:W-:-:S04]  /*77b0*/  F2FP.BF16.F32.PACK_AB R152, RZ, R152 ;  /* 0x00000098ff98723e */ /* 0x000fc800000010ff */
[----:B01----:R-:W-:-:S07]  /*77c0*/  PRMT R177, R152, 0x7610, R177 ;  /* 0x0000761098b17816 */ /* 0x003fce00000000b1 */
.L_x_4891:
        /* <DEDUP_REMOVED lines=9> */
.L_x_4892:
[----:B------:R-:W-:-:S04]  /*7860*/  IMAD.U32 R152, RZ, RZ, UR8 ;  /* 0x00000008ff987e24 */ /* 0x000fc8000f8e00ff */
        /* <DEDUP_REMOVED lines=11> */
[----:B01----:R-:W-:-:S07]  /*7920*/  PRMT R178, R153, 0x7610, R178 ;  /* 0x0000761099b27816 */ /* 0x003fce00000000b2 */
.L_x_4893:
[----:B------:R-:W-:-:S05]  /*7930*/  MOV R153, UR8 ;  /* 0x0000000800997c02 */ /* 0x000fca0008000f00 */
[----:B------:R-:W-:-:S04]  /*7940*/  @P5 FFMA.FTZ R153, R214, R153, UR9 ;  /* 0x00000009d6995e23 */ /* 0x000fc80008010099 */
[----:B------:R-:W-:Y:S01]  /*7950*/  @P5 FADD.FTZ R154, R215, -R153 ;  /* 0x80000099d79a5221 */ /* 0x000fe20000010000 */
[----:B------:R-:W-:-:S03]  /*7960*/  MOV R153, R161 ;  /* 0x000000a100997202 */ /* 0x000fc60000000f00 */
[----:B------:R-:W-:Y:S01]  /*7970*/  @P5 FFMA.FTZ R153, R154, UR30, R161 ;  /* 0x0000001e9a995c23 */ /* 0x000fe200080100a1 */
[----:B------:R-:W-:Y:S06]  /*7980*/  BRA.U !UP3, `(.L_x_4894) ;  /* 0x000000010b247547 */ /* 0x000fec000b800000 */
[----:B01----:R-:W2:Y:S01]  /*7990*/  LDL R180, [R1] ;  /* 0x0000000001b47983 */ /* 0x003ea20000100800 */
        /* <DEDUP_REMOVED lines=8> */
.L_x_4894:
[----:B------:R-:W-:-:S04]  /*7a20*/  IMAD.U32 R154, RZ, RZ, UR8 ;  /* 0x00000008ff9a7e24 */ /* 0x000fc8000f8e00ff */
[----:B------:R-:W-:-:S04]  /*7a30*/  @P5 FFMA.FTZ R154, R14, R154, UR9 ;  /* 0x000000090e9a5e23 */ /* 0x000fc8000801009a */
[----:B------:R-:W-:Y:S01]  /*7a40*/  @P5 FADD.FTZ R155, R192, -R154 ;  /* 0x8000009ac09b5221 */ /* 0x000fe20000010000 */
[----:B------:R-:W-:-:S03]  /*7a50*/  MOV R154, R162 ;  /* 0x000000a2009a7202 */ /* 0x000fc60000000f00 */
[----:B------:R-:W-:Y:S01]  /*7a60*/  @P5 FFMA.FTZ R154, R155, UR30, R162 ;  /* 0x0000001e9b9a5c23 */ /* 0x000fe200080100a2 */
[----:B------:R-:W-:Y:S06]  /*7a70*/  BRA.U !UP3, `(.L_x_4895) ;  /* 0x000000010b1c7547 */ /* 0x000fec000b800000 */
[----:B01----:R-:W-:Y:S01]  /*7a80*/  SHF.L.U32 R180, R175, 0x10, RZ ;  /* 0x00000010afb47819 */ /* 0x003fe200000006ff */
[----:B------:R-:W-:-:S04]  /*7a90*/  FMUL.FTZ R155, R154, UR29 ;  /* 0x0000001d9a9b7c20 */ /* 0x000fc80008410000 */
[----:B------:R-:W-:Y:S01]  /*7aa0*/  FFMA.FTZ R126, R180, R155, R126 ;  /* 0x0000009bb47e7223 */ /* 0x000fe2000001007e */
[----:B------:R-:W-:-:S05]  /*7ab0*/  SHF.L.U32 R180, R39, 0x10, RZ ;  /* 0x0000001027b47819 */ /* 0x000fca00000006ff */
[----:B------:R-:W-:-:S05]  /*7ac0*/  FMUL.FTZ R155, R155, R180 ;  /* 0x000000b49b9b7220 */ /* 0x000fca0000410000 */
[----:B------:R-:W-:-:S04]  /*7ad0*/  F2FP.BF16.F32.PACK_AB R155, RZ, R155 ;  /* 0x0000009bff9b723e */ /* 0x000fc800000010ff */
[----:B------:R-:W-:-:S07]  /*7ae0*/  PRMT R179, R155, 0x7610, R179 ;  /* 0x000076109bb37816 */ /* 0x000fce00000000b3 */
.L_x_4895:
[----:B------:R-:W-:-:S05]  /*7af0*/  MOV R155, UR8 ;  /* 0x00000008009b7c02 */ /* 0x000fca0008000f00 */
[----:B------:R-:W-:-:S04]  /*7b00*/  @P5 FFMA.FTZ R155, R234, R155, UR9 ;  /* 0x00000009ea9b5e23 */ /* 0x000fc8000801009b */
[----:B01----:R-:W-:Y:S01]  /*7b10*/  @P5 FADD.FTZ R180, R238, -R155 ;  /* 0x8000009beeb45221 */ /* 0x003fe20000010000 */
[----:B------:R-:W-:-:S03]  /*7b20*/  MOV R155, R163 ;  /* 0x000000a3009b7202 */ /* 0x000fc60000000f00 */
        /* <DEDUP_REMOVED lines=12> */
.L_x_4888:
[----:B------:R-:W-:Y:S05]  /*7bf0*/  BRA.U !UP3, `(.L_x_4897) ;  /* 0x000000010b347547 */ /* 0x000fea000b800000 */
[----:B------:R-:W-:Y:S01]  /*7c00*/  PLOP3.LUT P5, PT, PT, PT, UP2, 0x80, 0x8 ;  /* 0x000000000008781c */ /* 0x000fe20003faf028 */
[----:B01----:R-:W-:Y:S01]  /*7c10*/  IMAD.U32 R180, RZ, RZ, UR8 ;  /* 0x00000008ffb47e24 */ /* 0x003fe2000f8e00ff */
[----:B-----5:R-:W-:-:S11]  /*7c20*/  MOV R181, R156 ;  /* 0x0000009c00b57202 */ /* 0x020fd60000000f00 */
        /* <DEDUP_REMOVED lines=10> */
.L_x_4897:
[----:B------:R-:W-:Y:S05]  /*7cd0*/  BRA.U !UP3, `(.L_x_4898) ;  /* 0x000000010b387547 */ /* 0x000fea000b800000 */
[----:B------:R-:W-:Y:S02]  /*7ce0*/  PLOP3.LUT P5, PT, PT, PT, UP2, 0x80, 0x8 ;  /* 0x000000000008781c */ /* 0x000fe40003faf028 */
[----:B01----:R-:W-:-:S11]  /*7cf0*/  MOV R180, UR8 ;  /* 0x0000000800b47c02 */ /* 0x003fd60008000f00 */
        /* <DEDUP_REMOVED lines=8> */
[----:B------:R-:W-:-:S05]  /*7d80*/  SHF.L.U32 R181, R251, 0x10, RZ ;  /* 0x00000010fbb57819 */ /* 0x000fca00000006ff */
[----:B------:R-:W-:-:S05]  /*7d90*/  FMUL.FTZ R180, R181, R180 ;  /* 0x000000b4b5b47220 */ /* 0x000fca0000410000 */
[----:B------:R-:W-:-:S04]  /*7da0*/  F2FP.BF16.F32.PACK_AB R180, RZ, R180 ;  /* 0x000000b4ffb4723e */ /* 0x000fc800000010ff */
[----:B------:R-:W-:-:S07]  /*7db0*/  PRMT R176, R176, 0x5410, R180 ;  /* 0x00005410b0b07816 */ /* 0x000fce00000000b4 */
.L_x_4898:
        /* <DEDUP_REMOVED lines=14> */
.L_x_4899:
        /* <DEDUP_REMOVED lines=15> */
.L_x_4900:
        /* <DEDUP_REMOVED lines=14> */
.L_x_4901:
[----:B------:R-:W-:Y:S05]  /*8070*/  BRA.U !UP3, `(.L_x_4902) ;  /* 0x000000010b3c7547 */ /* 0x000fea000b800000 */
[----:B------:R-:W2:Y:S01]  /*8080*/  LDL R184, [R1] ;  /* 0x0000000001b87983 */ /* 0x000ea20000100800 */
        /* <DEDUP_REMOVED lines=14> */
.L_x_4902:
        /* <DEDUP_REMOVED lines=14> */
.L_x_4903:
[----:B------:R-:W-:Y:S05]  /*8250*/  BRA.U !UP3, `(.L_x_4896) ;  /* 0x000000110b847547 */ /* 0x000fea000b800000 */
[----:B------:R-:W2:Y:S01]  /*8260*/  LDL R184, [R1+0x4] ;  /* 0x0000040001b87983 */ /* 0x000ea20000100800 */
        /* <DEDUP_REMOVED lines=15> */
.L_x_4887:
[----:B01----:R-:W0:Y:S02]  /*8360*/  LDC.64 R180, c[0x0][0x478] ;  /* 0x00011e00ffb47b82 */ /* 0x003e240000000a00 */
        /* <DEDUP_REMOVED lines=55> */
.L_x_4905:
[----:B------:R-:W-:Y:S05]  /*86e0*/  BRA.U !UP3, `(.L_x_4906) ;  /* 0x000000010b387547 */ /* 0x000fea000b800000 */
        /* <DEDUP_REMOVED lines=14> */
.L_x_4906:
        /* <DEDUP_REMOVED lines=14> */
.L_x_4907:
        /* <DEDUP_REMOVED lines=15> */
.L_x_4908:
        /* <DEDUP_REMOVED lines=14> */
.L_x_4909:
[----:B------:R-:W-:Y:S05]  /*8a80*/  BRA.U !UP3, `(.L_x_4910) ;  /* 0x000000010b3c7547 */ /* 0x000fea000b800000 */
[----:B------:R-:W2:Y:S01]  /*8a90*/  LDL R184, [R1] ;  /* 0x0000000001b87983 */ /* 0x000ea20000100800 */
        /* <DEDUP_REMOVED lines=14> */
.L_x_4910:
        /* <DEDUP_REMOVED lines=14> */
.L_x_4911:
        /* <DEDUP_REMOVED lines=11> */
.L_x_4904:
        /* <DEDUP_REMOVED lines=14> */
.L_x_4912:
        /* <DEDUP_REMOVED lines=15> */
.L_x_4913:
        /* <DEDUP_REMOVED lines=14> */
.L_x_4914:
        /* <DEDUP_REMOVED lines=15> */
.L_x_4915:
        /* <DEDUP_REMOVED lines=14> */
.L_x_4916:
        /* <DEDUP_REMOVED lines=16> */
.L_x_4917:
        /* <DEDUP_REMOVED lines=14> */
.L_x_4918:
        /* <DEDUP_REMOVED lines=16> */
.L_x_4896:
[----:B01----:R-:W0:Y:S01]  /*9470*/  @P0 LDC.64 R180, c[0x0][0x478] ;  /* 0x00011e00ffb40b82 */ /* 0x003e220000000a00 */
        /* <DEDUP_REMOVED lines=9> */
.L_x_4885:
[----:B------:R-:W-:Y:S05]  /*9510*/  BSYNC.RECONVERGENT B0 ;  /* 0x0000000000007941 */ /* 0x000fea0003800200 */
.L_x_4884:
        /* <DEDUP_REMOVED lines=9> */
.L_x_4921:
        /* <DEDUP_REMOVED lines=27> */
[----:B------:R-:W-:Y:S01]  /*9760*/  SHF.L.U32 R153, R172, 0x10, RZ ;  /* 0x00000010ac997819 */ /* 0x000fe200000006ff */
[----:B------:R-:W-:-:S04]  /*9770*/  FMUL.FTZ R152, R148, UR29 ;  /* 0x0000001d94987c20 */ /* 0x000fc80008410000 */
[----:B------:R-:W-:Y:S01]  /*9780*/  FFMA.FTZ R128, R153, R152, R128 ;  /* 0x0000009899807223 */ /* 0x000fe20000010080 */
[----:B------:R-:W-:-:S04]  /*9790*/  IMAD.U32 R153, R40, 0x10000, RZ ;  /* 0x0001000028997824 */ /* 0x000fc800078e00ff */
[----:B------:R-:W-:-:S05]  /*97a0*/  FMUL.FTZ R152, R152, R153 ;  /* 0x0000009998987220 */ /* 0x000fca0000410000 */
[----:B------:R-:W-:-:S04]  /*97b0*/  F2FP.BF16.F32.PACK_AB R152, RZ, R152 ;  /* 0x00000098ff98723e */ /* 0x000fc800000010ff */
[----:B012---:R-:W-:-:S07]  /*97c0*/  PRMT R176, R152, 0x7610, R176 ;  /* 0x0000761098b07816 */ /* 0x007fce00000000b0 */
.L_x_4924:
        /* <DEDUP_REMOVED lines=8> */
[----:B012---:R-:W-:-:S07]  /*9850*/  PRMT R176, R176, 0x5410, R152 ;  /* 0x00005410b0b07816 */ /* 0x007fce0000000098 */
.L_x_4925:
[----:B------:R-:W-:Y:S05]  /*9860*/  BRA.U !UP3, `(.L_x_4926) ;  /* 0x000000010b1c7547 */ /* 0x000fea000b800000 */
[----:B------:R-:W-:Y:S01]  /*9870*/  SHF.L.U32 R153, R173, 0x10, RZ ;  /* 0x00000010ad997819 */ /* 0x000fe200000006ff */
[----:B------:R-:W-:-:S04]  /*9880*/  FMUL.FTZ R152, R150, UR29 ;  /* 0x0000001d96987c20 */ /* 0x000fc80008410000 */
[----:B------:R-:W-:Y:S01]  /*9890*/  FFMA.FTZ R130, R153, R152, R130 ;  /* 0x0000009899827223 */ /* 0x000fe20000010082 */
[----:B------:R-:W-:-:S05]  /*98a0*/  SHF.L.U32 R153, R41, 0x10, RZ ;  /* 0x0000001029997819 */ /* 0x000fca00000006ff */
[----:B------:R-:W-:-:S05]  /*98b0*/  FMUL.FTZ R152, R152, R153 ;  /* 0x0000009998987220 */ /* 0x000fca0000410000 */
[----:B------:R-:W-:-:S04]  /*98c0*/  F2FP.BF16.F32.PACK_AB R152, RZ, R152 ;  /* 0x00000098ff98723e */ /* 0x000fc800000010ff */
[----:B012---:R-:W-:-:S07]  /*98d0*/  PRMT R177, R152, 0x7610, R177 ;  /* 0x0000761098b17816 */ /* 0x007fce00000000b1 */
.L_x_4926:
        /* <DEDUP_REMOVED lines=9> */
.L_x_4927:
[----:B------:R-:W-:-:S05]  /*9970*/  MOV R152, UR8 ;  /* 0x0000000800987c02 */ /* 0x000fca0008000f00 */
[----:B------:R-:W-:-:S04]  /*9980*/  @P6 FFMA.FTZ R152, R9, R152, UR9 ;  /* 0x0000000909986e23 */ /* 0x000fc80008010098 */
[----:B------:R-:W-:Y:S01]  /*9990*/  @P6 FADD.FTZ R153, R13, -R152 ;  /* 0x800000980d996221 */ /* 0x000fe20000010000 */
[----:B------:R-:W-:-:S03]  /*99a0*/  IMAD.MOV.U32 R152, RZ, RZ, R168 ;  /* 0x000000ffff987224 */ /* 0x000fc600078e00a8 */
        /* <DEDUP_REMOVED lines=8> */
[----:B012---:R-:W-:-:S07]  /*9a30*/  PRMT R178, R153, 0x7610, R178 ;  /* 0x0000761099b27816 */ /* 0x007fce00000000b2 */
.L_x_4928:
[----:B------:R-:W-:-:S05]  /*9a40*/  MOV R153, UR8 ;  /* 0x0000000800997c02 */ /* 0x000fca0008000f00 */
[----:B------:R-:W-:-:S04]  /*9a50*/  @P6 FFMA.FTZ R153, R217, R153, UR9 ;  /* 0x00000009d9996e23 */ /* 0x000fc80008010099 */
[----:B------:R-:W-:Y:S01]  /*9a60*/  @P6 FADD.FTZ R154, R218, -R153 ;  /* 0x80000099da9a6221 */ /* 0x000fe20000010000 */
[----:B------:R-:W-:-:S03]  /*9a70*/  MOV R153, R169 ;  /* 0x000000a900997202 */ /* 0x000fc60000000f00 */
[----:B------:R-:W-:Y:S01]  /*9a80*/  @P6 FFMA.FTZ R153, R154, UR30, R169 ;  /* 0x0000001e9a996c23 */ /* 0x000fe200080100a9 */
[----:B------:R-:W-:Y:S06]  /*9a90*/  BRA.U !UP3, `(.L_x_4929) ;  /* 0x000000010b207547 */ /* 0x000fec000b800000 */
        /* <DEDUP_REMOVED lines=8> */
.L_x_4929:
[----:B------:R-:W-:-:S05]  /*9b20*/  MOV R154, UR8 ;  /* 0x00000008009a7c02 */ /* 0x000fca0008000f00 */
[----:B------:R-:W-:-:S04]  /*9b30*/  @P6 FFMA.FTZ R154, R17, R154, UR9 ;  /* 0x00000009119a6e23 */ /* 0x000fc8000801009a */
[----:B------:R-:W-:Y:S01]  /*9b40*/  @P6 FADD.FTZ R155, R199, -R154 ;  /* 0x8000009ac79b6221 */ /* 0x000fe20000010000 */
[----:B------:R-:W-:-:S03]  /*9b50*/  IMAD.MOV.U32 R154, RZ, RZ, R170 ;  /* 0x000000ffff9a7224 */ /* 0x000fc600078e00aa */
[----:B------:R-:W-:Y:S01]  /*9b60*/  @P6 FFMA.FTZ R154, R155, UR30, R170 ;  /* 0x0000001e9b9a6c23 */ /* 0x000fe200080100aa */
[----:B------:R-:W-:Y:S06]  /*9b70*/  BRA.U !UP3, `(.L_x_4930) ;  /* 0x000000010b1c7547 */ /* 0x000fec000b800000 */
[----:B012---:R-:W-:Y:S01]  /*9b80*/  SHF.L.U32 R180, R175, 0x10, RZ ;  /* 0x00000010afb47819 */ /* 0x007fe200000006ff */
[----:B------:R-:W-:-:S04]  /*9b90*/  FMUL.FTZ R155, R154, UR29 ;  /* 0x0000001d9a9b7c20 */ /* 0x000fc80008410000 */
[----:B------:R-:W-:Y:S01]  /*9ba0*/  FFMA.FTZ R134, R180, R155, R134 ;  /* 0x0000009bb4867223 */ /* 0x000fe20000010086 */
[----:B------:R-:W-:-:S05]  /*9bb0*/  SHF.L.U32 R180, R43, 0x10, RZ ;  /* 0x000000102bb47819 */ /* 0x000fca00000006ff */
[----:B------:R-:W-:-:S05]  /*9bc0*/  FMUL.FTZ R155, R155, R180 ;  /* 0x000000b49b9b7220 */ /* 0x000fca0000410000 */
[----:B------:R-:W-:-:S04]  /*9bd0*/  F2FP.BF16.F32.PACK_AB R155, RZ, R155 ;  /* 0x0000009bff9b723e */ /* 0x000fc800000010ff */
[----:B------:R-:W-:-:S07]  /*9be0*/  PRMT R179, R155, 0x7610, R179 ;  /* 0x000076109bb37816 */ /* 0x000fce00000000b3 */
.L_x_4930:
[----:B------:R-:W-:-:S05]  /*9bf0*/  MOV R155, UR8 ;  /* 0x00000008009b7c02 */ /* 0x000fca0008000f00 */
[----:B------:R-:W-:-:S04]  /*9c00*/  @P6 FFMA.FTZ R155, R237, R155, UR9 ;  /* 0x00000009ed9b6e23 */ /* 0x000fc8000801009b */
[----:B012---:R-:W-:Y:S01]  /*9c10*/  @P6 FADD.FTZ R180, R236, -R155 ;  /* 0x8000009becb46221 */ /* 0x007fe20000010000 */
        /* <DEDUP_REMOVED lines=10> */
[----:B------:R-:W-:Y:S01]  /*9cc0*/  PRMT R179, R179, 0x5410, R180 ;  /* 0x00005410b3b37816 */ /* 0x000fe200000000b4 */
[----:B------:R-:W-:Y:S06]  /*9cd0*/  BRA `(.L_x_4931) ;  /* 0x0000001800087947 */ /* 0x000fec0003800000 */
.L_x_4923:
[----:B------:R-:W-:Y:S05]  /*9ce0*/  BRA.U !UP3, `(.L_x_4932) ;  /* 0x000000010b347547 */ /* 0x000fea000b800000 */
[----:B------:R-:W-:Y:S01]  /*9cf0*/  PLOP3.LUT P6, PT, PT, PT, UP2, 0x80, 0x8 ;  /* 0x000000000008781c */ /* 0x000fe20003fcf028 */
[----:B012--5:R-:W-:Y:S01]  /*9d00*/  IMAD.MOV.U32 R181, RZ, RZ, R164 ;  /* 0x000000ffffb57224 */ /* 0x027fe200078e00a4 */
        /* <DEDUP_REMOVED lines=11> */
.L_x_4932:
[----:B------:R-:W-:Y:S05]  /*9dc0*/  BRA.U !UP3, `(.L_x_4933) ;  /* 0x000000010b387547 */ /* 0x000fea000b800000 */
[----:B------:R-:W-:Y:S02]  /*9dd0*/  PLOP3.LUT P6, PT, PT, PT, UP2, 0x80, 0x8 ;  /* 0x000000000008781c */ /* 0x000fe40003fcf028 */
[----:B012---:R-:W-:-:S11]  /*9de0*/  MOV R180, UR8 ;  /* 0x0000000800b47c02 */ /* 0x007fd60008000f00 */
        /* <DEDUP_REMOVED lines=12> */
.L_x_4933:
        /* <DEDUP_REMOVED lines=14> */
.L_x_4934:
        /* <DEDUP_REMOVED lines=15> */
.L_x_4935:
        /* <DEDUP_REMOVED lines=14> */
.L_x_4936:
        /* <DEDUP_REMOVED lines=15> */
.L_x_4937:
        /* <DEDUP_REMOVED lines=14> */
.L_x_4938:
        /* <DEDUP_REMOVED lines=14> */
[----:B------:R-:W-:Y:S01]  /*a410*/  PRMT R179, R179, 0x5410, R180 ;  /* 0x00005410b3b37816 */ /* 0x000fe200000000b4 */
[----:B------:R-:W-:Y:S06]  /*a420*/  BRA `(.L_x_4931) ;  /* 0x0000001000347947 */ /* 0x000fec0003800000 */
.L_x_4922:
[----:B012---:R-:W0:Y:S02]  /*a430*/  LDC.64 R180, c[0x0][0x478] ;  /* 0x00011e00ffb47b82 */ /* 0x007e240000000a00 */
[----:B0-----:R-:W-:-:S04]  /*a440*/  ISETP.NE.U32.AND P0, PT, R180, RZ, PT ;  /* 0x000000ffb400720c */ /* 0x001fc80003f05070 */
[----:B------:R-:W-:-:S13]  /*a450*/  ISETP.NE.AND.EX P0, PT, R181, RZ, PT, P0 ;  /* 0x000000ffb500720c */ /* 0x000fda0003f05300 */
[----:B------:R-:W-:Y:S05]  /*a460*/  @!P0 BRA `(.L_x_4939) ;  /* 0x0000000800548947 */ /* 0x000fea0003800000 */
        /* <DEDUP_REMOVED lines=14> */
.L_x_4940:
        /* <DEDUP_REMOVED lines=15> */
.L_x_4941:
        /* <DEDUP_REMOVED lines=14> */
.L_x_4942:
        /* <DEDUP_REMOVED lines=15> */
.L_x_4943:
        /* <DEDUP_REMOVED lines=14> */
.L_x_4944:
        /* <DEDUP_REMOVED lines=15> */
.L_x_4945:
        /* <DEDUP_REMOVED lines=14> */
.L_x_4946:
[----:B------:R-:W-:Y:S01]  /*aac0*/  MOV R150, UR8 ;  /* 0x0000000800967c02 */ /* 0x000fe20008000f00 */
[----:B------:R-:W-:Y:S01]  /*aad0*/  IMAD.U32 R155, RZ, RZ, UR8 ;  /* 0x00000008ff9b7e24 */ /* 0x000fe2000f8e00ff */
[----:B------:R-:W-:Y:S02]  /*aae0*/  MOV R149, UR8 ;  /* 0x0000000800957c02 */ /* 0x000fe40008000f00 */
[----:B------:R-:W-:Y:S01]  /*aaf0*/  MOV R148, UR8 ;  /* 0x0000000800947c02 */ /* 0x000fe20008000f00 */
[-C--:B------:R-:W-:Y:S01]  /*ab00*/  FFMA.FTZ R154, R17, R150.reuse, UR9 ;  /* 0x00000009119a7e23 */ /* 0x080fe20008010096 */
[----:B------:R-:W-:Y:S01]  /*ab10*/  MOV R151, UR8 ;  /* 0x0000000800977c02 */ /* 0x000fe20008000f00 */
[-C--:B------:R-:W-:Y:S01]  /*ab20*/  FFMA.FTZ R153, R217, R149.reuse, UR9 ;  /* 0x00000009d9997e23 */ /* 0x080fe20008010095 */
[----:B------:R-:W-:Y:S01]  /*ab30*/  FFMA.FTZ R150, R223, R150, UR9 ;  /* 0x00000009df967e23 */ /* 0x000fe20008010096 */
[-C--:B------:R-:W-:Y:S01]  /*ab40*/  FFMA.FTZ R152, R9, R148.reuse, UR9 ;  /* 0x0000000909987e23 */ /* 0x080fe20008010094 */
        /* <DEDUP_REMOVED lines=30> */
[----:B-----5:R-:W-:Y:S01]  /*ad30*/  PRMT R180, R175, 0x7632, R180 ;  /* 0x00007632afb47816 */ /* 0x020fe200000000b4 */
        /* <DEDUP_REMOVED lines=8> */
.L_x_4939:
        /* <DEDUP_REMOVED lines=14> */
.L_x_4947:
        /* <DEDUP_REMOVED lines=15> */
.L_x_4948:
        /* <DEDUP_REMOVED lines=14> */
.L_x_4949:
        /* <DEDUP_REMOVED lines=15> */
.L_x_4950:
        /* <DEDUP_REMOVED lines=14> */
.L_x_4951:
        /* <DEDUP_REMOVED lines=15> */
.L_x_4952:
        /* <DEDUP_REMOVED lines=14> */
.L_x_4953:
        /* <DEDUP_REMOVED lines=15> */
.L_x_4931:
[----:B012---:R-:W0:Y:S01]  /*b500*/  @P0 LDC.64 R180, c[0x0][0x478] ;  /* 0x00011e00ffb40b82 */ /* 0x007e220000000a00 */
[----:B------:R-:W1:Y:S01]  /*b510*/  @UP3 LDCU.64 UR6, c[0x0][0x468] ;  /* 0x00008d00ff0637ac */ /* 0x000e620008000a00 */
[----:B0-----:R-:W-:-:S04]  /*b520*/  @P0 IMAD.WIDE.U32 R180, R183, 0x20, R180 ;  /* 0x00000020b7b40825 */ /* 0x001fc800078e00b4 */
[----:B------:R-:W-:Y:S01]  /*b530*/  HFMA2 R183, -RZ, RZ, 0, 9.5367431640625e-07 ;  /* 0x00000010ffb77431 */ /* 0x000fe200000001ff */
[----:B------:R3:W-:Y:S04]  /*b540*/  @P0 STG.E.128 desc[UR16][R180.64], R148 ;  /* 0x00000094b4000986 */ /* 0x0007e8000c101d10 */
[----:B------:R3:W-:Y:S01]  /*b550*/  @P0 STG.E.128 desc[UR16][R180.64+0x10], R152 ;  /* 0x00001098b4000986 */ /* 0x0007e2000c101d10 */
[----:B-1----:R-:W-:-:S05]  /*b560*/  @P2 IMAD.WIDE.U32 R182, R182, R183, UR6 ;  /* 0x00000006b6b62e25 */ /* 0x002fca000f8e00b7 */
[----:B------:R3:W-:Y:S02]  /*b570*/  @P2 STG.E.128 desc[UR16][R182.64], R176 ;  /* 0x000000b0b6002986 */ /* 0x0007e4000c101d10 */
.L_x_4920:
[----:B------:R-:W-:Y:S05]  /*b580*/  BSYNC.RECONVERGENT B0 ;  /* 0x0000000000007941 */ /* 0x000fea0003800200 */
.L_x_4919:
[----:B------:R-:W-:Y:S02]  /*b590*/  UIADD3 UR26, UPT, UPT, UR26, UR24, URZ ;  /* 0x000000181a1a7290 */ /* 0x000fe4000fffe0ff */
[----:B------:R-:W-:Y:S02]  /*b5a0*/  UPLOP3.LUT UP1, UPT, UPT, UPT, UP1, 0x40, 0x4 ;  /* 0x000000000004789c */ /* 0x000fe40003f2e810 */
[----:B------:R-:W-:-:S09]  /*b5b0*/  UISETP.GE.AND UP0, UPT, UR26, UR25, UPT ;  /* 0x000000191a00728c */ /* 0x000fd2000bf06270 */
[----:B------:R-:W-:Y:S05]  /*b5c0*/  BRA.U !UP0, `(.L_x_4954) ;  /* 0xffffff5908387547 */ /* 0x000fea000b83ffff */
.L_x_4802:
        /* <DEDUP_REMOVED lines=20> */
.L_x_4956:
[----:B------:R-:W-:Y:S05]  /*b710*/  BSYNC.RECONVERGENT B0 ;  /* 0x0000000000007941 */ /* 0x000fea0003800200 */
.L_x_4955:
        /* <DEDUP_REMOVED lines=15> */
.L_x_4958:
[----:B------:R-:W-:Y:S05]  /*b810*/  BSYNC.RECONVERGENT B0 ;  /* 0x0000000000007941 */ /* 0x000fea0003800200 */
.L_x_4957:
        /* <DEDUP_REMOVED lines=15> */
.L_x_4960:
[----:B------:R-:W-:Y:S05]  /*b910*/  BSYNC.RECONVERGENT B0 ;  /* 0x0000000000007941 */ /* 0x000fea0003800200 */
.L_x_4959:
        /* <DEDUP_REMOVED lines=14> */
.L_x_4961:
        /* <DEDUP_REMOVED lines=16> */
.L_x_15644:


//--------------------- .text._ZN10layer_norm13ln_bwd_kernelINS_13Kernel_traitsI13__nv_bfloat16S2_fS2_fjLj4096ELj1ELj1ELj4ELj16ENS_18Kernel_traits_baseILj4096ES2_S2_fS2_fjLj128EEEEELb0ELb1ELb1ELb1EEEvNS_9BwdParamsE --------------------------
	.section	.text._ZN10layer_norm13ln_bwd_kernelINS_13Kernel_traitsI13__nv_bfloat16S2_fS2_fjLj4096ELj1ELj1ELj4ELj16ENS_18Kernel_traits_baseILj4096ES2_S2_fS2_fjLj128EEEEELb0ELb1ELb1ELb1EEEvNS_9BwdParamsE,"ax",@progbits
	.align	128
        .global         _ZN10layer_norm13ln_bwd_kernelINS_13Kernel_traitsI13__nv_bfloat16S2_fS2_fjLj4096ELj1ELj1ELj4ELj16ENS_18Kernel_traits_baseILj4096ES2_S2_fS2_fjLj128EEEEELb0ELb1ELb1ELb1EEEvNS_9BwdParamsE
        .type           _ZN10layer_norm13ln_bwd_kernelINS_13Kernel_traitsI13__nv_bfloat16S2_fS2_fjLj4096ELj1ELj1ELj4ELj16ENS_18Kernel_traits_baseILj4096ES2_S2_fS2_fjLj128EEEEELb0ELb1ELb1ELb1EEEvNS_9BwdParamsE,@function
        .size           _ZN10layer_norm13ln_bwd_kernelINS_13Kernel_traitsI13__nv_bfloat16S2_fS2_fjLj4096ELj1ELj1ELj4ELj16ENS_18Kernel_traits_baseILj4096ES2_S2_fS2_fjLj128EEEEELb0ELb1ELb1ELb1EEEvNS_9BwdParamsE,(.L_x_15645 - _ZN10layer_norm13ln_bwd_kernelINS_13Kernel_traitsI13__nv_bfloat16S2_fS2_fjLj4096ELj1ELj1ELj4ELj16ENS_18Kernel_traits_baseILj4096ES2_S2_fS2_fjLj128EEEEELb0ELb1ELb1ELb1EEEvNS_9BwdParamsE)
        .other          _ZN10layer_norm13ln_bwd_kernelINS_13Kernel_traitsI13__nv_bfloat16S2_fS2_fjLj4096ELj1ELj1ELj4ELj16ENS_18Kernel_traits_baseILj4096ES2_S2_fS2_fjLj128EEEEELb0ELb1ELb1ELb1EEEvNS_9BwdParamsE,@"STO_CUDA_ENTRY STV_DEFAULT"
_ZN10layer_norm13ln_bwd_kernelINS_13Kernel_traitsI13__nv_bfloat16S2_fS2_fjLj4096ELj1ELj1ELj4ELj16ENS_18Kernel_traits_baseILj4096ES2_S2_fS2_fjLj128EEEEELb0ELb1ELb1ELb1EEEvNS_9BwdParamsE:
.text._ZN10layer_norm13ln_bwd_kernelINS_13Kernel_traitsI13__nv_bfloat16S2_fS2_fjLj4096ELj1ELj1ELj4ELj16ENS_18Kernel_traits_baseILj4096ES2_S2_fS2_fjLj128EEEEELb0ELb1ELb1ELb1EEEvNS_9BwdParamsE:
        /* <DEDUP_REMOVED lines=59> */
[----:B------:R-:W4:Y:S01]  /*03b0*/  LDCU UR26, c[0x0][0x388] ;  /* 0x00007100ff1a77ac */ /* 0x000f220008000800 */
[----:B------:R-:W0:Y:S01]  /*03c0*/  LDCU.U8 UR27, c[0x0][0x410] ;  /* 0x00008200ff1b77ac */ /* 0x000e220008000000 */
[----:B------:R-:W0:Y:S01]  /*03d0*/  LDCU.64 UR20, c[0x0][0x3c8] ;  /* 0x00007900ff1477ac */ /* 0x000e220008000a00 */
[C---:B-1----:R-:W-:Y:S01]  /*03e0*/  IMAD.WIDE.U32 R4, R247.reuse, 0x10, R4 ;  /* 0x00000010f7047825 */ /* 0x042fe200078e0004 */
[----:B------:R-:W1:Y:S04]  /*03f0*/  LDCU UR28, c[0x0][0x400] ;  /* 0x00008000ff1c77ac */ /* 0x000e680008000800 */
[----:B0-----:R-:W3:Y:S01]  /*0400*/  LDG.E.128 R76, desc[UR18][R4.64+0x1800] ;  /* 0x00180012044c7981 */ /* 0x001ee2000c1e1d00 */
[----:B------:R-:W0:Y:S03]  /*0410*/  LDCU.64 UR4, c[0x0][0x438] ;  /* 0x00008700ff0477ac */ /* 0x000e260008000a00 */
[----:B------:R-:W4:Y:S01]  /*0420*/  LDG.E.128 R72, desc[UR18][R4.64+0x1000] ;  /* 0x0010001204487981 */ /* 0x000f22000c1e1d00 */
[----:B------:R-:W0:Y:S03]  /*0430*/  LDCU.64 UR6, c[0x0][0x478] ;  /* 0x00008f00ff0677ac */ /* 0x000e260008000a00 */
[----:B------:R-:W4:Y:S01]  /*0440*/  LDG.E.128 R68, desc[UR18][R4.64+0x800] ;  /* 0x0008001204447981 */ /* 0x000f22000c1e1d00 */
[----:B------:R-:W0:Y:S03]  /*0450*/  LDCU.128 UR12, c[0x0][0x3f0] ;  /* 0x00007e00ff0c77ac */ /* 0x000e260008000c00 */
[----:B------:R1:W4:Y:S01]  /*0460*/  LDG.E.128 R64, desc[UR18][R4.64] ;  /* 0x0000001204407981 */ /* 0x000322000c1e1d00 */
[----:B--2---:R-:W-:-:S04]  /*0470*/  IMAD.WIDE.U32 R2, R247, 0x10, R2 ;  /* 0x00000010f7027825 */ /* 0x004fc800078e0002 */
[----:B------:R-:W-:Y:S01]  /*0480*/  HFMA2 R172, -RZ, RZ, 0, 0 ;  /* 0x00000000ffac7431 */ /* 0x000fe200000001ff */
[----:B------:R-:W2:Y:S01]  /*0490*/  LDCU.64 UR22, c[0x0][0x3c0] ;  /* 0x00007800ff1677ac */ /* 0x000ea20008000a00 */
[----:B------:R-:W5:Y:S01]  /*04a0*/  LDG.E.128 R60, desc[UR18][R2.64+0x1800] ;  /* 0x00180012023c7981 */ /* 0x000f62000c1e1d00 */
[----:B------:R-:W0:Y:S03]  /*04b0*/  LDCU.64 UR24, c[0x0][0x380] ;  /* 0x00007000ff1877ac */ /* 0x000e260008000a00 */
[----:B------:R-:W5:Y:S04]  /*04c0*/  LDG.E.128 R56, desc[UR18][R2.64+0x1000] ;  /* 0x0010001202387981 */ /* 0x000f68000c1e1d00 */
[----:B------:R-:W5:Y:S04]  /*04d0*/  LDG.E.128 R52, desc[UR18][R2.64+0x800] ;  /* 0x0008001202347981 */ /* 0x000f68000c1e1d00 */
[----:B------:R2:W5:Y:S01]  /*04e0*/  LDG.E.128 R48, desc[UR18][R2.64] ;  /* 0x0000001202307981 */ /* 0x000562000c1e1d00 */
        /* <DEDUP_REMOVED lines=8> */
[----:B------:R-:W-:Y:S02]  /*0570*/  PRMT R8, R68, 0x7632, R8 ;  /* 0x0000763244087816 */ /* 0x000fe40000000008 */
[----:B------:R-:W-:Y:S02]  /*0580*/  PRMT R7, R69, 0x7632, R7 ;  /* 0x0000763245077816 */ /* 0x000fe40000000007 */
[----:B------:R-:W-:Y:S02]  /*0590*/  PRMT R6, R70, 0x7632, R6 ;  /* 0x0000763246067816 */ /* 0x000fe40000000006 */
[----:B-1----:R-:W-:Y:S02]  /*05a0*/  PRMT R5, R71, 0x7632, R5 ;  /* 0x0000763247057816 */ /* 0x002fe40000000005 */
[----:B------:R-:W-:-:S02]  /*05b0*/  PRMT R4, R64, 0x7632, R4 ;  /* 0x0000763240047816 */ /* 0x000fc40000000004 */
[----:B--2---:R-:W-:Y:S02]  /*05c0*/  PRMT R3, R65, 0x7632, R3 ;  /* 0x0000763241037816 */ /* 0x004fe40000000003 */
[----:B------:R-:W-:Y:S02]  /*05d0*/  PRMT R2, R66, 0x7632, R2 ;  /* 0x0000763242027816 */ /* 0x000fe40000000002 */
[----:B0-----:R-:W-:-:S07]  /*05e0*/  PRMT R0, R67, 0x7632, R0 ;  /* 0x0000763243007816 */ /* 0x001fce0000000000 */
.L_x_5098:
[----:B------:R-:W-:-:S06]  /*05f0*/  UIMAD.WIDE UR10, UR8, 0x4, UR20 ;  /* 0x00000004080a78a5 */ /* 0x000fcc000f8e0214 */
[----:B-1----:R-:W-:Y:S02]  /*0600*/  MOV R192, UR10 ;  /* 0x0000000a00c07c02 */ /* 0x002fe40008000f00 */
[----:B------:R-:W-:-:S05]  /*0610*/  MOV R193, UR11 ;  /* 0x0000000b00c17c02 */ /* 0x000fca0008000f00 */
[----:B------:R0:W2:Y:S01]  /*0620*/  LDG.E R192, desc[UR18][R192.64] ;  /* 0x00000012c0c07981 */ /* 0x0000a2000c1e1900 */
[----:B------:R-:W-:-:S06]  /*0630*/  UIMAD.WIDE UR10, UR8, 0x4, UR14 ;  /* 0x00000004080a78a5 */ /* 0x000fcc000f8e020e */
[----:B0-----:R-:W-:Y:S02]  /*0640*/  MOV R193, UR11 ;  /* 0x0000000b00c17c02 */ /* 0x001fe40008000f00 */
[----:B--2---:R-:W-:Y:S02]  /*0650*/  R2UR UR32, R192 ;  /* 0x00000000c02072ca */ /* 0x004fe400000e0000 */
[----:B------:R-:W-:-:S06]  /*0660*/  MOV R192, UR10 ;  /* 0x0000000a00c07c02 */ /* 0x000fcc0008000f00 */
[----:B------:R0:W2:Y:S01]  /*0670*/  LDG.E R192, desc[UR18][R192.64] ;  /* 0x00000012c0c07981 */ /* 0x0000a2000c1e1900 */
[----:B------:R-:W-:-:S06]  /*0680*/  UIMAD.WIDE UR10, UR8, 0x4, UR12 ;  /* 0x00000004080a78a5 */ /* 0x000fcc000f8e020c */
[----:B0-----:R-:W-:Y:S02]  /*0690*/  MOV R193, UR11 ;  /* 0x0000000b00c17c02 */ /* 0x001fe40008000f00 */
[----:B--2---:R-:W-:Y:S02]  /*06a0*/  R2UR UR33, R192 ;  /* 0x00000000c02172ca */ /* 0x004fe400000e0000 */
[----:B------:R-:W-:-:S06]  /*06b0*/  MOV R192, UR10 ;  /* 0x0000000a00c07c02 */ /* 0x000fcc0008000f00 */
[----:B------:R-:W2:Y:S05]  /*06c0*/  LDG.E R192, desc[UR18][R192.64] ;  /* 0x00000012c0c07981 */ /* 0x000eaa000c1e1900 */
[----:B------:R-:W-:Y:S01]  /*06d0*/  UISETP.GE.AND UP2, UPT, UR33, 0x1, UPT ;  /* 0x000000012100788c */ /* 0x000fe2000bf46270 */
[----:B--2---:R-:W-:Y:S02]  /*06e0*/  R2UR UR16, R192 ;  /* 0x00000000c01072ca */ /* 0x004fe400000e0000 */
[----:B------:R-:W-:-:S06]  /*06f0*/  CS2R R192, SRZ ;  /* 0x0000000000c07805 */ /* 0x000fcc000001ff00 */
[----:B-----5:R-:W-:Y:S07]  /*0700*/  BRA.U !UP2, `(.L_x_4963) ;  /* 0x000000190a107547 */ /* 0x020fee000b800000 */
[----:B------:R-:W0:Y:S01]  /*0710*/  S2R R205, SR_TID.X ;  /* 0x0000000000cd7919 */ /* 0x000e220000002100 */
[----:B------:R-:W-:Y:S01]  /*0720*/  UIMAD UR9, UR8, UR26, URZ ;  /* 0x0000001a080972a4 */ /* 0x000fe2000f8e02ff */
[----:B------:R-:W1:Y:S01]  /*0730*/  LDC.64 R8, c[0x0][0x3a8] ;  /* 0x0000ea00ff087b82 */ /* 0x000e620000000a00 */
[----:B------:R-:W-:Y:S02]  /*0740*/  USHF.R.S32.HI UR11, URZ, 0x1f, UR8 ;  /* 0x0000001fff0b7899 */ /* 0x000fe40008011408 */
[----:B------:R-:W-:Y:S02]  /*0750*/  USHF.R.S32.HI UR10, URZ, 0x1f, UR9 ;  /* 0x0000001fff0a7899 */ /* 0x000fe40008011409 */
[----:B------:R-:W-:Y:S02]  /*0760*/  ULEA UR29, UP0, UR8, UR22, 0x2 ;  /* 0x00000016081d7291 */ /* 0x000fe4000f8010ff */
[----:B------:R-:W-:Y:S02]  /*0770*/  ULEA.HI UR10, UR10, UR9, URZ, 0x3 ;  /* 0x000000090a0a7291 */ /* 0x000fe4000f8f18ff */
[----:B------:R-:W-:-:S02]  /*0780*/  ULEA.HI.X UR9, UR8, UR23, UR11, 0x2, UP0 ;  /* 0x0000001708097291 */ /* 0x000fc400080f140b */
[----:B------:R-:W-:Y:S02]  /*0790*/  MOV R2, UR29 ;  /* 0x0000001d00027c02 */ /* 0x000fe40008000f00 */
[----:B------:R-:W-:Y:S02]  /*07a0*/  IMAD.U32 R0, RZ, RZ, UR10 ;  /* 0x0000000aff007e24 */ /* 0x000fe4000f8e00ff */
[----:B------:R-:W-:Y:S01]  /*07b0*/  MOV R3, UR9 ;  /* 0x0000000900037c02 */ /* 0x000fe20008000f00 */
[----:B------:R-:W-:-:S04]  /*07c0*/  UIADD3 UR9, UPT, UPT, UR33, -0x1, URZ ;  /* 0xffffffff21097890 */ /* 0x000fc8000fffe0ff */
[----:B------:R2:W3:Y:S01]  /*07d0*/  LDG.E R233, desc[UR18][R2.64] ;  /* 0x0000001202e97981 */ /* 0x0004e2000c1e1900 */
[----:B0-----:R-:W-:Y:S01]  /*07e0*/  LEA.HI.SX32 R0, R0, R205, 0x1d ;  /* 0x000000cd00007211 */ /* 0x001fe200078feaff */
[----:B--2---:R-:W0:Y:S03]  /*07f0*/  LDC.64 R2, c[0x0][0x428] ;  /* 0x00010a00ff027b82 */ /* 0x004e260000000a00 */
[----:B------:R-:W-:Y:S01]  /*0800*/  IADD3 R11, PT, PT, R0, 0x80, RZ ;  /* 0x00000080000b7810 */ /* 0x000fe20007ffe0ff */
[----:B------:R-:W-:-:S04]  /*0810*/  UIMAD UR9, UR9, UR26, URZ ;  /* 0x0000001a090972a4 */ /* 0x000fc8000f8e02ff */
[----:B-1----:R-:W-:Y:S01]  /*0820*/  IMAD.WIDE.U32 R6, R11, 0x20, R8 ;  /* 0x000000200b067825 */ /* 0x002fe200078e0008 */
[----:B------:R-:W-:-:S04]  /*0830*/  USHF.R.S32.HI UR10, URZ, 0x1f, UR9 ;  /* 0x0000001fff0a7899 */ /* 0x000fc80008011409 */
[----:B------:R-:W2:Y:S01]  /*0840*/  LDG.E.128 R224, desc[UR18][R6.64] ;  /* 0x0000001206e07981 */ /* 0x000ea2000c1e1d00 */
[----:B------:R-:W-:Y:S01]  /*0850*/  ULEA.HI UR10, UR10, UR9, URZ, 0x3 ;  /* 0x000000090a0a7291 */ /* 0x000fe2000f8f18ff */
[C-C-:B------:R-:W-:Y:S01]  /*0860*/  IMAD.WIDE.U32 R4, R0.reuse, 0x20, R8.reuse ;  /* 0x0000002000047825 */ /* 0x140fe200078e0008 */
[C---:B------:R-:W-:Y:S01]  /*0870*/  IADD3 R13, PT, PT, R0.reuse, 0x100, RZ ;  /* 0x00000100000d7810 */ /* 0x040fe20007ffe0ff */
[----:B------:R-:W4:Y:S03]  /*0880*/  LDG.E.128 R208, desc[UR18][R6.64+0x10] ;  /* 0x0000101206d07981 */ /* 0x000f26000c1e1d00 */
[----:B------:R-:W-:Y:S01]  /*0890*/  MOV R10, UR10 ;  /* 0x0000000a000a7c02 */ /* 0x000fe20008000f00 */
[----:B------:R-:W4:Y:S01]  /*08a0*/  LDG.E.128 R228, desc[UR18][R4.64+0x10] ;  /* 0x0000101204e47981 */ /* 0x000f22000c1e1d00 */
[----:B------:R-:W-:Y:S02]  /*08b0*/  IADD3 R15, PT, PT, R0, 0x180, RZ ;  /* 0x00000180000f7810 */ /* 0x000fe40007ffe0ff */
[----:B------:R-:W-:Y:S01]  /*08c0*/  LEA.HI.SX32 R205, R10, R205, 0x1d ;  /* 0x000000cd0acd7211 */ /* 0x000fe200078feaff */
[--C-:B------:R-:W-:Y:S01]  /*08d0*/  IMAD.WIDE.U32 R200, R13, 0x20, R8.reuse ;  /* 0x000000200dc87825 */ /* 0x100fe200078e0008 */
[----:B------:R-:W4:Y:S03]  /*08e0*/  LDG.E.128 R236, desc[UR18][R4.64] ;  /* 0x0000001204ec7981 */ /* 0x000f26000c1e1d00 */
[----:B------:R-:W-:Y:S01]  /*08f0*/  IMAD.WIDE.U32 R8, R15, 0x20, R8 ;  /* 0x000000200f087825 */ /* 0x000fe200078e0008 */
[C---:B------:R-:W-:Y:S01]  /*0900*/  IADD3 R197, PT, PT, R205.reuse, 0x80, RZ ;  /* 0x00000080cdc57810 */ /* 0x040fe20007ffe0ff */
[----:B------:R-:W4:Y:S02]  /*0910*/  LDG.E.128 R212, desc[UR18][R200.64] ;  /* 0x00000012c8d47981 */ /* 0x000f24000c1e1d00 */
[----:B0-----:R-:W-:-:S02]  /*0920*/  IMAD.WIDE.U32 R192, R205, 0x10, R2 ;  /* 0x00000010cdc07825 */ /* 0x001fc400078e0002 */
[----:B------:R-:W4:Y:S04]  /*0930*/  LDG.E.128 R220, desc[UR18][R8.64] ;  /* 0x0000001208dc7981 */ /* 0x000f28000c1e1d00 */
[----:B------:R-:W4:Y:S04]  /*0940*/  LDG.E.128 R4, desc[UR18][R8.64+0x10] ;  /* 0x0000101208047981 */ /* 0x000f28000c1e1d00 */
[----:B------:R-:W4:Y:S01]  /*0950*/  LDG.E.128 R192, desc[UR18][R192.64] ;  /* 0x00000012c0c07981 */ /* 0x000f22000c1e1d00 */
[----:B------:R-:W-:-:S03]  /*0960*/  IMAD.WIDE.U32 R196, R197, 0x10, R2 ;  /* 0x00000010c5c47825 */ /* 0x000fc600078e0002 */
[----:B------:R0:W4:Y:S04]  /*0970*/  LDG.E.128 R216, desc[UR18][R200.64+0x10] ;  /* 0x00001012c8d87981 */ /* 0x000128000c1e1d00 */
[----:B------:R-:W4:Y:S01]  /*0980*/  LDG.E.128 R196, desc[UR18][R196.64] ;  /* 0x00000012c4c47981 */ /* 0x000f22000c1e1d00 */
[----:B0-----:R-:W-:-:S04]  /*0990*/  VIADD R201, R205, 0x100 ;  /* 0x00000100cdc97836 */ /* 0x001fc80000000000 */
[----:B------:R-:W-:-:S06]  /*09a0*/  IMAD.WIDE.U32 R200, R201, 0x10, R2 ;  /* 0x00000010c9c87825 */ /* 0x000fcc00078e0002 */
[----:B------:R-:W4:Y:S01]  /*09b0*/  LDG.E.128 R200, desc[UR18][R200.64] ;  /* 0x00000012c8c87981 */ /* 0x000f22000c1e1d00 */
[----:B------:R-:W-:-:S05]  /*09c0*/  IADD3 R205, PT, PT, R205, 0x180, RZ ;  /* 0x00000180cdcd7810 */ /* 0x000fca0007ffe0ff */
[----:B------:R-:W-:-:S06]  /*09d0*/  IMAD.WIDE.U32 R204, R205, 0x10, R2 ;  /* 0x00000010cdcc7825 */ /* 0x000fcc00078e0002 */
[----:B------:R-:W4:Y:S01]  /*09e0*/  LDG.E.128 R204, desc[UR18][R204.64] ;  /* 0x00000012cccc7981 */ /* 0x000f22000c1e1d00 */
[----:B------:R-:W-:-:S04]  /*09f0*/  UISETP.NE.U32.AND UP0, UPT, UR4, URZ, UPT ;  /* 0x000000ff0400728c */ /* 0x000fc8000bf05070 */
[----:B------:R-:W-:-:S06]  /*0a00*/  UISETP.NE.AND.EX UP0, UPT, UR5, URZ, UPT, UP0 ;  /* 0x000000ff0500728c */ /* 0x000fcc000bf05300 */
[----:B------:R-:W-:Y:S02]  /*0a10*/  PLOP3.LUT P0, PT, PT, PT, UP0, 0x80, 0x8 ;  /* 0x000000000008781c */ /* 0x000fe40003f0f008 */
[----:B------:R-:W-:-:S11]  /*0a20*/  ISETP.NE.AND P1, PT, RZ, UR27, PT ;  /* 0x0000001bff007c0c */ /* 0x000fd6000bf25270 */
[----:B------:R-:W0:Y:S02]  /*0a30*/  @P0 LDC.64 R2, c[0x0][0x438] ;  /* 0x00010e00ff020b82 */ /* 0x000e240000000a00 */
[----:B0-----:R-:W-:-:S05]  /*0a40*/  @P0 IMAD.WIDE.U32 R2, R0, 0x20, R2 ;  /* 0x0000002000020825 */ /* 0x001fca00078e0002 */
[----:B------:R-:W5:Y:S04]  /*0a50*/  @P0 LDG.E.128 R44, desc[UR18][R2.64] ;  /* 0x00000012022c0981 */ /* 0x000f68000c1e1d00 */
[----:B------:R0:W5:Y:S01]  /*0a60*/  @P0 LDG.E.128 R40, desc[UR18][R2.64+0x10] ;  /* 0x0000101202280981 */ /* 0x000162000c1e1d00 */
[----:B---3--:R-:W-:-:S05]  /*0a70*/  FSEL R233, R233, RZ, !P1 ;  /* 0x000000ffe9e97208 */ /* 0x008fca0004800000 */
[C---:B--2---:R-:W-:Y:S01]  /*0a80*/  FADD.FTZ R234, -R233.reuse, R226 ;  /* 0x000000e2e9ea7221 */ /* 0x044fe20000010100 */
[C---:B------:R-:W-:Y:S02]  /*0a90*/  FADD.FTZ R12, -R233.reuse, R227 ;  /* 0x000000e3e90c7221 */ /* 0x040fe40000010100 */
[----:B------:R-:W1:Y:S01]  /*0aa0*/  @P0 LDC.64 R226, c[0x0][0x438] ;  /* 0x00010e00ffe20b82 */ /* 0x000e620000000a00 */
[C---:B----4-:R-:W-:Y:S01]  /*0ab0*/  FADD.FTZ R247, -R233.reuse, R228 ;  /* 0x000000e4e9f77221 */ /* 0x050fe20000010100 */
[C---:B------:R-:W-:Y:S01]  /*0ac0*/  FADD.FTZ R0, -R233.reuse, R229 ;  /* 0x000000e5e9007221 */ /* 0x040fe20000010100 */
[C---:B------:R-:W-:Y:S01]  /*0ad0*/  FADD.FTZ R246, -R233.reuse, R230 ;  /* 0x000000e6e9f67221 */ /* 0x040fe20000010100 */
[----:B------:R-:W-:-:S04]  /*0ae0*/  FADD.FTZ R8, -R233, R231 ;  /* 0x000000e7e9087221 */ /* 0x000fc80000010100 */
[----:B------:R-:W2:Y:S08]  /*0af0*/  @P0 LDC.64 R228, c[0x0][0x438] ;  /* 0x00010e00ffe40b82 */ /* 0x000eb00000000a00 */
[----:B------:R-:W3:Y:S01]  /*0b00*/  @P0 LDC.64 R230, c[0x0][0x438] ;  /* 0x00010e00ffe60b82 */ /* 0x000ee20000000a00 */
[C---:B------:R-:W-:Y:S01]  /*0b10*/  FADD.FTZ R242, -R233.reuse, R222 ;  /* 0x000000dee9f27221 */ /* 0x040fe20000010100 */
[C---:B------:R-:W-:Y:S01]  /*0b20*/  FADD.FTZ R245, -R233.reuse, R224 ;  /* 0x000000e0e9f57221 */ /* 0x040fe20000010100 */
[C---:B------:R-:W-:Y:S01]  /*0b30*/  FADD.FTZ R232, -R233.reuse, R237 ;  /* 0x000000ede9e87221 */ /* 0x040fe20000010100 */
[C---:B------:R-:W-:Y:S01]  /*0b40*/  FADD.FTZ R243, -R233.reuse, R4 ;  /* 0x00000004e9f37221 */ /* 0x040fe20000010100 */
[----:B------:R-:W-:Y:S01]  /*0b50*/  FADD.FTZ R222, -R233, R5 ;  /* 0x00000005e9de7221 */ /* 0x000fe20000010100 */
[----:B-1----:R-:W-:Y:S01]  /*0b60*/  @P0 IMAD.WIDE.U32 R226, R11, 0x20, R226 ;  /* 0x000000200be20825 */ /* 0x002fe200078e00e2 */
[----:B-----5:R-:W-:-:S03]  /*0b70*/  PRMT R5, R48, 0x7632, R5 ;  /* 0x0000763230057816 */ /* 0x020fc60000000005 */
[C---:B------:R-:W-:Y:S01]  /*0b80*/  FADD.FTZ R224, -R233.reuse, R7 ;  /* 0x00000007e9e07221 */ /* 0x040fe20000010100 */
[----:B------:R-:W-:Y:S01]  /*0b90*/  PRMT R4, R192, 0x7632, R4 ;  /* 0x00007632c0047816 */ /* 0x000fe20000000004 */
[----:B------:R-:W-:Y:S01]  /*0ba0*/  FADD.FTZ R244, -R233, R6 ;  /* 0x00000006e9f47221 */ /* 0x000fe20000010100 */
[----:B------:R-:W-:Y:S01]  /*0bb0*/  PRMT R11, R49, 0x7632, R11 ;  /* 0x00007632310b7816 */ /* 0x000fe2000000000b */
[----:B------:R-:W-:Y:S01]  /*0bc0*/  FADD.FTZ R9, -R233, R239 ;  /* 0x000000efe9097221 */ /* 0x000fe20000010100 */
[----:B------:R-:W-:Y:S01]  /*0bd0*/  PRMT R7, R193, 0x7632, R7 ;  /* 0x00007632c1077816 */ /* 0x000fe20000000007 */
[----:B------:R-:W5:Y:S01]  /*0be0*/  @P0 LDG.E.128 R36, desc[UR18][R226.64] ;  /* 0x00000012e2240981 */ /* 0x000f62000c1e1d00 */
[----:B------:R-:W-:Y:S01]  /*0bf0*/  SHF.L.U32 R5, R5, 0x10, RZ ;  /* 0x0000001005057819 */ /* 0x000fe200000006ff */
[----:B0-----:R-:W-:Y:S01]  /*0c00*/  FMUL.FTZ R2, R232, UR32 ;  /* 0x00000020e8027c20 */ /* 0x001fe20008410000 */
[----:B------:R-:W-:Y:S01]  /*0c10*/  SHF.L.U32 R6, R4, 0x10, RZ ;  /* 0x0000001004067819 */ /* 0x000fe200000006ff */
[----:B------:R0:W5:Y:S01]  /*0c20*/  @P0 LDG.E.128 R32, desc[UR18][R226.64+0x10] ;  /* 0x00001012e2200981 */ /* 0x000162000c1e1d00 */
[----:B------:R-:W-:Y:S01]  /*0c30*/  SHF.L.U32 R11, R11, 0x10, RZ ;  /* 0x000000100b0b7819 */ /* 0x000fe200000006ff */
[----:B------:R-:W-:-:S02]  /*0c40*/  FMUL.FTZ R3, R9, UR32 ;  /* 0x0000002009037c20 */ /* 0x000fc40008410000 */
[-C--:B------:R-:W-:Y:S01]  /*0c50*/  FMUL.FTZ R4, R5, R6.reuse ;  /* 0x0000000605047220 */ /* 0x080fe20000410000 */
[----:B------:R-:W-:Y:S01]  /*0c60*/  FFMA.FTZ R81, R2, R6, R81 ;  /* 0x0000000602517223 */ /* 0x000fe20000010051 */
[--C-:B------:R-:W-:Y:S01]  /*0c70*/  FADD.FTZ R173, R173, R6.reuse ;  /* 0x00000006adad7221 */ /* 0x100fe20000010000 */
[----:B0-----:R-:W-:Y:S02]  /*0c80*/  SHF.L.U32 R226, R7, 0x10, RZ ;  /* 0x0000001007e27819 */ /* 0x001fe400000006ff */
[----:B------:R-:W-:Y:S02]  /*0c90*/  PRMT R7, R50, 0x7632, R7 ;  /* 0x0000763232077816 */ /* 0x000fe40000000007 */
[----:B------:R-:W-:Y:S01]  /*0ca0*/  PRMT R6, R194, 0x7632, R6 ;  /* 0x00007632c2067816 */ /* 0x000fe20000000006 */
[-C--:B------:R-:W-:Y:S01]  /*0cb0*/  FMUL.FTZ R5, R11, R226.reuse ;  /* 0x000000e20b057220 */ /* 0x080fe20000410000 */
[----:B------:R-:W-:Y:S01]  /*0cc0*/  PRMT R9, R51, 0x7632, R9 ;  /* 0x0000763233097816 */ /* 0x000fe20000000009 */
[----:B------:R-:W-:Y:S01]  /*0cd0*/  FFMA.FTZ R83, R3, R226, R83 ;  /* 0x000000e203537223 */ /* 0x000fe20000010053 */
[----:B------:R-:W-:Y:S01]  /*0ce0*/  PRMT R11, R195, 0x7632, R11 ;  /* 0x00007632c30b7816 */ /* 0x000fe2000000000b */
[----:B------:R-:W-:Y:S01]  /*0cf0*/  FADD.FTZ R175, R175, R226 ;  /* 0x000000e2afaf7221 */ /* 0x000fe20000010000 */
[----:B------:R-:W-:Y:S01]  /*0d00*/  SHF.L.U32 R7, R7, 0x10, RZ ;  /* 0x0000001007077819 */ /* 0x000fe200000006ff */
[----:B--2---:R-:W-:Y:S01]  /*0d10*/  @P0 IMAD.WIDE.U32 R228, R13, 0x20, R228 ;  /* 0x000000200de40825 */ /* 0x004fe200078e00e4 */
[----:B------:R-:W-:-:S03]  /*0d20*/  SHF.L.U32 R226, R6, 0x10, RZ ;  /* 0x0000001006e27819 */ /* 0x000fc600000006ff */
[----:B------:R-:W-:Y:S01]  /*0d30*/  FMUL.FTZ R6, R0, UR32 ;  /* 0x0000002000067c20 */ /* 0x000fe20008410000 */
[----:B------:R-:W-:Y:S01]  /*0d40*/  SHF.L.U32 R0, R11, 0x10, RZ ;  /* 0x000000100b007819 */ /* 0x000fe200000006ff */
[----:B---3--:R-:W-:Y:S01]  /*0d50*/  @P0 IMAD.WIDE.U32 R230, R15, 0x20, R230 ;  /* 0x000000200fe60825 */ /* 0x008fe200078e00e6 */
[----:B------:R-:W-:-:S03]  /*0d60*/  PRMT R15, R52, 0x7632, R15 ;  /* 0x00007632340f7816 */ /* 0x000fc6000000000f */
[----:B------:R-:W-:Y:S01]  /*0d70*/  FADD.FTZ R10, -R233, R225 ;  /* 0x000000e1e90a7221 */ /* 0x000fe20000010100 */
[----:B------:R-:W-:Y:S01]  /*0d80*/  PRMT R13, R196, 0x7632, R13 ;  /* 0x00007632c40d7816 */ /* 0x000fe2000000000d */
[----:B------:R-:W-:Y:S02]  /*0d90*/  IMAD.U32 R9, R9, 0x10000, RZ ;  /* 0x0001000009097824 */ /* 0x000fe400078e00ff */
[----:B------:R-:W-:Y:S01]  /*0da0*/  FMUL.FTZ R8, R8, UR32 ;  /* 0x0000002008087c20 */ /* 0x000fe20008410000 */
[-C--:B------:R-:W-:Y:S01]  /*0db0*/  FMUL.FTZ R7, R7, R226.reuse ;  /* 0x000000e207077220 */ /* 0x080fe20000410000 */
[----:B------:R-:W-:Y:S01]  /*0dc0*/  FADD.FTZ R169, R169, R226 ;  /* 0x000000e2a9a97221 */ /* 0x000fe20000010000 */
[----:B------:R-:W-:Y:S01]  /*0dd0*/  FFMA.FTZ R85, R6, R226, R85 ;  /* 0x000000e206557223 */ /* 0x000fe20000010055 */
[----:B------:R-:W-:Y:S01]  /*0de0*/  SHF.L.U32 R11, R15, 0x10, RZ ;  /* 0x000000100f0b7819 */ /* 0x000fe200000006ff */
[----:B------:R-:W-:Y:S01]  /*0df0*/  FADD.FTZ R14, -R233, R209 ;  /* 0x000000d1e90e7221 */ /* 0x000fe20000010100 */
[----:B------:R-:W-:Y:S01]  /*0e00*/  SHF.L.U32 R226, R13, 0x10, RZ ;  /* 0x000000100de27819 */ /* 0x000fe200000006ff */
[-C--:B------:R-:W-:Y:S01]  /*0e10*/  FMUL.FTZ R9, R9, R0.reuse ;  /* 0x0000000009097220 */ /* 0x080fe20000410000 */
[--C-:B------:R-:W-:Y:S01]  /*0e20*/  FADD.FTZ R171, R171, R0.reuse ;  /* 0x00000000abab7221 */ /* 0x100fe20000010000 */
[----:B------:R-:W-:Y:S01]  /*0e30*/  FFMA.FTZ R87, R8, R0, R87 ;  /* 0x0000000008577223 */ /* 0x000fe20000010057 */
[----:B------:R-:W-:Y:S01]  /*0e40*/  FMUL.FTZ R10, R10, UR32 ;  /* 0x000000200a0a7c20 */ /* 0x000fe20008410000 */
[----:B------:R-:W-:Y:S01]  /*0e50*/  PRMT R13, R53, 0x7632, R13 ;  /* 0x00007632350d7816 */ /* 0x000fe2000000000d */
[----:B------:R-:W-:Y:S01]  /*0e60*/  FMUL.FTZ R12, R12, UR32 ;  /* 0x000000200c0c7c20 */ /* 0x000fe20008410000 */
[----:B------:R-:W-:Y:S01]  /*0e70*/  PRMT R0, R197, 0x7632, R0 ;  /* 0x00007632c5007816 */ /* 0x000fe20000000000 */
[C---:B------:R-:W-:Y:S01]  /*0e80*/  FADD.FTZ R235, -R233.reuse, R208 ;  /* 0x000000d0e9eb7221 */ /* 0x040fe20000010100 */
[----:B------:R-:W-:Y:S01]  /*0e90*/  PRMT R209, R54, 0x7632, R209 ;  /* 0x0000763236d17816 */ /* 0x000fe200000000d1 */
[----:B------:R-:W-:Y:S01]  /*0ea0*/  FADD.FTZ R249, -R233, R236 ;  /* 0x000000ece9f97221 */ /* 0x000fe20000010100 */
[----:B------:R-:W-:Y:S01]  /*0eb0*/  PRMT R15, R198, 0x7632, R15 ;  /* 0x00007632c60f7816 */ /* 0x000fe2000000000f */
[-C--:B------:R-:W-:Y:S01]  /*0ec0*/  FMUL.FTZ R11, R11, R226.reuse ;  /* 0x000000e20b0b7220 */ /* 0x080fe20000410000 */
[----:B------:R-:W-:Y:S01]  /*0ed0*/  FFMA.FTZ R89, R10, R226, R89 ;  /* 0x000000e20a597223 */ /* 0x000fe20000010059 */
[----:B------:R-:W-:Y:S01]  /*0ee0*/  FADD.FTZ R165, R165, R226 ;  /* 0x000000e2a5a57221 */ /* 0x000fe20000010000 */
[----:B------:R-:W-:Y:S01]  /*0ef0*/  SHF.L.U32 R13, R13, 0x10, RZ ;  /* 0x000000100d0d7819 */ /* 0x000fe200000006ff */
[C---:B------:R-:W-:Y:S01]  /*0f00*/  FADD.FTZ R237, -R233.reuse, R212 ;  /* 0x000000d4e9ed7221 */ /* 0x040fe20000010100 */
[----:B------:R-:W-:Y:S01]  /*0f10*/  SHF.L.U32 R0, R0, 0x10, RZ ;  /* 0x0000001000007819 */ /* 0x000fe200000006ff */
[----:B------:R-:W-:Y:S01]  /*0f20*/  FADD.FTZ R248, -R233, R238 ;  /* 0x000000eee9f87221 */ /* 0x000fe20000010100 */
[----:B------:R-:W-:Y:S01]  /*0f30*/  SHF.L.U32 R209, R209, 0x10, RZ ;  /* 0x00000010d1d17819 */ /* 0x000fe200000006ff */
[----:B------:R-:W-:Y:S01]  /*0f40*/  FADD.FTZ R239, -R233, R216 ;  /* 0x000000d8e9ef7221 */ /* 0x000fe20000010100 */
[----:B------:R-:W-:Y:S01]  /*0f50*/  SHF.L.U32 R226, R15, 0x10, RZ ;  /* 0x000000100fe27819 */ /* 0x000fe200000006ff */
[-C--:B------:R-:W-:Y:S01]  /*0f60*/  FMUL.FTZ R13, R13, R0.reuse ;  /* 0x000000000d0d7220 */ /* 0x080fe20000410000 */
[----:B------:R-:W-:Y:S01]  /*0f70*/  FFMA.FTZ R91, R12, R0, R91 ;  /* 0x000000000c5b7223 */ /* 0x000fe2000001005b */
[--C-:B------:R-:W-:Y:S01]  /*0f80*/  FADD.FTZ R167, R167, R0.reuse ;  /* 0x00000000a7a77221 */ /* 0x100fe20000010000 */
[----:B------:R-:W-:Y:S01]  /*0f90*/  PRMT R0, R199, 0x7632, R0 ;  /* 0x00007632c7007816 */ /* 0x000fe20000000000 */
[----:B------:R-:W-:Y:S01]  /*0fa0*/  FMUL.FTZ R15, R209, R226 ;  /* 0x000000e2d10f7220 */ /* 0x000fe20000410000 */
[----:B------:R-:W-:Y:S01]  /*0fb0*/  PRMT R209, R55, 0x7632, R209 ;  /* 0x0000763237d17816 */ /* 0x000fe200000000d1 */
[C---:B------:R-:W-:Y:S01]  /*0fc0*/  FADD.FTZ R208, -R233.reuse, R211 ;  /* 0x000000d3e9d07221 */ /* 0x040fe20000010100 */
[----:B------:R-:W-:Y:S01]  /*0fd0*/  SHF.L.U32 R0, R0, 0x10, RZ ;  /* 0x0000001000007819 */ /* 0x000fe200000006ff */
[C---:B------:R-:W-:Y:S01]  /*0fe0*/  FADD.FTZ R240, -R233.reuse, R218 ;  /* 0x000000dae9f07221 */ /* 0x040fe20000010100 */
[----:B------:R-:W-:Y:S01]  /*0ff0*/  FADD.FTZ R241, -R233, R220 ;  /* 0x000000dce9f17221 */ /* 0x000fe20000010100 */
[----:B------:R-:W-:-:S02]  /*1000*/  IMAD.U32 R209, R209, 0x10000, RZ ;  /* 0x00010000d1d17824 */ /* 0x000fc400078e00ff */
[----:B------:R-:W-:Y:S01]  /*1010*/  FMUL.FTZ R208, R208, UR32 ;  /* 0x00000020d0d07c20 */ /* 0x000fe20008410000 */
[----:B------:R-:W-:Y:S01]  /*1020*/  FADD.FTZ R163, R163, R0 ;  /* 0x00000000a3a37221 */ /* 0x000fe20000010000 */
[----:B------:R-:W-:Y:S01]  /*1030*/  FADD.FTZ R236, -R233, R210 ;  /* 0x000000d2e9ec7221 */ /* 0x000fe20000010100 */
[-C--:B------:R-:W-:Y:S01]  /*1040*/  FMUL.FTZ R209, R209, R0.reuse ;  /* 0x00000000d1d17220 */ /* 0x080fe20000410000 */
[----:B------:R-:W-:Y:S01]  /*1050*/  FFMA.FTZ R95, R208, R0, R95 ;  /* 0x00000000d05f7223 */ /* 0x000fe2000001005f */
[----:B------:R-:W-:Y:S01]  /*1060*/  PRMT R211, R56, 0x7632, R211 ;  /* 0x0000763238d37816 */ /* 0x000fe200000000d3 */
[----:B------:R-:W-:Y:S01]  /*1070*/  FADD.FTZ R210, -R233, R213 ;  /* 0x000000d5e9d27221 */ /* 0x000fe20000010100 */
[----:B------:R-:W-:Y:S01]  /*1080*/  PRMT R0, R200, 0x7632, R0 ;  /* 0x00007632c8007816 */ /* 0x000fe20000000000 */
[----:B------:R-:W-:Y:S01]  /*1090*/  FMUL.FTZ R222, R222, UR32 ;  /* 0x00000020dede7c20 */ /* 0x000fe20008410000 */
[----:B------:R-:W-:Y:S01]  /*10a0*/  SHF.L.U32 R211, R211, 0x10, RZ ;  /* 0x00000010d3d37819 */ /* 0x000fe200000006ff */
[----:B------:R-:W-:Y:S01]  /*10b0*/  FMUL.FTZ R210, R210, UR32 ;  /* 0x00000020d2d27c20 */ /* 0x000fe20008410000 */
[----:B------:R-:W-:Y:S01]  /*10c0*/  SHF.L.U32 R0, R0, 0x10, RZ ;  /* 0x0000001000007819 */ /* 0x000fe200000006ff */
[----:B------:R-:W-:Y:S01]  /*10d0*/  FADD.FTZ R212, -R233, R215 ;  /* 0x000000d7e9d47221 */ /* 0x000fe20000010100 */
[----:B------:R-:W-:Y:S01]  /*10e0*/  PRMT R213, R57, 0x7632, R213 ;  /* 0x0000763239d57816 */ /* 0x000fe200000000d5 */
[----:B------:R-:W-:Y:S01]  /*10f0*/  FMUL.FTZ R224, R224, UR32 ;  /* 0x00000020e0e07c20 */ /* 0x000fe20008410000 */
[----:B------:R-:W-:Y:S01]  /*1100*/  SHF.L.U32 R192, R192, 0x10, RZ ;  /* 0x00000010c0c07819 */ /* 0x000fe200000006ff */
[-C--:B------:R-:W-:Y:S01]  /*1110*/  FMUL.FTZ R211, R211, R0.reuse ;  /* 0x00000000d3d37220 */ /* 0x080fe20000410000 */
[----:B------:R-:W-:Y:S01]  /*1120*/  FFMA.FTZ R97, R210, R0, R97 ;  /* 0x00000000d2617223 */ /* 0x000fe20000010061 */
[--C-:B------:R-:W-:Y:S01]  /*1130*/  FADD.FTZ R157, R157, R0.reuse ;  /* 0x000000009d9d7221 */ /* 0x100fe20000010000 */
[----:B------:R-:W-:Y:S01]  /*1140*/  PRMT R0, R201, 0x7632, R0 ;  /* 0x00007632c9007816 */ /* 0x000fe20000000000 */
[----:B------:R-:W-:Y:S01]  /*1150*/  FMUL.FTZ R212, R212, UR32 ;  /* 0x00000020d4d47c20 */ /* 0x000fe20008410000 */
[----:B------:R-:W-:Y:S01]  /*1160*/  SHF.L.U32 R213, R213, 0x10, RZ ;  /* 0x00000010d5d57819 */ /* 0x000fe200000006ff */
[----:B------:R-:W-:Y:S01]  /*1170*/  FMUL.FTZ R234, R234, UR32 ;  /* 0x00000020eaea7c20 */ /* 0x000fe20008410000 */
[----:B------:R-:W-:Y:S01]  /*1180*/  SHF.L.U32 R0, R0, 0x10, RZ ;  /* 0x0000001000007819 */ /* 0x000fe200000006ff */
[C---:B------:R-:W-:Y:S01]  /*1190*/  FADD.FTZ R238, -R233.reuse, R214 ;  /* 0x000000d6e9ee7221 */ /* 0x040fe20000010100 */
[----:B------:R-:W-:Y:S01]  /*11a0*/  PRMT R215, R58, 0x7632, R215 ;  /* 0x000076323ad77816 */ /* 0x000fe200000000d7 */
[----:B------:R-:W-:Y:S01]  /*11b0*/  FADD.FTZ R214, -R233, R217 ;  /* 0x000000d9e9d67221 */ /* 0x000fe20000010100 */
[----:B------:R-:W5:Y:S01]  /*11c0*/  @P0 LDG.E.128 R28, desc[UR18][R228.64] ;  /* 0x00000012e41c0981 */ /* 0x000f62000c1e1d00 */
[-C--:B------:R-:W-:Y:S01]  /*11d0*/  FMUL.FTZ R213, R213, R0.reuse ;  /* 0x00000000d5d57220 */ /* 0x080fe20000410000 */
[----:B------:R-:W-:Y:S01]  /*11e0*/  FFMA.FTZ R99, R212, R0, R99 ;  /* 0x00000000d4637223 */ /* 0x000fe20000010063 */
[--C-:B------:R-:W-:Y:S01]  /*11f0*/  FADD.FTZ R159, R159, R0.reuse ;  /* 0x000000009f9f7221 */ /* 0x100fe20000010000 */
[----:B------:R-:W-:Y:S01]  /*1200*/  PRMT R0, R202, 0x7632, R0 ;  /* 0x00007632ca007816 */ /* 0x000fe20000000000 */
[----:B------:R-:W-:Y:S01]  /*1210*/  FMUL.FTZ R214, R214, UR32 ;  /* 0x00000020d6d67c20 */ /* 0x000fe20008410000 */
[----:B------:R-:W-:Y:S01]  /*1220*/  SHF.L.U32 R215, R215, 0x10, RZ ;  /* 0x00000010d7d77819 */ /* 0x000fe200000006ff */
[----:B------:R0:W5:Y:S01]  /*1230*/  @P0 LDG.E.128 R24, desc[UR18][R228.64+0x10] ;  /* 0x00001012e4180981 */ /* 0x000162000c1e1d00 */
[----:B------:R-:W-:Y:S01]  /*1240*/  SHF.L.U32 R0, R0, 0x10, RZ ;  /* 0x0000001000007819 */ /* 0x000fe200000006ff */
[----:B------:R-:W-:Y:S01]  /*1250*/  FADD.FTZ R216, -R233, R219 ;  /* 0x000000dbe9d87221 */ /* 0x000fe20000010100 */
[----:B------:R-:W-:Y:S01]  /*1260*/  PRMT R217, R59, 0x7632, R217 ;  /* 0x000076323bd97816 */ /* 0x000fe200000000d9 */
[----:B------:R-:W5:Y:S02]  /*1270*/  @P0 LDG.E.128 R20, desc[UR18][R230.64] ;  /* 0x00000012e6140981 */ /* 0x000f64000c1e1d00 */
[-C--:B------:R-:W-:Y:S01]  /*1280*/  FMUL.FTZ R215, R215, R0.reuse ;  /* 0x00000000d7d77220 */ /* 0x080fe20000410000 */
[--C-:B------:R-:W-:Y:S01]  /*1290*/  FADD.FTZ R153, R153, R0.reuse ;  /* 0x0000000099997221 */ /* 0x100fe20000010000 */
[----:B------:R-:W-:Y:S01]  /*12a0*/  FFMA.FTZ R101, R214, R0, R101 ;  /* 0x00000000d6657223 */ /* 0x000fe20000010065 */
[----:B------:R-:W-:Y:S01]  /*12b0*/  PRMT R0, R203, 0x7632, R0 ;  /* 0x00007632cb007816 */ /* 0x000fe20000000000 */
[----:B------:R-:W-:-:S02]  /*12c0*/  IMAD.U32 R217, R217, 0x10000, RZ ;  /* 0x00010000d9d97824 */ /* 0x000fc400078e00ff */
[----:B------:R-:W-:Y:S01]  /*12d0*/  FMUL.FTZ R216, R216, UR32 ;  /* 0x00000020d8d87c20 */ /* 0x000fe20008410000 */
[----:B------:R-:W-:Y:S01]  /*12e0*/  SHF.L.U32 R193, R193, 0x10, RZ ;  /* 0x00000010c1c17819 */ /* 0x000fe200000006ff */
[----:B------:R1:W5:Y:S01]  /*12f0*/  @P0 LDG.E.128 R16, desc[UR18][R230.64+0x10] ;  /* 0x00001012e6100981 */ /* 0x000362000c1e1d00 */
[----:B------:R-:W-:Y:S01]  /*1300*/  SHF.L.U32 R0, R0, 0x10, RZ ;  /* 0x0000001000007819 */ /* 0x000fe200000006ff */
[----:B------:R-:W-:Y:S01]  /*1310*/  FADD.FTZ R218, -R233, R221 ;  /* 0x000000dde9da7221 */ /* 0x000fe20000010100 */
[----:B------:R-:W-:-:S03]  /*1320*/  PRMT R219, R60, 0x7632, R219 ;  /* 0x000076323cdb7816 */ /* 0x000fc600000000db */
[-C--:B------:R-:W-:Y:S01]  /*1330*/  FMUL.FTZ R217, R217, R0.reuse ;  /* 0x00000000d9d97220 */ /* 0x080fe20000410000 */
[--C-:B------:R-:W-:Y:S01]  /*1340*/  FADD.FTZ R155, R155, R0.reuse ;  /* 0x000000009b9b7221 */ /* 0x100fe20000010000 */
[----:B------:R-:W-:Y:S01]  /*1350*/  FFMA.FTZ R103, R216, R0, R103 ;  /* 0x00000000d8677223 */ /* 0x000fe20000010067 */
[----:B------:R-:W-:Y:S01]  /*1360*/  PRMT R0, R204, 0x7632, R0 ;  /* 0x00007632cc007816 */ /* 0x000fe20000000000 */
[----:B------:R-:W-:Y:S01]  /*1370*/  FMUL.FTZ R218, R218, UR32 ;  /* 0x00000020dada7c20 */ /* 0x000fe20008410000 */
[----:B------:R-:W-:Y:S02]  /*1380*/  SHF.L.U32 R219, R219, 0x10, RZ ;  /* 0x00000010dbdb7819 */ /* 0x000fe400000006ff */
[----:B------:R-:W-:Y:S01]  /*1390*/  SHF.L.U32 R0, R0, 0x10, RZ ;  /* 0x0000001000007819 */ /* 0x000fe200000006ff */
[----:B------:R-:W-:Y:S01]  /*13a0*/  FADD.FTZ R220, -R233, R223 ;  /* 0x000000dfe9dc7221 */ /* 0x000fe20000010100 */
[----:B------:R-:W-:-:S03]  /*13b0*/  PRMT R221, R61, 0x7632, R221 ;  /* 0x000076323ddd7816 */ /* 0x000fc600000000dd */
[-C--:B------:R-:W-:Y:S01]  /*13c0*/  FMUL.FTZ R219, R219, R0.reuse ;  /* 0x00000000dbdb7220 */ /* 0x080fe20000410000 */
[----:B------:R-:W-:Y:S01]  /*13d0*/  FFMA.FTZ R105, R218, R0, R105 ;  /* 0x00000000da697223 */ /* 0x000fe20000010069 */
[--C-:B------:R-:W-:Y:S01]  /*13e0*/  FADD.FTZ R149, R149, R0.reuse ;  /* 0x0000000095957221 */ /* 0x100fe20000010000 */
[----:B------:R-:W-:Y:S01]  /*13f0*/  PRMT R0, R205, 0x7632, R0 ;  /* 0x00007632cd007816 */ /* 0x000fe20000000000 */
[----:B------:R-:W-:Y:S01]  /*1400*/  FMUL.FTZ R220, R220, UR32 ;  /* 0x00000020dcdc7c20 */ /* 0x000fe20008410000 */
[----:B------:R-:W-:Y:S02]  /*1410*/  SHF.L.U32 R221, R221, 0x10, RZ ;  /* 0x00000010dddd7819 */ /* 0x000fe400000006ff */
[----:B------:R-:W-:Y:S02]  /*1420*/  SHF.L.U32 R0, R0, 0x10, RZ ;  /* 0x0000001000007819 */ /* 0x000fe400000006ff */
[----:B------:R-:W-:-:S03]  /*1430*/  PRMT R223, R62, 0x7632, R223 ;  /* 0x000076323edf7816 */ /* 0x000fc600000000df */
[-C--:B------:R-:W-:Y:S01]  /*1440*/  FMUL.FTZ R221, R221, R0.reuse ;  /* 0x00000000dddd7220 */ /* 0x080fe20000410000 */
[----:B------:R-:W-:Y:S01]  /*1450*/  FFMA.FTZ R107, R220, R0, R107 ;  /* 0x00000000dc6b7223 */ /* 0x000fe2000001006b */
[--C-:B------:R-:W-:Y:S01]  /*1460*/  FADD.FTZ R151, R151, R0.reuse ;  /* 0x0000000097977221 */ /* 0x100fe20000010000 */
[----:B------:R-:W-:Y:S02]  /*1470*/  PRMT R0, R206, 0x7632, R0 ;  /* 0x00007632ce007816 */ /* 0x000fe40000000000 */
[----:B------:R-:W-:Y:S02]  /*1480*/  SHF.L.U32 R223, R223, 0x10, RZ ;  /* 0x00000010dfdf7819 */ /* 0x000fe400000006ff */
[----:B------:R-:W-:Y:S02]  /*1490*/  SHF.L.U32 R0, R0, 0x10, RZ ;  /* 0x0000001000007819 */ /* 0x000fe400000006ff */
[----:B------:R-:W-:-:S03]  /*14a0*/  PRMT R225, R63, 0x7632, R225 ;  /* 0x000076323fe17816 */ /* 0x000fc600000000e1 */
[-C--:B------:R-:W-:Y:S01]  /*14b0*/  FMUL.FTZ R223, R223, R0.reuse ;  /* 0x00000000dfdf7220 */ /* 0x080fe20000410000 */
[----:B------:R-:W-:Y:S01]  /*14c0*/  FFMA.FTZ R109, R222, R0, R109 ;  /* 0x00000000de6d7223 */ /* 0x000fe2000001006d */
[--C-:B------:R-:W-:Y:S01]  /*14d0*/  FADD.FTZ R145, R145, R0.reuse ;  /* 0x0000000091917221 */ /* 0x100fe20000010000 */
[----:B------:R-:W-:Y:S01]  /*14e0*/  PRMT R0, R207, 0x7632, R0 ;  /* 0x00007632cf007816 */ /* 0x000fe20000000000 */
[----:B------:R-:W-:Y:S01]  /*14f0*/  FMUL.FTZ R14, R14, UR32 ;  /* 0x000000200e0e7c20 */ /* 0x000fe20008410000 */
[----:B------:R-:W-:Y:S02]  /*1500*/  IMAD.U32 R225, R225, 0x10000, RZ ;  /* 0x00010000e1e17824 */ /* 0x000fe400078e00ff */
[----:B------:R-:W-:Y:S01]  /*1510*/  SHF.L.U32 R0, R0, 0x10, RZ ;  /* 0x0000001000007819 */ /* 0x000fe200000006ff */
[----:B------:R-:W-:Y:S01]  /*1520*/  FADD.FTZ R161, R161, R226 ;  /* 0x000000e2a1a17221 */ /* 0x000fe20000010000 */
[----:B------:R-:W-:Y:S01]  /*1530*/  FFMA.FTZ R93, R14, R226, R93 ;  /* 0x000000e20e5d7223 */ /* 0x000fe2000001005d */
[----:B------:R-:W-:-:S02]  /*1540*/  SHF.L.U32 R226, R48, 0x10, RZ ;  /* 0x0000001030e27819 */ /* 0x000fc400000006ff */
[-C--:B------:R-:W-:Y:S01]  /*1550*/  FMUL.FTZ R225, R225, R0.reuse ;  /* 0x00000000e1e17220 */ /* 0x080fe20000410000 */
[----:B------:R-:W-:Y:S01]  /*1560*/  FFMA.FTZ R111, R224, R0, R111 ;  /* 0x00000000e06f7223 */ /* 0x000fe2000001006f */
[----:B------:R-:W-:Y:S01]  /*1570*/  FADD.FTZ R147, R147, R0 ;  /* 0x0000000093937221 */ /* 0x000fe20000010000 */
[----:B------:R-:W-:Y:S01]  /*1580*/  FMUL.FTZ R0, R249, UR32 ;  /* 0x00000020f9007c20 */ /* 0x000fe20008410000 */
[----:B------:R-:W-:Y:S01]  /*1590*/  FADD.FTZ R172, R172, R192 ;  /* 0x000000c0acac7221 */ /* 0x000fe20000010000 */
[-C--:B------:R-:W-:Y:S01]  /*15a0*/  FMUL.FTZ R226, R226, R192.reuse ;  /* 0x000000c0e2e27220 */ /* 0x080fe20000410000 */
[----:B------:R-:W-:Y:S01]  /*15b0*/  SHF.L.U32 R196, R196, 0x10, RZ ;  /* 0x00000010c4c47819 */ /* 0x000fe200000006ff */
[----:B------:R-:W-:Y:S01]  /*15c0*/  FFMA.FTZ R80, R0, R192, R80 ;  /* 0x000000c000507223 */ /* 0x000fe20000010050 */
[----:B------:R-:W-:Y:S01]  /*15d0*/  FMUL.FTZ R233, R245, UR32 ;  /* 0x00000020f5e97c20 */ /* 0x000fe20008410000 */
[----:B------:R-:W-:Y:S02]  /*15e0*/  SHF.L.U32 R192, R52, 0x10, RZ ;  /* 0x0000001034c07819 */ /* 0x000fe400000006ff */
[----:B------:R-:W-:Y:S01]  /*15f0*/  FADD.FTZ R164, R164, R196 ;  /* 0x000000c4a4a47221 */ /* 0x000fe20000010000 */
[-C--:B------:R-:W-:Y:S01]  /*1600*/  FFMA.FTZ R88, R233, R196.reuse, R88 ;  /* 0x000000c4e9587223 */ /* 0x080fe20000010058 */
[----:B------:R-:W-:Y:S01]  /*1610*/  SHF.L.U32 R197, R197, 0x10, RZ ;  /* 0x00000010c5c57819 */ /* 0x000fe200000006ff */
[----:B------:R-:W-:Y:S01]  /*1620*/  FMUL.FTZ R196, R192, R196 ;  /* 0x000000c4c0c47220 */ /* 0x000fe20000410000 */
[----:B------:R-:W-:Y:S01]  /*1630*/  SHF.L.U32 R192, R53, 0x10, RZ ;  /* 0x0000001035c07819 */ /* 0x000fe200000006ff */
[----:B------:R-:W-:Y:S01]  /*1640*/  FMUL.FTZ R235, R235, UR32 ;  /* 0x00000020ebeb7c20 */ /* 0x000fe20008410000 */
[----:B------:R-:W-:Y:S01]  /*1650*/  SHF.L.U32 R198, R198, 0x10, RZ ;  /* 0x00000010c6c67819 */ /* 0x000fe200000006ff */
[-C--:B------:R-:W-:Y:S01]  /*1660*/  FFMA.FTZ R90, R234, R197.reuse, R90 ;  /* 0x000000c5ea5a7223 */ /* 0x080fe2000001005a */
[----:B------:R-:W-:Y:S01]  /*1670*/  FADD.FTZ R166, R166, R197 ;  /* 0x000000c5a6a67221 */ /* 0x000fe20000010000 */
[----:B------:R-:W-:Y:S01]  /*1680*/  FMUL.FTZ R197, R192, R197 ;  /* 0x000000c5c0c57220 */ /* 0x000fe20000410000 */
[----:B------:R-:W-:Y:S01]  /*1690*/  SHF.L.U32 R192, R54, 0x10, RZ ;  /* 0x0000001036c07819 */ /* 0x000fe200000006ff */
[----:B------:R-:W-:Y:S01]  /*16a0*/  FADD.FTZ R160, R160, R198 ;  /* 0x000000c6a0a07221 */ /* 0x000fe20000010000 */
[----:B------:R-:W-:Y:S01]  /*16b0*/  FFMA.FTZ R92, R235, R198, R92 ;  /* 0x000000c6eb5c7223 */ /* 0x000fe2000001005c */
[----:B------:R-:W-:-:S02]  /*16c0*/  IMAD.U32 R199, R199, 0x10000, RZ ;  /* 0x00010000c7c77824 */ /* 0x000fc400078e00ff */
[----:B------:R-:W-:Y:S01]  /*16d0*/  FMUL.FTZ R236, R236, UR32 ;  /* 0x00000020ecec7c20 */ /* 0x000fe20008410000 */
[----:B------:R-:W-:Y:S01]  /*16e0*/  FMUL.FTZ R198, R192, R198 ;  /* 0x000000c6c0c67220 */ /* 0x000fe20000410000 */
[----:B------:R-:W-:Y:S01]  /*16f0*/  SHF.L.U32 R192, R55, 0x10, RZ ;  /* 0x0000001037c07819 */ /* 0x000fe200000006ff */
[----:B------:R-:W-:Y:S01]  /*1700*/  FADD.FTZ R162, R162, R199 ;  /* 0x000000c7a2a27221 */ /* 0x000fe20000010000 */
[-C--:B------:R-:W-:Y:S01]  /*1710*/  FFMA.FTZ R94, R236, R199.reuse, R94 ;  /* 0x000000c7ec5e7223 */ /* 0x080fe2000001005e */
[----:B------:R-:W-:Y:S01]  /*1720*/  SHF.L.U32 R227, R49, 0x10, RZ ;  /* 0x0000001031e37819 */ /* 0x000fe200000006ff */
[----:B0-----:R-:W-:Y:S01]  /*1730*/  FMUL.FTZ R228, R248, UR32 ;  /* 0x00000020f8e47c20 */ /* 0x001fe20008410000 */
[----:B------:R-:W-:Y:S01]  /*1740*/  FMUL.FTZ R199, R192, R199 ;  /* 0x000000c7c0c77220 */ /* 0x000fe20000410000 */
[----:B------:R-:W-:Y:S01]  /*1750*/  SHF.L.U32 R200, R200, 0x10, RZ ;  /* 0x00000010c8c87819 */ /* 0x000fe200000006ff */
[----:B------:R-:W-:Y:S01]  /*1760*/  FMUL.FTZ R237, R237, UR32 ;  /* 0x00000020eded7c20 */ /* 0x000fe20008410000 */
[----:B------:R-:W-:Y:S01]  /*1770*/  SHF.L.U32 R192, R56, 0x10, RZ ;  /* 0x0000001038c07819 */ /* 0x000fe200000006ff */
[-C--:B------:R-:W-:Y:S01]  /*1780*/  FFMA.FTZ R82, R228, R193.reuse, R82 ;  /* 0x000000c1e4527223 */ /* 0x080fe20000010052 */
[----:B------:R-:W-:Y:S01]  /*1790*/  FADD.FTZ R174, R174, R193 ;  /* 0x000000c1aeae7221 */ /* 0x000fe20000010000 */
[----:B------:R-:W-:Y:S01]  /*17a0*/  FMUL.FTZ R227, R227, R193 ;  /* 0x000000c1e3e37220 */ /* 0x000fe20000410000 */
[-C--:B------:R-:W-:Y:S01]  /*17b0*/  FFMA.FTZ R96, R237, R200.reuse, R96 ;  /* 0x000000c8ed607223 */ /* 0x080fe20000010060 */
[----:B------:R-:W-:Y:S01]  /*17c0*/  FADD.FTZ R156, R156, R200 ;  /* 0x000000c89c9c7221 */ /* 0x000fe20000010000 */
[----:B------:R-:W-:Y:S01]  /*17d0*/  FMUL.FTZ R200, R192, R200 ;  /* 0x000000c8c0c87220 */ /* 0x000fe20000410000 */
[----:B------:R-:W-:Y:S01]  /*17e0*/  FFMA.FTZ R193, R0, R226, RZ ;  /* 0x000000e200c17223 */ /* 0x000fe200000100ff */
[----:B------:R-:W-:Y:S01]  /*17f0*/  FADD.FTZ R192, RZ, R226 ;  /* 0x000000e2ffc07221 */ /* 0x000fe20000010000 */
[----:B------:R-:W-:Y:S01]  /*1800*/  SHF.L.U32 R194, R194, 0x10, RZ ;  /* 0x00000010c2c27819 */ /* 0x000fe200000006ff */
[----:B-1----:R-:W-:Y:S01]  /*1810*/  FMUL.FTZ R230, R247, UR32 ;  /* 0x00000020f7e67c20 */ /* 0x002fe20008410000 */
        /* <DEDUP_REMOVED lines=10> */
[----:B------:R-:W-:Y:S01]  /*18c0*/  SHF.L.U32 R231, R51, 0x10, RZ ;  /* 0x0000001033e77819 */ /* 0x000fe200000006ff */
[----:B------:R-:W-:Y:S02]  /*18d0*/  IMAD.U32 R195, R195, 0x10000, RZ ;  /* 0x00010000c3c37824 */ /* 0x000fe400078e00ff */
[----:B------:R-:W-:Y:S01]  /*18e0*/  FFMA.FTZ R192, R230, R229, R192 ;  /* 0x000000e5e6c07223 */ /* 0x000fe200000100c0 */
[----:B------:R-:W-:Y:S01]  /*18f0*/  FADD.FTZ R193, R229, R193 ;  /* 0x000000c1e5c17221 */ /* 0x000fe20000010000 */
[----:B------:R-:W-:Y:S01]  /*1900*/  FMUL.FTZ R232, R246, UR32 ;  /* 0x00000020f6e87c20 */ /* 0x000fe20008410000 */
        /* <DEDUP_REMOVED lines=11> */
[----:B------:R-:W-:Y:S01]  /*19c0*/  FADD.FTZ R193, R11, R193 ;  /* 0x000000c10bc17221 */ /* 0x000fe20000010000 */
[----:B------:R-:W-:Y:S01]  /*19d0*/  FMUL.FTZ R238, R238, UR32 ;  /* 0x00000020eeee7c20 */ /* 0x000fe20008410000 */
[----:B------:R-:W-:Y:S01]  /*19e0*/  SHF.L.U32 R194, R57, 0x10, RZ ;  /* 0x0000001039c27819 */ /* 0x000fe200000006ff */
[----:B------:R-:W-:Y:S01]  /*19f0*/  FFMA.FTZ R192, R234, R197, R192 ;  /* 0x000000c5eac07223 */ /* 0x000fe200000100c0 */
[----:B------:R-:W-:Y:S01]  /*1a00*/  FADD.FTZ R193, R197, R193 ;  /* 0x000000c1c5c17221 */ /* 0x000fe20000010000 */
[-C--:B------:R-:W-:Y:S01]  /*1a10*/  FFMA.FTZ R98, R238, R201.reuse, R98 ;  /* 0x000000c9ee627223 */ /* 0x080fe20000010062 */
[----:B------:R-:W-:Y:S01]  /*1a20*/  FADD.FTZ R158, R158, R201 ;  /* 0x000000c99e9e7221 */ /* 0x000fe20000010000 */
[----:B------:R-:W-:Y:S01]  /*1a30*/  FMUL.FTZ R201, R194, R201 ;  /* 0x000000c9c2c97220 */ /* 0x000fe20000410000 */
[----:B------:R-:W-:Y:S01]  /*1a40*/  SHF.L.U32 R202, R202, 0x10, RZ ;  /* 0x00000010caca7819 */ /* 0x000fe200000006ff */
[----:B------:R-:W-:Y:S01]  /*1a50*/  FFMA.FTZ R192, R12, R13, R192 ;  /* 0x0000000d0cc07223 */ /* 0x000fe200000100c0 */
[----:B------:R-:W-:Y:S01]  /*1a60*/  FMUL.FTZ R239, R239, UR32 ;  /* 0x00000020efef7c20 */ /* 0x000fe20008410000 */
[----:B------:R-:W-:Y:S01]  /*1a70*/  SHF.L.U32 R194, R58, 0x10, RZ ;  /* 0x000000103ac27819 */ /* 0x000fe200000006ff */
[----:B------:R-:W-:Y:S01]  /*1a80*/  FADD.FTZ R193, R13, R193 ;  /* 0x000000c10dc17221 */ /* 0x000fe20000010000 */
[----:B------:R-:W-:Y:S01]  /*1a90*/  FFMA.FTZ R192, R235, R198, R192 ;  /* 0x000000c6ebc07223 */ /* 0x000fe200000100c0 */
[----:B------:R-:W-:Y:S01]  /*1aa0*/  FADD.FTZ R152, R152, R202 ;  /* 0x000000ca98987221 */ /* 0x000fe20000010000 */
[-C--:B------:R-:W-:Y:S01]  /*1ab0*/  FFMA.FTZ R100, R239, R202.reuse, R100 ;  /* 0x000000caef647223 */ /* 0x080fe20000010064 */
[----:B------:R-:W-:Y:S01]  /*1ac0*/  FADD.FTZ R193, R198, R193 ;  /* 0x000000c1c6c17221 */ /* 0x000fe20000010000 */
[----:B------:R-:W-:Y:S01]  /*1ad0*/  FMUL.FTZ R202, R194, R202 ;  /* 0x000000cac2ca7220 */ /* 0x000fe20000410000 */
[----:B------:R-:W-:-:S02]  /*1ae0*/  IMAD.U32 R203, R203, 0x10000, RZ ;  /* 0x00010000cbcb7824 */ /* 0x000fc400078e00ff */
[----:B------:R-:W-:Y:S01]  /*1af0*/  FMUL.FTZ R240, R240, UR32 ;  /* 0x00000020f0f07c20 */ /* 0x000fe20008410000 */
        /* <DEDUP_REMOVED lines=16> */
[----:B------:R-:W-:Y:S01]  /*1c00*/  SHF.L.U32 R204, R204, 0x10, RZ ;  /* 0x00000010cccc7819 */ /* 0x000fe200000006ff */
[----:B------:R-:W-:Y:S01]  /*1c10*/  FMUL.FTZ R241, R241, UR32 ;  /* 0x00000020f1f17c20 */ /* 0x000fe20008410000 */
[----:B------:R-:W-:Y:S01]  /*1c20*/  FFMA.FTZ R193, R212, R213, R193 ;  /* 0x000000d5d4c17223 */ /* 0x000fe200000100c1 */
[----:B------:R-:W-:Y:S01]  /*1c30*/  SHF.L.U32 R194, R60, 0x10, RZ ;  /* 0x000000103cc27819 */ /* 0x000fe200000006ff */
[----:B------:R-:W-:Y:S01]  /*1c40*/  FADD.FTZ R192, R213, R192 ;  /* 0x000000c0d5c07221 */ /* 0x000fe20000010000 */
[----:B------:R-:W-:Y:S01]  /*1c50*/  FFMA.FTZ R104, R241, R204, R104 ;  /* 0x000000ccf1687223 */ /* 0x000fe20000010068 */
[----:B------:R-:W-:Y:S01]  /*1c60*/  FFMA.FTZ R193, R239, R202, R193 ;  /* 0x000000caefc17223 */ /* 0x000fe200000100c1 */
[----:B------:R-:W-:Y:S01]  /*1c70*/  FADD.FTZ R148, R148, R204 ;  /* 0x000000cc94947221 */ /* 0x000fe20000010000 */
[----:B------:R-:W-:Y:S01]  /*1c80*/  FADD.FTZ R192, R202, R192 ;  /* 0x000000c0cac07221 */ /* 0x000fe20000010000 */
[----:B------:R-:W-:Y:S01]  /*1c90*/  FMUL.FTZ R204, R194, R204 ;  /* 0x000000ccc2cc7220 */ /* 0x000fe20000410000 */
[----:B------:R-:W-:Y:S01]  /*1ca0*/  SHF.L.U32 R205, R205, 0x10, RZ ;  /* 0x00000010cdcd7819 */ /* 0x000fe200000006ff */
[----:B------:R-:W-:Y:S01]  /*1cb0*/  FMUL.FTZ R242, R242, UR32 ;  /* 0x00000020f2f27c20 */ /* 0x000fe20008410000 */
[----:B------:R-:W-:Y:S01]  /*1cc0*/  SHF.L.U32 R194, R61, 0x10, RZ ;  /* 0x000000103dc27819 */ /* 0x000fe200000006ff */
[----:B------:R-:W-:Y:S01]  /*1cd0*/  FFMA.FTZ R193, R214, R215, R193 ;  /* 0x000000d7d6c17223 */ /* 0x000fe200000100c1 */
[----:B------:R-:W-:Y:S01]  /*1ce0*/  FADD.FTZ R192, R215, R192 ;  /* 0x000000c0d7c07221 */ /* 0x000fe20000010000 */
[-C--:B------:R-:W-:Y:S01]  /*1cf0*/  FFMA.FTZ R106, R242, R205.reuse, R106 ;  /* 0x000000cdf26a7223 */ /* 0x080fe2000001006a */
[----:B------:R-:W-:Y:S01]  /*1d00*/  FADD.FTZ R150, R150, R205 ;  /* 0x000000cd96967221 */ /* 0x000fe20000010000 */
        /* <DEDUP_REMOVED lines=18> */
[----:B------:R-:W-:Y:S01]  /*1e30*/  FADD.FTZ R193, R193, R221 ;  /* 0x000000ddc1c17221 */ /* 0x000fe20000010000 */
[----:B------:R-:W-:-:S02]  /*1e40*/  IMAD.U32 R207, R207, 0x10000, RZ ;  /* 0x00010000cfcf7824 */ /* 0x000fc400078e00ff */
        /* <DEDUP_REMOVED lines=10> */
[----:B------:R-:W-:Y:S01]  /*1ef0*/  FADD.FTZ R194, R193, R207 ;  /* 0x000000cfc1c27221 */ /* 0x000fe20000010000 */
[----:B------:R-:W-:Y:S01]  /*1f00*/  FADD.FTZ R170, R170, R195 ;  /* 0x000000c3aaaa7221 */ /* 0x000fe20000010000 */
[----:B------:R-:W-:Y:S01]  /*1f10*/  FFMA.FTZ R86, R232, R195, R86 ;  /* 0x000000c3e8567223 */ /* 0x000fe20000010056 */
[----:B------:R-:W-:Y:S01]  /*1f20*/  FFMA.FTZ R193, R224, R225, R192 ;  /* 0x000000e1e0c17223 */ /* 0x000fe200000100c0 */
[----:B------:R-:W-:Y:S01]  /*1f30*/  FADD.FTZ R192, R194, R225 ;  /* 0x000000e1c2c07221 */ /* 0x000fe20000010000 */
[----:B------:R-:W-:Y:S06]  /*1f40*/  BRA `(.L_x_4964) ;  /* 0x0000000000647947 */ /* 0x000fec0003800000 */
.L_x_4963:
        /* <DEDUP_REMOVED lines=21> */
[----:B------:R-:W5:Y:S04]  /*20a0*/  LDG.E.128 R40, desc[UR18][R40.64+0x10] ;  /* 0x0000101228287981 */ /* 0x000f68000c1e1d00 */
[----:B------:R-:W5:Y:S04]  /*20b0*/  LDG.E.128 R32, desc[UR18][R32.64+0x10] ;  /* 0x0000101220207981 */ /* 0x000f68000c1e1d00 */
[----:B------:R-:W5:Y:S04]  /*20c0*/  LDG.E.128 R24, desc[UR18][R24.64+0x10] ;  /* 0x0000101218187981 */ /* 0x000f68000c1e1d00 */
[----:B0-----:R-:W5:Y:S02]  /*20d0*/  LDG.E.128 R16, desc[UR18][R16.64+0x10] ;  /* 0x0000101210107981 */ /* 0x001f64000c1e1d00 */
.L_x_4964:
        /* <DEDUP_REMOVED lines=32> */
.L_x_4966:
[----:B------:R-:W-:Y:S05]  /*22e0*/  BSYNC.RECONVERGENT B0 ;  /* 0x0000000000007941 */ /* 0x000fea0003800200 */
.L_x_4965:
[----:B------:R-:W1:Y:S08]  /*22f0*/  S2UR UR10, SR_CgaCtaId ;  /* 0x00000000000a79c3 */ /* 0x000e700000008800 */
[----:B------:R-:W-:Y:S01]  /*2300*/  BAR.SYNC.DEFER_BLOCKING 0x0 ;  /* 0x0000000000007b1d */ /* 0x000fe20000010000 */
[----:B------:R-:W-:-:S05]  /*2310*/  UISETP.GE.AND UP3, UPT, UR16, 0x1, UPT ;  /* 0x000000011000788c */ /* 0x000fca000bf66270 */
[----:B------:R-:W-:Y:S01]  /*2320*/  UMOV UR9, 0x400 ;  /* 0x0000040000097882 */ /* 0x000fe20000000000 */
[----:B------:R-:W-:-:S05]  /*2330*/  PLOP3.LUT P2, PT, PT, PT, UP3, 0x80, 0x8 ;  /* 0x000000000008781c */ /* 0x000fca0003f4f038 */
[----:B------:R-:W2:Y:S01]  /*2340*/  @UP3 LDCU.64 UR30, c[0x0][0x390] ;  /* 0x00007200ff1e37ac */ /* 0x000ea20008000a00 */
        /* <DEDUP_REMOVED lines=19> */
[----:B------:R-:W-:Y:S02]  /*2480*/  MOV R192, UR10 ;  /* 0x0000000a00c07c02 */ /* 0x000fe40008000f00 */
[----:B------:R-:W-:Y:S01]  /*2490*/  MOV R195, RZ ;  /* 0x000000ff00c37202 */ /* 0x000fe20000000f00 */
[----:B------:R-:W-:Y:S01]  /*24a0*/  FMUL.FTZ R193, R193, UR28 ;  /* 0x0000001cc1c17c20 */ /* 0x000fe20008410000 */
[----:B------:R-:W-:Y:S01]  /*24b0*/  @P2 LEA.HI.SX32 R195, R192, R247, 0x1d ;  /* 0x000000f7c0c32211 */ /* 0x000fe200078feaff */
[----:B------:R-:W-:-:S03]  /*24c0*/  IMAD.MOV.U32 R192, RZ, RZ, 0x10 ;  /* 0x00000010ffc07424 */ /* 0x000fc600078e00ff */
[----:B------:R-:W-:Y:S01]  /*24d0*/  R2UR UR16, R193 ;  /* 0x00000000c11072ca */ /* 0x000fe200000e0000 */
[----:B--2---:R-:W-:-:S05]  /*24e0*/  @P2 IMAD.WIDE.U32 R192, R195, R192, UR30 ;  /* 0x0000001ec3c02e25 */ /* 0x004fca000f8e00c0 */
[----:B------:R0:W5:Y:S01]  /*24f0*/  @P2 LDG.E.128 R176, desc[UR18][R192.64] ;  /* 0x00000012c0b02981 */ /* 0x000162000c1e1d00 */
[----:B------:R-:W-:Y:S01]  /*2500*/  UIMAD UR9, UR8, UR26, URZ ;  /* 0x0000001a080972a4 */ /* 0x000fe2000f8e02ff */
[----:B------:R-:W-:Y:S01]  /*2510*/  FMUL.FTZ R194, R194, UR28 ;  /* 0x0000001cc2c27c20 */ /* 0x000fe20008410000 */
[----:B------:R-:W-:Y:S01]  /*2520*/  UISETP.NE.U32.AND UP0, UPT, UR4, URZ, UPT ;  /* 0x000000ff0400728c */ /* 0x000fe2000bf05070 */
[----:B------:R-:W-:Y:S01]  /*2530*/  ISETP.NE.AND P1, PT, RZ, UR27, PT ;  /* 0x0000001bff007c0c */ /* 0x000fe2000bf25270 */
[----:B------:R-:W-:Y:S02]  /*2540*/  USHF.R.S32.HI UR10, URZ, 0x1f, UR9 ;  /* 0x0000001fff0a7899 */ /* 0x000fe40008011409 */
[----:B------:R-:W-:Y:S01]  /*2550*/  UISETP.NE.AND.EX UP0, UPT, UR5, URZ, UPT, UP0 ;  /* 0x000000ff0500728c */ /* 0x000fe2000bf05300 */
[----:B------:R-:W-:Y:S01]  /*2560*/  FSEL R194, R194, RZ, !P1 ;  /* 0x000000ffc2c27208 */ /* 0x000fe20004800000 */
[----:B------:R-:W-:-:S03]  /*2570*/  ULEA.HI UR10, UR10, UR9, URZ, 0x3 ;  /* 0x000000090a0a7291 */ /* 0x000fc6000f8f18ff */
[----:B------:R-:W-:-:S03]  /*2580*/  R2UR UR29, R194 ;  /* 0x00000000c21d72ca */ /* 0x000fc600000e0000 */
[----:B------:R-:W-:-:S04]  /*2590*/  MOV R194, UR10 ;  /* 0x0000000a00c27c02 */ /* 0x000fc80008000f00 */
[----:B------:R-:W-:Y:S01]  /*25a0*/  LEA.HI.SX32 R194, R194, R247, 0x1d ;  /* 0x000000f7c2c27211 */ /* 0x000fe200078feaff */
[----:B0-----:R-:W-:Y:S07]  /*25b0*/  BRA.U UP0, `(.L_x_4967) ;  /* 0x0000001100607547 */ /* 0x001fee000b800000 */
        /* <DEDUP_REMOVED lines=17> */
.L_x_4969:
[----:B------:R-:W-:Y:S05]  /*26d0*/  BRA.U !UP3, `(.L_x_4970) ;  /* 0x000000010b3c7547 */ /* 0x000fea000b800000 */
[----:B------:R-:W-:Y:S02]  /*26e0*/  MOV R192, UR16 ;  /* 0x0000001000c07c02 */ /* 0x000fe40008000f00 */
[----:B------:R-:W-:Y:S02]  /*26f0*/  ISETP.LT.AND P1, PT, RZ, UR33, PT ;  /* 0x00000021ff007c0c */ /* 0x000fe4000bf21270 */
[----:B------:R-:W-:Y:S01]  /*2700*/  PRMT R245, R64, 0x7632, R245 ;  /* 0x0000763240f57816 */ /* 0x000fe200000000f5 */
[----:B------:R-:W-:-:S04]  /*2710*/  FFMA.FTZ R192, R2, R192, UR29 ;  /* 0x0000001d02c07e23 */ /* 0x000fc800080100c0 */
[----:B------:R-:W-:-:S04]  /*2720*/  FADD.FTZ R192, R4, -R192 ;  /* 0x800000c004c07221 */ /* 0x000fc80000010000 */
[----:B------:R-:W-:-:S05]  /*2730*/  FMUL.FTZ R192, R192, UR32 ;  /* 0x00000020c0c07c20 */ /* 0x000fca0008410000 */
[----:B------:R-:W-:Y:S02]  /*2740*/  FSEL R193, R192, RZ, P1 ;  /* 0x000000ffc0c17208 */ /* 0x000fe40000800000 */
[----:B-----5:R-:W-:-:S03]  /*2750*/  PRMT R192, R176, 0x7632, R192 ;  /* 0x00007632b0c07816 */ /* 0x020fc600000000c0 */
[----:B------:R-:W-:Y:S01]  /*2760*/  FMUL.FTZ R193, R193, UR17 ;  /* 0x00000011c1c17c20 */ /* 0x000fe20008410000 */
[----:B------:R-:W-:-:S05]  /*2770*/  SHF.L.U32 R192, R192, 0x10, RZ ;  /* 0x00000010c0c07819 */ /* 0x000fca00000006ff */
[----:B------:R-:W-:Y:S01]  /*2780*/  FFMA.FTZ R141, R193, R192, R141 ;  /* 0x000000c0c18d7223 */ /* 0x000fe2000001008d */
[----:B------:R-:W-:-:S05]  /*2790*/  SHF.L.U32 R192, R245, 0x10, RZ ;  /* 0x00000010f5c07819 */ /* 0x000fca00000006ff */
[----:B------:R-:W-:-:S05]  /*27a0*/  FMUL.FTZ R192, R193, R192 ;  /* 0x000000c0c1c07220 */ /* 0x000fca0000410000 */
[----:B------:R-:W-:-:S04]  /*27b0*/  F2FP.BF16.F32.PACK_AB R192, RZ, R192 ;  /* 0x000000c0ffc0723e */ /* 0x000fc800000010ff */
[----:B------:R-:W-:-:S07]  /*27c0*/  PRMT R180, R180, 0x5410, R192 ;  /* 0x00005410b4b47816 */ /* 0x000fce00000000c0 */
.L_x_4970:
        /* <DEDUP_REMOVED lines=14> */
.L_x_4971:
        /* <DEDUP_REMOVED lines=16> */
.L_x_4972:
        /* <DEDUP_REMOVED lines=14> */
.L_x_4973:
        /* <DEDUP_REMOVED lines=16> */
.L_x_4974:
        /* <DEDUP_REMOVED lines=14> */
.L_x_4975:
        /* <DEDUP_REMOVED lines=9> */
[----:B------:R-:W-:Y:S02]  /*2d00*/  FMUL.FTZ R193, R193, UR17 ;  /* 0x00000011c1c17c20 */ /* 0x000fe40008410000 */
[----:B------:R-:W-:-:S04]  /*2d10*/  IMAD.U32 R192, R192, 0x10000, RZ ;  /* 0x00010000c0c07824 */ /* 0x000fc800078e00ff */
[----:B------:R-:W-:Y:S01]  /*2d20*/  FFMA.FTZ R139, R193, R192, R139 ;  /* 0x000000c0c18b7223 */ /* 0x000fe2000001008b */
[----:B------:R-:W-:-:S05]  /*2d30*/  SHF.L.U32 R192, R245, 0x10, RZ ;  /* 0x00000010f5c07819 */ /* 0x000fca00000006ff */
[----:B------:R-:W-:-:S05]  /*2d40*/  FMUL.FTZ R192, R193, R192 ;  /* 0x000000c0c1c07220 */ /* 0x000fca0000410000 */
[----:B------:R-:W-:-:S04]  /*2d50*/  F2FP.BF16.F32.PACK_AB R192, RZ, R192 ;  /* 0x000000c0ffc0723e */ /* 0x000fc800000010ff */
[----:B------:R-:W-:Y:S01]  /*2d60*/  PRMT R183, R183, 0x5410, R192 ;  /* 0x00005410b7b77816 */ /* 0x000fe200000000c0 */
[----:B------:R-:W-:Y:S06]  /*2d70*/  BRA `(.L_x_4976) ;  /* 0x0000001800247947 */ /* 0x000fec0003800000 */
.L_x_4968:
[----:B------:R-:W-:Y:S01]  /*2d80*/  MOV R190, UR16 ;  /* 0x0000001000be7c02 */ /* 0x000fe20008000f00 */
[----:B------:R-:W-:Y:S01]  /*2d90*/  IMAD.U32 R184, RZ, RZ, UR16 ;  /* 0x00000010ffb87e24 */ /* 0x000fe2000f8e00ff */
[----:B------:R-:W-:Y:S02]  /*2da0*/  MOV R189, UR16 ;  /* 0x0000001000bd7c02 */ /* 0x000fe40008000f00 */
[----:B------:R-:W-:Y:S01]  /*2db0*/  MOV R188, UR16 ;  /* 0x0000001000bc7c02 */ /* 0x000fe20008000f00 */
[----:B------:R-:W-:Y:S01]  /*2dc0*/  FFMA.FTZ R190, R232, R190, UR29 ;  /* 0x0000001de8be7e23 */ /* 0x000fe200080100be */
        /* <DEDUP_REMOVED lines=10> */
[----:B------:R-:W-:Y:S01]  /*2e70*/  FADD.FTZ R190, R231, -R190 ;  /* 0x800000bee7be7221 */ /* 0x000fe20000010000 */
        /* <DEDUP_REMOVED lines=39> */
.L_x_4977:
        /* <DEDUP_REMOVED lines=16> */
.L_x_4978:
        /* <DEDUP_REMOVED lines=14> */
.L_x_4979:
        /* <DEDUP_REMOVED lines=16> */
.L_x_4980:
        /* <DEDUP_REMOVED lines=14> */
.L_x_4981:
        /* <DEDUP_REMOVED lines=16> */
.L_x_4982:
        /* <DEDUP_REMOVED lines=14> */
.L_x_4983:
[----:B------:R-:W-:Y:S05]  /*3690*/  BRA.U !UP3, `(.L_x_4976) ;  /* 0x0000000d0bdc7547 */ /* 0x000fea000b800000 */
[----:B-----5:R-:W-:Y:S01]  /*36a0*/  PRMT R193, R179, 0x7632, R193 ;  /* 0x00007632b3c17816 */ /* 0x020fe200000000c1 */
[----:B------:R-:W-:Y:S01]  /*36b0*/  FMUL.FTZ R192, R191, UR17 ;  /* 0x00000011bfc07c20 */ /* 0x000fe20008410000 */
[----:B------:R-:W-:Y:S02]  /*36c0*/  PRMT R245, R67, 0x7632, R245 ;  /* 0x0000763243f57816 */ /* 0x000fe400000000f5 */
[----:B------:R-:W-:-:S05]  /*36d0*/  SHF.L.U32 R193, R193, 0x10, RZ ;  /* 0x00000010c1c17819 */ /* 0x000fca00000006ff */
[----:B------:R-:W-:Y:S01]  /*36e0*/  FFMA.FTZ R139, R192, R193, R139 ;  /* 0x000000c1c08b7223 */ /* 0x000fe2000001008b */
[----:B------:R-:W-:-:S04]  /*36f0*/  IMAD.U32 R193, R245, 0x10000, RZ ;  /* 0x00010000f5c17824 */ /* 0x000fc800078e00ff */
[----:B------:R-:W-:-:S05]  /*3700*/  FMUL.FTZ R192, R193, R192 ;  /* 0x000000c0c1c07220 */ /* 0x000fca0000410000 */
[----:B------:R-:W-:-:S04]  /*3710*/  F2FP.BF16.F32.PACK_AB R192, RZ, R192 ;  /* 0x000000c0ffc0723e */ /* 0x000fc800000010ff */
[----:B------:R-:W-:Y:S01]  /*3720*/  PRMT R183, R183, 0x5410, R192 ;  /* 0x00005410b7b77816 */ /* 0x000fe200000000c0 */
[----:B------:R-:W-:Y:S06]  /*3730*/  BRA `(.L_x_4976) ;  /* 0x0000000c00b47947 */ /* 0x000fec0003800000 */
.L_x_4967:
        /* <DEDUP_REMOVED lines=17> */
.L_x_4985:
[----:B------:R-:W-:Y:S05]  /*3850*/  BRA.U !UP3, `(.L_x_4986) ;  /* 0x000000010b3c7547 */ /* 0x000fea000b800000 */
[----:B------:R-:W-:Y:S02]  /*3860*/  PLOP3.LUT P1, PT, PT, PT, UP2, 0x80, 0x8 ;  /* 0x000000000008781c */ /* 0x000fe40003f2f028 */
[----:B------:R-:W-:Y:S02]  /*3870*/  MOV R192, UR16 ;  /* 0x0000001000c07c02 */ /* 0x000fe40008000f00 */
[----:B-----5:R-:W-:Y:S02]  /*3880*/  MOV R193, R45 ;  /* 0x0000002d00c17202 */ /* 0x020fe40000000f00 */
[----:B------:R-:W-:-:S07]  /*3890*/  PRMT R245, R64, 0x7632, R245 ;  /* 0x0000763240f57816 */ /* 0x000fce00000000f5 */
[----:B------:R-:W-:-:S04]  /*38a0*/  @P1 FFMA.FTZ R192, R2, R192, UR29 ;  /* 0x0000001d02c01e23 */ /* 0x000fc800080100c0 */
[----:B------:R-:W-:-:S04]  /*38b0*/  @P1 FADD.FTZ R192, R4, -R192 ;  /* 0x800000c004c01221 */ /* 0x000fc80000010000 */
[----:B------:R-:W-:Y:S01]  /*38c0*/  @P1 FFMA.FTZ R193, R192, UR32, R45 ;  /* 0x00000020c0c11c23 */ /* 0x000fe2000801002d */
[----:B------:R-:W-:-:S03]  /*38d0*/  PRMT R192, R176, 0x7632, R192 ;  /* 0x00007632b0c07816 */ /* 0x000fc600000000c0 */
[----:B------:R-:W-:Y:S01]  /*38e0*/  FMUL.FTZ R193, R193, UR17 ;  /* 0x00000011c1c17c20 */ /* 0x000fe20008410000 */
[----:B------:R-:W-:-:S05]  /*38f0*/  SHF.L.U32 R192, R192, 0x10, RZ ;  /* 0x00000010c0c07819 */ /* 0x000fca00000006ff */
[----:B------:R-:W-:Y:S01]  /*3900*/  FFMA.FTZ R141, R193, R192, R141 ;  /* 0x000000c0c18d7223 */ /* 0x000fe2000001008d */
[----:B------:R-:W-:-:S04]  /*3910*/  IMAD.U32 R192, R245, 0x10000, RZ ;  /* 0x00010000f5c07824 */ /* 0x000fc800078e00ff */
[----:B------:R-:W-:-:S05]  /*3920*/  FMUL.FTZ R192, R192, R193 ;  /* 0x000000c1c0c07220 */ /* 0x000fca0000410000 */
[----:B------:R-:W-:-:S04]  /*3930*/  F2FP.BF16.F32.PACK_AB R192, RZ, R192 ;  /* 0x000000c0ffc0723e */ /* 0x000fc800000010ff */
[----:B------:R-:W-:-:S07]  /*3940*/  PRMT R180, R180, 0x5410, R192 ;  /* 0x00005410b4b47816 */ /* 0x000fce00000000c0 */
.L_x_4986:
        /* <DEDUP_REMOVED lines=14> */
.L_x_4987:
        /* <DEDUP_REMOVED lines=16> */
.L_x_4988:
        /* <DEDUP_REMOVED lines=14> */
.L_x_4989:
        /* <DEDUP_REMOVED lines=16> */
.L_x_4990:
        /* <DEDUP_REMOVED lines=14> */
.L_x_4991:
        /* <DEDUP_REMOVED lines=15> */
[----:B------:R-:W-:Y:S01]  /*3ee0*/  PRMT R183, R183, 0x5410, R192 ;  /* 0x00005410b7b77816 */ /* 0x000fe200000000c0 */
[----:B------:R-:W-:Y:S06]  /*3ef0*/  BRA `(.L_x_4976) ;  /* 0x0000000400c47947 */ /* 0x000fec0003800000 */
.L_x_4984:
[----:B------:R-:W-:Y:S02]  /*3f00*/  PLOP3.LUT P1, PT, PT, PT, UP2, 0x80, 0x8 ;  /* 0x000000000008781c */ /* 0x000fe40003f2f028 */
[----:B------:R-:W-:Y:S02]  /*3f10*/  MOV R185, UR16 ;  /* 0x0000001000b97c02 */ /* 0x000fe40008000f00 */
[----:B------:R-:W-:Y:S02]  /*3f20*/  MOV R186, UR16 ;  /* 0x0000001000ba7c02 */ /* 0x000fe40008000f00 */
[----:B------:R-:W-:Y:S02]  /*3f30*/  MOV R188, UR16 ;  /* 0x0000001000bc7c02 */ /* 0x000fe40008000f00 */
[----:B-----5:R-:W-:-:S05]  /*3f40*/  MOV R187, R47 ;  /* 0x0000002f00bb7202 */ /* 0x020fca0000000f00 */
[----:B------:R-:W-:Y:S01]  /*3f50*/  @P1 FFMA.FTZ R184, R2, R185, UR29 ;  /* 0x0000001d02b81e23 */ /* 0x000fe200080100b9 */
[----:B------:R-:W-:Y:S01]  /*3f60*/  @P1 FFMA.FTZ R186, R228, R186, UR29 ;  /* 0x0000001de4ba1e23 */ /* 0x000fe200080100ba */
[----:B------:R-:W-:Y:S01]  /*3f70*/  MOV R185, R45 ;  /* 0x0000002d00b97202 */ /* 0x000fe20000000f00 */
[----:B------:R-:W-:Y:S01]  /*3f80*/  @P1 FFMA.FTZ R188, R0, R188, UR29 ;  /* 0x0000001d00bc1e23 */ /* 0x000fe200080100bc */
[----:B------:R-:W-:-:S03]  /*3f90*/  @P1 FADD.FTZ R184, R4, -R184 ;  /* 0x800000b804b81221 */ /* 0x000fc60000010000 */
[----:B------:R-:W-:Y:S01]  /*3fa0*/  @P1 FADD.FTZ R188, R226, -R188 ;  /* 0x800000bce2bc1221 */ /* 0x000fe20000010000 */
[----:B------:R-:W-:Y:S01]  /*3fb0*/  @P1 FFMA.FTZ R185, R184, UR32, R45 ;  /* 0x00000020b8b91c23 */ /* 0x000fe2000801002d */
[----:B------:R-:W-:Y:S01]  /*3fc0*/  @P1 FADD.FTZ R184, R227, -R186 ;  /* 0x800000bae3b81221 */ /* 0x000fe20000010000 */
[----:B------:R-:W-:-:S03]  /*3fd0*/  MOV R186, R46 ;  /* 0x0000002e00ba7202 */ /* 0x000fc60000000f00 */
[----:B------:R-:W-:Y:S01]  /*3fe0*/  @P1 FFMA.FTZ R186, R184, UR32, R46 ;  /* 0x00000020b8ba1c23 */ /* 0x000fe2000801002e */
[----:B------:R-:W-:-:S05]  /*3ff0*/  MOV R184, UR16 ;  /* 0x0000001000b87c02 */ /* 0x000fca0008000f00 */
[----:B------:R-:W-:-:S04]  /*4000*/  @P1 FFMA.FTZ R184, R3, R184, UR29 ;  /* 0x0000001d03b81e23 */ /* 0x000fc800080100b8 */
[----:B------:R-:W-:-:S04]  /*4010*/  @P1 FADD.FTZ R184, R5, -R184 ;  /* 0x800000b805b81221 */ /* 0x000fc80000010000 */
[----:B------:R-:W-:Y:S01]  /*4020*/  @P1 FFMA.FTZ R187, R184, UR32, R47 ;  /* 0x00000020b8bb1c23 */ /* 0x000fe2000801002f */
[--C-:B------:R-:W-:Y:S02]  /*4030*/  IMAD.MOV.U32 R184, RZ, RZ, R44.reuse ;  /* 0x000000ffffb87224 */ /* 0x100fe400078e002c */
        /* <DEDUP_REMOVED lines=9> */
.L_x_4992:
[----:B------:R-:W-:Y:S05]  /*40d0*/  BRA.U !UP3, `(.L_x_4993) ;  /* 0x000000010b247547 */ /* 0x000fea000b800000 */
[----:B------:R-:W-:Y:S01]  /*40e0*/  PRMT R189, R176, 0x7632, R189 ;  /* 0x00007632b0bd7816 */ /* 0x000fe200000000bd */
[----:B------:R-:W-:Y:S01]  /*40f0*/  FMUL.FTZ R188, R185, UR17 ;  /* 0x00000011b9bc7c20 */ /* 0x000fe20008410000 */
[----:B------:R-:W-:Y:S02]  /*4100*/  PRMT R190, R64, 0x7632, R190 ;  /* 0x0000763240be7816 */ /* 0x000fe400000000be */
[----:B------:R-:W-:-:S05]  /*4110*/  SHF.L.U32 R189, R189, 0x10, RZ ;  /* 0x00000010bdbd7819 */ /* 0x000fca00000006ff */
[----:B------:R-:W-:Y:S01]  /*4120*/  FFMA.FTZ R141, R188, R189, R141 ;  /* 0x000000bdbc8d7223 */ /* 0x000fe2000001008d */
[----:B------:R-:W-:-:S05]  /*4130*/  SHF.L.U32 R189, R190, 0x10, RZ ;  /* 0x00000010bebd7819 */ /* 0x000fca00000006ff */
[----:B------:R-:W-:-:S05]  /*4140*/  FMUL.FTZ R188, R189, R188 ;  /* 0x000000bcbdbc7220 */ /* 0x000fca0000410000 */
[----:B------:R-:W-:-:S04]  /*4150*/  F2FP.BF16.F32.PACK_AB R188, RZ, R188 ;  /* 0x000000bcffbc723e */ /* 0x000fc800000010ff */
[----:B------:R-:W-:-:S07]  /*4160*/  PRMT R180, R180, 0x5410, R188 ;  /* 0x00005410b4b47816 */ /* 0x000fce00000000bc */
.L_x_4993:
        /* <DEDUP_REMOVED lines=8> */
.L_x_4994:
[----:B------:R-:W-:Y:S05]  /*41f0*/  BRA.U !UP3, `(.L_x_4995) ;  /* 0x000000010b247547 */ /* 0x000fea000b800000 */
[----:B------:R-:W-:Y:S01]  /*4200*/  PRMT R189, R177, 0x7632, R189 ;  /* 0x00007632b1bd7816 */ /* 0x000fe200000000bd */
[----:B------:R-:W-:Y:S01]  /*4210*/  FMUL.FTZ R188, R187, UR17 ;  /* 0x00000011bbbc7c20 */ /* 0x000fe20008410000 */
[----:B------:R-:W-:Y:S02]  /*4220*/  PRMT R190, R65, 0x7632, R190 ;  /* 0x0000763241be7816 */ /* 0x000fe400000000be */
[----:B------:R-:W-:-:S05]  /*4230*/  SHF.L.U32 R189, R189, 0x10, RZ ;  /* 0x00000010bdbd7819 */ /* 0x000fca00000006ff */
[----:B------:R-:W-:Y:S01]  /*4240*/  FFMA.FTZ R143, R188, R189, R143 ;  /* 0x000000bdbc8f7223 */ /* 0x000fe2000001008f */
[----:B------:R-:W-:-:S04]  /*4250*/  IMAD.U32 R189, R190, 0x10000, RZ ;  /* 0x00010000bebd7824 */ /* 0x000fc800078e00ff */
[----:B------:R-:W-:-:S05]  /*4260*/  FMUL.FTZ R188, R189, R188 ;  /* 0x000000bcbdbc7220 */ /* 0x000fca0000410000 */
[----:B------:R-:W-:-:S04]  /*4270*/  F2FP.BF16.F32.PACK_AB R188, RZ, R188 ;  /* 0x000000bcffbc723e */ /* 0x000fc800000010ff */
[----:B------:R-:W-:-:S07]  /*4280*/  PRMT R181, R181, 0x5410, R188 ;  /* 0x00005410b5b57816 */ /* 0x000fce00000000bc */
.L_x_4995:
        /* <DEDUP_REMOVED lines=13> */
.L_x_4996:
[----:B------:R-:W-:-:S05]  /*4360*/  MOV R189, UR16 ;  /* 0x0000001000bd7c02 */ /* 0x000fca0008000f00 */
[----:B------:R-:W-:-:S04]  /*4370*/  @P1 FFMA.FTZ R189, R6, R189, UR29 ;  /* 0x0000001d06bd1e23 */ /* 0x000fc800080100bd */
[----:B------:R-:W-:Y:S01]  /*4380*/  @P1 FADD.FTZ R190, R7, -R189 ;  /* 0x800000bd07be1221 */ /* 0x000fe20000010000 */
[----:B------:R-:W-:-:S03]  /*4390*/  MOV R189, R41 ;  /* 0x0000002900bd7202 */ /* 0x000fc60000000f00 */
[----:B------:R-:W-:Y:S01]  /*43a0*/  @P1 FFMA.FTZ R189, R190, UR32, R41 ;  /* 0x00000020bebd1c23 */ /* 0x000fe20008010029 */
[----:B------:R-:W-:Y:S06]  /*43b0*/  BRA.U !UP3, `(.L_x_4997) ;  /* 0x000000010b247547 */ /* 0x000fec000b800000 */
        /* <DEDUP_REMOVED lines=9> */
.L_x_4997:
        /* <DEDUP_REMOVED lines=13> */
.L_x_4998:
        /* <DEDUP_REMOVED lines=15> */
.L_x_4976:
[----:B------:R-:W-:Y:S01]  /*4610*/  ISETP.NE.U32.AND P1, PT, RZ, UR6, PT ;  /* 0x00000006ff007c0c */ /* 0x000fe2000bf25070 */
[----:B------:R-:W0:Y:S03]  /*4620*/  @UP3 LDCU.64 UR10, c[0x0][0x468] ;  /* 0x00008d00ff0a37ac */ /* 0x000e260008000a00 */
[----:B------:R-:W-:-:S13]  /*4630*/  ISETP.NE.AND.EX P1, PT, RZ, UR7, PT, P1 ;  /* 0x00000007ff007c0c */ /* 0x000fda000bf25310 */
[----:B------:R-:W1:Y:S02]  /*4640*/  @P1 LDC.64 R192, c[0x0][0x478] ;  /* 0x00011e00ffc01b82 */ /* 0x000e640000000a00 */
[----:B-1----:R-:W-:-:S05]  /*4650*/  @P1 IMAD.WIDE.U32 R192, R194, 0x20, R192 ;  /* 0x00000020c2c01825 */ /* 0x002fca00078e00c0 */
[----:B------:R-:W-:Y:S04]  /*4660*/  @P1 STG.E.128 desc[UR18][R192.64], R184 ;  /* 0x000000b8c0001986 */ /* 0x000fe8000c101d12 */
[----:B------:R1:W-:Y:S02]  /*4670*/  @P1 STG.E.128 desc[UR18][R192.64+0x10], R188 ;  /* 0x000010bcc0001986 */ /* 0x0003e4000c101d12 */
[----:B-1----:R-:W-:-:S04]  /*4680*/  IMAD.MOV.U32 R192, RZ, RZ, 0x10 ;  /* 0x00000010ffc07424 */ /* 0x002fc800078e00ff */
[----:B0-----:R-:W-:-:S05]  /*4690*/  @P2 IMAD.WIDE.U32 R192, R195, R192, UR10 ;  /* 0x0000000ac3c02e25 */ /* 0x001fca000f8e00c0 */
[----:B------:R0:W-:Y:S01]  /*46a0*/  @P2 STG.E.128 desc[UR18][R192.64], R180 ;  /* 0x000000b4c0002986 */ /* 0x0001e2000c101d12 */
[----:B------:R-:W-:Y:S05]  /*46b0*/  BRA.U !UP3, `(.L_x_4999) ;  /* 0x000000010b107547 */ /* 0x000fea000b800000 */
[----:B-----5:R-:W1:Y:S01]  /*46c0*/  LDC.64 R178, c[0x0][0x390] ;  /* 0x0000e400ffb27b82 */ /* 0x020e620000000a00 */
[----:B------:R-:W-:-:S05]  /*46d0*/  IADD3 R176, PT, PT, R195, 0x80, RZ ;  /* 0x00000080c3b07810 */ /* 0x000fca0007ffe0ff */
[----:B-1----:R-:W-:-:S06]  /*46e0*/  IMAD.WIDE.U32 R176, R176, 0x10, R178 ;  /* 0x00000010b0b07825 */ /* 0x002fcc00078e00b2 */
[----:B------:R-:W5:Y:S02]  /*46f0*/  LDG.E.128 R176, desc[UR18][R176.64] ;  /* 0x00000012b0b07981 */ /* 0x000f64000c1e1d00 */
.L_x_4999:
[----:B------:R-:W-:Y:S05]  /*4700*/  @!P0 BRA `(.L_x_5000) ;  /* 0x0000000c00b08947 */ /* 0x000fea0003800000 */
[----:B------:R-:W-:Y:S05]  /*4710*/  @!P1 BRA `(.L_x_5001) ;  /* 0x0000000400c89947 */ /* 0x000fea0003800000 */
        /* <DEDUP_REMOVED lines=29> */
.L_x_5002:
        /* <DEDUP_REMOVED lines=9> */
[----:B0-----:R-:W-:-:S07]  /*4980*/  PRMT R180, R180, 0x5410, R188 ;  /* 0x00005410b4b47816 */ /* 0x001fce00000000bc */
.L_x_5003:
        /* <DEDUP_REMOVED lines=8> */
.L_x_5004:
        /* <DEDUP_REMOVED lines=10> */
.L_x_5005:
        /* <DEDUP_REMOVED lines=13> */
.L_x_5006:
        /* <DEDUP_REMOVED lines=8> */
[----:B0-----:R-:W-:Y:S02]  /*4c00*/  PRMT R192, R70, 0x7632, R192 ;  /* 0x0000763246c07816 */ /* 0x001fe400000000c0 */
[----:B------:R-:W-:-:S05]  /*4c10*/  SHF.L.U32 R191, R191, 0x10, RZ ;  /* 0x00000010bfbf7819 */ /* 0x000fca00000006ff */
[----:B------:R-:W-:Y:S01]  /*4c20*/  FFMA.FTZ R129, R190, R191, R129 ;  /* 0x000000bfbe817223 */ /* 0x000fe20000010081 */
[----:B------:R-:W-:-:S05]  /*4c30*/  SHF.L.U32 R191, R192, 0x10, RZ ;  /* 0x00000010c0bf7819 */ /* 0x000fca00000006ff */
[----:B------:R-:W-:-:S05]  /*4c40*/  FMUL.FTZ R190, R190, R191 ;  /* 0x000000bfbebe7220 */ /* 0x000fca0000410000 */
[----:B------:R-:W-:-:S04]  /*4c50*/  F2FP.BF16.F32.PACK_AB R190, RZ, R190 ;  /* 0x000000beffbe723e */ /* 0x000fc800000010ff */
[----:B------:R-:W-:-:S07]  /*4c60*/  PRMT R182, R182, 0x5410, R190 ;  /* 0x00005410b6b67816 */ /* 0x000fce00000000be */
.L_x_5007:
[----:B------:R-:W-:-:S05]  /*4c70*/  MOV R190, UR16 ;  /* 0x0000001000be7c02 */ /* 0x000fca0008000f00 */
[----:B------:R-:W-:-:S04]  /*4c80*/  @P3 FFMA.FTZ R190, R236, R190, UR29 ;  /* 0x0000001decbe3e23 */ /* 0x000fc800080100be */
[----:B------:R-:W-:Y:S01]  /*4c90*/  @P3 FADD.FTZ R191, R199, -R190 ;  /* 0x800000bec7bf3221 */ /* 0x000fe20000010000 */
[----:B------:R-:W-:-:S03]  /*4ca0*/  IMAD.MOV.U32 R190, RZ, RZ, R34 ;  /* 0x000000ffffbe7224 */ /* 0x000fc600078e0022 */
        /* <DEDUP_REMOVED lines=9> */
.L_x_5008:
[----:B------:R-:W-:-:S05]  /*4d40*/  MOV R191, UR16 ;  /* 0x0000001000bf7c02 */ /* 0x000fca0008000f00 */
[----:B------:R-:W-:-:S04]  /*4d50*/  @P3 FFMA.FTZ R191, R208, R191, UR29 ;  /* 0x0000001dd0bf3e23 */ /* 0x000fc800080100bf */
[----:B0-----:R-:W-:Y:S01]  /*4d60*/  @P3 FADD.FTZ R192, R209, -R191 ;  /* 0x800000bfd1c03221 */ /* 0x001fe20000010000 */
        /* <DEDUP_REMOVED lines=11> */
[----:B------:R-:W-:Y:S01]  /*4e20*/  PRMT R183, R183, 0x5410, R192 ;  /* 0x00005410b7b77816 */ /* 0x000fe200000000c0 */
[----:B------:R-:W-:Y:S06]  /*4e30*/  BRA `(.L_x_5009) ;  /* 0x0000001800387947 */ /* 0x000fec0003800000 */
.L_x_5001:
        /* <DEDUP_REMOVED lines=14> */
.L_x_5010:
[----:B------:R-:W-:Y:S05]  /*4f20*/  BRA.U !UP3, `(.L_x_5011) ;  /* 0x000000010b3c7547 */ /* 0x000fea000b800000 */
[----:B------:R-:W-:Y:S02]  /*4f30*/  PLOP3.LUT P3, PT, PT, PT, UP2, 0x80, 0x8 ;  /* 0x000000000008781c */ /* 0x000fe40003f6f028 */
[----:B0-----:R-:W-:Y:S02]  /*4f40*/  MOV R192, UR16 ;  /* 0x0000001000c07c02 */ /* 0x001fe40008000f00 */
        /* <DEDUP_REMOVED lines=13> */
.L_x_5011:
        /* <DEDUP_REMOVED lines=14> */
.L_x_5012:
        /* <DEDUP_REMOVED lines=16> */
.L_x_5013:
        /* <DEDUP_REMOVED lines=14> */
.L_x_5014:
[----:B------:R-:W-:Y:S05]  /*52e0*/  BRA.U !UP3, `(.L_x_5015) ;  /* 0x000000010b3c7547 */ /* 0x000fea000b800000 */
[----:B------:R-:W-:Y:S01]  /*52f0*/  PLOP3.LUT P3, PT, PT, PT, UP2, 0x80, 0x8 ;  /* 0x000000000008781c */ /* 0x000fe20003f6f028 */
[----:B0-----:R-:W-:Y:S01]  /*5300*/  IMAD.U32 R192, RZ, RZ, UR16 ;  /* 0x00000010ffc07e24 */ /* 0x001fe2000f8e00ff */
[----:B-----5:R-:W-:Y:S02]  /*5310*/  MOV R193, R33 ;  /* 0x0000002100c17202 */ /* 0x020fe40000000f00 */
[----:B------:R-:W-:-:S09]  /*5320*/  PRMT R245, R70, 0x7632, R245 ;  /* 0x0000763246f57816 */ /* 0x000fd200000000f5 */
        /* <DEDUP_REMOVED lines=11> */
.L_x_5015:
        /* <DEDUP_REMOVED lines=14> */
.L_x_5016:
[----:B------:R-:W-:Y:S05]  /*54c0*/  BRA.U !UP3, `(.L_x_5009) ;  /* 0x000000110b947547 */ /* 0x000fea000b800000 */
[----:B------:R-:W-:Y:S01]  /*54d0*/  PLOP3.LUT P3, PT, PT, PT, UP2, 0x80, 0x8 ;  /* 0x000000000008781c */ /* 0x000fe20003f6f028 */
[----:B0----5:R-:W-:Y:S01]  /*54e0*/  IMAD.MOV.U32 R193, RZ, RZ, R35 ;  /* 0x000000ffffc17224 */ /* 0x021fe200078e0023 */
[----:B------:R-:W-:Y:S02]  /*54f0*/  MOV R192, UR16 ;  /* 0x0000001000c07c02 */ /* 0x000fe40008000f00 */
        /* <DEDUP_REMOVED lines=13> */
.L_x_5000:
        /* <DEDUP_REMOVED lines=43> */
[----:B0-----:R-:W-:Y:S02]  /*5880*/  MOV R192, UR16 ;  /* 0x0000001000c07c02 */ /* 0x001fe40008000f00 */
        /* <DEDUP_REMOVED lines=12> */
.L_x_5018:
[----:B------:R-:W-:Y:S05]  /*5950*/  BRA.U !UP3, `(.L_x_5019) ;  /* 0x000000010b3c7547 */ /* 0x000fea000b800000 */
[----:B0-----:R-:W-:Y:S02]  /*5960*/  MOV R192, UR16 ;  /* 0x0000001000c07c02 */ /* 0x001fe40008000f00 */
        /* <DEDUP_REMOVED lines=14> */
.L_x_5019:
[----:B------:R-:W-:Y:S05]  /*5a50*/  BRA.U !UP3, `(.L_x_5020) ;  /* 0x000000010b347547 */ /* 0x000fea000b800000 */
[----:B0-----:R-:W-:Y:S01]  /*5a60*/  MOV R192, UR16 ;  /* 0x0000001000c07c02 */ /* 0x001fe20008000f00 */
        /* <DEDUP_REMOVED lines=12> */
.L_x_5020:
        /* <DEDUP_REMOVED lines=16> */
.L_x_5021:
[----:B------:R-:W-:Y:S05]  /*5c30*/  BRA.U !UP3, `(.L_x_5022) ;  /* 0x000000010b347547 */ /* 0x000fea000b800000 */
        /* <DEDUP_REMOVED lines=13> */
.L_x_5022:
        /* <DEDUP_REMOVED lines=15> */
[----:B------:R-:W-:-:S07]  /*5e00*/  PRMT R182, R182, 0x5410, R192 ;  /* 0x00005410b6b67816 */ /* 0x000fce00000000c0 */
.L_x_5023:
        /* <DEDUP_REMOVED lines=14> */
.L_x_5024:
[----:B------:R-:W-:Y:S05]  /*5ef0*/  BRA.U !UP3, `(.L_x_5009) ;  /* 0x000000090b087547 */ /* 0x000fea000b800000 */
[----:B0----5:R-:W-:Y:S01]  /*5f00*/  PRMT R193, R179, 0x7632, R193 ;  /* 0x00007632b3c17816 */ /* 0x021fe200000000c1 */
        /* <DEDUP_REMOVED lines=9> */
.L_x_5017:
        /* <DEDUP_REMOVED lines=14> */
.L_x_5025:
        /* <DEDUP_REMOVED lines=16> */
.L_x_5026:
        /* <DEDUP_REMOVED lines=14> */
.L_x_5027:
        /* <DEDUP_REMOVED lines=12> */
[----:B------:R-:W-:-:S04]  /*6320*/  IMAD.U32 R192, R245, 0x10000, RZ ;  /* 0x00010000f5c07824 */ /* 0x000fc800078e00ff */
[----:B------:R-:W-:-:S05]  /*6330*/  FMUL.FTZ R192, R192, R193 ;  /* 0x000000c1c0c07220 */ /* 0x000fca0000410000 */
[----:B------:R-:W-:-:S04]  /*6340*/  F2FP.BF16.F32.PACK_AB R192, RZ, R192 ;  /* 0x000000c0ffc0723e */ /* 0x000fc800000010ff */
[----:B------:R-:W-:-:S07]  /*6350*/  PRMT R181, R181, 0x5410, R192 ;  /* 0x00005410b5b57816 */ /* 0x000fce00000000c0 */
.L_x_5028:
        /* <DEDUP_REMOVED lines=14> */
.L_x_5029:
        /* <DEDUP_REMOVED lines=16> */
.L_x_5030:
        /* <DEDUP_REMOVED lines=14> */
.L_x_5031:
        /* <DEDUP_REMOVED lines=16> */
.L_x_5009:
[----:B0-----:R-:W0:Y:S01]  /*6720*/  @P1 LDC.64 R192, c[0x0][0x478] ;  /* 0x00011e00ffc01b82 */ /* 0x001e220000000a00 */
[----:B------:R-:W-:Y:S01]  /*6730*/  @P1 IADD3 R245, PT, PT, R194, 0x80, RZ ;  /* 0x00000080c2f51810 */ /* 0x000fe20007ffe0ff */
[----:B------:R-:W1:Y:S04]  /*6740*/  @UP3 LDCU.64 UR10, c[0x0][0x468] ;  /* 0x00008d00ff0a37ac */ /* 0x000e680008000a00 */
[----:B0-----:R-:W-:-:S05]  /*6750*/  @P1 IMAD.WIDE.U32 R192, R245, 0x20, R192 ;  /* 0x00000020f5c01825 */ /* 0x001fca00078e00c0 */
[----:B------:R-:W-:Y:S04]  /*6760*/  @P1 STG.E.128 desc[UR18][R192.64], R184 ;  /* 0x000000b8c0001986 */ /* 0x000fe8000c101d12 */
[----:B------:R0:W-:Y:S02]  /*6770*/  @P1 STG.E.128 desc[UR18][R192.64+0x10], R188 ;  /* 0x000010bcc0001986 */ /* 0x0001e4000c101d12 */
[----:B0-----:R-:W-:Y:S01]  /*6780*/  HFMA2 R193, -RZ, RZ, 0, 9.5367431640625e-07 ;  /* 0x00000010ffc17431 */ /* 0x001fe200000001ff */
[----:B------:R-:W-:-:S05]  /*6790*/  @P2 IADD3 R192, PT, PT, R195, 0x80, RZ ;  /* 0x00000080c3c02810 */ /* 0x000fca0007ffe0ff */
[----:B-1----:R-:W-:-:S05]  /*67a0*/  @P2 IMAD.WIDE.U32 R192, R192, R193, UR10 ;  /* 0x0000000ac0c02e25 */ /* 0x002fca000f8e00c1 */
[----:B------:R0:W-:Y:S01]  /*67b0*/  @P2 STG.E.128 desc[UR18][R192.64], R180 ;  /* 0x000000b4c0002986 */ /* 0x0001e2000c101d12 */
[----:B------:R-:W-:Y:S05]  /*67c0*/  BRA.U !UP3, `(.L_x_5032) ;  /* 0x000000010b107547 */ /* 0x000fea000b800000 */
[----:B-----5:R-:W1:Y:S01]  /*67d0*/  LDC.64 R178, c[0x0][0x390] ;  /* 0x0000e400ffb27b82 */ /* 0x020e620000000a00 */
[----:B------:R-:W-:-:S05]  /*67e0*/  IADD3 R176, PT, PT, R195, 0x100, RZ ;  /* 0x00000100c3b07810 */ /* 0x000fca0007ffe0ff */
[----:B-1----:R-:W-:-:S06]  /*67f0*/  IMAD.WIDE.U32 R176, R176, 0x10, R178 ;  /* 0x00000010b0b07825 */ /* 0x002fcc00078e00b2 */
[----:B------:R-:W5:Y:S02]  /*6800*/  LDG.E.128 R176, desc[UR18][R176.64] ;  /* 0x00000012b0b07981 */ /* 0x000f64000c1e1d00 */
.L_x_5032:
[----:B------:R-:W-:Y:S05]  /*6810*/  @!P0 BRA `(.L_x_5033) ;  /* 0x0000000c00b08947 */ /* 0x000fea0003800000 */
[----:B------:R-:W-:Y:S05]  /*6820*/  @!P1 BRA `(.L_x_5034) ;  /* 0x0000000400c89947 */ /* 0x000fea0003800000 */
[----:B------:R-:W-:Y:S01]  /*6830*/  PLOP3.LUT P3, PT, PT, PT, UP2, 0x80, 0x8 ;  /* 0x000000000008781c */ /* 0x000fe20003f6f028 */
[----:B------:R-:W-:Y:S01]  /*6840*/  IMAD.U32 R186, RZ, RZ, UR16 ;  /* 0x00000010ffba7e24 */ /* 0x000fe2000f8e00ff */
[----:B------:R-:W-:Y:S02]  /*6850*/  MOV R185, UR16 ;  /* 0x0000001000b97c02 */ /* 0x000fe40008000f00 */
[----:B------:R-:W-:Y:S02]  /*6860*/  MOV R188, UR16 ;  /* 0x0000001000bc7c02 */ /* 0x000fe40008000f00 */
[----:B-----5:R-:W-:-:S07]  /*6870*/  MOV R187, R31 ;  /* 0x0000001f00bb7202 */ /* 0x020fce0000000f00 */
        /* <DEDUP_REMOVED lines=24> */
.L_x_5035:
[----:B------:R-:W-:Y:S05]  /*6a00*/  BRA.U !UP3, `(.L_x_5036) ;  /* 0x000000010b247547 */ /* 0x000fea000b800000 */
[----:B------:R-:W-:Y:S01]  /*6a10*/  PRMT R189, R176, 0x7632, R189 ;  /* 0x00007632b0bd7816 */ /* 0x000fe200000000bd */
[----:B------:R-:W-:Y:S01]  /*6a20*/  FMUL.FTZ R188, R185, UR17 ;  /* 0x00000011b9bc7c20 */ /* 0x000fe20008410000 */
[----:B------:R-:W-:-:S03]  /*6a30*/  PRMT R190, R72, 0x7632, R190 ;  /* 0x0000763248be7816 */ /* 0x000fc600000000be */
[----:B------:R-:W-:-:S04]  /*6a40*/  IMAD.U32 R189, R189, 0x10000, RZ ;  /* 0x00010000bdbd7824 */ /* 0x000fc800078e00ff */
[----:B------:R-:W-:Y:S01]  /*6a50*/  FFMA.FTZ R125, R188, R189, R125 ;  /* 0x000000bdbc7d7223 */ /* 0x000fe2000001007d */
[----:B------:R-:W-:-:S05]  /*6a60*/  SHF.L.U32 R189, R190, 0x10, RZ ;  /* 0x00000010bebd7819 */ /* 0x000fca00000006ff */
[----:B------:R-:W-:-:S05]  /*6a70*/  FMUL.FTZ R188, R188, R189 ;  /* 0x000000bdbcbc7220 */ /* 0x000fca0000410000 */
[----:B------:R-:W-:-:S04]  /*6a80*/  F2FP.BF16.F32.PACK_AB R188, RZ, R188 ;  /* 0x000000bcffbc723e */ /* 0x000fc800000010ff */
[----:B0-----:R-:W-:-:S07]  /*6a90*/  PRMT R180, R180, 0x5410, R188 ;  /* 0x00005410b4b47816 */ /* 0x001fce00000000bc */
.L_x_5036:
        /* <DEDUP_REMOVED lines=8> */
.L_x_5037:
        /* <DEDUP_REMOVED lines=10> */
.L_x_5038:
        /* <DEDUP_REMOVED lines=12> */
[----:B0-----:R-:W-:-:S07]  /*6c80*/  PRMT R182, R189, 0x7610, R182 ;  /* 0x00007610bdb67816 */ /* 0x001fce00000000b6 */
.L_x_5039:
        /* <DEDUP_REMOVED lines=15> */
.L_x_5040:
        /* <DEDUP_REMOVED lines=13> */
.L_x_5041:
[----:B------:R-:W-:-:S04]  /*6e50*/  IMAD.U32 R191, RZ, RZ, UR16 ;  /* 0x00000010ffbf7e24 */ /* 0x000fc8000f8e00ff */
        /* <DEDUP_REMOVED lines=15> */
.L_x_5034:
        /* <DEDUP_REMOVED lines=14> */
.L_x_5043:
        /* <DEDUP_REMOVED lines=16> */
.L_x_5044:
        /* <DEDUP_REMOVED lines=14> */
.L_x_5045:
        /* <DEDUP_REMOVED lines=9> */
[----:B------:R-:W-:Y:S02]  /*72a0*/  FMUL.FTZ R193, R193, UR17 ;  /* 0x00000011c1c17c20 */ /* 0x000fe40008410000 */
[----:B------:R-:W-:-:S04]  /*72b0*/  IMAD.U32 R192, R192, 0x10000, RZ ;  /* 0x00010000c0c07824 */ /* 0x000fc800078e00ff */
[----:B------:R-:W-:Y:S01]  /*72c0*/  FFMA.FTZ R127, R193, R192, R127 ;  /* 0x000000c0c17f7223 */ /* 0x000fe2000001007f */
[----:B------:R-:W-:-:S05]  /*72d0*/  SHF.L.U32 R192, R245, 0x10, RZ ;  /* 0x00000010f5c07819 */ /* 0x000fca00000006ff */
[----:B------:R-:W-:-:S05]  /*72e0*/  FMUL.FTZ R192, R192, R193 ;  /* 0x000000c1c0c07220 */ /* 0x000fca0000410000 */
[----:B------:R-:W-:-:S04]  /*72f0*/  F2FP.BF16.F32.PACK_AB R192, RZ, R192 ;  /* 0x000000c0ffc0723e */ /* 0x000fc800000010ff */
[----:B------:R-:W-:-:S07]  /*7300*/  PRMT R181, R181, 0x5410, R192 ;  /* 0x00005410b5b57816 */ /* 0x000fce00000000c0 */
.L_x_5046:
        /* <DEDUP_REMOVED lines=14> */
.L_x_5047:
        /* <DEDUP_REMOVED lines=16> */
.L_x_5048:
        /* <DEDUP_REMOVED lines=14> */
.L_x_5049:
        /* <DEDUP_REMOVED lines=17> */
.L_x_5033:
        /* <DEDUP_REMOVED lines=56> */
.L_x_5051:
        /* <DEDUP_REMOVED lines=16> */
.L_x_5052:
        /* <DEDUP_REMOVED lines=14> */
.L_x_5053:
        /* <DEDUP_REMOVED lines=16> */
.L_x_5054:
        /* <DEDUP_REMOVED lines=14> */
.L_x_5055:
        /* <DEDUP_REMOVED lines=16> */
.L_x_5056:
        /* <DEDUP_REMOVED lines=14> */
.L_x_5057:
        /* <DEDUP_REMOVED lines=11> */
.L_x_5050:
        /* <DEDUP_REMOVED lines=14> */
.L_x_5058:
        /* <DEDUP_REMOVED lines=16> */
.L_x_5059:
        /* <DEDUP_REMOVED lines=14> */
.L_x_5060:
        /* <DEDUP_REMOVED lines=16> */
.L_x_5061:
        /* <DEDUP_REMOVED lines=14> */
.L_x_5062:
        /* <DEDUP_REMOVED lines=16> */
.L_x_5063:
        /* <DEDUP_REMOVED lines=14> */
.L_x_5064:
        /* <DEDUP_REMOVED lines=16> */
.L_x_5042:
[----:B0-----:R-:W0:Y:S01]  /*8830*/  @P1 LDC.64 R192, c[0x0][0x478] ;  /* 0x00011e00ffc01b82 */ /* 0x001e220000000a00 */
[----:B------:R-:W-:Y:S01]  /*8840*/  @P1 IADD3 R245, PT, PT, R194, 0x100, RZ ;  /* 0x00000100c2f51810 */ /* 0x000fe20007ffe0ff */
[----:B------:R-:W1:Y:S04]  /*8850*/  @UP3 LDCU.64 UR10, c[0x0][0x468] ;  /* 0x00008d00ff0a37ac */ /* 0x000e680008000a00 */
[----:B0-----:R-:W-:-:S05]  /*8860*/  @P1 IMAD.WIDE.U32 R192, R245, 0x20, R192 ;  /* 0x00000020f5c01825 */ /* 0x001fca00078e00c0 */
[----:B------:R-:W-:Y:S04]  /*8870*/  @P1 STG.E.128 desc[UR18][R192.64], R184 ;  /* 0x000000b8c0001986 */ /* 0x000fe8000c101d12 */
[----:B------:R0:W-:Y:S02]  /*8880*/  @P1 STG.E.128 desc[UR18][R192.64+0x10], R188 ;  /* 0x000010bcc0001986 */ /* 0x0001e4000c101d12 */
[----:B0-----:R-:W-:Y:S01]  /*8890*/  HFMA2 R193, -RZ, RZ, 0, 9.5367431640625e-07 ;  /* 0x00000010ffc17431 */ /* 0x001fe200000001ff */
[C---:B------:R-:W-:Y:S02]  /*88a0*/  @P2 IADD3 R192, PT, PT, R195.reuse, 0x100, RZ ;  /* 0x00000100c3c02810 */ /* 0x040fe40007ffe0ff */
[----:B------:R-:W-:-:S03]  /*88b0*/  IADD3 R195, PT, PT, R195, 0x180, RZ ;  /* 0x00000180c3c37810 */ /* 0x000fc60007ffe0ff */
[----:B-1----:R-:W-:-:S05]  /*88c0*/  @P2 IMAD.WIDE.U32 R192, R192, R193, UR10 ;  /* 0x0000000ac0c02e25 */ /* 0x002fca000f8e00c1 */
[----:B------:R0:W-:Y:S01]  /*88d0*/  @P2 STG.E.128 desc[UR18][R192.64], R180 ;  /* 0x000000b4c0002986 */ /* 0x0001e2000c101d12 */
[----:B------:R-:W-:Y:S05]  /*88e0*/  BRA.U !UP3, `(.L_x_5065) ;  /* 0x000000010b0c7547 */ /* 0x000fea000b800000 */
[----:B-----5:R-:W1:Y:S02]  /*88f0*/  LDC.64 R176, c[0x0][0x390] ;  /* 0x0000e400ffb07b82 */ /* 0x020e640000000a00 */
[----:B-1----:R-:W-:-:S06]  /*8900*/  IMAD.WIDE.U32 R176, R195, 0x10, R176 ;  /* 0x00000010c3b07825 */ /* 0x002fcc00078e00b0 */
[----:B------:R-:W5:Y:S02]  /*8910*/  LDG.E.128 R176, desc[UR18][R176.64] ;  /* 0x00000012b0b07981 */ /* 0x000f64000c1e1d00 */
.L_x_5065:
        /* <DEDUP_REMOVED lines=17> */
[----:B------:R-:W-:-:S04]  /*8a30*/  IMAD.U32 R184, RZ, RZ, UR16 ;  /* 0x00000010ffb87e24 */ /* 0x000fc8000f8e00ff */
        /* <DEDUP_REMOVED lines=13> */
.L_x_5068:
        /* <DEDUP_REMOVED lines=10> */
.L_x_5069:
[----:B------:R-:W-:Y:S05]  /*8bb0*/  BRA.U !UP3, `(.L_x_5070) ;  /* 0x000000010b1c7547 */ /* 0x000fea000b800000 */
[----:B------:R-:W-:Y:S01]  /*8bc0*/  SHF.L.U32 R189, R177, 0x10, RZ ;  /* 0x00000010b1bd7819 */ /* 0x000fe200000006ff */
[----:B------:R-:W-:-:S04]  /*8bd0*/  FMUL.FTZ R188, R186, UR17 ;  /* 0x00000011babc7c20 */ /* 0x000fc80008410000 */
[----:B------:R-:W-:Y:S01]  /*8be0*/  FFMA.FTZ R118, R189, R188, R118 ;  /* 0x000000bcbd767223 */ /* 0x000fe20000010076 */
[----:B------:R-:W-:-:S04]  /*8bf0*/  IMAD.U32 R189, R77, 0x10000, RZ ;  /* 0x000100004dbd7824 */ /* 0x000fc800078e00ff */
[----:B------:R-:W-:-:S05]  /*8c00*/  FMUL.FTZ R188, R188, R189 ;  /* 0x000000bdbcbc7220 */ /* 0x000fca0000410000 */
[----:B------:R-:W-:-:S04]  /*8c10*/  F2FP.BF16.F32.PACK_AB R188, RZ, R188 ;  /* 0x000000bcffbc723e */ /* 0x000fc800000010ff */
[----:B0-----:R-:W-:-:S07]  /*8c20*/  PRMT R181, R188, 0x7610, R181 ;  /* 0x00007610bcb57816 */ /* 0x001fce00000000b5 */
.L_x_5070:
        /* <DEDUP_REMOVED lines=8> */
[----:B0-----:R-:W-:-:S07]  /*8cb0*/  PRMT R181, R181, 0x5410, R188 ;  /* 0x00005410b5b57816 */ /* 0x001fce00000000bc */
.L_x_5071:
        /* <DEDUP_REMOVED lines=13> */
.L_x_5072:
[----:B------:R-:W-:-:S05]  /*8d90*/  MOV R189, UR16 ;  /* 0x0000001000bd7c02 */ /* 0x000fca0008000f00 */
[----:B------:R-:W-:-:S04]  /*8da0*/  @P0 FFMA.FTZ R189, R222, R189, UR29 ;  /* 0x0000001ddebd0e23 */ /* 0x000fc800080100bd */
[----:B------:R-:W-:Y:S01]  /*8db0*/  @P0 FADD.FTZ R190, R223, -R189 ;  /* 0x800000bddfbe0221 */ /* 0x000fe20000010000 */
[----:B------:R-:W-:-:S03]  /*8dc0*/  MOV R189, R17 ;  /* 0x0000001100bd7202 */ /* 0x000fc60000000f00 */
[----:B------:R-:W-:Y:S01]  /*8dd0*/  @P0 FFMA.FTZ R189, R190, UR32, R17 ;  /* 0x00000020bebd0c23 */ /* 0x000fe20008010011 */
[----:B------:R-:W-:Y:S06]  /*8de0*/  BRA.U !UP3, `(.L_x_5073) ;  /* 0x000000010b207547 */ /* 0x000fec000b800000 */
[----:B------:R-:W-:Y:S01]  /*8df0*/  PRMT R191, R178, 0x7632, R191 ;  /* 0x00007632b2bf7816 */ /* 0x000fe200000000bf */
[----:B------:R-:W-:-:S04]  /*8e00*/  FMUL.FTZ R190, R189, UR17 ;  /* 0x00000011bdbe7c20 */ /* 0x000fc80008410000 */
[----:B------:R-:W-:-:S04]  /*8e10*/  IMAD.U32 R191, R191, 0x10000, RZ ;  /* 0x00010000bfbf7824 */ /* 0x000fc800078e00ff */
[----:B------:R-:W-:Y:S01]  /*8e20*/  FFMA.FTZ R113, R190, R191, R113 ;  /* 0x000000bfbe717223 */ /* 0x000fe20000010071 */
[----:B------:R-:W-:-:S05]  /*8e30*/  SHF.L.U32 R191, R251, 0x10, RZ ;  /* 0x00000010fbbf7819 */ /* 0x000fca00000006ff */
[----:B------:R-:W-:-:S05]  /*8e40*/  FMUL.FTZ R190, R190, R191 ;  /* 0x000000bfbebe7220 */ /* 0x000fca0000410000 */
[----:B------:R-:W-:-:S04]  /*8e50*/  F2FP.BF16.F32.PACK_AB R190, RZ, R190 ;  /* 0x000000beffbe723e */ /* 0x000fc800000010ff */
[----:B0-----:R-:W-:-:S07]  /*8e60*/  PRMT R182, R182, 0x5410, R190 ;  /* 0x00005410b6b67816 */ /* 0x001fce00000000be */
.L_x_5073:
        /* <DEDUP_REMOVED lines=13> */
.L_x_5074:
[----:B------:R-:W-:-:S05]  /*8f40*/  MOV R191, UR16 ;  /* 0x0000001000bf7c02 */ /* 0x000fca0008000f00 */
[----:B------:R-:W-:-:S04]  /*8f50*/  @P0 FFMA.FTZ R191, R224, R191, UR29 ;  /* 0x0000001de0bf0e23 */ /* 0x000fc800080100bf */
[----:B0-----:R-:W-:Y:S01]  /*8f60*/  @P0 FADD.FTZ R192, R225, -R191 ;  /* 0x800000bfe1c00221 */ /* 0x001fe20000010000 */
[----:B------:R-:W-:-:S03]  /*8f70*/  MOV R191, R19 ;  /* 0x0000001300bf7202 */ /* 0x000fc60000000f00 */
[----:B------:R-:W-:Y:S01]  /*8f80*/  @P0 FFMA.FTZ R191, R192, UR32, R19 ;  /* 0x00000020c0bf0c23 */ /* 0x000fe20008010013 */
[----:B------:R-:W-:Y:S06]  /*8f90*/  BRA.U !UP3, `(.L_x_5075) ;  /* 0x000000190b387547 */ /* 0x000fec000b800000 */
[----:B------:R-:W-:Y:S01]  /*8fa0*/  PRMT R192, R179, 0x7632, R192 ;  /* 0x00007632b3c07816 */ /* 0x000fe200000000c0 */
[----:B------:R-:W-:-:S03]  /*8fb0*/  FMUL.FTZ R193, R191, UR17 ;  /* 0x00000011bfc17c20 */ /* 0x000fc60008410000 */
[----:B------:R-:W-:-:S05]  /*8fc0*/  SHF.L.U32 R192, R192, 0x10, RZ ;  /* 0x00000010c0c07819 */ /* 0x000fca00000006ff */
[----:B------:R-:W-:Y:S01]  /*8fd0*/  FFMA.FTZ R115, R193, R192, R115 ;  /* 0x000000c0c1737223 */ /* 0x000fe20000010073 */
[----:B------:R-:W-:-:S04]  /*8fe0*/  IMAD.U32 R192, R250, 0x10000, RZ ;  /* 0x00010000fac07824 */ /* 0x000fc800078e00ff */
[----:B------:R-:W-:-:S05]  /*8ff0*/  FMUL.FTZ R192, R193, R192 ;  /* 0x000000c0c1c07220 */ /* 0x000fca0000410000 */
[----:B------:R-:W-:-:S04]  /*9000*/  F2FP.BF16.F32.PACK_AB R192, RZ, R192 ;  /* 0x000000c0ffc0723e */ /* 0x000fc800000010ff */
[----:B------:R-:W-:Y:S01]  /*9010*/  PRMT R183, R183, 0x5410, R192 ;  /* 0x00005410b7b77816 */ /* 0x000fe200000000c0 */
[----:B------:R-:W-:Y:S06]  /*9020*/  BRA `(.L_x_5075) ;  /* 0x0000001800147947 */ /* 0x000fec0003800000 */
.L_x_5067:
        /* <DEDUP_REMOVED lines=14> */
.L_x_5076:
        /* <DEDUP_REMOVED lines=16> */
.L_x_5077:
[----:B------:R-:W-:Y:S05]  /*9210*/  BRA.U !UP3, `(.L_x_5078) ;  /* 0x000000010b347547 */ /* 0x000fea000b800000 */
[----:B------:R-:W-:Y:S01]  /*9220*/  PLOP3.LUT P0, PT, PT, PT, UP2, 0x80, 0x8 ;  /* 0x000000000008781c */ /* 0x000fe20003f0f028 */
[----:B0-----:R-:W-:Y:S01]  /*9230*/  IMAD.U32 R192, RZ, RZ, UR16 ;  /* 0x00000010ffc07e24 */ /* 0x001fe2000f8e00ff */
        /* <DEDUP_REMOVED lines=11> */
.L_x_5078:
[----:B------:R-:W-:Y:S05]  /*92f0*/  BRA.U !UP3, `(.L_x_5079) ;  /* 0x000000010b387547 */ /* 0x000fea000b800000 */
[----:B------:R-:W-:Y:S02]  /*9300*/  PLOP3.LUT P0, PT, PT, PT, UP2, 0x80, 0x8 ;  /* 0x000000000008781c */ /* 0x000fe40003f0f028 */
[----:B0-----:R-:W-:Y:S02]  /*9310*/  MOV R192, UR16 ;  /* 0x0000001000c07c02 */ /* 0x001fe40008000f00 */
[----:B-----5:R-:W-:-:S09]  /*9320*/  MOV R193, R23 ;  /* 0x0000001700c17202 */ /* 0x020fd20000000f00 */
        /* <DEDUP_REMOVED lines=11> */
.L_x_5079:
        /* <DEDUP_REMOVED lines=14> */
.L_x_5080:
        /* <DEDUP_REMOVED lines=15> */
.L_x_5081:
        /* <DEDUP_REMOVED lines=14> */
.L_x_5082:
        /* <DEDUP_REMOVED lines=16> */
.L_x_5066:
[----:B------:R-:W-:Y:S05]  /*9790*/  @!P1 BRA `(.L_x_5083) ;  /* 0x0000000800649947 */ /* 0x000fea0003800000 */
[----:B------:R-:W-:Y:S01]  /*97a0*/  MOV R190, UR16 ;  /* 0x0000001000be7c02 */ /* 0x000fe20008000f00 */
[----:B------:R-:W-:Y:S01]  /*97b0*/  IMAD.U32 R187, RZ, RZ, UR16 ;  /* 0x00000010ffbb7e24 */ /* 0x000fe2000f8e00ff */
[----:B------:R-:W-:Y:S02]  /*97c0*/  MOV R189, UR16 ;  /* 0x0000001000bd7c02 */ /* 0x000fe40008000f00 */
[----:B------:R-:W-:Y:S01]  /*97d0*/  MOV R188, UR16 ;  /* 0x0000001000bc7c02 */ /* 0x000fe20008000f00 */
[----:B------:R-:W-:Y:S01]  /*97e0*/  FFMA.FTZ R190, R244, R190, UR29 ;  /* 0x0000001df4be7e23 */ /* 0x000fe200080100be */
[----:B------:R-:W-:Y:S01]  /*97f0*/  ISETP.LT.AND P0, PT, RZ, UR33, PT ;  /* 0x00000021ff007c0c */ /* 0x000fe2000bf01270 */
[----:B------:R-:W-:Y:S01]  /*9800*/  FFMA.FTZ R189, R222, R189, UR29 ;  /* 0x0000001ddebd7e23 */ /* 0x000fe200080100bd */
[----:B------:R-:W-:Y:S01]  /*9810*/  FFMA.FTZ R187, R220, R187, UR29 ;  /* 0x0000001ddcbb7e23 */ /* 0x000fe200080100bb */
[----:B------:R-:W-:Y:S01]  /*9820*/  FFMA.FTZ R188, R243, R188, UR29 ;  /* 0x0000001df3bc7e23 */ /* 0x000fe200080100bc */
[----:B------:R-:W-:Y:S09]  /*9830*/  BRA.U !UP3, `(.L_x_5084) ;  /* 0x000000010b347547 */ /* 0x000ff2000b800000 */
        /* <DEDUP_REMOVED lines=12> */
[----:B0-----:R-:W-:-:S07]  /*9900*/  PRMT R180, R184, 0x7610, R180 ;  /* 0x00007610b8b47816 */ /* 0x001fce00000000b4 */
.L_x_5084:
        /* <DEDUP_REMOVED lines=15> */
[----:B0-----:R-:W-:-:S07]  /*9a00*/  PRMT R180, R180, 0x5410, R184 ;  /* 0x00005410b4b47816 */ /* 0x001fce00000000b8 */
.L_x_5085:
        /* <DEDUP_REMOVED lines=13> */
[----:B0-----:R-:W-:-:S07]  /*9ae0*/  PRMT R181, R184, 0x7610, R181 ;  /* 0x00007610b8b57816 */ /* 0x001fce00000000b5 */
.L_x_5086:
[----:B------:R-:W-:Y:S05]  /*9af0*/  BRA.U !UP3, `(.L_x_5087) ;  /* 0x000000010b387547 */ /* 0x000fea000b800000 */
[----:B------:R-:W-:Y:S02]  /*9b00*/  MOV R184, UR16 ;  /* 0x0000001000b87c02 */ /* 0x000fe40008000f00 */
[----:B------:R-:W-:-:S03]  /*9b10*/  ISETP.LT.AND P3, PT, RZ, UR33, PT ;  /* 0x00000021ff007c0c */ /* 0x000fc6000bf61270 */
        /* <DEDUP_REMOVED lines=12> */
.L_x_5087:
        /* <DEDUP_REMOVED lines=14> */
.L_x_5088:
        /* <DEDUP_REMOVED lines=14> */
[----:B0-----:R-:W-:-:S07]  /*9da0*/  PRMT R182, R182, 0x5410, R184 ;  /* 0x00005410b6b67816 */ /* 0x001fce00000000b8 */
.L_x_5089:
        /* <DEDUP_REMOVED lines=14> */
.L_x_5090:
[----:B------:R-:W-:Y:S01]  /*9e90*/  MOV R186, UR16 ;  /* 0x0000001000ba7c02 */ /* 0x000fe20008000f00 */
[----:B------:R-:W-:Y:S01]  /*9ea0*/  FADD.FTZ R190, R207, -R190 ;  /* 0x800000becfbe7221 */ /* 0x000fe20000010000 */
[----:B------:R-:W-:Y:S01]  /*9eb0*/  MOV R185, UR16 ;  /* 0x0000001000b97c02 */ /* 0x000fe20008000f00 */
[----:B------:R-:W-:Y:S01]  /*9ec0*/  FADD.FTZ R189, R223, -R189 ;  /* 0x800000bddfbd7221 */ /* 0x000fe20000010000 */
[----:B------:R-:W-:Y:S01]  /*9ed0*/  MOV R184, UR16 ;  /* 0x0000001000b87c02 */ /* 0x000fe20008000f00 */
[----:B------:R-:W-:Y:S01]  /*9ee0*/  FFMA.FTZ R186, R242, R186, UR29 ;  /* 0x0000001df2ba7e23 */ /* 0x000fe200080100ba */
[----:B------:R-:W-:Y:S01]  /*9ef0*/  MOV R191, UR16 ;  /* 0x0000001000bf7c02 */ /* 0x000fe20008000f00 */
[----:B------:R-:W-:Y:S01]  /*9f00*/  FFMA.FTZ R185, R218, R185, UR29 ;  /* 0x0000001ddab97e23 */ /* 0x000fe200080100b9 */
[----:B------:R-:W-:Y:S01]  /*9f10*/  FADD.FTZ R188, R206, -R188 ;  /* 0x800000bccebc7221 */ /* 0x000fe20000010000 */
[----:B------:R-:W-:Y:S01]  /*9f20*/  FFMA.FTZ R184, R241, R184, UR29 ;  /* 0x0000001df1b87e23 */ /* 0x000fe200080100b8 */
[----:B------:R-:W-:Y:S01]  /*9f30*/  FADD.FTZ R187, R221, -R187 ;  /* 0x800000bbddbb7221 */ /* 0x000fe20000010000 */
[----:B------:R-:W-:Y:S01]  /*9f40*/  FFMA.FTZ R191, R224, R191, UR29 ;  /* 0x0000001de0bf7e23 */ /* 0x000fe200080100bf */
        /* <DEDUP_REMOVED lines=20> */
[----:B------:R-:W-:Y:S06]  /*a090*/  BRA.U !UP3, `(.L_x_5075) ;  /* 0x000000050bf87547 */ /* 0x000fec000b800000 */
[----:B0----5:R-:W-:Y:S01]  /*a0a0*/  PRMT R192, R179, 0x7632, R192 ;  /* 0x00007632b3c07816 */ /* 0x021fe200000000c0 */
        /* <DEDUP_REMOVED lines=8> */
.L_x_5083:
        /* <DEDUP_REMOVED lines=14> */
.L_x_5091:
        /* <DEDUP_REMOVED lines=16> */
.L_x_5092:
        /* <DEDUP_REMOVED lines=14> */
.L_x_5093:
[----:B------:R-:W-:Y:S05]  /*a3f0*/  BRA.U !UP3, `(.L_x_5094) ;  /* 0x000000010b387547 */ /* 0x000fea000b800000 */
[----:B0-----:R-:W-:Y:S02]  /*a400*/  MOV R192, UR16 ;  /* 0x0000001000c07c02 */ /* 0x001fe40008000f00 */
        /* <DEDUP_REMOVED lines=13> */
.L_x_5094:
        /* <DEDUP_REMOVED lines=14> */
.L_x_5095:
        /* <DEDUP_REMOVED lines=15> */
.L_x_5096:
        /* <DEDUP_REMOVED lines=14> */
.L_x_5097:
        /* <DEDUP_REMOVED lines=15> */
.L_x_5075:
[----:B0-----:R-:W0:Y:S01]  /*a880*/  @P1 LDC.64 R192, c[0x0][0x478] ;  /* 0x00011e00ffc01b82 */ /* 0x001e220000000a00 */
[----:B------:R-:W-:Y:S01]  /*a890*/  @P1 IADD3 R194, PT, PT, R194, 0x180, RZ ;  /* 0x00000180c2c21810 */ /* 0x000fe20007ffe0ff */
[----:B------:R-:W1:Y:S01]  /*a8a0*/  @UP3 LDCU.64 UR10, c[0x0][0x468] ;  /* 0x00008d00ff0a37ac */ /* 0x000e620008000a00 */
[----:B------:R-:W-:Y:S02]  /*a8b0*/  UIADD3 UR8, UPT, UPT, UR8, UR24, URZ ;  /* 0x0000001808087290 */ /* 0x000fe4000fffe0ff */
[----:B------:R-:W-:Y:S02]  /*a8c0*/  UPLOP3.LUT UP1, UPT, UPT, UPT, UP1, 0x40, 0x4 ;  /* 0x000000000004789c */ /* 0x000fe40003f2e810 */
[----:B------:R-:W-:Y:S01]  /*a8d0*/  UISETP.GE.AND UP0, UPT, UR8, UR25, UPT ;  /* 0x000000190800728c */ /* 0x000fe2000bf06270 */
[----:B0-----:R-:W-:-:S05]  /*a8e0*/  @P1 IMAD.WIDE.U32 R192, R194, 0x20, R192 ;  /* 0x00000020c2c01825 */ /* 0x001fca00078e00c0 */
[----:B------:R-:W-:Y:S04]  /*a8f0*/  @P1 STG.E.128 desc[UR18][R192.64], R184 ;  /* 0x000000b8c0001986 */ /* 0x000fe8000c101d12 */
[----:B------:R0:W-:Y:S02]  /*a900*/  @P1 STG.E.128 desc[UR18][R192.64+0x10], R188 ;  /* 0x000010bcc0001986 */ /* 0x0001e4000c101d12 */
[----:B0-----:R-:W-:-:S05]  /*a910*/  HFMA2 R192, -RZ, RZ, 0, 9.5367431640625e-07 ;  /* 0x00000010ffc07431 */ /* 0x001fca00000001ff */
[----:B-1----:R-:W-:-:S05]  /*a920*/  @P2 IMAD.WIDE.U32 R192, R195, R192, UR10 ;  /* 0x0000000ac3c02e25 */ /* 0x002fca000f8e00c0 */
[----:B------:R1:W-:Y:S01]  /*a930*/  @P2 STG.E.128 desc[UR18][R192.64], R180 ;  /* 0x000000b4c0002986 */ /* 0x0003e2000c101d12 */
[----:B------:R-:W-:Y:S05]  /*a940*/  BRA.U !UP0, `(.L_x_5098) ;  /* 0xffffff5d08287547 */ /* 0x000fea000b83ffff */
.L_x_4962:
[----:B------:R-:W2:Y:S08]  /*a950*/  S2UR UR9, SR_CTAID.X ;  /* 0x00000000000979c3 */ /* 0x000eb00000002500 */
[----:B------:R-:W2:Y:S08]  /*a960*/  LDC R0, c[0x0][0x388] ;  /* 0x0000e200ff007b82 */ /* 0x000eb00000000800 */
[----:B------:R-:W3:Y:S08]  /*a970*/  LDC.64 R2, c[0x0][0x440] ;  /* 0x00011000ff027b82 */ /* 0x000ef00000000a00 */
[----:B------:R-:W4:Y:S08]  /*a980*/  LDC.64 R4, c[0x0][0x448] ;  /* 0x00011200ff047b82 */ /* 0x000f300000000a00 */
[----:B------:R-:W1:Y:S01]  /*a990*/  LDC.64 R6, c[0x0][0x460] ;  /* 0x00011800ff067b82 */ /* 0x000e620000000a00 */
[----:B--2---:R-:W-:-:S05]  /*a9a0*/  IMAD R0, R0, UR9, RZ ;  /* 0x0000000900007c24 */ /* 0x004fca000f8e02ff */
[----:B------:R-:W-:-:S05]  /*a9b0*/  LEA.HI R247, R0, R247, RZ, 0x1d ;  /* 0x000000f700f77211 */ /* 0x000fca00078fe8ff */
[----:B---3--:R-:W-:-:S04]  /*a9c0*/  IMAD.WIDE.U32 R2, R247, 0x20, R2 ;  /* 0x00000020f7027825 */ /* 0x008fc800078e0002 */
        /* <DEDUP_REMOVED lines=27> */
.L_x_5099:
        /* <DEDUP_REMOVED lines=16> */
.L_x_15645:


//--------------------- .text._ZN10layer_norm13ln_bwd_kernelINS_13Kernel_traitsI13__nv_bfloat16S2_fS2_fjLj4096ELj1ELj1ELj4ELj16ENS_18Kernel_traits_baseILj4096ES2_S2_fS2_fjLj128EEEEELb1ELb0ELb0ELb0EEEvNS_9BwdParamsE --------------------------
	.section	.text._ZN10layer_norm13ln_bwd_kernelINS_13Kernel_traitsI13__nv_bfloat16S2_fS2_fjLj4096ELj1ELj1ELj4ELj16ENS_18Kernel_traits_baseILj4096ES2_S2_fS2_fjLj128EEEEELb1ELb0ELb0ELb0EEEvNS_9BwdParamsE,"ax",@progbits
	.align	128
        .global         _ZN10layer_norm13ln_bwd_kernelINS_13Kernel_traitsI13__nv_bfloat16S2_fS2_fjLj4096ELj1ELj1ELj4ELj16ENS_18Kernel_traits_baseILj4096ES2_S2_fS2_fjLj128EEEEELb1ELb0ELb0ELb0EEEvNS_9BwdParamsE
        .type           _ZN10layer_norm13ln_bwd_kernelINS_13Kernel_traitsI13__nv_bfloat16S2_fS2_fjLj4096ELj1ELj1ELj4ELj16ENS_18Kernel_traits_baseILj4096ES2_S2_fS2_fjLj128EEEEELb1ELb0ELb0ELb0EEEvNS_9BwdParamsE,@function
        .size           _ZN10layer_norm13ln_bwd_kernelINS_13Kernel_traitsI13__nv_bfloat16S2_fS2_fjLj4096ELj1ELj1ELj4ELj16ENS_18Kernel_traits_baseILj4096ES2_S2_fS2_fjLj128EEEEELb1ELb0ELb0ELb0EEEvNS_9BwdParamsE,(.L_x_15646 - _ZN10layer_norm13ln_bwd_kernelINS_13Kernel_traitsI13__nv_bfloat16S2_fS2_fjLj4096ELj1ELj1ELj4ELj16ENS_18Kernel_traits_baseILj4096ES2_S2_fS2_fjLj128EEEEELb1ELb0ELb0ELb0EEEvNS_9BwdParamsE)
        .other          _ZN10layer_norm13ln_bwd_kernelINS_13Kernel_traitsI13__nv_bfloat16S2_fS2_fjLj4096ELj1ELj1ELj4ELj16ENS_18Kernel_traits_baseILj4096ES2_S2_fS2_fjLj128EEEEELb1ELb0ELb0ELb0EEEvNS_9BwdParamsE,@"STO_CUDA_ENTRY STV_DEFAULT"
_ZN10layer_norm13ln_bwd_kernelINS_13Kernel_traitsI13__nv_bfloat16S2_fS2_fjLj4096ELj1ELj1ELj4ELj16ENS_18Kernel_traits_baseILj4096ES2_S2_fS2_fjLj128EEEEELb1ELb0ELb0ELb0EEEvNS_9BwdParamsE:
.text._ZN10layer_norm13ln_bwd_kernelINS_13Kernel_traitsI13__nv_bfloat16S2_fS2_fjLj4096ELj1ELj1ELj4ELj16ENS_18Kernel_traits_baseILj4096ES2_S2_fS2_fjLj128EEEEELb1ELb0ELb0ELb0EEEvNS_9BwdParamsE:
        /* <DEDUP_REMOVED lines=68> */
[----:B-----5:R-:W-:Y:S02]  /*0440*/  PRMT R6, R55, 0x7632, R6 ;  /* 0x0000763237067816 */ /* 0x020fe40000000006 */
        /* <DEDUP_REMOVED lines=23> */
[----:B------:R-:W-:Y:S02]  /*05c0*/  SHF.R.U32.HI R4, RZ, 0x5, R0 ;  /* 0x00000005ff047819 */ /* 0x000fe40000011600 */
[----:B------:R-:W-:Y:S02]  /*05d0*/  CS2R R78, SRZ ;  /* 0x00000000004e7805 */ /* 0x000fe4000001ff00 */
[----:B------:R-:W-:Y:S02]  /*05e0*/  ISETP.NE.AND.EX P0, PT, R5, RZ, PT, P0 ;  /* 0x000000ff0500720c */ /* 0x000fe40003f05300 */
[----:B------:R-:W-:-:S02]  /*05f0*/  CS2R R80, SRZ ;  /* 0x0000000000507805 */ /* 0x000fc4000001ff00 */
[----:B------:R-:W-:Y:S02]  /*0600*/  MOV R5, UR6 ;  /* 0x0000000600057c02 */ /* 0x000fe40008000f00 */
        /* <DEDUP_REMOVED lines=28> */
.L_x_5140:
        /* <DEDUP_REMOVED lines=24> */
[----:B----4-:R-:W-:-:S07]  /*0950*/  ISETP.NE.U32.AND P0, PT, RZ, UR8, PT ;  /* 0x00000008ff007c0c */ /* 0x010fce000bf05070 */
[----:B------:R-:W2:Y:S01]  /*0960*/  LDC.64 R206, c[0x0][0x3b0] ;  /* 0x0000ec00ffce7b82 */ /* 0x000ea20000000a00 */
[----:B0-----:R-:W-:-:S05]  /*0970*/  IMAD.WIDE.U32 R210, R22, 0x20, R210 ;  /* 0x0000002016d27825 */ /* 0x001fca00078e00d2 */
[----:B------:R-:W4:Y:S01]  /*0980*/  LDG.E.128 R152, desc[UR4][R210.64] ;  /* 0x00000004d2987981 */ /* 0x000f22000c1e1d00 */
[----:B-1----:R-:W-:-:S03]  /*0990*/  IMAD.WIDE.U32 R156, R22, 0x10, R156 ;  /* 0x00000010169c7825 */ /* 0x002fc600078e009c */
[----:B------:R0:W3:Y:S04]  /*09a0*/  LDG.E.128 R160, desc[UR4][R210.64+0x10] ;  /* 0x00001004d2a07981 */ /* 0x0000e8000c1e1d00 */
[----:B------:R-:W3:Y:S01]  /*09b0*/  LDG.E.128 R156, desc[UR4][R156.64] ;  /* 0x000000049c9c7981 */ /* 0x000ee2000c1e1d00 */
[----:B------:R-:W-:Y:S02]  /*09c0*/  ISETP.NE.AND.EX P0, PT, RZ, UR9, PT, P0 ;  /* 0x00000009ff007c0c */ /* 0x000fe4000bf05300 */
[----:B------:R-:W-:-:S11]  /*09d0*/  SHF.L.U32 R219, R52, 0x10, RZ ;  /* 0x0000001034db7819 */ /* 0x000fd600000006ff */
[----:B------:R-:W1:Y:S01]  /*09e0*/  @P0 LDC.64 R208, c[0x0][0x438] ;  /* 0x00010e00ffd00b82 */ /* 0x000e620000000a00 */
[----:B------:R-:W-:Y:S02]  /*09f0*/  SHF.L.U32 R216, R9, 0x10, RZ ;  /* 0x0000001009d87819 */ /* 0x000fe400000006ff */
[----:B------:R-:W-:Y:S02]  /*0a00*/  SHF.L.U32 R212, R8, 0x10, RZ ;  /* 0x0000001008d47819 */ /* 0x000fe400000006ff */
[----:B------:R-:W-:Y:S01]  /*0a10*/  SHF.L.U32 R215, R53, 0x10, RZ ;  /* 0x0000001035d77819 */ /* 0x000fe200000006ff */
[----:B--2---:R-:W-:Y:S01]  /*0a20*/  IMAD.WIDE.U32 R206, R22, 0x8, R206 ;  /* 0x0000000816ce7825 */ /* 0x004fe200078e00ce */
[----:B0-----:R-:W-:-:S04]  /*0a30*/  SHF.L.U32 R211, R54, 0x10, RZ ;  /* 0x0000001036d37819 */ /* 0x001fc800000006ff */
[----:B------:R-:W5:Y:S01]  /*0a40*/  LDG.E.64 R232, desc[UR4][R206.64] ;  /* 0x00000004cee87981 */ /* 0x000f62000c1e1b00 */
[----:B-1----:R-:W-:-:S05]  /*0a50*/  @P0 IMAD.WIDE.U32 R208, R22, 0x20, R208 ;  /* 0x0000002016d00825 */ /* 0x002fca00078e00d0 */
[----:B------:R-:W5:Y:S04]  /*0a60*/  @P0 LDG.E.128 R116, desc[UR4][R208.64] ;  /* 0x00000004d0740981 */ /* 0x000f68000c1e1d00 */
[----:B------:R0:W5:Y:S02]  /*0a70*/  @P0 LDG.E.128 R120, desc[UR4][R208.64+0x10] ;  /* 0x00001004d0780981 */ /* 0x000164000c1e1d00 */
[----:B0-----:R-:W-:Y:S02]  /*0a80*/  SHF.L.U32 R208, R7, 0x10, RZ ;  /* 0x0000001007d07819 */ /* 0x001fe400000006ff */
[----:B------:R-:W-:Y:S01]  /*0a90*/  IADD3 R223, PT, PT, R22, 0x80, RZ ;  /* 0x0000008016df7810 */ /* 0x000fe20007ffe0ff */
[C---:B----4-:R-:W-:Y:S01]  /*0aa0*/  FADD.FTZ R221, -R220.reuse, R152 ;  /* 0x00000098dcdd7221 */ /* 0x050fe20000010100 */
[C---:B------:R-:W-:Y:S01]  /*0ab0*/  FADD.FTZ R217, -R220.reuse, R154 ;  /* 0x0000009adcd97221 */ /* 0x040fe20000010100 */
[C---:B------:R-:W-:Y:S01]  /*0ac0*/  FADD.FTZ R153, -R220.reuse, R153 ;  /* 0x00000099dc997221 */ /* 0x040fe20000010100 */
[----:B------:R-:W-:Y:S01]  /*0ad0*/  FADD.FTZ R155, -R220, R155 ;  /* 0x0000009bdc9b7221 */ /* 0x000fe20000010100 */
[----:B---3--:R-:W-:-:S02]  /*0ae0*/  PRMT R152, R156, 0x7632, R152 ;  /* 0x000076329c987816 */ /* 0x008fc40000000098 */
[----:B------:R-:W-:Y:S02]  /*0af0*/  SHF.L.U32 R156, R156, 0x10, RZ ;  /* 0x000000109c9c7819 */ /* 0x000fe400000006ff */
[----:B------:R-:W-:Y:S01]  /*0b00*/  PRMT R154, R157, 0x7632, R154 ;  /* 0x000076329d9a7816 */ /* 0x000fe2000000009a */
[----:B-----5:R-:W-:Y:S01]  /*0b10*/  FMUL.FTZ R221, R172, R221 ;  /* 0x000000ddacdd7220 */ /* 0x020fe20000410000 */
[----:B------:R-:W-:Y:S01]  /*0b20*/  SHF.L.U32 R152, R152, 0x10, RZ ;  /* 0x0000001098987819 */ /* 0x000fe200000006ff */
[----:B------:R-:W-:Y:S01]  /*0b30*/  FMUL.FTZ R219, R219, R156 ;  /* 0x0000009cdbdb7220 */ /* 0x000fe20000410000 */
[----:B------:R-:W-:Y:S01]  /*0b40*/  SHF.L.U32 R154, R154, 0x10, RZ ;  /* 0x000000109a9a7819 */ /* 0x000fe200000006ff */
[C---:B------:R-:W-:Y:S01]  /*0b50*/  FMUL.FTZ R218, R172.reuse, R153 ;  /* 0x00000099acda7220 */ /* 0x040fe20000410000 */
[----:B------:R-:W-:Y:S01]  /*0b60*/  SHF.L.U32 R157, R157, 0x10, RZ ;  /* 0x000000109d9d7819 */ /* 0x000fe200000006ff */
[----:B------:R-:W-:Y:S01]  /*0b70*/  FMUL.FTZ R214, R172, R155 ;  /* 0x0000009bacd67220 */ /* 0x000fe20000410000 */
[-C--:B------:R-:W-:Y:S01]  /*0b80*/  FMUL.FTZ R216, R216, R152.reuse ;  /* 0x00000098d8d87220 */ /* 0x080fe20000410000 */
[----:B------:R-:W-:Y:S01]  /*0b90*/  FADD.FTZ R153, RZ, R219 ;  /* 0x000000dbff997221 */ /* 0x000fe20000010000 */
[----:B------:R-:W-:Y:S01]  /*0ba0*/  FFMA.FTZ R155, R221, R219, RZ ;  /* 0x000000dbdd9b7223 */ /* 0x000fe200000100ff */
[----:B------:R-:W-:Y:S01]  /*0bb0*/  FFMA.FTZ R57, R218, R152, R57 ;  /* 0x00000098da397223 */ /* 0x000fe20000010039 */
[----:B------:R-:W-:Y:S01]  /*0bc0*/  FADD.FTZ R85, R85, R152 ;  /* 0x0000009855557221 */ /* 0x000fe20000010000 */
[-C--:B------:R-:W-:Y:S01]  /*0bd0*/  FMUL.FTZ R212, R212, R154.reuse ;  /* 0x0000009ad4d47220 */ /* 0x080fe20000410000 */
[----:B------:R-:W-:Y:S01]  /*0be0*/  FFMA.FTZ R59, R214, R154, R59 ;  /* 0x0000009ad63b7223 */ /* 0x000fe2000001003b */
[----:B------:R-:W-:Y:S01]  /*0bf0*/  FADD.FTZ R87, R87, R154 ;  /* 0x0000009a57577221 */ /* 0x000fe20000010000 */
        /* <DEDUP_REMOVED lines=16> */
[----:B------:R-:W-:Y:S01]  /*0d00*/  FADD.FTZ R84, R84, R156 ;  /* 0x0000009c54547221 */ /* 0x000fe20000010000 */
[----:B------:R-:W-:Y:S01]  /*0d10*/  FFMA.FTZ R56, R221, R156, R56 ;  /* 0x0000009cdd387223 */ /* 0x000fe20000010038 */
[----:B------:R-:W-:Y:S01]  /*0d20*/  FMUL.FTZ R210, R172, R161 ;  /* 0x000000a1acd27220 */ /* 0x000fe20000410000 */
[----:B------:R-:W-:Y:S01]  /*0d30*/  SHF.L.U32 R159, R159, 0x10, RZ ;  /* 0x000000109f9f7819 */ /* 0x000fe200000006ff */
[----:B------:R-:W-:Y:S01]  /*0d40*/  FADD.FTZ R209, -R220, R162 ;  /* 0x000000a2dcd17221 */ /* 0x000fe20000010100 */
        /* <DEDUP_REMOVED lines=27> */
.L_x_5102:
[----:B---34-:R-:W-:Y:S05]  /*0f00*/  BSYNC.RECONVERGENT B0 ;  /* 0x0000000000007941 */ /* 0x018fea0003800200 */
.L_x_5101:
[----:B------:R-:W-:Y:S04]  /*0f10*/  BSSY.RECONVERGENT B0, `(.L_x_5103) ;  /* 0x000005f000007945 */ /* 0x000fe80003800200 */
[----:B------:R-:W-:Y:S05]  /*0f20*/  @!P5 BRA `(.L_x_5104) ;  /* 0x000000040074d947 */ /* 0x000fea0003800000 */
[----:B------:R-:W0:Y:S08]  /*0f30*/  LDC.64 R194, c[0x0][0x3a8] ;  /* 0x0000ea00ffc27b82 */ /* 0x000e300000000a00 */
[----:B------:R-:W1:Y:S01]  /*0f40*/  LDC.64 R156, c[0x0][0x428] ;  /* 0x00010a00ff9c7b82 */ /* 0x000e620000000a00 */
[----:B------:R-:W-:-:S07]  /*0f50*/  ISETP.NE.U32.AND P0, PT, RZ, UR8, PT ;  /* 0x00000008ff007c0c */ /* 0x000fce000bf05070 */
[----:B------:R-:W2:Y:S01]  /*0f60*/  LDC.64 R190, c[0x0][0x3b0] ;  /* 0x0000ec00ffbe7b82 */ /* 0x000ea20000000a00 */
[----:B0-----:R-:W-:-:S05]  /*0f70*/  IMAD.WIDE.U32 R194, R223, 0x20, R194 ;  /* 0x00000020dfc27825 */ /* 0x001fca00078e00c2 */
[----:B------:R-:W3:Y:S01]  /*0f80*/  LDG.E.128 R152, desc[UR4][R194.64] ;  /* 0x00000004c2987981 */ /* 0x000ee2000c1e1d00 */
[----:B-1----:R-:W-:-:S03]  /*0f90*/  IMAD.WIDE.U32 R156, R223, 0x10, R156 ;  /* 0x00000010df9c7825 */ /* 0x002fc600078e009c */
[----:B------:R0:W4:Y:S04]  /*0fa0*/  LDG.E.128 R160, desc[UR4][R194.64+0x10] ;  /* 0x00001004c2a07981 */ /* 0x000128000c1e1d00 */
[----:B------:R-:W4:Y:S01]  /*0fb0*/  LDG.E.128 R156, desc[UR4][R156.64] ;  /* 0x000000049c9c7981 */ /* 0x000f22000c1e1d00 */
[----:B------:R-:W-:-:S13]  /*0fc0*/  ISETP.NE.AND.EX P0, PT, RZ, UR9, PT, P0 ;  /* 0x00000009ff007c0c */ /* 0x000fda000bf05300 */
        /* <DEDUP_REMOVED lines=9> */
[----:B0-----:R-:W-:Y:S01]  /*1060*/  SHF.L.U32 R192, R11, 0x10, RZ ;  /* 0x000000100bc07819 */ /* 0x001fe200000006ff */
[----:B--2---:R-:W-:-:S05]  /*1070*/  IMAD.WIDE.U32 R190, R223, 0x8, R190 ;  /* 0x00000008dfbe7825 */ /* 0x004fca00078e00be */
[----:B------:R0:W5:Y:S01]  /*1080*/  LDG.E.64 R230, desc[UR4][R190.64] ;  /* 0x00000004bee67981 */ /* 0x000162000c1e1b00 */
[----:B------:R-:W-:Y:S01]  /*1090*/  IADD3 R223, PT, PT, R223, 0x80, RZ ;  /* 0x00000080dfdf7810 */ /* 0x000fe20007ffe0ff */
[C---:B---3--:R-:W-:Y:S01]  /*10a0*/  FADD.FTZ R201, -R220.reuse, R154 ;  /* 0x0000009adcc97221 */ /* 0x048fe20000010100 */
[C---:B------:R-:W-:Y:S01]  /*10b0*/  FADD.FTZ R189, -R220.reuse, R153 ;  /* 0x00000099dcbd7221 */ /* 0x040fe20000010100 */
[C---:B------:R-:W-:Y:S01]  /*10c0*/  FADD.FTZ R155, -R220.reuse, R155 ;  /* 0x0000009bdc9b7221 */ /* 0x040fe20000010100 */
[----:B------:R-:W-:Y:S01]  /*10d0*/  FADD.FTZ R205, -R220, R152 ;  /* 0x00000098dccd7221 */ /* 0x000fe20000010100 */
[----:B----4-:R-:W-:Y:S02]  /*10e0*/  PRMT R154, R157, 0x7632, R154 ;  /* 0x000076329d9a7816 */ /* 0x010fe4000000009a */
[C---:B------:R-:W-:Y:S02]  /*10f0*/  PRMT R153, R156.reuse, 0x7632, R153 ;  /* 0x000076329c997816 */ /* 0x040fe40000000099 */
[----:B------:R-:W-:Y:S01]  /*1100*/  SHF.L.U32 R156, R156, 0x10, RZ ;  /* 0x000000109c9c7819 */ /* 0x000fe200000006ff */
[----:B-----5:R-:W-:Y:S01]  /*1110*/  FMUL.FTZ R198, R172, R155 ;  /* 0x0000009bacc67220 */ /* 0x020fe20000410000 */
[----:B------:R-:W-:Y:S01]  /*1120*/  SHF.L.U32 R154, R154, 0x10, RZ ;  /* 0x000000109a9a7819 */ /* 0x000fe200000006ff */
[----:B------:R-:W-:Y:S01]  /*1130*/  FADD.FTZ R161, -R220, R161 ;  /* 0x000000a1dca17221 */ /* 0x000fe20000010100 */
[----:B------:R-:W-:Y:S01]  /*1140*/  PRMT R194, R158, 0x7632, R194 ;  /* 0x000076329ec27816 */ /* 0x000fe200000000c2 */
[C---:B------:R-:W-:Y:S01]  /*1150*/  FMUL.FTZ R202, R172.reuse, R189 ;  /* 0x000000bdacca7220 */ /* 0x040fe20000410000 */
[----:B------:R-:W-:Y:S01]  /*1160*/  SHF.L.U32 R153, R153, 0x10, RZ ;  /* 0x0000001099997819 */ /* 0x000fe200000006ff */
[----:B------:R-:W-:Y:S01]  /*1170*/  FMUL.FTZ R205, R172, R205 ;  /* 0x000000cdaccd7220 */ /* 0x000fe20000410000 */
[----:B------:R-:W-:Y:S01]  /*1180*/  FMUL.FTZ R203, R203, R156 ;  /* 0x0000009ccbcb7220 */ /* 0x000fe20000410000 */
[-C--:B------:R-:W-:Y:S01]  /*1190*/  FMUL.FTZ R196, R196, R154.reuse ;  /* 0x0000009ac4c47220 */ /* 0x080fe20000410000 */
[----:B------:R-:W-:Y:S01]  /*11a0*/  FFMA.FTZ R95, R198, R154, R95 ;  /* 0x0000009ac65f7223 */ /* 0x000fe2000001005f */
[----:B------:R-:W-:Y:S01]  /*11b0*/  FADD.FTZ R131, R131, R154 ;  /* 0x0000009a83837221 */ /* 0x000fe20000010000 */
[----:B------:R-:W-:Y:S01]  /*11c0*/  SHF.L.U32 R154, R194, 0x10, RZ ;  /* 0x00000010c29a7819 */ /* 0x000fe200000006ff */
[-C--:B------:R-:W-:Y:S01]  /*11d0*/  FMUL.FTZ R200, R200, R153.reuse ;  /* 0x00000099c8c87220 */ /* 0x080fe20000410000 */
[----:B------:R-:W-:Y:S01]  /*11e0*/  SHF.L.U32 R157, R157, 0x10, RZ ;  /* 0x000000109d9d7819 */ /* 0x000fe200000006ff */
[----:B------:R-:W-:Y:S01]  /*11f0*/  FFMA.FTZ R93, R202, R153, R93 ;  /* 0x00000099ca5d7223 */ /* 0x000fe2000001005d */
[----:B------:R-:W-:Y:S01]  /*1200*/  FADD.FTZ R129, R129, R153 ;  /* 0x0000009981817221 */ /* 0x000fe20000010000 */
[----:B------:R-:W-:Y:S01]  /*1210*/  FMUL.FTZ R194, R172, R161 ;  /* 0x000000a1acc27220 */ /* 0x000fe20000410000 */
[----:B------:R-:W-:Y:S01]  /*1220*/  FADD.FTZ R227, R227, R203 ;  /* 0x000000cbe3e37221 */ /* 0x000fe20000010000 */
[C---:B------:R-:W-:Y:S01]  /*1230*/  FFMA.FTZ R153, R205.reuse, R203, R226 ;  /* 0x000000cbcd997223 */ /* 0x040fe200000100e2 */
[----:B------:R-:W-:Y:S01]  /*1240*/  FADD.FTZ R128, R128, R156 ;  /* 0x0000009c80807221 */ /* 0x000fe20000010000 */
[----:B------:R-:W-:Y:S01]  /*1250*/  FFMA.FTZ R92, R205, R156, R92 ;  /* 0x0000009ccd5c7223 */ /* 0x000fe2000001005c */
[-C--:B------:R-:W-:Y:S01]  /*1260*/  FMUL.FTZ R192, R192, R154.reuse ;  /* 0x0000009ac0c07220 */ /* 0x080fe20000410000 */
[----:B------:R-:W-:Y:S01]  /*1270*/  FADD.FTZ R133, R133, R154 ;  /* 0x0000009a85857221 */ /* 0x000fe20000010000 */
        /* <DEDUP_REMOVED lines=8> */
[----:B------:R-:W-:Y:S01]  /*1300*/  PRMT R152, R159, 0x7632, R152 ;  /* 0x000076329f987816 */ /* 0x000fe20000000098 */
[----:B------:R-:W-:Y:S01]  /*1310*/  FFMA.FTZ R155, R201, R199, R156 ;  /* 0x000000c7c99b7223 */ /* 0x000fe2000001009c */
[----:B------:R-:W-:Y:S01]  /*1320*/  FMUL.FTZ R197, R172, R197 ;  /* 0x000000c5acc57220 */ /* 0x000fe20000410000 */
[----:B------:R-:W-:Y:S01]  /*1330*/  FMUL.FTZ R195, R195, R158 ;  /* 0x0000009ec3c37220 */ /* 0x000fe20000410000 */
[----:B------:R-:W-:Y:S01]  /*1340*/  SHF.L.U32 R156, R152, 0x10, RZ ;  /* 0x00000010989c7819 */ /* 0x000fe200000006ff */
        /* <DEDUP_REMOVED lines=10> */
[----:B------:R-:W-:Y:S01]  /*13f0*/  FADD.FTZ R163, -R220, R163 ;  /* 0x000000a3dca37221 */ /* 0x000fe20000010100 */
[----:B0-----:R-:W-:Y:S01]  /*1400*/  FMUL.FTZ R191, R158, R159 ;  /* 0x0000009f9ebf7220 */ /* 0x001fe20000410000 */
        /* <DEDUP_REMOVED lines=15> */
.L_x_5104:
[----:B------:R-:W-:Y:S05]  /*1500*/  BSYNC.RECONVERGENT B0 ;  /* 0x0000000000007941 */ /* 0x000fea0003800200 */
.L_x_5103:
[----:B------:R-:W-:Y:S04]  /*1510*/  BSSY.RECONVERGENT B0, `(.L_x_5105) ;  /* 0x000005f000007945 */ /* 0x000fe80003800200 */
[----:B------:R-:W-:Y:S05]  /*1520*/  @!P4 BRA `(.L_x_5106) ;  /* 0x000000040074c947 */ /* 0x000fea0003800000 */
[----:B------:R-:W0:Y:S08]  /*1530*/  LDC.64 R158, c[0x0][0x3a8] ;  /* 0x0000ea00ff9e7b82 */ /* 0x000e300000000a00 */
[----:B------:R-:W1:Y:S08]  /*1540*/  LDC.64 R28, c[0x0][0x428] ;  /* 0x00010a00ff1c7b82 */ /* 0x000e700000000a00 */
[----:B------:R-:W2:Y:S01]  /*1550*/  LDC.64 R224, c[0x0][0x3b0] ;  /* 0x0000ec00ffe07b82 */ /* 0x000ea20000000a00 */
[----:B0-----:R-:W-:-:S05]  /*1560*/  IMAD.WIDE.U32 R158, R223, 0x20, R158 ;  /* 0x00000020df9e7825 */ /* 0x001fca00078e009e */
[----:B------:R-:W3:Y:S01]  /*1570*/  LDG.E.128 R24, desc[UR4][R158.64] ;  /* 0x000000049e187981 */ /* 0x000ee2000c1e1d00 */
[----:B-1----:R-:W-:-:S03]  /*1580*/  IMAD.WIDE.U32 R28, R223, 0x10, R28 ;  /* 0x00000010df1c7825 */ /* 0x002fc600078e001c */
[----:B------:R0:W4:Y:S04]  /*1590*/  LDG.E.128 R152, desc[UR4][R158.64+0x10] ;  /* 0x000010049e987981 */ /* 0x000128000c1e1d00 */
[----:B------:R-:W4:Y:S01]  /*15a0*/  LDG.E.128 R28, desc[UR4][R28.64] ;  /* 0x000000041c1c7981 */ /* 0x000f22000c1e1d00 */
[----:B--2---:R-:W-:-:S06]  /*15b0*/  IMAD.WIDE.U32 R224, R223, 0x8, R224 ;  /* 0x00000008dfe07825 */ /* 0x004fcc00078e00e0 */
[----:B------:R-:W5:Y:S01]  /*15c0*/  LDG.E.64 R224, desc[UR4][R224.64] ;  /* 0x00000004e0e07981 */ /* 0x000f62000c1e1b00 */
[----:B------:R-:W-:-:S04]  /*15d0*/  ISETP.NE.U32.AND P0, PT, RZ, UR8, PT ;  /* 0x00000008ff007c0c */ /* 0x000fc8000bf05070 */
[----:B------:R-:W-:-:S13]  /*15e0*/  ISETP.NE.AND.EX P0, PT, RZ, UR9, PT, P0 ;  /* 0x00000009ff007c0c */ /* 0x000fda000bf05300 */
[----:B------:R-:W1:Y:S01]  /*15f0*/  @P0 LDC.64 R156, c[0x0][0x438] ;  /* 0x00010e00ff9c0b82 */ /* 0x000e620000000a00 */
[----:B------:R-:W-:Y:S02]  /*1600*/  SHF.L.U32 R164, R46, 0x10, RZ ;  /* 0x000000102ea47819 */ /* 0x000fe400000006ff */
[----:B------:R-:W-:Y:S01]  /*1610*/  SHF.L.U32 R168, R47, 0x10, RZ ;  /* 0x000000102fa87819 */ /* 0x000fe200000006ff */
[----:B-1----:R-:W-:-:S05]  /*1620*/  @P0 IMAD.WIDE.U32 R156, R223, 0x20, R156 ;  /* 0x00000020df9c0825 */ /* 0x002fca00078e009c */
[----:B------:R-:W5:Y:S04]  /*1630*/  @P0 LDG.E.128 R136, desc[UR4][R156.64] ;  /* 0x000000049c880981 */ /* 0x000f68000c1e1d00 */
[----:B------:R1:W5:Y:S01]  /*1640*/  @P0 LDG.E.128 R140, desc[UR4][R156.64+0x10] ;  /* 0x000010049c8c0981 */ /* 0x000362000c1e1d00 */
[----:B------:R-:W-:Y:S01]  /*1650*/  IADD3 R223, PT, PT, R223, 0x80, RZ ;  /* 0x00000080dfdf7810 */ /* 0x000fe20007ffe0ff */
[C---:B---3--:R-:W-:Y:S01]  /*1660*/  FADD.FTZ R163, -R220.reuse, R24 ;  /* 0x00000018dca37221 */ /* 0x048fe20000010100 */
[C---:B------:R-:W-:Y:S01]  /*1670*/  FADD.FTZ R165, -R220.reuse, R25 ;  /* 0x00000019dca57221 */ /* 0x040fe20000010100 */
[C---:B------:R-:W-:Y:S01]  /*1680*/  FADD.FTZ R167, -R220.reuse, R26 ;  /* 0x0000001adca77221 */ /* 0x040fe20000010100 */
[----:B------:R-:W-:Y:S01]  /*1690*/  FADD.FTZ R171, -R220, R27 ;  /* 0x0000001bdcab7221 */ /* 0x000fe20000010100 */
[----:B------:R-:W-:Y:S01]  /*16a0*/  SHF.L.U32 R26, R44, 0x10, RZ ;  /* 0x000000102c1a7819 */ /* 0x000fe200000006ff */
[----:B-----5:R-:W-:Y:S01]  /*16b0*/  FMUL.FTZ R25, R172, R163 ;  /* 0x000000a3ac197220 */ /* 0x020fe20000410000 */
[----:B----4-:R-:W-:-:S02]  /*16c0*/  PRMT R24, R28, 0x7632, R24 ;  /* 0x000076321c187816 */ /* 0x010fc40000000018 */
[----:B------:R-:W-:Y:S02]  /*16d0*/  SHF.L.U32 R27, R28, 0x10, RZ ;  /* 0x000000101c1b7819 */ /* 0x000fe400000006ff */
[C---:B0-----:R-:W-:Y:S02]  /*16e0*/  PRMT R158, R29.reuse, 0x7632, R158 ;  /* 0x000076321d9e7816 */ /* 0x041fe4000000009e */
[----:B------:R-:W-:Y:S02]  /*16f0*/  SHF.L.U32 R159, R29, 0x10, RZ ;  /* 0x000000101d9f7819 */ /* 0x000fe400000006ff */
[----:B------:R-:W-:Y:S02]  /*1700*/  SHF.L.U32 R28, R17, 0x10, RZ ;  /* 0x00000010111c7819 */ /* 0x000fe400000006ff */
[----:B------:R-:W-:Y:S01]  /*1710*/  SHF.L.U32 R29, R24, 0x10, RZ ;  /* 0x00000010181d7819 */ /* 0x000fe200000006ff */
[----:B------:R-:W-:Y:S01]  /*1720*/  FMUL.FTZ R24, R172, R165 ;  /* 0x000000a5ac187220 */ /* 0x000fe20000410000 */
[----:B------:R-:W-:Y:S01]  /*1730*/  FADD.FTZ R153, -R220, R153 ;  /* 0x00000099dc997221 */ /* 0x000fe20000010100 */
[-C--:B------:R-:W-:Y:S01]  /*1740*/  FMUL.FTZ R26, R26, R27.reuse ;  /* 0x0000001b1a1a7220 */ /* 0x080fe20000410000 */
[----:B------:R-:W-:Y:S01]  /*1750*/  PRMT R160, R30, 0x7632, R160 ;  /* 0x000076321ea07816 */ /* 0x000fe200000000a0 */
[----:B------:R-:W-:Y:S01]  /*1760*/  FADD.FTZ R100, R100, R27 ;  /* 0x0000001b64647221 */ /* 0x000fe20000010000 */
[----:B------:R-:W-:Y:S01]  /*1770*/  SHF.L.U32 R161, R30, 0x10, RZ ;  /* 0x000000101ea17819 */ /* 0x000fe200000006ff */
[----:B------:R-:W-:Y:S01]  /*1780*/  FFMA.FTZ R68, R25, R27, R68 ;  /* 0x0000001b19447223 */ /* 0x000fe20000010044 */
[-C--:B------:R-:W-:Y:S01]  /*1790*/  FMUL.FTZ R27, R28, R29.reuse ;  /* 0x0000001d1c1b7220 */ /* 0x080fe20000410000 */
[----:B------:R-:W-:Y:S01]  /*17a0*/  FFMA.FTZ R69, R24, R29, R69 ;  /* 0x0000001d18457223 */ /* 0x000fe20000010045 */
[----:B------:R-:W-:Y:S01]  /*17b0*/  FADD.FTZ R101, R101, R29 ;  /* 0x0000001d65657221 */ /* 0x000fe20000010000 */
[----:B------:R-:W-:Y:S01]  /*17c0*/  SHF.L.U32 R30, R45, 0x10, RZ ;  /* 0x000000102d1e7819 */ /* 0x000fe200000006ff */
[----:B------:R-:W-:Y:S01]  /*17d0*/  FADD.FTZ R235, -R220, R152 ;  /* 0x00000098dceb7221 */ /* 0x000fe20000010100 */
[C---:B------:R-:W-:Y:S01]  /*17e0*/  FMUL.FTZ R29, R172.reuse, R167 ;  /* 0x000000a7ac1d7220 */ /* 0x040fe20000410000 */
[----:B------:R-:W-:Y:S01]  /*17f0*/  FMUL.FTZ R166, R172, R153 ;  /* 0x00000099aca67220 */ /* 0x000fe20000410000 */
[----:B------:R-:W-:Y:S01]  /*1800*/  FADD.FTZ R152, R227, R26 ;  /* 0x0000001ae3987221 */ /* 0x000fe20000010000 */
[----:B------:R-:W-:Y:S01]  /*1810*/  FFMA.FTZ R153, R25, R26, R226 ;  /* 0x0000001a19997223 */ /* 0x000fe200000100e2 */
[C---:B-1----:R-:W-:Y:S01]  /*1820*/  PRMT R156, R31.reuse, 0x7632, R156 ;  /* 0x000076321f9c7816 */ /* 0x042fe2000000009c */
[-C--:B------:R-:W-:Y:S01]  /*1830*/  FMUL.FTZ R30, R30, R159.reuse ;  /* 0x0000009f1e1e7220 */ /* 0x080fe20000410000 */
[----:B------:R-:W-:Y:S01]  /*1840*/  SHF.L.U32 R157, R31, 0x10, RZ ;  /* 0x000000101f9d7819 */ /* 0x000fe200000006ff */
[----:B------:R-:W-:Y:S01]  /*1850*/  FADD.FTZ R102, R102, R159 ;  /* 0x0000009f66667221 */ /* 0x000fe20000010000 */
[----:B------:R-:W-:Y:S01]  /*1860*/  FFMA.FTZ R70, R29, R159, R70 ;  /* 0x0000009f1d467223 */ /* 0x000fe20000010046 */
[----:B------:R-:W-:Y:S01]  /*1870*/  SHF.L.U32 R31, R16, 0x10, RZ ;  /* 0x00000010101f7819 */ /* 0x000fe200000006ff */
[----:B------:R-:W-:Y:S01]  /*1880*/  FADD.FTZ R159, R152, R27 ;  /* 0x0000001b989f7221 */ /* 0x000fe20000010000 */
[----:B------:R-:W-:Y:S01]  /*1890*/  SHF.L.U32 R158, R158, 0x10, RZ ;  /* 0x000000109e9e7819 */ /* 0x000fe200000006ff */
[----:B------:R-:W-:Y:S01]  /*18a0*/  FFMA.FTZ R152, R24, R27, R153 ;  /* 0x0000001b18987223 */ /* 0x000fe20000010099 */
[----:B------:R-:W-:Y:S01]  /*18b0*/  FADD.FTZ R169, -R220, R154 ;  /* 0x0000009adca97221 */ /* 0x000fe20000010100 */
[C---:B------:R-:W-:Y:S01]  /*18c0*/  FMUL.FTZ R28, R172.reuse, R171 ;  /* 0x000000abac1c7220 */ /* 0x040fe20000410000 */
[----:B------:R-:W-:Y:S01]  /*18d0*/  FADD.FTZ R154, R159, R30 ;  /* 0x0000001e9f9a7221 */ /* 0x000fe20000010000 */
[----:B------:R-:W-:Y:S01]  /*18e0*/  FMUL.FTZ R31, R31, R158 ;  /* 0x0000009e1f1f7220 */ /* 0x000fe20000410000 */
        /* <DEDUP_REMOVED lines=9> */
[----:B------:R-:W-:Y:S01]  /*1980*/  FADD.FTZ R154, R159, R164 ;  /* 0x000000a49f9a7221 */ /* 0x000fe20000010000 */
[----:B------:R-:W-:Y:S01]  /*1990*/  FFMA.FTZ R153, R165, R164, R152 ;  /* 0x000000a4a5997223 */ /* 0x000fe20000010098 */
[----:B------:R-:W-:Y:S01]  /*19a0*/  SHF.L.U32 R171, R14, 0x10, RZ ;  /* 0x000000100eab7819 */ /* 0x000fe200000006ff */
[----:B------:R-:W-:Y:S01]  /*19b0*/  FMUL.FTZ R170, R172, R155 ;  /* 0x0000009bacaa7220 */ /* 0x000fe20000410000 */
[----:B------:R-:W-:Y:S01]  /*19c0*/  SHF.L.U32 R156, R156, 0x10, RZ ;  /* 0x000000109c9c7819 */ /* 0x000fe200000006ff */
[----:B------:R-:W-:Y:S01]  /*19d0*/  FMUL.FTZ R168, R168, R157 ;  /* 0x0000009da8a87220 */ /* 0x000fe20000410000 */
[----:B------:R-:W-:Y:S01]  /*19e0*/  FMUL.FTZ R169, R172, R169 ;  /* 0x000000a9aca97220 */ /* 0x000fe20000410000 */
[----:B------:R-:W-:Y:S01]  /*19f0*/  FADD.FTZ R155, R154, R167 ;  /* 0x000000a79a9b7221 */ /* 0x000fe20000010000 */
[----:B------:R-:W-:Y:S01]  /*1a00*/  FFMA.FTZ R152, R166, R167, R153 ;  /* 0x000000a7a6987223 */ /* 0x000fe20000010099 */
[----:B------:R-:W-:-:S02]  /*1a10*/  FMUL.FTZ R171, R171, R156 ;  /* 0x0000009cabab7220 */ /* 0x000fc40000410000 */
        /* <DEDUP_REMOVED lines=14> */
.L_x_5106:
[----:B------:R-:W-:Y:S05]  /*1b00*/  BSYNC.RECONVERGENT B0 ;  /* 0x0000000000007941 */ /* 0x000fea0003800200 */
.L_x_5105:
        /* <DEDUP_REMOVED lines=9> */
[----:B0-----:R-:W-:-:S07]  /*1ba0*/  IMAD.WIDE.U32 R176, R223, 0x20, R176 ;  /* 0x00000020dfb07825 */ /* 0x001fce00078e00b0 */
[----:B------:R-:W0:Y:S01]  /*1bb0*/  LDC.64 R174, c[0x0][0x3b0] ;  /* 0x0000ec00ffae7b82 */ /* 0x000e220000000a00 */
[----:B------:R-:W3:Y:S01]  /*1bc0*/  LDG.E.128 R156, desc[UR4][R176.64+0x10] ;  /* 0x00001004b09c7981 */ /* 0x000ee2000c1e1d00 */
[----:B-1----:R-:W-:-:S06]  /*1bd0*/  IMAD.WIDE.U32 R160, R223, 0x10, R160 ;  /* 0x00000010dfa07825 */ /* 0x002fcc00078e00a0 */
[----:B------:R-:W4:Y:S01]  /*1be0*/  LDG.E.128 R160, desc[UR4][R160.64] ;  /* 0x00000004a0a07981 */ /* 0x000f22000c1e1d00 */
[----:B--2---:R-:W-:-:S03]  /*1bf0*/  @P0 IMAD.WIDE.U32 R178, R223, 0x20, R152 ;  /* 0x00000020dfb20825 */ /* 0x004fc600078e0098 */
[----:B------:R1:W2:Y:S04]  /*1c00*/  LDG.E.128 R152, desc[UR4][R176.64] ;  /* 0x00000004b0987981 */ /* 0x0002a8000c1e1d00 */
[----:B------:R-:W5:Y:S01]  /*1c10*/  @P0 LDG.E.128 R144, desc[UR4][R178.64] ;  /* 0x00000004b2900981 */ /* 0x000f62000c1e1d00 */
[----:B0-----:R-:W-:-:S03]  /*1c20*/  IMAD.WIDE.U32 R174, R223, 0x8, R174 ;  /* 0x00000008dfae7825 */ /* 0x001fc600078e00ae */
[----:B------:R-:W5:Y:S01]  /*1c30*/  @P0 LDG.E.128 R148, desc[UR4][R178.64+0x10] ;  /* 0x00001004b2940981 */ /* 0x000f62000c1e1d00 */
[----:B-1----:R-:W-:-:S03]  /*1c40*/  SHF.L.U32 R176, R48, 0x10, RZ ;  /* 0x0000001030b07819 */ /* 0x002fc600000006ff */
[----:B------:R0:W5:Y:S01]  /*1c50*/  LDG.E.64 R228, desc[UR4][R174.64] ;  /* 0x00000004aee47981 */ /* 0x000162000c1e1b00 */
[----:B------:R-:W-:Y:S02]  /*1c60*/  SHF.L.U32 R180, R49, 0x10, RZ ;  /* 0x0000001031b47819 */ /* 0x000fe400000006ff */
[----:B0-----:R-:W-:Y:S02]  /*1c70*/  SHF.L.U32 R175, R21, 0x10, RZ ;  /* 0x0000001015af7819 */ /* 0x001fe400000006ff */
[----:B------:R-:W-:Y:S02]  /*1c80*/  SHF.L.U32 R182, R50, 0x10, RZ ;  /* 0x0000001032b67819 */ /* 0x000fe400000006ff */
[----:B------:R-:W-:Y:S01]  /*1c90*/  SHF.L.U32 R186, R51, 0x10, RZ ;  /* 0x0000001033ba7819 */ /* 0x000fe200000006ff */
[C-C-:B---3--:R-:W-:Y:S01]  /*1ca0*/  FADD.FTZ R187, -R220.reuse, R156.reuse ;  /* 0x0000009cdcbb7221 */ /* 0x148fe20000010100 */
[C---:B------:R-:W-:Y:S01]  /*1cb0*/  FADD.FTZ R237, -R220.reuse, R157 ;  /* 0x0000009ddced7221 */ /* 0x040fe20000010100 */
[----:B----4-:R-:W-:Y:S01]  /*1cc0*/  PRMT R156, R161, 0x7632, R156 ;  /* 0x00007632a19c7816 */ /* 0x010fe2000000009c */
[C---:B--2---:R-:W-:Y:S01]  /*1cd0*/  FADD.FTZ R179, -R220.reuse, R153 ;  /* 0x00000099dcb37221 */ /* 0x044fe20000010100 */
[----:B------:R-:W-:Y:S01]  /*1ce0*/  FADD.FTZ R183, -R220, R155 ;  /* 0x0000009bdcb77221 */ /* 0x000fe20000010100 */
[----:B------:R-:W-:-:S02]  /*1cf0*/  PRMT R153, R160, 0x7632, R153 ;  /* 0x00007632a0997816 */ /* 0x000fc40000000099 */
[----:B------:R-:W-:Y:S01]  /*1d00*/  SHF.L.U32 R155, R160, 0x10, RZ ;  /* 0x00000010a09b7819 */ /* 0x000fe200000006ff */
[C---:B------:R-:W-:Y:S01]  /*1d10*/  FADD.FTZ R173, -R220.reuse, R152 ;  /* 0x00000098dcad7221 */ /* 0x040fe20000010100 */
[----:B------:R-:W-:Y:S01]  /*1d20*/  FADD.FTZ R181, -R220, R154 ;  /* 0x0000009adcb57221 */ /* 0x000fe20000010100 */
[----:B------:R-:W-:Y:S01]  /*1d30*/  SHF.L.U32 R154, R153, 0x10, RZ ;  /* 0x00000010999a7819 */ /* 0x000fe200000006ff */
[----:B-----5:R-:W-:Y:S01]  /*1d40*/  FMUL.FTZ R174, R172, R179 ;  /* 0x000000b3acae7220 */ /* 0x020fe20000410000 */
[----:B------:R-:W-:Y:S01]  /*1d50*/  FMUL.FTZ R176, R176, R155 ;  /* 0x0000009bb0b07220 */ /* 0x000fe20000410000 */
[----:B------:R-:W-:Y:S01]  /*1d60*/  SHF.L.U32 R179, R20, 0x10, RZ ;  /* 0x0000001014b37819 */ /* 0x000fe200000006ff */
[----:B------:R-:W-:Y:S01]  /*1d70*/  FMUL.FTZ R173, R172, R173 ;  /* 0x000000adacad7220 */ /* 0x000fe20000410000 */
[----:B------:R-:W-:Y:S01]  /*1d80*/  SHF.L.U32 R156, R156, 0x10, RZ ;  /* 0x000000109c9c7819 */ /* 0x000fe200000006ff */
[----:B------:R-:W-:Y:S01]  /*1d90*/  FMUL.FTZ R178, R172, R183 ;  /* 0x000000b7acb27220 */ /* 0x000fe20000410000 */
[----:B------:R-:W-:Y:S01]  /*1da0*/  PRMT R157, R162, 0x7632, R157 ;  /* 0x00007632a29d7816 */ /* 0x000fe2000000009d */
[-C--:B------:R-:W-:Y:S01]  /*1db0*/  FMUL.FTZ R175, R175, R154.reuse ;  /* 0x0000009aafaf7220 */ /* 0x080fe20000410000 */
[----:B------:R-:W-:Y:S01]  /*1dc0*/  SHF.L.U32 R161, R161, 0x10, RZ ;  /* 0x00000010a1a17819 */ /* 0x000fe200000006ff */
[----:B------:R-:W-:Y:S01]  /*1dd0*/  FFMA.FTZ R77, R174, R154, R77 ;  /* 0x0000009aae4d7223 */ /* 0x000fe2000001004d */
[----:B------:R-:W-:Y:S01]  /*1de0*/  FADD.FTZ R109, R109, R154 ;  /* 0x0000009a6d6d7221 */ /* 0x000fe20000010000 */
[----:B------:R-:W-:Y:S01]  /*1df0*/  FADD.FTZ R154, R227, R176 ;  /* 0x000000b0e39a7221 */ /* 0x000fe20000010000 */
[-C--:B------:R-:W-:Y:S01]  /*1e00*/  FMUL.FTZ R179, R179, R156.reuse ;  /* 0x0000009cb3b37220 */ /* 0x080fe20000410000 */
[----:B------:R-:W-:Y:S01]  /*1e10*/  FFMA.FTZ R79, R178, R156, R79 ;  /* 0x0000009cb24f7223 */ /* 0x000fe2000001004f */
[----:B------:R-:W-:Y:S01]  /*1e20*/  FADD.FTZ R111, R111, R156 ;  /* 0x0000009c6f6f7221 */ /* 0x000fe20000010000 */
[----:B------:R-:W-:Y:S01]  /*1e30*/  FFMA.FTZ R153, R173, R176, R226 ;  /* 0x000000b0ad997223 */ /* 0x000fe200000100e2 */
[----:B------:R-:W-:Y:S01]  /*1e40*/  SHF.L.U32 R183, R19, 0x10, RZ ;  /* 0x0000001013b77819 */ /* 0x000fe200000006ff */
[----:B------:R-:W-:Y:S01]  /*1e50*/  FADD.FTZ R108, R108, R155 ;  /* 0x0000009b6c6c7221 */ /* 0x000fe20000010000 */
[----:B------:R-:W-:Y:S01]  /*1e60*/  SHF.L.U32 R156, R157, 0x10, RZ ;  /* 0x000000109d9c7819 */ /* 0x000fe200000006ff */
[----:B------:R-:W-:Y:S01]  /*1e70*/  FFMA.FTZ R76, R173, R155, R76 ;  /* 0x0000009bad4c7223 */ /* 0x000fe2000001004c */
[----:B------:R-:W-:Y:S01]  /*1e80*/  FMUL.FTZ R184, R172, R237 ;  /* 0x000000edacb87220 */ /* 0x000fe20000410000 */
[----:B------:R-:W-:Y:S01]  /*1e90*/  FMUL.FTZ R180, R180, R161 ;  /* 0x000000a1b4b47220 */ /* 0x000fe20000410000 */
[----:B------:R-:W-:Y:S01]  /*1ea0*/  FADD.FTZ R155, R154, R175 ;  /* 0x000000af9a9b7221 */ /* 0x000fe20000010000 */
[----:B------:R-:W-:Y:S01]  /*1eb0*/  FMUL.FTZ R177, R172, R181 ;  /* 0x000000b5acb17220 */ /* 0x000fe20000410000 */
[----:B------:R-:W-:Y:S01]  /*1ec0*/  FFMA.FTZ R154, R174, R175, R153 ;  /* 0x000000afae9a7223 */ /* 0x000fe20000010099 */
[----:B------:R-:W-:Y:S01]  /*1ed0*/  SHF.L.U32 R223, R162, 0x10, RZ ;  /* 0x00000010a2df7819 */ /* 0x000fe200000006ff */
[-C--:B------:R-:W-:Y:S01]  /*1ee0*/  FMUL.FTZ R183, R183, R156.reuse ;  /* 0x0000009cb7b77220 */ /* 0x080fe20000410000 */
[----:B------:R-:W-:Y:S01]  /*1ef0*/  FFMA.FTZ R81, R184, R156, R81 ;  /* 0x0000009cb8517223 */ /* 0x000fe20000010051 */
[----:B------:R-:W-:Y:S01]  /*1f00*/  FADD.FTZ R113, R113, R156 ;  /* 0x0000009c71717221 */ /* 0x000fe20000010000 */
[----:B------:R-:W-:Y:S01]  /*1f10*/  FADD.FTZ R156, R155, R180 ;  /* 0x000000b49b9c7221 */ /* 0x000fe20000010000 */
[----:B------:R-:W-:Y:S01]  /*1f20*/  FFMA.FTZ R153, R177, R180, R154 ;  /* 0x000000b4b1997223 */ /* 0x000fe2000001009a */
[----:B------:R-:W-:Y:S01]  /*1f30*/  PRMT R152, R163, 0x7632, R152 ;  /* 0x00007632a3987816 */ /* 0x000fe20000000098 */
[----:B------:R-:W-:Y:S01]  /*1f40*/  FMUL.FTZ R182, R182, R223 ;  /* 0x000000dfb6b67220 */ /* 0x000fe20000410000 */
[----:B------:R-:W-:Y:S01]  /*1f50*/  FADD.FTZ R155, R156, R179 ;  /* 0x000000b39c9b7221 */ /* 0x000fe20000010000 */
[----:B------:R-:W-:Y:S01]  /*1f60*/  FMUL.FTZ R181, R172, R187 ;  /* 0x000000bbacb57220 */ /* 0x000fe20000410000 */
[----:B------:R-:W-:Y:S01]  /*1f70*/  FFMA.FTZ R154, R178, R179, R153 ;  /* 0x000000b3b29a7223 */ /* 0x000fe20000010099 */
[----:B------:R-:W-:Y:S01]  /*1f80*/  SHF.L.U32 R156, R152, 0x10, RZ ;  /* 0x00000010989c7819 */ /* 0x000fe200000006ff */
[----:B------:R-:W-:Y:S01]  /*1f90*/  FADD.FTZ R152, R155, R182 ;  /* 0x000000b69b987221 */ /* 0x000fe20000010000 */
[----:B------:R-:W-:Y:S01]  /*1fa0*/  SHF.L.U32 R163, R163, 0x10, RZ ;  /* 0x00000010a3a37819 */ /* 0x000fe200000006ff */
[----:B------:R-:W-:Y:S01]  /*1fb0*/  FADD.FTZ R185, -R220, R158 ;  /* 0x0000009edcb97221 */ /* 0x000fe20000010100 */
[----:B------:R-:W-:Y:S01]  /*1fc0*/  FFMA.FTZ R153, R181, R182, R154 ;  /* 0x000000b6b5997223 */ /* 0x000fe2000001009a */
[----:B------:R-:W-:Y:S01]  /*1fd0*/  SHF.L.U32 R187, R18, 0x10, RZ ;  /* 0x0000001012bb7819 */ /* 0x000fe200000006ff */
[----:B------:R-:W-:Y:S01]  /*1fe0*/  FADD.FTZ R155, R152, R183 ;  /* 0x000000b7989b7221 */ /* 0x000fe20000010000 */
[----:B------:R-:W-:Y:S01]  /*1ff0*/  FADD.FTZ R159, -R220, R159 ;  /* 0x0000009fdc9f7221 */ /* 0x000fe20000010100 */
[----:B------:R-:W-:Y:S01]  /*2000*/  FMUL.FTZ R185, R172, R185 ;  /* 0x000000b9acb97220 */ /* 0x000fe20000410000 */
[----:B------:R-:W-:Y:S01]  /*2010*/  FMUL.FTZ R186, R186, R163 ;  /* 0x000000a3baba7220 */ /* 0x000fe20000410000 */
        /* <DEDUP_REMOVED lines=15> */
.L_x_5108:
[----:B------:R-:W-:Y:S05]  /*2110*/  BSYNC.RECONVERGENT B0 ;  /* 0x0000000000007941 */ /* 0x000fea0003800200 */
.L_x_5107:
        /* <DEDUP_REMOVED lines=28> */
[----:B------:R0:W-:Y:S01]  /*22e0*/  @!P6 STS.64 [R220], R160 ;  /* 0x000000a0dc00e388 */ /* 0x0001e20000000a00 */
[----:B------:R-:W-:-:S13]  /*22f0*/  ISETP.NE.AND P6, PT, R23, RZ, PT ;  /* 0x000000ff1700720c */ /* 0x000fda0003fc5270 */
[----:B------:R-:W1:Y:S02]  /*2300*/  @P6 LDC.64 R152, c[0x0][0x3e0] ;  /* 0x0000f800ff986b82 */ /* 0x000e640000000a00 */
[----:B-1----:R-:W-:-:S06]  /*2310*/  @P6 IMAD.WIDE R162, R5, 0x2, R152 ;  /* 0x0000000205a26825 */ /* 0x002fcc00078e0298 */
[----:B------:R-:W2:Y:S01]  /*2320*/  @P6 LDG.E.U16 R162, desc[UR4][R162.64] ;  /* 0x00000004a2a26981 */ /* 0x000ea2000c1e1500 */
[C---:B------:R-:W-:Y:S01]  /*2330*/  @!P1 IADD3 R223, PT, PT, R222.reuse, 0x4000, RZ ;  /* 0x00004000dedf9810 */ /* 0x040fe20007ffe0ff */
[----:B------:R-:W-:Y:S01]  /*2340*/  UISETP.NE.U32.AND UP0, UPT, UR8, URZ, UPT ;  /* 0x000000ff0800728c */ /* 0x000fe2000bf05070 */
[C---:B------:R-:W-:Y:S01]  /*2350*/  IADD3 R156, PT, PT, R222.reuse, 0x4030, RZ ;  /* 0x00004030de9c7810 */ /* 0x040fe20007ffe0ff */
[----:B------:R-:W-:Y:S01]  /*2360*/  BAR.SYNC.DEFER_BLOCKING 0x0 ;  /* 0x0000000000007b1d */ /* 0x000fe20000010000 */
[----:B------:R-:W-:Y:S01]  /*2370*/  @!P1 IADD3 R156, PT, PT, R222, 0x4010, RZ ;  /* 0x00004010de9c9810 */ /* 0x000fe20007ffe0ff */
[----:B------:R-:W-:Y:S01]  /*2380*/  UISETP.NE.AND.EX UP0, UPT, UR9, URZ, UPT, UP0 ;  /* 0x000000ff0900728c */ /* 0x000fe2000bf05300 */
[----:B0-----:R-:W-:Y:S01]  /*2390*/  HFMA2 R160, -RZ, RZ, 1.875, 0 ;  /* 0x3f800000ffa07431 */ /* 0x001fe200000001ff */
[----:B------:R-:W-:Y:S02]  /*23a0*/  ISETP.NE.AND P0, PT, RZ, UR7, PT ;  /* 0x00000007ff007c0c */ /* 0x000fe4000bf05270 */
        /* <DEDUP_REMOVED lines=13> */
[----:B--2---:R-:W-:-:S03]  /*2480*/  @P6 SHF.L.U32 R160, R162, 0x10, RZ ;  /* 0x00000010a2a06819 */ /* 0x004fc600000006ff */
        /* <DEDUP_REMOVED lines=8> */
[----:B------:R-:W-:Y:S01]  /*2510*/  LOP3.LUT P0, RZ, R233, 0xff0000, RZ, 0xc0, !PT ;  /* 0x00ff0000e9ff7812 */ /* 0x000fe2000780c0ff */
[-CC-:B------:R-:W-:Y:S01]  /*2520*/  FFMA.FTZ R154, R213, R161.reuse, R162.reuse ;  /* 0x000000a1d59a7223 */ /* 0x180fe200000100a2 */
[----:B------:R-:W-:Y:S01]  /*2530*/  FFMA.FTZ R156, R217, R161, R162 ;  /* 0x000000a1d99c7223 */ /* 0x000fe200000100a2 */
[----:B------:R-:W-:-:S04]  /*2540*/  FADD.FTZ R153, R207, -R152 ;  /* 0x80000098cf997221 */ /* 0x000fc80000010000 */
[----:B-----5:R-:W-:-:S04]  /*2550*/  FMUL.FTZ R153, R172, R153 ;  /* 0x00000099ac997220 */ /* 0x020fc80000410000 */
[----:B------:R-:W-:-:S04]  /*2560*/  FMUL.FTZ R153, R153, R160 ;  /* 0x000000a099997220 */ /* 0x000fc80000410000 */
[----:B------:R-:W-:Y:S01]  /*2570*/  FMUL.FTZ R152, R153, UR11 ;  /* 0x0000000b99987c20 */ /* 0x000fe20008410000 */
[----:B------:R-:W-:-:S04]  /*2580*/  FFMA.FTZ R153, R206, R161, R162 ;  /* 0x000000a1ce997223 */ /* 0x000fc800000100a2 */
[----:B------:R-:W-:Y:S01]  /*2590*/  FADD.FTZ R153, R204, -R153 ;  /* 0x80000099cc997221 */ /* 0x000fe20000010000 */
[----:B------:R-:W-:Y:S02]  /*25a0*/  FSEL R152, R152, RZ, P0 ;  /* 0x000000ff98987208 */ /* 0x000fe40000000000 */
[----:B------:R-:W-:Y:S01]  /*25b0*/  ISETP.GE.U32.AND P0, PT, R232, RZ, PT ;  /* 0x000000ffe800720c */ /* 0x000fe20003f06070 */
[----:B------:R-:W-:-:S03]  /*25c0*/  FMUL.FTZ R153, R172, R153 ;  /* 0x00000099ac997220 */ /* 0x000fc60000410000 */
[----:B------:R-:W-:Y:S01]  /*25d0*/  ISETP.GE.U32.AND.EX P0, PT, R233, 0x1000000, PT, P0 ;  /* 0x01000000e900780c */ /* 0x000fe20003f06100 */
[----:B------:R-:W-:-:S04]  /*25e0*/  FMUL.FTZ R153, R153, R160 ;  /* 0x000000a099997220 */ /* 0x000fc80000410000 */
[----:B------:R-:W-:-:S05]  /*25f0*/  FMUL.FTZ R153, R153, UR11 ;  /* 0x0000000b99997c20 */ /* 0x000fca0008410000 */
[----:B------:R-:W-:Y:S01]  /*2600*/  FSEL R155, R153, RZ, P0 ;  /* 0x000000ff999b7208 */ /* 0x000fe20000000000 */
[----:B------:R-:W-:Y:S01]  /*2610*/  FADD.FTZ R153, R211, -R154 ;  /* 0x8000009ad3997221 */ /* 0x000fe20000010000 */
[----:B------:R-:W-:Y:S02]  /*2620*/  LOP3.LUT P0, RZ, R233, 0xff, RZ, 0xc0, !PT ;  /* 0x000000ffe9ff7812 */ /* 0x000fe4000780c0ff */
        /* <DEDUP_REMOVED lines=43> */
.L_x_5113:
        /* <DEDUP_REMOVED lines=59> */
[----:B------:R-:W-:-:S04]  /*2c90*/  FSEL R159, R159, RZ, P0 ;  /* 0x000000ff9f9f7208 */ /* 0x000fc80000000000 */
[----:B------:R-:W-:-:S07]  /*2ca0*/  F2FP.BF16.F32.PACK_AB R155, R159, R158 ;  /* 0x0000009e9f9b723e */ /* 0x000fce00000010ff */
.L_x_5114:
        /* <DEDUP_REMOVED lines=8> */
.L_x_5112:
[----:B------:R-:W-:Y:S05]  /*2d30*/  BSYNC.RECONVERGENT B1 ;  /* 0x0000000000017941 */ /* 0x000fea0003800200 */
.L_x_5111:
[----:B------:R-:W-:Y:S04]  /*2d40*/  BSSY.RECONVERGENT B1, `(.L_x_5115) ;  /* 0x0000088000017945 */ /* 0x000fe80003800200 */
[----:B------:R-:W-:Y:S05]  /*2d50*/  @!P5 BRA `(.L_x_5116) ;  /* 0x000000080018d947 */ /* 0x000fea0003800000 */
[----:B------:R-:W-:-:S04]  /*2d60*/  ISETP.NE.U32.AND P6, PT, RZ, UR12, PT ;  /* 0x0000000cff007c0c */ /* 0x000fc8000bfc5070 */
[----:B------:R-:W-:-:S13]  /*2d70*/  ISETP.NE.AND.EX P6, PT, RZ, UR13, PT, P6 ;  /* 0x0000000dff007c0c */ /* 0x000fda000bfc5360 */
[----:B------:R-:W-:Y:S05]  /*2d80*/  @!P6 BRA `(.L_x_5117) ;  /* 0x0000000000f8e947 */ /* 0x000fea0003800000 */
        /* <DEDUP_REMOVED lines=54> */
[----:B------:R-:W-:-:S03]  /*30f0*/  ISETP.GE.U32.AND P0, PT, R230, RZ, PT ;  /* 0x000000ffe600720c */ /* 0x000fc60003f06070 */
[----:B------:R-:W-:Y:S01]  /*3100*/  FMUL.FTZ R127, R172, R127 ;  /* 0x0000007fac7f7220 */ /* 0x000fe20000410000 */
[----:B------:R-:W-:-:S03]  /*3110*/  ISETP.GE.U32.AND.EX P0, PT, R231, 0x1000000, PT, P0 ;  /* 0x01000000e700780c */ /* 0x000fc60003f06100 */
[----:B------:R-:W-:-:S04]  /*3120*/  FMUL.FTZ R159, R127, R160 ;  /* 0x000000a07f9f7220 */ /* 0x000fc80000410000 */
[----:B------:R-:W-:-:S05]  /*3130*/  FMUL.FTZ R159, R159, UR11 ;  /* 0x0000000b9f9f7c20 */ /* 0x000fca0008410000 */
[----:B------:R-:W-:-:S04]  /*3140*/  FSEL R159, R159, RZ, P0 ;  /* 0x000000ff9f9f7208 */ /* 0x000fc80000000000 */
[----:B------:R-:W-:Y:S01]  /*3150*/  F2FP.BF16.F32.PACK_AB R155, R159, R158 ;  /* 0x0000009e9f9b723e */ /* 0x000fe200000010ff */
[----:B------:R-:W-:Y:S06]  /*3160*/  BRA `(.L_x_5118) ;  /* 0x0000000000f47947 */ /* 0x000fec0003800000 */
.L_x_5117:
[-CC-:B0-----:R-:W-:Y:S01]  /*3170*/  FFMA.FTZ R152, R193, R161.reuse, R162.reuse ;  /* 0x000000a1c1987223 */ /* 0x181fe200000100a2 */
[-CC-:B------:R-:W-:Y:S01]  /*3180*/  FFMA.FTZ R154, R190, R161.reuse, R162.reuse ;  /* 0x000000a1be9a7223 */ /* 0x180fe200000100a2 */
[----:B------:R-:W-:Y:S01]  /*3190*/  LOP3.LUT P0, RZ, R231, 0xff0000, RZ, 0xc0, !PT ;  /* 0x00ff0000e7ff7812 */ /* 0x000fe2000780c0ff */
[----:B------:R-:W-:Y:S01]  /*31a0*/  FFMA.FTZ R156, R201, R161, R162 ;  /* 0x000000a1c99c7223 */ /* 0x000fe200000100a2 */
[----:B------:R-:W-:-:S04]  /*31b0*/  FADD.FTZ R153, R191, -R152 ;  /* 0x80000098bf997221 */ /* 0x000fc80000010000 */
[----:B-----5:R-:W-:-:S04]  /*31c0*/  FMUL.FTZ R153, R172, R153 ;  /* 0x00000099ac997220 */ /* 0x020fc80000410000 */
[----:B------:R-:W-:-:S04]  /*31d0*/  FMUL.FTZ R153, R153, R160 ;  /* 0x000000a099997220 */ /* 0x000fc80000410000 */
[----:B------:R-:W-:Y:S01]  /*31e0*/  FMUL.FTZ R152, R153, UR11 ;  /* 0x0000000b99987c20 */ /* 0x000fe20008410000 */
[----:B------:R-:W-:Y:S01]  /*31f0*/  FADD.FTZ R153, R189, -R154 ;  /* 0x8000009abd997221 */ /* 0x000fe20000010000 */
[----:B------:R-:W-:-:S03]  /*3200*/  FFMA.FTZ R154, R197, R161, R162 ;  /* 0x000000a1c59a7223 */ /* 0x000fc600000100a2 */
[----:B------:R-:W-:Y:S01]  /*3210*/  FMUL.FTZ R153, R172, R153 ;  /* 0x00000099ac997220 */ /* 0x000fe20000410000 */
[----:B------:R-:W-:Y:S02]  /*3220*/  FSEL R152, R152, RZ, P0 ;  /* 0x000000ff98987208 */ /* 0x000fe40000000000 */
[----:B------:R-:W-:Y:S01]  /*3230*/  ISETP.GE.U32.AND P0, PT, R230, RZ, PT ;  /* 0x000000ffe600720c */ /* 0x000fe20003f06070 */
[----:B------:R-:W-:-:S03]  /*3240*/  FMUL.FTZ R153, R153, R160 ;  /* 0x000000a099997220 */ /* 0x000fc60000410000 */
[----:B------:R-:W-:Y:S01]  /*3250*/  ISETP.GE.U32.AND.EX P0, PT, R231, 0x1000000, PT, P0 ;  /* 0x01000000e700780c */ /* 0x000fe20003f06100 */
        /* <DEDUP_REMOVED lines=45> */
[----:B------:R-:W-:-:S07]  /*3530*/  F2FP.BF16.F32.PACK_AB R152, R157, R156 ;  /* 0x0000009c9d98723e */ /* 0x000fce00000010ff */
.L_x_5118:
        /* <DEDUP_REMOVED lines=8> */
.L_x_5116:
[----:B------:R-:W-:Y:S05]  /*35c0*/  BSYNC.RECONVERGENT B1 ;  /* 0x0000000000017941 */ /* 0x000fea0003800200 */
.L_x_5115:
[----:B------:R-:W-:Y:S04]  /*35d0*/  BSSY.RECONVERGENT B1, `(.L_x_5119) ;  /* 0x0000088000017945 */ /* 0x000fe80003800200 */
[----:B------:R-:W-:Y:S05]  /*35e0*/  @!P4 BRA `(.L_x_5120) ;  /* 0x000000080018c947 */ /* 0x000fea0003800000 */
[----:B------:R-:W-:-:S04]  /*35f0*/  ISETP.NE.U32.AND P6, PT, RZ, UR12, PT ;  /* 0x0000000cff007c0c */ /* 0x000fc8000bfc5070 */
[----:B------:R-:W-:-:S13]  /*3600*/  ISETP.NE.AND.EX P6, PT, RZ, UR13, PT, P6 ;  /* 0x0000000dff007c0c */ /* 0x000fda000bfc5360 */
[----:B------:R-:W-:Y:S05]  /*3610*/  @!P6 BRA `(.L_x_5121) ;  /* 0x0000000000f8e947 */ /* 0x000fea0003800000 */
[-CC-:B0-2---:R-:W-:Y:S01]  /*3620*/  FFMA.FTZ R65, R25, R161.reuse, R162.reuse ;  /* 0x000000a119417223 */ /* 0x185fe200000100a2 */
[----:B------:R-:W-:Y:S01]  /*3630*/  LOP3.LUT P0, RZ, R224, 0xff, RZ, 0xc0, !PT ;  /* 0x000000ffe0ff7812 */ /* 0x000fe2000780c0ff */
[-CC-:B------:R-:W-:Y:S01]  /*3640*/  FFMA.FTZ R66, R24, R161.reuse, R162.reuse ;  /* 0x000000a118427223 */ /* 0x180fe200000100a2 */
[-CC-:B------:R-:W-:Y:S01]  /*3650*/  FFMA.FTZ R67, R29, R161.reuse, R162.reuse ;  /* 0x000000a11d437223 */ /* 0x180fe200000100a2 */
[----:B------:R-:W-:Y:S01]  /*3660*/  FADD.FTZ R65, R26, -R65 ;  /* 0x800000411a417221 */ /* 0x000fe20000010000 */
[-CC-:B------:R-:W-:Y:S01]  /*3670*/  FFMA.FTZ R124, R28, R161.reuse, R162.reuse ;  /* 0x000000a11c7c7223 */ /* 0x180fe200000100a2 */
[--C-:B------:R-:W-:Y:S01]  /*3680*/  FFMA.FTZ R125, R165, R161, R162.reuse ;  /* 0x000000a1a57d7223 */ /* 0x100fe200000100a2 */
[----:B------:R-:W-:Y:S01]  /*3690*/  FADD.FTZ R67, R30, -R67 ;  /* 0x800000431e437221 */ /* 0x000fe20000010000 */
[----:B-----5:R-:W-:Y:S01]  /*36a0*/  FMUL.FTZ R64, R172, R65 ;  /* 0x00000041ac407220 */ /* 0x020fe20000410000 */
[-CC-:B------:R-:W-:Y:S01]  /*36b0*/  FFMA.FTZ R126, R166, R161.reuse, R162.reuse ;  /* 0x000000a1a67e7223 */ /* 0x180fe200000100a2 */
[----:B------:R-:W-:Y:S01]  /*36c0*/  FADD.FTZ R125, R164, -R125 ;  /* 0x8000007da47d7221 */ /* 0x000fe20000010000 */
[-CC-:B------:R-:W-:Y:S01]  /*36d0*/  FFMA.FTZ R127, R169, R161.reuse, R162.reuse ;  /* 0x000000a1a97f7223 */ /* 0x180fe200000100a2 */
[----:B------:R-:W-:Y:S01]  /*36e0*/  FMUL.FTZ R65, R64, R160 ;  /* 0x000000a040417220 */ /* 0x000fe20000410000 */
[----:B------:R-:W-:-:S02]  /*36f0*/  FFMA.FTZ R220, R170, R161, R162 ;  /* 0x000000a1aadc7223 */ /* 0x000fc400000100a2 */
[----:B------:R-:W-:Y:S01]  /*3700*/  FADD.FTZ R127, R168, -R127 ;  /* 0x8000007fa87f7221 */ /* 0x000fe20000010000 */
        /* <DEDUP_REMOVED lines=8> */
[----:B------:R-:W-:Y:S01]  /*3790*/  FMUL.FTZ R66, R172, R67 ;  /* 0x00000043ac427220 */ /* 0x000fe20000410000 */
[----:B------:R-:W-:Y:S02]  /*37a0*/  LOP3.LUT P0, RZ, R224, 0xff0000, RZ, 0xc0, !PT ;  /* 0x00ff0000e0ff7812 */ /* 0x000fe4000780c0ff */
[----:B------:R-:W-:Y:S01]  /*37b0*/  F2FP.BF16.F32.PACK_AB R152, R153, R152 ;  /* 0x000000989998723e */ /* 0x000fe200000010ff */
        /* <DEDUP_REMOVED lines=36> */
.L_x_5121:
[-CC-:B0-2---:R-:W-:Y:S01]  /*3a00*/  FFMA.FTZ R153, R169, R161.reuse, R162.reuse ;  /* 0x000000a1a9997223 */ /* 0x185fe200000100a2 */
[-CC-:B------:R-:W-:Y:S01]  /*3a10*/  FFMA.FTZ R154, R170, R161.reuse, R162.reuse ;  /* 0x000000a1aa9a7223 */ /* 0x180fe200000100a2 */
[----:B------:R-:W-:Y:S01]  /*3a20*/  LOP3.LUT P0, RZ, R225, 0xff0000, RZ, 0xc0, !PT ;  /* 0x00ff0000e1ff7812 */ /* 0x000fe2000780c0ff */
[----:B------:R-:W-:Y:S01]  /*3a30*/  FFMA.FTZ R156, R166, R161, R162 ;  /* 0x000000a1a69c7223 */ /* 0x000fe200000100a2 */
[----:B------:R-:W-:-:S04]  /*3a40*/  FADD.FTZ R153, R168, -R153 ;  /* 0x80000099a8997221 */ /* 0x000fc80000010000 */
[----:B-----5:R-:W-:-:S04]  /*3a50*/  FMUL.FTZ R153, R172, R153 ;  /* 0x00000099ac997220 */ /* 0x020fc80000410000 */
[----:B------:R-:W-:-:S04]  /*3a60*/  FMUL.FTZ R153, R153, R160 ;  /* 0x000000a099997220 */ /* 0x000fc80000410000 */
[----:B------:R-:W-:Y:S01]  /*3a70*/  FMUL.FTZ R152, R153, UR11 ;  /* 0x0000000b99987c20 */ /* 0x000fe20008410000 */
[----:B------:R-:W-:-:S04]  /*3a80*/  FADD.FTZ R153, R171, -R154 ;  /* 0x8000009aab997221 */ /* 0x000fc80000010000 */
[----:B------:R-:W-:Y:S01]  /*3a90*/  FMUL.FTZ R153, R172, R153 ;  /* 0x00000099ac997220 */ /* 0x000fe20000410000 */
[----:B------:R-:W-:Y:S02]  /*3aa0*/  FSEL R152, R152, RZ, P0 ;  /* 0x000000ff98987208 */ /* 0x000fe40000000000 */
[----:B------:R-:W-:Y:S01]  /*3ab0*/  ISETP.GE.U32.AND P0, PT, R224, RZ, PT ;  /* 0x000000ffe000720c */ /* 0x000fe20003f06070 */
[----:B------:R-:W-:-:S03]  /*3ac0*/  FMUL.FTZ R153, R153, R160 ;  /* 0x000000a099997220 */ /* 0x000fc60000410000 */
[----:B------:R-:W-:Y:S01]  /*3ad0*/  ISETP.GE.U32.AND.EX P0, PT, R225, 0x1000000, PT, P0 ;  /* 0x01000000e100780c */ /* 0x000fe20003f06100 */
        /* <DEDUP_REMOVED lines=47> */
.L_x_5122:
        /* <DEDUP_REMOVED lines=8> */
.L_x_5120:
[----:B------:R-:W-:Y:S05]  /*3e50*/  BSYNC.RECONVERGENT B1 ;  /* 0x0000000000017941 */ /* 0x000fea0003800200 */
.L_x_5119:
[----:B------:R-:W-:Y:S05]  /*3e60*/  @!P2 BRA `(.L_x_5123) ;  /* 0x0000002800a4a947 */ /* 0x000fea0003800000 */
[----:B------:R-:W-:-:S04]  /*3e70*/  ISETP.NE.U32.AND P6, PT, RZ, UR12, PT ;  /* 0x0000000cff007c0c */ /* 0x000fc8000bfc5070 */
[----:B------:R-:W-:-:S13]  /*3e80*/  ISETP.NE.AND.EX P6, PT, RZ, UR13, PT, P6 ;  /* 0x0000000dff007c0c */ /* 0x000fda000bfc5360 */
[----:B------:R-:W-:Y:S05]  /*3e90*/  @!P6 BRA `(.L_x_5124) ;  /* 0x0000000000f8e947 */ /* 0x000fea0003800000 */
[-CC-:B0-23--:R-:W-:Y:S01]  /*3ea0*/  FFMA.FTZ R65, R173, R161.reuse, R162.reuse ;  /* 0x000000a1ad417223 */ /* 0x18dfe200000100a2 */
        /* <DEDUP_REMOVED lines=8> */
[----:B------:R-:W-:Y:S01]  /*3f30*/  FFMA.FTZ R126, R184, R161, R162 ;  /* 0x000000a1b87e7223 */ /* 0x000fe200000100a2 */
[----:B------:R-:W-:-:S02]  /*3f40*/  FADD.FTZ R125, R182, -R125 ;  /* 0x8000007db67d7221 */ /* 0x000fc40000010000 */
        /* <DEDUP_REMOVED lines=33> */
[-CC-:B------:R-:W-:Y:S01]  /*4160*/  FFMA.FTZ R126, R188, R161.reuse, R162.reuse ;  /* 0x000000a1bc7e7223 */ /* 0x180fe200000100a2 */
[----:B------:R-:W-:Y:S01]  /*4170*/  ISETP.GE.U32.AND P0, PT, R228, RZ, PT ;  /* 0x000000ffe400720c */ /* 0x000fe20003f06070 */
[----:B------:R-:W-:Y:S01]  /*4180*/  FFMA.FTZ R161, R185, R161, R162 ;  /* 0x000000a1b9a17223 */ /* 0x000fe200000100a2 */
[----:B------:R-:W-:Y:S01]  /*4190*/  F2FP.BF16.F32.PACK_AB R154, R157, R156 ;  /* 0x0000009c9d9a723e */ /* 0x000fe200000010ff */
[----:B------:R-:W-:Y:S01]  /*41a0*/  FADD.FTZ R127, R187, -R126 ;  /* 0x8000007ebb7f7221 */ /* 0x000fe20000010000 */
[----:B------:R-:W-:Y:S01]  /*41b0*/  ISETP.GE.U32.AND.EX P0, PT, R229, 0x1000000, PT, P0 ;  /* 0x01000000e500780c */ /* 0x000fe20003f06100 */
[----:B------:R-:W-:Y:S02]  /*41c0*/  FADD.FTZ R161, R186, -R161 ;  /* 0x800000a1baa17221 */ /* 0x000fe40000010000 */
[----:B------:R-:W-:-:S04]  /*41d0*/  FMUL.FTZ R127, R172, R127 ;  /* 0x0000007fac7f7220 */ /* 0x000fc80000410000 */
[----:B------:R-:W-:-:S04]  /*41e0*/  FMUL.FTZ R126, R127, R160 ;  /* 0x000000a07f7e7220 */ /* 0x000fc80000410000 */
[----:B------:R-:W-:-:S05]  /*41f0*/  FMUL.FTZ R126, R126, UR11 ;  /* 0x0000000b7e7e7c20 */ /* 0x000fca0008410000 */
[----:B------:R-:W-:Y:S01]  /*4200*/  FSEL R159, R126, RZ, P0 ;  /* 0x000000ff7e9f7208 */ /* 0x000fe20000000000 */
[----:B------:R-:W-:Y:S01]  /*4210*/  FMUL.FTZ R126, R172, R161 ;  /* 0x000000a1ac7e7220 */ /* 0x000fe20000410000 */
[----:B------:R-:W-:-:S03]  /*4220*/  LOP3.LUT P0, RZ, R229, 0xff0000, RZ, 0xc0, !PT ;  /* 0x00ff0000e5ff7812 */ /* 0x000fc6000780c0ff */
[----:B------:R-:W-:-:S04]  /*4230*/  FMUL.FTZ R160, R126, R160 ;  /* 0x000000a07ea07220 */ /* 0x000fc80000410000 */
[----:B------:R-:W-:-:S05]  /*4240*/  FMUL.FTZ R160, R160, UR11 ;  /* 0x0000000ba0a07c20 */ /* 0x000fca0008410000 */
[----:B------:R-:W-:-:S04]  /*4250*/  FSEL R160, R160, RZ, P0 ;  /* 0x000000ffa0a07208 */ /* 0x000fc80000000000 */
[----:B------:R-:W-:Y:S01]  /*4260*/  F2FP.BF16.F32.PACK_AB R155, R159, R160 ;  /* 0x000000a09f9b723e */ /* 0x000fe200000010ff */
[----:B------:R-:W-:Y:S06]  /*4270*/  BRA `(.L_x_5125) ;  /* 0x0000000000f47947 */ /* 0x000fec0003800000 */
.L_x_5124:
[-CC-:B0-23--:R-:W-:Y:S01]  /*4280*/  FFMA.FTZ R153, R185, R161.reuse, R162.reuse ;  /* 0x000000a1b9997223 */ /* 0x18dfe200000100a2 */
        /* <DEDUP_REMOVED lines=60> */
.L_x_5125:
        /* <DEDUP_REMOVED lines=8> */
.L_x_5110:
[----:B------:R-:W-:Y:S04]  /*46d0*/  BSSY.RECONVERGENT B1, `(.L_x_5126) ;  /* 0x000008a000017945 */ /* 0x000fe80003800200 */
[----:B------:R-:W-:Y:S05]  /*46e0*/  @!P3 BRA `(.L_x_5127) ;  /* 0x000000080020b947 */ /* 0x000fea0003800000 */
[----:B------:R-:W-:-:S04]  /*46f0*/  UISETP.NE.U32.AND UP0, UPT, UR12, URZ, UPT ;  /* 0x000000ff0c00728c */ /* 0x000fc8000bf05070 */
[----:B------:R-:W-:-:S09]  /*4700*/  UISETP.NE.AND.EX UP0, UPT, UR13, URZ, UPT, UP0 ;  /* 0x000000ff0d00728c */ /* 0x000fd2000bf05300 */
[----:B------:R-:W-:Y:S05]  /*4710*/  BRA.U UP0, `(.L_x_5128) ;  /* 0x0000000100f87547 */ /* 0x000fea000b800000 */
[-CC-:B------:R-:W-:Y:S01]  /*4720*/  FFMA.FTZ R152, R209, R161.reuse, R162.reuse ;  /* 0x000000a1d1987223 */ /* 0x180fe200000100a2 */
[-CC-:B------:R-:W-:Y:S01]  /*4730*/  FFMA.FTZ R155, R206, R161.reuse, R162.reuse ;  /* 0x000000a1ce9b7223 */ /* 0x180fe200000100a2 */
[----:B------:R-:W-:Y:S01]  /*4740*/  LOP3.LUT P0, RZ, R233, 0xff0000, RZ, 0xc0, !PT ;  /* 0x00ff0000e9ff7812 */ /* 0x000fe2000780c0ff */
[-C--:B------:R-:W-:Y:S01]  /*4750*/  FFMA.FTZ R156, R217, R161.reuse, R162 ;  /* 0x000000a1d99c7223 */ /* 0x080fe200000100a2 */
[----:B------:R-:W-:Y:S01]  /*4760*/  FADD.FTZ R153, R207, -R152 ;  /* 0x80000098cf997221 */ /* 0x000fe20000010000 */
[----:B------:R-:W-:Y:S01]  /*4770*/  FADD.FTZ R155, R204, -R155 ;  /* 0x8000009bcc9b7221 */ /* 0x000fe20000010000 */
[-CC-:B------:R-:W-:Y:S01]  /*4780*/  FFMA.FTZ R152, R213, R161.reuse, R162.reuse ;  /* 0x000000a1d5987223 */ /* 0x180fe200000100a2 */
[----:B------:R-:W-:Y:S01]  /*4790*/  FFMA.FTZ R163, R214, R161, R162 ;  /* 0x000000a1d6a37223 */ /* 0x000fe200000100a2 */
[C---:B-----5:R-:W-:Y:S01]  /*47a0*/  FFMA.FTZ R153, R172.reuse, R153, R122 ;  /* 0x00000099ac997223 */ /* 0x060fe2000001007a */
[----:B------:R-:W-:Y:S01]  /*47b0*/  FFMA.FTZ R157, R172, R155, R123 ;  /* 0x0000009bac9d7223 */ /* 0x000fe2000001007b */
[----:B------:R-:W-:Y:S01]  /*47c0*/  FADD.FTZ R159, R211, -R152 ;  /* 0x80000098d39f7221 */ /* 0x000fe20000010000 */
[----:B------:R-:W-:Y:S01]  /*47d0*/  FADD.FTZ R158, R212, -R163 ;  /* 0x800000a3d49e7221 */ /* 0x000fe20000010000 */
[-C--:B------:R-:W-:Y:S01]  /*47e0*/  FMUL.FTZ R153, R153, R160.reuse ;  /* 0x000000a099997220 */ /* 0x080fe20000410000 */
[----:B------:R-:W-:-:S03]  /*47f0*/  FMUL.FTZ R157, R157, R160 ;  /* 0x000000a09d9d7220 */ /* 0x000fc60000410000 */
[----:B------:R-:W-:Y:S01]  /*4800*/  FMUL.FTZ R155, R153, UR11 ;  /* 0x0000000b999b7c20 */ /* 0x000fe20008410000 */
[----:B------:R-:W-:Y:S01]  /*4810*/  FFMA.FTZ R153, R172, R159, R120 ;  /* 0x0000009fac997223 */ /* 0x000fe20000010078 */
[----:B------:R-:W-:Y:S01]  /*4820*/  FMUL.FTZ R152, R157, UR11 ;  /* 0x0000000b9d987c20 */ /* 0x000fe20008410000 */
[-CC-:B------:R-:W-:Y:S01]  /*4830*/  FFMA.FTZ R157, R210, R161.reuse, R162.reuse ;  /* 0x000000a1d29d7223 */ /* 0x180fe200000100a2 */
[----:B------:R-:W-:Y:S01]  /*4840*/  FFMA.FTZ R159, R218, R161, R162 ;  /* 0x000000a1da9f7223 */ /* 0x000fe200000100a2 */
[----:B------:R-:W-:Y:S01]  /*4850*/  FSEL R155, R155, RZ, P0 ;  /* 0x000000ff9b9b7208 */ /* 0x000fe20000000000 */
[----:B------:R-:W-:Y:S01]  /*4860*/  FMUL.FTZ R153, R153, R160 ;  /* 0x000000a099997220 */ /* 0x000fe20000410000 */
[----:B------:R-:W-:Y:S01]  /*4870*/  ISETP.GE.U32.AND P0, PT, R232, RZ, PT ;  /* 0x000000ffe800720c */ /* 0x000fe20003f06070 */
[----:B------:R-:W-:Y:S01]  /*4880*/  FADD.FTZ R157, R208, -R157 ;  /* 0x8000009dd09d7221 */ /* 0x000fe20000010000 */
[----:B------:R-:W-:Y:S01]  /*4890*/  FADD.FTZ R163, R216, -R159 ;  /* 0x8000009fd8a37221 */ /* 0x000fe20000010000 */
[----:B------:R-:W-:Y:S01]  /*48a0*/  FMUL.FTZ R153, R153, UR11 ;  /* 0x0000000b99997c20 */ /* 0x000fe20008410000 */
[----:B------:R-:W-:Y:S01]  /*48b0*/  ISETP.GE.U32.AND.EX P0, PT, R233, 0x1000000, PT, P0 ;  /* 0x01000000e900780c */ /* 0x000fe20003f06100 */
[C---:B------:R-:W-:Y:S01]  /*48c0*/  FFMA.FTZ R157, R172.reuse, R157, R121 ;  /* 0x0000009dac9d7223 */ /* 0x040fe20000010079 */
[----:B------:R-:W-:-:S02]  /*48d0*/  FFMA.FTZ R159, R172, R158, R119 ;  /* 0x0000009eac9f7223 */ /* 0x000fc40000010077 */
[----:B------:R-:W-:Y:S01]  /*48e0*/  FSEL R152, R152, RZ, P0 ;  /* 0x000000ff98987208 */ /* 0x000fe20000000000 */
[-C--:B------:R-:W-:Y:S01]  /*48f0*/  FMUL.FTZ R157, R157, R160.reuse ;  /* 0x000000a09d9d7220 */ /* 0x080fe20000410000 */
[----:B------:R-:W-:Y:S01]  /*4900*/  LOP3.LUT P0, RZ, R233, 0xff, RZ, 0xc0, !PT ;  /* 0x000000ffe9ff7812 */ /* 0x000fe2000780c0ff */
[-C--:B------:R-:W-:Y:S01]  /*4910*/  FMUL.FTZ R159, R159, R160.reuse ;  /* 0x000000a09f9f7220 */ /* 0x080fe20000410000 */
[----:B------:R-:W-:Y:S01]  /*4920*/  F2FP.BF16.F32.PACK_AB R155, R152, R155 ;  /* 0x0000009b989b723e */ /* 0x000fe200000010ff */
[----:B------:R-:W-:Y:S01]  /*4930*/  FMUL.FTZ R158, R157, UR11 ;  /* 0x0000000b9d9e7c20 */ /* 0x000fe20008410000 */
[----:B------:R-:W-:Y:S01]  /*4940*/  FSEL R154, R153, RZ, P0 ;  /* 0x000000ff999a7208 */ /* 0x000fe20000000000 */
[----:B------:R-:W-:Y:S01]  /*4950*/  FADD.FTZ R153, R215, -R156 ;  /* 0x8000009cd7997221 */ /* 0x000fe20000010000 */
[----:B------:R-:W-:Y:S01]  /*4960*/  FFMA.FTZ R156, R221, R161, R162 ;  /* 0x000000a1dd9c7223 */ /* 0x000fe200000100a2 */
[----:B------:R-:W-:Y:S01]  /*4970*/  LOP3.LUT P0, RZ, R233, 0xff00, RZ, 0xc0, !PT ;  /* 0x0000ff00e9ff7812 */ /* 0x000fe2000780c0ff */
[C---:B------:R-:W-:Y:S01]  /*4980*/  FFMA.FTZ R157, R172.reuse, R163, R117 ;  /* 0x000000a3ac9d7223 */ /* 0x040fe20000010075 */
[----:B------:R-:W-:Y:S01]  /*4990*/  FFMA.FTZ R153, R172, R153, R118 ;  /* 0x00000099ac997223 */ /* 0x000fe20000010076 */
[----:B------:R-:W-:Y:S01]  /*49a0*/  FADD.FTZ R223, R219, -R156 ;  /* 0x8000009cdbdf7221 */ /* 0x000fe20000010000 */
[----:B------:R-:W-:Y:S01]  /*49b0*/  FSEL R163, R158, RZ, P0 ;  /* 0x000000ff9ea37208 */ /* 0x000fe20000000000 */
[----:B------:R-:W-:Y:S01]  /*49c0*/  FMUL.FTZ R159, R159, UR11 ;  /* 0x0000000b9f9f7c20 */ /* 0x000fe20008410000 */
[-C--:B------:R-:W-:Y:S01]  /*49d0*/  FMUL.FTZ R153, R153, R160.reuse ;  /* 0x000000a099997220 */ /* 0x080fe20000410000 */
[----:B------:R-:W-:Y:S01]  /*49e0*/  LOP3.LUT P0, RZ, R232, 0xff0000, RZ, 0xc0, !PT ;  /* 0x00ff0000e8ff7812 */ /* 0x000fe2000780c0ff */
[----:B------:R-:W-:Y:S01]  /*49f0*/  FMUL.FTZ R157, R157, R160 ;  /* 0x000000a09d9d7220 */ /* 0x000fe20000410000 */
[----:B------:R-:W-:Y:S01]  /*4a00*/  F2FP.BF16.F32.PACK_AB R154, R163, R154 ;  /* 0x0000009aa39a723e */ /* 0x000fe200000010ff */
[----:B------:R-:W-:Y:S01]  /*4a10*/  FMUL.FTZ R156, R153, UR11 ;  /* 0x0000000b999c7c20 */ /* 0x000fe20008410000 */
[----:B------:R-:W-:Y:S01]  /*4a20*/  FFMA.FTZ R153, R172, R223, R116 ;  /* 0x000000dfac997223 */ /* 0x000fe20000010074 */
[----:B------:R-:W-:-:S03]  /*4a30*/  FMUL.FTZ R157, R157, UR11 ;  /* 0x0000000b9d9d7c20 */ /* 0x000fc60008410000 */
[----:B------:R-:W-:Y:S01]  /*4a40*/  FSEL R158, R156, RZ, P0 ;  /* 0x000000ff9c9e7208 */ /* 0x000fe20000000000 */
[----:B------:R-:W-:Y:S01]  /*4a50*/  FMUL.FTZ R153, R153, R160 ;  /* 0x000000a099997220 */ /* 0x000fe20000410000 */
[----:B------:R-:W-:-:S03]  /*4a60*/  LOP3.LUT P0, RZ, R232, 0xff000000, RZ, 0xc0, !PT ;  /* 0xff000000e8ff7812 */ /* 0x000fc6000780c0ff */
[----:B------:R-:W-:Y:S01]  /*4a70*/  FMUL.FTZ R153, R153, UR11 ;  /* 0x0000000b99997c20 */ /* 0x000fe20008410000 */
[----:B------:R-:W-:Y:S02]  /*4a80*/  FSEL R159, R159, RZ, P0 ;  /* 0x000000ff9f9f7208 */ /* 0x000fe40000000000 */
[----:B------:R-:W-:-:S04]  /*4a90*/  LOP3.LUT P0, RZ, R232, 0xff00, RZ, 0xc0, !PT ;  /* 0x0000ff00e8ff7812 */ /* 0x000fc8000780c0ff */
[----:B------:R-:W-:Y:S02]  /*4aa0*/  FSEL R157, R157, RZ, P0 ;  /* 0x000000ff9d9d7208 */ /* 0x000fe40000000000 */
[----:B------:R-:W-:-:S04]  /*4ab0*/  LOP3.LUT P0, RZ, R232, 0xff, RZ, 0xc0, !PT ;  /* 0x000000ffe8ff7812 */ /* 0x000fc8000780c0ff */
[----:B------:R-:W-:Y:S02]  /*4ac0*/  FSEL R156, R153, RZ, P0 ;  /* 0x000000ff999c7208 */ /* 0x000fe40000000000 */
[----:B------:R-:W-:Y:S02]  /*4ad0*/  F2FP.BF16.F32.PACK_AB R153, R159, R158 ;  /* 0x0000009e9f99723e */ /* 0x000fe400000010ff */
[----:B------:R-:W-:Y:S01]  /*4ae0*/  F2FP.BF16.F32.PACK_AB R152, R157, R156 ;  /* 0x0000009c9d98723e */ /* 0x000fe200000010ff */
[----:B------:R-:W-:Y:S06]  /*4af0*/  BRA `(.L_x_5129) ;  /* 0x0000000000f47947 */ /* 0x000fec0003800000 */
.L_x_5128:
[-CC-:B------:R-:W-:Y:S01]  /*4b00*/  FFMA.FTZ R64, R221, R161.reuse, R162.reuse ;  /* 0x000000a1dd407223 */ /* 0x180fe200000100a2 */
[-CC-:B------:R-:W-:Y:S01]  /*4b10*/  FFMA.FTZ R67, R218, R161.reuse, R162.reuse ;  /* 0x000000a1da437223 */ /* 0x180fe200000100a2 */
[-C--:B------:R-:W-:Y:S01]  /*4b20*/  FFMA.FTZ R124, R217, R161.reuse, R162 ;  /* 0x000000a1d97c7223 */ /* 0x080fe200000100a2 */
[----:B------:R-:W-:Y:S01]  /*4b30*/  LOP3.LUT P0, RZ, R232, 0xff, RZ, 0xc0, !PT ;  /* 0x000000ffe8ff7812 */ /* 0x000fe2000780c0ff */
[----:B------:R-:W-:Y:S01]  /*4b40*/  FADD.FTZ R65, R219, -R64 ;  /* 0x80000040db417221 */ /* 0x000fe20000010000 */
[----:B------:R-:W-:Y:S01]  /*4b50*/  FADD.FTZ R66, R216, -R67 ;  /* 0x80000043d8427221 */ /* 0x000fe20000010000 */
[----:B------:R-:W-:Y:S01]  /*4b60*/  FADD.FTZ R125, R215, -R124 ;  /* 0x8000007cd77d7221 */ /* 0x000fe20000010000 */
[----:B------:R-:W-:Y:S01]  /*4b70*/  FFMA.FTZ R127, R210, R161, R162 ;  /* 0x000000a1d27f7223 */ /* 0x000fe200000100a2 */
[C---:B-----5:R-:W-:Y:S01]  /*4b80*/  FFMA.FTZ R64, R172.reuse, R65, R116 ;  /* 0x00000041ac407223 */ /* 0x060fe20000010074 */
[C---:B------:R-:W-:Y:S01]  /*4b90*/  FFMA.FTZ R65, R172.reuse, R66, R117 ;  /* 0x00000042ac417223 */ /* 0x040fe20000010075 */
[----:B------:R-:W-:Y:S01]  /*4ba0*/  FFMA.FTZ R66, R172, R125, R118 ;  /* 0x0000007dac427223 */ /* 0x000fe20000010076 */
[-C--:B------:R-:W-:Y:S01]  /*4bb0*/  FFMA.FTZ R158, R209, R161.reuse, R162 ;  /* 0x000000a1d19e7223 */ /* 0x080fe200000100a2 */
[-C--:B------:R-:W-:Y:S01]  /*4bc0*/  FMUL.FTZ R67, R64, R160.reuse ;  /* 0x000000a040437220 */ /* 0x080fe20000410000 */
[-C--:B------:R-:W-:Y:S01]  /*4bd0*/  FMUL.FTZ R124, R65, R160.reuse ;  /* 0x000000a0417c7220 */ /* 0x080fe20000410000 */
[----:B------:R-:W-:Y:S01]  /*4be0*/  FMUL.FTZ R125, R66, R160 ;  /* 0x000000a0427d7220 */ /* 0x000fe20000410000 */
[----:B------:R-:W-:Y:S01]  /*4bf0*/  FADD.FTZ R156, R208, -R127 ;  /* 0x8000007fd09c7221 */ /* 0x000fe20000010000 */
[----:B------:R-:W-:Y:S01]  /*4c00*/  FMUL.FTZ R67, R67, UR11 ;  /* 0x0000000b43437c20 */ /* 0x000fe20008410000 */
[----:B------:R-:W-:Y:S01]  /*4c10*/  FMUL.FTZ R124, R124, UR11 ;  /* 0x0000000b7c7c7c20 */ /* 0x000fe20008410000 */
[----:B------:R-:W-:Y:S01]  /*4c20*/  FMUL.FTZ R125, R125, UR11 ;  /* 0x0000000b7d7d7c20 */ /* 0x000fe20008410000 */
[----:B------:R-:W-:Y:S01]  /*4c30*/  FADD.FTZ R157, R207, -R158 ;  /* 0x8000009ecf9d7221 */ /* 0x000fe20000010000 */
[-CC-:B------:R-:W-:Y:S01]  /*4c40*/  FFMA.FTZ R159, R206, R161.reuse, R162.reuse ;  /* 0x000000a1ce9f7223 */ /* 0x180fe200000100a2 */
[----:B------:R-:W-:Y:S01]  /*4c50*/  FSEL R152, R67, RZ, P0 ;  /* 0x000000ff43987208 */ /* 0x000fe20000000000 */
[----:B------:R-:W-:Y:S01]  /*4c60*/  FFMA.FTZ R67, R214, R161, R162 ;  /* 0x000000a1d6437223 */ /* 0x000fe200000100a2 */
[----:B------:R-:W-:Y:S01]  /*4c70*/  LOP3.LUT P0, RZ, R232, 0xff00, RZ, 0xc0, !PT ;  /* 0x0000ff00e8ff7812 */ /* 0x000fe2000780c0ff */
[----:B------:R-:W-:-:S02]  /*4c80*/  FADD.FTZ R159, R204, -R159 ;  /* 0x8000009fcc9f7221 */ /* 0x000fc40000010000 */
[----:B------:R-:W-:Y:S01]  /*4c90*/  FADD.FTZ R67, R212, -R67 ;  /* 0x80000043d4437221 */ /* 0x000fe20000010000 */
[----:B------:R-:W-:Y:S01]  /*4ca0*/  FSEL R153, R124, RZ, P0 ;  /* 0x000000ff7c997208 */ /* 0x000fe20000000000 */
[----:B------:R-:W-:Y:S01]  /*4cb0*/  FFMA.FTZ R124, R213, R161, R162 ;  /* 0x000000a1d57c7223 */ /* 0x000fe200000100a2 */
[----:B------:R-:W-:Y:S01]  /*4cc0*/  LOP3.LUT P0, RZ, R232, 0xff0000, RZ, 0xc0, !PT ;  /* 0x00ff0000e8ff7812 */ /* 0x000fe2000780c0ff */
[----:B------:R-:W-:Y:S01]  /*4cd0*/  FFMA.FTZ R67, R172, R67, R119 ;  /* 0x00000043ac437223 */ /* 0x000fe20000010077 */
[----:B------:R-:W-:Y:S02]  /*4ce0*/  F2FP.BF16.F32.PACK_AB R152, R153, R152 ;  /* 0x000000989998723e */ /* 0x000fe400000010ff */
[----:B------:R-:W-:Y:S01]  /*4cf0*/  FSEL R154, R125, RZ, P0 ;  /* 0x000000ff7d9a7208 */ /* 0x000fe20000000000 */
[----:B------:R-:W-:Y:S01]  /*4d00*/  FADD.FTZ R125, R211, -R124 ;  /* 0x8000007cd37d7221 */ /* 0x000fe20000010000 */
[----:B------:R-:W-:Y:S01]  /*4d10*/  FMUL.FTZ R126, R67, R160 ;  /* 0x000000a0437e7220 */ /* 0x000fe20000410000 */
[----:B------:R-:W-:-:S02]  /*4d20*/  LOP3.LUT P0, RZ, R232, 0xff000000, RZ, 0xc0, !PT ;  /* 0xff000000e8ff7812 */ /* 0x000fc4000780c0ff */
[----:B------:R-:W-:Y:S01]  /*4d30*/  FFMA.FTZ R124, R172, R125, R120 ;  /* 0x0000007dac7c7223 */ /* 0x000fe20000010078 */
[----:B------:R-:W-:Y:S01]  /*4d40*/  FMUL.FTZ R127, R126, UR11 ;  /* 0x0000000b7e7f7c20 */ /* 0x000fe20008410000 */
[C---:B------:R-:W-:Y:S01]  /*4d50*/  FFMA.FTZ R125, R172.reuse, R156, R121 ;  /* 0x0000009cac7d7223 */ /* 0x040fe20000010079 */
[----:B------:R-:W-:Y:S01]  /*4d60*/  FFMA.FTZ R126, R172, R157, R122 ;  /* 0x0000009dac7e7223 */ /* 0x000fe2000001007a */
[-C--:B------:R-:W-:Y:S02]  /*4d70*/  FMUL.FTZ R155, R124, R160.reuse ;  /* 0x000000a07c9b7220 */ /* 0x080fe40000410000 */
[-C--:B------:R-:W-:Y:S01]  /*4d80*/  FMUL.FTZ R157, R125, R160.reuse ;  /* 0x000000a07d9d7220 */ /* 0x080fe20000410000 */
[----:B------:R-:W-:Y:S01]  /*4d90*/  FMUL.FTZ R158, R126, R160 ;  /* 0x000000a07e9e7220 */ /* 0x000fe20000410000 */
[----:B------:R-:W-:Y:S01]  /*4da0*/  FMUL.FTZ R156, R155, UR11 ;  /* 0x0000000b9b9c7c20 */ /* 0x000fe20008410000 */
[----:B------:R-:W-:Y:S01]  /*4db0*/  FSEL R155, R127, RZ, P0 ;  /* 0x000000ff7f9b7208 */ /* 0x000fe20000000000 */
[----:B------:R-:W-:Y:S01]  /*4dc0*/  FMUL.FTZ R157, R157, UR11 ;  /* 0x0000000b9d9d7c20 */ /* 0x000fe20008410000 */
[----:B------:R-:W-:Y:S01]  /*4dd0*/  LOP3.LUT P0, RZ, R233, 0xff, RZ, 0xc0, !PT ;  /* 0x000000ffe9ff7812 */ /* 0x000fe2000780c0ff */
[----:B------:R-:W-:Y:S01]  /*4de0*/  FMUL.FTZ R158, R158, UR11 ;  /* 0x0000000b9e9e7c20 */ /* 0x000fe20008410000 */
[----:B------:R-:W-:Y:S01]  /*4df0*/  FFMA.FTZ R127, R172, R159, R123 ;  /* 0x0000009fac7f7223 */ /* 0x000fe2000001007b */
[----:B------:R-:W-:-:S02]  /*4e00*/  F2FP.BF16.F32.PACK_AB R153, R155, R154 ;  /* 0x0000009a9b99723e */ /* 0x000fc400000010ff */
[----:B------:R-:W-:Y:S01]  /*4e10*/  FSEL R156, R156, RZ, P0 ;  /* 0x000000ff9c9c7208 */ /* 0x000fe20000000000 */
[----:B------:R-:W-:Y:S01]  /*4e20*/  FMUL.FTZ R159, R127, R160 ;  /* 0x000000a07f9f7220 */ /* 0x000fe20000410000 */
[----:B------:R-:W-:-:S03]  /*4e30*/  LOP3.LUT P0, RZ, R233, 0xff00, RZ, 0xc0, !PT ;  /* 0x0000ff00e9ff7812 */ /* 0x000fc6000780c0ff */
[----:B------:R-:W-:Y:S01]  /*4e40*/  FMUL.FTZ R159, R159, UR11 ;  /* 0x0000000b9f9f7c20 */ /* 0x000fe20008410000 */
[----:B------:R-:W-:Y:S02]  /*4e50*/  FSEL R157, R157, RZ, P0 ;  /* 0x000000ff9d9d7208 */ /* 0x000fe40000000000 */
[----:B------:R-:W-:Y:S02]  /*4e60*/  LOP3.LUT P0, RZ, R233, 0xff0000, RZ, 0xc0, !PT ;  /* 0x00ff0000e9ff7812 */ /* 0x000fe4000780c0ff */
[----:B------:R-:W-:Y:S02]  /*4e70*/  F2FP.BF16.F32.PACK_AB R154, R157, R156 ;  /* 0x0000009c9d9a723e */ /* 0x000fe400000010ff */
[----:B------:R-:W-:Y:S02]  /*4e80*/  FSEL R158, R158, RZ, P0 ;  /* 0x000000ff9e9e7208 */ /* 0x000fe40000000000 */
[----:B------:R-:W-:-:S04]  /*4e90*/  ISETP.GE.U32.AND P0, PT, R232, RZ, PT ;  /* 0x000000ffe800720c */ /* 0x000fc80003f06070 */
[----:B------:R-:W-:-:S04]  /*4ea0*/  ISETP.GE.U32.AND.EX P0, PT, R233, 0x1000000, PT, P0 ;  /* 0x01000000e900780c */ /* 0x000fc80003f06100 */
[----:B------:R-:W-:-:S04]  /*4eb0*/  FSEL R159, R159, RZ, P0 ;  /* 0x000000ff9f9f7208 */ /* 0x000fc80000000000 */
[----:B------:R-:W-:-:S07]  /*4ec0*/  F2FP.BF16.F32.PACK_AB R155, R159, R158 ;  /* 0x0000009e9f9b723e */ /* 0x000fce00000010ff */
.L_x_5129:
        /* <DEDUP_REMOVED lines=10> */
.L_x_5127:
[----:B------:R-:W-:Y:S05]  /*4f70*/  BSYNC.RECONVERGENT B1 ;  /* 0x0000000000017941 */ /* 0x000fea0003800200 */
.L_x_5126:
        /* <DEDUP_REMOVED lines=8> */
[----:B------:R-:W-:Y:S02]  /*5000*/  FADD.FTZ R65, R203, -R64 ;  /* 0x80000040cb417221 */ /* 0x000fe40000010000 */
[----:B------:R-:W-:Y:S02]  /*5010*/  FADD.FTZ R220, R189, -R220 ;  /* 0x800000dcbddc7221 */ /* 0x000fe40000010000 */
[----:B-----5:R-:W-:-:S04]  /*5020*/  FFMA.FTZ R64, R172, R65, R36 ;  /* 0x00000041ac407223 */ /* 0x020fc80000010024 */
[----:B------:R-:W-:-:S04]  /*5030*/  FMUL.FTZ R65, R64, R160 ;  /* 0x000000a040417220 */ /* 0x000fc80000410000 */
[----:B------:R-:W-:-:S05]  /*5040*/  FMUL.FTZ R65, R65, UR11 ;  /* 0x0000000b41417c20 */ /* 0x000fca0008410000 */
[----:B------:R-:W-:Y:S01]  /*5050*/  FSEL R152, R65, RZ, P0 ;  /* 0x000000ff41987208 */ /* 0x000fe20000000000 */
[----:B------:R-:W-:Y:S01]  /*5060*/  FFMA.FTZ R65, R202, R161, R162 ;  /* 0x000000a1ca417223 */ /* 0x000fe200000100a2 */
[----:B------:R-:W-:-:S03]  /*5070*/  LOP3.LUT P0, RZ, R230, 0xff00, RZ, 0xc0, !PT ;  /* 0x0000ff00e6ff7812 */ /* 0x000fc6000780c0ff */
[----:B------:R-:W-:-:S04]  /*5080*/  FADD.FTZ R65, R200, -R65 ;  /* 0x80000041c8417221 */ /* 0x000fc80000010000 */
[----:B------:R-:W-:-:S04]  /*5090*/  FFMA.FTZ R65, R172, R65, R37 ;  /* 0x00000041ac417223 */ /* 0x000fc80000010025 */
[----:B------:R-:W-:-:S04]  /*50a0*/  FMUL.FTZ R66, R65, R160 ;  /* 0x000000a041427220 */ /* 0x000fc80000410000 */
[----:B------:R-:W-:-:S05]  /*50b0*/  FMUL.FTZ R66, R66, UR11 ;  /* 0x0000000b42427c20 */ /* 0x000fca0008410000 */
[----:B------:R-:W-:Y:S01]  /*50c0*/  FSEL R153, R66, RZ, P0 ;  /* 0x000000ff42997208 */ /* 0x000fe20000000000 */
[----:B------:R-:W-:Y:S01]  /*50d0*/  FFMA.FTZ R66, R201, R161, R162 ;  /* 0x000000a1c9427223 */ /* 0x000fe200000100a2 */
[----:B------:R-:W-:Y:S02]  /*50e0*/  LOP3.LUT P0, RZ, R230, 0xff0000, RZ, 0xc0, !PT ;  /* 0x00ff0000e6ff7812 */ /* 0x000fe4000780c0ff */
[----:B------:R-:W-:Y:S01]  /*50f0*/  F2FP.BF16.F32.PACK_AB R152, R153, R152 ;  /* 0x000000989998723e */ /* 0x000fe200000010ff */
[----:B------:R-:W-:-:S04]  /*5100*/  FADD.FTZ R67, R199, -R66 ;  /* 0x80000042c7437221 */ /* 0x000fc80000010000 */
[----:B------:R-:W-:-:S04]  /*5110*/  FFMA.FTZ R66, R172, R67, R38 ;  /* 0x00000043ac427223 */ /* 0x000fc80000010026 */
        /* <DEDUP_REMOVED lines=34> */
[----:B------:R-:W-:-:S03]  /*5340*/  ISETP.GE.U32.AND P0, PT, R230, RZ, PT ;  /* 0x000000ffe600720c */ /* 0x000fc60003f06070 */
[----:B------:R-:W-:Y:S01]  /*5350*/  FMUL.FTZ R159, R127, R160 ;  /* 0x000000a07f9f7220 */ /* 0x000fe20000410000 */
[----:B------:R-:W-:-:S03]  /*5360*/  ISETP.GE.U32.AND.EX P0, PT, R231, 0x1000000, PT, P0 ;  /* 0x01000000e700780c */ /* 0x000fc60003f06100 */
[----:B------:R-:W-:-:S05]  /*5370*/  FMUL.FTZ R159, R159, UR11 ;  /* 0x0000000b9f9f7c20 */ /* 0x000fca0008410000 */
[----:B------:R-:W-:-:S04]  /*5380*/  FSEL R159, R159, RZ, P0 ;  /* 0x000000ff9f9f7208 */ /* 0x000fc80000000000 */
[----:B------:R-:W-:Y:S01]  /*5390*/  F2FP.BF16.F32.PACK_AB R155, R159, R158 ;  /* 0x0000009e9f9b723e */ /* 0x000fe200000010ff */
[----:B------:R-:W-:Y:S06]  /*53a0*/  BRA `(.L_x_5133) ;  /* 0x0000000000f47947 */ /* 0x000fec0003800000 */
.L_x_5132:
[-CC-:B0-----:R-:W-:Y:S01]  /*53b0*/  FFMA.FTZ R152, R193, R161.reuse, R162.reuse ;  /* 0x000000a1c1987223 */ /* 0x181fe200000100a2 */
[-CC-:B------:R-:W-:Y:S01]  /*53c0*/  FFMA.FTZ R154, R190, R161.reuse, R162.reuse ;  /* 0x000000a1be9a7223 */ /* 0x180fe200000100a2 */
[----:B------:R-:W-:Y:S01]  /*53d0*/  LOP3.LUT P0, RZ, R231, 0xff0000, RZ, 0xc0, !PT ;  /* 0x00ff0000e7ff7812 */ /* 0x000fe2000780c0ff */
[----:B------:R-:W-:Y:S01]  /*53e0*/  FFMA.FTZ R156, R201, R161, R162 ;  /* 0x000000a1c99c7223 */ /* 0x000fe200000100a2 */
[----:B------:R-:W-:Y:S01]  /*53f0*/  FADD.FTZ R153, R191, -R152 ;  /* 0x80000098bf997221 */ /* 0x000fe20000010000 */
[----:B------:R-:W-:-:S03]  /*5400*/  FADD.FTZ R154, R189, -R154 ;  /* 0x8000009abd9a7221 */ /* 0x000fc60000010000 */
[----:B-----5:R-:W-:-:S04]  /*5410*/  FFMA.FTZ R153, R172, R153, R34 ;  /* 0x00000099ac997223 */ /* 0x020fc80000010022 */
[----:B------:R-:W-:-:S04]  /*5420*/  FMUL.FTZ R153, R153, R160 ;  /* 0x000000a099997220 */ /* 0x000fc80000410000 */
[----:B------:R-:W-:Y:S01]  /*5430*/  FMUL.FTZ R152, R153, UR11 ;  /* 0x0000000b99987c20 */ /* 0x000fe20008410000 */
[----:B------:R-:W-:Y:S01]  /*5440*/  FFMA.FTZ R153, R172, R154, R35 ;  /* 0x0000009aac997223 */ /* 0x000fe20000010023 */
[----:B------:R-:W-:-:S03]  /*5450*/  FFMA.FTZ R154, R197, R161, R162 ;  /* 0x000000a1c59a7223 */ /* 0x000fc600000100a2 */
[----:B------:R-:W-:Y:S01]  /*5460*/  FSEL R152, R152, RZ, P0 ;  /* 0x000000ff98987208 */ /* 0x000fe20000000000 */
[----:B------:R-:W-:Y:S01]  /*5470*/  FMUL.FTZ R153, R153, R160 ;  /* 0x000000a099997220 */ /* 0x000fe20000410000 */
[----:B------:R-:W-:-:S03]  /*5480*/  ISETP.GE.U32.AND P0, PT, R230, RZ, PT ;  /* 0x000000ffe600720c */ /* 0x000fc60003f06070 */
[----:B------:R-:W-:Y:S01]  /*5490*/  FMUL.FTZ R153, R153, UR11 ;  /* 0x0000000b99997c20 */ /* 0x000fe20008410000 */
[----:B------:R-:W-:-:S04]  /*54a0*/  ISETP.GE.U32.AND.EX P0, PT, R231, 0x1000000, PT, P0 ;  /* 0x01000000e700780c */ /* 0x000fc80003f06100 */
[----:B------:R-:W-:Y:S01]  /*54b0*/  FSEL R155, R153, RZ, P0 ;  /* 0x000000ff999b7208 */ /* 0x000fe20000000000 */
[----:B------:R-:W-:Y:S01]  /*54c0*/  FADD.FTZ R153, R195, -R154 ;  /* 0x8000009ac3997221 */ /* 0x000fe20000010000 */
[----:B------:R-:W-:Y:S02]  /*54d0*/  LOP3.LUT P0, RZ, R231, 0xff, RZ, 0xc0, !PT ;  /* 0x000000ffe7ff7812 */ /* 0x000fe4000780c0ff */
[----:B------:R-:W-:Y:S01]  /*54e0*/  F2FP.BF16.F32.PACK_AB R155, R155, R152 ;  /* 0x000000989b9b723e */ /* 0x000fe200000010ff */
        /* <DEDUP_REMOVED lines=11> */
[----:B------:R-:W-:Y:S01]  /*55a0*/  FADD.FTZ R153, R199, -R156 ;  /* 0x8000009cc7997221 */ /* 0x000fe20000010000 */
[----:B------:R-:W-:Y:S01]  /*55b0*/  LOP3.LUT P0, RZ, R230, 0xff0000, RZ, 0xc0, !PT ;  /* 0x00ff0000e6ff7812 */ /* 0x000fe2000780c0ff */
[----:B------:R-:W-:Y:S01]  /*55c0*/  FFMA.FTZ R156, R205, R161, R162 ;  /* 0x000000a1cd9c7223 */ /* 0x000fe200000100a2 */
        /* <DEDUP_REMOVED lines=20> */
[----:B------:R-:W-:-:S03]  /*5710*/  LOP3.LUT P0, RZ, R230, 0xff, RZ, 0xc0, !PT ;  /* 0x000000ffe6ff7812 */ /* 0x000fc6000780c0ff */
[----:B------:R-:W-:-:S04]  /*5720*/  FFMA.FTZ R153, R172, R153, R36 ;  /* 0x00000099ac997223 */ /* 0x000fc80000010024 */
[----:B------:R-:W-:-:S04]  /*5730*/  FMUL.FTZ R153, R153, R160 ;  /* 0x000000a099997220 */ /* 0x000fc80000410000 */
[----:B------:R-:W-:-:S05]  /*5740*/  FMUL.FTZ R153, R153, UR11 ;  /* 0x0000000b99997c20 */ /* 0x000fca0008410000 */
[----:B------:R-:W-:Y:S02]  /*5750*/  FSEL R156, R153, RZ, P0 ;  /* 0x000000ff999c7208 */ /* 0x000fe40000000000 */
[----:B------:R-:W-:Y:S02]  /*5760*/  F2FP.BF16.F32.PACK_AB R153, R159, R158 ;  /* 0x0000009e9f99723e */ /* 0x000fe400000010ff */
[----:B------:R-:W-:-:S07]  /*5770*/  F2FP.BF16.F32.PACK_AB R152, R157, R156 ;  /* 0x0000009c9d98723e */ /* 0x000fce00000010ff */
.L_x_5133:
        /* <DEDUP_REMOVED lines=8> */
.L_x_5131:
[----:B------:R-:W-:Y:S05]  /*5800*/  BSYNC.RECONVERGENT B1 ;  /* 0x0000000000017941 */ /* 0x000fea0003800200 */
.L_x_5130:
[----:B------:R-:W-:Y:S04]  /*5810*/  BSSY.RECONVERGENT B1, `(.L_x_5134) ;  /* 0x0000088000017945 */ /* 0x000fe80003800200 */
[----:B------:R-:W-:Y:S05]  /*5820*/  @!P4 BRA `(.L_x_5135) ;  /* 0x000000080018c947 */ /* 0x000fea0003800000 */
[----:B------:R-:W-:-:S04]  /*5830*/  ISETP.NE.U32.AND P6, PT, RZ, UR12, PT ;  /* 0x0000000cff007c0c */ /* 0x000fc8000bfc5070 */
[----:B------:R-:W-:-:S13]  /*5840*/  ISETP.NE.AND.EX P6, PT, RZ, UR13, PT, P6 ;  /* 0x0000000dff007c0c */ /* 0x000fda000bfc5360 */
[----:B------:R-:W-:Y:S05]  /*5850*/  @!P6 BRA `(.L_x_5136) ;  /* 0x0000000000f8e947 */ /* 0x000fea0003800000 */
[-CC-:B0-2---:R-:W-:Y:S01]  /*5860*/  FFMA.FTZ R65, R25, R161.reuse, R162.reuse ;  /* 0x000000a119417223 */ /* 0x185fe200000100a2 */
[-CC-:B------:R-:W-:Y:S01]  /*5870*/  FFMA.FTZ R66, R24, R161.reuse, R162.reuse ;  /* 0x000000a118427223 */ /* 0x180fe200000100a2 */
[----:B------:R-:W-:Y:S01]  /*5880*/  LOP3.LUT P0, RZ, R224, 0xff, RZ, 0xc0, !PT ;  /* 0x000000ffe0ff7812 */ /* 0x000fe2000780c0ff */
[-C--:B------:R-:W-:Y:S01]  /*5890*/  FFMA.FTZ R67, R29, R161.reuse, R162 ;  /* 0x000000a11d437223 */ /* 0x080fe200000100a2 */
[----:B------:R-:W-:Y:S01]  /*58a0*/  FADD.FTZ R65, R26, -R65 ;  /* 0x800000411a417221 */ /* 0x000fe20000010000 */
[----:B------:R-:W-:Y:S01]  /*58b0*/  FADD.FTZ R66, R27, -R66 ;  /* 0x800000421b427221 */ /* 0x000fe20000010000 */
[----:B------:R-:W-:Y:S01]  /*58c0*/  FFMA.FTZ R124, R28, R161, R162 ;  /* 0x000000a11c7c7223 */ /* 0x000fe200000100a2 */
[----:B------:R-:W-:Y:S01]  /*58d0*/  FADD.FTZ R67, R30, -R67 ;  /* 0x800000431e437221 */ /* 0x000fe20000010000 */
[----:B-----5:R-:W-:Y:S01]  /*58e0*/  FFMA.FTZ R64, R172, R65, R136 ;  /* 0x00000041ac407223 */ /* 0x020fe20000010088 */
[-C--:B------:R-:W-:Y:S01]  /*58f0*/  FFMA.FTZ R125, R165, R161.reuse, R162 ;  /* 0x000000a1a57d7223 */ /* 0x080fe200000100a2 */
[----:B------:R-:W-:Y:S01]  /*5900*/  FADD.FTZ R124, R31, -R124 ;  /* 0x8000007c1f7c7221 */ /* 0x000fe20000010000 */
[-CC-:B------:R-:W-:Y:S01]  /*5910*/  FFMA.FTZ R126, R166, R161.reuse, R162.reuse ;  /* 0x000000a1a67e7223 */ /* 0x180fe200000100a2 */
[----:B------:R-:W-:Y:S01]  /*5920*/  FMUL.FTZ R65, R64, R160 ;  /* 0x000000a040417220 */ /* 0x000fe20000410000 */
[----:B------:R-:W-:Y:S01]  /*5930*/  FADD.FTZ R125, R164, -R125 ;  /* 0x8000007da47d7221 */ /* 0x000fe20000010000 */
[-C--:B------:R-:W-:Y:S01]  /*5940*/  FFMA.FTZ R127, R169, R161.reuse, R162 ;  /* 0x000000a1a97f7223 */ /* 0x080fe200000100a2 */
[----:B------:R-:W-:Y:S01]  /*5950*/  FADD.FTZ R126, R167, -R126 ;  /* 0x8000007ea77e7221 */ /* 0x000fe20000010000 */
[----:B------:R-:W-:Y:S01]  /*5960*/  FMUL.FTZ R65, R65, UR11 ;  /* 0x0000000b41417c20 */ /* 0x000fe20008410000 */
[----:B------:R-:W-:Y:S01]  /*5970*/  FFMA.FTZ R220, R170, R161, R162 ;  /* 0x000000a1aadc7223 */ /* 0x000fe200000100a2 */
[----:B------:R-:W-:-:S03]  /*5980*/  FADD.FTZ R127, R168, -R127 ;  /* 0x8000007fa87f7221 */ /* 0x000fc60000010000 */
[----:B------:R-:W-:Y:S01]  /*5990*/  FSEL R152, R65, RZ, P0 ;  /* 0x000000ff41987208 */ /* 0x000fe20000000000 */
[----:B------:R-:W-:Y:S01]  /*59a0*/  FFMA.FTZ R65, R172, R66, R137 ;  /* 0x00000042ac417223 */ /* 0x000fe20000010089 */
[----:B------:R-:W-:Y:S01]  /*59b0*/  LOP3.LUT P0, RZ, R224, 0xff00, RZ, 0xc0, !PT ;  /* 0x0000ff00e0ff7812 */ /* 0x000fe2000780c0ff */
[----:B------:R-:W-:Y:S02]  /*59c0*/  FADD.FTZ R220, R171, -R220 ;  /* 0x800000dcabdc7221 */ /* 0x000fe40000010000 */
[----:B------:R-:W-:-:S04]  /*59d0*/  FMUL.FTZ R66, R65, R160 ;  /* 0x000000a041427220 */ /* 0x000fc80000410000 */
[----:B------:R-:W-:-:S05]  /*59e0*/  FMUL.FTZ R66, R66, UR11 ;  /* 0x0000000b42427c20 */ /* 0x000fca0008410000 */
[----:B------:R-:W-:Y:S01]  /*59f0*/  FSEL R153, R66, RZ, P0 ;  /* 0x000000ff42997208 */ /* 0x000fe20000000000 */
[----:B------:R-:W-:Y:S01]  /*5a00*/  FFMA.FTZ R66, R172, R67, R138 ;  /* 0x00000043ac427223 */ /* 0x000fe2000001008a */
[----:B------:R-:W-:Y:S02]  /*5a10*/  LOP3.LUT P0, RZ, R224, 0xff0000, RZ, 0xc0, !PT ;  /* 0x00ff0000e0ff7812 */ /* 0x000fe4000780c0ff */
[----:B------:R-:W-:Y:S01]  /*5a20*/  F2FP.BF16.F32.PACK_AB R152, R153, R152 ;  /* 0x000000989998723e */ /* 0x000fe200000010ff */
[----:B------:R-:W-:-:S04]  /*5a30*/  FMUL.FTZ R67, R66, R160 ;  /* 0x000000a042437220 */ /* 0x000fc80000410000 */
[----:B------:R-:W-:-:S05]  /*5a40*/  FMUL.FTZ R67, R67, UR11 ;  /* 0x0000000b43437c20 */ /* 0x000fca0008410000 */
[----:B------:R-:W-:Y:S01]  /*5a50*/  FSEL R154, R67, RZ, P0 ;  /* 0x000000ff439a7208 */ /* 0x000fe20000000000 */
[----:B------:R-:W-:Y:S01]  /*5a60*/  FFMA.FTZ R67, R172, R124, R139 ;  /* 0x0000007cac437223 */ /* 0x000fe2000001008b */
[----:B------:R-:W-:-:S03]  /*5a70*/  LOP3.LUT P0, RZ, R224, 0xff000000, RZ, 0xc0, !PT ;  /* 0xff000000e0ff7812 */ /* 0x000fc6000780c0ff */
        /* <DEDUP_REMOVED lines=28> */
.L_x_5136:
[-CC-:B0-2---:R-:W-:Y:S01]  /*5c40*/  FFMA.FTZ R153, R169, R161.reuse, R162.reuse ;  /* 0x000000a1a9997223 */ /* 0x185fe200000100a2 */
[-CC-:B------:R-:W-:Y:S01]  /*5c50*/  FFMA.FTZ R154, R170, R161.reuse, R162.reuse ;  /* 0x000000a1aa9a7223 */ /* 0x180fe200000100a2 */
[----:B------:R-:W-:Y:S01]  /*5c60*/  LOP3.LUT P0, RZ, R225, 0xff0000, RZ, 0xc0, !PT ;  /* 0x00ff0000e1ff7812 */ /* 0x000fe2000780c0ff */
[----:B------:R-:W-:Y:S01]  /*5c70*/  FFMA.FTZ R156, R166, R161, R162 ;  /* 0x000000a1a69c7223 */ /* 0x000fe200000100a2 */
[----:B------:R-:W-:Y:S01]  /*5c80*/  FADD.FTZ R153, R168, -R153 ;  /* 0x80000099a8997221 */ /* 0x000fe20000010000 */
[----:B------:R-:W-:Y:S02]  /*5c90*/  FADD.FTZ R154, R171, -R154 ;  /* 0x8000009aab9a7221 */ /* 0x000fe40000010000 */
[----:B------:R-:W-:Y:S01]  /*5ca0*/  FADD.FTZ R156, R167, -R156 ;  /* 0x8000009ca79c7221 */ /* 0x000fe20000010000 */
[----:B-----5:R-:W-:-:S04]  /*5cb0*/  FFMA.FTZ R153, R172, R153, R142 ;  /* 0x00000099ac997223 */ /* 0x020fc8000001008e */
[----:B------:R-:W-:-:S04]  /*5cc0*/  FMUL.FTZ R153, R153, R160 ;  /* 0x000000a099997220 */ /* 0x000fc80000410000 */
[----:B------:R-:W-:Y:S01]  /*5cd0*/  FMUL.FTZ R152, R153, UR11 ;  /* 0x0000000b99987c20 */ /* 0x000fe20008410000 */
[----:B------:R-:W-:-:S04]  /*5ce0*/  FFMA.FTZ R153, R172, R154, R143 ;  /* 0x0000009aac997223 */ /* 0x000fc8000001008f */
[----:B------:R-:W-:Y:S01]  /*5cf0*/  FSEL R152, R152, RZ, P0 ;  /* 0x000000ff98987208 */ /* 0x000fe20000000000 */
[----:B------:R-:W-:Y:S01]  /*5d00*/  FMUL.FTZ R153, R153, R160 ;  /* 0x000000a099997220 */ /* 0x000fe20000410000 */
[----:B------:R-:W-:-:S03]  /*5d10*/  ISETP.GE.U32.AND P0, PT, R224, RZ, PT ;  /* 0x000000ffe000720c */ /* 0x000fc60003f06070 */
[----:B------:R-:W-:Y:S01]  /*5d20*/  FMUL.FTZ R153, R153, UR11 ;  /* 0x0000000b99997c20 */ /* 0x000fe20008410000 */
[----:B------:R-:W-:-:S04]  /*5d30*/  ISETP.GE.U32.AND.EX P0, PT, R225, 0x1000000, PT, P0 ;  /* 0x01000000e100780c */ /* 0x000fc80003f06100 */
        /* <DEDUP_REMOVED lines=10> */
[----:B------:R-:W-:Y:S01]  /*5de0*/  LOP3.LUT P0, RZ, R225, 0xff00, RZ, 0xc0, !PT ;  /* 0x0000ff00e1ff7812 */ /* 0x000fe2000780c0ff */
[----:B------:R-:W-:Y:S02]  /*5df0*/  FFMA.FTZ R156, R28, R161, R162 ;  /* 0x000000a11c9c7223 */ /* 0x000fe400000100a2 */
[----:B------:R-:W-:Y:S02]  /*5e00*/  FMUL.FTZ R153, R153, R160 ;  /* 0x000000a099997220 */ /* 0x000fe40000410000 */
[----:B------:R-:W-:Y:S02]  /*5e10*/  FADD.FTZ R156, R31, -R156 ;  /* 0x8000009c1f9c7221 */ /* 0x000fe40000010000 */
        /* <DEDUP_REMOVED lines=11> */
[----:B------:R-:W-:Y:S01]  /*5ed0*/  FFMA.FTZ R156, R24, R161, R162 ;  /* 0x000000a1189c7223 */ /* 0x000fe200000100a2 */
[----:B------:R-:W-:Y:S02]  /*5ee0*/  LOP3.LUT P0, RZ, R224, 0xff000000, RZ, 0xc0, !PT ;  /* 0xff000000e0ff7812 */ /* 0x000fe4000780c0ff */
[----:B------:R-:W-:Y:S01]  /*5ef0*/  FMUL.FTZ R153, R153, R160 ;  /* 0x000000a099997220 */ /* 0x000fe20000410000 */
[----:B------:R-:W-:-:S03]  /*5f00*/  FADD.FTZ R156, R27, -R156 ;  /* 0x8000009c1b9c7221 */ /* 0x000fc60000010000 */
        /* <DEDUP_REMOVED lines=13> */
[----:B------:R-:W-:Y:S02]  /*5fe0*/  FSEL R156, R153, RZ, P0 ;  /* 0x000000ff999c7208 */ /* 0x000fe40000000000 */
[----:B------:R-:W-:Y:S02]  /*5ff0*/  F2FP.BF16.F32.PACK_AB R153, R159, R158 ;  /* 0x0000009e9f99723e */ /* 0x000fe400000010ff */
[----:B------:R-:W-:-:S07]  /*6000*/  F2FP.BF16.F32.PACK_AB R152, R157, R156 ;  /* 0x0000009c9d98723e */ /* 0x000fce00000010ff */
.L_x_5137:
        /* <DEDUP_REMOVED lines=8> */
.L_x_5135:
[----:B------:R-:W-:Y:S05]  /*6090*/  BSYNC.RECONVERGENT B1 ;  /* 0x0000000000017941 */ /* 0x000fea0003800200 */
.L_x_5134:
[----:B------:R-:W-:Y:S05]  /*60a0*/  @!P2 BRA `(.L_x_5123) ;  /* 0x000000080014a947 */ /* 0x000fea0003800000 */
[----:B------:R-:W-:-:S04]  /*60b0*/  ISETP.NE.U32.AND P6, PT, RZ, UR12, PT ;  /* 0x0000000cff007c0c */ /* 0x000fc8000bfc5070 */
[----:B------:R-:W-:-:S13]  /*60c0*/  ISETP.NE.AND.EX P6, PT, RZ, UR13, PT, P6 ;  /* 0x0000000dff007c0c */ /* 0x000fda000bfc5360 */
[----:B------:R-:W-:Y:S05]  /*60d0*/  @!P6 BRA `(.L_x_5138) ;  /* 0x0000000000f8e947 */ /* 0x000fea0003800000 */
[-CC-:B0-23--:R-:W-:Y:S01]  /*60e0*/  FFMA.FTZ R65, R173, R161.reuse, R162.reuse ;  /* 0x000000a1ad417223 */ /* 0x18dfe200000100a2 */
        /* <DEDUP_REMOVED lines=10> */
[----:B------:R-:W-:Y:S01]  /*6190*/  FFMA.FTZ R126, R184, R161, R162 ;  /* 0x000000a1b87e7223 */ /* 0x000fe200000100a2 */
[----:B------:R-:W-:Y:S01]  /*61a0*/  FMUL.FTZ R65, R64, R160 ;  /* 0x000000a040417220 */ /* 0x000fe20000410000 */
[----:B------:R-:W-:-:S02]  /*61b0*/  FADD.FTZ R125, R182, -R125 ;  /* 0x8000007db67d7221 */ /* 0x000fc40000010000 */
[----:B------:R-:W-:Y:S01]  /*61c0*/  FADD.FTZ R126, R183, -R126 ;  /* 0x8000007eb77e7221 */ /* 0x000fe20000010000 */
        /* <DEDUP_REMOVED lines=36> */
[----:B------:R-:W-:-:S04]  /*6410*/  FFMA.FTZ R127, R172, R126, R151 ;  /* 0x0000007eac7f7223 */ /* 0x000fc80000010097 */
[----:B------:R-:W-:-:S04]  /*6420*/  FMUL.FTZ R126, R127, R160 ;  /* 0x000000a07f7e7220 */ /* 0x000fc80000410000 */
[----:B------:R-:W-:-:S05]  /*6430*/  FMUL.FTZ R126, R126, UR11 ;  /* 0x0000000b7e7e7c20 */ /* 0x000fca0008410000 */
[----:B------:R-:W-:Y:S01]  /*6440*/  FSEL R159, R126, RZ, P0 ;  /* 0x000000ff7e9f7208 */ /* 0x000fe20000000000 */
[----:B------:R-:W-:Y:S01]  /*6450*/  FFMA.FTZ R126, R172, R161, R150 ;  /* 0x000000a1ac7e7223 */ /* 0x000fe20000010096 */
[----:B------:R-:W-:-:S03]  /*6460*/  LOP3.LUT P0, RZ, R229, 0xff0000, RZ, 0xc0, !PT ;  /* 0x00ff0000e5ff7812 */ /* 0x000fc6000780c0ff */
[----:B------:R-:W-:-:S04]  /*6470*/  FMUL.FTZ R160, R126, R160 ;  /* 0x000000a07ea07220 */ /* 0x000fc80000410000 */
[----:B------:R-:W-:-:S05]  /*6480*/  FMUL.FTZ R160, R160, UR11 ;  /* 0x0000000ba0a07c20 */ /* 0x000fca0008410000 */
[----:B------:R-:W-:-:S04]  /*6490*/  FSEL R160, R160, RZ, P0 ;  /* 0x000000ffa0a07208 */ /* 0x000fc80000000000 */
[----:B------:R-:W-:Y:S01]  /*64a0*/  F2FP.BF16.F32.PACK_AB R155, R159, R160 ;  /* 0x000000a09f9b723e */ /* 0x000fe200000010ff */
[----:B------:R-:W-:Y:S06]  /*64b0*/  BRA `(.L_x_5139) ;  /* 0x0000000000f47947 */ /* 0x000fec0003800000 */
.L_x_5138:
[-CC-:B0-23--:R-:W-:Y:S01]  /*64c0*/  FFMA.FTZ R153, R185, R161.reuse, R162.reuse ;  /* 0x000000a1b9997223 */ /* 0x18dfe200000100a2 */
        /* <DEDUP_REMOVED lines=40> */
[-CC-:B------:R-:W-:Y:S01]  /*6750*/  FFMA.FTZ R156, R174, R161.reuse, R162.reuse ;  /* 0x000000a1ae9c7223 */ /* 0x180fe200000100a2 */
[----:B------:R-:W-:Y:S01]  /*6760*/  LOP3.LUT P0, RZ, R228, 0xff000000, RZ, 0xc0, !PT ;  /* 0xff000000e4ff7812 */ /* 0x000fe2000780c0ff */
[----:B------:R-:W-:Y:S01]  /*6770*/  FFMA.FTZ R161, R173, R161, R162 ;  /* 0x000000a1ada17223 */ /* 0x000fe200000100a2 */
[----:B------:R-:W-:Y:S01]  /*6780*/  FMUL.FTZ R153, R153, R160 ;  /* 0x000000a099997220 */ /* 0x000fe20000410000 */
[----:B------:R-:W-:Y:S02]  /*6790*/  FADD.FTZ R156, R175, -R156 ;  /* 0x8000009caf9c7221 */ /* 0x000fe40000010000 */
[----:B------:R-:W-:Y:S01]  /*67a0*/  FADD.FTZ R161, R176, -R161 ;  /* 0x800000a1b0a17221 */ /* 0x000fe20000010000 */
[----:B------:R-:W-:-:S03]  /*67b0*/  FMUL.FTZ R153, R153, UR11 ;  /* 0x0000000b99997c20 */ /* 0x000fc60008410000 */
[C---:B------:R-:W-:Y:S02]  /*67c0*/  FFMA.FTZ R161, R172.reuse, R161, R144 ;  /* 0x000000a1aca17223 */ /* 0x040fe40000010090 */
[----:B------:R-:W-:Y:S01]  /*67d0*/  FSEL R158, R153, RZ, P0 ;  /* 0x000000ff999e7208 */ /* 0x000fe20000000000 */
[----:B------:R-:W-:Y:S01]  /*67e0*/  FFMA.FTZ R153, R172, R156, R145 ;  /* 0x0000009cac997223 */ /* 0x000fe20000010091 */
[----:B------:R-:W-:Y:S01]  /*67f0*/  LOP3.LUT P0, RZ, R228, 0xff00, RZ, 0xc0, !PT ;  /* 0x0000ff00e4ff7812 */ /* 0x000fe2000780c0ff */
[-C--:B------:R-:W-:Y:S02]  /*6800*/  FMUL.FTZ R161, R161, R160.reuse ;  /* 0x000000a0a1a17220 */ /* 0x080fe40000410000 */
[----:B------:R-:W-:Y:S02]  /*6810*/  FMUL.FTZ R153, R153, R160 ;  /* 0x000000a099997220 */ /* 0x000fe40000410000 */
[----:B------:R-:W-:Y:S02]  /*6820*/  FMUL.FTZ R161, R161, UR11 ;  /* 0x0000000ba1a17c20 */ /* 0x000fe40008410000 */
[----:B------:R-:W-:-:S05]  /*6830*/  FMUL.FTZ R153, R153, UR11 ;  /* 0x0000000b99997c20 */ /* 0x000fca0008410000 */
[----:B------:R-:W-:Y:S02]  /*6840*/  FSEL R156, R153, RZ, P0 ;  /* 0x000000ff999c7208 */ /* 0x000fe40000000000 */
[----:B------:R-:W-:Y:S02]  /*6850*/  LOP3.LUT P0, RZ, R228, 0xff, RZ, 0xc0, !PT ;  /* 0x000000ffe4ff7812 */ /* 0x000fe4000780c0ff */
[----:B------:R-:W-:Y:S02]  /*6860*/  F2FP.BF16.F32.PACK_AB R153, R158, R157 ;  /* 0x0000009d9e99723e */ /* 0x000fe400000010ff */
[----:B------:R-:W-:-:S04]  /*6870*/  FSEL R161, R161, RZ, P0 ;  /* 0x000000ffa1a17208 */ /* 0x000fc80000000000 */
[----:B------:R-:W-:-:S07]  /*6880*/  F2FP.BF16.F32.PACK_AB R152, R156, R161 ;  /* 0x000000a19c98723e */ /* 0x000fce00000010ff */
.L_x_5139:
[----:B------:R-:W0:Y:S08]  /*6890*/  @P6 LDC.64 R158, c[0x0][0x478] ;  /* 0x00011e00ff9e6b82 */ /* 0x000e300000000a00 */
[----:B------:R-:W1:Y:S01]  /*68a0*/  LDC.64 R156, c[0x0][0x468] ;  /* 0x00011a00ff9c7b82 */ /* 0x000e620000000a00 */
[----:B0-----:R-:W-:-:S05]  /*68b0*/  @P6 IMAD.WIDE.U32 R158, R22, 0x20, R158 ;  /* 0x00000020169e6825 */ /* 0x001fca00078e009e */
[----:B------:R4:W-:Y:S01]  /*68c0*/  @P6 STG.E.128 desc[UR4][R158.64], R64 ;  /* 0x000000409e006986 */ /* 0x0009e2000c101d04 */
[----:B-1----:R-:W-:-:S03]  /*68d0*/  IMAD.WIDE.U32 R156, R22, 0x10, R156 ;  /* 0x00000010169c7825 */ /* 0x002fc600078e009c */
[----:B------:R4:W-:Y:S04]  /*68e0*/  @P6 STG.E.128 desc[UR4][R158.64+0x10], R124 ;  /* 0x0000107c9e006986 */ /* 0x0009e8000c101d04 */
[----:B------:R4:W-:Y:S02]  /*68f0*/  STG.E.128 desc[UR4][R156.64], R152 ;  /* 0x000000989c007986 */ /* 0x0009e4000c101d04 */
.L_x_5123:
[----:B------:R-:W-:Y:S05]  /*6900*/  BSYNC.RECONVERGENT B0 ;  /* 0x0000000000007941 */ /* 0x000fea0003800200 */
.L_x_5109:
[----:B0-234-:R-:W0:Y:S01]  /*6910*/  LDC.64 R152, c[0x0][0x380] ;  /* 0x0000e000ff987b82 */ /* 0x01de220000000a00 */
[----:B------:R-:W-:Y:S02]  /*6920*/  PLOP3.LUT P1, PT, P1, PT, PT, 0x8, 0x80 ;  /* 0x000000000080781c */ /* 0x000fe40000f2e170 */
[----:B0-----:R-:W-:-:S04]  /*6930*/  IADD3 R5, PT, PT, R5, R152, RZ ;  /* 0x0000009805057210 */ /* 0x001fc80007ffe0ff */
[----:B------:R-:W-:-:S13]  /*6940*/  ISETP.GE.AND P0, PT, R5, R153, PT ;  /* 0x000000990500720c */ /* 0x000fda0003f06270 */
[----:B------:R-:W-:Y:S05]  /*6950*/  @!P0 BRA `(.L_x_5140) ;  /* 0xffffff9c009c8947 */ /* 0x000fea000383ffff */
.L_x_5100:
        /* <DEDUP_REMOVED lines=39> */
.L_x_5141:
        /* <DEDUP_REMOVED lines=11> */
.L_x_15646:


//--------------------- .text._ZN10layer_norm13ln_bwd_kernelINS_13Kernel_traitsI13__nv_bfloat16S2_fS2_fjLj4096ELj1ELj1ELj4ELj16ENS_18Kernel_traits_baseILj4096ES2_S2_fS2_fjLj128EEEEELb1ELb0ELb0ELb1EEEvNS_9BwdParamsE --------------------------
	.section	.text._ZN10layer_norm13ln_bwd_kernelINS_13Kernel_traitsI13__nv_bfloat16S2_fS2_fjLj4096ELj1ELj1ELj4ELj16ENS_18Kernel_traits_baseILj4096ES2_S2_fS2_fjLj128EEEEELb1ELb0ELb0ELb1EEEvNS_9BwdParamsE,"ax",@progbits
	.align	128
        .global         _ZN10layer_norm13ln_bwd_kernelINS_13Kernel_traitsI13__nv_bfloat16S2_fS2_fjLj4096ELj1ELj1ELj4ELj16ENS_18Kernel_traits_baseILj4096ES2_S2_fS2_fjLj128EEEEELb1ELb0ELb0ELb1EEEvNS_9BwdParamsE
        .type           _ZN10layer_norm13ln_bwd_kernelINS_13Kernel_traitsI13__nv_bfloat16S2_fS2_fjLj4096ELj1ELj1ELj4ELj16ENS_18Kernel_traits_baseILj4096ES2_S2_fS2_fjLj128EEEEELb1ELb0ELb0ELb1EEEvNS_9BwdParamsE,@function
        .size           _ZN10layer_norm13ln_bwd_kernelINS_13Kernel_traitsI13__nv_bfloat16S2_fS2_fjLj4096ELj1ELj1ELj4ELj16ENS_18Kernel_traits_baseILj4096ES2_S2_fS2_fjLj128EEEEELb1ELb0ELb0ELb1EEEvNS_9BwdParamsE,(.L_x_15647 - _ZN10layer_norm13ln_bwd_kernelINS_13Kernel_traitsI13__nv_bfloat16S2_fS2_fjLj4096ELj1ELj1ELj4ELj16ENS_18Kernel_traits_baseILj4096ES2_S2_fS2_fjLj128EEEEELb1ELb0ELb0ELb1EEEvNS_9BwdParamsE)
        .other          _ZN10layer_norm13ln_bwd_kernelINS_13Kernel_traitsI13__nv_bfloat16S2_fS2_fjLj4096ELj1ELj1ELj4ELj16ENS_18Kernel_traits_baseILj4096ES2_S2_fS2_fjLj128EEEEELb1ELb0ELb0ELb1EEEvNS_9BwdParamsE,@"STO_CUDA_ENTRY STV_DEFAULT"
_ZN10layer_norm13ln_bwd_kernelINS_13Kernel_traitsI13__nv_bfloat16S2_fS2_fjLj4096ELj1ELj1ELj4ELj16ENS_18Kernel_traits_baseILj4096ES2_S2_fS2_fjLj128EEEEELb1ELb0ELb0ELb1EEEvNS_9BwdParamsE:
.text._ZN10layer_norm13ln_bwd_kernelINS_13Kernel_traitsI13__nv_bfloat16S2_fS2_fjLj4096ELj1ELj1ELj4ELj16ENS_18Kernel_traits_baseILj4096ES2_S2_fS2_fjLj128EEEEELb1ELb0ELb0ELb1EEEvNS_9BwdParamsE:
        /* <DEDUP_REMOVED lines=38> */
[----:B------:R-:W0:Y:S01]  /*0260*/  LDCU.64 UR6, c[0x0][0x358] ;  /* 0x00006b00ff0677ac */ /* 0x000e220008000a00 */
[----:B--2---:R-:W-:Y:S05]  /*0270*/  BRA.U UP0, `(.L_x_5142) ;  /* 0x0000006500287547 */ /* 0x004fea000b800000 */
[----:B------:R-:W1:Y:S08]  /*0280*/  LDC.64 R2, c[0x0][0x3d0] ;  /* 0x0000f400ff027b82 */ /* 0x000e700000000a00 */
[----:B------:R-:W2:Y:S01]  /*0290*/  LDC.64 R4, c[0x0][0x3e0] ;  /* 0x0000f800ff047b82 */ /* 0x000ea20000000a00 */
        /* <DEDUP_REMOVED lines=32> */
[----:B------:R0:W5:Y:S01]  /*04a0*/  LDG.E.128 R152, desc[UR6][R2.64+0x1800] ;  /* 0x0018000602987981 */ /* 0x000162000c1e1d00 */
[----:B--2---:R-:W-:Y:S02]  /*04b0*/  ISETP.NE.U32.AND P1, PT, R4, RZ, PT ;  /* 0x000000ff0400720c */ /* 0x004fe40003f25070 */
[----:B------:R-:W-:Y:S02]  /*04c0*/  CS2R R144, SRZ ;  /* 0x0000000000907805 */ /* 0x000fe4000001ff00 */
[----:B------:R-:W-:Y:S02]  /*04d0*/  CS2R R148, SRZ ;  /* 0x0000000000947805 */ /* 0x000fe4000001ff00 */
[----:B------:R-:W-:Y:S01]  /*04e0*/  MOV R156, RZ ;  /* 0x000000ff009c7202 */ /* 0x000fe20000000f00 */
[----:B------:R-:W1:Y:S01]  /*04f0*/  LDCU.U8 UR8, c[0x0][0x410] ;  /* 0x00008200ff0877ac */ /* 0x000e620008000000 */
[----:B------:R-:W-:-:S02]  /*0500*/  ISETP.NE.AND.EX P1, PT, R5, RZ, PT, P1 ;  /* 0x000000ff0500720c */ /* 0x000fc40003f25310 */
[----:B------:R-:W-:Y:S02]  /*0510*/  CS2R R4, SRZ ;  /* 0x0000000000047805 */ /* 0x000fe4000001ff00 */
[----:B------:R-:W-:Y:S01]  /*0520*/  MOV R157, UR5 ;  /* 0x00000005009d7c02 */ /* 0x000fe20008000f00 */
[----:B------:R-:W2:Y:S01]  /*0530*/  LDCU UR4, c[0x0][0x408] ;  /* 0x00008100ff0477ac */ /* 0x000ea20008000800 */
[----:B0-----:R-:W-:Y:S01]  /*0540*/  CS2R R2, SRZ ;  /* 0x0000000000027805 */ /* 0x001fe2000001ff00 */
[----:B------:R-:W0:Y:S01]  /*0550*/  LDCU UR9, c[0x0][0x388] ;  /* 0x00007100ff0977ac */ /* 0x000e220008000800 */
[----:B------:R-:W0:Y:S01]  /*0560*/  LDCU UR12, c[0x0][0x400] ;  /* 0x00008000ff0c77ac */ /* 0x000e220008000800 */
[----:B------:R-:W0:Y:S01]  /*0570*/  LDCU.64 UR14, c[0x0][0x478] ;  /* 0x00008f00ff0e77ac */ /* 0x000e220008000a00 */
[----:B------:R-:W0:Y:S01]  /*0580*/  LDCU.64 UR10, c[0x0][0x438] ;  /* 0x00008700ff0a77ac */ /* 0x000e220008000a00 */
[C---:B---3--:R-:W-:Y:S02]  /*0590*/  SHF.L.U32 R0, R244.reuse, 0x10, RZ ;  /* 0x00000010f4007819 */ /* 0x048fe400000006ff */
[----:B------:R-:W-:-:S02]  /*05a0*/  PRMT R252, R244, 0x7632, R252 ;  /* 0x00007632f4fc7816 */ /* 0x000fc400000000fc */
[C---:B------:R-:W-:Y:S01]  /*05b0*/  PRMT R250, R245.reuse, 0x7632, R250 ;  /* 0x00007632f5fa7816 */ /* 0x040fe200000000fa */
[----:B------:R3:W-:Y:S01]  /*05c0*/  STL [R1], R0 ;  /* 0x0000000001007387 */ /* 0x0007e20000100800 */
[----:B------:R-:W-:Y:S02]  /*05d0*/  SHF.L.U32 R251, R245, 0x10, RZ ;  /* 0x00000010f5fb7819 */ /* 0x000fe400000006ff */
[C---:B------:R-:W-:Y:S02]  /*05e0*/  PRMT R248, R246.reuse, 0x7632, R248 ;  /* 0x00007632f6f87816 */ /* 0x040fe400000000f8 */
[----:B------:R-:W-:Y:S02]  /*05f0*/  SHF.L.U32 R249, R246, 0x10, RZ ;  /* 0x00000010f6f97819 */ /* 0x000fe400000006ff */
[C---:B----4-:R-:W-:Y:S02]  /*0600*/  PRMT R244, R236.reuse, 0x7632, R244 ;  /* 0x00007632ecf47816 */ /* 0x050fe400000000f4 */
[----:B------:R-:W-:-:S02]  /*0610*/  SHF.L.U32 R245, R236, 0x10, RZ ;  /* 0x00000010ecf57819 */ /* 0x000fc400000006ff */
[C---:B------:R-:W-:Y:S02]  /*0620*/  PRMT R240, R238.reuse, 0x7632, R240 ;  /* 0x00007632eef07816 */ /* 0x040fe400000000f0 */
[----:B------:R-:W-:Y:S02]  /*0630*/  SHF.L.U32 R241, R238, 0x10, RZ ;  /* 0x00000010eef17819 */ /* 0x000fe400000006ff */
[C---:B-----5:R-:W-:Y:S02]  /*0640*/  PRMT R232, R230.reuse, 0x7632, R232 ;  /* 0x00007632e6e87816 */ /* 0x060fe400000000e8 */
[----:B------:R-:W-:Y:S02]  /*0650*/  SHF.L.U32 R233, R230, 0x10, RZ ;  /* 0x00000010e6e97819 */ /* 0x000fe400000006ff */
[----:B------:R-:W-:Y:S02]  /*0660*/  PRMT R246, R247, 0x7632, R246 ;  /* 0x00007632f7f67816 */ /* 0x000fe400000000f6 */
[----:B------:R-:W-:-:S02]  /*0670*/  PRMT R242, R237, 0x7632, R242 ;  /* 0x00007632edf27816 */ /* 0x000fc400000000f2 */
[----:B------:R-:W-:Y:S02]  /*0680*/  PRMT R238, R239, 0x7632, R238 ;  /* 0x00007632efee7816 */ /* 0x000fe400000000ee */
[----:B------:R-:W-:Y:S02]  /*0690*/  PRMT R236, R228, 0x7632, R236 ;  /* 0x00007632e4ec7816 */ /* 0x000fe400000000ec */
[C---:B------:R-:W-:Y:S02]  /*06a0*/  PRMT R234, R229.reuse, 0x7632, R234 ;  /* 0x00007632e5ea7816 */ /* 0x040fe400000000ea */
[----:B------:R-:W-:Y:S02]  /*06b0*/  SHF.L.U32 R235, R229, 0x10, RZ ;  /* 0x00000010e5eb7819 */ /* 0x000fe400000006ff */
[----:B------:R-:W-:Y:S02]  /*06c0*/  PRMT R230, R231, 0x7632, R230 ;  /* 0x00007632e7e67816 */ /* 0x000fe400000000e6 */
[----:B------:R-:W-:-:S02]  /*06d0*/  PRMT R158, R152, 0x7632, R158 ;  /* 0x00007632989e7816 */ /* 0x000fc4000000009e */
[----:B------:R-:W-:Y:S02]  /*06e0*/  PRMT R159, R153, 0x7632, R159 ;  /* 0x00007632999f7816 */ /* 0x000fe4000000009f */
[----:B------:R-:W-:Y:S02]  /*06f0*/  PRMT R160, R154, 0x7632, R160 ;  /* 0x000076329aa07816 */ /* 0x000fe400000000a0 */
[----:B------:R-:W-:Y:S02]  /*0700*/  PRMT R161, R155, 0x7632, R161 ;  /* 0x000076329ba17816 */ /* 0x000fe400000000a1 */
[----:B------:R-:W-:Y:S01]  /*0710*/  SHF.L.U32 R229, R152, 0x10, RZ ;  /* 0x0000001098e57819 */ /* 0x000fe200000006ff */
[----:B------:R-:W-:Y:S01]  /*0720*/  HFMA2 R152, -RZ, RZ, 0, 0 ;  /* 0x00000000ff987431 */ /* 0x000fe200000001ff */
        /* <DEDUP_REMOVED lines=23> */
[----:B0123--:R-:W-:-:S07]  /*08a0*/  SHF.L.U32 R161, R161, 0x10, RZ ;  /* 0x00000010a1a17819 */ /* 0x00ffce00000006ff */
.L_x_5161:
[----:B------:R-:W0:Y:S01]  /*08b0*/  S2R R84, SR_TID.X ;  /* 0x0000000000547919 */ /* 0x000e220000002100 */
[----:B------:R-:W1:Y:S01]  /*08c0*/  LDC.64 R106, c[0x0][0x3c0] ;  /* 0x0000f000ff6a7b82 */ /* 0x000e620000000a00 */
[----:B------:R-:W-:Y:S01]  /*08d0*/  IMAD R0, R157, UR9, RZ ;  /* 0x000000099d007c24 */ /* 0x000fe2000f8e02ff */
[----:B------:R-:W2:Y:S04]  /*08e0*/  LDL R173, [R1] ;  /* 0x0000000001ad7983 */ /* 0x000ea80000100800 */
[----:B------:R-:W-:Y:S02]  /*08f0*/  SHF.R.S32.HI R85, RZ, 0x1f, R0 ;  /* 0x0000001fff557819 */ /* 0x000fe40000011400 */
[----:B------:R-:W3:Y:S02]  /*0900*/  LDC.64 R124, c[0x0][0x3a8] ;  /* 0x0000ea00ff7c7b82 */ /* 0x000ee40000000a00 */
[----:B------:R-:W-:-:S06]  /*0910*/  LEA.HI R85, R85, R0, RZ, 0x3 ;  /* 0x0000000055557211 */ /* 0x000fcc00078f18ff */
[----:B------:R-:W4:Y:S08]  /*0920*/  LDC.64 R128, c[0x0][0x428] ;  /* 0x00010a00ff807b82 */ /* 0x000f300000000a00 */
[----:B------:R-:W4:Y:S01]  /*0930*/  LDC.64 R168, c[0x0][0x3c8] ;  /* 0x0000f200ffa87b82 */ /* 0x000f220000000a00 */
[----:B-1----:R-:W-:-:S05]  /*0940*/  IMAD.WIDE R106, R157, 0x4, R106 ;  /* 0x000000049d6a7825 */ /* 0x002fca00078e026a */
[----:B------:R-:W2:Y:S01]  /*0950*/  LDG.E R0, desc[UR6][R106.64] ;  /* 0x000000066a007981 */ /* 0x000ea2000c1e1900 */
[----:B0-----:R-:W-:-:S04]  /*0960*/  LEA.HI.SX32 R166, R85, R84, 0x1d ;  /* 0x0000005455a67211 */ /* 0x001fc800078feaff */
[C---:B------:R-:W-:Y:S01]  /*0970*/  IADD3 R165, PT, PT, R166.reuse, 0x80, RZ ;  /* 0x00000080a6a57810 */ /* 0x040fe20007ffe0ff */
[----:B---3--:R-:W-:-:S04]  /*0980*/  IMAD.WIDE.U32 R92, R166, 0x20, R124 ;  /* 0x00000020a65c7825 */ /* 0x008fc800078e007c */
[--C-:B----4-:R-:W-:Y:S01]  /*0990*/  IMAD.WIDE.U32 R88, R166, 0x10, R128.reuse ;  /* 0x00000010a6587825 */ /* 0x110fe200078e0080 */
[----:B------:R-:W3:Y:S03]  /*09a0*/  LDG.E.128 R84, desc[UR6][R92.64] ;  /* 0x000000065c547981 */ /* 0x000ee6000c1e1d00 */
[----:B------:R-:W-:Y:S02]  /*09b0*/  IMAD.WIDE.U32 R100, R165, 0x10, R128 ;  /* 0x00000010a5647825 */ /* 0x000fe400078e0080 */
[----:B------:R-:W4:Y:S02]  /*09c0*/  LDG.E.128 R88, desc[UR6][R88.64] ;  /* 0x0000000658587981 */ /* 0x000f24000c1e1d00 */
[----:B------:R-:W-:Y:S02]  /*09d0*/  IMAD.WIDE R168, R157, 0x4, R168 ;  /* 0x000000049da87825 */ /* 0x000fe400078e02a8 */
[----:B------:R-:W4:Y:S04]  /*09e0*/  LDG.E.128 R100, desc[UR6][R100.64] ;  /* 0x0000000664647981 */ /* 0x000f28000c1e1d00 */
[----:B------:R-:W4:Y:S01]  /*09f0*/  LDG.E R164, desc[UR6][R168.64] ;  /* 0x00000006a8a47981 */ /* 0x000f22000c1e1900 */
[----:B------:R-:W-:-:S03]  /*0a00*/  IMAD.WIDE.U32 R104, R165, 0x20, R124 ;  /* 0x00000020a5687825 */ /* 0x000fc600078e007c */
[----:B------:R-:W4:Y:S04]  /*0a10*/  LDG.E.128 R92, desc[UR6][R92.64+0x10] ;  /* 0x000010065c5c7981 */ /* 0x000f28000c1e1d00 */
[----:B------:R-:W4:Y:S01]  /*0a20*/  LDG.E.128 R96, desc[UR6][R104.64] ;  /* 0x0000000668607981 */ /* 0x000f22000c1e1d00 */
[C---:B------:R-:W-:Y:S02]  /*0a30*/  IADD3 R163, PT, PT, R166.reuse, 0x100, RZ ;  /* 0x00000100a6a37810 */ /* 0x040fe40007ffe0ff */
[----:B------:R-:W-:-:S03]  /*0a40*/  IADD3 R162, PT, PT, R166, 0x180, RZ ;  /* 0x00000180a6a27810 */ /* 0x000fc60007ffe0ff */
[----:B------:R-:W-:-:S04]  /*0a50*/  IMAD.WIDE.U32 R116, R163, 0x20, R124 ;  /* 0x00000020a3747825 */ /* 0x000fc800078e007c */
[----:B------:R-:W-:Y:S01]  /*0a60*/  IMAD.WIDE.U32 R124, R162, 0x20, R124 ;  /* 0x00000020a27c7825 */ /* 0x000fe200078e007c */
[----:B------:R-:W4:Y:S04]  /*0a70*/  LDG.E.128 R104, desc[UR6][R104.64+0x10] ;  /* 0x0000100668687981 */ /* 0x000f28000c1e1d00 */
[----:B------:R-:W4:Y:S04]  /*0a80*/  LDG.E.128 R108, desc[UR6][R116.64] ;  /* 0x00000006746c7981 */ /* 0x000f28000c1e1d00 */
[----:B------:R-:W4:Y:S04]  /*0a90*/  LDG.E.128 R120, desc[UR6][R124.64] ;  /* 0x000000067c787981 */ /* 0x000f28000c1e1d00 */
[----:B------:R-:W4:Y:S04]  /*0aa0*/  LDG.E.128 R116, desc[UR6][R116.64+0x10] ;  /* 0x0000100674747981 */ /* 0x000f28000c1e1d00 */
[----:B------:R-:W4:Y:S01]  /*0ab0*/  LDG.E.128 R124, desc[UR6][R124.64+0x10] ;  /* 0x000010067c7c7981 */ /* 0x000f22000c1e1d00 */
[----:B------:R-:W-:-:S06]  /*0ac0*/  IMAD.WIDE.U32 R112, R163, 0x10, R128 ;  /* 0x00000010a3707825 */ /* 0x000fcc00078e0080 */
[----:B------:R-:W4:Y:S01]  /*0ad0*/  LDG.E.128 R112, desc[UR6][R112.64] ;  /* 0x0000000670707981 */ /* 0x000f22000c1e1d00 */
[----:B------:R-:W-:-:S06]  /*0ae0*/  IMAD.WIDE.U32 R128, R162, 0x10, R128 ;  /* 0x00000010a2807825 */ /* 0x000fcc00078e0080 */
[----:B------:R-:W4:Y:S01]  /*0af0*/  LDG.E.128 R128, desc[UR6][R128.64] ;  /* 0x0000000680807981 */ /* 0x000f22000c1e1d00 */
[----:B------:R-:W-:-:S04]  /*0b00*/  ISETP.NE.AND P5, PT, RZ, UR8, PT ;  /* 0x00000008ff007c0c */ /* 0x000fc8000bfa5270 */
[----:B--2---:R-:W-:-:S05]  /*0b10*/  FSEL R172, R0, RZ, !P5 ;  /* 0x000000ff00ac7208 */ /* 0x004fca0006800000 */
[C-C-:B---3--:R-:W-:Y:S01]  /*0b20*/  FADD.FTZ R210, -R172.reuse, R87.reuse ;  /* 0x00000057acd27221 */ /* 0x148fe20000010100 */
[----:B------:R-:W-:Y:S01]  /*0b30*/  FADD.FTZ R0, -R172, R84 ;  /* 0x00000054ac007221 */ /* 0x000fe20000010100 */
[C---:B----4-:R-:W-:Y:S02]  /*0b40*/  PRMT R87, R88.reuse, 0x7632, R87 ;  /* 0x0000763258577816 */ /* 0x050fe40000000057 */
[----:B------:R-:W-:Y:S02]  /*0b50*/  SHF.L.U32 R190, R88, 0x10, RZ ;  /* 0x0000001058be7819 */ /* 0x000fe400000006ff */
[C---:B------:R-:W-:Y:S02]  /*0b60*/  PRMT R226, R102.reuse, 0x7632, R226 ;  /* 0x0000763266e27816 */ /* 0x040fe400000000e2 */
[----:B------:R-:W-:Y:S01]  /*0b70*/  SHF.L.U32 R170, R102, 0x10, RZ ;  /* 0x0000001066aa7819 */ /* 0x000fe200000006ff */
[----:B------:R-:W-:Y:S01]  /*0b80*/  FMUL.FTZ R207, R173, R190 ;  /* 0x000000beadcf7220 */ /* 0x000fe20000410000 */
[----:B------:R-:W-:Y:S01]  /*0b90*/  SHF.L.U32 R102, R87, 0x10, RZ ;  /* 0x0000001057667819 */ /* 0x000fe200000006ff */
[----:B------:R-:W-:Y:S01]  /*0ba0*/  FADD.FTZ R208, -R172, R85 ;  /* 0x00000055acd07221 */ /* 0x000fe20000010100 */
[----:B------:R-:W-:Y:S01]  /*0bb0*/  FMUL.FTZ R0, R164, R0 ;  /* 0x00000000a4007220 */ /* 0x000fe20000410000 */
[C---:B------:R-:W-:Y:S01]  /*0bc0*/  PRMT R221, R89.reuse, 0x7632, R221 ;  /* 0x0000763259dd7816 */ /* 0x040fe200000000dd */
[----:B------:R-:W-:Y:S01]  /*0bd0*/  FADD.FTZ R88, RZ, R207 ;  /* 0x000000cfff587221 */ /* 0x000fe20000010000 */
[----:B------:R-:W-:Y:S01]  /*0be0*/  SHF.L.U32 R167, R89, 0x10, RZ ;  /* 0x0000001059a77819 */ /* 0x000fe200000006ff */
[----:B------:R-:W-:Y:S01]  /*0bf0*/  FMUL.FTZ R199, R252, R102 ;  /* 0x00000066fcc77220 */ /* 0x000fe20000410000 */
[----:B------:R-:W-:Y:S01]  /*0c00*/  FADD.FTZ R209, -R172, R86 ;  /* 0x00000056acd17221 */ /* 0x000fe20000010100 */
[----:B------:R-:W-:Y:S01]  /*0c10*/  FMUL.FTZ R208, R164, R208 ;  /* 0x000000d0a4d07220 */ /* 0x000fe20000410000 */
[----:B------:R-:W-:Y:S01]  /*0c20*/  FFMA.FTZ R87, R0, R207, RZ ;  /* 0x000000cf00577223 */ /* 0x000fe200000100ff */
        /* <DEDUP_REMOVED lines=46> */
[C---:B------:R-:W-:Y:S01]  /*0f10*/  FADD.FTZ R174, -R172.reuse, R99 ;  /* 0x00000063acae7221 */ /* 0x040fe20000010100 */
[C---:B------:R-:W-:Y:S01]  /*0f20*/  PRMT R225, R101.reuse, 0x7632, R225 ;  /* 0x0000763265e17816 */ /* 0x040fe200000000e1 */
        /* <DEDUP_REMOVED lines=38> */
[C---:B------:R-:W-:Y:S01]  /*1190*/  PRMT R212, R103.reuse, 0x7632, R212 ;  /* 0x0000763267d47816 */ /* 0x040fe200000000d4 */
[----:B------:R-:W-:Y:S01]  /*11a0*/  FMUL.FTZ R185, R240, R226 ;  /* 0x000000e2f0b97220 */ /* 0x000fe20000410000 */
[----:B------:R-:W-:Y:S01]  /*11b0*/  SHF.L.U32 R187, R103, 0x10, RZ ;  /* 0x0000001067bb7819 */ /* 0x000fe200000006ff */
[----:B------:R-:W-:Y:S01]  /*11c0*/  FADD.FTZ R98, R98, R177 ;  /* 0x000000b162627221 */ /* 0x000fe20000010000 */
[C---:B------:R-:W-:Y:S01]  /*11d0*/  FMUL.FTZ R117, R164.reuse, R86 ;  /* 0x00000056a4757220 */ /* 0x040fe20000410000 */
        /* <DEDUP_REMOVED lines=15> */
[C---:B------:R-:W-:Y:S01]  /*12d0*/  PRMT R215, R114.reuse, 0x7632, R215 ;  /* 0x0000763272d77816 */ /* 0x040fe200000000d7 */
[----:B------:R-:W-:Y:S01]  /*12e0*/  FADD.FTZ R87, R87, R186 ;  /* 0x000000ba57577221 */ /* 0x000fe20000010000 */
[----:B------:R-:W-:Y:S01]  /*12f0*/  SHF.L.U32 R191, R114, 0x10, RZ ;  /* 0x0000001072bf7819 */ /* 0x000fe200000006ff */
[----:B------:R-:W-:Y:S01]  /*1300*/  FMUL.FTZ R114, R164, R108 ;  /* 0x0000006ca4727220 */ /* 0x000fe20000410000 */
[----:B------:R-:W-:Y:S01]  /*1310*/  FFMA.FTZ R89, R184, R186, R89 ;  /* 0x000000bab8597223 */ /* 0x000fe20000010059 */
[C---:B------:R-:W-:Y:S01]  /*1320*/  PRMT R214, R113.reuse, 0x7632, R214 ;  /* 0x0000763271d67816 */ /* 0x040fe200000000d6 */
[----:B------:R-:W-:Y:S01]  /*1330*/  FMUL.FTZ R121, R236, R213 ;  /* 0x000000d5ec797220 */ /* 0x000fe20000410000 */
[----:B------:R-:W-:Y:S01]  /*1340*/  SHF.L.U32 R189, R113, 0x10, RZ ;  /* 0x0000001071bd7819 */ /* 0x000fe200000006ff */
[----:B------:R-:W-:Y:S01]  /*1350*/  FADD.FTZ R86, R87, R120 ;  /* 0x0000007857567221 */ /* 0x000fe20000010000 */
[C---:B------:R-:W-:Y:S01]  /*1360*/  PRMT R216, R115.reuse, 0x7632, R216 ;  /* 0x0000763273d87816 */ /* 0x040fe200000000d8 */
[----:B------:R-:W-:Y:S01]  /*1370*/  FFMA.FTZ R88, R114, R120, R89 ;  /* 0x0000007872587223 */ /* 0x000fe20000010059 */
[----:B------:R-:W-:Y:S01]  /*1380*/  SHF.L.U32 R192, R115, 0x10, RZ ;  /* 0x0000001073c07819 */ /* 0x000fe200000006ff */
[----:B------:R-:W-:Y:S01]  /*1390*/  FMUL.FTZ R115, R164, R109 ;  /* 0x0000006da4737220 */ /* 0x000fe20000410000 */
        /* <DEDUP_REMOVED lines=26> */
[C---:B------:R-:W-:Y:S01]  /*1540*/  PRMT R220, R131.reuse, 0x7632, R220 ;  /* 0x0000763283dc7816 */ /* 0x040fe200000000dc */
[----:B------:R-:W-:Y:S01]  /*1550*/  FADD.FTZ R86, R86, R125 ;  /* 0x0000007d56567221 */ /* 0x000fe20000010000 */
[----:B------:R-:W-:Y:S01]  /*1560*/  SHF.L.U32 R211, R131, 0x10, RZ ;  /* 0x0000001083d37819 */ /* 0x000fe200000006ff */
[----:B------:R-:W-:Y:S01]  /*1570*/  FMUL.FTZ R131, R230, R216 ;  /* 0x000000d8e6837220 */ /* 0x000fe20000410000 */
[C---:B------:R-:W-:Y:S01]  /*1580*/  PRMT R219, R130.reuse, 0x7632, R219 ;  /* 0x0000763282db7816 */ /* 0x040fe200000000db */
        /* <DEDUP_REMOVED lines=13> */
[----:B------:R-:W-:Y:S01]  /*1660*/  FADD.FTZ R85, R84, R97 ;  /* 0x0000006154557221 */ /* 0x000fe20000010000 */
[----:B------:R-:W-:Y:S01]  /*1670*/  FMUL.FTZ R98, R153, R194 ;  /* 0x000000c299627220 */ /* 0x000fe20000410000 */
[C---:B------:R-:W-:Y:S01]  /*1680*/  FMUL.FTZ R94, R164.reuse, R94 ;  /* 0x0000005ea45e7220 */ /* 0x040fe20000410000 */
        /* <DEDUP_REMOVED lines=35> */
[----:B------:R-:W2:Y:S01]  /*18c0*/  S2R R113, SR_TID.X ;  /* 0x0000000000717919 */ /* 0x000ea20000002100 */
[----:B------:R-:W3:Y:S01]  /*18d0*/  S2R R112, SR_CgaCtaId ;  /* 0x0000000000707919 */ /* 0x000ee20000008800 */
[----:B0-----:R-:W-:Y:S01]  /*18e0*/  FADD.FTZ R108, R89, R108 ;  /* 0x0000006c596c7221 */ /* 0x001fe20000010000 */
[----:B-1----:R-:W-:-:S04]  /*18f0*/  FADD.FTZ R103, R88, R103 ;  /* 0x0000006758677221 */ /* 0x002fc80000010000 */
[----:B------:R-:W0:Y:S04]  /*1900*/  SHFL.DOWN PT, R87, R108, 0x2, 0x1f ;  /* 0x08401f006c577f89 */ /* 0x000e2800000e0000 */
[----:B------:R-:W1:Y:S01]  /*1910*/  SHFL.DOWN PT, R84, R103, 0x2, 0x1f ;  /* 0x08401f0067547f89 */ /* 0x000e6200000e0000 */
[----:B--2---:R-:W-:Y:S02]  /*1920*/  LOP3.LUT P4, RZ, R113, 0x1f, RZ, 0xc0, !PT ;  /* 0x0000001f71ff7812 */ /* 0x004fe4000788c0ff */
[----:B------:R-:W-:Y:S02]  /*1930*/  PLOP3.LUT P0, PT, PT, PT, PT, 0x80, 0x8 ;  /* 0x000000000008781c */ /* 0x000fe40003f0f070 */
[----:B------:R-:W-:Y:S01]  /*1940*/  MOV R227, 0x400 ;  /* 0x0000040000e37802 */ /* 0x000fe20000000f00 */
[----:B0-----:R-:W-:Y:S01]  /*1950*/  FADD.FTZ R87, R108, R87 ;  /* 0x000000576c577221 */ /* 0x001fe20000010000 */
[----:B-1----:R-:W-:-:S04]  /*1960*/  FADD.FTZ R86, R103, R84 ;  /* 0x0000005467567221 */ /* 0x002fc80000010000 */
[----:B------:R-:W0:Y:S03]  /*1970*/  SHFL.DOWN PT, R84, R87, 0x1, 0x1f ;  /* 0x08201f0057547f89 */ /* 0x000e2600000e0000 */
[----:B------:R-:W-:Y:S01]  /*1980*/  @!P4 PLOP3.LUT P0, PT, P3, PT, PT, 0x80, 0x8 ;  /* 0x000000000008c81c */ /* 0x000fe20001f0f070 */
[----:B------:R-:W1:Y:S01]  /*1990*/  SHFL.DOWN PT, R85, R86, 0x1, 0x1f ;  /* 0x08201f0056557f89 */ /* 0x000e6200000e0000 */
[----:B---3--:R-:W-:Y:S02]  /*19a0*/  LEA R227, R112, R227, 0x18 ;  /* 0x000000e370e37211 */ /* 0x008fe400078ec0ff */
[----:B------:R-:W-:Y:S02]  /*19b0*/  ISETP.NE.U32.AND P2, PT, RZ, UR10, PT ;  /* 0x0000000aff007c0c */ /* 0x000fe4000bf45070 */
[----:B------:R-:W-:-:S04]  /*19c0*/  IADD3 R228, PT, PT, R227, 0x4020, RZ ;  /* 0x00004020e3e47810 */ /* 0x000fc80007ffe0ff */
[----:B------:R-:W-:-:S03]  /*19d0*/  @!P4 MOV R88, R228 ;  /* 0x000000e40058c202 */ /* 0x000fc60000000f00 */
[----:B------:R-:W-:Y:S02]  /*19e0*/  @!P0 IADD3 R88, PT, PT, R227, 0x4000, RZ ;  /* 0x00004000e3588810 */ /* 0x000fe40007ffe0ff */
[----:B------:R-:W-:Y:S02]  /*19f0*/  ISETP.NE.AND.EX P0, PT, RZ, UR11, PT, P2 ;  /* 0x0000000bff007c0c */ /* 0x000fe4000bf05320 */
[----:B------:R-:W-:-:S04]  /*1a00*/  SHF.R.U32.HI R113, RZ, 0x5, R113 ;  /* 0x00000005ff717819 */ /* 0x000fc80000011671 */
[----:B------:R-:W-:Y:S01]  /*1a10*/  @!P4 LEA R103, R113, R88, 0x3 ;  /* 0x000000587167c211 */ /* 0x000fe200078e18ff */
[----:B0-----:R-:W-:Y:S01]  /*1a20*/  FADD.FTZ R84, R87, R84 ;  /* 0x0000005457547221 */ /* 0x001fe20000010000 */
[----:B-1----:R-:W-:Y:S01]  /*1a30*/  FADD.FTZ R85, R86, R85 ;  /* 0x0000005556557221 */ /* 0x002fe20000010000 */
[----:B------:R-:W-:Y:S01]  /*1a40*/  FADD.FTZ R152, R190, R152 ;  /* 0x00000098be987221 */ /* 0x000fe20000010000 */
[----:B------:R-:W-:-:S03]  /*1a50*/  FFMA.FTZ R156, R0, R190, R156 ;  /* 0x000000be009c7223 */ /* 0x000fc6000001009c */
[----:B------:R-:W0:Y:S01]  /*1a60*/  @P0 LDC.64 R88, c[0x0][0x438] ;  /* 0x00010e00ff580b82 */ /* 0x000e220000000a00 */
[----:B------:R1:W-:Y:S07]  /*1a70*/  @!P4 STS.64 [R103], R84 ;  /* 0x000000546700c388 */ /* 0x0003ee0000000a00 */
[----:B------:R-:W2:Y:S08]  /*1a80*/  @P0 LDC.64 R86, c[0x0][0x438] ;  /* 0x00010e00ff560b82 */ /* 0x000eb00000000a00 */
[----:B-1----:R-:W1:Y:S02]  /*1a90*/  @P0 LDC.64 R84, c[0x0][0x438] ;  /* 0x00010e00ff540b82 */ /* 0x002e640000000a00 */
[----:B-1----:R-:W-:-:S05]  /*1aa0*/  @P0 IMAD.WIDE.U32 R84, R163, 0x20, R84 ;  /* 0x00000020a3540825 */ /* 0x002fca00078e0054 */
[----:B------:R-:W5:Y:S04]  /*1ab0*/  @P0 LDG.E.128 R76, desc[UR6][R84.64] ;  /* 0x00000006544c0981 */ /* 0x000f68000c1e1d00 */
[----:B------:R1:W5:Y:S02]  /*1ac0*/  @P0 LDG.E.128 R80, desc[UR6][R84.64+0x10] ;  /* 0x0000100654500981 */ /* 0x000364000c1e1d00 */
[----:B-1----:R-:W1:Y:S02]  /*1ad0*/  @P1 LDC.64 R84, c[0x0][0x3e0] ;  /* 0x0000f800ff541b82 */ /* 0x002e640000000a00 */
[----:B-1----:R-:W-:-:S05]  /*1ae0*/  @P1 IMAD.WIDE R84, R157, 0x2, R84 ;  /* 0x000000029d541825 */ /* 0x002fca00078e0254 */
[----:B------:R-:W3:Y:S01]  /*1af0*/  @P1 LDG.E.U16 R190, desc[UR6][R84.64] ;  /* 0x0000000654be1981 */ /* 0x000ee2000c1e1500 */
[----:B0-----:R-:W-:-:S04]  /*1b00*/  @P0 IMAD.WIDE.U32 R88, R166, 0x20, R88 ;  /* 0x00000020a6580825 */ /* 0x001fc800078e0058 */
[----:B--2---:R-:W-:Y:S01]  /*1b10*/  @P0 IMAD.WIDE.U32 R86, R165, 0x20, R86 ;  /* 0x00000020a5560825 */ /* 0x004fe200078e0056 */
[----:B------:R-:W5:Y:S04]  /*1b20*/  @P0 LDG.E.128 R60, desc[UR6][R88.64] ;  /* 0x00000006583c0981 */ /* 0x000f68000c1e1d00 */
[----:B------:R0:W5:Y:S04]  /*1b30*/  @P0 LDG.E.128 R64, desc[UR6][R88.64+0x10] ;  /* 0x0000100658400981 */ /* 0x000168000c1e1d00 */
[----:B------:R-:W5:Y:S04]  /*1b40*/  @P0 LDG.E.128 R68, desc[UR6][R86.64] ;  /* 0x0000000656440981 */ /* 0x000f68000c1e1d00 */
[----:B------:R1:W5:Y:S01]  /*1b50*/  @P0 LDG.E.128 R72, desc[UR6][R86.64+0x10] ;  /* 0x0000100656480981 */ /* 0x000362000c1e1d00 */
[----:B0-----:R-:W0:Y:S08]  /*1b60*/  LDC.64 R88, c[0x0][0x3b0] ;  /* 0x0000ec00ff587b82 */ /* 0x001e300000000a00 */
[----:B-1----:R-:W1:Y:S01]  /*1b70*/  @P0 LDC.64 R86, c[0x0][0x438] ;  /* 0x00010e00ff560b82 */ /* 0x002e620000000a00 */
[----:B------:R-:W-:Y:S01]  /*1b80*/  FFMA.FTZ R151, R208, R102, R151 ;  /* 0x00000066d0977223 */ /* 0x000fe20000010097 */
[----:B------:R-:W-:Y:S01]  /*1b90*/  FADD.FTZ R150, R102, R150 ;  /* 0x0000009666967221 */ /* 0x000fe20000010000 */
[----:B0-----:R-:W-:-:S04]  /*1ba0*/  IMAD.WIDE.U32 R118, R166, 0x8, R88 ;  /* 0x00000008a6767825 */ /* 0x001fc800078e0058 */
[--C-:B------:R-:W-:Y:S02]  /*1bb0*/  IMAD.WIDE.U32 R112, R165, 0x8, R88.reuse ;  /* 0x00000008a5707825 */ /* 0x100fe400078e0058 */
[----:B------:R-:W5:Y:S02]  /*1bc0*/  LDG.E.64 R118, desc[UR6][R118.64] ;  /* 0x0000000676767981 */ /* 0x000f64000c1e1b00 */
[--C-:B------:R-:W-:Y:S02]  /*1bd0*/  IMAD.WIDE.U32 R108, R163, 0x8, R88.reuse ;  /* 0x00000008a36c7825 */ /* 0x100fe400078e0058 */
[----:B------:R-:W5:Y:S02]  /*1be0*/  LDG.E.64 R112, desc[UR6][R112.64] ;  /* 0x0000000670707981 */ /* 0x000f64000c1e1b00 */
[C---:B------:R-:W-:Y:S02]  /*1bf0*/  IMAD.WIDE.U32 R102, R162.reuse, 0x8, R88 ;  /* 0x00000008a2667825 */ /* 0x040fe400078e0058 */
[----:B------:R-:W5:Y:S02]  /*1c00*/  LDG.E.64 R108, desc[UR6][R108.64] ;  /* 0x000000066c6c7981 */ /* 0x000f64000c1e1b00 */
[----:B-1----:R-:W-:-:S02]  /*1c10*/  @P0 IMAD.WIDE.U32 R86, R162, 0x20, R86 ;  /* 0x00000020a2560825 */ /* 0x002fc400078e0056 */
[----:B------:R-:W5:Y:S04]  /*1c20*/  LDG.E.64 R102, desc[UR6][R102.64] ;  /* 0x0000000666667981 */ /* 0x000f68000c1e1b00 */
[----:B------:R-:W5:Y:S04]  /*1c30*/  @P0 LDG.E.128 R44, desc[UR6][R86.64] ;  /* 0x00000006562c0981 */ /* 0x000f68000c1e1d00 */
[----:B------:R0:W5:Y:S01]  /*1c40*/  @P0 LDG.E.128 R56, desc[UR6][R86.64+0x10] ;  /* 0x0000100656380981 */ /* 0x000162000c1e1d00 */
[C---:B------:R-:W-:Y:S01]  /*1c50*/  @!P3 IADD3 R228, PT, PT, R227.reuse, 0x4000, RZ ;  /* 0x00004000e3e4b810 */ /* 0x040fe20007ffe0ff */
[----:B------:R-:W-:Y:S01]  /*1c60*/  BAR.SYNC.DEFER_BLOCKING 0x0 ;  /* 0x0000000000007b1d */ /* 0x000fe20000010000 */
[----:B------:R-:W-:-:S02]  /*1c70*/  IADD3 R88, PT, PT, R227, 0x4030, RZ ;  /* 0x00004030e3587810 */ /* 0x000fc40007ffe0ff */
[----:B------:R-:W-:Y:S01]  /*1c80*/  @!P3 IADD3 R88, PT, PT, R227, 0x4010, RZ ;  /* 0x00004010e358b810 */ /* 0x000fe20007ffe0ff */
[----:B------:R-:W-:Y:S01]  /*1c90*/  FADD.FTZ R29, R90, R29 ;  /* 0x0000001d5a1d7221 */ /* 0x000fe20000010000 */
[----:B------:R-:W-:Y:S01]  /*1ca0*/  FFMA.FTZ R146, R203, R90, R146 ;  /* 0x0000005acb927223 */ /* 0x000fe20000010092 */
[----:B------:R-:W-:Y:S01]  /*1cb0*/  FADD.FTZ R27, R91, R27 ;  /* 0x0000001b5b1b7221 */ /* 0x000fe20000010000 */
[----:B------:R-:W-:Y:S01]  /*1cc0*/  FFMA.FTZ R144, R201, R91, R144 ;  /* 0x0000005bc9907223 */ /* 0x000fe20000010090 */
[----:B0-----:R-:W0:Y:S04]  /*1cd0*/  LDS.128 R84, [R228] ;  /* 0x00000000e4547984 */ /* 0x001e280000000c00 */
[----:B------:R-:W1:Y:S01]  /*1ce0*/  LDS.128 R88, [R88] ;  /* 0x0000000058587984 */ /* 0x000e620000000c00 */
        /* <DEDUP_REMOVED lines=8> */
[----:B------:R-:W-:Y:S01]  /*1d70*/  MOV R168, 0x3f800000 ;  /* 0x3f80000000a87802 */ /* 0x000fe20000000f00 */
[----:B------:R-:W-:Y:S01]  /*1d80*/  FFMA.FTZ R148, R210, R221, R148 ;  /* 0x000000ddd2947223 */ /* 0x000fe20000010094 */
[----:B------:R-:W-:Y:S01]  /*1d90*/  FADD.FTZ R30, R221, R30 ;  /* 0x0000001edd1e7221 */ /* 0x000fe20000010000 */
        /* <DEDUP_REMOVED lines=55> */
[----:B------:R-:W-:Y:S01]  /*2110*/  FMUL.FTZ R169, R84, UR12 ;  /* 0x0000000c54a97c20 */ /* 0x000fe20008410000 */
[----:B------:R-:W-:-:S02]  /*2120*/  FSEL R170, R90, RZ, !P5 ;  /* 0x000000ff5aaa7208 */ /* 0x000fc40006800000 */
[----:B---3--:R-:W-:Y:S01]  /*2130*/  @P1 SHF.L.U32 R168, R190, 0x10, RZ ;  /* 0x00000010bea81819 */ /* 0x008fe200000006ff */
[----:B------:R-:W-:Y:S06]  /*2140*/  @!P0 BRA `(.L_x_5143) ;  /* 0x0000002000388947 */ /* 0x000fec0003800000 */
[----:B------:R-:W-:-:S04]  /*2150*/  UISETP.NE.U32.AND UP0, UPT, UR14, URZ, UPT ;  /* 0x000000ff0e00728c */ /* 0x000fc8000bf05070 */
[----:B------:R-:W-:-:S09]  /*2160*/  UISETP.NE.AND.EX UP0, UPT, UR15, URZ, UPT, UP0 ;  /* 0x000000ff0f00728c */ /* 0x000fd2000bf05300 */
[----:B------:R-:W-:Y:S05]  /*2170*/  BRA.U UP0, `(.L_x_5144) ;  /* 0x0000000100f87547 */ /* 0x000fea000b800000 */
[-CC-:B------:R-:W-:Y:S01]  /*2180*/  FFMA.FTZ R208, R208, R169.reuse, R170.reuse ;  /* 0x000000a9d0d07223 */ /* 0x180fe200000100aa */
[-CC-:B------:R-:W-:Y:S01]  /*2190*/  FFMA.FTZ R209, R209, R169.reuse, R170.reuse ;  /* 0x000000a9d1d17223 */ /* 0x180fe200000100aa */
[-C--:B------:R-:W-:Y:S01]  /*21a0*/  FFMA.FTZ R84, R203, R169.reuse, R170 ;  /* 0x000000a9cb547223 */ /* 0x080fe200000100aa */
[----:B-----5:R-:W-:Y:S01]  /*21b0*/  LOP3.LUT P0, RZ, R118, 0xff00, RZ, 0xc0, !PT ;  /* 0x0000ff0076ff7812 */ /* 0x020fe2000780c0ff */
[----:B------:R-:W-:Y:S01]  /*21c0*/  FADD.FTZ R208, R199, -R208 ;  /* 0x800000d0c7d07221 */ /* 0x000fe20000010000 */
[----:B------:R-:W-:Y:S01]  /*21d0*/  FADD.FTZ R209, R206, -R209 ;  /* 0x800000d1ced17221 */ /* 0x000fe20000010000 */
[----:B------:R-:W-:Y:S01]  /*21e0*/  FADD.FTZ R205, R205, -R84 ;  /* 0x80000054cdcd7221 */ /* 0x000fe20000010000 */
[----:B------:R-:W-:Y:S01]  /*21f0*/  FFMA.FTZ R87, R210, R169, R170 ;  /* 0x000000a9d2577223 */ /* 0x000fe200000100aa */
[C---:B------:R-:W-:Y:S01]  /*2200*/  FFMA.FTZ R85, R164.reuse, R208, R61 ;  /* 0x000000d0a4557223 */ /* 0x040fe2000001003d */
[----:B------:R-:W-:Y:S01]  /*2210*/  FFMA.FTZ R209, R164, R209, R62 ;  /* 0x000000d1a4d17223 */ /* 0x000fe2000001003e */
[-CC-:B------:R-:W-:Y:S01]  /*2220*/  FFMA.FTZ R202, R202, R169.reuse, R170.reuse ;  /* 0x000000a9caca7223 */ /* 0x180fe200000100aa */
[-CC-:B------:R-:W-:Y:S01]  /*2230*/  FFMA.FTZ R201, R201, R169.reuse, R170.reuse ;  /* 0x000000a9c9c97223 */ /* 0x180fe200000100aa */
[-C--:B------:R-:W-:Y:S01]  /*2240*/  FMUL.FTZ R85, R85, R168.reuse ;  /* 0x000000a855557220 */ /* 0x080fe20000410000 */
[-C--:B------:R-:W-:Y:S01]  /*2250*/  FMUL.FTZ R209, R209, R168.reuse ;  /* 0x000000a8d1d17220 */ /* 0x080fe20000410000 */
[-CC-:B------:R-:W-:Y:S01]  /*2260*/  FFMA.FTZ R91, R200, R169.reuse, R170.reuse ;  /* 0x000000a9c85b7223 */ /* 0x180fe200000100aa */
[----:B------:R-:W-:Y:S01]  /*2270*/  FFMA.FTZ R0, R0, R169, R170 ;  /* 0x000000a900007223 */ /* 0x000fe200000100aa */
[----:B------:R-:W-:Y:S01]  /*2280*/  FMUL.FTZ R85, R85, UR4 ;  /* 0x0000000455557c20 */ /* 0x000fe20008410000 */
[----:B------:R-:W-:Y:S01]  /*2290*/  FMUL.FTZ R209, R209, UR4 ;  /* 0x00000004d1d17c20 */ /* 0x000fe20008410000 */
[----:B------:R-:W-:Y:S01]  /*22a0*/  LOP3.LUT P6, RZ, R118, 0xff0000, RZ, 0xc0, !PT ;  /* 0x00ff000076ff7812 */ /* 0x000fe200078cc0ff */
[----:B------:R-:W-:Y:S01]  /*22b0*/  FFMA.FTZ R205, R164, R205, R64 ;  /* 0x000000cda4cd7223 */ /* 0x000fe20000010040 */
[----:B------:R-:W-:Y:S01]  /*22c0*/  FADD.FTZ R87, R198, -R87 ;  /* 0x80000057c6577221 */ /* 0x000fe20000010000 */
[----:B------:R-:W-:Y:S01]  /*22d0*/  FSEL R89, R85, RZ, P0 ;  /* 0x000000ff55597208 */ /* 0x000fe20000000000 */
[----:B------:R-:W-:Y:S01]  /*22e0*/  FADD.FTZ R202, R197, -R202 ;  /* 0x800000cac5ca7221 */ /* 0x000fe20000010000 */
[----:B------:R-:W-:Y:S01]  /*22f0*/  ISETP.GE.U32.AND P0, PT, R118, RZ, PT ;  /* 0x000000ff7600720c */ /* 0x000fe20003f06070 */
[----:B------:R-:W-:Y:S01]  /*2300*/  FADD.FTZ R201, R204, -R201 ;  /* 0x800000c9ccc97221 */ /* 0x000fe20000010000 */
[----:B------:R-:W-:Y:S01]  /*2310*/  FADD.FTZ R196, R196, -R91 ;  /* 0x8000005bc4c47221 */ /* 0x000fe20000010000 */
[----:B------:R-:W-:Y:S01]  /*2320*/  FADD.FTZ R207, R207, -R0 ;  /* 0x80000000cfcf7221 */ /* 0x000fe20000010000 */
[----:B------:R-:W-:Y:S01]  /*2330*/  FSEL R85, R209, RZ, P6 ;  /* 0x000000ffd1557208 */ /* 0x000fe20003000000 */
[----:B------:R-:W-:Y:S01]  /*2340*/  FMUL.FTZ R205, R205, R168 ;  /* 0x000000a8cdcd7220 */ /* 0x000fe20000410000 */
[C---:B------:R-:W-:Y:S01]  /*2350*/  LOP3.LUT P2, RZ, R119.reuse, 0xff, RZ, 0xc0, !PT ;  /* 0x000000ff77ff7812 */ /* 0x040fe2000784c0ff */
[C---:B------:R-:W-:Y:S01]  /*2360*/  FFMA.FTZ R87, R164.reuse, R87, R63 ;  /* 0x00000057a4577223 */ /* 0x040fe2000001003f */
[C---:B------:R-:W-:Y:S01]  /*2370*/  LOP3.LUT P5, RZ, R119.reuse, 0xff00, RZ, 0xc0, !PT ;  /* 0x0000ff0077ff7812 */ /* 0x040fe200078ac0ff */
[C---:B------:R-:W-:Y:S01]  /*2380*/  FFMA.FTZ R91, R164.reuse, R202, R65 ;  /* 0x000000caa45b7223 */ /* 0x040fe20000010041 */
[C---:B------:R-:W-:Y:S01]  /*2390*/  LOP3.LUT P6, RZ, R119.reuse, 0xff0000, RZ, 0xc0, !PT ;  /* 0x00ff000077ff7812 */ /* 0x040fe200078cc0ff */
[C---:B------:R-:W-:Y:S01]  /*23a0*/  FFMA.FTZ R201, R164.reuse, R201, R66 ;  /* 0x000000c9a4c97223 */ /* 0x040fe20000010042 */
[----:B------:R-:W-:Y:S01]  /*23b0*/  ISETP.GE.U32.AND.EX P0, PT, R119, 0x1000000, PT, P0 ;  /* 0x010000007700780c */ /* 0x000fe20003f06100 */
[C---:B------:R-:W-:Y:S01]  /*23c0*/  FFMA.FTZ R119, R164.reuse, R196, R67 ;  /* 0x000000c4a4777223 */ /* 0x040fe20000010043 */
[----:B------:R-:W-:Y:S01]  /*23d0*/  FFMA.FTZ R207, R164, R207, R60 ;  /* 0x000000cfa4cf7223 */ /* 0x000fe2000001003c */
[----:B------:R-:W-:Y:S01]  /*23e0*/  FMUL.FTZ R205, R205, UR4 ;  /* 0x00000004cdcd7c20 */ /* 0x000fe20008410000 */
[-C--:B------:R-:W-:Y:S01]  /*23f0*/  FMUL.FTZ R87, R87, R168.reuse ;  /* 0x000000a857577220 */ /* 0x080fe20000410000 */
[-C--:B------:R-:W-:Y:S01]  /*2400*/  FMUL.FTZ R201, R201, R168.reuse ;  /* 0x000000a8c9c97220 */ /* 0x080fe20000410000 */
[-C--:B------:R-:W-:Y:S01]  /*2410*/  FMUL.FTZ R119, R119, R168.reuse ;  /* 0x000000a877777220 */ /* 0x080fe20000410000 */
[-C--:B------:R-:W-:Y:S01]  /*2420*/  FMUL.FTZ R91, R91, R168.reuse ;  /* 0x000000a85b5b7220 */ /* 0x080fe20000410000 */
[----:B------:R-:W-:Y:S01]  /*2430*/  FMUL.FTZ R207, R207, R168 ;  /* 0x000000a8cfcf7220 */ /* 0x000fe20000410000 */
[----:B------:R-:W-:Y:S01]  /*2440*/  FSEL R86, R205, RZ, P2 ;  /* 0x000000ffcd567208 */ /* 0x000fe20001000000 */
[----:B------:R-:W-:Y:S01]  /*2450*/  FMUL.FTZ R201, R201, UR4 ;  /* 0x00000004c9c97c20 */ /* 0x000fe20008410000 */
[----:B------:R-:W-:Y:S01]  /*2460*/  FMUL.FTZ R119, R119, UR4 ;  /* 0x0000000477777c20 */ /* 0x000fe20008410000 */
[----:B------:R-:W-:Y:S01]  /*2470*/  FMUL.FTZ R91, R91, UR4 ;  /* 0x000000045b5b7c20 */ /* 0x000fe20008410000 */
[----:B------:R-:W-:Y:S01]  /*2480*/  FMUL.FTZ R87, R87, UR4 ;  /* 0x0000000457577c20 */ /* 0x000fe20008410000 */
[----:B------:R-:W-:Y:S01]  /*2490*/  FMUL.FTZ R207, R207, UR4 ;  /* 0x00000004cfcf7c20 */ /* 0x000fe20008410000 */
[----:B------:R-:W-:-:S02]  /*24a0*/  LOP3.LUT P4, RZ, R118, 0xff000000, RZ, 0xc0, !PT ;  /* 0xff00000076ff7812 */ /* 0x000fc4000788c0ff */
[----:B------:R-:W-:Y:S02]  /*24b0*/  LOP3.LUT P2, RZ, R118, 0xff, RZ, 0xc0, !PT ;  /* 0x000000ff76ff7812 */ /* 0x000fe4000784c0ff */
        /* <DEDUP_REMOVED lines=10> */
.L_x_5144:
[-CC-:B------:R-:W-:Y:S01]  /*2560*/  FFMA.FTZ R48, R203, R169.reuse, R170.reuse ;  /* 0x000000a9cb307223 */ /* 0x180fe200000100aa */
[-CC-:B------:R-:W-:Y:S01]  /*2570*/  FFMA.FTZ R49, R200, R169.reuse, R170.reuse ;  /* 0x000000a9c8317223 */ /* 0x180fe200000100aa */
[----:B------:R-:W-:Y:S01]  /*2580*/  FFMA.FTZ R201, R201, R169, R170 ;  /* 0x000000a9c9c97223 */ /* 0x000fe200000100aa */
[----:B-----5:R-:W-:Y:S01]  /*2590*/  LOP3.LUT P5, RZ, R119, 0xff, RZ, 0xc0, !PT ;  /* 0x000000ff77ff7812 */ /* 0x020fe200078ac0ff */
[----:B------:R-:W-:Y:S01]  /*25a0*/  FADD.FTZ R205, R205, -R48 ;  /* 0x80000030cdcd7221 */ /* 0x000fe20000010000 */
[----:B------:R-:W-:Y:S01]  /*25b0*/  FADD.FTZ R196, R196, -R49 ;  /* 0x80000031c4c47221 */ /* 0x000fe20000010000 */
[----:B------:R-:W-:Y:S01]  /*25c0*/  FADD.FTZ R201, R204, -R201 ;  /* 0x800000c9ccc97221 */ /* 0x000fe20000010000 */
[----:B------:R-:W-:Y:S01]  /*25d0*/  ISETP.GE.U32.AND P0, PT, R118, RZ, PT ;  /* 0x000000ff7600720c */ /* 0x000fe20003f06070 */
[C---:B------:R-:W-:Y:S01]  /*25e0*/  FFMA.FTZ R48, R164.reuse, R205, R64 ;  /* 0x000000cda4307223 */ /* 0x040fe20000010040 */
[C---:B------:R-:W-:Y:S01]  /*25f0*/  FFMA.FTZ R51, R164.reuse, R196, R67 ;  /* 0x000000c4a4337223 */ /* 0x040fe20000010043 */
[----:B------:R-:W-:Y:S01]  /*2600*/  FFMA.FTZ R50, R164, R201, R66 ;  /* 0x000000c9a4327223 */ /* 0x000fe20000010042 */
[-CC-:B------:R-:W-:Y:S01]  /*2610*/  FFMA.FTZ R208, R208, R169.reuse, R170.reuse ;  /* 0x000000a9d0d07223 */ /* 0x180fe200000100aa */
[-C--:B------:R-:W-:Y:S01]  /*2620*/  FMUL.FTZ R49, R48, R168.reuse ;  /* 0x000000a830317220 */ /* 0x080fe20000410000 */
[-C--:B------:R-:W-:Y:S01]  /*2630*/  FMUL.FTZ R53, R51, R168.reuse ;  /* 0x000000a833357220 */ /* 0x080fe20000410000 */
[----:B------:R-:W-:Y:S01]  /*2640*/  FMUL.FTZ R52, R50, R168 ;  /* 0x000000a832347220 */ /* 0x000fe20000410000 */
[-CC-:B------:R-:W-:Y:S01]  /*2650*/  FFMA.FTZ R209, R209, R169.reuse, R170.reuse ;  /* 0x000000a9d1d17223 */ /* 0x180fe200000100aa */
[----:B------:R-:W-:Y:S01]  /*2660*/  FMUL.FTZ R49, R49, UR4 ;  /* 0x0000000431317c20 */ /* 0x000fe20008410000 */
[-CC-:B------:R-:W-:Y:S01]  /*2670*/  FFMA.FTZ R202, R202, R169.reuse, R170.reuse ;  /* 0x000000a9caca7223 */ /* 0x180fe200000100aa */
[-CC-:B------:R-:W-:Y:S01]  /*2680*/  FFMA.FTZ R0, R0, R169.reuse, R170.reuse ;  /* 0x000000a900007223 */ /* 0x180fe200000100aa */
[----:B------:R-:W-:Y:S01]  /*2690*/  FMUL.FTZ R52, R52, UR4 ;  /* 0x0000000434347c20 */ /* 0x000fe20008410000 */
[----:B------:R-:W-:Y:S01]  /*26a0*/  FMUL.FTZ R53, R53, UR4 ;  /* 0x0000000435357c20 */ /* 0x000fe20008410000 */
[----:B------:R-:W-:Y:S01]  /*26b0*/  FSEL R90, R49, RZ, P5 ;  /* 0x000000ff315a7208 */ /* 0x000fe20002800000 */
[----:B------:R-:W-:Y:S01]  /*26c0*/  FFMA.FTZ R49, R210, R169, R170 ;  /* 0x000000a9d2317223 */ /* 0x000fe200000100aa */
[----:B------:R-:W-:Y:S01]  /*26d0*/  LOP3.LUT P6, RZ, R119, 0xff0000, RZ, 0xc0, !PT ;  /* 0x00ff000077ff7812 */ /* 0x000fe200078cc0ff */
[----:B------:R-:W-:Y:S01]  /*26e0*/  FADD.FTZ R208, R199, -R208 ;  /* 0x800000d0c7d07221 */ /* 0x000fe20000010000 */
[----:B------:R-:W-:Y:S01]  /*26f0*/  ISETP.GE.U32.AND.EX P0, PT, R119, 0x1000000, PT, P0 ;  /* 0x010000007700780c */ /* 0x000fe20003f06100 */
[----:B------:R-:W-:Y:S01]  /*2700*/  FADD.FTZ R209, R206, -R209 ;  /* 0x800000d1ced17221 */ /* 0x000fe20000010000 */
[----:B------:R-:W-:Y:S01]  /*2710*/  FADD.FTZ R202, R197, -R202 ;  /* 0x800000cac5ca7221 */ /* 0x000fe20000010000 */
[----:B------:R-:W-:Y:S01]  /*2720*/  FADD.FTZ R198, R198, -R49 ;  /* 0x80000031c6c67221 */ /* 0x000fe20000010000 */
[----:B------:R-:W-:Y:S01]  /*2730*/  FADD.FTZ R207, R207, -R0 ;  /* 0x80000000cfcf7221 */ /* 0x000fe20000010000 */
[----:B------:R-:W-:Y:S01]  /*2740*/  FSEL R167, R52, RZ, P6 ;  /* 0x000000ff34a77208 */ /* 0x000fe20003000000 */
[C---:B------:R-:W-:Y:S01]  /*2750*/  FFMA.FTZ R49, R164.reuse, R202, R65 ;  /* 0x000000caa4317223 */ /* 0x040fe20000010041 */
[----:B------:R-:W-:Y:S01]  /*2760*/  FSEL R188, R53, RZ, P0 ;  /* 0x000000ff35bc7208 */ /* 0x000fe20000000000 */
        /* <DEDUP_REMOVED lines=8> */
[----:B------:R-:W-:Y:S01]  /*27f0*/  FMUL.FTZ R0, R52, R168 ;  /* 0x000000a834007220 */ /* 0x000fe20000410000 */
[----:B------:R-:W-:Y:S01]  /*2800*/  FMUL.FTZ R87, R87, UR4 ;  /* 0x0000000457577c20 */ /* 0x000fe20008410000 */
        /* <DEDUP_REMOVED lines=8> */
[----:B------:R-:W-:Y:S02]  /*2890*/  LOP3.LUT P5, RZ, R119, 0xff00, RZ, 0xc0, !PT ;  /* 0x0000ff0077ff7812 */ /* 0x000fe400078ac0ff */
[----:B------:R-:W-:Y:S02]  /*28a0*/  FSEL R85, R85, RZ, P6 ;  /* 0x000000ff55557208 */ /* 0x000fe40003000000 */
[----:B------:R-:W-:-:S02]  /*28b0*/  FSEL R91, R87, RZ, P5 ;  /* 0x000000ff575b7208 */ /* 0x000fc40002800000 */
[----:B------:R-:W-:Y:S02]  /*28c0*/  FSEL R88, R86, RZ, P0 ;  /* 0x000000ff56587208 */ /* 0x000fe40000000000 */
[----:B------:R-:W-:Y:S02]  /*28d0*/  FSEL R89, R84, RZ, P4 ;  /* 0x000000ff54597208 */ /* 0x000fe40002000000 */
[----:B------:R-:W-:Y:S02]  /*28e0*/  FSEL R0, R0, RZ, P2 ;  /* 0x000000ff00007208 */ /* 0x000fe40001000000 */
[----:B------:R-:W-:Y:S02]  /*28f0*/  F2FP.BF16.F32.PACK_AB R87, R188, R167 ;  /* 0x000000a7bc57723e */ /* 0x000fe400000010ff */
[----:B------:R-:W-:Y:S02]  /*2900*/  F2FP.BF16.F32.PACK_AB R86, R91, R90 ;  /* 0x0000005a5b56723e */ /* 0x000fe400000010ff */
[----:B------:R-:W-:-:S02]  /*2910*/  F2FP.BF16.F32.PACK_AB R85, R88, R85 ;  /* 0x000000555855723e */ /* 0x000fc400000010ff */
[----:B------:R-:W-:-:S07]  /*2920*/  F2FP.BF16.F32.PACK_AB R84, R89, R0 ;  /* 0x000000005954723e */ /* 0x000fce00000010ff */
.L_x_5145:
        /* <DEDUP_REMOVED lines=17> */
[----:B------:R-:W-:Y:S01]  /*2a40*/  FFMA.FTZ R0, R171, R169, R170 ;  /* 0x000000a9ab007223 */ /* 0x000fe200000100aa */
[C---:B------:R-:W-:Y:S01]  /*2a50*/  FFMA.FTZ R50, R164.reuse, R49, R74 ;  /* 0x00000031a4327223 */ /* 0x040fe2000001004a */
[C---:B------:R-:W-:Y:S01]  /*2a60*/  FFMA.FTZ R51, R164.reuse, R186, R75 ;  /* 0x000000baa4337223 */ /* 0x040fe2000001004b */
[----:B------:R-:W-:Y:S01]  /*2a70*/  FADD.FTZ R52, R185, -R48 ;  /* 0x80000030b9347221 */ /* 0x000fe20000010000 */
[----:B------:R-:W-:Y:S01]  /*2a80*/  FFMA.FTZ R48, R164, R177, R72 ;  /* 0x000000b1a4307223 */ /* 0x000fe20000010048 */
[-C--:B------:R-:W-:Y:S01]  /*2a90*/  FMUL.FTZ R49, R50, R168.reuse ;  /* 0x000000a832317220 */ /* 0x080fe20000410000 */
[-C--:B------:R-:W-:Y:S01]  /*2aa0*/  FMUL.FTZ R53, R51, R168.reuse ;  /* 0x000000a833357220 */ /* 0x080fe20000410000 */
[----:B------:R-:W-:Y:S01]  /*2ab0*/  LOP3.LUT P6, RZ, R113, 0xff0000, RZ, 0xc0, !PT ;  /* 0x00ff000071ff7812 */ /* 0x000fe200078cc0ff */
[-CC-:B------:R-:W-:Y:S01]  /*2ac0*/  FFMA.FTZ R172, R172, R169.reuse, R170.reuse ;  /* 0x000000a9acac7223 */ /* 0x180fe200000100aa */
[----:B------:R-:W-:Y:S01]  /*2ad0*/  FMUL.FTZ R49, R49, UR4 ;  /* 0x0000000431317c20 */ /* 0x000fe20008410000 */
[----:B------:R-:W-:Y:S01]  /*2ae0*/  ISETP.GE.U32.AND P2, PT, R112, RZ, PT ;  /* 0x000000ff7000720c */ /* 0x000fe20003f46070 */
[-CC-:B------:R-:W-:Y:S01]  /*2af0*/  FFMA.FTZ R173, R173, R169.reuse, R170.reuse ;  /* 0x000000a9adad7223 */ /* 0x180fe200000100aa */
[----:B------:R-:W-:Y:S01]  /*2b00*/  FFMA.FTZ R174, R174, R169, R170 ;  /* 0x000000a9aeae7223 */ /* 0x000fe200000100aa */
[----:B------:R-:W-:Y:S01]  /*2b10*/  FADD.FTZ R175, R175, -R0 ;  /* 0x80000000afaf7221 */ /* 0x000fe20000010000 */
[----:B------:R-:W-:Y:S01]  /*2b20*/  FMUL.FTZ R0, R48, R168 ;  /* 0x000000a830007220 */ /* 0x000fe20000410000 */
[----:B------:R-:W-:Y:S01]  /*2b30*/  FMUL.FTZ R53, R53, UR4 ;  /* 0x0000000435357c20 */ /* 0x000fe20008410000 */
[----:B------:R-:W-:Y:S01]  /*2b40*/  FSEL R166, R49, RZ, P6 ;  /* 0x000000ff31a67208 */ /* 0x000fe20003000000 */
[----:B------:R-:W-:Y:S01]  /*2b50*/  FFMA.FTZ R49, R164, R52, R73 ;  /* 0x00000034a4317223 */ /* 0x000fe20000010049 */
[----:B------:R-:W-:Y:S01]  /*2b60*/  ISETP.GE.U32.AND.EX P2, PT, R113, 0x1000000, PT, P2 ;  /* 0x010000007100780c */ /* 0x000fe20003f46120 */
[----:B------:R-:W-:Y:S01]  /*2b70*/  FADD.FTZ R172, R179, -R172 ;  /* 0x800000acb3ac7221 */ /* 0x000fe20000010000 */
[----:B------:R-:W-:Y:S01]  /*2b80*/  FADD.FTZ R173, R176, -R173 ;  /* 0x800000adb0ad7221 */ /* 0x000fe20000010000 */
[----:B------:R-:W-:Y:S01]  /*2b90*/  FADD.FTZ R174, R183, -R174 ;  /* 0x800000aeb7ae7221 */ /* 0x000fe20000010000 */
[----:B------:R-:W-:Y:S01]  /*2ba0*/  FMUL.FTZ R0, R0, UR4 ;  /* 0x0000000400007c20 */ /* 0x000fe20008410000 */
[----:B------:R-:W-:Y:S01]  /*2bb0*/  LOP3.LUT P5, RZ, R113, 0xff, RZ, 0xc0, !PT ;  /* 0x000000ff71ff7812 */ /* 0x000fe200078ac0ff */
[----:B------:R-:W-:Y:S01]  /*2bc0*/  FMUL.FTZ R87, R49, R168 ;  /* 0x000000a831577220 */ /* 0x000fe20000410000 */
[----:B------:R-:W-:Y:S01]  /*2bd0*/  FSEL R167, R53, RZ, P2 ;  /* 0x000000ff35a77208 */ /* 0x000fe20001000000 */
[C---:B------:R-:W-:Y:S01]  /*2be0*/  FFMA.FTZ R53, R164.reuse, R172, R69 ;  /* 0x000000aca4357223 */ /* 0x040fe20000010045 */
[C---:B------:R-:W-:Y:S01]  /*2bf0*/  FFMA.FTZ R54, R164.reuse, R173, R70 ;  /* 0x000000ada4367223 */ /* 0x040fe20000010046 */
[C---:B------:R-:W-:Y:S01]  /*2c00*/  FFMA.FTZ R55, R164.reuse, R174, R71 ;  /* 0x000000aea4377223 */ /* 0x040fe20000010047 */
[----:B------:R-:W-:Y:S01]  /*2c10*/  FFMA.FTZ R52, R164, R175, R68 ;  /* 0x000000afa4347223 */ /* 0x000fe20000010044 */
[----:B------:R-:W-:Y:S01]  /*2c20*/  FSEL R90, R0, RZ, P5 ;  /* 0x000000ff005a7208 */ /* 0x000fe20002800000 */
[----:B------:R-:W-:Y:S01]  /*2c30*/  FMUL.FTZ R87, R87, UR4 ;  /* 0x0000000457577c20 */ /* 0x000fe20008410000 */
[----:B------:R-:W-:Y:S01]  /*2c40*/  LOP3.LUT P5, RZ, R113, 0xff00, RZ, 0xc0, !PT ;  /* 0x0000ff0071ff7812 */ /* 0x000fe200078ac0ff */
        /* <DEDUP_REMOVED lines=8> */
[----:B------:R-:W-:-:S02]  /*2cd0*/  FSEL R91, R87, RZ, P5 ;  /* 0x000000ff575b7208 */ /* 0x000fc40002800000 */
[C---:B------:R-:W-:Y:S02]  /*2ce0*/  LOP3.LUT P4, RZ, R112.reuse, 0xff00, RZ, 0xc0, !PT ;  /* 0x0000ff0070ff7812 */ /* 0x040fe4000788c0ff */
[C---:B------:R-:W-:Y:S02]  /*2cf0*/  LOP3.LUT P6, RZ, R112.reuse, 0xff0000, RZ, 0xc0, !PT ;  /* 0x00ff000070ff7812 */ /* 0x040fe400078cc0ff */
[C---:B------:R-:W-:Y:S02]  /*2d00*/  LOP3.LUT P2, RZ, R112.reuse, 0xff000000, RZ, 0xc0, !PT ;  /* 0xff00000070ff7812 */ /* 0x040fe4000784c0ff */
        /* <DEDUP_REMOVED lines=10> */
.L_x_5146:
        /* <DEDUP_REMOVED lines=8> */
[----:B------:R-:W-:Y:S01]  /*2e30*/  FFMA.FTZ R85, R164, R172, R69 ;  /* 0x000000aca4557223 */ /* 0x000fe20000010045 */
[----:B------:R-:W-:Y:S01]  /*2e40*/  LOP3.LUT P2, RZ, R112, 0xff00, RZ, 0xc0, !PT ;  /* 0x0000ff0070ff7812 */ /* 0x000fe2000784c0ff */
[C---:B------:R-:W-:Y:S01]  /*2e50*/  FFMA.FTZ R173, R164.reuse, R173, R70 ;  /* 0x000000ada4ad7223 */ /* 0x040fe20000010046 */
[----:B------:R-:W-:Y:S01]  /*2e60*/  FFMA.FTZ R177, R164, R177, R72 ;  /* 0x000000b1a4b17223 */ /* 0x000fe20000010048 */
[-C--:B------:R-:W-:Y:S01]  /*2e70*/  FMUL.FTZ R85, R85, R168.reuse ;  /* 0x000000a855557220 */ /* 0x080fe20000410000 */
[-CC-:B------:R-:W-:Y:S01]  /*2e80*/  FFMA.FTZ R174, R174, R169.reuse, R170.reuse ;  /* 0x000000a9aeae7223 */ /* 0x180fe200000100aa */
[-C--:B------:R-:W-:Y:S01]  /*2e90*/  FMUL.FTZ R173, R173, R168.reuse ;  /* 0x000000a8adad7220 */ /* 0x080fe20000410000 */
[-C--:B------:R-:W-:Y:S01]  /*2ea0*/  FMUL.FTZ R177, R177, R168.reuse ;  /* 0x000000a8b1b17220 */ /* 0x080fe20000410000 */
[----:B------:R-:W-:Y:S01]  /*2eb0*/  FMUL.FTZ R85, R85, UR4 ;  /* 0x0000000455557c20 */ /* 0x000fe20008410000 */
[-CC-:B------:R-:W-:Y:S01]  /*2ec0*/  FFMA.FTZ R84, R181, R169.reuse, R170.reuse ;  /* 0x000000a9b5547223 */ /* 0x180fe200000100aa */
[-CC-:B------:R-:W-:Y:S01]  /*2ed0*/  FFMA.FTZ R87, R184, R169.reuse, R170.reuse ;  /* 0x000000a9b8577223 */ /* 0x180fe200000100aa */
[----:B------:R-:W-:Y:S01]  /*2ee0*/  FFMA.FTZ R0, R171, R169, R170 ;  /* 0x000000a9ab007223 */ /* 0x000fe200000100aa */
[----:B------:R-:W-:Y:S01]  /*2ef0*/  FMUL.FTZ R173, R173, UR4 ;  /* 0x00000004adad7c20 */ /* 0x000fe20008410000 */
[----:B------:R-:W-:Y:S01]  /*2f00*/  FMUL.FTZ R177, R177, UR4 ;  /* 0x00000004b1b17c20 */ /* 0x000fe20008410000 */
[----:B------:R-:W-:Y:S01]  /*2f10*/  LOP3.LUT P5, RZ, R112, 0xff0000, RZ, 0xc0, !PT ;  /* 0x00ff000070ff7812 */ /* 0x000fe200078ac0ff */
[----:B------:R-:W-:Y:S01]  /*2f20*/  FFMA.FTZ R167, R164, R167, R74 ;  /* 0x000000a7a4a77223 */ /* 0x000fe2000001004a */
[----:B------:R-:W-:Y:S01]  /*2f30*/  LOP3.LUT P6, RZ, R113, 0xff, RZ, 0xc0, !PT ;  /* 0x000000ff71ff7812 */ /* 0x000fe200078cc0ff */
[----:B------:R-:W-:Y:S01]  /*2f40*/  FADD.FTZ R174, R183, -R174 ;  /* 0x800000aeb7ae7221 */ /* 0x000fe20000010000 */
[----:B------:R-:W-:Y:S01]  /*2f50*/  FSEL R89, R85, RZ, P2 ;  /* 0x000000ff55597208 */ /* 0x000fe20001000000 */
[----:B------:R-:W-:Y:S01]  /*2f60*/  FADD.FTZ R84, R185, -R84 ;  /* 0x80000054b9547221 */ /* 0x000fe20000010000 */
[----:B------:R-:W-:Y:S01]  /*2f70*/  ISETP.GE.U32.AND P2, PT, R112, RZ, PT ;  /* 0x000000ff7000720c */ /* 0x000fe20003f46070 */
[----:B------:R-:W-:Y:S01]  /*2f80*/  FADD.FTZ R186, R186, -R87 ;  /* 0x80000057baba7221 */ /* 0x000fe20000010000 */
[----:B------:R-:W-:Y:S01]  /*2f90*/  FADD.FTZ R175, R175, -R0 ;  /* 0x80000000afaf7221 */ /* 0x000fe20000010000 */
[----:B------:R-:W-:Y:S01]  /*2fa0*/  FSEL R85, R173, RZ, P5 ;  /* 0x000000ffad557208 */ /* 0x000fe20002800000 */
[----:B------:R-:W-:Y:S01]  /*2fb0*/  FMUL.FTZ R167, R167, R168 ;  /* 0x000000a8a7a77220 */ /* 0x000fe20000410000 */
[----:B------:R-:W-:Y:S01]  /*2fc0*/  FSEL R86, R177, RZ, P6 ;  /* 0x000000ffb1567208 */ /* 0x000fe20003000000 */
[C---:B------:R-:W-:Y:S01]  /*2fd0*/  FFMA.FTZ R87, R164.reuse, R174, R71 ;  /* 0x000000aea4577223 */ /* 0x040fe20000010047 */
[C---:B------:R-:W-:Y:S01]  /*2fe0*/  LOP3.LUT P5, RZ, R113.reuse, 0xff00, RZ, 0xc0, !PT ;  /* 0x0000ff0071ff7812 */ /* 0x040fe200078ac0ff */
[C---:B------:R-:W-:Y:S01]  /*2ff0*/  FFMA.FTZ R91, R164.reuse, R84, R73 ;  /* 0x00000054a45b7223 */ /* 0x040fe20000010049 */
[C---:B------:R-:W-:Y:S01]  /*3000*/  LOP3.LUT P6, RZ, R113.reuse, 0xff0000, RZ, 0xc0, !PT ;  /* 0x00ff000071ff7812 */ /* 0x040fe200078cc0ff */
[C---:B------:R-:W-:Y:S01]  /*3010*/  FFMA.FTZ R175, R164.reuse, R175, R68 ;  /* 0x000000afa4af7223 */ /* 0x040fe20000010044 */
[----:B------:R-:W-:Y:S01]  /*3020*/  ISETP.GE.U32.AND.EX P2, PT, R113, 0x1000000, PT, P2 ;  /* 0x010000007100780c */ /* 0x000fe20003f46120 */
[----:B------:R-:W-:Y:S01]  /*3030*/  FFMA.FTZ R113, R164, R186, R75 ;  /* 0x000000baa4717223 */ /* 0x000fe2000001004b */
[----:B------:R-:W-:Y:S01]  /*3040*/  FMUL.FTZ R167, R167, UR4 ;  /* 0x00000004a7a77c20 */ /* 0x000fe20008410000 */
        /* <DEDUP_REMOVED lines=18> */
[----:B------:R-:W-:-:S07]  /*3170*/  F2FP.BF16.F32.PACK_AB R84, R89, R84 ;  /* 0x000000545954723e */ /* 0x000fce00000010ff */
.L_x_5147:
[----:B------:R-:W0:Y:S01]  /*3180*/  @P0 LDC.64 R88, c[0x0][0x478] ;  /* 0x00011e00ff580b82 */ /* 0x000e220000000a00 */
[----:B------:R-:W-:-:S04]  /*3190*/  IMAD.WIDE.U32 R90, R165, 0x10, R118 ;  /* 0x00000010a55a7825 */ /* 0x000fc800078e0076 */
[----:B0-----:R-:W-:-:S05]  /*31a0*/  @P0 IMAD.WIDE.U32 R88, R165, 0x20, R88 ;  /* 0x00000020a5580825 */ /* 0x001fca00078e0058 */
[----:B------:R0:W-:Y:S04]  /*31b0*/  @P0 STG.E.128 desc[UR6][R88.64], R52 ;  /* 0x0000003458000986 */ /* 0x0001e8000c101d06 */
[----:B------:R0:W-:Y:S04]  /*31c0*/  @P0 STG.E.128 desc[UR6][R88.64+0x10], R48 ;  /* 0x0000103058000986 */ /* 0x0001e8000c101d06 */
[----:B------:R0:W-:Y:S01]  /*31d0*/  STG.E.128 desc[UR6][R90.64], R84 ;  /* 0x000000545a007986 */ /* 0x0001e2000c101d06 */
[----:B------:R-:W-:Y:S05]  /*31e0*/  @!P0 BRA `(.L_x_5148) ;  /* 0x0000000000f88947 */ /* 0x000fea0003800000 */
[-CC-:B------:R-:W-:Y:S01]  /*31f0*/  FFMA.FTZ R126, R126, R169.reuse, R170.reuse ;  /* 0x000000a97e7e7223 */ /* 0x180fe200000100aa */
[-CC-:B0-----:R-:W-:Y:S01]  /*3200*/  FFMA.FTZ R49, R116, R169.reuse, R170.reuse ;  /* 0x000000a974317223 */ /* 0x181fe200000100aa */
[-CC-:B------:R-:W-:Y:S01]  /*3210*/  FFMA.FTZ R48, R129, R169.reuse, R170.reuse ;  /* 0x000000a981307223 */ /* 0x180fe200000100aa */
[-C--:B------:R-:W-:Y:S01]  /*3220*/  FFMA.FTZ R130, R130, R169.reuse, R170 ;  /* 0x000000a982827223 */ /* 0x080fe200000100aa */
[----:B------:R-:W-:Y:S01]  /*3230*/  FADD.FTZ R123, R123, -R126 ;  /* 0x8000007e7b7b7221 */ /* 0x000fe20000010000 */
[----:B------:R-:W-:Y:S01]  /*3240*/  FADD.FTZ R55, R122, -R49 ;  /* 0x800000317a377221 */ /* 0x000fe20000010000 */
[----:B------:R-:W-:Y:S01]  /*3250*/  FFMA.FTZ R49, R114, R169, R170 ;  /* 0x000000a972317223 */ /* 0x000fe200000100aa */
[----:B------:R-:W-:Y:S01]  /*3260*/  FADD.FTZ R125, R125, -R48 ;  /* 0x800000307d7d7221 */ /* 0x000fe20000010000 */
[----:B------:R-:W-:Y:S01]  /*3270*/  FFMA.FTZ R48, R164, R123, R80 ;  /* 0x0000007ba4307223 */ /* 0x000fe20000010050 */
[----:B------:R-:W-:Y:S01]  /*3280*/  FADD.FTZ R130, R131, -R130 ;  /* 0x8000008283827221 */ /* 0x000fe20000010000 */
[----:B------:R-:W-:Y:S01]  /*3290*/  FADD.FTZ R85, R120, -R49 ;  /* 0x8000003178557221 */ /* 0x000fe20000010000 */
[----:B------:R-:W-:Y:S01]  /*32a0*/  FFMA.FTZ R50, R164, R125, R82 ;  /* 0x0000007da4327223 */ /* 0x000fe20000010052 */
[----:B------:R-:W-:Y:S01]  /*32b0*/  FMUL.FTZ R49, R48, R168 ;  /* 0x000000a830317220 */ /* 0x000fe20000410000 */
[----:B------:R-:W-:Y:S01]  /*32c0*/  FFMA.FTZ R51, R164, R130, R83 ;  /* 0x00000082a4337223 */ /* 0x000fe20000010053 */
[-CC-:B------:R-:W-:Y:S01]  /*32d0*/  FFMA.FTZ R127, R127, R169.reuse, R170.reuse ;  /* 0x000000a97f7f7223 */ /* 0x180fe200000100aa */
[----:B------:R-:W-:Y:S01]  /*32e0*/  LOP3.LUT P5, RZ, R109, 0xff, RZ, 0xc0, !PT ;  /* 0x000000ff6dff7812 */ /* 0x000fe200078ac0ff */
[----:B------:R-:W-:Y:S01]  /*32f0*/  FMUL.FTZ R49, R49, UR4 ;  /* 0x0000000431317c20 */ /* 0x000fe20008410000 */
[-C--:B------:R-:W-:Y:S01]  /*3300*/  FMUL.FTZ R52, R50, R168.reuse ;  /* 0x000000a832347220 */ /* 0x080fe20000410000 */
[----:B------:R-:W-:Y:S01]  /*3310*/  FMUL.FTZ R53, R51, R168 ;  /* 0x000000a833357220 */ /* 0x000fe20000410000 */
[----:B------:R-:W-:Y:S01]  /*3320*/  FADD.FTZ R128, R128, -R127 ;  /* 0x8000007f80807221 */ /* 0x000fe20000010000 */
[----:B------:R-:W-:Y:S01]  /*3330*/  ISETP.GE.U32.AND P2, PT, R108, RZ, PT ;  /* 0x000000ff6c00720c */ /* 0x000fe20003f46070 */
[-CC-:B------:R-:W-:Y:S01]  /*3340*/  FFMA.FTZ R0, R115, R169.reuse, R170.reuse ;  /* 0x000000a973007223 */ /* 0x180fe200000100aa */
[----:B------:R-:W-:Y:S01]  /*3350*/  FFMA.FTZ R117, R117, R169, R170 ;  /* 0x000000a975757223 */ /* 0x000fe200000100aa */
        /* <DEDUP_REMOVED lines=8> */
[----:B------:R-:W-:Y:S01]  /*33e0*/  FSEL R112, R52, RZ, P6 ;  /* 0x000000ff34707208 */ /* 0x000fe20003000000 */
[C---:B------:R-:W-:Y:S01]  /*33f0*/  FFMA.FTZ R54, R164.reuse, R55, R78 ;  /* 0x00000037a4367223 */ /* 0x040fe2000001004e */
[----:B------:R-:W-:Y:S01]  /*3400*/  FSEL R113, R53, RZ, P2 ;  /* 0x000000ff35717208 */ /* 0x000fe20001000000 */
[----:B------:R-:W-:Y:S01]  /*3410*/  FMUL.FTZ R87, R49, R168 ;  /* 0x000000a831577220 */ /* 0x000fe20000410000 */
[C---:B------:R-:W-:Y:S01]  /*3420*/  FFMA.FTZ R53, R164.reuse, R0, R77 ;  /* 0x00000000a4357223 */ /* 0x040fe2000001004d */
[C---:B------:R-:W-:Y:S01]  /*3430*/  FFMA.FTZ R55, R164.reuse, R124, R79 ;  /* 0x0000007ca4377223 */ /* 0x040fe2000001004f */
[----:B------:R-:W-:Y:S01]  /*3440*/  FFMA.FTZ R52, R164, R85, R76 ;  /* 0x00000055a4347223 */ /* 0x000fe2000001004c */
        /* <DEDUP_REMOVED lines=24> */
.L_x_5148:
[-CC-:B------:R-:W-:Y:S01]  /*35d0*/  FFMA.FTZ R0, R115, R169.reuse, R170.reuse ;  /* 0x000000a973007223 */ /* 0x180fe200000100aa */
[-CC-:B0-----:R-:W-:Y:S01]  /*35e0*/  FFMA.FTZ R85, R116, R169.reuse, R170.reuse ;  /* 0x000000a974557223 */ /* 0x181fe200000100aa */
        /* <DEDUP_REMOVED lines=8> */
[----:B------:R-:W-:Y:S01]  /*3670*/  FFMA.FTZ R123, R164, R123, R80 ;  /* 0x0000007ba47b7223 */ /* 0x000fe20000010050 */
[----:B------:R-:W-:Y:S01]  /*3680*/  FADD.FTZ R125, R125, -R84 ;  /* 0x800000547d7d7221 */ /* 0x000fe20000010000 */
[-C--:B------:R-:W-:Y:S01]  /*3690*/  FMUL.FTZ R87, R87, R168.reuse ;  /* 0x000000a857577220 */ /* 0x080fe20000410000 */
[-CC-:B------:R-:W-:Y:S01]  /*36a0*/  FFMA.FTZ R117, R117, R169.reuse, R170.reuse ;  /* 0x000000a975757223 */ /* 0x180fe200000100aa */
[-CC-:B------:R-:W-:Y:S01]  /*36b0*/  FFMA.FTZ R127, R127, R169.reuse, R170.reuse ;  /* 0x000000a97f7f7223 */ /* 0x180fe200000100aa */
[----:B------:R-:W-:Y:S01]  /*36c0*/  FFMA.FTZ R85, R114, R169, R170 ;  /* 0x000000a972557223 */ /* 0x000fe200000100aa */
[-C--:B------:R-:W-:Y:S01]  /*36d0*/  FMUL.FTZ R89, R89, R168.reuse ;  /* 0x000000a859597220 */ /* 0x080fe20000410000 */
[----:B------:R-:W-:Y:S01]  /*36e0*/  FMUL.FTZ R123, R123, R168 ;  /* 0x000000a87b7b7220 */ /* 0x000fe20000410000 */
[----:B------:R-:W-:Y:S01]  /*36f0*/  FMUL.FTZ R87, R87, UR4 ;  /* 0x0000000457577c20 */ /* 0x000fe20008410000 */
[----:B------:R-:W-:Y:S01]  /*3700*/  FADD.FTZ R130, R131, -R130 ;  /* 0x8000008283827221 */ /* 0x000fe20000010000 */
[----:B------:R-:W-:Y:S01]  /*3710*/  LOP3.LUT P2, RZ, R108, 0xff00, RZ, 0xc0, !PT ;  /* 0x0000ff006cff7812 */ /* 0x000fe2000784c0ff */
[----:B------:R-:W-:Y:S01]  /*3720*/  FFMA.FTZ R125, R164, R125, R82 ;  /* 0x0000007da47d7223 */ /* 0x000fe20000010052 */
[----:B------:R-:W-:Y:S01]  /*3730*/  FADD.FTZ R117, R124, -R117 ;  /* 0x800000757c757221 */ /* 0x000fe20000010000 */
[----:B------:R-:W-:Y:S01]  /*3740*/  FADD.FTZ R128, R128, -R127 ;  /* 0x8000007f80807221 */ /* 0x000fe20000010000 */
[----:B------:R-:W-:Y:S01]  /*3750*/  FADD.FTZ R85, R120, -R85 ;  /* 0x8000005578557221 */ /* 0x000fe20000010000 */
[----:B------:R-:W-:Y:S01]  /*3760*/  FMUL.FTZ R0, R89, UR4 ;  /* 0x0000000459007c20 */ /* 0x000fe20008410000 */
[----:B------:R-:W-:Y:S01]  /*3770*/  FMUL.FTZ R123, R123, UR4 ;  /* 0x000000047b7b7c20 */ /* 0x000fe20008410000 */
[----:B------:R-:W-:Y:S01]  /*3780*/  LOP3.LUT P6, RZ, R109, 0xff, RZ, 0xc0, !PT ;  /* 0x000000ff6dff7812 */ /* 0x000fe200078cc0ff */
[C---:B------:R-:W-:Y:S01]  /*3790*/  FFMA.FTZ R91, R164.reuse, R130, R83 ;  /* 0x00000082a45b7223 */ /* 0x040fe20000010053 */
[----:B------:R-:W-:Y:S01]  /*37a0*/  FSEL R89, R87, RZ, P2 ;  /* 0x000000ff57597208 */ /* 0x000fe20001000000 */
[----:B------:R-:W-:Y:S01]  /*37b0*/  FMUL.FTZ R125, R125, R168 ;  /* 0x000000a87d7d7220 */ /* 0x000fe20000410000 */
[C---:B------:R-:W-:Y:S01]  /*37c0*/  FFMA.FTZ R117, R164.reuse, R117, R79 ;  /* 0x00000075a4757223 */ /* 0x040fe2000001004f */
[C---:B------:R-:W-:Y:S01]  /*37d0*/  FFMA.FTZ R87, R164.reuse, R128, R81 ;  /* 0x00000080a4577223 */ /* 0x040fe20000010051 */
[----:B------:R-:W-:Y:S01]  /*37e0*/  FFMA.FTZ R85, R164, R85, R76 ;  /* 0x00000055a4557223 */ /* 0x000fe2000001004c */
[----:B------:R-:W-:Y:S01]  /*37f0*/  FSEL R86, R123, RZ, P6 ;  /* 0x000000ff7b567208 */ /* 0x000fe20003000000 */
[-C--:B------:R-:W-:Y:S01]  /*3800*/  FMUL.FTZ R91, R91, R168.reuse ;  /* 0x000000a85b5b7220 */ /* 0x080fe20000410000 */
[----:B------:R-:W-:Y:S01]  /*3810*/  FMUL.FTZ R125, R125, UR4 ;  /* 0x000000047d7d7c20 */ /* 0x000fe20008410000 */
[C---:B------:R-:W-:Y:S01]  /*3820*/  LOP3.LUT P5, RZ, R108.reuse, 0xff0000, RZ, 0xc0, !PT ;  /* 0x00ff00006cff7812 */ /* 0x040fe200078ac0ff */
[-C--:B------:R-:W-:Y:S01]  /*3830*/  FMUL.FTZ R117, R117, R168.reuse ;  /* 0x000000a875757220 */ /* 0x080fe20000410000 */
[----:B------:R-:W-:Y:S01]  /*3840*/  ISETP.GE.U32.AND P2, PT, R108, RZ, PT ;  /* 0x000000ff6c00720c */ /* 0x000fe20003f46070 */
[-C--:B------:R-:W-:Y:S01]  /*3850*/  FMUL.FTZ R87, R87, R168.reuse ;  /* 0x000000a857577220 */ /* 0x080fe20000410000 */
[----:B------:R-:W-:Y:S01]  /*3860*/  LOP3.LUT P6, RZ, R109, 0xff0000, RZ, 0xc0, !PT ;  /* 0x00ff00006dff7812 */ /* 0x000fe200078cc0ff */
[----:B------:R-:W-:Y:S01]  /*3870*/  FMUL.FTZ R85, R85, R168 ;  /* 0x000000a855557220 */ /* 0x000fe20000410000 */
[----:B------:R-:W-:Y:S01]  /*3880*/  FMUL.FTZ R91, R91, UR4 ;  /* 0x000000045b5b7c20 */ /* 0x000fe20008410000 */
[----:B------:R-:W-:Y:S01]  /*3890*/  FSEL R0, R0, RZ, P5 ;  /* 0x000000ff00007208 */ /* 0x000fe20002800000 */
[----:B------:R-:W-:Y:S01]  /*38a0*/  FMUL.FTZ R117, R117, UR4 ;  /* 0x0000000475757c20 */ /* 0x000fe20008410000 */
[----:B------:R-:W-:Y:S01]  /*38b0*/  ISETP.GE.U32.AND.EX P2, PT, R109, 0x1000000, PT, P2 ;  /* 0x010000006d00780c */ /* 0x000fe20003f46120 */
[----:B------:R-:W-:Y:S01]  /*38c0*/  FMUL.FTZ R87, R87, UR4 ;  /* 0x0000000457577c20 */ /* 0x000fe20008410000 */
[----:B------:R-:W-:Y:S01]  /*38d0*/  FMUL.FTZ R85, R85, UR4 ;  /* 0x0000000455557c20 */ /* 0x000fe20008410000 */
[----:B------:R-:W-:-:S02]  /*38e0*/  FSEL R125, R125, RZ, P6 ;  /* 0x000000ff7d7d7208 */ /* 0x000fc40003000000 */
[C---:B------:R-:W-:Y:S02]  /*38f0*/  LOP3.LUT P4, RZ, R108.reuse, 0xff000000, RZ, 0xc0, !PT ;  /* 0xff0000006cff7812 */ /* 0x040fe4000788c0ff */
[----:B------:R-:W-:Y:S02]  /*3900*/  LOP3.LUT P5, RZ, R109, 0xff00, RZ, 0xc0, !PT ;  /* 0x0000ff006dff7812 */ /* 0x000fe400078ac0ff */
        /* <DEDUP_REMOVED lines=8> */
[----:B------:R-:W-:-:S07]  /*3990*/  F2FP.BF16.F32.PACK_AB R84, R89, R84 ;  /* 0x000000545954723e */ /* 0x000fce00000010ff */
.L_x_5149:
        /* <DEDUP_REMOVED lines=19> */
[----:B------:R-:W-:Y:S01]  /*3ad0*/  FMUL.FTZ R84, R48, R168 ;  /* 0x000000a830547220 */ /* 0x000fe20000410000 */
[-CC-:B------:R-:W-:Y:S01]  /*3ae0*/  FFMA.FTZ R107, R107, R169.reuse, R170.reuse ;  /* 0x000000a96b6b7223 */ /* 0x180fe200000100aa */
[-CC-:B------:R-:W-:Y:S01]  /*3af0*/  FFMA.FTZ R111, R111, R169.reuse, R170.reuse ;  /* 0x000000a96f6f7223 */ /* 0x180fe200000100aa */
[----:B------:R-:W-:Y:S01]  /*3b00*/  FADD.FTZ R100, R100, -R51 ;  /* 0x8000003364647221 */ /* 0x000fe20000010000 */
[----:B------:R-:W-:Y:S01]  /*3b10*/  FFMA.FTZ R92, R92, R169, R170 ;  /* 0x000000a95c5c7223 */ /* 0x000fe200000100aa */
[----:B------:R-:W-:Y:S01]  /*3b20*/  FFMA.FTZ R53, R164, R0, R45 ;  /* 0x00000000a4357223 */ /* 0x000fe2000001002d */
[-C--:B------:R-:W-:Y:S01]  /*3b30*/  FMUL.FTZ R85, R49, R168.reuse ;  /* 0x000000a831557220 */ /* 0x080fe20000410000 */
[----:B------:R-:W-:Y:S01]  /*3b40*/  FMUL.FTZ R0, R54, R168 ;  /* 0x000000a836007220 */ /* 0x000fe20000410000 */
[----:B------:R-:W-:Y:S01]  /*3b50*/  FMUL.FTZ R84, R84, UR4 ;  /* 0x0000000454547c20 */ /* 0x000fe20008410000 */
[----:B------:R-:W-:Y:S01]  /*3b60*/  LOP3.LUT P2, RZ, R103, 0xff, RZ, 0xc0, !PT ;  /* 0x000000ff67ff7812 */ /* 0x000fe2000784c0ff */
[----:B------:R-:W-:Y:S01]  /*3b70*/  FADD.FTZ R107, R106, -R107 ;  /* 0x8000006b6a6b7221 */ /* 0x000fe20000010000 */
[----:B------:R-:W-:Y:S01]  /*3b80*/  FADD.FTZ R110, R110, -R111 ;  /* 0x8000006f6e6e7221 */ /* 0x000fe20000010000 */
[----:B------:R-:W-:Y:S01]  /*3b90*/  FFMA.FTZ R55, R164, R100, R47 ;  /* 0x00000064a4377223 */ /* 0x000fe2000001002f */
[----:B------:R-:W-:Y:S01]  /*3ba0*/  FADD.FTZ R95, R95, -R92 ;  /* 0x8000005c5f5f7221 */ /* 0x000fe20000010000 */
[----:B------:R-:W-:Y:S01]  /*3bb0*/  FMUL.FTZ R85, R85, UR4 ;  /* 0x0000000455557c20 */ /* 0x000fe20008410000 */
[----:B------:R-:W-:Y:S01]  /*3bc0*/  LOP3.LUT P6, RZ, R103, 0xff00, RZ, 0xc0, !PT ;  /* 0x0000ff0067ff7812 */ /* 0x000fe200078cc0ff */
[----:B------:R-:W-:Y:S01]  /*3bd0*/  FMUL.FTZ R0, R0, UR4 ;  /* 0x0000000400007c20 */ /* 0x000fe20008410000 */
[----:B------:R-:W-:Y:S01]  /*3be0*/  LOP3.LUT P5, RZ, R102, 0xff0000, RZ, 0xc0, !PT ;  /* 0x00ff000066ff7812 */ /* 0x000fe200078ac0ff */
[----:B------:R-:W-:Y:S01]  /*3bf0*/  FFMA.FTZ R50, R164, R107, R58 ;  /* 0x0000006ba4327223 */ /* 0x000fe2000001003a */
[----:B------:R-:W-:Y:S01]  /*3c00*/  FSEL R86, R84, RZ, P2 ;  /* 0x000000ff54567208 */ /* 0x000fe20001000000 */
[C---:B------:R-:W-:Y:S01]  /*3c10*/  FFMA.FTZ R51, R164.reuse, R110, R59 ;  /* 0x0000006ea4337223 */ /* 0x040fe2000001003b */
[-C--:B------:R-:W-:Y:S01]  /*3c20*/  FMUL.FTZ R84, R55, R168.reuse ;  /* 0x000000a837547220 */ /* 0x080fe20000410000 */
[----:B------:R-:W-:Y:S01]  /*3c30*/  FFMA.FTZ R52, R164, R95, R44 ;  /* 0x0000005fa4347223 */ /* 0x000fe2000001002c */
[----:B------:R-:W-:Y:S01]  /*3c40*/  FSEL R87, R85, RZ, P6 ;  /* 0x000000ff55577208 */ /* 0x000fe20003000000 */
[-C--:B------:R-:W-:Y:S01]  /*3c50*/  FMUL.FTZ R88, R50, R168.reuse ;  /* 0x000000a832587220 */ /* 0x080fe20000410000 */
[----:B------:R-:W-:Y:S01]  /*3c60*/  FSEL R85, R0, RZ, P5 ;  /* 0x000000ff00557208 */ /* 0x000fe20002800000 */
[-C--:B------:R-:W-:Y:S01]  /*3c70*/  FMUL.FTZ R0, R53, R168.reuse ;  /* 0x000000a835007220 */ /* 0x080fe20000410000 */
[-C--:B------:R-:W-:Y:S01]  /*3c80*/  FMUL.FTZ R89, R51, R168.reuse ;  /* 0x000000a833597220 */ /* 0x080fe20000410000 */
[----:B------:R-:W-:Y:S01]  /*3c90*/  FMUL.FTZ R84, R84, UR4 ;  /* 0x0000000454547c20 */ /* 0x000fe20008410000 */
[----:B------:R-:W-:Y:S01]  /*3ca0*/  LOP3.LUT P6, RZ, R102, 0xff000000, RZ, 0xc0, !PT ;  /* 0xff00000066ff7812 */ /* 0x000fe200078cc0ff */
[----:B------:R-:W-:Y:S01]  /*3cb0*/  FMUL.FTZ R168, R52, R168 ;  /* 0x000000a834a87220 */ /* 0x000fe20000410000 */
[----:B------:R-:W-:Y:S01]  /*3cc0*/  ISETP.GE.U32.AND P2, PT, R102, RZ, PT ;  /* 0x000000ff6600720c */ /* 0x000fe20003f46070 */
[----:B------:R-:W-:Y:S01]  /*3cd0*/  FMUL.FTZ R90, R88, UR4 ;  /* 0x00000004585a7c20 */ /* 0x000fe20008410000 */
        /* <DEDUP_REMOVED lines=17> */
.L_x_5150:
        /* <DEDUP_REMOVED lines=8> */
[----:B------:R-:W-:Y:S01]  /*3e70*/  FFMA.FTZ R101, R164, R101, R56 ;  /* 0x00000065a4657223 */ /* 0x000fe20000010038 */
[----:B------:R-:W-:Y:S01]  /*3e80*/  FADD.FTZ R107, R106, -R107 ;  /* 0x8000006b6a6b7221 */ /* 0x000fe20000010000 */
[----:B------:R-:W-:Y:S01]  /*3e90*/  FFMA.FTZ R85, R164, R0, R45 ;  /* 0x00000000a4557223 */ /* 0x000fe2000001002d */
[-CC-:B------:R-:W-:Y:S01]  /*3ea0*/  FFMA.FTZ R104, R104, R169.reuse, R170.reuse ;  /* 0x000000a968687223 */ /* 0x180fe200000100aa */
[-CC-:B------:R-:W-:Y:S01]  /*3eb0*/  FFMA.FTZ R111, R111, R169.reuse, R170.reuse ;  /* 0x000000a96f6f7223 */ /* 0x180fe200000100aa */
[----:B------:R-:W-:Y:S01]  /*3ec0*/  FFMA.FTZ R92, R92, R169, R170 ;  /* 0x000000a95c5c7223 */ /* 0x000fe200000100aa */
[----:B------:R-:W-:Y:S01]  /*3ed0*/  FFMA.FTZ R87, R164, R87, R46 ;  /* 0x00000057a4577223 */ /* 0x000fe2000001002e */
[-C--:B------:R-:W-:Y:S01]  /*3ee0*/  FMUL.FTZ R101, R101, R168.reuse ;  /* 0x000000a865657220 */ /* 0x080fe20000410000 */
[----:B------:R-:W-:Y:S01]  /*3ef0*/  FADD.FTZ R100, R100, -R89 ;  /* 0x8000005964647221 */ /* 0x000fe20000010000 */
[----:B------:R-:W-:Y:S01]  /*3f00*/  FFMA.FTZ R107, R164, R107, R58 ;  /* 0x0000006ba46b7223 */ /* 0x000fe2000001003a */
[-C--:B------:R-:W-:Y:S01]  /*3f10*/  FMUL.FTZ R85, R85, R168.reuse ;  /* 0x000000a855557220 */ /* 0x080fe20000410000 */
[----:B------:R-:W-:Y:S01]  /*3f20*/  FADD.FTZ R104, R105, -R104 ;  /* 0x8000006869687221 */ /* 0x000fe20000010000 */
[----:B------:R-:W-:Y:S01]  /*3f30*/  FADD.FTZ R110, R110, -R111 ;  /* 0x8000006f6e6e7221 */ /* 0x000fe20000010000 */
[----:B------:R-:W-:Y:S01]  /*3f40*/  FADD.FTZ R95, R95, -R92 ;  /* 0x8000005c5f5f7221 */ /* 0x000fe20000010000 */
[----:B------:R-:W-:Y:S01]  /*3f50*/  FMUL.FTZ R87, R87, R168 ;  /* 0x000000a857577220 */ /* 0x000fe20000410000 */
[----:B------:R-:W-:Y:S01]  /*3f60*/  FMUL.FTZ R101, R101, UR4 ;  /* 0x0000000465657c20 */ /* 0x000fe20008410000 */
[C---:B------:R-:W-:Y:S01]  /*3f70*/  FFMA.FTZ R89, R164.reuse, R100, R47 ;  /* 0x00000064a4597223 */ /* 0x040fe2000001002f */
[----:B------:R-:W-:Y:S01]  /*3f80*/  FMUL.FTZ R107, R107, R168 ;  /* 0x000000a86b6b7220 */ /* 0x000fe20000410000 */
[----:B------:R-:W-:Y:S01]  /*3f90*/  FMUL.FTZ R85, R85, UR4 ;  /* 0x0000000455557c20 */ /* 0x000fe20008410000 */
[----:B------:R-:W-:Y:S01]  /*3fa0*/  LOP3.LUT P6, RZ, R103, 0xff, RZ, 0xc0, !PT ;  /* 0x000000ff67ff7812 */ /* 0x000fe200078cc0ff */
[C---:B------:R-:W-:Y:S01]  /*3fb0*/  FFMA.FTZ R91, R164.reuse, R104, R57 ;  /* 0x00000068a45b7223 */ /* 0x040fe20000010039 */
[C---:B------:R-:W-:Y:S01]  /*3fc0*/  FFMA.FTZ R93, R164.reuse, R110, R59 ;  /* 0x0000006ea45d7223 */ /* 0x040fe2000001003b */
[----:B------:R-:W-:Y:S01]  /*3fd0*/  FFMA.FTZ R95, R164, R95, R44 ;  /* 0x0000005fa45f7223 */ /* 0x000fe2000001002c */
        /* <DEDUP_REMOVED lines=30> */
.L_x_5151:
[----:B------:R-:W0:Y:S01]  /*41c0*/  @P0 LDC.64 R88, c[0x0][0x478] ;  /* 0x00011e00ff580b82 */ /* 0x000e220000000a00 */
[----:B------:R-:W-:-:S04]  /*41d0*/  IMAD.WIDE.U32 R118, R162, 0x10, R118 ;  /* 0x00000010a2767825 */ /* 0x000fc800078e0076 */
[----:B0-----:R-:W-:-:S05]  /*41e0*/  @P0 IMAD.WIDE.U32 R88, R162, 0x20, R88 ;  /* 0x00000020a2580825 */ /* 0x001fca00078e0058 */
[----:B------:R0:W-:Y:S04]  /*41f0*/  @P0 STG.E.128 desc[UR6][R88.64], R52 ;  /* 0x0000003458000986 */ /* 0x0001e8000c101d06 */
[----:B------:R0:W-:Y:S04]  /*4200*/  @P0 STG.E.128 desc[UR6][R88.64+0x10], R48 ;  /* 0x0000103058000986 */ /* 0x0001e8000c101d06 */
[----:B------:R0:W-:Y:S01]  /*4210*/  STG.E.128 desc[UR6][R118.64], R84 ;  /* 0x0000005476007986 */ /* 0x0001e2000c101d06 */
[----:B------:R-:W-:Y:S05]  /*4220*/  BRA `(.L_x_5152) ;  /* 0x00000020002c7947 */ /* 0x000fea0003800000 */
.L_x_5143:
[----:B------:R-:W-:-:S04]  /*4230*/  ISETP.NE.U32.AND P0, PT, RZ, UR14, PT ;  /* 0x0000000eff007c0c */ /* 0x000fc8000bf05070 */
[----:B------:R-:W-:-:S13]  /*4240*/  ISETP.NE.AND.EX P0, PT, RZ, UR15, PT, P0 ;  /* 0x0000000fff007c0c */ /* 0x000fda000bf05300 */
[----:B------:R-:W-:Y:S05]  /*4250*/  @P0 BRA `(.L_x_5153) ;  /* 0x0000000000f80947 */ /* 0x000fea0003800000 */
        /* <DEDUP_REMOVED lines=8> */
[----:B------:R-:W-:Y:S01]  /*42e0*/  FMUL.FTZ R85, R164, R85 ;  /* 0x00000055a4557220 */ /* 0x000fe20000410000 */
[----:B-----5:R-:W-:Y:S01]  /*42f0*/  LOP3.LUT P2, RZ, R118, 0xff00, RZ, 0xc0, !PT ;  /* 0x0000ff0076ff7812 */ /* 0x020fe2000784c0ff */
[C---:B------:R-:W-:Y:S01]  /*4300*/  FMUL.FTZ R87, R164.reuse, R87 ;  /* 0x00000057a4577220 */ /* 0x040fe20000410000 */
[----:B------:R-:W-:Y:S01]  /*4310*/  FMUL.FTZ R89, R164, R89 ;  /* 0x00000059a4597220 */ /* 0x000fe20000410000 */
[-C--:B------:R-:W-:Y:S01]  /*4320*/  FMUL.FTZ R85, R85, R168.reuse ;  /* 0x000000a855557220 */ /* 0x080fe20000410000 */
[-CC-:B------:R-:W-:Y:S01]  /*4330*/  FFMA.FTZ R201, R201, R169.reuse, R170.reuse ;  /* 0x000000a9c9c97223 */ /* 0x180fe200000100aa */
[-C--:B------:R-:W-:Y:S01]  /*4340*/  FMUL.FTZ R87, R87, R168.reuse ;  /* 0x000000a857577220 */ /* 0x080fe20000410000 */
[-C--:B------:R-:W-:Y:S01]  /*4350*/  FMUL.FTZ R89, R89, R168.reuse ;  /* 0x000000a859597220 */ /* 0x080fe20000410000 */
[----:B------:R-:W-:Y:S01]  /*4360*/  FMUL.FTZ R85, R85, UR4 ;  /* 0x0000000455557c20 */ /* 0x000fe20008410000 */
[-CC-:B------:R-:W-:Y:S01]  /*4370*/  FFMA.FTZ R0, R0, R169.reuse, R170.reuse ;  /* 0x000000a900007223 */ /* 0x180fe200000100aa */
[----:B------:R-:W-:Y:S01]  /*4380*/  FMUL.FTZ R87, R87, UR4 ;  /* 0x0000000457577c20 */ /* 0x000fe20008410000 */
[----:B------:R-:W-:Y:S01]  /*4390*/  FMUL.FTZ R84, R89, UR4 ;  /* 0x0000000459547c20 */ /* 0x000fe20008410000 */
[----:B------:R-:W-:Y:S01]  /*43a0*/  LOP3.LUT P5, RZ, R118, 0xff0000, RZ, 0xc0, !PT ;  /* 0x00ff000076ff7812 */ /* 0x000fe200078ac0ff */
[-CC-:B------:R-:W-:Y:S01]  /*43b0*/  FFMA.FTZ R202, R202, R169.reuse, R170.reuse ;  /* 0x000000a9caca7223 */ /* 0x180fe200000100aa */
[----:B------:R-:W-:Y:S01]  /*43c0*/  LOP3.LUT P6, RZ, R119, 0xff, RZ, 0xc0, !PT ;  /* 0x000000ff77ff7812 */ /* 0x000fe200078cc0ff */
[----:B------:R-:W-:Y:S01]  /*43d0*/  FADD.FTZ R201, R204, -R201 ;  /* 0x800000c9ccc97221 */ /* 0x000fe20000010000 */
[----:B------:R-:W-:Y:S01]  /*43e0*/  FSEL R89, R85, RZ, P2 ;  /* 0x000000ff55597208 */ /* 0x000fe20001000000 */
[----:B------:R-:W-:Y:S01]  /*43f0*/  FFMA.FTZ R167, R200, R169, R170 ;  /* 0x000000a9c8a77223 */ /* 0x000fe200000100aa */
[----:B------:R-:W-:Y:S01]  /*4400*/  ISETP.GE.U32.AND P2, PT, R118, RZ, PT ;  /* 0x000000ff7600720c */ /* 0x000fe20003f46070 */
[----:B------:R-:W-:Y:S01]  /*4410*/  FADD.FTZ R207, R207, -R0 ;  /* 0x80000000cfcf7221 */ /* 0x000fe20000010000 */
[----:B------:R-:W-:Y:S01]  /*4420*/  FSEL R0, R87, RZ, P5 ;  /* 0x000000ff57007208 */ /* 0x000fe20002800000 */
[----:B------:R-:W-:Y:S01]  /*4430*/  FADD.FTZ R197, R197, -R202 ;  /* 0x800000cac5c57221 */ /* 0x000fe20000010000 */
[----:B------:R-:W-:Y:S01]  /*4440*/  FSEL R86, R84, RZ, P6 ;  /* 0x000000ff54567208 */ /* 0x000fe20003000000 */
[----:B------:R-:W-:Y:S01]  /*4450*/  FADD.FTZ R167, R196, -R167 ;  /* 0x800000a7c4a77221 */ /* 0x000fe20000010000 */
[C---:B------:R-:W-:Y:S01]  /*4460*/  LOP3.LUT P5, RZ, R119.reuse, 0xff00, RZ, 0xc0, !PT ;  /* 0x0000ff0077ff7812 */ /* 0x040fe200078ac0ff */
[C---:B------:R-:W-:Y:S01]  /*4470*/  FMUL.FTZ R87, R164.reuse, R91 ;  /* 0x0000005ba4577220 */ /* 0x040fe20000410000 */
[C---:B------:R-:W-:Y:S01]  /*4480*/  LOP3.LUT P6, RZ, R119.reuse, 0xff0000, RZ, 0xc0, !PT ;  /* 0x00ff000077ff7812 */ /* 0x040fe200078cc0ff */
[C---:B------:R-:W-:Y:S01]  /*4490*/  FMUL.FTZ R91, R164.reuse, R197 ;  /* 0x000000c5a45b7220 */ /* 0x040fe20000410000 */
[----:B------:R-:W-:Y:S01]  /*44a0*/  ISETP.GE.U32.AND.EX P2, PT, R119, 0x1000000, PT, P2 ;  /* 0x010000007700780c */ /* 0x000fe20003f46120 */
[C---:B------:R-:W-:Y:S01]  /*44b0*/  FMUL.FTZ R119, R164.reuse, R201 ;  /* 0x000000c9a4777220 */ /* 0x040fe20000410000 */
[C---:B------:R-:W-:Y:S01]  /*44c0*/  FMUL.FTZ R167, R164.reuse, R167 ;  /* 0x000000a7a4a77220 */ /* 0x040fe20000410000 */
[----:B------:R-:W-:Y:S01]  /*44d0*/  FMUL.FTZ R85, R164, R207 ;  /* 0x000000cfa4557220 */ /* 0x000fe20000410000 */
        /* <DEDUP_REMOVED lines=22> */
.L_x_5153:
[-CC-:B------:R-:W-:Y:S01]  /*4640*/  FFMA.FTZ R201, R201, R169.reuse, R170.reuse ;  /* 0x000000a9c9c97223 */ /* 0x180fe200000100aa */
[-CC-:B------:R-:W-:Y:S01]  /*4650*/  FFMA.FTZ R51, R200, R169.reuse, R170.reuse ;  /* 0x000000a9c8337223 */ /* 0x180fe200000100aa */
[-CC-:B------:R-:W-:Y:S01]  /*4660*/  FFMA.FTZ R48, R203, R169.reuse, R170.reuse ;  /* 0x000000a9cb307223 */ /* 0x180fe200000100aa */
[-C--:B------:R-:W-:Y:S01]  /*4670*/  FFMA.FTZ R49, R210, R169.reuse, R170 ;  /* 0x000000a9d2317223 */ /* 0x080fe200000100aa */
[----:B------:R-:W-:Y:S01]  /*4680*/  FADD.FTZ R201, R204, -R201 ;  /* 0x800000c9ccc97221 */ /* 0x000fe20000010000 */
[----:B------:R-:W-:Y:S01]  /*4690*/  FADD.FTZ R51, R196, -R51 ;  /* 0x80000033c4337221 */ /* 0x000fe20000010000 */
[----:B------:R-:W-:Y:S01]  /*46a0*/  FADD.FTZ R205, R205, -R48 ;  /* 0x80000030cdcd7221 */ /* 0x000fe20000010000 */
[--C-:B------:R-:W-:Y:S01]  /*46b0*/  FFMA.FTZ R202, R202, R169, R170.reuse ;  /* 0x000000a9caca7223 */ /* 0x100fe200000100aa */
[C---:B------:R-:W-:Y:S01]  /*46c0*/  FMUL.FTZ R50, R164.reuse, R201 ;  /* 0x000000c9a4327220 */ /* 0x040fe20000410000 */
[----:B------:R-:W-:Y:S01]  /*46d0*/  FMUL.FTZ R51, R164, R51 ;  /* 0x00000033a4337220 */ /* 0x000fe20000410000 */
[----:B------:R-:W-:Y:S01]  /*46e0*/  FFMA.FTZ R0, R0, R169, R170 ;  /* 0x000000a900007223 */ /* 0x000fe200000100aa */
[----:B------:R-:W-:Y:S01]  /*46f0*/  FADD.FTZ R55, R198, -R49 ;  /* 0x80000031c6377221 */ /* 0x000fe20000010000 */
[----:B------:R-:W-:Y:S01]  /*4700*/  FMUL.FTZ R48, R164, R205 ;  /* 0x000000cda4307220 */ /* 0x000fe20000410000 */
[-C--:B------:R-:W-:Y:S01]  /*4710*/  FMUL.FTZ R52, R50, R168.reuse ;  /* 0x000000a832347220 */ /* 0x080fe20000410000 */
[-C--:B------:R-:W-:Y:S01]  /*4720*/  FMUL.FTZ R54, R51, R168.reuse ;  /* 0x000000a833367220 */ /* 0x080fe20000410000 */
[----:B------:R-:W-:Y:S01]  /*4730*/  FADD.FTZ R49, R197, -R202 ;  /* 0x800000cac5317221 */ /* 0x000fe20000010000 */
[----:B-----5:R-:W-:Y:S01]  /*4740*/  ISETP.GE.U32.AND P2, PT, R118, RZ, PT ;  /* 0x000000ff7600720c */ /* 0x020fe20003f46070 */
[-CC-:B------:R-:W-:Y:S01]  /*4750*/  FFMA.FTZ R208, R208, R169.reuse, R170.reuse ;  /* 0x000000a9d0d07223 */ /* 0x180fe200000100aa */
[----:B------:R-:W-:Y:S01]  /*4760*/  FFMA.FTZ R209, R209, R169, R170 ;  /* 0x000000a9d1d17223 */ /* 0x000fe200000100aa */
[----:B------:R-:W-:Y:S01]  /*4770*/  FADD.FTZ R207, R207, -R0 ;  /* 0x80000000cfcf7221 */ /* 0x000fe20000010000 */
[-C--:B------:R-:W-:Y:S01]  /*4780*/  FMUL.FTZ R0, R48, R168.reuse ;  /* 0x000000a830007220 */ /* 0x080fe20000410000 */
[----:B------:R-:W-:Y:S01]  /*4790*/  FMUL.FTZ R52, R52, UR4 ;  /* 0x0000000434347c20 */ /* 0x000fe20008410000 */
[----:B------:R-:W-:Y:S01]  /*47a0*/  FMUL.FTZ R54, R54, UR4 ;  /* 0x0000000436367c20 */ /* 0x000fe20008410000 */
[C---:B------:R-:W-:Y:S01]  /*47b0*/  LOP3.LUT P6, RZ, R119.reuse, 0xff0000, RZ, 0xc0, !PT ;  /* 0x00ff000077ff7812 */ /* 0x040fe200078cc0ff */
[----:B------:R-:W-:Y:S01]  /*47c0*/  FMUL.FTZ R49, R164, R49 ;  /* 0x00000031a4317220 */ /* 0x000fe20000410000 */
[----:B------:R-:W-:Y:S01]  /*47d0*/  ISETP.GE.U32.AND.EX P2, PT, R119, 0x1000000, PT, P2 ;  /* 0x010000007700780c */ /* 0x000fe20003f46120 */
[----:B------:R-:W-:Y:S01]  /*47e0*/  FADD.FTZ R53, R199, -R208 ;  /* 0x800000d0c7357221 */ /* 0x000fe20000010000 */
[----:B------:R-:W-:Y:S01]  /*47f0*/  FADD.FTZ R209, R206, -R209 ;  /* 0x800000d1ced17221 */ /* 0x000fe20000010000 */
[----:B------:R-:W-:Y:S01]  /*4800*/  FMUL.FTZ R0, R0, UR4 ;  /* 0x0000000400007c20 */ /* 0x000fe20008410000 */
[----:B------:R-:W-:Y:S01]  /*4810*/  LOP3.LUT P5, RZ, R119, 0xff, RZ, 0xc0, !PT ;  /* 0x000000ff77ff7812 */ /* 0x000fe200078ac0ff */
[-C--:B------:R-:W-:Y:S01]  /*4820*/  FMUL.FTZ R87, R49, R168.reuse ;  /* 0x000000a831577220 */ /* 0x080fe20000410000 */
[----:B------:R-:W-:Y:S01]  /*4830*/  FSEL R167, R52, RZ, P6 ;  /* 0x000000ff34a77208 */ /* 0x000fe20003000000 */
[----:B------:R-:W-:Y:S01]  /*4840*/  FMUL.FTZ R53, R164, R53 ;  /* 0x00000035a4357220 */ /* 0x000fe20000410000 */
[----:B------:R-:W-:Y:S01]  /*4850*/  FSEL R188, R54, RZ, P2 ;  /* 0x000000ff36bc7208 */ /* 0x000fe20001000000 */
[C---:B------:R-:W-:Y:S01]  /*4860*/  FMUL.FTZ R54, R164.reuse, R209 ;  /* 0x000000d1a4367220 */ /* 0x040fe20000410000 */
[C---:B------:R-:W-:Y:S01]  /*4870*/  FMUL.FTZ R55, R164.reuse, R55 ;  /* 0x00000037a4377220 */ /* 0x040fe20000410000 */
[----:B------:R-:W-:Y:S01]  /*4880*/  FMUL.FTZ R52, R164, R207 ;  /* 0x000000cfa4347220 */ /* 0x000fe20000410000 */
        /* <DEDUP_REMOVED lines=24> */
.L_x_5154:
        /* <DEDUP_REMOVED lines=16> */
[C---:B------:R-:W-:Y:S01]  /*4b10*/  FMUL.FTZ R50, R164.reuse, R49 ;  /* 0x00000031a4327220 */ /* 0x040fe20000410000 */
[C---:B------:R-:W-:Y:S01]  /*4b20*/  FMUL.FTZ R51, R164.reuse, R51 ;  /* 0x00000033a4337220 */ /* 0x040fe20000410000 */
[----:B------:R-:W-:Y:S01]  /*4b30*/  FADD.FTZ R185, R185, -R48 ;  /* 0x80000030b9b97221 */ /* 0x000fe20000010000 */
[----:B------:R-:W-:Y:S01]  /*4b40*/  FMUL.FTZ R48, R164, R177 ;  /* 0x000000b1a4307220 */ /* 0x000fe20000410000 */
        /* <DEDUP_REMOVED lines=9> */
[-C--:B------:R-:W-:Y:S01]  /*4be0*/  FMUL.FTZ R0, R48, R168.reuse ;  /* 0x000000a830007220 */ /* 0x080fe20000410000 */
[----:B------:R-:W-:Y:S01]  /*4bf0*/  FMUL.FTZ R52, R52, UR4 ;  /* 0x0000000434347c20 */ /* 0x000fe20008410000 */
[----:B------:R-:W-:Y:S01]  /*4c00*/  FSEL R166, R49, RZ, P6 ;  /* 0x000000ff31a67208 */ /* 0x000fe20003000000 */
[----:B------:R-:W-:Y:S01]  /*4c10*/  FMUL.FTZ R49, R164, R185 ;  /* 0x000000b9a4317220 */ /* 0x000fe20000410000 */
[----:B------:R-:W-:Y:S01]  /*4c20*/  ISETP.GE.U32.AND.EX P2, PT, R113, 0x1000000, PT, P2 ;  /* 0x010000007100780c */ /* 0x000fe20003f46120 */
[----:B------:R-:W-:Y:S01]  /*4c30*/  FADD.FTZ R53, R179, -R172 ;  /* 0x800000acb3357221 */ /* 0x000fe20000010000 */
[----:B------:R-:W-:Y:S01]  /*4c40*/  FADD.FTZ R173, R176, -R173 ;  /* 0x800000adb0ad7221 */ /* 0x000fe20000010000 */
[----:B------:R-:W-:Y:S01]  /*4c50*/  FADD.FTZ R55, R183, -R174 ;  /* 0x800000aeb7377221 */ /* 0x000fe20000010000 */
[----:B------:R-:W-:Y:S01]  /*4c60*/  FMUL.FTZ R0, R0, UR4 ;  /* 0x0000000400007c20 */ /* 0x000fe20008410000 */
[----:B------:R-:W-:Y:S01]  /*4c70*/  LOP3.LUT P5, RZ, R113, 0xff, RZ, 0xc0, !PT ;  /* 0x000000ff71ff7812 */ /* 0x000fe200078ac0ff */
[-C--:B------:R-:W-:Y:S01]  /*4c80*/  FMUL.FTZ R87, R49, R168.reuse ;  /* 0x000000a831577220 */ /* 0x080fe20000410000 */
[----:B------:R-:W-:Y:S01]  /*4c90*/  FSEL R167, R52, RZ, P2 ;  /* 0x000000ff34a77208 */ /* 0x000fe20001000000 */
[C---:B------:R-:W-:Y:S01]  /*4ca0*/  FMUL.FTZ R53, R164.reuse, R53 ;  /* 0x00000035a4357220 */ /* 0x040fe20000410000 */
        /* <DEDUP_REMOVED lines=28> */
.L_x_5155:
        /* <DEDUP_REMOVED lines=61> */
.L_x_5156:
        /* <DEDUP_REMOVED lines=12> */
[-CC-:B------:R-:W-:Y:S01]  /*5300*/  FFMA.FTZ R0, R129, R169.reuse, R170.reuse ;  /* 0x000000a981007223 */ /* 0x180fe200000100aa */
[----:B------:R-:W-:Y:S01]  /*5310*/  FADD.FTZ R55, R122, -R49 ;  /* 0x800000317a377221 */ /* 0x000fe20000010000 */
[----:B------:R-:W-:Y:S01]  /*5320*/  FFMA.FTZ R49, R114, R169, R170 ;  /* 0x000000a972317223 */ /* 0x000fe200000100aa */
[----:B------:R-:W-:Y:S01]  /*5330*/  FADD.FTZ R51, R131, -R130 ;  /* 0x8000008283337221 */ /* 0x000fe20000010000 */
[----:B------:R-:W-:Y:S01]  /*5340*/  FADD.FTZ R125, R125, -R0 ;  /* 0x800000007d7d7221 */ /* 0x000fe20000010000 */
[----:B------:R-:W-:Y:S01]  /*5350*/  FADD.FTZ R123, R123, -R126 ;  /* 0x8000007e7b7b7221 */ /* 0x000fe20000010000 */
[----:B------:R-:W-:Y:S01]  /*5360*/  FADD.FTZ R85, R120, -R49 ;  /* 0x8000003178557221 */ /* 0x000fe20000010000 */
[C---:B------:R-:W-:Y:S01]  /*5370*/  FMUL.FTZ R51, R164.reuse, R51 ;  /* 0x00000033a4337220 */ /* 0x040fe20000410000 */
[C---:B------:R-:W-:Y:S01]  /*5380*/  FMUL.FTZ R50, R164.reuse, R125 ;  /* 0x0000007da4327220 */ /* 0x040fe20000410000 */
[--C-:B------:R-:W-:Y:S01]  /*5390*/  FFMA.FTZ R127, R127, R169, R170.reuse ;  /* 0x000000a97f7f7223 */ /* 0x100fe200000100aa */
[----:B------:R-:W-:Y:S01]  /*53a0*/  FMUL.FTZ R48, R164, R123 ;  /* 0x0000007ba4307220 */ /* 0x000fe20000410000 */
[-C--:B------:R-:W-:Y:S01]  /*53b0*/  FMUL.FTZ R52, R51, R168.reuse ;  /* 0x000000a833347220 */ /* 0x080fe20000410000 */
[-C--:B------:R-:W-:Y:S01]  /*53c0*/  FMUL.FTZ R49, R50, R168.reuse ;  /* 0x000000a832317220 */ /* 0x080fe20000410000 */
[----:B------:R-:W-:Y:S01]  /*53d0*/  LOP3.LUT P6, RZ, R109, 0xff0000, RZ, 0xc0, !PT ;  /* 0x00ff00006dff7812 */ /* 0x000fe200078cc0ff */
[----:B------:R-:W-:Y:S01]  /*53e0*/  FADD.FTZ R127, R128, -R127 ;  /* 0x8000007f807f7221 */ /* 0x000fe20000010000 */
[----:B------:R-:W-:Y:S01]  /*53f0*/  ISETP.GE.U32.AND P2, PT, R108, RZ, PT ;  /* 0x000000ff6c00720c */ /* 0x000fe20003f46070 */
[----:B------:R-:W-:Y:S01]  /*5400*/  FMUL.FTZ R49, R49, UR4 ;  /* 0x0000000431317c20 */ /* 0x000fe20008410000 */
[----:B------:R-:W-:Y:S01]  /*5410*/  FFMA.FTZ R117, R117, R169, R170 ;  /* 0x000000a975757223 */ /* 0x000fe200000100aa */
[-C--:B------:R-:W-:Y:S01]  /*5420*/  FMUL.FTZ R0, R48, R168.reuse ;  /* 0x000000a830007220 */ /* 0x080fe20000410000 */
[----:B------:R-:W-:Y:S01]  /*5430*/  FMUL.FTZ R52, R52, UR4 ;  /* 0x0000000434347c20 */ /* 0x000fe20008410000 */
[----:B------:R-:W-:Y:S01]  /*5440*/  ISETP.GE.U32.AND.EX P2, PT, R109, 0x1000000, PT, P2 ;  /* 0x010000006d00780c */ /* 0x000fe20003f46120 */
[----:B------:R-:W-:Y:S01]  /*5450*/  FADD.FTZ R117, R124, -R117 ;  /* 0x800000757c757221 */ /* 0x000fe20000010000 */
[----:B------:R-:W-:Y:S01]  /*5460*/  FSEL R112, R49, RZ, P6 ;  /* 0x000000ff31707208 */ /* 0x000fe20003000000 */
[----:B------:R-:W-:Y:S01]  /*5470*/  FMUL.FTZ R49, R164, R127 ;  /* 0x0000007fa4317220 */ /* 0x000fe20000410000 */
[----:B------:R-:W-:Y:S01]  /*5480*/  FMUL.FTZ R0, R0, UR4 ;  /* 0x0000000400007c20 */ /* 0x000fe20008410000 */
[----:B------:R-:W-:Y:S01]  /*5490*/  LOP3.LUT P5, RZ, R109, 0xff, RZ, 0xc0, !PT ;  /* 0x000000ff6dff7812 */ /* 0x000fe200078ac0ff */
[----:B------:R-:W-:Y:S01]  /*54a0*/  FMUL.FTZ R54, R164, R55 ;  /* 0x00000037a4367220 */ /* 0x000fe20000410000 */
[----:B------:R-:W-:Y:S01]  /*54b0*/  FSEL R113, R52, RZ, P2 ;  /* 0x000000ff34717208 */ /* 0x000fe20001000000 */
[-C--:B------:R-:W-:Y:S01]  /*54c0*/  FMUL.FTZ R87, R49, R168.reuse ;  /* 0x000000a831577220 */ /* 0x080fe20000410000 */
        /* <DEDUP_REMOVED lines=28> */
.L_x_5157:
[-CC-:B------:R-:W-:Y:S01]  /*5690*/  FFMA.FTZ R0, R115, R169.reuse, R170.reuse ;  /* 0x000000a973007223 */ /* 0x180fe200000100aa */
[-CC-:B------:R-:W-:Y:S01]  /*56a0*/  FFMA.FTZ R126, R126, R169.reuse, R170.reuse ;  /* 0x000000a97e7e7223 */ /* 0x180fe200000100aa */
[-CC-:B0-----:R-:W-:Y:S01]  /*56b0*/  FFMA.FTZ R85, R116, R169.reuse, R170.reuse ;  /* 0x000000a974557223 */ /* 0x181fe200000100aa */
[-C--:B------:R-:W-:Y:S01]  /*56c0*/  FFMA.FTZ R117, R117, R169.reuse, R170 ;  /* 0x000000a975757223 */ /* 0x080fe200000100aa */
[----:B------:R-:W-:Y:S01]  /*56d0*/  FADD.FTZ R121, R121, -R0 ;  /* 0x8000000079797221 */ /* 0x000fe20000010000 */
[----:B------:R-:W-:Y:S01]  /*56e0*/  FADD.FTZ R123, R123, -R126 ;  /* 0x8000007e7b7b7221 */ /* 0x000fe20000010000 */
[----:B------:R-:W-:Y:S01]  /*56f0*/  FFMA.FTZ R0, R129, R169, R170 ;  /* 0x000000a981007223 */ /* 0x000fe200000100aa */
        /* <DEDUP_REMOVED lines=54> */
.L_x_5158:
        /* <DEDUP_REMOVED lines=20> */
[-CC-:B------:R-:W-:Y:S01]  /*5ba0*/  FFMA.FTZ R111, R111, R169.reuse, R170.reuse ;  /* 0x000000a96f6f7223 */ /* 0x180fe200000100aa */
[----:B------:R-:W-:Y:S01]  /*5bb0*/  FADD.FTZ R51, R100, -R51 ;  /* 0x8000003364337221 */ /* 0x000fe20000010000 */
[----:B------:R-:W-:Y:S01]  /*5bc0*/  FFMA.FTZ R92, R92, R169, R170 ;  /* 0x000000a95c5c7223 */ /* 0x000fe200000100aa */
[----:B------:R-:W-:Y:S01]  /*5bd0*/  FADD.FTZ R53, R97, -R0 ;  /* 0x8000000061357221 */ /* 0x000fe20000010000 */
[-C--:B------:R-:W-:Y:S01]  /*5be0*/  FMUL.FTZ R85, R49, R168.reuse ;  /* 0x000000a831557220 */ /* 0x080fe20000410000 */
[-C--:B------:R-:W-:Y:S01]  /*5bf0*/  FMUL.FTZ R0, R54, R168.reuse ;  /* 0x000000a836007220 */ /* 0x080fe20000410000 */
[----:B------:R-:W-:Y:S01]  /*5c00*/  FMUL.FTZ R84, R84, UR4 ;  /* 0x0000000454547c20 */ /* 0x000fe20008410000 */
[----:B------:R-:W-:Y:S01]  /*5c10*/  LOP3.LUT P2, RZ, R103, 0xff, RZ, 0xc0, !PT ;  /* 0x000000ff67ff7812 */ /* 0x000fe2000784c0ff */
[----:B------:R-:W-:Y:S01]  /*5c20*/  FADD.FTZ R107, R106, -R107 ;  /* 0x8000006b6a6b7221 */ /* 0x000fe20000010000 */
[----:B------:R-:W-:Y:S01]  /*5c30*/  FADD.FTZ R111, R110, -R111 ;  /* 0x8000006f6e6f7221 */ /* 0x000fe20000010000 */
[----:B------:R-:W-:Y:S01]  /*5c40*/  FMUL.FTZ R55, R164, R51 ;  /* 0x00000033a4377220 */ /* 0x000fe20000410000 */
[----:B------:R-:W-:Y:S01]  /*5c50*/  FADD.FTZ R95, R95, -R92 ;  /* 0x8000005c5f5f7221 */ /* 0x000fe20000010000 */
[----:B------:R-:W-:Y:S01]  /*5c60*/  FMUL.FTZ R85, R85, UR4 ;  /* 0x0000000455557c20 */ /* 0x000fe20008410000 */
[----:B------:R-:W-:Y:S01]  /*5c70*/  LOP3.LUT P6, RZ, R103, 0xff00, RZ, 0xc0, !PT ;  /* 0x0000ff0067ff7812 */ /* 0x000fe200078cc0ff */
[----:B------:R-:W-:Y:S01]  /*5c80*/  FMUL.FTZ R0, R0, UR4 ;  /* 0x0000000400007c20 */ /* 0x000fe20008410000 */
[----:B------:R-:W-:Y:S01]  /*5c90*/  LOP3.LUT P5, RZ, R102, 0xff0000, RZ, 0xc0, !PT ;  /* 0x00ff000066ff7812 */ /* 0x000fe200078ac0ff */
[----:B------:R-:W-:Y:S01]  /*5ca0*/  FMUL.FTZ R53, R164, R53 ;  /* 0x00000035a4357220 */ /* 0x000fe20000410000 */
[----:B------:R-:W-:Y:S01]  /*5cb0*/  FSEL R86, R84, RZ, P2 ;  /* 0x000000ff54567208 */ /* 0x000fe20001000000 */
[C---:B------:R-:W-:Y:S01]  /*5cc0*/  FMUL.FTZ R50, R164.reuse, R107 ;  /* 0x0000006ba4327220 */ /* 0x040fe20000410000 */
[C---:B------:R-:W-:Y:S01]  /*5cd0*/  FMUL.FTZ R51, R164.reuse, R111 ;  /* 0x0000006fa4337220 */ /* 0x040fe20000410000 */
[-C--:B------:R-:W-:Y:S01]  /*5ce0*/  FMUL.FTZ R84, R55, R168.reuse ;  /* 0x000000a837547220 */ /* 0x080fe20000410000 */
[----:B------:R-:W-:Y:S01]  /*5cf0*/  FMUL.FTZ R52, R164, R95 ;  /* 0x0000005fa4347220 */ /* 0x000fe20000410000 */
        /* <DEDUP_REMOVED lines=27> */
.L_x_5159:
        /* <DEDUP_REMOVED lines=39> */
[C---:B------:R-:W-:Y:S01]  /*6120*/  LOP3.LUT P5, RZ, R102.reuse, 0xff0000, RZ, 0xc0, !PT ;  /* 0x00ff000066ff7812 */ /* 0x040fe200078ac0ff */
        /* <DEDUP_REMOVED lines=21> */
.L_x_5160:
[----:B------:R-:W0:Y:S01]  /*6280*/  @P0 LDC.64 R88, c[0x0][0x478] ;  /* 0x00011e00ff580b82 */ /* 0x000e220000000a00 */
[----:B------:R-:W-:-:S04]  /*6290*/  IMAD.WIDE.U32 R118, R162, 0x10, R118 ;  /* 0x00000010a2767825 */ /* 0x000fc800078e0076 */
[----:B0-----:R-:W-:-:S05]  /*62a0*/  @P0 IMAD.WIDE.U32 R88, R162, 0x20, R88 ;  /* 0x00000020a2580825 */ /* 0x001fca00078e0058 */
[----:B------:R1:W-:Y:S04]  /*62b0*/  @P0 STG.E.128 desc[UR6][R88.64], R52 ;  /* 0x0000003458000986 */ /* 0x0003e8000c101d06 */
[----:B------:R1:W-:Y:S04]  /*62c0*/  @P0 STG.E.128 desc[UR6][R88.64+0x10], R48 ;  /* 0x0000103058000986 */ /* 0x0003e8000c101d06 */
[----:B------:R1:W-:Y:S02]  /*62d0*/  STG.E.128 desc[UR6][R118.64], R84 ;  /* 0x0000005476007986 */ /* 0x0003e4000c101d06 */
.L_x_5152:
[----:B01----:R-:W0:Y:S01]  /*62e0*/  LDC.64 R84, c[0x0][0x380] ;  /* 0x0000e000ff547b82 */ /* 0x003e220000000a00 */
        /* <DEDUP_REMOVED lines=66> */
[----:B------:R-:W-:-:S07]  /*6710*/  MOV R11, R2 ;  /* 0x00000002000b7202 */ /* 0x000fce0000000f00 */
.L_x_5142:
[----:B------:R-:W1:Y:S01]  /*6720*/  S2R R6, SR_TID.X ;  /* 0x0000000000067919 */ /* 0x000e620000002100 */
[----:B------:R-:W2:Y:S08]  /*6730*/  LDC R0, c[0x0][0x388] ;  /* 0x0000e200ff007b82 */ /* 0x000eb00000000800 */
[----:B------:R-:W3:Y:S08]  /*6740*/  LDC.64 R2, c[0x0][0x440] ;  /* 0x00011000ff027b82 */ /* 0x000ef00000000a00 */
[----:B------:R-:W4:Y:S01]  /*6750*/  LDC.64 R4, c[0x0][0x448] ;  /* 0x00011200ff047b82 */ /* 0x000f220000000a00 */
[----:B--2---:R-:W-:-:S05]  /*6760*/  IMAD R0, R0, UR5, RZ ;  /* 0x0000000500007c24 */ /* 0x004fca000f8e02ff */
[----:B-1----:R-:W-:-:S05]  /*6770*/  LEA.HI R7, R0, R6, RZ, 0x1d ;  /* 0x0000000600077211 */ /* 0x002fca00078fe8ff */
[----:B---3--:R-:W-:-:S04]  /*6780*/  IMAD.WIDE.U32 R2, R7, 0x20, R2 ;  /* 0x0000002007027825 */ /* 0x008fc800078e0002 */
[----:B----4-:R-:W-:Y:S01]  /*6790*/  IMAD.WIDE.U32 R4, R7, 0x20, R4 ;  /* 0x0000002007047825 */ /* 0x010fe200078e0004 */
[----:B0-----:R-:W-:Y:S04]  /*67a0*/  STG.E.128 desc[UR6][R2.64], R48 ;  /* 0x0000003002007986 */ /* 0x001fe8000c101d06 */
        /* <DEDUP_REMOVED lines=16> */
.L_x_5162:
        /* <DEDUP_REMOVED lines=13> */
.L_x_15647:


//--------------------- .text._ZN10layer_norm22ln_bwd_finalize_kernelINS_22Kernel_traits_finalizeILj4096E13__nv_bfloat16S2_fS2_fjLb0ELj1024ELj4ENS_18Kernel_traits_baseILj4096ES2_S2_fS2_fjLj1024EEEEELb0ELb0EEEvNS_9BwdParamsE --------------------------
	.section	.text._ZN10layer_norm22ln_bwd_finalize_kernelINS_22Kernel_traits_finalizeILj4096E13__nv_bfloat16S2_fS2_fjLb0ELj1024ELj4ENS_18Kernel_traits_baseILj4096ES2_S2_fS2_fjLj1024EEEEELb0ELb0EEEvNS_9BwdParamsE,"ax",@progbits
	.align	128
        .global         _ZN10layer_norm22ln_bwd_finalize_kernelINS_22Kernel_traits_finalizeILj4096E13__nv_bfloat16S2_fS2_fjLb0ELj1024ELj4ENS_18Kernel_traits_baseILj4096ES2_S2_fS2_fjLj1024EEEEELb0ELb0EEEvNS_9BwdParamsE
        .type           _ZN10layer_norm22ln_bwd_finalize_kernelINS_22Kernel_traits_finalizeILj4096E13__nv_bfloat16S2_fS2_fjLb0ELj1024ELj4ENS_18Kernel_traits_baseILj4096ES2_S2_fS2_fjLj1024EEEEELb0ELb0EEEvNS_9BwdParamsE,@function
        .size           _ZN10layer_norm22ln_bwd_finalize_kernelINS_22Kernel_traits_finalizeILj4096E13__nv_bfloat16S2_fS2_fjLb0ELj1024ELj4ENS_18Kernel_traits_baseILj4096ES2_S2_fS2_fjLj1024EEEEELb0ELb0EEEvNS_9BwdParamsE,(.L_x_15648 - _ZN10layer_norm22ln_bwd_finalize_kernelINS_22Kernel_traits_finalizeILj4096E13__nv_bfloat16S2_fS2_fjLb0ELj1024ELj4ENS_18Kernel_traits_baseILj4096ES2_S2_fS2_fjLj1024EEEEELb0ELb0EEEvNS_9BwdParamsE)
        .other          _ZN10layer_norm22ln_bwd_finalize_kernelINS_22Kernel_traits_finalizeILj4096E13__nv_bfloat16S2_fS2_fjLb0ELj1024ELj4ENS_18Kernel_traits_baseILj4096ES2_S2_fS2_fjLj1024EEEEELb0ELb0EEEvNS_9BwdParamsE,@"STO_CUDA_ENTRY STV_DEFAULT"
_ZN10layer_norm22ln_bwd_finalize_kernelINS_22Kernel_traits_finalizeILj4096E13__nv_bfloat16S2_fS2_fjLb0ELj1024ELj4ENS_18Kernel_traits_baseILj4096ES2_S2_fS2_fjLj1024EEEEELb0ELb0EEEvNS_9BwdParamsE:
.text._ZN10layer_norm22ln_bwd_finalize_kernelINS_22Kernel_traits_finalizeILj4096E13__nv_bfloat16S2_fS2_fjLb0ELj1024ELj4ENS_18Kernel_traits_baseILj4096ES2_S2_fS2_fjLj1024EEEEELb0ELb0EEEvNS_9BwdParamsE:
        /* <DEDUP_REMOVED lines=78> */
.L_x_5167:
        /* <DEDUP_REMOVED lines=118> */
.L_x_5166:
[----:B------:R-:W-:Y:S05]  /*0c40*/  BSYNC.RECONVERGENT B1 ;  /* 0x0000000000017941 */ /* 0x000fea0003800200 */
.L_x_5165:
        /* <DEDUP_REMOVED lines=68> */
.L_x_5169:
[----:B------:R-:W-:Y:S05]  /*1090*/  BSYNC.RECONVERGENT B1 ;  /* 0x0000000000017941 */ /* 0x000fea0003800200 */
.L_x_5168:
        /* <DEDUP_REMOVED lines=37> */
.L_x_5171:
[----:B------:R-:W-:Y:S05]  /*12f0*/  BSYNC.RECONVERGENT B1 ;  /* 0x0000000000017941 */ /* 0x000fea0003800200 */
.L_x_5170:
[----:B------:R-:W-:Y:S05]  /*1300*/  @!P1 BRA `(.L_x_5164) ;  /* 0x00000000003c9947 */ /* 0x000fea0003800000 */
[----:B------:R-:W0:Y:S01]  /*1310*/  LDC.64 R8, c[0x0][0x440] ;  /* 0x00011000ff087b82 */ /* 0x000e220000000a00 */
[----:B------:R-:W-:Y:S01]  /*1320*/  IMAD R2, R2, R54, R7 ;  /* 0x0000003602027224 */ /* 0x000fe200078e0207 */
[----:B------:R-:W-:-:S04]  /*1330*/  IADD3 R0, PT, PT, -R0, RZ, RZ ;  /* 0x000000ff00007210 */ /* 0x000fc80007ffe1ff */
[----:B------:R-:W-:Y:S02]  /*1340*/  IADD3 R13, PT, PT, R57, R2, RZ ;  /* 0x00000002390d7210 */ /* 0x000fe40007ffe0ff */
[----:B------:R-:W1:Y:S05]  /*1350*/  LDC.64 R10, c[0x0][0x448] ;  /* 0x00011200ff0a7b82 */ /* 0x000e6a0000000a00 */
.L_x_5172:
        /* <DEDUP_REMOVED lines=10> */
.L_x_5164:
[----:B------:R-:W-:Y:S05]  /*1400*/  BSYNC.RECONVERGENT B0 ;  /* 0x0000000000007941 */ /* 0x000fea0003800200 */
.L_x_5163:
        /* <DEDUP_REMOVED lines=62> */
.L_x_5173:
        /* <DEDUP_REMOVED lines=9> */
.L_x_15648:


//--------------------- .text._ZN10layer_norm13ln_bwd_kernelINS_13Kernel_traitsI13__nv_bfloat16S2_fS2_fjLj4096ELj1ELj1ELj4ELj16ENS_18Kernel_traits_baseILj4096ES2_S2_fS2_fjLj128EEEEELb1ELb0ELb1ELb0EEEvNS_9BwdParamsE --------------------------
	.section	.text._ZN10layer_norm13ln_bwd_kernelINS_13Kernel_traitsI13__nv_bfloat16S2_fS2_fjLj4096ELj1ELj1ELj4ELj16ENS_18Kernel_traits_baseILj4096ES2_S2_fS2_fjLj128EEEEELb1ELb0ELb1ELb0EEEvNS_9BwdParamsE,"ax",@progbits
	.align	128
        .global         _ZN10layer_norm13ln_bwd_kernelINS_13Kernel_traitsI13__nv_bfloat16S2_fS2_fjLj4096ELj1ELj1ELj4ELj16ENS_18Kernel_traits_baseILj4096ES2_S2_fS2_fjLj128EEEEELb1ELb0ELb1ELb0EEEvNS_9BwdParamsE
        .type           _ZN10layer_norm13ln_bwd_kernelINS_13Kernel_traitsI13__nv_bfloat16S2_fS2_fjLj4096ELj1ELj1ELj4ELj16ENS_18Kernel_traits_baseILj4096ES2_S2_fS2_fjLj128EEEEELb1ELb0ELb1ELb0EEEvNS_9BwdParamsE,@function
        .size           _ZN10layer_norm13ln_bwd_kernelINS_13Kernel_traitsI13__nv_bfloat16S2_fS2_fjLj4096ELj1ELj1ELj4ELj16ENS_18Kernel_traits_baseILj4096ES2_S2_fS2_fjLj128EEEEELb1ELb0ELb1ELb0EEEvNS_9BwdParamsE,(.L_x_15649 - _ZN10layer_norm13ln_bwd_kernelINS_13Kernel_traitsI13__nv_bfloat16S2_fS2_fjLj4096ELj1ELj1ELj4ELj16ENS_18Kernel_traits_baseILj4096ES2_S2_fS2_fjLj128EEEEELb1ELb0ELb1ELb0EEEvNS_9BwdParamsE)
        .other          _ZN10layer_norm13ln_bwd_kernelINS_13Kernel_traitsI13__nv_bfloat16S2_fS2_fjLj4096ELj1ELj1ELj4ELj16ENS_18Kernel_traits_baseILj4096ES2_S2_fS2_fjLj128EEEEELb1ELb0ELb1ELb0EEEvNS_9BwdParamsE,@"STO_CUDA_ENTRY STV_DEFAULT"
_ZN10layer_norm13ln_bwd_kernelINS_13Kernel_traitsI13__nv_bfloat16S2_fS2_fjLj4096ELj1ELj1ELj4ELj16ENS_18Kernel_traits_baseILj4096ES2_S2_fS2_fjLj128EEEEELb1ELb0ELb1ELb0EEEvNS_9BwdParamsE:
.text._ZN10layer_norm13ln_bwd_kernelINS_13Kernel_traitsI13__nv_bfloat16S2_fS2_fjLj4096ELj1ELj1ELj4ELj16ENS_18Kernel_traits_baseILj4096ES2_S2_fS2_fjLj128EEEEELb1ELb0ELb1ELb0EEEvNS_9BwdParamsE:
[----:B------:R-:W-:Y:S01]  /*0000*/  LDC R1, c[0x0][0x37c] ;  /* 0x0000df00ff017b82 */ /* 0x000fe20000000800 */
[----:B------:R-:W0:Y:S01]  /*0010*/  S2R R0, SR_TID.X ;  /* 0x0000000000007919 */ /* 0x000e220000002100 */
[----:B------:R-:W1:Y:S01]  /*0020*/  LDCU UR4, c[0x0][0x388] ;  /* 0x00007100ff0477ac */ /* 0x000e620008000800 */
[----:B------:R-:W2:Y:S01]  /*0030*/  LDCU.64 UR10, c[0x0][0x358] ;  /* 0x00006b00ff0a77ac */ /* 0x000ea20008000a00 */
[----:B-1----:R-:W-:-:S04]  /*0040*/  MOV R2, UR4 ;  /* 0x0000000400027c02 */ /* 0x002fc80008000f00 */
[----:B------:R-:W1:Y:S01]  /*0050*/  S2UR UR9, SR_CTAID.X ;  /* 0x00000000000979c3 */ /* 0x000e620000002500 */
[----:B------:R-:W1:Y:S01]  /*0060*/  LDCU UR4, c[0x0][0x384] ;  /* 0x00007080ff0477ac */ /* 0x000e620008000800 */
        /* <DEDUP_REMOVED lines=8> */
[----:B------:R-:W-:Y:S01]  /*00f0*/  ISETP.GE.U32.AND P0, PT, R3, 0x200, PT ;  /* 0x000002000300780c */ /* 0x000fe20003f06070 */
[----:B-1----:R-:W-:Y:S01]  /*0100*/  UISETP.GE.AND UP0, UPT, UR9, UR4, UPT ;  /* 0x000000040900728c */ /* 0x002fe2000bf06270 */
[----:B------:R-:W-:Y:S02]  /*0110*/  CS2R R56, SRZ ;  /* 0x0000000000387805 */ /* 0x000fe4000001ff00 */
[----:B------:R-:W-:-:S02]  /*0120*/  CS2R R58, SRZ ;  /* 0x00000000003a7805 */ /* 0x000fc4000001ff00 */
[----:B------:R-:W-:Y:S01]  /*0130*/  P2R R7, PR, RZ, 0x1 ;  /* 0x00000001ff077803 */ /* 0x000fe20000000000 */
[----:B------:R-:W0:Y:S04]  /*0140*/  @P1 LDC.64 R8, c[0x0][0x3d0] ;  /* 0x0000f400ff081b82 */ /* 0x000e280000000a00 */
[----:B------:R-:W-:-:S04]  /*0150*/  @P3 LOP3.LUT R17, R0, 0x80, RZ, 0xfc, !PT ;  /* 0x0000008000113812 */ /* 0x000fc800078efcff */
[----:B------:R-:W1:Y:S08]  /*0160*/  @P2 LDC.64 R10, c[0x0][0x3d0] ;  /* 0x0000f400ff0a2b82 */ /* 0x000e700000000a00 */
[----:B------:R-:W3:Y:S08]  /*0170*/  @P0 LDC.64 R14, c[0x0][0x3d0] ;  /* 0x0000f400ff0e0b82 */ /* 0x000ef00000000a00 */
[----:B------:R-:W4:Y:S01]  /*0180*/  @P3 LDC.64 R4, c[0x0][0x3d0] ;  /* 0x0000f400ff043b82 */ /* 0x000f220000000a00 */
[C---:B0-----:R-:W-:Y:S01]  /*0190*/  @P1 IMAD.WIDE.U32 R8, R17.reuse, 0x10, R8 ;  /* 0x0000001011081825 */ /* 0x041fe200078e0008 */
[----:B------:R-:W-:-:S04]  /*01a0*/  @P1 IADD3 R17, PT, PT, R17, 0x80, RZ ;  /* 0x0000008011111810 */ /* 0x000fc80007ffe0ff */
[----:B--2---:R0:W5:Y:S01]  /*01b0*/  @P1 LDG.E.128 R40, desc[UR10][R8.64] ;  /* 0x0000000a08281981 */ /* 0x004162000c1e1d00 */
[C---:B-1----:R-:W-:Y:S01]  /*01c0*/  @P2 IMAD.WIDE.U32 R12, R17.reuse, 0x10, R10 ;  /* 0x00000010110c2825 */ /* 0x042fe200078e000a */
[----:B------:R-:W-:-:S04]  /*01d0*/  @P2 IADD3 R17, PT, PT, R17, 0x80, RZ ;  /* 0x0000008011112810 */ /* 0x000fc80007ffe0ff */
[----:B------:R0:W5:Y:S01]  /*01e0*/  @P2 LDG.E.128 R44, desc[UR10][R12.64] ;  /* 0x0000000a0c2c2981 */ /* 0x000162000c1e1d00 */
[----:B---3--:R-:W-:-:S05]  /*01f0*/  @P0 IMAD.WIDE.U32 R10, R17, 0x10, R14 ;  /* 0x00000010110a0825 */ /* 0x008fca00078e000e */
[----:B------:R0:W5:Y:S01]  /*0200*/  @P0 LDG.E.128 R48, desc[UR10][R10.64] ;  /* 0x0000000a0a300981 */ /* 0x000162000c1e1d00 */
[----:B----4-:R-:W-:-:S05]  /*0210*/  @P3 IMAD.WIDE.U32 R4, R0, 0x10, R4 ;  /* 0x0000001000043825 */ /* 0x010fca00078e0004 */
[----:B------:R0:W5:Y:S01]  /*0220*/  @P3 LDG.E.128 R52, desc[UR10][R4.64] ;  /* 0x0000000a04343981 */ /* 0x000162000c1e1d00 */
        /* <DEDUP_REMOVED lines=30> */
[----:B0-----:R-:W-:Y:S06]  /*0410*/  BRA.U UP0, `(.L_x_5174) ;  /* 0x0000008900887547 */ /* 0x001fec000b800000 */
        /* <DEDUP_REMOVED lines=33> */
[----:B------:R-:W0:Y:S01]  /*0630*/  LDCU.U8 UR12, c[0x0][0x410] ;  /* 0x00008200ff0c77ac */ /* 0x000e220008000000 */
[----:B------:R-:W-:Y:S01]  /*0640*/  UPLOP3.LUT UP1, UPT, UPT, UPT, UPT, 0x40, 0x4 ;  /* 0x000000000004789c */ /* 0x000fe20003f2e870 */
[----:B------:R-:W1:Y:S01]  /*0650*/  LDCU UR13, c[0x0][0x400] ;  /* 0x00008000ff0d77ac */ /* 0x000e620008000800 */
[----:B------:R-:W2:Y:S01]  /*0660*/  LDCU.64 UR16, c[0x0][0x408] ;  /* 0x00008100ff1077ac */ /* 0x000ea20008000a00 */
[----:B------:R-:W3:Y:S01]  /*0670*/  LDCU.64 UR14, c[0x0][0x438] ;  /* 0x00008700ff0e77ac */ /* 0x000ee20008000a00 */
[----:B------:R-:W4:Y:S07]  /*0680*/  LDCU.64 UR6, c[0x0][0x478] ;  /* 0x00008f00ff0677ac */ /* 0x000f2e0008000a00 */
.L_x_5323:
[----:B------:R-:W0:Y:S08]  /*0690*/  LDC.64 R156, c[0x0][0x3f8] ;  /* 0x0000fe00ff9c7b82 */ /* 0x000e300000000a00 */
[----:B------:R-:W1:Y:S08]  /*06a0*/  LDC.64 R6, c[0x0][0x3c8] ;  /* 0x0000f200ff067b82 */ /* 0x000e700000000a00 */
[----:B------:R-:W2:Y:S01]  /*06b0*/  LDC.64 R8, c[0x0][0x3f0] ;  /* 0x0000fc00ff087b82 */ /* 0x000ea20000000a00 */
[----:B0-----:R-:W-:-:S07]  /*06c0*/  IMAD.WIDE R158, R5, 0x4, R156 ;  /* 0x00000004059e7825 */ /* 0x001fce00078e029c */
[----:B------:R-:W0:Y:S01]  /*06d0*/  LDC.64 R156, c[0x0][0x3c0] ;  /* 0x0000f000ff9c7b82 */ /* 0x000e220000000a00 */
[----:B------:R-:W3:Y:S01]  /*06e0*/  LDG.E R4, desc[UR10][R158.64] ;  /* 0x0000000a9e047981 */ /* 0x000ee2000c1e1900 */
[----:B-1----:R-:W-:-:S06]  /*06f0*/  IMAD.WIDE R6, R5, 0x4, R6 ;  /* 0x0000000405067825 */ /* 0x002fcc00078e0206 */
[----:B-----5:R1:W5:Y:S01]  /*0700*/  LDG.E R6, desc[UR10][R6.64] ;  /* 0x0000000a06067981 */ /* 0x020362000c1e1900 */
[----:B--2---:R-:W-:-:S06]  /*0710*/  IMAD.WIDE R8, R5, 0x4, R8 ;  /* 0x0000000405087825 */ /* 0x004fcc00078e0208 */
[----:B------:R1:W5:Y:S01]  /*0720*/  LDG.E R9, desc[UR10][R8.64] ;  /* 0x0000000a08097981 */ /* 0x000362000c1e1900 */
[----:B------:R-:W-:Y:S01]  /*0730*/  BSSY.RECONVERGENT B0, `(.L_x_5175) ;  /* 0x0000202000007945 */ /* 0x000fe20003800200 */
[----:B---3--:R-:W-:-:S13]  /*0740*/  ISETP.GE.AND P4, PT, R4, 0x1, PT ;  /* 0x000000010400780c */ /* 0x008fda0003f86270 */
[----:B01----:R-:W-:Y:S05]  /*0750*/  @!P4 BRA `(.L_x_5176) ;  /* 0x0000001800c0c947 */ /* 0x003fea0003800000 */
[----:B------:R-:W-:Y:S01]  /*0760*/  IMAD.WIDE R156, R5, 0x4, R156 ;  /* 0x00000004059c7825 */ /* 0x000fe200078e029c */
[----:B------:R-:W0:Y:S05]  /*0770*/  LDC R2, c[0x0][0x388] ;  /* 0x0000e200ff027b82 */ /* 0x000e2a0000000800 */
[----:B------:R1:W2:Y:S01]  /*0780*/  LDG.E R157, desc[UR10][R156.64] ;  /* 0x0000000a9c9d7981 */ /* 0x0002a2000c1e1900 */
[----:B-----5:R-:W-:Y:S01]  /*0790*/  ISETP.GE.AND P5, PT, R9, 0x1, PT ;  /* 0x000000010900780c */ /* 0x020fe20003fa6270 */
[----:B------:R-:W-:Y:S01]  /*07a0*/  BSSY.RECONVERGENT B1, `(.L_x_5177) ;  /* 0x000007d000017945 */ /* 0x000fe20003800200 */
[----:B------:R-:W-:Y:S01]  /*07b0*/  IADD3 R159, PT, PT, R4, -0x1, RZ ;  /* 0xffffffff049f7810 */ /* 0x000fe20007ffe0ff */
[----:B------:R-:W-:Y:S01]  /*07c0*/  IMAD.MOV.U32 R219, RZ, RZ, RZ ;  /* 0x000000ffffdb7224 */ /* 0x000fe200078e00ff */
[----:B------:R-:W-:-:S02]  /*07d0*/  ISETP.GE.U32.AND P3, PT, R3, 0x80, PT ;  /* 0x000000800300780c */ /* 0x000fc40003f66070 */
[----:B------:R-:W-:Y:S02]  /*07e0*/  CS2R R222, SRZ ;  /* 0x0000000000de7805 */ /* 0x000fe4000001ff00 */
[C---:B------:R-:W-:Y:S02]  /*07f0*/  ISETP.GE.U32.AND P6, PT, R3.reuse, 0x200, PT ;  /* 0x000002000300780c */ /* 0x040fe40003fc6070 */
[----:B------:R-:W-:Y:S02]  /*0800*/  ISETP.NE.AND P0, PT, RZ, UR12, PT ;  /* 0x0000000cff007c0c */ /* 0x000fe4000bf05270 */
[C---:B------:R-:W-:Y:S02]  /*0810*/  ISETP.GE.U32.AND P1, PT, R3.reuse, 0x100, PT ;  /* 0x000001000300780c */ /* 0x040fe40003f26070 */
[----:B------:R-:W-:Y:S02]  /*0820*/  ISETP.GE.U32.AND P2, PT, R3, 0x180, PT ;  /* 0x000001800300780c */ /* 0x000fe40003f46070 */
[----:B------:R-:W-:Y:S01]  /*0830*/  @P5 IADD3 R7, PT, PT, R9, -0x1, RZ ;  /* 0xffffffff09075810 */ /* 0x000fe20007ffe0ff */
[----:B0-----:R-:W-:-:S04]  /*0840*/  IMAD R159, R159, R2, RZ ;  /* 0x000000029f9f7224 */ /* 0x001fc800078e02ff */
[-C--:B------:R-:W-:Y:S02]  /*0850*/  @P5 IMAD R8, R7, R2.reuse, RZ ;  /* 0x0000000207085224 */ /* 0x080fe400078e02ff */
[----:B------:R-:W-:Y:S01]  /*0860*/  IMAD R7, R5, R2, RZ ;  /* 0x0000000205077224 */ /* 0x000fe200078e02ff */
[----:B-1----:R-:W-:Y:S02]  /*0870*/  SHF.R.S32.HI R156, RZ, 0x1f, R159 ;  /* 0x0000001fff9c7819 */ /* 0x002fe4000001149f */
[----:B------:R-:W-:Y:S02]  /*0880*/  @P5 SHF.R.S32.HI R161, RZ, 0x1f, R8 ;  /* 0x0000001fffa15819 */ /* 0x000fe40000011408 */
[----:B------:R-:W-:Y:S02]  /*0890*/  LEA.HI R159, R156, R159, RZ, 0x3 ;  /* 0x0000009f9c9f7211 */ /* 0x000fe400078f18ff */
[----:B------:R-:W-:Y:S02]  /*08a0*/  @P5 LEA.HI R161, R161, R8, RZ, 0x3 ;  /* 0x00000008a1a15211 */ /* 0x000fe400078f18ff */
[----:B------:R-:W-:-:S02]  /*08b0*/  SHF.R.S32.HI R8, RZ, 0x1f, R7 ;  /* 0x0000001fff087819 */ /* 0x000fc40000011407 */
[-C--:B------:R-:W-:Y:S02]  /*08c0*/  @P5 LEA.HI.SX32 R219, R161, R0.reuse, 0x1d ;  /* 0x00000000a1db5211 */ /* 0x080fe400078feaff */
[----:B------:R-:W-:Y:S02]  /*08d0*/  LEA.HI R7, R8, R7, RZ, 0x3 ;  /* 0x0000000708077211 */ /* 0x000fe400078f18ff */
[-C--:B------:R-:W-:Y:S02]  /*08e0*/  LEA.HI.SX32 R221, R159, R0.reuse, 0x1d ;  /* 0x000000009fdd7211 */ /* 0x080fe400078feaff */
[----:B------:R-:W-:Y:S02]  /*08f0*/  LEA.HI.SX32 R8, R7, R0, 0x1d ;  /* 0x0000000007087211 */ /* 0x000fe400078feaff */
[----:B------:R-:W-:Y:S02]  /*0900*/  P2R R7, PR, RZ, 0x40 ;  /* 0x00000040ff077803 */ /* 0x000fe40000000000 */
[----:B------:R-:W-:-:S02]  /*0910*/  MOV R220, R8 ;  /* 0x0000000800dc7202 */ /* 0x000fc40000000f00 */
[----:B--2---:R-:W-:Y:S01]  /*0920*/  FSEL R218, R157, RZ, !P0 ;  /* 0x000000ff9dda7208 */ /* 0x004fe20004000000 */
[----:B------:R-:W-:Y:S06]  /*0930*/  @!P3 BRA `(.L_x_5178) ;  /* 0x00000004008cb947 */ /* 0x000fec0003800000 */
[----:B------:R-:W0:Y:S08]  /*0940*/  LDC.64 R164, c[0x0][0x3a8] ;  /* 0x0000ea00ffa47b82 */ /* 0x000e300000000a00 */
[----:B------:R-:W1:Y:S01]  /*0950*/  LDC.64 R156, c[0x0][0x428] ;  /* 0x00010a00ff9c7b82 */ /* 0x000e620000000a00 */
[----:B------:R-:W-:-:S07]  /*0960*/  ISETP.NE.U32.AND P0, PT, RZ, UR14, PT ;  /* 0x0000000eff007c0c */ /* 0x000fce000bf05070 */
[----:B------:R-:W2:Y:S01]  /*0970*/  LDC.64 R10, c[0x0][0x3b0] ;  /* 0x0000ec00ff0a7b82 */ /* 0x000ea20000000a00 */
[----:B0-----:R-:W-:-:S05]  /*0980*/  IMAD.WIDE.U32 R164, R220, 0x20, R164 ;  /* 0x00000020dca47825 */ /* 0x001fca00078e00a4 */
[----:B------:R-:W3:Y:S01]  /*0990*/  LDG.E.128 R12, desc[UR10][R164.64] ;  /* 0x0000000aa40c7981 */ /* 0x000ee2000c1e1d00 */
[----:B-1----:R-:W-:-:S03]  /*09a0*/  IMAD.WIDE.U32 R156, R221, 0x10, R156 ;  /* 0x00000010dd9c7825 */ /* 0x002fc600078e009c */
[----:B------:R-:W4:Y:S04]  /*09b0*/  LDG.E.128 R160, desc[UR10][R164.64+0x10] ;  /* 0x0000100aa4a07981 */ /* 0x000f28000c1e1d00 */
[----:B------:R-:W4:Y:S01]  /*09c0*/  LDG.E.128 R156, desc[UR10][R156.64] ;  /* 0x0000000a9c9c7981 */ /* 0x000f22000c1e1d00 */
[----:B------:R-:W-:-:S13]  /*09d0*/  ISETP.NE.AND.EX P0, PT, RZ, UR15, PT, P0 ;  /* 0x0000000fff007c0c */ /* 0x000fda000bf05300 */
[----:B------:R-:W0:Y:S01]  /*09e0*/  @P0 LDC.64 R16, c[0x0][0x438] ;  /* 0x00010e00ff100b82 */ /* 0x000e220000000a00 */
[----:B--2---:R-:W-:Y:S01]  /*09f0*/  IMAD.WIDE.U32 R10, R219, 0x8, R10 ;  /* 0x00000008db0a7825 */ /* 0x004fe200078e000a */
[----:B------:R-:W-:-:S04]  /*0a00*/  PRMT R214, R52, 0x7632, R214 ;  /* 0x0000763234d67816 */ /* 0x000fc800000000d6 */
[----:B------:R1:W5:Y:S01]  /*0a10*/  LDG.E.64 R178, desc[UR10][R10.64] ;  /* 0x0000000a0ab27981 */ /* 0x000362000c1e1b00 */
[----:B------:R-:W-:Y:S02]  /*0a20*/  SHF.L.U32 R214, R214, 0x10, RZ ;  /* 0x00000010d6d67819 */ /* 0x000fe400000006ff */
[----:B------:R-:W-:Y:S02]  /*0a30*/  SHF.L.U32 R215, R52, 0x10, RZ ;  /* 0x0000001034d77819 */ /* 0x000fe400000006ff */
[----:B-1----:R-:W-:Y:S01]  /*0a40*/  PRMT R10, R53, 0x7632, R10 ;  /* 0x00007632350a7816 */ /* 0x002fe2000000000a */
[----:B0-----:R-:W-:-:S03]  /*0a50*/  @P0 IMAD.WIDE.U32 R16, R220, 0x20, R16 ;  /* 0x00000020dc100825 */ /* 0x001fc600078e0010 */
[----:B------:R-:W-:Y:S02]  /*0a60*/  SHF.L.U32 R10, R10, 0x10, RZ ;  /* 0x000000100a0a7819 */ /* 0x000fe400000006ff */
[----:B------:R-:W5:Y:S04]  /*0a70*/  @P0 LDG.E.128 R116, desc[UR10][R16.64] ;  /* 0x0000000a10740981 */ /* 0x000f68000c1e1d00 */
[----:B------:R0:W5:Y:S01]  /*0a80*/  @P0 LDG.E.128 R120, desc[UR10][R16.64+0x10] ;  /* 0x0000100a10780981 */ /* 0x000162000c1e1d00 */
[----:B------:R-:W-:Y:S02]  /*0a90*/  SHF.L.U32 R212, R53, 0x10, RZ ;  /* 0x0000001035d47819 */ /* 0x000fe400000006ff */
[----:B------:R-:W-:Y:S02]  /*0aa0*/  IADD3 R221, PT, PT, R221, 0x80, RZ ;  /* 0x00000080dddd7810 */ /* 0x000fe40007ffe0ff */
[----:B------:R-:W-:-:S02]  /*0ab0*/  IADD3 R219, PT, PT, R219, 0x80, RZ ;  /* 0x00000080dbdb7810 */ /* 0x000fc40007ffe0ff */
[----:B------:R-:W-:Y:S01]  /*0ac0*/  IADD3 R220, PT, PT, R220, 0x80, RZ ;  /* 0x00000080dcdc7810 */ /* 0x000fe20007ffe0ff */
[C---:B---3--:R-:W-:Y:S01]  /*0ad0*/  FADD.FTZ R217, -R218.reuse, R12 ;  /* 0x0000000cdad97221 */ /* 0x048fe20000010100 */
[C---:B------:R-:W-:Y:S01]  /*0ae0*/  FADD.FTZ R13, -R218.reuse, R13 ;  /* 0x0000000dda0d7221 */ /* 0x040fe20000010100 */
[C---:B------:R-:W-:Y:S01]  /*0af0*/  FADD.FTZ R213, -R218.reuse, R14 ;  /* 0x0000000edad57221 */ /* 0x040fe20000010100 */
[----:B------:R-:W-:Y:S01]  /*0b00*/  FADD.FTZ R15, -R218, R15 ;  /* 0x0000000fda0f7221 */ /* 0x000fe20000010100 */
[----:B----4-:R-:W-:Y:S01]  /*0b10*/  PRMT R12, R156, 0x7632, R12 ;  /* 0x000076329c0c7816 */ /* 0x010fe2000000000c */
[----:B------:R-:W-:Y:S01]  /*0b20*/  FMUL.FTZ R216, R6, R13 ;  /* 0x0000000d06d87220 */ /* 0x000fe20000410000 */
[----:B------:R-:W-:Y:S01]  /*0b30*/  PRMT R14, R157, 0x7632, R14 ;  /* 0x000076329d0e7816 */ /* 0x000fe2000000000e */
[----:B------:R-:W-:Y:S02]  /*0b40*/  FADD.FTZ R11, -R218, R160 ;  /* 0x000000a0da0b7221 */ /* 0x000fe40000010100 */
[----:B------:R-:W-:Y:S01]  /*0b50*/  IMAD.U32 R12, R12, 0x10000, RZ ;  /* 0x000100000c0c7824 */ /* 0x000fe200078e00ff */
[----:B------:R-:W-:Y:S01]  /*0b60*/  SHF.L.U32 R156, R156, 0x10, RZ ;  /* 0x000000109c9c7819 */ /* 0x000fe200000006ff */
[----:B------:R-:W-:Y:S01]  /*0b70*/  FMUL.FTZ R210, R6, R15 ;  /* 0x0000000f06d27220 */ /* 0x000fe20000410000 */
[----:B------:R-:W-:Y:S01]  /*0b80*/  SHF.L.U32 R14, R14, 0x10, RZ ;  /* 0x000000100e0e7819 */ /* 0x000fe200000006ff */
[-C--:B------:R-:W-:Y:S01]  /*0b90*/  FMUL.FTZ R214, R214, R12.reuse ;  /* 0x0000000cd6d67220 */ /* 0x080fe20000410000 */
[----:B------:R-:W-:Y:S01]  /*0ba0*/  FFMA.FTZ R57, R216, R12, R57 ;  /* 0x0000000cd8397223 */ /* 0x000fe20000010039 */
[----:B------:R-:W-:Y:S01]  /*0bb0*/  FADD.FTZ R85, R85, R12 ;  /* 0x0000000c55557221 */ /* 0x000fe20000010000 */
[----:B------:R-:W-:Y:S01]  /*0bc0*/  PRMT R19, R158, 0x7632, R19 ;  /* 0x000076329e137816 */ /* 0x000fe20000000013 */
[----:B------:R-:W-:Y:S01]  /*0bd0*/  FADD.FTZ R161, -R218, R161 ;  /* 0x000000a1daa17221 */ /* 0x000fe20000010100 */
[----:B0-----:R-:W-:Y:S01]  /*0be0*/  SHF.L.U32 R17, R158, 0x10, RZ ;  /* 0x000000109e117819 */ /* 0x001fe200000006ff */
[----:B------:R-:W-:Y:S01]  /*0bf0*/  FMUL.FTZ R11, R6, R11 ;  /* 0x0000000b060b7220 */ /* 0x000fe20000410000 */
[----:B------:R-:W-:-:S02]  /*0c00*/  SHF.L.U32 R12, R54, 0x10, RZ ;  /* 0x00000010360c7819 */ /* 0x000fc400000006ff */
[----:B------:R-:W-:Y:S01]  /*0c10*/  PRMT R13, R54, 0x7632, R13 ;  /* 0x00007632360d7816 */ /* 0x000fe2000000000d */
[----:B------:R-:W-:Y:S01]  /*0c20*/  FMUL.FTZ R217, R6, R217 ;  /* 0x000000d906d97220 */ /* 0x000fe20000410000 */
[----:B------:R-:W-:Y:S01]  /*0c30*/  FMUL.FTZ R215, R215, R156 ;  /* 0x0000009cd7d77220 */ /* 0x000fe20000410000 */
[-C--:B------:R-:W-:Y:S01]  /*0c40*/  FMUL.FTZ R10, R10, R14.reuse ;  /* 0x0000000e0a0a7220 */ /* 0x080fe20000410000 */
[----:B------:R-:W-:Y:S01]  /*0c50*/  FFMA.FTZ R59, R210, R14, R59 ;  /* 0x0000000ed23b7223 */ /* 0x000fe2000001003b */
[----:B------:R-:W-:Y:S01]  /*0c60*/  FADD.FTZ R87, R87, R14 ;  /* 0x0000000e57577221 */ /* 0x000fe20000010000 */
[----:B------:R-:W-:Y:S01]  /*0c70*/  SHF.L.U32 R13, R13, 0x10, RZ ;  /* 0x000000100d0d7819 */ /* 0x000fe200000006ff */
[----:B------:R-:W-:Y:S01]  /*0c80*/  FMUL.FTZ R12, R12, R17 ;  /* 0x000000110c0c7220 */ /* 0x000fe20000410000 */
[----:B------:R-:W-:Y:S01]  /*0c90*/  SHF.L.U32 R16, R19, 0x10, RZ ;  /* 0x0000001013107819 */ /* 0x000fe200000006ff */
[----:B------:R-:W-:Y:S01]  /*0ca0*/  FMUL.FTZ R14, R6, R161 ;  /* 0x000000a1060e7220 */ /* 0x000fe20000410000 */
[----:B------:R-:W-:Y:S01]  /*0cb0*/  SHF.L.U32 R157, R157, 0x10, RZ ;  /* 0x000000109d9d7819 */ /* 0x000fe200000006ff */
[----:B------:R-:W-:Y:S01]  /*0cc0*/  FADD.FTZ R88, R88, R17 ;  /* 0x0000001158587221 */ /* 0x000fe20000010000 */
[----:B------:R-:W-:Y:S01]  /*0cd0*/  FFMA.FTZ R60, R11, R17, R60 ;  /* 0x000000110b3c7223 */ /* 0x000fe2000001003c */
[----:B------:R-:W-:Y:S01]  /*0ce0*/  FADD.FTZ R15, RZ, R215 ;  /* 0x000000d7ff0f7221 */ /* 0x000fe20000010000 */
[----:B------:R-:W-:Y:S01]  /*0cf0*/  FFMA.FTZ R17, R217, R215, RZ ;  /* 0x000000d7d9117223 */ /* 0x000fe200000100ff */
        /* <DEDUP_REMOVED lines=15> */
[----:B------:R-:W-:Y:S01]  /*0df0*/  PRMT R158, R159, 0x7632, R158 ;  /* 0x000076329f9e7816 */ /* 0x000fe2000000009e */
        /* <DEDUP_REMOVED lines=23> */
.L_x_5178:
[----:B----4-:R-:W-:Y:S05]  /*0f70*/  BSYNC.RECONVERGENT B1 ;  /* 0x0000000000017941 */ /* 0x010fea0003800200 */
.L_x_5177:
        /* <DEDUP_REMOVED lines=8> */
[----:B------:R-:W4:Y:S04]  /*1000*/  LDG.E.128 R28, desc[UR10][R158.64+0x10] ;  /* 0x0000100a9e1c7981 */ /* 0x000f28000c1e1d00 */
[----:B------:R-:W4:Y:S01]  /*1010*/  LDG.E.128 R24, desc[UR10][R24.64] ;  /* 0x0000000a18187981 */ /* 0x000f22000c1e1d00 */
[----:B--2---:R-:W-:-:S06]  /*1020*/  IMAD.WIDE.U32 R176, R219, 0x8, R176 ;  /* 0x00000008dbb07825 */ /* 0x004fcc00078e00b0 */
[----:B------:R-:W5:Y:S01]  /*1030*/  LDG.E.64 R176, desc[UR10][R176.64] ;  /* 0x0000000ab0b07981 */ /* 0x000f62000c1e1b00 */
[----:B------:R-:W-:-:S04]  /*1040*/  ISETP.NE.U32.AND P0, PT, RZ, UR14, PT ;  /* 0x0000000eff007c0c */ /* 0x000fc8000bf05070 */
[----:B------:R-:W-:-:S13]  /*1050*/  ISETP.NE.AND.EX P0, PT, RZ, UR15, PT, P0 ;  /* 0x0000000fff007c0c */ /* 0x000fda000bf05300 */
[----:B------:R-:W0:Y:S01]  /*1060*/  @P0 LDC.64 R156, c[0x0][0x438] ;  /* 0x00010e00ff9c0b82 */ /* 0x000e220000000a00 */
[----:B------:R-:W-:Y:S01]  /*1070*/  SHF.L.U32 R18, R40, 0x10, RZ ;  /* 0x0000001028127819 */ /* 0x000fe200000006ff */
[----:B0-----:R-:W-:-:S05]  /*1080*/  @P0 IMAD.WIDE.U32 R156, R220, 0x20, R156 ;  /* 0x00000020dc9c0825 */ /* 0x001fca00078e009c */
[----:B------:R-:W5:Y:S04]  /*1090*/  @P0 LDG.E.128 R124, desc[UR10][R156.64] ;  /* 0x0000000a9c7c0981 */ /* 0x000f68000c1e1d00 */
[----:B------:R0:W5:Y:S01]  /*10a0*/  @P0 LDG.E.128 R128, desc[UR10][R156.64+0x10] ;  /* 0x0000100a9c800981 */ /* 0x000162000c1e1d00 */
[----:B------:R-:W-:Y:S02]  /*10b0*/  IADD3 R221, PT, PT, R221, 0x80, RZ ;  /* 0x00000080dddd7810 */ /* 0x000fe40007ffe0ff */
[----:B------:R-:W-:Y:S02]  /*10c0*/  IADD3 R219, PT, PT, R219, 0x80, RZ ;  /* 0x00000080dbdb7810 */ /* 0x000fe40007ffe0ff */
[----:B------:R-:W-:Y:S01]  /*10d0*/  IADD3 R220, PT, PT, R220, 0x80, RZ ;  /* 0x00000080dcdc7810 */ /* 0x000fe20007ffe0ff */
[C---:B---3--:R-:W-:Y:S01]  /*10e0*/  FADD.FTZ R163, -R218.reuse, R20 ;  /* 0x00000014daa37221 */ /* 0x048fe20000010100 */
[--C-:B------:R-:W-:Y:S01]  /*10f0*/  FADD.FTZ R167, -R218, R22.reuse ;  /* 0x00000016daa77221 */ /* 0x100fe20000010100 */
[----:B------:R-:W-:Y:S01]  /*1100*/  PRMT R22, R40, 0x7632, R22 ;  /* 0x0000763228167816 */ /* 0x000fe20000000016 */
[C---:B------:R-:W-:Y:S01]  /*1110*/  FADD.FTZ R165, -R218.reuse, R21 ;  /* 0x00000015daa57221 */ /* 0x040fe20000010100 */
[----:B------:R-:W-:Y:S01]  /*1120*/  FADD.FTZ R169, -R218, R23 ;  /* 0x00000017daa97221 */ /* 0x000fe20000010100 */
[----:B------:R-:W-:Y:S01]  /*1130*/  FMUL.FTZ R21, R6, R163 ;  /* 0x000000a306157220 */ /* 0x000fe20000410000 */
[C---:B----4-:R-:W-:Y:S01]  /*1140*/  PRMT R20, R24.reuse, 0x7632, R20 ;  /* 0x0000763218147816 */ /* 0x050fe20000000014 */
[----:B0-----:R-:W-:Y:S01]  /*1150*/  IMAD.U32 R157, R27, 0x10000, RZ ;  /* 0x000100001b9d7824 */ /* 0x001fe200078e00ff */
[----:B------:R-:W-:-:S02]  /*1160*/  SHF.L.U32 R23, R24, 0x10, RZ ;  /* 0x0000001018177819 */ /* 0x000fc400000006ff */
[C---:B------:R-:W-:Y:S02]  /*1170*/  PRMT R160, R26.reuse, 0x7632, R160 ;  /* 0x000076321aa07816 */ /* 0x040fe400000000a0 */
[----:B------:R-:W-:Y:S02]  /*1180*/  SHF.L.U32 R161, R26, 0x10, RZ ;  /* 0x000000101aa17819 */ /* 0x000fe400000006ff */
[----:B------:R-:W-:Y:S02]  /*1190*/  PRMT R162, R27, 0x7632, R162 ;  /* 0x000076321ba27816 */ /* 0x000fe400000000a2 */
[----:B------:R-:W-:Y:S02]  /*11a0*/  SHF.L.U32 R22, R22, 0x10, RZ ;  /* 0x0000001016167819 */ /* 0x000fe400000006ff */
[----:B------:R-:W-:Y:S01]  /*11b0*/  SHF.L.U32 R24, R20, 0x10, RZ ;  /* 0x0000001014187819 */ /* 0x000fe200000006ff */
[----:B------:R-:W-:Y:S01]  /*11c0*/  FMUL.FTZ R20, R6, R165 ;  /* 0x000000a506147220 */ /* 0x000fe20000410000 */
[----:B------:R-:W-:-:S02]  /*11d0*/  PRMT R158, R25, 0x7632, R158 ;  /* 0x00007632199e7816 */ /* 0x000fc4000000009e */
[----:B------:R-:W-:Y:S02]  /*11e0*/  SHF.L.U32 R159, R25, 0x10, RZ ;  /* 0x00000010199f7819 */ /* 0x000fe400000006ff */
[C---:B------:R-:W-:Y:S02]  /*11f0*/  SHF.L.U32 R26, R41.reuse, 0x10, RZ ;  /* 0x00000010291a7819 */ /* 0x040fe400000006ff */
[----:B------:R-:W-:Y:S01]  /*1200*/  PRMT R27, R41, 0x7632, R27 ;  /* 0x00007632291b7816 */ /* 0x000fe2000000001b */
[----:B------:R-:W-:Y:S01]  /*1210*/  FADD.FTZ R171, -R218, R28 ;  /* 0x0000001cdaab7221 */ /* 0x000fe20000010100 */
[-C--:B------:R-:W-:Y:S01]  /*1220*/  FMUL.FTZ R18, R18, R23.reuse ;  /* 0x0000001712127220 */ /* 0x080fe20000410000 */
[----:B------:R-:W-:Y:S01]  /*1230*/  FADD.FTZ R92, R92, R23 ;  /* 0x000000175c5c7221 */ /* 0x000fe20000010000 */
[----:B------:R-:W-:Y:S01]  /*1240*/  FFMA.FTZ R64, R21, R23, R64 ;  /* 0x0000001715407223 */ /* 0x000fe20000010040 */
        /* <DEDUP_REMOVED lines=8> */
[----:B------:R-:W-:Y:S01]  /*12d0*/  FADD.FTZ R225, -R218, R29 ;  /* 0x0000001ddae17221 */ /* 0x000fe20000010100 */
[----:B------:R-:W-:Y:S01]  /*12e0*/  SHF.L.U32 R26, R42, 0x10, RZ ;  /* 0x000000102a1a7819 */ /* 0x000fe200000006ff */
[----:B------:R-:W-:Y:S01]  /*12f0*/  FADD.FTZ R227, -R218, R30 ;  /* 0x0000001edae37221 */ /* 0x000fe20000010100 */
[----:B------:R-:W-:Y:S01]  /*1300*/  FADD.FTZ R94, R94, R159 ;  /* 0x0000009f5e5e7221 */ /* 0x000fe20000010000 */
[----:B------:R-:W-:Y:S01]  /*1310*/  FFMA.FTZ R66, R25, R159, R66 ;  /* 0x0000009f19427223 */ /* 0x000fe20000010042 */
[----:B------:R-:W-:Y:S01]  /*1320*/  FMUL.FTZ R29, R6, R171 ;  /* 0x000000ab061d7220 */ /* 0x000fe20000410000 */
[----:B------:R-:W-:Y:S01]  /*1330*/  FADD.FTZ R30, R223, R18 ;  /* 0x00000012df1e7221 */ /* 0x000fe20000010000 */
[----:B------:R-:W-:Y:S01]  /*1340*/  FFMA.FTZ R159, R21, R18, R222 ;  /* 0x00000012159f7223 */ /* 0x000fe200000100de */
[-C--:B------:R-:W-:Y:S01]  /*1350*/  FMUL.FTZ R27, R27, R158.reuse ;  /* 0x0000009e1b1b7220 */ /* 0x080fe20000410000 */
[----:B------:R-:W-:Y:S01]  /*1360*/  FFMA.FTZ R67, R24, R158, R67 ;  /* 0x0000009e18437223 */ /* 0x000fe20000010043 */
[----:B------:R-:W-:Y:S01]  /*1370*/  FADD.FTZ R95, R95, R158 ;  /* 0x0000009e5f5f7221 */ /* 0x000fe20000010000 */
[----:B------:R-:W-:Y:S01]  /*1380*/  SHF.L.U32 R158, R43, 0x10, RZ ;  /* 0x000000102b9e7819 */ /* 0x000fe200000006ff */
[-C--:B------:R-:W-:Y:S01]  /*1390*/  FMUL.FTZ R26, R26, R161.reuse ;  /* 0x000000a11a1a7220 */ /* 0x080fe20000410000 */
[----:B------:R-:W-:Y:S01]  /*13a0*/  FADD.FTZ R96, R96, R161 ;  /* 0x000000a160607221 */ /* 0x000fe20000010000 */
[----:B------:R-:W-:Y:S01]  /*13b0*/  FFMA.FTZ R68, R29, R161, R68 ;  /* 0x000000a11d447223 */ /* 0x000fe20000010044 */
[----:B------:R-:W-:Y:S01]  /*13c0*/  FADD.FTZ R161, R30, R23 ;  /* 0x000000171ea17221 */ /* 0x000fe20000010000 */
[----:B------:R-:W-:Y:S01]  /*13d0*/  FFMA.FTZ R156, R20, R23, R159 ;  /* 0x00000017149c7223 */ /* 0x000fe2000001009f */
[--C-:B------:R-:W-:Y:S01]  /*13e0*/  FADD.FTZ R229, -R218, R31.reuse ;  /* 0x0000001fdae57221 */ /* 0x100fe20000010100 */
[----:B------:R-:W-:Y:S01]  /*13f0*/  PRMT R31, R42, 0x7632, R31 ;  /* 0x000076322a1f7816 */ /* 0x000fe2000000001f */
[----:B------:R-:W-:Y:S01]  /*1400*/  FMUL.FTZ R30, R158, R157 ;  /* 0x0000009d9e1e7220 */ /* 0x000fe20000410000 */
[----:B------:R-:W-:Y:S01]  /*1410*/  FADD.FTZ R158, R161, R22 ;  /* 0x00000016a19e7221 */ /* 0x000fe20000010000 */
[----:B------:R-:W-:Y:S01]  /*1420*/  FFMA.FTZ R159, R25, R22, R156 ;  /* 0x00000016199f7223 */ /* 0x000fe2000001009c */
[----:B------:R-:W-:Y:S01]  /*1430*/  SHF.L.U32 R160, R160, 0x10, RZ ;  /* 0x00000010a0a07819 */ /* 0x000fe200000006ff */
[----:B------:R-:W-:Y:S01]  /*1440*/  FMUL.FTZ R169, R6, R227 ;  /* 0x000000e306a97220 */ /* 0x000fe20000410000 */
[----:B------:R-:W-:-:S02]  /*1450*/  IMAD.U32 R31, R31, 0x10000, RZ ;  /* 0x000100001f1f7824 */ /* 0x000fc400078e00ff */
[----:B------:R-:W-:Y:S01]  /*1460*/  FADD.FTZ R161, R158, R27 ;  /* 0x0000001b9ea17221 */ /* 0x000fe20000010000 */
[----:B------:R-:W-:Y:S01]  /*1470*/  FFMA.FTZ R156, R24, R27, R159 ;  /* 0x0000001b189c7223 */ /* 0x000fe2000001009f */
[----:B------:R-:W-:Y:S01]  /*1480*/  PRMT R171, R43, 0x7632, R171 ;  /* 0x000076322bab7816 */ /* 0x000fe200000000ab */
        /* <DEDUP_REMOVED lines=20> */
.L_x_5180:
[----:B------:R-:W-:Y:S05]  /*15d0*/  BSYNC.RECONVERGENT B1 ;  /* 0x0000000000017941 */ /* 0x000fea0003800200 */
.L_x_5179:
        /* <DEDUP_REMOVED lines=15> */
[----:B0-----:R-:W-:-:S04]  /*16d0*/  PRMT R183, R44, 0x7632, R183 ;  /* 0x000076322cb77816 */ /* 0x001fc800000000b7 */
[----:B------:R-:W-:Y:S02]  /*16e0*/  SHF.L.U32 R183, R183, 0x10, RZ ;  /* 0x00000010b7b77819 */ /* 0x000fe400000006ff */
[----:B------:R-:W-:Y:S02]  /*16f0*/  SHF.L.U32 R170, R44, 0x10, RZ ;  /* 0x000000102caa7819 */ /* 0x000fe400000006ff */
[----:B------:R-:W-:Y:S01]  /*1700*/  SHF.L.U32 R186, R46, 0x10, RZ ;  /* 0x000000102eba7819 */ /* 0x000fe200000006ff */
[----:B-1----:R-:W-:-:S05]  /*1710*/  @P0 IMAD.WIDE.U32 R172, R220, 0x20, R172 ;  /* 0x00000020dcac0825 */ /* 0x002fca00078e00ac */
[----:B------:R-:W5:Y:S04]  /*1720*/  @P0 LDG.E.128 R132, desc[UR10][R172.64] ;  /* 0x0000000aac840981 */ /* 0x000f68000c1e1d00 */
[----:B------:R0:W5:Y:S01]  /*1730*/  @P0 LDG.E.128 R136, desc[UR10][R172.64+0x10] ;  /* 0x0000100aac880981 */ /* 0x000162000c1e1d00 */
[----:B------:R-:W-:Y:S02]  /*1740*/  SHF.L.U32 R182, R45, 0x10, RZ ;  /* 0x000000102db67819 */ /* 0x000fe400000006ff */
[----:B------:R-:W-:Y:S01]  /*1750*/  SHF.L.U32 R190, R47, 0x10, RZ ;  /* 0x000000102fbe7819 */ /* 0x000fe200000006ff */
[----:B------:R-:W-:Y:S01]  /*1760*/  VIADD R221, R221, 0x80 ;  /* 0x00000080dddd7836 */ /* 0x000fe20000000000 */
[----:B------:R-:W-:Y:S02]  /*1770*/  IADD3 R219, PT, PT, R219, 0x80, RZ ;  /* 0x00000080dbdb7810 */ /* 0x000fe40007ffe0ff */
[----:B------:R-:W-:Y:S01]  /*1780*/  IADD3 R220, PT, PT, R220, 0x80, RZ ;  /* 0x00000080dcdc7810 */ /* 0x000fe20007ffe0ff */
[C-C-:B---3--:R-:W-:Y:S01]  /*1790*/  FADD.FTZ R185, -R218.reuse, R156.reuse ;  /* 0x0000009cdab97221 */ /* 0x148fe20000010100 */
[----:B------:R-:W-:Y:S01]  /*17a0*/  FADD.FTZ R187, -R218, R157 ;  /* 0x0000009ddabb7221 */ /* 0x000fe20000010100 */
[----:B----4-:R-:W-:-:S03]  /*17b0*/  PRMT R156, R160, 0x7632, R156 ;  /* 0x00007632a09c7816 */ /* 0x010fc6000000009c */
[----:B0-----:R-:W-:Y:S01]  /*17c0*/  FMUL.FTZ R172, R6, R187 ;  /* 0x000000bb06ac7220 */ /* 0x001fe20000410000 */
[----:B------:R-:W-:Y:S01]  /*17d0*/  SHF.L.U32 R156, R156, 0x10, RZ ;  /* 0x000000109c9c7819 */ /* 0x000fe200000006ff */
[C---:B------:R-:W-:Y:S01]  /*17e0*/  FADD.FTZ R189, -R218.reuse, R158 ;  /* 0x0000009edabd7221 */ /* 0x040fe20000010100 */
[--C-:B------:R-:W-:Y:S01]  /*17f0*/  FADD.FTZ R193, -R218, R159.reuse ;  /* 0x0000009fdac17221 */ /* 0x100fe20000010100 */
[----:B------:R-:W-:Y:S01]  /*1800*/  PRMT R159, R162, 0x7632, R159 ;  /* 0x00007632a29f7816 */ /* 0x000fe2000000009f */
[----:B------:R-:W-:Y:S01]  /*1810*/  FADD.FTZ R195, -R218, R164 ;  /* 0x000000a4dac37221 */ /* 0x000fe20000010100 */
[-C--:B------:R-:W-:Y:S01]  /*1820*/  FMUL.FTZ R183, R183, R156.reuse ;  /* 0x0000009cb7b77220 */ /* 0x080fe20000410000 */
[----:B------:R-:W-:Y:S01]  /*1830*/  FFMA.FTZ R73, R172, R156, R73 ;  /* 0x0000009cac497223 */ /* 0x000fe20000010049 */
[--C-:B------:R-:W-:Y:S01]  /*1840*/  FADD.FTZ R101, R101, R156.reuse ;  /* 0x0000009c65657221 */ /* 0x100fe20000010000 */
[----:B------:R-:W-:Y:S01]  /*1850*/  PRMT R156, R46, 0x7632, R156 ;  /* 0x000076322e9c7816 */ /* 0x000fe2000000009c */
[----:B------:R-:W-:-:S02]  /*1860*/  IMAD.U32 R157, R160, 0x10000, RZ ;  /* 0x00010000a09d7824 */ /* 0x000fc400078e00ff */
[----:B------:R-:W-:Y:S01]  /*1870*/  FMUL.FTZ R173, R6, R185 ;  /* 0x000000b906ad7220 */ /* 0x000fe20000410000 */
[----:B------:R-:W-:Y:S01]  /*1880*/  SHF.L.U32 R191, R162, 0x10, RZ ;  /* 0x00000010a2bf7819 */ /* 0x000fe200000006ff */
[----:B------:R-:W-:Y:S01]  /*1890*/  FMUL.FTZ R185, R6, R189 ;  /* 0x000000bd06b97220 */ /* 0x000fe20000410000 */
[----:B------:R-:W-:Y:S01]  /*18a0*/  SHF.L.U32 R156, R156, 0x10, RZ ;  /* 0x000000109c9c7819 */ /* 0x000fe200000006ff */
[----:B------:R-:W-:Y:S01]  /*18b0*/  FMUL.FTZ R189, R6, R195 ;  /* 0x000000c306bd7220 */ /* 0x000fe20000410000 */
[----:B------:R-:W-:Y:S01]  /*18c0*/  SHF.L.U32 R159, R159, 0x10, RZ ;  /* 0x000000109f9f7819 */ /* 0x000fe200000006ff */
[----:B------:R-:W-:Y:S01]  /*18d0*/  FADD.FTZ R165, -R218, R165 ;  /* 0x000000a5daa57221 */ /* 0x000fe20000010100 */
[----:B------:R-:W-:Y:S01]  /*18e0*/  FMUL.FTZ R170, R170, R157 ;  /* 0x0000009daaaa7220 */ /* 0x000fe20000410000 */
[-C--:B------:R-:W-:Y:S01]  /*18f0*/  FMUL.FTZ R186, R186, R191.reuse ;  /* 0x000000bfbaba7220 */ /* 0x080fe20000410000 */
[----:B------:R-:W-:Y:S01]  /*1900*/  FADD.FTZ R104, R104, R191 ;  /* 0x000000bf68687221 */ /* 0x000fe20000010000 */
[----:B------:R-:W-:Y:S01]  /*1910*/  FFMA.FTZ R76, R189, R191, R76 ;  /* 0x000000bfbd4c7223 */ /* 0x000fe2000001004c */
[----:B------:R-:W-:Y:S01]  /*1920*/  PRMT R158, R161, 0x7632, R158 ;  /* 0x00007632a19e7816 */ /* 0x000fe2000000009e */
[----:B------:R-:W-:Y:S01]  /*1930*/  FMUL.FTZ R188, R6, R165 ;  /* 0x000000a506bc7220 */ /* 0x000fe20000410000 */
[----:B------:R-:W-:Y:S01]  /*1940*/  PRMT R187, R45, 0x7632, R187 ;  /* 0x000076322dbb7816 */ /* 0x000fe200000000bb */
[----:B------:R-:W-:Y:S01]  /*1950*/  FMUL.FTZ R191, R156, R159 ;  /* 0x0000009f9cbf7220 */ /* 0x000fe20000410000 */
[----:B------:R-:W-:Y:S01]  /*1960*/  SHF.L.U32 R161, R161, 0x10, RZ ;  /* 0x00000010a1a17819 */ /* 0x000fe200000006ff */
[----:B------:R-:W-:Y:S01]  /*1970*/  FADD.FTZ R100, R100, R157 ;  /* 0x0000009d64647221 */ /* 0x000fe20000010000 */
[----:B------:R-:W-:Y:S01]  /*1980*/  FFMA.FTZ R72, R173, R157, R72 ;  /* 0x0000009dad487223 */ /* 0x000fe20000010048 */
[----:B------:R-:W-:Y:S01]  /*1990*/  FADD.FTZ R156, R223, R170 ;  /* 0x000000aadf9c7221 */ /* 0x000fe20000010000 */
[----:B------:R-:W-:Y:S01]  /*19a0*/  FFMA.FTZ R157, R173, R170, R222 ;  /* 0x000000aaad9d7223 */ /* 0x000fe200000100de */
[----:B------:R-:W-:Y:S01]  /*19b0*/  SHF.L.U32 R158, R158, 0x10, RZ ;  /* 0x000000109e9e7819 */ /* 0x000fe200000006ff */
[----:B------:R-:W-:Y:S01]  /*19c0*/  FADD.FTZ R105, R105, R159 ;  /* 0x0000009f69697221 */ /* 0x000fe20000010000 */
[----:B------:R-:W-:Y:S01]  /*19d0*/  FFMA.FTZ R77, R188, R159, R77 ;  /* 0x0000009fbc4d7223 */ /* 0x000fe2000001004d */
[----:B------:R-:W-:-:S02]  /*19e0*/  IMAD.U32 R187, R187, 0x10000, RZ ;  /* 0x00010000bbbb7824 */ /* 0x000fc400078e00ff */
[----:B------:R-:W-:Y:S01]  /*19f0*/  FMUL.FTZ R184, R6, R193 ;  /* 0x000000c106b87220 */ /* 0x000fe20000410000 */
[----:B------:R-:W-:Y:S01]  /*1a00*/  FADD.FTZ R159, R156, R183 ;  /* 0x000000b79c9f7221 */ /* 0x000fe20000010000 */
[----:B------:R-:W-:Y:S01]  /*1a10*/  FMUL.FTZ R182, R182, R161 ;  /* 0x000000a1b6b67220 */ /* 0x000fe20000410000 */
[----:B------:R-:W-:Y:S01]  /*1a20*/  FFMA.FTZ R156, R172, R183, R157 ;  /* 0x000000b7ac9c7223 */ /* 0x000fe2000001009d */
[-C--:B------:R-:W-:Y:S01]  /*1a30*/  FMUL.FTZ R187, R187, R158.reuse ;  /* 0x0000009ebbbb7220 */ /* 0x080fe20000410000 */
[----:B------:R-:W-:Y:S01]  /*1a40*/  FFMA.FTZ R75, R184, R158, R75 ;  /* 0x0000009eb84b7223 */ /* 0x000fe2000001004b */
[----:B------:R-:W-:Y:S01]  /*1a50*/  FADD.FTZ R103, R103, R158 ;  /* 0x0000009e67677221 */ /* 0x000fe20000010000 */
[----:B------:R-:W-:Y:S01]  /*1a60*/  FADD.FTZ R158, R159, R182 ;  /* 0x000000b69f9e7221 */ /* 0x000fe20000010000 */
[----:B------:R-:W-:Y:S01]  /*1a70*/  FFMA.FTZ R157, R185, R182, R156 ;  /* 0x000000b6b99d7223 */ /* 0x000fe2000001009c */
[C---:B------:R-:W-:Y:S02]  /*1a80*/  PRMT R160, R163.reuse, 0x7632, R160 ;  /* 0x00007632a3a07816 */ /* 0x040fe400000000a0 */
[----:B------:R-:W-:Y:S01]  /*1a90*/  FADD.FTZ R159, R158, R187 ;  /* 0x000000bb9e9f7221 */ /* 0x000fe20000010000 */
[----:B------:R-:W-:Y:S01]  /*1aa0*/  FFMA.FTZ R156, R184, R187, R157 ;  /* 0x000000bbb89c7223 */ /* 0x000fe2000001009d */
[----:B------:R-:W-:Y:S01]  /*1ab0*/  SHF.L.U32 R163, R163, 0x10, RZ ;  /* 0x00000010a3a37819 */ /* 0x000fe200000006ff */
[----:B------:R-:W-:Y:S01]  /*1ac0*/  FADD.FTZ R225, -R218, R166 ;  /* 0x000000a6dae17221 */ /* 0x000fe20000010100 */
[----:B------:R-:W-:Y:S01]  /*1ad0*/  PRMT R195, R47, 0x7632, R195 ;  /* 0x000076322fc37816 */ /* 0x000fe200000000c3 */
        /* <DEDUP_REMOVED lines=21> */
.L_x_5182:
[----:B------:R-:W-:Y:S05]  /*1c30*/  BSYNC.RECONVERGENT B1 ;  /* 0x0000000000017941 */ /* 0x000fea0003800200 */
.L_x_5181:
        /* <DEDUP_REMOVED lines=9> */
[----:B------:R-:W-:Y:S01]  /*1cd0*/  ISETP.NE.U32.AND P0, PT, RZ, UR14, PT ;  /* 0x0000000eff007c0c */ /* 0x000fe2000bf05070 */
[----:B--2---:R-:W-:-:S03]  /*1ce0*/  IMAD.WIDE.U32 R180, R219, 0x8, R180 ;  /* 0x00000008dbb47825 */ /* 0x004fc600078e00b4 */
[----:B------:R-:W-:-:S03]  /*1cf0*/  ISETP.NE.AND.EX P0, PT, RZ, UR15, PT, P0 ;  /* 0x0000000fff007c0c */ /* 0x000fc6000bf05300 */
[----:B------:R-:W5:Y:S10]  /*1d00*/  LDG.E.64 R180, desc[UR10][R180.64] ;  /* 0x0000000ab4b47981 */ /* 0x000f74000c1e1b00 */
[----:B------:R-:W1:Y:S01]  /*1d10*/  @P0 LDC.64 R196, c[0x0][0x438] ;  /* 0x00010e00ffc40b82 */ /* 0x000e620000000a00 */
[----:B------:R-:W-:-:S02]  /*1d20*/  SHF.L.U32 R194, R48, 0x10, RZ ;  /* 0x0000001030c27819 */ /* 0x000fc400000006ff */
[----:B0-----:R-:W-:Y:S01]  /*1d30*/  SHF.L.U32 R198, R49, 0x10, RZ ;  /* 0x0000001031c67819 */ /* 0x001fe200000006ff */
[----:B-1----:R-:W-:-:S05]  /*1d40*/  @P0 IMAD.WIDE.U32 R196, R220, 0x20, R196 ;  /* 0x00000020dcc40825 */ /* 0x002fca00078e00c4 */
[----:B------:R-:W5:Y:S04]  /*1d50*/  @P0 LDG.E.128 R36, desc[UR10][R196.64] ;  /* 0x0000000ac4240981 */ /* 0x000f68000c1e1d00 */
[----:B------:R0:W5:Y:S01]  /*1d60*/  @P0 LDG.E.128 R32, desc[UR10][R196.64+0x10] ;  /* 0x0000100ac4200981 */ /* 0x000162000c1e1d00 */
[----:B------:R-:W-:Y:S01]  /*1d70*/  SHF.L.U32 R202, R50, 0x10, RZ ;  /* 0x0000001032ca7819 */ /* 0x000fe200000006ff */
[----:B------:R-:W-:Y:S02]  /*1d80*/  IMAD.U32 R206, R51, 0x10000, RZ ;  /* 0x0001000033ce7824 */ /* 0x000fe400078e00ff */
[C---:B---3--:R-:W-:Y:S01]  /*1d90*/  FADD.FTZ R199, -R218.reuse, R156 ;  /* 0x0000009cdac77221 */ /* 0x048fe20000010100 */
[C---:B------:R-:W-:Y:S01]  /*1da0*/  FADD.FTZ R201, -R218.reuse, R157 ;  /* 0x0000009ddac97221 */ /* 0x040fe20000010100 */
[--C-:B------:R-:W-:Y:S01]  /*1db0*/  FADD.FTZ R203, -R218, R158.reuse ;  /* 0x0000009edacb7221 */ /* 0x100fe20000010100 */
[----:B------:R-:W-:Y:S01]  /*1dc0*/  PRMT R158, R48, 0x7632, R158 ;  /* 0x00007632309e7816 */ /* 0x000fe2000000009e */
[----:B0-----:R-:W-:Y:S01]  /*1dd0*/  FMUL.FTZ R197, R6, R199 ;  /* 0x000000c706c57220 */ /* 0x001fe20000410000 */
[----:B----4-:R-:W-:-:S02]  /*1de0*/  PRMT R156, R164, 0x7632, R156 ;  /* 0x00007632a49c7816 */ /* 0x010fc4000000009c */
[----:B------:R-:W-:Y:S01]  /*1df0*/  SHF.L.U32 R157, R164, 0x10, RZ ;  /* 0x00000010a49d7819 */ /* 0x000fe200000006ff */
[----:B------:R-:W-:Y:S01]  /*1e00*/  FADD.FTZ R205, -R218, R159 ;  /* 0x0000009fdacd7221 */ /* 0x000fe20000010100 */
[----:B------:R-:W-:Y:S01]  /*1e10*/  SHF.L.U32 R156, R156, 0x10, RZ ;  /* 0x000000109c9c7819 */ /* 0x000fe200000006ff */
[----:B------:R-:W-:Y:S02]  /*1e20*/  IMAD.U32 R158, R158, 0x10000, RZ ;  /* 0x000100009e9e7824 */ /* 0x000fe400078e00ff */
[----:B------:R-:W-:Y:S01]  /*1e30*/  FMUL.FTZ R196, R6, R201 ;  /* 0x000000c906c47220 */ /* 0x000fe20000410000 */
[-C--:B------:R-:W-:Y:S01]  /*1e40*/  FMUL.FTZ R194, R194, R157.reuse ;  /* 0x0000009dc2c27220 */ /* 0x080fe20000410000 */
[----:B------:R-:W-:Y:S01]  /*1e50*/  FADD.FTZ R140, R140, R157 ;  /* 0x0000009d8c8c7221 */ /* 0x000fe20000010000 */
[----:B------:R-:W-:Y:S01]  /*1e60*/  FFMA.FTZ R108, R197, R157, R108 ;  /* 0x0000009dc56c7223 */ /* 0x000fe2000001006c */
[----:B------:R-:W-:Y:S02]  /*1e70*/  PRMT R159, R165, 0x7632, R159 ;  /* 0x00007632a59f7816 */ /* 0x000fe4000000009f */
[----:B------:R-:W-:Y:S01]  /*1e80*/  PRMT R157, R49, 0x7632, R157 ;  /* 0x00007632319d7816 */ /* 0x000fe2000000009d */
[-C--:B------:R-:W-:Y:S01]  /*1e90*/  FMUL.FTZ R199, R158, R156.reuse ;  /* 0x0000009c9ec77220 */ /* 0x080fe20000410000 */
[----:B------:R-:W-:Y:S01]  /*1ea0*/  FFMA.FTZ R109, R196, R156, R109 ;  /* 0x0000009cc46d7223 */ /* 0x000fe2000001006d */
[----:B------:R-:W-:Y:S01]  /*1eb0*/  FADD.FTZ R141, R141, R156 ;  /* 0x0000009c8d8d7221 */ /* 0x000fe20000010000 */
[----:B------:R-:W-:-:S02]  /*1ec0*/  SHF.L.U32 R156, R157, 0x10, RZ ;  /* 0x000000109d9c7819 */ /* 0x000fc400000006ff */
[----:B------:R-:W-:Y:S01]  /*1ed0*/  SHF.L.U32 R159, R159, 0x10, RZ ;  /* 0x000000109f9f7819 */ /* 0x000fe200000006ff */
[--C-:B------:R-:W-:Y:S01]  /*1ee0*/  FADD.FTZ R207, -R218, R160.reuse ;  /* 0x000000a0dacf7221 */ /* 0x100fe20000010100 */
[----:B------:R-:W-:Y:S01]  /*1ef0*/  FMUL.FTZ R201, R6, R203 ;  /* 0x000000cb06c97220 */ /* 0x000fe20000410000 */
[----:B------:R-:W-:Y:S01]  /*1f00*/  PRMT R160, R166, 0x7632, R160 ;  /* 0x00007632a6a07816 */ /* 0x000fe200000000a0 */
[----:B------:R-:W-:Y:S01]  /*1f10*/  FMUL.FTZ R200, R6, R205 ;  /* 0x000000cd06c87220 */ /* 0x000fe20000410000 */
[----:B------:R-:W-:Y:S01]  /*1f20*/  PRMT R158, R50, 0x7632, R158 ;  /* 0x00007632329e7816 */ /* 0x000fe2000000009e */
[-C--:B------:R-:W-:Y:S01]  /*1f30*/  FMUL.FTZ R203, R156, R159.reuse ;  /* 0x0000009f9ccb7220 */ /* 0x080fe20000410000 */
[----:B------:R-:W-:Y:S01]  /*1f40*/  SHF.L.U32 R165, R165, 0x10, RZ ;  /* 0x00000010a5a57819 */ /* 0x000fe200000006ff */
[----:B------:R-:W-:Y:S01]  /*1f50*/  FADD.FTZ R156, R223, R194 ;  /* 0x000000c2df9c7221 */ /* 0x000fe20000010000 */
[----:B------:R-:W-:Y:S01]  /*1f60*/  FFMA.FTZ R157, R197, R194, R222 ;  /* 0x000000c2c59d7223 */ /* 0x000fe200000100de */
[----:B------:R-:W-:Y:S01]  /*1f70*/  FFMA.FTZ R111, R200, R159, R111 ;  /* 0x0000009fc86f7223 */ /* 0x000fe2000001006f */
[----:B------:R-:W-:Y:S01]  /*1f80*/  FADD.FTZ R143, R143, R159 ;  /* 0x0000009f8f8f7221 */ /* 0x000fe20000010000 */
[----:B------:R-:W-:Y:S01]  /*1f90*/  SHF.L.U32 R158, R158, 0x10, RZ ;  /* 0x000000109e9e7819 */ /* 0x000fe200000006ff */
[----:B------:R-:W-:Y:S01]  /*1fa0*/  FADD.FTZ R159, R156, R199 ;  /* 0x000000c79c9f7221 */ /* 0x000fe20000010000 */
[----:B------:R-:W-:Y:S01]  /*1fb0*/  SHF.L.U32 R160, R160, 0x10, RZ ;  /* 0x00000010a0a07819 */ /* 0x000fe200000006ff */
[----:B------:R-:W-:Y:S01]  /*1fc0*/  FMUL.FTZ R198, R198, R165 ;  /* 0x000000a5c6c67220 */ /* 0x000fe20000410000 */
[----:B------:R-:W-:Y:S01]  /*1fd0*/  FFMA.FTZ R156, R196, R199, R157 ;  /* 0x000000c7c49c7223 */ /* 0x000fe2000001009d */
[----:B------:R-:W-:Y:S01]  /*1fe0*/  FADD.FTZ R209, -R218, R161 ;  /* 0x000000a1dad17221 */ /* 0x000fe20000010100 */
        /* <DEDUP_REMOVED lines=9> */
[--C-:B------:R-:W-:Y:S01]  /*2080*/  FADD.FTZ R211, -R218, R162.reuse ;  /* 0x000000a2dad37221 */ /* 0x100fe20000010100 */
[----:B------:R-:W-:Y:S01]  /*2090*/  PRMT R162, R167, 0x7632, R162 ;  /* 0x00007632a7a27816 */ /* 0x000fe200000000a2 */
[----:B------:R-:W-:Y:S01]  /*20a0*/  FFMA.FTZ R113, R204, R160, R113 ;  /* 0x000000a0cc717223 */ /* 0x000fe20000010071 */
[----:B------:R-:W-:Y:S01]  /*20b0*/  FADD.FTZ R145, R145, R160 ;  /* 0x000000a091917221 */ /* 0x000fe20000010000 */
[----:B------:R-:W-:Y:S01]  /*20c0*/  SHF.L.U32 R167, R167, 0x10, RZ ;  /* 0x00000010a7a77819 */ /* 0x000fe200000006ff */
[----:B------:R-:W-:Y:S01]  /*20d0*/  FADD.FTZ R158, R159, R202 ;  /* 0x000000ca9f9e7221 */ /* 0x000fe20000010000 */
[----:B------:R-:W-:Y:S01]  /*20e0*/  PRMT R160, R51, 0x7632, R160 ;  /* 0x0000763233a07816 */ /* 0x000fe200000000a0 */
        /* <DEDUP_REMOVED lines=23> */
.L_x_5176:
        /* <DEDUP_REMOVED lines=31> */
[----:B------:R-:W-:Y:S01]  /*2450*/  CS2R R222, SRZ ;  /* 0x0000000000de7805 */ /* 0x000fe2000001ff00 */
[----:B------:R-:W-:Y:S01]  /*2460*/  @P2 VIADD R225, R225, 0x80 ;  /* 0x00000080e1e12836 */ /* 0x000fe20000000000 */
[----:B------:R-:W-:-:S09]  /*2470*/  P2R R7, PR, RZ, 0x1 ;  /* 0x00000001ff077803 */ /* 0x000fd20000000000 */
[----:B---3--:R-:W-:Y:S05]  /*2480*/  @!P0 BRA `(.L_x_5183) ;  /* 0x0000000000b08947 */ /* 0x008fea0003800000 */
[----:B------:R-:W0:Y:S02]  /*2490*/  LDC.64 R156, c[0x0][0x3b0] ;  /* 0x0000ec00ff9c7b82 */ /* 0x000e240000000a00 */
[----:B0-----:R-:W-:-:S05]  /*24a0*/  IMAD.WIDE.U32 R156, R225, 0x8, R156 ;  /* 0x00000008e19c7825 */ /* 0x001fca00078e009c */
[----:B------:R1:W5:Y:S01]  /*24b0*/  LDG.E.64 R180, desc[UR10][R156.64] ;  /* 0x0000000a9cb47981 */ /* 0x000362000c1e1b00 */
[----:B------:R-:W-:Y:S05]  /*24c0*/  BRA `(.L_x_5183) ;  /* 0x0000000000a07947 */ /* 0x000fea0003800000 */
.L_x_5184:
[C---:B------:R-:W-:Y:S02]  /*24d0*/  ISETP.GE.U32.AND P3, PT, R3.reuse, 0x80, PT ;  /* 0x000000800300780c */ /* 0x040fe40003f66070 */
[C---:B------:R-:W-:Y:S02]  /*24e0*/  ISETP.GE.U32.AND P1, PT, R3.reuse, 0x100, PT ;  /* 0x000001000300780c */ /* 0x040fe40003f26070 */
[C---:B------:R-:W-:Y:S02]  /*24f0*/  ISETP.GE.U32.AND P2, PT, R3.reuse, 0x180, PT ;  /* 0x000001800300780c */ /* 0x040fe40003f46070 */
[----:B------:R-:W-:-:S04]  /*2500*/  ISETP.GE.U32.AND P0, PT, R3, 0x200, PT ;  /* 0x000002000300780c */ /* 0x000fc80003f06070 */
[----:B------:R-:W-:-:S03]  /*2510*/  P2R R7, PR, RZ, 0x1 ;  /* 0x00000001ff077803 */ /* 0x000fc60000000000 */
        /* <DEDUP_REMOVED lines=13> */
[----:B------:R-:W-:Y:S01]  /*25f0*/  @P1 IADD3 R225, PT, PT, R225, 0x80, RZ ;  /* 0x00000080e1e11810 */ /* 0x000fe20007ffe0ff */
[----:B------:R0:W5:Y:S04]  /*2600*/  @P3 LDG.E.128 R120, desc[UR10][R220.64+0x10] ;  /* 0x0000100adc783981 */ /* 0x000168000c1e1d00 */
[----:B------:R0:W5:Y:S01]  /*2610*/  @P1 LDG.E.64 R176, desc[UR10][R164.64] ;  /* 0x0000000aa4b01981 */ /* 0x000162000c1e1b00 */
[----:B------:R-:W2:Y:S01]  /*2620*/  @P0 LDC.64 R156, c[0x0][0x3b0] ;  /* 0x0000ec00ff9c0b82 */ /* 0x000ea20000000a00 */
[C---:B---3--:R-:W-:Y:S01]  /*2630*/  @P1 IMAD.WIDE.U32 R166, R223.reuse, 0x20, R166 ;  /* 0x00000020dfa61825 */ /* 0x048fe200078e00a6 */
[----:B------:R-:W-:-:S04]  /*2640*/  @P1 IADD3 R223, PT, PT, R223, 0x80, RZ ;  /* 0x00000080dfdf1810 */ /* 0x000fc80007ffe0ff */
[----:B------:R0:W5:Y:S02]  /*2650*/  @P1 LDG.E.128 R124, desc[UR10][R166.64] ;  /* 0x0000000aa67c1981 */ /* 0x000164000c1e1d00 */
[----:B------:R-:W3:Y:S01]  /*2660*/  @P0 LDC.64 R158, c[0x0][0x438] ;  /* 0x00010e00ff9e0b82 */ /* 0x000ee20000000a00 */
[C---:B----4-:R-:W-:Y:S01]  /*2670*/  @P2 IMAD.WIDE.U32 R160, R225.reuse, 0x8, R160 ;  /* 0x00000008e1a02825 */ /* 0x050fe200078e00a0 */
[----:B------:R-:W-:Y:S01]  /*2680*/  @P2 IADD3 R225, PT, PT, R225, 0x80, RZ ;  /* 0x00000080e1e12810 */ /* 0x000fe20007ffe0ff */
[----:B------:R0:W5:Y:S04]  /*2690*/  @P1 LDG.E.128 R128, desc[UR10][R166.64+0x10] ;  /* 0x0000100aa6801981 */ /* 0x000168000c1e1d00 */
[----:B------:R0:W5:Y:S01]  /*26a0*/  @P2 LDG.E.64 R174, desc[UR10][R160.64] ;  /* 0x0000000aa0ae2981 */ /* 0x000162000c1e1b00 */
[C---:B-1----:R-:W-:Y:S01]  /*26b0*/  @P2 IMAD.WIDE.U32 R162, R223.reuse, 0x20, R162 ;  /* 0x00000020dfa22825 */ /* 0x042fe200078e00a2 */
[----:B------:R-:W-:-:S04]  /*26c0*/  @P2 IADD3 R223, PT, PT, R223, 0x80, RZ ;  /* 0x00000080dfdf2810 */ /* 0x000fc80007ffe0ff */
[----:B------:R0:W5:Y:S01]  /*26d0*/  @P2 LDG.E.128 R132, desc[UR10][R162.64] ;  /* 0x0000000aa2842981 */ /* 0x000162000c1e1d00 */
[----:B--2---:R-:W-:-:S03]  /*26e0*/  @P0 IMAD.WIDE.U32 R156, R225, 0x8, R156 ;  /* 0x00000008e19c0825 */ /* 0x004fc600078e009c */
[----:B------:R0:W5:Y:S04]  /*26f0*/  @P2 LDG.E.128 R136, desc[UR10][R162.64+0x10] ;  /* 0x0000100aa2882981 */ /* 0x000168000c1e1d00 */
[----:B------:R0:W5:Y:S01]  /*2700*/  @P0 LDG.E.64 R180, desc[UR10][R156.64] ;  /* 0x0000000a9cb40981 */ /* 0x000162000c1e1b00 */
[----:B---3--:R-:W-:-:S05]  /*2710*/  @P0 IMAD.WIDE.U32 R158, R223, 0x20, R158 ;  /* 0x00000020df9e0825 */ /* 0x008fca00078e009e */
[----:B------:R0:W5:Y:S04]  /*2720*/  @P0 LDG.E.128 R36, desc[UR10][R158.64] ;  /* 0x0000000a9e240981 */ /* 0x000168000c1e1d00 */
[----:B------:R0:W5:Y:S01]  /*2730*/  @P0 LDG.E.128 R32, desc[UR10][R158.64+0x10] ;  /* 0x0000100a9e200981 */ /* 0x000162000c1e1d00 */
[----:B------:R-:W-:-:S07]  /*2740*/  CS2R R222, SRZ ;  /* 0x0000000000de7805 */ /* 0x000fce000001ff00 */
.L_x_5183:
[----:B----4-:R-:W-:Y:S05]  /*2750*/  BSYNC.RECONVERGENT B0 ;  /* 0x0000000000007941 */ /* 0x010fea0003800200 */
.L_x_5175:
[----:B01----:R-:W0:Y:S01]  /*2760*/  SHFL.DOWN PT, R156, R223, 0x10, 0x1f ;  /* 0x0a001f00df9c7f89 */ /* 0x003e2200000e0000 */
        /* <DEDUP_REMOVED lines=22> */
[----:B------:R-:W0:Y:S01]  /*28d0*/  S2R R0, SR_TID.X ;  /* 0x0000000000007919 */ /* 0x000e220000002100 */
[----:B------:R-:W1:Y:S01]  /*28e0*/  S2UR UR5, SR_CgaCtaId ;  /* 0x00000000000579c3 */ /* 0x000e620000008800 */
[----:B------:R-:W-:Y:S02]  /*28f0*/  UMOV UR4, 0x400 ;  /* 0x0000040000047882 */ /* 0x000fe40000000000 */
[----:B-1----:R-:W-:-:S04]  /*2900*/  ULEA UR4, UR5, UR4, 0x18 ;  /* 0x0000000405047291 */ /* 0x002fc8000f8ec0ff */
[----:B------:R-:W-:Y:S02]  /*2910*/  UIADD3 UR5, UPT, UPT, UR4, 0x4020, URZ ;  /* 0x0000402004057890 */ /* 0x000fe4000fffe0ff */
[----:B------:R-:W-:Y:S01]  /*2920*/  @!UP1 UIADD3 UR5, UPT, UPT, UR4, 0x4000, URZ ;  /* 0x0000400004059890 */ /* 0x000fe2000fffe0ff */
[----:B0-----:R-:W-:-:S04]  /*2930*/  SHF.R.U32.HI R158, RZ, 0x2, R0 ;  /* 0x00000002ff9e7819 */ /* 0x001fc80000011600 */
[----:B------:R-:W-:-:S05]  /*2940*/  LOP3.LUT R158, R158, 0x18, RZ, 0xc0, !PT ;  /* 0x000000189e9e7812 */ /* 0x000fca00078ec0ff */
[----:B------:R0:W-:Y:S02]  /*2950*/  STS.64 [R158+UR5], R156 ;  /* 0x0000009c9e007988 */ /* 0x0001e40008000a05 */
.L_x_5186:
[----:B------:R-:W-:Y:S05]  /*2960*/  BSYNC.RECONVERGENT B0 ;  /* 0x0000000000007941 */ /* 0x000fea0003800200 */
.L_x_5185:
        /* <DEDUP_REMOVED lines=18> */
[----:B------:R-:W-:Y:S01]  /*2a90*/  @P5 SHF.R.S32.HI R158, RZ, 0x1f, R165 ;  /* 0x0000001fff9e5819 */ /* 0x000fe200000114a5 */
[----:B------:R-:W-:Y:S02]  /*2aa0*/  IMAD.MOV.U32 R159, RZ, RZ, RZ ;  /* 0x000000ffff9f7224 */ /* 0x000fe400078e00ff */
[----:B-1----:R-:W-:Y:S01]  /*2ab0*/  FADD.FTZ R9, R9, R160 ;  /* 0x000000a009097221 */ /* 0x002fe20000010000 */
[----:B------:R-:W-:Y:S01]  /*2ac0*/  FADD.FTZ R156, R156, R161 ;  /* 0x000000a19c9c7221 */ /* 0x000fe20000010000 */
[----:B------:R-:W-:Y:S02]  /*2ad0*/  @P5 LEA.HI R165, R158, R165, RZ, 0x3 ;  /* 0x000000a59ea55211 */ /* 0x000fe400078f18ff */
[----:B------:R-:W-:Y:S01]  /*2ae0*/  FADD.FTZ R9, R162, R9 ;  /* 0x00000009a2097221 */ /* 0x000fe20000010000 */
[----:B------:R-:W-:Y:S01]  /*2af0*/  FADD.FTZ R156, R163, R156 ;  /* 0x0000009ca39c7221 */ /* 0x000fe20000010000 */
[----:B------:R-:W-:-:S02]  /*2b00*/  @P5 LEA.HI.SX32 R159, R165, R0, 0x1d ;  /* 0x00000000a59f5211 */ /* 0x000fc400078feaff */
[----:B------:R-:W-:Y:S01]  /*2b10*/  FMUL.FTZ R163, R9, UR13 ;  /* 0x0000000d09a37c20 */ /* 0x000fe20008410000 */
[----:B------:R-:W-:Y:S01]  /*2b20*/  MOV R161, R8 ;  /* 0x0000000800a17202 */ /* 0x000fe20000000f00 */
        /* <DEDUP_REMOVED lines=23> */
.L_x_5191:
        /* <DEDUP_REMOVED lines=12> */
.L_x_5192:
        /* <DEDUP_REMOVED lines=12> */
.L_x_5193:
        /* <DEDUP_REMOVED lines=12> */
.L_x_5194:
        /* <DEDUP_REMOVED lines=12> */
.L_x_5195:
        /* <DEDUP_REMOVED lines=12> */
.L_x_5196:
        /* <DEDUP_REMOVED lines=12> */
.L_x_5197:
        /* <DEDUP_REMOVED lines=14> */
.L_x_5190:
        /* <DEDUP_REMOVED lines=40> */
.L_x_5199:
[----:B------:R-:W-:Y:S05]  /*3480*/  @!P5 BRA `(.L_x_5200) ;  /* 0x000000000018d947 */ /* 0x000fea0003800000 */
[----:B------:R-:W-:Y:S01]  /*3490*/  FMUL.FTZ R8, R9, UR17 ;  /* 0x0000001109087c20 */ /* 0x000fe20008410000 */
[----:B-----5:R-:W-:-:S03]  /*34a0*/  LOP3.LUT P0, RZ, R178, 0xff00, RZ, 0xc0, !PT ;  /* 0x0000ff00b2ff7812 */ /* 0x020fc6000780c0ff */
[----:B------:R-:W-:-:S05]  /*34b0*/  FMUL.FTZ R8, R8, UR16 ;  /* 0x0000001008087c20 */ /* 0x000fca0008410000 */
[----:B------:R-:W-:-:S04]  /*34c0*/  FSEL R8, R8, RZ, P0 ;  /* 0x000000ff08087208 */ /* 0x000fc80000000000 */
[----:B------:R-:W-:-:S04]  /*34d0*/  F2FP.BF16.F32.PACK_AB R8, RZ, R8 ;  /* 0x00000008ff08723e */ /* 0x000fc800000010ff */
[----:B------:R-:W-:-:S07]  /*34e0*/  PRMT R152, R152, 0x5410, R8 ;  /* 0x0000541098987816 */ /* 0x000fce0000000008 */
.L_x_5200:
[----:B------:R-:W-:Y:S05]  /*34f0*/  @!P5 BRA `(.L_x_5201) ;  /* 0x000000000018d947 */ /* 0x000fea0003800000 */
[----:B------:R-:W-:Y:S01]  /*3500*/  FMUL.FTZ R8, R150, UR17 ;  /* 0x0000001196087c20 */ /* 0x000fe20008410000 */
[----:B-----5:R-:W-:-:S03]  /*3510*/  LOP3.LUT P0, RZ, R178, 0xff0000, RZ, 0xc0, !PT ;  /* 0x00ff0000b2ff7812 */ /* 0x020fc6000780c0ff */
[----:B------:R-:W-:-:S05]  /*3520*/  FMUL.FTZ R8, R8, UR16 ;  /* 0x0000001008087c20 */ /* 0x000fca0008410000 */
[----:B------:R-:W-:-:S04]  /*3530*/  FSEL R8, R8, RZ, P0 ;  /* 0x000000ff08087208 */ /* 0x000fc80000000000 */
[----:B------:R-:W-:-:S04]  /*3540*/  F2FP.BF16.F32.PACK_AB R8, RZ, R8 ;  /* 0x00000008ff08723e */ /* 0x000fc800000010ff */
[----:B------:R-:W-:-:S07]  /*3550*/  PRMT R153, R8, 0x7610, R153 ;  /* 0x0000761008997816 */ /* 0x000fce0000000099 */
.L_x_5201:
[----:B------:R-:W-:Y:S05]  /*3560*/  @!P5 BRA `(.L_x_5202) ;  /* 0x000000000018d947 */ /* 0x000fea0003800000 */
[----:B------:R-:W-:Y:S01]  /*3570*/  FMUL.FTZ R8, R149, UR17 ;  /* 0x0000001195087c20 */ /* 0x000fe20008410000 */
[----:B-----5:R-:W-:-:S03]  /*3580*/  LOP3.LUT P0, RZ, R178, 0xff000000, RZ, 0xc0, !PT ;  /* 0xff000000b2ff7812 */ /* 0x020fc6000780c0ff */
[----:B------:R-:W-:-:S05]  /*3590*/  FMUL.FTZ R8, R8, UR16 ;  /* 0x0000001008087c20 */ /* 0x000fca0008410000 */
[----:B------:R-:W-:-:S04]  /*35a0*/  FSEL R8, R8, RZ, P0 ;  /* 0x000000ff08087208 */ /* 0x000fc80000000000 */
[----:B------:R-:W-:-:S04]  /*35b0*/  F2FP.BF16.F32.PACK_AB R8, RZ, R8 ;  /* 0x00000008ff08723e */ /* 0x000fc800000010ff */
[----:B------:R-:W-:-:S07]  /*35c0*/  PRMT R153, R153, 0x5410, R8 ;  /* 0x0000541099997816 */ /* 0x000fce0000000008 */
.L_x_5202:
[----:B------:R-:W-:Y:S05]  /*35d0*/  @!P5 BRA `(.L_x_5203) ;  /* 0x000000000018d947 */ /* 0x000fea0003800000 */
[----:B------:R-:W-:Y:S01]  /*35e0*/  FMUL.FTZ R8, R80, UR17 ;  /* 0x0000001150087c20 */ /* 0x000fe20008410000 */
[----:B-----5:R-:W-:-:S03]  /*35f0*/  LOP3.LUT P0, RZ, R179, 0xff, RZ, 0xc0, !PT ;  /* 0x000000ffb3ff7812 */ /* 0x020fc6000780c0ff */
[----:B------:R-:W-:-:S05]  /*3600*/  FMUL.FTZ R8, R8, UR16 ;  /* 0x0000001008087c20 */ /* 0x000fca0008410000 */
[----:B------:R-:W-:-:S04]  /*3610*/  FSEL R8, R8, RZ, P0 ;  /* 0x000000ff08087208 */ /* 0x000fc80000000000 */
[----:B------:R-:W-:-:S04]  /*3620*/  F2FP.BF16.F32.PACK_AB R8, RZ, R8 ;  /* 0x00000008ff08723e */ /* 0x000fc800000010ff */
[----:B------:R-:W-:-:S07]  /*3630*/  PRMT R154, R8, 0x7610, R154 ;  /* 0x00007610089a7816 */ /* 0x000fce000000009a */
.L_x_5203:
[----:B------:R-:W-:Y:S05]  /*3640*/  @!P5 BRA `(.L_x_5204) ;  /* 0x000000000018d947 */ /* 0x000fea0003800000 */
[----:B------:R-:W-:Y:S01]  /*3650*/  FMUL.FTZ R8, R81, UR17 ;  /* 0x0000001151087c20 */ /* 0x000fe20008410000 */
[----:B-----5:R-:W-:-:S03]  /*3660*/  LOP3.LUT P0, RZ, R179, 0xff00, RZ, 0xc0, !PT ;  /* 0x0000ff00b3ff7812 */ /* 0x020fc6000780c0ff */
[----:B------:R-:W-:-:S05]  /*3670*/  FMUL.FTZ R8, R8, UR16 ;  /* 0x0000001008087c20 */ /* 0x000fca0008410000 */
[----:B------:R-:W-:-:S04]  /*3680*/  FSEL R8, R8, RZ, P0 ;  /* 0x000000ff08087208 */ /* 0x000fc80000000000 */
[----:B------:R-:W-:-:S04]  /*3690*/  F2FP.BF16.F32.PACK_AB R8, RZ, R8 ;  /* 0x00000008ff08723e */ /* 0x000fc800000010ff */
[----:B------:R-:W-:-:S07]  /*36a0*/  PRMT R154, R154, 0x5410, R8 ;  /* 0x000054109a9a7816 */ /* 0x000fce0000000008 */
.L_x_5204:
[----:B------:R-:W-:Y:S05]  /*36b0*/  @!P5 BRA `(.L_x_5205) ;  /* 0x000000000018d947 */ /* 0x000fea0003800000 */
[----:B------:R-:W-:Y:S01]  /*36c0*/  FMUL.FTZ R8, R82, UR17 ;  /* 0x0000001152087c20 */ /* 0x000fe20008410000 */
[----:B-----5:R-:W-:-:S03]  /*36d0*/  LOP3.LUT P0, RZ, R179, 0xff0000, RZ, 0xc0, !PT ;  /* 0x00ff0000b3ff7812 */ /* 0x020fc6000780c0ff */
[----:B------:R-:W-:-:S05]  /*36e0*/  FMUL.FTZ R8, R8, UR16 ;  /* 0x0000001008087c20 */ /* 0x000fca0008410000 */
[----:B------:R-:W-:-:S04]  /*36f0*/  FSEL R8, R8, RZ, P0 ;  /* 0x000000ff08087208 */ /* 0x000fc80000000000 */
[----:B------:R-:W-:-:S04]  /*3700*/  F2FP.BF16.F32.PACK_AB R8, RZ, R8 ;  /* 0x00000008ff08723e */ /* 0x000fc800000010ff */
[----:B------:R-:W-:-:S07]  /*3710*/  PRMT R155, R8, 0x7610, R155 ;  /* 0x00007610089b7816 */ /* 0x000fce000000009b */
.L_x_5205:
[----:B------:R-:W-:Y:S02]  /*3720*/  MOV R151, R149 ;  /* 0x0000009500977202 */ /* 0x000fe40000000f00 */
[----:B------:R-:W-:Y:S01]  /*3730*/  MOV R149, R9 ;  /* 0x0000000900957202 */ /* 0x000fe20000000f00 */
        /* <DEDUP_REMOVED lines=9> */
.L_x_5189:
[----:B------:R-:W-:Y:S01]  /*37d0*/  UMOV UR4, UR6 ;  /* 0x0000000600047c82 */ /* 0x000fe20008000000 */
[----:B------:R-:W-:Y:S01]  /*37e0*/  UMOV UR5, UR7 ;  /* 0x0000000700057c82 */ /* 0x000fe20008000000 */
[----:B------:R-:W-:-:S04]  /*37f0*/  UISETP.NE.U32.AND UP0, UPT, UR4, URZ, UPT ;  /* 0x000000ff0400728c */ /* 0x000fc8000bf05070 */
[----:B------:R-:W-:-:S09]  /*3800*/  UISETP.NE.AND.EX UP0, UPT, UR5, URZ, UPT, UP0 ;  /* 0x000000ff0500728c */ /* 0x000fd2000bf05300 */
[----:B------:R-:W-:Y:S05]  /*3810*/  BRA.U UP0, `(.L_x_5206) ;  /* 0x0000000500687547 */ /* 0x000fea000b800000 */
[----:B------:R-:W-:Y:S05]  /*3820*/  @!P5 BRA `(.L_x_5207) ;  /* 0x000000000028d947 */ /* 0x000fea0003800000 */
[----:B------:R-:W-:Y:S01]  /*3830*/  @P4 FFMA.FTZ R156, R217, R158, R163 ;  /* 0x0000009ed99c4223 */ /* 0x000fe200000100a3 */
[----:B-----5:R-:W-:Y:S02]  /*3840*/  MOV R8, R116 ;  /* 0x0000007400087202 */ /* 0x020fe40000000f00 */
        /* <DEDUP_REMOVED lines=8> */
.L_x_5207:
        /* <DEDUP_REMOVED lines=11> */
.L_x_5208:
        /* <DEDUP_REMOVED lines=11> */
.L_x_5209:
        /* <DEDUP_REMOVED lines=11> */
.L_x_5210:
[----:B------:R-:W-:Y:S05]  /*3ae0*/  @!P5 BRA `(.L_x_5211) ;  /* 0x000000000028d947 */ /* 0x000fea0003800000 */
[----:B------:R-:W-:Y:S01]  /*3af0*/  @P4 FFMA.FTZ R9, R11, R158, R163 ;  /* 0x0000009e0b094223 */ /* 0x000fe200000100a3 */
[----:B-----5:R-:W-:Y:S01]  /*3b00*/  IMAD.MOV.U32 R8, RZ, RZ, R120 ;  /* 0x000000ffff087224 */ /* 0x020fe200078e0078 */
        /* <DEDUP_REMOVED lines=8> */
.L_x_5211:
        /* <DEDUP_REMOVED lines=11> */
.L_x_5212:
        /* <DEDUP_REMOVED lines=11> */
.L_x_5213:
[----:B------:R-:W-:Y:S05]  /*3cf0*/  @!P5 BRA `(.L_x_5198) ;  /* 0x000000040094d947 */ /* 0x000fea0003800000 */
[----:B------:R-:W-:Y:S01]  /*3d00*/  @P4 FFMA.FTZ R156, R16, R158, R163 ;  /* 0x0000009e109c4223 */ /* 0x000fe200000100a3 */
[----:B-----5:R-:W-:Y:S02]  /*3d10*/  MOV R8, R123 ;  /* 0x0000007b00087202 */ /* 0x020fe40000000f00 */
[----:B------:R-:W-:Y:S01]  /*3d20*/  ISETP.GE.U32.AND P0, PT, R178, RZ, PT ;  /* 0x000000ffb200720c */ /* 0x000fe20003f06070 */
[----:B------:R-:W-:-:S03]  /*3d30*/  @P4 FADD.FTZ R156, R19, -R156 ;  /* 0x8000009c139c4221 */ /* 0x000fc60000010000 */
[----:B------:R-:W-:Y:S01]  /*3d40*/  ISETP.GE.U32.AND.EX P0, PT, R179, 0x1000000, PT, P0 ;  /* 0x01000000b300780c */ /* 0x000fe20003f06100 */
[----:B------:R-:W-:-:S04]  /*3d50*/  @P4 FFMA.FTZ R8, R6, R156, R123 ;  /* 0x0000009c06084223 */ /* 0x000fc8000001007b */
[----:B------:R-:W-:-:S04]  /*3d60*/  FMUL.FTZ R8, R8, UR17 ;  /* 0x0000001108087c20 */ /* 0x000fc80008410000 */
[----:B------:R-:W-:-:S05]  /*3d70*/  FMUL.FTZ R8, R8, UR16 ;  /* 0x0000001008087c20 */ /* 0x000fca0008410000 */
[----:B------:R-:W-:-:S04]  /*3d80*/  FSEL R8, R8, RZ, P0 ;  /* 0x000000ff08087208 */ /* 0x000fc80000000000 */
[----:B------:R-:W-:-:S04]  /*3d90*/  F2FP.BF16.F32.PACK_AB R8, RZ, R8 ;  /* 0x00000008ff08723e */ /* 0x000fc800000010ff */
[----:B------:R-:W-:Y:S01]  /*3da0*/  PRMT R155, R155, 0x5410, R8 ;  /* 0x000054109b9b7816 */ /* 0x000fe20000000008 */
[----:B------:R-:W-:Y:S06]  /*3db0*/  BRA `(.L_x_5198) ;  /* 0x0000000400647947 */ /* 0x000fec0003800000 */
.L_x_5206:
[-CC-:B------:R-:W-:Y:S01]  /*3dc0*/  @P4 FFMA.FTZ R9, R216, R158.reuse, R163.reuse ;  /* 0x0000009ed8094223 */ /* 0x180fe200000100a3 */
[----:B-----5:R-:W-:Y:S01]  /*3dd0*/  MOV R149, R117 ;  /* 0x0000007500957202 */ /* 0x020fe20000000f00 */
[-CC-:B------:R-:W-:Y:S01]  /*3de0*/  @P4 FFMA.FTZ R148, R17, R158.reuse, R163.reuse ;  /* 0x0000009e11944223 */ /* 0x180fe200000100a3 */
[-C--:B------:R-:W-:Y:S01]  /*3df0*/  @P4 FFMA.FTZ R81, R213, R158.reuse, R163 ;  /* 0x0000009ed5514223 */ /* 0x080fe200000100a3 */
[----:B------:R-:W-:Y:S01]  /*3e00*/  @P4 FADD.FTZ R9, R214, -R9 ;  /* 0x80000009d6094221 */ /* 0x000fe20000010000 */
[----:B------:R-:W-:Y:S01]  /*3e10*/  MOV R151, R119 ;  /* 0x0000007700977202 */ /* 0x000fe20000000f00 */
[-CC-:B------:R-:W-:Y:S01]  /*3e20*/  @P4 FFMA.FTZ R83, R11, R158.reuse, R163.reuse ;  /* 0x0000009e0b534223 */ /* 0x180fe200000100a3 */
[-C--:B------:R-:W-:Y:S01]  /*3e30*/  @P4 FFMA.FTZ R160, R16, R158.reuse, R163 ;  /* 0x0000009e10a04223 */ /* 0x080fe200000100a3 */
[----:B------:R-:W-:Y:S01]  /*3e40*/  @P4 FFMA.FTZ R149, R6, R9, R117 ;  /* 0x0000000906954223 */ /* 0x000fe20000010075 */
[----:B------:R-:W-:Y:S01]  /*3e50*/  @P4 FFMA.FTZ R9, R210, R158, R163 ;  /* 0x0000009ed2094223 */ /* 0x000fe200000100a3 */
[----:B------:R-:W-:-:S02]  /*3e60*/  IMAD.MOV.U32 R82, RZ, RZ, R122 ;  /* 0x000000ffff527224 */ /* 0x000fc400078e007a */
[----:B------:R-:W-:Y:S01]  /*3e70*/  @P4 FADD.FTZ R81, R212, -R81 ;  /* 0x80000051d4514221 */ /* 0x000fe20000010000 */
[----:B------:R-:W-:Y:S01]  /*3e80*/  @P4 FADD.FTZ R83, R12, -R83 ;  /* 0x800000530c534221 */ /* 0x000fe20000010000 */
[----:B------:R-:W-:Y:S01]  /*3e90*/  @P4 FADD.FTZ R8, R10, -R9 ;  /* 0x800000090a084221 */ /* 0x000fe20000010000 */
[----:B------:R-:W-:Y:S01]  /*3ea0*/  @P4 FADD.FTZ R9, R15, -R148 ;  /* 0x800000940f094221 */ /* 0x000fe20000010000 */
[----:B------:R-:W-:Y:S01]  /*3eb0*/  @P4 FFMA.FTZ R148, R14, R158, R163 ;  /* 0x0000009e0e944223 */ /* 0x000fe200000100a3 */
[----:B------:R-:W-:Y:S01]  /*3ec0*/  @P4 FADD.FTZ R160, R19, -R160 ;  /* 0x800000a013a04221 */ /* 0x000fe20000010000 */
[C---:B------:R-:W-:Y:S01]  /*3ed0*/  @P4 FFMA.FTZ R151, R6.reuse, R8, R119 ;  /* 0x0000000806974223 */ /* 0x040fe20000010077 */
[----:B------:R-:W-:Y:S01]  /*3ee0*/  @P4 FFMA.FTZ R8, R217, R158, R163 ;  /* 0x0000009ed9084223 */ /* 0x000fe200000100a3 */
[C---:B------:R-:W-:Y:S01]  /*3ef0*/  @P4 FFMA.FTZ R82, R6.reuse, R9, R122 ;  /* 0x0000000906524223 */ /* 0x040fe2000001007a */
[----:B------:R-:W-:Y:S01]  /*3f00*/  @P4 FADD.FTZ R156, R13, -R148 ;  /* 0x800000940d9c4221 */ /* 0x000fe20000010000 */
[----:B------:R-:W-:Y:S01]  /*3f10*/  MOV R150, R118 ;  /* 0x0000007600967202 */ /* 0x000fe20000000f00 */
[----:B------:R-:W-:Y:S01]  /*3f20*/  @P4 FADD.FTZ R9, R215, -R8 ;  /* 0x80000008d7094221 */ /* 0x000fe20000010000 */
[----:B------:R-:W-:Y:S01]  /*3f30*/  MOV R80, R120 ;  /* 0x0000007800507202 */ /* 0x000fe20000000f00 */
[C---:B------:R-:W-:Y:S01]  /*3f40*/  @P4 FFMA.FTZ R150, R6.reuse, R81, R118 ;  /* 0x0000005106964223 */ /* 0x040fe20000010076 */
[C---:B------:R-:W-:Y:S01]  /*3f50*/  @P4 FFMA.FTZ R80, R6.reuse, R83, R120 ;  /* 0x0000005306504223 */ /* 0x040fe20000010078 */
[----:B------:R-:W-:Y:S01]  /*3f60*/  MOV R81, R121 ;  /* 0x0000007900517202 */ /* 0x000fe20000000f00 */
[C---:B------:R-:W-:Y:S01]  /*3f70*/  @P4 FFMA.FTZ R81, R6.reuse, R156, R121 ;  /* 0x0000009c06514223 */ /* 0x040fe20000010079 */
[----:B------:R-:W-:Y:S01]  /*3f80*/  MOV R83, R123 ;  /* 0x0000007b00537202 */ /* 0x000fe20000000f00 */
[C---:B------:R-:W-:Y:S01]  /*3f90*/  @P4 FFMA.FTZ R83, R6.reuse, R160, R123 ;  /* 0x000000a006534223 */ /* 0x040fe2000001007b */
[----:B------:R-:W-:Y:S01]  /*3fa0*/  MOV R148, R116 ;  /* 0x0000007400947202 */ /* 0x000fe20000000f00 */
        /* <DEDUP_REMOVED lines=8> */
.L_x_5214:
[----:B------:R-:W-:Y:S05]  /*4030*/  @!P5 BRA `(.L_x_5215) ;  /* 0x000000000018d947 */ /* 0x000fea0003800000 */
[----:B------:R-:W-:Y:S01]  /*4040*/  FMUL.FTZ R8, R149, UR17 ;  /* 0x0000001195087c20 */ /* 0x000fe20008410000 */
[----:B------:R-:W-:-:S03]  /*4050*/  LOP3.LUT P0, RZ, R178, 0xff00, RZ, 0xc0, !PT ;  /* 0x0000ff00b2ff7812 */ /* 0x000fc6000780c0ff */
[----:B------:R-:W-:-:S05]  /*4060*/  FMUL.FTZ R8, R8, UR16 ;  /* 0x0000001008087c20 */ /* 0x000fca0008410000 */
[----:B------:R-:W-:-:S04]  /*4070*/  FSEL R8, R8, RZ, P0 ;  /* 0x000000ff08087208 */ /* 0x000fc80000000000 */
[----:B------:R-:W-:-:S04]  /*4080*/  F2FP.BF16.F32.PACK_AB R8, RZ, R8 ;  /* 0x00000008ff08723e */ /* 0x000fc800000010ff */
[----:B------:R-:W-:-:S07]  /*4090*/  PRMT R152, R152, 0x5410, R8 ;  /* 0x0000541098987816 */ /* 0x000fce0000000008 */
.L_x_5215:
[----:B------:R-:W-:Y:S05]  /*40a0*/  @!P5 BRA `(.L_x_5216) ;  /* 0x000000000018d947 */ /* 0x000fea0003800000 */
[----:B------:R-:W-:Y:S01]  /*40b0*/  FMUL.FTZ R8, R150, UR17 ;  /* 0x0000001196087c20 */ /* 0x000fe20008410000 */
[----:B------:R-:W-:-:S03]  /*40c0*/  LOP3.LUT P0, RZ, R178, 0xff0000, RZ, 0xc0, !PT ;  /* 0x00ff0000b2ff7812 */ /* 0x000fc6000780c0ff */
[----:B------:R-:W-:-:S05]  /*40d0*/  FMUL.FTZ R8, R8, UR16 ;  /* 0x0000001008087c20 */ /* 0x000fca0008410000 */
[----:B------:R-:W-:-:S04]  /*40e0*/  FSEL R8, R8, RZ, P0 ;  /* 0x000000ff08087208 */ /* 0x000fc80000000000 */
[----:B------:R-:W-:-:S04]  /*40f0*/  F2FP.BF16.F32.PACK_AB R8, RZ, R8 ;  /* 0x00000008ff08723e */ /* 0x000fc800000010ff */
[----:B------:R-:W-:-:S07]  /*4100*/  PRMT R153, R8, 0x7610, R153 ;  /* 0x0000761008997816 */ /* 0x000fce0000000099 */
.L_x_5216:
[----:B------:R-:W-:Y:S05]  /*4110*/  @!P5 BRA `(.L_x_5217) ;  /* 0x000000000018d947 */ /* 0x000fea0003800000 */
[----:B------:R-:W-:Y:S01]  /*4120*/  FMUL.FTZ R8, R151, UR17 ;  /* 0x0000001197087c20 */ /* 0x000fe20008410000 */
[----:B------:R-:W-:-:S03]  /*4130*/  LOP3.LUT P0, RZ, R178, 0xff000000, RZ, 0xc0, !PT ;  /* 0xff000000b2ff7812 */ /* 0x000fc6000780c0ff */
[----:B------:R-:W-:-:S05]  /*4140*/  FMUL.FTZ R8, R8, UR16 ;  /* 0x0000001008087c20 */ /* 0x000fca0008410000 */
[----:B------:R-:W-:-:S04]  /*4150*/  FSEL R8, R8, RZ, P0 ;  /* 0x000000ff08087208 */ /* 0x000fc80000000000 */
[----:B------:R-:W-:-:S04]  /*4160*/  F2FP.BF16.F32.PACK_AB R8, RZ, R8 ;  /* 0x00000008ff08723e */ /* 0x000fc800000010ff */
[----:B------:R-:W-:-:S07]  /*4170*/  PRMT R153, R153, 0x5410, R8 ;  /* 0x0000541099997816 */ /* 0x000fce0000000008 */
.L_x_5217:
[----:B------:R-:W-:Y:S05]  /*4180*/  @!P5 BRA `(.L_x_5218) ;  /* 0x000000000018d947 */ /* 0x000fea0003800000 */
[----:B------:R-:W-:Y:S01]  /*4190*/  FMUL.FTZ R8, R80, UR17 ;  /* 0x0000001150087c20 */ /* 0x000fe20008410000 */
[----:B------:R-:W-:-:S03]  /*41a0*/  LOP3.LUT P0, RZ, R179, 0xff, RZ, 0xc0, !PT ;  /* 0x000000ffb3ff7812 */ /* 0x000fc6000780c0ff */
[----:B------:R-:W-:-:S05]  /*41b0*/  FMUL.FTZ R8, R8, UR16 ;  /* 0x0000001008087c20 */ /* 0x000fca0008410000 */
[----:B------:R-:W-:-:S04]  /*41c0*/  FSEL R8, R8, RZ, P0 ;  /* 0x000000ff08087208 */ /* 0x000fc80000000000 */
[----:B------:R-:W-:-:S04]  /*41d0*/  F2FP.BF16.F32.PACK_AB R8, RZ, R8 ;  /* 0x00000008ff08723e */ /* 0x000fc800000010ff */
[----:B------:R-:W-:-:S07]  /*41e0*/  PRMT R154, R8, 0x7610, R154 ;  /* 0x00007610089a7816 */ /* 0x000fce000000009a */
.L_x_5218:
[----:B------:R-:W-:Y:S05]  /*41f0*/  @!P5 BRA `(.L_x_5219) ;  /* 0x000000000018d947 */ /* 0x000fea0003800000 */
[----:B------:R-:W-:Y:S01]  /*4200*/  FMUL.FTZ R8, R81, UR17 ;  /* 0x0000001151087c20 */ /* 0x000fe20008410000 */
[----:B------:R-:W-:-:S03]  /*4210*/  LOP3.LUT P0, RZ, R179, 0xff00, RZ, 0xc0, !PT ;  /* 0x0000ff00b3ff7812 */ /* 0x000fc6000780c0ff */
[----:B------:R-:W-:-:S05]  /*4220*/  FMUL.FTZ R8, R8, UR16 ;  /* 0x0000001008087c20 */ /* 0x000fca0008410000 */
[----:B------:R-:W-:-:S04]  /*4230*/  FSEL R8, R8, RZ, P0 ;  /* 0x000000ff08087208 */ /* 0x000fc80000000000 */
[----:B------:R-:W-:-:S04]  /*4240*/  F2FP.BF16.F32.PACK_AB R8, RZ, R8 ;  /* 0x00000008ff08723e */ /* 0x000fc800000010ff */
[----:B------:R-:W-:-:S07]  /*4250*/  PRMT R154, R154, 0x5410, R8 ;  /* 0x000054109a9a7816 */ /* 0x000fce0000000008 */
.L_x_5219:
[----:B------:R-:W-:Y:S05]  /*4260*/  @!P5 BRA `(.L_x_5220) ;  /* 0x000000000018d947 */ /* 0x000fea0003800000 */
[----:B------:R-:W-:Y:S01]  /*4270*/  FMUL.FTZ R8, R82, UR17 ;  /* 0x0000001152087c20 */ /* 0x000fe20008410000 */
[----:B------:R-:W-:-:S03]  /*4280*/  LOP3.LUT P0, RZ, R179, 0xff0000, RZ, 0xc0, !PT ;  /* 0x00ff0000b3ff7812 */ /* 0x000fc6000780c0ff */
[----:B------:R-:W-:-:S05]  /*4290*/  FMUL.FTZ R8, R8, UR16 ;  /* 0x0000001008087c20 */ /* 0x000fca0008410000 */
[----:B------:R-:W-:-:S04]  /*42a0*/  FSEL R8, R8, RZ, P0 ;  /* 0x000000ff08087208 */ /* 0x000fc80000000000 */
[----:B------:R-:W-:-:S04]  /*42b0*/  F2FP.BF16.F32.PACK_AB R8, RZ, R8 ;  /* 0x00000008ff08723e */ /* 0x000fc800000010ff */
[----:B------:R-:W-:-:S07]  /*42c0*/  PRMT R155, R8, 0x7610, R155 ;  /* 0x00007610089b7816 */ /* 0x000fce000000009b */
.L_x_5220:
[----:B------:R-:W-:Y:S05]  /*42d0*/  @!P5 BRA `(.L_x_5198) ;  /* 0x00000000001cd947 */ /* 0x000fea0003800000 */
[----:B------:R-:W-:Y:S01]  /*42e0*/  FMUL.FTZ R8, R83, UR17 ;  /* 0x0000001153087c20 */ /* 0x000fe20008410000 */
[----:B------:R-:W-:-:S03]  /*42f0*/  ISETP.GE.U32.AND P0, PT, R178, RZ, PT ;  /* 0x000000ffb200720c */ /* 0x000fc60003f06070 */
[----:B------:R-:W-:Y:S01]  /*4300*/  FMUL.FTZ R8, R8, UR16 ;  /* 0x0000001008087c20 */ /* 0x000fe20008410000 */
[----:B------:R-:W-:-:S04]  /*4310*/  ISETP.GE.U32.AND.EX P0, PT, R179, 0x1000000, PT, P0 ;  /* 0x01000000b300780c */ /* 0x000fc80003f06100 */
[----:B------:R-:W-:-:S04]  /*4320*/  FSEL R8, R8, RZ, P0 ;  /* 0x000000ff08087208 */ /* 0x000fc80000000000 */
[----:B------:R-:W-:-:S04]  /*4330*/  F2FP.BF16.F32.PACK_AB R8, RZ, R8 ;  /* 0x00000008ff08723e */ /* 0x000fc800000010ff */
[----:B------:R-:W-:-:S07]  /*4340*/  PRMT R155, R155, 0x5410, R8 ;  /* 0x000054109b9b7816 */ /* 0x000fce0000000008 */
.L_x_5198:
        /* <DEDUP_REMOVED lines=11> */
.L_x_5188:
[----:B------:R-:W-:Y:S05]  /*4400*/  BSYNC.RECONVERGENT B0 ;  /* 0x0000000000007941 */ /* 0x000fea0003800200 */
.L_x_5187:
        /* <DEDUP_REMOVED lines=9> */
[-CC-:B0-----:R-:W-:Y:S01]  /*44a0*/  @P4 FFMA.FTZ R8, R20, R158.reuse, R163.reuse ;  /* 0x0000009e14084223 */ /* 0x181fe200000100a3 */
[----:B-----5:R-:W-:Y:S01]  /*44b0*/  MOV R149, R125 ;  /* 0x0000007d00957202 */ /* 0x020fe20000000f00 */
[----:B------:R-:W-:Y:S01]  /*44c0*/  @P4 FFMA.FTZ R9, R25, R158, R163 ;  /* 0x0000009e19094223 */ /* 0x000fe200000100a3 */
[----:B------:R-:W-:Y:S01]  /*44d0*/  MOV R150, R126 ;  /* 0x0000007e00967202 */ /* 0x000fe20000000f00 */
[----:B------:R-:W-:Y:S01]  /*44e0*/  @P4 FADD.FTZ R8, R23, -R8 ;  /* 0x8000000817084221 */ /* 0x000fe20000010000 */
[----:B------:R-:W-:Y:S01]  /*44f0*/  MOV R151, R127 ;  /* 0x0000007f00977202 */ /* 0x000fe20000000f00 */
[----:B------:R-:W-:Y:S01]  /*4500*/  @P4 FADD.FTZ R9, R22, -R9 ;  /* 0x8000000916094221 */ /* 0x000fe20000010000 */
[----:B------:R-:W-:Y:S01]  /*4510*/  @P4 FFMA.FTZ R81, R29, R158, R163 ;  /* 0x0000009e1d514223 */ /* 0x000fe200000100a3 */
[----:B------:R-:W-:Y:S01]  /*4520*/  @P4 FFMA.FTZ R149, R6, R8, R125 ;  /* 0x0000000806954223 */ /* 0x000fe2000001007d */
[-CC-:B------:R-:W-:Y:S01]  /*4530*/  @P4 FFMA.FTZ R8, R24, R158.reuse, R163.reuse ;  /* 0x0000009e18084223 */ /* 0x180fe200000100a3 */
[-CC-:B------:R-:W-:Y:S01]  /*4540*/  @P4 FFMA.FTZ R83, R169, R158.reuse, R163.reuse ;  /* 0x0000009ea9534223 */ /* 0x180fe200000100a3 */
[----:B------:R-:W-:Y:S01]  /*4550*/  @P4 FFMA.FTZ R150, R6, R9, R126 ;  /* 0x0000000906964223 */ /* 0x000fe2000001007e */
[-CC-:B------:R-:W-:Y:S01]  /*4560*/  @P4 FFMA.FTZ R9, R21, R158.reuse, R163.reuse ;  /* 0x0000009e15094223 */ /* 0x180fe200000100a3 */
[----:B------:R-:W-:Y:S01]  /*4570*/  @P4 FADD.FTZ R8, R27, -R8 ;  /* 0x800000081b084221 */ /* 0x000fe20000010000 */
[----:B------:R-:W-:Y:S01]  /*4580*/  @P4 FFMA.FTZ R148, R168, R158, R163 ;  /* 0x0000009ea8944223 */ /* 0x000fe200000100a3 */
[----:B------:R-:W-:Y:S01]  /*4590*/  @P4 FADD.FTZ R81, R26, -R81 ;  /* 0x800000511a514221 */ /* 0x000fe20000010000 */
[----:B------:R-:W-:Y:S01]  /*45a0*/  @P4 FADD.FTZ R83, R30, -R83 ;  /* 0x800000531e534221 */ /* 0x000fe20000010000 */
[----:B------:R-:W-:Y:S01]  /*45b0*/  @P4 FFMA.FTZ R151, R6, R8, R127 ;  /* 0x0000000806974223 */ /* 0x000fe2000001007f */
[----:B------:R-:W-:Y:S01]  /*45c0*/  @P4 FFMA.FTZ R8, R28, R158, R163 ;  /* 0x0000009e1c084223 */ /* 0x000fe200000100a3 */
[----:B------:R-:W-:Y:S01]  /*45d0*/  @P4 FADD.FTZ R156, R171, -R148 ;  /* 0x80000094ab9c4221 */ /* 0x000fe20000010000 */
[----:B------:R-:W-:Y:S01]  /*45e0*/  @P4 FADD.FTZ R9, R18, -R9 ;  /* 0x8000000912094221 */ /* 0x000fe20000010000 */
[----:B------:R-:W-:-:S02]  /*45f0*/  IMAD.MOV.U32 R80, RZ, RZ, R128 ;  /* 0x000000ffff507224 */ /* 0x000fc400078e0080 */
        /* <DEDUP_REMOVED lines=17> */
.L_x_5225:
[----:B------:R-:W-:Y:S05]  /*4710*/  @!P5 BRA `(.L_x_5226) ;  /* 0x000000000018d947 */ /* 0x000fea0003800000 */
[----:B------:R-:W-:Y:S01]  /*4720*/  FMUL.FTZ R8, R149, UR17 ;  /* 0x0000001195087c20 */ /* 0x000fe20008410000 */
[----:B------:R-:W-:-:S03]  /*4730*/  LOP3.LUT P0, RZ, R176, 0xff00, RZ, 0xc0, !PT ;  /* 0x0000ff00b0ff7812 */ /* 0x000fc6000780c0ff */
[----:B------:R-:W-:-:S05]  /*4740*/  FMUL.FTZ R8, R8, UR16 ;  /* 0x0000001008087c20 */ /* 0x000fca0008410000 */
[----:B------:R-:W-:-:S04]  /*4750*/  FSEL R8, R8, RZ, P0 ;  /* 0x000000ff08087208 */ /* 0x000fc80000000000 */
[----:B------:R-:W-:-:S04]  /*4760*/  F2FP.BF16.F32.PACK_AB R8, RZ, R8 ;  /* 0x00000008ff08723e */ /* 0x000fc800000010ff */
[----:B------:R-:W-:-:S07]  /*4770*/  PRMT R152, R152, 0x5410, R8 ;  /* 0x0000541098987816 */ /* 0x000fce0000000008 */
.L_x_5226:
[----:B------:R-:W-:Y:S05]  /*4780*/  @!P5 BRA `(.L_x_5227) ;  /* 0x000000000018d947 */ /* 0x000fea0003800000 */
[----:B------:R-:W-:Y:S01]  /*4790*/  FMUL.FTZ R8, R150, UR17 ;  /* 0x0000001196087c20 */ /* 0x000fe20008410000 */
[----:B------:R-:W-:-:S03]  /*47a0*/  LOP3.LUT P0, RZ, R176, 0xff0000, RZ, 0xc0, !PT ;  /* 0x00ff0000b0ff7812 */ /* 0x000fc6000780c0ff */
[----:B------:R-:W-:-:S05]  /*47b0*/  FMUL.FTZ R8, R8, UR16 ;  /* 0x0000001008087c20 */ /* 0x000fca0008410000 */
[----:B------:R-:W-:-:S04]  /*47c0*/  FSEL R8, R8, RZ, P0 ;  /* 0x000000ff08087208 */ /* 0x000fc80000000000 */
[----:B------:R-:W-:-:S04]  /*47d0*/  F2FP.BF16.F32.PACK_AB R8, RZ, R8 ;  /* 0x00000008ff08723e */ /* 0x000fc800000010ff */
[----:B------:R-:W-:-:S07]  /*47e0*/  PRMT R153, R8, 0x7610, R153 ;  /* 0x0000761008997816 */ /* 0x000fce0000000099 */
.L_x_5227:
[----:B------:R-:W-:Y:S05]  /*47f0*/  @!P5 BRA `(.L_x_5228) ;  /* 0x000000000018d947 */ /* 0x000fea0003800000 */
[----:B------:R-:W-:Y:S01]  /*4800*/  FMUL.FTZ R8, R151, UR17 ;  /* 0x0000001197087c20 */ /* 0x000fe20008410000 */
[----:B------:R-:W-:-:S03]  /*4810*/  LOP3.LUT P0, RZ, R176, 0xff000000, RZ, 0xc0, !PT ;  /* 0xff000000b0ff7812 */ /* 0x000fc6000780c0ff */
[----:B------:R-:W-:-:S05]  /*4820*/  FMUL.FTZ R8, R8, UR16 ;  /* 0x0000001008087c20 */ /* 0x000fca0008410000 */
[----:B------:R-:W-:-:S04]  /*4830*/  FSEL R8, R8, RZ, P0 ;  /* 0x000000ff08087208 */ /* 0x000fc80000000000 */
[----:B------:R-:W-:-:S04]  /*4840*/  F2FP.BF16.F32.PACK_AB R8, RZ, R8 ;  /* 0x00000008ff08723e */ /* 0x000fc800000010ff */
[----:B------:R-:W-:-:S07]  /*4850*/  PRMT R153, R153, 0x5410, R8 ;  /* 0x0000541099997816 */ /* 0x000fce0000000008 */
.L_x_5228:
[----:B------:R-:W-:Y:S05]  /*4860*/  @!P5 BRA `(.L_x_5229) ;  /* 0x000000000018d947 */ /* 0x000fea0003800000 */
[----:B------:R-:W-:Y:S01]  /*4870*/  FMUL.FTZ R8, R80, UR17 ;  /* 0x0000001150087c20 */ /* 0x000fe20008410000 */
[----:B------:R-:W-:-:S03]  /*4880*/  LOP3.LUT P0, RZ, R177, 0xff, RZ, 0xc0, !PT ;  /* 0x000000ffb1ff7812 */ /* 0x000fc6000780c0ff */
[----:B------:R-:W-:-:S05]  /*4890*/  FMUL.FTZ R8, R8, UR16 ;  /* 0x0000001008087c20 */ /* 0x000fca0008410000 */
[----:B------:R-:W-:-:S04]  /*48a0*/  FSEL R8, R8, RZ, P0 ;  /* 0x000000ff08087208 */ /* 0x000fc80000000000 */
[----:B------:R-:W-:-:S04]  /*48b0*/  F2FP.BF16.F32.PACK_AB R8, RZ, R8 ;  /* 0x00000008ff08723e */ /* 0x000fc800000010ff */
[----:B------:R-:W-:-:S07]  /*48c0*/  PRMT R154, R8, 0x7610, R154 ;  /* 0x00007610089a7816 */ /* 0x000fce000000009a */
.L_x_5229:
[----:B------:R-:W-:Y:S05]  /*48d0*/  @!P5 BRA `(.L_x_5230) ;  /* 0x000000000018d947 */ /* 0x000fea0003800000 */
[----:B------:R-:W-:Y:S01]  /*48e0*/  FMUL.FTZ R8, R81, UR17 ;  /* 0x0000001151087c20 */ /* 0x000fe20008410000 */
[----:B------:R-:W-:-:S03]  /*48f0*/  LOP3.LUT P0, RZ, R177, 0xff00, RZ, 0xc0, !PT ;  /* 0x0000ff00b1ff7812 */ /* 0x000fc6000780c0ff */
[----:B------:R-:W-:-:S05]  /*4900*/  FMUL.FTZ R8, R8, UR16 ;  /* 0x0000001008087c20 */ /* 0x000fca0008410000 */
[----:B------:R-:W-:-:S04]  /*4910*/  FSEL R8, R8, RZ, P0 ;  /* 0x000000ff08087208 */ /* 0x000fc80000000000 */
[----:B------:R-:W-:-:S04]  /*4920*/  F2FP.BF16.F32.PACK_AB R8, RZ, R8 ;  /* 0x00000008ff08723e */ /* 0x000fc800000010ff */
[----:B------:R-:W-:-:S07]  /*4930*/  PRMT R154, R154, 0x5410, R8 ;  /* 0x000054109a9a7816 */ /* 0x000fce0000000008 */
.L_x_5230:
[----:B------:R-:W-:Y:S05]  /*4940*/  @!P5 BRA `(.L_x_5231) ;  /* 0x000000000018d947 */ /* 0x000fea0003800000 */
[----:B------:R-:W-:Y:S01]  /*4950*/  FMUL.FTZ R8, R82, UR17 ;  /* 0x0000001152087c20 */ /* 0x000fe20008410000 */
[----:B------:R-:W-:-:S03]  /*4960*/  LOP3.LUT P0, RZ, R177, 0xff0000, RZ, 0xc0, !PT ;  /* 0x00ff0000b1ff7812 */ /* 0x000fc6000780c0ff */
[----:B------:R-:W-:-:S05]  /*4970*/  FMUL.FTZ R8, R8, UR16 ;  /* 0x0000001008087c20 */ /* 0x000fca0008410000 */
[----:B------:R-:W-:-:S04]  /*4980*/  FSEL R8, R8, RZ, P0 ;  /* 0x000000ff08087208 */ /* 0x000fc80000000000 */
[----:B------:R-:W-:-:S04]  /*4990*/  F2FP.BF16.F32.PACK_AB R8, RZ, R8 ;  /* 0x00000008ff08723e */ /* 0x000fc800000010ff */
[----:B------:R-:W-:-:S07]  /*49a0*/  PRMT R155, R8, 0x7610, R155 ;  /* 0x00007610089b7816 */ /* 0x000fce000000009b */
.L_x_5231:
[----:B------:R-:W-:Y:S05]  /*49b0*/  @!P5 BRA `(.L_x_5232) ;  /* 0x000000100094d947 */ /* 0x000fea0003800000 */
        /* <DEDUP_REMOVED lines=8> */
.L_x_5224:
[----:B------:R-:W-:Y:S05]  /*4a40*/  @!P5 BRA `(.L_x_5233) ;  /* 0x000000000028d947 */ /* 0x000fea0003800000 */
[----:B0-----:R-:W-:Y:S01]  /*4a50*/  @P4 FFMA.FTZ R9, R21, R158, R163 ;  /* 0x0000009e15094223 */ /* 0x001fe200000100a3 */
        /* <DEDUP_REMOVED lines=9> */
.L_x_5233:
        /* <DEDUP_REMOVED lines=11> */
.L_x_5234:
        /* <DEDUP_REMOVED lines=11> */
.L_x_5235:
        /* <DEDUP_REMOVED lines=11> */
.L_x_5236:
[----:B------:R-:W-:Y:S05]  /*4d00*/  @!P5 BRA `(.L_x_5237) ;  /* 0x000000000028d947 */ /* 0x000fea0003800000 */
[----:B0-----:R-:W-:Y:S01]  /*4d10*/  @P4 FFMA.FTZ R9, R29, R158, R163 ;  /* 0x0000009e1d094223 */ /* 0x001fe200000100a3 */
        /* <DEDUP_REMOVED lines=9> */
.L_x_5237:
        /* <DEDUP_REMOVED lines=11> */
.L_x_5238:
        /* <DEDUP_REMOVED lines=11> */
.L_x_5239:
[----:B------:R-:W-:Y:S05]  /*4f10*/  @!P5 BRA `(.L_x_5232) ;  /* 0x0000000c003cd947 */ /* 0x000fea0003800000 */
[----:B0-----:R-:W-:Y:S01]  /*4f20*/  @P4 FFMA.FTZ R156, R168, R158, R163 ;  /* 0x0000009ea89c4223 */ /* 0x001fe200000100a3 */
        /* <DEDUP_REMOVED lines=11> */
.L_x_5223:
        /* <DEDUP_REMOVED lines=37> */
[----:B------:R-:W-:Y:S01]  /*5230*/  MOV R82, R148 ;  /* 0x0000009400527202 */ /* 0x000fe20000000f00 */
[----:B------:R-:W-:Y:S06]  /*5240*/  @!P5 BRA `(.L_x_5241) ;  /* 0x000000000018d947 */ /* 0x000fec0003800000 */
[----:B------:R-:W-:Y:S01]  /*5250*/  FMUL.FTZ R8, R156, UR17 ;  /* 0x000000119c087c20 */ /* 0x000fe20008410000 */
[----:B-----5:R-:W-:-:S03]  /*5260*/  LOP3.LUT P0, RZ, R176, 0xff, RZ, 0xc0, !PT ;  /* 0x000000ffb0ff7812 */ /* 0x020fc6000780c0ff */
[----:B------:R-:W-:-:S05]  /*5270*/  FMUL.FTZ R8, R8, UR16 ;  /* 0x0000001008087c20 */ /* 0x000fca0008410000 */
[----:B------:R-:W-:-:S04]  /*5280*/  FSEL R8, R8, RZ, P0 ;  /* 0x000000ff08087208 */ /* 0x000fc80000000000 */
[----:B------:R-:W-:-:S04]  /*5290*/  F2FP.BF16.F32.PACK_AB R8, RZ, R8 ;  /* 0x00000008ff08723e */ /* 0x000fc800000010ff */
[----:B------:R-:W-:-:S07]  /*52a0*/  PRMT R152, R8, 0x7610, R152 ;  /* 0x0000761008987816 */ /* 0x000fce0000000098 */
.L_x_5241:
[----:B------:R-:W-:Y:S05]  /*52b0*/  @!P5 BRA `(.L_x_5242) ;  /* 0x000000000018d947 */ /* 0x000fea0003800000 */
[----:B------:R-:W-:Y:S01]  /*52c0*/  FMUL.FTZ R8, R9, UR17 ;  /* 0x0000001109087c20 */ /* 0x000fe20008410000 */
[----:B-----5:R-:W-:-:S03]  /*52d0*/  LOP3.LUT P0, RZ, R176, 0xff00, RZ, 0xc0, !PT ;  /* 0x0000ff00b0ff7812 */ /* 0x020fc6000780c0ff */
[----:B------:R-:W-:-:S05]  /*52e0*/  FMUL.FTZ R8, R8, UR16 ;  /* 0x0000001008087c20 */ /* 0x000fca0008410000 */
[----:B------:R-:W-:-:S04]  /*52f0*/  FSEL R8, R8, RZ, P0 ;  /* 0x000000ff08087208 */ /* 0x000fc80000000000 */
[----:B------:R-:W-:-:S04]  /*5300*/  F2FP.BF16.F32.PACK_AB R8, RZ, R8 ;  /* 0x00000008ff08723e */ /* 0x000fc800000010ff */
[----:B------:R-:W-:-:S07]  /*5310*/  PRMT R152, R152, 0x5410, R8 ;  /* 0x0000541098987816 */ /* 0x000fce0000000008 */
.L_x_5242:
[----:B------:R-:W-:Y:S05]  /*5320*/  @!P5 BRA `(.L_x_5243) ;  /* 0x000000000018d947 */ /* 0x000fea0003800000 */
[----:B------:R-:W-:Y:S01]  /*5330*/  FMUL.FTZ R8, R150, UR17 ;  /* 0x0000001196087c20 */ /* 0x000fe20008410000 */
[----:B-----5:R-:W-:-:S03]  /*5340*/  LOP3.LUT P0, RZ, R176, 0xff0000, RZ, 0xc0, !PT ;  /* 0x00ff0000b0ff7812 */ /* 0x020fc6000780c0ff */
[----:B------:R-:W-:-:S05]  /*5350*/  FMUL.FTZ R8, R8, UR16 ;  /* 0x0000001008087c20 */ /* 0x000fca0008410000 */
[----:B------:R-:W-:-:S04]  /*5360*/  FSEL R8, R8, RZ, P0 ;  /* 0x000000ff08087208 */ /* 0x000fc80000000000 */
[----:B------:R-:W-:-:S04]  /*5370*/  F2FP.BF16.F32.PACK_AB R8, RZ, R8 ;  /* 0x00000008ff08723e */ /* 0x000fc800000010ff */
[----:B------:R-:W-:-:S07]  /*5380*/  PRMT R153, R8, 0x7610, R153 ;  /* 0x0000761008997816 */ /* 0x000fce0000000099 */
.L_x_5243:
[----:B------:R-:W-:Y:S05]  /*5390*/  @!P5 BRA `(.L_x_5244) ;  /* 0x000000000018d947 */ /* 0x000fea0003800000 */
[----:B------:R-:W-:Y:S01]  /*53a0*/  FMUL.FTZ R8, R151, UR17 ;  /* 0x0000001197087c20 */ /* 0x000fe20008410000 */
[----:B-----5:R-:W-:-:S03]  /*53b0*/  LOP3.LUT P0, RZ, R176, 0xff000000, RZ, 0xc0, !PT ;  /* 0xff000000b0ff7812 */ /* 0x020fc6000780c0ff */
[----:B------:R-:W-:-:S05]  /*53c0*/  FMUL.FTZ R8, R8, UR16 ;  /* 0x0000001008087c20 */ /* 0x000fca0008410000 */
[----:B------:R-:W-:-:S04]  /*53d0*/  FSEL R8, R8, RZ, P0 ;  /* 0x000000ff08087208 */ /* 0x000fc80000000000 */
[----:B------:R-:W-:-:S04]  /*53e0*/  F2FP.BF16.F32.PACK_AB R8, RZ, R8 ;  /* 0x00000008ff08723e */ /* 0x000fc800000010ff */
[----:B------:R-:W-:-:S07]  /*53f0*/  PRMT R153, R153, 0x5410, R8 ;  /* 0x0000541099997816 */ /* 0x000fce0000000008 */
.L_x_5244:
[----:B------:R-:W-:Y:S05]  /*5400*/  @!P5 BRA `(.L_x_5245) ;  /* 0x000000000018d947 */ /* 0x000fea0003800000 */
[----:B------:R-:W-:Y:S01]  /*5410*/  FMUL.FTZ R8, R80, UR17 ;  /* 0x0000001150087c20 */ /* 0x000fe20008410000 */
[----:B-----5:R-:W-:-:S03]  /*5420*/  LOP3.LUT P0, RZ, R177, 0xff, RZ, 0xc0, !PT ;  /* 0x000000ffb1ff7812 */ /* 0x020fc6000780c0ff */
[----:B------:R-:W-:-:S05]  /*5430*/  FMUL.FTZ R8, R8, UR16 ;  /* 0x0000001008087c20 */ /* 0x000fca0008410000 */
[----:B------:R-:W-:-:S04]  /*5440*/  FSEL R8, R8, RZ, P0 ;  /* 0x000000ff08087208 */ /* 0x000fc80000000000 */
[----:B------:R-:W-:-:S04]  /*5450*/  F2FP.BF16.F32.PACK_AB R8, RZ, R8 ;  /* 0x00000008ff08723e */ /* 0x000fc800000010ff */
[----:B------:R-:W-:-:S07]  /*5460*/  PRMT R154, R8, 0x7610, R154 ;  /* 0x00007610089a7816 */ /* 0x000fce000000009a */
.L_x_5245:
[----:B------:R-:W-:Y:S05]  /*5470*/  @!P5 BRA `(.L_x_5246) ;  /* 0x000000000018d947 */ /* 0x000fea0003800000 */
[----:B------:R-:W-:Y:S01]  /*5480*/  FMUL.FTZ R8, R81, UR17 ;  /* 0x0000001151087c20 */ /* 0x000fe20008410000 */
[----:B-----5:R-:W-:-:S03]  /*5490*/  LOP3.LUT P0, RZ, R177, 0xff00, RZ, 0xc0, !PT ;  /* 0x0000ff00b1ff7812 */ /* 0x020fc6000780c0ff */
[----:B------:R-:W-:-:S05]  /*54a0*/  FMUL.FTZ R8, R8, UR16 ;  /* 0x0000001008087c20 */ /* 0x000fca0008410000 */
[----:B------:R-:W-:-:S04]  /*54b0*/  FSEL R8, R8, RZ, P0 ;  /* 0x000000ff08087208 */ /* 0x000fc80000000000 */
[----:B------:R-:W-:-:S04]  /*54c0*/  F2FP.BF16.F32.PACK_AB R8, RZ, R8 ;  /* 0x00000008ff08723e */ /* 0x000fc800000010ff */
[----:B------:R-:W-:-:S07]  /*54d0*/  PRMT R154, R154, 0x5410, R8 ;  /* 0x000054109a9a7816 */ /* 0x000fce0000000008 */
.L_x_5246:
[----:B------:R-:W-:Y:S05]  /*54e0*/  @!P5 BRA `(.L_x_5247) ;  /* 0x000000000018d947 */ /* 0x000fea0003800000 */
[----:B------:R-:W-:Y:S01]  /*54f0*/  FMUL.FTZ R8, R148, UR17 ;  /* 0x0000001194087c20 */ /* 0x000fe20008410000 */
[----:B-----5:R-:W-:-:S03]  /*5500*/  LOP3.LUT P0, RZ, R177, 0xff0000, RZ, 0xc0, !PT ;  /* 0x00ff0000b1ff7812 */ /* 0x020fc6000780c0ff */
[----:B------:R-:W-:-:S05]  /*5510*/  FMUL.FTZ R8, R8, UR16 ;  /* 0x0000001008087c20 */ /* 0x000fca0008410000 */
[----:B------:R-:W-:-:S04]  /*5520*/  FSEL R8, R8, RZ, P0 ;  /* 0x000000ff08087208 */ /* 0x000fc80000000000 */
[----:B------:R-:W-:-:S04]  /*5530*/  F2FP.BF16.F32.PACK_AB R8, RZ, R8 ;  /* 0x00000008ff08723e */ /* 0x000fc800000010ff */
[----:B------:R-:W-:-:S07]  /*5540*/  PRMT R155, R8, 0x7610, R155 ;  /* 0x00007610089b7816 */ /* 0x000fce000000009b */
.L_x_5247:
        /* <DEDUP_REMOVED lines=11> */
.L_x_5240:
        /* <DEDUP_REMOVED lines=12> */
.L_x_5248:
        /* <DEDUP_REMOVED lines=12> */
.L_x_5249:
        /* <DEDUP_REMOVED lines=12> */
.L_x_5250:
        /* <DEDUP_REMOVED lines=12> */
.L_x_5251:
        /* <DEDUP_REMOVED lines=12> */
.L_x_5252:
        /* <DEDUP_REMOVED lines=12> */
.L_x_5253:
        /* <DEDUP_REMOVED lines=12> */
.L_x_5254:
        /* <DEDUP_REMOVED lines=13> */
.L_x_5232:
[----:B0-----:R-:W0:Y:S08]  /*5c10*/  @P6 LDC.64 R156, c[0x0][0x478] ;  /* 0x00011e00ff9c6b82 */ /* 0x001e300000000a00 */
        /* <DEDUP_REMOVED lines=8> */
.L_x_5222:
[----:B------:R-:W-:Y:S05]  /*5ca0*/  BSYNC.RECONVERGENT B0 ;  /* 0x0000000000007941 */ /* 0x000fea0003800200 */
.L_x_5221:
        /* <DEDUP_REMOVED lines=9> */
[-C--:B0-2---:R-:W-:Y:S01]  /*5d40*/  @P4 FFMA.FTZ R8, R172, R158.reuse, R163 ;  /* 0x0000009eac084223 */ /* 0x085fe200000100a3 */
[----:B-----5:R-:W-:Y:S02]  /*5d50*/  IMAD.MOV.U32 R149, RZ, RZ, R133 ;  /* 0x000000ffff957224 */ /* 0x020fe400078e0085 */
        /* <DEDUP_REMOVED lines=37> */
.L_x_5259:
[----:B------:R-:W-:Y:S05]  /*5fb0*/  @!P5 BRA `(.L_x_5260) ;  /* 0x000000000018d947 */ /* 0x000fea0003800000 */
[----:B------:R-:W-:Y:S01]  /*5fc0*/  FMUL.FTZ R8, R149, UR17 ;  /* 0x0000001195087c20 */ /* 0x000fe20008410000 */
[----:B------:R-:W-:-:S03]  /*5fd0*/  LOP3.LUT P0, RZ, R174, 0xff00, RZ, 0xc0, !PT ;  /* 0x0000ff00aeff7812 */ /* 0x000fc6000780c0ff */
[----:B------:R-:W-:-:S05]  /*5fe0*/  FMUL.FTZ R8, R8, UR16 ;  /* 0x0000001008087c20 */ /* 0x000fca0008410000 */
[----:B------:R-:W-:-:S04]  /*5ff0*/  FSEL R8, R8, RZ, P0 ;  /* 0x000000ff08087208 */ /* 0x000fc80000000000 */
[----:B------:R-:W-:-:S04]  /*6000*/  F2FP.BF16.F32.PACK_AB R8, RZ, R8 ;  /* 0x00000008ff08723e */ /* 0x000fc800000010ff */
[----:B------:R-:W-:-:S07]  /*6010*/  PRMT R152, R152, 0x5410, R8 ;  /* 0x0000541098987816 */ /* 0x000fce0000000008 */
.L_x_5260:
[----:B------:R-:W-:Y:S05]  /*6020*/  @!P5 BRA `(.L_x_5261) ;  /* 0x000000000018d947 */ /* 0x000fea0003800000 */
[----:B------:R-:W-:Y:S01]  /*6030*/  FMUL.FTZ R8, R150, UR17 ;  /* 0x0000001196087c20 */ /* 0x000fe20008410000 */
[----:B------:R-:W-:-:S03]  /*6040*/  LOP3.LUT P0, RZ, R174, 0xff0000, RZ, 0xc0, !PT ;  /* 0x00ff0000aeff7812 */ /* 0x000fc6000780c0ff */
[----:B------:R-:W-:-:S05]  /*6050*/  FMUL.FTZ R8, R8, UR16 ;  /* 0x0000001008087c20 */ /* 0x000fca0008410000 */
[----:B------:R-:W-:-:S04]  /*6060*/  FSEL R8, R8, RZ, P0 ;  /* 0x000000ff08087208 */ /* 0x000fc80000000000 */
[----:B------:R-:W-:-:S04]  /*6070*/  F2FP.BF16.F32.PACK_AB R8, RZ, R8 ;  /* 0x00000008ff08723e */ /* 0x000fc800000010ff */
[----:B------:R-:W-:-:S07]  /*6080*/  PRMT R153, R8, 0x7610, R153 ;  /* 0x0000761008997816 */ /* 0x000fce0000000099 */
.L_x_5261:
[----:B------:R-:W-:Y:S05]  /*6090*/  @!P5 BRA `(.L_x_5262) ;  /* 0x000000000018d947 */ /* 0x000fea0003800000 */
[----:B------:R-:W-:Y:S01]  /*60a0*/  FMUL.FTZ R8, R151, UR17 ;  /* 0x0000001197087c20 */ /* 0x000fe20008410000 */
[----:B------:R-:W-:-:S03]  /*60b0*/  LOP3.LUT P0, RZ, R174, 0xff000000, RZ, 0xc0, !PT ;  /* 0xff000000aeff7812 */ /* 0x000fc6000780c0ff */
[----:B------:R-:W-:-:S05]  /*60c0*/  FMUL.FTZ R8, R8, UR16 ;  /* 0x0000001008087c20 */ /* 0x000fca0008410000 */
[----:B------:R-:W-:-:S04]  /*60d0*/  FSEL R8, R8, RZ, P0 ;  /* 0x000000ff08087208 */ /* 0x000fc80000000000 */
[----:B------:R-:W-:-:S04]  /*60e0*/  F2FP.BF16.F32.PACK_AB R8, RZ, R8 ;  /* 0x00000008ff08723e */ /* 0x000fc800000010ff */
[----:B------:R-:W-:-:S07]  /*60f0*/  PRMT R153, R153, 0x5410, R8 ;  /* 0x0000541099997816 */ /* 0x000fce0000000008 */
.L_x_5262:
[----:B------:R-:W-:Y:S05]  /*6100*/  @!P5 BRA `(.L_x_5263) ;  /* 0x000000000018d947 */ /* 0x000fea0003800000 */
[----:B------:R-:W-:Y:S01]  /*6110*/  FMUL.FTZ R8, R80, UR17 ;  /* 0x0000001150087c20 */ /* 0x000fe20008410000 */
[----:B------:R-:W-:-:S03]  /*6120*/  LOP3.LUT P0, RZ, R175, 0xff, RZ, 0xc0, !PT ;  /* 0x000000ffafff7812 */ /* 0x000fc6000780c0ff */
[----:B------:R-:W-:-:S05]  /*6130*/  FMUL.FTZ R8, R8, UR16 ;  /* 0x0000001008087c20 */ /* 0x000fca0008410000 */
[----:B------:R-:W-:-:S04]  /*6140*/  FSEL R8, R8, RZ, P0 ;  /* 0x000000ff08087208 */ /* 0x000fc80000000000 */
[----:B------:R-:W-:-:S04]  /*6150*/  F2FP.BF16.F32.PACK_AB R8, RZ, R8 ;  /* 0x00000008ff08723e */ /* 0x000fc800000010ff */
[----:B------:R-:W-:-:S07]  /*6160*/  PRMT R154, R8, 0x7610, R154 ;  /* 0x00007610089a7816 */ /* 0x000fce000000009a */
.L_x_5263:
[----:B------:R-:W-:Y:S05]  /*6170*/  @!P5 BRA `(.L_x_5264) ;  /* 0x000000000018d947 */ /* 0x000fea0003800000 */
[----:B------:R-:W-:Y:S01]  /*6180*/  FMUL.FTZ R8, R81, UR17 ;  /* 0x0000001151087c20 */ /* 0x000fe20008410000 */
[----:B------:R-:W-:-:S03]  /*6190*/  LOP3.LUT P0, RZ, R175, 0xff00, RZ, 0xc0, !PT ;  /* 0x0000ff00afff7812 */ /* 0x000fc6000780c0ff */
[----:B------:R-:W-:-:S05]  /*61a0*/  FMUL.FTZ R8, R8, UR16 ;  /* 0x0000001008087c20 */ /* 0x000fca0008410000 */
[----:B------:R-:W-:-:S04]  /*61b0*/  FSEL R8, R8, RZ, P0 ;  /* 0x000000ff08087208 */ /* 0x000fc80000000000 */
[----:B------:R-:W-:-:S04]  /*61c0*/  F2FP.BF16.F32.PACK_AB R8, RZ, R8 ;  /* 0x00000008ff08723e */ /* 0x000fc800000010ff */
[----:B------:R-:W-:-:S07]  /*61d0*/  PRMT R154, R154, 0x5410, R8 ;  /* 0x000054109a9a7816 */ /* 0x000fce0000000008 */
.L_x_5264:
[----:B------:R-:W-:Y:S05]  /*61e0*/  @!P5 BRA `(.L_x_5265) ;  /* 0x000000000018d947 */ /* 0x000fea0003800000 */
[----:B------:R-:W-:Y:S01]  /*61f0*/  FMUL.FTZ R8, R82, UR17 ;  /* 0x0000001152087c20 */ /* 0x000fe20008410000 */
[----:B------:R-:W-:-:S03]  /*6200*/  LOP3.LUT P0, RZ, R175, 0xff0000, RZ, 0xc0, !PT ;  /* 0x00ff0000afff7812 */ /* 0x000fc6000780c0ff */
[----:B------:R-:W-:-:S05]  /*6210*/  FMUL.FTZ R8, R8, UR16 ;  /* 0x0000001008087c20 */ /* 0x000fca0008410000 */
[----:B------:R-:W-:-:S04]  /*6220*/  FSEL R8, R8, RZ, P0 ;  /* 0x000000ff08087208 */ /* 0x000fc80000000000 */
[----:B------:R-:W-:-:S04]  /*6230*/  F2FP.BF16.F32.PACK_AB R8, RZ, R8 ;  /* 0x00000008ff08723e */ /* 0x000fc800000010ff */
[----:B------:R-:W-:-:S07]  /*6240*/  PRMT R155, R8, 0x7610, R155 ;  /* 0x00007610089b7816 */ /* 0x000fce000000009b */
.L_x_5265:
        /* <DEDUP_REMOVED lines=9> */
.L_x_5258:
[----:B------:R-:W-:Y:S05]  /*62e0*/  @!P5 BRA `(.L_x_5267) ;  /* 0x000000000028d947 */ /* 0x000fea0003800000 */
[----:B0-2---:R-:W-:Y:S01]  /*62f0*/  @P4 FFMA.FTZ R9, R173, R158, R163 ;  /* 0x0000009ead094223 */ /* 0x005fe200000100a3 */
        /* <DEDUP_REMOVED lines=9> */
.L_x_5267:
[----:B------:R-:W-:Y:S05]  /*6390*/  @!P5 BRA `(.L_x_5268) ;  /* 0x000000000028d947 */ /* 0x000fea0003800000 */
[----:B0-2---:R-:W-:Y:S01]  /*63a0*/  @P4 FFMA.FTZ R156, R172, R158, R163 ;  /* 0x0000009eac9c4223 */ /* 0x005fe200000100a3 */
        /* <DEDUP_REMOVED lines=9> */
.L_x_5268:
        /* <DEDUP_REMOVED lines=11> */
.L_x_5269:
        /* <DEDUP_REMOVED lines=11> */
.L_x_5270:
        /* <DEDUP_REMOVED lines=11> */
.L_x_5271:
        /* <DEDUP_REMOVED lines=11> */
.L_x_5272:
        /* <DEDUP_REMOVED lines=11> */
.L_x_5273:
[----:B------:R-:W-:Y:S05]  /*67b0*/  @!P5 BRA `(.L_x_5266) ;  /* 0x0000000c003cd947 */ /* 0x000fea0003800000 */
[----:B0-2---:R-:W-:Y:S01]  /*67c0*/  @P4 FFMA.FTZ R156, R192, R158, R163 ;  /* 0x0000009ec09c4223 */ /* 0x005fe200000100a3 */
        /* <DEDUP_REMOVED lines=11> */
.L_x_5257:
        /* <DEDUP_REMOVED lines=45> */
.L_x_5275:
[----:B------:R-:W-:Y:S05]  /*6b50*/  @!P5 BRA `(.L_x_5276) ;  /* 0x000000000018d947 */ /* 0x000fea0003800000 */
[----:B------:R-:W-:Y:S01]  /*6b60*/  FMUL.FTZ R8, R9, UR17 ;  /* 0x0000001109087c20 */ /* 0x000fe20008410000 */
[----:B-----5:R-:W-:-:S03]  /*6b70*/  LOP3.LUT P0, RZ, R174, 0xff00, RZ, 0xc0, !PT ;  /* 0x0000ff00aeff7812 */ /* 0x020fc6000780c0ff */
[----:B------:R-:W-:-:S05]  /*6b80*/  FMUL.FTZ R8, R8, UR16 ;  /* 0x0000001008087c20 */ /* 0x000fca0008410000 */
[----:B------:R-:W-:-:S04]  /*6b90*/  FSEL R8, R8, RZ, P0 ;  /* 0x000000ff08087208 */ /* 0x000fc80000000000 */
[----:B------:R-:W-:-:S04]  /*6ba0*/  F2FP.BF16.F32.PACK_AB R8, RZ, R8 ;  /* 0x00000008ff08723e */ /* 0x000fc800000010ff */
[----:B------:R-:W-:-:S07]  /*6bb0*/  PRMT R152, R152, 0x5410, R8 ;  /* 0x0000541098987816 */ /* 0x000fce0000000008 */
.L_x_5276:
[----:B------:R-:W-:Y:S05]  /*6bc0*/  @!P5 BRA `(.L_x_5277) ;  /* 0x000000000018d947 */ /* 0x000fea0003800000 */
[----:B------:R-:W-:Y:S01]  /*6bd0*/  FMUL.FTZ R8, R150, UR17 ;  /* 0x0000001196087c20 */ /* 0x000fe20008410000 */
[----:B-----5:R-:W-:-:S03]  /*6be0*/  LOP3.LUT P0, RZ, R174, 0xff0000, RZ, 0xc0, !PT ;  /* 0x00ff0000aeff7812 */ /* 0x020fc6000780c0ff */
[----:B------:R-:W-:-:S05]  /*6bf0*/  FMUL.FTZ R8, R8, UR16 ;  /* 0x0000001008087c20 */ /* 0x000fca0008410000 */
[----:B------:R-:W-:-:S04]  /*6c00*/  FSEL R8, R8, RZ, P0 ;  /* 0x000000ff08087208 */ /* 0x000fc80000000000 */
[----:B------:R-:W-:-:S04]  /*6c10*/  F2FP.BF16.F32.PACK_AB R8, RZ, R8 ;  /* 0x00000008ff08723e */ /* 0x000fc800000010ff */
[----:B------:R-:W-:-:S07]  /*6c20*/  PRMT R153, R8, 0x7610, R153 ;  /* 0x0000761008997816 */ /* 0x000fce0000000099 */
.L_x_5277:
[----:B------:R-:W-:Y:S05]  /*6c30*/  @!P5 BRA `(.L_x_5278) ;  /* 0x000000000018d947 */ /* 0x000fea0003800000 */
[----:B------:R-:W-:Y:S01]  /*6c40*/  FMUL.FTZ R8, R151, UR17 ;  /* 0x0000001197087c20 */ /* 0x000fe20008410000 */
[----:B-----5:R-:W-:-:S03]  /*6c50*/  LOP3.LUT P0, RZ, R174, 0xff000000, RZ, 0xc0, !PT ;  /* 0xff000000aeff7812 */ /* 0x020fc6000780c0ff */
[----:B------:R-:W-:-:S05]  /*6c60*/  FMUL.FTZ R8, R8, UR16 ;  /* 0x0000001008087c20 */ /* 0x000fca0008410000 */
[----:B------:R-:W-:-:S04]  /*6c70*/  FSEL R8, R8, RZ, P0 ;  /* 0x000000ff08087208 */ /* 0x000fc80000000000 */
[----:B------:R-:W-:-:S04]  /*6c80*/  F2FP.BF16.F32.PACK_AB R8, RZ, R8 ;  /* 0x00000008ff08723e */ /* 0x000fc800000010ff */
[----:B------:R-:W-:-:S07]  /*6c90*/  PRMT R153, R153, 0x5410, R8 ;  /* 0x0000541099997816 */ /* 0x000fce0000000008 */
.L_x_5278:
[----:B------:R-:W-:Y:S05]  /*6ca0*/  @!P5 BRA `(.L_x_5279) ;  /* 0x000000000018d947 */ /* 0x000fea0003800000 */
[----:B------:R-:W-:Y:S01]  /*6cb0*/  FMUL.FTZ R8, R80, UR17 ;  /* 0x0000001150087c20 */ /* 0x000fe20008410000 */
[----:B-----5:R-:W-:-:S03]  /*6cc0*/  LOP3.LUT P0, RZ, R175, 0xff, RZ, 0xc0, !PT ;  /* 0x000000ffafff7812 */ /* 0x020fc6000780c0ff */
[----:B------:R-:W-:-:S05]  /*6cd0*/  FMUL.FTZ R8, R8, UR16 ;  /* 0x0000001008087c20 */ /* 0x000fca0008410000 */
[----:B------:R-:W-:-:S04]  /*6ce0*/  FSEL R8, R8, RZ, P0 ;  /* 0x000000ff08087208 */ /* 0x000fc80000000000 */
[----:B------:R-:W-:-:S04]  /*6cf0*/  F2FP.BF16.F32.PACK_AB R8, RZ, R8 ;  /* 0x00000008ff08723e */ /* 0x000fc800000010ff */
[----:B------:R-:W-:-:S07]  /*6d00*/  PRMT R154, R8, 0x7610, R154 ;  /* 0x00007610089a7816 */ /* 0x000fce000000009a */
.L_x_5279:
[----:B------:R-:W-:Y:S05]  /*6d10*/  @!P5 BRA `(.L_x_5280) ;  /* 0x000000000018d947 */ /* 0x000fea0003800000 */
[----:B------:R-:W-:Y:S01]  /*6d20*/  FMUL.FTZ R8, R81, UR17 ;  /* 0x0000001151087c20 */ /* 0x000fe20008410000 */
[----:B-----5:R-:W-:-:S03]  /*6d30*/  LOP3.LUT P0, RZ, R175, 0xff00, RZ, 0xc0, !PT ;  /* 0x0000ff00afff7812 */ /* 0x020fc6000780c0ff */
[----:B------:R-:W-:-:S05]  /*6d40*/  FMUL.FTZ R8, R8, UR16 ;  /* 0x0000001008087c20 */ /* 0x000fca0008410000 */
[----:B------:R-:W-:-:S04]  /*6d50*/  FSEL R8, R8, RZ, P0 ;  /* 0x000000ff08087208 */ /* 0x000fc80000000000 */
[----:B------:R-:W-:-:S04]  /*6d60*/  F2FP.BF16.F32.PACK_AB R8, RZ, R8 ;  /* 0x00000008ff08723e */ /* 0x000fc800000010ff */
[----:B------:R-:W-:-:S07]  /*6d70*/  PRMT R154, R154, 0x5410, R8 ;  /* 0x000054109a9a7816 */ /* 0x000fce0000000008 */
.L_x_5280:
[----:B------:R-:W-:Y:S05]  /*6d80*/  @!P5 BRA `(.L_x_5281) ;  /* 0x000000000018d947 */ /* 0x000fea0003800000 */
[----:B------:R-:W-:Y:S01]  /*6d90*/  FMUL.FTZ R8, R148, UR17 ;  /* 0x0000001194087c20 */ /* 0x000fe20008410000 */
[----:B-----5:R-:W-:-:S03]  /*6da0*/  LOP3.LUT P0, RZ, R175, 0xff0000, RZ, 0xc0, !PT ;  /* 0x00ff0000afff7812 */ /* 0x020fc6000780c0ff */
[----:B------:R-:W-:-:S05]  /*6db0*/  FMUL.FTZ R8, R8, UR16 ;  /* 0x0000001008087c20 */ /* 0x000fca0008410000 */
[----:B------:R-:W-:-:S04]  /*6dc0*/  FSEL R8, R8, RZ, P0 ;  /* 0x000000ff08087208 */ /* 0x000fc80000000000 */
[----:B------:R-:W-:-:S04]  /*6dd0*/  F2FP.BF16.F32.PACK_AB R8, RZ, R8 ;  /* 0x00000008ff08723e */ /* 0x000fc800000010ff */
[----:B------:R-:W-:-:S07]  /*6de0*/  PRMT R155, R8, 0x7610, R155 ;  /* 0x00007610089b7816 */ /* 0x000fce000000009b */
.L_x_5281:
[----:B------:R-:W-:Y:S01]  /*6df0*/  MOV R149, R9 ;  /* 0x0000000900957202 */ /* 0x000fe20000000f00 */
[----:B------:R-:W-:Y:S01]  /*6e00*/  IMAD.MOV.U32 R148, RZ, RZ, R156 ;  /* 0x000000ffff947224 */ /* 0x000fe200078e009c */
        /* <DEDUP_REMOVED lines=9> */
.L_x_5274:
        /* <DEDUP_REMOVED lines=12> */
.L_x_5282:
        /* <DEDUP_REMOVED lines=12> */
.L_x_5283:
        /* <DEDUP_REMOVED lines=12> */
.L_x_5284:
        /* <DEDUP_REMOVED lines=12> */
.L_x_5285:
        /* <DEDUP_REMOVED lines=12> */
.L_x_5286:
        /* <DEDUP_REMOVED lines=12> */
.L_x_5287:
        /* <DEDUP_REMOVED lines=12> */
.L_x_5288:
        /* <DEDUP_REMOVED lines=13> */
.L_x_5266:
[----:B0-2---:R-:W0:Y:S08]  /*74b0*/  @P6 LDC.64 R156, c[0x0][0x478] ;  /* 0x00011e00ff9c6b82 */ /* 0x005e300000000a00 */
        /* <DEDUP_REMOVED lines=8> */
.L_x_5256:
[----:B------:R-:W-:Y:S05]  /*7540*/  BSYNC.RECONVERGENT B0 ;  /* 0x0000000000007941 */ /* 0x000fea0003800200 */
.L_x_5255:
[----:B------:R-:W-:Y:S01]  /*7550*/  ISETP.NE.AND P0, PT, R7, RZ, PT ;  /* 0x000000ff0700720c */ /* 0x000fe20003f05270 */
        /* <DEDUP_REMOVED lines=9> */
[-CC-:B0-23--:R-:W-:Y:S01]  /*75f0*/  @P4 FFMA.FTZ R151, R209, R158.reuse, R163.reuse ;  /* 0x0000009ed1974223 */ /* 0x18dfe200000100a3 */
[-CC-:B------:R-:W-:Y:S01]  /*7600*/  @P4 FFMA.FTZ R81, R201, R158.reuse, R163.reuse ;  /* 0x0000009ec9514223 */ /* 0x180fe200000100a3 */
[-CC-:B------:R-:W-:Y:S01]  /*7610*/  @P4 FFMA.FTZ R9, R197, R158.reuse, R163.reuse ;  /* 0x0000009ec5094223 */ /* 0x180fe200000100a3 */
[-CC-:B------:R-:W-:Y:S01]  /*7620*/  @P4 FFMA.FTZ R4, R196, R158.reuse, R163.reuse ;  /* 0x0000009ec4044223 */ /* 0x180fe200000100a3 */
[-CC-:B------:R-:W-:Y:S01]  /*7630*/  @P4 FFMA.FTZ R8, R200, R158.reuse, R163.reuse ;  /* 0x0000009ec8084223 */ /* 0x180fe200000100a3 */
[-CC-:B------:R-:W-:Y:S01]  /*7640*/  @P4 FFMA.FTZ R83, R205, R158.reuse, R163.reuse ;  /* 0x0000009ecd534223 */ /* 0x180fe200000100a3 */
[-C--:B------:R-:W-:Y:S01]  /*7650*/  @P4 FFMA.FTZ R82, R204, R158.reuse, R163 ;  /* 0x0000009ecc524223 */ /* 0x080fe200000100a3 */
[----:B------:R-:W-:Y:S01]  /*7660*/  @P4 FADD.FTZ R151, R206, -R151 ;  /* 0x80000097ce974221 */ /* 0x000fe20000010000 */
[----:B------:R-:W-:Y:S01]  /*7670*/  @P4 FFMA.FTZ R158, R208, R158, R163 ;  /* 0x0000009ed09e4223 */ /* 0x000fe200000100a3 */
[----:B------:R-:W-:Y:S01]  /*7680*/  @P4 FADD.FTZ R81, R198, -R81 ;  /* 0x80000051c6514221 */ /* 0x000fe20000010000 */
[----:B-----5:R-:W-:Y:S01]  /*7690*/  MOV R156, R34 ;  /* 0x00000022009c7202 */ /* 0x020fe20000000f00 */
[----:B------:R-:W-:Y:S01]  /*76a0*/  @P4 FADD.FTZ R9, R194, -R9 ;  /* 0x80000009c2094221 */ /* 0x000fe20000010000 */
[----:B------:R-:W-:Y:S01]  /*76b0*/  @P4 FFMA.FTZ R156, R6, R151, R34 ;  /* 0x00000097069c4223 */ /* 0x000fe20000010022 */
[----:B------:R-:W-:Y:S01]  /*76c0*/  @P4 FADD.FTZ R82, R207, -R82 ;  /* 0x80000052cf524221 */ /* 0x000fe20000010000 */
[----:B------:R-:W-:Y:S01]  /*76d0*/  MOV R150, R38 ;  /* 0x0000002600967202 */ /* 0x000fe20000000f00 */
[----:B------:R-:W-:Y:S01]  /*76e0*/  @P4 FADD.FTZ R4, R199, -R4 ;  /* 0x80000004c7044221 */ /* 0x000fe20000010000 */
[----:B------:R-:W-:Y:S01]  /*76f0*/  @P4 FADD.FTZ R8, R203, -R8 ;  /* 0x80000008cb084221 */ /* 0x000fe20000010000 */
[----:B------:R-:W-:Y:S01]  /*7700*/  @P4 FADD.FTZ R83, R202, -R83 ;  /* 0x80000053ca534221 */ /* 0x000fe20000010000 */
[----:B------:R-:W-:Y:S01]  /*7710*/  @P4 FADD.FTZ R158, R211, -R158 ;  /* 0x8000009ed39e4221 */ /* 0x000fe20000010000 */
[----:B------:R-:W-:Y:S01]  /*7720*/  MOV R148, R36 ;  /* 0x0000002400947202 */ /* 0x000fe20000000f00 */
[C---:B------:R-:W-:Y:S01]  /*7730*/  @P4 FFMA.FTZ R150, R6.reuse, R81, R38 ;  /* 0x0000005106964223 */ /* 0x040fe20000010026 */
[C---:B------:R-:W-:Y:S01]  /*7740*/  @P4 FFMA.FTZ R148, R6.reuse, R9, R36 ;  /* 0x0000000906944223 */ /* 0x040fe20000010024 */
[--C-:B------:R-:W-:Y:S01]  /*7750*/  IMAD.MOV.U32 R81, RZ, RZ, R33.reuse ;  /* 0x000000ffff517224 */ /* 0x100fe200078e0021 */
[----:B------:R-:W-:Y:S01]  /*7760*/  MOV R149, R37 ;  /* 0x0000002500957202 */ /* 0x000fe20000000f00 */
[C---:B------:R-:W-:Y:S01]  /*7770*/  @P4 FFMA.FTZ R81, R6.reuse, R82, R33 ;  /* 0x0000005206514223 */ /* 0x040fe20000010021 */
[----:B------:R-:W-:Y:S01]  /*7780*/  MOV R151, R39 ;  /* 0x0000002700977202 */ /* 0x000fe20000000f00 */
[C---:B------:R-:W-:Y:S01]  /*7790*/  @P4 FFMA.FTZ R149, R6.reuse, R4, R37 ;  /* 0x0000000406954223 */ /* 0x040fe20000010025 */
[----:B------:R-:W-:Y:S01]  /*77a0*/  MOV R80, R32 ;  /* 0x0000002000507202 */ /* 0x000fe20000000f00 */
[C---:B------:R-:W-:Y:S01]  /*77b0*/  @P4 FFMA.FTZ R151, R6.reuse, R8, R39 ;  /* 0x0000000806974223 */ /* 0x040fe20000010027 */
[----:B------:R-:W-:Y:S01]  /*77c0*/  MOV R9, R35 ;  /* 0x0000002300097202 */ /* 0x000fe20000000f00 */
[C---:B------:R-:W-:Y:S01]  /*77d0*/  @P4 FFMA.FTZ R80, R6.reuse, R83, R32 ;  /* 0x0000005306504223 */ /* 0x040fe20000010020 */
[----:B------:R-:W-:Y:S01]  /*77e0*/  @P4 FFMA.FTZ R9, R6, R158, R35 ;  /* 0x0000009e06094223 */ /* 0x000fe20000010023 */
[----:B------:R-:W-:Y:S01]  /*77f0*/  MOV R82, R156 ;  /* 0x0000009c00527202 */ /* 0x000fe20000000f00 */
[----:B------:R-:W-:Y:S06]  /*7800*/  @!P5 BRA `(.L_x_5293) ;  /* 0x000000000018d947 */ /* 0x000fec0003800000 */
[----:B------:R-:W-:Y:S01]  /*7810*/  FMUL.FTZ R4, R148, UR17 ;  /* 0x0000001194047c20 */ /* 0x000fe20008410000 */
[----:B------:R-:W-:-:S03]  /*7820*/  LOP3.LUT P4, RZ, R180, 0xff, RZ, 0xc0, !PT ;  /* 0x000000ffb4ff7812 */ /* 0x000fc6000788c0ff */
[----:B------:R-:W-:-:S05]  /*7830*/  FMUL.FTZ R4, R4, UR16 ;  /* 0x0000001004047c20 */ /* 0x000fca0008410000 */
[----:B------:R-:W-:-:S04]  /*7840*/  FSEL R4, R4, RZ, P4 ;  /* 0x000000ff04047208 */ /* 0x000fc80002000000 */
[----:B------:R-:W-:-:S04]  /*7850*/  F2FP.BF16.F32.PACK_AB R4, RZ, R4 ;  /* 0x00000004ff04723e */ /* 0x000fc800000010ff */
[----:B------:R-:W-:-:S07]  /*7860*/  PRMT R152, R4, 0x7610, R152 ;  /* 0x0000761004987816 */ /* 0x000fce0000000098 */
.L_x_5293:
[----:B------:R-:W-:Y:S05]  /*7870*/  @!P5 BRA `(.L_x_5294) ;  /* 0x000000000018d947 */ /* 0x000fea0003800000 */
[----:B------:R-:W-:Y:S01]  /*7880*/  FMUL.FTZ R4, R149, UR17 ;  /* 0x0000001195047c20 */ /* 0x000fe20008410000 */
[----:B------:R-:W-:-:S03]  /*7890*/  LOP3.LUT P4, RZ, R180, 0xff00, RZ, 0xc0, !PT ;  /* 0x0000ff00b4ff7812 */ /* 0x000fc6000788c0ff */
[----:B------:R-:W-:-:S05]  /*78a0*/  FMUL.FTZ R4, R4, UR16 ;  /* 0x0000001004047c20 */ /* 0x000fca0008410000 */
[----:B------:R-:W-:-:S04]  /*78b0*/  FSEL R4, R4, RZ, P4 ;  /* 0x000000ff04047208 */ /* 0x000fc80002000000 */
[----:B------:R-:W-:-:S04]  /*78c0*/  F2FP.BF16.F32.PACK_AB R4, RZ, R4 ;  /* 0x00000004ff04723e */ /* 0x000fc800000010ff */
[----:B------:R-:W-:-:S07]  /*78d0*/  PRMT R152, R152, 0x5410, R4 ;  /* 0x0000541098987816 */ /* 0x000fce0000000004 */
.L_x_5294:
[----:B------:R-:W-:Y:S05]  /*78e0*/  @!P5 BRA `(.L_x_5295) ;  /* 0x000000000018d947 */ /* 0x000fea0003800000 */
[----:B------:R-:W-:Y:S01]  /*78f0*/  FMUL.FTZ R4, R150, UR17 ;  /* 0x0000001196047c20 */ /* 0x000fe20008410000 */
[----:B------:R-:W-:-:S03]  /*7900*/  LOP3.LUT P4, RZ, R180, 0xff0000, RZ, 0xc0, !PT ;  /* 0x00ff0000b4ff7812 */ /* 0x000fc6000788c0ff */
[----:B------:R-:W-:-:S05]  /*7910*/  FMUL.FTZ R4, R4, UR16 ;  /* 0x0000001004047c20 */ /* 0x000fca0008410000 */
[----:B------:R-:W-:-:S04]  /*7920*/  FSEL R4, R4, RZ, P4 ;  /* 0x000000ff04047208 */ /* 0x000fc80002000000 */
[----:B------:R-:W-:-:S04]  /*7930*/  F2FP.BF16.F32.PACK_AB R4, RZ, R4 ;  /* 0x00000004ff04723e */ /* 0x000fc800000010ff */
[----:B------:R-:W-:-:S07]  /*7940*/  PRMT R153, R4, 0x7610, R153 ;  /* 0x0000761004997816 */ /* 0x000fce0000000099 */
.L_x_5295:
[----:B------:R-:W-:Y:S05]  /*7950*/  @!P5 BRA `(.L_x_5296) ;  /* 0x000000000018d947 */ /* 0x000fea0003800000 */
[----:B------:R-:W-:Y:S01]  /*7960*/  FMUL.FTZ R4, R151, UR17 ;  /* 0x0000001197047c20 */ /* 0x000fe20008410000 */
[----:B------:R-:W-:-:S03]  /*7970*/  LOP3.LUT P4, RZ, R180, 0xff000000, RZ, 0xc0, !PT ;  /* 0xff000000b4ff7812 */ /* 0x000fc6000788c0ff */
[----:B------:R-:W-:-:S05]  /*7980*/  FMUL.FTZ R4, R4, UR16 ;  /* 0x0000001004047c20 */ /* 0x000fca0008410000 */
[----:B------:R-:W-:-:S04]  /*7990*/  FSEL R4, R4, RZ, P4 ;  /* 0x000000ff04047208 */ /* 0x000fc80002000000 */
[----:B------:R-:W-:-:S04]  /*79a0*/  F2FP.BF16.F32.PACK_AB R4, RZ, R4 ;  /* 0x00000004ff04723e */ /* 0x000fc800000010ff */
[----:B------:R-:W-:-:S07]  /*79b0*/  PRMT R153, R153, 0x5410, R4 ;  /* 0x0000541099997816 */ /* 0x000fce0000000004 */
.L_x_5296:
[----:B------:R-:W-:Y:S05]  /*79c0*/  @!P5 BRA `(.L_x_5297) ;  /* 0x000000000018d947 */ /* 0x000fea0003800000 */
[----:B------:R-:W-:Y:S01]  /*79d0*/  FMUL.FTZ R4, R80, UR17 ;  /* 0x0000001150047c20 */ /* 0x000fe20008410000 */
[----:B------:R-:W-:-:S03]  /*79e0*/  LOP3.LUT P4, RZ, R181, 0xff, RZ, 0xc0, !PT ;  /* 0x000000ffb5ff7812 */ /* 0x000fc6000788c0ff */
[----:B------:R-:W-:-:S05]  /*79f0*/  FMUL.FTZ R4, R4, UR16 ;  /* 0x0000001004047c20 */ /* 0x000fca0008410000 */
[----:B------:R-:W-:-:S04]  /*7a00*/  FSEL R4, R4, RZ, P4 ;  /* 0x000000ff04047208 */ /* 0x000fc80002000000 */
[----:B------:R-:W-:-:S04]  /*7a10*/  F2FP.BF16.F32.PACK_AB R4, RZ, R4 ;  /* 0x00000004ff04723e */ /* 0x000fc800000010ff */
[----:B------:R-:W-:-:S07]  /*7a20*/  PRMT R154, R4, 0x7610, R154 ;  /* 0x00007610049a7816 */ /* 0x000fce000000009a */
.L_x_5297:
[----:B------:R-:W-:Y:S05]  /*7a30*/  @!P5 BRA `(.L_x_5298) ;  /* 0x000000000018d947 */ /* 0x000fea0003800000 */
[----:B------:R-:W-:Y:S01]  /*7a40*/  FMUL.FTZ R4, R81, UR17 ;  /* 0x0000001151047c20 */ /* 0x000fe20008410000 */
[----:B------:R-:W-:-:S03]  /*7a50*/  LOP3.LUT P4, RZ, R181, 0xff00, RZ, 0xc0, !PT ;  /* 0x0000ff00b5ff7812 */ /* 0x000fc6000788c0ff */
[----:B------:R-:W-:-:S05]  /*7a60*/  FMUL.FTZ R4, R4, UR16 ;  /* 0x0000001004047c20 */ /* 0x000fca0008410000 */
[----:B------:R-:W-:-:S04]  /*7a70*/  FSEL R4, R4, RZ, P4 ;  /* 0x000000ff04047208 */ /* 0x000fc80002000000 */
[----:B------:R-:W-:-:S04]  /*7a80*/  F2FP.BF16.F32.PACK_AB R4, RZ, R4 ;  /* 0x00000004ff04723e */ /* 0x000fc800000010ff */
[----:B------:R-:W-:-:S07]  /*7a90*/  PRMT R154, R154, 0x5410, R4 ;  /* 0x000054109a9a7816 */ /* 0x000fce0000000004 */
.L_x_5298:
[----:B------:R-:W-:Y:S05]  /*7aa0*/  @!P5 BRA `(.L_x_5299) ;  /* 0x000000000018d947 */ /* 0x000fea0003800000 */
[----:B------:R-:W-:Y:S01]  /*7ab0*/  FMUL.FTZ R4, R156, UR17 ;  /* 0x000000119c047c20 */ /* 0x000fe20008410000 */
[----:B------:R-:W-:-:S03]  /*7ac0*/  LOP3.LUT P4, RZ, R181, 0xff0000, RZ, 0xc0, !PT ;  /* 0x00ff0000b5ff7812 */ /* 0x000fc6000788c0ff */
[----:B------:R-:W-:-:S05]  /*7ad0*/  FMUL.FTZ R4, R4, UR16 ;  /* 0x0000001004047c20 */ /* 0x000fca0008410000 */
[----:B------:R-:W-:-:S04]  /*7ae0*/  FSEL R4, R4, RZ, P4 ;  /* 0x000000ff04047208 */ /* 0x000fc80002000000 */
[----:B------:R-:W-:-:S04]  /*7af0*/  F2FP.BF16.F32.PACK_AB R4, RZ, R4 ;  /* 0x00000004ff04723e */ /* 0x000fc800000010ff */
[----:B------:R-:W-:-:S07]  /*7b00*/  PRMT R155, R4, 0x7610, R155 ;  /* 0x00007610049b7816 */ /* 0x000fce000000009b */
.L_x_5299:
[----:B------:R-:W-:Y:S01]  /*7b10*/  MOV R83, R9 ;  /* 0x0000000900537202 */ /* 0x000fe20000000f00 */
        /* <DEDUP_REMOVED lines=9> */
.L_x_5292:
[----:B------:R-:W-:Y:S05]  /*7bb0*/  @!P5 BRA `(.L_x_5301) ;  /* 0x000000000028d947 */ /* 0x000fea0003800000 */
[----:B0-23--:R-:W-:Y:S01]  /*7bc0*/  @P4 FFMA.FTZ R9, R197, R158, R163 ;  /* 0x0000009ec5094223 */ /* 0x00dfe200000100a3 */
        /* <DEDUP_REMOVED lines=9> */
.L_x_5301:
        /* <DEDUP_REMOVED lines=11> */
.L_x_5302:
        /* <DEDUP_REMOVED lines=11> */
.L_x_5303:
        /* <DEDUP_REMOVED lines=11> */
.L_x_5304:
        /* <DEDUP_REMOVED lines=11> */
.L_x_5305:
[----:B------:R-:W-:Y:S05]  /*7f20*/  @!P5 BRA `(.L_x_5306) ;  /* 0x000000000028d947 */ /* 0x000fea0003800000 */
[----:B0-23--:R-:W-:Y:S01]  /*7f30*/  @P4 FFMA.FTZ R8, R204, R158, R163 ;  /* 0x0000009ecc084223 */ /* 0x00dfe200000100a3 */
        /* <DEDUP_REMOVED lines=9> */
.L_x_5306:
        /* <DEDUP_REMOVED lines=11> */
.L_x_5307:
[----:B------:R-:W-:Y:S05]  /*8080*/  @!P5 BRA `(.L_x_5300) ;  /* 0x0000000c0038d947 */ /* 0x000fea0003800000 */
[----:B------:R-:W-:Y:S01]  /*8090*/  @P4 FFMA.FTZ R158, R208, R158, R163 ;  /* 0x0000009ed09e4223 */ /* 0x000fe200000100a3 */
[----:B-----5:R-:W-:-:S03]  /*80a0*/  MOV R4, R35 ;  /* 0x0000002300047202 */ /* 0x020fc60000000f00 */
        /* <DEDUP_REMOVED lines=10> */
.L_x_5291:
[----:B0-23--:R-:W0:Y:S02]  /*8150*/  LDC.64 R8, c[0x0][0x478] ;  /* 0x00011e00ff087b82 */ /* 0x00de240000000a00 */
[----:B0-----:R-:W-:-:S04]  /*8160*/  ISETP.NE.U32.AND P0, PT, R8, RZ, PT ;  /* 0x000000ff0800720c */ /* 0x001fc80003f05070 */
[----:B------:R-:W-:-:S13]  /*8170*/  ISETP.NE.AND.EX P0, PT, R9, RZ, PT, P0 ;  /* 0x000000ff0900720c */ /* 0x000fda0003f05300 */
[----:B------:R-:W-:Y:S05]  /*8180*/  @!P0 BRA `(.L_x_5308) ;  /* 0x0000000400748947 */ /* 0x000fea0003800000 */
[-CC-:B------:R-:W-:Y:S01]  /*8190*/  FFMA.FTZ R9, R197, R158.reuse, R163.reuse ;  /* 0x0000009ec5097223 */ /* 0x180fe200000100a3 */
[-CC-:B------:R-:W-:Y:S01]  /*81a0*/  FFMA.FTZ R83, R201, R158.reuse, R163.reuse ;  /* 0x0000009ec9537223 */ /* 0x180fe200000100a3 */
[----:B------:R-:W-:Y:S01]  /*81b0*/  ISETP.GT.AND P4, PT, R4, RZ, PT ;  /* 0x000000ff0400720c */ /* 0x000fe20003f84270 */
[-CC-:B------:R-:W-:Y:S01]  /*81c0*/  FFMA.FTZ R165, R209, R158.reuse, R163.reuse ;  /* 0x0000009ed1a57223 */ /* 0x180fe200000100a3 */
[-CC-:B------:R-:W-:Y:S01]  /*81d0*/  FFMA.FTZ R4, R196, R158.reuse, R163.reuse ;  /* 0x0000009ec4047223 */ /* 0x180fe200000100a3 */
[-CC-:B------:R-:W-:Y:S01]  /*81e0*/  FFMA.FTZ R8, R200, R158.reuse, R163.reuse ;  /* 0x0000009ec8087223 */ /* 0x180fe200000100a3 */
[-C--:B------:R-:W-:Y:S01]  /*81f0*/  FFMA.FTZ R151, R205, R158.reuse, R163 ;  /* 0x0000009ecd977223 */ /* 0x080fe200000100a3 */
[----:B------:R-:W-:Y:S01]  /*8200*/  FADD.FTZ R9, R194, -R9 ;  /* 0x80000009c2097221 */ /* 0x000fe20000010000 */
[-C--:B------:R-:W-:Y:S01]  /*8210*/  FFMA.FTZ R80, R204, R158.reuse, R163 ;  /* 0x0000009ecc507223 */ /* 0x080fe200000100a3 */
[----:B------:R-:W-:Y:S01]  /*8220*/  FADD.FTZ R83, R198, -R83 ;  /* 0x80000053c6537221 */ /* 0x000fe20000010000 */
[----:B------:R-:W-:Y:S01]  /*8230*/  FFMA.FTZ R158, R208, R158, R163 ;  /* 0x0000009ed09e7223 */ /* 0x000fe200000100a3 */
[----:B------:R-:W-:Y:S01]  /*8240*/  FADD.FTZ R165, R206, -R165 ;  /* 0x800000a5cea57221 */ /* 0x000fe20000010000 */
[----:B------:R-:W-:Y:S01]  /*8250*/  FADD.FTZ R81, R199, -R4 ;  /* 0x80000004c7517221 */ /* 0x000fe20000010000 */
[----:B------:R-:W-:Y:S01]  /*8260*/  FADD.FTZ R149, R203, -R8 ;  /* 0x80000008cb957221 */ /* 0x000fe20000010000 */
[----:B------:R-:W-:Y:S01]  /*8270*/  FADD.FTZ R151, R202, -R151 ;  /* 0x80000097ca977221 */ /* 0x000fe20000010000 */
[C---:B------:R-:W-:Y:S01]  /*8280*/  FMUL.FTZ R4, R6.reuse, R9 ;  /* 0x0000000906047220 */ /* 0x040fe20000410000 */
        /* <DEDUP_REMOVED lines=25> */
.L_x_5309:
[----:B------:R-:W-:Y:S05]  /*8420*/  @!P5 BRA `(.L_x_5310) ;  /* 0x000000000018d947 */ /* 0x000fea0003800000 */
[----:B------:R-:W-:Y:S01]  /*8430*/  FMUL.FTZ R4, R149, UR17 ;  /* 0x0000001195047c20 */ /* 0x000fe20008410000 */
[----:B-----5:R-:W-:-:S03]  /*8440*/  LOP3.LUT P4, RZ, R180, 0xff00, RZ, 0xc0, !PT ;  /* 0x0000ff00b4ff7812 */ /* 0x020fc6000788c0ff */
[----:B------:R-:W-:-:S05]  /*8450*/  FMUL.FTZ R4, R4, UR16 ;  /* 0x0000001004047c20 */ /* 0x000fca0008410000 */
[----:B------:R-:W-:-:S04]  /*8460*/  FSEL R4, R4, RZ, P4 ;  /* 0x000000ff04047208 */ /* 0x000fc80002000000 */
[----:B------:R-:W-:-:S04]  /*8470*/  F2FP.BF16.F32.PACK_AB R4, RZ, R4 ;  /* 0x00000004ff04723e */ /* 0x000fc800000010ff */
[----:B------:R-:W-:-:S07]  /*8480*/  PRMT R152, R152, 0x5410, R4 ;  /* 0x0000541098987816 */ /* 0x000fce0000000004 */
.L_x_5310:
[----:B------:R-:W-:Y:S05]  /*8490*/  @!P5 BRA `(.L_x_5311) ;  /* 0x000000000018d947 */ /* 0x000fea0003800000 */
[----:B------:R-:W-:Y:S01]  /*84a0*/  FMUL.FTZ R4, R150, UR17 ;  /* 0x0000001196047c20 */ /* 0x000fe20008410000 */
[----:B-----5:R-:W-:-:S03]  /*84b0*/  LOP3.LUT P4, RZ, R180, 0xff0000, RZ, 0xc0, !PT ;  /* 0x00ff0000b4ff7812 */ /* 0x020fc6000788c0ff */
[----:B------:R-:W-:-:S05]  /*84c0*/  FMUL.FTZ R4, R4, UR16 ;  /* 0x0000001004047c20 */ /* 0x000fca0008410000 */
[----:B------:R-:W-:-:S04]  /*84d0*/  FSEL R4, R4, RZ, P4 ;  /* 0x000000ff04047208 */ /* 0x000fc80002000000 */
[----:B------:R-:W-:-:S04]  /*84e0*/  F2FP.BF16.F32.PACK_AB R4, RZ, R4 ;  /* 0x00000004ff04723e */ /* 0x000fc800000010ff */
[----:B------:R-:W-:-:S07]  /*84f0*/  PRMT R153, R4, 0x7610, R153 ;  /* 0x0000761004997816 */ /* 0x000fce0000000099 */
.L_x_5311:
[----:B------:R-:W-:Y:S05]  /*8500*/  @!P5 BRA `(.L_x_5312) ;  /* 0x000000000018d947 */ /* 0x000fea0003800000 */
[----:B------:R-:W-:Y:S01]  /*8510*/  FMUL.FTZ R4, R151, UR17 ;  /* 0x0000001197047c20 */ /* 0x000fe20008410000 */
[----:B-----5:R-:W-:-:S03]  /*8520*/  LOP3.LUT P4, RZ, R180, 0xff000000, RZ, 0xc0, !PT ;  /* 0xff000000b4ff7812 */ /* 0x020fc6000788c0ff */
[----:B------:R-:W-:-:S05]  /*8530*/  FMUL.FTZ R4, R4, UR16 ;  /* 0x0000001004047c20 */ /* 0x000fca0008410000 */
[----:B------:R-:W-:-:S04]  /*8540*/  FSEL R4, R4, RZ, P4 ;  /* 0x000000ff04047208 */ /* 0x000fc80002000000 */
[----:B------:R-:W-:-:S04]  /*8550*/  F2FP.BF16.F32.PACK_AB R4, RZ, R4 ;  /* 0x00000004ff04723e */ /* 0x000fc800000010ff */
[----:B------:R-:W-:-:S07]  /*8560*/  PRMT R153, R153, 0x5410, R4 ;  /* 0x0000541099997816 */ /* 0x000fce0000000004 */
.L_x_5312:
[----:B------:R-:W-:Y:S05]  /*8570*/  @!P5 BRA `(.L_x_5313) ;  /* 0x000000000018d947 */ /* 0x000fea0003800000 */
[----:B------:R-:W-:Y:S01]  /*8580*/  FMUL.FTZ R4, R80, UR17 ;  /* 0x0000001150047c20 */ /* 0x000fe20008410000 */
[----:B-----5:R-:W-:-:S03]  /*8590*/  LOP3.LUT P4, RZ, R181, 0xff, RZ, 0xc0, !PT ;  /* 0x000000ffb5ff7812 */ /* 0x020fc6000788c0ff */
[----:B------:R-:W-:-:S05]  /*85a0*/  FMUL.FTZ R4, R4, UR16 ;  /* 0x0000001004047c20 */ /* 0x000fca0008410000 */
[----:B------:R-:W-:-:S04]  /*85b0*/  FSEL R4, R4, RZ, P4 ;  /* 0x000000ff04047208 */ /* 0x000fc80002000000 */
[----:B------:R-:W-:-:S04]  /*85c0*/  F2FP.BF16.F32.PACK_AB R4, RZ, R4 ;  /* 0x00000004ff04723e */ /* 0x000fc800000010ff */
[----:B------:R-:W-:-:S07]  /*85d0*/  PRMT R154, R4, 0x7610, R154 ;  /* 0x00007610049a7816 */ /* 0x000fce000000009a */
.L_x_5313:
[----:B------:R-:W-:Y:S05]  /*85e0*/  @!P5 BRA `(.L_x_5314) ;  /* 0x000000000018d947 */ /* 0x000fea0003800000 */
[----:B------:R-:W-:Y:S01]  /*85f0*/  FMUL.FTZ R4, R81, UR17 ;  /* 0x0000001151047c20 */ /* 0x000fe20008410000 */
[----:B-----5:R-:W-:-:S03]  /*8600*/  LOP3.LUT P4, RZ, R181, 0xff00, RZ, 0xc0, !PT ;  /* 0x0000ff00b5ff7812 */ /* 0x020fc6000788c0ff */
[----:B------:R-:W-:-:S05]  /*8610*/  FMUL.FTZ R4, R4, UR16 ;  /* 0x0000001004047c20 */ /* 0x000fca0008410000 */
[----:B------:R-:W-:-:S04]  /*8620*/  FSEL R4, R4, RZ, P4 ;  /* 0x000000ff04047208 */ /* 0x000fc80002000000 */
[----:B------:R-:W-:-:S04]  /*8630*/  F2FP.BF16.F32.PACK_AB R4, RZ, R4 ;  /* 0x00000004ff04723e */ /* 0x000fc800000010ff */
[----:B------:R-:W-:-:S07]  /*8640*/  PRMT R154, R154, 0x5410, R4 ;  /* 0x000054109a9a7816 */ /* 0x000fce0000000004 */
.L_x_5314:
[----:B------:R-:W-:Y:S05]  /*8650*/  @!P5 BRA `(.L_x_5315) ;  /* 0x000000000018d947 */ /* 0x000fea0003800000 */
[----:B------:R-:W-:Y:S01]  /*8660*/  FMUL.FTZ R4, R83, UR17 ;  /* 0x0000001153047c20 */ /* 0x000fe20008410000 */
[----:B-----5:R-:W-:-:S03]  /*8670*/  LOP3.LUT P4, RZ, R181, 0xff0000, RZ, 0xc0, !PT ;  /* 0x00ff0000b5ff7812 */ /* 0x020fc6000788c0ff */
[----:B------:R-:W-:-:S05]  /*8680*/  FMUL.FTZ R4, R4, UR16 ;  /* 0x0000001004047c20 */ /* 0x000fca0008410000 */
[----:B------:R-:W-:-:S04]  /*8690*/  FSEL R4, R4, RZ, P4 ;  /* 0x000000ff04047208 */ /* 0x000fc80002000000 */
[----:B------:R-:W-:-:S04]  /*86a0*/  F2FP.BF16.F32.PACK_AB R4, RZ, R4 ;  /* 0x00000004ff04723e */ /* 0x000fc800000010ff */
[----:B------:R-:W-:-:S07]  /*86b0*/  PRMT R155, R4, 0x7610, R155 ;  /* 0x00007610049b7816 */ /* 0x000fce000000009b */
.L_x_5315:
        /* <DEDUP_REMOVED lines=10> */
.L_x_5308:
        /* <DEDUP_REMOVED lines=12> */
.L_x_5316:
        /* <DEDUP_REMOVED lines=12> */
.L_x_5317:
        /* <DEDUP_REMOVED lines=12> */
.L_x_5318:
        /* <DEDUP_REMOVED lines=12> */
.L_x_5319:
        /* <DEDUP_REMOVED lines=12> */
.L_x_5320:
        /* <DEDUP_REMOVED lines=12> */
.L_x_5321:
        /* <DEDUP_REMOVED lines=12> */
.L_x_5322:
        /* <DEDUP_REMOVED lines=13> */
.L_x_5300:
[----:B0-23--:R-:W0:Y:S08]  /*8d70*/  @P0 LDC.64 R156, c[0x0][0x478] ;  /* 0x00011e00ff9c0b82 */ /* 0x00de300000000a00 */
[----:B------:R-:W1:Y:S01]  /*8d80*/  @P5 LDC.64 R8, c[0x0][0x468] ;  /* 0x00011a00ff085b82 */ /* 0x000e620000000a00 */
[----:B0-----:R-:W-:-:S05]  /*8d90*/  @P0 IMAD.WIDE.U32 R156, R161, 0x20, R156 ;  /* 0x00000020a19c0825 */ /* 0x001fca00078e009c */
[----:B------:R4:W-:Y:S01]  /*8da0*/  @P0 STG.E.128 desc[UR10][R156.64], R148 ;  /* 0x000000949c000986 */ /* 0x0009e2000c101d0a */
[----:B-1----:R-:W-:-:S03]  /*8db0*/  @P5 IMAD.WIDE.U32 R8, R159, 0x10, R8 ;  /* 0x000000109f085825 */ /* 0x002fc600078e0008 */
[----:B------:R4:W-:Y:S04]  /*8dc0*/  @P0 STG.E.128 desc[UR10][R156.64+0x10], R80 ;  /* 0x000010509c000986 */ /* 0x0009e8000c101d0a */
[----:B------:R4:W-:Y:S02]  /*8dd0*/  @P5 STG.E.128 desc[UR10][R8.64], R152 ;  /* 0x0000009808005986 */ /* 0x0009e4000c101d0a */
.L_x_5290:
[----:B------:R-:W-:Y:S05]  /*8de0*/  BSYNC.RECONVERGENT B0 ;  /* 0x0000000000007941 */ /* 0x000fea0003800200 */
.L_x_5289:
[----:B0-234-:R-:W0:Y:S01]  /*8df0*/  LDC.64 R8, c[0x0][0x380] ;  /* 0x0000e000ff087b82 */ /* 0x01de220000000a00 */
[----:B------:R-:W-:Y:S01]  /*8e00*/  UPLOP3.LUT UP1, UPT, UPT, UPT, UP1, 0x40, 0x4 ;  /* 0x000000000004789c */ /* 0x000fe20003f2e810 */
[----:B0-----:R-:W-:-:S04]  /*8e10*/  IADD3 R5, PT, PT, R5, R8, RZ ;  /* 0x0000000805057210 */ /* 0x001fc80007ffe0ff */
[----:B------:R-:W-:-:S13]  /*8e20*/  ISETP.GE.AND P0, PT, R5, R9, PT ;  /* 0x000000090500720c */ /* 0x000fda0003f06270 */
[----:B------:R-:W-:Y:S05]  /*8e30*/  @!P0 BRA `(.L_x_5323) ;  /* 0xffffff7800148947 */ /* 0x000fea000383ffff */
.L_x_5174:
[----:B------:R-:W-:Y:S01]  /*8e40*/  ISETP.NE.AND P0, PT, R7, RZ, PT ;  /* 0x000000ff0700720c */ /* 0x000fe20003f05270 */
        /* <DEDUP_REMOVED lines=39> */
.L_x_5324:
        /* <DEDUP_REMOVED lines=12> */
.L_x_15649:


//--------------------- .text._ZN10layer_norm22ln_bwd_finalize_kernelINS_22Kernel_traits_finalizeILj4096E13__nv_bfloat16S2_fS2_fjLb0ELj1024ELj4ENS_18Kernel_traits_baseILj4096ES2_S2_fS2_fjLj1024EEEEELb0ELb1EEEvNS_9BwdParamsE --------------------------
	.section	.text._ZN10layer_norm22ln_bwd_finalize_kernelINS_22Kernel_traits_finalizeILj4096E13__nv_bfloat16S2_fS2_fjLb0ELj1024ELj4ENS_18Kernel_traits_baseILj4096ES2_S2_fS2_fjLj1024EEEEELb0ELb1EEEvNS_9BwdParamsE,"ax",@progbits
	.align	128
        .global         _ZN10layer_norm22ln_bwd_finalize_kernelINS_22Kernel_traits_finalizeILj4096E13__nv_bfloat16S2_fS2_fjLb0ELj1024ELj4ENS_18Kernel_traits_baseILj4096ES2_S2_fS2_fjLj1024EEEEELb0ELb1EEEvNS_9BwdParamsE
        .type           _ZN10layer_norm22ln_bwd_finalize_kernelINS_22Kernel_traits_finalizeILj4096E13__nv_bfloat16S2_fS2_fjLb0ELj1024ELj4ENS_18Kernel_traits_baseILj4096ES2_S2_fS2_fjLj1024EEEEELb0ELb1EEEvNS_9BwdParamsE,@function
        .size           _ZN10layer_norm22ln_bwd_finalize_kernelINS_22Kernel_traits_finalizeILj4096E13__nv_bfloat16S2_fS2_fjLb0ELj1024ELj4ENS_18Kernel_traits_baseILj4096ES2_S2_fS2_fjLj1024EEEEELb0ELb1EEEvNS_9BwdParamsE,(.L_x_15650 - _ZN10layer_norm22ln_bwd_finalize_kernelINS_22Kernel_traits_finalizeILj4096E13__nv_bfloat16S2_fS2_fjLb0ELj1024ELj4ENS_18Kernel_traits_baseILj4096ES2_S2_fS2_fjLj1024EEEEELb0ELb1EEEvNS_9BwdParamsE)
        .other          _ZN10layer_norm22ln_bwd_finalize_kernelINS_22Kernel_traits_finalizeILj4096E13__nv_bfloat16S2_fS2_fjLb0ELj1024ELj4ENS_18Kernel_traits_baseILj4096ES2_S2_fS2_fjLj1024EEEEELb0ELb1EEEvNS_9BwdParamsE,@"STO_CUDA_ENTRY STV_DEFAULT"
_ZN10layer_norm22ln_bwd_finalize_kernelINS_22Kernel_traits_finalizeILj4096E13__nv_bfloat16S2_fS2_fjLb0ELj1024ELj4ENS_18Kernel_traits_baseILj4096ES2_S2_fS2_fjLj1024EEEEELb0ELb1EEEvNS_9BwdParamsE:
.text._ZN10layer_norm22ln_bwd_finalize_kernelINS_22Kernel_traits_finalizeILj4096E13__nv_bfloat16S2_fS2_fjLb0ELj1024ELj4ENS_18Kernel_traits_baseILj4096ES2_S2_fS2_fjLj1024EEEEELb0ELb1EEEvNS_9BwdParamsE:
        /* <DEDUP_REMOVED lines=77> */
.L_x_5329:
        /* <DEDUP_REMOVED lines=118> */
.L_x_5328:
[----:B------:R-:W-:Y:S05]  /*0c30*/  BSYNC.RECONVERGENT B1 ;  /* 0x0000000000017941 */ /* 0x000fea0003800200 */
.L_x_5327:
        /* <DEDUP_REMOVED lines=69> */
.L_x_5331:
[----:B------:R-:W-:Y:S05]  /*1090*/  BSYNC.RECONVERGENT B1 ;  /* 0x0000000000017941 */ /* 0x000fea0003800200 */
.L_x_5330:
        /* <DEDUP_REMOVED lines=38> */
.L_x_5333:
[----:B------:R-:W-:Y:S05]  /*1300*/  BSYNC.RECONVERGENT B1 ;  /* 0x0000000000017941 */ /* 0x000fea0003800200 */
.L_x_5332:
[----:B------:R-:W-:Y:S05]  /*1310*/  @!P1 BRA `(.L_x_5326) ;  /* 0x0000000000409947 */ /* 0x000fea0003800000 */
[----:B------:R-:W0:Y:S01]  /*1320*/  LDC R12, c[0x0][0x388] ;  /* 0x0000e200ff0c7b82 */ /* 0x000e220000000800 */
[----:B------:R-:W-:-:S07]  /*1330*/  IADD3 R0, PT, PT, -R0, RZ, RZ ;  /* 0x000000ff00007210 */ /* 0x000fce0007ffe1ff */
[----:B------:R-:W1:Y:S08]  /*1340*/  LDC.64 R8, c[0x0][0x440] ;  /* 0x00011000ff087b82 */ /* 0x000e700000000a00 */
[----:B------:R-:W2:Y:S01]  /*1350*/  LDC.64 R10, c[0x0][0x448] ;  /* 0x00011200ff0a7b82 */ /* 0x000ea20000000a00 */
[----:B0-----:R-:W-:-:S05]  /*1360*/  IMAD R2, R2, R12, R5 ;  /* 0x0000000c02027224 */ /* 0x001fca00078e0205 */
[----:B------:R-:W-:-:S07]  /*1370*/  IADD3 R13, PT, PT, R57, R2, RZ ;  /* 0x00000002390d7210 */ /* 0x000fce0007ffe0ff */
.L_x_5334:
        /* <DEDUP_REMOVED lines=10> */
.L_x_5326:
[----:B------:R-:W-:Y:S05]  /*1420*/  BSYNC.RECONVERGENT B0 ;  /* 0x0000000000007941 */ /* 0x000fea0003800200 */
.L_x_5325:
        /* <DEDUP_REMOVED lines=59> */
.L_x_5335:
        /* <DEDUP_REMOVED lines=10> */
.L_x_15650:


//--------------------- .text._ZN10layer_norm13ln_bwd_kernelINS_13Kernel_traitsI13__nv_bfloat16S2_fS2_fjLj4096ELj1ELj1ELj4ELj16ENS_18Kernel_traits_baseILj4096ES2_S2_fS2_fjLj128EEEEELb1ELb0ELb1ELb1EEEvNS_9BwdParamsE --------------------------
	.section	.text._ZN10layer_norm13ln_bwd_kernelINS_13Kernel_traitsI13__nv_bfloat16S2_fS2_fjLj4096ELj1ELj1ELj4ELj16ENS_18Kernel_traits_baseILj4096ES2_S2_fS2_fjLj128EEEEELb1ELb0ELb1ELb1EEEvNS_9BwdParamsE,"ax",@progbits
	.align	128
        .global         _ZN10layer_norm13ln_bwd_kernelINS_13Kernel_traitsI13__nv_bfloat16S2_fS2_fjLj4096ELj1ELj1ELj4ELj16ENS_18Kernel_traits_baseILj4096ES2_S2_fS2_fjLj128EEEEELb1ELb0ELb1ELb1EEEvNS_9BwdParamsE
        .type           _ZN10layer_norm13ln_bwd_kernelINS_13Kernel_traitsI13__nv_bfloat16S2_fS2_fjLj4096ELj1ELj1ELj4ELj16ENS_18Kernel_traits_baseILj4096ES2_S2_fS2_fjLj128EEEEELb1ELb0ELb1ELb1EEEvNS_9BwdParamsE,@function
        .size           _ZN10layer_norm13ln_bwd_kernelINS_13Kernel_traitsI13__nv_bfloat16S2_fS2_fjLj4096ELj1ELj1ELj4ELj16ENS_18Kernel_traits_baseILj4096ES2_S2_fS2_fjLj128EEEEELb1ELb0ELb1ELb1EEEvNS_9BwdParamsE,(.L_x_15651 - _ZN10layer_norm13ln_bwd_kernelINS_13Kernel_traitsI13__nv_bfloat16S2_fS2_fjLj4096ELj1ELj1ELj4ELj16ENS_18Kernel_traits_baseILj4096ES2_S2_fS2_fjLj128EEEEELb1ELb0ELb1ELb1EEEvNS_9BwdParamsE)
        .other          _ZN10layer_norm13ln_bwd_kernelINS_13Kernel_traitsI13__nv_bfloat16S2_fS2_fjLj4096ELj1ELj1ELj4ELj16ENS_18Kernel_traits_baseILj4096ES2_S2_fS2_fjLj128EEEEELb1ELb0ELb1ELb1EEEvNS_9BwdParamsE,@"STO_CUDA_ENTRY STV_DEFAULT"
_ZN10layer_norm13ln_bwd_kernelINS_13Kernel_traitsI13__nv_bfloat16S2_fS2_fjLj4096ELj1ELj1ELj4ELj16ENS_18Kernel_traits_baseILj4096ES2_S2_fS2_fjLj128EEEEELb1ELb0ELb1ELb1EEEvNS_9BwdParamsE:
.text._ZN10layer_norm13ln_bwd_kernelINS_13Kernel_traitsI13__nv_bfloat16S2_fS2_fjLj4096ELj1ELj1ELj4ELj16ENS_18Kernel_traits_baseILj4096ES2_S2_fS2_fjLj128EEEEELb1ELb0ELb1ELb1EEEvNS_9BwdParamsE:
        /* <DEDUP_REMOVED lines=40> */
[----:B------:R-:W2:Y:S01]  /*0280*/  LDCU.U8 UR14, c[0x0][0x410] ;  /* 0x00008200ff0e77ac */ /* 0x000ea20008000000 */
[----:B------:R-:W3:Y:S01]  /*0290*/  LDCU UR18, c[0x0][0x388] ;  /* 0x00007100ff1277ac */ /* 0x000ee20008000800 */
        /* <DEDUP_REMOVED lines=12> */
.L_x_5470:
        /* <DEDUP_REMOVED lines=12> */
[----:B------:R-:W1:Y:S01]  /*0420*/  LDC R174, c[0x0][0x388] ;  /* 0x0000e200ffae7b82 */ /* 0x000e620000000800 */
[----:B0-----:R-:W-:-:S07]  /*0430*/  IADD3 R3, PT, PT, R206, -0x1, RZ ;  /* 0xffffffffce037810 */ /* 0x001fce0007ffe0ff */
[----:B------:R-:W0:Y:S08]  /*0440*/  LDC.64 R170, c[0x0][0x428] ;  /* 0x00010a00ffaa7b82 */ /* 0x000e300000000a00 */
[----:B------:R-:W2:Y:S01]  /*0450*/  LDC.64 R168, c[0x0][0x3a8] ;  /* 0x0000ea00ffa87b82 */ /* 0x000ea20000000a00 */
[-C--:B-1----:R-:W-:Y:S02]  /*0460*/  IMAD R4, R3, R174.reuse, RZ ;  /* 0x000000ae03047224 */ /* 0x082fe400078e02ff */
[----:B------:R-:W-:-:S03]  /*0470*/  IMAD R2, R207, R174, RZ ;  /* 0x000000aecf027224 */ /* 0x000fc600078e02ff */
[----:B------:R-:W-:Y:S02]  /*0480*/  SHF.R.S32.HI R7, RZ, 0x1f, R4 ;  /* 0x0000001fff077819 */ /* 0x000fe40000011404 */
[----:B------:R-:W-:Y:S02]  /*0490*/  SHF.R.S32.HI R3, RZ, 0x1f, R2 ;  /* 0x0000001fff037819 */ /* 0x000fe40000011402 */
[----:B------:R-:W-:Y:S02]  /*04a0*/  LEA.HI R7, R7, R4, RZ, 0x3 ;  /* 0x0000000407077211 */ /* 0x000fe400078f18ff */
[----:B------:R-:W-:Y:S01]  /*04b0*/  LEA.HI R5, R3, R2, RZ, 0x3 ;  /* 0x0000000203057211 */ /* 0x000fe200078f18ff */
[----:B------:R-:W-:Y:S01]  /*04c0*/  IMAD.WIDE R2, R207, 0x4, R162 ;  /* 0x00000004cf027825 */ /* 0x000fe200078e02a2 */
[-C--:B------:R-:W-:Y:S02]  /*04d0*/  LEA.HI.SX32 R9, R7, R0.reuse, 0x1d ;  /* 0x0000000007097211 */ /* 0x080fe400078feaff */
[----:B------:R-:W-:-:S02]  /*04e0*/  LEA.HI.SX32 R175, R5, R0, 0x1d ;  /* 0x0000000005af7211 */ /* 0x000fc400078feaff */
[----:B------:R-:W3:Y:S01]  /*04f0*/  LDG.E R182, desc[UR12][R2.64] ;  /* 0x0000000c02b67981 */ /* 0x000ee2000c1e1900 */
[----:B0-----:R-:W-:-:S04]  /*0500*/  IMAD.WIDE.U32 R248, R9, 0x10, R170 ;  /* 0x0000001009f87825 */ /* 0x001fc800078e00aa */
[C-C-:B--2---:R-:W-:Y:S02]  /*0510*/  IMAD.WIDE.U32 R4, R175.reuse, 0x20, R168.reuse ;  /* 0x00000020af047825 */ /* 0x144fe400078e00a8 */
[----:B------:R-:W2:Y:S04]  /*0520*/  LDG.E.128 R248, desc[UR12][R248.64] ;  /* 0x0000000cf8f87981 */ /* 0x000ea8000c1e1d00 */
[----:B------:R-:W4:Y:S01]  /*0530*/  LDG.E.128 R164, desc[UR12][R4.64+0x10] ;  /* 0x0000100c04a47981 */ /* 0x000f22000c1e1d00 */
[----:B------:R-:W-:Y:S02]  /*0540*/  IADD3 R177, PT, PT, R175, 0x80, RZ ;  /* 0x00000080afb17810 */ /* 0x000fe40007ffe0ff */
[----:B------:R-:W-:Y:S01]  /*0550*/  IADD3 R21, PT, PT, R9, 0x100, RZ ;  /* 0x0000010009157810 */ /* 0x000fe20007ffe0ff */
[----:B------:R0:W4:Y:S02]  /*0560*/  LDG.E.128 R240, desc[UR12][R4.64] ;  /* 0x0000000c04f07981 */ /* 0x000124000c1e1d00 */
[----:B------:R-:W-:Y:S01]  /*0570*/  IMAD.WIDE.U32 R6, R177, 0x20, R168 ;  /* 0x00000020b1067825 */ /* 0x000fe200078e00a8 */
[----:B------:R-:W-:-:S02]  /*0580*/  IADD3 R157, PT, PT, R9, 0x80, RZ ;  /* 0x00000080099d7810 */ /* 0x000fc40007ffe0ff */
[----:B------:R-:W-:Y:S01]  /*0590*/  IADD3 R179, PT, PT, R175, 0x100, RZ ;  /* 0x00000100afb37810 */ /* 0x000fe20007ffe0ff */
[--C-:B------:R-:W-:Y:S01]  /*05a0*/  IMAD.WIDE.U32 R20, R21, 0x10, R170.reuse ;  /* 0x0000001015147825 */ /* 0x100fe200078e00aa */
[----:B------:R-:W4:Y:S01]  /*05b0*/  LDG.E.128 R160, desc[UR12][R6.64] ;  /* 0x0000000c06a07981 */ /* 0x000f22000c1e1d00 */
[----:B------:R-:W-:Y:S02]  /*05c0*/  IADD3 R181, PT, PT, R175, 0x180, RZ ;  /* 0x00000180afb57810 */ /* 0x000fe40007ffe0ff */
[----:B------:R-:W-:Y:S01]  /*05d0*/  IMAD.WIDE.U32 R156, R157, 0x10, R170 ;  /* 0x000000109d9c7825 */ /* 0x000fe200078e00aa */
[----:B0-----:R-:W-:Y:S01]  /*05e0*/  IADD3 R5, PT, PT, R9, 0x180, RZ ;  /* 0x0000018009057810 */ /* 0x001fe20007ffe0ff */
[----:B------:R-:W4:Y:S02]  /*05f0*/  LDG.E.128 R20, desc[UR12][R20.64] ;  /* 0x0000000c14147981 */ /* 0x000f24000c1e1d00 */
[--C-:B------:R-:W-:Y:S02]  /*0600*/  IMAD.WIDE.U32 R2, R179, 0x20, R168.reuse ;  /* 0x00000020b3027825 */ /* 0x100fe400078e00a8 */
[----:B------:R-:W4:Y:S02]  /*0610*/  LDG.E.128 R156, desc[UR12][R156.64] ;  /* 0x0000000c9c9c7981 */ /* 0x000f24000c1e1d00 */
[----:B------:R-:W-:-:S02]  /*0620*/  IMAD.WIDE.U32 R168, R181, 0x20, R168 ;  /* 0x00000020b5a87825 */ /* 0x000fc400078e00a8 */
[----:B------:R-:W4:Y:S02]  /*0630*/  LDG.E.128 R16, desc[UR12][R2.64+0x10] ;  /* 0x0000100c02107981 */ /* 0x000f24000c1e1d00 */
[----:B------:R-:W-:Y:S02]  /*0640*/  IMAD.WIDE.U32 R4, R5, 0x10, R170 ;  /* 0x0000001005047825 */ /* 0x000fe400078e00aa */
[----:B------:R0:W4:Y:S04]  /*0650*/  LDG.E.128 R24, desc[UR12][R2.64] ;  /* 0x0000000c02187981 */ /* 0x000128000c1e1d00 */
[----:B------:R-:W4:Y:S04]  /*0660*/  LDG.E.128 R28, desc[UR12][R6.64+0x10] ;  /* 0x0000100c061c7981 */ /* 0x000f28000c1e1d00 */
[----:B------:R-:W4:Y:S04]  /*0670*/  LDG.E.128 R8, desc[UR12][R168.64+0x10] ;  /* 0x0000100ca8087981 */ /* 0x000f28000c1e1d00 */
[----:B------:R2:W4:Y:S04]  /*0680*/  LDG.E.128 R12, desc[UR12][R168.64] ;  /* 0x0000000ca80c7981 */ /* 0x000528000c1e1d00 */
[----:B------:R-:W4:Y:S01]  /*0690*/  LDG.E.128 R4, desc[UR12][R4.64] ;  /* 0x0000000c04047981 */ /* 0x000f22000c1e1d00 */
[----:B------:R-:W-:-:S02]  /*06a0*/  MOV R209, UR7 ;  /* 0x0000000700d17c02 */ /* 0x000fc40008000f00 */
[----:B------:R-:W-:-:S04]  /*06b0*/  ISETP.NE.U32.AND P0, PT, RZ, UR6, PT ;  /* 0x00000006ff007c0c */ /* 0x000fc8000bf05070 */
[----:B------:R-:W-:Y:S02]  /*06c0*/  ISETP.NE.AND.EX P0, PT, R209, RZ, PT, P0 ;  /* 0x000000ffd100720c */ /* 0x000fe40003f05300 */
[----:B-----5:R-:W-:-:S11]  /*06d0*/  ISETP.GE.AND P3, PT, R210, 0x1, PT ;  /* 0x00000001d200780c */ /* 0x020fd60003f66270 */
[----:B------:R-:W1:Y:S02]  /*06e0*/  @P0 LDC.64 R170, c[0x0][0x438] ;  /* 0x00010e00ffaa0b82 */ /* 0x000e640000000a00 */
[----:B0-----:R-:W-:-:S05]  /*06f0*/  @P3 IADD3 R2, PT, PT, R210, -0x1, RZ ;  /* 0xffffffffd2023810 */ /* 0x001fca0007ffe0ff */
[----:B------:R-:W-:Y:S01]  /*0700*/  @P3 IMAD R2, R2, R174, RZ ;  /* 0x000000ae02023224 */ /* 0x000fe200078e02ff */
[----:B------:R-:W-:Y:S01]  /*0710*/  ISETP.NE.AND P1, PT, RZ, UR14, PT ;  /* 0x0000000eff007c0c */ /* 0x000fe2000bf25270 */
[----:B------:R-:W0:Y:S03]  /*0720*/  @P0 LDC.64 R188, c[0x0][0x438] ;  /* 0x00010e00ffbc0b82 */ /* 0x000e260000000a00 */
[----:B------:R-:W-:Y:S02]  /*0730*/  @P3 SHF.R.S32.HI R3, RZ, 0x1f, R2 ;  /* 0x0000001fff033819 */ /* 0x000fe40000011402 */
[----:B------:R-:W-:-:S03]  /*0740*/  MOV R195, RZ ;  /* 0x000000ff00c37202 */ /* 0x000fc60000000f00 */
[----:B------:R-:W0:Y:S01]  /*0750*/  @P0 LDC.64 R172, c[0x0][0x438] ;  /* 0x00010e00ffac0b82 */ /* 0x000e220000000a00 */
[----:B-1----:R-:W-:-:S07]  /*0760*/  @P0 IMAD.WIDE.U32 R170, R175, 0x20, R170 ;  /* 0x00000020afaa0825 */ /* 0x002fce00078e00aa */
[----:B------:R-:W1:Y:S01]  /*0770*/  @P0 LDC.64 R186, c[0x0][0x438] ;  /* 0x00010e00ffba0b82 */ /* 0x000e620000000a00 */
[----:B------:R-:W-:Y:S01]  /*0780*/  @P3 LEA.HI R3, R3, R2, RZ, 0x3 ;  /* 0x0000000203033211 */ /* 0x000fe200078f18ff */
[----:B------:R-:W5:Y:S06]  /*0790*/  @P0 LDG.E.128 R60, desc[UR12][R170.64] ;  /* 0x0000000caa3c0981 */ /* 0x000f6c000c1e1d00 */
[----:B------:R-:W1:Y:S01]  /*07a0*/  LDC.64 R174, c[0x0][0x3b0] ;  /* 0x0000ec00ffae7b82 */ /* 0x000e620000000a00 */
[----:B------:R-:W-:Y:S01]  /*07b0*/  @P3 LEA.HI.SX32 R195, R3, R0, 0x1d ;  /* 0x0000000003c33211 */ /* 0x000fe200078feaff */
[----:B0-----:R-:W-:Y:S01]  /*07c0*/  @P0 IMAD.WIDE.U32 R188, R181, 0x20, R188 ;  /* 0x00000020b5bc0825 */ /* 0x001fe200078e00bc */
[----:B------:R0:W5:Y:S02]  /*07d0*/  @P0 LDG.E.128 R56, desc[UR12][R170.64+0x10] ;  /* 0x0000100caa380981 */ /* 0x000164000c1e1d00 */
[----:B------:R-:W-:-:S02]  /*07e0*/  IADD3 R193, PT, PT, R195, 0x80, RZ ;  /* 0x00000080c3c17810 */ /* 0x000fc40007ffe0ff */
[----:B------:R-:W-:Y:S01]  /*07f0*/  IADD3 R191, PT, PT, R195, 0x100, RZ ;  /* 0x00000100c3bf7810 */ /* 0x000fe20007ffe0ff */
[----:B------:R-:W5:Y:S01]  /*0800*/  @P0 LDG.E.128 R36, desc[UR12][R188.64] ;  /* 0x0000000cbc240981 */ /* 0x000f62000c1e1d00 */
[----:B------:R-:W-:-:S03]  /*0810*/  @P0 IMAD.WIDE.U32 R172, R177, 0x20, R172 ;  /* 0x00000020b1ac0825 */ /* 0x000fc600078e00ac */
[----:B------:R-:W5:Y:S01]  /*0820*/  @P0 LDG.E.128 R32, desc[UR12][R188.64+0x10] ;  /* 0x0000100cbc200981 */ /* 0x000f62000c1e1d00 */
[----:B-1----:R-:W-:-:S03]  /*0830*/  @P0 IMAD.WIDE.U32 R186, R179, 0x20, R186 ;  /* 0x00000020b3ba0825 */ /* 0x002fc600078e00ba */
[----:B------:R-:W5:Y:S04]  /*0840*/  @P0 LDG.E.128 R52, desc[UR12][R172.64] ;  /* 0x0000000cac340981 */ /* 0x000f68000c1e1d00 */
[----:B------:R-:W5:Y:S01]  /*0850*/  @P0 LDG.E.128 R48, desc[UR12][R172.64+0x10] ;  /* 0x0000100cac300981 */ /* 0x000f62000c1e1d00 */
[----:B------:R-:W-:-:S03]  /*0860*/  IMAD.WIDE.U32 R192, R193, 0x8, R174 ;  /* 0x00000008c1c07825 */ /* 0x000fc600078e00ae */
[----:B------:R-:W5:Y:S01]  /*0870*/  @P0 LDG.E.128 R44, desc[UR12][R186.64] ;  /* 0x0000000cba2c0981 */ /* 0x000f62000c1e1d00 */
[----:B------:R-:W-:-:S03]  /*0880*/  IMAD.WIDE.U32 R190, R191, 0x8, R174 ;  /* 0x00000008bfbe7825 */ /* 0x000fc600078e00ae */
[----:B------:R-:W5:Y:S04]  /*0890*/  @P0 LDG.E.128 R40, desc[UR12][R186.64+0x10] ;  /* 0x0000100cba280981 */ /* 0x000f68000c1e1d00 */
[----:B------:R-:W5:Y:S04]  /*08a0*/  LDG.E.64 R192, desc[UR12][R192.64] ;  /* 0x0000000cc0c07981 */ /* 0x000f68000c1e1b00 */
[----:B------:R-:W5:Y:S01]  /*08b0*/  LDG.E.64 R190, desc[UR12][R190.64] ;  /* 0x0000000cbebe7981 */ /* 0x000f62000c1e1b00 */
[----:B---3--:R-:W-:Y:S02]  /*08c0*/  FSEL R182, R182, RZ, !P1 ;  /* 0x000000ffb6b67208 */ /* 0x008fe40004800000 */
[----:B--2---:R-:W-:-:S02]  /*08d0*/  PRMT R168, R251, 0x7632, R168 ;  /* 0x00007632fba87816 */ /* 0x004fc400000000a8 */
[----:B------:R-:W-:Y:S01]  /*08e0*/  SHF.L.U32 R217, R251, 0x10, RZ ;  /* 0x00000010fbd97819 */ /* 0x000fe200000006ff */
[----:B----4-:R-:W-:Y:S01]  /*08f0*/  FADD.FTZ R251, -R182, R165 ;  /* 0x000000a5b6fb7221 */ /* 0x010fe20000010100 */
[C---:B------:R-:W-:Y:S01]  /*0900*/  IADD3 R165, PT, PT, R195.reuse, 0x180, RZ ;  /* 0x00000180c3a57810 */ /* 0x040fe20007ffe0ff */
[----:B------:R-:W-:-:S06]  /*0910*/  IMAD.WIDE.U32 R194, R195, 0x8, R174 ;  /* 0x00000008c3c27825 */ /* 0x000fcc00078e00ae */
[----:B------:R-:W5:Y:S01]  /*0920*/  LDG.E.64 R194, desc[UR12][R194.64] ;  /* 0x0000000cc2c27981 */ /* 0x000f62000c1e1b00 */
[C---:B------:R-:W-:Y:S01]  /*0930*/  FADD.FTZ R235, -R182.reuse, R160 ;  /* 0x000000a0b6eb7221 */ /* 0x040fe20000010100 */
[----:B------:R-:W-:Y:S01]  /*0940*/  FADD.FTZ R231, -R182, R161 ;  /* 0x000000a1b6e77221 */ /* 0x000fe20000010100 */
[----:B------:R-:W-:Y:S01]  /*0950*/  IMAD.WIDE.U32 R160, R165, 0x8, R174 ;  /* 0x00000008a5a07825 */ /* 0x000fe200078e00ae */
[----:B------:R-:W-:-:S04]  /*0960*/  SHF.L.U32 R177, R22, 0x10, RZ ;  /* 0x0000001016b17819 */ /* 0x000fc800000006ff */
[----:B------:R1:W5:Y:S01]  /*0970*/  LDG.E.64 R188, desc[UR12][R160.64] ;  /* 0x0000000ca0bc7981 */ /* 0x000362000c1e1b00 */
[----:B------:R-:W-:Y:S01]  /*0980*/  PRMT R196, R156, 0x7632, R196 ;  /* 0x000076329cc47816 */ /* 0x000fe200000000c4 */
[C---:B------:R-:W-:Y:S01]  /*0990*/  FADD.FTZ R245, -R182.reuse, R241 ;  /* 0x000000f1b6f57221 */ /* 0x040fe20000010100 */
[C---:B0-----:R-:W-:Y:S01]  /*09a0*/  PRMT R170, R21.reuse, 0x7632, R170 ;  /* 0x0000763215aa7816 */ /* 0x041fe200000000aa */
[--C-:B------:R-:W-:Y:S01]  /*09b0*/  FADD.FTZ R197, -R182, R17.reuse ;  /* 0x00000011b6c57221 */ /* 0x100fe20000010100 */
[----:B------:R-:W-:Y:S02]  /*09c0*/  SHF.L.U32 R175, R21, 0x10, RZ ;  /* 0x0000001015af7819 */ /* 0x000fe400000006ff */
[----:B-1----:R-:W-:Y:S02]  /*09d0*/  PRMT R160, R22, 0x7632, R160 ;  /* 0x0000763216a07816 */ /* 0x002fe400000000a0 */
[----:B------:R-:W-:Y:S01]  /*09e0*/  PRMT R22, R68, 0x7632, R22 ;  /* 0x0000763244167816 */ /* 0x000fe20000000016 */
[C---:B------:R-:W-:Y:S01]  /*09f0*/  FADD.FTZ R184, -R182.reuse, R164 ;  /* 0x000000a4b6b87221 */ /* 0x040fe20000010100 */
[----:B------:R-:W-:Y:S01]  /*0a00*/  PRMT R17, R67, 0x7632, R17 ;  /* 0x0000763243117816 */ /* 0x000fe20000000011 */
[----:B------:R-:W-:Y:S01]  /*0a10*/  FADD.FTZ R241, -R182, R167 ;  /* 0x000000a7b6f17221 */ /* 0x000fe20000010100 */
        /* <DEDUP_REMOVED lines=11> */
[----:B------:R-:W-:Y:S01]  /*0ad0*/  FADD.FTZ R159, -R182, R9 ;  /* 0x00000009b69f7221 */ /* 0x000fe20000010100 */
[----:B------:R-:W-:Y:S01]  /*0ae0*/  PRMT R2, R248, 0x7632, R2 ;  /* 0x00007632f8027816 */ /* 0x000fe20000000002 */
[----:B------:R-:W-:Y:S01]  /*0af0*/  FADD.FTZ R215, -R182, R16 ;  /* 0x00000010b6d77221 */ /* 0x000fe20000010100 */
[----:B------:R-:W-:-:S02]  /*0b00*/  SHF.L.U32 R233, R157, 0x10, RZ ;  /* 0x000000109de97819 */ /* 0x000fc400000006ff */
[----:B------:R-:W-:Y:S01]  /*0b10*/  SHF.L.U32 R24, R69, 0x10, RZ ;  /* 0x0000001045187819 */ /* 0x000fe200000006ff */
[----:B------:R-:W-:Y:S01]  /*0b20*/  FADD.FTZ R219, -R182, R163 ;  /* 0x000000a3b6db7221 */ /* 0x000fe20000010100 */
[----:B------:R-:W-:Y:S01]  /*0b30*/  SHF.L.U32 R248, R248, 0x10, RZ ;  /* 0x00000010f8f87819 */ /* 0x000fe200000006ff */
[C---:B------:R-:W-:Y:S01]  /*0b40*/  FADD.FTZ R29, -R182.reuse, R29 ;  /* 0x0000001db61d7221 */ /* 0x040fe20000010100 */
[----:B------:R-:W-:Y:S01]  /*0b50*/  PRMT R174, R157, 0x7632, R174 ;  /* 0x000076329dae7816 */ /* 0x000fe200000000ae */
[----:B------:R-:W-:Y:S01]  /*0b60*/  FADD.FTZ R179, -R182, R18 ;  /* 0x00000012b6b37221 */ /* 0x000fe20000010100 */
[----:B------:R-:W-:Y:S01]  /*0b70*/  PRMT R166, R158, 0x7632, R166 ;  /* 0x000076329ea67816 */ /* 0x000fe200000000a6 */
[----:B------:R-:W-:Y:S01]  /*0b80*/  FMUL.FTZ R16, R208, R241 ;  /* 0x000000f1d0107220 */ /* 0x000fe20000410000 */
[C---:B------:R-:W-:Y:S02]  /*0b90*/  SHF.L.U32 R9, R64.reuse, 0x10, RZ ;  /* 0x0000001040097819 */ /* 0x040fe400000006ff */
[----:B------:R-:W-:-:S02]  /*0ba0*/  PRMT R8, R64, 0x7632, R8 ;  /* 0x0000763240087816 */ /* 0x000fc40000000008 */
[----:B------:R-:W-:Y:S02]  /*0bb0*/  SHF.L.U32 R17, R17, 0x10, RZ ;  /* 0x0000001011117819 */ /* 0x000fe400000006ff */
[----:B------:R-:W-:Y:S02]  /*0bc0*/  SHF.L.U32 R168, R168, 0x10, RZ ;  /* 0x00000010a8a87819 */ /* 0x000fe400000006ff */
[----:B------:R-:W-:Y:S02]  /*0bd0*/  PRMT R25, R69, 0x7632, R25 ;  /* 0x0000763245197816 */ /* 0x000fe40000000019 */
[----:B------:R-:W-:Y:S01]  /*0be0*/  PRMT R30, R70, 0x7632, R30 ;  /* 0x00007632461e7816 */ /* 0x000fe2000000001e */
[C---:B------:R-:W-:Y:S01]  /*0bf0*/  FADD.FTZ R223, -R182.reuse, R162 ;  /* 0x000000a2b6df7221 */ /* 0x040fe20000010100 */
[C---:B------:R-:W-:Y:S01]  /*0c00*/  FADD.FTZ R239, -R182.reuse, R28 ;  /* 0x0000001cb6ef7221 */ /* 0x040fe20000010100 */
        /* <DEDUP_REMOVED lines=14> */
[C---:B------:R-:W-:Y:S01]  /*0cf0*/  PRMT R186, R5.reuse, 0x7632, R186 ;  /* 0x0000763205ba7816 */ /* 0x040fe200000000ba */
[----:B------:R-:W-:Y:S01]  /*0d00*/  FMUL.FTZ R21, R22, R196 ;  /* 0x000000c416157220 */ /* 0x000fe20000410000 */
[----:B------:R-:W-:Y:S01]  /*0d10*/  SHF.L.U32 R211, R5, 0x10, RZ ;  /* 0x0000001005d37819 */ /* 0x000fe200000006ff */
[----:B------:R-:W-:Y:S01]  /*0d20*/  FMUL.FTZ R22, R24, R233 ;  /* 0x000000e918167220 */ /* 0x000fe20000410000 */
[----:B------:R-:W-:-:S02]  /*0d30*/  PRMT R162, R6, 0x7632, R162 ;  /* 0x0000763206a27816 */ /* 0x000fc400000000a2 */
[----:B------:R-:W-:Y:S01]  /*0d40*/  SHF.L.U32 R201, R6, 0x10, RZ ;  /* 0x0000001006c97819 */ /* 0x000fe200000006ff */
[-C--:B------:R-:W-:Y:S01]  /*0d50*/  FMUL.FTZ R17, R17, R168.reuse ;  /* 0x000000a811117220 */ /* 0x080fe20000410000 */
[----:B------:R-:W-:Y:S01]  /*0d60*/  PRMT R178, R249, 0x7632, R178 ;  /* 0x00007632f9b27816 */ /* 0x000fe200000000b2 */
[----:B------:R-:W-:Y:S01]  /*0d70*/  FADD.FTZ R123, R123, R168 ;  /* 0x000000a87b7b7221 */ /* 0x000fe20000010000 */
[----:B------:R-:W-:Y:S01]  /*0d80*/  PRMT R182, R4, 0x7632, R182 ;  /* 0x0000763204b67816 */ /* 0x000fe200000000b6 */
        /* <DEDUP_REMOVED lines=9> */
[----:B------:R-:W-:-:S02]  /*0e20*/  SHF.L.U32 R174, R174, 0x10, RZ ;  /* 0x00000010aeae7819 */ /* 0x000fc400000006ff */
[----:B------:R-:W-:Y:S02]  /*0e30*/  SHF.L.U32 R30, R30, 0x10, RZ ;  /* 0x000000101e1e7819 */ /* 0x000fe400000006ff */
[----:B------:R-:W-:Y:S01]  /*0e40*/  SHF.L.U32 R166, R166, 0x10, RZ ;  /* 0x00000010a6a67819 */ /* 0x000fe200000006ff */
[----:B------:R-:W-:Y:S01]  /*0e50*/  FMUL.FTZ R27, R208, R239 ;  /* 0x000000efd01b7220 */ /* 0x000fe20000410000 */
[----:B------:R-:W-:Y:S02]  /*0e60*/  SHF.L.U32 R249, R249, 0x10, RZ ;  /* 0x00000010f9f97819 */ /* 0x000fe400000006ff */
[----:B------:R-:W-:Y:S02]  /*0e70*/  SHF.L.U32 R167, R158, 0x10, RZ ;  /* 0x000000109ea77819 */ /* 0x000fe400000006ff */
[----:B------:R-:W-:Y:S02]  /*0e80*/  SHF.L.U32 R8, R65, 0x10, RZ ;  /* 0x0000001041087819 */ /* 0x000fe400000006ff */
[----:B------:R-:W-:-:S02]  /*0e90*/  SHF.L.U32 R26, R70, 0x10, RZ ;  /* 0x00000010461a7819 */ /* 0x000fc400000006ff */
[----:B------:R-:W-:Y:S02]  /*0ea0*/  PRMT R9, R65, 0x7632, R9 ;  /* 0x0000763241097816 */ /* 0x000fe40000000009 */
[C---:B------:R-:W-:Y:S02]  /*0eb0*/  SHF.L.U32 R168, R71.reuse, 0x10, RZ ;  /* 0x0000001047a87819 */ /* 0x040fe400000006ff */
[----:B------:R-:W-:Y:S02]  /*0ec0*/  PRMT R31, R71, 0x7632, R31 ;  /* 0x00007632471f7816 */ /* 0x000fe4000000001f */
[----:B------:R-:W-:Y:S02]  /*0ed0*/  PRMT R176, R250, 0x7632, R176 ;  /* 0x00007632fab07816 */ /* 0x000fe400000000b0 */
[----:B------:R-:W-:Y:S01]  /*0ee0*/  PRMT R13, R66, 0x7632, R13 ;  /* 0x00007632420d7816 */ /* 0x000fe2000000000d */
[-C--:B------:R-:W-:Y:S01]  /*0ef0*/  FMUL.FTZ R5, R5, R6.reuse ;  /* 0x0000000605057220 */ /* 0x080fe20000410000 */
[----:B------:R-:W-:Y:S01]  /*0f00*/  FFMA.FTZ R81, R4, R6, R81 ;  /* 0x0000000604517223 */ /* 0x000fe20000010051 */
[----:B------:R-:W-:Y:S01]  /*0f10*/  FADD.FTZ R125, R125, R6 ;  /* 0x000000067d7d7221 */ /* 0x000fe20000010000 */
[-C--:B------:R-:W-:Y:S01]  /*0f20*/  FMUL.FTZ R25, R25, R174.reuse ;  /* 0x000000ae19197220 */ /* 0x080fe20000410000 */
[----:B------:R-:W-:Y:S01]  /*0f30*/  FFMA.FTZ R91, R24, R174, R91 ;  /* 0x000000ae185b7223 */ /* 0x000fe2000001005b */
[----:B------:R-:W-:Y:S01]  /*0f40*/  FADD.FTZ R119, R119, R174 ;  /* 0x000000ae77777221 */ /* 0x000fe20000010000 */
[-C--:B------:R-:W-:Y:S01]  /*0f50*/  FMUL.FTZ R29, R30, R166.reuse ;  /* 0x000000a61e1d7220 */ /* 0x080fe20000410000 */
[----:B------:R-:W-:Y:S01]  /*0f60*/  FADD.FTZ R113, R113, R166 ;  /* 0x000000a671717221 */ /* 0x000fe20000010000 */
[----:B------:R-:W-:Y:S01]  /*0f70*/  FFMA.FTZ R93, R28, R166, R93 ;  /* 0x000000a61c5d7223 */ /* 0x000fe2000001005d */
[----:B------:R-:W-:Y:S01]  /*0f80*/  PRMT R172, R20, 0x7632, R172 ;  /* 0x0000763214ac7816 */ /* 0x000fe200000000ac */
[----:B------:R-:W-:Y:S01]  /*0f90*/  FMUL.FTZ R6, R8, R249 ;  /* 0x000000f908067220 */ /* 0x000fe20000410000 */
[----:B------:R-:W-:Y:S01]  /*0fa0*/  SHF.L.U32 R9, R9, 0x10, RZ ;  /* 0x0000001009097819 */ /* 0x000fe200000006ff */
[-C--:B------:R-:W-:Y:S01]  /*0fb0*/  FMUL.FTZ R26, R26, R167.reuse ;  /* 0x000000a71a1a7220 */ /* 0x080fe20000410000 */
[----:B------:R-:W-:Y:S01]  /*0fc0*/  SHF.L.U32 R178, R178, 0x10, RZ ;  /* 0x00000010b2b27819 */ /* 0x000fe200000006ff */
[----:B------:R-:W-:Y:S01]  /*0fd0*/  FADD.FTZ R112, R112, R167 ;  /* 0x000000a770707221 */ /* 0x000fe20000010000 */
[----:B------:R-:W-:Y:S01]  /*0fe0*/  FFMA.FTZ R92, R27, R167, R92 ;  /* 0x000000a71b5c7223 */ /* 0x000fe2000001005c */
[----:B------:R-:W-:Y:S01]  /*0ff0*/  SHF.L.U32 R166, R31, 0x10, RZ ;  /* 0x000000101fa67819 */ /* 0x000fe200000006ff */
[----:B------:R-:W-:Y:S01]  /*1000*/  FMUL.FTZ R8, R208, R243 ;  /* 0x000000f3d0087220 */ /* 0x000fe20000410000 */
[----:B------:R-:W-:Y:S01]  /*1010*/  PRMT R174, R72, 0x7632, R174 ;  /* 0x0000763248ae7816 */ /* 0x000fe200000000ae */
        /* <DEDUP_REMOVED lines=8> */
[-C--:B------:R-:W-:Y:S01]  /*10a0*/  FMUL.FTZ R9, R9, R178.reuse ;  /* 0x000000b209097220 */ /* 0x080fe20000410000 */
[----:B------:R-:W-:Y:S01]  /*10b0*/  SHF.L.U32 R174, R174, 0x10, RZ ;  /* 0x00000010aeae7819 */ /* 0x000fe200000006ff */
[----:B------:R-:W-:Y:S01]  /*10c0*/  FFMA.FTZ R83, R8, R178, R83 ;  /* 0x000000b208537223 */ /* 0x000fe20000010053 */
[----:B------:R-:W-:Y:S01]  /*10d0*/  SHF.L.U32 R172, R172, 0x10, RZ ;  /* 0x00000010acac7819 */ /* 0x000fe200000006ff */
[----:B------:R-:W-:Y:S01]  /*10e0*/  FADD.FTZ R127, R127, R178 ;  /* 0x000000b27f7f7221 */ /* 0x000fe20000010000 */
[----:B------:R-:W-:Y:S01]  /*10f0*/  FADD.FTZ R114, R114, R165 ;  /* 0x000000a572727221 */ /* 0x000fe20000010000 */
[----:B------:R-:W-:Y:S01]  /*1100*/  FFMA.FTZ R94, R31, R165, R94 ;  /* 0x000000a51f5e7223 */ /* 0x000fe2000001005e */
[-C--:B------:R-:W-:Y:S01]  /*1110*/  FMUL.FTZ R13, R13, R176.reuse ;  /* 0x000000b00d0d7220 */ /* 0x080fe20000410000 */
[----:B------:R-:W-:Y:S01]  /*1120*/  FADD.FTZ R121, R121, R176 ;  /* 0x000000b079797221 */ /* 0x000fe20000010000 */
[----:B------:R-:W-:Y:S01]  /*1130*/  FFMA.FTZ R85, R12, R176, R85 ;  /* 0x000000b00c557223 */ /* 0x000fe20000010055 */
[----:B------:R-:W-:Y:S01]  /*1140*/  FMUL.FTZ R165, R166, R167 ;  /* 0x000000a7a6a57220 */ /* 0x000fe20000410000 */
[C---:B------:R-:W-:Y:S01]  /*1150*/  PRMT R178, R73.reuse, 0x7632, R178 ;  /* 0x0000763249b27816 */ /* 0x040fe200000000b2 */
[----:B------:R-:W-:Y:S01]  /*1160*/  FMUL.FTZ R166, R168, R227 ;  /* 0x000000e3a8a67220 */ /* 0x000fe20000410000 */
[----:B------:R-:W-:Y:S01]  /*1170*/  SHF.L.U32 R176, R73, 0x10, RZ ;  /* 0x0000001049b07819 */ /* 0x000fe200000006ff */
[----:B------:R-:W-:Y:S01]  /*1180*/  FMUL.FTZ R168, R208, R169 ;  /* 0x000000a9d0a87220 */ /* 0x000fe20000410000 */
[-C--:B------:R-:W-:Y:S01]  /*1190*/  FMUL.FTZ R169, R174, R172.reuse ;  /* 0x000000acaea97220 */ /* 0x080fe20000410000 */
[----:B------:R-:W-:Y:S01]  /*11a0*/  SHF.L.U32 R174, R178, 0x10, RZ ;  /* 0x00000010b2ae7819 */ /* 0x000fe200000006ff */
[----:B------:R-:W-:Y:S01]  /*11b0*/  FMUL.FTZ R171, R208, R171 ;  /* 0x000000abd0ab7220 */ /* 0x000fe20000410000 */
[----:B------:R-:W-:Y:S01]  /*11c0*/  SHF.L.U32 R178, R170, 0x10, RZ ;  /* 0x00000010aab27819 */ /* 0x000fe200000006ff */
[-C--:B------:R-:W-:Y:S01]  /*11d0*/  FMUL.FTZ R170, R176, R175.reuse ;  /* 0x000000afb0aa7220 */ /* 0x080fe20000410000 */
[----:B------:R-:W-:Y:S01]  /*11e0*/  SHF.L.U32 R176, R74, 0x10, RZ ;  /* 0x000000104ab07819 */ /* 0x000fe200000006ff */
[----:B------:R-:W-:Y:S01]  /*11f0*/  FFMA.FTZ R141, R168, R172, R141 ;  /* 0x000000aca88d7223 */ /* 0x000fe2000001008d */
[----:B------:R-:W-:Y:S01]  /*1200*/  FADD.FTZ R109, R109, R172 ;  /* 0x000000ac6d6d7221 */ /* 0x000fe20000010000 */
[--C-:B------:R-:W-:Y:S01]  /*1210*/  FADD.FTZ R110, R110, R175.reuse ;  /* 0x000000af6e6e7221 */ /* 0x100fe20000010000 */
[----:B------:R-:W-:Y:S01]  /*1220*/  FFMA.FTZ R142, R171, R175, R142 ;  /* 0x000000afab8e7223 */ /* 0x000fe2000001008e */
[C---:B------:R-:W-:Y:S01]  /*1230*/  FMUL.FTZ R172, R208.reuse, R173 ;  /* 0x000000add0ac7220 */ /* 0x040fe20000410000 */
[----:B------:R-:W-:Y:S01]  /*1240*/  FMUL.FTZ R3, R208, R3 ;  /* 0x00000003d0037220 */ /* 0x000fe20000410000 */
[----:B------:R-:W-:Y:S01]  /*1250*/  PRMT R175, R74, 0x7632, R175 ;  /* 0x000076324aaf7816 */ /* 0x000fe200000000af */
[C---:B------:R-:W-:Y:S01]  /*1260*/  FMUL.FTZ R15, R208.reuse, R180 ;  /* 0x000000b4d00f7220 */ /* 0x040fe20000410000 */
[----:B------:R-:W-:Y:S01]  /*1270*/  FMUL.FTZ R164, R208, R221 ;  /* 0x000000ddd0a47220 */ /* 0x000fe20000410000 */
[-C--:B------:R-:W-:Y:S01]  /*1280*/  FMUL.FTZ R173, R174, R178.reuse ;  /* 0x000000b2aead7220 */ /* 0x080fe20000410000 */
[----:B------:R-:W-:Y:S01]  /*1290*/  SHF.L.U32 R180, R160, 0x10, RZ ;  /* 0x00000010a0b47819 */ /* 0x000fe200000006ff */
[----:B------:R-:W-:Y:S01]  /*12a0*/  FMUL.FTZ R174, R176, R177 ;  /* 0x000000b1b0ae7220 */ /* 0x000fe20000410000 */
[----:B------:R-:W-:Y:S01]  /*12b0*/  FFMA.FTZ R143, R172, R178, R143 ;  /* 0x000000b2ac8f7223 */ /* 0x000fe2000001008f */
[----:B------:R-:W-:Y:S01]  /*12c0*/  FADD.FTZ R111, R111, R178 ;  /* 0x000000b26f6f7221 */ /* 0x000fe20000010000 */
[----:B------:R-:W-:Y:S01]  /*12d0*/  FADD.FTZ R160, RZ, R2 ;  /* 0x00000002ffa07221 */ /* 0x000fe20000010000 */
[----:B------:R-:W-:Y:S01]  /*12e0*/  FMUL.FTZ R176, R208, R197 ;  /* 0x000000c5d0b07220 */ /* 0x000fe20000410000 */
[----:B------:R-:W-:Y:S01]  /*12f0*/  SHF.L.U32 R178, R175, 0x10, RZ ;  /* 0x00000010afb27819 */ /* 0x000fe200000006ff */
[----:B------:R-:W-:Y:S01]  /*1300*/  FFMA.FTZ R197, R3, R2, RZ ;  /* 0x0000000203c57223 */ /* 0x000fe200000100ff */
[----:B------:R-:W-:Y:S01]  /*1310*/  FADD.FTZ R115, R115, R167 ;  /* 0x000000a773737221 */ /* 0x000fe20000010000 */
[----:B------:R-:W-:Y:S01]  /*1320*/  FFMA.FTZ R95, R164, R167, R95 ;  /* 0x000000a7a45f7223 */ /* 0x000fe2000001005f */
[C---:B------:R-:W-:Y:S01]  /*1330*/  FMUL.FTZ R175, R208.reuse, R215 ;  /* 0x000000d7d0af7220 */ /* 0x040fe20000410000 */
[----:B------:R-:W-:Y:S01]  /*1340*/  FMUL.FTZ R167, R208, R213 ;  /* 0x000000d5d0a77220 */ /* 0x000fe20000410000 */
[C---:B------:R-:W-:Y:S01]  /*1350*/  PRMT R156, R7.reuse, 0x7632, R156 ;  /* 0x00007632079c7816 */ /* 0x040fe2000000009c */
[----:B------:R-:W-:Y:S01]  /*1360*/  FADD.FTZ R213, R160, R5 ;  /* 0x00000005a0d57221 */ /* 0x000fe20000010000 */
[----:B------:R-:W-:Y:S01]  /*1370*/  SHF.L.U32 R205, R7, 0x10, RZ ;  /* 0x0000001007cd7819 */ /* 0x000fe200000006ff */
[----:B------:R-:W-:Y:S01]  /*1380*/  FMUL.FTZ R7, R208, R247 ;  /* 0x000000f7d0077220 */ /* 0x000fe20000410000 */
[----:B------:R-:W-:Y:S01]  /*1390*/  FFMA.FTZ R160, R4, R5, R197 ;  /* 0x0000000504a07223 */ /* 0x000fe200000100c5 */
[----:B------:R-:W-:Y:S01]  /*13a0*/  FADD.FTZ R104, R104, R177 ;  /* 0x000000b168687221 */ /* 0x000fe20000010000 */
[----:B------:R-:W-:Y:S01]  /*13b0*/  FFMA.FTZ R136, R175, R177, R136 ;  /* 0x000000b1af887223 */ /* 0x000fe20000010088 */
[----:B------:R-:W-:Y:S01]  /*13c0*/  SHF.L.U32 R237, R250, 0x10, RZ ;  /* 0x00000010faed7819 */ /* 0x000fe200000006ff */
[----:B------:R-:W-:Y:S01]  /*13d0*/  FMUL.FTZ R20, R208, R231 ;  /* 0x000000e7d0147220 */ /* 0x000fe20000410000 */
[----:B------:R-:W-:Y:S01]  /*13e0*/  SHF.L.U32 R10, R66, 0x10, RZ ;  /* 0x00000010420a7819 */ /* 0x000fe200000006ff */
[----:B------:R-:W-:Y:S01]  /*13f0*/  FMUL.FTZ R177, R178, R180 ;  /* 0x000000b4b2b17220 */ /* 0x000fe20000410000 */
[----:B------:R-:W-:Y:S01]  /*1400*/  PRMT R158, R23, 0x7632, R158 ;  /* 0x00007632179e7816 */ /* 0x000fe2000000009e */
[----:B------:R-:W-:Y:S01]  /*1410*/  FADD.FTZ R178, R213, R6 ;  /* 0x00000006d5b27221 */ /* 0x000fe20000010000 */
[----:B------:R-:W-:Y:S01]  /*1420*/  FFMA.FTZ R197, R7, R6, R160 ;  /* 0x0000000607c57223 */ /* 0x000fe200000100a0 */
[----:B------:R-:W-:Y:S01]  /*1430*/  FFMA.FTZ R89, R20, R196, R89 ;  /* 0x000000c414597223 */ /* 0x000fe20000010059 */
[----:B------:R-:W-:Y:S01]  /*1440*/  FADD.FTZ R117, R117, R196 ;  /* 0x000000c475757221 */ /* 0x000fe20000010000 */
[----:B------:R-:W-:Y:S01]  /*1450*/  FMUL.FTZ R10, R10, R237 ;  /* 0x000000ed0a0a7220 */ /* 0x000fe20000410000 */
[----:B------:R-:W-:Y:S01]  /*1460*/  SHF.L.U32 R196, R158, 0x10, RZ ;  /* 0x000000109ec47819 */ /* 0x000fe200000006ff */
[----:B------:R-:W-:Y:S01]  /*1470*/  FADD.FTZ R213, R178, R9 ;  /* 0x00000009b2d57221 */ /* 0x000fe20000010000 */
[----:B------:R-:W-:Y:S01]  /*1480*/  FMUL.FTZ R11, R208, R184 ;  /* 0x000000b8d00b7220 */ /* 0x000fe20000410000 */
[----:B------:R-:W-:Y:S01]  /*1490*/  FADD.FTZ R105, R105, R180 ;  /* 0x000000b469697221 */ /* 0x000fe20000010000 */
[----:B------:R-:W-:Y:S01]  /*14a0*/  FFMA.FTZ R137, R176, R180, R137 ;  /* 0x000000b4b0897223 */ /* 0x000fe20000010089 */
[----:B------:R-:W-:Y:S01]  /*14b0*/  FFMA.FTZ R158, R8, R9, R197 ;  /* 0x00000009089e7223 */ /* 0x000fe200000100c5 */
[----:B------:R-:W-:Y:S01]  /*14c0*/  SHF.L.U32 R161, R23, 0x10, RZ ;  /* 0x0000001017a17819 */ /* 0x000fe200000006ff */
[----:B------:R-:W-:Y:S01]  /*14d0*/  FMUL.FTZ R179, R208, R179 ;  /* 0x000000b3d0b37220 */ /* 0x000fe20000410000 */
[----:B------:R-:W-:Y:S01]  /*14e0*/  SHF.L.U32 R180, R75, 0x10, RZ ;  /* 0x000000104bb47819 */ /* 0x000fe200000006ff */
[----:B------:R-:W-:Y:S01]  /*14f0*/  FADD.FTZ R160, R213, R10 ;  /* 0x0000000ad5a07221 */ /* 0x000fe20000010000 */
[----:B------:R-:W-:Y:S01]  /*1500*/  SHF.L.U32 R14, R67, 0x10, RZ ;  /* 0x00000010430e7819 */ /* 0x000fe200000006ff */
[----:B------:R-:W-:Y:S01]  /*1510*/  FFMA.FTZ R197, R11, R10, R158 ;  /* 0x0000000a0bc57223 */ /* 0x000fe2000001009e */
[----:B------:R-:W-:Y:S01]  /*1520*/  PRMT R184, R75, 0x7632, R184 ;  /* 0x000076324bb87816 */ /* 0x000fe200000000b8 */
[-C--:B------:R-:W-:Y:S01]  /*1530*/  FMUL.FTZ R178, R180, R161.reuse ;  /* 0x000000a1b4b27220 */ /* 0x080fe20000410000 */
[----:B------:R-:W-:Y:S01]  /*1540*/  FADD.FTZ R106, R106, R161 ;  /* 0x000000a16a6a7221 */ /* 0x000fe20000010000 */
[----:B------:R-:W-:Y:S01]  /*1550*/  FFMA.FTZ R138, R179, R161, R138 ;  /* 0x000000a1b38a7223 */ /* 0x000fe2000001008a */
[----:B------:R-:W-:Y:S01]  /*1560*/  FMUL.FTZ R14, R14, R217 ;  /* 0x000000d90e0e7220 */ /* 0x000fe20000410000 */
        /* <DEDUP_REMOVED lines=8> */
[----:B------:R-:W-:Y:S01]  /*15f0*/  FMUL.FTZ R19, R208, R235 ;  /* 0x000000ebd0137220 */ /* 0x000fe20000410000 */
[----:B------:R-:W-:Y:S02]  /*1600*/  FFMA.FTZ R184, R16, R17, R161 ;  /* 0x0000001110b87223 */ /* 0x000fe400000100a1 */
[----:B------:R-:W-:Y:S01]  /*1610*/  FADD.FTZ R158, R197, R18 ;  /* 0x00000012c59e7221 */ /* 0x000fe20000010000 */
[----:B------:R-:W-:Y:S01]  /*1620*/  SHF.L.U32 R160, R76, 0x10, RZ ;  /* 0x000000104ca07819 */ /* 0x000fe200000006ff */
[C---:B------:R-:W-:Y:S01]  /*1630*/  FFMA.FTZ R161, R19.reuse, R18, R184 ;  /* 0x0000001213a17223 */ /* 0x040fe200000100b8 */
[----:B------:R-:W-:Y:S01]  /*1640*/  FADD.FTZ R116, R116, R198 ;  /* 0x000000c674747221 */ /* 0x000fe20000010000 */
[----:B------:R-:W-:Y:S01]  /*1650*/  FADD.FTZ R197, R158, R21 ;  /* 0x000000159ec57221 */ /* 0x000fe20000010000 */
[----:B------:R-:W-:Y:S01]  /*1660*/  FFMA.FTZ R88, R19, R198, R88 ;  /* 0x000000c613587223 */ /* 0x000fe20000010058 */
[----:B------:R-:W-:Y:S01]  /*1670*/  FMUL.FTZ R23, R208, R223 ;  /* 0x000000dfd0177220 */ /* 0x000fe20000410000 */
[----:B------:R-:W-:Y:S01]  /*1680*/  FFMA.FTZ R158, R20, R21, R161 ;  /* 0x00000015149e7223 */ /* 0x000fe200000100a1 */
[----:B------:R-:W-:Y:S01]  /*1690*/  SHF.L.U32 R198, R182, 0x10, RZ ;  /* 0x00000010b6c67819 */ /* 0x000fe200000006ff */
[----:B------:R-:W-:Y:S01]  /*16a0*/  FMUL.FTZ R182, R160, R229 ;  /* 0x000000e5a0b67220 */ /* 0x000fe20000410000 */
[----:B------:R-:W-:Y:S01]  /*16b0*/  FADD.FTZ R160, R197, R22 ;  /* 0x00000016c5a07221 */ /* 0x000fe20000010000 */
[----:B------:R-:W-:-:S03]  /*16c0*/  FFMA.FTZ R161, R23, R22, R158 ;  /* 0x0000001617a17223 */ /* 0x000fc6000001009e */
[----:B------:R-:W-:Y:S01]  /*16d0*/  FADD.FTZ R197, R160, R25 ;  /* 0x00000019a0c57221 */ /* 0x000fe20000010000 */
[----:B------:R-:W-:Y:S01]  /*16e0*/  FFMA.FTZ R158, R24, R25, R161 ;  /* 0x00000019189e7223 */ /* 0x000fe200000100a1 */
[----:B------:R-:W-:Y:S02]  /*16f0*/  FADD.FTZ R107, R107, R196 ;  /* 0x000000c46b6b7221 */ /* 0x000fe40000010000 */
[----:B------:R-:W-:Y:S01]  /*1700*/  FADD.FTZ R160, R197, R26 ;  /* 0x0000001ac5a07221 */ /* 0x000fe20000010000 */
[----:B------:R-:W-:Y:S01]  /*1710*/  FFMA.FTZ R161, R27, R26, R158 ;  /* 0x0000001a1ba17223 */ /* 0x000fe2000001009e */
[----:B------:R-:W-:Y:S01]  /*1720*/  FFMA.FTZ R139, R180, R196, R139 ;  /* 0x000000c4b48b7223 */ /* 0x000fe2000001008b */
[----:B------:R-:W-:Y:S01]  /*1730*/  PRMT R196, R76, 0x7632, R196 ;  /* 0x000076324cc47816 */ /* 0x000fe200000000c4 */
[----:B------:R-:W-:Y:S01]  /*1740*/  FADD.FTZ R197, R160, R29 ;  /* 0x0000001da0c57221 */ /* 0x000fe20000010000 */
[----:B------:R-:W-:Y:S01]  /*1750*/  FFMA.FTZ R158, R28, R29, R161 ;  /* 0x0000001d1c9e7223 */ /* 0x000fe200000100a1 */
[----:B------:R-:W-:Y:S01]  /*1760*/  FMUL.FTZ R184, R208, R185 ;  /* 0x000000b9d0b87220 */ /* 0x000fe20000410000 */
[----:B------:R-:W-:Y:S01]  /*1770*/  SHF.L.U32 R196, R196, 0x10, RZ ;  /* 0x00000010c4c47819 */ /* 0x000fe200000006ff */
[----:B------:R-:W-:Y:S01]  /*1780*/  FADD.FTZ R160, R197, R30 ;  /* 0x0000001ec5a07221 */ /* 0x000fe20000010000 */
[----:B------:R-:W-:Y:S01]  /*1790*/  FFMA.FTZ R161, R31, R30, R158 ;  /* 0x0000001e1fa17223 */ /* 0x000fe2000001009e */
[-C--:B------:R-:W-:Y:S01]  /*17a0*/  FFMA.FTZ R133, R184, R198.reuse, R133 ;  /* 0x000000c6b8857223 */ /* 0x080fe20000010085 */
[--C-:B------:R-:W-:Y:S01]  /*17b0*/  FADD.FTZ R101, R101, R198.reuse ;  /* 0x000000c665657221 */ /* 0x100fe20000010000 */
        /* <DEDUP_REMOVED lines=9> */
[----:B------:R-:W-:Y:S01]  /*1850*/  SHF.L.U32 R198, R186, 0x10, RZ ;  /* 0x00000010bac67819 */ /* 0x000fe200000006ff */
        /* <DEDUP_REMOVED lines=22> */
[----:B------:R-:W-:-:S02]  /*19c0*/  FMUL.FTZ R197, R197, R198 ;  /* 0x000000c6c5c57220 */ /* 0x000fc40000410000 */
[----:B------:R-:W-:Y:S01]  /*19d0*/  FADD.FTZ R161, R158, R185 ;  /* 0x000000b99ea17221 */ /* 0x000fe20000010000 */
[----:B------:R-:W-:Y:S01]  /*19e0*/  FFMA.FTZ R158, R184, R185, R159 ;  /* 0x000000b9b89e7223 */ /* 0x000fe2000001009f */
[----:B------:R-:W-:Y:S01]  /*19f0*/  FFMA.FTZ R135, R196, R198, R135 ;  /* 0x000000c6c4877223 */ /* 0x000fe20000010087 */
[----:B------:R-:W-:Y:S01]  /*1a00*/  FADD.FTZ R103, R103, R198 ;  /* 0x000000c667677221 */ /* 0x000fe20000010000 */
        /* <DEDUP_REMOVED lines=8> */
[----:B------:R-:W-:Y:S01]  /*1a90*/  FADD.FTZ R161, R160, R197 ;  /* 0x000000c5a0a17221 */ /* 0x000fe20000010000 */
[----:B------:R-:W-:Y:S01]  /*1aa0*/  FFMA.FTZ R158, R196, R197, R159 ;  /* 0x000000c5c49e7223 */ /* 0x000fe2000001009f */
[----:B------:R-:W-:Y:S01]  /*1ab0*/  FADD.FTZ R96, R96, R201 ;  /* 0x000000c960607221 */ /* 0x000fe20000010000 */
[----:B------:R-:W-:Y:S01]  /*1ac0*/  FFMA.FTZ R128, R199, R201, R128 ;  /* 0x000000c9c7807223 */ /* 0x000fe20000010080 */
[-C--:B------:R-:W-:Y:S01]  /*1ad0*/  FMUL.FTZ R201, R202, R162.reuse ;  /* 0x000000a2cac97220 */ /* 0x080fe20000410000 */
[----:B------:R-:W-:Y:S01]  /*1ae0*/  FFMA.FTZ R129, R200, R162, R129 ;  /* 0x000000a2c8817223 */ /* 0x000fe20000010081 */
[----:B------:R-:W-:Y:S01]  /*1af0*/  FADD.FTZ R97, R97, R162 ;  /* 0x000000a261617221 */ /* 0x000fe20000010000 */
[----:B------:R-:W-:Y:S01]  /*1b00*/  SHF.L.U32 R160, R156, 0x10, RZ ;  /* 0x000000109ca07819 */ /* 0x000fe200000006ff */
[----:B------:R-:W-:Y:S01]  /*1b10*/  FADD.FTZ R156, R161, R198 ;  /* 0x000000c6a19c7221 */ /* 0x000fe20000010000 */
[----:B------:R-:W-:Y:S01]  /*1b20*/  PRMT R162, R79, 0x7632, R162 ;  /* 0x000076324fa27816 */ /* 0x000fe200000000a2 */
[----:B------:R-:W-:Y:S01]  /*1b30*/  FFMA.FTZ R159, R199, R198, R158 ;  /* 0x000000c6c79f7223 */ /* 0x000fe2000001009e */
[----:B------:R-:W-:Y:S01]  /*1b40*/  SHF.L.U32 R202, R79, 0x10, RZ ;  /* 0x000000104fca7819 */ /* 0x000fe200000006ff */
[----:B------:R-:W-:Y:S01]  /*1b50*/  FMUL.FTZ R203, R208, R203 ;  /* 0x000000cbd0cb7220 */ /* 0x000fe20000410000 */
[----:B------:R-:W-:Y:S01]  /*1b60*/  SHF.L.U32 R162, R162, 0x10, RZ ;  /* 0x00000010a2a27819 */ /* 0x000fe200000006ff */
        /* <DEDUP_REMOVED lines=28> */
.L_x_5337:
[----:B-----5:R-:W-:Y:S01]  /*1d30*/  ISETP.GE.AND P3, PT, R210, 0x1, PT ;  /* 0x00000001d200780c */ /* 0x020fe20003f66270 */
[----:B------:R-:W-:Y:S01]  /*1d40*/  HFMA2 R195, -RZ, RZ, 0, 0 ;  /* 0x00000000ffc37431 */ /* 0x000fe200000001ff */
[----:B------:R-:W-:Y:S01]  /*1d50*/  MOV R209, UR7 ;  /* 0x0000000700d17c02 */ /* 0x000fe20008000f00 */
[----:B------:R-:W-:Y:S01]  /*1d60*/  HFMA2 R212, -RZ, RZ, 0, 0 ;  /* 0x00000000ffd47431 */ /* 0x000fe200000001ff */
[----:B------:R-:W-:Y:S02]  /*1d70*/  ISETP.NE.U32.AND P0, PT, RZ, UR6, PT ;  /* 0x00000006ff007c0c */ /* 0x000fe4000bf05070 */
[----:B------:R-:W-:Y:S02]  /*1d80*/  MOV R211, RZ ;  /* 0x000000ff00d37202 */ /* 0x000fe40000000f00 */
[----:B------:R-:W-:-:S05]  /*1d90*/  ISETP.NE.AND.EX P0, PT, R209, RZ, PT, P0 ;  /* 0x000000ffd100720c */ /* 0x000fca0003f05300 */
[----:B------:R-:W1:Y:S01]  /*1da0*/  @P3 LDC R157, c[0x0][0x388] ;  /* 0x0000e200ff9d3b82 */ /* 0x000e620000000800 */
[----:B------:R-:W-:-:S05]  /*1db0*/  @P3 IADD3 R156, PT, PT, R210, -0x1, RZ ;  /* 0xffffffffd29c3810 */ /* 0x000fca0007ffe0ff */
[----:B-1----:R-:W-:-:S05]  /*1dc0*/  @P3 IMAD R156, R156, R157, RZ ;  /* 0x0000009d9c9c3224 */ /* 0x002fca00078e02ff */
[----:B------:R-:W-:-:S04]  /*1dd0*/  @P3 SHF.R.S32.HI R157, RZ, 0x1f, R156 ;  /* 0x0000001fff9d3819 */ /* 0x000fc8000001149c */
[----:B------:R-:W-:-:S04]  /*1de0*/  @P3 LEA.HI R157, R157, R156, RZ, 0x3 ;  /* 0x0000009c9d9d3211 */ /* 0x000fc800078f18ff */
        /* <DEDUP_REMOVED lines=15> */
.L_x_5339:
[----:B------:R-:W1:Y:S01]  /*1ee0*/  LDC.64 R188, c[0x0][0x3b0] ;  /* 0x0000ec00ffbc7b82 */ /* 0x000e620000000a00 */
[----:B------:R-:W-:Y:S01]  /*1ef0*/  IMAD R32, R207, UR18, RZ ;  /* 0x00000012cf207c24 */ /* 0x000fe2000f8e02ff */
[C---:B------:R-:W-:Y:S02]  /*1f00*/  IADD3 R193, PT, PT, R195.reuse, 0x80, RZ ;  /* 0x00000080c3c17810 */ /* 0x040fe40007ffe0ff */
[C---:B------:R-:W-:Y:S02]  /*1f10*/  IADD3 R191, PT, PT, R195.reuse, 0x100, RZ ;  /* 0x00000100c3bf7810 */ /* 0x040fe40007ffe0ff */
[----:B------:R-:W-:Y:S02]  /*1f20*/  SHF.R.S32.HI R33, RZ, 0x1f, R32 ;  /* 0x0000001fff217819 */ /* 0x000fe40000011420 */
[----:B------:R-:W2:Y:S01]  /*1f30*/  LDC.64 R156, c[0x0][0x438] ;  /* 0x00010e00ff9c7b82 */ /* 0x000ea20000000a00 */
[----:B------:R-:W-:Y:S02]  /*1f40*/  IADD3 R35, PT, PT, R195, 0x180, RZ ;  /* 0x00000180c3237810 */ /* 0x000fe40007ffe0ff */
        /* <DEDUP_REMOVED lines=8> */
[--C-:B------:R-:W-:Y:S02]  /*1fd0*/  IMAD.WIDE.U32 R190, R191, 0x8, R188.reuse ;  /* 0x00000008bfbe7825 */ /* 0x100fe400078e00bc */
[----:B------:R-:W5:Y:S02]  /*1fe0*/  LDG.E.64 R192, desc[UR12][R192.64] ;  /* 0x0000000cc0c07981 */ /* 0x000f64000c1e1b00 */
[----:B------:R-:W-:Y:S02]  /*1ff0*/  IMAD.WIDE.U32 R188, R35, 0x8, R188 ;  /* 0x0000000823bc7825 */ /* 0x000fe400078e00bc */
[----:B------:R-:W5:Y:S02]  /*2000*/  LDG.E.64 R190, desc[UR12][R190.64] ;  /* 0x0000000cbebe7981 */ /* 0x000f64000c1e1b00 */
[----:B--2---:R-:W-:-:S02]  /*2010*/  IMAD.WIDE.U32 R162, R163, 0x20, R156 ;  /* 0x00000020a3a27825 */ /* 0x004fc400078e009c */
[----:B------:R-:W5:Y:S02]  /*2020*/  LDG.E.64 R188, desc[UR12][R188.64] ;  /* 0x0000000cbcbc7981 */ /* 0x000f64000c1e1b00 */
[--C-:B------:R-:W-:Y:S02]  /*2030*/  IMAD.WIDE.U32 R160, R161, 0x20, R156.reuse ;  /* 0x00000020a1a07825 */ /* 0x100fe400078e009c */
[----:B------:R1:W5:Y:S02]  /*2040*/  LDG.E.128 R60, desc[UR12][R162.64] ;  /* 0x0000000ca23c7981 */ /* 0x000364000c1e1d00 */
[--C-:B------:R-:W-:Y:S02]  /*2050*/  IMAD.WIDE.U32 R158, R159, 0x20, R156.reuse ;  /* 0x000000209f9e7825 */ /* 0x100fe400078e009c */
[----:B------:R1:W5:Y:S02]  /*2060*/  LDG.E.128 R56, desc[UR12][R162.64+0x10] ;  /* 0x0000100ca2387981 */ /* 0x000364000c1e1d00 */
[----:B------:R-:W-:-:S02]  /*2070*/  IMAD.WIDE.U32 R156, R33, 0x20, R156 ;  /* 0x00000020219c7825 */ /* 0x000fc400078e009c */
[----:B------:R1:W5:Y:S04]  /*2080*/  LDG.E.128 R52, desc[UR12][R160.64] ;  /* 0x0000000ca0347981 */ /* 0x000368000c1e1d00 */
[----:B------:R1:W5:Y:S04]  /*2090*/  LDG.E.128 R48, desc[UR12][R160.64+0x10] ;  /* 0x0000100ca0307981 */ /* 0x000368000c1e1d00 */
[----:B------:R1:W5:Y:S04]  /*20a0*/  LDG.E.128 R44, desc[UR12][R158.64] ;  /* 0x0000000c9e2c7981 */ /* 0x000368000c1e1d00 */
[----:B------:R1:W5:Y:S04]  /*20b0*/  LDG.E.128 R40, desc[UR12][R158.64+0x10] ;  /* 0x0000100c9e287981 */ /* 0x000368000c1e1d00 */
[----:B------:R1:W5:Y:S04]  /*20c0*/  LDG.E.128 R36, desc[UR12][R156.64] ;  /* 0x0000000c9c247981 */ /* 0x000368000c1e1d00 */
[----:B------:R1:W5:Y:S02]  /*20d0*/  LDG.E.128 R32, desc[UR12][R156.64+0x10] ;  /* 0x0000100c9c207981 */ /* 0x000364000c1e1d00 */
.L_x_5338:
[----:B-1----:R-:W1:Y:S01]  /*20e0*/  SHFL.DOWN PT, R156, R211, 0x10, 0x1f ;  /* 0x0a001f00d39c7f89 */ /* 0x002e6200000e0000 */
[----:B------:R-:W-:Y:S01]  /*20f0*/  LOP3.LUT P0, RZ, R0, 0x1f, RZ, 0xc0, !PT ;  /* 0x0000001f00ff7812 */ /* 0x000fe2000780c0ff */
[----:B------:R-:W-:Y:S02]  /*2100*/  BSSY.RECONVERGENT B0, `(.L_x_5340) ;  /* 0x000001e000007945 */ /* 0x000fe40003800200 */
        /* <DEDUP_REMOVED lines=20> */
[----:B------:R-:W1:Y:S01]  /*2250*/  S2R R0, SR_TID.X ;  /* 0x0000000000007919 */ /* 0x000e620000002100 */
[----:B------:R-:W2:Y:S01]  /*2260*/  S2UR UR5, SR_CgaCtaId ;  /* 0x00000000000579c3 */ /* 0x000ea20000008800 */
[----:B------:R-:W-:Y:S02]  /*2270*/  UMOV UR4, 0x400 ;  /* 0x0000040000047882 */ /* 0x000fe40000000000 */
[----:B--2---:R-:W-:-:S04]  /*2280*/  ULEA UR4, UR5, UR4, 0x18 ;  /* 0x0000000405047291 */ /* 0x004fc8000f8ec0ff */
[----:B------:R-:W-:Y:S02]  /*2290*/  UIADD3 UR5, UPT, UPT, UR4, 0x4020, URZ ;  /* 0x0000402004057890 */ /* 0x000fe4000fffe0ff */
[----:B------:R-:W-:Y:S01]  /*22a0*/  @!UP1 UIADD3 UR5, UPT, UPT, UR4, 0x4000, URZ ;  /* 0x0000400004059890 */ /* 0x000fe2000fffe0ff */
[----:B-1----:R-:W-:-:S04]  /*22b0*/  SHF.R.U32.HI R158, RZ, 0x2, R0 ;  /* 0x00000002ff9e7819 */ /* 0x002fc80000011600 */
[----:B------:R-:W-:-:S05]  /*22c0*/  LOP3.LUT R158, R158, 0x18, RZ, 0xc0, !PT ;  /* 0x000000189e9e7812 */ /* 0x000fca00078ec0ff */
[----:B------:R1:W-:Y:S02]  /*22d0*/  STS.64 [R158+UR5], R156 ;  /* 0x0000009c9e007988 */ /* 0x0003e40008000a05 */
.L_x_5341:
[----:B------:R-:W-:Y:S05]  /*22e0*/  BSYNC.RECONVERGENT B0 ;  /* 0x0000000000007941 */ /* 0x000fea0003800200 */
.L_x_5340:
        /* <DEDUP_REMOVED lines=20> */
[----:B------:R-:W-:-:S02]  /*2430*/  FADD.FTZ R156, R159, R156 ;  /* 0x0000009c9f9c7221 */ /* 0x000fc40000010000 */
[----:B------:R-:W-:Y:S01]  /*2440*/  SHF.R.S32.HI R158, RZ, 0x1f, R157 ;  /* 0x0000001fff9e7819 */ /* 0x000fe2000001149d */
[----:B--2---:R-:W-:Y:S01]  /*2450*/  FADD.FTZ R211, R211, R160 ;  /* 0x000000a0d3d37221 */ /* 0x004fe20000010000 */
[----:B------:R-:W-:Y:S01]  /*2460*/  FADD.FTZ R156, R156, R161 ;  /* 0x000000a19c9c7221 */ /* 0x000fe20000010000 */
[----:B------:R-:W-:Y:S02]  /*2470*/  @P3 SHF.R.S32.HI R160, RZ, 0x1f, R213 ;  /* 0x0000001fffa03819 */ /* 0x000fe400000114d5 */
[----:B------:R-:W-:Y:S01]  /*2480*/  FADD.FTZ R161, R162, R211 ;  /* 0x000000d3a2a17221 */ /* 0x000fe20000010000 */
[----:B------:R-:W-:Y:S01]  /*2490*/  FADD.FTZ R156, R163, R156 ;  /* 0x0000009ca39c7221 */ /* 0x000fe20000010000 */
[----:B------:R-:W-:Y:S02]  /*24a0*/  LEA.HI R211, R158, R157, RZ, 0x3 ;  /* 0x0000009d9ed37211 */ /* 0x000fe400078f18ff */
[----:B------:R-:W-:Y:S01]  /*24b0*/  FMUL.FTZ R161, R161, UR15 ;  /* 0x0000000fa1a17c20 */ /* 0x000fe20008410000 */
[----:B------:R-:W-:Y:S01]  /*24c0*/  @P3 LEA.HI R213, R160, R213, RZ, 0x3 ;  /* 0x000000d5a0d53211 */ /* 0x000fe200078f18ff */
[----:B------:R-:W-:Y:S01]  /*24d0*/  FMUL.FTZ R160, R156, UR15 ;  /* 0x0000000f9ca07c20 */ /* 0x000fe20008410000 */
[----:B------:R-:W-:-:S02]  /*24e0*/  MOV R163, RZ ;  /* 0x000000ff00a37202 */ /* 0x000fc40000000f00 */
[-C--:B------:R-:W-:Y:S02]  /*24f0*/  @P3 LEA.HI.SX32 R163, R213, R0.reuse, 0x1d ;  /* 0x00000000d5a33211 */ /* 0x080fe400078feaff */
[----:B------:R-:W-:Y:S02]  /*2500*/  LEA.HI.SX32 R211, R211, R0, 0x1d ;  /* 0x00000000d3d37211 */ /* 0x000fe400078feaff */
        /* <DEDUP_REMOVED lines=19> */
.L_x_5344:
        /* <DEDUP_REMOVED lines=12> */
.L_x_5345:
        /* <DEDUP_REMOVED lines=12> */
.L_x_5346:
        /* <DEDUP_REMOVED lines=12> */
.L_x_5347:
        /* <DEDUP_REMOVED lines=12> */
.L_x_5348:
        /* <DEDUP_REMOVED lines=12> */
.L_x_5349:
        /* <DEDUP_REMOVED lines=12> */
.L_x_5350:
        /* <DEDUP_REMOVED lines=14> */
.L_x_5343:
        /* <DEDUP_REMOVED lines=24> */
[----:B------:R-:W-:-:S04]  /*2d20*/  ISETP.GT.AND P0, PT, R206, RZ, PT ;  /* 0x000000ffce00720c */ /* 0x000fc80003f04270 */
        /* <DEDUP_REMOVED lines=15> */
.L_x_5352:
[----:B------:R-:W-:Y:S05]  /*2e20*/  @!P3 BRA `(.L_x_5353) ;  /* 0x000000000018b947 */ /* 0x000fea0003800000 */
[----:B------:R-:W-:Y:S01]  /*2e30*/  FMUL.FTZ R148, R149, UR17 ;  /* 0x0000001195947c20 */ /* 0x000fe20008410000 */
[----:B-----5:R-:W-:-:S03]  /*2e40*/  LOP3.LUT P0, RZ, R194, 0xff00, RZ, 0xc0, !PT ;  /* 0x0000ff00c2ff7812 */ /* 0x020fc6000780c0ff */
[----:B------:R-:W-:-:S05]  /*2e50*/  FMUL.FTZ R148, R148, UR16 ;  /* 0x0000001094947c20 */ /* 0x000fca0008410000 */
[----:B------:R-:W-:-:S04]  /*2e60*/  FSEL R148, R148, RZ, P0 ;  /* 0x000000ff94947208 */ /* 0x000fc80000000000 */
[----:B------:R-:W-:-:S04]  /*2e70*/  F2FP.BF16.F32.PACK_AB R148, RZ, R148 ;  /* 0x00000094ff94723e */ /* 0x000fc800000010ff */
[----:B------:R-:W-:-:S07]  /*2e80*/  PRMT R144, R144, 0x5410, R148 ;  /* 0x0000541090907816 */ /* 0x000fce0000000094 */
.L_x_5353:
[----:B------:R-:W-:Y:S05]  /*2e90*/  @!P3 BRA `(.L_x_5354) ;  /* 0x000000000018b947 */ /* 0x000fea0003800000 */
[----:B------:R-:W-:Y:S01]  /*2ea0*/  FMUL.FTZ R148, R150, UR17 ;  /* 0x0000001196947c20 */ /* 0x000fe20008410000 */
[----:B-----5:R-:W-:-:S03]  /*2eb0*/  LOP3.LUT P0, RZ, R194, 0xff0000, RZ, 0xc0, !PT ;  /* 0x00ff0000c2ff7812 */ /* 0x020fc6000780c0ff */
[----:B------:R-:W-:-:S05]  /*2ec0*/  FMUL.FTZ R148, R148, UR16 ;  /* 0x0000001094947c20 */ /* 0x000fca0008410000 */
[----:B------:R-:W-:-:S04]  /*2ed0*/  FSEL R148, R148, RZ, P0 ;  /* 0x000000ff94947208 */ /* 0x000fc80000000000 */
[----:B------:R-:W-:-:S04]  /*2ee0*/  F2FP.BF16.F32.PACK_AB R148, RZ, R148 ;  /* 0x00000094ff94723e */ /* 0x000fc800000010ff */
[----:B------:R-:W-:-:S07]  /*2ef0*/  PRMT R145, R148, 0x7610, R145 ;  /* 0x0000761094917816 */ /* 0x000fce0000000091 */
.L_x_5354:
[----:B------:R-:W-:Y:S05]  /*2f00*/  @!P3 BRA `(.L_x_5355) ;  /* 0x000000000018b947 */ /* 0x000fea0003800000 */
[----:B------:R-:W-:Y:S01]  /*2f10*/  FMUL.FTZ R148, R151, UR17 ;  /* 0x0000001197947c20 */ /* 0x000fe20008410000 */
[----:B-----5:R-:W-:-:S03]  /*2f20*/  LOP3.LUT P0, RZ, R194, 0xff000000, RZ, 0xc0, !PT ;  /* 0xff000000c2ff7812 */ /* 0x020fc6000780c0ff */
[----:B------:R-:W-:-:S05]  /*2f30*/  FMUL.FTZ R148, R148, UR16 ;  /* 0x0000001094947c20 */ /* 0x000fca0008410000 */
[----:B------:R-:W-:-:S04]  /*2f40*/  FSEL R148, R148, RZ, P0 ;  /* 0x000000ff94947208 */ /* 0x000fc80000000000 */
[----:B------:R-:W-:-:S04]  /*2f50*/  F2FP.BF16.F32.PACK_AB R148, RZ, R148 ;  /* 0x00000094ff94723e */ /* 0x000fc800000010ff */
[----:B------:R-:W-:-:S07]  /*2f60*/  PRMT R145, R145, 0x5410, R148 ;  /* 0x0000541091917816 */ /* 0x000fce0000000094 */
.L_x_5355:
[----:B------:R-:W-:Y:S05]  /*2f70*/  @!P3 BRA `(.L_x_5356) ;  /* 0x000000000018b947 */ /* 0x000fea0003800000 */
[----:B------:R-:W-:Y:S01]  /*2f80*/  FMUL.FTZ R148, R152, UR17 ;  /* 0x0000001198947c20 */ /* 0x000fe20008410000 */
[----:B-----5:R-:W-:-:S03]  /*2f90*/  LOP3.LUT P0, RZ, R195, 0xff, RZ, 0xc0, !PT ;  /* 0x000000ffc3ff7812 */ /* 0x020fc6000780c0ff */
[----:B------:R-:W-:-:S05]  /*2fa0*/  FMUL.FTZ R148, R148, UR16 ;  /* 0x0000001094947c20 */ /* 0x000fca0008410000 */
[----:B------:R-:W-:-:S04]  /*2fb0*/  FSEL R148, R148, RZ, P0 ;  /* 0x000000ff94947208 */ /* 0x000fc80000000000 */
[----:B------:R-:W-:-:S04]  /*2fc0*/  F2FP.BF16.F32.PACK_AB R148, RZ, R148 ;  /* 0x00000094ff94723e */ /* 0x000fc800000010ff */
[----:B------:R-:W-:-:S07]  /*2fd0*/  PRMT R146, R148, 0x7610, R146 ;  /* 0x0000761094927816 */ /* 0x000fce0000000092 */
.L_x_5356:
[----:B------:R-:W-:Y:S05]  /*2fe0*/  @!P3 BRA `(.L_x_5357) ;  /* 0x000000000018b947 */ /* 0x000fea0003800000 */
[----:B------:R-:W-:Y:S01]  /*2ff0*/  FMUL.FTZ R148, R153, UR17 ;  /* 0x0000001199947c20 */ /* 0x000fe20008410000 */
[----:B-----5:R-:W-:-:S03]  /*3000*/  LOP3.LUT P0, RZ, R195, 0xff00, RZ, 0xc0, !PT ;  /* 0x0000ff00c3ff7812 */ /* 0x020fc6000780c0ff */
[----:B------:R-:W-:-:S05]  /*3010*/  FMUL.FTZ R148, R148, UR16 ;  /* 0x0000001094947c20 */ /* 0x000fca0008410000 */
[----:B------:R-:W-:-:S04]  /*3020*/  FSEL R148, R148, RZ, P0 ;  /* 0x000000ff94947208 */ /* 0x000fc80000000000 */
[----:B------:R-:W-:-:S04]  /*3030*/  F2FP.BF16.F32.PACK_AB R148, RZ, R148 ;  /* 0x00000094ff94723e */ /* 0x000fc800000010ff */
[----:B------:R-:W-:-:S07]  /*3040*/  PRMT R146, R146, 0x5410, R148 ;  /* 0x0000541092927816 */ /* 0x000fce0000000094 */
.L_x_5357:
[----:B------:R-:W-:Y:S05]  /*3050*/  @!P3 BRA `(.L_x_5358) ;  /* 0x000000000018b947 */ /* 0x000fea0003800000 */
[----:B------:R-:W-:Y:S01]  /*3060*/  FMUL.FTZ R148, R154, UR17 ;  /* 0x000000119a947c20 */ /* 0x000fe20008410000 */
[----:B-----5:R-:W-:-:S03]  /*3070*/  LOP3.LUT P0, RZ, R195, 0xff0000, RZ, 0xc0, !PT ;  /* 0x00ff0000c3ff7812 */ /* 0x020fc6000780c0ff */
[----:B------:R-:W-:-:S05]  /*3080*/  FMUL.FTZ R148, R148, UR16 ;  /* 0x0000001094947c20 */ /* 0x000fca0008410000 */
[----:B------:R-:W-:-:S04]  /*3090*/  FSEL R148, R148, RZ, P0 ;  /* 0x000000ff94947208 */ /* 0x000fc80000000000 */
[----:B------:R-:W-:-:S04]  /*30a0*/  F2FP.BF16.F32.PACK_AB R148, RZ, R148 ;  /* 0x00000094ff94723e */ /* 0x000fc800000010ff */
[----:B------:R-:W-:-:S07]  /*30b0*/  PRMT R147, R148, 0x7610, R147 ;  /* 0x0000761094937816 */ /* 0x000fce0000000093 */
.L_x_5358:
        /* <DEDUP_REMOVED lines=11> */
.L_x_5342:
        /* <DEDUP_REMOVED lines=16> */
.L_x_5360:
        /* <DEDUP_REMOVED lines=11> */
.L_x_5361:
        /* <DEDUP_REMOVED lines=11> */
.L_x_5362:
        /* <DEDUP_REMOVED lines=11> */
.L_x_5363:
        /* <DEDUP_REMOVED lines=11> */
.L_x_5364:
        /* <DEDUP_REMOVED lines=11> */
.L_x_5365:
        /* <DEDUP_REMOVED lines=11> */
.L_x_5366:
        /* <DEDUP_REMOVED lines=13> */
.L_x_5359:
[-CC-:B------:R-:W-:Y:S01]  /*3760*/  @P2 FFMA.FTZ R148, R4, R160.reuse, R161.reuse ;  /* 0x000000a004942223 */ /* 0x180fe200000100a1 */
[----:B-----5:R-:W-:Y:S01]  /*3770*/  MOV R149, R61 ;  /* 0x0000003d00957202 */ /* 0x020fe20000000f00 */
[-CC-:B------:R-:W-:Y:S01]  /*3780*/  @P2 FFMA.FTZ R157, R11, R160.reuse, R161.reuse ;  /* 0x000000a00b9d2223 */ /* 0x180fe200000100a1 */
[----:B------:R-:W-:Y:S01]  /*3790*/  @P2 FFMA.FTZ R153, R7, R160, R161 ;  /* 0x000000a007992223 */ /* 0x000fe200000100a1 */
[----:B------:R-:W-:Y:S01]  /*37a0*/  @P2 FADD.FTZ R148, R5, -R148 ;  /* 0x8000009405942221 */ /* 0x000fe20000010000 */
[----:B------:R-:W-:Y:S01]  /*37b0*/  MOV R151, R63 ;  /* 0x0000003f00977202 */ /* 0x000fe20000000f00 */
[----:B------:R-:W-:Y:S01]  /*37c0*/  @P2 FADD.FTZ R157, R10, -R157 ;  /* 0x8000009d0a9d2221 */ /* 0x000fe20000010000 */
[----:B------:R-:W-:Y:S01]  /*37d0*/  MOV R152, R56 ;  /* 0x0000003800987202 */ /* 0x000fe20000000f00 */
[----:B------:R-:W-:Y:S01]  /*37e0*/  @P2 FFMA.FTZ R149, R208, R148, R61 ;  /* 0x00000094d0952223 */ /* 0x000fe2000001003d */
[-CC-:B------:R-:W-:Y:S01]  /*37f0*/  @P2 FFMA.FTZ R148, R8, R160.reuse, R161.reuse ;  /* 0x000000a008942223 */ /* 0x180fe200000100a1 */
[----:B------:R-:W-:Y:S01]  /*3800*/  @P2 FFMA.FTZ R152, R208, R157, R56 ;  /* 0x0000009dd0982223 */ /* 0x000fe20000010038 */
[-CC-:B------:R-:W-:Y:S01]  /*3810*/  @P2 FFMA.FTZ R159, R15, R160.reuse, R161.reuse ;  /* 0x000000a00f9f2223 */ /* 0x180fe200000100a1 */
        /* <DEDUP_REMOVED lines=11> */
[C---:B------:R-:W-:Y:S01]  /*38d0*/  @P2 FFMA.FTZ R155, R208.reuse, R153, R62 ;  /* 0x00000099d09b2223 */ /* 0x040fe2000001003e */
[----:B------:R-:W-:Y:S01]  /*38e0*/  MOV R154, R58 ;  /* 0x0000003a009a7202 */ /* 0x000fe20000000f00 */
        /* <DEDUP_REMOVED lines=14> */
.L_x_5367:
[----:B------:R-:W-:Y:S05]  /*39d0*/  @!P3 BRA `(.L_x_5368) ;  /* 0x000000000018b947 */ /* 0x000fea0003800000 */
[----:B------:R-:W-:Y:S01]  /*39e0*/  FMUL.FTZ R150, R149, UR17 ;  /* 0x0000001195967c20 */ /* 0x000fe20008410000 */
[----:B------:R-:W-:-:S03]  /*39f0*/  LOP3.LUT P0, RZ, R194, 0xff00, RZ, 0xc0, !PT ;  /* 0x0000ff00c2ff7812 */ /* 0x000fc6000780c0ff */
[----:B------:R-:W-:-:S05]  /*3a00*/  FMUL.FTZ R150, R150, UR16 ;  /* 0x0000001096967c20 */ /* 0x000fca0008410000 */
[----:B------:R-:W-:-:S04]  /*3a10*/  FSEL R150, R150, RZ, P0 ;  /* 0x000000ff96967208 */ /* 0x000fc80000000000 */
[----:B------:R-:W-:-:S04]  /*3a20*/  F2FP.BF16.F32.PACK_AB R150, RZ, R150 ;  /* 0x00000096ff96723e */ /* 0x000fc800000010ff */
[----:B------:R-:W-:-:S07]  /*3a30*/  PRMT R144, R144, 0x5410, R150 ;  /* 0x0000541090907816 */ /* 0x000fce0000000096 */
.L_x_5368:
[----:B------:R-:W-:Y:S05]  /*3a40*/  @!P3 BRA `(.L_x_5369) ;  /* 0x000000000018b947 */ /* 0x000fea0003800000 */
[----:B------:R-:W-:Y:S01]  /*3a50*/  FMUL.FTZ R150, R155, UR17 ;  /* 0x000000119b967c20 */ /* 0x000fe20008410000 */
[----:B------:R-:W-:-:S03]  /*3a60*/  LOP3.LUT P0, RZ, R194, 0xff0000, RZ, 0xc0, !PT ;  /* 0x00ff0000c2ff7812 */ /* 0x000fc6000780c0ff */
[----:B------:R-:W-:-:S05]  /*3a70*/  FMUL.FTZ R150, R150, UR16 ;  /* 0x0000001096967c20 */ /* 0x000fca0008410000 */
[----:B------:R-:W-:-:S04]  /*3a80*/  FSEL R150, R150, RZ, P0 ;  /* 0x000000ff96967208 */ /* 0x000fc80000000000 */
[----:B------:R-:W-:-:S04]  /*3a90*/  F2FP.BF16.F32.PACK_AB R150, RZ, R150 ;  /* 0x00000096ff96723e */ /* 0x000fc800000010ff */
[----:B------:R-:W-:-:S07]  /*3aa0*/  PRMT R145, R150, 0x7610, R145 ;  /* 0x0000761096917816 */ /* 0x000fce0000000091 */
.L_x_5369:
[----:B------:R-:W-:Y:S05]  /*3ab0*/  @!P3 BRA `(.L_x_5370) ;  /* 0x000000000018b947 */ /* 0x000fea0003800000 */
[----:B------:R-:W-:Y:S01]  /*3ac0*/  FMUL.FTZ R150, R151, UR17 ;  /* 0x0000001197967c20 */ /* 0x000fe20008410000 */
[----:B------:R-:W-:-:S03]  /*3ad0*/  LOP3.LUT P0, RZ, R194, 0xff000000, RZ, 0xc0, !PT ;  /* 0xff000000c2ff7812 */ /* 0x000fc6000780c0ff */
[----:B------:R-:W-:-:S05]  /*3ae0*/  FMUL.FTZ R150, R150, UR16 ;  /* 0x0000001096967c20 */ /* 0x000fca0008410000 */
[----:B------:R-:W-:-:S04]  /*3af0*/  FSEL R150, R150, RZ, P0 ;  /* 0x000000ff96967208 */ /* 0x000fc80000000000 */
[----:B------:R-:W-:-:S04]  /*3b00*/  F2FP.BF16.F32.PACK_AB R150, RZ, R150 ;  /* 0x00000096ff96723e */ /* 0x000fc800000010ff */
[----:B------:R-:W-:-:S07]  /*3b10*/  PRMT R145, R145, 0x5410, R150 ;  /* 0x0000541091917816 */ /* 0x000fce0000000096 */
.L_x_5370:
[----:B------:R-:W-:Y:S05]  /*3b20*/  @!P3 BRA `(.L_x_5371) ;  /* 0x000000000018b947 */ /* 0x000fea0003800000 */
[----:B------:R-:W-:Y:S01]  /*3b30*/  FMUL.FTZ R150, R152, UR17 ;  /* 0x0000001198967c20 */ /* 0x000fe20008410000 */
[----:B------:R-:W-:-:S03]  /*3b40*/  LOP3.LUT P0, RZ, R195, 0xff, RZ, 0xc0, !PT ;  /* 0x000000ffc3ff7812 */ /* 0x000fc6000780c0ff */
[----:B------:R-:W-:-:S05]  /*3b50*/  FMUL.FTZ R150, R150, UR16 ;  /* 0x0000001096967c20 */ /* 0x000fca0008410000 */
[----:B------:R-:W-:-:S04]  /*3b60*/  FSEL R150, R150, RZ, P0 ;  /* 0x000000ff96967208 */ /* 0x000fc80000000000 */
[----:B------:R-:W-:-:S04]  /*3b70*/  F2FP.BF16.F32.PACK_AB R150, RZ, R150 ;  /* 0x00000096ff96723e */ /* 0x000fc800000010ff */
[----:B------:R-:W-:-:S07]  /*3b80*/  PRMT R146, R150, 0x7610, R146 ;  /* 0x0000761096927816 */ /* 0x000fce0000000092 */
.L_x_5371:
[----:B------:R-:W-:Y:S05]  /*3b90*/  @!P3 BRA `(.L_x_5372) ;  /* 0x000000000018b947 */ /* 0x000fea0003800000 */
[----:B------:R-:W-:Y:S01]  /*3ba0*/  FMUL.FTZ R150, R153, UR17 ;  /* 0x0000001199967c20 */ /* 0x000fe20008410000 */
[----:B------:R-:W-:-:S03]  /*3bb0*/  LOP3.LUT P0, RZ, R195, 0xff00, RZ, 0xc0, !PT ;  /* 0x0000ff00c3ff7812 */ /* 0x000fc6000780c0ff */
[----:B------:R-:W-:-:S05]  /*3bc0*/  FMUL.FTZ R150, R150, UR16 ;  /* 0x0000001096967c20 */ /* 0x000fca0008410000 */
[----:B------:R-:W-:-:S04]  /*3bd0*/  FSEL R150, R150, RZ, P0 ;  /* 0x000000ff96967208 */ /* 0x000fc80000000000 */
[----:B------:R-:W-:-:S04]  /*3be0*/  F2FP.BF16.F32.PACK_AB R150, RZ, R150 ;  /* 0x00000096ff96723e */ /* 0x000fc800000010ff */
[----:B------:R-:W-:-:S07]  /*3bf0*/  PRMT R146, R146, 0x5410, R150 ;  /* 0x0000541092927816 */ /* 0x000fce0000000096 */
.L_x_5372:
[----:B------:R-:W-:Y:S05]  /*3c00*/  @!P3 BRA `(.L_x_5373) ;  /* 0x000000000018b947 */ /* 0x000fea0003800000 */
[----:B------:R-:W-:Y:S01]  /*3c10*/  FMUL.FTZ R150, R154, UR17 ;  /* 0x000000119a967c20 */ /* 0x000fe20008410000 */
[----:B------:R-:W-:-:S03]  /*3c20*/  LOP3.LUT P0, RZ, R195, 0xff0000, RZ, 0xc0, !PT ;  /* 0x00ff0000c3ff7812 */ /* 0x000fc6000780c0ff */
[----:B------:R-:W-:-:S05]  /*3c30*/  FMUL.FTZ R150, R150, UR16 ;  /* 0x0000001096967c20 */ /* 0x000fca0008410000 */
[----:B------:R-:W-:-:S04]  /*3c40*/  FSEL R150, R150, RZ, P0 ;  /* 0x000000ff96967208 */ /* 0x000fc80000000000 */
[----:B------:R-:W-:-:S04]  /*3c50*/  F2FP.BF16.F32.PACK_AB R150, RZ, R150 ;  /* 0x00000096ff96723e */ /* 0x000fc800000010ff */
[----:B------:R-:W-:-:S07]  /*3c60*/  PRMT R147, R150, 0x7610, R147 ;  /* 0x0000761096937816 */ /* 0x000fce0000000093 */
.L_x_5373:
[----:B------:R-:W-:Y:S02]  /*3c70*/  MOV R150, R155 ;  /* 0x0000009b00967202 */ /* 0x000fe40000000f00 */
        /* <DEDUP_REMOVED lines=9> */
.L_x_5351:
        /* <DEDUP_REMOVED lines=9> */
[----:B------:R1:W-:Y:S04]  /*3da0*/  @P0 STG.E.128 desc[UR12][R158.64+0x10], R152 ;  /* 0x000010989e000986 */ /* 0x0003e8000c101d0c */
[----:B------:R1:W-:Y:S01]  /*3db0*/  @P3 STG.E.128 desc[UR12][R156.64], R144 ;  /* 0x000000909c003986 */ /* 0x0003e2000c101d0c */
[----:B------:R-:W-:Y:S05]  /*3dc0*/  @!P1 BRA `(.L_x_5374) ;  /* 0x0000000800e09947 */ /* 0x000fea0003800000 */
[----:B------:R-:W-:Y:S05]  /*3dd0*/  @!P0 BRA `(.L_x_5375) ;  /* 0x0000000400748947 */ /* 0x000fea0003800000 */
[-CC-:B-1----:R-:W-:Y:S01]  /*3de0*/  @P2 FFMA.FTZ R148, R20, R160.reuse, R161.reuse ;  /* 0x000000a014942223 */ /* 0x182fe200000100a1 */
[----:B-----5:R-:W-:Y:S01]  /*3df0*/  MOV R155, R53 ;  /* 0x00000035009b7202 */ /* 0x020fe20000000f00 */
[-CC-:B------:R-:W-:Y:S01]  /*3e00*/  @P2 FFMA.FTZ R149, R23, R160.reuse, R161.reuse ;  /* 0x000000a017952223 */ /* 0x180fe200000100a1 */
[-C--:B------:R-:W-:Y:S01]  /*3e10*/  @P2 FFMA.FTZ R157, R31, R160.reuse, R161 ;  /* 0x000000a01f9d2223 */ /* 0x080fe200000100a1 */
[----:B------:R-:W-:Y:S01]  /*3e20*/  @P2 FADD.FTZ R148, R21, -R148 ;  /* 0x8000009415942221 */ /* 0x000fe20000010000 */
[----:B------:R-:W-:Y:S01]  /*3e30*/  MOV R151, R55 ;  /* 0x0000003700977202 */ /* 0x000fe20000000f00 */
[----:B------:R-:W-:Y:S01]  /*3e40*/  @P2 FADD.FTZ R149, R22, -R149 ;  /* 0x8000009516952221 */ /* 0x000fe20000010000 */
[----:B------:R-:W-:Y:S01]  /*3e50*/  @P2 FFMA.FTZ R153, R27, R160, R161 ;  /* 0x000000a01b992223 */ /* 0x000fe200000100a1 */
[----:B------:R-:W-:Y:S01]  /*3e60*/  @P2 FFMA.FTZ R155, R208, R148, R53 ;  /* 0x00000094d09b2223 */ /* 0x000fe20000010035 */
[----:B------:R-:W-:Y:S01]  /*3e70*/  @P2 FFMA.FTZ R148, R24, R160, R161 ;  /* 0x000000a018942223 */ /* 0x000fe200000100a1 */
[----:B------:R-:W-:Y:S01]  /*3e80*/  MOV R150, R54 ;  /* 0x0000003600967202 */ /* 0x000fe20000000f00 */
[----:B------:R-:W-:Y:S01]  /*3e90*/  @P2 FADD.FTZ R157, R30, -R157 ;  /* 0x8000009d1e9d2221 */ /* 0x000fe20000010000 */
[----:B------:R-:W-:Y:S01]  /*3ea0*/  @P2 FFMA.FTZ R150, R208, R149, R54 ;  /* 0x00000095d0962223 */ /* 0x000fe20000010036 */
[----:B------:R-:W-:Y:S01]  /*3eb0*/  @P2 FADD.FTZ R148, R25, -R148 ;  /* 0x8000009419942221 */ /* 0x000fe20000010000 */
[-CC-:B------:R-:W-:Y:S01]  /*3ec0*/  @P2 FFMA.FTZ R149, R19, R160.reuse, R161.reuse ;  /* 0x000000a013952223 */ /* 0x180fe200000100a1 */
[----:B------:R-:W-:Y:S01]  /*3ed0*/  @P2 FFMA.FTZ R158, R164, R160, R161 ;  /* 0x000000a0a49e2223 */ /* 0x000fe200000100a1 */
[----:B------:R-:W-:Y:S01]  /*3ee0*/  @P2 FADD.FTZ R153, R26, -R153 ;  /* 0x800000991a992221 */ /* 0x000fe20000010000 */
[----:B------:R-:W-:Y:S01]  /*3ef0*/  @P2 FFMA.FTZ R151, R208, R148, R55 ;  /* 0x00000094d0972223 */ /* 0x000fe20000010037 */
[----:B------:R-:W-:Y:S01]  /*3f00*/  @P2 FFMA.FTZ R148, R28, R160, R161 ;  /* 0x000000a01c942223 */ /* 0x000fe200000100a1 */
[----:B------:R-:W-:Y:S01]  /*3f10*/  MOV R156, R50 ;  /* 0x00000032009c7202 */ /* 0x000fe20000000f00 */
[----:B------:R-:W-:Y:S01]  /*3f20*/  @P2 FFMA.FTZ R156, R208, R157, R50 ;  /* 0x0000009dd09c2223 */ /* 0x000fe20000010032 */
[----:B------:R-:W-:Y:S01]  /*3f30*/  MOV R152, R48 ;  /* 0x0000003000987202 */ /* 0x000fe20000000f00 */
[----:B------:R-:W-:Y:S01]  /*3f40*/  @P2 FADD.FTZ R154, R29, -R148 ;  /* 0x800000941d9a2221 */ /* 0x000fe20000010000 */
[----:B------:R-:W-:Y:S01]  /*3f50*/  @P2 FADD.FTZ R158, R165, -R158 ;  /* 0x8000009ea59e2221 */ /* 0x000fe20000010000 */
[----:B------:R-:W-:Y:S01]  /*3f60*/  @P2 FADD.FTZ R149, R18, -R149 ;  /* 0x8000009512952221 */ /* 0x000fe20000010000 */
[C---:B------:R-:W-:Y:S01]  /*3f70*/  @P2 FFMA.FTZ R152, R208.reuse, R153, R48 ;  /* 0x00000099d0982223 */ /* 0x040fe20000010030 */
[----:B------:R-:W-:Y:S01]  /*3f80*/  MOV R153, R49 ;  /* 0x0000003100997202 */ /* 0x000fe20000000f00 */
[C---:B------:R-:W-:Y:S01]  /*3f90*/  @P2 FFMA.FTZ R153, R208.reuse, R154, R49 ;  /* 0x0000009ad0992223 */ /* 0x040fe20000010031 */
[----:B------:R-:W-:Y:S01]  /*3fa0*/  MOV R157, R51 ;  /* 0x00000033009d7202 */ /* 0x000fe20000000f00 */
[C---:B------:R-:W-:Y:S01]  /*3fb0*/  @P2 FFMA.FTZ R157, R208.reuse, R158, R51 ;  /* 0x0000009ed09d2223 */ /* 0x040fe20000010033 */
[----:B------:R-:W-:Y:S01]  /*3fc0*/  MOV R148, R52 ;  /* 0x0000003400947202 */ /* 0x000fe20000000f00 */
        /* <DEDUP_REMOVED lines=9> */
.L_x_5376:
[----:B------:R-:W-:Y:S05]  /*4060*/  @!P3 BRA `(.L_x_5377) ;  /* 0x000000000018b947 */ /* 0x000fea0003800000 */
[----:B------:R-:W-:Y:S01]  /*4070*/  FMUL.FTZ R149, R155, UR17 ;  /* 0x000000119b957c20 */ /* 0x000fe20008410000 */
[----:B------:R-:W-:-:S03]  /*4080*/  LOP3.LUT P4, RZ, R192, 0xff00, RZ, 0xc0, !PT ;  /* 0x0000ff00c0ff7812 */ /* 0x000fc6000788c0ff */
[----:B------:R-:W-:-:S05]  /*4090*/  FMUL.FTZ R149, R149, UR16 ;  /* 0x0000001095957c20 */ /* 0x000fca0008410000 */
[----:B------:R-:W-:-:S04]  /*40a0*/  FSEL R149, R149, RZ, P4 ;  /* 0x000000ff95957208 */ /* 0x000fc80002000000 */
[----:B------:R-:W-:-:S04]  /*40b0*/  F2FP.BF16.F32.PACK_AB R149, RZ, R149 ;  /* 0x00000095ff95723e */ /* 0x000fc800000010ff */
[----:B------:R-:W-:-:S07]  /*40c0*/  PRMT R144, R144, 0x5410, R149 ;  /* 0x0000541090907816 */ /* 0x000fce0000000095 */
.L_x_5377:
[----:B------:R-:W-:Y:S05]  /*40d0*/  @!P3 BRA `(.L_x_5378) ;  /* 0x000000000018b947 */ /* 0x000fea0003800000 */
[----:B------:R-:W-:Y:S01]  /*40e0*/  FMUL.FTZ R149, R150, UR17 ;  /* 0x0000001196957c20 */ /* 0x000fe20008410000 */
[----:B------:R-:W-:-:S03]  /*40f0*/  LOP3.LUT P4, RZ, R192, 0xff0000, RZ, 0xc0, !PT ;  /* 0x00ff0000c0ff7812 */ /* 0x000fc6000788c0ff */
[----:B------:R-:W-:-:S05]  /*4100*/  FMUL.FTZ R149, R149, UR16 ;  /* 0x0000001095957c20 */ /* 0x000fca0008410000 */
[----:B------:R-:W-:-:S04]  /*4110*/  FSEL R149, R149, RZ, P4 ;  /* 0x000000ff95957208 */ /* 0x000fc80002000000 */
[----:B------:R-:W-:-:S04]  /*4120*/  F2FP.BF16.F32.PACK_AB R149, RZ, R149 ;  /* 0x00000095ff95723e */ /* 0x000fc800000010ff */
[----:B------:R-:W-:-:S07]  /*4130*/  PRMT R145, R149, 0x7610, R145 ;  /* 0x0000761095917816 */ /* 0x000fce0000000091 */
.L_x_5378:
[----:B------:R-:W-:Y:S05]  /*4140*/  @!P3 BRA `(.L_x_5379) ;  /* 0x000000000018b947 */ /* 0x000fea0003800000 */
[----:B------:R-:W-:Y:S01]  /*4150*/  FMUL.FTZ R149, R151, UR17 ;  /* 0x0000001197957c20 */ /* 0x000fe20008410000 */
[----:B------:R-:W-:-:S03]  /*4160*/  LOP3.LUT P4, RZ, R192, 0xff000000, RZ, 0xc0, !PT ;  /* 0xff000000c0ff7812 */ /* 0x000fc6000788c0ff */
[----:B------:R-:W-:-:S05]  /*4170*/  FMUL.FTZ R149, R149, UR16 ;  /* 0x0000001095957c20 */ /* 0x000fca0008410000 */
[----:B------:R-:W-:-:S04]  /*4180*/  FSEL R149, R149, RZ, P4 ;  /* 0x000000ff95957208 */ /* 0x000fc80002000000 */
[----:B------:R-:W-:-:S04]  /*4190*/  F2FP.BF16.F32.PACK_AB R149, RZ, R149 ;  /* 0x00000095ff95723e */ /* 0x000fc800000010ff */
[----:B------:R-:W-:-:S07]  /*41a0*/  PRMT R145, R145, 0x5410, R149 ;  /* 0x0000541091917816 */ /* 0x000fce0000000095 */
.L_x_5379:
[----:B------:R-:W-:Y:S05]  /*41b0*/  @!P3 BRA `(.L_x_5380) ;  /* 0x000000000018b947 */ /* 0x000fea0003800000 */
[----:B------:R-:W-:Y:S01]  /*41c0*/  FMUL.FTZ R149, R152, UR17 ;  /* 0x0000001198957c20 */ /* 0x000fe20008410000 */
[----:B------:R-:W-:-:S03]  /*41d0*/  LOP3.LUT P4, RZ, R193, 0xff, RZ, 0xc0, !PT ;  /* 0x000000ffc1ff7812 */ /* 0x000fc6000788c0ff */
[----:B------:R-:W-:-:S05]  /*41e0*/  FMUL.FTZ R149, R149, UR16 ;  /* 0x0000001095957c20 */ /* 0x000fca0008410000 */
[----:B------:R-:W-:-:S04]  /*41f0*/  FSEL R149, R149, RZ, P4 ;  /* 0x000000ff95957208 */ /* 0x000fc80002000000 */
[----:B------:R-:W-:-:S04]  /*4200*/  F2FP.BF16.F32.PACK_AB R149, RZ, R149 ;  /* 0x00000095ff95723e */ /* 0x000fc800000010ff */
[----:B------:R-:W-:-:S07]  /*4210*/  PRMT R146, R149, 0x7610, R146 ;  /* 0x0000761095927816 */ /* 0x000fce0000000092 */
.L_x_5380:
[----:B------:R-:W-:Y:S05]  /*4220*/  @!P3 BRA `(.L_x_5381) ;  /* 0x000000000018b947 */ /* 0x000fea0003800000 */
[----:B------:R-:W-:Y:S01]  /*4230*/  FMUL.FTZ R149, R153, UR17 ;  /* 0x0000001199957c20 */ /* 0x000fe20008410000 */
[----:B------:R-:W-:-:S03]  /*4240*/  LOP3.LUT P4, RZ, R193, 0xff00, RZ, 0xc0, !PT ;  /* 0x0000ff00c1ff7812 */ /* 0x000fc6000788c0ff */
[----:B------:R-:W-:-:S05]  /*4250*/  FMUL.FTZ R149, R149, UR16 ;  /* 0x0000001095957c20 */ /* 0x000fca0008410000 */
[----:B------:R-:W-:-:S04]  /*4260*/  FSEL R149, R149, RZ, P4 ;  /* 0x000000ff95957208 */ /* 0x000fc80002000000 */
[----:B------:R-:W-:-:S04]  /*4270*/  F2FP.BF16.F32.PACK_AB R149, RZ, R149 ;  /* 0x00000095ff95723e */ /* 0x000fc800000010ff */
[----:B------:R-:W-:-:S07]  /*4280*/  PRMT R146, R146, 0x5410, R149 ;  /* 0x0000541092927816 */ /* 0x000fce0000000095 */
.L_x_5381:
[----:B------:R-:W-:Y:S05]  /*4290*/  @!P3 BRA `(.L_x_5382) ;  /* 0x000000000018b947 */ /* 0x000fea0003800000 */
[----:B------:R-:W-:Y:S01]  /*42a0*/  FMUL.FTZ R149, R156, UR17 ;  /* 0x000000119c957c20 */ /* 0x000fe20008410000 */
[----:B------:R-:W-:-:S03]  /*42b0*/  LOP3.LUT P4, RZ, R193, 0xff0000, RZ, 0xc0, !PT ;  /* 0x00ff0000c1ff7812 */ /* 0x000fc6000788c0ff */
[----:B------:R-:W-:-:S05]  /*42c0*/  FMUL.FTZ R149, R149, UR16 ;  /* 0x0000001095957c20 */ /* 0x000fca0008410000 */
[----:B------:R-:W-:-:S04]  /*42d0*/  FSEL R149, R149, RZ, P4 ;  /* 0x000000ff95957208 */ /* 0x000fc80002000000 */
[----:B------:R-:W-:-:S04]  /*42e0*/  F2FP.BF16.F32.PACK_AB R149, RZ, R149 ;  /* 0x00000095ff95723e */ /* 0x000fc800000010ff */
[----:B------:R-:W-:-:S07]  /*42f0*/  PRMT R147, R149, 0x7610, R147 ;  /* 0x0000761095937816 */ /* 0x000fce0000000093 */
.L_x_5382:
        /* <DEDUP_REMOVED lines=11> */
.L_x_5375:
[----:B------:R-:W-:Y:S05]  /*43b0*/  @!P3 BRA `(.L_x_5384) ;  /* 0x000000000028b947 */ /* 0x000fea0003800000 */
[----:B-1----:R-:W-:Y:S01]  /*43c0*/  @P2 FFMA.FTZ R157, R19, R160, R161 ;  /* 0x000000a0139d2223 */ /* 0x002fe200000100a1 */
        /* <DEDUP_REMOVED lines=9> */
.L_x_5384:
        /* <DEDUP_REMOVED lines=11> */
.L_x_5385:
        /* <DEDUP_REMOVED lines=11> */
.L_x_5386:
        /* <DEDUP_REMOVED lines=11> */
.L_x_5387:
        /* <DEDUP_REMOVED lines=11> */
.L_x_5388:
        /* <DEDUP_REMOVED lines=11> */
.L_x_5389:
        /* <DEDUP_REMOVED lines=11> */
.L_x_5390:
[----:B------:R-:W-:Y:S05]  /*4880*/  @!P3 BRA `(.L_x_5383) ;  /* 0x0000000c002cb947 */ /* 0x000fea0003800000 */
[----:B-1----:R-:W-:Y:S01]  /*4890*/  @P2 FFMA.FTZ R158, R164, R160, R161 ;  /* 0x000000a0a49e2223 */ /* 0x002fe200000100a1 */
        /* <DEDUP_REMOVED lines=11> */
.L_x_5374:
[----:B------:R-:W-:Y:S05]  /*4950*/  @!P0 BRA `(.L_x_5391) ;  /* 0x0000000400748947 */ /* 0x000fea0003800000 */
[-CC-:B-1----:R-:W-:Y:S01]  /*4960*/  FFMA.FTZ R149, R19, R160.reuse, R161.reuse ;  /* 0x000000a013957223 */ /* 0x182fe200000100a1 */
[-CC-:B------:R-:W-:Y:S01]  /*4970*/  FFMA.FTZ R148, R20, R160.reuse, R161.reuse ;  /* 0x000000a014947223 */ /* 0x180fe200000100a1 */
[-CC-:B------:R-:W-:Y:S01]  /*4980*/  FFMA.FTZ R150, R24, R160.reuse, R161.reuse ;  /* 0x000000a018967223 */ /* 0x180fe200000100a1 */
[-CC-:B------:R-:W-:Y:S01]  /*4990*/  FFMA.FTZ R153, R23, R160.reuse, R161.reuse ;  /* 0x000000a017997223 */ /* 0x180fe200000100a1 */
[-CC-:B------:R-:W-:Y:S01]  /*49a0*/  FFMA.FTZ R154, R164, R160.reuse, R161.reuse ;  /* 0x000000a0a49a7223 */ /* 0x180fe200000100a1 */
[-CC-:B------:R-:W-:Y:S01]  /*49b0*/  FFMA.FTZ R157, R27, R160.reuse, R161.reuse ;  /* 0x000000a01b9d7223 */ /* 0x180fe200000100a1 */
[-CC-:B------:R-:W-:Y:S01]  /*49c0*/  FFMA.FTZ R152, R28, R160.reuse, R161.reuse ;  /* 0x000000a01c987223 */ /* 0x180fe200000100a1 */
[----:B-----5:R-:W-:Y:S01]  /*49d0*/  FFMA.FTZ R195, R31, R160, R161 ;  /* 0x000000a01fc37223 */ /* 0x020fe200000100a1 */
        /* <DEDUP_REMOVED lines=12> */
[----:B------:R-:W-:Y:S01]  /*4aa0*/  FMUL.FTZ R155, R208, R209 ;  /* 0x000000d1d09b7220 */ /* 0x000fe20000410000 */
[----:B------:R-:W-:Y:S01]  /*4ab0*/  ISETP.GT.AND P4, PT, R206, RZ, PT ;  /* 0x000000ffce00720c */ /* 0x000fe20003f84270 */
        /* <DEDUP_REMOVED lines=18> */
.L_x_5392:
[----:B------:R-:W-:Y:S05]  /*4be0*/  @!P3 BRA `(.L_x_5393) ;  /* 0x000000000018b947 */ /* 0x000fea0003800000 */
[----:B------:R-:W-:Y:S01]  /*4bf0*/  FMUL.FTZ R148, R149, UR17 ;  /* 0x0000001195947c20 */ /* 0x000fe20008410000 */
[----:B------:R-:W-:-:S03]  /*4c00*/  LOP3.LUT P4, RZ, R192, 0xff00, RZ, 0xc0, !PT ;  /* 0x0000ff00c0ff7812 */ /* 0x000fc6000788c0ff */
[----:B------:R-:W-:-:S05]  /*4c10*/  FMUL.FTZ R148, R148, UR16 ;  /* 0x0000001094947c20 */ /* 0x000fca0008410000 */
[----:B------:R-:W-:-:S04]  /*4c20*/  FSEL R148, R148, RZ, P4 ;  /* 0x000000ff94947208 */ /* 0x000fc80002000000 */
[----:B------:R-:W-:-:S04]  /*4c30*/  F2FP.BF16.F32.PACK_AB R148, RZ, R148 ;  /* 0x00000094ff94723e */ /* 0x000fc800000010ff */
[----:B------:R-:W-:-:S07]  /*4c40*/  PRMT R144, R144, 0x5410, R148 ;  /* 0x0000541090907816 */ /* 0x000fce0000000094 */
.L_x_5393:
[----:B------:R-:W-:Y:S05]  /*4c50*/  @!P3 BRA `(.L_x_5394) ;  /* 0x000000000018b947 */ /* 0x000fea0003800000 */
[----:B------:R-:W-:Y:S01]  /*4c60*/  FMUL.FTZ R148, R150, UR17 ;  /* 0x0000001196947c20 */ /* 0x000fe20008410000 */
[----:B------:R-:W-:-:S03]  /*4c70*/  LOP3.LUT P4, RZ, R192, 0xff0000, RZ, 0xc0, !PT ;  /* 0x00ff0000c0ff7812 */ /* 0x000fc6000788c0ff */
[----:B------:R-:W-:-:S05]  /*4c80*/  FMUL.FTZ R148, R148, UR16 ;  /* 0x0000001094947c20 */ /* 0x000fca0008410000 */
[----:B------:R-:W-:-:S04]  /*4c90*/  FSEL R148, R148, RZ, P4 ;  /* 0x000000ff94947208 */ /* 0x000fc80002000000 */
[----:B------:R-:W-:-:S04]  /*4ca0*/  F2FP.BF16.F32.PACK_AB R148, RZ, R148 ;  /* 0x00000094ff94723e */ /* 0x000fc800000010ff */
[----:B------:R-:W-:-:S07]  /*4cb0*/  PRMT R145, R148, 0x7610, R145 ;  /* 0x0000761094917816 */ /* 0x000fce0000000091 */
.L_x_5394:
[----:B------:R-:W-:Y:S05]  /*4cc0*/  @!P3 BRA `(.L_x_5395) ;  /* 0x000000000018b947 */ /* 0x000fea0003800000 */
[----:B------:R-:W-:Y:S01]  /*4cd0*/  FMUL.FTZ R148, R151, UR17 ;  /* 0x0000001197947c20 */ /* 0x000fe20008410000 */
[----:B------:R-:W-:-:S03]  /*4ce0*/  LOP3.LUT P4, RZ, R192, 0xff000000, RZ, 0xc0, !PT ;  /* 0xff000000c0ff7812 */ /* 0x000fc6000788c0ff */
[----:B------:R-:W-:-:S05]  /*4cf0*/  FMUL.FTZ R148, R148, UR16 ;  /* 0x0000001094947c20 */ /* 0x000fca0008410000 */
[----:B------:R-:W-:-:S04]  /*4d00*/  FSEL R148, R148, RZ, P4 ;  /* 0x000000ff94947208 */ /* 0x000fc80002000000 */
[----:B------:R-:W-:-:S04]  /*4d10*/  F2FP.BF16.F32.PACK_AB R148, RZ, R148 ;  /* 0x00000094ff94723e */ /* 0x000fc800000010ff */
[----:B------:R-:W-:-:S07]  /*4d20*/  PRMT R145, R145, 0x5410, R148 ;  /* 0x0000541091917816 */ /* 0x000fce0000000094 */
.L_x_5395:
[----:B------:R-:W-:Y:S05]  /*4d30*/  @!P3 BRA `(.L_x_5396) ;  /* 0x000000000018b947 */ /* 0x000fea0003800000 */
[----:B------:R-:W-:Y:S01]  /*4d40*/  FMUL.FTZ R148, R152, UR17 ;  /* 0x0000001198947c20 */ /* 0x000fe20008410000 */
[----:B------:R-:W-:-:S03]  /*4d50*/  LOP3.LUT P4, RZ, R193, 0xff, RZ, 0xc0, !PT ;  /* 0x000000ffc1ff7812 */ /* 0x000fc6000788c0ff */
[----:B------:R-:W-:-:S05]  /*4d60*/  FMUL.FTZ R148, R148, UR16 ;  /* 0x0000001094947c20 */ /* 0x000fca0008410000 */
[----:B------:R-:W-:-:S04]  /*4d70*/  FSEL R148, R148, RZ, P4 ;  /* 0x000000ff94947208 */ /* 0x000fc80002000000 */
[----:B------:R-:W-:-:S04]  /*4d80*/  F2FP.BF16.F32.PACK_AB R148, RZ, R148 ;  /* 0x00000094ff94723e */ /* 0x000fc800000010ff */
[----:B------:R-:W-:-:S07]  /*4d90*/  PRMT R146, R148, 0x7610, R146 ;  /* 0x0000761094927816 */ /* 0x000fce0000000092 */
.L_x_5396:
[----:B------:R-:W-:Y:S05]  /*4da0*/  @!P3 BRA `(.L_x_5397) ;  /* 0x000000000018b947 */ /* 0x000fea0003800000 */
[----:B------:R-:W-:Y:S01]  /*4db0*/  FMUL.FTZ R148, R153, UR17 ;  /* 0x0000001199947c20 */ /* 0x000fe20008410000 */
[----:B------:R-:W-:-:S03]  /*4dc0*/  LOP3.LUT P4, RZ, R193, 0xff00, RZ, 0xc0, !PT ;  /* 0x0000ff00c1ff7812 */ /* 0x000fc6000788c0ff */
[----:B------:R-:W-:-:S05]  /*4dd0*/  FMUL.FTZ R148, R148, UR16 ;  /* 0x0000001094947c20 */ /* 0x000fca0008410000 */
[----:B------:R-:W-:-:S04]  /*4de0*/  FSEL R148, R148, RZ, P4 ;  /* 0x000000ff94947208 */ /* 0x000fc80002000000 */
[----:B------:R-:W-:-:S04]  /*4df0*/  F2FP.BF16.F32.PACK_AB R148, RZ, R148 ;  /* 0x00000094ff94723e */ /* 0x000fc800000010ff */
[----:B------:R-:W-:-:S07]  /*4e00*/  PRMT R146, R146, 0x5410, R148 ;  /* 0x0000541092927816 */ /* 0x000fce0000000094 */
.L_x_5397:
[----:B------:R-:W-:Y:S05]  /*4e10*/  @!P3 BRA `(.L_x_5398) ;  /* 0x000000000018b947 */ /* 0x000fea0003800000 */
[----:B------:R-:W-:Y:S01]  /*4e20*/  FMUL.FTZ R148, R154, UR17 ;  /* 0x000000119a947c20 */ /* 0x000fe20008410000 */
[----:B------:R-:W-:-:S03]  /*4e30*/  LOP3.LUT P4, RZ, R193, 0xff0000, RZ, 0xc0, !PT ;  /* 0x00ff0000c1ff7812 */ /* 0x000fc6000788c0ff */
[----:B------:R-:W-:-:S05]  /*4e40*/  FMUL.FTZ R148, R148, UR16 ;  /* 0x0000001094947c20 */ /* 0x000fca0008410000 */
[----:B------:R-:W-:-:S04]  /*4e50*/  FSEL R148, R148, RZ, P4 ;  /* 0x000000ff94947208 */ /* 0x000fc80002000000 */
[----:B------:R-:W-:-:S04]  /*4e60*/  F2FP.BF16.F32.PACK_AB R148, RZ, R148 ;  /* 0x00000094ff94723e */ /* 0x000fc800000010ff */
[----:B------:R-:W-:-:S07]  /*4e70*/  PRMT R147, R148, 0x7610, R147 ;  /* 0x0000761094937816 */ /* 0x000fce0000000093 */
.L_x_5398:
        /* <DEDUP_REMOVED lines=11> */
.L_x_5391:
        /* <DEDUP_REMOVED lines=12> */
.L_x_5399:
        /* <DEDUP_REMOVED lines=12> */
.L_x_5400:
        /* <DEDUP_REMOVED lines=12> */
.L_x_5401:
        /* <DEDUP_REMOVED lines=12> */
.L_x_5402:
        /* <DEDUP_REMOVED lines=12> */
.L_x_5403:
        /* <DEDUP_REMOVED lines=12> */
.L_x_5404:
        /* <DEDUP_REMOVED lines=12> */
.L_x_5405:
        /* <DEDUP_REMOVED lines=13> */
.L_x_5383:
[----:B-1----:R-:W1:Y:S01]  /*5540*/  @P0 LDC.64 R158, c[0x0][0x478] ;  /* 0x00011e00ff9e0b82 */ /* 0x002e620000000a00 */
[----:B-----5:R-:W-:Y:S02]  /*5550*/  @P0 IADD3 R193, PT, PT, R211, 0x80, RZ ;  /* 0x00000080d3c10810 */ /* 0x020fe40007ffe0ff */
[----:B------:R-:W-:-:S05]  /*5560*/  @P3 IADD3 R195, PT, PT, R163, 0x80, RZ ;  /* 0x00000080a3c33810 */ /* 0x000fca0007ffe0ff */
[----:B------:R-:W2:Y:S01]  /*5570*/  @P3 LDC.64 R156, c[0x0][0x468] ;  /* 0x00011a00ff9c3b82 */ /* 0x000ea20000000a00 */
[----:B-1----:R-:W-:-:S05]  /*5580*/  @P0 IMAD.WIDE.U32 R158, R193, 0x20, R158 ;  /* 0x00000020c19e0825 */ /* 0x002fca00078e009e */
[----:B------:R1:W-:Y:S01]  /*5590*/  @P0 STG.E.128 desc[UR12][R158.64], R148 ;  /* 0x000000949e000986 */ /* 0x0003e2000c101d0c */
[----:B--2---:R-:W-:-:S03]  /*55a0*/  @P3 IMAD.WIDE.U32 R156, R195, 0x10, R156 ;  /* 0x00000010c39c3825 */ /* 0x004fc600078e009c */
[----:B------:R1:W-:Y:S04]  /*55b0*/  @P0 STG.E.128 desc[UR12][R158.64+0x10], R152 ;  /* 0x000010989e000986 */ /* 0x0003e8000c101d0c */
[----:B------:R1:W-:Y:S01]  /*55c0*/  @P3 STG.E.128 desc[UR12][R156.64], R144 ;  /* 0x000000909c003986 */ /* 0x0003e2000c101d0c */
[----:B------:R-:W-:Y:S05]  /*55d0*/  @!P1 BRA `(.L_x_5406) ;  /* 0x0000000800e09947 */ /* 0x000fea0003800000 */
[----:B------:R-:W-:Y:S05]  /*55e0*/  @!P0 BRA `(.L_x_5407) ;  /* 0x0000000400748947 */ /* 0x000fea0003800000 */
[-CC-:B-1----:R-:W-:Y:S01]  /*55f0*/  @P2 FFMA.FTZ R148, R168, R160.reuse, R161.reuse ;  /* 0x000000a0a8942223 */ /* 0x182fe200000100a1 */
[----:B------:R-:W-:Y:S01]  /*5600*/  MOV R155, R45 ;  /* 0x0000002d009b7202 */ /* 0x000fe20000000f00 */
        /* <DEDUP_REMOVED lines=38> */
.L_x_5408:
[----:B------:R-:W-:Y:S05]  /*5870*/  @!P3 BRA `(.L_x_5409) ;  /* 0x000000000018b947 */ /* 0x000fea0003800000 */
[----:B------:R-:W-:Y:S01]  /*5880*/  FMUL.FTZ R149, R155, UR17 ;  /* 0x000000119b957c20 */ /* 0x000fe20008410000 */
[----:B------:R-:W-:-:S03]  /*5890*/  LOP3.LUT P4, RZ, R190, 0xff00, RZ, 0xc0, !PT ;  /* 0x0000ff00beff7812 */ /* 0x000fc6000788c0ff */
[----:B------:R-:W-:-:S05]  /*58a0*/  FMUL.FTZ R149, R149, UR16 ;  /* 0x0000001095957c20 */ /* 0x000fca0008410000 */
[----:B------:R-:W-:-:S04]  /*58b0*/  FSEL R149, R149, RZ, P4 ;  /* 0x000000ff95957208 */ /* 0x000fc80002000000 */
[----:B------:R-:W-:-:S04]  /*58c0*/  F2FP.BF16.F32.PACK_AB R149, RZ, R149 ;  /* 0x00000095ff95723e */ /* 0x000fc800000010ff */
[----:B------:R-:W-:-:S07]  /*58d0*/  PRMT R144, R144, 0x5410, R149 ;  /* 0x0000541090907816 */ /* 0x000fce0000000095 */
.L_x_5409:
[----:B------:R-:W-:Y:S05]  /*58e0*/  @!P3 BRA `(.L_x_5410) ;  /* 0x000000000018b947 */ /* 0x000fea0003800000 */
[----:B------:R-:W-:Y:S01]  /*58f0*/  FMUL.FTZ R149, R150, UR17 ;  /* 0x0000001196957c20 */ /* 0x000fe20008410000 */
[----:B------:R-:W-:-:S03]  /*5900*/  LOP3.LUT P4, RZ, R190, 0xff0000, RZ, 0xc0, !PT ;  /* 0x00ff0000beff7812 */ /* 0x000fc6000788c0ff */
[----:B------:R-:W-:-:S05]  /*5910*/  FMUL.FTZ R149, R149, UR16 ;  /* 0x0000001095957c20 */ /* 0x000fca0008410000 */
[----:B------:R-:W-:-:S04]  /*5920*/  FSEL R149, R149, RZ, P4 ;  /* 0x000000ff95957208 */ /* 0x000fc80002000000 */
[----:B------:R-:W-:-:S04]  /*5930*/  F2FP.BF16.F32.PACK_AB R149, RZ, R149 ;  /* 0x00000095ff95723e */ /* 0x000fc800000010ff */
[----:B------:R-:W-:-:S07]  /*5940*/  PRMT R145, R149, 0x7610, R145 ;  /* 0x0000761095917816 */ /* 0x000fce0000000091 */
.L_x_5410:
[----:B------:R-:W-:Y:S05]  /*5950*/  @!P3 BRA `(.L_x_5411) ;  /* 0x000000000018b947 */ /* 0x000fea0003800000 */
[----:B------:R-:W-:Y:S01]  /*5960*/  FMUL.FTZ R149, R151, UR17 ;  /* 0x0000001197957c20 */ /* 0x000fe20008410000 */
[----:B------:R-:W-:-:S03]  /*5970*/  LOP3.LUT P4, RZ, R190, 0xff000000, RZ, 0xc0, !PT ;  /* 0xff000000beff7812 */ /* 0x000fc6000788c0ff */
[----:B------:R-:W-:-:S05]  /*5980*/  FMUL.FTZ R149, R149, UR16 ;  /* 0x0000001095957c20 */ /* 0x000fca0008410000 */
[----:B------:R-:W-:-:S04]  /*5990*/  FSEL R149, R149, RZ, P4 ;  /* 0x000000ff95957208 */ /* 0x000fc80002000000 */
[----:B------:R-:W-:-:S04]  /*59a0*/  F2FP.BF16.F32.PACK_AB R149, RZ, R149 ;  /* 0x00000095ff95723e */ /* 0x000fc800000010ff */
[----:B------:R-:W-:-:S07]  /*59b0*/  PRMT R145, R145, 0x5410, R149 ;  /* 0x0000541091917816 */ /* 0x000fce0000000095 */
.L_x_5411:
[----:B------:R-:W-:Y:S05]  /*59c0*/  @!P3 BRA `(.L_x_5412) ;  /* 0x000000000018b947 */ /* 0x000fea0003800000 */
[----:B------:R-:W-:Y:S01]  /*59d0*/  FMUL.FTZ R149, R152, UR17 ;  /* 0x0000001198957c20 */ /* 0x000fe20008410000 */
[----:B------:R-:W-:-:S03]  /*59e0*/  LOP3.LUT P4, RZ, R191, 0xff, RZ, 0xc0, !PT ;  /* 0x000000ffbfff7812 */ /* 0x000fc6000788c0ff */
[----:B------:R-:W-:-:S05]  /*59f0*/  FMUL.FTZ R149, R149, UR16 ;  /* 0x0000001095957c20 */ /* 0x000fca0008410000 */
[----:B------:R-:W-:-:S04]  /*5a00*/  FSEL R149, R149, RZ, P4 ;  /* 0x000000ff95957208 */ /* 0x000fc80002000000 */
[----:B------:R-:W-:-:S04]  /*5a10*/  F2FP.BF16.F32.PACK_AB R149, RZ, R149 ;  /* 0x00000095ff95723e */ /* 0x000fc800000010ff */
[----:B------:R-:W-:-:S07]  /*5a20*/  PRMT R146, R149, 0x7610, R146 ;  /* 0x0000761095927816 */ /* 0x000fce0000000092 */
.L_x_5412:
[----:B------:R-:W-:Y:S05]  /*5a30*/  @!P3 BRA `(.L_x_5413) ;  /* 0x000000000018b947 */ /* 0x000fea0003800000 */
[----:B------:R-:W-:Y:S01]  /*5a40*/  FMUL.FTZ R149, R153, UR17 ;  /* 0x0000001199957c20 */ /* 0x000fe20008410000 */
[----:B------:R-:W-:-:S03]  /*5a50*/  LOP3.LUT P4, RZ, R191, 0xff00, RZ, 0xc0, !PT ;  /* 0x0000ff00bfff7812 */ /* 0x000fc6000788c0ff */
[----:B------:R-:W-:-:S05]  /*5a60*/  FMUL.FTZ R149, R149, UR16 ;  /* 0x0000001095957c20 */ /* 0x000fca0008410000 */
[----:B------:R-:W-:-:S04]  /*5a70*/  FSEL R149, R149, RZ, P4 ;  /* 0x000000ff95957208 */ /* 0x000fc80002000000 */
[----:B------:R-:W-:-:S04]  /*5a80*/  F2FP.BF16.F32.PACK_AB R149, RZ, R149 ;  /* 0x00000095ff95723e */ /* 0x000fc800000010ff */
[----:B------:R-:W-:-:S07]  /*5a90*/  PRMT R146, R146, 0x5410, R149 ;  /* 0x0000541092927816 */ /* 0x000fce0000000095 */
.L_x_5413:
[----:B------:R-:W-:Y:S05]  /*5aa0*/  @!P3 BRA `(.L_x_5414) ;  /* 0x000000000018b947 */ /* 0x000fea0003800000 */
[----:B------:R-:W-:Y:S01]  /*5ab0*/  FMUL.FTZ R149, R156, UR17 ;  /* 0x000000119c957c20 */ /* 0x000fe20008410000 */
[----:B------:R-:W-:-:S03]  /*5ac0*/  LOP3.LUT P4, RZ, R191, 0xff0000, RZ, 0xc0, !PT ;  /* 0x00ff0000bfff7812 */ /* 0x000fc6000788c0ff */
[----:B------:R-:W-:-:S05]  /*5ad0*/  FMUL.FTZ R149, R149, UR16 ;  /* 0x0000001095957c20 */ /* 0x000fca0008410000 */
[----:B------:R-:W-:-:S04]  /*5ae0*/  FSEL R149, R149, RZ, P4 ;  /* 0x000000ff95957208 */ /* 0x000fc80002000000 */
[----:B------:R-:W-:-:S04]  /*5af0*/  F2FP.BF16.F32.PACK_AB R149, RZ, R149 ;  /* 0x00000095ff95723e */ /* 0x000fc800000010ff */
[----:B------:R-:W-:-:S07]  /*5b00*/  PRMT R147, R149, 0x7610, R147 ;  /* 0x0000761095937816 */ /* 0x000fce0000000093 */
.L_x_5414:
        /* <DEDUP_REMOVED lines=11> */
.L_x_5407:
[----:B------:R-:W-:Y:S05]  /*5bc0*/  @!P3 BRA `(.L_x_5416) ;  /* 0x000000000028b947 */ /* 0x000fea0003800000 */
[----:B-1----:R-:W-:Y:S01]  /*5bd0*/  @P2 FFMA.FTZ R157, R167, R160, R161 ;  /* 0x000000a0a79d2223 */ /* 0x002fe200000100a1 */
[----:B------:R-:W-:Y:S02]  /*5be0*/  MOV R156, R44 ;  /* 0x0000002c009c7202 */ /* 0x000fe40000000f00 */
        /* <DEDUP_REMOVED lines=8> */
.L_x_5416:
        /* <DEDUP_REMOVED lines=11> */
.L_x_5417:
        /* <DEDUP_REMOVED lines=11> */
.L_x_5418:
        /* <DEDUP_REMOVED lines=11> */
.L_x_5419:
        /* <DEDUP_REMOVED lines=11> */
.L_x_5420:
        /* <DEDUP_REMOVED lines=11> */
.L_x_5421:
        /* <DEDUP_REMOVED lines=11> */
.L_x_5422:
[----:B------:R-:W-:Y:S05]  /*6090*/  @!P3 BRA `(.L_x_5415) ;  /* 0x0000000c002cb947 */ /* 0x000fea0003800000 */
[----:B-1----:R-:W-:Y:S01]  /*60a0*/  @P2 FFMA.FTZ R158, R180, R160, R161 ;  /* 0x000000a0b49e2223 */ /* 0x002fe200000100a1 */
[----:B------:R-:W-:Y:S02]  /*60b0*/  MOV R156, R43 ;  /* 0x0000002b009c7202 */ /* 0x000fe40000000f00 */
        /* <DEDUP_REMOVED lines=10> */
.L_x_5406:
        /* <DEDUP_REMOVED lines=41> */
.L_x_5424:
[----:B------:R-:W-:Y:S05]  /*63f0*/  @!P3 BRA `(.L_x_5425) ;  /* 0x000000000018b947 */ /* 0x000fea0003800000 */
[----:B------:R-:W-:Y:S01]  /*6400*/  FMUL.FTZ R148, R149, UR17 ;  /* 0x0000001195947c20 */ /* 0x000fe20008410000 */
[----:B------:R-:W-:-:S03]  /*6410*/  LOP3.LUT P4, RZ, R190, 0xff00, RZ, 0xc0, !PT ;  /* 0x0000ff00beff7812 */ /* 0x000fc6000788c0ff */
[----:B------:R-:W-:-:S05]  /*6420*/  FMUL.FTZ R148, R148, UR16 ;  /* 0x0000001094947c20 */ /* 0x000fca0008410000 */
[----:B------:R-:W-:-:S04]  /*6430*/  FSEL R148, R148, RZ, P4 ;  /* 0x000000ff94947208 */ /* 0x000fc80002000000 */
[----:B------:R-:W-:-:S04]  /*6440*/  F2FP.BF16.F32.PACK_AB R148, RZ, R148 ;  /* 0x00000094ff94723e */ /* 0x000fc800000010ff */
[----:B------:R-:W-:-:S07]  /*6450*/  PRMT R144, R144, 0x5410, R148 ;  /* 0x0000541090907816 */ /* 0x000fce0000000094 */
.L_x_5425:
[----:B------:R-:W-:Y:S05]  /*6460*/  @!P3 BRA `(.L_x_5426) ;  /* 0x000000000018b947 */ /* 0x000fea0003800000 */
[----:B------:R-:W-:Y:S01]  /*6470*/  FMUL.FTZ R148, R150, UR17 ;  /* 0x0000001196947c20 */ /* 0x000fe20008410000 */
[----:B------:R-:W-:-:S03]  /*6480*/  LOP3.LUT P4, RZ, R190, 0xff0000, RZ, 0xc0, !PT ;  /* 0x00ff0000beff7812 */ /* 0x000fc6000788c0ff */
[----:B------:R-:W-:-:S05]  /*6490*/  FMUL.FTZ R148, R148, UR16 ;  /* 0x0000001094947c20 */ /* 0x000fca0008410000 */
[----:B------:R-:W-:-:S04]  /*64a0*/  FSEL R148, R148, RZ, P4 ;  /* 0x000000ff94947208 */ /* 0x000fc80002000000 */
[----:B------:R-:W-:-:S04]  /*64b0*/  F2FP.BF16.F32.PACK_AB R148, RZ, R148 ;  /* 0x00000094ff94723e */ /* 0x000fc800000010ff */
[----:B------:R-:W-:-:S07]  /*64c0*/  PRMT R145, R148, 0x7610, R145 ;  /* 0x0000761094917816 */ /* 0x000fce0000000091 */
.L_x_5426:
[----:B------:R-:W-:Y:S05]  /*64d0*/  @!P3 BRA `(.L_x_5427) ;  /* 0x000000000018b947 */ /* 0x000fea0003800000 */
[----:B------:R-:W-:Y:S01]  /*64e0*/  FMUL.FTZ R148, R151, UR17 ;  /* 0x0000001197947c20 */ /* 0x000fe20008410000 */
[----:B------:R-:W-:-:S03]  /*64f0*/  LOP3.LUT P4, RZ, R190, 0xff000000, RZ, 0xc0, !PT ;  /* 0xff000000beff7812 */ /* 0x000fc6000788c0ff */
[----:B------:R-:W-:-:S05]  /*6500*/  FMUL.FTZ R148, R148, UR16 ;  /* 0x0000001094947c20 */ /* 0x000fca0008410000 */
[----:B------:R-:W-:-:S04]  /*6510*/  FSEL R148, R148, RZ, P4 ;  /* 0x000000ff94947208 */ /* 0x000fc80002000000 */
[----:B------:R-:W-:-:S04]  /*6520*/  F2FP.BF16.F32.PACK_AB R148, RZ, R148 ;  /* 0x00000094ff94723e */ /* 0x000fc800000010ff */
[----:B------:R-:W-:-:S07]  /*6530*/  PRMT R145, R145, 0x5410, R148 ;  /* 0x0000541091917816 */ /* 0x000fce0000000094 */
.L_x_5427:
[----:B------:R-:W-:Y:S05]  /*6540*/  @!P3 BRA `(.L_x_5428) ;  /* 0x000000000018b947 */ /* 0x000fea0003800000 */
[----:B------:R-:W-:Y:S01]  /*6550*/  FMUL.FTZ R148, R152, UR17 ;  /* 0x0000001198947c20 */ /* 0x000fe20008410000 */
[----:B------:R-:W-:-:S03]  /*6560*/  LOP3.LUT P4, RZ, R191, 0xff, RZ, 0xc0, !PT ;  /* 0x000000ffbfff7812 */ /* 0x000fc6000788c0ff */
[----:B------:R-:W-:-:S05]  /*6570*/  FMUL.FTZ R148, R148, UR16 ;  /* 0x0000001094947c20 */ /* 0x000fca0008410000 */
[----:B------:R-:W-:-:S04]  /*6580*/  FSEL R148, R148, RZ, P4 ;  /* 0x000000ff94947208 */ /* 0x000fc80002000000 */
[----:B------:R-:W-:-:S04]  /*6590*/  F2FP.BF16.F32.PACK_AB R148, RZ, R148 ;  /* 0x00000094ff94723e */ /* 0x000fc800000010ff */
[----:B------:R-:W-:-:S07]  /*65a0*/  PRMT R146, R148, 0x7610, R146 ;  /* 0x0000761094927816 */ /* 0x000fce0000000092 */
.L_x_5428:
[----:B------:R-:W-:Y:S05]  /*65b0*/  @!P3 BRA `(.L_x_5429) ;  /* 0x000000000018b947 */ /* 0x000fea0003800000 */
[----:B------:R-:W-:Y:S01]  /*65c0*/  FMUL.FTZ R148, R153, UR17 ;  /* 0x0000001199947c20 */ /* 0x000fe20008410000 */
[----:B------:R-:W-:-:S03]  /*65d0*/  LOP3.LUT P4, RZ, R191, 0xff00, RZ, 0xc0, !PT ;  /* 0x0000ff00bfff7812 */ /* 0x000fc6000788c0ff */
[----:B------:R-:W-:-:S05]  /*65e0*/  FMUL.FTZ R148, R148, UR16 ;  /* 0x0000001094947c20 */ /* 0x000fca0008410000 */
[----:B------:R-:W-:-:S04]  /*65f0*/  FSEL R148, R148, RZ, P4 ;  /* 0x000000ff94947208 */ /* 0x000fc80002000000 */
[----:B------:R-:W-:-:S04]  /*6600*/  F2FP.BF16.F32.PACK_AB R148, RZ, R148 ;  /* 0x00000094ff94723e */ /* 0x000fc800000010ff */
[----:B------:R-:W-:-:S07]  /*6610*/  PRMT R146, R146, 0x5410, R148 ;  /* 0x0000541092927816 */ /* 0x000fce0000000094 */
.L_x_5429:
[----:B------:R-:W-:Y:S05]  /*6620*/  @!P3 BRA `(.L_x_5430) ;  /* 0x000000000018b947 */ /* 0x000fea0003800000 */
[----:B------:R-:W-:Y:S01]  /*6630*/  FMUL.FTZ R148, R154, UR17 ;  /* 0x000000119a947c20 */ /* 0x000fe20008410000 */
[----:B------:R-:W-:-:S03]  /*6640*/  LOP3.LUT P4, RZ, R191, 0xff0000, RZ, 0xc0, !PT ;  /* 0x00ff0000bfff7812 */ /* 0x000fc6000788c0ff */
[----:B------:R-:W-:-:S05]  /*6650*/  FMUL.FTZ R148, R148, UR16 ;  /* 0x0000001094947c20 */ /* 0x000fca0008410000 */
[----:B------:R-:W-:-:S04]  /*6660*/  FSEL R148, R148, RZ, P4 ;  /* 0x000000ff94947208 */ /* 0x000fc80002000000 */
[----:B------:R-:W-:-:S04]  /*6670*/  F2FP.BF16.F32.PACK_AB R148, RZ, R148 ;  /* 0x00000094ff94723e */ /* 0x000fc800000010ff */
[----:B------:R-:W-:-:S07]  /*6680*/  PRMT R147, R148, 0x7610, R147 ;  /* 0x0000761094937816 */ /* 0x000fce0000000093 */
.L_x_5430:
        /* <DEDUP_REMOVED lines=11> */
.L_x_5423:
        /* <DEDUP_REMOVED lines=12> */
.L_x_5431:
        /* <DEDUP_REMOVED lines=12> */
.L_x_5432:
        /* <DEDUP_REMOVED lines=12> */
.L_x_5433:
        /* <DEDUP_REMOVED lines=12> */
.L_x_5434:
        /* <DEDUP_REMOVED lines=12> */
.L_x_5435:
        /* <DEDUP_REMOVED lines=12> */
.L_x_5436:
        /* <DEDUP_REMOVED lines=12> */
.L_x_5437:
        /* <DEDUP_REMOVED lines=13> */
.L_x_5415:
[----:B-1----:R-:W1:Y:S01]  /*6d50*/  @P0 LDC.64 R156, c[0x0][0x478] ;  /* 0x00011e00ff9c0b82 */ /* 0x002e620000000a00 */
[----:B------:R-:W-:Y:S02]  /*6d60*/  @P0 IADD3 R191, PT, PT, R211, 0x100, RZ ;  /* 0x00000100d3bf0810 */ /* 0x000fe40007ffe0ff */
        /* <DEDUP_REMOVED lines=20> */
[----:B------:R-:W-:Y:S01]  /*6eb0*/  MOV R158, R34 ;  /* 0x00000022009e7202 */ /* 0x000fe20000000f00 */
        /* <DEDUP_REMOVED lines=28> */
.L_x_5440:
[----:B------:R-:W-:Y:S05]  /*7080*/  @!P3 BRA `(.L_x_5441) ;  /* 0x000000000018b947 */ /* 0x000fea0003800000 */
[----:B------:R-:W-:Y:S01]  /*7090*/  FMUL.FTZ R149, R155, UR17 ;  /* 0x000000119b957c20 */ /* 0x000fe20008410000 */
[----:B------:R-:W-:-:S03]  /*70a0*/  LOP3.LUT P1, RZ, R188, 0xff00, RZ, 0xc0, !PT ;  /* 0x0000ff00bcff7812 */ /* 0x000fc6000782c0ff */
[----:B------:R-:W-:-:S05]  /*70b0*/  FMUL.FTZ R149, R149, UR16 ;  /* 0x0000001095957c20 */ /* 0x000fca0008410000 */
[----:B------:R-:W-:-:S04]  /*70c0*/  FSEL R149, R149, RZ, P1 ;  /* 0x000000ff95957208 */ /* 0x000fc80000800000 */
[----:B------:R-:W-:-:S04]  /*70d0*/  F2FP.BF16.F32.PACK_AB R149, RZ, R149 ;  /* 0x00000095ff95723e */ /* 0x000fc800000010ff */
[----:B------:R-:W-:-:S07]  /*70e0*/  PRMT R144, R144, 0x5410, R149 ;  /* 0x0000541090907816 */ /* 0x000fce0000000095 */
.L_x_5441:
[----:B------:R-:W-:Y:S05]  /*70f0*/  @!P3 BRA `(.L_x_5442) ;  /* 0x000000000018b947 */ /* 0x000fea0003800000 */
[----:B------:R-:W-:Y:S01]  /*7100*/  FMUL.FTZ R149, R150, UR17 ;  /* 0x0000001196957c20 */ /* 0x000fe20008410000 */
[----:B------:R-:W-:-:S03]  /*7110*/  LOP3.LUT P1, RZ, R188, 0xff0000, RZ, 0xc0, !PT ;  /* 0x00ff0000bcff7812 */ /* 0x000fc6000782c0ff */
[----:B------:R-:W-:-:S05]  /*7120*/  FMUL.FTZ R149, R149, UR16 ;  /* 0x0000001095957c20 */ /* 0x000fca0008410000 */
[----:B------:R-:W-:-:S04]  /*7130*/  FSEL R149, R149, RZ, P1 ;  /* 0x000000ff95957208 */ /* 0x000fc80000800000 */
[----:B------:R-:W-:-:S04]  /*7140*/  F2FP.BF16.F32.PACK_AB R149, RZ, R149 ;  /* 0x00000095ff95723e */ /* 0x000fc800000010ff */
[----:B------:R-:W-:-:S07]  /*7150*/  PRMT R145, R149, 0x7610, R145 ;  /* 0x0000761095917816 */ /* 0x000fce0000000091 */
.L_x_5442:
[----:B------:R-:W-:Y:S05]  /*7160*/  @!P3 BRA `(.L_x_5443) ;  /* 0x000000000018b947 */ /* 0x000fea0003800000 */
[----:B------:R-:W-:Y:S01]  /*7170*/  FMUL.FTZ R149, R156, UR17 ;  /* 0x000000119c957c20 */ /* 0x000fe20008410000 */
[----:B------:R-:W-:-:S03]  /*7180*/  LOP3.LUT P1, RZ, R188, 0xff000000, RZ, 0xc0, !PT ;  /* 0xff000000bcff7812 */ /* 0x000fc6000782c0ff */
[----:B------:R-:W-:-:S05]  /*7190*/  FMUL.FTZ R149, R149, UR16 ;  /* 0x0000001095957c20 */ /* 0x000fca0008410000 */
[----:B------:R-:W-:-:S04]  /*71a0*/  FSEL R149, R149, RZ, P1 ;  /* 0x000000ff95957208 */ /* 0x000fc80000800000 */
[----:B------:R-:W-:-:S04]  /*71b0*/  F2FP.BF16.F32.PACK_AB R149, RZ, R149 ;  /* 0x00000095ff95723e */ /* 0x000fc800000010ff */
[----:B------:R-:W-:-:S07]  /*71c0*/  PRMT R145, R145, 0x5410, R149 ;  /* 0x0000541091917816 */ /* 0x000fce0000000095 */
.L_x_5443:
[----:B------:R-:W-:Y:S05]  /*71d0*/  @!P3 BRA `(.L_x_5444) ;  /* 0x000000000018b947 */ /* 0x000fea0003800000 */
[----:B------:R-:W-:Y:S01]  /*71e0*/  FMUL.FTZ R149, R157, UR17 ;  /* 0x000000119d957c20 */ /* 0x000fe20008410000 */
[----:B------:R-:W-:-:S03]  /*71f0*/  LOP3.LUT P1, RZ, R189, 0xff, RZ, 0xc0, !PT ;  /* 0x000000ffbdff7812 */ /* 0x000fc6000782c0ff */
[----:B------:R-:W-:-:S05]  /*7200*/  FMUL.FTZ R149, R149, UR16 ;  /* 0x0000001095957c20 */ /* 0x000fca0008410000 */
[----:B------:R-:W-:-:S04]  /*7210*/  FSEL R149, R149, RZ, P1 ;  /* 0x000000ff95957208 */ /* 0x000fc80000800000 */
[----:B------:R-:W-:-:S04]  /*7220*/  F2FP.BF16.F32.PACK_AB R149, RZ, R149 ;  /* 0x00000095ff95723e */ /* 0x000fc800000010ff */
[----:B------:R-:W-:-:S07]  /*7230*/  PRMT R146, R149, 0x7610, R146 ;  /* 0x0000761095927816 */ /* 0x000fce0000000092 */
.L_x_5444:
[----:B------:R-:W-:Y:S05]  /*7240*/  @!P3 BRA `(.L_x_5445) ;  /* 0x000000000018b947 */ /* 0x000fea0003800000 */
[----:B------:R-:W-:Y:S01]  /*7250*/  FMUL.FTZ R149, R153, UR17 ;  /* 0x0000001199957c20 */ /* 0x000fe20008410000 */
[----:B------:R-:W-:-:S03]  /*7260*/  LOP3.LUT P1, RZ, R189, 0xff00, RZ, 0xc0, !PT ;  /* 0x0000ff00bdff7812 */ /* 0x000fc6000782c0ff */
[----:B------:R-:W-:-:S05]  /*7270*/  FMUL.FTZ R149, R149, UR16 ;  /* 0x0000001095957c20 */ /* 0x000fca0008410000 */
[----:B------:R-:W-:-:S04]  /*7280*/  FSEL R149, R149, RZ, P1 ;  /* 0x000000ff95957208 */ /* 0x000fc80000800000 */
[----:B------:R-:W-:-:S04]  /*7290*/  F2FP.BF16.F32.PACK_AB R149, RZ, R149 ;  /* 0x00000095ff95723e */ /* 0x000fc800000010ff */
[----:B------:R-:W-:-:S07]  /*72a0*/  PRMT R146, R146, 0x5410, R149 ;  /* 0x0000541092927816 */ /* 0x000fce0000000095 */
.L_x_5445:
[----:B------:R-:W-:Y:S05]  /*72b0*/  @!P3 BRA `(.L_x_5446) ;  /* 0x000000000018b947 */ /* 0x000fea0003800000 */
[----:B------:R-:W-:Y:S01]  /*72c0*/  FMUL.FTZ R149, R158, UR17 ;  /* 0x000000119e957c20 */ /* 0x000fe20008410000 */
[----:B------:R-:W-:-:S03]  /*72d0*/  LOP3.LUT P1, RZ, R189, 0xff0000, RZ, 0xc0, !PT ;  /* 0x00ff0000bdff7812 */ /* 0x000fc6000782c0ff */
[----:B------:R-:W-:-:S05]  /*72e0*/  FMUL.FTZ R149, R149, UR16 ;  /* 0x0000001095957c20 */ /* 0x000fca0008410000 */
[----:B------:R-:W-:-:S04]  /*72f0*/  FSEL R149, R149, RZ, P1 ;  /* 0x000000ff95957208 */ /* 0x000fc80000800000 */
[----:B------:R-:W-:-:S04]  /*7300*/  F2FP.BF16.F32.PACK_AB R149, RZ, R149 ;  /* 0x00000095ff95723e */ /* 0x000fc800000010ff */
[----:B------:R-:W-:-:S07]  /*7310*/  PRMT R147, R149, 0x7610, R147 ;  /* 0x0000761095937816 */ /* 0x000fce0000000093 */
.L_x_5446:
[----:B------:R-:W-:Y:S02]  /*7320*/  MOV R149, R155 ;  /* 0x0000009b00957202 */ /* 0x000fe40000000f00 */
[----:B------:R-:W-:Y:S02]  /*7330*/  MOV R152, R157 ;  /* 0x0000009d00987202 */ /* 0x000fe40000000f00 */
        /* <DEDUP_REMOVED lines=11> */
.L_x_5439:
        /* <DEDUP_REMOVED lines=11> */
.L_x_5448:
        /* <DEDUP_REMOVED lines=11> */
.L_x_5449:
        /* <DEDUP_REMOVED lines=11> */
.L_x_5450:
        /* <DEDUP_REMOVED lines=11> */
.L_x_5451:
        /* <DEDUP_REMOVED lines=11> */
.L_x_5452:
        /* <DEDUP_REMOVED lines=11> */
.L_x_5453:
        /* <DEDUP_REMOVED lines=11> */
.L_x_5454:
[----:B------:R-:W-:Y:S05]  /*78c0*/  @!P3 BRA `(.L_x_5447) ;  /* 0x0000000c002cb947 */ /* 0x000fea0003800000 */
[----:B------:R-:W-:Y:S01]  /*78d0*/  @P2 FFMA.FTZ R160, R204, R160, R161 ;  /* 0x000000a0cca02223 */ /* 0x000fe200000100a1 */
[----:B-1----:R-:W-:Y:S02]  /*78e0*/  MOV R156, R35 ;  /* 0x00000023009c7202 */ /* 0x002fe40000000f00 */
        /* <DEDUP_REMOVED lines=10> */
.L_x_5438:
        /* <DEDUP_REMOVED lines=41> */
.L_x_5456:
[----:B------:R-:W-:Y:S05]  /*7c20*/  @!P3 BRA `(.L_x_5457) ;  /* 0x000000000018b947 */ /* 0x000fea0003800000 */
[----:B------:R-:W-:Y:S01]  /*7c30*/  FMUL.FTZ R148, R149, UR17 ;  /* 0x0000001195947c20 */ /* 0x000fe20008410000 */
[----:B------:R-:W-:-:S03]  /*7c40*/  LOP3.LUT P1, RZ, R188, 0xff00, RZ, 0xc0, !PT ;  /* 0x0000ff00bcff7812 */ /* 0x000fc6000782c0ff */
[----:B------:R-:W-:-:S05]  /*7c50*/  FMUL.FTZ R148, R148, UR16 ;  /* 0x0000001094947c20 */ /* 0x000fca0008410000 */
[----:B------:R-:W-:-:S04]  /*7c60*/  FSEL R148, R148, RZ, P1 ;  /* 0x000000ff94947208 */ /* 0x000fc80000800000 */
[----:B------:R-:W-:-:S04]  /*7c70*/  F2FP.BF16.F32.PACK_AB R148, RZ, R148 ;  /* 0x00000094ff94723e */ /* 0x000fc800000010ff */
[----:B------:R-:W-:-:S07]  /*7c80*/  PRMT R144, R144, 0x5410, R148 ;  /* 0x0000541090907816 */ /* 0x000fce0000000094 */
.L_x_5457:
[----:B------:R-:W-:Y:S05]  /*7c90*/  @!P3 BRA `(.L_x_5458) ;  /* 0x000000000018b947 */ /* 0x000fea0003800000 */
[----:B------:R-:W-:Y:S01]  /*7ca0*/  FMUL.FTZ R148, R150, UR17 ;  /* 0x0000001196947c20 */ /* 0x000fe20008410000 */
[----:B------:R-:W-:-:S03]  /*7cb0*/  LOP3.LUT P1, RZ, R188, 0xff0000, RZ, 0xc0, !PT ;  /* 0x00ff0000bcff7812 */ /* 0x000fc6000782c0ff */
[----:B------:R-:W-:-:S05]  /*7cc0*/  FMUL.FTZ R148, R148, UR16 ;  /* 0x0000001094947c20 */ /* 0x000fca0008410000 */
[----:B------:R-:W-:-:S04]  /*7cd0*/  FSEL R148, R148, RZ, P1 ;  /* 0x000000ff94947208 */ /* 0x000fc80000800000 */
[----:B------:R-:W-:-:S04]  /*7ce0*/  F2FP.BF16.F32.PACK_AB R148, RZ, R148 ;  /* 0x00000094ff94723e */ /* 0x000fc800000010ff */
[----:B------:R-:W-:-:S07]  /*7cf0*/  PRMT R145, R148, 0x7610, R145 ;  /* 0x0000761094917816 */ /* 0x000fce0000000091 */
.L_x_5458:
[----:B------:R-:W-:Y:S05]  /*7d00*/  @!P3 BRA `(.L_x_5459) ;  /* 0x000000000018b947 */ /* 0x000fea0003800000 */
[----:B------:R-:W-:Y:S01]  /*7d10*/  FMUL.FTZ R148, R151, UR17 ;  /* 0x0000001197947c20 */ /* 0x000fe20008410000 */
[----:B------:R-:W-:-:S03]  /*7d20*/  LOP3.LUT P1, RZ, R188, 0xff000000, RZ, 0xc0, !PT ;  /* 0xff000000bcff7812 */ /* 0x000fc6000782c0ff */
[----:B------:R-:W-:-:S05]  /*7d30*/  FMUL.FTZ R148, R148, UR16 ;  /* 0x0000001094947c20 */ /* 0x000fca0008410000 */
[----:B------:R-:W-:-:S04]  /*7d40*/  FSEL R148, R148, RZ, P1 ;  /* 0x000000ff94947208 */ /* 0x000fc80000800000 */
[----:B------:R-:W-:-:S04]  /*7d50*/  F2FP.BF16.F32.PACK_AB R148, RZ, R148 ;  /* 0x00000094ff94723e */ /* 0x000fc800000010ff */
[----:B------:R-:W-:-:S07]  /*7d60*/  PRMT R145, R145, 0x5410, R148 ;  /* 0x0000541091917816 */ /* 0x000fce0000000094 */
.L_x_5459:
[----:B------:R-:W-:Y:S05]  /*7d70*/  @!P3 BRA `(.L_x_5460) ;  /* 0x000000000018b947 */ /* 0x000fea0003800000 */
[----:B------:R-:W-:Y:S01]  /*7d80*/  FMUL.FTZ R148, R152, UR17 ;  /* 0x0000001198947c20 */ /* 0x000fe20008410000 */
[----:B------:R-:W-:-:S03]  /*7d90*/  LOP3.LUT P1, RZ, R189, 0xff, RZ, 0xc0, !PT ;  /* 0x000000ffbdff7812 */ /* 0x000fc6000782c0ff */
[----:B------:R-:W-:-:S05]  /*7da0*/  FMUL.FTZ R148, R148, UR16 ;  /* 0x0000001094947c20 */ /* 0x000fca0008410000 */
[----:B------:R-:W-:-:S04]  /*7db0*/  FSEL R148, R148, RZ, P1 ;  /* 0x000000ff94947208 */ /* 0x000fc80000800000 */
[----:B------:R-:W-:-:S04]  /*7dc0*/  F2FP.BF16.F32.PACK_AB R148, RZ, R148 ;  /* 0x00000094ff94723e */ /* 0x000fc800000010ff */
[----:B------:R-:W-:-:S07]  /*7dd0*/  PRMT R146, R148, 0x7610, R146 ;  /* 0x0000761094927816 */ /* 0x000fce0000000092 */
.L_x_5460:
[----:B------:R-:W-:Y:S05]  /*7de0*/  @!P3 BRA `(.L_x_5461) ;  /* 0x000000000018b947 */ /* 0x000fea0003800000 */
[----:B------:R-:W-:Y:S01]  /*7df0*/  FMUL.FTZ R148, R153, UR17 ;  /* 0x0000001199947c20 */ /* 0x000fe20008410000 */
[----:B------:R-:W-:-:S03]  /*7e00*/  LOP3.LUT P1, RZ, R189, 0xff00, RZ, 0xc0, !PT ;  /* 0x0000ff00bdff7812 */ /* 0x000fc6000782c0ff */
[----:B------:R-:W-:-:S05]  /*7e10*/  FMUL.FTZ R148, R148, UR16 ;  /* 0x0000001094947c20 */ /* 0x000fca0008410000 */
[----:B------:R-:W-:-:S04]  /*7e20*/  FSEL R148, R148, RZ, P1 ;  /* 0x000000ff94947208 */ /* 0x000fc80000800000 */
[----:B------:R-:W-:-:S04]  /*7e30*/  F2FP.BF16.F32.PACK_AB R148, RZ, R148 ;  /* 0x00000094ff94723e */ /* 0x000fc800000010ff */
[----:B------:R-:W-:-:S07]  /*7e40*/  PRMT R146, R146, 0x5410, R148 ;  /* 0x0000541092927816 */ /* 0x000fce0000000094 */
.L_x_5461:
[----:B------:R-:W-:Y:S05]  /*7e50*/  @!P3 BRA `(.L_x_5462) ;  /* 0x000000000018b947 */ /* 0x000fea0003800000 */
[----:B------:R-:W-:Y:S01]  /*7e60*/  FMUL.FTZ R148, R154, UR17 ;  /* 0x000000119a947c20 */ /* 0x000fe20008410000 */
[----:B------:R-:W-:-:S03]  /*7e70*/  LOP3.LUT P1, RZ, R189, 0xff0000, RZ, 0xc0, !PT ;  /* 0x00ff0000bdff7812 */ /* 0x000fc6000782c0ff */
[----:B------:R-:W-:-:S05]  /*7e80*/  FMUL.FTZ R148, R148, UR16 ;  /* 0x0000001094947c20 */ /* 0x000fca0008410000 */
[----:B------:R-:W-:-:S04]  /*7e90*/  FSEL R148, R148, RZ, P1 ;  /* 0x000000ff94947208 */ /* 0x000fc80000800000 */
[----:B------:R-:W-:-:S04]  /*7ea0*/  F2FP.BF16.F32.PACK_AB R148, RZ, R148 ;  /* 0x00000094ff94723e */ /* 0x000fc800000010ff */
[----:B------:R-:W-:-:S07]  /*7eb0*/  PRMT R147, R148, 0x7610, R147 ;  /* 0x0000761094937816 */ /* 0x000fce0000000093 */
.L_x_5462:
        /* <DEDUP_REMOVED lines=11> */
.L_x_5455:
        /* <DEDUP_REMOVED lines=12> */
.L_x_5463:
        /* <DEDUP_REMOVED lines=12> */
.L_x_5464:
        /* <DEDUP_REMOVED lines=12> */
.L_x_5465:
        /* <DEDUP_REMOVED lines=12> */
.L_x_5466:
        /* <DEDUP_REMOVED lines=12> */
.L_x_5467:
        /* <DEDUP_REMOVED lines=12> */
.L_x_5468:
        /* <DEDUP_REMOVED lines=12> */
.L_x_5469:
[----:B------:R-:W-:Y:S05]  /*84b0*/  @!P3 BRA `(.L_x_5447) ;  /* 0x000000000030b947 */ /* 0x000fea0003800000 */
[----:B------:R-:W-:Y:S01]  /*84c0*/  FFMA.FTZ R160, R204, R160, R161 ;  /* 0x000000a0cca07223 */ /* 0x000fe200000100a1 */
[----:B------:R-:W-:-:S03]  /*84d0*/  ISETP.GT.AND P1, PT, R206, RZ, PT ;  /* 0x000000ffce00720c */ /* 0x000fc60003f24270 */
[----:B-1----:R-:W-:-:S04]  /*84e0*/  FADD.FTZ R157, R205, -R160 ;  /* 0x800000a0cd9d7221 */ /* 0x002fc80000010000 */
        /* <DEDUP_REMOVED lines=9> */
.L_x_5447:
        /* <DEDUP_REMOVED lines=8> */
[----:B-1----:R-:W-:-:S03]  /*8600*/  @P3 IMAD.WIDE.U32 R158, R163, 0x10, R158 ;  /* 0x00000010a39e3825 */ /* 0x002fc600078e009e */
[----:B------:R2:W-:Y:S04]  /*8610*/  @P0 STG.E.128 desc[UR12][R160.64+0x10], R152 ;  /* 0x00001098a0000986 */ /* 0x0005e8000c101d0c */
[----:B------:R2:W-:Y:S01]  /*8620*/  @P3 STG.E.128 desc[UR12][R158.64], R144 ;  /* 0x000000909e003986 */ /* 0x0005e2000c101d0c */
[----:B---3--:R-:W-:-:S04]  /*8630*/  IADD3 R207, PT, PT, R207, R156, RZ ;  /* 0x0000009ccfcf7210 */ /* 0x008fc80007ffe0ff */
[----:B------:R-:W-:-:S13]  /*8640*/  ISETP.GE.AND P0, PT, R207, R157, PT ;  /* 0x0000009dcf00720c */ /* 0x000fda0003f06270 */
[----:B--2---:R-:W-:Y:S05]  /*8650*/  @!P0 BRA `(.L_x_5470) ;  /* 0xffffff7c00408947 */ /* 0x004fea000383ffff */
.L_x_5336:
        /* <DEDUP_REMOVED lines=24> */
.L_x_5471:
        /* <DEDUP_REMOVED lines=10> */
.L_x_15651:


//--------------------- .text._ZN10layer_norm13ln_bwd_kernelINS_13Kernel_traitsI13__nv_bfloat16S2_fS2_fjLj4096ELj1ELj1ELj4ELj16ENS_18Kernel_traits_baseILj4096ES2_S2_fS2_fjLj128EEEEELb1ELb1ELb0ELb0EEEvNS_9BwdParamsE --------------------------
	.section	.text._ZN10layer_norm13ln_bwd_kernelINS_13Kernel_traitsI13__nv_bfloat16S2_fS2_fjLj4096ELj1ELj1ELj4ELj16ENS_18Kernel_traits_baseILj4096ES2_S2_fS2_fjLj128EEEEELb1ELb1ELb0ELb0EEEvNS_9BwdParamsE,"ax",@progbits
	.align	128
        .global         _ZN10layer_norm13ln_bwd_kernelINS_13Kernel_traitsI13__nv_bfloat16S2_fS2_fjLj4096ELj1ELj1ELj4ELj16ENS_18Kernel_traits_baseILj4096ES2_S2_fS2_fjLj128EEEEELb1ELb1ELb0ELb0EEEvNS_9BwdParamsE
        .type           _ZN10layer_norm13ln_bwd_kernelINS_13Kernel_traitsI13__nv_bfloat16S2_fS2_fjLj4096ELj1ELj1ELj4ELj16ENS_18Kernel_traits_baseILj4096ES2_S2_fS2_fjLj128EEEEELb1ELb1ELb0ELb0EEEvNS_9BwdParamsE,@function
        .size           _ZN10layer_norm13ln_bwd_kernelINS_13Kernel_traitsI13__nv_bfloat16S2_fS2_fjLj4096ELj1ELj1ELj4ELj16ENS_18Kernel_traits_baseILj4096ES2_S2_fS2_fjLj128EEEEELb1ELb1ELb0ELb0EEEvNS_9BwdParamsE,(.L_x_15652 - _ZN10layer_norm13ln_bwd_kernelINS_13Kernel_traitsI13__nv_bfloat16S2_fS2_fjLj4096ELj1ELj1ELj4ELj16ENS_18Kernel_traits_baseILj4096ES2_S2_fS2_fjLj128EEEEELb1ELb1ELb0ELb0EEEvNS_9BwdParamsE)
        .other          _ZN10layer_norm13ln_bwd_kernelINS_13Kernel_traitsI13__nv_bfloat16S2_fS2_fjLj4096ELj1ELj1ELj4ELj16ENS_18Kernel_traits_baseILj4096ES2_S2_fS2_fjLj128EEEEELb1ELb1ELb0ELb0EEEvNS_9BwdParamsE,@"STO_CUDA_ENTRY STV_DEFAULT"
_ZN10layer_norm13ln_bwd_kernelINS_13Kernel_traitsI13__nv_bfloat16S2_fS2_fjLj4096ELj1ELj1ELj4ELj16ENS_18Kernel_traits_baseILj4096ES2_S2_fS2_fjLj128EEEEELb1ELb1ELb0ELb0EEEvNS_9BwdParamsE:
.text._ZN10layer_norm13ln_bwd_kernelINS_13Kernel_traitsI13__nv_bfloat16S2_fS2_fjLj4096ELj1ELj1ELj4ELj16ENS_18Kernel_traits_baseILj4096ES2_S2_fS2_fjLj128EEEEELb1ELb1ELb0ELb0EEEvNS_9BwdParamsE:
[----:B------:R-:W0:Y:S01]  /*0000*/  LDC R1, c[0x0][0x37c] ;  /* 0x0000df00ff017b82 */ /* 0x000e220000000800 */
[----:B------:R-:W1:Y:S01]  /*0010*/  S2R R10, SR_TID.X ;  /* 0x00000000000a7919 */ /* 0x000e620000002100 */
[----:B------:R-:W2:Y:S01]  /*0020*/  LDCU UR6, c[0x0][0x388] ;  /* 0x00007100ff0677ac */ /* 0x000ea20008000800 */
[----:B0-----:R-:W-:-:S05]  /*0030*/  IADD3 R1, PT, PT, R1, -0x98, RZ ;  /* 0xffffff6801017810 */ /* 0x001fca0007ffe0ff */
[----:B------:R-:W3:Y:S04]  /*0040*/  LDL.64 R64, [R1+0x50] ;  /* 0x0000500001407983 */ /* 0x000ee80000100a00 */
[----:B------:R-:W3:Y:S01]  /*0050*/  LDL.64 R66, [R1+0x58] ;  /* 0x0000580001427983 */ /* 0x000ee20000100a00 */
[----:B--2---:R-:W-:-:S04]  /*0060*/  USHF.R.S32.HI UR4, URZ, 0x1f, UR6 ;  /* 0x0000001fff047899 */ /* 0x004fc80008011406 */
[----:B------:R-:W-:-:S06]  /*0070*/  ULEA.HI UR4, UR4, UR6, URZ, 0x3 ;  /* 0x0000000604047291 */ /* 0x000fcc000f8f18ff */
[----:B------:R-:W-:Y:S02]  /*0080*/  MOV R3, UR4 ;  /* 0x0000000400037c02 */ /* 0x000fe40008000f00 */
[----:B-1----:R-:W-:Y:S02]  /*0090*/  LOP3.LUT R0, R10, 0x7f, RZ, 0x3c, !PT ;  /* 0x0000007f0a007812 */ /* 0x002fe400078e3cff */
[----:B------:R-:W-:Y:S01]  /*00a0*/  MOV R23, R10 ;  /* 0x0000000a00177202 */ /* 0x000fe20000000f00 */
[----:B------:R-:W0:Y:S01]  /*00b0*/  LDCU.64 UR10, c[0x0][0x358] ;  /* 0x00006b00ff0a77ac */ /* 0x000e220008000a00 */
[----:B------:R-:W-:Y:S01]  /*00c0*/  LEA.HI.SX32 R6, R3, R0, 0x1d ;  /* 0x0000000003067211 */ /* 0x000fe200078feaff */
[----:B------:R-:W1:Y:S01]  /*00d0*/  S2UR UR7, SR_CTAID.X ;  /* 0x00000000000779c3 */ /* 0x000e620000002500 */
[----:B------:R-:W1:Y:S02]  /*00e0*/  LDCU UR4, c[0x0][0x384] ;  /* 0x00007080ff0477ac */ /* 0x000e640008000800 */
[C---:B------:R-:W-:Y:S01]  /*00f0*/  ISETP.GE.U32.AND P1, PT, R6.reuse, 0x80, PT ;  /* 0x000000800600780c */ /* 0x040fe20003f26070 */
[----:B------:R2:W-:Y:S01]  /*0100*/  STL [R1+0x10], R6 ;  /* 0x0000100601007387 */ /* 0x0005e20000100800 */
[----:B------:R-:W-:-:S02]  /*0110*/  ISETP.GE.U32.AND P2, PT, R6, 0x100, PT ;  /* 0x000001000600780c */ /* 0x000fc40003f46070 */
[C---:B------:R-:W-:Y:S01]  /*0120*/  ISETP.GE.U32.AND P3, PT, R6.reuse, 0x180, PT ;  /* 0x000001800600780c */ /* 0x040fe20003f66070 */
[----:B------:R-:W4:Y:S01]  /*0130*/  LDL.64 R60, [R1+0x40] ;  /* 0x00004000013c7983 */ /* 0x000f220000100a00 */
[----:B------:R-:W-:-:S03]  /*0140*/  ISETP.GE.U32.AND P4, PT, R6, 0x200, PT ;  /* 0x000002000600780c */ /* 0x000fc60003f86070 */
[----:B------:R-:W4:Y:S04]  /*0150*/  LDL.64 R62, [R1+0x48] ;  /* 0x00004800013e7983 */ /* 0x000f280000100a00 */
[----:B------:R-:W4:Y:S01]  /*0160*/  LDL.64 R56, [R1+0x30] ;  /* 0x0000300001387983 */ /* 0x000f220000100a00 */
[----:B------:R-:W0:Y:S03]  /*0170*/  @P1 LDC.64 R2, c[0x0][0x3d0] ;  /* 0x0000f400ff021b82 */ /* 0x000e260000000a00 */
[----:B------:R-:W4:Y:S04]  /*0180*/  LDL.64 R58, [R1+0x38] ;  /* 0x00003800013a7983 */ /* 0x000f280000100a00 */
[----:B------:R-:W4:Y:S01]  /*0190*/  LDL.64 R52, [R1+0x20] ;  /* 0x0000200001347983 */ /* 0x000f220000100a00 */
[----:B------:R-:W1:Y:S03]  /*01a0*/  @P1 LDC.64 R4, c[0x0][0x3e8] ;  /* 0x0000fa00ff041b82 */ /* 0x000e660000000a00 */
[----:B------:R-:W4:Y:S05]  /*01b0*/  LDL.64 R54, [R1+0x28] ;  /* 0x0000280001367983 */ /* 0x000f2a0000100a00 */
[----:B--2---:R-:W2:Y:S08]  /*01c0*/  @P2 LDC.64 R6, c[0x0][0x3d0] ;  /* 0x0000f400ff062b82 */ /* 0x004eb00000000a00 */
[----:B------:R-:W2:Y:S08]  /*01d0*/  @P2 LDC.64 R8, c[0x0][0x3e8] ;  /* 0x0000fa00ff082b82 */ /* 0x000eb00000000a00 */
[----:B------:R-:W2:Y:S08]  /*01e0*/  @P3 LDC.64 R14, c[0x0][0x3d0] ;  /* 0x0000f400ff0e3b82 */ /* 0x000eb00000000a00 */
[----:B------:R-:W2:Y:S01]  /*01f0*/  @P3 LDC.64 R16, c[0x0][0x3e8] ;  /* 0x0000fa00ff103b82 */ /* 0x000ea20000000a00 */
[----:B0-----:R-:W-:-:S07]  /*0200*/  @P1 IMAD.WIDE.U32 R2, R23, 0x10, R2 ;  /* 0x0000001017021825 */ /* 0x001fce00078e0002 */
[----:B------:R-:W0:Y:S01]  /*0210*/  @P4 LDC.64 R18, c[0x0][0x3d0] ;  /* 0x0000f400ff124b82 */ /* 0x000e220000000a00 */
[C---:B-1----:R-:W-:Y:S01]  /*0220*/  @P1 IMAD.WIDE.U32 R4, R23.reuse, 0x10, R4 ;  /* 0x0000001017041825 */ /* 0x042fe200078e0004 */
[----:B------:R-:W-:Y:S01]  /*0230*/  @P1 LOP3.LUT R23, R23, 0x80, RZ, 0xfc, !PT ;  /* 0x0000008017171812 */ /* 0x000fe200078efcff */
[----:B------:R-:W-:Y:S01]  /*0240*/  UISETP.GE.AND UP0, UPT, UR7, UR4, UPT ;  /* 0x000000040700728c */ /* 0x000fe2000bf06270 */
[----:B------:R-:W-:Y:S02]  /*0250*/  CS2R R76, SRZ ;  /* 0x00000000004c7805 */ /* 0x000fe4000001ff00 */
[----:B------:R-:W5:Y:S02]  /*0260*/  @P1 LDG.E.128 R36, desc[UR10][R4.64] ;  /* 0x0000000a04241981 */ /* 0x000f64000c1e1d00 */
[----:B------:R-:W1:Y:S01]  /*0270*/  @P4 LDC.64 R20, c[0x0][0x3e8] ;  /* 0x0000fa00ff144b82 */ /* 0x000e620000000a00 */
[----:B--2---:R-:W-:-:S04]  /*0280*/  @P2 IMAD.WIDE.U32 R10, R23, 0x10, R6 ;  /* 0x00000010170a2825 */ /* 0x004fc800078e0006 */
[C---:B------:R-:W-:Y:S01]  /*0290*/  @P2 IMAD.WIDE.U32 R12, R23.reuse, 0x10, R8 ;  /* 0x00000010170c2825 */ /* 0x040fe200078e0008 */
[----:B------:R-:W-:Y:S02]  /*02a0*/  @P2 IADD3 R23, PT, PT, R23, 0x80, RZ ;  /* 0x0000008017172810 */ /* 0x000fe40007ffe0ff */
[----:B------:R-:W-:Y:S02]  /*02b0*/  CS2R R78, SRZ ;  /* 0x00000000004e7805 */ /* 0x000fe4000001ff00 */
[----:B------:R-:W-:Y:S01]  /*02c0*/  CS2R R84, SRZ ;  /* 0x0000000000547805 */ /* 0x000fe2000001ff00 */
[----:B------:R2:W5:Y:S01]  /*02d0*/  @P2 LDG.E.128 R40, desc[UR10][R12.64] ;  /* 0x0000000a0c282981 */ /* 0x000562000c1e1d00 */
[----:B------:R-:W-:-:S04]  /*02e0*/  @P3 IMAD.WIDE.U32 R14, R23, 0x10, R14 ;  /* 0x00000010170e3825 */ /* 0x000fc800078e000e */
[C---:B------:R-:W-:Y:S01]  /*02f0*/  @P3 IMAD.WIDE.U32 R16, R23.reuse, 0x10, R16 ;  /* 0x0000001017103825 */ /* 0x040fe200078e0010 */
[----:B------:R-:W-:-:S04]  /*0300*/  @P3 IADD3 R23, PT, PT, R23, 0x80, RZ ;  /* 0x0000008017173810 */ /* 0x000fc80007ffe0ff */
[----:B------:R0:W5:Y:S02]  /*0310*/  @P3 LDG.E.128 R44, desc[UR10][R16.64] ;  /* 0x0000000a102c3981 */ /* 0x000164000c1e1d00 */
[----:B0-----:R-:W-:-:S04]  /*0320*/  @P4 IMAD.WIDE.U32 R6, R23, 0x10, R18 ;  /* 0x0000001017064825 */ /* 0x001fc800078e0012 */
[----:B-1----:R-:W-:-:S05]  /*0330*/  @P4 IMAD.WIDE.U32 R8, R23, 0x10, R20 ;  /* 0x0000001017084825 */ /* 0x002fca00078e0014 */
[----:B------:R0:W5:Y:S04]  /*0340*/  @P4 LDG.E.128 R48, desc[UR10][R8.64] ;  /* 0x0000000a08304981 */ /* 0x000168000c1e1d00 */
[----:B---3--:R-:W3:Y:S04]  /*0350*/  @P1 LDG.E.128 R64, desc[UR10][R2.64] ;  /* 0x0000000a02401981 */ /* 0x008ee8000c1e1d00 */
[----:B----4-:R-:W4:Y:S04]  /*0360*/  @P2 LDG.E.128 R60, desc[UR10][R10.64] ;  /* 0x0000000a0a3c2981 */ /* 0x010f28000c1e1d00 */
[----:B------:R-:W2:Y:S04]  /*0370*/  @P3 LDG.E.128 R56, desc[UR10][R14.64] ;  /* 0x0000000a0e383981 */ /* 0x000ea8000c1e1d00 */
[----:B------:R-:W2:Y:S01]  /*0380*/  @P4 LDG.E.128 R52, desc[UR10][R6.64] ;  /* 0x0000000a06344981 */ /* 0x000ea2000c1e1d00 */
        /* <DEDUP_REMOVED lines=37> */
[----:B---3--:R1:W-:Y:S04]  /*05e0*/  @P1 STL.64 [R1+0x50], R64 ;  /* 0x0000504001001387 */ /* 0x0083e80000100a00 */
[----:B------:R3:W-:Y:S01]  /*05f0*/  @P1 STL.64 [R1+0x58], R66 ;  /* 0x0000584201001387 */ /* 0x0007e20000100a00 */
[----:B------:R-:W-:-:S02]  /*0600*/  MOV R32, R67 ;  /* 0x0000004300207202 */ /* 0x000fc40000000f00 */
[----:B------:R-:W-:Y:S02]  /*0610*/  MOV R30, R66 ;  /* 0x00000042001e7202 */ /* 0x000fe40000000f00 */
[----:B------:R-:W-:Y:S02]  /*0620*/  MOV R28, R65 ;  /* 0x00000041001c7202 */ /* 0x000fe40000000f00 */
[----:B------:R-:W-:Y:S02]  /*0630*/  MOV R26, R64 ;  /* 0x00000040001a7202 */ /* 0x000fe40000000f00 */
[----:B-1----:R-:W-:Y:S02]  /*0640*/  CS2R R64, SRZ ;  /* 0x0000000000407805 */ /* 0x002fe4000001ff00 */
[----:B---3--:R-:W-:Y:S01]  /*0650*/  CS2R R66, SRZ ;  /* 0x0000000000427805 */ /* 0x008fe2000001ff00 */
[----:B----4-:R1:W-:Y:S04]  /*0660*/  @P2 STL.64 [R1+0x40], R60 ;  /* 0x0000403c01002387 */ /* 0x0103e80000100a00 */
[----:B------:R3:W-:Y:S01]  /*0670*/  @P2 STL.64 [R1+0x48], R62 ;  /* 0x0000483e01002387 */ /* 0x0007e20000100a00 */
[----:B------:R-:W-:-:S03]  /*0680*/  MOV R24, R63 ;  /* 0x0000003f00187202 */ /* 0x000fc60000000f00 */
[----:B--2---:R2:W-:Y:S01]  /*0690*/  @P3 STL.64 [R1+0x30], R56 ;  /* 0x0000303801003387 */ /* 0x0045e20000100a00 */
[----:B------:R-:W-:-:S03]  /*06a0*/  MOV R22, R62 ;  /* 0x0000003e00167202 */ /* 0x000fc60000000f00 */
[----:B------:R4:W-:Y:S01]  /*06b0*/  @P3 STL.64 [R1+0x38], R58 ;  /* 0x0000383a01003387 */ /* 0x0009e20000100a00 */
[----:B------:R-:W-:Y:S02]  /*06c0*/  MOV R20, R61 ;  /* 0x0000003d00147202 */ /* 0x000fe40000000f00 */
[----:B------:R-:W-:Y:S01]  /*06d0*/  MOV R19, R60 ;  /* 0x0000003c00137202 */ /* 0x000fe20000000f00 */
[----:B------:R0:W-:Y:S01]  /*06e0*/  @P4 STL.64 [R1+0x20], R52 ;  /* 0x0000203401004387 */ /* 0x0001e20000100a00 */
[----:B------:R-:W-:Y:S02]  /*06f0*/  MOV R18, R59 ;  /* 0x0000003b00127202 */ /* 0x000fe40000000f00 */
[----:B-1----:R-:W-:Y:S02]  /*0700*/  CS2R R60, SRZ ;  /* 0x00000000003c7805 */ /* 0x002fe4000001ff00 */
[----:B------:R-:W-:Y:S01]  /*0710*/  MOV R14, R58 ;  /* 0x0000003a000e7202 */ /* 0x000fe20000000f00 */
[----:B------:R1:W-:Y:S01]  /*0720*/  @P4 STL.64 [R1+0x28], R54 ;  /* 0x0000283601004387 */ /* 0x0003e20000100a00 */
[----:B------:R-:W-:-:S02]  /*0730*/  MOV R12, R57 ;  /* 0x00000039000c7202 */ /* 0x000fc40000000f00 */
[----:B---3--:R-:W-:Y:S02]  /*0740*/  CS2R R62, SRZ ;  /* 0x00000000003e7805 */ /* 0x008fe4000001ff00 */
[----:B------:R-:W-:Y:S02]  /*0750*/  MOV R11, R56 ;  /* 0x00000038000b7202 */ /* 0x000fe40000000f00 */
[----:B--2---:R-:W-:Y:S02]  /*0760*/  CS2R R56, SRZ ;  /* 0x0000000000387805 */ /* 0x004fe4000001ff00 */
[----:B------:R-:W-:Y:S02]  /*0770*/  MOV R10, R55 ;  /* 0x00000037000a7202 */ /* 0x000fe40000000f00 */
[----:B----4-:R-:W-:Y:S02]  /*0780*/  CS2R R58, SRZ ;  /* 0x00000000003a7805 */ /* 0x010fe4000001ff00 */
[----:B------:R-:W-:-:S02]  /*0790*/  MOV R6, R54 ;  /* 0x0000003600067202 */ /* 0x000fc40000000f00 */
[----:B------:R-:W-:Y:S02]  /*07a0*/  MOV R4, R53 ;  /* 0x0000003500047202 */ /* 0x000fe40000000f00 */
[----:B------:R-:W-:Y:S02]  /*07b0*/  MOV R2, R52 ;  /* 0x0000003400027202 */ /* 0x000fe40000000f00 */
[----:B0-----:R-:W-:Y:S02]  /*07c0*/  CS2R R52, SRZ ;  /* 0x0000000000347805 */ /* 0x001fe4000001ff00 */
[----:B-1----:R-:W-:Y:S01]  /*07d0*/  CS2R R54, SRZ ;  /* 0x0000000000367805 */ /* 0x002fe2000001ff00 */
[----:B------:R-:W-:Y:S06]  /*07e0*/  BRA.U UP0, `(.L_x_5472) ;  /* 0x000000c900c47547 */ /* 0x000fec000b800000 */
[----:B-----5:R-:W-:Y:S01]  /*07f0*/  PRMT R52, R39, 0x7632, R52 ;  /* 0x0000763227347816 */ /* 0x020fe20000000034 */
[----:B------:R-:W0:Y:S01]  /*0800*/  LDCU.64 UR4, c[0x0][0x3e0] ;  /* 0x00007c00ff0477ac */ /* 0x000e220008000a00 */
        /* <DEDUP_REMOVED lines=10> */
[----:B------:R-:W-:Y:S01]  /*08b0*/  PRMT R27, R28, 0x7632, R27 ;  /* 0x000076321c1b7816 */ /* 0x000fe2000000001b */
[----:B------:R2:W-:Y:S01]  /*08c0*/  STL.S16 [R1+0x4], R34 ;  /* 0x0000042201007387 */ /* 0x0005e20000100600 */
[----:B------:R-:W-:Y:S02]  /*08d0*/  PRMT R25, R26, 0x7632, R25 ;  /* 0x000076321a197816 */ /* 0x000fe40000000019 */
[----:B------:R-:W-:-:S02]  /*08e0*/  CS2R R86, SRZ ;  /* 0x0000000000567805 */ /* 0x000fc4000001ff00 */
[----:B------:R-:W-:Y:S01]  /*08f0*/  PRMT R23, R24, 0x7632, R23 ;  /* 0x0000763218177816 */ /* 0x000fe20000000017 */
[----:B------:R2:W-:Y:S01]  /*0900*/  STL.S16 [R1], R33 ;  /* 0x0000002101007387 */ /* 0x0005e20000100600 */
[----:B------:R-:W-:Y:S01]  /*0910*/  PRMT R21, R22, 0x7632, R21 ;  /* 0x0000763216157816 */ /* 0x000fe20000000015 */
[----:B0-----:R-:W-:Y:S01]  /*0920*/  UISETP.NE.U32.AND UP0, UPT, UR4, URZ, UPT ;  /* 0x000000ff0400728c */ /* 0x001fe2000bf05070 */
        /* <DEDUP_REMOVED lines=85> */
[----:B------:R-:W1:Y:S01]  /*0e80*/  LDCU UR6, c[0x0][0x388] ;  /* 0x00007100ff0677ac */ /* 0x000e620008000800 */
[----:B------:R-:W3:Y:S01]  /*0e90*/  LDCU.U8 UR18, c[0x0][0x410] ;  /* 0x00008200ff1277ac */ /* 0x000ee20008000000 */
[----:B------:R-:W4:Y:S01]  /*0ea0*/  LDCU UR19, c[0x0][0x400] ;  /* 0x00008000ff1377ac */ /* 0x000f220008000800 */
[----:B------:R-:W0:Y:S01]  /*0eb0*/  LDCU.64 UR20, c[0x0][0x438] ;  /* 0x00008700ff1477ac */ /* 0x000e220008000a00 */
[----:B------:R-:W0:Y:S01]  /*0ec0*/  LDCU.64 UR8, c[0x0][0x478] ;  /* 0x00008f00ff0877ac */ /* 0x000e220008000a00 */
[----:B------:R-:W0:Y:S01]  /*0ed0*/  LDCU.128 UR12, c[0x0][0x3c0] ;  /* 0x00007800ff0c77ac */ /* 0x000e220008000c00 */
[----:B--2---:R-:W0:Y:S04]  /*0ee0*/  LDCU.64 UR22, c[0x0][0x380] ;  /* 0x00007000ff1677ac */ /* 0x004e280008000a00 */
.L_x_5507:
[----:B------:R-:W2:Y:S01]  /*0ef0*/  @UP0 LDCU.64 UR4, c[0x0][0x3e0] ;  /* 0x00007c00ff0407ac */ /* 0x000ea20008000a00 */
[----:B-----5:R-:W5:Y:S01]  /*0f00*/  LDL R184, [R1+0x10] ;  /* 0x0000100001b87983 */ /* 0x020f620000100800 */
[----:B------:R-:W-:Y:S01]  /*0f10*/  PLOP3.LUT P0, PT, PT, PT, UP0, 0x80, 0x8 ;  /* 0x000000000008781c */ /* 0x000fe20003f0f008 */
[----:B0-----:R-:W-:-:S06]  /*0f20*/  UIMAD.WIDE UR16, UR7, 0x4, UR12 ;  /* 0x00000004071078a5 */ /* 0x001fcc000f8e020c */
[----:B------:R-:W-:Y:S02]  /*0f30*/  MOV R180, UR16 ;  /* 0x0000001000b47c02 */ /* 0x000fe40008000f00 */
[----:B------:R-:W-:-:S05]  /*0f40*/  MOV R181, UR17 ;  /* 0x0000001100b57c02 */ /* 0x000fca0008000f00 */
[----:B------:R0:W4:Y:S01]  /*0f50*/  LDG.E R0, desc[UR10][R180.64] ;  /* 0x0000000ab4007981 */ /* 0x000122000c1e1900 */
[----:B--2---:R-:W-:Y:S02]  /*0f60*/  @UP0 UIMAD.WIDE UR4, UR7, 0x2, UR4 ;  /* 0x00000002070408a5 */ /* 0x004fe4000f8e0204 */
[----:B------:R-:W-:-:S04]  /*0f70*/  UIMAD.WIDE UR16, UR7, 0x4, UR14 ;  /* 0x00000004071078a5 */ /* 0x000fc8000f8e020e */
[----:B0-----:R-:W-:Y:S02]  /*0f80*/  MOV R180, UR4 ;  /* 0x0000000400b47c02 */ /* 0x001fe40008000f00 */
[----:B------:R-:W-:-:S05]  /*0f90*/  MOV R181, UR5 ;  /* 0x0000000500b57c02 */ /* 0x000fca0008000f00 */
[----:B------:R0:W2:Y:S02]  /*0fa0*/  @P0 LDG.E.U16 R182, desc[UR10][R180.64] ;  /* 0x0000000ab4b60981 */ /* 0x0000a4000c1e1500 */
[----:B0-----:R-:W-:Y:S02]  /*0fb0*/  MOV R180, UR16 ;  /* 0x0000001000b47c02 */ /* 0x001fe40008000f00 */
[----:B------:R-:W-:-:S05]  /*0fc0*/  MOV R181, UR17 ;  /* 0x0000001100b57c02 */ /* 0x000fca0008000f00 */
[----:B------:R-:W2:Y:S01]  /*0fd0*/  LDG.E R180, desc[UR10][R180.64] ;  /* 0x0000000ab4b47981 */ /* 0x000ea2000c1e1900 */
[----:B------:R-:W0:Y:S01]  /*0fe0*/  S2R R183, SR_TID.X ;  /* 0x0000000000b77919 */ /* 0x000e220000002100 */
[----:B-1----:R-:W-:Y:S01]  /*0ff0*/  UIMAD UR4, UR7, UR6, URZ ;  /* 0x00000006070472a4 */ /* 0x002fe2000f8e02ff */
[----:B---3--:R-:W-:-:S03]  /*1000*/  ISETP.NE.AND P5, PT, RZ, UR18, PT ;  /* 0x00000012ff007c0c */ /* 0x008fc6000bfa5270 */
[----:B------:R-:W-:-:S04]  /*1010*/  USHF.R.S32.HI UR5, URZ, 0x1f, UR4 ;  /* 0x0000001fff057899 */ /* 0x000fc80008011404 */
[----:B------:R-:W-:Y:S01]  /*1020*/  ULEA.HI UR5, UR5, UR4, URZ, 0x3 ;  /* 0x0000000405057291 */ /* 0x000fe2000f8f18ff */
[----:B------:R-:W-:Y:S01]  /*1030*/  BSSY.RECONVERGENT B0, `(.L_x_5473) ;  /* 0x0000076000007945 */ /* 0x000fe20003800200 */
[----:B------:R-:W-:Y:S01]  /*1040*/  UMOV UR16, 0x3f800000 ;  /* 0x3f80000000107882 */ /* 0x000fe20000000000 */
[----:B------:R-:W-:Y:S01]  /*1050*/  HFMA2 R228, -RZ, RZ, 0, 0 ;  /* 0x00000000ffe47431 */ /* 0x000fe200000001ff */
[----:B------:R-:W-:Y:S02]  /*1060*/  MOV R227, RZ ;  /* 0x000000ff00e37202 */ /* 0x000fe40000000f00 */
[C---:B-----5:R-:W-:Y:S02]  /*1070*/  ISETP.GE.U32.AND P1, PT, R184.reuse, 0x80, PT ;  /* 0x00000080b800780c */ /* 0x060fe40003f26070 */
[----:B------:R-:W-:Y:S02]  /*1080*/  ISETP.GE.U32.AND P2, PT, R184, 0x100, PT ;  /* 0x00000100b800780c */ /* 0x000fe40003f46070 */
[----:B----4-:R-:W-:-:S04]  /*1090*/  FSEL R0, R0, RZ, !P5 ;  /* 0x000000ff00007208 */ /* 0x010fc80006800000 */
        /* <DEDUP_REMOVED lines=8> */
[----:B------:R-:W-:Y:S01]  /*1120*/  R2UR UR24, R180 ;  /* 0x00000000b41872ca */ /* 0x000fe200000e0000 */
[----:B------:R-:W-:-:S14]  /*1130*/  @!P1 BRA `(.L_x_5474) ;  /* 0x0000000400949947 */ /* 0x000fdc0003800000 */
[----:B------:R-:W0:Y:S01]  /*1140*/  LDC.64 R22, c[0x0][0x3a8] ;  /* 0x0000ea00ff167b82 */ /* 0x000e220000000a00 */
[----:B------:R-:W2:Y:S04]  /*1150*/  LDL R14, [R1+0x50] ;  /* 0x00005000010e7983 */ /* 0x000ea80000100800 */
[----:B------:R-:W3:Y:S03]  /*1160*/  LDL R231, [R1+0x54] ;  /* 0x0000540001e77983 */ /* 0x000ee60000100800 */
[----:B------:R-:W1:Y:S01]  /*1170*/  LDC.64 R180, c[0x0][0x428] ;  /* 0x00010a00ffb47b82 */ /* 0x000e620000000a00 */
[----:B------:R-:W4:Y:S04]  /*1180*/  LDL R222, [R1+0x58] ;  /* 0x0000580001de7983 */ /* 0x000f280000100800 */
[----:B------:R-:W4:Y:S01]  /*1190*/  LDL R223, [R1+0x5c] ;  /* 0x00005c0001df7983 */ /* 0x000f220000100800 */
[----:B------:R-:W-:-:S02]  /*11a0*/  ISETP.NE.U32.AND P0, PT, RZ, UR20, PT ;  /* 0x00000014ff007c0c */ /* 0x000fc4000bf05070 */
[----:B------:R-:W1:Y:S01]  /*11b0*/  LDC.64 R192, c[0x0][0x3b0] ;  /* 0x0000ec00ffc07b82 */ /* 0x000e620000000a00 */
        /* <DEDUP_REMOVED lines=8> */
[----:B------:R-:W-:-:S13]  /*1240*/  ISETP.NE.AND.EX P0, PT, RZ, UR21, PT, P0 ;  /* 0x00000015ff007c0c */ /* 0x000fda000bf05300 */
[----:B0-----:R-:W0:Y:S02]  /*1250*/  @P0 LDC.64 R22, c[0x0][0x438] ;  /* 0x00010e00ff160b82 */ /* 0x001e240000000a00 */
[----:B0-----:R-:W-:-:S05]  /*1260*/  @P0 IMAD.WIDE.U32 R22, R0, 0x20, R22 ;  /* 0x0000002000160825 */ /* 0x001fca00078e0016 */
[----:B------:R-:W5:Y:S04]  /*1270*/  @P0 LDG.E.128 R32, desc[UR10][R22.64] ;  /* 0x0000000a16200981 */ /* 0x000f68000c1e1d00 */
[----:B------:R0:W5:Y:S02]  /*1280*/  @P0 LDG.E.128 R28, desc[UR10][R22.64+0x10] ;  /* 0x0000100a161c0981 */ /* 0x000164000c1e1d00 */
[----:B0-----:R-:W-:-:S06]  /*1290*/  IMAD.WIDE.U32 R22, R0, 0x8, R192 ;  /* 0x0000000800167825 */ /* 0x001fcc00078e00c0 */
[----:B------:R-:W5:Y:S01]  /*12a0*/  LDG.E.64 R22, desc[UR10][R22.64] ;  /* 0x0000000a16167981 */ /* 0x000f62000c1e1b00 */
[----:B--2---:R-:W-:Y:S01]  /*12b0*/  SHF.L.U32 R10, R14, 0x10, RZ ;  /* 0x000000100e0a7819 */ /* 0x004fe200000006ff */
[----:B---3--:R-:W-:-:S04]  /*12c0*/  FADD.FTZ R6, R188, -UR25 ;  /* 0x80000019bc067e21 */ /* 0x008fc80008010000 */
        /* <DEDUP_REMOVED lines=8> */
[----:B------:R-:W-:-:S03]  /*1350*/  SHF.L.U32 R10, R231, 0x10, RZ ;  /* 0x00000010e70a7819 */ /* 0x000fc600000006ff */
[----:B------:R-:W-:Y:S01]  /*1360*/  FADD.FTZ R150, R150, R6 ;  /* 0x0000000696967221 */ /* 0x000fe20000010000 */
[-C--:B------:R-:W-:Y:S01]  /*1370*/  FFMA.FTZ R78, R201, R6.reuse, R78 ;  /* 0x00000006c94e7223 */ /* 0x080fe2000001004e */
[----:B------:R-:W-:Y:S01]  /*1380*/  FMUL.FTZ R235, R10, R6 ;  /* 0x000000060aeb7220 */ /* 0x000fe20000410000 */
[----:B------:R-:W-:Y:S02]  /*1390*/  FADD.FTZ R6, R186, -UR25 ;  /* 0x80000019ba067e21 */ /* 0x000fe40008010000 */
[----:B------:R-:W2:Y:S01]  /*13a0*/  LDL R186, [R1+0x90] ;  /* 0x0000900001ba7983 */ /* 0x000ea20000100800 */
[----:B------:R-:W-:Y:S01]  /*13b0*/  FADD.FTZ R14, R184, -UR25 ;  /* 0x80000019b80e7e21 */ /* 0x000fe20008010000 */
[----:B------:R-:W-:-:S03]  /*13c0*/  SHF.L.U32 R10, R182, 0x10, RZ ;  /* 0x00000010b60a7819 */ /* 0x000fc600000006ff */
[----:B------:R-:W-:Y:S01]  /*13d0*/  FMUL.FTZ R196, R14, UR24 ;  /* 0x000000180ec47c20 */ /* 0x000fe20008410000 */
[----:B------:R-:W-:Y:S01]  /*13e0*/  SHF.L.U32 R14, R222, 0x10, RZ ;  /* 0x00000010de0e7819 */ /* 0x000fe200000006ff */
[----:B------:R-:W-:Y:S01]  /*13f0*/  FMUL.FTZ R6, R6, UR24 ;  /* 0x0000001806067c20 */ /* 0x000fe20008410000 */
[----:B------:R-:W-:-:S03]  /*1400*/  SHF.L.U32 R184, R223, 0x10, RZ ;  /* 0x00000010dfb87819 */ /* 0x000fc600000006ff */
[-C--:B------:R-:W-:Y:S01]  /*1410*/  FMUL.FTZ R231, R14, R10.reuse ;  /* 0x0000000a0ee77220 */ /* 0x080fe20000410000 */
[----:B------:R-:W-:Y:S02]  /*1420*/  SHF.L.U32 R14, R183, 0x10, RZ ;  /* 0x00000010b70e7819 */ /* 0x000fe400000006ff */
[----:B------:R-:W-:Y:S01]  /*1430*/  PRMT R180, R180, 0x7632, R180 ;  /* 0x00007632b4b47816 */ /* 0x000fe200000000b4 */
[----:B------:R-:W-:Y:S01]  /*1440*/  FADD.FTZ R80, R80, R10 ;  /* 0x0000000a50507221 */ /* 0x000fe20000010000 */
[----:B------:R-:W-:Y:S01]  /*1450*/  FFMA.FTZ R84, R196, R10, R84 ;  /* 0x0000000ac4547223 */ /* 0x000fe20000010054 */
[----:B------:R-:W-:Y:S01]  /*1460*/  FADD.FTZ R10, R189, -UR25 ;  /* 0x80000019bd0a7e21 */ /* 0x000fe20008010000 */
[----:B------:R-:W-:Y:S01]  /*1470*/  FADD.FTZ R82, R82, R14 ;  /* 0x0000000e52527221 */ /* 0x000fe20000010000 */
[-C--:B------:R-:W-:Y:S01]  /*1480*/  FFMA.FTZ R86, R6, R14.reuse, R86 ;  /* 0x0000000e06567223 */ /* 0x080fe20000010056 */
[----:B------:R-:W-:Y:S01]  /*1490*/  FMUL.FTZ R222, R184, R14 ;  /* 0x0000000eb8de7220 */ /* 0x000fe20000410000 */
[----:B------:R-:W-:-:S02]  /*14a0*/  SHF.L.U32 R14, R180, 0x10, RZ ;  /* 0x00000010b40e7819 */ /* 0x000fc400000006ff */
[----:B------:R-:W-:Y:S01]  /*14b0*/  SHF.L.U32 R180, R214, 0x10, RZ ;  /* 0x00000010d6b47819 */ /* 0x000fe200000006ff */
[----:B------:R-:W-:Y:S02]  /*14c0*/  FMUL.FTZ R10, R10, UR24 ;  /* 0x000000180a0a7c20 */ /* 0x000fe40008410000 */
[----:B------:R-:W-:Y:S02]  /*14d0*/  FADD.FTZ R149, R149, R14 ;  /* 0x0000000e95957221 */ /* 0x000fe40000010000 */
[-C--:B------:R-:W-:Y:S01]  /*14e0*/  FMUL.FTZ R223, R180, R14.reuse ;  /* 0x0000000eb4df7220 */ /* 0x080fe20000410000 */
[----:B------:R-:W-:Y:S01]  /*14f0*/  FFMA.FTZ R77, R10, R14, R77 ;  /* 0x0000000e0a4d7223 */ /* 0x000fe2000001004d */
[----:B------:R-:W-:Y:S01]  /*1500*/  PRMT R180, R181, 0x7632, R180 ;  /* 0x00007632b5b47816 */ /* 0x000fe200000000b4 */
[----:B------:R-:W-:Y:S01]  /*1510*/  FADD.FTZ R14, R191, -UR25 ;  /* 0x80000019bf0e7e21 */ /* 0x000fe20008010000 */
[----:B------:R-:W-:Y:S02]  /*1520*/  SHF.L.U32 R184, R213, 0x10, RZ ;  /* 0x00000010d5b87819 */ /* 0x000fe400000006ff */
[----:B------:R-:W-:Y:S01]  /*1530*/  SHF.L.U32 R180, R180, 0x10, RZ ;  /* 0x00000010b4b47819 */ /* 0x000fe200000006ff */
[----:B------:R-:W-:Y:S01]  /*1540*/  FMUL.FTZ R14, R14, UR24 ;  /* 0x000000180e0e7c20 */ /* 0x000fe20008410000 */
[----:B------:R-:W-:Y:S01]  /*1550*/  PRMT R182, R182, 0x7632, R182 ;  /* 0x00007632b6b67816 */ /* 0x000fe200000000b6 */
[----:B------:R-:W-:-:S02]  /*1560*/  FADD.FTZ R181, R185, -UR25 ;  /* 0x80000019b9b57e21 */ /* 0x000fc40008010000 */
[-C--:B------:R-:W-:Y:S01]  /*1570*/  FFMA.FTZ R79, R14, R180.reuse, R79 ;  /* 0x000000b40e4f7223 */ /* 0x080fe2000001004f */
[----:B------:R-:W-:Y:S01]  /*1580*/  FADD.FTZ R151, R151, R180 ;  /* 0x000000b497977221 */ /* 0x000fe20000010000 */
[----:B------:R-:W-:Y:S01]  /*1590*/  FMUL.FTZ R214, R184, R180 ;  /* 0x000000b4b8d67220 */ /* 0x000fe20000410000 */
[----:B------:R-:W-:Y:S02]  /*15a0*/  SHF.L.U32 R182, R182, 0x10, RZ ;  /* 0x00000010b6b67819 */ /* 0x000fe400000006ff */
[----:B------:R-:W-:Y:S01]  /*15b0*/  SHF.L.U32 R180, R206, 0x10, RZ ;  /* 0x00000010ceb47819 */ /* 0x000fe200000006ff */
[----:B------:R-:W-:Y:S01]  /*15c0*/  FMUL.FTZ R192, R181, UR24 ;  /* 0x00000018b5c07c20 */ /* 0x000fe20008410000 */
[----:B------:R-:W-:-:S03]  /*15d0*/  FADD.FTZ R181, RZ, R215 ;  /* 0x000000d7ffb57221 */ /* 0x000fc60000010000 */
[----:B------:R-:W-:Y:S01]  /*15e0*/  FMUL.FTZ R213, R180, R182 ;  /* 0x000000b6b4d57220 */ /* 0x000fe20000410000 */
[----:B------:R-:W-:Y:S01]  /*15f0*/  FFMA.FTZ R180, R197, R215, RZ ;  /* 0x000000d7c5b47223 */ /* 0x000fe200000100ff */
[----:B------:R-:W-:-:S03]  /*1600*/  FADD.FTZ R181, R181, R223 ;  /* 0x000000dfb5b57221 */ /* 0x000fc60000010000 */
[----:B------:R-:W-:Y:S01]  /*1610*/  FFMA.FTZ R180, R10, R223, R180 ;  /* 0x000000df0ab47223 */ /* 0x000fe200000100b4 */
[----:B------:R-:W-:-:S03]  /*1620*/  FADD.FTZ R181, R181, R235 ;  /* 0x000000ebb5b57221 */ /* 0x000fc60000010000 */
[----:B------:R-:W-:Y:S01]  /*1630*/  FFMA.FTZ R180, R201, R235, R180 ;  /* 0x000000ebc9b47223 */ /* 0x000fe200000100b4 */
[----:B------:R-:W-:Y:S01]  /*1640*/  FADD.FTZ R181, R181, R214 ;  /* 0x000000d6b5b57221 */ /* 0x000fe20000010000 */
[----:B------:R-:W-:Y:S01]  /*1650*/  FADD.FTZ R81, R81, R182 ;  /* 0x000000b651517221 */ /* 0x000fe20000010000 */
[----:B------:R-:W-:Y:S01]  /*1660*/  FFMA.FTZ R85, R192, R182, R85 ;  /* 0x000000b6c0557223 */ /* 0x000fe20000010055 */
        /* <DEDUP_REMOVED lines=17> */
[----:B------:R-:W-:-:S07]  /*1780*/  FFMA.FTZ R227, R193, R206, R181 ;  /* 0x000000cec1e37223 */ /* 0x000fce00000100b5 */
.L_x_5474:
[----:B------:R-:W-:Y:S05]  /*1790*/  BSYNC.RECONVERGENT B0 ;  /* 0x0000000000007941 */ /* 0x000fea0003800200 */
.L_x_5473:
[----:B------:R-:W-:Y:S04]  /*17a0*/  BSSY.RECONVERGENT B0, `(.L_x_5475) ;  /* 0x0000067000007945 */ /* 0x000fe80003800200 */
[----:B------:R-:W-:Y:S05]  /*17b0*/  @!P2 BRA `(.L_x_5476) ;  /* 0x000000040094a947 */ /* 0x000fea0003800000 */
[----:B------:R-:W0:Y:S01]  /*17c0*/  LDC.64 R24, c[0x0][0x3a8] ;  /* 0x0000ea00ff187b82 */ /* 0x000e220000000a00 */
[----:B------:R-:W2:Y:S04]  /*17d0*/  LDL R13, [R1+0x40] ;  /* 0x00004000010d7983 */ /* 0x000ea80000100800 */
[----:B------:R-:W3:Y:S03]  /*17e0*/  LDL R195, [R1+0x44] ;  /* 0x0000440001c37983 */ /* 0x000ee60000100800 */
[----:B------:R-:W1:Y:S01]  /*17f0*/  LDC.64 R180, c[0x0][0x428] ;  /* 0x00010a00ffb47b82 */ /* 0x000e620000000a00 */
[----:B------:R-:W4:Y:S01]  /*1800*/  LDL R230, [R1+0x48] ;  /* 0x0000480001e67983 */ /* 0x000f220000100800 */
[----:B------:R-:W-:-:S03]  /*1810*/  ISETP.NE.U32.AND P0, PT, RZ, UR20, PT ;  /* 0x00000014ff007c0c */ /* 0x000fc6000bf05070 */
[----:B------:R-:W4:Y:S03]  /*1820*/  LDL R17, [R1+0x4c] ;  /* 0x00004c0001117983 */ /* 0x000f260000100800 */
        /* <DEDUP_REMOVED lines=19> */
[----:B----4-:R-:W-:Y:S02]  /*1960*/  FADD.FTZ R13, R184, -UR25 ;  /* 0x80000019b80d7e21 */ /* 0x010fe40008010000 */
[----:B------:R-:W2:Y:S01]  /*1970*/  LDL R184, [R1+0x80] ;  /* 0x0000800001b87983 */ /* 0x000ea20000100800 */
[----:B------:R-:W-:-:S04]  /*1980*/  FADD.FTZ R5, R188, -UR25 ;  /* 0x80000019bc057e21 */ /* 0x000fc80008010000 */
[----:B------:R-:W-:Y:S01]  /*1990*/  FMUL.FTZ R203, R5, UR24 ;  /* 0x0000001805cb7c20 */ /* 0x000fe20008410000 */
[----:B------:R-:W-:-:S05]  /*19a0*/  SHF.L.U32 R5, R180, 0x10, RZ ;  /* 0x00000010b4057819 */ /* 0x000fca00000006ff */
[----:B------:R-:W-:Y:S01]  /*19b0*/  FADD.FTZ R88, R88, R5 ;  /* 0x0000000558587221 */ /* 0x000fe20000010000 */
[-C--:B------:R-:W-:Y:S01]  /*19c0*/  FFMA.FTZ R52, R203, R5.reuse, R52 ;  /* 0x00000005cb347223 */ /* 0x080fe20000010034 */
[----:B------:R-:W-:Y:S01]  /*19d0*/  FMUL.FTZ R238, R9, R5 ;  /* 0x0000000509ee7220 */ /* 0x000fe20000410000 */
[----:B------:R-:W-:Y:S02]  /*19e0*/  SHF.L.U32 R5, R181, 0x10, RZ ;  /* 0x00000010b5057819 */ /* 0x000fe400000006ff */
[----:B------:R-:W-:Y:S01]  /*19f0*/  SHF.L.U32 R9, R195, 0x10, RZ ;  /* 0x00000010c3097819 */ /* 0x000fe200000006ff */
[----:B------:R-:W-:Y:S01]  /*1a00*/  FMUL.FTZ R195, R13, UR24 ;  /* 0x000000180dc37c20 */ /* 0x000fe20008410000 */
[----:B------:R-:W-:-:S03]  /*1a10*/  SHF.L.U32 R13, R230, 0x10, RZ ;  /* 0x00000010e60d7819 */ /* 0x000fc600000006ff */
[-C--:B------:R-:W-:Y:S01]  /*1a20*/  FMUL.FTZ R234, R9, R5.reuse ;  /* 0x0000000509ea7220 */ /* 0x080fe20000410000 */
[----:B------:R-:W-:Y:S01]  /*1a30*/  SHF.L.U32 R9, R182, 0x10, RZ ;  /* 0x00000010b6097819 */ /* 0x000fe200000006ff */
[----:B------:R-:W-:Y:S01]  /*1a40*/  FADD.FTZ R90, R90, R5 ;  /* 0x000000055a5a7221 */ /* 0x000fe20000010000 */
[----:B------:R-:W-:Y:S01]  /*1a50*/  FFMA.FTZ R54, R200, R5, R54 ;  /* 0x00000005c8367223 */ /* 0x000fe20000010036 */
[----:B------:R-:W-:Y:S01]  /*1a60*/  FADD.FTZ R5, R186, -UR25 ;  /* 0x80000019ba057e21 */ /* 0x000fe20008010000 */
[----:B------:R-:W-:Y:S01]  /*1a70*/  SHF.L.U32 R17, R17, 0x10, RZ ;  /* 0x0000001011117819 */ /* 0x000fe200000006ff */
        /* <DEDUP_REMOVED lines=57> */
.L_x_5476:
[----:B------:R-:W-:Y:S05]  /*1e10*/  BSYNC.RECONVERGENT B0 ;  /* 0x0000000000007941 */ /* 0x000fea0003800200 */
.L_x_5475:
        /* <DEDUP_REMOVED lines=103> */
.L_x_5478:
[----:B------:R-:W-:Y:S05]  /*2490*/  BSYNC.RECONVERGENT B0 ;  /* 0x0000000000007941 */ /* 0x000fea0003800200 */
.L_x_5477:
        /* <DEDUP_REMOVED lines=9> */
[----:B------:R-:W4:Y:S04]  /*2530*/  LDL R239, [R1+0x18] ;  /* 0x0000180001ef7983 */ /* 0x000f280000100800 */
[----:B------:R-:W4:Y:S01]  /*2540*/  LDL R240, [R1+0x1c] ;  /* 0x00001c0001f07983 */ /* 0x000f220000100800 */
[C---:B0-----:R-:W-:Y:S01]  /*2550*/  IMAD.WIDE.U32 R20, R226.reuse, 0x20, R20 ;  /* 0x00000020e2147825 */ /* 0x041fe200078e0014 */
[----:B------:R-:W-:Y:S01]  /*2560*/  ISETP.NE.U32.AND P0, PT, RZ, UR20, PT ;  /* 0x00000014ff007c0c */ /* 0x000fe2000bf05070 */
[----:B------:R-:W0:Y:S03]  /*2570*/  LDC.64 R216, c[0x0][0x3b0] ;  /* 0x0000ec00ffd87b82 */ /* 0x000e260000000a00 */
[----:B------:R-:W3:Y:S01]  /*2580*/  LDG.E.128 R188, desc[UR10][R20.64] ;  /* 0x0000000a14bc7981 */ /* 0x000ee2000c1e1d00 */
[----:B-1----:R-:W-:-:S03]  /*2590*/  IMAD.WIDE.U32 R180, R226, 0x10, R180 ;  /* 0x00000010e2b47825 */ /* 0x002fc600078e00b4 */
[----:B------:R1:W4:Y:S04]  /*25a0*/  LDG.E.128 R184, desc[UR10][R20.64+0x10] ;  /* 0x0000100a14b87981 */ /* 0x000328000c1e1d00 */
[----:B------:R-:W4:Y:S01]  /*25b0*/  LDG.E.128 R180, desc[UR10][R180.64] ;  /* 0x0000000ab4b47981 */ /* 0x000f22000c1e1d00 */
[----:B------:R-:W-:-:S13]  /*25c0*/  ISETP.NE.AND.EX P0, PT, RZ, UR21, PT, P0 ;  /* 0x00000015ff007c0c */ /* 0x000fda000bf05300 */
[----:B-1----:R-:W1:Y:S01]  /*25d0*/  @P0 LDC.64 R20, c[0x0][0x438] ;  /* 0x00010e00ff140b82 */ /* 0x002e620000000a00 */
        /* <DEDUP_REMOVED lines=20> */
[----:B-1----:R-:W-:Y:S01]  /*2720*/  @P0 IMAD.WIDE.U32 R20, R226, 0x20, R20 ;  /* 0x00000020e2140825 */ /* 0x002fe200078e0014 */
[----:B------:R-:W-:-:S03]  /*2730*/  SHF.L.U32 R15, R15, 0x10, RZ ;  /* 0x000000100f0f7819 */ /* 0x000fc600000006ff */
[----:B------:R-:W-:Y:S01]  /*2740*/  FMUL.FTZ R3, R3, UR24 ;  /* 0x0000001803037c20 */ /* 0x000fe20008410000 */
[----:B0-----:R-:W-:-:S04]  /*2750*/  IMAD.WIDE.U32 R216, R226, 0x8, R216 ;  /* 0x00000008e2d87825 */ /* 0x001fc800078e00d8 */
[-C--:B------:R-:W-:Y:S01]  /*2760*/  FMUL.FTZ R225, R11, R7.reuse ;  /* 0x000000070be17220 */ /* 0x080fe20000410000 */
[----:B------:R-:W-:Y:S01]  /*2770*/  SHF.L.U32 R11, R183, 0x10, RZ ;  /* 0x00000010b70b7819 */ /* 0x000fe200000006ff */
[----:B------:R-:W-:Y:S01]  /*2780*/  FADD.FTZ R108, R108, R7 ;  /* 0x000000076c6c7221 */ /* 0x000fe20000010000 */
[----:B------:R-:W-:Y:S01]  /*2790*/  FFMA.FTZ R72, R194, R7, R72 ;  /* 0x00000007c2487223 */ /* 0x000fe20000010048 */
[----:B------:R-:W-:Y:S01]  /*27a0*/  PRMT R180, R180, 0x7632, R180 ;  /* 0x00007632b4b47816 */ /* 0x000fe200000000b4 */
[----:B------:R-:W5:Y:S01]  /*27b0*/  @P0 LDG.E.128 R172, desc[UR10][R20.64] ;  /* 0x0000000a14ac0981 */ /* 0x000f62000c1e1d00 */
[----:B------:R-:W-:Y:S01]  /*27c0*/  FADD.FTZ R7, R189, -UR25 ;  /* 0x80000019bd077e21 */ /* 0x000fe20008010000 */
[----:B------:R-:W-:Y:S02]  /*27d0*/  FADD.FTZ R110, R110, R11 ;  /* 0x0000000b6e6e7221 */ /* 0x000fe40000010000 */
[----:B------:R-:W5:Y:S01]  /*27e0*/  @P0 LDG.E.128 R176, desc[UR10][R20.64+0x10] ;  /* 0x0000100a14b00981 */ /* 0x000f62000c1e1d00 */
[----:B------:R-:W-:Y:S01]  /*27f0*/  FFMA.FTZ R74, R3, R11, R74 ;  /* 0x0000000b034a7223 */ /* 0x000fe2000001004a */
[----:B------:R-:W-:-:S02]  /*2800*/  FMUL.FTZ R7, R7, UR24 ;  /* 0x0000001807077c20 */ /* 0x000fc40008410000 */
[----:B------:R0:W5:Y:S02]  /*2810*/  LDG.E.64 R20, desc[UR10][R216.64] ;  /* 0x0000000ad8147981 */ /* 0x000164000c1e1b00 */
[----:B0-----:R-:W-:Y:S01]  /*2820*/  FMUL.FTZ R216, R15, R11 ;  /* 0x0000000b0fd87220 */ /* 0x001fe20000410000 */
[----:B------:R-:W-:Y:S02]  /*2830*/  SHF.L.U32 R11, R180, 0x10, RZ ;  /* 0x00000010b40b7819 */ /* 0x000fe400000006ff */
[----:B------:R-:W-:Y:S02]  /*2840*/  SHF.L.U32 R15, R207, 0x10, RZ ;  /* 0x00000010cf0f7819 */ /* 0x000fe400000006ff */
[----:B------:R-:W-:Y:S01]  /*2850*/  PRMT R180, R181, 0x7632, R180 ;  /* 0x00007632b5b47816 */ /* 0x000fe200000000b4 */
[-C--:B------:R-:W-:Y:S01]  /*2860*/  FFMA.FTZ R69, R7, R11.reuse, R69 ;  /* 0x0000000b07457223 */ /* 0x080fe20000010045 */
[----:B------:R-:W-:Y:S01]  /*2870*/  FADD.FTZ R105, R105, R11 ;  /* 0x0000000b69697221 */ /* 0x000fe20000010000 */
[----:B------:R-:W-:Y:S01]  /*2880*/  FMUL.FTZ R217, R15, R11 ;  /* 0x0000000b0fd97220 */ /* 0x000fe20000410000 */
[----:B------:R-:W-:Y:S01]  /*2890*/  FADD.FTZ R11, R191, -UR25 ;  /* 0x80000019bf0b7e21 */ /* 0x000fe20008010000 */
[----:B------:R-:W-:-:S02]  /*28a0*/  PRMT R15, R182, 0x7632, R15 ;  /* 0x00007632b60f7816 */ /* 0x000fc4000000000f */
[----:B------:R-:W-:Y:S01]  /*28b0*/  SHF.L.U32 R180, R180, 0x10, RZ ;  /* 0x00000010b4b47819 */ /* 0x000fe200000006ff */
[----:B------:R-:W-:Y:S01]  /*28c0*/  FMUL.FTZ R11, R11, UR24 ;  /* 0x000000180b0b7c20 */ /* 0x000fe20008410000 */
[----:B------:R-:W-:Y:S01]  /*28d0*/  SHF.L.U32 R182, R239, 0x10, RZ ;  /* 0x00000010efb67819 */ /* 0x000fe200000006ff */
[----:B------:R-:W-:Y:S02]  /*28e0*/  FADD.FTZ R181, R185, -UR25 ;  /* 0x80000019b9b57e21 */ /* 0x000fe40008010000 */
[-C--:B------:R-:W-:Y:S01]  /*28f0*/  FFMA.FTZ R71, R11, R180.reuse, R71 ;  /* 0x000000b40b477223 */ /* 0x080fe20000010047 */
[----:B------:R-:W-:Y:S01]  /*2900*/  FADD.FTZ R107, R107, R180 ;  /* 0x000000b46b6b7221 */ /* 0x000fe20000010000 */
[----:B------:R-:W-:Y:S01]  /*2910*/  FMUL.FTZ R208, R182, R180 ;  /* 0x000000b4b6d07220 */ /* 0x000fe20000410000 */
[----:B------:R-:W-:Y:S01]  /*2920*/  SHF.L.U32 R180, R15, 0x10, RZ ;  /* 0x000000100fb47819 */ /* 0x000fe200000006ff */
[----:B------:R-:W-:Y:S01]  /*2930*/  FMUL.FTZ R15, R181, UR24 ;  /* 0x00000018b50f7c20 */ /* 0x000fe20008410000 */
[----:B------:R-:W-:Y:S01]  /*2940*/  FADD.FTZ R181, R228, R236 ;  /* 0x000000ece4b57221 */ /* 0x000fe20000010000 */
[----:B------:R-:W-:Y:S01]  /*2950*/  FFMA.FTZ R182, R224, R236, R227 ;  /* 0x000000ece0b67223 */ /* 0x000fe200000100e3 */
[----:B------:R-:W-:-:S02]  /*2960*/  SHF.L.U32 R184, R240, 0x10, RZ ;  /* 0x00000010f0b87819 */ /* 0x000fc400000006ff */
[----:B------:R-:W-:Y:S01]  /*2970*/  FADD.FTZ R181, R181, R217 ;  /* 0x000000d9b5b57221 */ /* 0x000fe20000010000 */
[----:B------:R-:W-:Y:S01]  /*2980*/  FFMA.FTZ R182, R7, R217, R182 ;  /* 0x000000d907b67223 */ /* 0x000fe200000100b6 */
[----:B------:R-:W-:Y:S02]  /*2990*/  FADD.FTZ R109, R109, R180 ;  /* 0x000000b46d6d7221 */ /* 0x000fe40000010000 */
        /* <DEDUP_REMOVED lines=21> */
[----:B------:R-:W-:-:S07]  /*2af0*/  FFMA.FTZ R227, R239, R240, R181 ;  /* 0x000000f0efe37223 */ /* 0x000fce00000100b5 */
.L_x_5480:
[----:B------:R-:W-:Y:S05]  /*2b00*/  BSYNC.RECONVERGENT B0 ;  /* 0x0000000000007941 */ /* 0x000fea0003800200 */
.L_x_5479:
        /* <DEDUP_REMOVED lines=32> */
.L_x_5482:
[----:B------:R-:W-:Y:S05]  /*2d10*/  BSYNC.RECONVERGENT B0 ;  /* 0x0000000000007941 */ /* 0x000fea0003800200 */
.L_x_5481:
        /* <DEDUP_REMOVED lines=30> */
[----:B------:R0:W5:Y:S04]  /*2f00*/  LDL R228, [R1] ;  /* 0x0000000001e47983 */ /* 0x0001680000100800 */
        /* <DEDUP_REMOVED lines=8> */
[C---:B-----5:R-:W-:Y:S02]  /*2f90*/  LOP3.LUT P0, RZ, R22.reuse, 0xff00, RZ, 0xc0, !PT ;  /* 0x0000ff0016ff7812 */ /* 0x060fe4000780c0ff */
[----:B------:R-:W-:Y:S02]  /*2fa0*/  LOP3.LUT P5, RZ, R22, 0xff0000, RZ, 0xc0, !PT ;  /* 0x00ff000016ff7812 */ /* 0x000fe400078ac0ff */
[----:B------:R-:W-:-:S09]  /*2fb0*/  MOV R188, RZ ;  /* 0x000000ff00bc7202 */ /* 0x000fd20000000f00 */
[----:B------:R-:W0:Y:S01]  /*2fc0*/  @P0 LDC R184, c[0x0][0x408] ;  /* 0x00010200ffb80b82 */ /* 0x000e220000000800 */
[----:B------:R-:W-:Y:S01]  /*2fd0*/  @P0 FFMA.FTZ R186, R10, UR17, R185 ;  /* 0x000000110aba0c23 */ /* 0x000fe200080100b9 */
[----:B------:R-:W-:-:S03]  /*2fe0*/  @P0 PRMT R187, R180, 0x7632, R187 ;  /* 0x00007632b4bb0816 */ /* 0x000fc600000000bb */
[----:B------:R-:W-:Y:S01]  /*2ff0*/  @P0 FADD.FTZ R186, R223, -R186 ;  /* 0x800000badfba0221 */ /* 0x000fe20000010000 */
[----:B------:R-:W-:-:S03]  /*3000*/  @P0 SHF.L.U32 R187, R187, 0x10, RZ ;  /* 0x00000010bbbb0819 */ /* 0x000fc600000006ff */
[----:B------:R-:W-:-:S04]  /*3010*/  @P0 FMUL.FTZ R186, R186, UR24 ;  /* 0x00000018baba0c20 */ /* 0x000fc80008410000 */
[----:B------:R-:W-:-:S04]  /*3020*/  @P0 FMUL.FTZ R186, R186, UR16 ;  /* 0x00000010baba0c20 */ /* 0x000fc80008410000 */
[----:B0-----:R-:W-:Y:S01]  /*3030*/  @P0 FMUL.FTZ R184, R186, R184 ;  /* 0x000000b8bab80220 */ /* 0x001fe20000410000 */
[----:B------:R-:W-:-:S03]  /*3040*/  HFMA2 R186, -RZ, RZ, 0, 0 ;  /* 0x00000000ffba7431 */ /* 0x000fc600000001ff */
[----:B------:R-:W-:Y:S01]  /*3050*/  @P0 FMUL.FTZ R186, R187, R184 ;  /* 0x000000b8bbba0220 */ /* 0x000fe20000410000 */
[----:B------:R-:W-:Y:S01]  /*3060*/  @P0 FFMA.FTZ R187, R10, UR17, R185 ;  /* 0x000000110abb0c23 */ /* 0x000fe200080100b9 */
[----:B------:R-:W0:Y:S02]  /*3070*/  @P0 LDC R184, c[0x0][0x408] ;  /* 0x00010200ffb80b82 */ /* 0x000e240000000800 */
[----:B------:R-:W-:Y:S01]  /*3080*/  FADD.FTZ R186, R113, R186 ;  /* 0x000000ba71ba7221 */ /* 0x000fe20000010000 */
[----:B------:R-:W-:-:S04]  /*3090*/  @P0 FADD.FTZ R187, R223, -R187 ;  /* 0x800000bbdfbb0221 */ /* 0x000fc80000010000 */
[----:B------:R-:W-:-:S04]  /*30a0*/  @P0 FMUL.FTZ R187, R187, UR24 ;  /* 0x00000018bbbb0c20 */ /* 0x000fc80008410000 */
[----:B------:R-:W-:-:S04]  /*30b0*/  @P0 FMUL.FTZ R187, R187, UR16 ;  /* 0x00000010bbbb0c20 */ /* 0x000fc80008410000 */
[----:B0-----:R-:W-:Y:S01]  /*30c0*/  @P0 FMUL.FTZ R113, R187, R184 ;  /* 0x000000b8bb710220 */ /* 0x001fe20000410000 */
[----:B------:R-:W-:Y:S02]  /*30d0*/  @P0 SHF.L.U32 R184, R228, 0x10, RZ ;  /* 0x00000010e4b80819 */ /* 0x000fe400000006ff */
[----:B------:R-:W-:-:S03]  /*30e0*/  @P5 SHF.L.U32 R187, R181, 0x10, RZ ;  /* 0x00000010b5bb5819 */ /* 0x000fc600000006ff */
[----:B------:R-:W-:Y:S01]  /*30f0*/  @P0 FMUL.FTZ R188, R113, R184 ;  /* 0x000000b871bc0220 */ /* 0x000fe20000410000 */
[----:B------:R-:W-:Y:S01]  /*3100*/  @P5 FFMA.FTZ R184, R201, UR17, R185 ;  /* 0x00000011c9b85c23 */ /* 0x000fe200080100b9 */
[----:B------:R-:W0:Y:S01]  /*3110*/  @P5 LDC R113, c[0x0][0x408] ;  /* 0x00010200ff715b82 */ /* 0x000e220000000800 */
[----:B------:R-:W-:Y:S02]  /*3120*/  LOP3.LUT P0, RZ, R22, 0xff000000, RZ, 0xc0, !PT ;  /* 0xff00000016ff7812 */ /* 0x000fe4000780c0ff */
[----:B------:R-:W-:-:S04]  /*3130*/  @P5 FADD.FTZ R184, R235, -R184 ;  /* 0x800000b8ebb85221 */ /* 0x000fc80000010000 */
[----:B------:R-:W-:-:S04]  /*3140*/  @P5 FMUL.FTZ R184, R184, UR24 ;  /* 0x00000018b8b85c20 */ /* 0x000fc80008410000 */
[----:B------:R-:W-:-:S03]  /*3150*/  @P5 FMUL.FTZ R184, R184, UR16 ;  /* 0x00000010b8b85c20 */ /* 0x000fc60008410000 */
[----:B------:R-:W-:Y:S01]  /*3160*/  @P0 PRMT R181, R181, 0x7632, R181 ;  /* 0x00007632b5b50816 */ /* 0x000fe200000000b5 */
[----:B0-----:R-:W-:Y:S01]  /*3170*/  @P5 FMUL.FTZ R113, R184, R113 ;  /* 0x00000071b8715220 */ /* 0x001fe20000410000 */
[----:B------:R-:W-:-:S03]  /*3180*/  HFMA2 R184, -RZ, RZ, 0, 0 ;  /* 0x00000000ffb87431 */ /* 0x000fc600000001ff */
[----:B------:R-:W-:Y:S01]  /*3190*/  @P5 FMUL.FTZ R184, R187, R113 ;  /* 0x00000071bbb85220 */ /* 0x000fe20000410000 */
[----:B------:R-:W-:Y:S01]  /*31a0*/  @P5 SHF.L.U32 R187, R37, 0x10, RZ ;  /* 0x0000001025bb5819 */ /* 0x000fe200000006ff */
[----:B------:R-:W0:Y:S02]  /*31b0*/  @P5 LDC R113, c[0x0][0x408] ;  /* 0x00010200ff715b82 */ /* 0x000e240000000800 */
[----:B------:R-:W-:Y:S01]  /*31c0*/  FADD.FTZ R184, R114, R184 ;  /* 0x000000b872b87221 */ /* 0x000fe20000010000 */
[----:B------:R-:W-:-:S04]  /*31d0*/  @P5 FFMA.FTZ R114, R201, UR17, R185 ;  /* 0x00000011c9725c23 */ /* 0x000fc800080100b9 */
[----:B------:R-:W-:-:S04]  /*31e0*/  @P5 FADD.FTZ R114, R235, -R114 ;  /* 0x80000072eb725221 */ /* 0x000fc80000010000 */
[----:B------:R-:W-:-:S04]  /*31f0*/  @P5 FMUL.FTZ R114, R114, UR24 ;  /* 0x0000001872725c20 */ /* 0x000fc80008410000 */
[----:B------:R-:W-:-:S04]  /*3200*/  @P5 FMUL.FTZ R114, R114, UR16 ;  /* 0x0000001072725c20 */ /* 0x000fc80008410000 */
        /* <DEDUP_REMOVED lines=9> */
[----:B------:R-:W-:Y:S01]  /*32a0*/  @P0 SHF.L.U32 R187, R181, 0x10, RZ ;  /* 0x00000010b5bb0819 */ /* 0x000fe200000006ff */
[----:B------:R-:W-:-:S04]  /*32b0*/  HFMA2 R181, -RZ, RZ, 0, 0 ;  /* 0x00000000ffb57431 */ /* 0x000fc800000001ff */
[----:B------:R-:W-:Y:S02]  /*32c0*/  @P0 FMUL.FTZ R181, R187, R114 ;  /* 0x00000072bbb50220 */ /* 0x000fe40000410000 */
[----:B------:R-:W0:Y:S02]  /*32d0*/  @P0 LDC R114, c[0x0][0x408] ;  /* 0x00010200ff720b82 */ /* 0x000e240000000800 */
[----:B------:R-:W-:Y:S01]  /*32e0*/  FADD.FTZ R187, R115, R181 ;  /* 0x000000b573bb7221 */ /* 0x000fe20000010000 */
[----:B------:R-:W-:Y:S01]  /*32f0*/  @P0 FFMA.FTZ R115, R14, UR17, R185 ;  /* 0x000000110e730c23 */ /* 0x000fe200080100b9 */
[----:B------:R-:W-:-:S03]  /*3300*/  @P0 SHF.L.U32 R181, R227, 0x10, RZ ;  /* 0x00000010e3b50819 */ /* 0x000fc600000006ff */
[----:B------:R-:W-:-:S04]  /*3310*/  @P0 FADD.FTZ R115, R214, -R115 ;  /* 0x80000073d6730221 */ /* 0x000fc80000010000 */
[----:B------:R-:W-:-:S04]  /*3320*/  @P0 FMUL.FTZ R115, R115, UR24 ;  /* 0x0000001873730c20 */ /* 0x000fc80008410000 */
[----:B------:R-:W-:-:S04]  /*3330*/  @P0 FMUL.FTZ R115, R115, UR16 ;  /* 0x0000001073730c20 */ /* 0x000fc80008410000 */
[----:B0-----:R-:W-:Y:S01]  /*3340*/  @P0 FMUL.FTZ R115, R115, R114 ;  /* 0x0000007273730220 */ /* 0x001fe20000410000 */
        /* <DEDUP_REMOVED lines=23> */
[----:B------:R-:W-:-:S13]  /*34c0*/  LOP3.LUT P0, RZ, R23, 0xff00, RZ, 0xc0, !PT ;  /* 0x0000ff0017ff7812 */ /* 0x000fda000780c0ff */
        /* <DEDUP_REMOVED lines=10> */
[----:B------:R-:W-:-:S03]  /*3570*/  @P0 FFMA.FTZ R116, R192, UR17, R185 ;  /* 0x00000011c0740c23 */ /* 0x000fc600080100b9 */
[----:B------:R-:W-:Y:S01]  /*3580*/  FADD.FTZ R182, R117, R189 ;  /* 0x000000bd75b67221 */ /* 0x000fe20000010000 */
[----:B------:R-:W-:Y:S01]  /*3590*/  @P0 FADD.FTZ R116, R213, -R116 ;  /* 0x80000074d5740221 */ /* 0x000fe20000010000 */
[----:B------:R-:W0:Y:S01]  /*35a0*/  @P0 LDC R117, c[0x0][0x408] ;  /* 0x00010200ff750b82 */ /* 0x000e220000000800 */
[----:B------:R-:W-:Y:S02]  /*35b0*/  @P0 SHF.L.U32 R189, R226, 0x10, RZ ;  /* 0x00000010e2bd0819 */ /* 0x000fe400000006ff */
        /* <DEDUP_REMOVED lines=25> */
[----:B------:R-:W-:-:S04]  /*3750*/  ISETP.GE.U32.AND P0, PT, R22, RZ, PT ;  /* 0x000000ff1600720c */ /* 0x000fc80003f06070 */
[----:B------:R-:W-:-:S13]  /*3760*/  ISETP.GE.U32.AND.EX P0, PT, R23, 0x1000000, PT, P0 ;  /* 0x010000001700780c */ /* 0x000fda0003f06100 */
        /* <DEDUP_REMOVED lines=24> */
[----:B------:R-:W-:-:S03]  /*38f0*/  @P0 FADD.FTZ R189, R215, -R189 ;  /* 0x800000bdd7bd0221 */ /* 0x000fc60000010000 */
[----:B------:R-:W1:Y:S01]  /*3900*/  @P0 LDC R114, c[0x0][0x408] ;  /* 0x00010200ff720b82 */ /* 0x000e620000000800 */
[----:B------:R-:W-:-:S04]  /*3910*/  @P0 FMUL.FTZ R189, R189, UR24 ;  /* 0x00000018bdbd0c20 */ /* 0x000fc80008410000 */
[----:B------:R-:W-:-:S04]  /*3920*/  @P0 FMUL.FTZ R189, R189, UR16 ;  /* 0x00000010bdbd0c20 */ /* 0x000fc80008410000 */
[----:B0-----:R-:W-:Y:S01]  /*3930*/  @P0 FMUL.FTZ R189, R189, R190 ;  /* 0x000000bebdbd0220 */ /* 0x001fe20000410000 */
[----:B------:R-:W-:-:S03]  /*3940*/  HFMA2 R190, -RZ, RZ, 0, 0 ;  /* 0x00000000ffbe7431 */ /* 0x000fc600000001ff */
[----:B------:R-:W-:Y:S01]  /*3950*/  @P0 FMUL.FTZ R190, R180, R189 ;  /* 0x000000bdb4be0220 */ /* 0x000fe20000410000 */
[----:B------:R-:W-:-:S03]  /*3960*/  @P0 SHF.L.U32 R189, R36, 0x10, RZ ;  /* 0x0000001024bd0819 */ /* 0x000fc600000006ff */
[----:B------:R-:W-:Y:S01]  /*3970*/  FADD.FTZ R180, R112, R190 ;  /* 0x000000be70b47221 */ /* 0x000fe20000010000 */
[----:B------:R-:W-:-:S04]  /*3980*/  @P0 FFMA.FTZ R112, R197, UR17, R185 ;  /* 0x00000011c5700c23 */ /* 0x000fc800080100b9 */
[----:B------:R-:W-:-:S04]  /*3990*/  @P0 FADD.FTZ R112, R215, -R112 ;  /* 0x80000070d7700221 */ /* 0x000fc80000010000 */
[----:B------:R-:W-:-:S04]  /*39a0*/  @P0 FMUL.FTZ R112, R112, UR24 ;  /* 0x0000001870700c20 */ /* 0x000fc80008410000 */
[----:B------:R-:W-:-:S04]  /*39b0*/  @P0 FMUL.FTZ R112, R112, UR16 ;  /* 0x0000001070700c20 */ /* 0x000fc80008410000 */
[----:B-1----:R-:W-:Y:S01]  /*39c0*/  @P0 FMUL.FTZ R114, R112, R114 ;  /* 0x0000007270720220 */ /* 0x002fe20000410000 */
[----:B------:R-:W-:-:S03]  /*39d0*/  MOV R112, RZ ;  /* 0x000000ff00707202 */ /* 0x000fc60000000f00 */
[----:B------:R-:W-:Y:S01]  /*39e0*/  @P0 FMUL.FTZ R112, R114, R189 ;  /* 0x000000bd72700220 */ /* 0x000fe20000410000 */
[----:B------:R-:W-:Y:S02]  /*39f0*/  F2FP.BF16.F32.PACK_AB R114, R116, R115 ;  /* 0x000000737472723e */ /* 0x000fe400000010ff */
[----:B------:R-:W-:Y:S02]  /*3a00*/  F2FP.BF16.F32.PACK_AB R115, R183, R117 ;  /* 0x00000075b773723e */ /* 0x000fe400000010ff */
[----:B------:R-:W-:Y:S01]  /*3a10*/  F2FP.BF16.F32.PACK_AB R112, R188, R112 ;  /* 0x00000070bc70723e */ /* 0x000fe200000010ff */
[----:B------:R-:W-:Y:S06]  /*3a20*/  BRA `(.L_x_5487) ;  /* 0x0000001c005c7947 */ /* 0x000fec0003800000 */
.L_x_5486:
[----:B-----5:R-:W-:Y:S01]  /*3a30*/  LOP3.LUT P0, RZ, R22, 0xff00, RZ, 0xc0, !PT ;  /* 0x0000ff0016ff7812 */ /* 0x020fe2000780c0ff */
[----:B------:R-:W-:Y:S01]  /*3a40*/  FFMA.FTZ R145, R10, UR17, R185 ;  /* 0x000000110a917c23 */ /* 0x000fe200080100b9 */
[----:B------:R-:W-:Y:S01]  /*3a50*/  LOP3.LUT P5, RZ, R22, 0xff0000, RZ, 0xc0, !PT ;  /* 0x00ff000016ff7812 */ /* 0x000fe200078ac0ff */
[----:B------:R-:W-:Y:S01]  /*3a60*/  HFMA2 R152, -RZ, RZ, 0, 0 ;  /* 0x00000000ff987431 */ /* 0x000fe200000001ff */
[----:B------:R-:W-:Y:S01]  /*3a70*/  CS2R R188, SRZ ;  /* 0x0000000000bc7805 */ /* 0x000fe2000001ff00 */
[----:B------:R-:W-:Y:S01]  /*3a80*/  FADD.FTZ R145, R223, -R145 ;  /* 0x80000091df917221 */ /* 0x000fe20000010000 */
[----:B------:R-:W-:-:S03]  /*3a90*/  MOV R154, RZ ;  /* 0x000000ff009a7202 */ /* 0x000fc60000000f00 */
[----:B------:R-:W-:-:S04]  /*3aa0*/  FMUL.FTZ R145, R145, UR24 ;  /* 0x0000001891917c20 */ /* 0x000fc80008410000 */
[----:B------:R-:W0:Y:S01]  /*3ab0*/  @P0 LDC R144, c[0x0][0x408] ;  /* 0x00010200ff900b82 */ /* 0x000e220000000800 */
[----:B------:R-:W-:Y:S01]  /*3ac0*/  @P0 FMUL.FTZ R147, R145, UR16 ;  /* 0x0000001091930c20 */ /* 0x000fe20008410000 */
[----:B------:R-:W-:-:S06]  /*3ad0*/  @P5 SHF.L.U32 R155, R37, 0x10, RZ ;  /* 0x00000010259b5819 */ /* 0x000fcc00000006ff */
[----:B------:R-:W1:Y:S01]  /*3ae0*/  @P0 LDC R146, c[0x0][0x408] ;  /* 0x00010200ff920b82 */ /* 0x000e620000000800 */
[----:B0-----:R-:W-:Y:S01]  /*3af0*/  @P0 FMUL.FTZ R144, R147, R144 ;  /* 0x0000009093900220 */ /* 0x001fe20000410000 */
[----:B------:R-:W-:-:S04]  /*3b00*/  @P0 PRMT R147, R180, 0x7632, R147 ;  /* 0x00007632b4930816 */ /* 0x000fc80000000093 */
[----:B------:R-:W-:-:S05]  /*3b10*/  @P0 SHF.L.U32 R147, R147, 0x10, RZ ;  /* 0x0000001093930819 */ /* 0x000fca00000006ff */
[----:B------:R-:W-:Y:S01]  /*3b20*/  @P0 FMUL.FTZ R152, R147, R144 ;  /* 0x0000009093980220 */ /* 0x000fe20000410000 */
[----:B------:R-:W-:Y:S01]  /*3b30*/  @P0 FMUL.FTZ R144, R145, UR16 ;  /* 0x0000001091900c20 */ /* 0x000fe20008410000 */
[----:B------:R-:W-:Y:S02]  /*3b40*/  @P0 SHF.L.U32 R147, R228, 0x10, RZ ;  /* 0x00000010e4930819 */ /* 0x000fe400000006ff */
[----:B------:R-:W-:Y:S01]  /*3b50*/  FADD.FTZ R186, R113, R152 ;  /* 0x0000009871ba7221 */ /* 0x000fe20000010000 */
[----:B-1----:R-:W-:Y:S01]  /*3b60*/  @P0 FMUL.FTZ R146, R144, R146 ;  /* 0x0000009290920220 */ /* 0x002fe20000410000 */
[----:B------:R-:W-:Y:S01]  /*3b70*/  HFMA2 R113, -RZ, RZ, 0, 0 ;  /* 0x00000000ff717431 */ /* 0x000fe200000001ff */
[----:B------:R-:W0:Y:S02]  /*3b80*/  @P5 LDC R144, c[0x0][0x408] ;  /* 0x00010200ff905b82 */ /* 0x000e240000000800 */
[----:B------:R-:W-:Y:S01]  /*3b90*/  @P0 FMUL.FTZ R188, R146, R147 ;  /* 0x0000009392bc0220 */ /* 0x000fe20000410000 */
[----:B------:R-:W-:Y:S01]  /*3ba0*/  FFMA.FTZ R146, R201, UR17, R185 ;  /* 0x00000011c9927c23 */ /* 0x000fe200080100b9 */
[----:B------:R-:W-:-:S03]  /*3bb0*/  LOP3.LUT P0, RZ, R22, 0xff000000, RZ, 0xc0, !PT ;  /* 0xff00000016ff7812 */ /* 0x000fc6000780c0ff */
[----:B------:R-:W-:Y:S01]  /*3bc0*/  FADD.FTZ R146, R235, -R146 ;  /* 0x80000092eb927221 */ /* 0x000fe20000010000 */
[----:B------:R-:W1:Y:S03]  /*3bd0*/  @P5 LDC R147, c[0x0][0x408] ;  /* 0x00010200ff935b82 */ /* 0x000e660000000800 */
[----:B------:R-:W-:-:S04]  /*3be0*/  FMUL.FTZ R146, R146, UR24 ;  /* 0x0000001892927c20 */ /* 0x000fc80008410000 */
[----:B------:R-:W-:-:S04]  /*3bf0*/  @P5 FMUL.FTZ R153, R146, UR16 ;  /* 0x0000001092995c20 */ /* 0x000fc80008410000 */
[----:B0-----:R-:W-:Y:S01]  /*3c00*/  @P5 FMUL.FTZ R144, R153, R144 ;  /* 0x0000009099905220 */ /* 0x001fe20000410000 */
[C---:B------:R-:W-:Y:S02]  /*3c10*/  @P5 SHF.L.U32 R153, R181.reuse, 0x10, RZ ;  /* 0x00000010b5995819 */ /* 0x040fe400000006ff */
[----:B------:R-:W-:-:S03]  /*3c20*/  @P0 PRMT R181, R181, 0x7632, R181 ;  /* 0x00007632b5b50816 */ /* 0x000fc600000000b5 */
[----:B------:R-:W-:Y:S01]  /*3c30*/  @P5 FMUL.FTZ R154, R153, R144 ;  /* 0x00000090999a5220 */ /* 0x000fe20000410000 */
[----:B------:R-:W-:Y:S01]  /*3c40*/  @P5 FMUL.FTZ R144, R146, UR16 ;  /* 0x0000001092905c20 */ /* 0x000fe20008410000 */
[----:B------:R-:W0:Y:S01]  /*3c50*/  @P0 LDC R153, c[0x0][0x408] ;  /* 0x00010200ff990b82 */ /* 0x000e220000000800 */
[----:B------:R-:W-:Y:S02]  /*3c60*/  @P0 SHF.L.U32 R181, R181, 0x10, RZ ;  /* 0x00000010b5b50819 */ /* 0x000fe400000006ff */
[----:B-1----:R-:W-:Y:S01]  /*3c70*/  @P5 FMUL.FTZ R147, R144, R147 ;  /* 0x0000009390935220 */ /* 0x002fe20000410000 */
[----:B------:R-:W-:-:S03]  /*3c80*/  HFMA2 R144, -RZ, RZ, 0, 0 ;  /* 0x00000000ff907431 */ /* 0x000fc600000001ff */
[----:B------:R-:W-:Y:S01]  /*3c90*/  @P5 FMUL.FTZ R144, R147, R155 ;  /* 0x0000009b93905220 */ /* 0x000fe20000410000 */
[----:B------:R-:W-:Y:S01]  /*3ca0*/  FFMA.FTZ R147, R14, UR17, R185 ;  /* 0x000000110e937c23 */ /* 0x000fe200080100b9 */
[----:B------:R-:W1:Y:S01]  /*3cb0*/  @P0 LDC R155, c[0x0][0x408] ;  /* 0x00010200ff9b0b82 */ /* 0x000e620000000800 */
[----:B------:R-:W-:Y:S02]  /*3cc0*/  LOP3.LUT P5, RZ, R23, 0xff, RZ, 0xc0, !PT ;  /* 0x000000ff17ff7812 */ /* 0x000fe400078ac0ff */
[----:B------:R-:W-:-:S04]  /*3cd0*/  FADD.FTZ R147, R214, -R147 ;  /* 0x80000093d6937221 */ /* 0x000fc80000010000 */
[----:B------:R-:W-:-:S04]  /*3ce0*/  FMUL.FTZ R147, R147, UR24 ;  /* 0x0000001893937c20 */ /* 0x000fc80008410000 */
[----:B------:R-:W-:-:S04]  /*3cf0*/  @P0 FMUL.FTZ R184, R147, UR16 ;  /* 0x0000001093b80c20 */ /* 0x000fc80008410000 */
[----:B0-----:R-:W-:Y:S01]  /*3d00*/  @P0 FMUL.FTZ R184, R184, R153 ;  /* 0x00000099b8b80220 */ /* 0x001fe20000410000 */
[----:B------:R-:W-:-:S03]  /*3d10*/  MOV R153, RZ ;  /* 0x000000ff00997202 */ /* 0x000fc60000000f00 */
[----:B------:R-:W-:Y:S01]  /*3d20*/  @P0 FMUL.FTZ R153, R181, R184 ;  /* 0x000000b8b5990220 */ /* 0x000fe20000410000 */
[----:B------:R-:W-:Y:S01]  /*3d30*/  @P0 FMUL.FTZ R181, R147, UR16 ;  /* 0x0000001093b50c20 */ /* 0x000fe20008410000 */
[----:B------:R-:W-:Y:S01]  /*3d40*/  FADD.FTZ R184, R114, R154 ;  /* 0x0000009a72b87221 */ /* 0x000fe20000010000 */
[----:B------:R-:W-:Y:S01]  /*3d50*/  @P5 SHF.L.U32 R154, R182, 0x10, RZ ;  /* 0x00000010b69a5819 */ /* 0x000fe200000006ff */
[----:B------:R-:W-:Y:S01]  /*3d60*/  FADD.FTZ R187, R115, R153 ;  /* 0x0000009973bb7221 */ /* 0x000fe20000010000 */
[----:B-1----:R-:W-:Y:S01]  /*3d70*/  @P0 FMUL.FTZ R155, R181, R155 ;  /* 0x0000009bb59b0220 */ /* 0x002fe20000410000 */
[----:B------:R-:W-:Y:S02]  /*3d80*/  @P0 SHF.L.U32 R181, R227, 0x10, RZ ;  /* 0x00000010e3b50819 */ /* 0x000fe400000006ff */
[----:B------:R-:W-:-:S03]  /*3d90*/  @P5 SHF.L.U32 R153, R38, 0x10, RZ ;  /* 0x0000001026995819 */ /* 0x000fc600000006ff */
[----:B------:R-:W-:Y:S01]  /*3da0*/  @P0 FMUL.FTZ R189, R155, R181 ;  /* 0x000000b59bbd0220 */ /* 0x000fe20000410000 */
[----:B------:R-:W-:Y:S01]  /*3db0*/  FFMA.FTZ R181, R196, UR17, R185 ;  /* 0x00000011c4b57c23 */ /* 0x000fe200080100b9 */
[----:B------:R-:W0:Y:S01]  /*3dc0*/  @P5 LDC R155, c[0x0][0x408] ;  /* 0x00010200ff9b5b82 */ /* 0x000e220000000800 */
[----:B------:R-:W-:Y:S02]  /*3dd0*/  LOP3.LUT P0, RZ, R23, 0xff00, RZ, 0xc0, !PT ;  /* 0x0000ff0017ff7812 */ /* 0x000fe4000780c0ff */
[----:B------:R-:W-:-:S04]  /*3de0*/  FADD.FTZ R181, R231, -R181 ;  /* 0x800000b5e7b57221 */ /* 0x000fc80000010000 */
[----:B------:R-:W-:-:S04]  /*3df0*/  FMUL.FTZ R152, R181, UR24 ;  /* 0x00000018b5987c20 */ /* 0x000fc80008410000 */
[C---:B------:R-:W-:Y:S01]  /*3e00*/  @P5 FMUL.FTZ R114, R152.reuse, UR16 ;  /* 0x0000001098725c20 */ /* 0x040fe20008410000 */
[----:B------:R-:W-:-:S03]  /*3e10*/  @P5 FMUL.FTZ R115, R152, UR16 ;  /* 0x0000001098735c20 */ /* 0x000fc60008410000 */
[----:B0-----:R-:W-:-:S04]  /*3e20*/  @P5 FMUL.FTZ R114, R114, R155 ;  /* 0x0000009b72725220 */ /* 0x001fc80000410000 */
[----:B------:R-:W-:Y:S02]  /*3e30*/  @P5 FMUL.FTZ R113, R154, R114 ;  /* 0x000000729a715220 */ /* 0x000fe40000410000 */
[----:B------:R-:W0:Y:S02]  /*3e40*/  @P5 LDC R114, c[0x0][0x408] ;  /* 0x00010200ff725b82 */ /* 0x000e240000000800 */
[--C-:B------:R-:W-:Y:S01]  /*3e50*/  FADD.FTZ R181, R116, R113.reuse ;  /* 0x0000007174b57221 */ /* 0x100fe20000010000 */
[----:B------:R-:W-:Y:S01]  /*3e60*/  @P0 PRMT R113, R182, 0x7632, R113 ;  /* 0x00007632b6710816 */ /* 0x000fe20000000071 */
[----:B0-----:R-:W-:Y:S01]  /*3e70*/  @P5 FMUL.FTZ R115, R115, R114 ;  /* 0x0000007273735220 */ /* 0x001fe20000410000 */
[----:B------:R-:W-:-:S03]  /*3e80*/  MOV R114, RZ ;  /* 0x000000ff00727202 */ /* 0x000fc60000000f00 */
[----:B------:R-:W-:Y:S01]  /*3e90*/  @P5 FMUL.FTZ R114, R115, R153 ;  /* 0x0000009973725220 */ /* 0x000fe20000410000 */
[----:B------:R-:W-:Y:S01]  /*3ea0*/  FFMA.FTZ R153, R192, UR17, R185 ;  /* 0x00000011c0997c23 */ /* 0x000fe200080100b9 */
[----:B------:R-:W0:Y:S01]  /*3eb0*/  @P0 LDC R115, c[0x0][0x408] ;  /* 0x00010200ff730b82 */ /* 0x000e220000000800 */
[----:B------:R-:W-:Y:S02]  /*3ec0*/  LOP3.LUT P5, RZ, R23, 0xff0000, RZ, 0xc0, !PT ;  /* 0x00ff000017ff7812 */ /* 0x000fe400078ac0ff */
[----:B------:R-:W-:-:S04]  /*3ed0*/  FADD.FTZ R153, R213, -R153 ;  /* 0x80000099d5997221 */ /* 0x000fc80000010000 */
[----:B------:R-:W-:-:S04]  /*3ee0*/  FMUL.FTZ R153, R153, UR24 ;  /* 0x0000001899997c20 */ /* 0x000fc80008410000 */
[----:B------:R-:W-:-:S04]  /*3ef0*/  @P0 FMUL.FTZ R116, R153, UR16 ;  /* 0x0000001099740c20 */ /* 0x000fc80008410000 */
[----:B0-----:R-:W-:Y:S01]  /*3f00*/  @P0 FMUL.FTZ R115, R116, R115 ;  /* 0x0000007374730220 */ /* 0x001fe20000410000 */
[----:B------:R-:W-:Y:S01]  /*3f10*/  @P0 SHF.L.U32 R116, R113, 0x10, RZ ;  /* 0x0000001071740819 */ /* 0x000fe200000006ff */
[----:B------:R-:W-:-:S04]  /*3f20*/  HFMA2 R113, -RZ, RZ, 0, 0 ;  /* 0x00000000ff717431 */ /* 0x000fc800000001ff */
[----:B------:R-:W-:Y:S01]  /*3f30*/  @P0 FMUL.FTZ R113, R116, R115 ;  /* 0x0000007374710220 */ /* 0x000fe20000410000 */
[----:B------:R-:W-:Y:S01]  /*3f40*/  @P0 SHF.L.U32 R116, R226, 0x10, RZ ;  /* 0x00000010e2740819 */ /* 0x000fe200000006ff */
[----:B------:R-:W0:Y:S02]  /*3f50*/  @P0 LDC R115, c[0x0][0x408] ;  /* 0x00010200ff730b82 */ /* 0x000e240000000800 */
[----:B------:R-:W-:Y:S01]  /*3f60*/  FADD.FTZ R182, R117, R113 ;  /* 0x0000007175b67221 */ /* 0x000fe20000010000 */
[----:B------:R-:W-:Y:S01]  /*3f70*/  @P0 FMUL.FTZ R113, R153, UR16 ;  /* 0x0000001099710c20 */ /* 0x000fe20008410000 */
[----:B------:R-:W-:-:S03]  /*3f80*/  @P5 SHF.L.U32 R117, R183, 0x10, RZ ;  /* 0x00000010b7755819 */ /* 0x000fc600000006ff */
[----:B0-----:R-:W-:Y:S01]  /*3f90*/  @P0 FMUL.FTZ R113, R113, R115 ;  /* 0x0000007371710220 */ /* 0x001fe20000410000 */
        /* <DEDUP_REMOVED lines=11> */
[----:B------:R-:W-:-:S03]  /*4050*/  HFMA2 R116, -RZ, RZ, 0, 0 ;  /* 0x00000000ff747431 */ /* 0x000fc600000001ff */
[----:B------:R-:W-:Y:S01]  /*4060*/  @P5 FMUL.FTZ R116, R117, R113 ;  /* 0x0000007175745220 */ /* 0x000fe20000410000 */
[----:B------:R-:W-:Y:S01]  /*4070*/  @P5 SHF.L.U32 R117, R39, 0x10, RZ ;  /* 0x0000001027755819 */ /* 0x000fe200000006ff */
[----:B------:R-:W0:Y:S02]  /*4080*/  @P5 LDC R113, c[0x0][0x408] ;  /* 0x00010200ff715b82 */ /* 0x000e240000000800 */
[----:B------:R-:W-:Y:S01]  /*4090*/  FADD.FTZ R118, R118, R116 ;  /* 0x0000007476767221 */ /* 0x000fe20000010000 */
[----:B------:R-:W-:-:S04]  /*40a0*/  @P5 FMUL.FTZ R116, R154, UR16 ;  /* 0x000000109a745c20 */ /* 0x000fc80008410000 */
[----:B0-----:R-:W-:Y:S01]  /*40b0*/  @P5 FMUL.FTZ R113, R116, R113 ;  /* 0x0000007174715220 */ /* 0x001fe20000410000 */
[----:B------:R-:W-:-:S03]  /*40c0*/  MOV R116, RZ ;  /* 0x000000ff00747202 */ /* 0x000fc60000000f00 */
[----:B------:R-:W-:Y:S01]  /*40d0*/  @P5 FMUL.FTZ R116, R113, R117 ;  /* 0x0000007571745220 */ /* 0x000fe20000410000 */
[----:B------:R-:W-:Y:S01]  /*40e0*/  FFMA.FTZ R117, R193, UR17, R185 ;  /* 0x00000011c1757c23 */ /* 0x000fe200080100b9 */
[----:B------:R-:W0:Y:S03]  /*40f0*/  @P0 LDC R113, c[0x0][0x408] ;  /* 0x00010200ff710b82 */ /* 0x000e260000000800 */
[----:B------:R-:W-:-:S04]  /*4100*/  FADD.FTZ R117, R206, -R117 ;  /* 0x80000075ce757221 */ /* 0x000fc80000010000 */
[----:B------:R-:W-:Y:S01]  /*4110*/  FMUL.FTZ R155, R117, UR24 ;  /* 0x00000018759b7c20 */ /* 0x000fe20008410000 */
[----:B------:R-:W-:-:S03]  /*4120*/  @P0 PRMT R117, R183, 0x7632, R117 ;  /* 0x00007632b7750816 */ /* 0x000fc60000000075 */
[----:B------:R-:W-:Y:S01]  /*4130*/  @P0 FMUL.FTZ R183, R155, UR16 ;  /* 0x000000109bb70c20 */ /* 0x000fe20008410000 */
[----:B------:R-:W-:-:S03]  /*4140*/  @P0 SHF.L.U32 R117, R117, 0x10, RZ ;  /* 0x0000001075750819 */ /* 0x000fc600000006ff */
        /* <DEDUP_REMOVED lines=8> */
[----:B------:R-:W-:-:S03]  /*41d0*/  MOV R117, RZ ;  /* 0x000000ff00757202 */ /* 0x000fc60000000f00 */
[----:B------:R-:W-:Y:S01]  /*41e0*/  @P0 FMUL.FTZ R117, R113, R183 ;  /* 0x000000b771750220 */ /* 0x000fe20000410000 */
[----:B------:R-:W-:Y:S02]  /*41f0*/  LOP3.LUT P0, RZ, R22, 0xff, RZ, 0xc0, !PT ;  /* 0x000000ff16ff7812 */ /* 0x000fe4000780c0ff */
[----:B------:R-:W-:Y:S02]  /*4200*/  F2FP.BF16.F32.PACK_AB R113, R189, R144 ;  /* 0x00000090bd71723e */ /* 0x000fe400000010ff */
[----:B------:R-:W-:Y:S01]  /*4210*/  F2FP.BF16.F32.PACK_AB R115, R117, R116 ;  /* 0x000000747573723e */ /* 0x000fe200000010ff */
[----:B------:R-:W-:Y:S01]  /*4220*/  FFMA.FTZ R116, R197, UR17, R185 ;  /* 0x00000011c5747c23 */ /* 0x000fe200080100b9 */
[----:B------:R-:W-:-:S03]  /*4230*/  HFMA2 R117, -RZ, RZ, 0, 0 ;  /* 0x00000000ff757431 */ /* 0x000fc600000001ff */
[----:B------:R-:W-:-:S04]  /*4240*/  FADD.FTZ R116, R215, -R116 ;  /* 0x80000074d7747221 */ /* 0x000fc80000010000 */
[----:B------:R-:W0:Y:S01]  /*4250*/  @P0 LDC R183, c[0x0][0x408] ;  /* 0x00010200ffb70b82 */ /* 0x000e220000000800 */
[----:B------:R-:W-:Y:S01]  /*4260*/  FMUL.FTZ R144, R116, UR24 ;  /* 0x0000001874907c20 */ /* 0x000fe20008410000 */
[----:B------:R-:W-:-:S03]  /*4270*/  @P0 SHF.L.U32 R180, R180, 0x10, RZ ;  /* 0x00000010b4b40819 */ /* 0x000fc600000006ff */
[----:B------:R-:W-:-:S04]  /*4280*/  @P0 FMUL.FTZ R116, R144, UR16 ;  /* 0x0000001090740c20 */ /* 0x000fc80008410000 */
[----:B0-----:R-:W-:-:S04]  /*4290*/  @P0 FMUL.FTZ R116, R116, R183 ;  /* 0x000000b774740220 */ /* 0x001fc80000410000 */
[----:B------:R-:W-:Y:S02]  /*42a0*/  @P0 FMUL.FTZ R117, R180, R116 ;  /* 0x00000074b4750220 */ /* 0x000fe40000410000 */
[----:B------:R-:W0:Y:S02]  /*42b0*/  @P0 LDC R116, c[0x0][0x408] ;  /* 0x00010200ff740b82 */ /* 0x000e240000000800 */
[----:B------:R-:W-:Y:S01]  /*42c0*/  FADD.FTZ R180, R112, R117 ;  /* 0x0000007570b47221 */ /* 0x000fe20000010000 */
[----:B------:R-:W-:Y:S01]  /*42d0*/  @P0 FMUL.FTZ R112, R144, UR16 ;  /* 0x0000001090700c20 */ /* 0x000fe20008410000 */
[----:B------:R-:W-:-:S03]  /*42e0*/  @P0 SHF.L.U32 R117, R36, 0x10, RZ ;  /* 0x0000001024750819 */ /* 0x000fc600000006ff */
[----:B0-----:R-:W-:Y:S01]  /*42f0*/  @P0 FMUL.FTZ R112, R112, R116 ;  /* 0x0000007470700220 */ /* 0x001fe20000410000 */
[----:B------:R-:W-:-:S03]  /*4300*/  MOV R116, RZ ;  /* 0x000000ff00747202 */ /* 0x000fc60000000f00 */
[----:B------:R-:W-:-:S05]  /*4310*/  @P0 FMUL.FTZ R116, R112, R117 ;  /* 0x0000007570740220 */ /* 0x000fca0000410000 */
[----:B------:R-:W-:Y:S01]  /*4320*/  F2FP.BF16.F32.PACK_AB R112, R188, R116 ;  /* 0x00000074bc70723e */ /* 0x000fe200000010ff */
[----:B------:R-:W-:Y:S06]  /*4330*/  BRA `(.L_x_5487) ;  /* 0x0000001400187947 */ /* 0x000fec0003800000 */
.L_x_5485:
[----:B------:R-:W2:Y:S04]  /*4340*/  LDL R190, [R1+0xc] ;  /* 0x00000c0001be7983 */ /* 0x000ea80000100800 */
[----:B------:R-:W3:Y:S04]  /*4350*/  LDL R189, [R1+0x8] ;  /* 0x0000080001bd7983 */ /* 0x000ee80000100800 */
[----:B------:R-:W4:Y:S04]  /*4360*/  LDL R188, [R1+0x4] ;  /* 0x0000040001bc7983 */ /* 0x000f280000100800 */
[----:B------:R0:W5:Y:S01]  /*4370*/  LDL R228, [R1] ;  /* 0x0000000001e47983 */ /* 0x0001620000100800 */
[----:B------:R-:W-:Y:S01]  /*4380*/  UMOV UR4, UR8 ;  /* 0x0000000800047c82 */ /* 0x000fe20008000000 */
[----:B------:R-:W-:Y:S01]  /*4390*/  UMOV UR5, UR9 ;  /* 0x0000000900057c82 */ /* 0x000fe20008000000 */
[----:B------:R-:W-:-:S04]  /*43a0*/  UISETP.NE.U32.AND UP1, UPT, UR4, URZ, UPT ;  /* 0x000000ff0400728c */ /* 0x000fc8000bf25070 */
[----:B------:R-:W-:Y:S01]  /*43b0*/  UISETP.NE.AND.EX UP1, UPT, UR5, URZ, UPT, UP1 ;  /* 0x000000ff0500728c */ /* 0x000fe2000bf25310 */
[----:B--2---:R-:W-:Y:S02]  /*43c0*/  MOV R191, R190 ;  /* 0x000000be00bf7202 */ /* 0x004fe40000000f00 */
[----:B---3--:R-:W-:Y:S02]  /*43d0*/  MOV R226, R189 ;  /* 0x000000bd00e27202 */ /* 0x008fe40000000f00 */
[----:B----4-:R-:W-:-:S04]  /*43e0*/  MOV R227, R188 ;  /* 0x000000bc00e37202 */ /* 0x010fc80000000f00 */
        /* <DEDUP_REMOVED lines=9> */
[----:B------:R-:W-:-:S04]  /*4480*/  @P0 FFMA.FTZ R186, R186, UR24, R33 ;  /* 0x00000018baba0c23 */ /* 0x000fc80008010021 */
        /* <DEDUP_REMOVED lines=8> */
[----:B------:R-:W-:-:S04]  /*4510*/  @P0 FFMA.FTZ R187, R187, UR24, R33 ;  /* 0x00000018bbbb0c23 */ /* 0x000fc80008010021 */
        /* <DEDUP_REMOVED lines=9> */
[----:B------:R-:W-:-:S04]  /*45b0*/  @P5 FFMA.FTZ R184, R184, UR24, R34 ;  /* 0x00000018b8b85c23 */ /* 0x000fc80008010022 */
        /* <DEDUP_REMOVED lines=10> */
[----:B------:R-:W-:-:S04]  /*4660*/  @P5 FFMA.FTZ R114, R114, UR24, R34 ;  /* 0x0000001872725c23 */ /* 0x000fc80008010022 */
[----:B------:R-:W-:-:S04]  /*4670*/  @P5 FMUL.FTZ R114, R114, UR16 ;  /* 0x0000001072725c20 */ /* 0x000fc80008410000 */
[----:B0-----:R-:W-:Y:S01]  /*4680*/  @P5 FMUL.FTZ R114, R114, R113 ;  /* 0x0000007172725220 */ /* 0x001fe20000410000 */
[----:B------:R-:W-:-:S03]  /*4690*/  MOV R113, RZ ;  /* 0x000000ff00717202 */ /* 0x000fc60000000f00 */
[----:B------:R-:W-:Y:S01]  /*46a0*/  @P5 FMUL.FTZ R113, R187, R114 ;  /* 0x00000072bb715220 */ /* 0x000fe20000410000 */
[----:B------:R-:W-:Y:S01]  /*46b0*/  @P0 FFMA.FTZ R187, R14, UR17, R185 ;  /* 0x000000110ebb0c23 */ /* 0x000fe200080100b9 */
[----:B------:R-:W0:Y:S03]  /*46c0*/  @P0 LDC R114, c[0x0][0x408] ;  /* 0x00010200ff720b82 */ /* 0x000e260000000800 */
[----:B------:R-:W-:-:S04]  /*46d0*/  @P0 FADD.FTZ R187, R214, -R187 ;  /* 0x800000bbd6bb0221 */ /* 0x000fc80000010000 */
[----:B------:R-:W-:-:S04]  /*46e0*/  @P0 FFMA.FTZ R187, R187, UR24, R35 ;  /* 0x00000018bbbb0c23 */ /* 0x000fc80008010023 */
        /* <DEDUP_REMOVED lines=10> */
[----:B------:R-:W-:-:S04]  /*4790*/  @P0 FFMA.FTZ R115, R115, UR24, R35 ;  /* 0x0000001873730c23 */ /* 0x000fc80008010023 */
        /* <DEDUP_REMOVED lines=10> */
[----:B------:R-:W-:-:S04]  /*4840*/  @P0 FFMA.FTZ R181, R181, UR24, R28 ;  /* 0x00000018b5b50c23 */ /* 0x000fc8000801001c */
        /* <DEDUP_REMOVED lines=83> */
[----:B------:R-:W-:-:S04]  /*4d80*/  @P0 FFMA.FTZ R189, R189, UR24, R32 ;  /* 0x00000018bdbd0c23 */ /* 0x000fc80008010020 */
        /* <DEDUP_REMOVED lines=8> */
[----:B------:R-:W-:-:S04]  /*4e10*/  @P0 FFMA.FTZ R112, R112, UR24, R32 ;  /* 0x0000001870700c23 */ /* 0x000fc80008010020 */
        /* <DEDUP_REMOVED lines=8> */
.L_x_5488:
[----:B-----5:R-:W-:Y:S01]  /*4ea0*/  LOP3.LUT P0, RZ, R22, 0xff00, RZ, 0xc0, !PT ;  /* 0x0000ff0016ff7812 */ /* 0x020fe2000780c0ff */
[----:B------:R-:W-:Y:S01]  /*4eb0*/  FFMA.FTZ R145, R10, UR17, R185 ;  /* 0x000000110a917c23 */ /* 0x000fe200080100b9 */
[----:B------:R-:W-:Y:S01]  /*4ec0*/  LOP3.LUT P5, RZ, R22, 0xff0000, RZ, 0xc0, !PT ;  /* 0x00ff000016ff7812 */ /* 0x000fe200078ac0ff */
[----:B------:R-:W-:Y:S01]  /*4ed0*/  HFMA2 R152, -RZ, RZ, 0, 0 ;  /* 0x00000000ff987431 */ /* 0x000fe200000001ff */
[----:B------:R-:W-:Y:S01]  /*4ee0*/  CS2R R188, SRZ ;  /* 0x0000000000bc7805 */ /* 0x000fe2000001ff00 */
[----:B------:R-:W-:Y:S01]  /*4ef0*/  FADD.FTZ R145, R223, -R145 ;  /* 0x80000091df917221 */ /* 0x000fe20000010000 */
[----:B------:R-:W-:-:S03]  /*4f00*/  MOV R154, RZ ;  /* 0x000000ff009a7202 */ /* 0x000fc60000000f00 */
[----:B------:R-:W-:-:S04]  /*4f10*/  FFMA.FTZ R145, R145, UR24, R33 ;  /* 0x0000001891917c23 */ /* 0x000fc80008010021 */
        /* <DEDUP_REMOVED lines=19> */
[----:B------:R-:W-:-:S04]  /*5050*/  FFMA.FTZ R146, R146, UR24, R34 ;  /* 0x0000001892927c23 */ /* 0x000fc80008010022 */
        /* <DEDUP_REMOVED lines=15> */
[----:B------:R-:W-:-:S04]  /*5150*/  FFMA.FTZ R147, R147, UR24, R35 ;  /* 0x0000001893937c23 */ /* 0x000fc80008010023 */
        /* <DEDUP_REMOVED lines=16> */
[----:B------:R-:W-:-:S04]  /*5260*/  FFMA.FTZ R152, R181, UR24, R28 ;  /* 0x00000018b5987c23 */ /* 0x000fc8000801001c */
        /* <DEDUP_REMOVED lines=14> */
[----:B------:R-:W-:-:S04]  /*5350*/  FFMA.FTZ R153, R153, UR24, R29 ;  /* 0x0000001899997c23 */ /* 0x000fc8000801001d */
        /* <DEDUP_REMOVED lines=19> */
[----:B------:R-:W-:-:S04]  /*5490*/  FFMA.FTZ R154, R116, UR24, R30 ;  /* 0x00000018749a7c23 */ /* 0x000fc8000801001e */
        /* <DEDUP_REMOVED lines=14> */
[----:B------:R-:W-:Y:S01]  /*5580*/  FFMA.FTZ R155, R117, UR24, R31 ;  /* 0x00000018759b7c23 */ /* 0x000fe2000801001f */
        /* <DEDUP_REMOVED lines=20> */
[----:B------:R-:W-:Y:S01]  /*56d0*/  FFMA.FTZ R144, R116, UR24, R32 ;  /* 0x0000001874907c23 */ /* 0x000fe20008010020 */
        /* <DEDUP_REMOVED lines=11> */
[----:B------:R-:W-:-:S07]  /*5790*/  F2FP.BF16.F32.PACK_AB R112, R188, R116 ;  /* 0x00000074bc70723e */ /* 0x000fce00000010ff */
.L_x_5487:
        /* <DEDUP_REMOVED lines=16> */
.L_x_5484:
[----:B------:R-:W-:Y:S05]  /*58a0*/  BSYNC.RECONVERGENT B0 ;  /* 0x0000000000007941 */ /* 0x000fea0003800200 */
.L_x_5483:
        /* <DEDUP_REMOVED lines=12> */
[C---:B-----5:R-:W-:Y:S01]  /*5970*/  LOP3.LUT P5, RZ, R24.reuse, 0xff00, RZ, 0xc0, !PT ;  /* 0x0000ff0018ff7812 */ /* 0x060fe200078ac0ff */
        /* <DEDUP_REMOVED lines=144> */
.L_x_5492:
        /* <DEDUP_REMOVED lines=167> */
[----:B------:R-:W-:-:S04]  /*6cf0*/  F2FP.BF16.F32.PACK_AB R123, R183, R125 ;  /* 0x0000007db77b723e */ /* 0x000fc800000010ff */
[----:B------:R-:W-:Y:S01]  /*6d00*/  F2FP.BF16.F32.PACK_AB R120, R188, R120 ;  /* 0x00000078bc78723e */ /* 0x000fe200000010ff */
[----:B------:R-:W-:Y:S06]  /*6d10*/  BRA `(.L_x_5493) ;  /* 0x0000001000f87947 */ /* 0x000fec0003800000 */
.L_x_5491:
[----:B------:R-:W0:Y:S02]  /*6d20*/  LDC.64 R186, c[0x0][0x478] ;  /* 0x00011e00ffba7b82 */ /* 0x000e240000000a00 */
[----:B0-----:R-:W-:-:S04]  /*6d30*/  ISETP.NE.U32.AND P0, PT, R186, RZ, PT ;  /* 0x000000ffba00720c */ /* 0x001fc80003f05070 */
[----:B------:R-:W-:-:S13]  /*6d40*/  ISETP.NE.AND.EX P0, PT, R187, RZ, PT, P0 ;  /* 0x000000ffbb00720c */ /* 0x000fda0003f05300 */
        /* <DEDUP_REMOVED lines=146> */
.L_x_5494:
        /* <DEDUP_REMOVED lines=167> */
[----:B------:R-:W-:-:S04]  /*80e0*/  F2FP.BF16.F32.PACK_AB R123, R183, R125 ;  /* 0x0000007db77b723e */ /* 0x000fc800000010ff */
[----:B------:R-:W-:-:S07]  /*80f0*/  F2FP.BF16.F32.PACK_AB R120, R188, R120 ;  /* 0x00000078bc78723e */ /* 0x000fce00000010ff */
.L_x_5493:
        /* <DEDUP_REMOVED lines=14> */
.L_x_5490:
[----:B------:R-:W-:Y:S05]  /*81e0*/  BSYNC.RECONVERGENT B0 ;  /* 0x0000000000007941 */ /* 0x000fea0003800200 */
.L_x_5489:
        /* <DEDUP_REMOVED lines=157> */
.L_x_5498:
        /* <DEDUP_REMOVED lines=170> */
.L_x_5497:
[----:B------:R-:W0:Y:S02]  /*9660*/  LDC.64 R186, c[0x0][0x478] ;  /* 0x00011e00ffba7b82 */ /* 0x000e240000000a00 */
[----:B0-----:R-:W-:-:S04]  /*9670*/  ISETP.NE.U32.AND P0, PT, R186, RZ, PT ;  /* 0x000000ffba00720c */ /* 0x001fc80003f05070 */
[----:B------:R-:W-:-:S13]  /*9680*/  ISETP.NE.AND.EX P0, PT, R187, RZ, PT, P0 ;  /* 0x000000ffbb00720c */ /* 0x000fda0003f05300 */
        /* <DEDUP_REMOVED lines=146> */
.L_x_5500:
        /* <DEDUP_REMOVED lines=169> */
.L_x_5499:
        /* <DEDUP_REMOVED lines=14> */
.L_x_5496:
[----:B------:R-:W-:Y:S05]  /*ab20*/  BSYNC.RECONVERGENT B0 ;  /* 0x0000000000007941 */ /* 0x000fea0003800200 */
.L_x_5495:
        /* <DEDUP_REMOVED lines=40> */
[----:B------:R-:W-:Y:S02]  /*adb0*/  @P6 FMUL.FTZ R153, R146, UR16 ;  /* 0x0000001092996c20 */ /* 0x000fe40008410000 */
[----:B------:R-:W-:-:S04]  /*adc0*/  @P5 PRMT R155, R181, 0x7632, R155 ;  /* 0x00007632b59b5816 */ /* 0x000fc8000000009b */
[----:B------:R-:W-:Y:S01]  /*add0*/  @P5 SHF.L.U32 R155, R155, 0x10, RZ ;  /* 0x000000109b9b5819 */ /* 0x000fe200000006ff */
[----:B0-----:R-:W-:Y:S01]  /*ade0*/  @P6 FMUL.FTZ R144, R153, R144 ;  /* 0x0000009099906220 */ /* 0x001fe20000410000 */
[----:B------:R-:W-:-:S03]  /*adf0*/  MOV R153, RZ ;  /* 0x000000ff00997202 */ /* 0x000fc60000000f00 */
[----:B------:R-:W-:Y:S01]  /*ae00*/  @P6 FMUL.FTZ R153, R154, R144 ;  /* 0x000000909a996220 */ /* 0x000fe20000410000 */
[----:B------:R-:W-:Y:S01]  /*ae10*/  @P6 FMUL.FTZ R144, R146, UR16 ;  /* 0x0000001092906c20 */ /* 0x000fe20008410000 */
[----:B------:R-:W-:Y:S02]  /*ae20*/  @P6 SHF.L.U32 R154, R49, 0x10, RZ ;  /* 0x00000010319a6819 */ /* 0x000fe400000006ff */
[----:B------:R-:W-:Y:S01]  /*ae30*/  FADD.FTZ R184, R138, R153 ;  /* 0x000000998ab87221 */ /* 0x000fe20000010000 */
[----:B-1----:R-:W-:Y:S02]  /*ae40*/  @P6 FMUL.FTZ R147, R144, R147 ;  /* 0x0000009390936220 */ /* 0x002fe40000410000 */
        /* <DEDUP_REMOVED lines=8> */
[----:B------:R-:W-:Y:S02]  /*aed0*/  @P6 SHF.L.U32 R153, R182, 0x10, RZ ;  /* 0x00000010b6996819 */ /* 0x000fe400000006ff */
[----:B0-----:R-:W-:Y:S01]  /*aee0*/  @P5 FMUL.FTZ R181, R181, R144 ;  /* 0x00000090b5b55220 */ /* 0x001fe20000410000 */
[----:B------:R-:W-:-:S03]  /*aef0*/  HFMA2 R144, -RZ, RZ, 0, 0 ;  /* 0x00000000ff907431 */ /* 0x000fc600000001ff */
[----:B------:R-:W-:Y:S01]  /*af00*/  @P5 FMUL.FTZ R144, R155, R181 ;  /* 0x000000b59b905220 */ /* 0x000fe20000410000 */
[----:B------:R-:W-:-:S03]  /*af10*/  @P5 FMUL.FTZ R155, R147, UR16 ;  /* 0x00000010939b5c20 */ /* 0x000fc60008410000 */
        /* <DEDUP_REMOVED lines=24> */
[----:B------:R-:W-:Y:S01]  /*b0a0*/  FFMA.FTZ R153, R144, UR24, R177 ;  /* 0x0000001890997c23 */ /* 0x000fe200080100b1 */
[----:B------:R-:W-:-:S03]  /*b0b0*/  HFMA2 R144, -RZ, RZ, 0, 0 ;  /* 0x00000000ff907431 */ /* 0x000fc600000001ff */
        /* <DEDUP_REMOVED lines=32> */
[----:B------:R-:W-:Y:S01]  /*b2c0*/  @P5 PRMT R141, R183, 0x7632, R141 ;  /* 0x00007632b78d5816 */ /* 0x000fe2000000008d */
[----:B------:R-:W-:Y:S02]  /*b2d0*/  HFMA2 R183, -RZ, RZ, 0, 0 ;  /* 0x00000000ffb77431 */ /* 0x000fe400000001ff */
[----:B------:R-:W-:Y:S01]  /*b2e0*/  FADD.FTZ R137, R240, -R137 ;  /* 0x80000089f0897221 */ /* 0x000fe20000010000 */
[----:B------:R-:W-:-:S03]  /*b2f0*/  @P5 SHF.L.U32 R141, R141, 0x10, RZ ;  /* 0x000000108d8d5819 */ /* 0x000fc600000006ff */
[----:B------:R-:W-:-:S04]  /*b300*/  FFMA.FTZ R155, R137, UR24, R179 ;  /* 0x00000018899b7c23 */ /* 0x000fc800080100b3 */
[----:B------:R-:W-:-:S04]  /*b310*/  FMUL.FTZ R137, R155, UR16 ;  /* 0x000000109b897c20 */ /* 0x000fc80008410000 */
[----:B------:R-:W-:-:S04]  /*b320*/  FMUL.FTZ R137, R137, UR26 ;  /* 0x0000001a89897c20 */ /* 0x000fc80008410000 */
[----:B------:R-:W-:Y:S01]  /*b330*/  @P5 FMUL.FTZ R144, R137, R141 ;  /* 0x0000008d89905220 */ /* 0x000fe20000410000 */
[----:B------:R-:W-:-:S03]  /*b340*/  MOV R141, RZ ;  /* 0x000000ff008d7202 */ /* 0x000fc60000000f00 */
[----:B------:R-:W-:Y:S01]  /*b350*/  FADD.FTZ R143, R143, R144 ;  /* 0x000000908f8f7221 */ /* 0x000fe20000010000 */
[----:B------:R-:W-:-:S05]  /*b360*/  @P5 SHF.L.U32 R144, R244, 0x10, RZ ;  /* 0x00000010f4905819 */ /* 0x000fca00000006ff */
[----:B------:R-:W-:Y:S01]  /*b370*/  @P5 FMUL.FTZ R141, R137, R144 ;  /* 0x00000090898d5220 */ /* 0x000fe20000410000 */
[----:B------:R-:W-:Y:S01]  /*b380*/  LOP3.LUT P5, RZ, R20, 0xff, RZ, 0xc0, !PT ;  /* 0x000000ff14ff7812 */ /* 0x000fe200078ac0ff */
[----:B------:R-:W-:-:S03]  /*b390*/  FFMA.FTZ R137, R224, UR17, R185 ;  /* 0x00000011e0897c23 */ /* 0x000fc600080100b9 */
[----:B------:R-:W-:Y:S01]  /*b3a0*/  F2FP.BF16.F32.PACK_AB R139, R141, R140 ;  /* 0x0000008c8d8b723e */ /* 0x000fe200000010ff */
[----:B------:R-:W-:-:S04]  /*b3b0*/  FADD.FTZ R137, R236, -R137 ;  /* 0x80000089ec897221 */ /* 0x000fc80000010000 */
[----:B------:R-:W-:-:S04]  /*b3c0*/  FFMA.FTZ R144, R137, UR24, R172 ;  /* 0x0000001889907c23 */ /* 0x000fc800080100ac */
[----:B------:R-:W-:Y:S01]  /*b3d0*/  @P5 FMUL.FTZ R137, R144, UR16 ;  /* 0x0000001090895c20 */ /* 0x000fe20008410000 */
[----:B------:R-:W-:Y:S02]  /*b3e0*/  @P5 SHF.L.U32 R180, R180, 0x10, RZ ;  /* 0x00000010b4b45819 */ /* 0x000fe400000006ff */
[----:B------:R-:W-:Y:S01]  /*b3f0*/  @P5 SHF.L.U32 R185, R48, 0x10, RZ ;  /* 0x0000001030b95819 */ /* 0x000fe200000006ff */
[----:B------:R-:W-:-:S04]  /*b400*/  @P5 FMUL.FTZ R137, R137, UR26 ;  /* 0x0000001a89895c20 */ /* 0x000fc80008410000 */
[----:B------:R-:W-:Y:S01]  /*b410*/  @P5 FMUL.FTZ R183, R180, R137 ;  /* 0x00000089b4b75220 */ /* 0x000fe20000410000 */
[----:B------:R-:W-:-:S03]  /*b420*/  F2FP.BF16.F32.PACK_AB R137, R190, R189 ;  /* 0x000000bdbe89723e */ /* 0x000fc600000010ff */
[----:B------:R-:W-:Y:S01]  /*b430*/  FADD.FTZ R180, R136, R183 ;  /* 0x000000b788b47221 */ /* 0x000fe20000010000 */
[----:B------:R-:W-:Y:S01]  /*b440*/  @P5 FMUL.FTZ R183, R144, UR16 ;  /* 0x0000001090b75c20 */ /* 0x000fe20008410000 */
[----:B------:R-:W0:Y:S03]  /*b450*/  @P5 LDC R136, c[0x0][0x408] ;  /* 0x00010200ff885b82 */ /* 0x000e260000000800 */
[----:B0-----:R-:W-:Y:S01]  /*b460*/  @P5 FMUL.FTZ R183, R183, R136 ;  /* 0x00000088b7b75220 */ /* 0x001fe20000410000 */
[----:B------:R-:W-:-:S03]  /*b470*/  MOV R136, RZ ;  /* 0x000000ff00887202 */ /* 0x000fc60000000f00 */
[----:B------:R-:W-:-:S05]  /*b480*/  @P5 FMUL.FTZ R136, R183, R185 ;  /* 0x000000b9b7885220 */ /* 0x000fca0000410000 */
[----:B------:R-:W-:Y:S01]  /*b490*/  F2FP.BF16.F32.PACK_AB R136, R188, R136 ;  /* 0x00000088bc88723e */ /* 0x000fe200000010ff */
[----:B------:R-:W-:Y:S06]  /*b4a0*/  BRA `(.L_x_5505) ;  /* 0x0000001c004c7947 */ /* 0x000fec0003800000 */
.L_x_5504:
        /* <DEDUP_REMOVED lines=125> */
[----:B------:R-:W-:Y:S01]  /*bc80*/  ISETP.GE.U32.AND P5, PT, R20, RZ, PT ;  /* 0x000000ff1400720c */ /* 0x000fe20003fa6070 */
[----:B------:R-:W-:Y:S01]  /*bc90*/  FFMA.FTZ R189, R239, UR17, R185 ;  /* 0x00000011efbd7c23 */ /* 0x000fe200080100b9 */
[----:B------:R-:W-:Y:S02]  /*bca0*/  HFMA2 R190, -RZ, RZ, 0, 0 ;  /* 0x00000000ffbe7431 */ /* 0x000fe400000001ff */
        /* <DEDUP_REMOVED lines=8> */
[----:B------:R-:W-:-:S03]  /*bd30*/  MOV R183, RZ ;  /* 0x000000ff00b77202 */ /* 0x000fc60000000f00 */
[----:B------:R-:W-:Y:S01]  /*bd40*/  FADD.FTZ R143, R143, R190 ;  /* 0x000000be8f8f7221 */ /* 0x000fe20000010000 */
[----:B------:R-:W-:-:S05]  /*bd50*/  @P5 SHF.L.U32 R190, R244, 0x10, RZ ;  /* 0x00000010f4be5819 */ /* 0x000fca00000006ff */
[----:B------:R-:W-:Y:S01]  /*bd60*/  @P5 FMUL.FTZ R183, R190, R189 ;  /* 0x000000bdbeb75220 */ /* 0x000fe20000410000 */
[----:B------:R-:W-:-:S04]  /*bd70*/  LOP3.LUT P5, RZ, R20, 0xff, RZ, 0xc0, !PT ;  /* 0x000000ff14ff7812 */ /* 0x000fc800078ac0ff */
[----:B------:R-:W-:-:S09]  /*bd80*/  F2FP.BF16.F32.PACK_AB R139, R183, R141 ;  /* 0x0000008db78b723e */ /* 0x000fd200000010ff */
[--C-:B------:R-:W-:Y:S01]  /*bd90*/  @P5 FFMA.FTZ R189, R224, UR17, R185.reuse ;  /* 0x00000011e0bd5c23 */ /* 0x100fe200080100b9 */
[----:B------:R-:W-:Y:S01]  /*bda0*/  @P5 SHF.L.U32 R180, R180, 0x10, RZ ;  /* 0x00000010b4b45819 */ /* 0x000fe200000006ff */
[----:B------:R-:W-:Y:S02]  /*bdb0*/  @P5 FFMA.FTZ R185, R224, UR17, R185 ;  /* 0x00000011e0b95c23 */ /* 0x000fe400080100b9 */
[C---:B------:R-:W-:Y:S02]  /*bdc0*/  @P5 FADD.FTZ R189, R236.reuse, -R189 ;  /* 0x800000bdecbd5221 */ /* 0x040fe40000010000 */
[----:B------:R-:W-:Y:S02]  /*bdd0*/  @P5 FADD.FTZ R185, R236, -R185 ;  /* 0x800000b9ecb95221 */ /* 0x000fe40000010000 */
[--C-:B------:R-:W-:Y:S02]  /*bde0*/  @P5 FFMA.FTZ R189, R189, UR24, R172.reuse ;  /* 0x00000018bdbd5c23 */ /* 0x100fe400080100ac */
[----:B------:R-:W-:-:S02]  /*bdf0*/  @P5 FFMA.FTZ R185, R185, UR24, R172 ;  /* 0x00000018b9b95c23 */ /* 0x000fc400080100ac */
[----:B------:R-:W-:Y:S02]  /*be00*/  @P5 FMUL.FTZ R189, R189, UR16 ;  /* 0x00000010bdbd5c20 */ /* 0x000fe40008410000 */
[----:B------:R-:W-:Y:S02]  /*be10*/  @P5 FMUL.FTZ R185, R185, UR16 ;  /* 0x00000010b9b95c20 */ /* 0x000fe40008410000 */
[----:B------:R-:W-:Y:S01]  /*be20*/  @P5 FMUL.FTZ R190, R189, UR26 ;  /* 0x0000001abdbe5c20 */ /* 0x000fe20008410000 */
[----:B------:R-:W-:-:S03]  /*be30*/  HFMA2 R189, -RZ, RZ, 0, 0 ;  /* 0x00000000ffbd7431 */ /* 0x000fc600000001ff */
[----:B------:R-:W-:-:S04]  /*be40*/  @P5 FMUL.FTZ R189, R180, R190 ;  /* 0x000000beb4bd5220 */ /* 0x000fc80000410000 */
[----:B------:R-:W-:Y:S01]  /*be50*/  FADD.FTZ R180, R136, R189 ;  /* 0x000000bd88b47221 */ /* 0x000fe20000010000 */
[----:B------:R-:W-:Y:S01]  /*be60*/  @P5 SHF.L.U32 R189, R48, 0x10, RZ ;  /* 0x0000001030bd5819 */ /* 0x000fe200000006ff */
[----:B------:R-:W0:Y:S02]  /*be70*/  @P5 LDC R136, c[0x0][0x408] ;  /* 0x00010200ff885b82 */ /* 0x000e240000000800 */
[----:B0-----:R-:W-:Y:S01]  /*be80*/  @P5 FMUL.FTZ R185, R185, R136 ;  /* 0x00000088b9b95220 */ /* 0x001fe20000410000 */
[----:B------:R-:W-:-:S03]  /*be90*/  MOV R136, RZ ;  /* 0x000000ff00887202 */ /* 0x000fc60000000f00 */
[----:B------:R-:W-:-:S05]  /*bea0*/  @P5 FMUL.FTZ R136, R189, R185 ;  /* 0x000000b9bd885220 */ /* 0x000fca0000410000 */
[----:B------:R-:W-:Y:S01]  /*beb0*/  F2FP.BF16.F32.PACK_AB R136, R188, R136 ;  /* 0x00000088bc88723e */ /* 0x000fe200000010ff */
[----:B------:R-:W-:Y:S06]  /*bec0*/  BRA `(.L_x_5505) ;  /* 0x0000001000c47947 */ /* 0x000fec0003800000 */
.L_x_5503:
        /* <DEDUP_REMOVED lines=79> */
[----:B------:R-:W-:Y:S01]  /*c3c0*/  FMUL.FTZ R153, R144, UR24 ;  /* 0x0000001890997c20 */ /* 0x000fe20008410000 */
        /* <DEDUP_REMOVED lines=37> */
[----:B------:R-:W-:-:S04]  /*c620*/  FMUL.FTZ R155, R137, UR24 ;  /* 0x00000018899b7c20 */ /* 0x000fc80008410000 */
        /* <DEDUP_REMOVED lines=11> */
[----:B------:R-:W-:-:S04]  /*c6e0*/  FMUL.FTZ R144, R137, UR24 ;  /* 0x0000001889907c20 */ /* 0x000fc80008410000 */
        /* <DEDUP_REMOVED lines=14> */
.L_x_5506:
        /* <DEDUP_REMOVED lines=130> */
[----:B------:R-:W-:-:S04]  /*cff0*/  FMUL.FTZ R189, R189, UR24 ;  /* 0x00000018bdbd7c20 */ /* 0x000fc80008410000 */
        /* <DEDUP_REMOVED lines=16> */
[----:B------:R-:W-:Y:S02]  /*d100*/  @P5 FMUL.FTZ R189, R189, UR24 ;  /* 0x00000018bdbd5c20 */ /* 0x000fe40008410000 */
[----:B------:R-:W-:-:S02]  /*d110*/  @P5 FMUL.FTZ R185, R185, UR24 ;  /* 0x00000018b9b95c20 */ /* 0x000fc40008410000 */
        /* <DEDUP_REMOVED lines=11> */
[----:B------:R-:W-:-:S07]  /*d1d0*/  F2FP.BF16.F32.PACK_AB R136, R188, R136 ;  /* 0x00000088bc88723e */ /* 0x000fce00000010ff */
.L_x_5505:
        /* <DEDUP_REMOVED lines=13> */
.L_x_5502:
[----:B------:R-:W-:Y:S05]  /*d2b0*/  BSYNC.RECONVERGENT B0 ;  /* 0x0000000000007941 */ /* 0x000fea0003800200 */
.L_x_5501:
[----:B------:R-:W-:Y:S02]  /*d2c0*/  UIADD3 UR7, UPT, UPT, UR7, UR22, URZ ;  /* 0x0000001607077290 */ /* 0x000fe4000fffe0ff */
[----:B------:R-:W-:Y:S02]  /*d2d0*/  UPLOP3.LUT UP2, UPT, UPT, UPT, UP2, 0x40, 0x4 ;  /* 0x000000000004789c */ /* 0x000fe40003f4e820 */
[----:B------:R-:W-:-:S09]  /*d2e0*/  UISETP.GE.AND UP1, UPT, UR7, UR23, UPT ;  /* 0x000000170700728c */ /* 0x000fd2000bf26270 */
[----:B------:R-:W-:Y:S05]  /*d2f0*/  BRA.U !UP1, `(.L_x_5507) ;  /* 0xffffff3909fc7547 */ /* 0x000fea000b83ffff */
.L_x_5472:
        /* <DEDUP_REMOVED lines=20> */
.L_x_5509:
[----:B------:R-:W-:Y:S05]  /*d440*/  BSYNC.RECONVERGENT B0 ;  /* 0x0000000000007941 */ /* 0x000fea0003800200 */
.L_x_5508:
        /* <DEDUP_REMOVED lines=15> */
.L_x_5511:
[----:B------:R-:W-:Y:S05]  /*d540*/  BSYNC.RECONVERGENT B0 ;  /* 0x0000000000007941 */ /* 0x000fea0003800200 */
.L_x_5510:
        /* <DEDUP_REMOVED lines=15> */
.L_x_5513:
[----:B------:R-:W-:Y:S05]  /*d640*/  BSYNC.RECONVERGENT B0 ;  /* 0x0000000000007941 */ /* 0x000fea0003800200 */
.L_x_5512:
        /* <DEDUP_REMOVED lines=14> */
.L_x_5514:
        /* <DEDUP_REMOVED lines=13> */
.L_x_15652:


//--------------------- .text._ZN10layer_norm13ln_bwd_kernelINS_13Kernel_traitsI13__nv_bfloat16S2_fS2_fjLj4096ELj1ELj1ELj4ELj16ENS_18Kernel_traits_baseILj4096ES2_S2_fS2_fjLj128EEEEELb1ELb1ELb0ELb1EEEvNS_9BwdParamsE --------------------------
	.section	.text._ZN10layer_norm13ln_bwd_kernelINS_13Kernel_traitsI13__nv_bfloat16S2_fS2_fjLj4096ELj1ELj1ELj4ELj16ENS_18Kernel_traits_baseILj4096ES2_S2_fS2_fjLj128EEEEELb1ELb1ELb0ELb1EEEvNS_9BwdParamsE,"ax",@progbits
	.align	128
        .global         _ZN10layer_norm13ln_bwd_kernelINS_13Kernel_traitsI13__nv_bfloat16S2_fS2_fjLj4096ELj1ELj1ELj4ELj16ENS_18Kernel_traits_baseILj4096ES2_S2_fS2_fjLj128EEEEELb1ELb1ELb0ELb1EEEvNS_9BwdParamsE
        .type           _ZN10layer_norm13ln_bwd_kernelINS_13Kernel_traitsI13__nv_bfloat16S2_fS2_fjLj4096ELj1ELj1ELj4ELj16ENS_18Kernel_traits_baseILj4096ES2_S2_fS2_fjLj128EEEEELb1ELb1ELb0ELb1EEEvNS_9BwdParamsE,@function
        .size           _ZN10layer_norm13ln_bwd_kernelINS_13Kernel_traitsI13__nv_bfloat16S2_fS2_fjLj4096ELj1ELj1ELj4ELj16ENS_18Kernel_traits_baseILj4096ES2_S2_fS2_fjLj128EEEEELb1ELb1ELb0ELb1EEEvNS_9BwdParamsE,(.L_x_15653 - _ZN10layer_norm13ln_bwd_kernelINS_13Kernel_traitsI13__nv_bfloat16S2_fS2_fjLj4096ELj1ELj1ELj4ELj16ENS_18Kernel_traits_baseILj4096ES2_S2_fS2_fjLj128EEEEELb1ELb1ELb0ELb1EEEvNS_9BwdParamsE)
        .other          _ZN10layer_norm13ln_bwd_kernelINS_13Kernel_traitsI13__nv_bfloat16S2_fS2_fjLj4096ELj1ELj1ELj4ELj16ENS_18Kernel_traits_baseILj4096ES2_S2_fS2_fjLj128EEEEELb1ELb1ELb0ELb1EEEvNS_9BwdParamsE,@"STO_CUDA_ENTRY STV_DEFAULT"
_ZN10layer_norm13ln_bwd_kernelINS_13Kernel_traitsI13__nv_bfloat16S2_fS2_fjLj4096ELj1ELj1ELj4ELj16ENS_18Kernel_traits_baseILj4096ES2_S2_fS2_fjLj128EEEEELb1ELb1ELb0ELb1EEEvNS_9BwdParamsE:
.text._ZN10layer_norm13ln_bwd_kernelINS_13Kernel_traitsI13__nv_bfloat16S2_fS2_fjLj4096ELj1ELj1ELj4ELj16ENS_18Kernel_traits_baseILj4096ES2_S2_fS2_fjLj128EEEEELb1ELb1ELb0ELb1EEEvNS_9BwdParamsE:
        /* <DEDUP_REMOVED lines=62> */
[----:B------:R-:W-:-:S02]  /*03e0*/  CS2R R238, SRZ ;  /* 0x0000000000ee7805 */ /* 0x000fc4000001ff00 */
[----:B------:R-:W-:Y:S02]  /*03f0*/  CS2R R236, SRZ ;  /* 0x0000000000ec7805 */ /* 0x000fe4000001ff00 */
[----:B------:R-:W-:Y:S02]  /*0400*/  CS2R R234, SRZ ;  /* 0x0000000000ea7805 */ /* 0x000fe4000001ff00 */
[----:B------:R-:W-:Y:S02]  /*0410*/  CS2R R232, SRZ ;  /* 0x0000000000e87805 */ /* 0x000fe4000001ff00 */
[----:B------:R-:W-:Y:S02]  /*0420*/  CS2R R230, SRZ ;  /* 0x0000000000e67805 */ /* 0x000fe4000001ff00 */
[----:B------:R-:W-:Y:S02]  /*0430*/  CS2R R228, SRZ ;  /* 0x0000000000e47805 */ /* 0x000fe4000001ff00 */
[----:B------:R-:W-:-:S02]  /*0440*/  MOV R225, RZ ;  /* 0x000000ff00e17202 */ /* 0x000fc40000000f00 */
        /* <DEDUP_REMOVED lines=19> */
[----:B---3--:R-:W-:Y:S01]  /*0580*/  IMAD.WIDE.U32 R4, R72, 0x10, R4 ;  /* 0x0000001048047825 */ /* 0x008fe200078e0004 */
        /* <DEDUP_REMOVED lines=14> */
[----:B------:R-:W5:Y:S01]  /*0670*/  LDG.E.128 R48, desc[UR16][R4.64+0x1800] ;  /* 0x0018001004307981 */ /* 0x000f62000c1e1d00 */
[----:B------:R-:W-:Y:S02]  /*0680*/  CS2R R30, SRZ ;  /* 0x00000000001e7805 */ /* 0x000fe4000001ff00 */
[----:B------:R-:W-:Y:S02]  /*0690*/  CS2R R28, SRZ ;  /* 0x00000000001c7805 */ /* 0x000fe4000001ff00 */
[----:B------:R-:W-:Y:S01]  /*06a0*/  CS2R R26, SRZ ;  /* 0x00000000001a7805 */ /* 0x000fe2000001ff00 */
[----:B------:R4:W5:Y:S01]  /*06b0*/  LDG.E.128 R52, desc[UR16][R4.64+0x1000] ;  /* 0x0010001004347981 */ /* 0x000962000c1e1d00 */
[----:B--2---:R-:W-:Y:S01]  /*06c0*/  UISETP.NE.U32.AND UP0, UPT, UR4, URZ, UPT ;  /* 0x000000ff0400728c */ /* 0x004fe2000bf05070 */
[----:B------:R-:W-:Y:S02]  /*06d0*/  CS2R R24, SRZ ;  /* 0x0000000000187805 */ /* 0x000fe4000001ff00 */
[----:B------:R-:W-:-:S02]  /*06e0*/  CS2R R22, SRZ ;  /* 0x0000000000167805 */ /* 0x000fc4000001ff00 */
[----:B------:R-:W-:Y:S02]  /*06f0*/  CS2R R20, SRZ ;  /* 0x0000000000147805 */ /* 0x000fe4000001ff00 */
[----:B------:R-:W-:Y:S02]  /*0700*/  CS2R R18, SRZ ;  /* 0x0000000000127805 */ /* 0x000fe4000001ff00 */
[----:B------:R-:W-:Y:S02]  /*0710*/  CS2R R16, SRZ ;  /* 0x0000000000107805 */ /* 0x000fe4000001ff00 */
[----:B------:R-:W-:Y:S01]  /*0720*/  CS2R R6, SRZ ;  /* 0x0000000000067805 */ /* 0x000fe2000001ff00 */
[----:B------:R-:W-:Y:S01]  /*0730*/  UISETP.NE.AND.EX UP0, UPT, UR5, URZ, UPT, UP0 ;  /* 0x000000ff0500728c */ /* 0x000fe2000bf05300 */
[----:B------:R-:W0:Y:S01]  /*0740*/  LDCU UR23, c[0x0][0x408] ;  /* 0x00008100ff1777ac */ /* 0x000e220008000800 */
[----:B------:R-:W1:Y:S01]  /*0750*/  LDCU UR19, c[0x0][0x388] ;  /* 0x00007100ff1377ac */ /* 0x000e620008000800 */
[----:B------:R-:W2:Y:S01]  /*0760*/  LDCU.U8 UR18, c[0x0][0x410] ;  /* 0x00008200ff1277ac */ /* 0x000ea20008000000 */
[----:B------:R-:W0:Y:S01]  /*0770*/  LDCU UR22, c[0x0][0x400] ;  /* 0x00008000ff1677ac */ /* 0x000e220008000800 */
[----:B------:R-:W0:Y:S01]  /*0780*/  LDCU.64 UR24, c[0x0][0x390] ;  /* 0x00007200ff1877ac */ /* 0x000e220008000a00 */
[----:B------:R-:W0:Y:S01]  /*0790*/  LDCU.64 UR26, c[0x0][0x468] ;  /* 0x00008d00ff1a77ac */ /* 0x000e220008000a00 */
        /* <DEDUP_REMOVED lines=12> */
[----:B-1----:R-:W-:Y:S02]  /*0860*/  SHF.L.U32 R4, R8, 0x10, RZ ;  /* 0x0000001008047819 */ /* 0x002fe400000006ff */
[----:B----4-:R-:W-:-:S03]  /*0870*/  SHF.L.U32 R3, R9, 0x10, RZ ;  /* 0x0000001009037819 */ /* 0x010fc600000006ff */
[----:B------:R1:W-:Y:S04]  /*0880*/  STL [R1+0x30], R4 ;  /* 0x0000300401007387 */ /* 0x0003e80000100800 */
[----:B------:R4:W-:Y:S01]  /*0890*/  STL [R1+0x28], R3 ;  /* 0x0000280301007387 */ /* 0x0009e20000100800 */
[----:B-1----:R-:W-:Y:S02]  /*08a0*/  SHF.L.U32 R4, R10, 0x10, RZ ;  /* 0x000000100a047819 */ /* 0x002fe400000006ff */
[----:B----4-:R-:W-:-:S03]  /*08b0*/  SHF.L.U32 R3, R11, 0x10, RZ ;  /* 0x000000100b037819 */ /* 0x010fc600000006ff */
[----:B------:R-:W-:Y:S04]  /*08c0*/  STL [R1+0x20], R4 ;  /* 0x0000200401007387 */ /* 0x000fe80000100800 */
[----:B------:R1:W-:Y:S01]  /*08d0*/  STL [R1+0x18], R3 ;  /* 0x0000180301007387 */ /* 0x0003e20000100800 */
[----:B------:R-:W-:Y:S02]  /*08e0*/  PRMT R0, R12, 0x7632, R0 ;  /* 0x000076320c007816 */ /* 0x000fe40000000000 */
[----:B------:R-:W-:Y:S02]  /*08f0*/  PRMT R2, R13, 0x7632, R2 ;  /* 0x000076320d027816 */ /* 0x000fe40000000002 */
[----:B-1----:R-:W-:Y:S02]  /*0900*/  SHF.L.U32 R3, R248, 0x10, RZ ;  /* 0x00000010f8037819 */ /* 0x002fe400000006ff */
[----:B------:R-:W-:-:S03]  /*0910*/  SHF.L.U32 R4, R249, 0x10, RZ ;  /* 0x00000010f9047819 */ /* 0x000fc600000006ff */
[----:B------:R1:W-:Y:S01]  /*0920*/  STL [R1+0x10], R3 ;  /* 0x0000100301007387 */ /* 0x0003e20000100800 */
[----:B------:R-:W-:Y:S02]  /*0930*/  SHF.L.U32 R0, R0, 0x10, RZ ;  /* 0x0000001000007819 */ /* 0x000fe400000006ff */
[----:B------:R-:W-:Y:S01]  /*0940*/  PRMT R56, R14, 0x7632, R56 ;  /* 0x000076320e387816 */ /* 0x000fe20000000038 */
[----:B------:R-:W-:Y:S01]  /*0950*/  STL [R1+0x8], R4 ;  /* 0x0000080401007387 */ /* 0x000fe20000100800 */
[----:B------:R-:W-:Y:S02]  /*0960*/  PRMT R57, R15, 0x7632, R57 ;  /* 0x000076320f397816 */ /* 0x000fe40000000039 */
[----:B-1----:R-:W-:Y:S02]  /*0970*/  SHF.L.U32 R3, R250, 0x10, RZ ;  /* 0x00000010fa037819 */ /* 0x002fe400000006ff */
[----:B---3--:R-:W-:Y:S02]  /*0980*/  PRMT R64, R46, 0x7632, R64 ;  /* 0x000076322e407816 */ /* 0x008fe40000000040 */
[----:B------:R-:W-:Y:S01]  /*0990*/  SHF.L.U32 R64, R2, 0x10, RZ ;  /* 0x0000001002407819 */ /* 0x000fe200000006ff */
[----:B------:R-:W-:Y:S01]  /*09a0*/  STL [R1], R3 ;  /* 0x0000000301007387 */ /* 0x000fe20000100800 */
[----:B------:R-:W-:-:S02]  /*09b0*/  SHF.L.U32 R2, R56, 0x10, RZ ;  /* 0x0000001038027819 */ /* 0x000fc400000006ff */
[----:B------:R-:W-:Y:S01]  /*09c0*/  PRMT R58, R8, 0x7632, R58 ;  /* 0x00007632083a7816 */ /* 0x000fe2000000003a */
[----:B------:R1:W-:Y:S01]  /*09d0*/  STL [R1+0x4c], R0 ;  /* 0x00004c0001007387 */ /* 0x0003e20000100800 */
[----:B------:R-:W-:Y:S02]  /*09e0*/  PRMT R59, R9, 0x7632, R59 ;  /* 0x00007632093b7816 */ /* 0x000fe4000000003b */
[----:B------:R-:W-:Y:S01]  /*09f0*/  PRMT R60, R10, 0x7632, R60 ;  /* 0x000076320a3c7816 */ /* 0x000fe2000000003c */
[----:B------:R-:W-:Y:S01]  /*0a00*/  STL [R1+0x44], R64 ;  /* 0x0000444001007387 */ /* 0x000fe20000100800 */
[----:B------:R-:W-:Y:S02]  /*0a10*/  SHF.L.U32 R56, R58, 0x10, RZ ;  /* 0x000000103a387819 */ /* 0x000fe400000006ff */
[----:B-1----:R-:W-:Y:S01]  /*0a20*/  SHF.L.U32 R0, R57, 0x10, RZ ;  /* 0x0000001039007819 */ /* 0x002fe200000006ff */
[----:B------:R1:W-:Y:S01]  /*0a30*/  STL [R1+0x3c], R2 ;  /* 0x00003c0201007387 */ /* 0x0003e20000100800 */
[----:B------:R-:W-:-:S03]  /*0a40*/  PRMT R61, R11, 0x7632, R61 ;  /* 0x000076320b3d7816 */ /* 0x000fc6000000003d */
[----:B------:R3:W-:Y:S01]  /*0a50*/  STL [R1+0x34], R0 ;  /* 0x0000340001007387 */ /* 0x0007e20000100800 */
[----:B------:R-:W-:Y:S02]  /*0a60*/  PRMT R62, R248, 0x7632, R62 ;  /* 0x00007632f83e7816 */ /* 0x000fe4000000003e */
        /* <DEDUP_REMOVED lines=11> */
[----:B------:R1:W-:Y:S01]  /*0b20*/  STL [R1+0x4], R0 ;  /* 0x0000040001007387 */ /* 0x0003e20000100800 */
[----:B------:R-:W-:Y:S02]  /*0b30*/  PRMT R252, R250, 0x7632, R252 ;  /* 0x00007632fafc7816 */ /* 0x000fe400000000fc */
[C---:B------:R-:W-:Y:S02]  /*0b40*/  PRMT R244, R242.reuse, 0x7632, R244 ;  /* 0x00007632f2f47816 */ /* 0x040fe400000000f4 */
[----:B------:R-:W-:Y:S02]  /*0b50*/  SHF.L.U32 R245, R242, 0x10, RZ ;  /* 0x00000010f2f57819 */ /* 0x000fe400000006ff */
[----:B------:R-:W-:-:S02]  /*0b60*/  PRMT R250, R251, 0x7632, R250 ;  /* 0x00007632fbfa7816 */ /* 0x000fc400000000fa */
[----:B------:R-:W-:Y:S02]  /*0b70*/  PRMT R248, R240, 0x7632, R248 ;  /* 0x00007632f0f87816 */ /* 0x000fe400000000f8 */
[----:B------:R-:W-:Y:S02]  /*0b80*/  PRMT R246, R241, 0x7632, R246 ;  /* 0x00007632f1f67816 */ /* 0x000fe400000000f6 */
[----:B------:R-:W-:Y:S02]  /*0b90*/  PRMT R242, R243, 0x7632, R242 ;  /* 0x00007632f3f27816 */ /* 0x000fe400000000f2 */
[----:B------:R-:W-:Y:S02]  /*0ba0*/  CS2R R14, SRZ ;  /* 0x00000000000e7805 */ /* 0x000fe4000001ff00 */
[----:B------:R-:W-:Y:S02]  /*0bb0*/  SHF.L.U32 R251, R251, 0x10, RZ ;  /* 0x00000010fbfb7819 */ /* 0x000fe400000006ff */
[----:B------:R-:W-:-:S02]  /*0bc0*/  CS2R R12, SRZ ;  /* 0x00000000000c7805 */ /* 0x000fc4000001ff00 */
[----:B------:R-:W-:Y:S02]  /*0bd0*/  SHF.L.U32 R249, R240, 0x10, RZ ;  /* 0x00000010f0f97819 */ /* 0x000fe400000006ff */
[----:B------:R-:W-:Y:S02]  /*0be0*/  CS2R R10, SRZ ;  /* 0x00000000000a7805 */ /* 0x000fe4000001ff00 */
[----:B------:R-:W-:Y:S02]  /*0bf0*/  SHF.L.U32 R247, R241, 0x10, RZ ;  /* 0x00000010f1f77819 */ /* 0x000fe400000006ff */
[----:B------:R-:W-:Y:S02]  /*0c00*/  CS2R R8, SRZ ;  /* 0x0000000000087805 */ /* 0x000fe4000001ff00 */
[----:B------:R-:W-:Y:S02]  /*0c10*/  SHF.L.U32 R243, R243, 0x10, RZ ;  /* 0x00000010f3f37819 */ /* 0x000fe400000006ff */
[----:B------:R-:W-:-:S02]  /*0c20*/  CS2R R4, SRZ ;  /* 0x0000000000047805 */ /* 0x000fc4000001ff00 */
[----:B------:R-:W-:Y:S02]  /*0c30*/  MOV R3, RZ ;  /* 0x000000ff00037202 */ /* 0x000fe40000000f00 */
[----:B------:R-:W-:Y:S02]  /*0c40*/  PRMT R71, R40, 0x7632, R71 ;  /* 0x0000763228477816 */ /* 0x000fe40000000047 */
[----:B------:R-:W-:Y:S02]  /*0c50*/  PRMT R70, R41, 0x7632, R70 ;  /* 0x0000763229467816 */ /* 0x000fe40000000046 */
[----:B------:R-:W-:Y:S02]  /*0c60*/  PRMT R69, R42, 0x7632, R69 ;  /* 0x000076322a457816 */ /* 0x000fe40000000045 */
[----:B------:R-:W-:Y:S02]  /*0c70*/  PRMT R68, R43, 0x7632, R68 ;  /* 0x000076322b447816 */ /* 0x000fe40000000044 */
[----:B------:R-:W-:-:S02]  /*0c80*/  PRMT R67, R44, 0x7632, R67 ;  /* 0x000076322c437816 */ /* 0x000fc40000000043 */
[----:B------:R-:W-:Y:S02]  /*0c90*/  PRMT R66, R45, 0x7632, R66 ;  /* 0x000076322d427816 */ /* 0x000fe40000000042 */
[----:B------:R-:W-:Y:S02]  /*0ca0*/  PRMT R65, R47, 0x7632, R65 ;  /* 0x000076322f417816 */ /* 0x000fe40000000041 */
[----:B------:R-:W-:Y:S02]  /*0cb0*/  SHF.L.U32 R252, R252, 0x10, RZ ;  /* 0x00000010fcfc7819 */ /* 0x000fe400000006ff */
[----:B------:R-:W-:Y:S02]  /*0cc0*/  SHF.L.U32 R250, R250, 0x10, RZ ;  /* 0x00000010fafa7819 */ /* 0x000fe400000006ff */
[----:B------:R-:W-:Y:S02]  /*0cd0*/  SHF.L.U32 R248, R248, 0x10, RZ ;  /* 0x00000010f8f87819 */ /* 0x000fe400000006ff */
[----:B------:R-:W-:-:S02]  /*0ce0*/  SHF.L.U32 R246, R246, 0x10, RZ ;  /* 0x00000010f6f67819 */ /* 0x000fc400000006ff */
[----:B------:R-:W-:Y:S02]  /*0cf0*/  SHF.L.U32 R244, R244, 0x10, RZ ;  /* 0x00000010f4f47819 */ /* 0x000fe400000006ff */
[----:B012---:R-:W-:-:S07]  /*0d00*/  SHF.L.U32 R242, R242, 0x10, RZ ;  /* 0x00000010f2f27819 */ /* 0x007fce00000006ff */
.L_x_5532:
[----:B0-----:R-:W0:Y:S01]  /*0d10*/  S2R R197, SR_TID.X ;  /* 0x0000000000c57919 */ /* 0x001e220000002100 */
[----:B------:R-:W-:Y:S01]  /*0d20*/  UIMAD UR4, UR6, UR19, URZ ;  /* 0x00000013060472a4 */ /* 0x000fe2000f8e02ff */
[----:B------:R-:W1:Y:S01]  /*0d30*/  LDC.64 R136, c[0x0][0x3a8] ;  /* 0x0000ea00ff887b82 */ /* 0x000e620000000a00 */
[----:B------:R-:W-:Y:S01]  /*0d40*/  UIMAD.WIDE UR10, UR6, 0x4, UR12 ;  /* 0x00000004060a78a5 */ /* 0x000fe2000f8e020c */
[----:B------:R-:W2:Y:S01]  /*0d50*/  LDL R221, [R1+0x40] ;  /* 0x0000400001dd7983 */ /* 0x000ea20000100800 */
[----:B------:R-:W-:-:S03]  /*0d60*/  USHF.R.S32.HI UR5, URZ, 0x1f, UR4 ;  /* 0x0000001fff057899 */ /* 0x000fc60008011404 */
[----:B------:R-:W3:Y:S01]  /*0d70*/  LDL R206, [R1+0x44] ;  /* 0x0000440001ce7983 */ /* 0x000ee20000100800 */
[----:B------:R-:W-:Y:S01]  /*0d80*/  ULEA.HI UR5, UR5, UR4, URZ, 0x3 ;  /* 0x0000000405057291 */ /* 0x000fe2000f8f18ff */
[----:B------:R-:W4:Y:S01]  /*0d90*/  LDC.64 R192, c[0x0][0x428] ;  /* 0x00010a00ffc07b82 */ /* 0x000f220000000a00 */
[----:B------:R-:W-:Y:S01]  /*0da0*/  MOV R98, UR10 ;  /* 0x0000000a00627c02 */ /* 0x000fe20008000f00 */
[----:B------:R-:W3:Y:S01]  /*0db0*/  LDL R207, [R1+0x50] ;  /* 0x0000500001cf7983 */ /* 0x000ee20000100800 */
[----:B------:R-:W-:Y:S02]  /*0dc0*/  MOV R99, UR11 ;  /* 0x0000000b00637c02 */ /* 0x000fe40008000f00 */
[----:B------:R-:W-:Y:S01]  /*0dd0*/  MOV R191, UR5 ;  /* 0x0000000500bf7c02 */ /* 0x000fe20008000f00 */
[----:B------:R-:W-:Y:S01]  /*0de0*/  UIMAD.WIDE UR4, UR6, 0x4, UR14 ;  /* 0x00000004060478a5 */ /* 0x000fe2000f8e020e */
[----:B------:R-:W3:Y:S04]  /*0df0*/  LDL R208, [R1+0x38] ;  /* 0x0000380001d07983 */ /* 0x000ee80000100800 */
[----:B------:R-:W2:Y:S01]  /*0e00*/  LDG.E R201, desc[UR16][R98.64] ;  /* 0x0000001062c97981 */ /* 0x000ea2000c1e1900 */
[----:B------:R-:W-:-:S02]  /*0e10*/  MOV R96, UR4 ;  /* 0x0000000400607c02 */ /* 0x000fc40008000f00 */
[----:B------:R-:W-:Y:S01]  /*0e20*/  MOV R97, UR5 ;  /* 0x0000000500617c02 */ /* 0x000fe20008000f00 */
[----:B------:R-:W3:Y:S01]  /*0e30*/  LDL R222, [R1+0x48] ;  /* 0x0000480001de7983 */ /* 0x000ee20000100800 */
[----:B------:R-:W-:Y:S01]  /*0e40*/  PLOP3.LUT P0, PT, PT, PT, PT, 0x80, 0x8 ;  /* 0x000000000008781c */ /* 0x000fe20003f0f070 */
[----:B------:R-:W3:Y:S02]  /*0e50*/  @UP0 LDCU.64 UR4, c[0x0][0x3e0] ;  /* 0x00007c00ff0407ac */ /* 0x000ee40008000a00 */
[----:B------:R4:W3:Y:S01]  /*0e60*/  LDG.E R0, desc[UR16][R96.64] ;  /* 0x0000001060007981 */ /* 0x0008e2000c1e1900 */
[----:B0-----:R-:W-:-:S03]  /*0e70*/  LEA.HI.SX32 R191, R191, R197, 0x1d ;  /* 0x000000c5bfbf7211 */ /* 0x001fc600078feaff */
[----:B------:R-:W3:Y:S01]  /*0e80*/  LDL R205, [R1+0x3c] ;  /* 0x00003c0001cd7983 */ /* 0x000ee20000100800 */
[----:B------:R-:W-:-:S03]  /*0e90*/  IADD3 R190, PT, PT, R191, 0x80, RZ ;  /* 0x00000080bfbe7810 */ /* 0x000fc60007ffe0ff */
[----:B------:R-:W3:Y:S01]  /*0ea0*/  LDL R204, [R1+0x34] ;  /* 0x0000340001cc7983 */ /* 0x000ee20000100800 */
[C---:B------:R-:W-:Y:S02]  /*0eb0*/  IADD3 R189, PT, PT, R191.reuse, 0x100, RZ ;  /* 0x00000100bfbd7810 */ /* 0x040fe40007ffe0ff */
[----:B------:R-:W-:Y:S01]  /*0ec0*/  IADD3 R2, PT, PT, R191, 0x180, RZ ;  /* 0x00000180bf027810 */ /* 0x000fe20007ffe0ff */
[----:B-1----:R-:W-:-:S04]  /*0ed0*/  IMAD.WIDE.U32 R120, R190, 0x20, R136 ;  /* 0x00000020be787825 */ /* 0x002fc800078e0088 */
[--C-:B------:R-:W-:Y:S01]  /*0ee0*/  IMAD.WIDE.U32 R108, R191, 0x20, R136.reuse ;  /* 0x00000020bf6c7825 */ /* 0x100fe200078e0088 */
[----:B------:R-:W3:Y:S03]  /*0ef0*/  LDG.E.128 R112, desc[UR16][R120.64] ;  /* 0x0000001078707981 */ /* 0x000ee6000c1e1d00 */
[----:B------:R-:W-:Y:S01]  /*0f00*/  IMAD.WIDE.U32 R128, R189, 0x20, R136 ;  /* 0x00000020bd807825 */ /* 0x000fe200078e0088 */
[----:B------:R-:W3:Y:S03]  /*0f10*/  LDG.E.128 R100, desc[UR16][R108.64] ;  /* 0x000000106c647981 */ /* 0x000ee6000c1e1d00 */
[----:B----4-:R-:W-:Y:S01]  /*0f20*/  IMAD.WIDE.U32 R104, R191, 0x10, R192 ;  /* 0x00000010bf687825 */ /* 0x010fe200078e00c0 */
[----:B------:R-:W4:Y:S03]  /*0f30*/  LDG.E.128 R124, desc[UR16][R128.64] ;  /* 0x00000010807c7981 */ /* 0x000f26000c1e1d00 */
[----:B------:R-:W-:Y:S01]  /*0f40*/  IMAD.WIDE.U32 R136, R2, 0x20, R136 ;  /* 0x0000002002887825 */ /* 0x000fe200078e0088 */
[----:B------:R-:W4:Y:S04]  /*0f50*/  LDG.E.128 R120, desc[UR16][R120.64+0x10] ;  /* 0x0000101078787981 */ /* 0x000f28000c1e1d00 */
[----:B------:R-:W4:Y:S04]  /*0f60*/  LDG.E.128 R108, desc[UR16][R108.64+0x10] ;  /* 0x000010106c6c7981 */ /* 0x000f28000c1e1d00 */
[----:B------:R-:W4:Y:S04]  /*0f70*/  LDG.E.128 R132, desc[UR16][R136.64] ;  /* 0x0000001088847981 */ /* 0x000f28000c1e1d00 */
[----:B------:R-:W4:Y:S04]  /*0f80*/  LDG.E.128 R104, desc[UR16][R104.64] ;  /* 0x0000001068687981 */ /* 0x000f28000c1e1d00 */
[----:B------:R-:W4:Y:S01]  /*0f90*/  LDG.E.128 R128, desc[UR16][R128.64+0x10] ;  /* 0x0000101080807981 */ /* 0x000f22000c1e1d00 */
[----:B------:R-:W-:-:S03]  /*0fa0*/  IMAD.WIDE.U32 R140, R189, 0x10, R192 ;  /* 0x00000010bd8c7825 */ /* 0x000fc600078e00c0 */
[----:B------:R-:W4:Y:S01]  /*0fb0*/  LDG.E.128 R136, desc[UR16][R136.64+0x10] ;  /* 0x0000101088887981 */ /* 0x000f22000c1e1d00 */
[----:B------:R-:W-:-:S03]  /*0fc0*/  IMAD.WIDE.U32 R96, R2, 0x10, R192 ;  /* 0x0000001002607825 */ /* 0x000fc600078e00c0 */
[----:B------:R-:W4:Y:S01]  /*0fd0*/  LDG.E.128 R140, desc[UR16][R140.64] ;  /* 0x000000108c8c7981 */ /* 0x000f22000c1e1d00 */
[----:B------:R-:W-:-:S03]  /*0fe0*/  IMAD.WIDE.U32 R116, R190, 0x10, R192 ;  /* 0x00000010be747825 */ /* 0x000fc600078e00c0 */
[----:B------:R-:W4:Y:S01]  /*0ff0*/  LDG.E.128 R96, desc[UR16][R96.64] ;  /* 0x0000001060607981 */ /* 0x000f22000c1e1d00 */
[----:B------:R-:W0:Y:S01]  /*1000*/  S2R R192, SR_CgaCtaId ;  /* 0x0000000000c07919 */ /* 0x000e220000008800 */
[----:B------:R-:W-:Y:S02]  /*1010*/  LOP3.LUT P1, RZ, R197, 0x1f, RZ, 0xc0, !PT ;  /* 0x0000001fc5ff7812 */ /* 0x000fe4000782c0ff */
[----:B------:R-:W4:Y:S01]  /*1020*/  LDG.E.128 R116, desc[UR16][R116.64] ;  /* 0x0000001074747981 */ /* 0x000f22000c1e1d00 */
[----:B------:R-:W-:-:S10]  /*1030*/  MOV R241, 0x400 ;  /* 0x0000040000f17802 */ /* 0x000fd40000000f00 */
[----:B------:R-:W-:Y:S02]  /*1040*/  @!P1 PLOP3.LUT P0, PT, P2, PT, PT, 0x80, 0x8 ;  /* 0x000000000008981c */ /* 0x000fe4000170f070 */
[----:B------:R-:W-:Y:S02]  /*1050*/  @!P1 SHF.R.U32.HI R209, RZ, 0x2, R197 ;  /* 0x00000002ffd19819 */ /* 0x000fe400000116c5 */
[----:B0-----:R-:W-:-:S04]  /*1060*/  LEA R241, R192, R241, 0x18 ;  /* 0x000000f1c0f17211 */ /* 0x001fc800078ec0ff */
[----:B------:R-:W-:-:S04]  /*1070*/  IADD3 R192, PT, PT, R241, 0x4020, RZ ;  /* 0x00004020f1c07810 */ /* 0x000fc80007ffe0ff */
[----:B------:R-:W-:Y:S02]  /*1080*/  @!P1 MOV R193, R192 ;  /* 0x000000c000c19202 */ /* 0x000fe40000000f00 */
[----:B------:R-:W-:Y:S02]  /*1090*/  @!P0 IADD3 R193, PT, PT, R241, 0x4000, RZ ;  /* 0x00004000f1c18810 */ /* 0x000fe40007ffe0ff */
[----:B------:R-:W-:Y:S02]  /*10a0*/  ISETP.NE.AND P0, PT, RZ, UR18, PT ;  /* 0x00000012ff007c0c */ /* 0x000fe4000bf05270 */
[----:B------:R-:W-:-:S04]  /*10b0*/  @!P1 LOP3.LUT R209, R209, 0x18, RZ, 0xc0, !PT ;  /* 0x00000018d1d19812 */ /* 0x000fc800078ec0ff */
[----:B------:R-:W-:Y:S02]  /*10c0*/  @!P1 IADD3 R209, PT, PT, R209, R193, RZ ;  /* 0x000000c1d1d19210 */ /* 0x000fe40007ffe0ff */
[----:B--2---:R-:W-:Y:S02]  /*10d0*/  FSEL R201, R201, RZ, !P0 ;  /* 0x000000ffc9c97208 */ /* 0x004fe40004000000 */
[----:B---3--:R-:W-:-:S03]  /*10e0*/  R2UR UR10, R0 ;  /* 0x00000000000a72ca */ /* 0x008fc600000e0000 */
[C---:B------:R-:W-:Y:S01]  /*10f0*/  FADD.FTZ R114, -R201.reuse, R114 ;  /* 0x00000072c9727221 */ /* 0x040fe20000010100 */
[C---:B----4-:R-:W-:Y:S01]  /*1100*/  FADD.FTZ R203, -R201.reuse, R120 ;  /* 0x00000078c9cb7221 */ /* 0x050fe20000010100 */
[C---:B------:R-:W-:Y:S01]  /*1110*/  FADD.FTZ R214, -R201.reuse, R108 ;  /* 0x0000006cc9d67221 */ /* 0x040fe20000010100 */
[----:B------:R-:W-:Y:S02]  /*1120*/  FADD.FTZ R120, -R201, R133 ;  /* 0x00000085c9787221 */ /* 0x000fe40000010100 */
[----:B------:R-:W2:Y:S01]  /*1130*/  LDL R133, [R1+0x4c] ;  /* 0x00004c0001857983 */ /* 0x000ea20000100800 */
[----:B------:R-:W-:Y:S02]  /*1140*/  PRMT R195, R105, 0x7632, R195 ;  /* 0x0000763269c37816 */ /* 0x000fe400000000c3 */
[C---:B------:R-:W-:Y:S02]  /*1150*/  PRMT R193, R107.reuse, 0x7632, R193 ;  /* 0x000076326bc17816 */ /* 0x040fe400000000c1 */
[----:B------:R-:W-:Y:S01]  /*1160*/  SHF.L.U32 R217, R107, 0x10, RZ ;  /* 0x000000106bd97819 */ /* 0x000fe200000006ff */
[----:B------:R-:W-:Y:S01]  /*1170*/  FADD.FTZ R107, -R201, R130 ;  /* 0x00000082c96b7221 */ /* 0x000fe20000010100 */
[----:B------:R-:W-:Y:S01]  /*1180*/  SHF.L.U32 R216, R106, 0x10, RZ ;  /* 0x000000106ad87819 */ /* 0x000fe200000006ff */
[----:B------:R-:W3:Y:S01]  /*1190*/  LDL R130, [R1+0x18] ;  /* 0x0000180001827983 */ /* 0x000ee20000100800 */
[----:B------:R-:W-:Y:S01]  /*11a0*/  FMUL.FTZ R214, R214, UR10 ;  /* 0x0000000ad6d67c20 */ /* 0x000fe20008410000 */
[----:B------:R-:W-:-:S02]  /*11b0*/  SHF.L.U32 R195, R195, 0x10, RZ ;  /* 0x00000010c3c37819 */ /* 0x000fc400000006ff */
[----:B------:R-:W-:Y:S01]  /*11c0*/  FADD.FTZ R39, R216, R39 ;  /* 0x00000027d8277221 */ /* 0x000fe20000010000 */
[-C--:B------:R-:W-:Y:S01]  /*11d0*/  FFMA.FTZ R7, R214, R216.reuse, R7 ;  /* 0x000000d8d6077223 */ /* 0x080fe20000010007 */
[----:B------:R-:W-:Y:S01]  /*11e0*/  FMUL.FTZ R216, R221, R216 ;  /* 0x000000d8ddd87220 */ /* 0x000fe20000410000 */
[C---:B------:R-:W-:Y:S01]  /*11f0*/  FADD.FTZ R0, -R201.reuse, R100 ;  /* 0x00000064c9007221 */ /* 0x040fe20000010100 */
[----:B------:R-:W-:Y:S01]  /*1200*/  FMUL.FTZ R221, R206, R195 ;  /* 0x000000c3cedd7220 */ /* 0x000fe20000410000 */
[----:B------:R-:W-:Y:S01]  /*1210*/  FMUL.FTZ R206, R114, UR10 ;  /* 0x0000000a72ce7c20 */ /* 0x000fe20008410000 */
[----:B------:R-:W-:Y:S01]  /*1220*/  SHF.L.U32 R218, R104, 0x10, RZ ;  /* 0x0000001068da7819 */ /* 0x000fe200000006ff */
[----:B------:R-:W4:Y:S01]  /*1230*/  LDL R114, [R1+0x2c] ;  /* 0x00002c0001727983 */ /* 0x000f220000100800 */
[C---:B------:R-:W-:Y:S01]  /*1240*/  FADD.FTZ R215, -R201.reuse, R110 ;  /* 0x0000006ec9d77221 */ /* 0x040fe20000010100 */
[----:B------:R-:W-:Y:S01]  /*1250*/  FMUL.FTZ R0, R0, UR10 ;  /* 0x0000000a00007c20 */ /* 0x000fe20008410000 */
[C---:B------:R-:W-:Y:S01]  /*1260*/  FADD.FTZ R113, -R201.reuse, R113 ;  /* 0x00000071c9717221 */ /* 0x040fe20000010100 */
[----:B------:R-:W-:Y:S01]  /*1270*/  FADD.FTZ R108, -R201, R131 ;  /* 0x00000083c96c7221 */ /* 0x000fe20000010100 */
[----:B------:R-:W-:Y:S01]  /*1280*/  FMUL.FTZ R215, R215, UR10 ;  /* 0x0000000ad7d77c20 */ /* 0x000fe20008410000 */
[----:B------:R-:W-:Y:S01]  /*1290*/  FADD.FTZ R35, R218, R35 ;  /* 0x00000023da237221 */ /* 0x000fe20000010000 */
[-C--:B------:R-:W-:Y:S01]  /*12a0*/  FFMA.FTZ R3, R0, R218.reuse, R3 ;  /* 0x000000da00037223 */ /* 0x080fe20000010003 */
[----:B------:R-:W-:Y:S01]  /*12b0*/  FADD.FTZ R112, -R201, R112 ;  /* 0x00000070c9707221 */ /* 0x000fe20000010100 */
[----:B------:R-:W-:Y:S01]  /*12c0*/  FMUL.FTZ R218, R207, R218 ;  /* 0x000000dacfda7220 */ /* 0x000fe20000410000 */
[----:B------:R-:W4:Y:S01]  /*12d0*/  LDL R131, [R1+0x28] ;  /* 0x0000280001837983 */ /* 0x000f220000100800 */
[----:B------:R-:W-:Y:S01]  /*12e0*/  FMUL.FTZ R207, R113, UR10 ;  /* 0x0000000a71cf7c20 */ /* 0x000fe20008410000 */
[----:B------:R-:W-:Y:S01]  /*12f0*/  FADD.FTZ R145, R217, R145 ;  /* 0x00000091d9917221 */ /* 0x000fe20000010000 */
[-C--:B------:R-:W-:Y:S01]  /*1300*/  FFMA.FTZ R9, R215, R217.reuse, R9 ;  /* 0x000000d9d7097223 */ /* 0x080fe20000010009 */
[----:B------:R-:W4:Y:S01]  /*1310*/  LDL R113, [R1+0x24] ;  /* 0x0000240001717983 */ /* 0x000f220000100800 */
[----:B------:R-:W-:Y:S01]  /*1320*/  FMUL.FTZ R217, R208, R217 ;  /* 0x000000d9d0d97220 */ /* 0x000fe20000410000 */
[----:B------:R-:W-:-:S02]  /*1330*/  FMUL.FTZ R208, R112, UR10 ;  /* 0x0000000a70d07c20 */ /* 0x000fc40008410000 */
[----:B------:R-:W4:Y:S01]  /*1340*/  LDL R112, [R1+0x8] ;  /* 0x0000080001707983 */ /* 0x000f220000100800 */
[C---:B------:R-:W-:Y:S01]  /*1350*/  FADD.FTZ R219, -R201.reuse, R109 ;  /* 0x0000006dc9db7221 */ /* 0x040fe20000010100 */
[C---:B------:R-:W-:Y:S01]  /*1360*/  FADD.FTZ R200, -R201.reuse, R122 ;  /* 0x0000007ac9c87221 */ /* 0x040fe20000010100 */
[C---:B------:R-:W-:Y:S01]  /*1370*/  FADD.FTZ R109, -R201.reuse, R125 ;  /* 0x0000007dc96d7221 */ /* 0x040fe20000010100 */
[C-C-:B------:R-:W-:Y:S01]  /*1380*/  FADD.FTZ R122, -R201.reuse, R134.reuse ;  /* 0x00000086c97a7221 */ /* 0x140fe20000010100 */
[C---:B------:R-:W-:Y:S01]  /*1390*/  FADD.FTZ R125, -R201.reuse, R137 ;  /* 0x00000089c97d7221 */ /* 0x040fe20000010100 */
[C---:B------:R-:W-:Y:S01]  /*13a0*/  FADD.FTZ R210, -R201.reuse, R101 ;  /* 0x00000065c9d27221 */ /* 0x040fe20000010100 */
[C---:B------:R-:W-:Y:S01]  /*13b0*/  PRMT R134, R142.reuse, 0x7632, R134 ;  /* 0x000076328e867816 */ /* 0x040fe20000000086 */
[----:B------:R-:W-:Y:S01]  /*13c0*/  FADD.FTZ R211, -R201, R102 ;  /* 0x00000066c9d37221 */ /* 0x000fe20000010100 */
[----:B------:R-:W-:Y:S02]  /*13d0*/  SHF.L.U32 R137, R142, 0x10, RZ ;  /* 0x000000108e897819 */ /* 0x000fe400000006ff */
[----:B------:R-:W-:-:S02]  /*13e0*/  PRMT R142, R96, 0x7632, R142 ;  /* 0x00007632608e7816 */ /* 0x000fc4000000008e */
[----:B------:R-:W-:Y:S02]  /*13f0*/  SHF.L.U32 R101, R96, 0x10, RZ ;  /* 0x0000001060657819 */ /* 0x000fe400000006ff */
[----:B------:R-:W-:Y:S02]  /*1400*/  PRMT R196, R104, 0x7632, R196 ;  /* 0x0000763268c47816 */ /* 0x000fe400000000c4 */
[C---:B------:R-:W-:Y:S02]  /*1410*/  PRMT R96, R97.reuse, 0x7632, R96 ;  /* 0x0000763261607816 */ /* 0x040fe40000000060 */
[----:B------:R-:W-:Y:S02]  /*1420*/  SHF.L.U32 R102, R97, 0x10, RZ ;  /* 0x0000001061667819 */ /* 0x000fe400000006ff */
[C---:B------:R-:W-:Y:S02]  /*1430*/  PRMT R97, R98.reuse, 0x7632, R97 ;  /* 0x0000763262617816 */ /* 0x040fe40000000061 */
[----:B------:R-:W-:-:S02]  /*1440*/  SHF.L.U32 R104, R98, 0x10, RZ ;  /* 0x0000001062687819 */ /* 0x000fc400000006ff */
[----:B------:R-:W4:Y:S01]  /*1450*/  LDL R98, [R1+0x20] ;  /* 0x0000200001627983 */ /* 0x000f220000100800 */
[C---:B------:R-:W-:Y:S02]  /*1460*/  PRMT R198, R117.reuse, 0x7632, R198 ;  /* 0x0000763275c67816 */ /* 0x040fe400000000c6 */
[----:B------:R-:W-:Y:S01]  /*1470*/  SHF.L.U32 R202, R117, 0x10, RZ ;  /* 0x0000001075ca7819 */ /* 0x000fe200000006ff */
[----:B------:R-:W-:Y:S02]  /*1480*/  FADD.FTZ R117, -R201, R132 ;  /* 0x00000084c9757221 */ /* 0x000fe40000010100 */
[----:B------:R-:W4:Y:S01]  /*1490*/  LDL R132, [R1+0x30] ;  /* 0x0000300001847983 */ /* 0x000f220000100800 */
[----:B------:R-:W-:Y:S01]  /*14a0*/  PRMT R194, R106, 0x7632, R194 ;  /* 0x000076326ac27816 */ /* 0x000fe200000000c2 */
[----:B------:R-:W-:Y:S01]  /*14b0*/  FMUL.FTZ R211, R211, UR10 ;  /* 0x0000000ad3d37c20 */ /* 0x000fe20008410000 */
[----:B------:R-:W-:Y:S01]  /*14c0*/  SHF.L.U32 R213, R105, 0x10, RZ ;  /* 0x0000001069d57819 */ /* 0x000fe200000006ff */
[----:B------:R-:W-:Y:S01]  /*14d0*/  FADD.FTZ R115, -R201, R115 ;  /* 0x00000073c9737221 */ /* 0x000fe20000010100 */
[----:B------:R-:W-:-:S03]  /*14e0*/  SHF.L.U32 R194, R194, 0x10, RZ ;  /* 0x00000010c2c27819 */ /* 0x000fc600000006ff */
[----:B------:R-:W-:Y:S01]  /*14f0*/  FADD.FTZ R37, R213, R37 ;  /* 0x00000025d5257221 */ /* 0x000fe20000010000 */
[-C--:B------:R-:W-:Y:S01]  /*1500*/  FFMA.FTZ R5, R211, R213.reuse, R5 ;  /* 0x000000d5d3057223 */ /* 0x080fe20000010005 */
[----:B------:R-:W-:Y:S01]  /*1510*/  FMUL.FTZ R213, R222, R213 ;  /* 0x000000d5ded57220 */ /* 0x000fe20000410000 */
[----:B------:R-:W-:Y:S01]  /*1520*/  SHF.L.U32 R196, R196, 0x10, RZ ;  /* 0x00000010c4c47819 */ /* 0x000fe200000006ff */
[----:B------:R-:W-:Y:S01]  /*1530*/  FMUL.FTZ R222, R205, R194 ;  /* 0x000000c2cdde7220 */ /* 0x000fe20000410000 */
[----:B------:R-:W-:Y:S01]  /*1540*/  PRMT R240, R119, 0x7632, R240 ;  /* 0x0000763277f07816 */ /* 0x000fe200000000f0 */
[----:B------:R-:W-:Y:S01]  /*1550*/  FMUL.FTZ R210, R210, UR10 ;  /* 0x0000000ad2d27c20 */ /* 0x000fe20008410000 */
[----:B------:R-:W-:Y:S01]  /*1560*/  FMUL.FTZ R205, R115, UR10 ;  /* 0x0000000a73cd7c20 */ /* 0x000fe20008410000 */
[----:B------:R-:W-:Y:S01]  /*1570*/  FADD.FTZ R220, -R201, R111 ;  /* 0x0000006fc9dc7221 */ /* 0x000fe20000010100 */
[----:B------:R-:W-:Y:S01]  /*1580*/  PRMT R199, R116, 0x7632, R199 ;  /* 0x0000763274c77816 */ /* 0x000fe200000000c7 */
[----:B------:R-:W4:Y:S01]  /*1590*/  LDL R115, [R1+0x1c] ;  /* 0x00001c0001737983 */ /* 0x000f220000100800 */
[----:B------:R-:W-:Y:S01]  /*15a0*/  SHF.L.U32 R119, R119, 0x10, RZ ;  /* 0x0000001077777819 */ /* 0x000fe200000006ff */
[C---:B------:R-:W-:Y:S01]  /*15b0*/  FADD.FTZ R111, -R201.reuse, R127 ;  /* 0x0000007fc96f7221 */ /* 0x040fe20000010100 */
[----:B------:R-:W-:Y:S01]  /*15c0*/  FFMA.FTZ R4, R210, R196, R4 ;  /* 0x000000c4d2047223 */ /* 0x000fe20000010004 */
[----:B------:R-:W-:Y:S01]  /*15d0*/  FADD.FTZ R36, R196, R36 ;  /* 0x00000024c4247221 */ /* 0x000fe20000010000 */
[C---:B------:R-:W-:Y:S01]  /*15e0*/  FADD.FTZ R212, -R201.reuse, R103 ;  /* 0x00000067c9d47221 */ /* 0x040fe20000010100 */
[C---:B------:R-:W-:Y:S01]  /*15f0*/  FADD.FTZ R103, -R201.reuse, R124 ;  /* 0x0000007cc9677221 */ /* 0x040fe20000010100 */
[----:B------:R-:W-:-:S02]  /*1600*/  FADD.FTZ R124, -R201, R136 ;  /* 0x00000088c97c7221 */ /* 0x000fc40000010100 */
[----:B------:R-:W-:Y:S01]  /*1610*/  FMUL.FTZ R212, R212, UR10 ;  /* 0x0000000ad4d47c20 */ /* 0x000fe20008410000 */
[----:B------:R-:W4:Y:S01]  /*1620*/  LDL R136, [R1+0x10] ;  /* 0x0000100001887983 */ /* 0x000f220000100800 */
[----:B------:R-:W-:Y:S02]  /*1630*/  FADD.FTZ R38, R195, R38 ;  /* 0x00000026c3267221 */ /* 0x000fe40000010000 */
[----:B------:R-:W-:Y:S01]  /*1640*/  FFMA.FTZ R6, R212, R195, R6 ;  /* 0x000000c3d4067223 */ /* 0x000fe20000010006 */
[----:B------:R-:W-:Y:S01]  /*1650*/  SHF.L.U32 R195, R198, 0x10, RZ ;  /* 0x00000010c6c37819 */ /* 0x000fe200000006ff */
[C---:B------:R-:W-:Y:S01]  /*1660*/  FADD.FTZ R110, -R201.reuse, R126 ;  /* 0x0000007ec96e7221 */ /* 0x040fe20000010100 */
[----:B------:R-:W-:Y:S01]  /*1670*/  FADD.FTZ R105, -R201, R128 ;  /* 0x00000080c9697221 */ /* 0x000fe20000010100 */
[----:B------:R-:W-:Y:S01]  /*1680*/  FADD.FTZ R149, R202, R149 ;  /* 0x00000095ca957221 */ /* 0x000fe20000010000 */
[----:B------:R-:W-:Y:S01]  /*1690*/  FFMA.FTZ R13, R206, R202, R13 ;  /* 0x000000cace0d7223 */ /* 0x000fe2000001000d */
[----:B------:R-:W-:Y:S01]  /*16a0*/  SHF.L.U32 R128, R141, 0x10, RZ ;  /* 0x000000108d807819 */ /* 0x000fe200000006ff */
[----:B------:R-:W-:Y:S01]  /*16b0*/  FFMA.FTZ R14, R205, R195, R14 ;  /* 0x000000c3cd0e7223 */ /* 0x000fe2000001000e */
[----:B------:R-:W-:-:S03]  /*16c0*/  FADD.FTZ R150, R195, R150 ;  /* 0x00000096c3967221 */ /* 0x000fc60000010000 */
[----:B------:R-:W-:Y:S01]  /*16d0*/  FADD.FTZ R157, R128, R157 ;  /* 0x0000009d809d7221 */ /* 0x000fe20000010000 */
[----:B--2---:R-:W-:Y:S01]  /*16e0*/  FMUL.FTZ R224, R133, R196 ;  /* 0x000000c485e07220 */ /* 0x004fe20000410000 */
[----:B------:R-:W-:Y:S01]  /*16f0*/  SHF.L.U32 R196, R199, 0x10, RZ ;  /* 0x00000010c7c47819 */ /* 0x000fe200000006ff */
[----:B---3--:R-:W-:Y:S01]  /*1700*/  FMUL.FTZ R199, R130, R119 ;  /* 0x0000007782c77220 */ /* 0x008fe20000410000 */
[----:B------:R-:W-:Y:S02]  /*1710*/  FMUL.FTZ R130, R111, UR10 ;  /* 0x0000000a6f827c20 */ /* 0x000fe40008410000 */
[----:B------:R-:W2:Y:S01]  /*1720*/  LDL R111, [R1+0x14] ;  /* 0x00001400016f7983 */ /* 0x000ea20000100800 */
[-C--:B------:R-:W-:Y:S01]  /*1730*/  FFMA.FTZ R12, R207, R196.reuse, R12 ;  /* 0x000000c4cf0c7223 */ /* 0x080fe2000001000c */
[----:B------:R-:W-:Y:S01]  /*1740*/  FADD.FTZ R148, R196, R148 ;  /* 0x00000094c4947221 */ /* 0x000fe20000010000 */
[----:B----4-:R-:W-:Y:S02]  /*1750*/  FMUL.FTZ R196, R114, R196 ;  /* 0x000000c472c47220 */ /* 0x010fe40000410000 */
[----:B------:R-:W3:Y:S01]  /*1760*/  LDL R114, [R1+0xc] ;  /* 0x00000c0001727983 */ /* 0x000ee20000100800 */
[----:B------:R-:W-:Y:S01]  /*1770*/  FMUL.FTZ R202, R131, R202 ;  /* 0x000000ca83ca7220 */ /* 0x000fe20000410000 */
[----:B------:R-:W-:Y:S01]  /*1780*/  FMUL.FTZ R131, R110, UR10 ;  /* 0x0000000a6e837c20 */ /* 0x000fe20008410000 */
[----:B------:R-:W-:-:S02]  /*1790*/  FMUL.FTZ R195, R113, R195 ;  /* 0x000000c371c37220 */ /* 0x000fc40000410000 */
[----:B------:R-:W4:Y:S01]  /*17a0*/  LDL R113, [R1+0x4] ;  /* 0x0000040001717983 */ /* 0x000f220000100800 */
[-C--:B------:R-:W-:Y:S01]  /*17b0*/  FFMA.FTZ R21, R131, R128.reuse, R21 ;  /* 0x0000008083157223 */ /* 0x080fe20000010015 */
[----:B------:R-:W-:Y:S02]  /*17c0*/  FMUL.FTZ R128, R112, R128 ;  /* 0x0000008070807220 */ /* 0x000fe40000410000 */
[----:B------:R-:W4:Y:S01]  /*17d0*/  LDL R112, [R1] ;  /* 0x0000000001707983 */ /* 0x000f220000100800 */
[C---:B------:R-:W-:Y:S02]  /*17e0*/  PRMT R226, R118.reuse, 0x7632, R226 ;  /* 0x0000763276e27816 */ /* 0x040fe400000000e2 */
[----:B------:R-:W-:Y:S01]  /*17f0*/  SHF.L.U32 R118, R118, 0x10, RZ ;  /* 0x0000001076767819 */ /* 0x000fe200000006ff */
[C---:B------:R-:W-:Y:S01]  /*1800*/  FADD.FTZ R197, -R201.reuse, R123 ;  /* 0x0000007bc9c57221 */ /* 0x040fe20000010100 */
[C---:B------:R-:W-:Y:S01]  /*1810*/  FADD.FTZ R121, -R201.reuse, R121 ;  /* 0x00000079c9797221 */ /* 0x040fe20000010100 */
[C---:B------:R-:W-:Y:S01]  /*1820*/  FADD.FTZ R106, -R201.reuse, R129 ;  /* 0x00000081c96a7221 */ /* 0x040fe20000010100 */
[C---:B------:R-:W-:Y:S01]  /*1830*/  FADD.FTZ R123, -R201.reuse, R135 ;  /* 0x00000087c97b7221 */ /* 0x040fe20000010100 */
[C---:B------:R-:W-:Y:S01]  /*1840*/  FADD.FTZ R126, -R201.reuse, R138 ;  /* 0x0000008ac97e7221 */ /* 0x040fe20000010100 */
[----:B------:R-:W-:Y:S01]  /*1850*/  FADD.FTZ R127, -R201, R139 ;  /* 0x0000008bc97f7221 */ /* 0x000fe20000010100 */
[----:B------:R-:W-:Y:S01]  /*1860*/  FMUL.FTZ R133, R103, UR10 ;  /* 0x0000000a67857c20 */ /* 0x000fe20008410000 */
[----:B------:R-:W-:Y:S01]  /*1870*/  FMUL.FTZ R201, R98, R118 ;  /* 0x0000007662c97220 */ /* 0x000fe20000410000 */
[----:B------:R-:W-:-:S04]  /*1880*/  FADD.FTZ R98, RZ, R218 ;  /* 0x000000daff627221 */ /* 0x000fc80000010000 */
[----:B------:R-:W-:-:S04]  /*1890*/  FADD.FTZ R98, R224, R98 ;  /* 0x00000062e0627221 */ /* 0x000fc80000010000 */
[----:B------:R-:W-:Y:S01]  /*18a0*/  FADD.FTZ R98, R213, R98 ;  /* 0x00000062d5627221 */ /* 0x000fe20000010000 */
[----:B------:R-:W-:-:S03]  /*18b0*/  SHF.L.U32 R193, R193, 0x10, RZ ;  /* 0x00000010c1c17819 */ /* 0x000fc600000006ff */
[----:B------:R-:W-:Y:S01]  /*18c0*/  FADD.FTZ R103, R221, R98 ;  /* 0x00000062dd677221 */ /* 0x000fe20000010000 */
[----:B------:R-:W-:-:S03]  /*18d0*/  SHF.L.U32 R116, R116, 0x10, RZ ;  /* 0x0000001074747819 */ /* 0x000fc600000006ff */
[----:B------:R-:W-:Y:S01]  /*18e0*/  FADD.FTZ R103, R216, R103 ;  /* 0x00000067d8677221 */ /* 0x000fe20000010000 */
[----:B------:R-:W-:Y:S01]  /*18f0*/  FMUL.FTZ R223, R204, R193 ;  /* 0x000000c1ccdf7220 */ /* 0x000fe20000410000 */
[----:B------:R-:W-:Y:S02]  /*1900*/  FMUL.FTZ R204, R132, R116 ;  /* 0x0000007484cc7220 */ /* 0x000fe40000410000 */
[----:B------:R-:W-:Y:S01]  /*1910*/  FADD.FTZ R103, R222, R103 ;  /* 0x00000067de677221 */ /* 0x000fe20000010000 */
[----:B------:R-:W-:Y:S01]  /*1920*/  FMUL.FTZ R132, R109, UR10 ;  /* 0x0000000a6d847c20 */ /* 0x000fe20008410000 */
[----:B------:R-:W-:Y:S02]  /*1930*/  FFMA.FTZ R109, R0, R218, RZ ;  /* 0x000000da006d7223 */ /* 0x000fe400000100ff */
[----:B------:R-:W-:Y:S02]  /*1940*/  FADD.FTZ R110, R217, R103 ;  /* 0x00000067d96e7221 */ /* 0x000fe40000010000 */
[----:B------:R-:W-:-:S02]  /*1950*/  FFMA.FTZ R103, R210, R224, R109 ;  /* 0x000000e0d2677223 */ /* 0x000fc4000001006d */
[----:B------:R-:W-:Y:S02]  /*1960*/  FADD.FTZ R109, R223, R110 ;  /* 0x0000006edf6d7221 */ /* 0x000fe40000010000 */
[----:B------:R-:W-:Y:S02]  /*1970*/  FFMA.FTZ R103, R211, R213, R103 ;  /* 0x000000d5d3677223 */ /* 0x000fe40000010067 */
[----:B------:R-:W-:Y:S02]  /*1980*/  FADD.FTZ R109, R204, R109 ;  /* 0x0000006dcc6d7221 */ /* 0x000fe40000010000 */
[----:B------:R-:W-:Y:S02]  /*1990*/  FFMA.FTZ R103, R212, R221, R103 ;  /* 0x000000ddd4677223 */ /* 0x000fe40000010067 */
[----:B------:R-:W-:Y:S01]  /*19a0*/  FADD.FTZ R109, R196, R109 ;  /* 0x0000006dc46d7221 */ /* 0x000fe20000010000 */
[----:B------:R-:W-:Y:S01]  /*19b0*/  FMUL.FTZ R219, R219, UR10 ;  /* 0x0000000adbdb7c20 */ /* 0x000fe20008410000 */
[----:B------:R-:W-:-:S02]  /*19c0*/  FFMA.FTZ R103, R214, R216, R103 ;  /* 0x000000d8d6677223 */ /* 0x000fc40000010067 */
[----:B------:R-:W-:Y:S01]  /*19d0*/  FADD.FTZ R109, R202, R109 ;  /* 0x0000006dca6d7221 */ /* 0x000fe20000010000 */
[----:B------:R-:W-:Y:S01]  /*19e0*/  SHF.L.U32 R226, R226, 0x10, RZ ;  /* 0x00000010e2e27819 */ /* 0x000fe200000006ff */
[----:B------:R-:W-:Y:S02]  /*19f0*/  FFMA.FTZ R103, R219, R222, R103 ;  /* 0x000000dedb677223 */ /* 0x000fe40000010067 */
[----:B------:R-:W-:Y:S01]  /*1a00*/  FADD.FTZ R109, R195, R109 ;  /* 0x0000006dc36d7221 */ /* 0x000fe20000010000 */
[----:B------:R-:W-:Y:S01]  /*1a10*/  FMUL.FTZ R220, R220, UR10 ;  /* 0x0000000adcdc7c20 */ /* 0x000fe20008410000 */
[----:B------:R-:W-:Y:S01]  /*1a20*/  FADD.FTZ R144, R194, R144 ;  /* 0x00000090c2907221 */ /* 0x000fe20000010000 */
[----:B------:R-:W-:Y:S01]  /*1a30*/  FFMA.FTZ R8, R219, R194, R8 ;  /* 0x000000c2db087223 */ /* 0x000fe20000010008 */
[----:B------:R-:W-:Y:S01]  /*1a40*/  FFMA.FTZ R110, R215, R217, R103 ;  /* 0x000000d9d76e7223 */ /* 0x000fe20000010067 */
[----:B------:R-:W-:Y:S01]  /*1a50*/  FMUL.FTZ R194, R115, R226 ;  /* 0x000000e273c27220 */ /* 0x000fe20000410000 */
[----:B------:R-:W-:Y:S01]  /*1a60*/  FADD.FTZ R109, R201, R109 ;  /* 0x0000006dc96d7221 */ /* 0x000fe20000010000 */
[----:B------:R-:W-:Y:S01]  /*1a70*/  SHF.L.U32 R240, R240, 0x10, RZ ;  /* 0x00000010f0f07819 */ /* 0x000fe200000006ff */
[----:B------:R-:W-:-:S02]  /*1a80*/  FFMA.FTZ R110, R220, R223, R110 ;  /* 0x000000dfdc6e7223 */ /* 0x000fc4000001006e */
[----:B------:R-:W-:Y:S01]  /*1a90*/  FADD.FTZ R109, R194, R109 ;  /* 0x0000006dc26d7221 */ /* 0x000fe20000010000 */
[----:B------:R-:W-:Y:S01]  /*1aa0*/  PRMT R129, R140, 0x7632, R129 ;  /* 0x000076328c817816 */ /* 0x000fe20000000081 */
[----:B------:R-:W-:Y:S01]  /*1ab0*/  FADD.FTZ R146, R193, R146 ;  /* 0x00000092c1927221 */ /* 0x000fe20000010000 */
[----:B------:R-:W-:Y:S01]  /*1ac0*/  FFMA.FTZ R10, R220, R193, R10 ;  /* 0x000000c1dc0a7223 */ /* 0x000fe2000001000a */
[----:B------:R-:W-:Y:S01]  /*1ad0*/  SHF.L.U32 R140, R140, 0x10, RZ ;  /* 0x000000108c8c7819 */ /* 0x000fe200000006ff */
[----:B------:R-:W-:Y:S01]  /*1ae0*/  FFMA.FTZ R110, R208, R204, R110 ;  /* 0x000000ccd06e7223 */ /* 0x000fe2000001006e */
[----:B------:R-:W-:-:S03]  /*1af0*/  SHF.L.U32 R98, R129, 0x10, RZ ;  /* 0x0000001081627819 */ /* 0x000fc600000006ff */
[----:B------:R-:W-:Y:S01]  /*1b00*/  FMUL.FTZ R129, R136, R140 ;  /* 0x0000008c88817220 */ /* 0x000fe20000410000 */
[----:B------:R-:W-:Y:S01]  /*1b10*/  PRMT R135, R141, 0x7632, R135 ;  /* 0x000076328d877816 */ /* 0x000fe20000000087 */
[----:B------:R-:W-:Y:S01]  /*1b20*/  FFMA.FTZ R20, R132, R98, R20 ;  /* 0x0000006284147223 */ /* 0x000fe20000010014 */
[----:B------:R-:W-:Y:S01]  /*1b30*/  SHF.L.U32 R103, R134, 0x10, RZ ;  /* 0x0000001086677819 */ /* 0x000fe200000006ff */
[----:B------:R-:W-:Y:S01]  /*1b40*/  FADD.FTZ R156, R98, R156 ;  /* 0x0000009c629c7221 */ /* 0x000fe20000010000 */
[----:B------:R-:W-:Y:S01]  /*1b50*/  SHF.L.U32 R136, R135, 0x10, RZ ;  /* 0x0000001087887819 */ /* 0x000fe200000006ff */
[----:B------:R-:W-:Y:S01]  /*1b60*/  FMUL.FTZ R135, R105, UR10 ;  /* 0x0000000a69877c20 */ /* 0x000fe20008410000 */
[----:B------:R-:W-:Y:S01]  /*1b70*/  FMUL.FTZ R203, R203, UR10 ;  /* 0x0000000acbcb7c20 */ /* 0x000fe20008410000 */
[----:B------:R-:W-:Y:S02]  /*1b80*/  FMUL.FTZ R198, R121, UR10 ;  /* 0x0000000a79c67c20 */ /* 0x000fe40008410000 */
[----:B------:R-:W-:Y:S01]  /*1b90*/  FFMA.FTZ R22, R130, R136, R22 ;  /* 0x0000008882167223 */ /* 0x000fe20000010016 */
[----:B------:R-:W-:Y:S01]  /*1ba0*/  FADD.FTZ R158, R136, R158 ;  /* 0x0000009e889e7221 */ /* 0x000fe20000010000 */
[----:B------:R-:W-:Y:S01]  /*1bb0*/  FMUL.FTZ R197, R197, UR10 ;  /* 0x0000000ac5c57c20 */ /* 0x000fe20008410000 */
[----:B------:R-:W-:Y:S01]  /*1bc0*/  FADD.FTZ R159, R137, R159 ;  /* 0x0000009f899f7221 */ /* 0x000fe20000010000 */
[----:B------:R-:W-:Y:S01]  /*1bd0*/  FFMA.FTZ R23, R135, R137, R23 ;  /* 0x0000008987177223 */ /* 0x000fe20000010017 */
[----:B------:R-:W-:Y:S01]  /*1be0*/  FMUL.FTZ R200, R200, UR10 ;  /* 0x0000000ac8c87c20 */ /* 0x000fe20008410000 */
[C---:B------:R-:W-:Y:S01]  /*1bf0*/  PRMT R139, R143.reuse, 0x7632, R139 ;  /* 0x000076328f8b7816 */ /* 0x040fe2000000008b */
        /* <DEDUP_REMOVED lines=9> */
[----:B------:R-:W-:Y:S01]  /*1c90*/  FMUL.FTZ R140, R106, UR10 ;  /* 0x0000000a6a8c7c20 */ /* 0x000fe20008410000 */
[----:B------:R-:W-:Y:S01]  /*1ca0*/  SHF.L.U32 R106, R142, 0x10, RZ ;  /* 0x000000108e6a7819 */ /* 0x000fe200000006ff */
[----:B------:R-:W-:Y:S01]  /*1cb0*/  FMUL.FTZ R142, R107, UR10 ;  /* 0x0000000a6b8e7c20 */ /* 0x000fe20008410000 */
[----:B------:R-:W-:Y:S01]  /*1cc0*/  SHF.L.U32 R107, R96, 0x10, RZ ;  /* 0x00000010606b7819 */ /* 0x000fe200000006ff */
[----:B------:R-:W-:Y:S01]  /*1cd0*/  FADD.FTZ R147, R116, R147 ;  /* 0x0000009374937221 */ /* 0x000fe20000010000 */
[----:B------:R-:W-:-:S03]  /*1ce0*/  FFMA.FTZ R11, R208, R116, R11 ;  /* 0x00000074d00b7223 */ /* 0x000fc6000001000b */
[----:B------:R-:W-:Y:S01]  /*1cf0*/  FMUL.FTZ R115, R246, R107 ;  /* 0x0000006bf6737220 */ /* 0x000fe20000410000 */
[----:B------:R-:W-:Y:S01]  /*1d00*/  FMUL.FTZ R116, R245, R104 ;  /* 0x00000068f5747220 */ /* 0x000fe20000410000 */
[----:B------:R-:W-:Y:S01]  /*1d10*/  FADD.FTZ R151, R118, R151 ;  /* 0x0000009776977221 */ /* 0x000fe20000010000 */
[----:B------:R-:W-:Y:S01]  /*1d20*/  FFMA.FTZ R15, R203, R118, R15 ;  /* 0x00000076cb0f7223 */ /* 0x000fe2000001000f */
[----:B------:R-:W-:Y:S01]  /*1d30*/  FMUL.FTZ R143, R108, UR10 ;  /* 0x0000000a6c8f7c20 */ /* 0x000fe20008410000 */
[----:B------:R-:W-:Y:S01]  /*1d40*/  FADD.FTZ R153, R119, R153 ;  /* 0x0000009977997221 */ /* 0x000fe20000010000 */
[----:B------:R-:W-:Y:S01]  /*1d50*/  FFMA.FTZ R17, R200, R119, R17 ;  /* 0x00000077c8117223 */ /* 0x000fe20000010011 */
[----:B------:R-:W-:Y:S01]  /*1d60*/  SHF.L.U32 R226, R226, 0x10, RZ ;  /* 0x00000010e2e27819 */ /* 0x000fe200000006ff */
[----:B------:R-:W-:Y:S01]  /*1d70*/  FMUL.FTZ R117, R117, UR10 ;  /* 0x0000000a75757c20 */ /* 0x000fe20008410000 */
[----:B------:R-:W-:-:S03]  /*1d80*/  FMUL.FTZ R120, R120, UR10 ;  /* 0x0000000a78787c20 */ /* 0x000fc60008410000 */
[----:B------:R-:W-:Y:S01]  /*1d90*/  FMUL.FTZ R121, R242, R226 ;  /* 0x000000e2f2797220 */ /* 0x000fe20000410000 */
[----:B------:R-:W-:Y:S01]  /*1da0*/  FMUL.FTZ R122, R122, UR10 ;  /* 0x0000000a7a7a7c20 */ /* 0x000fe20008410000 */
[----:B------:R-:W-:Y:S01]  /*1db0*/  FMUL.FTZ R123, R123, UR10 ;  /* 0x0000000a7b7b7c20 */ /* 0x000fe20008410000 */
[----:B------:R-:W-:Y:S01]  /*1dc0*/  FMUL.FTZ R124, R124, UR10 ;  /* 0x0000000a7c7c7c20 */ /* 0x000fe20008410000 */
[----:B------:R-:W-:Y:S01]  /*1dd0*/  FMUL.FTZ R125, R125, UR10 ;  /* 0x0000000a7d7d7c20 */ /* 0x000fe20008410000 */
[----:B------:R-:W-:Y:S01]  /*1de0*/  FMUL.FTZ R126, R126, UR10 ;  /* 0x0000000a7e7e7c20 */ /* 0x000fe20008410000 */
[----:B------:R-:W-:Y:S01]  /*1df0*/  FMUL.FTZ R127, R127, UR10 ;  /* 0x0000000a7f7f7c20 */ /* 0x000fe20008410000 */
[----:B--2---:R-:W-:Y:S01]  /*1e00*/  FMUL.FTZ R193, R111, R240 ;  /* 0x000000f06fc17220 */ /* 0x004fe20000410000 */
[----:B------:R-:W-:Y:S01]  /*1e10*/  FADD.FTZ R111, R199, R109 ;  /* 0x0000006dc76f7221 */ /* 0x000fe20000010000 */
[----:B------:R-:W-:-:S03]  /*1e20*/  FFMA.FTZ R109, R207, R196, R110 ;  /* 0x000000c4cf6d7223 */ /* 0x000fc6000001006e */
[----:B------:R-:W-:Y:S01]  /*1e30*/  FADD.FTZ R110, R193, R111 ;  /* 0x0000006fc16e7221 */ /* 0x000fe20000010000 */
[----:B------:R-:W-:Y:S01]  /*1e40*/  FFMA.FTZ R109, R206, R202, R109 ;  /* 0x000000cace6d7223 */ /* 0x000fe2000001006d */
[----:B---3--:R-:W-:Y:S02]  /*1e50*/  FMUL.FTZ R134, R114, R98 ;  /* 0x0000006272867220 */ /* 0x008fe40000410000 */
[----:B------:R-:W-:Y:S01]  /*1e60*/  FADD.FTZ R98, R129, R110 ;  /* 0x0000006e81627221 */ /* 0x000fe20000010000 */
[----:B------:R-:W-:-:S03]  /*1e70*/  FFMA.FTZ R105, R205, R195, R109 ;  /* 0x000000c3cd697223 */ /* 0x000fc6000001006d */
[----:B------:R-:W-:Y:S01]  /*1e80*/  FADD.FTZ R98, R134, R98 ;  /* 0x0000006286627221 */ /* 0x000fe20000010000 */
[----:B------:R-:W-:-:S03]  /*1e90*/  FFMA.FTZ R105, R203, R201, R105 ;  /* 0x000000c9cb697223 */ /* 0x000fc60000010069 */
[----:B------:R-:W-:Y:S01]  /*1ea0*/  FADD.FTZ R98, R128, R98 ;  /* 0x0000006280627221 */ /* 0x000fe20000010000 */
[----:B----4-:R-:W-:Y:S01]  /*1eb0*/  FMUL.FTZ R136, R113, R136 ;  /* 0x0000008871887220 */ /* 0x010fe20000410000 */
[----:B------:R-:W-:Y:S01]  /*1ec0*/  FFMA.FTZ R105, R198, R194, R105 ;  /* 0x000000c2c6697223 */ /* 0x000fe20000010069 */
[----:B------:R-:W-:Y:S02]  /*1ed0*/  FMUL.FTZ R137, R112, R137 ;  /* 0x0000008970897220 */ /* 0x000fe40000410000 */
[----:B------:R-:W-:Y:S01]  /*1ee0*/  FADD.FTZ R98, R136, R98 ;  /* 0x0000006288627221 */ /* 0x000fe20000010000 */
[----:B------:R-:W-:Y:S01]  /*1ef0*/  SHF.L.U32 R240, R99, 0x10, RZ ;  /* 0x0000001063f07819 */ /* 0x000fe200000006ff */
[----:B------:R-:W-:Y:S02]  /*1f00*/  FFMA.FTZ R99, R200, R199, R105 ;  /* 0x000000c7c8637223 */ /* 0x000fe40000010069 */
[----:B------:R-:W-:Y:S01]  /*1f10*/  FADD.FTZ R98, R137, R98 ;  /* 0x0000006289627221 */ /* 0x000fe20000010000 */
[----:B------:R-:W-:Y:S01]  /*1f20*/  SHF.L.U32 R105, R139, 0x10, RZ ;  /* 0x000000108b697819 */ /* 0x000fe200000006ff */
[----:B------:R-:W-:Y:S01]  /*1f30*/  FMUL.FTZ R139, R251, R100 ;  /* 0x00000064fb8b7220 */ /* 0x000fe20000410000 */
[----:B------:R-:W-:Y:S01]  /*1f40*/  FFMA.FTZ R99, R197, R193, R99 ;  /* 0x000000c1c5637223 */ /* 0x000fe20000010063 */
[----:B------:R-:W-:-:S02]  /*1f50*/  FADD.FTZ R98, R138, R98 ;  /* 0x000000628a627221 */ /* 0x000fc40000010000 */
[----:B------:R-:W-:Y:S01]  /*1f60*/  FMUL.FTZ R141, R250, R105 ;  /* 0x00000069fa8d7220 */ /* 0x000fe20000410000 */
[----:B------:R-:W-:Y:S01]  /*1f70*/  FFMA.FTZ R99, R133, R129, R99 ;  /* 0x0000008185637223 */ /* 0x000fe20000010063 */
[----:B------:R-:W-:Y:S01]  /*1f80*/  FADD.FTZ R98, R139, R98 ;  /* 0x000000628b627221 */ /* 0x000fe20000010000 */
[----:B------:R-:W-:Y:S02]  /*1f90*/  FMUL.FTZ R112, R249, R101 ;  /* 0x00000065f9707220 */ /* 0x000fe40000410000 */
[----:B------:R-:W-:Y:S01]  /*1fa0*/  FFMA.FTZ R99, R132, R134, R99 ;  /* 0x0000008684637223 */ /* 0x000fe20000010063 */
[----:B------:R-:W-:Y:S01]  /*1fb0*/  FADD.FTZ R98, R141, R98 ;  /* 0x000000628d627221 */ /* 0x000fe20000010000 */
[----:B------:R-:W-:Y:S02]  /*1fc0*/  FMUL.FTZ R113, R248, R106 ;  /* 0x0000006af8717220 */ /* 0x000fe40000410000 */
[----:B------:R-:W-:Y:S01]  /*1fd0*/  FFMA.FTZ R99, R131, R128, R99 ;  /* 0x0000008083637223 */ /* 0x000fe20000010063 */
[----:B------:R-:W-:Y:S01]  /*1fe0*/  FADD.FTZ R98, R112, R98 ;  /* 0x0000006270627221 */ /* 0x000fe20000010000 */
[----:B------:R-:W-:-:S02]  /*1ff0*/  FMUL.FTZ R114, R247, R102 ;  /* 0x00000066f7727220 */ /* 0x000fc40000410000 */
[----:B------:R-:W-:Y:S01]  /*2000*/  FFMA.FTZ R99, R130, R136, R99 ;  /* 0x0000008882637223 */ /* 0x000fe20000010063 */
[----:B------:R-:W-:Y:S01]  /*2010*/  FADD.FTZ R96, R98, R113 ;  /* 0x0000007162607221 */ /* 0x000fe20000010000 */
[----:B------:R-:W-:Y:S02]  /*2020*/  SHF.L.U32 R98, R97, 0x10, RZ ;  /* 0x0000001061627819 */ /* 0x000fe400000006ff */
[----:B------:R-:W-:Y:S01]  /*2030*/  FFMA.FTZ R99, R135, R137, R99 ;  /* 0x0000008987637223 */ /* 0x000fe20000010063 */
[----:B------:R-:W-:-:S03]  /*2040*/  FADD.FTZ R96, R96, R114 ;  /* 0x0000007260607221 */ /* 0x000fc60000010000 */
[----:B------:R-:W-:Y:S01]  /*2050*/  FFMA.FTZ R99, R140, R138, R99 ;  /* 0x0000008a8c637223 */ /* 0x000fe20000010063 */
[----:B------:R-:W-:Y:S01]  /*2060*/  FADD.FTZ R96, R96, R115 ;  /* 0x0000007360607221 */ /* 0x000fe20000010000 */
[----:B------:R-:W-:Y:S02]  /*2070*/  FMUL.FTZ R118, R244, R98 ;  /* 0x00000062f4767220 */ /* 0x000fe40000410000 */
[----:B------:R-:W-:Y:S01]  /*2080*/  FFMA.FTZ R99, R142, R139, R99 ;  /* 0x0000008b8e637223 */ /* 0x000fe20000010063 */
[----:B------:R-:W-:Y:S01]  /*2090*/  FADD.FTZ R96, R96, R116 ;  /* 0x0000007460607221 */ /* 0x000fe20000010000 */
[----:B------:R-:W-:Y:S02]  /*20a0*/  FMUL.FTZ R119, R243, R240 ;  /* 0x000000f0f3777220 */ /* 0x000fe40000410000 */
[----:B------:R-:W-:Y:S01]  /*20b0*/  FFMA.FTZ R99, R143, R141, R99 ;  /* 0x0000008d8f637223 */ /* 0x000fe20000010063 */
[----:B------:R-:W-:-:S03]  /*20c0*/  FADD.FTZ R96, R96, R118 ;  /* 0x0000007660607221 */ /* 0x000fc60000010000 */
[----:B------:R-:W-:Y:S01]  /*20d0*/  FFMA.FTZ R99, R117, R112, R99 ;  /* 0x0000007075637223 */ /* 0x000fe20000010063 */
[----:B------:R-:W-:-:S03]  /*20e0*/  FADD.FTZ R96, R96, R119 ;  /* 0x0000007760607221 */ /* 0x000fc60000010000 */
[----:B------:R-:W-:Y:S01]  /*20f0*/  FFMA.FTZ R99, R120, R113, R99 ;  /* 0x0000007178637223 */ /* 0x000fe20000010063 */
[----:B------:R-:W-:-:S03]  /*2100*/  FADD.FTZ R96, R96, R121 ;  /* 0x0000007960607221 */ /* 0x000fc60000010000 */
[----:B------:R-:W-:Y:S02]  /*2110*/  FFMA.FTZ R99, R122, R114, R99 ;  /* 0x000000727a637223 */ /* 0x000fe40000010063 */
[----:B------:R-:W0:Y:S02]  /*2120*/  SHFL.DOWN PT, R97, R96, 0x10, 0x1f ;  /* 0x0a001f0060617f89 */ /* 0x000e2400000e0000 */
[----:B------:R-:W-:-:S04]  /*2130*/  FFMA.FTZ R99, R123, R115, R99 ;  /* 0x000000737b637223 */ /* 0x000fc80000010063 */
[----:B------:R-:W-:-:S04]  /*2140*/  FFMA.FTZ R99, R124, R116, R99 ;  /* 0x000000747c637223 */ /* 0x000fc80000010063 */
[----:B------:R-:W-:-:S04]  /*2150*/  FFMA.FTZ R99, R125, R118, R99 ;  /* 0x000000767d637223 */ /* 0x000fc80000010063 */
        /* <DEDUP_REMOVED lines=18> */
[----:B------:R-:W-:Y:S01]  /*2280*/  PLOP3.LUT P3, PT, PT, PT, UP0, 0x80, 0x8 ;  /* 0x000000000008781c */ /* 0x000fe20003f6f008 */
[----:B0-----:R-:W-:Y:S02]  /*2290*/  FADD.FTZ R96, R96, R99 ;  /* 0x0000006360607221 */ /* 0x001fe40000010000 */
[----:B------:R-:W0:Y:S01]  /*22a0*/  SHFL.DOWN PT, R99, R97, 0x1, 0x1f ;  /* 0x08201f0061637f89 */ /* 0x000e2200000e0000 */
[----:B------:R-:W-:Y:S01]  /*22b0*/  @UP0 UIMAD.WIDE UR4, UR6, 0x2, UR4 ;  /* 0x00000002060408a5 */ /* 0x000fe2000f8e0204 */
[----:B0-----:R-:W-:-:S05]  /*22c0*/  FADD.FTZ R97, R97, R99 ;  /* 0x0000006361617221 */ /* 0x001fca0000010000 */
[----:B------:R0:W-:Y:S02]  /*22d0*/  @!P1 STS.64 [R209], R96 ;  /* 0x00000060d1009388 */ /* 0x0001e40000000a00 */
[----:B0-----:R-:W-:Y:S02]  /*22e0*/  MOV R96, UR4 ;  /* 0x0000000400607c02 */ /* 0x001fe40008000f00 */
[----:B------:R-:W-:-:S05]  /*22f0*/  MOV R97, UR5 ;  /* 0x0000000500617c02 */ /* 0x000fca0008000f00 */
[----:B------:R0:W2:Y:S01]  /*2300*/  @P3 LDG.E.U16 R99, desc[UR16][R96.64] ;  /* 0x0000001060633981 */ /* 0x0000a2000c1e1500 */
[----:B------:R-:W-:-:S04]  /*2310*/  ISETP.NE.U32.AND P1, PT, RZ, UR20, PT ;  /* 0x00000014ff007c0c */ /* 0x000fc8000bf25070 */
[----:B------:R-:W-:-:S13]  /*2320*/  ISETP.NE.AND.EX P1, PT, RZ, UR21, PT, P1 ;  /* 0x00000015ff007c0c */ /* 0x000fda000bf25310 */
[----:B0-----:R-:W0:Y:S02]  /*2330*/  @P1 LDC.64 R96, c[0x0][0x438] ;  /* 0x00010e00ff601b82 */ /* 0x001e240000000a00 */
[----:B0-----:R-:W-:-:S05]  /*2340*/  @P1 IMAD.WIDE.U32 R96, R191, 0x20, R96 ;  /* 0x00000020bf601825 */ /* 0x001fca00078e0060 */
[----:B-----5:R-:W5:Y:S04]  /*2350*/  @P1 LDG.E.128 R72, desc[UR16][R96.64] ;  /* 0x0000001060481981 */ /* 0x020f68000c1e1d00 */
[----:B------:R0:W5:Y:S02]  /*2360*/  @P1 LDG.E.128 R76, desc[UR16][R96.64+0x10] ;  /* 0x00001010604c1981 */ /* 0x000164000c1e1d00 */
[----:B0-----:R-:W0:Y:S02]  /*2370*/  @P1 LDC.64 R96, c[0x0][0x438] ;  /* 0x00010e00ff601b82 */ /* 0x001e240000000a00 */
[----:B0-----:R-:W-:-:S05]  /*2380*/  @P1 IMAD.WIDE.U32 R96, R190, 0x20, R96 ;  /* 0x00000020be601825 */ /* 0x001fca00078e0060 */
[----:B------:R-:W5:Y:S04]  /*2390*/  @P1 LDG.E.128 R80, desc[UR16][R96.64] ;  /* 0x0000001060501981 */ /* 0x000f68000c1e1d00 */
        /* <DEDUP_REMOVED lines=9> */
[----:B0-----:R-:W0:Y:S01]  /*2430*/  LDC.64 R96, c[0x0][0x3b0] ;  /* 0x0000ec00ff607b82 */ /* 0x001e220000000a00 */
[----:B------:R-:W-:Y:S01]  /*2440*/  FADD.FTZ R162, R105, R162 ;  /* 0x000000a269a27221 */ /* 0x000fe20000010000 */
[----:B------:R-:W-:Y:S01]  /*2450*/  FFMA.FTZ R26, R143, R105, R26 ;  /* 0x000000698f1a7223 */ /* 0x000fe2000001001a */
[----:B------:R-:W-:Y:S01]  /*2460*/  FFMA.FTZ R28, R120, R106, R28 ;  /* 0x0000006a781c7223 */ /* 0x000fe2000001001c */
[----:B------:R-:W-:Y:S01]  /*2470*/  FADD.FTZ R164, R106, R164 ;  /* 0x000000a46aa47221 */ /* 0x000fe20000010000 */
[----:B------:R-:W-:Y:S01]  /*2480*/  FFMA.FTZ R30, R123, R107, R30 ;  /* 0x0000006b7b1e7223 */ /* 0x000fe2000001001e */
[----:B------:R-:W-:Y:S01]  /*2490*/  FADD.FTZ R166, R107, R166 ;  /* 0x000000a66ba67221 */ /* 0x000fe20000010000 */
        /* <DEDUP_REMOVED lines=19> */
[----:B------:R-:W-:Y:S01]  /*25d0*/  BAR.SYNC.DEFER_BLOCKING 0x0 ;  /* 0x0000000000007b1d */ /* 0x000fe20000010000 */
[----:B------:R-:W-:-:S02]  /*25e0*/  IADD3 R96, PT, PT, R241, 0x4030, RZ ;  /* 0x00004030f1607810 */ /* 0x000fc40007ffe0ff */
[----:B------:R-:W-:Y:S01]  /*25f0*/  @!P2 IADD3 R96, PT, PT, R241, 0x4010, RZ ;  /* 0x00004010f160a810 */ /* 0x000fe20007ffe0ff */
[----:B------:R-:W-:Y:S01]  /*2600*/  FFMA.FTZ R32, R125, R98, R32 ;  /* 0x000000627d207223 */ /* 0x000fe20000010020 */
[----:B------:R-:W-:Y:S01]  /*2610*/  FADD.FTZ R168, R98, R168 ;  /* 0x000000a862a87221 */ /* 0x000fe20000010000 */
[----:B------:R-:W0:Y:S01]  /*2620*/  LDS.128 R100, [R192] ;  /* 0x00000000c0647984 */ /* 0x000e220000000c00 */
[----:B--2---:R-:W-:-:S03]  /*2630*/  @P3 R2UR UR4, R99 ;  /* 0x00000000630432ca */ /* 0x004fc600000e0000 */
[----:B------:R-:W1:Y:S01]  /*2640*/  LDS.128 R96, [R96] ;  /* 0x0000000060607984 */ /* 0x000e620000000c00 */
[----:B0-----:R-:W-:Y:S01]  /*2650*/  FADD.FTZ R100, RZ, R100 ;  /* 0x00000064ff647221 */ /* 0x001fe20000010000 */
[----:B------:R-:W-:-:S03]  /*2660*/  FADD.FTZ R101, RZ, R101 ;  /* 0x00000065ff657221 */ /* 0x000fc60000010000 */
[----:B------:R-:W-:Y:S01]  /*2670*/  FADD.FTZ R192, R102, R100 ;  /* 0x0000006466c07221 */ /* 0x000fe20000010000 */
[----:B------:R-:W-:Y:S01]  /*2680*/  FADD.FTZ R101, R103, R101 ;  /* 0x0000006567657221 */ /* 0x000fe20000010000 */
[----:B------:R-:W-:-:S03]  /*2690*/  MOV R100, 0x10 ;  /* 0x0000001000647802 */ /* 0x000fc60000000f00 */
[----:B-1----:R-:W-:Y:S02]  /*26a0*/  FADD.FTZ R97, R101, R97 ;  /* 0x0000006165617221 */ /* 0x002fe40000010000 */
[----:B------:R-:W-:-:S06]  /*26b0*/  IMAD.WIDE.U32 R100, R191, R100, UR24 ;  /* 0x00000018bf647e25 */ /* 0x000fcc000f8e0064 */
[----:B------:R-:W5:Y:S01]  /*26c0*/  LDG.E.128 R100, desc[UR16][R100.64] ;  /* 0x0000001064647981 */ /* 0x000f62000c1e1d00 */
[----:B------:R-:W-:Y:S01]  /*26d0*/  FADD.FTZ R97, R99, R97 ;  /* 0x0000006163617221 */ /* 0x000fe20000010000 */
[----:B------:R-:W-:Y:S01]  /*26e0*/  UISETP.NE.U32.AND UP1, UPT, UR20, URZ, UPT ;  /* 0x000000ff1400728c */ /* 0x000fe2000bf25070 */
[----:B------:R-:W-:Y:S02]  /*26f0*/  FADD.FTZ R96, R192, R96 ;  /* 0x00000060c0607221 */ /* 0x000fe40000010000 */
[----:B------:R-:W-:Y:S01]  /*2700*/  FMUL.FTZ R97, R97, UR22 ;  /* 0x0000001661617c20 */ /* 0x000fe20008410000 */
[----:B------:R-:W-:Y:S01]  /*2710*/  UISETP.NE.AND.EX UP1, UPT, UR21, URZ, UPT, UP1 ;  /* 0x000000ff1500728c */ /* 0x000fe2000bf25310 */
[----:B------:R-:W-:-:S03]  /*2720*/  FADD.FTZ R96, R98, R96 ;  /* 0x0000006062607221 */ /* 0x000fc60000010000 */
[----:B------:R-:W-:Y:S01]  /*2730*/  R2UR UR11, R97 ;  /* 0x00000000610b72ca */ /* 0x000fe200000e0000 */
[----:B------:R-:W-:Y:S01]  /*2740*/  FMUL.FTZ R96, R96, UR22 ;  /* 0x0000001660607c20 */ /* 0x000fe20008410000 */
[----:B------:R-:W-:Y:S01]  /*2750*/  FADD.FTZ R169, R240, R169 ;  /* 0x000000a9f0a97221 */ /* 0x000fe20000010000 */
[----:B------:R-:W-:Y:S01]  /*2760*/  FFMA.FTZ R33, R126, R240, R33 ;  /* 0x000000f07e217223 */ /* 0x000fe20000010021 */
[----:B------:R-:W-:Y:S01]  /*2770*/  FFMA.FTZ R34, R127, R226, R34 ;  /* 0x000000e27f227223 */ /* 0x000fe20000010022 */
[----:B------:R-:W-:Y:S01]  /*2780*/  FADD.FTZ R170, R226, R170 ;  /* 0x000000aae2aa7221 */ /* 0x000fe20000010000 */
[----:B------:R-:W-:Y:S01]  /*2790*/  FSEL R209, R96, RZ, !P0 ;  /* 0x000000ff60d17208 */ /* 0x000fe20004000000 */
[----:B------:R-:W-:Y:S01]  /*27a0*/  UMOV UR7, 0x3f800000 ;  /* 0x3f80000000077882 */ /* 0x000fe20000000000 */
[----:B------:R-:W-:Y:S01]  /*27b0*/  @UP0 USHF.L.U32 UR7, UR4, 0x10, URZ ;  /* 0x0000001004070899 */ /* 0x000fe200080006ff */
[----:B------:R-:W-:Y:S11]  /*27c0*/  BRA.U UP1, `(.L_x_5516) ;  /* 0x0000000d01f07547 */ /* 0x000ff6000b800000 */
[----:B------:R-:W-:Y:S01]  /*27d0*/  UMOV UR4, UR8 ;  /* 0x0000000800047c82 */ /* 0x000fe20008000000 */
[----:B------:R-:W-:Y:S01]  /*27e0*/  UMOV UR5, UR9 ;  /* 0x0000000900057c82 */ /* 0x000fe20008000000 */
[----:B------:R-:W-:Y:S01]  /*27f0*/  UISETP.NE.U32.AND UP1, UPT, UR4, URZ, UPT ;  /* 0x000000ff0400728c */ /* 0x000fe2000bf25070 */
[----:B------:R-:W-:Y:S02]  /*2800*/  PRMT R241, R47, 0x7632, R241 ;  /* 0x000076322ff17816 */ /* 0x000fe400000000f1 */
[----:B------:R-:W-:Y:S01]  /*2810*/  PRMT R240, R46, 0x7632, R240 ;  /* 0x000076322ef07816 */ /* 0x000fe200000000f0 */
[----:B------:R-:W-:Y:S01]  /*2820*/  UISETP.NE.AND.EX UP1, UPT, UR5, URZ, UPT, UP1 ;  /* 0x000000ff0500728c */ /* 0x000fe2000bf25310 */
[----:B------:R-:W-:-:S08]  /*2830*/  PRMT R226, R45, 0x7632, R226 ;  /* 0x000076322de27816 */ /* 0x000fd000000000e2 */
[----:B------:R-:W-:Y:S05]  /*2840*/  BRA.U UP1, `(.L_x_5517) ;  /* 0x0000000501ac7547 */ /* 0x000fea000b800000 */
[--C-:B------:R-:W-:Y:S01]  /*2850*/  FFMA.FTZ R0, R0, UR11, R209.reuse ;  /* 0x0000000b00007c23 */ /* 0x100fe200080100d1 */
[----:B-----5:R-:W-:Y:S01]  /*2860*/  LOP3.LUT P0, RZ, R110, 0xff, RZ, 0xc0, !PT ;  /* 0x000000ff6eff7812 */ /* 0x020fe2000780c0ff */
[--C-:B------:R-:W-:Y:S01]  /*2870*/  FFMA.FTZ R210, R210, UR11, R209.reuse ;  /* 0x0000000bd2d27c23 */ /* 0x100fe200080100d1 */
[----:B------:R-:W-:Y:S01]  /*2880*/  PRMT R192, R44, 0x7632, R192 ;  /* 0x000076322cc07816 */ /* 0x000fe200000000c0 */
[----:B------:R-:W-:Y:S01]  /*2890*/  FADD.FTZ R0, R218, -R0 ;  /* 0x80000000da007221 */ /* 0x000fe20000010000 */
[----:B------:R-:W-:Y:S01]  /*28a0*/  HFMA2 R218, -RZ, RZ, 0, 0 ;  /* 0x00000000ffda7431 */ /* 0x000fe200000001ff */
[----:B------:R-:W-:Y:S01]  /*28b0*/  MOV R99, RZ ;  /* 0x000000ff00637202 */ /* 0x000fe20000000f00 */
[--C-:B------:R-:W-:Y:S01]  /*28c0*/  FFMA.FTZ R211, R211, UR11, R209.reuse ;  /* 0x0000000bd3d37c23 */ /* 0x100fe200080100d1 */
[----:B------:R-:W-:Y:S01]  /*28d0*/  FMUL.FTZ R0, R0, UR10 ;  /* 0x0000000a00007c20 */ /* 0x000fe20008410000 */
[--C-:B------:R-:W-:Y:S01]  /*28e0*/  FFMA.FTZ R212, R212, UR11, R209.reuse ;  /* 0x0000000bd4d47c23 */ /* 0x100fe200080100d1 */
[----:B------:R-:W-:Y:S01]  /*28f0*/  FFMA.FTZ R214, R214, UR11, R209 ;  /* 0x0000000bd6d67c23 */ /* 0x000fe200080100d1 */
[----:B------:R-:W-:Y:S01]  /*2900*/  FADD.FTZ R211, R213, -R211 ;  /* 0x800000d3d5d37221 */ /* 0x000fe20000010000 */
[----:B------:R-:W-:Y:S01]  /*2910*/  FMUL.FTZ R0, R0, UR7 ;  /* 0x0000000700007c20 */ /* 0x000fe20008410000 */
[----:B------:R-:W-:Y:S01]  /*2920*/  LOP3.LUT P3, RZ, R111, 0xff00, RZ, 0xc0, !PT ;  /* 0x0000ff006fff7812 */ /* 0x000fe2000786c0ff */
[----:B------:R-:W-:Y:S01]  /*2930*/  FADD.FTZ R214, R216, -R214 ;  /* 0x800000d6d8d67221 */ /* 0x000fe20000010000 */
[----:B------:R-:W-:Y:S01]  /*2940*/  @P0 SHF.L.U32 R96, R100, 0x10, RZ ;  /* 0x0000001064600819 */ /* 0x000fe200000006ff */
[----:B------:R-:W-:Y:S01]  /*2950*/  FMUL.FTZ R0, R0, UR23 ;  /* 0x0000001700007c20 */ /* 0x000fe20008410000 */
[----:B------:R-:W-:Y:S01]  /*2960*/  @P0 SHF.L.U32 R97, R44, 0x10, RZ ;  /* 0x000000102c610819 */ /* 0x000fe200000006ff */
[----:B------:R-:W-:Y:S01]  /*2970*/  FMUL.FTZ R211, R211, UR10 ;  /* 0x0000000ad3d37c20 */ /* 0x000fe20008410000 */
[----:B------:R-:W-:Y:S01]  /*2980*/  FMUL.FTZ R214, R214, UR10 ;  /* 0x0000000ad6d67c20 */ /* 0x000fe20008410000 */
[C---:B------:R-:W-:Y:S01]  /*2990*/  @P0 FMUL.FTZ R218, R0.reuse, R96 ;  /* 0x0000006000da0220 */ /* 0x040fe20000410000 */
[----:B------:R-:W-:Y:S01]  /*29a0*/  MOV R96, RZ ;  /* 0x000000ff00607202 */ /* 0x000fe20000000f00 */
[----:B------:R-:W-:Y:S01]  /*29b0*/  @P0 FMUL.FTZ R96, R0, R97 ;  /* 0x0000006100600220 */ /* 0x000fe20000410000 */
[----:B------:R-:W-:Y:S01]  /*29c0*/  LOP3.LUT P0, RZ, R110, 0xff00, RZ, 0xc0, !PT ;  /* 0x0000ff006eff7812 */ /* 0x000fe2000780c0ff */
[----:B------:R-:W-:Y:S01]  /*29d0*/  FADD.FTZ R0, R224, -R210 ;  /* 0x800000d2e0007221 */ /* 0x000fe20000010000 */
[----:B------:R-:W-:Y:S01]  /*29e0*/  FMUL.FTZ R210, R214, UR7 ;  /* 0x00000007d6d27c20 */ /* 0x000fe20008410000 */
[--C-:B------:R-:W-:Y:S01]  /*29f0*/  FFMA.FTZ R219, R219, UR11, R209.reuse ;  /* 0x0000000bdbdb7c23 */ /* 0x100fe200080100d1 */
[----:B------:R-:W-:Y:S01]  /*2a00*/  FFMA.FTZ R215, R215, UR11, R209 ;  /* 0x0000000bd7d77c23 */ /* 0x000fe200080100d1 */
[----:B------:R-:W-:Y:S01]  /*2a10*/  FMUL.FTZ R0, R0, UR10 ;  /* 0x0000000a00007c20 */ /* 0x000fe20008410000 */
[----:B------:R-:W-:Y:S01]  /*2a20*/  FMUL.FTZ R210, R210, UR23 ;  /* 0x00000017d2d27c20 */ /* 0x000fe20008410000 */
[----:B------:R-:W-:Y:S01]  /*2a30*/  FADD.FTZ R219, R222, -R219 ;  /* 0x800000dbdedb7221 */ /* 0x000fe20000010000 */
[----:B------:R-:W-:Y:S01]  /*2a40*/  LOP3.LUT P4, RZ, R111, 0xff0000, RZ, 0xc0, !PT ;  /* 0x00ff00006fff7812 */ /* 0x000fe2000788c0ff */
[----:B------:R-:W-:Y:S01]  /*2a50*/  FMUL.FTZ R0, R0, UR7 ;  /* 0x0000000700007c20 */ /* 0x000fe20008410000 */
[----:B------:R-:W-:Y:S01]  /*2a60*/  FADD.FTZ R217, R217, -R215 ;  /* 0x800000d7d9d97221 */ /* 0x000fe20000010000 */
[----:B------:R-:W-:Y:S01]  /*2a70*/  FMUL.FTZ R219, R219, UR10 ;  /* 0x0000000adbdb7c20 */ /* 0x000fe20008410000 */
[----:B------:R-:W-:Y:S01]  /*2a80*/  FFMA.FTZ R220, R220, UR11, R209 ;  /* 0x0000000bdcdc7c23 */ /* 0x000fe200080100d1 */
[----:B------:R-:W-:Y:S01]  /*2a90*/  @P0 PRMT R97, R100, 0x7632, R97 ;  /* 0x0000763264610816 */ /* 0x000fe20000000061 */
[----:B------:R-:W-:-:S02]  /*2aa0*/  HFMA2 R100, -RZ, RZ, 0, 0 ;  /* 0x00000000ff647431 */ /* 0x000fc400000001ff */
[----:B------:R-:W-:Y:S01]  /*2ab0*/  FMUL.FTZ R0, R0, UR23 ;  /* 0x0000001700007c20 */ /* 0x000fe20008410000 */
[----:B------:R-:W-:Y:S01]  /*2ac0*/  FMUL.FTZ R217, R217, UR10 ;  /* 0x0000000ad9d97c20 */ /* 0x000fe20008410000 */
[----:B------:R-:W-:Y:S01]  /*2ad0*/  @P0 SHF.L.U32 R97, R97, 0x10, RZ ;  /* 0x0000001061610819 */ /* 0x000fe200000006ff */
[----:B------:R-:W-:Y:S02]  /*2ae0*/  FADD.FTZ R223, R223, -R220 ;  /* 0x800000dcdfdf7221 */ /* 0x000fe40000010000 */
[----:B------:R-:W-:Y:S02]  /*2af0*/  @P4 SHF.L.U32 R213, R47, 0x10, RZ ;  /* 0x000000102fd54819 */ /* 0x000fe400000006ff */
[----:B------:R-:W-:Y:S01]  /*2b00*/  @P0 FMUL.FTZ R100, R0, R97 ;  /* 0x0000006100640220 */ /* 0x000fe20000410000 */
[----:B------:R-:W-:Y:S01]  /*2b10*/  @P0 SHF.L.U32 R97, R192, 0x10, RZ ;  /* 0x00000010c0610819 */ /* 0x000fe200000006ff */
[----:B------:R-:W-:-:S04]  /*2b20*/  FMUL.FTZ R223, R223, UR10 ;  /* 0x0000000adfdf7c20 */ /* 0x000fc80008410000 */
[----:B------:R-:W-:Y:S01]  /*2b30*/  @P0 FMUL.FTZ R99, R0, R97 ;  /* 0x0000006100630220 */ /* 0x000fe20000410000 */
[----:B------:R-:W-:Y:S01]  /*2b40*/  LOP3.LUT P0, RZ, R110, 0xff0000, RZ, 0xc0, !PT ;  /* 0x00ff00006eff7812 */ /* 0x000fe2000780c0ff */
[----:B------:R-:W-:Y:S01]  /*2b50*/  FMUL.FTZ R0, R211, UR7 ;  /* 0x00000007d3007c20 */ /* 0x000fe20008410000 */
[----:B------:R-:W-:Y:S02]  /*2b60*/  HFMA2 R211, -RZ, RZ, 0, 0 ;  /* 0x00000000ffd37431 */ /* 0x000fe400000001ff */
[----:B------:R-:W-:Y:S01]  /*2b70*/  FMUL.FTZ R214, R223, UR7 ;  /* 0x00000007dfd67c20 */ /* 0x000fe20008410000 */
[----:B------:R-:W-:Y:S01]  /*2b80*/  F2FP.BF16.F32.PACK_AB R96, R99, R96 ;  /* 0x000000606360723e */ /* 0x000fe200000010ff */
[----:B------:R-:W-:Y:S02]  /*2b90*/  FMUL.FTZ R0, R0, UR23 ;  /* 0x0000001700007c20 */ /* 0x000fe40008410000 */
[----:B------:R-:W-:-:S05]  /*2ba0*/  FMUL.FTZ R214, R214, UR23 ;  /* 0x00000017d6d67c20 */ /* 0x000fca0008410000 */
[----:B------:R-:W-:Y:S02]  /*2bb0*/  @P0 SHF.L.U32 R97, R101, 0x10, RZ ;  /* 0x0000001065610819 */ /* 0x000fe400000006ff */
[----:B------:R-:W-:-:S03]  /*2bc0*/  @P0 SHF.L.U32 R98, R45, 0x10, RZ ;  /* 0x000000102d620819 */ /* 0x000fc600000006ff */
[C---:B------:R-:W-:Y:S01]  /*2bd0*/  @P0 FMUL.FTZ R211, R0.reuse, R97 ;  /* 0x0000006100d30220 */ /* 0x040fe20000410000 */
[----:B------:R-:W-:Y:S01]  /*2be0*/  MOV R97, RZ ;  /* 0x000000ff00617202 */ /* 0x000fe20000000f00 */
[----:B------:R-:W-:Y:S01]  /*2bf0*/  @P0 FMUL.FTZ R97, R0, R98 ;  /* 0x0000006200610220 */ /* 0x000fe20000410000 */
[----:B------:R-:W-:Y:S01]  /*2c00*/  LOP3.LUT P0, RZ, R110, 0xff000000, RZ, 0xc0, !PT ;  /* 0xff0000006eff7812 */ /* 0x000fe2000780c0ff */
[----:B------:R-:W-:-:S04]  /*2c10*/  FADD.FTZ R0, R221, -R212 ;  /* 0x800000d4dd007221 */ /* 0x000fc80000010000 */
[----:B------:R-:W-:-:S04]  /*2c20*/  FMUL.FTZ R0, R0, UR10 ;  /* 0x0000000a00007c20 */ /* 0x000fc80008410000 */
[----:B------:R-:W-:-:S04]  /*2c30*/  FMUL.FTZ R0, R0, UR7 ;  /* 0x0000000700007c20 */ /* 0x000fc80008410000 */
[----:B------:R-:W-:Y:S01]  /*2c40*/  @P0 PRMT R101, R101, 0x7632, R101 ;  /* 0x0000763265650816 */ /* 0x000fe20000000065 */
[----:B------:R-:W-:Y:S01]  /*2c50*/  FMUL.FTZ R98, R0, UR23 ;  /* 0x0000001700627c20 */ /* 0x000fe20008410000 */
[----:B------:R-:W-:Y:S01]  /*2c60*/  HFMA2 R0, -RZ, RZ, 0, 0 ;  /* 0x00000000ff007431 */ /* 0x000fe200000001ff */
[----:B------:R-:W-:Y:S02]  /*2c70*/  @P0 SHF.L.U32 R192, R226, 0x10, RZ ;  /* 0x00000010e2c00819 */ /* 0x000fe400000006ff */
[----:B------:R-:W-:-:S05]  /*2c80*/  @P0 SHF.L.U32 R101, R101, 0x10, RZ ;  /* 0x0000001065650819 */ /* 0x000fca00000006ff */
[C---:B------:R-:W-:Y:S01]  /*2c90*/  @P0 FMUL.FTZ R0, R98.reuse, R101 ;  /* 0x0000006562000220 */ /* 0x040fe20000410000 */
[----:B------:R-:W-:Y:S01]  /*2ca0*/  MOV R101, RZ ;  /* 0x000000ff00657202 */ /* 0x000fe20000000f00 */
[----:B------:R-:W-:Y:S01]  /*2cb0*/  @P0 FMUL.FTZ R101, R98, R192 ;  /* 0x000000c062650220 */ /* 0x000fe20000410000 */
[----:B------:R-:W-:Y:S01]  /*2cc0*/  LOP3.LUT P0, RZ, R111, 0xff, RZ, 0xc0, !PT ;  /* 0x000000ff6fff7812 */ /* 0x000fe2000780c0ff */
[----:B------:R-:W-:-:S03]  /*2cd0*/  HFMA2 R192, -RZ, RZ, 0, 0 ;  /* 0x00000000ffc07431 */ /* 0x000fc600000001ff */
[----:B------:R-:W-:-:S09]  /*2ce0*/  F2FP.BF16.F32.PACK_AB R97, R101, R97 ;  /* 0x000000616561723e */ /* 0x000fd200000010ff */
[----:B------:R-:W-:Y:S02]  /*2cf0*/  @P0 SHF.L.U32 R98, R102, 0x10, RZ ;  /* 0x0000001066620819 */ /* 0x000fe400000006ff */
[----:B------:R-:W-:-:S03]  /*2d00*/  @P0 SHF.L.U32 R212, R46, 0x10, RZ ;  /* 0x000000102ed40819 */ /* 0x000fc600000006ff */
[C---:B------:R-:W-:Y:S01]  /*2d10*/  @P0 FMUL.FTZ R192, R210.reuse, R98 ;  /* 0x00000062d2c00220 */ /* 0x040fe20000410000 */
[----:B------:R-:W-:Y:S01]  /*2d20*/  MOV R98, RZ ;  /* 0x000000ff00627202 */ /* 0x000fe20000000f00 */
[----:B------:R-:W-:Y:S01]  /*2d30*/  @P0 FMUL.FTZ R98, R210, R212 ;  /* 0x000000d4d2620220 */ /* 0x000fe20000410000 */
[----:B------:R-:W-:Y:S01]  /*2d40*/  ISETP.GE.U32.AND P0, PT, R110, RZ, PT ;  /* 0x000000ff6e00720c */ /* 0x000fe20003f06070 */
[----:B------:R-:W-:Y:S01]  /*2d50*/  FMUL.FTZ R110, R219, UR7 ;  /* 0x00000007db6e7c20 */ /* 0x000fe20008410000 */
[----:B------:R-:W-:Y:S01]  /*2d60*/  @P3 SHF.L.U32 R210, R240, 0x10, RZ ;  /* 0x00000010f0d23819 */ /* 0x000fe200000006ff */
[----:B------:R-:W-:Y:S01]  /*2d70*/  FMUL.FTZ R212, R217, UR7 ;  /* 0x00000007d9d47c20 */ /* 0x000fe20008410000 */
[----:B------:R-:W-:Y:S01]  /*2d80*/  ISETP.GE.U32.AND.EX P0, PT, R111, 0x1000000, PT, P0 ;  /* 0x010000006f00780c */ /* 0x000fe20003f06100 */
[----:B------:R-:W-:Y:S01]  /*2d90*/  FMUL.FTZ R110, R110, UR23 ;  /* 0x000000176e6e7c20 */ /* 0x000fe20008410000 */
[----:B------:R-:W-:Y:S01]  /*2da0*/  @P3 PRMT R111, R102, 0x7632, R111 ;  /* 0x00007632666f3816 */ /* 0x000fe2000000006f */
[----:B------:R-:W-:-:S02]  /*2db0*/  HFMA2 R102, -RZ, RZ, 0, 0 ;  /* 0x00000000ff667431 */ /* 0x000fc400000001ff */
[----:B------:R-:W-:Y:S01]  /*2dc0*/  FMUL.FTZ R212, R212, UR23 ;  /* 0x00000017d4d47c20 */ /* 0x000fe20008410000 */
[----:B------:R-:W-:-:S05]  /*2dd0*/  @P3 SHF.L.U32 R111, R111, 0x10, RZ ;  /* 0x000000106f6f3819 */ /* 0x000fca00000006ff */
[C---:B------:R-:W-:Y:S01]  /*2de0*/  @P3 FMUL.FTZ R102, R110.reuse, R111 ;  /* 0x0000006f6e663220 */ /* 0x040fe20000410000 */
[----:B------:R-:W-:Y:S01]  /*2df0*/  MOV R111, RZ ;  /* 0x000000ff006f7202 */ /* 0x000fe20000000f00 */
[----:B------:R-:W-:Y:S01]  /*2e00*/  @P3 FMUL.FTZ R111, R110, R210 ;  /* 0x000000d26e6f3220 */ /* 0x000fe20000410000 */
[----:B------:R-:W-:Y:S01]  /*2e10*/  HFMA2 R210, -RZ, RZ, 0, 0 ;  /* 0x00000000ffd27431 */ /* 0x000fe200000001ff */
[----:B------:R-:W-:Y:S02]  /*2e20*/  @P4 SHF.L.U32 R110, R103, 0x10, RZ ;  /* 0x00000010676e4819 */ /* 0x000fe400000006ff */
[----:B------:R-:W-:Y:S02]  /*2e30*/  @P0 SHF.L.U32 R215, R241, 0x10, RZ ;  /* 0x00000010f1d70819 */ /* 0x000fe400000006ff */
[----:B------:R-:W-:Y:S01]  /*2e40*/  F2FP.BF16.F32.PACK_AB R98, R111, R98 ;  /* 0x000000626f62723e */ /* 0x000fe200000010ff */
[C---:B------:R-:W-:Y:S01]  /*2e50*/  @P4 FMUL.FTZ R210, R212.reuse, R110 ;  /* 0x0000006ed4d24220 */ /* 0x040fe20000410000 */
[----:B------:R-:W-:Y:S01]  /*2e60*/  MOV R110, RZ ;  /* 0x000000ff006e7202 */ /* 0x000fe20000000f00 */
[----:B------:R-:W-:Y:S01]  /*2e70*/  @P4 FMUL.FTZ R110, R212, R213 ;  /* 0x000000d5d46e4220 */ /* 0x000fe20000410000 */
[----:B------:R-:W-:Y:S01]  /*2e80*/  HFMA2 R212, -RZ, RZ, 0, 0 ;  /* 0x00000000ffd47431 */ /* 0x000fe200000001ff */
[----:B------:R-:W-:-:S02]  /*2e90*/  @P0 PRMT R213, R103, 0x7632, R213 ;  /* 0x0000763267d50816 */ /* 0x000fc400000000d5 */
[----:B------:R-:W-:Y:S02]  /*2ea0*/  MOV R103, RZ ;  /* 0x000000ff00677202 */ /* 0x000fe40000000f00 */
[----:B------:R-:W-:Y:S01]  /*2eb0*/  @P0 SHF.L.U32 R213, R213, 0x10, RZ ;  /* 0x00000010d5d50819 */ /* 0x000fe200000006ff */
[----:B------:R-:W-:-:S04]  /*2ec0*/  @P0 FMUL.FTZ R212, R214, R215 ;  /* 0x000000d7d6d40220 */ /* 0x000fc80000410000 */
[----:B------:R-:W-:Y:S01]  /*2ed0*/  @P0 FMUL.FTZ R103, R214, R213 ;  /* 0x000000d5d6670220 */ /* 0x000fe20000410000 */
[----:B------:R-:W-:Y:S01]  /*2ee0*/  F2FP.BF16.F32.PACK_AB R99, R212, R110 ;  /* 0x0000006ed463723e */ /* 0x000fe200000010ff */
[----:B------:R-:W-:Y:S06]  /*2ef0*/  BRA `(.L_x_5518) ;  /* 0x0000001800107947 */ /* 0x000fec0003800000 */
.L_x_5517:
[----:B-----5:R-:W-:Y:S01]  /*2f00*/  LOP3.LUT P0, RZ, R110, 0xff, RZ, 0xc0, !PT ;  /* 0x000000ff6eff7812 */ /* 0x020fe2000780c0ff */
[--C-:B------:R-:W-:Y:S01]  /*2f10*/  FFMA.FTZ R0, R0, UR11, R209.reuse ;  /* 0x0000000b00007c23 */ /* 0x100fe200080100d1 */
[----:B------:R-:W-:Y:S02]  /*2f20*/  LOP3.LUT P3, RZ, R110, 0xff00, RZ, 0xc0, !PT ;  /* 0x0000ff006eff7812 */ /* 0x000fe4000786c0ff */
[----:B------:R-:W-:Y:S01]  /*2f30*/  CS2R R96, SRZ ;  /* 0x0000000000607805 */ /* 0x000fe2000001ff00 */
[----:B------:R-:W-:Y:S01]  /*2f40*/  FFMA.FTZ R65, R210, UR11, R209 ;  /* 0x0000000bd2417c23 */ /* 0x000fe200080100d1 */
[----:B------:R-:W-:Y:S01]  /*2f50*/  FADD.FTZ R0, R218, -R0 ;  /* 0x80000000da007221 */ /* 0x000fe20000010000 */
[----:B------:R-:W-:Y:S01]  /*2f60*/  HFMA2 R218, -RZ, RZ, 0, 0 ;  /* 0x00000000ffda7431 */ /* 0x000fe200000001ff */
[----:B------:R-:W-:Y:S01]  /*2f70*/  PRMT R59, R44, 0x7632, R59 ;  /* 0x000076322c3b7816 */ /* 0x000fe2000000003b */
[----:B------:R-:W-:Y:S01]  /*2f80*/  FADD.FTZ R65, R224, -R65 ;  /* 0x80000041e0417221 */ /* 0x000fe20000010000 */
[----:B------:R-:W-:Y:S01]  /*2f90*/  FMUL.FTZ R64, R0, UR10 ;  /* 0x0000000a00407c20 */ /* 0x000fe20008410000 */
[----:B------:R-:W-:Y:S01]  /*2fa0*/  FFMA.FTZ R211, R211, UR11, R209 ;  /* 0x0000000bd3d37c23 */ /* 0x000fe200080100d1 */
[----:B------:R-:W-:Y:S01]  /*2fb0*/  CS2R R98, SRZ ;  /* 0x0000000000627805 */ /* 0x000fe2000001ff00 */
[----:B------:R-:W-:Y:S01]  /*2fc0*/  FMUL.FTZ R65, R65, UR10 ;  /* 0x0000000a41417c20 */ /* 0x000fe20008410000 */
[----:B------:R-:W0:Y:S01]  /*2fd0*/  @P0 LDC R56, c[0x0][0x408] ;  /* 0x00010200ff380b82 */ /* 0x000e220000000800 */
[----:B------:R-:W-:Y:S01]  /*2fe0*/  @P0 FMUL.FTZ R0, R64, UR7 ;  /* 0x0000000740000c20 */ /* 0x000fe20008410000 */
[----:B------:R-:W-:Y:S01]  /*2ff0*/  FADD.FTZ R211, R213, -R211 ;  /* 0x800000d3d5d37221 */ /* 0x000fe20000010000 */
[----:B------:R-:W-:Y:S01]  /*3000*/  FFMA.FTZ R67, R212, UR11, R209 ;  /* 0x0000000bd4437c23 */ /* 0x000fe200080100d1 */
[----:B------:R-:W-:Y:S01]  /*3010*/  HFMA2 R192, -RZ, RZ, 0, 0 ;  /* 0x00000000ffc07431 */ /* 0x000fe200000001ff */
[----:B------:R-:W-:Y:S01]  /*3020*/  MOV R212, RZ ;  /* 0x000000ff00d47202 */ /* 0x000fe20000000f00 */
[----:B------:R-:W-:Y:S01]  /*3030*/  FMUL.FTZ R66, R211, UR10 ;  /* 0x0000000ad3427c20 */ /* 0x000fe20008410000 */
[----:B------:R-:W-:-:S02]  /*3040*/  HFMA2 R211, -RZ, RZ, 0, 0 ;  /* 0x00000000ffd37431 */ /* 0x000fc400000001ff */
[----:B------:R-:W-:-:S04]  /*3050*/  FADD.FTZ R67, R221, -R67 ;  /* 0x80000043dd437221 */ /* 0x000fc80000010000 */
[----:B------:R-:W-:Y:S01]  /*3060*/  FMUL.FTZ R67, R67, UR10 ;  /* 0x0000000a43437c20 */ /* 0x000fe20008410000 */
[----:B0-----:R-:W-:Y:S01]  /*3070*/  @P0 FMUL.FTZ R56, R0, R56 ;  /* 0x0000003800380220 */ /* 0x001fe20000410000 */
[C---:B------:R-:W-:Y:S02]  /*3080*/  @P0 SHF.L.U32 R0, R100.reuse, 0x10, RZ ;  /* 0x0000001064000819 */ /* 0x040fe400000006ff */
[----:B------:R-:W-:-:S03]  /*3090*/  @P3 PRMT R100, R100, 0x7632, R100 ;  /* 0x0000763264643816 */ /* 0x000fc60000000064 */
[----:B------:R-:W-:Y:S01]  /*30a0*/  @P0 FMUL.FTZ R218, R0, R56 ;  /* 0x0000003800da0220 */ /* 0x000fe20000410000 */
[----:B------:R-:W-:Y:S01]  /*30b0*/  @P0 FMUL.FTZ R56, R64, UR7 ;  /* 0x0000000740380c20 */ /* 0x000fe20008410000 */
[----:B------:R-:W0:Y:S03]  /*30c0*/  @P0 LDC R0, c[0x0][0x408] ;  /* 0x00010200ff000b82 */ /* 0x000e260000000800 */
[----:B0-----:R-:W-:Y:S01]  /*30d0*/  @P0 FMUL.FTZ R0, R56, R0 ;  /* 0x0000000038000220 */ /* 0x001fe20000410000 */
[----:B------:R-:W-:-:S05]  /*30e0*/  @P0 SHF.L.U32 R56, R44, 0x10, RZ ;  /* 0x000000102c380819 */ /* 0x000fca00000006ff */
[----:B------:R-:W-:Y:S01]  /*30f0*/  @P0 FMUL.FTZ R96, R56, R0 ;  /* 0x0000000038600220 */ /* 0x000fe20000410000 */
[----:B------:R-:W-:Y:S01]  /*3100*/  @P3 FMUL.FTZ R56, R65, UR7 ;  /* 0x0000000741383c20 */ /* 0x000fe20008410000 */
[----:B------:R-:W0:Y:S01]  /*3110*/  @P3 LDC R0, c[0x0][0x408] ;  /* 0x00010200ff003b82 */ /* 0x000e220000000800 */
[----:B------:R-:W-:Y:S02]  /*3120*/  LOP3.LUT P0, RZ, R110, 0xff0000, RZ, 0xc0, !PT ;  /* 0x00ff00006eff7812 */ /* 0x000fe4000780c0ff */
[----:B0-----:R-:W-:Y:S01]  /*3130*/  @P3 FMUL.FTZ R0, R56, R0 ;  /* 0x0000000038003220 */ /* 0x001fe20000410000 */
[----:B------:R-:W-:Y:S02]  /*3140*/  @P3 SHF.L.U32 R56, R100, 0x10, RZ ;  /* 0x0000001064383819 */ /* 0x000fe400000006ff */
[----:B------:R-:W-:-:S03]  /*3150*/  MOV R100, RZ ;  /* 0x000000ff00647202 */ /* 0x000fc60000000f00 */
[----:B------:R-:W-:Y:S01]  /*3160*/  @P3 FMUL.FTZ R100, R56, R0 ;  /* 0x0000000038643220 */ /* 0x000fe20000410000 */
[----:B------:R-:W-:Y:S01]  /*3170*/  @P3 FMUL.FTZ R56, R65, UR7 ;  /* 0x0000000741383c20 */ /* 0x000fe20008410000 */
[----:B------:R-:W0:Y:S03]  /*3180*/  @P3 LDC R0, c[0x0][0x408] ;  /* 0x00010200ff003b82 */ /* 0x000e260000000800 */
[----:B0-----:R-:W-:Y:S01]  /*3190*/  @P3 FMUL.FTZ R0, R56, R0 ;  /* 0x0000000038003220 */ /* 0x001fe20000410000 */
[----:B------:R-:W-:-:S05]  /*31a0*/  @P3 SHF.L.U32 R56, R59, 0x10, RZ ;  /* 0x000000103b383819 */ /* 0x000fca00000006ff */
[----:B------:R-:W-:Y:S01]  /*31b0*/  @P3 FMUL.FTZ R97, R56, R0 ;  /* 0x0000000038613220 */ /* 0x000fe20000410000 */
[----:B------:R-:W-:Y:S01]  /*31c0*/  @P0 FMUL.FTZ R56, R66, UR7 ;  /* 0x0000000742380c20 */ /* 0x000fe20008410000 */
[----:B------:R-:W0:Y:S03]  /*31d0*/  @P0 LDC R0, c[0x0][0x408] ;  /* 0x00010200ff000b82 */ /* 0x000e260000000800 */
[----:B------:R-:W-:Y:S01]  /*31e0*/  F2FP.BF16.F32.PACK_AB R96, R97, R96 ;  /* 0x000000606160723e */ /* 0x000fe200000010ff */
[----:B0-----:R-:W-:Y:S01]  /*31f0*/  @P0 FMUL.FTZ R0, R56, R0 ;  /* 0x0000000038000220 */ /* 0x001fe20000410000 */
[----:B------:R-:W-:-:S05]  /*3200*/  @P0 SHF.L.U32 R56, R101, 0x10, RZ ;  /* 0x0000001065380819 */ /* 0x000fca00000006ff */
[----:B------:R-:W-:Y:S01]  /*3210*/  @P0 FMUL.FTZ R211, R56, R0 ;  /* 0x0000000038d30220 */ /* 0x000fe20000410000 */
[----:B------:R-:W-:Y:S01]  /*3220*/  @P0 FMUL.FTZ R56, R66, UR7 ;  /* 0x0000000742380c20 */ /* 0x000fe20008410000 */
[----:B------:R-:W0:Y:S03]  /*3230*/  @P0 LDC R0, c[0x0][0x408] ;  /* 0x00010200ff000b82 */ /* 0x000e260000000800 */
[----:B0-----:R-:W-:Y:S01]  /*3240*/  @P0 FMUL.FTZ R0, R56, R0 ;  /* 0x0000000038000220 */ /* 0x001fe20000410000 */
[----:B------:R-:W-:-:S05]  /*3250*/  @P0 SHF.L.U32 R56, R45, 0x10, RZ ;  /* 0x000000102d380819 */ /* 0x000fca00000006ff */
[----:B------:R-:W-:Y:S01]  /*3260*/  @P0 FMUL.FTZ R98, R56, R0 ;  /* 0x0000000038620220 */ /* 0x000fe20000410000 */
[----:B------:R-:W-:-:S13]  /*3270*/  LOP3.LUT P0, RZ, R110, 0xff000000, RZ, 0xc0, !PT ;  /* 0xff0000006eff7812 */ /* 0x000fda000780c0ff */
[----:B------:R-:W0:Y:S01]  /*3280*/  @P0 LDC R0, c[0x0][0x408] ;  /* 0x00010200ff000b82 */ /* 0x000e220000000800 */
[----:B------:R-:W-:Y:S01]  /*3290*/  @P0 PRMT R101, R101, 0x7632, R101 ;  /* 0x0000763265650816 */ /* 0x000fe20000000065 */
[C---:B------:R-:W-:Y:S01]  /*32a0*/  @P0 FMUL.FTZ R56, R67.reuse, UR7 ;  /* 0x0000000743380c20 */ /* 0x040fe20008410000 */
[----:B------:R-:W-:Y:S02]  /*32b0*/  @P0 FMUL.FTZ R57, R67, UR7 ;  /* 0x0000000743390c20 */ /* 0x000fe40008410000 */
[----:B------:R-:W-:Y:S01]  /*32c0*/  @P0 SHF.L.U32 R101, R101, 0x10, RZ ;  /* 0x0000001065650819 */ /* 0x000fe200000006ff */
[----:B0-----:R-:W-:Y:S01]  /*32d0*/  @P0 FMUL.FTZ R56, R56, R0 ;  /* 0x0000000038380220 */ /* 0x001fe20000410000 */
[----:B------:R-:W-:-:S03]  /*32e0*/  MOV R0, RZ ;  /* 0x000000ff00007202 */ /* 0x000fc60000000f00 */
[----:B------:R-:W-:Y:S01]  /*32f0*/  @P0 FMUL.FTZ R0, R101, R56 ;  /* 0x0000003865000220 */ /* 0x000fe20000410000 */
[----:B------:R-:W-:Y:S01]  /*3300*/  MOV R101, RZ ;  /* 0x000000ff00657202 */ /* 0x000fe20000000f00 */
[----:B------:R-:W0:Y:S02]  /*3310*/  @P0 LDC R56, c[0x0][0x408] ;  /* 0x00010200ff380b82 */ /* 0x000e240000000800 */
[----:B0-----:R-:W-:Y:S01]  /*3320*/  @P0 FMUL.FTZ R56, R57, R56 ;  /* 0x0000003839380220 */ /* 0x001fe20000410000 */
[----:B------:R-:W-:-:S05]  /*3330*/  @P0 SHF.L.U32 R57, R226, 0x10, RZ ;  /* 0x00000010e2390819 */ /* 0x000fca00000006ff */
[----:B------:R-:W-:Y:S01]  /*3340*/  @P0 FMUL.FTZ R99, R57, R56 ;  /* 0x0000003839630220 */ /* 0x000fe20000410000 */
[----:B------:R-:W-:Y:S01]  /*3350*/  LOP3.LUT P0, RZ, R111, 0xff, RZ, 0xc0, !PT ;  /* 0x000000ff6fff7812 */ /* 0x000fe2000780c0ff */
[--C-:B------:R-:W-:Y:S01]  /*3360*/  FFMA.FTZ R56, R214, UR11, R209.reuse ;  /* 0x0000000bd6387c23 */ /* 0x100fe200080100d1 */
[----:B------:R-:W-:Y:S02]  /*3370*/  FFMA.FTZ R57, R219, UR11, R209 ;  /* 0x0000000bdb397c23 */ /* 0x000fe400080100d1 */
[----:B------:R-:W-:Y:S01]  /*3380*/  F2FP.BF16.F32.PACK_AB R97, R99, R98 ;  /* 0x000000626361723e */ /* 0x000fe200000010ff */
[----:B------:R-:W-:Y:S01]  /*3390*/  FADD.FTZ R56, R216, -R56 ;  /* 0x80000038d8387221 */ /* 0x000fe20000010000 */
[----:B------:R-:W-:-:S03]  /*33a0*/  FADD.FTZ R57, R222, -R57 ;  /* 0x80000039de397221 */ /* 0x000fc60000010000 */
[----:B------:R-:W-:Y:S01]  /*33b0*/  FMUL.FTZ R56, R56, UR10 ;  /* 0x0000000a38387c20 */ /* 0x000fe20008410000 */
[----:B------:R-:W-:-:S03]  /*33c0*/  FMUL.FTZ R57, R57, UR10 ;  /* 0x0000000a39397c20 */ /* 0x000fc60008410000 */
[----:B------:R-:W0:Y:S01]  /*33d0*/  @P0 LDC R58, c[0x0][0x408] ;  /* 0x00010200ff3a0b82 */ /* 0x000e220000000800 */
[----:B------:R-:W-:-:S04]  /*33e0*/  @P0 FMUL.FTZ R59, R56, UR7 ;  /* 0x00000007383b0c20 */ /* 0x000fc80008410000 */
        /* <DEDUP_REMOVED lines=10> */
[----:B------:R-:W-:Y:S01]  /*3490*/  @P0 FMUL.FTZ R59, R57, UR7 ;  /* 0x00000007393b0c20 */ /* 0x000fe20008410000 */
[----:B------:R-:W-:-:S03]  /*34a0*/  @P0 PRMT R102, R102, 0x7632, R102 ;  /* 0x0000763266660816 */ /* 0x000fc60000000066 */
[----:B0-----:R-:W-:Y:S01]  /*34b0*/  @P0 FMUL.FTZ R58, R59, R58 ;  /* 0x0000003a3b3a0220 */ /* 0x001fe20000410000 */
[----:B------:R-:W-:Y:S01]  /*34c0*/  @P0 SHF.L.U32 R59, R102, 0x10, RZ ;  /* 0x00000010663b0819 */ /* 0x000fe200000006ff */
[----:B------:R-:W-:-:S04]  /*34d0*/  HFMA2 R102, -RZ, RZ, 0, 0 ;  /* 0x00000000ff667431 */ /* 0x000fc800000001ff */
[----:B------:R-:W-:Y:S01]  /*34e0*/  @P0 FMUL.FTZ R102, R59, R58 ;  /* 0x0000003a3b660220 */ /* 0x000fe20000410000 */
[----:B------:R-:W-:Y:S01]  /*34f0*/  @P0 FMUL.FTZ R59, R57, UR7 ;  /* 0x00000007393b0c20 */ /* 0x000fe20008410000 */
[----:B------:R-:W0:Y:S03]  /*3500*/  @P0 LDC R58, c[0x0][0x408] ;  /* 0x00010200ff3a0b82 */ /* 0x000e260000000800 */
        /* <DEDUP_REMOVED lines=12> */
[----:B------:R-:W-:Y:S01]  /*35d0*/  @P0 FMUL.FTZ R210, R58, UR7 ;  /* 0x000000073ad20c20 */ /* 0x000fe20008410000 */
[----:B------:R-:W-:Y:S02]  /*35e0*/  @P0 SHF.L.U32 R214, R103, 0x10, RZ ;  /* 0x0000001067d60819 */ /* 0x000fe400000006ff */
[----:B------:R-:W-:Y:S01]  /*35f0*/  @P0 SHF.L.U32 R215, R47, 0x10, RZ ;  /* 0x000000102fd70819 */ /* 0x000fe200000006ff */
[----:B0-----:R-:W-:Y:S01]  /*3600*/  @P0 FMUL.FTZ R213, R210, R213 ;  /* 0x000000d5d2d50220 */ /* 0x001fe20000410000 */
[----:B------:R-:W-:-:S03]  /*3610*/  HFMA2 R210, -RZ, RZ, 0, 0 ;  /* 0x00000000ffd27431 */ /* 0x000fc600000001ff */
[----:B------:R-:W-:Y:S01]  /*3620*/  @P0 FMUL.FTZ R210, R214, R213 ;  /* 0x000000d5d6d20220 */ /* 0x000fe20000410000 */
[----:B------:R-:W-:Y:S01]  /*3630*/  @P0 FMUL.FTZ R213, R58, UR7 ;  /* 0x000000073ad50c20 */ /* 0x000fe20008410000 */
[----:B------:R-:W0:Y:S03]  /*3640*/  @P0 LDC R214, c[0x0][0x408] ;  /* 0x00010200ffd60b82 */ /* 0x000e260000000800 */
[----:B0-----:R-:W-:Y:S01]  /*3650*/  @P0 FMUL.FTZ R214, R213, R214 ;  /* 0x000000d6d5d60220 */ /* 0x001fe20000410000 */
[----:B------:R-:W-:-:S03]  /*3660*/  MOV R213, RZ ;  /* 0x000000ff00d57202 */ /* 0x000fc60000000f00 */
[----:B------:R-:W-:Y:S01]  /*3670*/  @P0 FMUL.FTZ R213, R215, R214 ;  /* 0x000000d6d7d50220 */ /* 0x000fe20000410000 */
[----:B------:R-:W-:-:S04]  /*3680*/  ISETP.GE.U32.AND P0, PT, R110, RZ, PT ;  /* 0x000000ff6e00720c */ /* 0x000fc80003f06070 */
[----:B------:R-:W-:-:S13]  /*3690*/  ISETP.GE.U32.AND.EX P0, PT, R111, 0x1000000, PT, P0 ;  /* 0x010000006f00780c */ /* 0x000fda0003f06100 */
[----:B------:R-:W0:Y:S01]  /*36a0*/  @P0 LDC R110, c[0x0][0x408] ;  /* 0x00010200ff6e0b82 */ /* 0x000e220000000800 */
[----:B------:R-:W-:Y:S01]  /*36b0*/  @P0 FMUL.FTZ R111, R59, UR7 ;  /* 0x000000073b6f0c20 */ /* 0x000fe20008410000 */
[----:B------:R-:W-:Y:S02]  /*36c0*/  @P0 PRMT R103, R103, 0x7632, R103 ;  /* 0x0000763267670816 */ /* 0x000fe40000000067 */
[----:B------:R-:W-:Y:S01]  /*36d0*/  @P0 SHF.L.U32 R214, R241, 0x10, RZ ;  /* 0x00000010f1d60819 */ /* 0x000fe200000006ff */
[----:B0-----:R-:W-:Y:S01]  /*36e0*/  @P0 FMUL.FTZ R110, R111, R110 ;  /* 0x0000006e6f6e0220 */ /* 0x001fe20000410000 */
[----:B------:R-:W-:Y:S01]  /*36f0*/  @P0 SHF.L.U32 R111, R103, 0x10, RZ ;  /* 0x00000010676f0819 */ /* 0x000fe200000006ff */
[----:B------:R-:W-:-:S04]  /*3700*/  HFMA2 R103, -RZ, RZ, 0, 0 ;  /* 0x00000000ff677431 */ /* 0x000fc800000001ff */
[----:B------:R-:W-:Y:S01]  /*3710*/  @P0 FMUL.FTZ R103, R111, R110 ;  /* 0x0000006e6f670220 */ /* 0x000fe20000410000 */
[----:B------:R-:W-:Y:S01]  /*3720*/  @P0 FMUL.FTZ R110, R59, UR7 ;  /* 0x000000073b6e0c20 */ /* 0x000fe20008410000 */
[----:B------:R-:W0:Y:S03]  /*3730*/  @P0 LDC R111, c[0x0][0x408] ;  /* 0x00010200ff6f0b82 */ /* 0x000e260000000800 */
[----:B0-----:R-:W-:Y:S01]  /*3740*/  @P0 FMUL.FTZ R111, R110, R111 ;  /* 0x0000006f6e6f0220 */ /* 0x001fe20000410000 */
[----:B------:R-:W-:-:S03]  /*3750*/  MOV R110, RZ ;  /* 0x000000ff006e7202 */ /* 0x000fc60000000f00 */
[----:B------:R-:W-:-:S05]  /*3760*/  @P0 FMUL.FTZ R110, R214, R111 ;  /* 0x0000006fd66e0220 */ /* 0x000fca0000410000 */
[----:B------:R-:W-:Y:S01]  /*3770*/  F2FP.BF16.F32.PACK_AB R99, R110, R213 ;  /* 0x000000d56e63723e */ /* 0x000fe200000010ff */
[----:B------:R-:W-:Y:S06]  /*3780*/  BRA `(.L_x_5518) ;  /* 0x0000000c00ec7947 */ /* 0x000fec0003800000 */
.L_x_5516:
        /* <DEDUP_REMOVED lines=16> */
[----:B------:R-:W-:Y:S01]  /*3890*/  FFMA.FTZ R0, R0, UR10, R72 ;  /* 0x0000000a00007c23 */ /* 0x000fe20008010048 */
        /* <DEDUP_REMOVED lines=9> */
[----:B------:R-:W-:Y:S01]  /*3930*/  FFMA.FTZ R211, R211, UR10, R74 ;  /* 0x0000000ad3d37c23 */ /* 0x000fe2000801004a */
[----:B------:R-:W-:Y:S01]  /*3940*/  FFMA.FTZ R214, R214, UR10, R76 ;  /* 0x0000000ad6d67c23 */ /* 0x000fe2000801004c */
[-C--:B------:R-:W-:Y:S01]  /*3950*/  @P0 FMUL.FTZ R218, R96, R0.reuse ;  /* 0x0000000060da0220 */ /* 0x080fe20000410000 */
[----:B------:R-:W-:Y:S01]  /*3960*/  MOV R96, RZ ;  /* 0x000000ff00607202 */ /* 0x000fe20000000f00 */
[----:B------:R-:W-:Y:S01]  /*3970*/  @P0 FMUL.FTZ R96, R97, R0 ;  /* 0x0000000061600220 */ /* 0x000fe20000410000 */
[----:B------:R-:W-:Y:S01]  /*3980*/  LOP3.LUT P0, RZ, R110, 0xff00, RZ, 0xc0, !PT ;  /* 0x0000ff006eff7812 */ /* 0x000fe2000780c0ff */
[----:B------:R-:W-:Y:S01]  /*3990*/  FADD.FTZ R0, R224, -R210 ;  /* 0x800000d2e0007221 */ /* 0x000fe20000010000 */
[----:B------:R-:W-:Y:S01]  /*39a0*/  FMUL.FTZ R210, R214, UR7 ;  /* 0x00000007d6d27c20 */ /* 0x000fe20008410000 */
[--C-:B------:R-:W-:Y:S01]  /*39b0*/  FFMA.FTZ R219, R219, UR11, R209.reuse ;  /* 0x0000000bdbdb7c23 */ /* 0x100fe200080100d1 */
[----:B------:R-:W-:Y:S01]  /*39c0*/  FFMA.FTZ R215, R215, UR11, R209 ;  /* 0x0000000bd7d77c23 */ /* 0x000fe200080100d1 */
[----:B------:R-:W-:Y:S01]  /*39d0*/  FFMA.FTZ R0, R0, UR10, R73 ;  /* 0x0000000a00007c23 */ /* 0x000fe20008010049 */
[----:B------:R-:W-:Y:S01]  /*39e0*/  FMUL.FTZ R210, R210, UR23 ;  /* 0x00000017d2d27c20 */ /* 0x000fe20008410000 */
[----:B------:R-:W-:Y:S01]  /*39f0*/  FADD.FTZ R219, R222, -R219 ;  /* 0x800000dbdedb7221 */ /* 0x000fe20000010000 */
[----:B------:R-:W-:Y:S01]  /*3a00*/  LOP3.LUT P4, RZ, R111, 0xff0000, RZ, 0xc0, !PT ;  /* 0x00ff00006fff7812 */ /* 0x000fe2000788c0ff */
[----:B------:R-:W-:Y:S01]  /*3a10*/  FMUL.FTZ R0, R0, UR7 ;  /* 0x0000000700007c20 */ /* 0x000fe20008410000 */
[----:B------:R-:W-:Y:S01]  /*3a20*/  FADD.FTZ R217, R217, -R215 ;  /* 0x800000d7d9d97221 */ /* 0x000fe20000010000 */
[----:B------:R-:W-:Y:S01]  /*3a30*/  FFMA.FTZ R219, R219, UR10, R77 ;  /* 0x0000000adbdb7c23 */ /* 0x000fe2000801004d */
[----:B------:R-:W-:Y:S01]  /*3a40*/  FFMA.FTZ R220, R220, UR11, R209 ;  /* 0x0000000bdcdc7c23 */ /* 0x000fe200080100d1 */
[----:B------:R-:W-:Y:S01]  /*3a50*/  @P0 PRMT R97, R100, 0x7632, R97 ;  /* 0x0000763264610816 */ /* 0x000fe20000000061 */
[----:B------:R-:W-:-:S02]  /*3a60*/  HFMA2 R100, -RZ, RZ, 0, 0 ;  /* 0x00000000ff647431 */ /* 0x000fc400000001ff */
[----:B------:R-:W-:Y:S01]  /*3a70*/  FMUL.FTZ R0, R0, UR23 ;  /* 0x0000001700007c20 */ /* 0x000fe20008410000 */
[----:B------:R-:W-:Y:S01]  /*3a80*/  FFMA.FTZ R217, R217, UR10, R78 ;  /* 0x0000000ad9d97c23 */ /* 0x000fe2000801004e */
[----:B------:R-:W-:Y:S01]  /*3a90*/  @P0 SHF.L.U32 R97, R97, 0x10, RZ ;  /* 0x0000001061610819 */ /* 0x000fe200000006ff */
[----:B------:R-:W-:Y:S02]  /*3aa0*/  FADD.FTZ R223, R223, -R220 ;  /* 0x800000dcdfdf7221 */ /* 0x000fe40000010000 */
[----:B------:R-:W-:Y:S02]  /*3ab0*/  @P4 SHF.L.U32 R213, R47, 0x10, RZ ;  /* 0x000000102fd54819 */ /* 0x000fe400000006ff */
[----:B------:R-:W-:Y:S01]  /*3ac0*/  @P0 FMUL.FTZ R100, R97, R0 ;  /* 0x0000000061640220 */ /* 0x000fe20000410000 */
[----:B------:R-:W-:Y:S01]  /*3ad0*/  @P0 SHF.L.U32 R97, R98, 0x10, RZ ;  /* 0x0000001062610819 */ /* 0x000fe200000006ff */
[----:B------:R-:W-:-:S04]  /*3ae0*/  FFMA.FTZ R223, R223, UR10, R79 ;  /* 0x0000000adfdf7c23 */ /* 0x000fc8000801004f */
        /* <DEDUP_REMOVED lines=10> */
[-C--:B------:R-:W-:Y:S01]  /*3b90*/  @P0 FMUL.FTZ R211, R97, R0.reuse ;  /* 0x0000000061d30220 */ /* 0x080fe20000410000 */
[----:B------:R-:W-:Y:S01]  /*3ba0*/  MOV R97, RZ ;  /* 0x000000ff00617202 */ /* 0x000fe20000000f00 */
[----:B------:R-:W-:Y:S01]  /*3bb0*/  @P0 FMUL.FTZ R97, R98, R0 ;  /* 0x0000000062610220 */ /* 0x000fe20000410000 */
[----:B------:R-:W-:Y:S01]  /*3bc0*/  LOP3.LUT P0, RZ, R110, 0xff000000, RZ, 0xc0, !PT ;  /* 0xff0000006eff7812 */ /* 0x000fe2000780c0ff */
[----:B------:R-:W-:-:S04]  /*3bd0*/  FADD.FTZ R0, R221, -R212 ;  /* 0x800000d4dd007221 */ /* 0x000fc80000010000 */
[----:B------:R-:W-:-:S04]  /*3be0*/  FFMA.FTZ R0, R0, UR10, R75 ;  /* 0x0000000a00007c23 */ /* 0x000fc8000801004b */
[----:B------:R-:W-:-:S04]  /*3bf0*/  FMUL.FTZ R0, R0, UR7 ;  /* 0x0000000700007c20 */ /* 0x000fc80008410000 */
[----:B------:R-:W-:Y:S01]  /*3c00*/  @P0 PRMT R101, R101, 0x7632, R101 ;  /* 0x0000763265650816 */ /* 0x000fe20000000065 */
[----:B------:R-:W-:Y:S01]  /*3c10*/  FMUL.FTZ R98, R0, UR23 ;  /* 0x0000001700627c20 */ /* 0x000fe20008410000 */
[----:B------:R-:W-:Y:S01]  /*3c20*/  HFMA2 R0, -RZ, RZ, 0, 0 ;  /* 0x00000000ff007431 */ /* 0x000fe200000001ff */
[----:B------:R-:W-:Y:S02]  /*3c30*/  @P0 SHF.L.U32 R192, R241, 0x10, RZ ;  /* 0x00000010f1c00819 */ /* 0x000fe400000006ff */
[----:B------:R-:W-:-:S05]  /*3c40*/  @P0 SHF.L.U32 R101, R101, 0x10, RZ ;  /* 0x0000001065650819 */ /* 0x000fca00000006ff */
[-C--:B------:R-:W-:Y:S01]  /*3c50*/  @P0 FMUL.FTZ R0, R101, R98.reuse ;  /* 0x0000006265000220 */ /* 0x080fe20000410000 */
[----:B------:R-:W-:Y:S01]  /*3c60*/  MOV R101, RZ ;  /* 0x000000ff00657202 */ /* 0x000fe20000000f00 */
[----:B------:R-:W-:Y:S01]  /*3c70*/  @P0 FMUL.FTZ R101, R192, R98 ;  /* 0x00000062c0650220 */ /* 0x000fe20000410000 */
[----:B------:R-:W-:Y:S01]  /*3c80*/  LOP3.LUT P0, RZ, R111, 0xff, RZ, 0xc0, !PT ;  /* 0x000000ff6fff7812 */ /* 0x000fe2000780c0ff */
[----:B------:R-:W-:-:S03]  /*3c90*/  HFMA2 R192, -RZ, RZ, 0, 0 ;  /* 0x00000000ffc07431 */ /* 0x000fc600000001ff */
[----:B------:R-:W-:-:S09]  /*3ca0*/  F2FP.BF16.F32.PACK_AB R97, R101, R97 ;  /* 0x000000616561723e */ /* 0x000fd200000010ff */
[----:B------:R-:W-:Y:S02]  /*3cb0*/  @P0 SHF.L.U32 R98, R102, 0x10, RZ ;  /* 0x0000001066620819 */ /* 0x000fe400000006ff */
[----:B------:R-:W-:-:S03]  /*3cc0*/  @P0 SHF.L.U32 R212, R46, 0x10, RZ ;  /* 0x000000102ed40819 */ /* 0x000fc600000006ff */
[-C--:B------:R-:W-:Y:S01]  /*3cd0*/  @P0 FMUL.FTZ R192, R98, R210.reuse ;  /* 0x000000d262c00220 */ /* 0x080fe20000410000 */
        /* <DEDUP_REMOVED lines=12> */
[-C--:B------:R-:W-:Y:S01]  /*3da0*/  @P3 FMUL.FTZ R102, R111, R110.reuse ;  /* 0x0000006e6f663220 */ /* 0x080fe20000410000 */
[----:B------:R-:W-:Y:S01]  /*3db0*/  MOV R111, RZ ;  /* 0x000000ff006f7202 */ /* 0x000fe20000000f00 */
[----:B------:R-:W-:Y:S01]  /*3dc0*/  @P3 FMUL.FTZ R111, R210, R110 ;  /* 0x0000006ed26f3220 */ /* 0x000fe20000410000 */
[----:B------:R-:W-:Y:S01]  /*3dd0*/  HFMA2 R210, -RZ, RZ, 0, 0 ;  /* 0x00000000ffd27431 */ /* 0x000fe200000001ff */
[----:B------:R-:W-:Y:S02]  /*3de0*/  @P4 SHF.L.U32 R110, R103, 0x10, RZ ;  /* 0x00000010676e4819 */ /* 0x000fe400000006ff */
[----:B------:R-:W-:Y:S02]  /*3df0*/  @P0 SHF.L.U32 R215, R226, 0x10, RZ ;  /* 0x00000010e2d70819 */ /* 0x000fe400000006ff */
[----:B------:R-:W-:Y:S01]  /*3e00*/  F2FP.BF16.F32.PACK_AB R98, R111, R98 ;  /* 0x000000626f62723e */ /* 0x000fe200000010ff */
[-C--:B------:R-:W-:Y:S01]  /*3e10*/  @P4 FMUL.FTZ R210, R110, R212.reuse ;  /* 0x000000d46ed24220 */ /* 0x080fe20000410000 */
        /* <DEDUP_REMOVED lines=10> */
.L_x_5519:
        /* <DEDUP_REMOVED lines=9> */
[----:B------:R-:W-:Y:S01]  /*3f50*/  FFMA.FTZ R64, R0, UR10, R72 ;  /* 0x0000000a00407c23 */ /* 0x000fe20008010048 */
[----:B------:R-:W-:Y:S01]  /*3f60*/  FFMA.FTZ R211, R211, UR11, R209 ;  /* 0x0000000bd3d37c23 */ /* 0x000fe200080100d1 */
[----:B------:R-:W-:Y:S01]  /*3f70*/  CS2R R98, SRZ ;  /* 0x0000000000627805 */ /* 0x000fe2000001ff00 */
[----:B------:R-:W-:Y:S01]  /*3f80*/  FFMA.FTZ R65, R65, UR10, R73 ;  /* 0x0000000a41417c23 */ /* 0x000fe20008010049 */
[----:B------:R-:W0:Y:S01]  /*3f90*/  @P0 LDC R56, c[0x0][0x408] ;  /* 0x00010200ff380b82 */ /* 0x000e220000000800 */
[----:B------:R-:W-:Y:S01]  /*3fa0*/  @P0 FMUL.FTZ R0, R64, UR7 ;  /* 0x0000000740000c20 */ /* 0x000fe20008410000 */
[----:B------:R-:W-:Y:S01]  /*3fb0*/  FADD.FTZ R211, R213, -R211 ;  /* 0x800000d3d5d37221 */ /* 0x000fe20000010000 */
[----:B------:R-:W-:Y:S01]  /*3fc0*/  FFMA.FTZ R67, R212, UR11, R209 ;  /* 0x0000000bd4437c23 */ /* 0x000fe200080100d1 */
[----:B------:R-:W-:Y:S01]  /*3fd0*/  HFMA2 R192, -RZ, RZ, 0, 0 ;  /* 0x00000000ffc07431 */ /* 0x000fe200000001ff */
[----:B------:R-:W-:Y:S01]  /*3fe0*/  MOV R212, RZ ;  /* 0x000000ff00d47202 */ /* 0x000fe20000000f00 */
[----:B------:R-:W-:Y:S01]  /*3ff0*/  FFMA.FTZ R66, R211, UR10, R74 ;  /* 0x0000000ad3427c23 */ /* 0x000fe2000801004a */
[----:B------:R-:W-:-:S02]  /*4000*/  HFMA2 R211, -RZ, RZ, 0, 0 ;  /* 0x00000000ffd37431 */ /* 0x000fc400000001ff */
[----:B------:R-:W-:-:S04]  /*4010*/  FADD.FTZ R67, R221, -R67 ;  /* 0x80000043dd437221 */ /* 0x000fc80000010000 */
[----:B------:R-:W-:Y:S01]  /*4020*/  FFMA.FTZ R67, R67, UR10, R75 ;  /* 0x0000000a43437c23 */ /* 0x000fe2000801004b */
        /* <DEDUP_REMOVED lines=52> */
[----:B------:R-:W-:Y:S01]  /*4370*/  FFMA.FTZ R56, R56, UR10, R76 ;  /* 0x0000000a38387c23 */ /* 0x000fe2000801004c */
[----:B------:R-:W-:-:S03]  /*4380*/  FFMA.FTZ R57, R57, UR10, R77 ;  /* 0x0000000a39397c23 */ /* 0x000fc6000801004d */
        /* <DEDUP_REMOVED lines=58> */
[----:B------:R-:W-:-:S07]  /*4730*/  F2FP.BF16.F32.PACK_AB R99, R110, R213 ;  /* 0x000000d56e63723e */ /* 0x000fce00000010ff */
.L_x_5518:
[----:B------:R-:W-:Y:S01]  /*4740*/  ISETP.NE.U32.AND P0, PT, RZ, UR4, PT ;  /* 0x00000004ff007c0c */ /* 0x000fe2000bf05070 */
[----:B------:R-:W-:Y:S01]  /*4750*/  FADD.FTZ R172, R100, R172 ;  /* 0x000000ac64ac7221 */ /* 0x000fe20000010000 */
[----:B------:R-:W-:Y:S01]  /*4760*/  FADD.FTZ R171, R218, R171 ;  /* 0x000000abdaab7221 */ /* 0x000fe20000010000 */
[----:B------:R-:W-:Y:S01]  /*4770*/  FADD.FTZ R173, R211, R173 ;  /* 0x000000add3ad7221 */ /* 0x000fe20000010000 */
[----:B------:R-:W-:-:S13]  /*4780*/  ISETP.NE.AND.EX P0, PT, RZ, UR5, PT, P0 ;  /* 0x00000005ff007c0c */ /* 0x000fda000bf05300 */
[----:B------:R-:W0:Y:S02]  /*4790*/  @P0 LDC.64 R100, c[0x0][0x478] ;  /* 0x00011e00ff640b82 */ /* 0x000e240000000a00 */
[----:B0-----:R-:W-:-:S05]  /*47a0*/  @P0 IMAD.WIDE.U32 R100, R191, 0x20, R100 ;  /* 0x00000020bf640825 */ /* 0x001fca00078e0064 */
[----:B------:R-:W-:Y:S04]  /*47b0*/  @P0 STG.E.128 desc[UR16][R100.64], R64 ;  /* 0x0000004064000986 */ /* 0x000fe8000c101d10 */
[----:B------:R0:W-:Y:S02]  /*47c0*/  @P0 STG.E.128 desc[UR16][R100.64+0x10], R56 ;  /* 0x0000103864000986 */ /* 0x0001e4000c101d10 */
[----:B0-----:R-:W-:-:S05]  /*47d0*/  MOV R100, 0x10 ;  /* 0x0000001000647802 */ /* 0x001fca0000000f00 */
[----:B------:R-:W-:-:S05]  /*47e0*/  IMAD.WIDE.U32 R100, R191, R100, UR26 ;  /* 0x0000001abf647e25 */ /* 0x000fca000f8e0064 */
[----:B------:R0:W-:Y:S01]  /*47f0*/  STG.E.128 desc[UR16][R100.64], R96 ;  /* 0x0000006064007986 */ /* 0x0001e2000c101d10 */
[----:B------:R-:W-:Y:S01]  /*4800*/  FADD.FTZ R174, R0, R174 ;  /* 0x000000ae00ae7221 */ /* 0x000fe20000010000 */
[----:B------:R-:W-:Y:S01]  /*4810*/  FADD.FTZ R175, R192, R175 ;  /* 0x000000afc0af7221 */ /* 0x000fe20000010000 */
[----:B------:R-:W-:Y:S01]  /*4820*/  FADD.FTZ R176, R102, R176 ;  /* 0x000000b066b07221 */ /* 0x000fe20000010000 */
[----:B------:R-:W-:Y:S01]  /*4830*/  FADD.FTZ R177, R210, R177 ;  /* 0x000000b1d2b17221 */ /* 0x000fe20000010000 */
[----:B0-----:R-:W-:-:S05]  /*4840*/  MOV R96, 0x10 ;  /* 0x0000001000607802 */ /* 0x001fca0000000f00 */
[----:B------:R-:W-:Y:S01]  /*4850*/  IMAD.WIDE.U32 R96, R190, R96, UR24 ;  /* 0x00000018be607e25 */ /* 0x000fe2000f8e0060 */
[----:B------:R-:W-:-:S03]  /*4860*/  PRMT R212, R43, 0x7632, R212 ;  /* 0x000076322bd47816 */ /* 0x000fc600000000d4 */
[----:B------:R-:W-:Y:S01]  /*4870*/  FADD.FTZ R178, R103, R178 ;  /* 0x000000b267b27221 */ /* 0x000fe20000010000 */
[----:B------:R-:W-:Y:S01]  /*4880*/  PRMT R213, R42, 0x7632, R213 ;  /* 0x000076322ad57816 */ /* 0x000fe200000000d5 */
[----:B------:R-:W5:Y:S01]  /*4890*/  LDG.E.128 R96, desc[UR16][R96.64] ;  /* 0x0000001060607981 */ /* 0x000f62000c1e1d00 */
[----:B------:R-:W-:Y:S02]  /*48a0*/  PRMT R214, R41, 0x7632, R214 ;  /* 0x0000763229d67816 */ /* 0x000fe400000000d6 */
[----:B------:R-:W-:Y:S01]  /*48b0*/  PRMT R215, R40, 0x7632, R215 ;  /* 0x0000763228d77816 */ /* 0x000fe200000000d7 */
[----:B------:R-:W-:Y:S06]  /*48c0*/  @!P1 BRA `(.L_x_5520) ;  /* 0x0000000c00c49947 */ /* 0x000fec0003800000 */
[----:B------:R-:W-:Y:S05]  /*48d0*/  @!P0 BRA `(.L_x_5521) ;  /* 0x0000000800188947 */ /* 0x000fea0003800000 */
[----:B------:R-:W-:Y:S01]  /*48e0*/  LOP3.LUT P3, RZ, R108, 0xff, RZ, 0xc0, !PT ;  /* 0x000000ff6cff7812 */ /* 0x000fe2000786c0ff */
[--C-:B------:R-:W-:Y:S01]  /*48f0*/  FFMA.FTZ R57, R208, UR11, R209.reuse ;  /* 0x0000000bd0397c23 */ /* 0x100fe200080100d1 */
[----:B------:R-:W-:Y:S02]  /*4900*/  LOP3.LUT P4, RZ, R108, 0xff00, RZ, 0xc0, !PT ;  /* 0x0000ff006cff7812 */ /* 0x000fe4000788c0ff */
[----:B------:R-:W-:Y:S01]  /*4910*/  CS2R R100, SRZ ;  /* 0x0000000000647805 */ /* 0x000fe2000001ff00 */
[----:B------:R-:W-:Y:S01]  /*4920*/  FFMA.FTZ R207, R207, UR11, R209 ;  /* 0x0000000bcfcf7c23 */ /* 0x000fe200080100d1 */
[----:B------:R-:W-:Y:S01]  /*4930*/  FADD.FTZ R57, R204, -R57 ;  /* 0x80000039cc397221 */ /* 0x000fe20000010000 */
[----:B------:R-:W-:Y:S01]  /*4940*/  CS2R R102, SRZ ;  /* 0x0000000000667805 */ /* 0x000fe2000001ff00 */
[----:B------:R-:W-:Y:S01]  /*4950*/  FFMA.FTZ R58, R205, UR11, R209 ;  /* 0x0000000bcd3a7c23 */ /* 0x000fe200080100d1 */
[----:B------:R-:W-:Y:S01]  /*4960*/  FADD.FTZ R196, R196, -R207 ;  /* 0x800000cfc4c47221 */ /* 0x000fe20000010000 */
[----:B------:R-:W-:Y:S01]  /*4970*/  FFMA.FTZ R64, R57, UR10, R80 ;  /* 0x0000000a39407c23 */ /* 0x000fe20008010050 */
[----:B------:R-:W-:Y:S01]  /*4980*/  CS2R R110, SRZ ;  /* 0x00000000006e7805 */ /* 0x000fe2000001ff00 */
[----:B------:R-:W-:Y:S01]  /*4990*/  FADD.FTZ R58, R195, -R58 ;  /* 0x8000003ac33a7221 */ /* 0x000fe20000010000 */
[----:B------:R-:W-:Y:S01]  /*49a0*/  FFMA.FTZ R65, R196, UR10, R81 ;  /* 0x0000000ac4417c23 */ /* 0x000fe20008010051 */
[----:B------:R-:W0:Y:S01]  /*49b0*/  @P3 LDC R59, c[0x0][0x408] ;  /* 0x00010200ff3b3b82 */ /* 0x000e220000000800 */
[----:B------:R-:W-:Y:S01]  /*49c0*/  @P3 FMUL.FTZ R0, R64, UR7 ;  /* 0x0000000740003c20 */ /* 0x000fe20008410000 */
[----:B-----5:R-:W-:Y:S01]  /*49d0*/  @P3 SHF.L.U32 R56, R96, 0x10, RZ ;  /* 0x0000001060383819 */ /* 0x020fe200000006ff */
[----:B------:R-:W-:Y:S01]  /*49e0*/  FFMA.FTZ R67, R58, UR10, R83 ;  /* 0x0000000a3a437c23 */ /* 0x000fe20008010053 */
[----:B------:R-:W-:Y:S01]  /*49f0*/  @P4 PRMT R96, R96, 0x7632, R96 ;  /* 0x0000763260604816 */ /* 0x000fe20000000060 */
[----:B------:R-:W-:Y:S01]  /*4a00*/  HFMA2 R192, -RZ, RZ, 0, 0 ;  /* 0x00000000ffc07431 */ /* 0x000fe200000001ff */
[----:B------:R-:W-:Y:S01]  /*4a10*/  MOV R191, RZ ;  /* 0x000000ff00bf7202 */ /* 0x000fe20000000f00 */
[--C-:B------:R-:W-:Y:S01]  /*4a20*/  FFMA.FTZ R200, R200, UR11, R209.reuse ;  /* 0x0000000bc8c87c23 */ /* 0x100fe200080100d1 */
[----:B------:R-:W-:Y:S01]  /*4a30*/  @P4 SHF.L.U32 R96, R96, 0x10, RZ ;  /* 0x0000001060604819 */ /* 0x000fe200000006ff */
[----:B------:R-:W-:-:S02]  /*4a40*/  FFMA.FTZ R196, R197, UR11, R209 ;  /* 0x0000000bc5c47c23 */ /* 0x000fc400080100d1 */
[----:B------:R-:W-:Y:S02]  /*4a50*/  FADD.FTZ R199, R199, -R200 ;  /* 0x800000c8c7c77221 */ /* 0x000fe40000010000 */
[----:B------:R-:W-:Y:S01]  /*4a60*/  FADD.FTZ R196, R193, -R196 ;  /* 0x800000c4c1c47221 */ /* 0x000fe20000010000 */
[----:B------:R-:W-:Y:S02]  /*4a70*/  HFMA2 R193, -RZ, RZ, 0, 0 ;  /* 0x00000000ffc17431 */ /* 0x000fe400000001ff */
[----:B0-----:R-:W-:Y:S01]  /*4a80*/  @P3 FMUL.FTZ R57, R0, R59 ;  /* 0x0000003b00393220 */ /* 0x001fe20000410000 */
[----:B------:R-:W-:Y:S02]  /*4a90*/  HFMA2 R0, -RZ, RZ, 0, 0 ;  /* 0x00000000ff007431 */ /* 0x000fe400000001ff */
[----:B------:R-:W-:-:S04]  /*4aa0*/  FFMA.FTZ R59, R198, UR11, R209 ;  /* 0x0000000bc63b7c23 */ /* 0x000fc800080100d1 */
[----:B------:R-:W-:Y:S01]  /*4ab0*/  FADD.FTZ R194, R194, -R59 ;  /* 0x8000003bc2c27221 */ /* 0x000fe20000010000 */
        /* <DEDUP_REMOVED lines=9> */
[----:B0-----:R-:W-:-:S04]  /*4b50*/  @P4 FMUL.FTZ R57, R56, R57 ;  /* 0x0000003938394220 */ /* 0x001fc80000410000 */
[----:B------:R-:W-:Y:S01]  /*4b60*/  @P4 FMUL.FTZ R102, R96, R57 ;  /* 0x0000003960664220 */ /* 0x000fe20000410000 */
[----:B------:R-:W-:Y:S01]  /*4b70*/  MOV R96, RZ ;  /* 0x000000ff00607202 */ /* 0x000fe20000000f00 */
[----:B------:R-:W0:Y:S02]  /*4b80*/  @P4 LDC R57, c[0x0][0x408] ;  /* 0x00010200ff394b82 */ /* 0x000e240000000800 */
[----:B0-----:R-:W-:Y:S01]  /*4b90*/  @P4 FMUL.FTZ R57, R56, R57 ;  /* 0x0000003938394220 */ /* 0x001fe20000410000 */
[----:B------:R-:W-:-:S05]  /*4ba0*/  @P4 SHF.L.U32 R56, R215, 0x10, RZ ;  /* 0x00000010d7384819 */ /* 0x000fca00000006ff */
[----:B------:R-:W-:Y:S01]  /*4bb0*/  @P4 FMUL.FTZ R96, R57, R56 ;  /* 0x0000003839604220 */ /* 0x000fe20000410000 */
[----:B------:R-:W-:Y:S01]  /*4bc0*/  FFMA.FTZ R57, R206, UR11, R209 ;  /* 0x0000000bce397c23 */ /* 0x000fe200080100d1 */
[----:B------:R-:W0:Y:S03]  /*4bd0*/  @P3 LDC R56, c[0x0][0x408] ;  /* 0x00010200ff383b82 */ /* 0x000e260000000800 */
[----:B------:R-:W-:Y:S01]  /*4be0*/  FADD.FTZ R57, R202, -R57 ;  /* 0x80000039ca397221 */ /* 0x000fe20000010000 */
[----:B------:R-:W-:-:S03]  /*4bf0*/  F2FP.BF16.F32.PACK_AB R96, R96, R100 ;  /* 0x000000646060723e */ /* 0x000fc600000010ff */
[----:B------:R-:W-:-:S04]  /*4c00*/  FFMA.FTZ R66, R57, UR10, R82 ;  /* 0x0000000a39427c23 */ /* 0x000fc80008010052 */
        /* <DEDUP_REMOVED lines=12> */
[----:B------:R-:W-:-:S04]  /*4cd0*/  @P3 PRMT R97, R97, 0x7632, R97 ;  /* 0x0000763261613816 */ /* 0x000fc80000000061 */
[----:B------:R-:W-:Y:S01]  /*4ce0*/  @P3 SHF.L.U32 R97, R97, 0x10, RZ ;  /* 0x0000001061613819 */ /* 0x000fe200000006ff */
[----:B0-----:R-:W-:Y:S02]  /*4cf0*/  @P3 FMUL.FTZ R56, R56, R57 ;  /* 0x0000003938383220 */ /* 0x001fe40000410000 */
[----:B------:R-:W0:Y:S02]  /*4d00*/  @P3 LDC R57, c[0x0][0x408] ;  /* 0x00010200ff393b82 */ /* 0x000e240000000800 */
[----:B------:R-:W-:Y:S01]  /*4d10*/  @P3 FMUL.FTZ R110, R97, R56 ;  /* 0x00000038616e3220 */ /* 0x000fe20000410000 */
[----:B------:R-:W-:Y:S01]  /*4d20*/  @P3 FMUL.FTZ R56, R67, UR7 ;  /* 0x0000000743383c20 */ /* 0x000fe20008410000 */
[----:B------:R-:W-:-:S03]  /*4d30*/  HFMA2 R97, -RZ, RZ, 0, 0 ;  /* 0x00000000ff617431 */ /* 0x000fc600000001ff */
[----:B0-----:R-:W-:Y:S01]  /*4d40*/  @P3 FMUL.FTZ R57, R56, R57 ;  /* 0x0000003938393220 */ /* 0x001fe20000410000 */
[----:B------:R-:W-:-:S05]  /*4d50*/  @P3 SHF.L.U32 R56, R214, 0x10, RZ ;  /* 0x00000010d6383819 */ /* 0x000fca00000006ff */
[----:B------:R-:W-:Y:S01]  /*4d60*/  @P3 FMUL.FTZ R97, R57, R56 ;  /* 0x0000003839613220 */ /* 0x000fe20000410000 */
[----:B------:R-:W-:Y:S01]  /*4d70*/  LOP3.LUT P3, RZ, R109, 0xff, RZ, 0xc0, !PT ;  /* 0x000000ff6dff7812 */ /* 0x000fe2000786c0ff */
[----:B------:R-:W-:-:S03]  /*4d80*/  FFMA.FTZ R56, R203, UR11, R209 ;  /* 0x0000000bcb387c23 */ /* 0x000fc600080100d1 */
[----:B------:R-:W-:Y:S01]  /*4d90*/  F2FP.BF16.F32.PACK_AB R97, R97, R101 ;  /* 0x000000656161723e */ /* 0x000fe200000010ff */
[----:B------:R-:W-:-:S04]  /*4da0*/  FADD.FTZ R201, R201, -R56 ;  /* 0x80000038c9c97221 */ /* 0x000fc80000010000 */
[----:B------:R-:W-:-:S04]  /*4db0*/  FFMA.FTZ R56, R201, UR10, R84 ;  /* 0x0000000ac9387c23 */ /* 0x000fc80008010054 */
        /* <DEDUP_REMOVED lines=10> */
[----:B------:R-:W-:Y:S01]  /*4e60*/  LOP3.LUT P3, RZ, R109, 0xff00, RZ, 0xc0, !PT ;  /* 0x0000ff006dff7812 */ /* 0x000fe2000786c0ff */
[----:B------:R-:W-:-:S12]  /*4e70*/  FFMA.FTZ R57, R194, UR10, R85 ;  /* 0x0000000ac2397c23 */ /* 0x000fd80008010055 */
[----:B------:R-:W0:Y:S01]  /*4e80*/  @P3 LDC R58, c[0x0][0x408] ;  /* 0x00010200ff3a3b82 */ /* 0x000e220000000800 */
[----:B------:R-:W-:Y:S01]  /*4e90*/  @P3 PRMT R98, R98, 0x7632, R98 ;  /* 0x0000763262623816 */ /* 0x000fe20000000062 */
[----:B------:R-:W-:-:S03]  /*4ea0*/  @P3 FMUL.FTZ R59, R57, UR7 ;  /* 0x00000007393b3c20 */ /* 0x000fc60008410000 */
[----:B------:R-:W-:Y:S01]  /*4eb0*/  @P3 SHF.L.U32 R98, R98, 0x10, RZ ;  /* 0x0000001062623819 */ /* 0x000fe200000006ff */
[----:B0-----:R-:W-:Y:S01]  /*4ec0*/  @P3 FMUL.FTZ R59, R59, R58 ;  /* 0x0000003a3b3b3220 */ /* 0x001fe20000410000 */
[----:B------:R-:W-:-:S03]  /*4ed0*/  @P3 FMUL.FTZ R58, R57, UR7 ;  /* 0x00000007393a3c20 */ /* 0x000fc60008410000 */
[----:B------:R-:W-:Y:S01]  /*4ee0*/  @P3 FMUL.FTZ R192, R98, R59 ;  /* 0x0000003b62c03220 */ /* 0x000fe20000410000 */
[----:B------:R-:W-:Y:S01]  /*4ef0*/  MOV R98, RZ ;  /* 0x000000ff00627202 */ /* 0x000fe20000000f00 */
[----:B------:R-:W0:Y:S02]  /*4f00*/  @P3 LDC R59, c[0x0][0x408] ;  /* 0x00010200ff3b3b82 */ /* 0x000e240000000800 */
[----:B0-----:R-:W-:Y:S01]  /*4f10*/  @P3 FMUL.FTZ R59, R58, R59 ;  /* 0x0000003b3a3b3220 */ /* 0x001fe20000410000 */
[----:B------:R-:W-:-:S05]  /*4f20*/  @P3 SHF.L.U32 R58, R213, 0x10, RZ ;  /* 0x00000010d53a3819 */ /* 0x000fca00000006ff */
[----:B------:R-:W-:Y:S01]  /*4f30*/  @P3 FMUL.FTZ R98, R59, R58 ;  /* 0x0000003a3b623220 */ /* 0x000fe20000410000 */
[----:B------:R-:W-:Y:S01]  /*4f40*/  LOP3.LUT P3, RZ, R109, 0xff0000, RZ, 0xc0, !PT ;  /* 0x00ff00006dff7812 */ /* 0x000fe2000786c0ff */
[----:B------:R-:W-:-:S03]  /*4f50*/  FFMA.FTZ R58, R199, UR10, R86 ;  /* 0x0000000ac73a7c23 */ /* 0x000fc60008010056 */
[----:B------:R-:W-:-:S09]  /*4f60*/  F2FP.BF16.F32.PACK_AB R98, R98, R191 ;  /* 0x000000bf6262723e */ /* 0x000fd200000010ff */
        /* <DEDUP_REMOVED lines=8> */
[----:B------:R-:W-:Y:S02]  /*4ff0*/  @P3 SHF.L.U32 R59, R43, 0x10, RZ ;  /* 0x000000102b3b3819 */ /* 0x000fe400000006ff */
[----:B------:R-:W-:-:S03]  /*5000*/  MOV R194, RZ ;  /* 0x000000ff00c27202 */ /* 0x000fc60000000f00 */
[----:B------:R-:W-:Y:S01]  /*5010*/  @P3 FMUL.FTZ R194, R198, R59 ;  /* 0x0000003bc6c23220 */ /* 0x000fe20000410000 */
[----:B------:R-:W-:Y:S01]  /*5020*/  ISETP.GE.U32.AND P3, PT, R108, RZ, PT ;  /* 0x000000ff6c00720c */ /* 0x000fe20003f66070 */
[----:B------:R-:W-:-:S03]  /*5030*/  FFMA.FTZ R59, R196, UR10, R87 ;  /* 0x0000000ac43b7c23 */ /* 0x000fc60008010057 */
[----:B------:R-:W-:-:S13]  /*5040*/  ISETP.GE.U32.AND.EX P3, PT, R109, 0x1000000, PT, P3 ;  /* 0x010000006d00780c */ /* 0x000fda0003f66130 */
[----:B------:R-:W0:Y:S01]  /*5050*/  @P3 LDC R109, c[0x0][0x408] ;  /* 0x00010200ff6d3b82 */ /* 0x000e220000000800 */
[----:B------:R-:W-:Y:S01]  /*5060*/  @P3 FMUL.FTZ R108, R59, UR7 ;  /* 0x000000073b6c3c20 */ /* 0x000fe20008410000 */
[----:B------:R-:W-:-:S04]  /*5070*/  @P3 PRMT R99, R99, 0x7632, R99 ;  /* 0x0000763263633816 */ /* 0x000fc80000000063 */
[----:B------:R-:W-:Y:S01]  /*5080*/  @P3 SHF.L.U32 R99, R99, 0x10, RZ ;  /* 0x0000001063633819 */ /* 0x000fe200000006ff */
[----:B0-----:R-:W-:Y:S01]  /*5090*/  @P3 FMUL.FTZ R196, R108, R109 ;  /* 0x0000006d6cc43220 */ /* 0x001fe20000410000 */
[----:B------:R-:W-:Y:S01]  /*50a0*/  HFMA2 R108, -RZ, RZ, 0, 0 ;  /* 0x00000000ff6c7431 */ /* 0x000fe200000001ff */
[----:B------:R-:W-:Y:S02]  /*50b0*/  @P3 SHF.L.U32 R109, R212, 0x10, RZ ;  /* 0x00000010d46d3819 */ /* 0x000fe400000006ff */
        /* <DEDUP_REMOVED lines=8> */
.L_x_5521:
[--C-:B------:R-:W-:Y:S01]  /*5140*/  FFMA.FTZ R208, R208, UR11, R209.reuse ;  /* 0x0000000bd0d07c23 */ /* 0x100fe200080100d1 */
[----:B------:R-:W-:Y:S01]  /*5150*/  LOP3.LUT P3, RZ, R108, 0xff, RZ, 0xc0, !PT ;  /* 0x000000ff6cff7812 */ /* 0x000fe2000786c0ff */
[----:B------:R-:W-:Y:S02]  /*5160*/  HFMA2 R0, -RZ, RZ, 0, 0 ;  /* 0x00000000ff007431 */ /* 0x000fe400000001ff */
[--C-:B------:R-:W-:Y:S01]  /*5170*/  FFMA.FTZ R207, R207, UR11, R209.reuse ;  /* 0x0000000bcfcf7c23 */ /* 0x100fe200080100d1 */
[----:B------:R-:W-:Y:S01]  /*5180*/  FADD.FTZ R208, R204, -R208 ;  /* 0x800000d0ccd07221 */ /* 0x000fe20000010000 */
[--C-:B------:R-:W-:Y:S01]  /*5190*/  FFMA.FTZ R206, R206, UR11, R209.reuse ;  /* 0x0000000bcece7c23 */ /* 0x100fe200080100d1 */
[--C-:B------:R-:W-:Y:S01]  /*51a0*/  FFMA.FTZ R205, R205, UR11, R209.reuse ;  /* 0x0000000bcdcd7c23 */ /* 0x100fe200080100d1 */
[----:B------:R-:W-:Y:S01]  /*51b0*/  FFMA.FTZ R203, R203, UR11, R209 ;  /* 0x0000000bcbcb7c23 */ /* 0x000fe200080100d1 */
[----:B------:R-:W-:Y:S01]  /*51c0*/  FFMA.FTZ R208, R208, UR10, R80 ;  /* 0x0000000ad0d07c23 */ /* 0x000fe20008010050 */
[----:B------:R-:W-:Y:S01]  /*51d0*/  FADD.FTZ R206, R202, -R206 ;  /* 0x800000cecace7221 */ /* 0x000fe20000010000 */
[----:B------:R-:W-:Y:S01]  /*51e0*/  LOP3.LUT P4, RZ, R109, 0xff00, RZ, 0xc0, !PT ;  /* 0x0000ff006dff7812 */ /* 0x000fe2000788c0ff */
[----:B------:R-:W-:Y:S01]  /*51f0*/  FADD.FTZ R203, R201, -R203 ;  /* 0x800000cbc9cb7221 */ /* 0x000fe20000010000 */
[----:B------:R-:W-:Y:S01]  /*5200*/  FMUL.FTZ R101, R208, UR7 ;  /* 0x00000007d0657c20 */ /* 0x000fe20008410000 */
[----:B------:R-:W-:Y:S01]  /*5210*/  FFMA.FTZ R206, R206, UR10, R82 ;  /* 0x0000000acece7c23 */ /* 0x000fe20008010052 */
[----:B-----5:R-:W-:Y:S01]  /*5220*/  @P3 SHF.L.U32 R100, R96, 0x10, RZ ;  /* 0x0000001060643819 */ /* 0x020fe200000006ff */
[----:B------:R-:W-:Y:S01]  /*5230*/  FFMA.FTZ R192, R203, UR10, R84 ;  /* 0x0000000acbc07c23 */ /* 0x000fe20008010054 */
[----:B------:R-:W-:Y:S01]  /*5240*/  FMUL.FTZ R101, R101, UR23 ;  /* 0x0000001765657c20 */ /* 0x000fe20008410000 */
[----:B------:R-:W-:Y:S01]  /*5250*/  @P3 SHF.L.U32 R102, R40, 0x10, RZ ;  /* 0x0000001028663819 */ /* 0x000fe200000006ff */
[----:B------:R-:W-:Y:S01]  /*5260*/  FMUL.FTZ R110, R206, UR7 ;  /* 0x00000007ce6e7c20 */ /* 0x000fe20008410000 */
[----:B------:R-:W-:Y:S01]  /*5270*/  FMUL.FTZ R192, R192, UR7 ;  /* 0x00000007c0c07c20 */ /* 0x000fe20008410000 */
[-C--:B------:R-:W-:Y:S01]  /*5280*/  @P3 FMUL.FTZ R0, R100, R101.reuse ;  /* 0x0000006564003220 */ /* 0x080fe20000410000 */
[----:B------:R-:W-:Y:S01]  /*5290*/  MOV R100, RZ ;  /* 0x000000ff00647202 */ /* 0x000fe20000000f00 */
[----:B------:R-:W-:Y:S01]  /*52a0*/  @P3 FMUL.FTZ R100, R102, R101 ;  /* 0x0000006566643220 */ /* 0x000fe20000410000 */
[----:B------:R-:W-:Y:S01]  /*52b0*/  LOP3.LUT P3, RZ, R108, 0xff00, RZ, 0xc0, !PT ;  /* 0x0000ff006cff7812 */ /* 0x000fe2000786c0ff */
[----:B------:R-:W-:Y:S01]  /*52c0*/  FADD.FTZ R101, R196, -R207 ;  /* 0x800000cfc4657221 */ /* 0x000fe20000010000 */
[----:B------:R-:W-:-:S02]  /*52d0*/  HFMA2 R102, -RZ, RZ, 0, 0 ;  /* 0x00000000ff667431 */ /* 0x000fc400000001ff */
[----:B------:R-:W-:Y:S01]  /*52e0*/  FMUL.FTZ R110, R110, UR23 ;  /* 0x000000176e6e7c20 */ /* 0x000fe20008410000 */
[----:B------:R-:W-:Y:S01]  /*52f0*/  FMUL.FTZ R192, R192, UR23 ;  /* 0x00000017c0c07c20 */ /* 0x000fe20008410000 */
[----:B------:R-:W-:Y:S01]  /*5300*/  FFMA.FTZ R101, R101, UR10, R81 ;  /* 0x0000000a65657c23 */ /* 0x000fe20008010051 */
[----:B------:R-:W-:Y:S01]  /*5310*/  LOP3.LUT P5, RZ, R109, 0xff0000, RZ, 0xc0, !PT ;  /* 0x00ff00006dff7812 */ /* 0x000fe200078ac0ff */
[----:B------:R-:W-:Y:S02]  /*5320*/  FFMA.FTZ R200, R200, UR11, R209 ;  /* 0x0000000bc8c87c23 */ /* 0x000fe400080100d1 */
[----:B------:R-:W-:Y:S02]  /*5330*/  FMUL.FTZ R101, R101, UR7 ;  /* 0x0000000765657c20 */ /* 0x000fe40008410000 */
[----:B------:R-:W-:Y:S01]  /*5340*/  FADD.FTZ R199, R199, -R200 ;  /* 0x800000c8c7c77221 */ /* 0x000fe20000010000 */
[----:B------:R-:W-:Y:S01]  /*5350*/  @P3 PRMT R96, R96, 0x7632, R96 ;  /* 0x0000763260603816 */ /* 0x000fe20000000060 */
[----:B------:R-:W-:Y:S01]  /*5360*/  FMUL.FTZ R101, R101, UR23 ;  /* 0x0000001765657c20 */ /* 0x000fe20008410000 */
[----:B------:R-:W-:-:S02]  /*5370*/  @P3 SHF.L.U32 R103, R215, 0x10, RZ ;  /* 0x00000010d7673819 */ /* 0x000fc400000006ff */
        /* <DEDUP_REMOVED lines=33> */
[----:B------:R-:W-:Y:S01]  /*5590*/  HFMA2 R192, -RZ, RZ, 0, 0 ;  /* 0x00000000ffc07431 */ /* 0x000fe200000001ff */
[----:B------:R-:W-:Y:S02]  /*55a0*/  @P4 PRMT R108, R98, 0x7632, R108 ;  /* 0x00007632626c4816 */ /* 0x000fe4000000006c */
[----:B------:R-:W-:Y:S01]  /*55b0*/  ISETP.GE.U32.AND.EX P3, PT, R109, 0x1000000, PT, P3 ;  /* 0x010000006d00780c */ /* 0x000fe20003f66130 */
[----:B------:R-:W-:Y:S01]  /*55c0*/  FFMA.FTZ R109, R198, UR11, R209 ;  /* 0x0000000bc66d7c23 */ /* 0x000fe200080100d1 */
[----:B------:R-:W-:-:S03]  /*55d0*/  @P5 SHF.L.U32 R195, R43, 0x10, RZ ;  /* 0x000000102bc35819 */ /* 0x000fc600000006ff */
[----:B------:R-:W-:Y:S01]  /*55e0*/  FADD.FTZ R194, R194, -R109 ;  /* 0x8000006dc2c27221 */ /* 0x000fe20000010000 */
[----:B------:R-:W-:-:S03]  /*55f0*/  @P4 SHF.L.U32 R109, R108, 0x10, RZ ;  /* 0x000000106c6d4819 */ /* 0x000fc600000006ff */
[----:B------:R-:W-:-:S04]  /*5600*/  FFMA.FTZ R194, R194, UR10, R85 ;  /* 0x0000000ac2c27c23 */ /* 0x000fc80008010055 */
[----:B------:R-:W-:-:S04]  /*5610*/  FMUL.FTZ R98, R194, UR7 ;  /* 0x00000007c2627c20 */ /* 0x000fc80008410000 */
[----:B------:R-:W-:Y:S01]  /*5620*/  FMUL.FTZ R108, R98, UR23 ;  /* 0x00000017626c7c20 */ /* 0x000fe20008410000 */
[----:B------:R-:W-:-:S03]  /*5630*/  MOV R98, RZ ;  /* 0x000000ff00627202 */ /* 0x000fc60000000f00 */
[----:B------:R-:W-:Y:S01]  /*5640*/  @P4 FMUL.FTZ R192, R109, R108 ;  /* 0x0000006c6dc04220 */ /* 0x000fe20000410000 */
[----:B------:R-:W-:-:S05]  /*5650*/  @P4 SHF.L.U32 R109, R213, 0x10, RZ ;  /* 0x00000010d56d4819 */ /* 0x000fca00000006ff */
[----:B------:R-:W-:Y:S01]  /*5660*/  @P4 FMUL.FTZ R98, R109, R108 ;  /* 0x0000006c6d624220 */ /* 0x000fe20000410000 */
[----:B------:R-:W-:Y:S01]  /*5670*/  FFMA.FTZ R109, R199, UR10, R86 ;  /* 0x0000000ac76d7c23 */ /* 0x000fe20008010056 */
[----:B------:R-:W-:-:S03]  /*5680*/  FFMA.FTZ R108, R197, UR11, R209 ;  /* 0x0000000bc56c7c23 */ /* 0x000fc600080100d1 */
[----:B------:R-:W-:Y:S01]  /*5690*/  FMUL.FTZ R109, R109, UR7 ;  /* 0x000000076d6d7c20 */ /* 0x000fe20008410000 */
[----:B------:R-:W-:Y:S01]  /*56a0*/  FADD.FTZ R108, R193, -R108 ;  /* 0x8000006cc16c7221 */ /* 0x000fe20000010000 */
[----:B------:R-:W-:Y:S01]  /*56b0*/  HFMA2 R193, -RZ, RZ, 0, 0 ;  /* 0x00000000ffc17431 */ /* 0x000fe200000001ff */
[----:B------:R-:W-:Y:S01]  /*56c0*/  F2FP.BF16.F32.PACK_AB R98, R98, R191 ;  /* 0x000000bf6262723e */ /* 0x000fe200000010ff */
[----:B------:R-:W-:Y:S01]  /*56d0*/  FMUL.FTZ R194, R109, UR23 ;  /* 0x000000176dc27c20 */ /* 0x000fe20008410000 */
[C---:B------:R-:W-:Y:S01]  /*56e0*/  @P5 SHF.L.U32 R109, R99.reuse, 0x10, RZ ;  /* 0x00000010636d5819 */ /* 0x040fe200000006ff */
[----:B------:R-:W-:Y:S01]  /*56f0*/  FFMA.FTZ R108, R108, UR10, R87 ;  /* 0x0000000a6c6c7c23 */ /* 0x000fe20008010057 */
[----:B------:R-:W-:-:S03]  /*5700*/  @P3 PRMT R99, R99, 0x7632, R99 ;  /* 0x0000763263633816 */ /* 0x000fc60000000063 */
[-C--:B------:R-:W-:Y:S01]  /*5710*/  @P5 FMUL.FTZ R193, R109, R194.reuse ;  /* 0x000000c26dc15220 */ /* 0x080fe20000410000 */
[----:B------:R-:W-:Y:S01]  /*5720*/  MOV R109, RZ ;  /* 0x000000ff006d7202 */ /* 0x000fe20000000f00 */
[----:B------:R-:W-:Y:S01]  /*5730*/  FMUL.FTZ R108, R108, UR7 ;  /* 0x000000076c6c7c20 */ /* 0x000fe20008410000 */
[----:B------:R-:W-:Y:S01]  /*5740*/  @P5 FMUL.FTZ R109, R195, R194 ;  /* 0x000000c2c36d5220 */ /* 0x000fe20000410000 */
[----:B------:R-:W-:Y:S01]  /*5750*/  HFMA2 R194, -RZ, RZ, 0, 0 ;  /* 0x00000000ffc27431 */ /* 0x000fe200000001ff */
[----:B------:R-:W-:Y:S01]  /*5760*/  @P3 SHF.L.U32 R195, R212, 0x10, RZ ;  /* 0x00000010d4c33819 */ /* 0x000fe200000006ff */
[----:B------:R-:W-:Y:S01]  /*5770*/  FMUL.FTZ R196, R108, UR23 ;  /* 0x000000176cc47c20 */ /* 0x000fe20008410000 */
[----:B------:R-:W-:Y:S02]  /*5780*/  @P3 SHF.L.U32 R99, R99, 0x10, RZ ;  /* 0x0000001063633819 */ /* 0x000fe400000006ff */
[----:B------:R-:W-:Y:S01]  /*5790*/  MOV R108, RZ ;  /* 0x000000ff006c7202 */ /* 0x000fe20000000f00 */
[----:B------:R-:W-:-:S02]  /*57a0*/  @P3 FMUL.FTZ R194, R195, R196 ;  /* 0x000000c4c3c23220 */ /* 0x000fc40000410000 */
[----:B------:R-:W-:-:S03]  /*57b0*/  @P3 FMUL.FTZ R108, R99, R196 ;  /* 0x000000c4636c3220 */ /* 0x000fc60000410000 */
[----:B------:R-:W-:Y:S01]  /*57c0*/  F2FP.BF16.F32.PACK_AB R99, R194, R109 ;  /* 0x0000006dc263723e */ /* 0x000fe200000010ff */
[----:B------:R-:W-:Y:S06]  /*57d0*/  BRA `(.L_x_5522) ;  /* 0x0000000c00e87947 */ /* 0x000fec0003800000 */
.L_x_5520:
[----:B------:R-:W-:Y:S05]  /*57e0*/  @!P0 BRA `(.L_x_5523) ;  /* 0x0000000800308947 */ /* 0x000fea0003800000 */
[----:B------:R-:W-:Y:S01]  /*57f0*/  LOP3.LUT P3, RZ, R108, 0xff, RZ, 0xc0, !PT ;  /* 0x000000ff6cff7812 */ /* 0x000fe2000786c0ff */
[--C-:B------:R-:W-:Y:S01]  /*5800*/  FFMA.FTZ R57, R208, UR11, R209.reuse ;  /* 0x0000000bd0397c23 */ /* 0x100fe200080100d1 */
[----:B------:R-:W-:Y:S01]  /*5810*/  LOP3.LUT P4, RZ, R108, 0xff00, RZ, 0xc0, !PT ;  /* 0x0000ff006cff7812 */ /* 0x000fe2000788c0ff */
[----:B------:R-:W-:Y:S01]  /*5820*/  FFMA.FTZ R207, R207, UR11, R209 ;  /* 0x0000000bcfcf7c23 */ /* 0x000fe200080100d1 */
[----:B------:R-:W-:Y:S01]  /*5830*/  MOV R100, RZ ;  /* 0x000000ff00647202 */ /* 0x000fe20000000f00 */
[----:B------:R-:W-:Y:S01]  /*5840*/  FADD.FTZ R57, R204, -R57 ;  /* 0x80000039cc397221 */ /* 0x000fe20000010000 */
[----:B------:R-:W-:Y:S01]  /*5850*/  CS2R R102, SRZ ;  /* 0x0000000000667805 */ /* 0x000fe2000001ff00 */
[----:B------:R-:W-:Y:S01]  /*5860*/  FADD.FTZ R207, R196, -R207 ;  /* 0x800000cfc4cf7221 */ /* 0x000fe20000010000 */
[----:B------:R-:W-:Y:S01]  /*5870*/  PRMT R101, R40, 0x7632, R101 ;  /* 0x0000763228657816 */ /* 0x000fe20000000065 */
[----:B------:R-:W-:Y:S01]  /*5880*/  FMUL.FTZ R64, R57, UR10 ;  /* 0x0000000a39407c20 */ /* 0x000fe20008410000 */
[----:B------:R-:W-:Y:S01]  /*5890*/  FFMA.FTZ R58, R205, UR11, R209 ;  /* 0x0000000bcd3a7c23 */ /* 0x000fe200080100d1 */
[----:B------:R-:W-:Y:S01]  /*58a0*/  FMUL.FTZ R65, R207, UR10 ;  /* 0x0000000acf417c20 */ /* 0x000fe20008410000 */
[----:B------:R-:W-:Y:S01]  /*58b0*/  CS2R R110, SRZ ;  /* 0x00000000006e7805 */ /* 0x000fe2000001ff00 */
[----:B------:R-:W0:Y:S01]  /*58c0*/  @P3 LDC R59, c[0x0][0x408] ;  /* 0x00010200ff3b3b82 */ /* 0x000e220000000800 */
[----:B------:R-:W-:Y:S01]  /*58d0*/  @P3 FMUL.FTZ R0, R64, UR7 ;  /* 0x0000000740003c20 */ /* 0x000fe20008410000 */
[C---:B-----5:R-:W-:Y:S01]  /*58e0*/  @P3 SHF.L.U32 R57, R96.reuse, 0x10, RZ ;  /* 0x0000001060393819 */ /* 0x060fe200000006ff */
[----:B------:R-:W-:Y:S01]  /*58f0*/  FADD.FTZ R67, R195, -R58 ;  /* 0x8000003ac3437221 */ /* 0x000fe20000010000 */
[----:B------:R-:W-:Y:S01]  /*5900*/  @P4 PRMT R96, R96, 0x7632, R96 ;  /* 0x0000763260604816 */ /* 0x000fe20000000060 */
[----:B------:R-:W-:Y:S01]  /*5910*/  HFMA2 R192, -RZ, RZ, 0, 0 ;  /* 0x00000000ffc07431 */ /* 0x000fe200000001ff */
[----:B------:R-:W-:Y:S01]  /*5920*/  PRMT R191, R41, 0x7632, R191 ;  /* 0x0000763229bf7816 */ /* 0x000fe200000000bf */
[----:B------:R-:W-:Y:S01]  /*5930*/  FMUL.FTZ R67, R67, UR10 ;  /* 0x0000000a43437c20 */ /* 0x000fe20008410000 */
[----:B------:R-:W-:Y:S01]  /*5940*/  PRMT R211, R42, 0x7632, R211 ;  /* 0x000076322ad37816 */ /* 0x000fe200000000d3 */
[----:B------:R-:W-:Y:S01]  /*5950*/  FFMA.FTZ R200, R200, UR11, R209 ;  /* 0x0000000bc8c87c23 */ /* 0x000fe200080100d1 */
[----:B------:R-:W-:-:S03]  /*5960*/  PRMT R210, R43, 0x7632, R210 ;  /* 0x000076322bd27816 */ /* 0x000fc600000000d2 */
[----:B------:R-:W-:Y:S01]  /*5970*/  FADD.FTZ R200, R199, -R200 ;  /* 0x800000c8c7c87221 */ /* 0x000fe20000010000 */
[----:B0-----:R-:W-:Y:S01]  /*5980*/  @P3 FMUL.FTZ R56, R0, R59 ;  /* 0x0000003b00383220 */ /* 0x001fe20000410000 */
[----:B------:R-:W-:-:S03]  /*5990*/  HFMA2 R0, -RZ, RZ, 0, 0 ;  /* 0x00000000ff007431 */ /* 0x000fc600000001ff */
        /* <DEDUP_REMOVED lines=10> */
[----:B------:R-:W-:Y:S01]  /*5a40*/  @P4 SHF.L.U32 R57, R96, 0x10, RZ ;  /* 0x0000001060394819 */ /* 0x000fe200000006ff */
[----:B------:R-:W-:-:S04]  /*5a50*/  HFMA2 R96, -RZ, RZ, 0, 0 ;  /* 0x00000000ff607431 */ /* 0x000fc800000001ff */
[----:B------:R-:W-:Y:S01]  /*5a60*/  @P4 FMUL.FTZ R102, R57, R56 ;  /* 0x0000003839664220 */ /* 0x000fe20000410000 */
[----:B------:R-:W-:Y:S01]  /*5a70*/  @P4 FMUL.FTZ R56, R65, UR7 ;  /* 0x0000000741384c20 */ /* 0x000fe20008410000 */
[----:B------:R-:W0:Y:S03]  /*5a80*/  @P4 LDC R57, c[0x0][0x408] ;  /* 0x00010200ff394b82 */ /* 0x000e260000000800 */
[----:B0-----:R-:W-:Y:S01]  /*5a90*/  @P4 FMUL.FTZ R57, R56, R57 ;  /* 0x0000003938394220 */ /* 0x001fe20000410000 */
[----:B------:R-:W-:Y:S02]  /*5aa0*/  @P4 SHF.L.U32 R56, R101, 0x10, RZ ;  /* 0x0000001065384819 */ /* 0x000fe400000006ff */
[----:B------:R-:W-:-:S03]  /*5ab0*/  MOV R101, RZ ;  /* 0x000000ff00657202 */ /* 0x000fc60000000f00 */
[----:B------:R-:W-:Y:S01]  /*5ac0*/  @P4 FMUL.FTZ R96, R56, R57 ;  /* 0x0000003938604220 */ /* 0x000fe20000410000 */
[----:B------:R-:W-:Y:S01]  /*5ad0*/  FFMA.FTZ R57, R206, UR11, R209 ;  /* 0x0000000bce397c23 */ /* 0x000fe200080100d1 */
[----:B------:R-:W0:Y:S03]  /*5ae0*/  @P3 LDC R56, c[0x0][0x408] ;  /* 0x00010200ff383b82 */ /* 0x000e260000000800 */
[----:B------:R-:W-:Y:S01]  /*5af0*/  FADD.FTZ R57, R202, -R57 ;  /* 0x80000039ca397221 */ /* 0x000fe20000010000 */
[----:B------:R-:W-:-:S03]  /*5b00*/  F2FP.BF16.F32.PACK_AB R96, R96, R100 ;  /* 0x000000646060723e */ /* 0x000fc600000010ff */
[----:B------:R-:W-:-:S04]  /*5b10*/  FMUL.FTZ R66, R57, UR10 ;  /* 0x0000000a39427c20 */ /* 0x000fc80008410000 */
        /* <DEDUP_REMOVED lines=20> */
[----:B------:R-:W-:Y:S02]  /*5c60*/  @P3 SHF.L.U32 R56, R191, 0x10, RZ ;  /* 0x00000010bf383819 */ /* 0x000fe400000006ff */
[----:B------:R-:W-:-:S03]  /*5c70*/  MOV R191, RZ ;  /* 0x000000ff00bf7202 */ /* 0x000fc60000000f00 */
        /* <DEDUP_REMOVED lines=32> */
[----:B------:R-:W-:Y:S01]  /*5e80*/  LOP3.LUT P3, RZ, R109, 0xff0000, RZ, 0xc0, !PT ;  /* 0x00ff00006dff7812 */ /* 0x000fe2000786c0ff */
[----:B------:R-:W-:-:S03]  /*5e90*/  FFMA.FTZ R58, R197, UR11, R209 ;  /* 0x0000000bc53a7c23 */ /* 0x000fc600080100d1 */
[----:B------:R-:W-:Y:S01]  /*5ea0*/  F2FP.BF16.F32.PACK_AB R98, R98, R191 ;  /* 0x000000bf6262723e */ /* 0x000fe200000010ff */
[----:B------:R-:W-:Y:S01]  /*5eb0*/  FADD.FTZ R59, R193, -R58 ;  /* 0x8000003ac13b7221 */ /* 0x000fe20000010000 */
[----:B------:R-:W-:-:S03]  /*5ec0*/  FMUL.FTZ R58, R200, UR10 ;  /* 0x0000000ac83a7c20 */ /* 0x000fc60008410000 */
[----:B------:R-:W-:-:S04]  /*5ed0*/  FMUL.FTZ R59, R59, UR10 ;  /* 0x0000000a3b3b7c20 */ /* 0x000fc80008410000 */
[----:B------:R-:W0:Y:S01]  /*5ee0*/  @P3 LDC R194, c[0x0][0x408] ;  /* 0x00010200ffc23b82 */ /* 0x000e220000000800 */
[----:B------:R-:W-:Y:S01]  /*5ef0*/  @P3 FMUL.FTZ R193, R58, UR7 ;  /* 0x000000073ac13c20 */ /* 0x000fe20008410000 */
[----:B------:R-:W-:-:S03]  /*5f00*/  @P3 SHF.L.U32 R195, R99, 0x10, RZ ;  /* 0x0000001063c33819 */ /* 0x000fc600000006ff */
[----:B0-----:R-:W-:Y:S01]  /*5f10*/  @P3 FMUL.FTZ R194, R193, R194 ;  /* 0x000000c2c1c23220 */ /* 0x001fe20000410000 */
[----:B------:R-:W-:-:S03]  /*5f20*/  HFMA2 R193, -RZ, RZ, 0, 0 ;  /* 0x00000000ffc17431 */ /* 0x000fc600000001ff */
[----:B------:R-:W-:Y:S01]  /*5f30*/  @P3 FMUL.FTZ R193, R195, R194 ;  /* 0x000000c2c3c13220 */ /* 0x000fe20000410000 */
[----:B------:R-:W-:Y:S01]  /*5f40*/  @P3 FMUL.FTZ R194, R58, UR7 ;  /* 0x000000073ac23c20 */ /* 0x000fe20008410000 */
[----:B------:R-:W0:Y:S03]  /*5f50*/  @P3 LDC R195, c[0x0][0x408] ;  /* 0x00010200ffc33b82 */ /* 0x000e260000000800 */
[----:B0-----:R-:W-:Y:S01]  /*5f60*/  @P3 FMUL.FTZ R196, R194, R195 ;  /* 0x000000c3c2c43220 */ /* 0x001fe20000410000 */
[----:B------:R-:W-:Y:S02]  /*5f70*/  @P3 SHF.L.U32 R195, R43, 0x10, RZ ;  /* 0x000000102bc33819 */ /* 0x000fe400000006ff */
[----:B------:R-:W-:-:S03]  /*5f80*/  MOV R194, RZ ;  /* 0x000000ff00c27202 */ /* 0x000fc60000000f00 */
[----:B------:R-:W-:Y:S01]  /*5f90*/  @P3 FMUL.FTZ R194, R195, R196 ;  /* 0x000000c4c3c23220 */ /* 0x000fe20000410000 */
[----:B------:R-:W-:-:S04]  /*5fa0*/  ISETP.GE.U32.AND P3, PT, R108, RZ, PT ;  /* 0x000000ff6c00720c */ /* 0x000fc80003f66070 */
[----:B------:R-:W-:-:S13]  /*5fb0*/  ISETP.GE.U32.AND.EX P3, PT, R109, 0x1000000, PT, P3 ;  /* 0x010000006d00780c */ /* 0x000fda0003f66130 */
[----:B------:R-:W0:Y:S01]  /*5fc0*/  @P3 LDC R196, c[0x0][0x408] ;  /* 0x00010200ffc43b82 */ /* 0x000e220000000800 */
[----:B------:R-:W-:Y:S01]  /*5fd0*/  @P3 PRMT R108, R99, 0x7632, R108 ;  /* 0x00007632636c3816 */ /* 0x000fe2000000006c */
[----:B------:R-:W-:Y:S01]  /*5fe0*/  @P3 FMUL.FTZ R99, R59, UR7 ;  /* 0x000000073b633c20 */ /* 0x000fe20008410000 */
[----:B------:R-:W-:-:S03]  /*5ff0*/  @P3 SHF.L.U32 R109, R210, 0x10, RZ ;  /* 0x00000010d26d3819 */ /* 0x000fc600000006ff */
        /* <DEDUP_REMOVED lines=11> */
.L_x_5523:
[--C-:B------:R-:W-:Y:S01]  /*60b0*/  FFMA.FTZ R208, R208, UR11, R209.reuse ;  /* 0x0000000bd0d07c23 */ /* 0x100fe200080100d1 */
[----:B------:R-:W-:Y:S01]  /*60c0*/  LOP3.LUT P3, RZ, R108, 0xff, RZ, 0xc0, !PT ;  /* 0x000000ff6cff7812 */ /* 0x000fe2000786c0ff */
[----:B------:R-:W-:Y:S02]  /*60d0*/  HFMA2 R0, -RZ, RZ, 0, 0 ;  /* 0x00000000ff007431 */ /* 0x000fe400000001ff */
[--C-:B------:R-:W-:Y:S01]  /*60e0*/  FFMA.FTZ R207, R207, UR11, R209.reuse ;  /* 0x0000000bcfcf7c23 */ /* 0x100fe200080100d1 */
[----:B------:R-:W-:Y:S01]  /*60f0*/  FADD.FTZ R208, R204, -R208 ;  /* 0x800000d0ccd07221 */ /* 0x000fe20000010000 */
[----:B------:R-:W-:Y:S01]  /*6100*/  PRMT R212, R40, 0x7632, R212 ;  /* 0x0000763228d47816 */ /* 0x000fe200000000d4 */
[--C-:B------:R-:W-:Y:S01]  /*6110*/  FFMA.FTZ R206, R206, UR11, R209.reuse ;  /* 0x0000000bcece7c23 */ /* 0x100fe200080100d1 */
[----:B------:R-:W-:Y:S01]  /*6120*/  FFMA.FTZ R205, R205, UR11, R209 ;  /* 0x0000000bcdcd7c23 */ /* 0x000fe200080100d1 */
[----:B------:R-:W-:Y:S01]  /*6130*/  FMUL.FTZ R208, R208, UR10 ;  /* 0x0000000ad0d07c20 */ /* 0x000fe20008410000 */
[----:B------:R-:W-:Y:S01]  /*6140*/  PRMT R191, R41, 0x7632, R191 ;  /* 0x0000763229bf7816 */ /* 0x000fe200000000bf */
[----:B------:R-:W-:Y:S01]  /*6150*/  FADD.FTZ R206, R202, -R206 ;  /* 0x800000cecace7221 */ /* 0x000fe20000010000 */
[----:B------:R-:W-:Y:S01]  /*6160*/  FFMA.FTZ R203, R203, UR11, R209 ;  /* 0x0000000bcbcb7c23 */ /* 0x000fe200080100d1 */
[----:B------:R-:W-:Y:S01]  /*6170*/  FMUL.FTZ R101, R208, UR7 ;  /* 0x00000007d0657c20 */ /* 0x000fe20008410000 */
[----:B------:R-:W-:Y:S01]  /*6180*/  LOP3.LUT P4, RZ, R109, 0xff00, RZ, 0xc0, !PT ;  /* 0x0000ff006dff7812 */ /* 0x000fe2000788c0ff */
[----:B------:R-:W-:Y:S01]  /*6190*/  FMUL.FTZ R206, R206, UR10 ;  /* 0x0000000acece7c20 */ /* 0x000fe20008410000 */
[----:B-----5:R-:W-:Y:S01]  /*61a0*/  @P3 SHF.L.U32 R100, R96, 0x10, RZ ;  /* 0x0000001060643819 */ /* 0x020fe200000006ff */
[----:B------:R-:W-:Y:S01]  /*61b0*/  FMUL.FTZ R101, R101, UR23 ;  /* 0x0000001765657c20 */ /* 0x000fe20008410000 */
[----:B------:R-:W-:Y:S01]  /*61c0*/  @P3 SHF.L.U32 R102, R40, 0x10, RZ ;  /* 0x0000001028663819 */ /* 0x000fe200000006ff */
[----:B------:R-:W-:Y:S01]  /*61d0*/  FMUL.FTZ R110, R206, UR7 ;  /* 0x00000007ce6e7c20 */ /* 0x000fe20008410000 */
[----:B------:R-:W-:Y:S01]  /*61e0*/  FADD.FTZ R203, R201, -R203 ;  /* 0x800000cbc9cb7221 */ /* 0x000fe20000010000 */
        /* <DEDUP_REMOVED lines=8> */
[----:B------:R-:W-:Y:S01]  /*6270*/  FMUL.FTZ R101, R101, UR10 ;  /* 0x0000000a65657c20 */ /* 0x000fe20008410000 */
[----:B------:R-:W-:Y:S01]  /*6280*/  LOP3.LUT P5, RZ, R109, 0xff0000, RZ, 0xc0, !PT ;  /* 0x00ff00006dff7812 */ /* 0x000fe200078ac0ff */
[----:B------:R-:W-:Y:S01]  /*6290*/  FFMA.FTZ R200, R200, UR11, R209 ;  /* 0x0000000bc8c87c23 */ /* 0x000fe200080100d1 */
[----:B------:R-:W-:Y:S01]  /*62a0*/  FMUL.FTZ R192, R192, UR7 ;  /* 0x00000007c0c07c20 */ /* 0x000fe20008410000 */
[----:B------:R-:W-:Y:S01]  /*62b0*/  FMUL.FTZ R101, R101, UR7 ;  /* 0x0000000765657c20 */ /* 0x000fe20008410000 */
[----:B------:R-:W-:Y:S01]  /*62c0*/  PRMT R211, R42, 0x7632, R211 ;  /* 0x000076322ad37816 */ /* 0x000fe200000000d3 */
[----:B------:R-:W-:Y:S01]  /*62d0*/  FADD.FTZ R199, R199, -R200 ;  /* 0x800000c8c7c77221 */ /* 0x000fe20000010000 */
[----:B------:R-:W-:Y:S01]  /*62e0*/  FMUL.FTZ R192, R192, UR23 ;  /* 0x00000017c0c07c20 */ /* 0x000fe20008410000 */
[----:B------:R-:W-:Y:S01]  /*62f0*/  @P3 PRMT R96, R96, 0x7632, R96 ;  /* 0x0000763260603816 */ /* 0x000fe20000000060 */
[----:B------:R-:W-:Y:S01]  /*6300*/  FMUL.FTZ R101, R101, UR23 ;  /* 0x0000001765657c20 */ /* 0x000fe20008410000 */
[----:B------:R-:W-:-:S02]  /*6310*/  @P3 SHF.L.U32 R103, R212, 0x10, RZ ;  /* 0x00000010d4673819 */ /* 0x000fc400000006ff */
[----:B------:R-:W-:Y:S02]  /*6320*/  @P3 SHF.L.U32 R96, R96, 0x10, RZ ;  /* 0x0000001060603819 */ /* 0x000fe400000006ff */
[----:B------:R-:W-:-:S03]  /*6330*/  PRMT R210, R43, 0x7632, R210 ;  /* 0x000076322bd27816 */ /* 0x000fc600000000d2 */
        /* <DEDUP_REMOVED lines=37> */
[----:B------:R-:W-:-:S04]  /*6590*/  FADD.FTZ R109, R194, -R109 ;  /* 0x8000006dc26d7221 */ /* 0x000fc80000010000 */
[----:B------:R-:W-:-:S04]  /*65a0*/  FMUL.FTZ R109, R109, UR10 ;  /* 0x0000000a6d6d7c20 */ /* 0x000fc80008410000 */
[----:B------:R-:W-:Y:S01]  /*65b0*/  FMUL.FTZ R98, R109, UR7 ;  /* 0x000000076d627c20 */ /* 0x000fe20008410000 */
[----:B------:R-:W-:-:S03]  /*65c0*/  @P4 SHF.L.U32 R109, R108, 0x10, RZ ;  /* 0x000000106c6d4819 */ /* 0x000fc600000006ff */
[----:B------:R-:W-:Y:S01]  /*65d0*/  FMUL.FTZ R108, R98, UR23 ;  /* 0x00000017626c7c20 */ /* 0x000fe20008410000 */
[----:B------:R-:W-:-:S03]  /*65e0*/  MOV R98, RZ ;  /* 0x000000ff00627202 */ /* 0x000fc60000000f00 */
[----:B------:R-:W-:Y:S01]  /*65f0*/  @P4 FMUL.FTZ R192, R109, R108 ;  /* 0x0000006c6dc04220 */ /* 0x000fe20000410000 */
[----:B------:R-:W-:-:S05]  /*6600*/  @P4 SHF.L.U32 R109, R211, 0x10, RZ ;  /* 0x00000010d36d4819 */ /* 0x000fca00000006ff */
[----:B------:R-:W-:Y:S01]  /*6610*/  @P4 FMUL.FTZ R98, R109, R108 ;  /* 0x0000006c6d624220 */ /* 0x000fe20000410000 */
[----:B------:R-:W-:Y:S01]  /*6620*/  FMUL.FTZ R109, R199, UR10 ;  /* 0x0000000ac76d7c20 */ /* 0x000fe20008410000 */
[----:B------:R-:W-:-:S03]  /*6630*/  FFMA.FTZ R108, R197, UR11, R209 ;  /* 0x0000000bc56c7c23 */ /* 0x000fc600080100d1 */
[----:B------:R-:W-:Y:S01]  /*6640*/  FMUL.FTZ R109, R109, UR7 ;  /* 0x000000076d6d7c20 */ /* 0x000fe20008410000 */
[----:B------:R-:W-:Y:S01]  /*6650*/  FADD.FTZ R108, R193, -R108 ;  /* 0x8000006cc16c7221 */ /* 0x000fe20000010000 */
[----:B------:R-:W-:Y:S01]  /*6660*/  HFMA2 R193, -RZ, RZ, 0, 0 ;  /* 0x00000000ffc17431 */ /* 0x000fe200000001ff */
[----:B------:R-:W-:Y:S01]  /*6670*/  F2FP.BF16.F32.PACK_AB R98, R98, R191 ;  /* 0x000000bf6262723e */ /* 0x000fe200000010ff */
[----:B------:R-:W-:Y:S01]  /*6680*/  FMUL.FTZ R194, R109, UR23 ;  /* 0x000000176dc27c20 */ /* 0x000fe20008410000 */
[C---:B------:R-:W-:Y:S01]  /*6690*/  @P5 SHF.L.U32 R109, R99.reuse, 0x10, RZ ;  /* 0x00000010636d5819 */ /* 0x040fe200000006ff */
[----:B------:R-:W-:Y:S01]  /*66a0*/  FMUL.FTZ R108, R108, UR10 ;  /* 0x0000000a6c6c7c20 */ /* 0x000fe20008410000 */
        /* <DEDUP_REMOVED lines=12> */
[----:B------:R-:W-:-:S07]  /*6770*/  F2FP.BF16.F32.PACK_AB R99, R194, R109 ;  /* 0x0000006dc263723e */ /* 0x000fce00000010ff */
.L_x_5522:
[----:B------:R-:W0:Y:S01]  /*6780*/  @P0 LDC.64 R100, c[0x0][0x478] ;  /* 0x00011e00ff640b82 */ /* 0x000e220000000a00 */
[----:B------:R-:W-:Y:S02]  /*6790*/  MOV R191, 0x10 ;  /* 0x0000001000bf7802 */ /* 0x000fe40000000f00 */
[----:B------:R-:W-:Y:S01]  /*67a0*/  MOV R194, 0x10 ;  /* 0x0000001000c27802 */ /* 0x000fe20000000f00 */
[----:B------:R-:W-:Y:S01]  /*67b0*/  FADD.FTZ R179, R0, R179 ;  /* 0x000000b300b37221 */ /* 0x000fe20000010000 */
[----:B------:R-:W-:Y:S01]  /*67c0*/  FADD.FTZ R180, R102, R180 ;  /* 0x000000b466b47221 */ /* 0x000fe20000010000 */
[----:B------:R-:W-:Y:S01]  /*67d0*/  FADD.FTZ R181, R103, R181 ;  /* 0x000000b567b57221 */ /* 0x000fe20000010000 */
[----:B------:R-:W-:Y:S01]  /*67e0*/  FADD.FTZ R182, R110, R182 ;  /* 0x000000b66eb67221 */ /* 0x000fe20000010000 */
[----:B------:R-:W-:Y:S01]  /*67f0*/  FADD.FTZ R183, R111, R183 ;  /* 0x000000b76fb77221 */ /* 0x000fe20000010000 */
[----:B0-----:R-:W-:-:S04]  /*6800*/  @P0 IMAD.WIDE.U32 R100, R190, 0x20, R100 ;  /* 0x00000020be640825 */ /* 0x001fc800078e0064 */
[----:B------:R-:W-:Y:S01]  /*6810*/  IMAD.WIDE.U32 R190, R190, R191, UR26 ;  /* 0x0000001abebe7e25 */ /* 0x000fe2000f8e00bf */
[----:B------:R-:W-:Y:S04]  /*6820*/  @P0 STG.E.128 desc[UR16][R100.64], R64 ;  /* 0x0000004064000986 */ /* 0x000fe8000c101d10 */
[----:B------:R-:W-:Y:S04]  /*6830*/  @P0 STG.E.128 desc[UR16][R100.64+0x10], R56 ;  /* 0x0000103864000986 */ /* 0x000fe8000c101d10 */
[----:B------:R0:W-:Y:S01]  /*6840*/  STG.E.128 desc[UR16][R190.64], R96 ;  /* 0x00000060be007986 */ /* 0x0001e2000c101d10 */
[----:B------:R-:W-:Y:S01]  /*6850*/  FADD.FTZ R184, R192, R184 ;  /* 0x000000b8c0b87221 */ /* 0x000fe20000010000 */
[----:B------:R-:W-:Y:S01]  /*6860*/  FADD.FTZ R185, R193, R185 ;  /* 0x000000b9c1b97221 */ /* 0x000fe20000010000 */
[----:B------:R-:W-:Y:S01]  /*6870*/  FADD.FTZ R186, R108, R186 ;  /* 0x000000ba6cba7221 */ /* 0x000fe20000010000 */
[----:B0-----:R-:W-:-:S06]  /*6880*/  IMAD.WIDE.U32 R96, R189, R194, UR24 ;  /* 0x00000018bd607e25 */ /* 0x001fcc000f8e00c2 */
[----:B------:R-:W5:Y:S01]  /*6890*/  LDG.E.128 R96, desc[UR16][R96.64] ;  /* 0x0000001060607981 */ /* 0x000f62000c1e1d00 */
[----:B------:R-:W-:Y:S05]  /*68a0*/  @!P1 BRA `(.L_x_5524) ;  /* 0x0000000c00e89947 */ /* 0x000fea0003800000 */
[----:B------:R-:W-:Y:S05]  /*68b0*/  @!P0 BRA `(.L_x_5525) ;  /* 0x0000000800308947 */ /* 0x000fea0003800000 */
[C---:B------:R-:W-:Y:S01]  /*68c0*/  LOP3.LUT P3, RZ, R106.reuse, 0xff, RZ, 0xc0, !PT ;  /* 0x000000ff6aff7812 */ /* 0x040fe2000786c0ff */
[--C-:B------:R-:W-:Y:S01]  /*68d0*/  FFMA.FTZ R0, R133, UR11, R209.reuse ;  /* 0x0000000b85007c23 */ /* 0x100fe200080100d1 */
[----:B------:R-:W-:Y:S01]  /*68e0*/  LOP3.LUT P4, RZ, R106, 0xff00, RZ, 0xc0, !PT ;  /* 0x0000ff006aff7812 */ /* 0x000fe2000788c0ff */
[----:B------:R-:W-:Y:S01]  /*68f0*/  FFMA.FTZ R57, R132, UR11, R209 ;  /* 0x0000000b84397c23 */ /* 0x000fe200080100d1 */
[----:B------:R-:W-:Y:S01]  /*6900*/  LOP3.LUT P5, RZ, R106, 0xff0000, RZ, 0xc0, !PT ;  /* 0x00ff00006aff7812 */ /* 0x000fe200078ac0ff */
[----:B------:R-:W-:Y:S01]  /*6910*/  FADD.FTZ R129, R129, -R0 ;  /* 0x8000000081817221 */ /* 0x000fe20000010000 */
[----:B------:R-:W-:Y:S01]  /*6920*/  CS2R R108, SRZ ;  /* 0x00000000006c7805 */ /* 0x000fe2000001ff00 */
[----:B------:R-:W-:Y:S01]  /*6930*/  FADD.FTZ R134, R134, -R57 ;  /* 0x8000003986867221 */ /* 0x000fe20000010000 */
[----:B------:R-:W-:Y:S01]  /*6940*/  FFMA.FTZ R131, R131, UR11, R209 ;  /* 0x0000000b83837c23 */ /* 0x000fe200080100d1 */
[----:B------:R-:W-:Y:S01]  /*6950*/  FFMA.FTZ R64, R129, UR10, R88 ;  /* 0x0000000a81407c23 */ /* 0x000fe20008010058 */
[----:B------:R-:W-:-:S02]  /*6960*/  HFMA2 R101, -RZ, RZ, 0, 0 ;  /* 0x00000000ff657431 */ /* 0x000fc400000001ff */
[----:B------:R-:W-:Y:S01]  /*6970*/  FFMA.FTZ R65, R134, UR10, R89 ;  /* 0x0000000a86417c23 */ /* 0x000fe20008010059 */
[----:B------:R-:W-:Y:S01]  /*6980*/  FADD.FTZ R131, R128, -R131 ;  /* 0x8000008380837221 */ /* 0x000fe20000010000 */
[----:B------:R-:W0:Y:S01]  /*6990*/  @P3 LDC R59, c[0x0][0x408] ;  /* 0x00010200ff3b3b82 */ /* 0x000e220000000800 */
[----:B------:R-:W-:Y:S01]  /*69a0*/  @P3 FMUL.FTZ R0, R64, UR7 ;  /* 0x0000000740003c20 */ /* 0x000fe20008410000 */
[----:B-----5:R-:W-:Y:S01]  /*69b0*/  @P3 SHF.L.U32 R56, R96, 0x10, RZ ;  /* 0x0000001060383819 */ /* 0x020fe200000006ff */
[----:B------:R-:W-:Y:S01]  /*69c0*/  @P4 FMUL.FTZ R58, R65, UR7 ;  /* 0x00000007413a4c20 */ /* 0x000fe20008410000 */
[----:B------:R-:W-:Y:S02]  /*69d0*/  LOP3.LUT P6, RZ, R107, 0xff, RZ, 0xc0, !PT ;  /* 0x000000ff6bff7812 */ /* 0x000fe400078cc0ff */
[----:B------:R-:W-:Y:S01]  /*69e0*/  CS2R R110, SRZ ;  /* 0x00000000006e7805 */ /* 0x000fe2000001ff00 */
[----:B------:R-:W-:Y:S01]  /*69f0*/  FFMA.FTZ R142, R142, UR11, R209 ;  /* 0x0000000b8e8e7c23 */ /* 0x000fe200080100d1 */
[----:B------:R-:W1:Y:S03]  /*6a00*/  @P3 LDC R66, c[0x0][0x408] ;  /* 0x00010200ff423b82 */ /* 0x000e660000000800 */
[----:B------:R-:W-:-:S05]  /*6a10*/  FADD.FTZ R139, R139, -R142 ;  /* 0x8000008e8b8b7221 */ /* 0x000fca0000010000 */
[----:B------:R-:W2:Y:S08]  /*6a20*/  @P4 LDC R67, c[0x0][0x408] ;  /* 0x00010200ff434b82 */ /* 0x000eb00000000800 */
[----:B------:R-:W3:Y:S01]  /*6a30*/  @P4 LDC R100, c[0x0][0x408] ;  /* 0x00010200ff644b82 */ /* 0x000ee20000000800 */
[----:B0-----:R-:W-:Y:S01]  /*6a40*/  @P3 FMUL.FTZ R57, R0, R59 ;  /* 0x0000003b00393220 */ /* 0x001fe20000410000 */
[----:B------:R-:W-:-:S02]  /*6a50*/  HFMA2 R0, -RZ, RZ, 0, 0 ;  /* 0x00000000ff007431 */ /* 0x000fc400000001ff */
[----:B------:R-:W-:Y:S01]  /*6a60*/  @P3 FMUL.FTZ R59, R64, UR7 ;  /* 0x00000007403b3c20 */ /* 0x000fe20008410000 */
[----:B------:R-:W-:Y:S01]  /*6a70*/  @P3 FMUL.FTZ R0, R56, R57 ;  /* 0x0000003938003220 */ /* 0x000fe20000410000 */
[----:B------:R-:W-:Y:S02]  /*6a80*/  @P4 PRMT R57, R96, 0x7632, R57 ;  /* 0x0000763260394816 */ /* 0x000fe40000000039 */
[----:B------:R-:W0:Y:S01]  /*6a90*/  @P5 LDC R102, c[0x0][0x408] ;  /* 0x00010200ff665b82 */ /* 0x000e220000000800 */
[----:B------:R-:W-:Y:S01]  /*6aa0*/  @P3 SHF.L.U32 R56, R52, 0x10, RZ ;  /* 0x0000001034383819 */ /* 0x000fe200000006ff */
[----:B-1----:R-:W-:Y:S01]  /*6ab0*/  @P3 FMUL.FTZ R59, R59, R66 ;  /* 0x000000423b3b3220 */ /* 0x002fe20000410000 */
[----:B------:R-:W-:Y:S01]  /*6ac0*/  MOV R96, RZ ;  /* 0x000000ff00607202 */ /* 0x000fe20000000f00 */
[----:B------:R-:W-:Y:S01]  /*6ad0*/  FFMA.FTZ R66, R131, UR10, R90 ;  /* 0x0000000a83427c23 */ /* 0x000fe2000801005a */
[----:B------:R-:W-:Y:S01]  /*6ae0*/  @P4 SHF.L.U32 R57, R57, 0x10, RZ ;  /* 0x0000001039394819 */ /* 0x000fe200000006ff */
[----:B--2---:R-:W-:Y:S01]  /*6af0*/  @P4 FMUL.FTZ R58, R58, R67 ;  /* 0x000000433a3a4220 */ /* 0x004fe20000410000 */
[----:B------:R-:W-:Y:S01]  /*6b00*/  @P3 FMUL.FTZ R96, R59, R56 ;  /* 0x000000383b603220 */ /* 0x000fe20000410000 */
[----:B------:R-:W-:Y:S01]  /*6b10*/  LOP3.LUT P3, RZ, R106, 0xff000000, RZ, 0xc0, !PT ;  /* 0xff0000006aff7812 */ /* 0x000fe2000786c0ff */
[----:B------:R-:W-:Y:S01]  /*6b20*/  FFMA.FTZ R59, R130, UR11, R209 ;  /* 0x0000000b823b7c23 */ /* 0x000fe200080100d1 */
[----:B------:R-:W-:Y:S01]  /*6b30*/  @P4 FMUL.FTZ R109, R57, R58 ;  /* 0x0000003a396d4220 */ /* 0x000fe20000410000 */
[----:B------:R-:W-:Y:S01]  /*6b40*/  PRMT R56, R52, 0x7632, R56 ;  /* 0x0000763234387816 */ /* 0x000fe20000000038 */
[----:B------:R-:W1:Y:S01]  /*6b50*/  @P5 LDC R58, c[0x0][0x408] ;  /* 0x00010200ff3a5b82 */ /* 0x000e620000000800 */
[----:B------:R-:W-:Y:S01]  /*6b60*/  @P4 FMUL.FTZ R57, R65, UR7 ;  /* 0x0000000741394c20 */ /* 0x000fe20008410000 */
[----:B------:R-:W-:Y:S01]  /*6b70*/  FADD.FTZ R136, R136, -R59 ;  /* 0x8000003b88887221 */ /* 0x000fe20000010000 */
[----:B------:R-:W-:-:S02]  /*6b80*/  @P4 SHF.L.U32 R56, R56, 0x10, RZ ;  /* 0x0000001038384819 */ /* 0x000fc400000006ff */
[----:B---3--:R-:W-:Y:S01]  /*6b90*/  @P4 FMUL.FTZ R57, R57, R100 ;  /* 0x0000006439394220 */ /* 0x008fe20000410000 */
[----:B------:R-:W-:Y:S01]  /*6ba0*/  FFMA.FTZ R67, R136, UR10, R91 ;  /* 0x0000000a88437c23 */ /* 0x000fe2000801005b */
[----:B------:R-:W-:Y:S01]  /*6bb0*/  MOV R100, RZ ;  /* 0x000000ff00647202 */ /* 0x000fe20000000f00 */
[----:B------:R-:W2:Y:S01]  /*6bc0*/  @P6 LDC R128, c[0x0][0x408] ;  /* 0x00010200ff806b82 */ /* 0x000ea20000000800 */
[----:B------:R-:W-:Y:S01]  /*6bd0*/  @P4 FMUL.FTZ R101, R57, R56 ;  /* 0x0000003839654220 */ /* 0x000fe20000410000 */
[----:B------:R-:W-:Y:S01]  /*6be0*/  @P5 FMUL.FTZ R57, R66, UR7 ;  /* 0x0000000742395c20 */ /* 0x000fe20008410000 */
[C---:B------:R-:W-:Y:S02]  /*6bf0*/  @P5 SHF.L.U32 R56, R97.reuse, 0x10, RZ ;  /* 0x0000001061385819 */ /* 0x040fe400000006ff */
[----:B------:R-:W-:Y:S01]  /*6c00*/  @P3 PRMT R97, R97, 0x7632, R97 ;  /* 0x0000763261613816 */ /* 0x000fe20000000061 */
[----:B0-----:R-:W-:Y:S01]  /*6c10*/  @P5 FMUL.FTZ R57, R57, R102 ;  /* 0x0000006639395220 */ /* 0x001fe20000410000 */
[----:B------:R-:W-:Y:S01]  /*6c20*/  LOP3.LUT P4, RZ, R107, 0xff0000, RZ, 0xc0, !PT ;  /* 0x00ff00006bff7812 */ /* 0x000fe2000788c0ff */
[----:B------:R-:W0:Y:S01]  /*6c30*/  @P3 LDC R103, c[0x0][0x408] ;  /* 0x00010200ff673b82 */ /* 0x000e220000000800 */
[----:B------:R-:W-:Y:S01]  /*6c40*/  @P3 SHF.L.U32 R97, R97, 0x10, RZ ;  /* 0x0000001061613819 */ /* 0x000fe200000006ff */
[----:B------:R-:W-:Y:S01]  /*6c50*/  @P5 FMUL.FTZ R108, R56, R57 ;  /* 0x00000039386c5220 */ /* 0x000fe20000410000 */
[----:B------:R-:W-:Y:S01]  /*6c60*/  @P5 FMUL.FTZ R57, R66, UR7 ;  /* 0x0000000742395c20 */ /* 0x000fe20008410000 */
[----:B------:R-:W-:-:S02]  /*6c70*/  @P5 SHF.L.U32 R56, R53, 0x10, RZ ;  /* 0x0000001035385819 */ /* 0x000fc400000006ff */
[----:B------:R-:W-:Y:S02]  /*6c80*/  F2FP.BF16.F32.PACK_AB R96, R101, R96 ;  /* 0x000000606560723e */ /* 0x000fe400000010ff */
[----:B------:R-:W3:Y:S01]  /*6c90*/  @P3 LDC R102, c[0x0][0x408] ;  /* 0x00010200ff663b82 */ /* 0x000ee20000000800 */
[----:B-1----:R-:W-:Y:S01]  /*6ca0*/  @P5 FMUL.FTZ R57, R57, R58 ;  /* 0x0000003a39395220 */ /* 0x002fe20000410000 */
[----:B------:R-:W-:-:S03]  /*6cb0*/  @P6 SHF.L.U32 R58, R98, 0x10, RZ ;  /* 0x00000010623a6819 */ /* 0x000fc600000006ff */
[----:B------:R-:W-:Y:S01]  /*6cc0*/  @P5 FMUL.FTZ R100, R57, R56 ;  /* 0x0000003839645220 */ /* 0x000fe20000410000 */
[C---:B------:R-:W-:Y:S01]  /*6cd0*/  @P3 FMUL.FTZ R56, R67.reuse, UR7 ;  /* 0x0000000743383c20 */ /* 0x040fe20008410000 */
[----:B------:R-:W-:Y:S01]  /*6ce0*/  @P3 FMUL.FTZ R57, R67, UR7 ;  /* 0x0000000743393c20 */ /* 0x000fe20008410000 */
[----:B------:R-:W-:Y:S01]  /*6cf0*/  LOP3.LUT P5, RZ, R107, 0xff00, RZ, 0xc0, !PT ;  /* 0x0000ff006bff7812 */ /* 0x000fe200078ac0ff */
[----:B------:R-:W1:Y:S01]  /*6d00*/  @P4 LDC R130, c[0x0][0x408] ;  /* 0x00010200ff824b82 */ /* 0x000e620000000800 */
[----:B0-----:R-:W-:-:S04]  /*6d10*/  @P3 FMUL.FTZ R56, R56, R103 ;  /* 0x0000006738383220 */ /* 0x001fc80000410000 */
[----:B------:R-:W-:Y:S01]  /*6d20*/  @P3 FMUL.FTZ R110, R97, R56 ;  /* 0x00000038616e3220 */ /* 0x000fe20000410000 */
[----:B------:R-:W-:Y:S01]  /*6d30*/  PRMT R56, R53, 0x7632, R56 ;  /* 0x0000763235387816 */ /* 0x000fe20000000038 */
[----:B------:R-:W-:-:S05]  /*6d40*/  HFMA2 R97, -RZ, RZ, 0, 0 ;  /* 0x00000000ff617431 */ /* 0x000fca00000001ff */
[----:B------:R-:W0:Y:S01]  /*6d50*/  @P5 LDC R129, c[0x0][0x408] ;  /* 0x00010200ff815b82 */ /* 0x000e220000000800 */
[----:B---3--:R-:W-:Y:S01]  /*6d60*/  @P3 FMUL.FTZ R57, R57, R102 ;  /* 0x0000006639393220 */ /* 0x008fe20000410000 */
[----:B------:R-:W-:-:S05]  /*6d70*/  @P3 SHF.L.U32 R56, R56, 0x10, RZ ;  /* 0x0000001038383819 */ /* 0x000fca00000006ff */
[----:B------:R-:W-:Y:S01]  /*6d80*/  @P3 FMUL.FTZ R97, R57, R56 ;  /* 0x0000003839613220 */ /* 0x000fe20000410000 */
[----:B------:R-:W3:Y:S01]  /*6d90*/  @P6 LDC R102, c[0x0][0x408] ;  /* 0x00010200ff666b82 */ /* 0x000ee20000000800 */
[--C-:B------:R-:W-:Y:S01]  /*6da0*/  FFMA.FTZ R56, R135, UR11, R209.reuse ;  /* 0x0000000b87387c23 */ /* 0x100fe200080100d1 */
[----:B------:R-:W-:Y:S01]  /*6db0*/  ISETP.GE.U32.AND P3, PT, R106, RZ, PT ;  /* 0x000000ff6a00720c */ /* 0x000fe20003f66070 */
[----:B------:R-:W-:Y:S01]  /*6dc0*/  FFMA.FTZ R57, R140, UR11, R209 ;  /* 0x0000000b8c397c23 */ /* 0x000fe200080100d1 */
[----:B------:R-:W-:Y:S01]  /*6dd0*/  F2FP.BF16.F32.PACK_AB R97, R97, R100 ;  /* 0x000000646161723e */ /* 0x000fe200000010ff */
[----:B------:R-:W-:Y:S01]  /*6de0*/  FADD.FTZ R137, R137, -R56 ;  /* 0x8000003889897221 */ /* 0x000fe20000010000 */
[----:B------:R-:W-:Y:S01]  /*6df0*/  ISETP.GE.U32.AND.EX P3, PT, R107, 0x1000000, PT, P3 ;  /* 0x010000006b00780c */ /* 0x000fe20003f66130 */
[----:B------:R-:W-:Y:S01]  /*6e00*/  FADD.FTZ R138, R138, -R57 ;  /* 0x800000398a8a7221 */ /* 0x000fe20000010000 */
[----:B------:R-:W4:Y:S01]  /*6e10*/  @P5 LDC R107, c[0x0][0x408] ;  /* 0x00010200ff6b5b82 */ /* 0x000f220000000800 */
[----:B------:R-:W-:-:S02]  /*6e20*/  FFMA.FTZ R56, R137, UR10, R92 ;  /* 0x0000000a89387c23 */ /* 0x000fc4000801005c */
[----:B------:R-:W-:Y:S02]  /*6e30*/  FFMA.FTZ R57, R138, UR10, R93 ;  /* 0x0000000a8a397c23 */ /* 0x000fe4000801005d */
[C---:B------:R-:W-:Y:S01]  /*6e40*/  @P6 FMUL.FTZ R59, R56.reuse, UR7 ;  /* 0x00000007383b6c20 */ /* 0x040fe20008410000 */
[----:B------:R-:W-:Y:S02]  /*6e50*/  @P6 FMUL.FTZ R103, R56, UR7 ;  /* 0x0000000738676c20 */ /* 0x000fe40008410000 */
[----:B------:R-:W1:Y:S02]  /*6e60*/  @P4 LDC R106, c[0x0][0x408] ;  /* 0x00010200ff6a4b82 */ /* 0x000e640000000800 */
[----:B--2---:R-:W-:Y:S01]  /*6e70*/  @P6 FMUL.FTZ R103, R103, R128 ;  /* 0x0000008067676220 */ /* 0x004fe20000410000 */
[----:B------:R-:W-:Y:S02]  /*6e80*/  HFMA2 R128, -RZ, RZ, 0, 0 ;  /* 0x00000000ff807431 */ /* 0x000fe400000001ff */
[----:B---3--:R-:W-:Y:S01]  /*6e90*/  @P6 FMUL.FTZ R59, R59, R102 ;  /* 0x000000663b3b6220 */ /* 0x008fe20000410000 */
[----:B------:R-:W-:-:S02]  /*6ea0*/  @P5 FMUL.FTZ R102, R57, UR7 ;  /* 0x0000000739665c20 */ /* 0x000fc40008410000 */
[----:B------:R-:W2:Y:S01]  /*6eb0*/  @P3 LDC R132, c[0x0][0x408] ;  /* 0x00010200ff843b82 */ /* 0x000ea20000000800 */
[----:B------:R-:W-:Y:S01]  /*6ec0*/  @P6 FMUL.FTZ R111, R58, R59 ;  /* 0x0000003b3a6f6220 */ /* 0x000fe20000410000 */
[----:B------:R-:W-:Y:S01]  /*6ed0*/  @P5 PRMT R59, R98, 0x7632, R59 ;  /* 0x00007632623b5816 */ /* 0x000fe2000000003b */
[----:B0-----:R-:W-:Y:S01]  /*6ee0*/  @P5 FMUL.FTZ R102, R102, R129 ;  /* 0x0000008166665220 */ /* 0x001fe20000410000 */
[C---:B------:R-:W-:Y:S02]  /*6ef0*/  @P6 SHF.L.U32 R58, R54.reuse, 0x10, RZ ;  /* 0x00000010363a6819 */ /* 0x040fe400000006ff */
[----:B------:R-:W-:Y:S02]  /*6f00*/  @P5 SHF.L.U32 R59, R59, 0x10, RZ ;  /* 0x000000103b3b5819 */ /* 0x000fe400000006ff */
[----:B------:R-:W0:Y:S01]  /*6f10*/  @P3 LDC R133, c[0x0][0x408] ;  /* 0x00010200ff853b82 */ /* 0x000e220000000800 */
[----:B------:R-:W-:Y:S01]  /*6f20*/  MOV R98, RZ ;  /* 0x000000ff00627202 */ /* 0x000fe20000000f00 */
[----:B------:R-:W-:Y:S01]  /*6f30*/  @P6 FMUL.FTZ R98, R103, R58 ;  /* 0x0000003a67626220 */ /* 0x000fe20000410000 */
[----:B------:R-:W-:Y:S01]  /*6f40*/  PRMT R129, R54, 0x7632, R129 ;  /* 0x0000763236817816 */ /* 0x000fe20000000081 */
[----:B------:R-:W-:Y:S01]  /*6f50*/  @P5 FMUL.FTZ R58, R57, UR7 ;  /* 0x00000007393a5c20 */ /* 0x000fe20008410000 */
[----:B------:R-:W-:Y:S01]  /*6f60*/  @P5 FMUL.FTZ R128, R59, R102 ;  /* 0x000000663b805220 */ /* 0x000fe20000410000 */
[----:B------:R-:W-:-:S02]  /*6f70*/  MOV R103, RZ ;  /* 0x000000ff00677202 */ /* 0x000fc40000000f00 */
[----:B------:R-:W-:Y:S01]  /*6f80*/  @P5 SHF.L.U32 R59, R129, 0x10, RZ ;  /* 0x00000010813b5819 */ /* 0x000fe200000006ff */
[----:B----4-:R-:W-:Y:S01]  /*6f90*/  @P5 FMUL.FTZ R102, R58, R107 ;  /* 0x0000006b3a665220 */ /* 0x010fe20000410000 */
[----:B------:R-:W-:Y:S01]  /*6fa0*/  FFMA.FTZ R58, R139, UR10, R94 ;  /* 0x0000000a8b3a7c23 */ /* 0x000fe2000801005e */
[----:B------:R-:W-:Y:S02]  /*6fb0*/  HFMA2 R129, -RZ, RZ, 0, 0 ;  /* 0x00000000ff817431 */ /* 0x000fe400000001ff */
[----:B------:R-:W-:Y:S01]  /*6fc0*/  @P5 FMUL.FTZ R103, R102, R59 ;  /* 0x0000003b66675220 */ /* 0x000fe20000410000 */
[C---:B------:R-:W-:Y:S01]  /*6fd0*/  @P4 FMUL.FTZ R59, R58.reuse, UR7 ;  /* 0x000000073a3b4c20 */ /* 0x040fe20008410000 */
[----:B------:R-:W-:-:S03]  /*6fe0*/  @P4 FMUL.FTZ R107, R58, UR7 ;  /* 0x000000073a6b4c20 */ /* 0x000fc60008410000 */
[----:B-1----:R-:W-:Y:S01]  /*6ff0*/  @P4 FMUL.FTZ R102, R59, R106 ;  /* 0x0000006a3b664220 */ /* 0x002fe20000410000 */
[----:B------:R-:W-:Y:S01]  /*7000*/  FFMA.FTZ R106, R143, UR11, R209 ;  /* 0x0000000b8f6a7c23 */ /* 0x000fe200080100d1 */
[----:B------:R-:W-:Y:S01]  /*7010*/  @P4 SHF.L.U32 R59, R99, 0x10, RZ ;  /* 0x00000010633b4819 */ /* 0x000fe200000006ff */
[----:B------:R-:W-:Y:S01]  /*7020*/  @P4 FMUL.FTZ R131, R107, R130 ;  /* 0x000000826b834220 */ /* 0x000fe20000410000 */
[----:B------:R-:W-:Y:S01]  /*7030*/  @P3 PRMT R99, R99, 0x7632, R99 ;  /* 0x0000763263633816 */ /* 0x000fe20000000063 */
[----:B------:R-:W-:Y:S01]  /*7040*/  FADD.FTZ R106, R141, -R106 ;  /* 0x8000006a8d6a7221 */ /* 0x000fe20000010000 */
[----:B------:R-:W-:Y:S01]  /*7050*/  F2FP.BF16.F32.PACK_AB R98, R103, R98 ;  /* 0x000000626762723e */ /* 0x000fe200000010ff */
[----:B------:R-:W-:Y:S01]  /*7060*/  @P4 FMUL.FTZ R129, R59, R102 ;  /* 0x000000663b814220 */ /* 0x000fe20000410000 */
[----:B------:R-:W-:Y:S01]  /*7070*/  MOV R102, RZ ;  /* 0x000000ff00667202 */ /* 0x000fe20000000f00 */
[----:B------:R-:W-:Y:S01]  /*7080*/  FFMA.FTZ R59, R106, UR10, R95 ;  /* 0x0000000a6a3b7c23 */ /* 0x000fe2000801005f */
[----:B------:R-:W-:-:S02]  /*7090*/  @P4 SHF.L.U32 R106, R55, 0x10, RZ ;  /* 0x00000010376a4819 */ /* 0x000fc400000006ff */
[----:B------:R-:W-:Y:S01]  /*70a0*/  @P3 SHF.L.U32 R99, R99, 0x10, RZ ;  /* 0x0000001063633819 */ /* 0x000fe200000006ff */
[C---:B------:R-:W-:Y:S01]  /*70b0*/  @P3 FMUL.FTZ R107, R59.reuse, UR7 ;  /* 0x000000073b6b3c20 */ /* 0x040fe20008410000 */
[----:B------:R-:W-:Y:S01]  /*70c0*/  @P3 FMUL.FTZ R130, R59, UR7 ;  /* 0x000000073b823c20 */ /* 0x000fe20008410000 */
[----:B------:R-:W-:Y:S01]  /*70d0*/  @P4 FMUL.FTZ R102, R131, R106 ;  /* 0x0000006a83664220 */ /* 0x000fe20000410000 */
[----:B------:R-:W-:Y:S01]  /*70e0*/  PRMT R131, R55, 0x7632, R131 ;  /* 0x0000763237837816 */ /* 0x000fe20000000083 */
[----:B--2---:R-:W-:Y:S01]  /*70f0*/  @P3 FMUL.FTZ R106, R107, R132 ;  /* 0x000000846b6a3220 */ /* 0x004fe20000410000 */
[----:B------:R-:W-:Y:S02]  /*7100*/  HFMA2 R107, -RZ, RZ, 0, 0 ;  /* 0x00000000ff6b7431 */ /* 0x000fe400000001ff */
[----:B0-----:R-:W-:Y:S01]  /*7110*/  @P3 FMUL.FTZ R132, R130, R133 ;  /* 0x0000008582843220 */ /* 0x001fe20000410000 */
[----:B------:R-:W-:Y:S02]  /*7120*/  @P3 SHF.L.U32 R131, R131, 0x10, RZ ;  /* 0x0000001083833819 */ /* 0x000fe400000006ff */
[----:B------:R-:W-:Y:S01]  /*7130*/  MOV R130, RZ ;  /* 0x000000ff00827202 */ /* 0x000fe20000000f00 */
[----:B------:R-:W-:-:S02]  /*7140*/  @P3 FMUL.FTZ R130, R99, R106 ;  /* 0x0000006a63823220 */ /* 0x000fc40000410000 */
[----:B------:R-:W-:-:S05]  /*7150*/  @P3 FMUL.FTZ R107, R132, R131 ;  /* 0x00000083846b3220 */ /* 0x000fca0000410000 */
[----:B------:R-:W-:Y:S01]  /*7160*/  F2FP.BF16.F32.PACK_AB R99, R107, R102 ;  /* 0x000000666b63723e */ /* 0x000fe200000010ff */
[----:B------:R-:W-:Y:S06]  /*7170*/  BRA `(.L_x_5526) ;  /* 0x0000001400887947 */ /* 0x000fec0003800000 */
.L_x_5525:
[--C-:B------:R-:W-:Y:S01]  /*7180*/  FFMA.FTZ R0, R133, UR11, R209.reuse ;  /* 0x0000000b85007c23 */ /* 0x100fe200080100d1 */
[----:B------:R-:W-:Y:S01]  /*7190*/  LOP3.LUT P3, RZ, R106, 0xff, RZ, 0xc0, !PT ;  /* 0x000000ff6aff7812 */ /* 0x000fe2000786c0ff */
[----:B------:R-:W-:Y:S01]  /*71a0*/  FFMA.FTZ R101, R132, UR11, R209 ;  /* 0x0000000b84657c23 */ /* 0x000fe200080100d1 */
[----:B------:R-:W-:Y:S01]  /*71b0*/  LOP3.LUT P4, RZ, R106, 0xff00, RZ, 0xc0, !PT ;  /* 0x0000ff006aff7812 */ /* 0x000fe2000788c0ff */
[----:B------:R-:W-:Y:S01]  /*71c0*/  FADD.FTZ R129, R129, -R0 ;  /* 0x8000000081817221 */ /* 0x000fe20000010000 */
[----:B------:R-:W-:Y:S01]  /*71d0*/  MOV R100, RZ ;  /* 0x000000ff00647202 */ /* 0x000fe20000000f00 */
[----:B------:R-:W-:Y:S01]  /*71e0*/  FADD.FTZ R134, R134, -R101 ;  /* 0x8000006586867221 */ /* 0x000fe20000010000 */
[----:B------:R-:W-:Y:S01]  /*71f0*/  PRMT R103, R52, 0x7632, R103 ;  /* 0x0000763234677816 */ /* 0x000fe20000000067 */
[----:B------:R-:W-:Y:S01]  /*7200*/  FFMA.FTZ R0, R129, UR10, R88 ;  /* 0x0000000a81007c23 */ /* 0x000fe20008010058 */
[----:B------:R-:W-:Y:S01]  /*7210*/  FFMA.FTZ R131, R131, UR11, R209 ;  /* 0x0000000b83837c23 */ /* 0x000fe200080100d1 */
[----:B------:R-:W-:Y:S01]  /*7220*/  FFMA.FTZ R134, R134, UR10, R89 ;  /* 0x0000000a86867c23 */ /* 0x000fe20008010059 */
[----:B------:R-:W-:-:S02]  /*7230*/  HFMA2 R110, -RZ, RZ, 0, 0 ;  /* 0x00000000ff6e7431 */ /* 0x000fc400000001ff */
[----:B------:R-:W-:Y:S01]  /*7240*/  FMUL.FTZ R0, R0, UR7 ;  /* 0x0000000700007c20 */ /* 0x000fe20008410000 */
[----:B------:R-:W-:Y:S01]  /*7250*/  FADD.FTZ R131, R128, -R131 ;  /* 0x8000008380837221 */ /* 0x000fe20000010000 */
[----:B-----5:R-:W-:Y:S01]  /*7260*/  @P3 SHF.L.U32 R102, R96, 0x10, RZ ;  /* 0x0000001060663819 */ /* 0x020fe200000006ff */
[----:B------:R-:W-:Y:S01]  /*7270*/  FFMA.FTZ R142, R142, UR11, R209 ;  /* 0x0000000b8e8e7c23 */ /* 0x000fe200080100d1 */
[----:B------:R-:W-:Y:S01]  /*7280*/  FMUL.FTZ R101, R0, UR23 ;  /* 0x0000001700657c20 */ /* 0x000fe20008410000 */
[----:B------:R-:W-:Y:S01]  /*7290*/  HFMA2 R0, -RZ, RZ, 0, 0 ;  /* 0x00000000ff007431 */ /* 0x000fe200000001ff */
[----:B------:R-:W-:Y:S01]  /*72a0*/  @P3 SHF.L.U32 R108, R52, 0x10, RZ ;  /* 0x00000010346c3819 */ /* 0x000fe200000006ff */
[----:B------:R-:W-:Y:S01]  /*72b0*/  FADD.FTZ R139, R139, -R142 ;  /* 0x8000008e8b8b7221 */ /* 0x000fe20000010000 */
[----:B------:R-:W-:Y:S02]  /*72c0*/  @P4 SHF.L.U32 R103, R103, 0x10, RZ ;  /* 0x0000001067674819 */ /* 0x000fe400000006ff */
[----:B------:R-:W-:Y:S01]  /*72d0*/  LOP3.LUT P6, RZ, R107, 0xff, RZ, 0xc0, !PT ;  /* 0x000000ff6bff7812 */ /* 0x000fe200078cc0ff */
[-C--:B------:R-:W-:Y:S01]  /*72e0*/  @P3 FMUL.FTZ R0, R102, R101.reuse ;  /* 0x0000006566003220 */ /* 0x080fe20000410000 */
[----:B------:R-:W-:Y:S01]  /*72f0*/  @P3 FMUL.FTZ R100, R108, R101 ;  /* 0x000000656c643220 */ /* 0x000fe20000410000 */
[----:B------:R-:W-:Y:S01]  /*7300*/  @P4 PRMT R101, R96, 0x7632, R101 ;  /* 0x0000763260654816 */ /* 0x000fe20000000065 */
[----:B------:R-:W-:Y:S01]  /*7310*/  FMUL.FTZ R96, R134, UR7 ;  /* 0x0000000786607c20 */ /* 0x000fe20008410000 */
[----:B------:R-:W-:-:S02]  /*7320*/  CS2R R108, SRZ ;  /* 0x00000000006c7805 */ /* 0x000fc4000001ff00 */
[----:B------:R-:W-:Y:S01]  /*7330*/  LOP3.LUT P3, RZ, R106, 0xff0000, RZ, 0xc0, !PT ;  /* 0x00ff00006aff7812 */ /* 0x000fe2000786c0ff */
[----:B------:R-:W-:Y:S01]  /*7340*/  FFMA.FTZ R139, R139, UR10, R94 ;  /* 0x0000000a8b8b7c23 */ /* 0x000fe2000801005e */
[----:B------:R-:W-:Y:S01]  /*7350*/  @P4 SHF.L.U32 R101, R101, 0x10, RZ ;  /* 0x0000001065654819 */ /* 0x000fe200000006ff */
[----:B------:R-:W-:Y:S01]  /*7360*/  FMUL.FTZ R96, R96, UR23 ;  /* 0x0000001760607c20 */ /* 0x000fe20008410000 */
[----:B------:R-:W-:Y:S02]  /*7370*/  LOP3.LUT P5, RZ, R107, 0xff00, RZ, 0xc0, !PT ;  /* 0x0000ff006bff7812 */ /* 0x000fe400078ac0ff */
[C---:B------:R-:W-:Y:S01]  /*7380*/  PRMT R129, R54.reuse, 0x7632, R129 ;  /* 0x0000763236817816 */ /* 0x040fe20000000081 */
[----:B------:R-:W-:Y:S01]  /*7390*/  @P4 FMUL.FTZ R109, R101, R96 ;  /* 0x00000060656d4220 */ /* 0x000fe20000410000 */
[----:B------:R-:W-:Y:S01]  /*73a0*/  HFMA2 R101, -RZ, RZ, 0, 0 ;  /* 0x00000000ff657431 */ /* 0x000fe200000001ff */
[----:B------:R-:W-:-:S04]  /*73b0*/  @P6 SHF.L.U32 R128, R54, 0x10, RZ ;  /* 0x0000001036806819 */ /* 0x000fc800000006ff */
[----:B------:R-:W-:Y:S01]  /*73c0*/  @P3 SHF.L.U32 R111, R53, 0x10, RZ ;  /* 0x00000010356f3819 */ /* 0x000fe200000006ff */
[----:B------:R-:W-:Y:S01]  /*73d0*/  @P4 FMUL.FTZ R101, R103, R96 ;  /* 0x0000006067654220 */ /* 0x000fe20000410000 */
[----:B------:R-:W-:Y:S01]  /*73e0*/  FFMA.FTZ R96, R131, UR10, R90 ;  /* 0x0000000a83607c23 */ /* 0x000fe2000801005a */
[----:B------:R-:W-:Y:S01]  /*73f0*/  LOP3.LUT P4, RZ, R106, 0xff000000, RZ, 0xc0, !PT ;  /* 0xff0000006aff7812 */ /* 0x000fe2000788c0ff */
[--C-:B------:R-:W-:Y:S01]  /*7400*/  FFMA.FTZ R103, R130, UR11, R209.reuse ;  /* 0x0000000b82677c23 */ /* 0x100fe200080100d1 */
[----:B------:R-:W-:Y:S01]  /*7410*/  @P5 SHF.L.U32 R129, R129, 0x10, RZ ;  /* 0x0000001081815819 */ /* 0x000fe200000006ff */
[----:B------:R-:W-:Y:S01]  /*7420*/  FMUL.FTZ R96, R96, UR7 ;  /* 0x0000000760607c20 */ /* 0x000fe20008410000 */
[----:B------:R-:W-:Y:S01]  /*7430*/  FFMA.FTZ R130, R143, UR11, R209 ;  /* 0x0000000b8f827c23 */ /* 0x000fe200080100d1 */
[----:B------:R-:W-:Y:S01]  /*7440*/  FADD.FTZ R136, R136, -R103 ;  /* 0x8000006788887221 */ /* 0x000fe20000010000 */
[----:B------:R-:W-:Y:S01]  /*7450*/  @P3 SHF.L.U32 R103, R97, 0x10, RZ ;  /* 0x0000001061673819 */ /* 0x000fe200000006ff */
[----:B------:R-:W-:Y:S01]  /*7460*/  FMUL.FTZ R102, R96, UR23 ;  /* 0x0000001760667c20 */ /* 0x000fe20008410000 */
[----:B------:R-:W-:Y:S01]  /*7470*/  MOV R96, RZ ;  /* 0x000000ff00607202 */ /* 0x000fe20000000f00 */
[----:B------:R-:W-:Y:S01]  /*7480*/  FFMA.FTZ R136, R136, UR10, R91 ;  /* 0x0000000a88887c23 */ /* 0x000fe2000801005b */
[----:B------:R-:W-:Y:S01]  /*7490*/  FADD.FTZ R130, R141, -R130 ;  /* 0x800000828d827221 */ /* 0x000fe20000010000 */
[-C--:B------:R-:W-:Y:S01]  /*74a0*/  @P3 FMUL.FTZ R108, R103, R102.reuse ;  /* 0x00000066676c3220 */ /* 0x080fe20000410000 */
[----:B------:R-:W-:Y:S01]  /*74b0*/  @P3 FMUL.FTZ R96, R111, R102 ;  /* 0x000000666f603220 */ /* 0x000fe20000410000 */
[----:B------:R-:W-:Y:S01]  /*74c0*/  @P4 PRMT R102, R97, 0x7632, R102 ;  /* 0x0000763261664816 */ /* 0x000fe20000000066 */
[----:B------:R-:W-:Y:S01]  /*74d0*/  FMUL.FTZ R97, R136, UR7 ;  /* 0x0000000788617c20 */ /* 0x000fe20008410000 */
[----:B------:R-:W-:Y:S01]  /*74e0*/  FFMA.FTZ R111, R140, UR11, R209 ;  /* 0x0000000b8c6f7c23 */ /* 0x000fe200080100d1 */
[----:B------:R-:W-:-:S02]  /*74f0*/  ISETP.GE.U32.AND P3, PT, R106, RZ, PT ;  /* 0x000000ff6a00720c */ /* 0x000fc40003f66070 */
[----:B------:R-:W-:Y:S01]  /*7500*/  @P4 SHF.L.U32 R103, R102, 0x10, RZ ;  /* 0x0000001066674819 */ /* 0x000fe200000006ff */
[----:B------:R-:W-:Y:S01]  /*7510*/  FMUL.FTZ R102, R97, UR23 ;  /* 0x0000001761667c20 */ /* 0x000fe20008410000 */
[----:B------:R-:W-:Y:S01]  /*7520*/  MOV R97, RZ ;  /* 0x000000ff00617202 */ /* 0x000fe20000000f00 */
[----:B------:R-:W-:Y:S01]  /*7530*/  FADD.FTZ R138, R138, -R111 ;  /* 0x8000006f8a8a7221 */ /* 0x000fe20000010000 */
[----:B------:R-:W-:Y:S02]  /*7540*/  HFMA2 R111, -RZ, RZ, 0, 0 ;  /* 0x00000000ff6f7431 */ /* 0x000fe400000001ff */
[----:B------:R-:W-:Y:S01]  /*7550*/  @P4 FMUL.FTZ R110, R103, R102 ;  /* 0x00000066676e4220 */ /* 0x000fe20000410000 */
[----:B------:R-:W-:Y:S01]  /*7560*/  PRMT R103, R53, 0x7632, R103 ;  /* 0x0000763235677816 */ /* 0x000fe20000000067 */
[----:B------:R-:W-:Y:S01]  /*7570*/  FFMA.FTZ R138, R138, UR10, R93 ;  /* 0x0000000a8a8a7c23 */ /* 0x000fe2000801005d */
[----:B------:R-:W-:Y:S02]  /*7580*/  @P6 SHF.L.U32 R106, R98, 0x10, RZ ;  /* 0x00000010626a6819 */ /* 0x000fe400000006ff */
[----:B------:R-:W-:-:S02]  /*7590*/  @P4 SHF.L.U32 R103, R103, 0x10, RZ ;  /* 0x0000001067674819 */ /* 0x000fc400000006ff */
[----:B------:R-:W-:-:S03]  /*75a0*/  ISETP.GE.U32.AND.EX P3, PT, R107, 0x1000000, PT, P3 ;  /* 0x010000006b00780c */ /* 0x000fc60003f66130 */
[----:B------:R-:W-:Y:S01]  /*75b0*/  @P4 FMUL.FTZ R97, R103, R102 ;  /* 0x0000006667614220 */ /* 0x000fe20000410000 */
[----:B------:R-:W-:Y:S01]  /*75c0*/  FFMA.FTZ R102, R135, UR11, R209 ;  /* 0x0000000b87667c23 */ /* 0x000fe200080100d1 */
[----:B------:R-:W-:-:S03]  /*75d0*/  LOP3.LUT P4, RZ, R107, 0xff0000, RZ, 0xc0, !PT ;  /* 0x00ff00006bff7812 */ /* 0x000fc6000788c0ff */
[----:B------:R-:W-:Y:S01]  /*75e0*/  FADD.FTZ R137, R137, -R102 ;  /* 0x8000006689897221 */ /* 0x000fe20000010000 */
[----:B------:R-:W-:Y:S02]  /*75f0*/  MOV R102, RZ ;  /* 0x000000ff00667202 */ /* 0x000fe40000000f00 */
[----:B------:R-:W-:Y:S01]  /*7600*/  F2FP.BF16.F32.PACK_AB R97, R97, R96 ;  /* 0x000000606161723e */ /* 0x000fe200000010ff */
[----:B------:R-:W-:Y:S01]  /*7610*/  FFMA.FTZ R103, R137, UR10, R92 ;  /* 0x0000000a89677c23 */ /* 0x000fe2000801005c */
[----:B------:R-:W-:Y:S02]  /*7620*/  @P3 PRMT R132, R99, 0x7632, R132 ;  /* 0x0000763263843816 */ /* 0x000fe40000000084 */
[----:B------:R-:W-:Y:S01]  /*7630*/  F2FP.BF16.F32.PACK_AB R96, R101, R100 ;  /* 0x000000646560723e */ /* 0x000fe200000010ff */
[----:B------:R-:W-:Y:S02]  /*7640*/  FMUL.FTZ R103, R103, UR7 ;  /* 0x0000000767677c20 */ /* 0x000fe40008410000 */
[----:B------:R-:W-:-:S02]  /*7650*/  @P4 SHF.L.U32 R131, R55, 0x10, RZ ;  /* 0x0000001037834819 */ /* 0x000fc400000006ff */
[----:B------:R-:W-:-:S04]  /*7660*/  FMUL.FTZ R103, R103, UR23 ;  /* 0x0000001767677c20 */ /* 0x000fc80008410000 */
[-C--:B------:R-:W-:Y:S01]  /*7670*/  @P6 FMUL.FTZ R111, R106, R103.reuse ;  /* 0x000000676a6f6220 */ /* 0x080fe20000410000 */
[----:B------:R-:W-:Y:S01]  /*7680*/  @P5 PRMT R106, R98, 0x7632, R106 ;  /* 0x00007632626a5816 */ /* 0x000fe2000000006a */
[----:B------:R-:W-:Y:S01]  /*7690*/  FMUL.FTZ R98, R138, UR7 ;  /* 0x000000078a627c20 */ /* 0x000fe20008410000 */
[----:B------:R-:W-:Y:S01]  /*76a0*/  @P6 FMUL.FTZ R102, R128, R103 ;  /* 0x0000006780666220 */ /* 0x000fe20000410000 */
[----:B------:R-:W-:Y:S01]  /*76b0*/  HFMA2 R128, -RZ, RZ, 0, 0 ;  /* 0x00000000ff807431 */ /* 0x000fe200000001ff */
[----:B------:R-:W-:Y:S01]  /*76c0*/  @P5 SHF.L.U32 R107, R106, 0x10, RZ ;  /* 0x000000106a6b5819 */ /* 0x000fe200000006ff */
[----:B------:R-:W-:Y:S01]  /*76d0*/  FMUL.FTZ R98, R98, UR23 ;  /* 0x0000001762627c20 */ /* 0x000fe20008410000 */
[----:B------:R-:W-:Y:S02]  /*76e0*/  MOV R103, RZ ;  /* 0x000000ff00677202 */ /* 0x000fe40000000f00 */
[----:B------:R-:W-:Y:S01]  /*76f0*/  MOV R106, RZ ;  /* 0x000000ff006a7202 */ /* 0x000fe20000000f00 */
[-C--:B------:R-:W-:Y:S01]  /*7700*/  @P5 FMUL.FTZ R128, R107, R98.reuse ;  /* 0x000000626b805220 */ /* 0x080fe20000410000 */
[----:B------:R-:W-:Y:S01]  /*7710*/  @P5 FMUL.FTZ R103, R129, R98 ;  /* 0x0000006281675220 */ /* 0x000fe20000410000 */
[----:B------:R-:W-:Y:S01]  /*7720*/  FMUL.FTZ R98, R139, UR7 ;  /* 0x000000078b627c20 */ /* 0x000fe20008410000 */
[----:B------:R-:W-:Y:S01]  /*7730*/  HFMA2 R129, -RZ, RZ, 0, 0 ;  /* 0x00000000ff817431 */ /* 0x000fe200000001ff */
[----:B------:R-:W-:Y:S01]  /*7740*/  @P4 SHF.L.U32 R107, R99, 0x10, RZ ;  /* 0x00000010636b4819 */ /* 0x000fe200000006ff */
[----:B------:R-:W-:Y:S01]  /*7750*/  FFMA.FTZ R99, R130, UR10, R95 ;  /* 0x0000000a82637c23 */ /* 0x000fe2000801005f */
[----:B------:R-:W-:Y:S01]  /*7760*/  FMUL.FTZ R98, R98, UR23 ;  /* 0x0000001762627c20 */ /* 0x000fe20008410000 */
[----:B------:R-:W-:-:S03]  /*7770*/  HFMA2 R130, -RZ, RZ, 0, 0 ;  /* 0x00000000ff827431 */ /* 0x000fc600000001ff */
[-C--:B------:R-:W-:Y:S01]  /*7780*/  @P4 FMUL.FTZ R106, R131, R98.reuse ;  /* 0x00000062836a4220 */ /* 0x080fe20000410000 */
[----:B------:R-:W-:Y:S01]  /*7790*/  @P4 FMUL.FTZ R129, R107, R98 ;  /* 0x000000626b814220 */ /* 0x000fe20000410000 */
[----:B------:R-:W-:Y:S01]  /*77a0*/  PRMT R131, R55, 0x7632, R131 ;  /* 0x0000763237837816 */ /* 0x000fe20000000083 */
[----:B------:R-:W-:Y:S01]  /*77b0*/  FMUL.FTZ R98, R99, UR7 ;  /* 0x0000000763627c20 */ /* 0x000fe20008410000 */
[----:B------:R-:W-:Y:S02]  /*77c0*/  MOV R99, RZ ;  /* 0x000000ff00637202 */ /* 0x000fe40000000f00 */
[----:B------:R-:W-:Y:S01]  /*77d0*/  @P3 SHF.L.U32 R131, R131, 0x10, RZ ;  /* 0x0000001083833819 */ /* 0x000fe200000006ff */
[----:B------:R-:W-:Y:S01]  /*77e0*/  FMUL.FTZ R98, R98, UR23 ;  /* 0x0000001762627c20 */ /* 0x000fe20008410000 */
[----:B------:R-:W-:-:S03]  /*77f0*/  @P3 SHF.L.U32 R107, R132, 0x10, RZ ;  /* 0x00000010846b3819 */ /* 0x000fc600000006ff */
[-C--:B------:R-:W-:Y:S02]  /*7800*/  @P3 FMUL.FTZ R99, R131, R98.reuse ;  /* 0x0000006283633220 */ /* 0x080fe40000410000 */
[----:B------:R-:W-:Y:S01]  /*7810*/  @P3 FMUL.FTZ R130, R107, R98 ;  /* 0x000000626b823220 */ /* 0x000fe20000410000 */
[----:B------:R-:W-:Y:S02]  /*7820*/  F2FP.BF16.F32.PACK_AB R98, R103, R102 ;  /* 0x000000666762723e */ /* 0x000fe400000010ff */
[----:B------:R-:W-:Y:S01]  /*7830*/  F2FP.BF16.F32.PACK_AB R99, R99, R106 ;  /* 0x0000006a6363723e */ /* 0x000fe200000010ff */
[----:B------:R-:W-:Y:S06]  /*7840*/  BRA `(.L_x_5526) ;  /* 0x0000000c00d47947 */ /* 0x000fec0003800000 */
.L_x_5524:
[----:B------:R-:W-:Y:S05]  /*7850*/  @!P0 BRA `(.L_x_5527) ;  /* 0x0000000800248947 */ /* 0x000fea0003800000 */
[C---:B------:R-:W-:Y:S01]  /*7860*/  LOP3.LUT P5, RZ, R106.reuse, 0xff, RZ, 0xc0, !PT ;  /* 0x000000ff6aff7812 */ /* 0x040fe200078ac0ff */
[--C-:B------:R-:W-:Y:S01]  /*7870*/  FFMA.FTZ R0, R133, UR11, R209.reuse ;  /* 0x0000000b85007c23 */ /* 0x100fe200080100d1 */
[----:B------:R-:W-:Y:S01]  /*7880*/  LOP3.LUT P6, RZ, R106, 0xff00, RZ, 0xc0, !PT ;  /* 0x0000ff006aff7812 */ /* 0x000fe200078cc0ff */
[----:B------:R-:W-:Y:S01]  /*7890*/  FFMA.FTZ R65, R132, UR11, R209 ;  /* 0x0000000b84417c23 */ /* 0x000fe200080100d1 */
[C---:B------:R-:W-:Y:S01]  /*78a0*/  LOP3.LUT P4, RZ, R106.reuse, 0xff0000, RZ, 0xc0, !PT ;  /* 0x00ff00006aff7812 */ /* 0x040fe2000788c0ff */
[----:B------:R-:W-:Y:S01]  /*78b0*/  FADD.FTZ R0, R129, -R0 ;  /* 0x8000000081007221 */ /* 0x000fe20000010000 */
[----:B------:R-:W-:Y:S01]  /*78c0*/  LOP3.LUT P3, RZ, R106, 0xff000000, RZ, 0xc0, !PT ;  /* 0xff0000006aff7812 */ /* 0x000fe2000786c0ff */
[----:B------:R-:W-:Y:S01]  /*78d0*/  FADD.FTZ R65, R134, -R65 ;  /* 0x8000004186417221 */ /* 0x000fe20000010000 */
[----:B------:R-:W-:Y:S01]  /*78e0*/  CS2R R100, SRZ ;  /* 0x0000000000647805 */ /* 0x000fe2000001ff00 */
[----:B------:R-:W-:Y:S01]  /*78f0*/  FMUL.FTZ R64, R0, UR10 ;  /* 0x0000000a00407c20 */ /* 0x000fe20008410000 */
[----:B------:R-:W-:-:S02]  /*7900*/  HFMA2 R0, -RZ, RZ, 0, 0 ;  /* 0x00000000ff007431 */ /* 0x000fc400000001ff */
[----:B------:R-:W-:Y:S01]  /*7910*/  FMUL.FTZ R65, R65, UR10 ;  /* 0x0000000a41417c20 */ /* 0x000fe20008410000 */
[----:B------:R-:W-:Y:S01]  /*7920*/  CS2R R108, SRZ ;  /* 0x00000000006c7805 */ /* 0x000fe2000001ff00 */
[----:B------:R-:W0:Y:S01]  /*7930*/  @P5 LDC R59, c[0x0][0x408] ;  /* 0x00010200ff3b5b82 */ /* 0x000e220000000800 */
[----:B------:R-:W-:Y:S01]  /*7940*/  @P5 FMUL.FTZ R56, R64, UR7 ;  /* 0x0000000740385c20 */ /* 0x000fe20008410000 */
[C---:B-----5:R-:W-:Y:S01]  /*7950*/  @P5 SHF.L.U32 R57, R96.reuse, 0x10, RZ ;  /* 0x0000001060395819 */ /* 0x060fe200000006ff */
[--C-:B------:R-:W-:Y:S01]  /*7960*/  FFMA.FTZ R131, R131, UR11, R209.reuse ;  /* 0x0000000b83837c23 */ /* 0x100fe200080100d1 */
[----:B------:R-:W-:Y:S01]  /*7970*/  @P6 PRMT R96, R96, 0x7632, R96 ;  /* 0x0000763260606816 */ /* 0x000fe20000000060 */
[----:B------:R-:W-:Y:S02]  /*7980*/  FFMA.FTZ R142, R142, UR11, R209 ;  /* 0x0000000b8e8e7c23 */ /* 0x000fe400080100d1 */
[----:B------:R-:W-:Y:S01]  /*7990*/  FADD.FTZ R131, R128, -R131 ;  /* 0x8000008380837221 */ /* 0x000fe20000010000 */
[----:B------:R-:W1:Y:S01]  /*79a0*/  @P5 LDC R58, c[0x0][0x408] ;  /* 0x00010200ff3a5b82 */ /* 0x000e620000000800 */
[----:B------:R-:W-:-:S07]  /*79b0*/  FADD.FTZ R142, R139, -R142 ;  /* 0x8000008e8b8e7221 */ /* 0x000fce0000010000 */
[----:B------:R-:W2:Y:S01]  /*79c0*/  @P6 LDC R67, c[0x0][0x408] ;  /* 0x00010200ff436b82 */ /* 0x000ea20000000800 */
[----:B0-----:R-:W-:-:S07]  /*79d0*/  @P5 FMUL.FTZ R56, R56, R59 ;  /* 0x0000003b38385220 */ /* 0x001fce0000410000 */
[----:B------:R-:W0:Y:S01]  /*79e0*/  @P6 LDC R66, c[0x0][0x408] ;  /* 0x00010200ff426b82 */ /* 0x000e220000000800 */
[----:B------:R-:W-:Y:S01]  /*79f0*/  @P5 FMUL.FTZ R0, R57, R56 ;  /* 0x0000003839005220 */ /* 0x000fe20000410000 */
[----:B------:R-:W-:Y:S01]  /*7a00*/  @P5 FMUL.FTZ R57, R64, UR7 ;  /* 0x0000000740395c20 */ /* 0x000fe20008410000 */
[----:B------:R-:W-:-:S03]  /*7a10*/  @P5 SHF.L.U32 R56, R52, 0x10, RZ ;  /* 0x0000001034385819 */ /* 0x000fc600000006ff */
[----:B-1----:R-:W-:Y:S02]  /*7a20*/  @P5 FMUL.FTZ R57, R57, R58 ;  /* 0x0000003a39395220 */ /* 0x002fe40000410000 */
[----:B------:R-:W1:Y:S02]  /*7a30*/  @P4 LDC R59, c[0x0][0x408] ;  /* 0x00010200ff3b4b82 */ /* 0x000e640000000800 */
[----:B------:R-:W-:Y:S01]  /*7a40*/  @P5 FMUL.FTZ R100, R56, R57 ;  /* 0x0000003938645220 */ /* 0x000fe20000410000 */
[----:B------:R-:W-:Y:S01]  /*7a50*/  @P6 FMUL.FTZ R56, R65, UR7 ;  /* 0x0000000741386c20 */ /* 0x000fe20008410000 */
[----:B------:R-:W-:Y:S02]  /*7a60*/  @P6 SHF.L.U32 R57, R96, 0x10, RZ ;  /* 0x0000001060396819 */ /* 0x000fe400000006ff */
[----:B------:R-:W-:Y:S01]  /*7a70*/  LOP3.LUT P5, RZ, R107, 0xff0000, RZ, 0xc0, !PT ;  /* 0x00ff00006bff7812 */ /* 0x000fe200078ac0ff */
[----:B--2---:R-:W-:Y:S01]  /*7a80*/  @P6 FMUL.FTZ R56, R56, R67 ;  /* 0x0000004338386220 */ /* 0x004fe20000410000 */
[----:B------:R-:W2:Y:S01]  /*7a90*/  @P3 LDC R111, c[0x0][0x408] ;  /* 0x00010200ff6f3b82 */ /* 0x000ea20000000800 */
[----:B------:R-:W-:-:S02]  /*7aa0*/  FFMA.FTZ R67, R130, UR11, R209 ;  /* 0x0000000b82437c23 */ /* 0x000fc400080100d1 */
[----:B------:R-:W-:Y:S01]  /*7ab0*/  @P6 FMUL.FTZ R109, R57, R56 ;  /* 0x00000038396d6220 */ /* 0x000fe20000410000 */
[----:B------:R-:W-:Y:S01]  /*7ac0*/  PRMT R56, R52, 0x7632, R56 ;  /* 0x0000763234387816 */ /* 0x000fe20000000038 */
[----:B------:R-:W-:Y:S01]  /*7ad0*/  @P6 FMUL.FTZ R57, R65, UR7 ;  /* 0x0000000741396c20 */ /* 0x000fe20008410000 */
[----:B------:R-:W-:Y:S02]  /*7ae0*/  FADD.FTZ R67, R136, -R67 ;  /* 0x8000004388437221 */ /* 0x000fe40000010000 */
[----:B------:R-:W3:Y:S01]  /*7af0*/  @P4 LDC R103, c[0x0][0x408] ;  /* 0x00010200ff674b82 */ /* 0x000ee20000000800 */
[----:B------:R-:W-:Y:S01]  /*7b00*/  @P6 SHF.L.U32 R56, R56, 0x10, RZ ;  /* 0x0000001038386819 */ /* 0x000fe200000006ff */
[----:B0-----:R-:W-:Y:S01]  /*7b10*/  @P6 FMUL.FTZ R57, R57, R66 ;  /* 0x0000004239396220 */ /* 0x001fe20000410000 */
[----:B------:R-:W-:Y:S01]  /*7b20*/  FMUL.FTZ R66, R131, UR10 ;  /* 0x0000000a83427c20 */ /* 0x000fe20008410000 */
[----:B------:R-:W-:Y:S02]  /*7b30*/  FMUL.FTZ R67, R67, UR10 ;  /* 0x0000000a43437c20 */ /* 0x000fe40008410000 */
[----:B------:R-:W-:Y:S01]  /*7b40*/  @P6 FMUL.FTZ R101, R56, R57 ;  /* 0x0000003938656220 */ /* 0x000fe20000410000 */
[C---:B------:R-:W-:Y:S01]  /*7b50*/  @P4 FMUL.FTZ R56, R66.reuse, UR7 ;  /* 0x0000000742384c20 */ /* 0x040fe20008410000 */
[----:B------:R-:W0:Y:S01]  /*7b60*/  @P3 LDC R129, c[0x0][0x408] ;  /* 0x00010200ff813b82 */ /* 0x000e220000000800 */
[----:B------:R-:W-:Y:S01]  /*7b70*/  LOP3.LUT P6, RZ, R107, 0xff, RZ, 0xc0, !PT ;  /* 0x000000ff6bff7812 */ /* 0x000fe200078cc0ff */
[----:B------:R-:W-:Y:S01]  /*7b80*/  @P4 FMUL.FTZ R58, R66, UR7 ;  /* 0x00000007423a4c20 */ /* 0x000fe20008410000 */
[C---:B------:R-:W-:Y:S01]  /*7b90*/  @P4 SHF.L.U32 R57, R97.reuse, 0x10, RZ ;  /* 0x0000001061394819 */ /* 0x040fe200000006ff */
[----:B-1----:R-:W-:Y:S01]  /*7ba0*/  @P4 FMUL.FTZ R56, R56, R59 ;  /* 0x0000003b38384220 */ /* 0x002fe20000410000 */
[----:B------:R-:W-:-:S02]  /*7bb0*/  @P3 PRMT R59, R97, 0x7632, R59 ;  /* 0x00007632613b3816 */ /* 0x000fc4000000003b */
[----:B------:R-:W-:Y:S01]  /*7bc0*/  MOV R97, RZ ;  /* 0x000000ff00617202 */ /* 0x000fe20000000f00 */
[----:B------:R-:W-:Y:S01]  /*7bd0*/  @P4 FMUL.FTZ R108, R57, R56 ;  /* 0x00000038396c4220 */ /* 0x000fe20000410000 */
[----:B------:R-:W-:Y:S01]  /*7be0*/  @P3 FMUL.FTZ R56, R67, UR7 ;  /* 0x0000000743383c20 */ /* 0x000fe20008410000 */
[----:B------:R-:W-:Y:S01]  /*7bf0*/  @P3 SHF.L.U32 R59, R59, 0x10, RZ ;  /* 0x000000103b3b3819 */ /* 0x000fe200000006ff */
[----:B------:R-:W1:Y:S01]  /*7c00*/  @P5 LDC R130, c[0x0][0x408] ;  /* 0x00010200ff825b82 */ /* 0x000e620000000800 */
[----:B------:R-:W-:Y:S01]  /*7c10*/  @P4 SHF.L.U32 R57, R53, 0x10, RZ ;  /* 0x0000001035394819 */ /* 0x000fe200000006ff */
[----:B--2---:R-:W-:Y:S01]  /*7c20*/  @P3 FMUL.FTZ R56, R56, R111 ;  /* 0x0000006f38383220 */ /* 0x004fe20000410000 */
[----:B------:R-:W-:Y:S01]  /*7c30*/  CS2R R110, SRZ ;  /* 0x00000000006e7805 */ /* 0x000fe2000001ff00 */
[----:B---3--:R-:W-:Y:S02]  /*7c40*/  @P4 FMUL.FTZ R58, R58, R103 ;  /* 0x000000673a3a4220 */ /* 0x008fe40000410000 */
[----:B------:R-:W-:Y:S01]  /*7c50*/  @P3 FMUL.FTZ R110, R59, R56 ;  /* 0x000000383b6e3220 */ /* 0x000fe20000410000 */
[----:B------:R-:W-:Y:S01]  /*7c60*/  @P3 FMUL.FTZ R56, R67, UR7 ;  /* 0x0000000743383c20 */ /* 0x000fe20008410000 */
[----:B------:R-:W2:Y:S01]  /*7c70*/  @P6 LDC R96, c[0x0][0x408] ;  /* 0x00010200ff606b82 */ /* 0x000ea20000000800 */
[----:B------:R-:W-:Y:S01]  /*7c80*/  @P4 FMUL.FTZ R97, R57, R58 ;  /* 0x0000003a39614220 */ /* 0x000fe20000410000 */
[----:B------:R-:W-:Y:S01]  /*7c90*/  PRMT R57, R53, 0x7632, R57 ;  /* 0x0000763235397816 */ /* 0x000fe20000000039 */
[----:B------:R-:W-:Y:S01]  /*7ca0*/  FFMA.FTZ R58, R135, UR11, R209 ;  /* 0x0000000b873a7c23 */ /* 0x000fe200080100d1 */
[----:B------:R-:W-:Y:S01]  /*7cb0*/  CS2R R102, SRZ ;  /* 0x0000000000667805 */ /* 0x000fe2000001ff00 */
[----:B0-----:R-:W-:Y:S01]  /*7cc0*/  @P3 FMUL.FTZ R129, R56, R129 ;  /* 0x0000008138813220 */ /* 0x001fe20000410000 */
[----:B------:R-:W-:Y:S01]  /*7cd0*/  @P3 SHF.L.U32 R56, R57, 0x10, RZ ;  /* 0x0000001039383819 */ /* 0x000fe200000006ff */
[----:B------:R-:W-:Y:S01]  /*7ce0*/  FADD.FTZ R58, R137, -R58 ;  /* 0x8000003a893a7221 */ /* 0x000fe20000010000 */
[----:B------:R-:W0:Y:S01]  /*7cf0*/  @P6 LDC R128, c[0x0][0x408] ;  /* 0x00010200ff806b82 */ /* 0x000e220000000800 */
[----:B------:R-:W-:-:S02]  /*7d00*/  LOP3.LUT P4, RZ, R107, 0xff00, RZ, 0xc0, !PT ;  /* 0x0000ff006bff7812 */ /* 0x000fc4000788c0ff */
[----:B------:R-:W-:Y:S01]  /*7d10*/  @P3 FMUL.FTZ R102, R56, R129 ;  /* 0x0000008138663220 */ /* 0x000fe20000410000 */
[----:B------:R-:W-:Y:S01]  /*7d20*/  FMUL.FTZ R56, R58, UR10 ;  /* 0x0000000a3a387c20 */ /* 0x000fe20008410000 */
[----:B------:R-:W-:Y:S01]  /*7d30*/  @P6 SHF.L.U32 R58, R98, 0x10, RZ ;  /* 0x00000010623a6819 */ /* 0x000fe200000006ff */
[----:B------:R-:W-:Y:S01]  /*7d40*/  HFMA2 R129, -RZ, RZ, 0, 0 ;  /* 0x00000000ff817431 */ /* 0x000fe200000001ff */
[----:B------:R-:W-:Y:S01]  /*7d50*/  ISETP.GE.U32.AND P3, PT, R106, RZ, PT ;  /* 0x000000ff6a00720c */ /* 0x000fe20003f66070 */
[C---:B------:R-:W-:Y:S01]  /*7d60*/  @P6 FMUL.FTZ R57, R56.reuse, UR7 ;  /* 0x0000000738396c20 */ /* 0x040fe20008410000 */
[----:B------:R-:W3:Y:S01]  /*7d70*/  @P5 LDC R132, c[0x0][0x408] ;  /* 0x00010200ff845b82 */ /* 0x000ee20000000800 */
[----:B------:R-:W-:Y:S01]  /*7d80*/  @P6 FMUL.FTZ R59, R56, UR7 ;  /* 0x00000007383b6c20 */ /* 0x000fe20008410000 */
[----:B------:R-:W-:Y:S02]  /*7d90*/  ISETP.GE.U32.AND.EX P3, PT, R107, 0x1000000, PT, P3 ;  /* 0x010000006b00780c */ /* 0x000fe40003f66130 */
[----:B------:R-:W-:-:S02]  /*7da0*/  @P5 SHF.L.U32 R106, R99, 0x10, RZ ;  /* 0x00000010636a5819 */ /* 0x000fc400000006ff */
[----:B------:R-:W-:Y:S01]  /*7db0*/  @P4 PRMT R98, R98, 0x7632, R98 ;  /* 0x0000763262624816 */ /* 0x000fe20000000062 */
[----:B--2---:R-:W-:Y:S01]  /*7dc0*/  @P6 FMUL.FTZ R57, R57, R96 ;  /* 0x0000006039396220 */ /* 0x004fe20000410000 */
[----:B------:R-:W2:Y:S01]  /*7dd0*/  @P4 LDC R131, c[0x0][0x408] ;  /* 0x00010200ff834b82 */ /* 0x000ea20000000800 */
[----:B------:R-:W-:Y:S02]  /*7de0*/  PRMT R99, R54, 0x7632, R99 ;  /* 0x0000763236637816 */ /* 0x000fe40000000063 */
[----:B------:R-:W-:Y:S01]  /*7df0*/  @P6 FMUL.FTZ R111, R58, R57 ;  /* 0x000000393a6f6220 */ /* 0x000fe20000410000 */
[----:B------:R-:W-:Y:S01]  /*7e00*/  @P6 SHF.L.U32 R57, R54, 0x10, RZ ;  /* 0x0000001036396819 */ /* 0x000fe200000006ff */
[----:B------:R-:W-:Y:S01]  /*7e10*/  FMUL.FTZ R58, R142, UR10 ;  /* 0x0000000a8e3a7c20 */ /* 0x000fe20008410000 */
[----:B------:R-:W-:Y:S01]  /*7e20*/  F2FP.BF16.F32.PACK_AB R97, R102, R97 ;  /* 0x000000616661723e */ /* 0x000fe200000010ff */
[----:B0-----:R-:W-:Y:S01]  /*7e30*/  @P6 FMUL.FTZ R128, R59, R128 ;  /* 0x000000803b806220 */ /* 0x001fe20000410000 */
[----:B------:R-:W0:Y:S01]  /*7e40*/  @P4 LDC R96, c[0x0][0x408] ;  /* 0x00010200ff604b82 */ /* 0x000e220000000800 */
[----:B------:R-:W-:Y:S01]  /*7e50*/  @P5 FMUL.FTZ R107, R58, UR7 ;  /* 0x000000073a6b5c20 */ /* 0x000fe20008410000 */
[--C-:B------:R-:W-:Y:S01]  /*7e60*/  FFMA.FTZ R59, R140, UR11, R209.reuse ;  /* 0x0000000b8c3b7c23 */ /* 0x100fe200080100d1 */
[----:B------:R-:W-:Y:S01]  /*7e70*/  @P6 FMUL.FTZ R103, R57, R128 ;  /* 0x0000008039676220 */ /* 0x000fe20000410000 */
[----:B------:R-:W-:Y:S01]  /*7e80*/  @P5 FMUL.FTZ R57, R58, UR7 ;  /* 0x000000073a395c20 */ /* 0x000fe20008410000 */
[----:B------:R-:W-:Y:S01]  /*7e90*/  FFMA.FTZ R128, R143, UR11, R209 ;  /* 0x0000000b8f807c23 */ /* 0x000fe200080100d1 */
[----:B------:R-:W-:-:S02]  /*7ea0*/  FADD.FTZ R59, R138, -R59 ;  /* 0x8000003b8a3b7221 */ /* 0x000fc40000010000 */
[----:B-1----:R-:W-:Y:S01]  /*7eb0*/  @P5 FMUL.FTZ R57, R57, R130 ;  /* 0x0000008239395220 */ /* 0x002fe20000410000 */
[----:B------:R-:W1:Y:S01]  /*7ec0*/  @P3 LDC R135, c[0x0][0x408] ;  /* 0x00010200ff873b82 */ /* 0x000e620000000800 */
[----:B---3--:R-:W-:Y:S01]  /*7ed0*/  @P5 FMUL.FTZ R132, R107, R132 ;  /* 0x000000846b845220 */ /* 0x008fe20000410000 */
[----:B------:R-:W-:Y:S01]  /*7ee0*/  FADD.FTZ R141, R141, -R128 ;  /* 0x800000808d8d7221 */ /* 0x000fe20000010000 */
[----:B------:R-:W-:Y:S01]  /*7ef0*/  @P5 FMUL.FTZ R129, R106, R57 ;  /* 0x000000396a815220 */ /* 0x000fe20000410000 */
[----:B------:R-:W-:Y:S01]  /*7f00*/  @P5 SHF.L.U32 R57, R55, 0x10, RZ ;  /* 0x0000001037395819 */ /* 0x000fe200000006ff */
[----:B------:R-:W-:Y:S01]  /*7f10*/  HFMA2 R128, -RZ, RZ, 0, 0 ;  /* 0x00000000ff807431 */ /* 0x000fe200000001ff */
[----:B------:R-:W-:Y:S02]  /*7f20*/  MOV R106, RZ ;  /* 0x000000ff006a7202 */ /* 0x000fe40000000f00 */
[----:B------:R-:W-:Y:S01]  /*7f30*/  @P4 SHF.L.U32 R107, R98, 0x10, RZ ;  /* 0x00000010626b4819 */ /* 0x000fe200000006ff */
[----:B------:R-:W-:Y:S01]  /*7f40*/  @P5 FMUL.FTZ R106, R57, R132 ;  /* 0x00000084396a5220 */ /* 0x000fe20000410000 */
[----:B------:R-:W-:Y:S01]  /*7f50*/  FMUL.FTZ R57, R59, UR10 ;  /* 0x0000000a3b397c20 */ /* 0x000fe20008410000 */
[----:B------:R-:W3:Y:S01]  /*7f60*/  @P3 LDC R133, c[0x0][0x408] ;  /* 0x00010200ff853b82 */ /* 0x000ee20000000800 */
[----:B------:R-:W-:-:S02]  /*7f70*/  PRMT R98, R55, 0x7632, R98 ;  /* 0x0000763237627816 */ /* 0x000fc40000000062 */
[----:B------:R-:W-:Y:S01]  /*7f80*/  @P4 FMUL.FTZ R59, R57, UR7 ;  /* 0x00000007393b4c20 */ /* 0x000fe20008410000 */
[----:B------:R-:W-:Y:S02]  /*7f90*/  @P3 PRMT R130, R99, 0x7632, R130 ;  /* 0x0000763263823816 */ /* 0x000fe40000000082 */
[----:B------:R-:W-:Y:S01]  /*7fa0*/  @P3 SHF.L.U32 R98, R98, 0x10, RZ ;  /* 0x0000001062623819 */ /* 0x000fe200000006ff */
[----:B0-----:R-:W-:Y:S01]  /*7fb0*/  @P4 FMUL.FTZ R96, R59, R96 ;  /* 0x000000603b604220 */ /* 0x001fe20000410000 */
[----:B------:R-:W-:Y:S01]  /*7fc0*/  FMUL.FTZ R59, R141, UR10 ;  /* 0x0000000a8d3b7c20 */ /* 0x000fe20008410000 */
[----:B------:R-:W-:Y:S02]  /*7fd0*/  @P4 SHF.L.U32 R99, R99, 0x10, RZ ;  /* 0x0000001063634819 */ /* 0x000fe400000006ff */
[----:B------:R-:W-:Y:S01]  /*7fe0*/  @P4 FMUL.FTZ R128, R107, R96 ;  /* 0x000000606b804220 */ /* 0x000fe20000410000 */
[----:B------:R-:W-:Y:S01]  /*7ff0*/  @P3 FMUL.FTZ R96, R59, UR7 ;  /* 0x000000073b603c20 */ /* 0x000fe20008410000 */
[----:B------:R-:W-:-:S03]  /*8000*/  MOV R107, RZ ;  /* 0x000000ff006b7202 */ /* 0x000fc60000000f00 */
[----:B-1----:R-:W-:-:S04]  /*8010*/  @P3 FMUL.FTZ R135, R96, R135 ;  /* 0x0000008760873220 */ /* 0x002fc80000410000 */
[----:B------:R-:W-:Y:S01]  /*8020*/  @P3 FMUL.FTZ R107, R98, R135 ;  /* 0x00000087626b3220 */ /* 0x000fe20000410000 */
[----:B------:R-:W-:Y:S01]  /*8030*/  @P4 FMUL.FTZ R98, R57, UR7 ;  /* 0x0000000739624c20 */ /* 0x000fe20008410000 */
[----:B---3--:R-:W-:-:S03]  /*8040*/  @P3 FMUL.FTZ R96, R96, R133 ;  /* 0x0000008560603220 */ /* 0x008fc60000410000 */
[----:B--2---:R-:W-:Y:S01]  /*8050*/  @P4 FMUL.FTZ R132, R98, R131 ;  /* 0x0000008362844220 */ /* 0x004fe20000410000 */
[----:B------:R-:W-:Y:S01]  /*8060*/  HFMA2 R98, -RZ, RZ, 0, 0 ;  /* 0x00000000ff627431 */ /* 0x000fe200000001ff */
[----:B------:R-:W-:Y:S02]  /*8070*/  @P3 SHF.L.U32 R131, R130, 0x10, RZ ;  /* 0x0000001082833819 */ /* 0x000fe400000006ff */
[----:B------:R-:W-:Y:S01]  /*8080*/  MOV R130, RZ ;  /* 0x000000ff00827202 */ /* 0x000fe20000000f00 */
[----:B------:R-:W-:Y:S02]  /*8090*/  @P4 FMUL.FTZ R98, R99, R132 ;  /* 0x0000008463624220 */ /* 0x000fe40000410000 */
[----:B------:R-:W-:Y:S01]  /*80a0*/  @P3 FMUL.FTZ R130, R131, R96 ;  /* 0x0000006083823220 */ /* 0x000fe20000410000 */
[----:B------:R-:W-:Y:S02]  /*80b0*/  F2FP.BF16.F32.PACK_AB R96, R101, R100 ;  /* 0x000000646560723e */ /* 0x000fe400000010ff */
[----:B------:R-:W-:-:S02]  /*80c0*/  F2FP.BF16.F32.PACK_AB R99, R107, R106 ;  /* 0x0000006a6b63723e */ /* 0x000fc400000010ff */
[----:B------:R-:W-:Y:S01]  /*80d0*/  F2FP.BF16.F32.PACK_AB R98, R98, R103 ;  /* 0x000000676262723e */ /* 0x000fe200000010ff */
[----:B------:R-:W-:Y:S06]  /*80e0*/  BRA `(.L_x_5526) ;  /* 0x0000000400ac7947 */ /* 0x000fec0003800000 */
.L_x_5527:
        /* <DEDUP_REMOVED lines=8> */
[----:B------:R-:W-:Y:S01]  /*8170*/  FMUL.FTZ R0, R0, UR10 ;  /* 0x0000000a00007c20 */ /* 0x000fe20008410000 */
[----:B------:R-:W-:Y:S01]  /*8180*/  FFMA.FTZ R131, R131, UR11, R209 ;  /* 0x0000000b83837c23 */ /* 0x000fe200080100d1 */
[----:B------:R-:W-:Y:S01]  /*8190*/  FMUL.FTZ R134, R134, UR10 ;  /* 0x0000000a86867c20 */ /* 0x000fe20008410000 */
[----:B------:R-:W-:Y:S01]  /*81a0*/  LOP3.LUT P6, RZ, R107, 0xff, RZ, 0xc0, !PT ;  /* 0x000000ff6bff7812 */ /* 0x000fe200078cc0ff */
        /* <DEDUP_REMOVED lines=8> */
[----:B------:R-:W-:-:S02]  /*8230*/  @P4 SHF.L.U32 R103, R103, 0x10, RZ ;  /* 0x0000001067674819 */ /* 0x000fc400000006ff */
[----:B------:R-:W-:Y:S01]  /*8240*/  LOP3.LUT P5, RZ, R107, 0xff00, RZ, 0xc0, !PT ;  /* 0x0000ff006bff7812 */ /* 0x000fe200078ac0ff */
[-C--:B------:R-:W-:Y:S01]  /*8250*/  @P3 FMUL.FTZ R0, R102, R101.reuse ;  /* 0x0000006566003220 */ /* 0x080fe20000410000 */
[----:B------:R-:W-:Y:S01]  /*8260*/  @P3 FMUL.FTZ R100, R108, R101 ;  /* 0x000000656c643220 */ /* 0x000fe20000410000 */
[----:B------:R-:W-:Y:S01]  /*8270*/  @P4 PRMT R101, R96, 0x7632, R101 ;  /* 0x0000763260654816 */ /* 0x000fe20000000065 */
[----:B------:R-:W-:Y:S01]  /*8280*/  FMUL.FTZ R96, R134, UR7 ;  /* 0x0000000786607c20 */ /* 0x000fe20008410000 */
[----:B------:R-:W-:Y:S02]  /*8290*/  CS2R R108, SRZ ;  /* 0x00000000006c7805 */ /* 0x000fe4000001ff00 */
[----:B------:R-:W-:Y:S01]  /*82a0*/  LOP3.LUT P3, RZ, R106, 0xff0000, RZ, 0xc0, !PT ;  /* 0x00ff00006aff7812 */ /* 0x000fe2000786c0ff */
[----:B------:R-:W-:Y:S01]  /*82b0*/  FMUL.FTZ R142, R142, UR10 ;  /* 0x0000000a8e8e7c20 */ /* 0x000fe20008410000 */
[----:B------:R-:W-:Y:S01]  /*82c0*/  @P4 SHF.L.U32 R101, R101, 0x10, RZ ;  /* 0x0000001065654819 */ /* 0x000fe200000006ff */
[----:B------:R-:W-:Y:S01]  /*82d0*/  FMUL.FTZ R96, R96, UR23 ;  /* 0x0000001760607c20 */ /* 0x000fe20008410000 */
[----:B------:R-:W-:-:S02]  /*82e0*/  @P6 SHF.L.U32 R128, R54, 0x10, RZ ;  /* 0x0000001036806819 */ /* 0x000fc400000006ff */
[----:B------:R-:W-:Y:S01]  /*82f0*/  PRMT R129, R54, 0x7632, R129 ;  /* 0x0000763236817816 */ /* 0x000fe20000000081 */
[----:B------:R-:W-:Y:S01]  /*8300*/  @P4 FMUL.FTZ R109, R101, R96 ;  /* 0x00000060656d4220 */ /* 0x000fe20000410000 */
[----:B------:R-:W-:Y:S02]  /*8310*/  HFMA2 R101, -RZ, RZ, 0, 0 ;  /* 0x00000000ff657431 */ /* 0x000fe400000001ff */
[----:B------:R-:W-:-:S03]  /*8320*/  @P5 SHF.L.U32 R129, R129, 0x10, RZ ;  /* 0x0000001081815819 */ /* 0x000fc600000006ff */
[----:B------:R-:W-:Y:S01]  /*8330*/  @P3 SHF.L.U32 R111, R53, 0x10, RZ ;  /* 0x00000010356f3819 */ /* 0x000fe200000006ff */
[----:B------:R-:W-:Y:S01]  /*8340*/  @P4 FMUL.FTZ R101, R103, R96 ;  /* 0x0000006067654220 */ /* 0x000fe20000410000 */
[----:B------:R-:W-:Y:S01]  /*8350*/  FMUL.FTZ R96, R131, UR10 ;  /* 0x0000000a83607c20 */ /* 0x000fe20008410000 */
[----:B------:R-:W-:Y:S01]  /*8360*/  LOP3.LUT P4, RZ, R106, 0xff000000, RZ, 0xc0, !PT ;  /* 0xff0000006aff7812 */ /* 0x000fe2000788c0ff */
[--C-:B------:R-:W-:Y:S01]  /*8370*/  FFMA.FTZ R103, R130, UR11, R209.reuse ;  /* 0x0000000b82677c23 */ /* 0x100fe200080100d1 */
[----:B------:R-:W-:Y:S01]  /*8380*/  FFMA.FTZ R130, R143, UR11, R209 ;  /* 0x0000000b8f827c23 */ /* 0x000fe200080100d1 */
[----:B------:R-:W-:Y:S02]  /*8390*/  FMUL.FTZ R96, R96, UR7 ;  /* 0x0000000760607c20 */ /* 0x000fe40008410000 */
[----:B------:R-:W-:Y:S01]  /*83a0*/  FADD.FTZ R136, R136, -R103 ;  /* 0x8000006788887221 */ /* 0x000fe20000010000 */
[----:B------:R-:W-:Y:S01]  /*83b0*/  @P3 SHF.L.U32 R103, R97, 0x10, RZ ;  /* 0x0000001061673819 */ /* 0x000fe200000006ff */
[----:B------:R-:W-:Y:S01]  /*83c0*/  FMUL.FTZ R102, R96, UR23 ;  /* 0x0000001760667c20 */ /* 0x000fe20008410000 */
[----:B------:R-:W-:Y:S01]  /*83d0*/  MOV R96, RZ ;  /* 0x000000ff00607202 */ /* 0x000fe20000000f00 */
[----:B------:R-:W-:Y:S01]  /*83e0*/  FMUL.FTZ R136, R136, UR10 ;  /* 0x0000000a88887c20 */ /* 0x000fe20008410000 */
[----:B------:R-:W-:Y:S01]  /*83f0*/  FADD.FTZ R130, R141, -R130 ;  /* 0x800000828d827221 */ /* 0x000fe20000010000 */
[-C--:B------:R-:W-:Y:S01]  /*8400*/  @P3 FMUL.FTZ R108, R103, R102.reuse ;  /* 0x00000066676c3220 */ /* 0x080fe20000410000 */
[----:B------:R-:W-:Y:S01]  /*8410*/  @P3 FMUL.FTZ R96, R111, R102 ;  /* 0x000000666f603220 */ /* 0x000fe20000410000 */
[----:B------:R-:W-:Y:S01]  /*8420*/  @P4 PRMT R102, R97, 0x7632, R102 ;  /* 0x0000763261664816 */ /* 0x000fe20000000066 */
[----:B------:R-:W-:Y:S01]  /*8430*/  FMUL.FTZ R97, R136, UR7 ;  /* 0x0000000788617c20 */ /* 0x000fe20008410000 */
[----:B------:R-:W-:-:S02]  /*8440*/  CS2R R110, SRZ ;  /* 0x00000000006e7805 */ /* 0x000fc4000001ff00 */
[----:B------:R-:W-:Y:S02]  /*8450*/  ISETP.GE.U32.AND P3, PT, R106, RZ, PT ;  /* 0x000000ff6a00720c */ /* 0x000fe40003f66070 */
[----:B------:R-:W-:Y:S01]  /*8460*/  @P4 SHF.L.U32 R103, R102, 0x10, RZ ;  /* 0x0000001066674819 */ /* 0x000fe200000006ff */
[----:B------:R-:W-:Y:S01]  /*8470*/  FMUL.FTZ R102, R97, UR23 ;  /* 0x0000001761667c20 */ /* 0x000fe20008410000 */
[----:B------:R-:W-:Y:S01]  /*8480*/  HFMA2 R97, -RZ, RZ, 0, 0 ;  /* 0x00000000ff617431 */ /* 0x000fe200000001ff */
[----:B------:R-:W-:Y:S02]  /*8490*/  @P6 SHF.L.U32 R106, R98, 0x10, RZ ;  /* 0x00000010626a6819 */ /* 0x000fe400000006ff */
[----:B------:R-:W-:Y:S01]  /*84a0*/  @P4 FMUL.FTZ R110, R103, R102 ;  /* 0x00000066676e4220 */ /* 0x000fe20000410000 */
[----:B------:R-:W-:Y:S02]  /*84b0*/  PRMT R103, R53, 0x7632, R103 ;  /* 0x0000763235677816 */ /* 0x000fe40000000067 */
[----:B------:R-:W-:-:S02]  /*84c0*/  ISETP.GE.U32.AND.EX P3, PT, R107, 0x1000000, PT, P3 ;  /* 0x010000006b00780c */ /* 0x000fc40003f66130 */
[----:B------:R-:W-:-:S05]  /*84d0*/  @P4 SHF.L.U32 R103, R103, 0x10, RZ ;  /* 0x0000001067674819 */ /* 0x000fca00000006ff */
[----:B------:R-:W-:Y:S01]  /*84e0*/  @P4 FMUL.FTZ R97, R103, R102 ;  /* 0x0000006667614220 */ /* 0x000fe20000410000 */
[--C-:B------:R-:W-:Y:S01]  /*84f0*/  FFMA.FTZ R102, R135, UR11, R209.reuse ;  /* 0x0000000b87667c23 */ /* 0x100fe200080100d1 */
[----:B------:R-:W-:Y:S01]  /*8500*/  FFMA.FTZ R103, R140, UR11, R209 ;  /* 0x0000000b8c677c23 */ /* 0x000fe200080100d1 */
[----:B------:R-:W-:Y:S02]  /*8510*/  LOP3.LUT P4, RZ, R107, 0xff0000, RZ, 0xc0, !PT ;  /* 0x00ff00006bff7812 */ /* 0x000fe4000788c0ff */
[----:B------:R-:W-:Y:S01]  /*8520*/  FADD.FTZ R102, R137, -R102 ;  /* 0x8000006689667221 */ /* 0x000fe20000010000 */
[----:B------:R-:W-:Y:S01]  /*8530*/  FADD.FTZ R138, R138, -R103 ;  /* 0x800000678a8a7221 */ /* 0x000fe20000010000 */
[----:B------:R-:W-:Y:S02]  /*8540*/  @P3 PRMT R132, R99, 0x7632, R132 ;  /* 0x0000763263843816 */ /* 0x000fe40000000084 */
[----:B------:R-:W-:Y:S01]  /*8550*/  FMUL.FTZ R102, R102, UR10 ;  /* 0x0000000a66667c20 */ /* 0x000fe20008410000 */
[----:B------:R-:W-:Y:S01]  /*8560*/  FMUL.FTZ R138, R138, UR10 ;  /* 0x0000000a8a8a7c20 */ /* 0x000fe20008410000 */
[----:B------:R-:W-:-:S02]  /*8570*/  F2FP.BF16.F32.PACK_AB R97, R97, R96 ;  /* 0x000000606161723e */ /* 0x000fc400000010ff */
[----:B------:R-:W-:Y:S01]  /*8580*/  FMUL.FTZ R103, R102, UR7 ;  /* 0x0000000766677c20 */ /* 0x000fe20008410000 */
[----:B------:R-:W-:Y:S02]  /*8590*/  MOV R102, RZ ;  /* 0x000000ff00667202 */ /* 0x000fe40000000f00 */
[----:B------:R-:W-:Y:S01]  /*85a0*/  @P4 SHF.L.U32 R131, R55, 0x10, RZ ;  /* 0x0000001037834819 */ /* 0x000fe200000006ff */
[----:B------:R-:W-:Y:S01]  /*85b0*/  FMUL.FTZ R103, R103, UR23 ;  /* 0x0000001767677c20 */ /* 0x000fe20008410000 */
[----:B------:R-:W-:-:S03]  /*85c0*/  F2FP.BF16.F32.PACK_AB R96, R101, R100 ;  /* 0x000000646560723e */ /* 0x000fc600000010ff */
        /* <DEDUP_REMOVED lines=14> */
[----:B------:R-:W-:Y:S01]  /*86b0*/  FMUL.FTZ R99, R130, UR10 ;  /* 0x0000000a82637c20 */ /* 0x000fe20008410000 */
        /* <DEDUP_REMOVED lines=13> */
[----:B------:R-:W-:-:S07]  /*8790*/  F2FP.BF16.F32.PACK_AB R99, R99, R106 ;  /* 0x0000006a6363723e */ /* 0x000fce00000010ff */
.L_x_5526:
[----:B------:R-:W0:Y:S01]  /*87a0*/  @P0 LDC.64 R100, c[0x0][0x478] ;  /* 0x00011e00ff640b82 */ /* 0x000e220000000a00 */
[----:B------:R-:W-:Y:S02]  /*87b0*/  MOV R102, 0x10 ;  /* 0x0000001000667802 */ /* 0x000fe40000000f00 */
[----:B------:R-:W-:-:S03]  /*87c0*/  MOV R107, 0x10 ;  /* 0x00000010006b7802 */ /* 0x000fc60000000f00 */
[----:B------:R-:W-:-:S04]  /*87d0*/  IMAD.WIDE.U32 R102, R189, R102, UR26 ;  /* 0x0000001abd667e25 */ /* 0x000fc8000f8e0066 */
[----:B------:R-:W-:-:S04]  /*87e0*/  IMAD.WIDE.U32 R106, R2, R107, UR24 ;  /* 0x00000018026a7e25 */ /* 0x000fc8000f8e006b */
[----:B------:R-:W-:Y:S01]  /*87f0*/  FADD.FTZ R187, R0, R187 ;  /* 0x000000bb00bb7221 */ /* 0x000fe20000010000 */
[----:B------:R-:W-:Y:S01]  /*8800*/  FADD.FTZ R225, R108, R225 ;  /* 0x000000e16ce17221 */ /* 0x000fe20000010000 */
[----:B------:R-:W-:Y:S01]  /*8810*/  FADD.FTZ R188, R109, R188 ;  /* 0x000000bc6dbc7221 */ /* 0x000fe20000010000 */
[----:B------:R-:W-:Y:S01]  /*8820*/  FADD.FTZ R227, R110, R227 ;  /* 0x000000e36ee37221 */ /* 0x000fe20000010000 */
[----:B0-----:R-:W-:-:S05]  /*8830*/  @P0 IMAD.WIDE.U32 R100, R189, 0x20, R100 ;  /* 0x00000020bd640825 */ /* 0x001fca00078e0064 */
[----:B------:R-:W-:Y:S04]  /*8840*/  @P0 STG.E.128 desc[UR16][R100.64], R64 ;  /* 0x0000004064000986 */ /* 0x000fe8000c101d10 */
[----:B------:R0:W-:Y:S04]  /*8850*/  @P0 STG.E.128 desc[UR16][R100.64+0x10], R56 ;  /* 0x0000103864000986 */ /* 0x0001e8000c101d10 */
[----:B------:R1:W-:Y:S01]  /*8860*/  STG.E.128 desc[UR16][R102.64], R96 ;  /* 0x0000006066007986 */ /* 0x0003e2000c101d10 */
[----:B------:R-:W-:Y:S01]  /*8870*/  FADD.FTZ R228, R111, R228 ;  /* 0x000000e46fe47221 */ /* 0x000fe20000010000 */
[----:B------:R-:W-:Y:S01]  /*8880*/  FADD.FTZ R229, R128, R229 ;  /* 0x000000e580e57221 */ /* 0x000fe20000010000 */
[----:B------:R-:W-:Y:S01]  /*8890*/  FADD.FTZ R230, R129, R230 ;  /* 0x000000e681e67221 */ /* 0x000fe20000010000 */
[----:B------:R-:W-:Y:S01]  /*88a0*/  FADD.FTZ R231, R130, R231 ;  /* 0x000000e782e77221 */ /* 0x000fe20000010000 */
[----:B------:R-:W-:-:S02]  /*88b0*/  PRMT R108, R48, 0x7632, R108 ;  /* 0x00007632306c7816 */ /* 0x000fc4000000006c */
[----:B------:R-:W-:Y:S02]  /*88c0*/  PRMT R0, R51, 0x7632, R0 ;  /* 0x0000763233007816 */ /* 0x000fe40000000000 */
[----:B0-----:R-:W-:Y:S01]  /*88d0*/  PRMT R100, R50, 0x7632, R100 ;  /* 0x0000763232647816 */ /* 0x001fe20000000064 */
[----:B-1----:R0:W5:Y:S01]  /*88e0*/  LDG.E.128 R96, desc[UR16][R106.64] ;  /* 0x000000106a607981 */ /* 0x002162000c1e1d00 */
[----:B------:R-:W-:Y:S01]  /*88f0*/  PRMT R101, R49, 0x7632, R101 ;  /* 0x0000763231657816 */ /* 0x000fe20000000065 */
[----:B------:R-:W-:Y:S06]  /*8900*/  @!P1 BRA `(.L_x_5528) ;  /* 0x0000000c004c9947 */ /* 0x000fec0003800000 */
[----:B------:R-:W-:Y:S05]  /*8910*/  @!P0 BRA `(.L_x_5529) ;  /* 0x0000000400b08947 */ /* 0x000fea0003800000 */
[--C-:B------:R-:W-:Y:S01]  /*8920*/  FFMA.FTZ R117, R117, UR11, R209.reuse ;  /* 0x0000000b75757c23 */ /* 0x100fe200080100d1 */
[C---:B------:R-:W-:Y:S01]  /*8930*/  LOP3.LUT P1, RZ, R104.reuse, 0xff, RZ, 0xc0, !PT ;  /* 0x000000ff68ff7812 */ /* 0x040fe2000782c0ff */
[----:B------:R-:W-:Y:S01]  /*8940*/  FFMA.FTZ R56, R123, UR11, R209 ;  /* 0x0000000b7b387c23 */ /* 0x000fe200080100d1 */
[----:B------:R-:W-:Y:S01]  /*8950*/  LOP3.LUT P4, RZ, R104, 0xff00, RZ, 0xc0, !PT ;  /* 0x0000ff0068ff7812 */ /* 0x000fe2000788c0ff */
[----:B------:R-:W-:Y:S01]  /*8960*/  FADD.FTZ R117, R112, -R117 ;  /* 0x8000007570757221 */ /* 0x000fe20000010000 */
[--C-:B------:R-:W-:Y:S01]  /*8970*/  FFMA.FTZ R120, R120, UR11, R209.reuse ;  /* 0x0000000b78787c23 */ /* 0x100fe200080100d1 */
[----:B------:R-:W-:Y:S01]  /*8980*/  FFMA.FTZ R57, R122, UR11, R209 ;  /* 0x0000000b7a397c23 */ /* 0x000fe200080100d1 */
[----:B------:R-:W-:Y:S01]  /*8990*/  FADD.FTZ R110, R115, -R56 ;  /* 0x80000038736e7221 */ /* 0x000fe20000010000 */
[----:B------:R-:W-:Y:S01]  /*89a0*/  FFMA.FTZ R64, R117, UR10, R68 ;  /* 0x0000000a75407c23 */ /* 0x000fe20008010044 */
[----:B------:R-:W-:Y:S01]  /*89b0*/  FADD.FTZ R120, R113, -R120 ;  /* 0x8000007871787221 */ /* 0x000fe20000010000 */
[----:B------:R-:W-:Y:S01]  /*89c0*/  FADD.FTZ R67, R114, -R57 ;  /* 0x8000003972437221 */ /* 0x000fe20000010000 */
[----:B------:R-:W-:Y:S01]  /*89d0*/  LOP3.LUT P3, RZ, R104, 0xff0000, RZ, 0xc0, !PT ;  /* 0x00ff000068ff7812 */ /* 0x000fe2000786c0ff */
[----:B------:R-:W-:Y:S01]  /*89e0*/  FMUL.FTZ R56, R64, UR7 ;  /* 0x0000000740387c20 */ /* 0x000fe20008410000 */
[----:B------:R-:W-:Y:S01]  /*89f0*/  FFMA.FTZ R65, R120, UR10, R69 ;  /* 0x0000000a78417c23 */ /* 0x000fe20008010045 */
[----:B-----5:R-:W-:Y:S01]  /*8a00*/  @P1 SHF.L.U32 R57, R96, 0x10, RZ ;  /* 0x0000001060391819 */ /* 0x020fe200000006ff */
[----:B------:R-:W-:Y:S01]  /*8a10*/  FFMA.FTZ R66, R67, UR10, R70 ;  /* 0x0000000a43427c23 */ /* 0x000fe20008010046 */
[----:B------:R-:W-:Y:S01]  /*8a20*/  @P1 SHF.L.U32 R58, R48, 0x10, RZ ;  /* 0x00000010303a1819 */ /* 0x000fe200000006ff */
[----:B------:R-:W-:Y:S01]  /*8a30*/  FMUL.FTZ R56, R56, UR23 ;  /* 0x0000001738387c20 */ /* 0x000fe20008410000 */
[----:B0-----:R-:W-:-:S02]  /*8a40*/  CS2R R106, SRZ ;  /* 0x00000000006a7805 */ /* 0x001fc4000001ff00 */
[----:B------:R-:W-:Y:S02]  /*8a50*/  CS2R R102, SRZ ;  /* 0x0000000000667805 */ /* 0x000fe4000001ff00 */
[----:B------:R-:W-:Y:S01]  /*8a60*/  @P4 PRMT R96, R96, 0x7632, R96 ;  /* 0x0000763260604816 */ /* 0x000fe20000000060 */
[C---:B------:R-:W-:Y:S01]  /*8a70*/  @P1 FMUL.FTZ R107, R56.reuse, R57 ;  /* 0x00000039386b1220 */ /* 0x040fe20000410000 */
[----:B------:R-:W-:Y:S01]  /*8a80*/  @P1 FMUL.FTZ R103, R56, R58 ;  /* 0x0000003a38671220 */ /* 0x000fe20000410000 */
[----:B------:R-:W-:Y:S01]  /*8a90*/  FMUL.FTZ R59, R65, UR7 ;  /* 0x00000007413b7c20 */ /* 0x000fe20008410000 */
[----:B------:R-:W-:Y:S01]  /*8aa0*/  FMUL.FTZ R56, R66, UR7 ;  /* 0x0000000742387c20 */ /* 0x000fe20008410000 */
[----:B------:R-:W-:Y:S01]  /*8ab0*/  @P4 SHF.L.U32 R96, R96, 0x10, RZ ;  /* 0x0000001060604819 */ /* 0x000fe200000006ff */
[----:B------:R-:W-:Y:S01]  /*8ac0*/  HFMA2 R109, -RZ, RZ, 0, 0 ;  /* 0x00000000ff6d7431 */ /* 0x000fe200000001ff */
[----:B------:R-:W-:Y:S01]  /*8ad0*/  @P4 SHF.L.U32 R108, R108, 0x10, RZ ;  /* 0x000000106c6c4819 */ /* 0x000fe200000006ff */
[----:B------:R-:W-:Y:S01]  /*8ae0*/  FMUL.FTZ R59, R59, UR23 ;  /* 0x000000173b3b7c20 */ /* 0x000fe20008410000 */
[----:B------:R-:W-:Y:S01]  /*8af0*/  FMUL.FTZ R58, R56, UR23 ;  /* 0x00000017383a7c20 */ /* 0x000fe20008410000 */
[----:B------:R-:W-:Y:S01]  /*8b00*/  @P3 SHF.L.U32 R56, R49, 0x10, RZ ;  /* 0x0000001031383819 */ /* 0x000fe200000006ff */
[----:B------:R-:W-:Y:S01]  /*8b10*/  FFMA.FTZ R67, R110, UR10, R71 ;  /* 0x0000000a6e437c23 */ /* 0x000fe20008010047 */
[----:B------:R-:W-:Y:S01]  /*8b20*/  LOP3.LUT P6, RZ, R104, 0xff000000, RZ, 0xc0, !PT ;  /* 0xff00000068ff7812 */ /* 0x000fe200078cc0ff */
[----:B------:R-:W-:Y:S01]  /*8b30*/  FFMA.FTZ R111, R124, UR11, R209 ;  /* 0x0000000b7c6f7c23 */ /* 0x000fe200080100d1 */
[----:B------:R-:W-:Y:S01]  /*8b40*/  @P3 SHF.L.U32 R57, R97, 0x10, RZ ;  /* 0x0000001061393819 */ /* 0x000fe200000006ff */
[----:B------:R-:W-:Y:S01]  /*8b50*/  @P4 FMUL.FTZ R106, R59, R96 ;  /* 0x000000603b6a4220 */ /* 0x000fe20000410000 */
[----:B------:R-:W-:Y:S01]  /*8b60*/  LOP3.LUT P5, RZ, R105, 0xff, RZ, 0xc0, !PT ;  /* 0x000000ff69ff7812 */ /* 0x000fe200078ac0ff */
[----:B------:R-:W-:Y:S01]  /*8b70*/  @P4 FMUL.FTZ R102, R59, R108 ;  /* 0x0000006c3b664220 */ /* 0x000fe20000410000 */
[----:B------:R-:W-:Y:S01]  /*8b80*/  MOV R96, RZ ;  /* 0x000000ff00607202 */ /* 0x000fe20000000f00 */
[----:B------:R-:W-:Y:S01]  /*8b90*/  @P3 FMUL.FTZ R96, R58, R56 ;  /* 0x000000383a603220 */ /* 0x000fe20000410000 */
[----:B------:R-:W-:Y:S01]  /*8ba0*/  ISETP.GE.U32.AND P1, PT, R104, RZ, PT ;  /* 0x000000ff6800720c */ /* 0x000fe20003f26070 */
[----:B------:R-:W-:Y:S01]  /*8bb0*/  FMUL.FTZ R56, R67, UR7 ;  /* 0x0000000743387c20 */ /* 0x000fe20008410000 */
[C---:B------:R-:W-:Y:S01]  /*8bc0*/  LOP3.LUT P4, RZ, R105.reuse, 0xff00, RZ, 0xc0, !PT ;  /* 0x0000ff0069ff7812 */ /* 0x040fe2000788c0ff */
[----:B------:R-:W-:Y:S01]  /*8bd0*/  @P3 FMUL.FTZ R109, R58, R57 ;  /* 0x000000393a6d3220 */ /* 0x000fe20000410000 */
[----:B------:R-:W-:Y:S01]  /*8be0*/  FADD.FTZ R111, R116, -R111 ;  /* 0x8000006f746f7221 */ /* 0x000fe20000010000 */
[C---:B------:R-:W-:Y:S01]  /*8bf0*/  LOP3.LUT P3, RZ, R105.reuse, 0xff0000, RZ, 0xc0, !PT ;  /* 0x00ff000069ff7812 */ /* 0x040fe2000786c0ff */
[----:B------:R-:W-:Y:S01]  /*8c00*/  FFMA.FTZ R126, R126, UR11, R209 ;  /* 0x0000000b7e7e7c23 */ /* 0x000fe200080100d1 */
[----:B------:R-:W-:Y:S01]  /*8c10*/  ISETP.GE.U32.AND.EX P1, PT, R105, 0x1000000, PT, P1 ;  /* 0x010000006900780c */ /* 0x000fe20003f26110 */
[----:B------:R-:W-:Y:S01]  /*8c20*/  FMUL.FTZ R110, R56, UR23 ;  /* 0x00000017386e7c20 */ /* 0x000fe20008410000 */
[----:B------:R-:W-:Y:S01]  /*8c30*/  FFMA.FTZ R56, R111, UR10, R60 ;  /* 0x0000000a6f387c23 */ /* 0x000fe2000801003c */
[----:B------:R-:W-:Y:S01]  /*8c40*/  @P6 PRMT R97, R97, 0x7632, R97 ;  /* 0x0000763261616816 */ /* 0x000fe20000000061 */
[----:B------:R-:W-:Y:S01]  /*8c50*/  FADD.FTZ R119, R119, -R126 ;  /* 0x8000007e77777221 */ /* 0x000fe20000010000 */
[--C-:B------:R-:W-:Y:S01]  /*8c60*/  FFMA.FTZ R125, R125, UR11, R209.reuse ;  /* 0x0000000b7d7d7c23 */ /* 0x100fe200080100d1 */
[----:B------:R-:W-:Y:S01]  /*8c70*/  @P5 FMUL.FTZ R59, R56, UR7 ;  /* 0x00000007383b5c20 */ /* 0x000fe20008410000 */
[----:B------:R-:W-:Y:S01]  /*8c80*/  FFMA.FTZ R122, R127, UR11, R209 ;  /* 0x0000000b7f7a7c23 */ /* 0x000fe200080100d1 */
[----:B------:R-:W-:Y:S01]  /*8c90*/  @P6 SHF.L.U32 R97, R97, 0x10, RZ ;  /* 0x0000001061616819 */ /* 0x000fe200000006ff */
[----:B------:R-:W-:Y:S01]  /*8ca0*/  FFMA.FTZ R58, R119, UR10, R62 ;  /* 0x0000000a773a7c23 */ /* 0x000fe2000801003e */
[----:B------:R-:W-:Y:S01]  /*8cb0*/  @P5 SHF.L.U32 R57, R98, 0x10, RZ ;  /* 0x0000001062395819 */ /* 0x000fe200000006ff */
[----:B------:R-:W-:Y:S01]  /*8cc0*/  @P5 FMUL.FTZ R111, R56, UR7 ;  /* 0x00000007386f5c20 */ /* 0x000fe20008410000 */
[----:B------:R-:W-:Y:S01]  /*8cd0*/  @P4 PRMT R113, R98, 0x7632, R113 ;  /* 0x0000763262714816 */ /* 0x000fe20000000071 */
[----:B------:R-:W-:Y:S01]  /*8ce0*/  @P5 FMUL.FTZ R98, R59, UR23 ;  /* 0x000000173b625c20 */ /* 0x000fe20008410000 */
[----:B------:R-:W-:Y:S01]  /*8cf0*/  FADD.FTZ R118, R118, -R125 ;  /* 0x8000007d76767221 */ /* 0x000fe20000010000 */
[----:B------:R-:W-:Y:S01]  /*8d00*/  FADD.FTZ R122, R121, -R122 ;  /* 0x8000007a797a7221 */ /* 0x000fe20000010000 */
[----:B------:R-:W-:-:S02]  /*8d10*/  CS2R R104, SRZ ;  /* 0x0000000000687805 */ /* 0x000fc4000001ff00 */
[C---:B------:R-:W-:Y:S01]  /*8d20*/  @P3 SHF.L.U32 R114, R99.reuse, 0x10, RZ ;  /* 0x0000001063723819 */ /* 0x040fe200000006ff */
[----:B------:R-:W-:Y:S01]  /*8d30*/  @P6 FMUL.FTZ R104, R110, R97 ;  /* 0x000000616e686220 */ /* 0x000fe20000410000 */
[----:B------:R-:W-:Y:S01]  /*8d40*/  @P1 PRMT R116, R99, 0x7632, R116 ;  /* 0x0000763263741816 */ /* 0x000fe20000000074 */
[----:B------:R-:W-:Y:S01]  /*8d50*/  @P3 FMUL.FTZ R117, R58, UR7 ;  /* 0x000000073a753c20 */ /* 0x000fe20008410000 */
[----:B------:R-:W-:Y:S01]  /*8d60*/  @P5 SHF.L.U32 R99, R50, 0x10, RZ ;  /* 0x0000001032635819 */ /* 0x000fe200000006ff */
[----:B------:R-:W-:Y:S02]  /*8d70*/  HFMA2 R97, -RZ, RZ, 0, 0 ;  /* 0x00000000ff617431 */ /* 0x000fe400000001ff */
[----:B------:R-:W-:Y:S01]  /*8d80*/  @P5 FMUL.FTZ R120, R111, UR23 ;  /* 0x000000176f785c20 */ /* 0x000fe20008410000 */
[----:B------:R-:W-:Y:S01]  /*8d90*/  @P5 FMUL.FTZ R105, R57, R98 ;  /* 0x0000006239695220 */ /* 0x000fe20000410000 */
[----:B------:R-:W-:Y:S01]  /*8da0*/  HFMA2 R115, -RZ, RZ, 0, 0 ;  /* 0x00000000ff737431 */ /* 0x000fe200000001ff */
[----:B------:R-:W-:Y:S01]  /*8db0*/  @P6 SHF.L.U32 R101, R101, 0x10, RZ ;  /* 0x0000001065656819 */ /* 0x000fe200000006ff */
[----:B------:R-:W-:Y:S01]  /*8dc0*/  FFMA.FTZ R59, R122, UR10, R63 ;  /* 0x0000000a7a3b7c23 */ /* 0x000fe2000801003f */
[----:B------:R-:W-:Y:S01]  /*8dd0*/  FFMA.FTZ R57, R118, UR10, R61 ;  /* 0x0000000a76397c23 */ /* 0x000fe2000801003d */
[----:B------:R-:W-:Y:S01]  /*8de0*/  @P3 SHF.L.U32 R108, R51, 0x10, RZ ;  /* 0x00000010336c3819 */ /* 0x000fe200000006ff */
[----:B------:R-:W-:Y:S01]  /*8df0*/  @P3 FMUL.FTZ R117, R117, UR23 ;  /* 0x0000001775753c20 */ /* 0x000fe20008410000 */
[----:B------:R-:W-:Y:S01]  /*8e00*/  MOV R112, RZ ;  /* 0x000000ff00707202 */ /* 0x000fe20000000f00 */
[----:B------:R-:W-:Y:S01]  /*8e10*/  @P5 FMUL.FTZ R112, R120, R99 ;  /* 0x0000006378705220 */ /* 0x000fe20000410000 */
[----:B------:R-:W-:Y:S01]  /*8e20*/  FMUL.FTZ R99, R59, UR7 ;  /* 0x000000073b637c20 */ /* 0x000fe20008410000 */
[----:B------:R-:W-:Y:S01]  /*8e30*/  @P4 FMUL.FTZ R119, R57, UR7 ;  /* 0x0000000739774c20 */ /* 0x000fe20008410000 */
[----:B------:R-:W-:Y:S01]  /*8e40*/  @P6 FMUL.FTZ R97, R110, R101 ;  /* 0x000000656e616220 */ /* 0x000fe20000410000 */
[----:B------:R-:W-:Y:S01]  /*8e50*/  @P3 FMUL.FTZ R115, R117, R108 ;  /* 0x0000006c75733220 */ /* 0x000fe20000410000 */
[----:B------:R-:W-:Y:S01]  /*8e60*/  HFMA2 R101, -RZ, RZ, 0, 0 ;  /* 0x00000000ff657431 */ /* 0x000fe200000001ff */
[----:B------:R-:W-:Y:S01]  /*8e70*/  @P4 SHF.L.U32 R100, R100, 0x10, RZ ;  /* 0x0000001064644819 */ /* 0x000fe200000006ff */
[----:B------:R-:W-:Y:S01]  /*8e80*/  @P3 FMUL.FTZ R98, R58, UR7 ;  /* 0x000000073a623c20 */ /* 0x000fe20008410000 */
[----:B------:R-:W-:Y:S01]  /*8e90*/  @P1 SHF.L.U32 R117, R0, 0x10, RZ ;  /* 0x0000001000751819 */ /* 0x000fe200000006ff */
[----:B------:R-:W-:Y:S01]  /*8ea0*/  FMUL.FTZ R118, R99, UR23 ;  /* 0x0000001763767c20 */ /* 0x000fe20008410000 */
[----:B------:R-:W-:Y:S01]  /*8eb0*/  @P4 FMUL.FTZ R119, R119, UR23 ;  /* 0x0000001777774c20 */ /* 0x000fe20008410000 */
[----:B------:R-:W-:Y:S01]  /*8ec0*/  @P4 FMUL.FTZ R0, R57, UR7 ;  /* 0x0000000739004c20 */ /* 0x000fe20008410000 */
[----:B------:R-:W-:Y:S01]  /*8ed0*/  MOV R120, RZ ;  /* 0x000000ff00787202 */ /* 0x000fe20000000f00 */
[----:B------:R-:W-:Y:S01]  /*8ee0*/  @P3 FMUL.FTZ R99, R98, UR23 ;  /* 0x0000001762633c20 */ /* 0x000fe20008410000 */
[----:B------:R-:W-:Y:S01]  /*8ef0*/  @P4 SHF.L.U32 R113, R113, 0x10, RZ ;  /* 0x0000001071714819 */ /* 0x000fe200000006ff */
[----:B------:R-:W-:Y:S01]  /*8f00*/  @P1 FMUL.FTZ R120, R118, R117 ;  /* 0x0000007576781220 */ /* 0x000fe20000410000 */
[----:B------:R-:W-:Y:S01]  /*8f10*/  @P1 SHF.L.U32 R116, R116, 0x10, RZ ;  /* 0x0000001074741819 */ /* 0x000fe200000006ff */
[----:B------:R-:W-:Y:S01]  /*8f20*/  @P4 FMUL.FTZ R101, R119, R100 ;  /* 0x0000006477654220 */ /* 0x000fe20000410000 */
[----:B------:R-:W-:Y:S01]  /*8f30*/  @P4 FMUL.FTZ R0, R0, UR23 ;  /* 0x0000001700004c20 */ /* 0x000fe20008410000 */
[----:B------:R-:W-:-:S02]  /*8f40*/  CS2R R110, SRZ ;  /* 0x00000000006e7805 */ /* 0x000fc4000001ff00 */
[----:B------:R-:W-:Y:S01]  /*8f50*/  MOV R108, RZ ;  /* 0x000000ff006c7202 */ /* 0x000fe20000000f00 */
[----:B------:R-:W-:Y:S01]  /*8f60*/  @P3 FMUL.FTZ R111, R114, R99 ;  /* 0x00000063726f3220 */ /* 0x000fe20000410000 */
[----:B------:R-:W-:Y:S01]  /*8f70*/  F2FP.BF16.F32.PACK_AB R97, R97, R96 ;  /* 0x000000606161723e */ /* 0x000fe200000010ff */
[----:B------:R-:W-:Y:S01]  /*8f80*/  @P4 FMUL.FTZ R108, R113, R0 ;  /* 0x00000000716c4220 */ /* 0x000fe20000410000 */
[----:B------:R-:W-:Y:S01]  /*8f90*/  @P1 FMUL.FTZ R110, R118, R116 ;  /* 0x00000074766e1220 */ /* 0x000fe20000410000 */
[----:B------:R-:W-:Y:S02]  /*8fa0*/  F2FP.BF16.F32.PACK_AB R99, R120, R115 ;  /* 0x000000737863723e */ /* 0x000fe400000010ff */
[----:B------:R-:W-:Y:S02]  /*8fb0*/  F2FP.BF16.F32.PACK_AB R98, R101, R112 ;  /* 0x000000706562723e */ /* 0x000fe400000010ff */
[----:B------:R-:W-:Y:S01]  /*8fc0*/  F2FP.BF16.F32.PACK_AB R96, R102, R103 ;  /* 0x000000676660723e */ /* 0x000fe200000010ff */
[----:B------:R-:W-:Y:S06]  /*8fd0*/  BRA `(.L_x_5530) ;  /* 0x0000001000e07947 */ /* 0x000fec0003800000 */
.L_x_5529:
[C---:B------:R-:W-:Y:S01]  /*8fe0*/  LOP3.LUT P1, RZ, R104.reuse, 0xff, RZ, 0xc0, !PT ;  /* 0x000000ff68ff7812 */ /* 0x040fe2000782c0ff */
        /* <DEDUP_REMOVED lines=8> */
[----:B------:R-:W-:Y:S01]  /*9070*/  FFMA.FTZ R117, R117, UR10, R68 ;  /* 0x0000000a75757c23 */ /* 0x000fe20008010044 */
[----:B------:R-:W-:Y:S01]  /*9080*/  FADD.FTZ R123, R114, -R103 ;  /* 0x80000067727b7221 */ /* 0x000fe20000010000 */
[----:B------:R-:W-:Y:S01]  /*9090*/  FFMA.FTZ R120, R120, UR10, R69 ;  /* 0x0000000a78787c23 */ /* 0x000fe20008010045 */
[----:B------:R-:W-:Y:S01]  /*90a0*/  FADD.FTZ R112, R115, -R102 ;  /* 0x8000006673707221 */ /* 0x000fe20000010000 */
[C---:B-----5:R-:W-:Y:S01]  /*90b0*/  @P1 SHF.L.U32 R109, R96.reuse, 0x10, RZ ;  /* 0x00000010606d1819 */ /* 0x060fe200000006ff */
[----:B------:R-:W-:Y:S01]  /*90c0*/  FFMA.FTZ R123, R123, UR10, R70 ;  /* 0x0000000a7b7b7c23 */ /* 0x000fe20008010046 */
[----:B------:R-:W-:Y:S01]  /*90d0*/  @P4 PRMT R110, R96, 0x7632, R110 ;  /* 0x00007632606e4816 */ /* 0x000fe2000000006e */
[----:B------:R-:W-:Y:S01]  /*90e0*/  FMUL.FTZ R96, R117, UR7 ;  /* 0x0000000775607c20 */ /* 0x000fe20008410000 */
[----:B------:R-:W-:Y:S01]  /*90f0*/  @P4 SHF.L.U32 R115, R108, 0x10, RZ ;  /* 0x000000106c734819 */ /* 0x000fe200000006ff */
[----:B------:R-:W-:Y:S01]  /*9100*/  FMUL.FTZ R108, R120, UR7 ;  /* 0x00000007786c7c20 */ /* 0x000fe20008410000 */
[----:B------:R-:W-:Y:S01]  /*9110*/  @P1 SHF.L.U32 R111, R48, 0x10, RZ ;  /* 0x00000010306f1819 */ /* 0x000fe200000006ff */
[----:B------:R-:W-:Y:S01]  /*9120*/  FMUL.FTZ R96, R96, UR23 ;  /* 0x0000001760607c20 */ /* 0x000fe20008410000 */
[----:B0-----:R-:W-:-:S02]  /*9130*/  CS2R R106, SRZ ;  /* 0x00000000006a7805 */ /* 0x001fc4000001ff00 */
[----:B------:R-:W-:Y:S02]  /*9140*/  CS2R R102, SRZ ;  /* 0x0000000000667805 */ /* 0x000fe4000001ff00 */
[----:B------:R-:W-:Y:S01]  /*9150*/  @P4 SHF.L.U32 R113, R110, 0x10, RZ ;  /* 0x000000106e714819 */ /* 0x000fe200000006ff */
[----:B------:R-:W-:Y:S01]  /*9160*/  FMUL.FTZ R108, R108, UR23 ;  /* 0x000000176c6c7c20 */ /* 0x000fe20008410000 */
[-C--:B------:R-:W-:Y:S01]  /*9170*/  @P1 FMUL.FTZ R107, R109, R96.reuse ;  /* 0x000000606d6b1220 */ /* 0x080fe20000410000 */
[----:B------:R-:W-:Y:S01]  /*9180*/  @P1 FMUL.FTZ R102, R111, R96 ;  /* 0x000000606f661220 */ /* 0x000fe20000410000 */
[----:B------:R-:W-:Y:S01]  /*9190*/  FMUL.FTZ R96, R123, UR7 ;  /* 0x000000077b607c20 */ /* 0x000fe20008410000 */
[-C--:B------:R-:W-:Y:S01]  /*91a0*/  @P4 FMUL.FTZ R106, R113, R108.reuse ;  /* 0x0000006c716a4220 */ /* 0x080fe20000410000 */
[----:B------:R-:W-:Y:S01]  /*91b0*/  HFMA2 R109, -RZ, RZ, 0, 0 ;  /* 0x00000000ff6d7431 */ /* 0x000fe200000001ff */
[----:B------:R-:W-:Y:S01]  /*91c0*/  LOP3.LUT P6, RZ, R104, 0xff000000, RZ, 0xc0, !PT ;  /* 0xff00000068ff7812 */ /* 0x000fe200078cc0ff */
[----:B------:R-:W-:Y:S01]  /*91d0*/  @P4 FMUL.FTZ R103, R115, R108 ;  /* 0x0000006c73674220 */ /* 0x000fe20000410000 */
[----:B------:R-:W-:Y:S01]  /*91e0*/  @P3 SHF.L.U32 R111, R97, 0x10, RZ ;  /* 0x00000010616f3819 */ /* 0x000fe200000006ff */
[----:B------:R-:W-:Y:S01]  /*91f0*/  FMUL.FTZ R108, R96, UR23 ;  /* 0x00000017606c7c20 */ /* 0x000fe20008410000 */
[----:B------:R-:W-:Y:S01]  /*9200*/  @P3 SHF.L.U32 R113, R49, 0x10, RZ ;  /* 0x0000001031713819 */ /* 0x000fe200000006ff */
[----:B------:R-:W-:Y:S01]  /*9210*/  FFMA.FTZ R129, R124, UR11, R209 ;  /* 0x0000000b7c817c23 */ /* 0x000fe200080100d1 */
[----:B------:R-:W-:Y:S01]  /*9220*/  LOP3.LUT P5, RZ, R105, 0xff, RZ, 0xc0, !PT ;  /* 0x000000ff69ff7812 */ /* 0x000fe200078ac0ff */
[-C--:B------:R-:W-:Y:S01]  /*9230*/  @P3 FMUL.FTZ R109, R111, R108.reuse ;  /* 0x0000006c6f6d3220 */ /* 0x080fe20000410000 */
[----:B------:R-:W-:Y:S01]  /*9240*/  ISETP.GE.U32.AND P1, PT, R104, RZ, PT ;  /* 0x000000ff6800720c */ /* 0x000fe20003f26070 */
[----:B------:R-:W-:Y:S01]  /*9250*/  FFMA.FTZ R112, R112, UR10, R71 ;  /* 0x0000000a70707c23 */ /* 0x000fe20008010047 */
[----:B------:R-:W-:Y:S01]  /*9260*/  LOP3.LUT P4, RZ, R105, 0xff00, RZ, 0xc0, !PT ;  /* 0x0000ff0069ff7812 */ /* 0x000fe2000788c0ff */
[----:B------:R-:W-:Y:S01]  /*9270*/  FFMA.FTZ R126, R126, UR11, R209 ;  /* 0x0000000b7e7e7c23 */ /* 0x000fe200080100d1 */
[----:B------:R-:W-:Y:S01]  /*9280*/  MOV R96, RZ ;  /* 0x000000ff00607202 */ /* 0x000fe20000000f00 */
[----:B------:R-:W-:Y:S01]  /*9290*/  @P3 FMUL.FTZ R96, R113, R108 ;  /* 0x0000006c71603220 */ /* 0x000fe20000410000 */
[C---:B------:R-:W-:Y:S01]  /*92a0*/  LOP3.LUT P3, RZ, R105.reuse, 0xff0000, RZ, 0xc0, !PT ;  /* 0x00ff000069ff7812 */ /* 0x040fe2000786c0ff */
[----:B------:R-:W-:Y:S01]  /*92b0*/  FADD.FTZ R129, R116, -R129 ;  /* 0x8000008174817221 */ /* 0x000fe20000010000 */
[----:B------:R-:W-:Y:S01]  /*92c0*/  ISETP.GE.U32.AND.EX P1, PT, R105, 0x1000000, PT, P1 ;  /* 0x010000006900780c */ /* 0x000fe20003f26110 */
[----:B------:R-:W-:Y:S01]  /*92d0*/  HFMA2 R104, -RZ, RZ, 0, 0 ;  /* 0x00000000ff687431 */ /* 0x000fe200000001ff */
[----:B------:R-:W-:Y:S01]  /*92e0*/  @P6 PRMT R105, R97, 0x7632, R105 ;  /* 0x0000763261696816 */ /* 0x000fe20000000069 */
[----:B------:R-:W-:Y:S01]  /*92f0*/  FMUL.FTZ R97, R112, UR7 ;  /* 0x0000000770617c20 */ /* 0x000fe20008410000 */
[C---:B------:R-:W-:Y:S01]  /*9300*/  @P5 SHF.L.U32 R111, R98.reuse, 0x10, RZ ;  /* 0x00000010626f5819 */ /* 0x040fe200000006ff */
[----:B------:R-:W-:Y:S01]  /*9310*/  FADD.FTZ R119, R119, -R126 ;  /* 0x8000007e77777221 */ /* 0x000fe20000010000 */
[----:B------:R-:W-:Y:S01]  /*9320*/  @P6 SHF.L.U32 R105, R105, 0x10, RZ ;  /* 0x0000001069696819 */ /* 0x000fe200000006ff */
[----:B------:R-:W-:Y:S01]  /*9330*/  FMUL.FTZ R108, R97, UR23 ;  /* 0x00000017616c7c20 */ /* 0x000fe20008410000 */
[----:B------:R-:W-:Y:S01]  /*9340*/  @P4 PRMT R110, R98, 0x7632, R110 ;  /* 0x00007632626e4816 */ /* 0x000fe2000000006e */
[----:B------:R-:W-:Y:S01]  /*9350*/  FFMA.FTZ R98, R129, UR10, R60 ;  /* 0x0000000a81627c23 */ /* 0x000fe2000801003c */
[--C-:B------:R-:W-:Y:S01]  /*9360*/  FFMA.FTZ R125, R125, UR11, R209.reuse ;  /* 0x0000000b7d7d7c23 */ /* 0x100fe200080100d1 */
[----:B------:R-:W-:Y:S01]  /*9370*/  @P3 SHF.L.U32 R116, R99, 0x10, RZ ;  /* 0x0000001063743819 */ /* 0x000fe200000006ff */
[----:B------:R-:W-:Y:S01]  /*9380*/  FFMA.FTZ R122, R127, UR11, R209 ;  /* 0x0000000b7f7a7c23 */ /* 0x000fe200080100d1 */
[----:B------:R-:W-:Y:S01]  /*9390*/  @P1 PRMT R120, R99, 0x7632, R120 ;  /* 0x0000763263781816 */ /* 0x000fe20000000078 */
[----:B------:R-:W-:Y:S01]  /*93a0*/  FFMA.FTZ R99, R119, UR10, R62 ;  /* 0x0000000a77637c23 */ /* 0x000fe2000801003e */
[----:B------:R-:W-:Y:S01]  /*93b0*/  FMUL.FTZ R98, R98, UR7 ;  /* 0x0000000762627c20 */ /* 0x000fe20008410000 */
[----:B------:R-:W-:Y:S01]  /*93c0*/  @P6 FMUL.FTZ R104, R105, R108 ;  /* 0x0000006c69686220 */ /* 0x000fe20000410000 */
[----:B------:R-:W-:Y:S01]  /*93d0*/  HFMA2 R105, -RZ, RZ, 0, 0 ;  /* 0x00000000ff697431 */ /* 0x000fe200000001ff */
[----:B------:R-:W-:Y:S01]  /*93e0*/  @P5 SHF.L.U32 R117, R50, 0x10, RZ ;  /* 0x0000001032755819 */ /* 0x000fe200000006ff */
[----:B------:R-:W-:Y:S01]  /*93f0*/  FMUL.FTZ R99, R99, UR7 ;  /* 0x0000000763637c20 */ /* 0x000fe20008410000 */
[----:B------:R-:W-:Y:S01]  /*9400*/  FMUL.FTZ R98, R98, UR23 ;  /* 0x0000001762627c20 */ /* 0x000fe20008410000 */
[----:B------:R-:W-:Y:S01]  /*9410*/  FADD.FTZ R118, R118, -R125 ;  /* 0x8000007d76767221 */ /* 0x000fe20000010000 */
[----:B------:R-:W-:Y:S01]  /*9420*/  FADD.FTZ R122, R121, -R122 ;  /* 0x8000007a797a7221 */ /* 0x000fe20000010000 */
[----:B------:R-:W-:Y:S01]  /*9430*/  CS2R R112, SRZ ;  /* 0x0000000000707805 */ /* 0x000fe2000001ff00 */
[----:B------:R-:W-:Y:S01]  /*9440*/  FMUL.FTZ R115, R99, UR23 ;  /* 0x0000001763737c20 */ /* 0x000fe20008410000 */
[-C--:B------:R-:W-:Y:S01]  /*9450*/  @P5 FMUL.FTZ R105, R111, R98.reuse ;  /* 0x000000626f695220 */ /* 0x080fe20000410000 */
[----:B------:R-:W-:Y:S01]  /*9460*/  @P5 FMUL.FTZ R112, R117, R98 ;  /* 0x0000006275705220 */ /* 0x000fe20000410000 */
[----:B------:R-:W-:Y:S01]  /*9470*/  @P6 SHF.L.U32 R101, R101, 0x10, RZ ;  /* 0x0000001065656819 */ /* 0x000fe200000006ff */
[----:B------:R-:W-:Y:S01]  /*9480*/  FFMA.FTZ R99, R122, UR10, R63 ;  /* 0x0000000a7a637c23 */ /* 0x000fe2000801003f */
[----:B------:R-:W-:Y:S01]  /*9490*/  FFMA.FTZ R98, R118, UR10, R61 ;  /* 0x0000000a76627c23 */ /* 0x000fe2000801003d */
[----:B------:R-:W-:-:S02]  /*94a0*/  MOV R97, RZ ;  /* 0x000000ff00617202 */ /* 0x000fc40000000f00 */
        /* <DEDUP_REMOVED lines=9> */
[----:B------:R-:W-:Y:S01]  /*9540*/  @P3 FMUL.FTZ R113, R114, R115 ;  /* 0x0000007372713220 */ /* 0x000fe20000410000 */
[----:B------:R-:W-:-:S02]  /*9550*/  MOV R114, RZ ;  /* 0x000000ff00727202 */ /* 0x000fc40000000f00 */
[----:B------:R-:W-:Y:S01]  /*9560*/  @P4 SHF.L.U32 R117, R110, 0x10, RZ ;  /* 0x000000106e754819 */ /* 0x000fe200000006ff */
[-C--:B------:R-:W-:Y:S01]  /*9570*/  @P1 FMUL.FTZ R114, R0, R99.reuse ;  /* 0x0000006300721220 */ /* 0x080fe20000410000 */
[----:B------:R-:W-:Y:S01]  /*9580*/  @P1 SHF.L.U32 R120, R120, 0x10, RZ ;  /* 0x0000001078781819 */ /* 0x000fe200000006ff */
[-C--:B------:R-:W-:Y:S01]  /*9590*/  @P4 FMUL.FTZ R101, R119, R98.reuse ;  /* 0x0000006277654220 */ /* 0x080fe20000410000 */
[----:B------:R-:W-:Y:S02]  /*95a0*/  CS2R R110, SRZ ;  /* 0x00000000006e7805 */ /* 0x000fe4000001ff00 */
[----:B------:R-:W-:Y:S01]  /*95b0*/  MOV R108, RZ ;  /* 0x000000ff006c7202 */ /* 0x000fe20000000f00 */
[----:B------:R-:W-:Y:S01]  /*95c0*/  @P4 FMUL.FTZ R108, R117, R98 ;  /* 0x00000062756c4220 */ /* 0x000fe20000410000 */
[----:B------:R-:W-:Y:S01]  /*95d0*/  @P1 FMUL.FTZ R110, R120, R99 ;  /* 0x00000063786e1220 */ /* 0x000fe20000410000 */
[----:B------:R-:W-:Y:S01]  /*95e0*/  F2FP.BF16.F32.PACK_AB R97, R97, R96 ;  /* 0x000000606161723e */ /* 0x000fe200000010ff */
[----:B------:R-:W-:Y:S01]  /*95f0*/  @P3 FMUL.FTZ R111, R116, R115 ;  /* 0x00000073746f3220 */ /* 0x000fe20000410000 */
[----:B------:R-:W-:-:S02]  /*9600*/  F2FP.BF16.F32.PACK_AB R99, R114, R113 ;  /* 0x000000717263723e */ /* 0x000fc400000010ff */
[----:B------:R-:W-:Y:S02]  /*9610*/  F2FP.BF16.F32.PACK_AB R98, R101, R112 ;  /* 0x000000706562723e */ /* 0x000fe400000010ff */
[----:B------:R-:W-:Y:S01]  /*9620*/  F2FP.BF16.F32.PACK_AB R96, R103, R102 ;  /* 0x000000666760723e */ /* 0x000fe200000010ff */
[----:B------:R-:W-:Y:S06]  /*9630*/  BRA `(.L_x_5530) ;  /* 0x0000000c00487947 */ /* 0x000fec0003800000 */
.L_x_5528:
        /* <DEDUP_REMOVED lines=11> */
[----:B------:R-:W-:Y:S01]  /*96f0*/  LOP3.LUT P3, RZ, R104, 0xff0000, RZ, 0xc0, !PT ;  /* 0x00ff000068ff7812 */ /* 0x000fe2000786c0ff */
[----:B------:R-:W-:Y:S01]  /*9700*/  FMUL.FTZ R65, R120, UR10 ;  /* 0x0000000a78417c20 */ /* 0x000fe20008410000 */
[----:B------:R-:W-:Y:S01]  /*9710*/  FMUL.FTZ R56, R64, UR7 ;  /* 0x0000000740387c20 */ /* 0x000fe20008410000 */
[----:B------:R-:W-:Y:S01]  /*9720*/  FADD.FTZ R66, R114, -R57 ;  /* 0x8000003972427221 */ /* 0x000fe20000010000 */
[C---:B-----5:R-:W-:Y:S01]  /*9730*/  @P1 SHF.L.U32 R59, R96.reuse, 0x10, RZ ;  /* 0x00000010603b1819 */ /* 0x060fe200000006ff */
[----:B------:R-:W-:Y:S01]  /*9740*/  FMUL.FTZ R57, R65, UR7 ;  /* 0x0000000741397c20 */ /* 0x000fe20008410000 */
[----:B------:R-:W-:Y:S01]  /*9750*/  @P4 PRMT R96, R96, 0x7632, R96 ;  /* 0x0000763260604816 */ /* 0x000fe20000000060 */
[----:B------:R-:W-:Y:S01]  /*9760*/  FMUL.FTZ R56, R56, UR23 ;  /* 0x0000001738387c20 */ /* 0x000fe20008410000 */
[----:B------:R-:W-:Y:S01]  /*9770*/  @P1 SHF.L.U32 R67, R48, 0x10, RZ ;  /* 0x0000001030431819 */ /* 0x000fe200000006ff */
[----:B------:R-:W-:Y:S01]  /*9780*/  FMUL.FTZ R66, R66, UR10 ;  /* 0x0000000a42427c20 */ /* 0x000fe20008410000 */
[----:B------:R-:W-:-:S02]  /*9790*/  LOP3.LUT P6, RZ, R104, 0xff000000, RZ, 0xc0, !PT ;  /* 0xff00000068ff7812 */ /* 0x000fc400078cc0ff */
[----:B0-----:R-:W-:Y:S02]  /*97a0*/  CS2R R106, SRZ ;  /* 0x00000000006a7805 */ /* 0x001fe4000001ff00 */
[----:B------:R-:W-:Y:S02]  /*97b0*/  CS2R R102, SRZ ;  /* 0x0000000000667805 */ /* 0x000fe4000001ff00 */
[----:B------:R-:W-:Y:S01]  /*97c0*/  @P4 SHF.L.U32 R108, R108, 0x10, RZ ;  /* 0x000000106c6c4819 */ /* 0x000fe200000006ff */
[----:B------:R-:W-:Y:S01]  /*97d0*/  FMUL.FTZ R57, R57, UR23 ;  /* 0x0000001739397c20 */ /* 0x000fe20008410000 */
[----:B------:R-:W-:Y:S01]  /*97e0*/  @P4 SHF.L.U32 R96, R96, 0x10, RZ ;  /* 0x0000001060604819 */ /* 0x000fe200000006ff */
[-C--:B------:R-:W-:Y:S01]  /*97f0*/  @P1 FMUL.FTZ R107, R59, R56.reuse ;  /* 0x000000383b6b1220 */ /* 0x080fe20000410000 */
[----:B------:R-:W-:Y:S01]  /*9800*/  @P1 FMUL.FTZ R102, R67, R56 ;  /* 0x0000003843661220 */ /* 0x000fe20000410000 */
[----:B------:R-:W-:Y:S01]  /*9810*/  FMUL.FTZ R56, R66, UR7 ;  /* 0x0000000742387c20 */ /* 0x000fe20008410000 */
[-C--:B------:R-:W-:Y:S01]  /*9820*/  @P4 FMUL.FTZ R103, R108, R57.reuse ;  /* 0x000000396c674220 */ /* 0x080fe20000410000 */
[----:B------:R-:W-:Y:S01]  /*9830*/  @P4 FMUL.FTZ R106, R96, R57 ;  /* 0x00000039606a4220 */ /* 0x000fe20000410000 */
[----:B------:R-:W-:Y:S01]  /*9840*/  HFMA2 R109, -RZ, RZ, 0, 0 ;  /* 0x00000000ff6d7431 */ /* 0x000fe200000001ff */
[----:B------:R-:W-:Y:S01]  /*9850*/  @P3 SHF.L.U32 R57, R97, 0x10, RZ ;  /* 0x0000001061393819 */ /* 0x000fe200000006ff */
[----:B------:R-:W-:Y:S01]  /*9860*/  FMUL.FTZ R56, R56, UR23 ;  /* 0x0000001738387c20 */ /* 0x000fe20008410000 */
[----:B------:R-:W-:Y:S01]  /*9870*/  @P3 SHF.L.U32 R59, R49, 0x10, RZ ;  /* 0x00000010313b3819 */ /* 0x000fe200000006ff */
[----:B------:R-:W-:Y:S01]  /*9880*/  FMUL.FTZ R67, R115, UR10 ;  /* 0x0000000a73437c20 */ /* 0x000fe20008410000 */
[----:B------:R-:W-:Y:S01]  /*9890*/  LOP3.LUT P5, RZ, R105, 0xff, RZ, 0xc0, !PT ;  /* 0x000000ff69ff7812 */ /* 0x000fe200078ac0ff */
[--C-:B------:R-:W-:Y:S01]  /*98a0*/  FFMA.FTZ R111, R124, UR11, R209.reuse ;  /* 0x0000000b7c6f7c23 */ /* 0x100fe200080100d1 */
[----:B------:R-:W-:Y:S01]  /*98b0*/  ISETP.GE.U32.AND P1, PT, R104, RZ, PT ;  /* 0x000000ff6800720c */ /* 0x000fe20003f26070 */
[----:B------:R-:W-:Y:S01]  /*98c0*/  FFMA.FTZ R58, R127, UR11, R209 ;  /* 0x0000000b7f3a7c23 */ /* 0x000fe200080100d1 */
[----:B------:R-:W-:Y:S01]  /*98d0*/  MOV R96, RZ ;  /* 0x000000ff00607202 */ /* 0x000fe20000000f00 */
[-C--:B------:R-:W-:Y:S01]  /*98e0*/  @P3 FMUL.FTZ R109, R57, R56.reuse ;  /* 0x00000038396d3220 */ /* 0x080fe20000410000 */
[----:B------:R-:W-:Y:S01]  /*98f0*/  @P3 FMUL.FTZ R96, R59, R56 ;  /* 0x000000383b603220 */ /* 0x000fe20000410000 */
[----:B------:R-:W-:Y:S01]  /*9900*/  @P6 PRMT R97, R97, 0x7632, R97 ;  /* 0x0000763261616816 */ /* 0x000fe20000000061 */
[----:B------:R-:W-:Y:S01]  /*9910*/  FMUL.FTZ R56, R67, UR7 ;  /* 0x0000000743387c20 */ /* 0x000fe20008410000 */
[C---:B------:R-:W-:Y:S01]  /*9920*/  LOP3.LUT P3, RZ, R105.reuse, 0xff0000, RZ, 0xc0, !PT ;  /* 0x00ff000069ff7812 */ /* 0x040fe2000786c0ff */
[----:B------:R-:W-:Y:S01]  /*9930*/  FFMA.FTZ R126, R126, UR11, R209 ;  /* 0x0000000b7e7e7c23 */ /* 0x000fe200080100d1 */
[----:B------:R-:W-:Y:S01]  /*9940*/  ISETP.GE.U32.AND.EX P1, PT, R105, 0x1000000, PT, P1 ;  /* 0x010000006900780c */ /* 0x000fe20003f26110 */
[----:B------:R-:W-:Y:S01]  /*9950*/  FADD.FTZ R111, R116, -R111 ;  /* 0x8000006f746f7221 */ /* 0x000fe20000010000 */
[----:B------:R-:W-:Y:S01]  /*9960*/  FADD.FTZ R121, R121, -R58 ;  /* 0x8000003a79797221 */ /* 0x000fe20000010000 */
[----:B------:R-:W-:Y:S01]  /*9970*/  @P6 SHF.L.U32 R58, R97, 0x10, RZ ;  /* 0x00000010613a6819 */ /* 0x000fe200000006ff */
[----:B------:R-:W-:Y:S01]  /*9980*/  FMUL.FTZ R59, R56, UR23 ;  /* 0x00000017383b7c20 */ /* 0x000fe20008410000 */
[----:B------:R-:W-:Y:S01]  /*9990*/  LOP3.LUT P4, RZ, R105, 0xff00, RZ, 0xc0, !PT ;  /* 0x0000ff0069ff7812 */ /* 0x000fe2000788c0ff */
[----:B------:R-:W-:Y:S01]  /*99a0*/  FADD.FTZ R126, R119, -R126 ;  /* 0x8000007e777e7221 */ /* 0x000fe20000010000 */
[----:B------:R-:W-:Y:S01]  /*99b0*/  FMUL.FTZ R56, R111, UR10 ;  /* 0x0000000a6f387c20 */ /* 0x000fe20008410000 */
[----:B------:R-:W-:Y:S01]  /*99c0*/  CS2R R104, SRZ ;  /* 0x0000000000687805 */ /* 0x000fe2000001ff00 */
[----:B------:R-:W-:Y:S01]  /*99d0*/  FFMA.FTZ R125, R125, UR11, R209 ;  /* 0x0000000b7d7d7c23 */ /* 0x000fe200080100d1 */
[-C--:B------:R-:W-:Y:S01]  /*99e0*/  @P6 FMUL.FTZ R104, R58, R59.reuse ;  /* 0x0000003b3a686220 */ /* 0x080fe20000410000 */
[----:B------:R-:W-:Y:S01]  /*99f0*/  FMUL.FTZ R58, R126, UR10 ;  /* 0x0000000a7e3a7c20 */ /* 0x000fe20008410000 */
[C---:B------:R-:W-:Y:S01]  /*9a00*/  @P5 FMUL.FTZ R57, R56.reuse, UR7 ;  /* 0x0000000738395c20 */ /* 0x040fe20008410000 */
[----:B------:R-:W-:Y:S01]  /*9a10*/  HFMA2 R97, -RZ, RZ, 0, 0 ;  /* 0x00000000ff617431 */ /* 0x000fe200000001ff */
[----:B------:R-:W-:Y:S01]  /*9a20*/  @P6 SHF.L.U32 R108, R101, 0x10, RZ ;  /* 0x00000010656c6819 */ /* 0x000fe200000006ff */
[----:B------:R-:W-:Y:S01]  /*9a30*/  @P5 FMUL.FTZ R101, R56, UR7 ;  /* 0x0000000738655c20 */ /* 0x000fe20008410000 */
[----:B------:R-:W-:Y:S01]  /*9a40*/  @P5 SHF.L.U32 R110, R98, 0x10, RZ ;  /* 0x00000010626e5819 */ /* 0x000fe200000006ff */
[----:B------:R-:W-:Y:S01]  /*9a50*/  FADD.FTZ R125, R118, -R125 ;  /* 0x8000007d767d7221 */ /* 0x000fe20000010000 */
[----:B------:R-:W-:Y:S01]  /*9a60*/  @P3 FMUL.FTZ R113, R58, UR7 ;  /* 0x000000073a713c20 */ /* 0x000fe20008410000 */
[----:B------:R-:W-:Y:S01]  /*9a70*/  @P5 FMUL.FTZ R57, R57, UR23 ;  /* 0x0000001739395c20 */ /* 0x000fe20008410000 */
[C---:B------:R-:W-:Y:S01]  /*9a80*/  @P3 SHF.L.U32 R118, R99.reuse, 0x10, RZ ;  /* 0x0000001063763819 */ /* 0x040fe200000006ff */
[----:B------:R-:W-:Y:S01]  /*9a90*/  HFMA2 R112, -RZ, RZ, 0, 0 ;  /* 0x00000000ff707431 */ /* 0x000fe200000001ff */
[----:B------:R-:W-:Y:S01]  /*9aa0*/  @P1 PRMT R117, R99, 0x7632, R117 ;  /* 0x0000763263751816 */ /* 0x000fe20000000075 */
[----:B------:R-:W-:Y:S01]  /*9ab0*/  @P5 FMUL.FTZ R114, R101, UR23 ;  /* 0x0000001765725c20 */ /* 0x000fe20008410000 */
[----:B------:R-:W-:Y:S01]  /*9ac0*/  @P5 SHF.L.U32 R99, R50, 0x10, RZ ;  /* 0x0000001032635819 */ /* 0x000fe200000006ff */
[----:B------:R-:W-:Y:S01]  /*9ad0*/  @P3 FMUL.FTZ R116, R113, UR23 ;  /* 0x0000001771743c20 */ /* 0x000fe20008410000 */
[----:B------:R-:W-:Y:S01]  /*9ae0*/  @P3 SHF.L.U32 R111, R51, 0x10, RZ ;  /* 0x00000010336f3819 */ /* 0x000fe200000006ff */
[----:B------:R-:W-:Y:S01]  /*9af0*/  @P6 FMUL.FTZ R97, R108, R59 ;  /* 0x0000003b6c616220 */ /* 0x000fe20000410000 */
[----:B------:R-:W-:Y:S01]  /*9b00*/  @P5 FMUL.FTZ R105, R110, R57 ;  /* 0x000000396e695220 */ /* 0x000fe20000410000 */
[----:B------:R-:W-:Y:S01]  /*9b10*/  @P4 PRMT R115, R98, 0x7632, R115 ;  /* 0x0000763262734816 */ /* 0x000fe20000000073 */
[----:B------:R-:W-:Y:S01]  /*9b20*/  FMUL.FTZ R59, R121, UR10 ;  /* 0x0000000a793b7c20 */ /* 0x000fe20008410000 */
[----:B------:R-:W-:Y:S01]  /*9b30*/  FMUL.FTZ R57, R125, UR10 ;  /* 0x0000000a7d397c20 */ /* 0x000fe20008410000 */
[----:B------:R-:W-:Y:S01]  /*9b40*/  MOV R98, RZ ;  /* 0x000000ff00627202 */ /* 0x000fe20000000f00 */
[----:B------:R-:W-:Y:S01]  /*9b50*/  @P5 FMUL.FTZ R98, R99, R114 ;  /* 0x0000007263625220 */ /* 0x000fe20000410000 */
[----:B------:R-:W-:Y:S01]  /*9b60*/  @P3 FMUL.FTZ R112, R111, R116 ;  /* 0x000000746f703220 */ /* 0x000fe20000410000 */
[----:B------:R-:W-:Y:S01]  /*9b70*/  @P4 SHF.L.U32 R114, R100, 0x10, RZ ;  /* 0x0000001064724819 */ /* 0x000fe200000006ff */
[----:B------:R-:W-:Y:S01]  /*9b80*/  FMUL.FTZ R100, R59, UR7 ;  /* 0x000000073b647c20 */ /* 0x000fe20008410000 */
[----:B------:R-:W-:Y:S01]  /*9b90*/  @P4 FMUL.FTZ R116, R57, UR7 ;  /* 0x0000000739744c20 */ /* 0x000fe20008410000 */
        /* <DEDUP_REMOVED lines=23> */
.L_x_5531:
        /* <DEDUP_REMOVED lines=11> */
[----:B------:R-:W-:Y:S01]  /*9dc0*/  FMUL.FTZ R120, R120, UR10 ;  /* 0x0000000a78787c20 */ /* 0x000fe20008410000 */
[----:B------:R-:W-:Y:S01]  /*9dd0*/  FADD.FTZ R112, R115, -R102 ;  /* 0x8000006673707221 */ /* 0x000fe20000010000 */
[----:B-----5:R-:W-:Y:S01]  /*9de0*/  @P1 SHF.L.U32 R109, R96, 0x10, RZ ;  /* 0x00000010606d1819 */ /* 0x020fe200000006ff */
[----:B------:R-:W-:Y:S01]  /*9df0*/  FMUL.FTZ R114, R114, UR10 ;  /* 0x0000000a72727c20 */ /* 0x000fe20008410000 */
        /* <DEDUP_REMOVED lines=20> */
[--C-:B------:R-:W-:Y:S01]  /*9f40*/  FFMA.FTZ R123, R124, UR11, R209.reuse ;  /* 0x0000000b7c7b7c23 */ /* 0x100fe200080100d1 */
[----:B------:R-:W-:Y:S01]  /*9f50*/  LOP3.LUT P5, RZ, R105, 0xff, RZ, 0xc0, !PT ;  /* 0x000000ff69ff7812 */ /* 0x000fe200078ac0ff */
[-C--:B------:R-:W-:Y:S01]  /*9f60*/  @P3 FMUL.FTZ R109, R111, R108.reuse ;  /* 0x0000006c6f6d3220 */ /* 0x080fe20000410000 */
[----:B------:R-:W-:Y:S01]  /*9f70*/  ISETP.GE.U32.AND P1, PT, R104, RZ, PT ;  /* 0x000000ff6800720c */ /* 0x000fe20003f26070 */
[----:B------:R-:W-:Y:S01]  /*9f80*/  FMUL.FTZ R112, R112, UR10 ;  /* 0x0000000a70707c20 */ /* 0x000fe20008410000 */
[----:B------:R-:W-:Y:S01]  /*9f90*/  LOP3.LUT P4, RZ, R105, 0xff00, RZ, 0xc0, !PT ;  /* 0x0000ff0069ff7812 */ /* 0x000fe2000788c0ff */
[----:B------:R-:W-:Y:S01]  /*9fa0*/  FFMA.FTZ R126, R126, UR11, R209 ;  /* 0x0000000b7e7e7c23 */ /* 0x000fe200080100d1 */
[----:B------:R-:W-:Y:S01]  /*9fb0*/  MOV R96, RZ ;  /* 0x000000ff00607202 */ /* 0x000fe20000000f00 */
[----:B------:R-:W-:Y:S01]  /*9fc0*/  @P3 FMUL.FTZ R96, R113, R108 ;  /* 0x0000006c71603220 */ /* 0x000fe20000410000 */
[C---:B------:R-:W-:Y:S01]  /*9fd0*/  LOP3.LUT P3, RZ, R105.reuse, 0xff0000, RZ, 0xc0, !PT ;  /* 0x00ff000069ff7812 */ /* 0x040fe2000786c0ff */
[----:B------:R-:W-:Y:S01]  /*9fe0*/  FADD.FTZ R123, R116, -R123 ;  /* 0x8000007b747b7221 */ /* 0x000fe20000010000 */
[----:B------:R-:W-:Y:S01]  /*9ff0*/  ISETP.GE.U32.AND.EX P1, PT, R105, 0x1000000, PT, P1 ;  /* 0x010000006900780c */ /* 0x000fe20003f26110 */
[----:B------:R-:W-:Y:S01]  /*a000*/  FFMA.FTZ R125, R125, UR11, R209 ;  /* 0x0000000b7d7d7c23 */ /* 0x000fe200080100d1 */
[----:B------:R-:W-:Y:S01]  /*a010*/  @P6 PRMT R105, R97, 0x7632, R105 ;  /* 0x0000763261696816 */ /* 0x000fe20000000069 */
[----:B------:R-:W-:Y:S01]  /*a020*/  FMUL.FTZ R97, R112, UR7 ;  /* 0x0000000770617c20 */ /* 0x000fe20008410000 */
[----:B------:R-:W-:Y:S01]  /*a030*/  HFMA2 R104, -RZ, RZ, 0, 0 ;  /* 0x00000000ff687431 */ /* 0x000fe200000001ff */
[C---:B------:R-:W-:Y:S01]  /*a040*/  @P5 SHF.L.U32 R111, R98.reuse, 0x10, RZ ;  /* 0x00000010626f5819 */ /* 0x040fe200000006ff */
[----:B------:R-:W-:Y:S01]  /*a050*/  FADD.FTZ R126, R119, -R126 ;  /* 0x8000007e777e7221 */ /* 0x000fe20000010000 */
[----:B------:R-:W-:Y:S01]  /*a060*/  @P4 PRMT R110, R98, 0x7632, R110 ;  /* 0x00007632626e4816 */ /* 0x000fe2000000006e */
[----:B------:R-:W-:Y:S01]  /*a070*/  FMUL.FTZ R98, R123, UR10 ;  /* 0x0000000a7b627c20 */ /* 0x000fe20008410000 */
[----:B------:R-:W-:Y:S01]  /*a080*/  @P6 SHF.L.U32 R105, R105, 0x10, RZ ;  /* 0x0000001069696819 */ /* 0x000fe200000006ff */
[----:B------:R-:W-:Y:S01]  /*a090*/  FMUL.FTZ R108, R97, UR23 ;  /* 0x00000017616c7c20 */ /* 0x000fe20008410000 */
[----:B------:R-:W-:Y:S01]  /*a0a0*/  FADD.FTZ R125, R118, -R125 ;  /* 0x8000007d767d7221 */ /* 0x000fe20000010000 */
[C---:B------:R-:W-:Y:S01]  /*a0b0*/  @P3 SHF.L.U32 R116, R99.reuse, 0x10, RZ ;  /* 0x0000001063743819 */ /* 0x040fe200000006ff */
[----:B------:R-:W-:Y:S01]  /*a0c0*/  FMUL.FTZ R98, R98, UR7 ;  /* 0x0000000762627c20 */ /* 0x000fe20008410000 */
[----:B------:R-:W-:Y:S01]  /*a0d0*/  @P1 PRMT R118, R99, 0x7632, R118 ;  /* 0x0000763263761816 */ /* 0x000fe20000000076 */
[----:B------:R-:W-:Y:S01]  /*a0e0*/  FMUL.FTZ R99, R126, UR10 ;  /* 0x0000000a7e637c20 */ /* 0x000fe20008410000 */
[----:B------:R-:W-:Y:S01]  /*a0f0*/  FFMA.FTZ R122, R127, UR11, R209 ;  /* 0x0000000b7f7a7c23 */ /* 0x000fe200080100d1 */
[----:B------:R-:W-:Y:S01]  /*a100*/  @P6 FMUL.FTZ R104, R105, R108 ;  /* 0x0000006c69686220 */ /* 0x000fe20000410000 */
[----:B------:R-:W-:Y:S01]  /*a110*/  HFMA2 R105, -RZ, RZ, 0, 0 ;  /* 0x00000000ff697431 */ /* 0x000fe200000001ff */
[----:B------:R-:W-:Y:S01]  /*a120*/  @P5 SHF.L.U32 R117, R50, 0x10, RZ ;  /* 0x0000001032755819 */ /* 0x000fe200000006ff */
[----:B------:R-:W-:Y:S01]  /*a130*/  FMUL.FTZ R99, R99, UR7 ;  /* 0x0000000763637c20 */ /* 0x000fe20008410000 */
[----:B------:R-:W-:Y:S01]  /*a140*/  FMUL.FTZ R98, R98, UR23 ;  /* 0x0000001762627c20 */ /* 0x000fe20008410000 */
[----:B------:R-:W-:Y:S01]  /*a150*/  FADD.FTZ R122, R121, -R122 ;  /* 0x8000007a797a7221 */ /* 0x000fe20000010000 */
[----:B------:R-:W-:Y:S01]  /*a160*/  CS2R R112, SRZ ;  /* 0x0000000000707805 */ /* 0x000fe2000001ff00 */
[----:B------:R-:W-:Y:S01]  /*a170*/  FMUL.FTZ R115, R99, UR23 ;  /* 0x0000001763737c20 */ /* 0x000fe20008410000 */
[-C--:B------:R-:W-:Y:S01]  /*a180*/  @P5 FMUL.FTZ R105, R111, R98.reuse ;  /* 0x000000626f695220 */ /* 0x080fe20000410000 */
[----:B------:R-:W-:Y:S01]  /*a190*/  @P5 FMUL.FTZ R112, R117, R98 ;  /* 0x0000006275705220 */ /* 0x000fe20000410000 */
[----:B------:R-:W-:Y:S01]  /*a1a0*/  @P6 SHF.L.U32 R101, R101, 0x10, RZ ;  /* 0x0000001065656819 */ /* 0x000fe200000006ff */
[----:B------:R-:W-:Y:S01]  /*a1b0*/  FMUL.FTZ R99, R122, UR10 ;  /* 0x0000000a7a637c20 */ /* 0x000fe20008410000 */
[----:B------:R-:W-:Y:S01]  /*a1c0*/  FMUL.FTZ R98, R125, UR10 ;  /* 0x0000000a7d627c20 */ /* 0x000fe20008410000 */
        /* <DEDUP_REMOVED lines=24> */
[----:B------:R-:W-:-:S07]  /*a350*/  F2FP.BF16.F32.PACK_AB R96, R103, R102 ;  /* 0x000000666760723e */ /* 0x000fce00000010ff */
.L_x_5530:
[----:B------:R-:W0:Y:S01]  /*a360*/  @P0 LDC.64 R100, c[0x0][0x478] ;  /* 0x00011e00ff640b82 */ /* 0x000e220000000a00 */
[----:B------:R-:W-:Y:S01]  /*a370*/  MOV R103, 0x10 ;  /* 0x0000001000677802 */ /* 0x000fe20000000f00 */
[----:B------:R-:W-:Y:S01]  /*a380*/  UIADD3 UR6, UPT, UPT, UR6, UR28, URZ ;  /* 0x0000001c06067290 */ /* 0x000fe2000fffe0ff */
[----:B------:R-:W-:Y:S01]  /*a390*/  FADD.FTZ R232, R107, R232 ;  /* 0x000000e86be87221 */ /* 0x000fe20000010000 */
[----:B------:R-:W-:Y:S01]  /*a3a0*/  FADD.FTZ R233, R106, R233 ;  /* 0x000000e96ae97221 */ /* 0x000fe20000010000 */
[----:B------:R-:W-:Y:S01]  /*a3b0*/  FADD.FTZ R234, R109, R234 ;  /* 0x000000ea6dea7221 */ /* 0x000fe20000010000 */
[----:B------:R-:W-:Y:S01]  /*a3c0*/  IMAD.WIDE.U32 R102, R2, R103, UR26 ;  /* 0x0000001a02667e25 */ /* 0x000fe2000f8e0067 */
[----:B------:R-:W-:Y:S01]  /*a3d0*/  UISETP.GE.AND UP1, UPT, UR6, UR29, UPT ;  /* 0x0000001d0600728c */ /* 0x000fe2000bf26270 */
[----:B------:R-:W-:Y:S02]  /*a3e0*/  PLOP3.LUT P2, PT, P2, PT, PT, 0x8, 0x80 ;  /* 0x000000000080781c */ /* 0x000fe4000174e170 */
[----:B------:R-:W-:Y:S01]  /*a3f0*/  FADD.FTZ R235, R104, R235 ;  /* 0x000000eb68eb7221 */ /* 0x000fe20000010000 */
[----:B------:R-:W-:Y:S01]  /*a400*/  FADD.FTZ R236, R105, R236 ;  /* 0x000000ec69ec7221 */ /* 0x000fe20000010000 */
[----:B------:R-:W-:Y:S01]  /*a410*/  FADD.FTZ R237, R108, R237 ;  /* 0x000000ed6ced7221 */ /* 0x000fe20000010000 */
[----:B------:R-:W-:Y:S01]  /*a420*/  FADD.FTZ R238, R111, R238 ;  /* 0x000000ee6fee7221 */ /* 0x000fe20000010000 */
[----:B------:R-:W-:Y:S01]  /*a430*/  FADD.FTZ R239, R110, R239 ;  /* 0x000000ef6eef7221 */ /* 0x000fe20000010000 */
[----:B0-----:R-:W-:-:S05]  /*a440*/  @P0 IMAD.WIDE.U32 R100, R2, 0x20, R100 ;  /* 0x0000002002640825 */ /* 0x001fca00078e0064 */
[----:B------:R0:W-:Y:S04]  /*a450*/  @P0 STG.E.128 desc[UR16][R100.64], R64 ;  /* 0x0000004064000986 */ /* 0x0001e8000c101d10 */
[----:B------:R0:W-:Y:S04]  /*a460*/  @P0 STG.E.128 desc[UR16][R100.64+0x10], R56 ;  /* 0x0000103864000986 */ /* 0x0001e8000c101d10 */
[----:B------:R0:W-:Y:S01]  /*a470*/  STG.E.128 desc[UR16][R102.64], R96 ;  /* 0x0000006066007986 */ /* 0x0001e2000c101d10 */
[----:B------:R-:W-:Y:S05]  /*a480*/  BRA.U !UP1, `(.L_x_5532) ;  /* 0xffffff6909207547 */ /* 0x000fea000b83ffff */
[----:B0-----:R-:W-:Y:S02]  /*a490*/  MOV R59, R38 ;  /* 0x00000026003b7202 */ /* 0x001fe40000000f00 */
        /* <DEDUP_REMOVED lines=82> */
.L_x_5515:
        /* <DEDUP_REMOVED lines=36> */
.L_x_5533:
        /* <DEDUP_REMOVED lines=16> */
.L_x_15653:


//--------------------- .text._ZN10layer_norm22ln_bwd_finalize_kernelINS_22Kernel_traits_finalizeILj4096E13__nv_bfloat16S2_fS2_fjLb1ELj1024ELj4ENS_18Kernel_traits_baseILj4096ES2_S2_fS2_fjLj1024EEEEELb1ELb0EEEvNS_9BwdParamsE --------------------------
	.section	.text._ZN10layer_norm22ln_bwd_finalize_kernelINS_22Kernel_traits_finalizeILj4096E13__nv_bfloat16S2_fS2_fjLb1ELj1024ELj4ENS_18Kernel_traits_baseILj4096ES2_S2_fS2_fjLj1024EEEEELb1ELb0EEEvNS_9BwdParamsE,"ax",@progbits
	.align	128
        .global         _ZN10layer_norm22ln_bwd_finalize_kernelINS_22Kernel_traits_finalizeILj4096E13__nv_bfloat16S2_fS2_fjLb1ELj1024ELj4ENS_18Kernel_traits_baseILj4096ES2_S2_fS2_fjLj1024EEEEELb1ELb0EEEvNS_9BwdParamsE
        .type           _ZN10layer_norm22ln_bwd_finalize_kernelINS_22Kernel_traits_finalizeILj4096E13__nv_bfloat16S2_fS2_fjLb1ELj1024ELj4ENS_18Kernel_traits_baseILj4096ES2_S2_fS2_fjLj1024EEEEELb1ELb0EEEvNS_9BwdParamsE,@function
        .size           _ZN10layer_norm22ln_bwd_finalize_kernelINS_22Kernel_traits_finalizeILj4096E13__nv_bfloat16S2_fS2_fjLb1ELj1024ELj4ENS_18Kernel_traits_baseILj4096ES2_S2_fS2_fjLj1024EEEEELb1ELb0EEEvNS_9BwdParamsE,(.L_x_15654 - _ZN10layer_norm22ln_bwd_finalize_kernelINS_22Kernel_traits_finalizeILj4096E13__nv_bfloat16S2_fS2_fjLb1ELj1024ELj4ENS_18Kernel_traits_baseILj4096ES2_S2_fS2_fjLj1024EEEEELb1ELb0EEEvNS_9BwdParamsE)
        .other          _ZN10layer_norm22ln_bwd_finalize_kernelINS_22Kernel_traits_finalizeILj4096E13__nv_bfloat16S2_fS2_fjLb1ELj1024ELj4ENS_18Kernel_traits_baseILj4096ES2_S2_fS2_fjLj1024EEEEELb1ELb0EEEvNS_9BwdParamsE,@"STO_CUDA_ENTRY STV_DEFAULT"
_ZN10layer_norm22ln_bwd_finalize_kernelINS_22Kernel_traits_finalizeILj4096E13__nv_bfloat16S2_fS2_fjLb1ELj1024ELj4ENS_18Kernel_traits_baseILj4096ES2_S2_fS2_fjLj1024EEEEELb1ELb0EEEvNS_9BwdParamsE:
.text._ZN10layer_norm22ln_bwd_finalize_kernelINS_22Kernel_traits_finalizeILj4096E13__nv_bfloat16S2_fS2_fjLb1ELj1024ELj4ENS_18Kernel_traits_baseILj4096ES2_S2_fS2_fjLj1024EEEEELb1ELb0EEEvNS_9BwdParamsE:
        /* <DEDUP_REMOVED lines=57> */
.L_x_5538:
        /* <DEDUP_REMOVED lines=87> */
.L_x_5537:
[----:B------:R-:W-:Y:S05]  /*0900*/  BSYNC.RECONVERGENT B1 ;  /* 0x0000000000017941 */ /* 0x000fea0003800200 */
.L_x_5536:
        /* <DEDUP_REMOVED lines=50> */
.L_x_5540:
[----:B------:R-:W-:Y:S05]  /*0c30*/  BSYNC.RECONVERGENT B1 ;  /* 0x0000000000017941 */ /* 0x000fea0003800200 */
.L_x_5539:
        /* <DEDUP_REMOVED lines=29> */
.L_x_5542:
[----:B------:R-:W-:Y:S05]  /*0e10*/  BSYNC.RECONVERGENT B1 ;  /* 0x0000000000017941 */ /* 0x000fea0003800200 */
.L_x_5541:
        /* <DEDUP_REMOVED lines=14> */
.L_x_5535:
[----:B------:R-:W-:Y:S05]  /*0f00*/  BSYNC.RECONVERGENT B0 ;  /* 0x0000000000007941 */ /* 0x000fea0003800200 */
.L_x_5534:
        /* <DEDUP_REMOVED lines=78> */
.L_x_5543:
        /* <DEDUP_REMOVED lines=9> */
.L_x_15654:


//--------------------- .text._ZN10layer_norm13ln_bwd_kernelINS_13Kernel_traitsI13__nv_bfloat16S2_fS2_fjLj4096ELj1ELj1ELj4ELj16ENS_18Kernel_traits_baseILj4096ES2_S2_fS2_fjLj128EEEEELb1ELb1ELb1ELb0EEEvNS_9BwdParamsE --------------------------
	.section	.text._ZN10layer_norm13ln_bwd_kernelINS_13Kernel_traitsI13__nv_bfloat16S2_fS2_fjLj4096ELj1ELj1ELj4ELj16ENS_18Kernel_traits_baseILj4096ES2_S2_fS2_fjLj128EEEEELb1ELb1ELb1ELb0EEEvNS_9BwdParamsE,"ax",@progbits
	.align	128
        .global         _ZN10layer_norm13ln_bwd_kernelINS_13Kernel_traitsI13__nv_bfloat16S2_fS2_fjLj4096ELj1ELj1ELj4ELj16ENS_18Kernel_traits_baseILj4096ES2_S2_fS2_fjLj128EEEEELb1ELb1ELb1ELb0EEEvNS_9BwdParamsE
        .type           _ZN10layer_norm13ln_bwd_kernelINS_13Kernel_traitsI13__nv_bfloat16S2_fS2_fjLj4096ELj1ELj1ELj4ELj16ENS_18Kernel_traits_baseILj4096ES2_S2_fS2_fjLj128EEEEELb1ELb1ELb1ELb0EEEvNS_9BwdParamsE,@function
        .size           _ZN10layer_norm13ln_bwd_kernelINS_13Kernel_traitsI13__nv_bfloat16S2_fS2_fjLj4096ELj1ELj1ELj4ELj16ENS_18Kernel_traits_baseILj4096ES2_S2_fS2_fjLj128EEEEELb1ELb1ELb1ELb0EEEvNS_9BwdParamsE,(.L_x_15655 - _ZN10layer_norm13ln_bwd_kernelINS_13Kernel_traitsI13__nv_bfloat16S2_fS2_fjLj4096ELj1ELj1ELj4ELj16ENS_18Kernel_traits_baseILj4096ES2_S2_fS2_fjLj128EEEEELb1ELb1ELb1ELb0EEEvNS_9BwdParamsE)
        .other          _ZN10layer_norm13ln_bwd_kernelINS_13Kernel_traitsI13__nv_bfloat16S2_fS2_fjLj4096ELj1ELj1ELj4ELj16ENS_18Kernel_traits_baseILj4096ES2_S2_fS2_fjLj128EEEEELb1ELb1ELb1ELb0EEEvNS_9BwdParamsE,@"STO_CUDA_ENTRY STV_DEFAULT"
_ZN10layer_norm13ln_bwd_kernelINS_13Kernel_traitsI13__nv_bfloat16S2_fS2_fjLj4096ELj1ELj1ELj4ELj16ENS_18Kernel_traits_baseILj4096ES2_S2_fS2_fjLj128EEEEELb1ELb1ELb1ELb0EEEvNS_9BwdParamsE:
.text._ZN10layer_norm13ln_bwd_kernelINS_13Kernel_traitsI13__nv_bfloat16S2_fS2_fjLj4096ELj1ELj1ELj4ELj16ENS_18Kernel_traits_baseILj4096ES2_S2_fS2_fjLj128EEEEELb1ELb1ELb1ELb0EEEvNS_9BwdParamsE:
        /* <DEDUP_REMOVED lines=37> */
[----:B---3--:R-:W-:-:S04]  /*0250*/  @P3 IMAD.WIDE.U32 R16, R23, 0x10, R16 ;  /* 0x0000001017103825 */ /* 0x008fc800078e0010 */
[----:B------:R-:W-:Y:S01]  /*0260*/  @P3 VIADD R23, R23, 0x80 ;  /* 0x0000008017173836 */ /* 0x000fe20000000000 */
[----:B------:R0:W5:Y:S03]  /*0270*/  @P3 LDG.E.128 R48, desc[UR20][R16.64] ;  /* 0x0000001410303981 */ /* 0x000166000c1e1d00 */
[----:B----4-:R-:W-:-:S05]  /*0280*/  @P4 IMAD.WIDE.U32 R6, R23, 0x10, R18 ;  /* 0x0000001017064825 */ /* 0x010fca00078e0012 */
[----:B------:R0:W5:Y:S01]  /*0290*/  @P4 LDG.E.128 R52, desc[UR20][R6.64] ;  /* 0x0000001406344981 */ /* 0x000162000c1e1d00 */
[----:B-1----:R-:W-:-:S05]  /*02a0*/  @P4 IMAD.WIDE.U32 R8, R23, 0x10, R20 ;  /* 0x0000001017084825 */ /* 0x002fca00078e0014 */
[----:B------:R0:W5:Y:S04]  /*02b0*/  @P4 LDG.E.128 R56, desc[UR20][R8.64] ;  /* 0x0000001408384981 */ /* 0x000168000c1e1d00 */
[----:B------:R0:W-:Y:S04]  /*02c0*/  STL [R1+0x30], RZ ;  /* 0x000030ff01007387 */ /* 0x0001e80000100800 */
[----:B------:R0:W-:Y:S04]  /*02d0*/  STL [R1+0x34], RZ ;  /* 0x000034ff01007387 */ /* 0x0001e80000100800 */
[----:B------:R0:W-:Y:S04]  /*02e0*/  STL [R1+0x38], RZ ;  /* 0x000038ff01007387 */ /* 0x0001e80000100800 */
[----:B------:R0:W-:Y:S01]  /*02f0*/  STL [R1+0x3c], RZ ;  /* 0x00003cff01007387 */ /* 0x0001e20000100800 */
        /* <DEDUP_REMOVED lines=105> */
[----:B------:R0:W-:Y:S01]  /*0990*/  STL [R1+0x30], RZ ;  /* 0x000030ff01007387 */ /* 0x0001e20000100800 */
[----:B------:R-:W-:Y:S02]  /*09a0*/  CS2R R122, SRZ ;  /* 0x00000000007a7805 */ /* 0x000fe4000001ff00 */
[----:B------:R-:W-:Y:S02]  /*09b0*/  CS2R R124, SRZ ;  /* 0x00000000007c7805 */ /* 0x000fe4000001ff00 */
[----:B------:R-:W-:Y:S01]  /*09c0*/  CS2R R126, SRZ ;  /* 0x00000000007e7805 */ /* 0x000fe2000001ff00 */
[----:B------:R0:W-:Y:S01]  /*09d0*/  STL [R1+0x34], RZ ;  /* 0x000034ff01007387 */ /* 0x0001e20000100800 */
        /* <DEDUP_REMOVED lines=24> */
.L_x_5933:
[----:B0-----:R-:W-:-:S06]  /*0b60*/  UIMAD.WIDE UR6, UR11, 0x4, UR18 ;  /* 0x000000040b0678a5 */ /* 0x001fcc000f8e0212 */
[----:B-123--:R-:W-:Y:S02]  /*0b70*/  MOV R6, UR6 ;  /* 0x0000000600067c02 */ /* 0x00efe40008000f00 */
[----:B------:R-:W-:-:S05]  /*0b80*/  MOV R7, UR7 ;  /* 0x0000000700077c02 */ /* 0x000fca0008000f00 */
[----:B-----5:R0:W5:Y:S01]  /*0b90*/  LDG.E R6, desc[UR20][R6.64] ;  /* 0x0000001406067981 */ /* 0x020162000c1e1900 */
[----:B------:R-:W-:-:S06]  /*0ba0*/  UIMAD.WIDE UR6, UR11, 0x4, UR14 ;  /* 0x000000040b0678a5 */ /* 0x000fcc000f8e020e */
[----:B0-----:R-:W-:Y:S02]  /*0bb0*/  MOV R7, UR7 ;  /* 0x0000000700077c02 */ /* 0x001fe40008000f00 */
[----:B-----5:R-:W-:Y:S02]  /*0bc0*/  R2UR UR32, R6 ;  /* 0x00000000062072ca */ /* 0x020fe400000e0000 */
[----:B------:R-:W-:-:S06]  /*0bd0*/  MOV R6, UR6 ;  /* 0x0000000600067c02 */ /* 0x000fcc0008000f00 */
[----:B------:R0:W5:Y:S01]  /*0be0*/  LDG.E R6, desc[UR20][R6.64] ;  /* 0x0000001406067981 */ /* 0x000162000c1e1900 */
[----:B------:R-:W-:-:S06]  /*0bf0*/  UIMAD.WIDE UR6, UR11, 0x4, UR12 ;  /* 0x000000040b0678a5 */ /* 0x000fcc000f8e020c */
[----:B0-----:R-:W-:Y:S02]  /*0c00*/  MOV R7, UR7 ;  /* 0x0000000700077c02 */ /* 0x001fe40008000f00 */
[----:B-----5:R-:W-:Y:S01]  /*0c10*/  R2UR UR33, R6 ;  /* 0x00000000062172ca */ /* 0x020fe200000e0000 */
[----:B------:R-:W-:-:S06]  /*0c20*/  IMAD.U32 R6, RZ, RZ, UR6 ;  /* 0x00000006ff067e24 */ /* 0x000fcc000f8e00ff */
[----:B------:R-:W5:Y:S01]  /*0c30*/  LDG.E R6, desc[UR20][R6.64] ;  /* 0x0000001406067981 */ /* 0x000f62000c1e1900 */
[----:B------:R-:W-:Y:S05]  /*0c40*/  BSSY.RECONVERGENT B0, `(.L_x_5545) ;  /* 0x0000220000007945 */ /* 0x000fea0003800200 */
[----:B------:R-:W-:Y:S01]  /*0c50*/  UISETP.GE.AND UP2, UPT, UR33, 0x1, UPT ;  /* 0x000000012100788c */ /* 0x000fe2000bf46270 */
[----:B-----5:R-:W-:-:S08]  /*0c60*/  R2UR UR10, R6 ;  /* 0x00000000060a72ca */ /* 0x020fd000000e0000 */
[----:B------:R-:W-:Y:S07]  /*0c70*/  BRA.U !UP2, `(.L_x_5546) ;  /* 0x0000001d0a287547 */ /* 0x000fee000b800000 */
[----:B------:R-:W-:-:S06]  /*0c80*/  UIMAD.WIDE UR6, UR11, 0x4, UR16 ;  /* 0x000000040b0678a5 */ /* 0x000fcc000f8e0210 */
[----:B------:R-:W-:Y:S02]  /*0c90*/  MOV R6, UR6 ;  /* 0x0000000600067c02 */ /* 0x000fe40008000f00 */
[----:B------:R-:W-:-:S05]  /*0ca0*/  MOV R7, UR7 ;  /* 0x0000000700077c02 */ /* 0x000fca0008000f00 */
[----:B------:R0:W5:Y:S01]  /*0cb0*/  LDG.E R6, desc[UR20][R6.64] ;  /* 0x0000001406067981 */ /* 0x000162000c1e1900 */
[----:B------:R-:W-:Y:S01]  /*0cc0*/  UISETP.GE.AND UP3, UPT, UR10, 0x1, UPT ;  /* 0x000000010a00788c */ /* 0x000fe2000bf66270 */
[----:B--2---:R-:W-:Y:S01]  /*0cd0*/  ISETP.NE.AND P0, PT, RZ, UR30, PT ;  /* 0x0000001eff007c0c */ /* 0x004fe2000bf05270 */
[----:B-1----:R-:W-:Y:S01]  /*0ce0*/  UMOV UR9, UR4 ;  /* 0x0000000400097c82 */ /* 0x002fe20008000000 */
[----:B------:R-:W1:Y:S01]  /*0cf0*/  S2R R193, SR_TID.X ;  /* 0x0000000000c17919 */ /* 0x000e620000002100 */
[----:B------:R-:W-:Y:S01]  /*0d00*/  UIADD3 UR6, UPT, UPT, UR33, -0x1, URZ ;  /* 0xffffffff21067890 */ /* 0x000fe2000fffe0ff */
[C---:B------:R-:W-:Y:S01]  /*0d10*/  ISETP.GE.U32.AND P1, PT, R0.reuse, 0x80, PT ;  /* 0x000000800000780c */ /* 0x040fe20003f26070 */
[----:B------:R-:W-:Y:S01]  /*0d20*/  BSSY.RECONVERGENT B1, `(.L_x_5547) ;  /* 0x000008b000017945 */ /* 0x000fe20003800200 */
[C---:B------:R-:W-:Y:S02]  /*0d30*/  ISETP.GE.U32.AND P2, PT, R0.reuse, 0x100, PT ;  /* 0x000001000000780c */ /* 0x040fe40003f46070 */
[----:B------:R-:W-:Y:S01]  /*0d40*/  CS2R R226, SRZ ;  /* 0x0000000000e27805 */ /* 0x000fe2000001ff00 */
[----:B0-----:R-:W-:Y:S01]  /*0d50*/  HFMA2 R7, -RZ, RZ, 0, 0 ;  /* 0x00000000ff077431 */ /* 0x001fe200000001ff */
        /* <DEDUP_REMOVED lines=9> */
[----:B------:R-:W-:Y:S01]  /*0df0*/  ULEA.HI UR6, UR6, UR5, URZ, 0x3 ;  /* 0x0000000506067291 */ /* 0x000fe2000f8f18ff */
[----:B-----5:R-:W-:Y:S02]  /*0e00*/  FSEL R6, R6, RZ, !P0 ;  /* 0x000000ff06067208 */ /* 0x020fe40004000000 */
[----:B------:R-:W-:Y:S02]  /*0e10*/  PLOP3.LUT P0, PT, PT, PT, UP3, 0x80, 0x8 ;  /* 0x000000000008781c */ /* 0x000fe40003f0f038 */
[----:B------:R-:W-:Y:S01]  /*0e20*/  R2UR UR34, R6 ;  /* 0x00000000062272ca */ /* 0x000fe200000e0000 */
[----:B------:R-:W-:Y:S01]  /*0e30*/  IMAD.U32 R6, RZ, RZ, UR8 ;  /* 0x00000008ff067e24 */ /* 0x000fe2000f8e00ff */
[----:B------:R-:W-:-:S04]  /*0e40*/  USHF.R.S32.HI UR8, URZ, 0x1f, UR7 ;  /* 0x0000001fff087899 */ /* 0x000fc80008011407 */
[----:B------:R-:W-:-:S05]  /*0e50*/  ULEA.HI UR8, UR8, UR7, URZ, 0x3 ;  /* 0x0000000708087291 */ /* 0x000fca000f8f18ff */
[-C--:B-1----:R-:W-:Y:S02]  /*0e60*/  @P0 LEA.HI.SX32 R7, R6, R193.reuse, 0x1d ;  /* 0x000000c106070211 */ /* 0x082fe400078feaff */
[----:B------:R-:W-:Y:S02]  /*0e70*/  MOV R6, UR6 ;  /* 0x0000000600067c02 */ /* 0x000fe40008000f00 */
[----:B------:R-:W-:Y:S02]  /*0e80*/  MOV R228, UR8 ;  /* 0x0000000800e47c02 */ /* 0x000fe40008000f00 */
[-C--:B------:R-:W-:Y:S02]  /*0e90*/  LEA.HI.SX32 R192, R6, R193.reuse, 0x1d ;  /* 0x000000c106c07211 */ /* 0x080fe400078feaff */
[----:B------:R-:W-:Y:S02]  /*0ea0*/  LEA.HI.SX32 R228, R228, R193, 0x1d ;  /* 0x000000c1e4e47211 */ /* 0x000fe400078feaff */
[----:B------:R-:W-:Y:S01]  /*0eb0*/  MOV R6, R192 ;  /* 0x000000c000067202 */ /* 0x000fe20000000f00 */
[----:B------:R0:W-:Y:S01]  /*0ec0*/  STL [R1+0x20], R192 ;  /* 0x000020c001007387 */ /* 0x0001e20000100800 */
[----:B------:R-:W-:Y:S05]  /*0ed0*/  @!P1 BRA `(.L_x_5548) ;  /* 0x0000000400bc9947 */ /* 0x000fea0003800000 */
[----:B0-----:R-:W0:Y:S01]  /*0ee0*/  LDC.64 R192, c[0x0][0x428] ;  /* 0x00010a00ffc07b82 */ /* 0x001e220000000a00 */
[----:B------:R-:W2:Y:S04]  /*0ef0*/  LDL.LU R237, [R1+0x34] ;  /* 0x0000340001ed7983 */ /* 0x000ea80000300800 */
[----:B------:R-:W3:Y:S03]  /*0f00*/  LDL.LU R221, [R1+0x3c] ;  /* 0x00003c0001dd7983 */ /* 0x000ee60000300800 */
[----:B------:R-:W1:Y:S01]  /*0f10*/  LDC.64 R16, c[0x0][0x3a8] ;  /* 0x0000ea00ff107b82 */ /* 0x000e620000000a00 */
[----:B------:R-:W-:Y:S01]  /*0f20*/  ISETP.NE.U32.AND P0, PT, RZ, UR24, PT ;  /* 0x00000018ff007c0c */ /* 0x000fe2000bf05070 */
[----:B------:R-:W4:Y:S06]  /*0f30*/  LDL.LU R208, [R1+0x30] ;  /* 0x0000300001d07983 */ /* 0x000f2c0000300800 */
[----:B------:R-:W1:Y:S01]  /*0f40*/  LDC.64 R212, c[0x0][0x3b0] ;  /* 0x0000ec00ffd47b82 */ /* 0x000e620000000a00 */
[----:B0-----:R-:W-:-:S04]  /*0f50*/  IMAD.WIDE.U32 R192, R228, 0x10, R192 ;  /* 0x00000010e4c07825 */ /* 0x001fc800078e00c0 */
[----:B-1----:R-:W-:Y:S02]  /*0f60*/  IMAD.WIDE.U32 R16, R6, 0x20, R16 ;  /* 0x0000002006107825 */ /* 0x002fe400078e0010 */
[----:B------:R-:W2:Y:S04]  /*0f70*/  LDG.E.128 R192, desc[UR20][R192.64] ;  /* 0x00000014c0c07981 */ /* 0x000ea8000c1e1d00 */
[----:B------:R-:W3:Y:S04]  /*0f80*/  LDG.E.128 R204, desc[UR20][R16.64] ;  /* 0x0000001410cc7981 */ /* 0x000ee8000c1e1d00 */
[----:B------:R0:W4:Y:S01]  /*0f90*/  LDG.E.128 R196, desc[UR20][R16.64+0x10] ;  /* 0x0000101410c47981 */ /* 0x000122000c1e1d00 */
[----:B------:R-:W-:-:S03]  /*0fa0*/  ISETP.NE.AND.EX P0, PT, RZ, UR25, PT, P0 ;  /* 0x00000019ff007c0c */ /* 0x000fc6000bf05300 */
[----:B------:R-:W4:Y:S10]  /*0fb0*/  LDL.LU R211, [R1+0x38] ;  /* 0x0000380001d37983 */ /* 0x000f340000300800 */
[----:B0-----:R-:W0:Y:S02]  /*0fc0*/  @P0 LDC.64 R16, c[0x0][0x438] ;  /* 0x00010e00ff100b82 */ /* 0x001e240000000a00 */
[----:B0-----:R-:W-:-:S05]  /*0fd0*/  @P0 IMAD.WIDE.U32 R16, R6, 0x20, R16 ;  /* 0x0000002006100825 */ /* 0x001fca00078e0010 */
[----:B------:R-:W5:Y:S04]  /*0fe0*/  @P0 LDG.E.128 R152, desc[UR20][R16.64] ;  /* 0x0000001410980981 */ /* 0x000f68000c1e1d00 */
[----:B------:R0:W5:Y:S02]  /*0ff0*/  @P0 LDG.E.128 R156, desc[UR20][R16.64+0x10] ;  /* 0x00001014109c0981 */ /* 0x000164000c1e1d00 */
[----:B0-----:R-:W-:-:S06]  /*1000*/  IMAD.WIDE.U32 R16, R7, 0x8, R212 ;  /* 0x0000000807107825 */ /* 0x001fcc00078e00d4 */
[----:B------:R-:W5:Y:S01]  /*1010*/  LDG.E.64 R16, desc[UR20][R16.64] ;  /* 0x0000001410107981 */ /* 0x000f62000c1e1b00 */
[----:B------:R-:W-:-:S04]  /*1020*/  PRMT R5, R28, 0x7632, R5 ;  /* 0x000076321c057816 */ /* 0x000fc80000000005 */
[----:B------:R-:W-:Y:S01]  /*1030*/  SHF.L.U32 R5, R5, 0x10, RZ ;  /* 0x0000001005057819 */ /* 0x000fe200000006ff */
[----:B------:R-:W-:Y:S01]  /*1040*/  VIADD R228, R228, 0x80 ;  /* 0x00000080e4e47836 */ /* 0x000fe20000000000 */
[----:B------:R-:W-:Y:S02]  /*1050*/  IADD3 R7, PT, PT, R7, 0x80, RZ ;  /* 0x0000008007077810 */ /* 0x000fe40007ffe0ff */
[----:B------:R-:W-:Y:S02]  /*1060*/  IADD3 R6, PT, PT, R6, 0x80, RZ ;  /* 0x0000008006067810 */ /* 0x000fe40007ffe0ff */
[----:B--2---:R-:W-:Y:S01]  /*1070*/  PRMT R2, R192, 0x7632, R2 ;  /* 0x00007632c0027816 */ /* 0x004fe20000000002 */
[----:B---3--:R-:W-:-:S04]  /*1080*/  FADD.FTZ R205, R205, -UR34 ;  /* 0x80000022cdcd7e21 */ /* 0x008fc80008010000 */
[----:B------:R-:W-:Y:S02]  /*1090*/  IMAD.U32 R2, R2, 0x10000, RZ ;  /* 0x0001000002027824 */ /* 0x000fe400078e00ff */
[----:B------:R-:W-:Y:S02]  /*10a0*/  FMUL.FTZ R214, R205, UR32 ;  /* 0x00000020cdd67c20 */ /* 0x000fe40008410000 */
[-C--:B------:R-:W-:Y:S01]  /*10b0*/  FMUL.FTZ R227, R5, R2.reuse ;  /* 0x0000000205e37220 */ /* 0x080fe20000410000 */
[--C-:B------:R-:W-:Y:S01]  /*10c0*/  FADD.FTZ R89, R89, R2.reuse ;  /* 0x0000000259597221 */ /* 0x100fe20000010000 */
[----:B------:R-:W-:Y:S01]  /*10d0*/  PRMT R5, R29, 0x7632, R5 ;  /* 0x000076321d057816 */ /* 0x000fe20000000005 */
[----:B------:R-:W-:Y:S01]  /*10e0*/  FFMA.FTZ R237, R214, R2, R237 ;  /* 0x00000002d6ed7223 */ /* 0x000fe200000100ed */
[----:B------:R-:W-:Y:S01]  /*10f0*/  PRMT R2, R193, 0x7632, R2 ;  /* 0x00007632c1027816 */ /* 0x000fe20000000002 */
[----:B------:R-:W-:Y:S01]  /*1100*/  FADD.FTZ R207, R207, -UR34 ;  /* 0x80000022cfcf7e21 */ /* 0x000fe20008010000 */
[----:B------:R-:W-:-:S02]  /*1110*/  SHF.L.U32 R5, R5, 0x10, RZ ;  /* 0x0000001005057819 */ /* 0x000fc400000006ff */
[----:B------:R-:W-:Y:S01]  /*1120*/  SHF.L.U32 R2, R2, 0x10, RZ ;  /* 0x0000001002027819 */ /* 0x000fe200000006ff */
[----:B------:R-:W-:Y:S01]  /*1130*/  FMUL.FTZ R246, R207, UR32 ;  /* 0x00000020cff67c20 */ /* 0x000fe20008410000 */
[----:B----4-:R-:W-:-:S03]  /*1140*/  FADD.FTZ R197, R197, -UR34 ;  /* 0x80000022c5c57e21 */ /* 0x010fc60008010000 */
[-C--:B------:R-:W-:Y:S01]  /*1150*/  FMUL.FTZ R245, R5, R2.reuse ;  /* 0x0000000205f57220 */ /* 0x080fe20000410000 */
[----:B------:R-:W-:Y:S01]  /*1160*/  FFMA.FTZ R221, R246, R2, R221 ;  /* 0x00000002f6dd7223 */ /* 0x000fe200000100dd */
[--C-:B------:R-:W-:Y:S01]  /*1170*/  FADD.FTZ R91, R91, R2.reuse ;  /* 0x000000025b5b7221 */ /* 0x100fe20000010000 */
[----:B------:R-:W-:Y:S02]  /*1180*/  PRMT R2, R30, 0x7632, R2 ;  /* 0x000076321e027816 */ /* 0x000fe40000000002 */
[----:B------:R-:W-:Y:S01]  /*1190*/  PRMT R5, R194, 0x7632, R5 ;  /* 0x00007632c2057816 */ /* 0x000fe20000000005 */
[----:B------:R-:W-:Y:S01]  /*11a0*/  FMUL.FTZ R238, R197, UR32 ;  /* 0x00000020c5ee7c20 */ /* 0x000fe20008410000 */
[----:B------:R-:W-:Y:S02]  /*11b0*/  SHF.L.U32 R2, R2, 0x10, RZ ;  /* 0x0000001002027819 */ /* 0x000fe400000006ff */
[----:B------:R-:W-:Y:S01]  /*11c0*/  SHF.L.U32 R5, R5, 0x10, RZ ;  /* 0x0000001005057819 */ /* 0x000fe200000006ff */
[----:B------:R-:W-:Y:S04]  /*11d0*/  STL [R1+0x4], R214 ;  /* 0x000004d601007387 */ /* 0x000fe80000100800 */
[----:B------:R-:W-:Y:S01]  /*11e0*/  STL [R1], R227 ;  /* 0x000000e301007387 */ /* 0x000fe20000100800 */
[----:B------:R-:W-:Y:S01]  /*11f0*/  FADD.FTZ R93, R93, R5 ;  /* 0x000000055d5d7221 */ /* 0x000fe20000010000 */
[----:B------:R-:W-:-:S02]  /*1200*/  FFMA.FTZ R61, R238, R5, R61 ;  /* 0x00000005ee3d7223 */ /* 0x000fc4000001003d */
[----:B------:R0:W-:Y:S01]  /*1210*/  STL [R1+0x34], R237 ;  /* 0x000034ed01007387 */ /* 0x0001e20000100800 */
[----:B------:R-:W-:Y:S01]  /*1220*/  FADD.FTZ R199, R199, -UR34 ;  /* 0x80000022c7c77e21 */ /* 0x000fe20008010000 */
[----:B0-----:R-:W-:Y:S01]  /*1230*/  FMUL.FTZ R237, R2, R5 ;  /* 0x0000000502ed7220 */ /* 0x001fe20000410000 */
[----:B------:R-:W-:Y:S02]  /*1240*/  PRMT R2, R31, 0x7632, R2 ;  /* 0x000076321f027816 */ /* 0x000fe40000000002 */
[----:B------:R-:W-:Y:S01]  /*1250*/  PRMT R5, R195, 0x7632, R5 ;  /* 0x00007632c3057816 */ /* 0x000fe20000000005 */
[----:B------:R-:W-:Y:S02]  /*1260*/  FMUL.FTZ R226, R199, UR32 ;  /* 0x00000020c7e27c20 */ /* 0x000fe40008410000 */
[----:B------:R-:W-:Y:S01]  /*1270*/  IMAD.U32 R2, R2, 0x10000, RZ ;  /* 0x0001000002027824 */ /* 0x000fe200078e00ff */
[----:B------:R-:W-:Y:S01]  /*1280*/  SHF.L.U32 R5, R5, 0x10, RZ ;  /* 0x0000001005057819 */ /* 0x000fe200000006ff */
[----:B------:R0:W-:Y:S04]  /*1290*/  STL [R1+0x3c], R221 ;  /* 0x00003cdd01007387 */ /* 0x0001e80000100800 */
[-C--:B------:R-:W-:Y:S01]  /*12a0*/  FMUL.FTZ R205, R2, R5.reuse ;  /* 0x0000000502cd7220 */ /* 0x080fe20000410000 */
[----:B------:R-:W-:Y:S01]  /*12b0*/  FADD.FTZ R95, R95, R5 ;  /* 0x000000055f5f7221 */ /* 0x000fe20000010000 */
[----:B------:R-:W-:Y:S01]  /*12c0*/  FFMA.FTZ R63, R226, R5, R63 ;  /* 0x00000005e23f7223 */ /* 0x000fe2000001003f */
[----:B------:R-:W-:Y:S01]  /*12d0*/  FADD.FTZ R5, R204, -UR34 ;  /* 0x80000022cc057e21 */ /* 0x000fe20008010000 */
[----:B------:R-:W-:-:S02]  /*12e0*/  SHF.L.U32 R2, R192, 0x10, RZ ;  /* 0x00000010c0027819 */ /* 0x000fc400000006ff */
[----:B------:R-:W-:Y:S01]  /*12f0*/  SHF.L.U32 R192, R28, 0x10, RZ ;  /* 0x000000101cc07819 */ /* 0x000fe200000006ff */
[----:B0-----:R-:W-:Y:S01]  /*1300*/  FMUL.FTZ R221, R5, UR32 ;  /* 0x0000002005dd7c20 */ /* 0x001fe20008410000 */
[----:B------:R-:W-:Y:S01]  /*1310*/  FADD.FTZ R5, R206, -UR34 ;  /* 0x80000022ce057e21 */ /* 0x000fe20008010000 */
[----:B------:R-:W-:Y:S01]  /*1320*/  FADD.FTZ R88, R88, R2 ;  /* 0x0000000258587221 */ /* 0x000fe20000010000 */
[----:B------:R-:W-:Y:S01]  /*1330*/  SHF.L.U32 R193, R193, 0x10, RZ ;  /* 0x00000010c1c17819 */ /* 0x000fe200000006ff */
[-C--:B------:R-:W-:Y:S01]  /*1340*/  FFMA.FTZ R208, R221, R2.reuse, R208 ;  /* 0x00000002ddd07223 */ /* 0x080fe200000100d0 */
[----:B------:R-:W-:Y:S01]  /*1350*/  FMUL.FTZ R2, R192, R2 ;  /* 0x00000002c0027220 */ /* 0x000fe20000410000 */
[----:B------:R-:W-:Y:S01]  /*1360*/  FMUL.FTZ R5, R5, UR32 ;  /* 0x0000002005057c20 */ /* 0x000fe20008410000 */
[----:B------:R-:W-:Y:S01]  /*1370*/  FADD.FTZ R192, R196, -UR34 ;  /* 0x80000022c4c07e21 */ /* 0x000fe20008010000 */
[----:B------:R-:W-:Y:S02]  /*1380*/  SHF.L.U32 R194, R194, 0x10, RZ ;  /* 0x00000010c2c27819 */ /* 0x000fe400000006ff */
[----:B------:R-:W-:Y:S01]  /*1390*/  FFMA.FTZ R211, R5, R193, R211 ;  /* 0x000000c105d37223 */ /* 0x000fe200000100d3 */
[----:B------:R-:W-:Y:S01]  /*13a0*/  FMUL.FTZ R212, R192, UR32 ;  /* 0x00000020c0d47c20 */ /* 0x000fe20008410000 */
[----:B------:R-:W-:Y:S01]  /*13b0*/  SHF.L.U32 R192, R30, 0x10, RZ ;  /* 0x000000101ec07819 */ /* 0x000fe200000006ff */
[----:B------:R-:W-:Y:S01]  /*13c0*/  STL [R1+0x1c], R226 ;  /* 0x00001ce201007387 */ /* 0x000fe20000100800 */
[----:B------:R-:W-:-:S03]  /*13d0*/  IMAD.U32 R197, R29, 0x10000, RZ ;  /* 0x000100001dc57824 */ /* 0x000fc600078e00ff */
[----:B------:R-:W-:Y:S01]  /*13e0*/  STL [R1+0x18], R205 ;  /* 0x000018cd01007387 */ /* 0x000fe20000100800 */
[----:B------:R-:W-:-:S03]  /*13f0*/  FADD.FTZ R90, R90, R193 ;  /* 0x000000c15a5a7221 */ /* 0x000fc60000010000 */
[----:B------:R0:W-:Y:S04]  /*1400*/  STL [R1+0x30], R208 ;  /* 0x000030d001007387 */ /* 0x0001e80000100800 */
[----:B------:R1:W-:Y:S01]  /*1410*/  STL [R1+0x38], R211 ;  /* 0x000038d301007387 */ /* 0x0003e20000100800 */
[----:B0-----:R-:W-:Y:S01]  /*1420*/  FMUL.FTZ R208, R197, R193 ;  /* 0x000000c1c5d07220 */ /* 0x001fe20000410000 */
[----:B------:R-:W-:Y:S01]  /*1430*/  FFMA.FTZ R193, R221, R2, RZ ;  /* 0x00000002ddc17223 */ /* 0x000fe200000100ff */
[----:B-1----:R-:W-:Y:S01]  /*1440*/  FMUL.FTZ R211, R192, R194 ;  /* 0x000000c2c0d37220 */ /* 0x002fe20000410000 */
[----:B------:R-:W-:Y:S02]  /*1450*/  FADD.FTZ R192, RZ, R2 ;  /* 0x00000002ffc07221 */ /* 0x000fe40000010000 */
[----:B------:R-:W-:-:S02]  /*1460*/  FFMA.FTZ R193, R214, R227, R193 ;  /* 0x000000e3d6c17223 */ /* 0x000fc400000100c1 */
[----:B------:R-:W-:Y:S02]  /*1470*/  FADD.FTZ R192, R192, R227 ;  /* 0x000000e3c0c07221 */ /* 0x000fe40000010000 */
[----:B------:R-:W-:Y:S01]  /*1480*/  FFMA.FTZ R193, R5, R208, R193 ;  /* 0x000000d005c17223 */ /* 0x000fe200000100c1 */
[----:B------:R-:W-:Y:S01]  /*1490*/  FADD.FTZ R92, R92, R194 ;  /* 0x000000c25c5c7221 */ /* 0x000fe20000010000 */
[----:B------:R-:W-:Y:S01]  /*14a0*/  FFMA.FTZ R60, R212, R194, R60 ;  /* 0x000000c2d43c7223 */ /* 0x000fe2000001003c */
[----:B------:R-:W-:Y:S01]  /*14b0*/  FADD.FTZ R192, R192, R208 ;  /* 0x000000d0c0c07221 */ /* 0x000fe20000010000 */
[----:B------:R-:W-:Y:S01]  /*14c0*/  FADD.FTZ R194, R198, -UR34 ;  /* 0x80000022c6c27e21 */ /* 0x000fe20008010000 */
[----:B------:R-:W-:Y:S02]  /*14d0*/  FFMA.FTZ R193, R246, R245, R193 ;  /* 0x000000f5f6c17223 */ /* 0x000fe400000100c1 */
[----:B------:R-:W-:Y:S01]  /*14e0*/  FADD.FTZ R192, R192, R245 ;  /* 0x000000f5c0c07221 */ /* 0x000fe20000010000 */
[----:B------:R-:W-:Y:S01]  /*14f0*/  FMUL.FTZ R213, R194, UR32 ;  /* 0x00000020c2d57c20 */ /* 0x000fe20008410000 */
[----:B------:R-:W-:Y:S01]  /*1500*/  SHF.L.U32 R195, R195, 0x10, RZ ;  /* 0x00000010c3c37819 */ /* 0x000fe200000006ff */
[----:B------:R-:W-:Y:S01]  /*1510*/  FFMA.FTZ R193, R212, R211, R193 ;  /* 0x000000d3d4c17223 */ /* 0x000fe200000100c1 */
[----:B------:R-:W-:Y:S01]  /*1520*/  SHF.L.U32 R194, R31, 0x10, RZ ;  /* 0x000000101fc27819 */ /* 0x000fe200000006ff */
[----:B------:R-:W-:-:S02]  /*1530*/  FADD.FTZ R192, R192, R211 ;  /* 0x000000d3c0c07221 */ /* 0x000fc40000010000 */
[----:B------:R-:W-:Y:S02]  /*1540*/  FFMA.FTZ R193, R238, R237, R193 ;  /* 0x000000edeec17223 */ /* 0x000fe400000100c1 */
[----:B------:R-:W-:Y:S01]  /*1550*/  FMUL.FTZ R214, R194, R195 ;  /* 0x000000c3c2d67220 */ /* 0x000fe20000410000 */
[----:B------:R-:W-:-:S03]  /*1560*/  FADD.FTZ R192, R192, R237 ;  /* 0x000000edc0c07221 */ /* 0x000fc60000010000 */
[C---:B------:R-:W-:Y:S01]  /*1570*/  FFMA.FTZ R193, R213.reuse, R214, R193 ;  /* 0x000000d6d5c17223 */ /* 0x040fe200000100c1 */
[----:B------:R-:W-:Y:S01]  /*1580*/  FADD.FTZ R192, R192, R214 ;  /* 0x000000d6c0c07221 */ /* 0x000fe20000010000 */
[----:B------:R-:W-:Y:S01]  /*1590*/  FADD.FTZ R94, R94, R195 ;  /* 0x000000c35e5e7221 */ /* 0x000fe20000010000 */
[----:B------:R-:W-:Y:S01]  /*15a0*/  FFMA.FTZ R62, R213, R195, R62 ;  /* 0x000000c3d53e7223 */ /* 0x000fe2000001003e */
[----:B------:R-:W-:Y:S01]  /*15b0*/  FFMA.FTZ R226, R226, R205, R193 ;  /* 0x000000cde2e27223 */ /* 0x000fe200000100c1 */
[----:B------:R-:W-:-:S07]  /*15c0*/  FADD.FTZ R227, R192, R205 ;  /* 0x000000cdc0e37221 */ /* 0x000fce0000010000 */
.L_x_5548:
[----:B---34-:R-:W-:Y:S05]  /*15d0*/  BSYNC.RECONVERGENT B1 ;  /* 0x0000000000017941 */ /* 0x018fea0003800200 */
.L_x_5547:
[----:B------:R-:W-:Y:S04]  /*15e0*/  BSSY.RECONVERGENT B1, `(.L_x_5549) ;  /* 0x0000067000017945 */ /* 0x000fe80003800200 */
[----:B------:R-:W-:Y:S05]  /*15f0*/  @!P2 BRA `(.L_x_5550) ;  /* 0x000000040094a947 */ /* 0x000fea0003800000 */
[----:B0-----:R-:W0:Y:S08]  /*1600*/  LDC.64 R192, c[0x0][0x428] ;  /* 0x00010a00ffc07b82 */ /* 0x001e300000000a00 */
[----:B------:R-:W1:Y:S01]  /*1610*/  LDC.64 R18, c[0x0][0x3a8] ;  /* 0x0000ea00ff127b82 */ /* 0x000e620000000a00 */
[----:B0-----:R-:W-:-:S06]  /*1620*/  IMAD.WIDE.U32 R192, R228, 0x10, R192 ;  /* 0x00000010e4c07825 */ /* 0x001fcc00078e00c0 */
[----:B------:R-:W2:Y:S01]  /*1630*/  LDG.E.128 R192, desc[UR20][R192.64] ;  /* 0x00000014c0c07981 */ /* 0x000ea2000c1e1d00 */
[----:B-1----:R-:W-:-:S05]  /*1640*/  IMAD.WIDE.U32 R18, R6, 0x20, R18 ;  /* 0x0000002006127825 */ /* 0x002fca00078e0012 */
[----:B------:R-:W3:Y:S01]  /*1650*/  LDG.E.128 R204, desc[UR20][R18.64] ;  /* 0x0000001412cc7981 */ /* 0x000ee2000c1e1d00 */
[----:B------:R-:W-:-:S03]  /*1660*/  ISETP.NE.U32.AND P0, PT, RZ, UR24, PT ;  /* 0x00000018ff007c0c */ /* 0x000fc6000bf05070 */
[----:B------:R0:W4:Y:S01]  /*1670*/  LDG.E.128 R196, desc[UR20][R18.64+0x10] ;  /* 0x0000101412c47981 */ /* 0x000122000c1e1d00 */
[----:B------:R-:W-:-:S13]  /*1680*/  ISETP.NE.AND.EX P0, PT, RZ, UR25, PT, P0 ;  /* 0x00000019ff007c0c */ /* 0x000fda000bf05300 */
[----:B0-----:R-:W0:Y:S02]  /*1690*/  @P0 LDC.64 R18, c[0x0][0x438] ;  /* 0x00010e00ff120b82 */ /* 0x001e240000000a00 */
[----:B0-----:R-:W-:-:S05]  /*16a0*/  @P0 IMAD.WIDE.U32 R18, R6, 0x20, R18 ;  /* 0x0000002006120825 */ /* 0x001fca00078e0012 */
[----:B------:R-:W5:Y:S04]  /*16b0*/  @P0 LDG.E.128 R24, desc[UR20][R18.64] ;  /* 0x0000001412180981 */ /* 0x000f68000c1e1d00 */
[----:B------:R0:W5:Y:S02]  /*16c0*/  @P0 LDG.E.128 R20, desc[UR20][R18.64+0x10] ;  /* 0x0000101412140981 */ /* 0x000164000c1e1d00 */
[----:B0-----:R-:W0:Y:S02]  /*16d0*/  LDC.64 R18, c[0x0][0x3b0] ;  /* 0x0000ec00ff127b82 */ /* 0x001e240000000a00 */
[----:B0-----:R-:W-:-:S06]  /*16e0*/  IMAD.WIDE.U32 R18, R7, 0x8, R18 ;  /* 0x0000000807127825 */ /* 0x001fcc00078e0012 */
[----:B------:R-:W5:Y:S01]  /*16f0*/  LDG.E.64 R18, desc[UR20][R18.64] ;  /* 0x0000001412127981 */ /* 0x000f62000c1e1b00 */
[----:B------:R-:W-:-:S04]  /*1700*/  PRMT R10, R36, 0x7632, R10 ;  /* 0x00007632240a7816 */ /* 0x000fc8000000000a */
[----:B------:R-:W-:Y:S01]  /*1710*/  SHF.L.U32 R10, R10, 0x10, RZ ;  /* 0x000000100a0a7819 */ /* 0x000fe200000006ff */
[----:B------:R-:W-:Y:S01]  /*1720*/  VIADD R7, R7, 0x80 ;  /* 0x0000008007077836 */ /* 0x000fe20000000000 */
[----:B------:R-:W-:Y:S02]  /*1730*/  IADD3 R228, PT, PT, R228, 0x80, RZ ;  /* 0x00000080e4e47810 */ /* 0x000fe40007ffe0ff */
[----:B------:R-:W-:Y:S02]  /*1740*/  IADD3 R6, PT, PT, R6, 0x80, RZ ;  /* 0x0000008006067810 */ /* 0x000fe40007ffe0ff */
[----:B--2---:R-:W-:-:S04]  /*1750*/  PRMT R4, R192, 0x7632, R4 ;  /* 0x00007632c0047816 */ /* 0x004fc80000000004 */
[----:B------:R-:W-:Y:S01]  /*1760*/  SHF.L.U32 R4, R4, 0x10, RZ ;  /* 0x0000001004047819 */ /* 0x000fe200000006ff */
[----:B---3--:R-:W-:-:S04]  /*1770*/  FADD.FTZ R205, R205, -UR34 ;  /* 0x80000022cdcd7e21 */ /* 0x008fc80008010000 */
[----:B------:R-:W-:Y:S01]  /*1780*/  FMUL.FTZ R248, R205, UR32 ;  /* 0x00000020cdf87c20 */ /* 0x000fe20008410000 */
[-C--:B------:R-:W-:Y:S01]  /*1790*/  FMUL.FTZ R252, R10, R4.reuse ;  /* 0x000000040afc7220 */ /* 0x080fe20000410000 */
[----:B------:R-:W-:Y:S01]  /*17a0*/  FADD.FTZ R65, R65, R4 ;  /* 0x0000000441417221 */ /* 0x000fe20000010000 */
[----:B------:R-:W-:Y:S01]  /*17b0*/  PRMT R10, R37, 0x7632, R10 ;  /* 0x00007632250a7816 */ /* 0x000fe2000000000a */
[----:B------:R-:W-:Y:S01]  /*17c0*/  FFMA.FTZ R97, R248, R4, R97 ;  /* 0x00000004f8617223 */ /* 0x000fe20000010061 */
[----:B------:R-:W-:Y:S01]  /*17d0*/  PRMT R4, R193, 0x7632, R4 ;  /* 0x00007632c1047816 */ /* 0x000fe20000000004 */
[----:B------:R-:W-:Y:S02]  /*17e0*/  FADD.FTZ R207, R207, -UR34 ;  /* 0x80000022cfcf7e21 */ /* 0x000fe40008010000 */
[----:B------:R-:W-:Y:S01]  /*17f0*/  IMAD.U32 R10, R10, 0x10000, RZ ;  /* 0x000100000a0a7824 */ /* 0x000fe200078e00ff */
        /* <DEDUP_REMOVED lines=10> */
[----:B------:R-:W-:-:S05]  /*18a0*/  SHF.L.U32 R10, R10, 0x10, RZ ;  /* 0x000000100a0a7819 */ /* 0x000fca00000006ff */
[-C--:B------:R-:W-:Y:S01]  /*18b0*/  FMUL.FTZ R236, R4, R10.reuse ;  /* 0x0000000a04ec7220 */ /* 0x080fe20000410000 */
[----:B------:R-:W-:Y:S01]  /*18c0*/  FADD.FTZ R169, R169, R10 ;  /* 0x0000000aa9a97221 */ /* 0x000fe20000010000 */
[----:B------:R-:W-:Y:S01]  /*18d0*/  FFMA.FTZ R101, R232, R10, R101 ;  /* 0x0000000ae8657223 */ /* 0x000fe20000010065 */
[----:B------:R-:W-:Y:S02]  /*18e0*/  PRMT R4, R39, 0x7632, R4 ;  /* 0x0000763227047816 */ /* 0x000fe40000000004 */
[----:B------:R-:W-:Y:S02]  /*18f0*/  PRMT R10, R195, 0x7632, R10 ;  /* 0x00007632c30a7816 */ /* 0x000fe4000000000a */
[----:B------:R-:W-:-:S03]  /*1900*/  SHF.L.U32 R4, R4, 0x10, RZ ;  /* 0x0000001004047819 */ /* 0x000fc600000006ff */
[----:B------:R-:W-:Y:S02]  /*1910*/  IMAD.U32 R10, R10, 0x10000, RZ ;  /* 0x000100000a0a7824 */ /* 0x000fe400078e00ff */
[----:B------:R-:W-:Y:S02]  /*1920*/  FADD.FTZ R199, R199, -UR34 ;  /* 0x80000022c7c77e21 */ /* 0x000fe40008010000 */
[-C--:B------:R-:W-:Y:S01]  /*1930*/  FMUL.FTZ R207, R4, R10.reuse ;  /* 0x0000000a04cf7220 */ /* 0x080fe20000410000 */
[----:B------:R-:W-:Y:S01]  /*1940*/  FADD.FTZ R4, R204, -UR34 ;  /* 0x80000022cc047e21 */ /* 0x000fe20008010000 */
[----:B------:R-:W-:Y:S01]  /*1950*/  SHF.L.U32 R192, R192, 0x10, RZ ;  /* 0x00000010c0c07819 */ /* 0x000fe200000006ff */
[----:B------:R-:W-:Y:S02]  /*1960*/  FMUL.FTZ R205, R199, UR32 ;  /* 0x00000020c7cd7c20 */ /* 0x000fe40008410000 */
        /* <DEDUP_REMOVED lines=8> */
[----:B------:R-:W-:Y:S01]  /*19f0*/  FADD.FTZ R192, R196, -UR34 ;  /* 0x80000022c4c07e21 */ /* 0x000fe20008010000 */
[----:B------:R-:W-:-:S02]  /*1a00*/  SHF.L.U32 R193, R193, 0x10, RZ ;  /* 0x00000010c1c17819 */ /* 0x000fc400000006ff */
[----:B------:R-:W-:Y:S01]  /*1a10*/  FMUL.FTZ R4, R10, UR32 ;  /* 0x000000200a047c20 */ /* 0x000fe20008410000 */
[----:B------:R-:W-:Y:S01]  /*1a20*/  FMUL.FTZ R210, R192, UR32 ;  /* 0x00000020c0d27c20 */ /* 0x000fe20008410000 */
[----:B------:R-:W-:Y:S01]  /*1a30*/  SHF.L.U32 R10, R37, 0x10, RZ ;  /* 0x00000010250a7819 */ /* 0x000fe200000006ff */
[----:B------:R-:W-:Y:S01]  /*1a40*/  IMAD.U32 R194, R194, 0x10000, RZ ;  /* 0x00010000c2c27824 */ /* 0x000fe200078e00ff */
[----:B------:R-:W-:Y:S01]  /*1a50*/  SHF.L.U32 R192, R38, 0x10, RZ ;  /* 0x0000001026c07819 */ /* 0x000fe200000006ff */
[----:B------:R-:W-:Y:S01]  /*1a60*/  FADD.FTZ R66, R66, R193 ;  /* 0x000000c142427221 */ /* 0x000fe20000010000 */
[-C--:B------:R-:W-:Y:S01]  /*1a70*/  FFMA.FTZ R98, R4, R193.reuse, R98 ;  /* 0x000000c104627223 */ /* 0x080fe20000010062 */
[----:B------:R-:W-:Y:S01]  /*1a80*/  FMUL.FTZ R10, R10, R193 ;  /* 0x000000c10a0a7220 */ /* 0x000fe20000410000 */
[----:B------:R-:W-:Y:S01]  /*1a90*/  FFMA.FTZ R193, R229, R224, R226 ;  /* 0x000000e0e5c17223 */ /* 0x000fe200000100e2 */
[----:B------:R-:W-:Y:S01]  /*1aa0*/  FMUL.FTZ R209, R192, R194 ;  /* 0x000000c2c0d17220 */ /* 0x000fe20000410000 */
[----:B------:R-:W-:-:S02]  /*1ab0*/  FADD.FTZ R192, R227, R224 ;  /* 0x000000e0e3c07221 */ /* 0x000fc40000010000 */
[----:B------:R-:W-:Y:S02]  /*1ac0*/  FFMA.FTZ R193, R248, R252, R193 ;  /* 0x000000fcf8c17223 */ /* 0x000fe400000100c1 */
[----:B------:R-:W-:Y:S01]  /*1ad0*/  FADD.FTZ R192, R192, R252 ;  /* 0x000000fcc0c07221 */ /* 0x000fe20000010000 */
[----:B------:R-:W-:Y:S01]  /*1ae0*/  FADD.FTZ R168, R168, R194 ;  /* 0x000000c2a8a87221 */ /* 0x000fe20000010000 */
[----:B------:R-:W-:Y:S01]  /*1af0*/  FFMA.FTZ R100, R210, R194, R100 ;  /* 0x000000c2d2647223 */ /* 0x000fe20000010064 */
[----:B------:R1:W-:Y:S01]  /*1b00*/  STL [R1+0xc], R205 ;  /* 0x00000ccd01007387 */ /* 0x0003e20000100800 */
[----:B------:R-:W-:Y:S01]  /*1b10*/  FADD.FTZ R194, R198, -UR34 ;  /* 0x80000022c6c27e21 */ /* 0x000fe20008010000 */
[----:B------:R-:W-:Y:S01]  /*1b20*/  FADD.FTZ R192, R192, R10 ;  /* 0x0000000ac0c07221 */ /* 0x000fe20000010000 */
[----:B------:R-:W-:Y:S01]  /*1b30*/  FFMA.FTZ R193, R4, R10, R193 ;  /* 0x0000000a04c17223 */ /* 0x000fe200000100c1 */
[----:B------:R1:W-:Y:S01]  /*1b40*/  STL [R1+0x14], R207 ;  /* 0x000014cf01007387 */ /* 0x0003e20000100800 */
[----:B------:R-:W-:Y:S01]  /*1b50*/  FMUL.FTZ R215, R194, UR32 ;  /* 0x00000020c2d77c20 */ /* 0x000fe20008410000 */
[----:B------:R-:W-:Y:S01]  /*1b60*/  FADD.FTZ R192, R192, R244 ;  /* 0x000000f4c0c07221 */ /* 0x000fe20000010000 */
[----:B------:R-:W-:Y:S01]  /*1b70*/  FFMA.FTZ R194, R240, R244, R193 ;  /* 0x000000f4f0c27223 */ /* 0x000fe200000100c1 */
[----:B------:R-:W-:-:S02]  /*1b80*/  SHF.L.U32 R195, R195, 0x10, RZ ;  /* 0x00000010c3c37819 */ /* 0x000fc400000006ff */
[----:B------:R-:W-:Y:S01]  /*1b90*/  SHF.L.U32 R193, R39, 0x10, RZ ;  /* 0x0000001027c17819 */ /* 0x000fe200000006ff */
[----:B------:R-:W-:Y:S01]  /*1ba0*/  FADD.FTZ R192, R192, R209 ;  /* 0x000000d1c0c07221 */ /* 0x000fe20000010000 */
[----:B------:R-:W-:-:S03]  /*1bb0*/  FFMA.FTZ R194, R210, R209, R194 ;  /* 0x000000d1d2c27223 */ /* 0x000fc600000100c2 */
        /* <DEDUP_REMOVED lines=8> */
[----:B-1----:R-:W-:-:S07]  /*1c40*/  FFMA.FTZ R226, R205, R207, R194 ;  /* 0x000000cfcde27223 */ /* 0x002fce00000100c2 */
.L_x_5550:
[----:B------:R-:W-:Y:S05]  /*1c50*/  BSYNC.RECONVERGENT B1 ;  /* 0x0000000000017941 */ /* 0x000fea0003800200 */
.L_x_5549:
[----:B------:R-:W-:Y:S04]  /*1c60*/  BSSY.RECONVERGENT B1, `(.L_x_5551) ;  /* 0x0000067000017945 */ /* 0x000fe80003800200 */
[----:B------:R-:W-:Y:S05]  /*1c70*/  @!P3 BRA `(.L_x_5552) ;  /* 0x000000040094b947 */ /* 0x000fea0003800000 */
[----:B0-----:R-:W0:Y:S08]  /*1c80*/  LDC.64 R192, c[0x0][0x428] ;  /* 0x00010a00ffc07b82 */ /* 0x001e300000000a00 */
[----:B------:R-:W1:Y:S01]  /*1c90*/  LDC.64 R14, c[0x0][0x3a8] ;  /* 0x0000ea00ff0e7b82 */ /* 0x000e620000000a00 */
[----:B------:R-:W-:-:S07]  /*1ca0*/  ISETP.NE.U32.AND P0, PT, RZ, UR24, PT ;  /* 0x00000018ff007c0c */ /* 0x000fce000bf05070 */
[----:B------:R-:W2:Y:S01]  /*1cb0*/  LDC.64 R200, c[0x0][0x3b0] ;  /* 0x0000ec00ffc87b82 */ /* 0x000ea20000000a00 */
[----:B0-----:R-:W-:-:S06]  /*1cc0*/  IMAD.WIDE.U32 R192, R228, 0x10, R192 ;  /* 0x00000010e4c07825 */ /* 0x001fcc00078e00c0 */
[----:B------:R-:W3:Y:S01]  /*1cd0*/  LDG.E.128 R192, desc[UR20][R192.64] ;  /* 0x00000014c0c07981 */ /* 0x000ee2000c1e1d00 */
[----:B-1----:R-:W-:-:S05]  /*1ce0*/  IMAD.WIDE.U32 R14, R6, 0x20, R14 ;  /* 0x00000020060e7825 */ /* 0x002fca00078e000e */
[----:B------:R-:W4:Y:S04]  /*1cf0*/  LDG.E.128 R204, desc[UR20][R14.64] ;  /* 0x000000140ecc7981 */ /* 0x000f28000c1e1d00 */
[----:B------:R0:W4:Y:S01]  /*1d00*/  LDG.E.128 R196, desc[UR20][R14.64+0x10] ;  /* 0x000010140ec47981 */ /* 0x000122000c1e1d00 */
[----:B------:R-:W-:-:S13]  /*1d10*/  ISETP.NE.AND.EX P0, PT, RZ, UR25, PT, P0 ;  /* 0x00000019ff007c0c */ /* 0x000fda000bf05300 */
[----:B0-----:R-:W0:Y:S01]  /*1d20*/  @P0 LDC.64 R14, c[0x0][0x438] ;  /* 0x00010e00ff0e0b82 */ /* 0x001e220000000a00 */
[----:B------:R-:W-:-:S04]  /*1d30*/  PRMT R9, R44, 0x7632, R9 ;  /* 0x000076322c097816 */ /* 0x000fc80000000009 */
[----:B------:R-:W-:Y:S01]  /*1d40*/  SHF.L.U32 R9, R9, 0x10, RZ ;  /* 0x0000001009097819 */ /* 0x000fe200000006ff */
[----:B0-----:R-:W-:-:S05]  /*1d50*/  @P0 IMAD.WIDE.U32 R14, R6, 0x20, R14 ;  /* 0x00000020060e0825 */ /* 0x001fca00078e000e */
[----:B------:R-:W5:Y:S04]  /*1d60*/  @P0 LDG.E.128 R172, desc[UR20][R14.64] ;  /* 0x000000140eac0981 */ /* 0x000f68000c1e1d00 */
[----:B------:R2:W5:Y:S02]  /*1d70*/  @P0 LDG.E.128 R176, desc[UR20][R14.64+0x10] ;  /* 0x000010140eb00981 */ /* 0x000564000c1e1d00 */
[----:B--2---:R-:W-:-:S05]  /*1d80*/  IMAD.WIDE.U32 R14, R7, 0x8, R200 ;  /* 0x00000008070e7825 */ /* 0x004fca00078e00c8 */
[----:B------:R4:W5:Y:S01]  /*1d90*/  LDG.E.64 R200, desc[UR20][R14.64] ;  /* 0x000000140ec87981 */ /* 0x000962000c1e1b00 */
[----:B------:R-:W-:Y:S01]  /*1da0*/  IADD3 R228, PT, PT, R228, 0x80, RZ ;  /* 0x00000080e4e47810 */ /* 0x000fe20007ffe0ff */
[----:B------:R-:W-:Y:S01]  /*1db0*/  VIADD R6, R6, 0x80 ;  /* 0x0000008006067836 */ /* 0x000fe20000000000 */
[----:B------:R-:W-:Y:S02]  /*1dc0*/  IADD3 R7, PT, PT, R7, 0x80, RZ ;  /* 0x0000008007077810 */ /* 0x000fe40007ffe0ff */
[----:B---3--:R-:W-:-:S04]  /*1dd0*/  PRMT R3, R192, 0x7632, R3 ;  /* 0x00007632c0037816 */ /* 0x008fc80000000003 */
[----:B------:R-:W-:Y:S01]  /*1de0*/  SHF.L.U32 R3, R3, 0x10, RZ ;  /* 0x0000001003037819 */ /* 0x000fe200000006ff */
[----:B----4-:R-:W-:-:S04]  /*1df0*/  FADD.FTZ R14, R205, -UR34 ;  /* 0x80000022cd0e7e21 */ /* 0x010fc80008010000 */
[----:B------:R-:W-:Y:S01]  /*1e00*/  FMUL.FTZ R247, R14, UR32 ;  /* 0x000000200ef77c20 */ /* 0x000fe20008410000 */
[-C--:B------:R-:W-:Y:S01]  /*1e10*/  FMUL.FTZ R251, R9, R3.reuse ;  /* 0x0000000309fb7220 */ /* 0x080fe20000410000 */
[----:B------:R-:W-:Y:S01]  /*1e20*/  FADD.FTZ R105, R105, R3 ;  /* 0x0000000369697221 */ /* 0x000fe20000010000 */
[----:B------:R-:W-:Y:S01]  /*1e30*/  PRMT R9, R45, 0x7632, R9 ;  /* 0x000076322d097816 */ /* 0x000fe20000000009 */
[----:B------:R-:W-:Y:S01]  /*1e40*/  FFMA.FTZ R73, R247, R3, R73 ;  /* 0x00000003f7497223 */ /* 0x000fe20000010049 */
[----:B------:R-:W-:Y:S01]  /*1e50*/  PRMT R3, R193, 0x7632, R3 ;  /* 0x00007632c1037816 */ /* 0x000fe20000000003 */
[----:B------:R-:W-:Y:S01]  /*1e60*/  FADD.FTZ R14, R207, -UR34 ;  /* 0x80000022cf0e7e21 */ /* 0x000fe20008010000 */
[----:B------:R-:W-:-:S03]  /*1e70*/  SHF.L.U32 R9, R9, 0x10, RZ ;  /* 0x0000001009097819 */ /* 0x000fc600000006ff */
[----:B------:R-:W-:Y:S02]  /*1e80*/  IMAD.U32 R3, R3, 0x10000, RZ ;  /* 0x0001000003037824 */ /* 0x000fe400078e00ff */
[----:B------:R-:W-:Y:S01]  /*1e90*/  FMUL.FTZ R239, R14, UR32 ;  /* 0x000000200eef7c20 */ /* 0x000fe20008410000 */
[----:B------:R-:W-:Y:S01]  /*1ea0*/  FADD.FTZ R14, R197, -UR34 ;  /* 0x80000022c50e7e21 */ /* 0x000fe20008010000 */
[-C--:B------:R-:W-:Y:S02]  /*1eb0*/  FMUL.FTZ R243, R9, R3.reuse ;  /* 0x0000000309f37220 */ /* 0x080fe40000410000 */
[----:B------:R-:W-:Y:S01]  /*1ec0*/  FFMA.FTZ R75, R239, R3, R75 ;  /* 0x00000003ef4b7223 */ /* 0x000fe2000001004b */
[--C-:B------:R-:W-:Y:S01]  /*1ed0*/  FADD.FTZ R107, R107, R3.reuse ;  /* 0x000000036b6b7221 */ /* 0x100fe20000010000 */
[----:B------:R-:W-:Y:S02]  /*1ee0*/  PRMT R3, R46, 0x7632, R3 ;  /* 0x000076322e037816 */ /* 0x000fe40000000003 */
[----:B------:R-:W-:Y:S01]  /*1ef0*/  PRMT R9, R194, 0x7632, R9 ;  /* 0x00007632c2097816 */ /* 0x000fe20000000009 */
[----:B------:R-:W-:Y:S01]  /*1f00*/  FMUL.FTZ R231, R14, UR32 ;  /* 0x000000200ee77c20 */ /* 0x000fe20008410000 */
[----:B------:R-:W-:-:S02]  /*1f10*/  SHF.L.U32 R3, R3, 0x10, RZ ;  /* 0x0000001003037819 */ /* 0x000fc400000006ff */
[----:B------:R-:W-:-:S05]  /*1f20*/  SHF.L.U32 R9, R9, 0x10, RZ ;  /* 0x0000001009097819 */ /* 0x000fca00000006ff */
[-C--:B------:R-:W-:Y:S01]  /*1f30*/  FMUL.FTZ R235, R3, R9.reuse ;  /* 0x0000000903eb7220 */ /* 0x080fe20000410000 */
[----:B------:R-:W-:Y:S01]  /*1f40*/  FADD.FTZ R109, R109, R9 ;  /* 0x000000096d6d7221 */ /* 0x000fe20000010000 */
[----:B------:R-:W-:Y:S01]  /*1f50*/  FFMA.FTZ R77, R231, R9, R77 ;  /* 0x00000009e74d7223 */ /* 0x000fe2000001004d */
[----:B------:R-:W-:Y:S02]  /*1f60*/  PRMT R3, R47, 0x7632, R3 ;  /* 0x000076322f037816 */ /* 0x000fe40000000003 */
[----:B------:R-:W-:Y:S02]  /*1f70*/  PRMT R9, R195, 0x7632, R9 ;  /* 0x00007632c3097816 */ /* 0x000fe40000000009 */
[----:B------:R-:W-:Y:S02]  /*1f80*/  SHF.L.U32 R3, R3, 0x10, RZ ;  /* 0x0000001003037819 */ /* 0x000fe400000006ff */
[----:B------:R-:W-:Y:S01]  /*1f90*/  SHF.L.U32 R9, R9, 0x10, RZ ;  /* 0x0000001009097819 */ /* 0x000fe200000006ff */
[----:B------:R-:W-:-:S04]  /*1fa0*/  FADD.FTZ R14, R199, -UR34 ;  /* 0x80000022c70e7e21 */ /* 0x000fc80008010000 */
[-C--:B------:R-:W-:Y:S01]  /*1fb0*/  FMUL.FTZ R207, R3, R9.reuse ;  /* 0x0000000903cf7220 */ /* 0x080fe20000410000 */
[----:B------:R-:W-:Y:S01]  /*1fc0*/  FADD.FTZ R3, R204, -UR34 ;  /* 0x80000022cc037e21 */ /* 0x000fe20008010000 */
[----:B------:R-:W-:Y:S01]  /*1fd0*/  FMUL.FTZ R205, R14, UR32 ;  /* 0x000000200ecd7c20 */ /* 0x000fe20008410000 */
[----:B------:R-:W-:Y:S02]  /*1fe0*/  FADD.FTZ R111, R111, R9 ;  /* 0x000000096f6f7221 */ /* 0x000fe40000010000 */
[----:B------:R-:W-:Y:S01]  /*1ff0*/  FMUL.FTZ R225, R3, UR32 ;  /* 0x0000002003e17c20 */ /* 0x000fe20008410000 */
[----:B------:R-:W-:Y:S01]  /*2000*/  SHF.L.U32 R3, R44, 0x10, RZ ;  /* 0x000000102c037819 */ /* 0x000fe200000006ff */
[----:B------:R-:W-:Y:S01]  /*2010*/  FFMA.FTZ R79, R205, R9, R79 ;  /* 0x00000009cd4f7223 */ /* 0x000fe2000001004f */
[----:B------:R-:W-:Y:S02]  /*2020*/  IMAD.U32 R14, R192, 0x10000, RZ ;  /* 0x00010000c00e7824 */ /* 0x000fe400078e00ff */
[----:B------:R-:W-:-:S02]  /*2030*/  FADD.FTZ R9, R206, -UR34 ;  /* 0x80000022ce097e21 */ /* 0x000fc40008010000 */
[-C--:B------:R-:W-:Y:S01]  /*2040*/  FMUL.FTZ R223, R3, R14.reuse ;  /* 0x0000000e03df7220 */ /* 0x080fe20000410000 */
[----:B------:R-:W-:Y:S01]  /*2050*/  FADD.FTZ R104, R104, R14 ;  /* 0x0000000e68687221 */ /* 0x000fe20000010000 */
[----:B------:R-:W-:Y:S01]  /*2060*/  FFMA.FTZ R72, R225, R14, R72 ;  /* 0x0000000ee1487223 */ /* 0x000fe20000010048 */
        /* <DEDUP_REMOVED lines=9> */
[----:B------:R-:W-:-:S02]  /*2100*/  IMAD.U32 R192, R46, 0x10000, RZ ;  /* 0x000100002ec07824 */ /* 0x000fc400078e00ff */
[----:B------:R-:W-:Y:S01]  /*2110*/  FFMA.FTZ R193, R225, R223, R226 ;  /* 0x000000dfe1c17223 */ /* 0x000fe200000100e2 */
[----:B------:R-:W-:Y:S01]  /*2120*/  FADD.FTZ R108, R108, R14 ;  /* 0x0000000e6c6c7221 */ /* 0x000fe20000010000 */
[-C--:B------:R-:W-:Y:S01]  /*2130*/  FFMA.FTZ R76, R15, R14.reuse, R76 ;  /* 0x0000000e0f4c7223 */ /* 0x080fe2000001004c */
[----:B------:R-:W-:Y:S01]  /*2140*/  FMUL.FTZ R14, R192, R14 ;  /* 0x0000000ec00e7220 */ /* 0x000fe20000410000 */
[----:B------:R-:W-:Y:S01]  /*2150*/  FADD.FTZ R192, R227, R223 ;  /* 0x000000dfe3c07221 */ /* 0x000fe20000010000 */
[----:B------:R-:W-:-:S03]  /*2160*/  FFMA.FTZ R193, R247, R251, R193 ;  /* 0x000000fbf7c17223 */ /* 0x000fc600000100c1 */
[----:B------:R-:W-:Y:S01]  /*2170*/  FADD.FTZ R192, R192, R251 ;  /* 0x000000fbc0c07221 */ /* 0x000fe20000010000 */
[----:B------:R1:W-:Y:S01]  /*2180*/  STL [R1+0x8], R205 ;  /* 0x000008cd01007387 */ /* 0x0003e20000100800 */
[----:B------:R-:W-:Y:S01]  /*2190*/  FADD.FTZ R194, R198, -UR34 ;  /* 0x80000022c6c27e21 */ /* 0x000fe20008010000 */
[----:B------:R-:W-:Y:S01]  /*21a0*/  FFMA.FTZ R193, R3, R9, R193 ;  /* 0x0000000903c17223 */ /* 0x000fe200000100c1 */
[----:B------:R-:W-:Y:S01]  /*21b0*/  FADD.FTZ R192, R192, R9 ;  /* 0x00000009c0c07221 */ /* 0x000fe20000010000 */
[----:B------:R1:W-:Y:S01]  /*21c0*/  STL [R1+0x10], R207 ;  /* 0x000010cf01007387 */ /* 0x0003e20000100800 */
[----:B------:R-:W-:Y:S01]  /*21d0*/  FMUL.FTZ R217, R194, UR32 ;  /* 0x00000020c2d97c20 */ /* 0x000fe20008410000 */
[----:B------:R-:W-:Y:S01]  /*21e0*/  FFMA.FTZ R194, R239, R243, R193 ;  /* 0x000000f3efc27223 */ /* 0x000fe200000100c1 */
[----:B------:R-:W-:Y:S01]  /*21f0*/  FADD.FTZ R192, R192, R243 ;  /* 0x000000f3c0c07221 */ /* 0x000fe20000010000 */
[----:B------:R-:W-:Y:S02]  /*2200*/  SHF.L.U32 R195, R195, 0x10, RZ ;  /* 0x00000010c3c37819 */ /* 0x000fe400000006ff */
        /* <DEDUP_REMOVED lines=12> */
.L_x_5552:
[----:B------:R-:W-:Y:S05]  /*22d0*/  BSYNC.RECONVERGENT B1 ;  /* 0x0000000000017941 */ /* 0x000fea0003800200 */
.L_x_5551:
        /* <DEDUP_REMOVED lines=13> */
[----:B------:R-:W-:Y:S02]  /*23b0*/  SHF.L.U32 R249, R249, 0x10, RZ ;  /* 0x00000010f9f97819 */ /* 0x000fe400000006ff */
[----:B------:R-:W-:Y:S01]  /*23c0*/  PRMT R241, R53, 0x7632, R241 ;  /* 0x0000763235f17816 */ /* 0x000fe200000000f1 */
[----:B0-----:R-:W-:-:S04]  /*23d0*/  @P0 IMAD.WIDE.U32 R12, R6, 0x20, R12 ;  /* 0x00000020060c0825 */ /* 0x001fc800078e000c */
[----:B--2---:R-:W-:Y:S01]  /*23e0*/  IMAD.WIDE.U32 R6, R7, 0x8, R202 ;  /* 0x0000000807067825 */ /* 0x004fe200078e00ca */
[----:B------:R-:W-:Y:S01]  /*23f0*/  SHF.L.U32 R241, R241, 0x10, RZ ;  /* 0x00000010f1f17819 */ /* 0x000fe200000006ff */
[----:B------:R-:W5:Y:S04]  /*2400*/  @P0 LDG.E.128 R180, desc[UR20][R12.64] ;  /* 0x000000140cb40981 */ /* 0x000f68000c1e1d00 */
[----:B------:R3:W5:Y:S01]  /*2410*/  LDG.E.64 R202, desc[UR20][R6.64] ;  /* 0x0000001406ca7981 */ /* 0x000762000c1e1b00 */
[----:B------:R-:W-:-:S03]  /*2420*/  SHF.L.U32 R11, R53, 0x10, RZ ;  /* 0x00000010350b7819 */ /* 0x000fc600000006ff */
[----:B------:R0:W5:Y:S01]  /*2430*/  @P0 LDG.E.128 R184, desc[UR20][R12.64+0x10] ;  /* 0x000010140cb80981 */ /* 0x000162000c1e1d00 */
[----:B---3--:R-:W-:-:S04]  /*2440*/  PRMT R6, R192, 0x7632, R6 ;  /* 0x00007632c0067816 */ /* 0x008fc80000000006 */
[----:B------:R-:W-:Y:S01]  /*2450*/  SHF.L.U32 R6, R6, 0x10, RZ ;  /* 0x0000001006067819 */ /* 0x000fe200000006ff */
[----:B----4-:R-:W-:-:S04]  /*2460*/  FADD.FTZ R205, R205, -UR34 ;  /* 0x80000022cdcd7e21 */ /* 0x010fc80008010000 */
[----:B------:R-:W-:Y:S01]  /*2470*/  FMUL.FTZ R250, R205, UR32 ;  /* 0x00000020cdfa7c20 */ /* 0x000fe20008410000 */
[-C--:B------:R-:W-:Y:S01]  /*2480*/  FMUL.FTZ R249, R249, R6.reuse ;  /* 0x00000006f9f97220 */ /* 0x080fe20000410000 */
[--C-:B------:R-:W-:Y:S02]  /*2490*/  FADD.FTZ R113, R113, R6.reuse ;  /* 0x0000000671717221 */ /* 0x100fe40000010000 */
[----:B------:R-:W-:Y:S01]  /*24a0*/  FFMA.FTZ R81, R250, R6, R81 ;  /* 0x00000006fa517223 */ /* 0x000fe20000010051 */
[----:B------:R-:W-:Y:S01]  /*24b0*/  PRMT R6, R193, 0x7632, R6 ;  /* 0x00007632c1067816 */ /* 0x000fe20000000006 */
[----:B------:R-:W-:-:S03]  /*24c0*/  FADD.FTZ R207, R207, -UR34 ;  /* 0x80000022cfcf7e21 */ /* 0x000fc60008010000 */
[----:B------:R-:W-:Y:S01]  /*24d0*/  SHF.L.U32 R6, R6, 0x10, RZ ;  /* 0x0000001006067819 */ /* 0x000fe200000006ff */
[----:B------:R-:W-:Y:S01]  /*24e0*/  FMUL.FTZ R242, R207, UR32 ;  /* 0x00000020cff27c20 */ /* 0x000fe20008410000 */
[----:B------:R-:W-:Y:S01]  /*24f0*/  PRMT R7, R194, 0x7632, R7 ;  /* 0x00007632c2077816 */ /* 0x000fe20000000007 */
[----:B------:R-:W-:Y:S02]  /*2500*/  FADD.FTZ R8, R197, -UR34 ;  /* 0x80000022c5087e21 */ /* 0x000fe40008010000 */
[-C--:B------:R-:W-:Y:S01]  /*2510*/  FMUL.FTZ R241, R241, R6.reuse ;  /* 0x00000006f1f17220 */ /* 0x080fe20000410000 */
[----:B------:R-:W-:Y:S01]  /*2520*/  FFMA.FTZ R83, R242, R6, R83 ;  /* 0x00000006f2537223 */ /* 0x000fe20000010053 */
[--C-:B------:R-:W-:Y:S01]  /*2530*/  FADD.FTZ R115, R115, R6.reuse ;  /* 0x0000000673737221 */ /* 0x100fe20000010000 */
[----:B------:R-:W-:Y:S01]  /*2540*/  PRMT R6, R54, 0x7632, R6 ;  /* 0x0000763236067816 */ /* 0x000fe20000000006 */
[----:B------:R-:W-:Y:S01]  /*2550*/  FMUL.FTZ R234, R8, UR32 ;  /* 0x0000002008ea7c20 */ /* 0x000fe20008410000 */
[----:B------:R-:W-:-:S03]  /*2560*/  SHF.L.U32 R7, R7, 0x10, RZ ;  /* 0x0000001007077819 */ /* 0x000fc600000006ff */
[----:B------:R-:W-:Y:S02]  /*2570*/  IMAD.U32 R6, R6, 0x10000, RZ ;  /* 0x0001000006067824 */ /* 0x000fe400078e00ff */
[----:B------:R-:W-:Y:S01]  /*2580*/  FADD.FTZ R117, R117, R7 ;  /* 0x0000000775757221 */ /* 0x000fe20000010000 */
[-C--:B------:R-:W-:Y:S01]  /*2590*/  FFMA.FTZ R85, R234, R7.reuse, R85 ;  /* 0x00000007ea557223 */ /* 0x080fe20000010055 */
[----:B------:R-:W-:Y:S01]  /*25a0*/  FMUL.FTZ R233, R6, R7 ;  /* 0x0000000706e97220 */ /* 0x000fe20000410000 */
[----:B------:R-:W-:Y:S01]  /*25b0*/  PRMT R6, R55, 0x7632, R6 ;  /* 0x0000763237067816 */ /* 0x000fe20000000006 */
[----:B------:R-:W-:Y:S01]  /*25c0*/  FADD.FTZ R8, R199, -UR34 ;  /* 0x80000022c7087e21 */ /* 0x000fe20008010000 */
[----:B------:R-:W-:Y:S02]  /*25d0*/  PRMT R7, R195, 0x7632, R7 ;  /* 0x00007632c3077816 */ /* 0x000fe40000000007 */
[----:B------:R-:W-:Y:S01]  /*25e0*/  SHF.L.U32 R6, R6, 0x10, RZ ;  /* 0x0000001006067819 */ /* 0x000fe200000006ff */
[----:B------:R-:W-:Y:S01]  /*25f0*/  FMUL.FTZ R228, R8, UR32 ;  /* 0x0000002008e47c20 */ /* 0x000fe20008410000 */
[----:B------:R-:W-:-:S05]  /*2600*/  SHF.L.U32 R7, R7, 0x10, RZ ;  /* 0x0000001007077819 */ /* 0x000fca00000006ff */
[-C--:B------:R-:W-:Y:S01]  /*2610*/  FMUL.FTZ R205, R6, R7.reuse ;  /* 0x0000000706cd7220 */ /* 0x080fe20000410000 */
[----:B------:R-:W-:Y:S01]  /*2620*/  FADD.FTZ R119, R119, R7 ;  /* 0x0000000777777221 */ /* 0x000fe20000010000 */
[----:B------:R-:W-:Y:S01]  /*2630*/  FFMA.FTZ R87, R228, R7, R87 ;  /* 0x00000007e4577223 */ /* 0x000fe20000010057 */
[----:B------:R-:W-:Y:S01]  /*2640*/  FADD.FTZ R7, R204, -UR34 ;  /* 0x80000022cc077e21 */ /* 0x000fe20008010000 */
[----:B------:R-:W-:Y:S01]  /*2650*/  SHF.L.U32 R6, R192, 0x10, RZ ;  /* 0x00000010c0067819 */ /* 0x000fe200000006ff */
[----:B------:R-:W-:Y:S02]  /*2660*/  IMAD.U32 R8, R52, 0x10000, RZ ;  /* 0x0001000034087824 */ /* 0x000fe400078e00ff */
[----:B------:R-:W-:Y:S01]  /*2670*/  FMUL.FTZ R230, R7, UR32 ;  /* 0x0000002007e67c20 */ /* 0x000fe20008410000 */
[----:B------:R-:W-:Y:S01]  /*2680*/  FADD.FTZ R7, R206, -UR34 ;  /* 0x80000022ce077e21 */ /* 0x000fe20008010000 */
[----:B------:R-:W-:Y:S01]  /*2690*/  FADD.FTZ R112, R112, R6 ;  /* 0x0000000670707221 */ /* 0x000fe20000010000 */
[-C--:B------:R-:W-:Y:S01]  /*26a0*/  FMUL.FTZ R222, R8, R6.reuse ;  /* 0x0000000608de7220 */ /* 0x080fe20000410000 */
[----:B------:R-:W-:Y:S01]  /*26b0*/  FFMA.FTZ R80, R230, R6, R80 ;  /* 0x00000006e6507223 */ /* 0x000fe20000010050 */
[----:B------:R-:W-:Y:S01]  /*26c0*/  SHF.L.U32 R6, R193, 0x10, RZ ;  /* 0x00000010c1067819 */ /* 0x000fe200000006ff */
[----:B------:R-:W-:Y:S01]  /*26d0*/  FMUL.FTZ R8, R7, UR32 ;  /* 0x0000002007087c20 */ /* 0x000fe20008410000 */
[----:B------:R-:W-:-:S03]  /*26e0*/  FADD.FTZ R7, R196, -UR34 ;  /* 0x80000022c4077e21 */ /* 0x000fc60008010000 */
[----:B------:R-:W-:Y:S01]  /*26f0*/  FADD.FTZ R114, R114, R6 ;  /* 0x0000000672727221 */ /* 0x000fe20000010000 */
[-C--:B------:R-:W-:Y:S01]  /*2700*/  FFMA.FTZ R82, R8, R6.reuse, R82 ;  /* 0x0000000608527223 */ /* 0x080fe20000010052 */
[----:B------:R-:W-:Y:S01]  /*2710*/  FMUL.FTZ R11, R11, R6 ;  /* 0x000000060b0b7220 */ /* 0x000fe20000410000 */
[----:B0-----:R-:W-:Y:S01]  /*2720*/  FMUL.FTZ R13, R7, UR32 ;  /* 0x00000020070d7c20 */ /* 0x001fe20008410000 */
[----:B------:R-:W-:Y:S02]  /*2730*/  SHF.L.U32 R6, R194, 0x10, RZ ;  /* 0x00000010c2067819 */ /* 0x000fe400000006ff */
[----:B------:R-:W-:Y:S01]  /*2740*/  SHF.L.U32 R7, R54, 0x10, RZ ;  /* 0x0000001036077819 */ /* 0x000fe200000006ff */
[----:B------:R-:W-:-:S04]  /*2750*/  FFMA.FTZ R192, R230, R222, R226 ;  /* 0x000000dee6c07223 */ /* 0x000fc800000100e2 */
[----:B------:R-:W-:Y:S01]  /*2760*/  FMUL.FTZ R12, R7, R6 ;  /* 0x00000006070c7220 */ /* 0x000fe20000410000 */
[----:B------:R-:W-:Y:S01]  /*2770*/  FADD.FTZ R7, R227, R222 ;  /* 0x000000dee3077221 */ /* 0x000fe20000010000 */
[----:B------:R-:W-:-:S03]  /*2780*/  FFMA.FTZ R192, R250, R249, R192 ;  /* 0x000000f9fac07223 */ /* 0x000fc600000100c0 */
[----:B------:R-:W-:Y:S01]  /*2790*/  FADD.FTZ R7, R7, R249 ;  /* 0x000000f907077221 */ /* 0x000fe20000010000 */
[----:B------:R1:W-:Y:S01]  /*27a0*/  STL [R1+0x28], R228 ;  /* 0x000028e401007387 */ /* 0x0003e20000100800 */
[----:B------:R-:W-:Y:S01]  /*27b0*/  FFMA.FTZ R192, R8, R11, R192 ;  /* 0x0000000b08c07223 */ /* 0x000fe200000100c0 */
[----:B------:R-:W-:Y:S01]  /*27c0*/  FADD.FTZ R193, R198, -UR34 ;  /* 0x80000022c6c17e21 */ /* 0x000fe20008010000 */
[----:B------:R-:W-:Y:S01]  /*27d0*/  FADD.FTZ R7, R7, R11 ;  /* 0x0000000b07077221 */ /* 0x000fe20000010000 */
[----:B------:R1:W-:Y:S01]  /*27e0*/  STL [R1+0x24], R205 ;  /* 0x000024cd01007387 */ /* 0x0003e20000100800 */
[----:B------:R-:W-:Y:S01]  /*27f0*/  FFMA.FTZ R192, R242, R241, R192 ;  /* 0x000000f1f2c07223 */ /* 0x000fe200000100c0 */
[----:B------:R-:W-:Y:S01]  /*2800*/  FMUL.FTZ R219, R193, UR32 ;  /* 0x00000020c1db7c20 */ /* 0x000fe20008410000 */
[----:B------:R-:W-:Y:S01]  /*2810*/  FADD.FTZ R7, R7, R241 ;  /* 0x000000f107077221 */ /* 0x000fe20000010000 */
[----:B------:R-:W-:Y:S01]  /*2820*/  FADD.FTZ R116, R116, R6 ;  /* 0x0000000674747221 */ /* 0x000fe20000010000 */
[----:B------:R-:W-:Y:S01]  /*2830*/  FFMA.FTZ R84, R13, R6, R84 ;  /* 0x000000060d547223 */ /* 0x000fe20000010054 */
[----:B------:R-:W-:Y:S01]  /*2840*/  SHF.L.U32 R193, R55, 0x10, RZ ;  /* 0x0000001037c17819 */ /* 0x000fe200000006ff */
[----:B------:R-:W-:-:S02]  /*2850*/  IMAD.U32 R6, R195, 0x10000, RZ ;  /* 0x00010000c3067824 */ /* 0x000fc400078e00ff */
        /* <DEDUP_REMOVED lines=11> */
[----:B-1----:R-:W-:Y:S06]  /*2910*/  BRA `(.L_x_5553) ;  /* 0x0000000400487947 */ /* 0x002fec0003800000 */
.L_x_5546:
[----:B------:R-:W-:Y:S01]  /*2920*/  UISETP.GE.AND UP3, UPT, UR10, 0x1, UPT ;  /* 0x000000010a00788c */ /* 0x000fe2000bf66270 */
[----:B------:R-:W0:Y:S01]  /*2930*/  S2R R7, SR_TID.X ;  /* 0x0000000000077919 */ /* 0x000e220000002100 */
[----:B-1----:R-:W-:Y:S01]  /*2940*/  UMOV UR9, UR4 ;  /* 0x0000000400097c82 */ /* 0x002fe20008000000 */
[----:B------:R-:W-:Y:S01]  /*2950*/  HFMA2 R192, -RZ, RZ, 0, 0 ;  /* 0x00000000ffc07431 */ /* 0x000fe200000001ff */
[----:B------:R-:W-:Y:S02]  /*2960*/  UISETP.NE.U32.AND UP0, UPT, UR24, URZ, UPT ;  /* 0x000000ff1800728c */ /* 0x000fe4000bf05070 */
        /* <DEDUP_REMOVED lines=12> */
[----:B------:R-:W-:-:S05]  /*2a30*/  LEA.HI.SX32 R7, R6, R7, 0x1d ;  /* 0x0000000706077211 */ /* 0x000fca00078feaff */
[----:B------:R0:W-:Y:S01]  /*2a40*/  STL [R1+0x20], R7 ;  /* 0x0000200701007387 */ /* 0x0001e20000100800 */
[----:B------:R-:W-:Y:S01]  /*2a50*/  IMAD.MOV.U32 R193, RZ, RZ, R7 ;  /* 0x000000ffffc17224 */ /* 0x000fe200078e0007 */
[----:B------:R-:W-:Y:S06]  /*2a60*/  BRA.U UP0, `(.L_x_5554) ;  /* 0x0000000100587547 */ /* 0x000fec000b800000 */
[C---:B------:R-:W-:Y:S02]  /*2a70*/  ISETP.GE.U32.AND P1, PT, R0.reuse, 0x80, PT ;  /* 0x000000800000780c */ /* 0x040fe40003f26070 */
[----:B------:R-:W-:-:S11]  /*2a80*/  ISETP.GE.U32.AND P2, PT, R0, 0x100, PT ;  /* 0x000001000000780c */ /* 0x000fd60003f46070 */
[----:B0-----:R-:W0:Y:S01]  /*2a90*/  @P1 LDC.64 R6, c[0x0][0x3b0] ;  /* 0x0000ec00ff061b82 */ /* 0x001e220000000a00 */
[----:B------:R-:W-:Y:S01]  /*2aa0*/  ISETP.GE.U32.AND P3, PT, R0, 0x180, PT ;  /* 0x000001800000780c */ /* 0x000fe20003f66070 */
        /* <DEDUP_REMOVED lines=13> */
[----:B0-----:R-:W-:Y:S05]  /*2b80*/  @!P4 BRA `(.L_x_5553) ;  /* 0x0000000000acc947 */ /* 0x001fea0003800000 */
[----:B------:R-:W0:Y:S02]  /*2b90*/  LDC.64 R6, c[0x0][0x3b0] ;  /* 0x0000ec00ff067b82 */ /* 0x000e240000000a00 */
[----:B0-----:R-:W-:-:S05]  /*2ba0*/  IMAD.WIDE.U32 R6, R192, 0x8, R6 ;  /* 0x00000008c0067825 */ /* 0x001fca00078e0006 */
[----:B------:R0:W5:Y:S01]  /*2bb0*/  LDG.E.64 R202, desc[UR20][R6.64] ;  /* 0x0000001406ca7981 */ /* 0x000162000c1e1b00 */
[----:B------:R-:W-:Y:S05]  /*2bc0*/  BRA `(.L_x_5553) ;  /* 0x00000000009c7947 */ /* 0x000fea0003800000 */
.L_x_5554:
[C---:B------:R-:W-:Y:S02]  /*2bd0*/  ISETP.GE.U32.AND P1, PT, R0.reuse, 0x80, PT ;  /* 0x000000800000780c */ /* 0x040fe40003f26070 */
[----:B------:R-:W-:-:S11]  /*2be0*/  ISETP.GE.U32.AND P2, PT, R0, 0x100, PT ;  /* 0x000001000000780c */ /* 0x000fd60003f46070 */
[----:B0-----:R-:W0:Y:S01]  /*2bf0*/  @P1 LDC.64 R6, c[0x0][0x3b0] ;  /* 0x0000ec00ff061b82 */ /* 0x001e220000000a00 */
[C---:B------:R-:W-:Y:S02]  /*2c00*/  ISETP.GE.U32.AND P3, PT, R0.reuse, 0x180, PT ;  /* 0x000001800000780c */ /* 0x040fe40003f66070 */
[----:B------:R-:W-:-:S05]  /*2c10*/  ISETP.GE.U32.AND P4, PT, R0, 0x200, PT ;  /* 0x000002000000780c */ /* 0x000fca0003f86070 */
[----:B------:R-:W1:Y:S08]  /*2c20*/  @P2 LDC.64 R194, c[0x0][0x3b0] ;  /* 0x0000ec00ffc22b82 */ /* 0x000e700000000a00 */
[----:B------:R-:W2:Y:S01]  /*2c30*/  @P4 LDC.64 R196, c[0x0][0x3b0] ;  /* 0x0000ec00ffc44b82 */ /* 0x000ea20000000a00 */
[----:B0-----:R-:W-:-:S07]  /*2c40*/  @P1 IMAD.WIDE.U32 R6, R192, 0x8, R6 ;  /* 0x00000008c0061825 */ /* 0x001fce00078e0006 */
[----:B------:R-:W0:Y:S01]  /*2c50*/  @P1 LDC.64 R204, c[0x0][0x438] ;  /* 0x00010e00ffcc1b82 */ /* 0x000e220000000a00 */
[----:B------:R3:W5:Y:S01]  /*2c60*/  @P1 LDG.E.64 R16, desc[UR20][R6.64] ;  /* 0x0000001406101981 */ /* 0x000762000c1e1b00 */
[----:B------:R-:W-:-:S05]  /*2c70*/  @P1 IADD3 R192, PT, PT, R192, 0x80, RZ ;  /* 0x00000080c0c01810 */ /* 0x000fca0007ffe0ff */
[C---:B-1----:R-:W-:Y:S01]  /*2c80*/  @P2 IMAD.WIDE.U32 R198, R192.reuse, 0x8, R194 ;  /* 0x00000008c0c62825 */ /* 0x042fe200078e00c2 */
[----:B---3--:R-:W1:Y:S03]  /*2c90*/  @P3 LDC.64 R6, c[0x0][0x3b0] ;  /* 0x0000ec00ff063b82 */ /* 0x008e660000000a00 */
[----:B------:R-:W-:Y:S01]  /*2ca0*/  @P2 VIADD R192, R192, 0x80 ;  /* 0x00000080c0c02836 */ /* 0x000fe20000000000 */
[----:B------:R3:W5:Y:S04]  /*2cb0*/  @P2 LDG.E.64 R18, desc[UR20][R198.64] ;  /* 0x00000014c6122981 */ /* 0x000768000c1e1b00 */
[----:B---3--:R-:W3:Y:S01]  /*2cc0*/  @P4 LDC.64 R198, c[0x0][0x438] ;  /* 0x00010e00ffc64b82 */ /* 0x008ee20000000a00 */
[C---:B-1----:R-:W-:Y:S01]  /*2cd0*/  @P3 IMAD.WIDE.U32 R194, R192.reuse, 0x8, R6 ;  /* 0x00000008c0c23825 */ /* 0x042fe200078e0006 */
[----:B------:R-:W-:-:S04]  /*2ce0*/  @P3 IADD3 R192, PT, PT, R192, 0x80, RZ ;  /* 0x00000080c0c03810 */ /* 0x000fc80007ffe0ff */
[----:B------:R1:W5:Y:S01]  /*2cf0*/  @P3 LDG.E.64 R200, desc[UR20][R194.64] ;  /* 0x00000014c2c83981 */ /* 0x000362000c1e1b00 */
[----:B--2---:R-:W-:Y:S02]  /*2d00*/  @P4 IMAD.WIDE.U32 R6, R192, 0x8, R196 ;  /* 0x00000008c0064825 */ /* 0x004fe400078e00c4 */
[----:B------:R-:W2:Y:S03]  /*2d10*/  @P2 LDC.64 R196, c[0x0][0x438] ;  /* 0x00010e00ffc42b82 */ /* 0x000ea60000000a00 */
[----:B------:R0:W5:Y:S05]  /*2d20*/  @P4 LDG.E.64 R202, desc[UR20][R6.64] ;  /* 0x0000001406ca4981 */ /* 0x00016a000c1e1b00 */
[----:B-1----:R-:W1:Y:S01]  /*2d30*/  @P3 LDC.64 R194, c[0x0][0x438] ;  /* 0x00010e00ffc23b82 */ /* 0x002e620000000a00 */
[C---:B0-----:R-:W-:Y:S01]  /*2d40*/  @P1 IMAD.WIDE.U32 R6, R193.reuse, 0x20, R204 ;  /* 0x00000020c1061825 */ /* 0x041fe200078e00cc */
[----:B------:R-:W-:-:S04]  /*2d50*/  @P1 IADD3 R193, PT, PT, R193, 0x80, RZ ;  /* 0x00000080c1c11810 */ /* 0x000fc80007ffe0ff */
[----:B------:R-:W5:Y:S04]  /*2d60*/  @P1 LDG.E.128 R152, desc[UR20][R6.64] ;  /* 0x0000001406981981 */ /* 0x000f68000c1e1d00 */
[----:B------:R2:W5:Y:S02]  /*2d70*/  @P1 LDG.E.128 R156, desc[UR20][R6.64+0x10] ;  /* 0x00001014069c1981 */ /* 0x000564000c1e1d00 */
[C---:B--2---:R-:W-:Y:S01]  /*2d80*/  @P2 IMAD.WIDE.U32 R6, R193.reuse, 0x20, R196 ;  /* 0x00000020c1062825 */ /* 0x044fe200078e00c4 */
[----:B------:R-:W-:-:S04]  /*2d90*/  @P2 IADD3 R193, PT, PT, R193, 0x80, RZ ;  /* 0x00000080c1c12810 */ /* 0x000fc80007ffe0ff */
[----:B------:R-:W5:Y:S04]  /*2da0*/  @P2 LDG.E.128 R24, desc[UR20][R6.64] ;  /* 0x0000001406182981 */ /* 0x000f68000c1e1d00 */
[----:B------:R1:W5:Y:S02]  /*2db0*/  @P2 LDG.E.128 R20, desc[UR20][R6.64+0x10] ;  /* 0x0000101406142981 */ /* 0x000364000c1e1d00 */
[C---:B-1----:R-:W-:Y:S01]  /*2dc0*/  @P3 IMAD.WIDE.U32 R6, R193.reuse, 0x20, R194 ;  /* 0x00000020c1063825 */ /* 0x042fe200078e00c2 */
[----:B------:R-:W-:-:S04]  /*2dd0*/  @P3 IADD3 R193, PT, PT, R193, 0x80, RZ ;  /* 0x00000080c1c13810 */ /* 0x000fc80007ffe0ff */
[----:B------:R1:W5:Y:S01]  /*2de0*/  @P3 LDG.E.128 R172, desc[UR20][R6.64] ;  /* 0x0000001406ac3981 */ /* 0x000362000c1e1d00 */
[----:B---3--:R-:W-:-:S03]  /*2df0*/  @P4 IMAD.WIDE.U32 R192, R193, 0x20, R198 ;  /* 0x00000020c1c04825 */ /* 0x008fc600078e00c6 */
[----:B------:R1:W5:Y:S04]  /*2e00*/  @P3 LDG.E.128 R176, desc[UR20][R6.64+0x10] ;  /* 0x0000101406b03981 */ /* 0x000368000c1e1d00 */
[----:B------:R1:W5:Y:S04]  /*2e10*/  @P4 LDG.E.128 R180, desc[UR20][R192.64] ;  /* 0x00000014c0b44981 */ /* 0x000368000c1e1d00 */
[----:B------:R1:W5:Y:S01]  /*2e20*/  @P4 LDG.E.128 R184, desc[UR20][R192.64+0x10] ;  /* 0x00001014c0b84981 */ /* 0x000362000c1e1d00 */
[----:B------:R-:W-:-:S07]  /*2e30*/  CS2R R226, SRZ ;  /* 0x0000000000e27805 */ /* 0x000fce000001ff00 */
.L_x_5553:
[----:B--234-:R-:W-:Y:S05]  /*2e40*/  BSYNC.RECONVERGENT B0 ;  /* 0x0000000000007941 */ /* 0x01cfea0003800200 */
.L_x_5545:
[----:B01----:R-:W0:Y:S01]  /*2e50*/  SHFL.DOWN PT, R6, R227, 0x10, 0x1f ;  /* 0x0a001f00e3067f89 */ /* 0x003e2200000e0000 */
        /* <DEDUP_REMOVED lines=31> */
.L_x_5556:
[----:B------:R-:W-:Y:S05]  /*3050*/  BSYNC.RECONVERGENT B0 ;  /* 0x0000000000007941 */ /* 0x000fea0003800200 */
.L_x_5555:
[----:B------:R-:W2:Y:S01]  /*3060*/  LDL.LU R196, [R1+0x20] ;  /* 0x0000200001c47983 */ /* 0x000ea20000300800 */
[----:B------:R-:W1:Y:S01]  /*3070*/  S2UR UR6, SR_CgaCtaId ;  /* 0x00000000000679c3 */ /* 0x000e620000008800 */
[----:B------:R-:W-:Y:S01]  /*3080*/  UMOV UR5, 0x400 ;  /* 0x0000040000057882 */ /* 0x000fe20000000000 */
[----:B------:R-:W-:-:S06]  /*3090*/  @UP3 UIADD3 UR10, UPT, UPT, UR10, -0x1, URZ ;  /* 0xffffffff0a0a3890 */ /* 0x000fcc000fffe0ff */
[----:B------:R-:W-:Y:S01]  /*30a0*/  BAR.SYNC.DEFER_BLOCKING 0x0 ;  /* 0x0000000000007b1d */ /* 0x000fe20000010000 */
[----:B------:R-:W-:Y:S01]  /*30b0*/  ISETP.NE.AND P0, PT, RZ, UR30, PT ;  /* 0x0000001eff007c0c */ /* 0x000fe2000bf05270 */
[----:B------:R-:W-:Y:S01]  /*30c0*/  @UP3 UIMAD UR10, UR10, UR9, URZ ;  /* 0x000000090a0a32a4 */ /* 0x000fe2000f8e02ff */
[----:B------:R-:W-:-:S03]  /*30d0*/  PLOP3.LUT P5, PT, PT, PT, UP3, 0x80, 0x8 ;  /* 0x000000000008781c */ /* 0x000fc60003faf038 */
[----:B------:R-:W-:Y:S01]  /*30e0*/  BSSY.RECONVERGENT B0, `(.L_x_5557) ;  /* 0x0000419000007945 */ /* 0x000fe20003800200 */
        /* <DEDUP_REMOVED lines=15> */
[----:B------:R-:W-:Y:S02]  /*31e0*/  IMAD.MOV.U32 R192, RZ, RZ, RZ ;  /* 0x000000ffffc07224 */ /* 0x000fe400078e00ff */
[----:B------:R-:W-:Y:S01]  /*31f0*/  FADD.FTZ R6, R194, R6 ;  /* 0x00000006c2067221 */ /* 0x000fe20000010000 */
[----:B------:R-:W-:-:S03]  /*3200*/  FADD.FTZ R7, R195, R7 ;  /* 0x00000007c3077221 */ /* 0x000fc60000010000 */
[----:B------:R-:W-:Y:S01]  /*3210*/  FMUL.FTZ R6, R6, UR31 ;  /* 0x0000001f06067c20 */ /* 0x000fe20008410000 */
[----:B------:R-:W-:-:S04]  /*3220*/  FMUL.FTZ R7, R7, UR31 ;  /* 0x0000001f07077c20 */ /* 0x000fc80008410000 */
[----:B------:R-:W-:Y:S02]  /*3230*/  FSEL R6, R6, RZ, !P0 ;  /* 0x000000ff06067208 */ /* 0x000fe40004000000 */
[----:B------:R-:W-:Y:S02]  /*3240*/  R2UR UR8, R7 ;  /* 0x00000000070872ca */ /* 0x000fe400000e0000 */
[----:B------:R-:W-:Y:S02]  /*3250*/  R2UR UR10, R6 ;  /* 0x00000000060a72ca */ /* 0x000fe400000e0000 */
[----:B------:R-:W-:-:S04]  /*3260*/  MOV R6, UR5 ;  /* 0x0000000500067c02 */ /* 0x000fc80008000f00 */
[----:B------:R-:W-:Y:S02]  /*3270*/  @P5 LEA.HI.SX32 R192, R6, R197, 0x1d ;  /* 0x000000c506c05211 */ /* 0x000fe400078feaff */
[----:B--2---:R-:W-:Y:S01]  /*3280*/  MOV R193, R196 ;  /* 0x000000c400c17202 */ /* 0x004fe20000000f00 */
[----:B------:R-:W-:Y:S06]  /*3290*/  @!P1 BRA `(.L_x_5558) ;  /* 0x0000003c00f49947 */ /* 0x000fec0003800000 */
[----:B------:R-:W-:-:S04]  /*32a0*/  UISETP.NE.U32.AND UP0, UPT, UR24, URZ, UPT ;  /* 0x000000ff1800728c */ /* 0x000fc8000bf05070 */
[----:B------:R-:W-:Y:S01]  /*32b0*/  UISETP.NE.AND.EX UP0, UPT, UR25, URZ, UPT, UP0 ;  /* 0x000000ff1900728c */ /* 0x000fe2000bf05300 */
[----:B------:R-:W-:Y:S10]  /*32c0*/  BRA.U !UP3, `(.L_x_5559) ;  /* 0x000000010b0c7547 */ /* 0x000ff4000b800000 */
[----:B------:R-:W0:Y:S02]  /*32d0*/  LDC.64 R6, c[0x0][0x390] ;  /* 0x0000e400ff067b82 */ /* 0x000e240000000a00 */
[----:B0-----:R-:W-:-:S05]  /*32e0*/  IMAD.WIDE.U32 R6, R192, 0x10, R6 ;  /* 0x00000010c0067825 */ /* 0x001fca00078e0006 */
[----:B------:R0:W5:Y:S02]  /*32f0*/  LDG.E.128 R188, desc[UR20][R6.64] ;  /* 0x0000001406bc7981 */ /* 0x000164000c1e1d00 */
.L_x_5559:
        /* <DEDUP_REMOVED lines=9> */
[----:B0-----:R-:W-:-:S11]  /*3390*/  IMAD.MOV.U32 R6, RZ, RZ, RZ ;  /* 0x000000ffff067224 */ /* 0x001fd600078e00ff */
        /* <DEDUP_REMOVED lines=11> */
.L_x_5564:
[----:B------:R-:W-:Y:S05]  /*3450*/  BSYNC.RECONVERGENT B1 ;  /* 0x0000000000017941 */ /* 0x000fea0003800200 */
.L_x_5563:
[----:B------:R-:W-:Y:S01]  /*3460*/  BSSY.RECONVERGENT B1, `(.L_x_5565) ;  /* 0x000000e000017945 */ /* 0x000fe20003800200 */
[----:B------:R-:W-:Y:S02]  /*3470*/  HFMA2 R7, -RZ, RZ, 0, 0 ;  /* 0x00000000ff077431 */ /* 0x000fe400000001ff */
[----:B------:R-:W-:Y:S01]  /*3480*/  FADD.FTZ R6, R120, R6 ;  /* 0x0000000678067221 */ /* 0x000fe20000010000 */
[----:B------:R-:W-:Y:S06]  /*3490*/  @!P5 BRA `(.L_x_5566) ;  /* 0x000000000028d947 */ /* 0x000fec0003800000 */
        /* <DEDUP_REMOVED lines=10> */
.L_x_5566:
[----:B------:R-:W-:Y:S05]  /*3540*/  BSYNC.RECONVERGENT B1 ;  /* 0x0000000000017941 */ /* 0x000fea0003800200 */
.L_x_5565:
[----:B------:R-:W-:Y:S02]  /*3550*/  F2FP.BF16.F32.PACK_AB R7, RZ, R7 ;  /* 0x00000007ff07723e */ /* 0x000fe400000010ff */
[----:B------:R-:W-:Y:S02]  /*3560*/  MOV R120, R6 ;  /* 0x0000000600787202 */ /* 0x000fe40000000f00 */
[----:B------:R-:W-:-:S07]  /*3570*/  PRMT R164, R7, 0x7610, R164 ;  /* 0x0000761007a47816 */ /* 0x000fce00000000a4 */
.L_x_5562:
[----:B------:R-:W-:Y:S05]  /*3580*/  BRA.U !UP3, `(.L_x_5567) ;  /* 0x000000010b947547 */ /* 0x000fea000b800000 */
[----:B------:R1:W5:Y:S04]  /*3590*/  LDL R198, [R1+0x4] ;  /* 0x0000040001c67983 */ /* 0x0003680000100800 */
[----:B------:R1:W5:Y:S02]  /*35a0*/  LDL R197, [R1] ;  /* 0x0000000001c57983 */ /* 0x0003640000100800 */
[----:B-----5:R-:W-:Y:S01]  /*35b0*/  LOP3.LUT P0, RZ, R16, 0xff00, RZ, 0xc0, !PT ;  /* 0x0000ff0010ff7812 */ /* 0x020fe2000780c0ff */
[----:B------:R-:W-:Y:S01]  /*35c0*/  BSSY.RECONVERGENT B1, `(.L_x_5568) ;  /* 0x000000e000017945 */ /* 0x000fe20003800200 */
[----:B0-----:R-:W-:-:S11]  /*35d0*/  HFMA2 R6, -RZ, RZ, 0, 0 ;  /* 0x00000000ff067431 */ /* 0x001fd600000001ff */
[----:B-1----:R-:W-:Y:S05]  /*35e0*/  @!P0 BRA `(.L_x_5569) ;  /* 0x00000000002c8947 */ /* 0x002fea0003800000 */
        /* <DEDUP_REMOVED lines=11> */
.L_x_5569:
[----:B------:R-:W-:Y:S05]  /*36a0*/  BSYNC.RECONVERGENT B1 ;  /* 0x0000000000017941 */ /* 0x000fea0003800200 */
.L_x_5568:
[----:B------:R-:W-:Y:S01]  /*36b0*/  BSSY.RECONVERGENT B1, `(.L_x_5570) ;  /* 0x000000f000017945 */ /* 0x000fe20003800200 */
[----:B------:R-:W-:Y:S01]  /*36c0*/  FADD.FTZ R6, R121, R6 ;  /* 0x0000000679067221 */ /* 0x000fe20000010000 */
[----:B------:R-:W-:Y:S02]  /*36d0*/  IMAD.MOV.U32 R7, RZ, RZ, RZ ;  /* 0x000000ffff077224 */ /* 0x000fe400078e00ff */
[----:B------:R-:W-:Y:S05]  /*36e0*/  @!P0 BRA `(.L_x_5571) ;  /* 0x00000000002c8947 */ /* 0x000fea0003800000 */
[----:B------:R-:W2:Y:S01]  /*36f0*/  LDL R195, [R1+0x60] ;  /* 0x0000600001c37983 */ /* 0x000ea20000100800 */
[----:B------:R-:W-:Y:S02]  /*3700*/  MOV R7, UR8 ;  /* 0x0000000800077c02 */ /* 0x000fe40008000f00 */
[----:B------:R-:W-:-:S03]  /*3710*/  ISETP.LT.AND P0, PT, RZ, UR33, PT ;  /* 0x00000021ff007c0c */ /* 0x000fc6000bf01270 */
[----:B------:R-:W-:-:S04]  /*3720*/  FFMA.FTZ R7, R198, R7, UR10 ;  /* 0x0000000ac6077e23 */ /* 0x000fc80008010007 */
[----:B------:R-:W-:-:S04]  /*3730*/  FADD.FTZ R7, R197, -R7 ;  /* 0x80000007c5077221 */ /* 0x000fc80000010000 */
[----:B------:R-:W-:-:S05]  /*3740*/  FMUL.FTZ R7, R7, UR32 ;  /* 0x0000002007077c20 */ /* 0x000fca0008410000 */
[----:B------:R-:W-:-:S05]  /*3750*/  FSEL R7, R7, RZ, P0 ;  /* 0x000000ff07077208 */ /* 0x000fca0000000000 */
[----:B------:R-:W-:-:S04]  /*3760*/  FMUL.FTZ R7, R7, UR23 ;  /* 0x0000001707077c20 */ /* 0x000fc80008410000 */
[----:B------:R-:W-:Y:S01]  /*3770*/  FMUL.FTZ R7, R7, UR22 ;  /* 0x0000001607077c20 */ /* 0x000fe20008410000 */
[----:B--2---:R-:W-:-:S05]  /*3780*/  SHF.L.U32 R121, R195, 0x10, RZ ;  /* 0x00000010c3797819 */ /* 0x004fca00000006ff */
[----:B------:R-:W-:-:S07]  /*3790*/  FMUL.FTZ R7, R7, R121 ;  /* 0x0000007907077220 */ /* 0x000fce0000410000 */
.L_x_5571:
[----:B------:R-:W-:Y:S05]  /*37a0*/  BSYNC.RECONVERGENT B1 ;  /* 0x0000000000017941 */ /* 0x000fea0003800200 */
.L_x_5570:
[----:B------:R-:W-:Y:S02]  /*37b0*/  F2FP.BF16.F32.PACK_AB R7, RZ, R7 ;  /* 0x00000007ff07723e */ /* 0x000fe400000010ff */
[----:B------:R-:W-:Y:S02]  /*37c0*/  MOV R121, R6 ;  /* 0x0000000600797202 */ /* 0x000fe40000000f00 */
[----:B------:R-:W-:-:S07]  /*37d0*/  PRMT R164, R164, 0x5410, R7 ;  /* 0x00005410a4a47816 */ /* 0x000fce0000000007 */
.L_x_5567:
[----:B------:R-:W-:Y:S05]  /*37e0*/  BRA.U !UP3, `(.L_x_5572) ;  /* 0x000000010b847547 */ /* 0x000fea000b800000 */
[----:B-----5:R-:W-:Y:S01]  /*37f0*/  LOP3.LUT P0, RZ, R16, 0xff0000, RZ, 0xc0, !PT ;  /* 0x00ff000010ff7812 */ /* 0x020fe2000780c0ff */
[----:B------:R-:W-:Y:S01]  /*3800*/  BSSY.RECONVERGENT B1, `(.L_x_5573) ;  /* 0x000000d000017945 */ /* 0x000fe20003800200 */
[----:B0-----:R-:W-:-:S11]  /*3810*/  HFMA2 R6, -RZ, RZ, 0, 0 ;  /* 0x00000000ff067431 */ /* 0x001fd600000001ff */
        /* <DEDUP_REMOVED lines=11> */
.L_x_5574:
[----:B------:R-:W-:Y:S05]  /*38d0*/  BSYNC.RECONVERGENT B1 ;  /* 0x0000000000017941 */ /* 0x000fea0003800200 */
.L_x_5573:
[----:B------:R-:W-:Y:S01]  /*38e0*/  BSSY.RECONVERGENT B1, `(.L_x_5575) ;  /* 0x000000e000017945 */ /* 0x000fe20003800200 */
[----:B------:R-:W-:Y:S01]  /*38f0*/  FADD.FTZ R6, R122, R6 ;  /* 0x000000067a067221 */ /* 0x000fe20000010000 */
[----:B------:R-:W-:Y:S02]  /*3900*/  MOV R7, RZ ;  /* 0x000000ff00077202 */ /* 0x000fe40000000f00 */
        /* <DEDUP_REMOVED lines=11> */
.L_x_5576:
[----:B------:R-:W-:Y:S05]  /*39c0*/  BSYNC.RECONVERGENT B1 ;  /* 0x0000000000017941 */ /* 0x000fea0003800200 */
.L_x_5575:
[----:B------:R-:W-:Y:S01]  /*39d0*/  F2FP.BF16.F32.PACK_AB R7, RZ, R7 ;  /* 0x00000007ff07723e */ /* 0x000fe200000010ff */
[----:B------:R-:W-:-:S03]  /*39e0*/  IMAD.MOV.U32 R122, RZ, RZ, R6 ;  /* 0x000000ffff7a7224 */ /* 0x000fc600078e0006 */
[----:B------:R-:W-:-:S07]  /*39f0*/  PRMT R165, R7, 0x7610, R165 ;  /* 0x0000761007a57816 */ /* 0x000fce00000000a5 */
.L_x_5572:
        /* <DEDUP_REMOVED lines=16> */
.L_x_5579:
[----:B------:R-:W-:Y:S05]  /*3b00*/  BSYNC.RECONVERGENT B1 ;  /* 0x0000000000017941 */ /* 0x000fea0003800200 */
.L_x_5578:
[----:B------:R-:W-:Y:S01]  /*3b10*/  BSSY.RECONVERGENT B1, `(.L_x_5580) ;  /* 0x000000f000017945 */ /* 0x000fe20003800200 */
[----:B------:R-:W-:Y:S01]  /*3b20*/  FADD.FTZ R6, R123, R6 ;  /* 0x000000067b067221 */ /* 0x000fe20000010000 */
[----:B------:R-:W-:Y:S02]  /*3b30*/  MOV R7, RZ ;  /* 0x000000ff00077202 */ /* 0x000fe40000000f00 */
[----:B------:R-:W-:Y:S05]  /*3b40*/  @!P0 BRA `(.L_x_5581) ;  /* 0x00000000002c8947 */ /* 0x000fea0003800000 */
[----:B------:R-:W2:Y:S01]  /*3b50*/  LDL R195, [R1+0x64] ;  /* 0x0000640001c37983 */ /* 0x000ea20000100800 */
[----:B------:R-:W-:Y:S01]  /*3b60*/  IMAD.U32 R7, RZ, RZ, UR8 ;  /* 0x00000008ff077e24 */ /* 0x000fe2000f8e00ff */
        /* <DEDUP_REMOVED lines=9> */
.L_x_5581:
[----:B------:R-:W-:Y:S05]  /*3c00*/  BSYNC.RECONVERGENT B1 ;  /* 0x0000000000017941 */ /* 0x000fea0003800200 */
.L_x_5580:
[----:B------:R-:W-:Y:S02]  /*3c10*/  F2FP.BF16.F32.PACK_AB R7, RZ, R7 ;  /* 0x00000007ff07723e */ /* 0x000fe400000010ff */
[----:B------:R-:W-:Y:S02]  /*3c20*/  MOV R123, R6 ;  /* 0x00000006007b7202 */ /* 0x000fe40000000f00 */
[----:B------:R-:W-:-:S07]  /*3c30*/  PRMT R165, R165, 0x5410, R7 ;  /* 0x00005410a5a57816 */ /* 0x000fce0000000007 */
.L_x_5577:
[----:B------:R-:W-:Y:S05]  /*3c40*/  BRA.U !UP3, `(.L_x_5582) ;  /* 0x000000010b847547 */ /* 0x000fea000b800000 */
[----:B-----5:R-:W-:Y:S01]  /*3c50*/  LOP3.LUT P0, RZ, R17, 0xff, RZ, 0xc0, !PT ;  /* 0x000000ff11ff7812 */ /* 0x020fe2000780c0ff */
[----:B------:R-:W-:Y:S01]  /*3c60*/  BSSY.RECONVERGENT B1, `(.L_x_5583) ;  /* 0x000000d000017945 */ /* 0x000fe20003800200 */
[----:B0-----:R-:W-:-:S11]  /*3c70*/  HFMA2 R6, -RZ, RZ, 0, 0 ;  /* 0x00000000ff067431 */ /* 0x001fd600000001ff */
        /* <DEDUP_REMOVED lines=11> */
.L_x_5584:
[----:B------:R-:W-:Y:S05]  /*3d30*/  BSYNC.RECONVERGENT B1 ;  /* 0x0000000000017941 */ /* 0x000fea0003800200 */
.L_x_5583:
        /* <DEDUP_REMOVED lines=14> */
.L_x_5586:
[----:B------:R-:W-:Y:S05]  /*3e20*/  BSYNC.RECONVERGENT B1 ;  /* 0x0000000000017941 */ /* 0x000fea0003800200 */
.L_x_5585:
[----:B------:R-:W-:Y:S02]  /*3e30*/  F2FP.BF16.F32.PACK_AB R7, RZ, R7 ;  /* 0x00000007ff07723e */ /* 0x000fe400000010ff */
[----:B------:R-:W-:Y:S02]  /*3e40*/  MOV R124, R6 ;  /* 0x00000006007c7202 */ /* 0x000fe40000000f00 */
[----:B------:R-:W-:-:S07]  /*3e50*/  PRMT R166, R7, 0x7610, R166 ;  /* 0x0000761007a67816 */ /* 0x000fce00000000a6 */
.L_x_5582:
[----:B------:R-:W-:Y:S05]  /*3e60*/  BRA.U !UP3, `(.L_x_5587) ;  /* 0x000000010b8c7547 */ /* 0x000fea000b800000 */
[----:B-----5:R-:W-:Y:S01]  /*3e70*/  LOP3.LUT P0, RZ, R17, 0xff00, RZ, 0xc0, !PT ;  /* 0x0000ff0011ff7812 */ /* 0x020fe2000780c0ff */
[----:B------:R-:W-:Y:S01]  /*3e80*/  BSSY.RECONVERGENT B1, `(.L_x_5588) ;  /* 0x000000e000017945 */ /* 0x000fe20003800200 */
[----:B0-----:R-:W-:-:S11]  /*3e90*/  IMAD.MOV.U32 R6, RZ, RZ, RZ ;  /* 0x000000ffff067224 */ /* 0x001fd600078e00ff */
        /* <DEDUP_REMOVED lines=12> */
.L_x_5589:
[----:B------:R-:W-:Y:S05]  /*3f60*/  BSYNC.RECONVERGENT B1 ;  /* 0x0000000000017941 */ /* 0x000fea0003800200 */
.L_x_5588:
[----:B------:R-:W-:Y:S01]  /*3f70*/  BSSY.RECONVERGENT B1, `(.L_x_5590) ;  /* 0x000000f000017945 */ /* 0x000fe20003800200 */
[----:B------:R-:W-:Y:S02]  /*3f80*/  HFMA2 R7, -RZ, RZ, 0, 0 ;  /* 0x00000000ff077431 */ /* 0x000fe400000001ff */
[----:B------:R-:W-:Y:S01]  /*3f90*/  FADD.FTZ R6, R125, R6 ;  /* 0x000000067d067221 */ /* 0x000fe20000010000 */
[----:B------:R-:W-:Y:S06]  /*3fa0*/  @!P0 BRA `(.L_x_5591) ;  /* 0x00000000002c8947 */ /* 0x000fec0003800000 */
        /* <DEDUP_REMOVED lines=9> */
[----:B--2---:R-:W-:-:S04]  /*4040*/  IMAD.U32 R125, R195, 0x10000, RZ ;  /* 0x00010000c37d7824 */ /* 0x004fc800078e00ff */
[----:B------:R-:W-:-:S07]  /*4050*/  FMUL.FTZ R7, R7, R125 ;  /* 0x0000007d07077220 */ /* 0x000fce0000410000 */
.L_x_5591:
[----:B------:R-:W-:Y:S05]  /*4060*/  BSYNC.RECONVERGENT B1 ;  /* 0x0000000000017941 */ /* 0x000fea0003800200 */
.L_x_5590:
[----:B------:R-:W-:Y:S02]  /*4070*/  F2FP.BF16.F32.PACK_AB R7, RZ, R7 ;  /* 0x00000007ff07723e */ /* 0x000fe400000010ff */
[----:B------:R-:W-:Y:S02]  /*4080*/  MOV R125, R6 ;  /* 0x00000006007d7202 */ /* 0x000fe40000000f00 */
[----:B------:R-:W-:-:S07]  /*4090*/  PRMT R166, R166, 0x5410, R7 ;  /* 0x00005410a6a67816 */ /* 0x000fce0000000007 */
.L_x_5587:
        /* <DEDUP_REMOVED lines=15> */
.L_x_5594:
[----:B------:R-:W-:Y:S05]  /*4190*/  BSYNC.RECONVERGENT B1 ;  /* 0x0000000000017941 */ /* 0x000fea0003800200 */
.L_x_5593:
[----:B------:R-:W-:Y:S01]  /*41a0*/  BSSY.RECONVERGENT B1, `(.L_x_5595) ;  /* 0x000000e000017945 */ /* 0x000fe20003800200 */
[----:B------:R-:W-:Y:S01]  /*41b0*/  FADD.FTZ R6, R126, R6 ;  /* 0x000000067e067221 */ /* 0x000fe20000010000 */
[----:B------:R-:W-:Y:S02]  /*41c0*/  IMAD.MOV.U32 R7, RZ, RZ, RZ ;  /* 0x000000ffff077224 */ /* 0x000fe400078e00ff */
        /* <DEDUP_REMOVED lines=11> */
.L_x_5596:
[----:B------:R-:W-:Y:S05]  /*4280*/  BSYNC.RECONVERGENT B1 ;  /* 0x0000000000017941 */ /* 0x000fea0003800200 */
.L_x_5595:
[----:B------:R-:W-:Y:S02]  /*4290*/  F2FP.BF16.F32.PACK_AB R7, RZ, R7 ;  /* 0x00000007ff07723e */ /* 0x000fe400000010ff */
[----:B------:R-:W-:Y:S02]  /*42a0*/  MOV R126, R6 ;  /* 0x00000006007e7202 */ /* 0x000fe40000000f00 */
[----:B------:R-:W-:-:S07]  /*42b0*/  PRMT R167, R7, 0x7610, R167 ;  /* 0x0000761007a77816 */ /* 0x000fce00000000a7 */
.L_x_5592:
[----:B------:R-:W-:Y:S05]  /*42c0*/  BRA.U !UP3, `(.L_x_5597) ;  /* 0x0000002d0bb07547 */ /* 0x000fea000b800000 */
[----:B------:R1:W5:Y:S04]  /*42d0*/  LDL R198, [R1+0x1c] ;  /* 0x00001c0001c67983 */ /* 0x0003680000100800 */
[----:B------:R1:W5:Y:S02]  /*42e0*/  LDL R197, [R1+0x18] ;  /* 0x0000180001c57983 */ /* 0x0003640000100800 */
[----:B-----5:R-:W-:Y:S01]  /*42f0*/  ISETP.GE.U32.AND P0, PT, R16, RZ, PT ;  /* 0x000000ff1000720c */ /* 0x020fe20003f06070 */
[----:B------:R-:W-:Y:S01]  /*4300*/  BSSY.RECONVERGENT B1, `(.L_x_5598) ;  /* 0x000000f000017945 */ /* 0x000fe20003800200 */
[----:B0-----:R-:W-:Y:S02]  /*4310*/  HFMA2 R6, -RZ, RZ, 0, 0 ;  /* 0x00000000ff067431 */ /* 0x001fe400000001ff */
[----:B------:R-:W-:-:S13]  /*4320*/  ISETP.GE.U32.AND.EX P0, PT, R17, 0x1000000, PT, P0 ;  /* 0x010000001100780c */ /* 0x000fda0003f06100 */
[----:B-1----:R-:W-:Y:S05]  /*4330*/  @!P0 BRA `(.L_x_5599) ;  /* 0x00000000002c8947 */ /* 0x002fea0003800000 */
        /* <DEDUP_REMOVED lines=11> */
.L_x_5599:
[----:B------:R-:W-:Y:S05]  /*43f0*/  BSYNC.RECONVERGENT B1 ;  /* 0x0000000000017941 */ /* 0x000fea0003800200 */
.L_x_5598:
[----:B------:R-:W-:Y:S01]  /*4400*/  BSSY.RECONVERGENT B1, `(.L_x_5600) ;  /* 0x000000f000017945 */ /* 0x000fe20003800200 */
[----:B------:R-:W-:Y:S01]  /*4410*/  FADD.FTZ R6, R127, R6 ;  /* 0x000000067f067221 */ /* 0x000fe20000010000 */
[----:B------:R-:W-:Y:S02]  /*4420*/  MOV R7, RZ ;  /* 0x000000ff00077202 */ /* 0x000fe40000000f00 */
        /* <DEDUP_REMOVED lines=12> */
.L_x_5601:
[----:B------:R-:W-:Y:S05]  /*44f0*/  BSYNC.RECONVERGENT B1 ;  /* 0x0000000000017941 */ /* 0x000fea0003800200 */
.L_x_5600:
[----:B------:R-:W-:Y:S01]  /*4500*/  F2FP.BF16.F32.PACK_AB R7, RZ, R7 ;  /* 0x00000007ff07723e */ /* 0x000fe200000010ff */
[----:B------:R-:W-:-:S03]  /*4510*/  IMAD.MOV.U32 R127, RZ, RZ, R6 ;  /* 0x000000ffff7f7224 */ /* 0x000fc600078e0006 */
[----:B------:R-:W-:Y:S01]  /*4520*/  PRMT R167, R167, 0x5410, R7 ;  /* 0x00005410a7a77816 */ /* 0x000fe20000000007 */
[----:B------:R-:W-:Y:S06]  /*4530*/  BRA `(.L_x_5597) ;  /* 0x0000002c00147947 */ /* 0x000fec0003800000 */
.L_x_5561:
        /* <DEDUP_REMOVED lines=15> */
.L_x_5604:
[----:B------:R-:W-:Y:S05]  /*4630*/  BSYNC.RECONVERGENT B1 ;  /* 0x0000000000017941 */ /* 0x000fea0003800200 */
.L_x_5603:
[----:B------:R-:W-:Y:S01]  /*4640*/  BSSY.RECONVERGENT B1, `(.L_x_5605) ;  /* 0x000000e000017945 */ /* 0x000fe20003800200 */
[----:B------:R-:W-:Y:S01]  /*4650*/  FADD.FTZ R120, R120, R6 ;  /* 0x0000000678787221 */ /* 0x000fe20000010000 */
[----:B------:R-:W-:Y:S02]  /*4660*/  MOV R6, RZ ;  /* 0x000000ff00067202 */ /* 0x000fe40000000f00 */
        /* <DEDUP_REMOVED lines=11> */
.L_x_5606:
[----:B------:R-:W-:Y:S05]  /*4720*/  BSYNC.RECONVERGENT B1 ;  /* 0x0000000000017941 */ /* 0x000fea0003800200 */
.L_x_5605:
[----:B------:R-:W-:-:S04]  /*4730*/  F2FP.BF16.F32.PACK_AB R6, RZ, R6 ;  /* 0x00000006ff06723e */ /* 0x000fc800000010ff */
[----:B------:R-:W-:-:S07]  /*4740*/  PRMT R164, R6, 0x7610, R164 ;  /* 0x0000761006a47816 */ /* 0x000fce00000000a4 */
.L_x_5602:
        /* <DEDUP_REMOVED lines=18> */
.L_x_5609:
[----:B------:R-:W-:Y:S05]  /*4870*/  BSYNC.RECONVERGENT B1 ;  /* 0x0000000000017941 */ /* 0x000fea0003800200 */
.L_x_5608:
        /* <DEDUP_REMOVED lines=15> */
.L_x_5611:
[----:B------:R-:W-:Y:S05]  /*4970*/  BSYNC.RECONVERGENT B1 ;  /* 0x0000000000017941 */ /* 0x000fea0003800200 */
.L_x_5610:
[----:B------:R-:W-:-:S04]  /*4980*/  F2FP.BF16.F32.PACK_AB R6, RZ, R6 ;  /* 0x00000006ff06723e */ /* 0x000fc800000010ff */
[----:B------:R-:W-:-:S07]  /*4990*/  PRMT R164, R164, 0x5410, R6 ;  /* 0x00005410a4a47816 */ /* 0x000fce0000000006 */
.L_x_5607:
        /* <DEDUP_REMOVED lines=15> */
.L_x_5614:
[----:B------:R-:W-:Y:S05]  /*4a90*/  BSYNC.RECONVERGENT B1 ;  /* 0x0000000000017941 */ /* 0x000fea0003800200 */
.L_x_5613:
[----:B------:R-:W-:Y:S01]  /*4aa0*/  FADD.FTZ R122, R122, R6 ;  /* 0x000000067a7a7221 */ /* 0x000fe20000010000 */
[----:B------:R-:W-:Y:S01]  /*4ab0*/  BSSY.RECONVERGENT B1, `(.L_x_5615) ;  /* 0x000000d000017945 */ /* 0x000fe20003800200 */
[----:B------:R-:W-:-:S03]  /*4ac0*/  HFMA2 R6, -RZ, RZ, 0, 0 ;  /* 0x00000000ff067431 */ /* 0x000fc600000001ff */
        /* <DEDUP_REMOVED lines=11> */
.L_x_5616:
[----:B------:R-:W-:Y:S05]  /*4b80*/  BSYNC.RECONVERGENT B1 ;  /* 0x0000000000017941 */ /* 0x000fea0003800200 */
.L_x_5615:
[----:B------:R-:W-:-:S04]  /*4b90*/  F2FP.BF16.F32.PACK_AB R6, RZ, R6 ;  /* 0x00000006ff06723e */ /* 0x000fc800000010ff */
[----:B------:R-:W-:-:S07]  /*4ba0*/  PRMT R165, R6, 0x7610, R165 ;  /* 0x0000761006a57816 */ /* 0x000fce00000000a5 */
.L_x_5612:
        /* <DEDUP_REMOVED lines=16> */
.L_x_5619:
[----:B------:R-:W-:Y:S05]  /*4cb0*/  BSYNC.RECONVERGENT B1 ;  /* 0x0000000000017941 */ /* 0x000fea0003800200 */
.L_x_5618:
[----:B------:R-:W-:Y:S01]  /*4cc0*/  FADD.FTZ R123, R123, R6 ;  /* 0x000000067b7b7221 */ /* 0x000fe20000010000 */
[----:B------:R-:W-:Y:S01]  /*4cd0*/  BSSY.RECONVERGENT B1, `(.L_x_5620) ;  /* 0x000000e000017945 */ /* 0x000fe20003800200 */
[----:B------:R-:W-:-:S03]  /*4ce0*/  HFMA2 R6, -RZ, RZ, 0, 0 ;  /* 0x00000000ff067431 */ /* 0x000fc600000001ff */
        /* <DEDUP_REMOVED lines=12> */
.L_x_5621:
[----:B------:R-:W-:Y:S05]  /*4db0*/  BSYNC.RECONVERGENT B1 ;  /* 0x0000000000017941 */ /* 0x000fea0003800200 */
.L_x_5620:
[----:B------:R-:W-:-:S04]  /*4dc0*/  F2FP.BF16.F32.PACK_AB R6, RZ, R6 ;  /* 0x00000006ff06723e */ /* 0x000fc800000010ff */
[----:B------:R-:W-:-:S07]  /*4dd0*/  PRMT R165, R165, 0x5410, R6 ;  /* 0x00005410a5a57816 */ /* 0x000fce0000000006 */
.L_x_5617:
        /* <DEDUP_REMOVED lines=15> */
.L_x_5624:
[----:B------:R-:W-:Y:S05]  /*4ed0*/  BSYNC.RECONVERGENT B1 ;  /* 0x0000000000017941 */ /* 0x000fea0003800200 */
.L_x_5623:
[----:B------:R-:W-:Y:S01]  /*4ee0*/  BSSY.RECONVERGENT B1, `(.L_x_5625) ;  /* 0x000000e000017945 */ /* 0x000fe20003800200 */
[----:B------:R-:W-:Y:S01]  /*4ef0*/  FADD.FTZ R124, R124, R6 ;  /* 0x000000067c7c7221 */ /* 0x000fe20000010000 */
[----:B------:R-:W-:Y:S02]  /*4f00*/  MOV R6, RZ ;  /* 0x000000ff00067202 */ /* 0x000fe40000000f00 */
        /* <DEDUP_REMOVED lines=11> */
.L_x_5626:
[----:B------:R-:W-:Y:S05]  /*4fc0*/  BSYNC.RECONVERGENT B1 ;  /* 0x0000000000017941 */ /* 0x000fea0003800200 */
.L_x_5625:
[----:B------:R-:W-:-:S04]  /*4fd0*/  F2FP.BF16.F32.PACK_AB R6, RZ, R6 ;  /* 0x00000006ff06723e */ /* 0x000fc800000010ff */
[----:B------:R-:W-:-:S07]  /*4fe0*/  PRMT R166, R6, 0x7610, R166 ;  /* 0x0000761006a67816 */ /* 0x000fce00000000a6 */
.L_x_5622:
        /* <DEDUP_REMOVED lines=16> */
.L_x_5629:
[----:B------:R-:W-:Y:S05]  /*50f0*/  BSYNC.RECONVERGENT B1 ;  /* 0x0000000000017941 */ /* 0x000fea0003800200 */
.L_x_5628:
        /* <DEDUP_REMOVED lines=15> */
.L_x_5631:
[----:B------:R-:W-:Y:S05]  /*51f0*/  BSYNC.RECONVERGENT B1 ;  /* 0x0000000000017941 */ /* 0x000fea0003800200 */
.L_x_5630:
[----:B------:R-:W-:-:S04]  /*5200*/  F2FP.BF16.F32.PACK_AB R6, RZ, R6 ;  /* 0x00000006ff06723e */ /* 0x000fc800000010ff */
[----:B------:R-:W-:-:S07]  /*5210*/  PRMT R166, R166, 0x5410, R6 ;  /* 0x00005410a6a67816 */ /* 0x000fce0000000006 */
.L_x_5627:
        /* <DEDUP_REMOVED lines=15> */
.L_x_5634:
[----:B------:R-:W-:Y:S05]  /*5310*/  BSYNC.RECONVERGENT B1 ;  /* 0x0000000000017941 */ /* 0x000fea0003800200 */
.L_x_5633:
        /* <DEDUP_REMOVED lines=14> */
.L_x_5636:
[----:B------:R-:W-:Y:S05]  /*5400*/  BSYNC.RECONVERGENT B1 ;  /* 0x0000000000017941 */ /* 0x000fea0003800200 */
.L_x_5635:
[----:B------:R-:W-:-:S04]  /*5410*/  F2FP.BF16.F32.PACK_AB R6, RZ, R6 ;  /* 0x00000006ff06723e */ /* 0x000fc800000010ff */
[----:B------:R-:W-:-:S07]  /*5420*/  PRMT R167, R6, 0x7610, R167 ;  /* 0x0000761006a77816 */ /* 0x000fce00000000a7 */
.L_x_5632:
[----:B------:R-:W2:Y:S04]  /*5430*/  LDL R197, [R1+0x4] ;  /* 0x0000040001c57983 */ /* 0x000ea80000100800 */
[----:B------:R-:W3:Y:S04]  /*5440*/  LDL R195, [R1+0x1c] ;  /* 0x00001c0001c37983 */ /* 0x000ee80000100800 */
[----:B------:R-:W4:Y:S04]  /*5450*/  LDL R163, [R1] ;  /* 0x0000000001a37983 */ /* 0x000f280000100800 */
[----:B------:R-:W4:Y:S01]  /*5460*/  LDL R160, [R1+0x18] ;  /* 0x0000180001a07983 */ /* 0x000f220000100800 */
[----:B------:R-:W-:Y:S01]  /*5470*/  MOV R162, UR8 ;  /* 0x0000000800a27c02 */ /* 0x000fe20008000f00 */
[----:B------:R-:W-:Y:S01]  /*5480*/  IMAD.U32 R68, RZ, RZ, UR8 ;  /* 0x00000008ff447e24 */ /* 0x000fe2000f8e00ff */
[----:B------:R-:W-:Y:S01]  /*5490*/  MOV R161, UR8 ;  /* 0x0000000800a17c02 */ /* 0x000fe20008000f00 */
[----:B0-----:R-:W-:Y:S01]  /*54a0*/  IMAD.U32 R6, RZ, RZ, UR8 ;  /* 0x00000008ff067e24 */ /* 0x001fe2000f8e00ff */
        /* <DEDUP_REMOVED lines=9> */
[----:B------:R-:W-:Y:S01]  /*5540*/  FADD.FTZ R68, R211, -R68 ;  /* 0x80000044d3447221 */ /* 0x000fe20000010000 */
[----:B------:R-:W-:Y:S01]  /*5550*/  FADD.FTZ R162, R214, -R162 ;  /* 0x800000a2d6a27221 */ /* 0x000fe20000010000 */
[----:B------:R-:W-:Y:S01]  /*5560*/  FFMA.FTZ R7, R221, R7, UR10 ;  /* 0x0000000add077e23 */ /* 0x000fe20008010007 */
[----:B------:R-:W-:Y:S01]  /*5570*/  FADD.FTZ R161, R237, -R161 ;  /* 0x800000a1eda17221 */ /* 0x000fe20000010000 */
[----:B------:R-:W-:Y:S01]  /*5580*/  FADD.FTZ R71, R245, -R71 ;  /* 0x80000047f5477221 */ /* 0x000fe20000010000 */
[----:B------:R-:W-:Y:S01]  /*5590*/  FADD.FTZ R70, R208, -R70 ;  /* 0x80000046d0467221 */ /* 0x000fe20000010000 */
[----:B------:R-:W-:Y:S01]  /*55a0*/  FADD.FTZ R7, R2, -R7 ;  /* 0x8000000702077221 */ /* 0x000fe20000010000 */
[----:B------:R-:W-:Y:S01]  /*55b0*/  FMUL.FTZ R68, R68, UR32 ;  /* 0x0000002044447c20 */ /* 0x000fe20008410000 */
[----:B------:R-:W-:Y:S01]  /*55c0*/  ISETP.LT.AND P0, PT, RZ, UR33, PT ;  /* 0x00000021ff007c0c */ /* 0x000fe2000bf01270 */
        /* <DEDUP_REMOVED lines=8> */
[----:B------:R-:W-:Y:S01]  /*5650*/  FSEL R70, R70, RZ, P0 ;  /* 0x000000ff46467208 */ /* 0x000fe20000000000 */
[----:B--2---:R-:W-:Y:S01]  /*5660*/  FFMA.FTZ R69, R197, R69, UR10 ;  /* 0x0000000ac5457e23 */ /* 0x004fe20008010045 */
[----:B---3--:R-:W-:-:S03]  /*5670*/  FFMA.FTZ R6, R195, R6, UR10 ;  /* 0x0000000ac3067e23 */ /* 0x008fc60008010006 */
[----:B----4-:R-:W-:Y:S01]  /*5680*/  FADD.FTZ R69, R163, -R69 ;  /* 0x80000045a3457221 */ /* 0x010fe20000010000 */
[----:B------:R-:W-:-:S03]  /*5690*/  FADD.FTZ R6, R160, -R6 ;  /* 0x80000006a0067221 */ /* 0x000fc60000010000 */
[----:B------:R-:W-:Y:S01]  /*56a0*/  FMUL.FTZ R69, R69, UR32 ;  /* 0x0000002045457c20 */ /* 0x000fe20008410000 */
[----:B------:R-:W-:Y:S01]  /*56b0*/  FSEL R160, R68, RZ, P0 ;  /* 0x000000ff44a07208 */ /* 0x000fe20000000000 */
[----:B------:R-:W-:Y:S01]  /*56c0*/  FMUL.FTZ R6, R6, UR32 ;  /* 0x0000002006067c20 */ /* 0x000fe20008410000 */
[----:B------:R-:W-:Y:S02]  /*56d0*/  FSEL R68, R7, RZ, P0 ;  /* 0x000000ff07447208 */ /* 0x000fe40000000000 */
[----:B------:R-:W-:Y:S02]  /*56e0*/  FSEL R69, R69, RZ, P0 ;  /* 0x000000ff45457208 */ /* 0x000fe40000000000 */
[----:B------:R-:W-:Y:S01]  /*56f0*/  FSEL R163, R6, RZ, P0 ;  /* 0x000000ff06a37208 */ /* 0x000fe20000000000 */
[----:B------:R-:W-:Y:S06]  /*5700*/  BRA.U !UP3, `(.L_x_5597) ;  /* 0x000000190ba07547 */ /* 0x000fec000b800000 */
[----:B------:R-:W2:Y:S01]  /*5710*/  LDL R197, [R1+0x6c] ;  /* 0x00006c0001c57983 */ /* 0x000ea20000100800 */
[----:B-----5:R-:W-:Y:S02]  /*5720*/  ISETP.GE.U32.AND P0, PT, R16, RZ, PT ;  /* 0x000000ff1000720c */ /* 0x020fe40003f06070 */
[----:B------:R-:W-:Y:S02]  /*5730*/  MOV R195, RZ ;  /* 0x000000ff00c37202 */ /* 0x000fe40000000f00 */
        /* <DEDUP_REMOVED lines=12> */
[----:B--2---:R-:W-:-:S05]  /*5800*/  @P0 SHF.L.U32 R195, R197, 0x10, RZ ;  /* 0x00000010c5c30819 */ /* 0x004fca00000006ff */
[----:B------:R-:W-:-:S05]  /*5810*/  @P0 FMUL.FTZ R7, R195, R6 ;  /* 0x00000006c3070220 */ /* 0x000fca0000410000 */
[----:B------:R-:W-:-:S04]  /*5820*/  F2FP.BF16.F32.PACK_AB R7, RZ, R7 ;  /* 0x00000007ff07723e */ /* 0x000fc800000010ff */
[----:B------:R-:W-:Y:S01]  /*5830*/  PRMT R167, R167, 0x5410, R7 ;  /* 0x00005410a7a77816 */ /* 0x000fe20000000007 */
[----:B------:R-:W-:Y:S06]  /*5840*/  BRA `(.L_x_5597) ;  /* 0x0000001800507947 */ /* 0x000fec0003800000 */
.L_x_5560:
[----:B------:R-:W-:Y:S01]  /*5850*/  IMAD.U32 R194, RZ, RZ, UR26 ;  /* 0x0000001affc27e24 */ /* 0x000fe2000f8e00ff */
[----:B------:R-:W-:-:S04]  /*5860*/  MOV R196, UR27 ;  /* 0x0000001b00c47c02 */ /* 0x000fc80008000f00 */
[----:B------:R-:W-:-:S04]  /*5870*/  ISETP.NE.U32.AND P0, PT, R194, RZ, PT ;  /* 0x000000ffc200720c */ /* 0x000fc80003f05070 */
[----:B------:R-:W-:-:S13]  /*5880*/  ISETP.NE.AND.EX P0, PT, R196, RZ, PT, P0 ;  /* 0x000000ffc400720c */ /* 0x000fda0003f05300 */
[----:B------:R-:W-:Y:S05]  /*5890*/  @P0 BRA `(.L_x_5637) ;  /* 0x0000000800d80947 */ /* 0x000fea0003800000 */
[----:B------:R-:W-:Y:S05]  /*58a0*/  BRA.U !UP3, `(.L_x_5638) ;  /* 0x000000010b507547 */ /* 0x000fea000b800000 */
[----:B------:R-:W-:Y:S02]  /*58b0*/  PLOP3.LUT P5, PT, PT, PT, UP2, 0x80, 0x8 ;  /* 0x000000000008781c */ /* 0x000fe40003faf028 */
[----:B------:R-:W-:Y:S02]  /*58c0*/  PLOP3.LUT P6, PT, PT, PT, UP2, 0x80, 0x8 ;  /* 0x000000000008781c */ /* 0x000fe40003fcf028 */
[----:B0-----:R-:W-:Y:S02]  /*58d0*/  MOV R6, UR8 ;  /* 0x0000000800067c02 */ /* 0x001fe40008000f00 */
[----:B------:R-:W-:Y:S02]  /*58e0*/  PLOP3.LUT P0, PT, PT, PT, UP2, 0x80, 0x8 ;  /* 0x000000000008781c */ /* 0x000fe40003f0f028 */
[----:B-----5:R-:W-:-:S05]  /*58f0*/  MOV R7, R152 ;  /* 0x0000009800077202 */ /* 0x020fca0000000f00 */
[----:B------:R-:W-:Y:S01]  /*5900*/  @P5 FFMA.FTZ R6, R221, R6, UR10 ;  /* 0x0000000add065e23 */ /* 0x000fe20008010006 */
[----:B------:R-:W-:-:S03]  /*5910*/  LOP3.LUT P5, RZ, R16, 0xff, RZ, 0xc0, !PT ;  /* 0x000000ff10ff7812 */ /* 0x000fc600078ac0ff */
[----:B------:R-:W-:-:S04]  /*5920*/  @P6 FADD.FTZ R6, R2, -R6 ;  /* 0x8000000602066221 */ /* 0x000fc80000010000 */
[----:B------:R-:W-:-:S04]  /*5930*/  @P0 FFMA.FTZ R7, R6, UR32, R152 ;  /* 0x0000002006070c23 */ /* 0x000fc80008010098 */
[----:B------:R-:W-:Y:S01]  /*5940*/  FMUL.FTZ R6, R7, UR23 ;  /* 0x0000001707067c20 */ /* 0x000fe20008410000 */
[----:B------:R-:W-:Y:S02]  /*5950*/  HFMA2 R7, -RZ, RZ, 0, 0 ;  /* 0x00000000ff077431 */ /* 0x000fe400000001ff */
[----:B------:R-:W-:Y:S02]  /*5960*/  @P5 IMAD.U32 R195, R188, 0x10000, RZ ;  /* 0x00010000bcc35824 */ /* 0x000fe400078e00ff */
[----:B------:R-:W-:-:S04]  /*5970*/  FMUL.FTZ R6, R6, UR22 ;  /* 0x0000001606067c20 */ /* 0x000fc80008410000 */
[----:B------:R-:W-:Y:S01]  /*5980*/  @P5 FMUL.FTZ R7, R195, R6 ;  /* 0x00000006c3075220 */ /* 0x000fe20000410000 */
[----:B------:R-:W-:-:S03]  /*5990*/  @P5 SHF.L.U32 R195, R32, 0x10, RZ ;  /* 0x0000001020c35819 */ /* 0x000fc600000006ff */
[----:B------:R-:W-:Y:S01]  /*59a0*/  FADD.FTZ R120, R120, R7 ;  /* 0x0000000778787221 */ /* 0x000fe20000010000 */
[----:B------:R-:W-:Y:S01]  /*59b0*/  MOV R7, RZ ;  /* 0x000000ff00077202 */ /* 0x000fe20000000f00 */
[----:B------:R-:W-:-:S05]  /*59c0*/  @P5 FMUL.FTZ R7, R195, R6 ;  /* 0x00000006c3075220 */ /* 0x000fca0000410000 */
[----:B------:R-:W-:-:S04]  /*59d0*/  F2FP.BF16.F32.PACK_AB R7, RZ, R7 ;  /* 0x00000007ff07723e */ /* 0x000fc800000010ff */
[----:B------:R-:W-:-:S07]  /*59e0*/  PRMT R164, R7, 0x7610, R164 ;  /* 0x0000761007a47816 */ /* 0x000fce00000000a4 */
.L_x_5638:
[----:B------:R-:W-:Y:S05]  /*59f0*/  BRA.U !UP3, `(.L_x_5639) ;  /* 0x000000010b607547 */ /* 0x000fea000b800000 */
[----:B------:R-:W2:Y:S04]  /*5a00*/  LDL R195, [R1+0x4] ;  /* 0x0000040001c37983 */ /* 0x000ea80000100800 */
[----:B0-----:R-:W3:Y:S04]  /*5a10*/  LDL R7, [R1] ;  /* 0x0000000001077983 */ /* 0x001ee80000100800 */
[----:B------:R-:W4:Y:S01]  /*5a20*/  LDL R197, [R1+0x60] ;  /* 0x0000600001c57983 */ /* 0x000f220000100800 */
[----:B------:R-:W-:Y:S02]  /*5a30*/  PLOP3.LUT P6, PT, PT, PT, UP2, 0x80, 0x8 ;  /* 0x000000000008781c */ /* 0x000fe40003fcf028 */
[----:B------:R-:W-:-:S02]  /*5a40*/  PLOP3.LUT P0, PT, PT, PT, UP2, 0x80, 0x8 ;  /* 0x000000000008781c */ /* 0x000fc40003f0f028 */
[----:B------:R-:W-:Y:S02]  /*5a50*/  MOV R6, UR8 ;  /* 0x0000000800067c02 */ /* 0x000fe40008000f00 */
[----:B------:R-:W-:-:S07]  /*5a60*/  PLOP3.LUT P5, PT, PT, PT, UP2, 0x80, 0x8 ;  /* 0x000000000008781c */ /* 0x000fce0003faf028 */
[----:B--2---:R-:W-:Y:S01]  /*5a70*/  @P6 FFMA.FTZ R6, R195, R6, UR10 ;  /* 0x0000000ac3066e23 */ /* 0x004fe20008010006 */
[----:B-----5:R-:W-:Y:S01]  /*5a80*/  LOP3.LUT P6, RZ, R16, 0xff00, RZ, 0xc0, !PT ;  /* 0x0000ff0010ff7812 */ /* 0x020fe200078cc0ff */
[----:B------:R-:W-:Y:S02]  /*5a90*/  HFMA2 R195, -RZ, RZ, 0, 0 ;  /* 0x00000000ffc37431 */ /* 0x000fe400000001ff */
[----:B---3--:R-:W-:Y:S01]  /*5aa0*/  @P0 FADD.FTZ R6, R7, -R6 ;  /* 0x8000000607060221 */ /* 0x008fe20000010000 */
[----:B------:R-:W-:-:S03]  /*5ab0*/  MOV R7, R153 ;  /* 0x0000009900077202 */ /* 0x000fc60000000f00 */
[----:B------:R-:W-:-:S04]  /*5ac0*/  @P5 FFMA.FTZ R7, R6, UR32, R153 ;  /* 0x0000002006075c23 */ /* 0x000fc80008010099 */
[----:B------:R-:W-:Y:S02]  /*5ad0*/  FMUL.FTZ R6, R7, UR23 ;  /* 0x0000001707067c20 */ /* 0x000fe40008410000 */
[----:B------:R-:W-:Y:S02]  /*5ae0*/  @P6 PRMT R7, R188, 0x7632, R7 ;  /* 0x00007632bc076816 */ /* 0x000fe40000000007 */
[----:B------:R-:W-:-:S03]  /*5af0*/  FMUL.FTZ R6, R6, UR22 ;  /* 0x0000001606067c20 */ /* 0x000fc60008410000 */
[----:B------:R-:W-:-:S04]  /*5b00*/  @P6 IMAD.U32 R7, R7, 0x10000, RZ ;  /* 0x0001000007076824 */ /* 0x000fc800078e00ff */
[----:B------:R-:W-:Y:S01]  /*5b10*/  @P6 FMUL.FTZ R195, R6, R7 ;  /* 0x0000000706c36220 */ /* 0x000fe20000410000 */
[----:B------:R-:W-:-:S03]  /*5b20*/  MOV R7, RZ ;  /* 0x000000ff00077202 */ /* 0x000fc60000000f00 */
[----:B------:R-:W-:Y:S01]  /*5b30*/  FADD.FTZ R121, R121, R195 ;  /* 0x000000c379797221 */ /* 0x000fe20000010000 */
[----:B----4-:R-:W-:-:S05]  /*5b40*/  @P6 SHF.L.U32 R195, R197, 0x10, RZ ;  /* 0x00000010c5c36819 */ /* 0x010fca00000006ff */
[----:B------:R-:W-:-:S05]  /*5b50*/  @P6 FMUL.FTZ R7, R195, R6 ;  /* 0x00000006c3076220 */ /* 0x000fca0000410000 */
[----:B------:R-:W-:-:S04]  /*5b60*/  F2FP.BF16.F32.PACK_AB R7, RZ, R7 ;  /* 0x00000007ff07723e */ /* 0x000fc800000010ff */
[----:B------:R-:W-:-:S07]  /*5b70*/  PRMT R164, R164, 0x5410, R7 ;  /* 0x00005410a4a47816 */ /* 0x000fce0000000007 */
.L_x_5639:
[----:B------:R-:W-:Y:S05]  /*5b80*/  BRA.U !UP3, `(.L_x_5640) ;  /* 0x000000010b507547 */ /* 0x000fea000b800000 */
[----:B------:R-:W-:Y:S01]  /*5b90*/  PLOP3.LUT P5, PT, PT, PT, UP2, 0x80, 0x8 ;  /* 0x000000000008781c */ /* 0x000fe20003faf028 */
[----:B0----5:R-:W-:Y:S01]  /*5ba0*/  IMAD.MOV.U32 R7, RZ, RZ, R154 ;  /* 0x000000ffff077224 */ /* 0x021fe200078e009a */
[----:B------:R-:W-:Y:S02]  /*5bb0*/  PLOP3.LUT P6, PT, PT, PT, UP2, 0x80, 0x8 ;  /* 0x000000000008781c */ /* 0x000fe40003fcf028 */
[----:B------:R-:W-:Y:S02]  /*5bc0*/  MOV R6, UR8 ;  /* 0x0000000800067c02 */ /* 0x000fe40008000f00 */
[----:B------:R-:W-:-:S07]  /*5bd0*/  PLOP3.LUT P0, PT, PT, PT, UP2, 0x80, 0x8 ;  /* 0x000000000008781c */ /* 0x000fce0003f0f028 */
[----:B------:R-:W-:Y:S01]  /*5be0*/  @P5 FFMA.FTZ R6, R5, R6, UR10 ;  /* 0x0000000a05065e23 */ /* 0x000fe20008010006 */
[----:B------:R-:W-:-:S03]  /*5bf0*/  LOP3.LUT P5, RZ, R16, 0xff0000, RZ, 0xc0, !PT ;  /* 0x00ff000010ff7812 */ /* 0x000fc600078ac0ff */
[----:B------:R-:W-:-:S04]  /*5c00*/  @P6 FADD.FTZ R6, R208, -R6 ;  /* 0x80000006d0066221 */ /* 0x000fc80000010000 */
[----:B------:R-:W-:-:S04]  /*5c10*/  @P0 FFMA.FTZ R7, R6, UR32, R154 ;  /* 0x0000002006070c23 */ /* 0x000fc8000801009a */
[----:B------:R-:W-:Y:S01]  /*5c20*/  FMUL.FTZ R6, R7, UR23 ;  /* 0x0000001707067c20 */ /* 0x000fe20008410000 */
[----:B------:R-:W-:Y:S01]  /*5c30*/  HFMA2 R7, -RZ, RZ, 0, 0 ;  /* 0x00000000ff077431 */ /* 0x000fe200000001ff */
[----:B------:R-:W-:Y:S02]  /*5c40*/  @P5 SHF.L.U32 R195, R189, 0x10, RZ ;  /* 0x00000010bdc35819 */ /* 0x000fe400000006ff */
        /* <DEDUP_REMOVED lines=8> */
.L_x_5640:
[----:B------:R-:W-:Y:S05]  /*5cd0*/  BRA.U !UP3, `(.L_x_5641) ;  /* 0x000000010b587547 */ /* 0x000fea000b800000 */
[----:B------:R-:W2:Y:S01]  /*5ce0*/  LDL R197, [R1+0x64] ;  /* 0x0000640001c57983 */ /* 0x000ea20000100800 */
[----:B------:R-:W-:Y:S01]  /*5cf0*/  PLOP3.LUT P6, PT, PT, PT, UP2, 0x80, 0x8 ;  /* 0x000000000008781c */ /* 0x000fe20003fcf028 */
[----:B0-----:R-:W-:Y:S01]  /*5d00*/  IMAD.U32 R6, RZ, RZ, UR8 ;  /* 0x00000008ff067e24 */ /* 0x001fe2000f8e00ff */
[----:B------:R-:W-:Y:S01]  /*5d10*/  PLOP3.LUT P0, PT, PT, PT, UP2, 0x80, 0x8 ;  /* 0x000000000008781c */ /* 0x000fe20003f0f028 */
[----:B------:R-:W-:Y:S01]  /*5d20*/  HFMA2 R195, -RZ, RZ, 0, 0 ;  /* 0x00000000ffc37431 */ /* 0x000fe200000001ff */
[----:B------:R-:W-:Y:S02]  /*5d30*/  PLOP3.LUT P5, PT, PT, PT, UP2, 0x80, 0x8 ;  /* 0x000000000008781c */ /* 0x000fe40003faf028 */
[----:B-----5:R-:W-:-:S07]  /*5d40*/  MOV R7, R155 ;  /* 0x0000009b00077202 */ /* 0x020fce0000000f00 */
[----:B------:R-:W-:Y:S01]  /*5d50*/  @P6 FFMA.FTZ R6, R246, R6, UR10 ;  /* 0x0000000af6066e23 */ /* 0x000fe20008010006 */
[----:B------:R-:W-:-:S03]  /*5d60*/  LOP3.LUT P6, RZ, R16, 0xff000000, RZ, 0xc0, !PT ;  /* 0xff00000010ff7812 */ /* 0x000fc600078cc0ff */
[----:B------:R-:W-:-:S04]  /*5d70*/  @P0 FADD.FTZ R6, R245, -R6 ;  /* 0x80000006f5060221 */ /* 0x000fc80000010000 */
[----:B------:R-:W-:-:S04]  /*5d80*/  @P5 FFMA.FTZ R7, R6, UR32, R155 ;  /* 0x0000002006075c23 */ /* 0x000fc8000801009b */
[----:B------:R-:W-:Y:S02]  /*5d90*/  FMUL.FTZ R6, R7, UR23 ;  /* 0x0000001707067c20 */ /* 0x000fe40008410000 */
[----:B------:R-:W-:Y:S02]  /*5da0*/  @P6 PRMT R7, R189, 0x7632, R7 ;  /* 0x00007632bd076816 */ /* 0x000fe40000000007 */
[----:B------:R-:W-:Y:S02]  /*5db0*/  FMUL.FTZ R6, R6, UR22 ;  /* 0x0000001606067c20 */ /* 0x000fe40008410000 */
[----:B------:R-:W-:-:S05]  /*5dc0*/  @P6 SHF.L.U32 R7, R7, 0x10, RZ ;  /* 0x0000001007076819 */ /* 0x000fca00000006ff */
[----:B------:R-:W-:Y:S01]  /*5dd0*/  @P6 FMUL.FTZ R195, R6, R7 ;  /* 0x0000000706c36220 */ /* 0x000fe20000410000 */
[----:B------:R-:W-:-:S03]  /*5de0*/  MOV R7, RZ ;  /* 0x000000ff00077202 */ /* 0x000fc60000000f00 */
[----:B------:R-:W-:Y:S01]  /*5df0*/  FADD.FTZ R123, R123, R195 ;  /* 0x000000c37b7b7221 */ /* 0x000fe20000010000 */
[----:B--2---:R-:W-:-:S04]  /*5e00*/  @P6 IMAD.U32 R195, R197, 0x10000, RZ ;  /* 0x00010000c5c36824 */ /* 0x004fc800078e00ff */
[----:B------:R-:W-:-:S05]  /*5e10*/  @P6 FMUL.FTZ R7, R195, R6 ;  /* 0x00000006c3076220 */ /* 0x000fca0000410000 */
[----:B------:R-:W-:-:S04]  /*5e20*/  F2FP.BF16.F32.PACK_AB R7, RZ, R7 ;  /* 0x00000007ff07723e */ /* 0x000fc800000010ff */
[----:B------:R-:W-:-:S07]  /*5e30*/  PRMT R165, R165, 0x5410, R7 ;  /* 0x00005410a5a57816 */ /* 0x000fce0000000007 */
.L_x_5641:
        /* <DEDUP_REMOVED lines=17> */
[----:B------:R-:W-:Y:S02]  /*5f50*/  IMAD.MOV.U32 R7, RZ, RZ, RZ ;  /* 0x000000ffff077224 */ /* 0x000fe400078e00ff */
[----:B------:R-:W-:-:S05]  /*5f60*/  @P5 FMUL.FTZ R7, R195, R6 ;  /* 0x00000006c3075220 */ /* 0x000fca0000410000 */
[----:B------:R-:W-:-:S04]  /*5f70*/  F2FP.BF16.F32.PACK_AB R7, RZ, R7 ;  /* 0x00000007ff07723e */ /* 0x000fc800000010ff */
[----:B------:R-:W-:-:S07]  /*5f80*/  PRMT R166, R7, 0x7610, R166 ;  /* 0x0000761007a67816 */ /* 0x000fce00000000a6 */
.L_x_5642:
[----:B------:R-:W-:Y:S05]  /*5f90*/  BRA.U !UP3, `(.L_x_5643) ;  /* 0x000000010b587547 */ /* 0x000fea000b800000 */
[----:B------:R-:W2:Y:S01]  /*5fa0*/  LDL R197, [R1+0x68] ;  /* 0x0000680001c57983 */ /* 0x000ea20000100800 */
[----:B------:R-:W-:Y:S01]  /*5fb0*/  PLOP3.LUT P6, PT, PT, PT, UP2, 0x80, 0x8 ;  /* 0x000000000008781c */ /* 0x000fe20003fcf028 */
[----:B------:R-:W-:Y:S01]  /*5fc0*/  IMAD.MOV.U32 R195, RZ, RZ, RZ ;  /* 0x000000ffffc37224 */ /* 0x000fe200078e00ff */
        /* <DEDUP_REMOVED lines=13> */
[----:B------:R-:W-:-:S03]  /*60a0*/  HFMA2 R7, -RZ, RZ, 0, 0 ;  /* 0x00000000ff077431 */ /* 0x000fc600000001ff */
[----:B------:R-:W-:Y:S01]  /*60b0*/  FADD.FTZ R125, R125, R195 ;  /* 0x000000c37d7d7221 */ /* 0x000fe20000010000 */
[----:B--2---:R-:W-:-:S05]  /*60c0*/  @P6 SHF.L.U32 R195, R197, 0x10, RZ ;  /* 0x00000010c5c36819 */ /* 0x004fca00000006ff */
[----:B------:R-:W-:-:S05]  /*60d0*/  @P6 FMUL.FTZ R7, R195, R6 ;  /* 0x00000006c3076220 */ /* 0x000fca0000410000 */
[----:B------:R-:W-:-:S04]  /*60e0*/  F2FP.BF16.F32.PACK_AB R7, RZ, R7 ;  /* 0x00000007ff07723e */ /* 0x000fc800000010ff */
[----:B------:R-:W-:-:S07]  /*60f0*/  PRMT R166, R166, 0x5410, R7 ;  /* 0x00005410a6a67816 */ /* 0x000fce0000000007 */
.L_x_5643:
        /* <DEDUP_REMOVED lines=11> */
[----:B------:R-:W-:Y:S01]  /*61b0*/  IMAD.MOV.U32 R7, RZ, RZ, RZ ;  /* 0x000000ffff077224 */ /* 0x000fe200078e00ff */
[----:B------:R-:W-:Y:S02]  /*61c0*/  @P5 SHF.L.U32 R195, R191, 0x10, RZ ;  /* 0x00000010bfc35819 */ /* 0x000fe400000006ff */
[----:B------:R-:W-:-:S04]  /*61d0*/  FMUL.FTZ R6, R6, UR22 ;  /* 0x0000001606067c20 */ /* 0x000fc80008410000 */
[----:B------:R-:W-:Y:S01]  /*61e0*/  @P5 FMUL.FTZ R7, R195, R6 ;  /* 0x00000006c3075220 */ /* 0x000fe20000410000 */
[----:B------:R-:W-:-:S03]  /*61f0*/  @P5 SHF.L.U32 R195, R35, 0x10, RZ ;  /* 0x0000001023c35819 */ /* 0x000fc600000006ff */
[----:B------:R-:W-:Y:S01]  /*6200*/  FADD.FTZ R126, R126, R7 ;  /* 0x000000077e7e7221 */ /* 0x000fe20000010000 */
[----:B------:R-:W-:Y:S02]  /*6210*/  HFMA2 R7, -RZ, RZ, 0, 0 ;  /* 0x00000000ff077431 */ /* 0x000fe400000001ff */
[----:B------:R-:W-:-:S05]  /*6220*/  @P5 FMUL.FTZ R7, R195, R6 ;  /* 0x00000006c3075220 */ /* 0x000fca0000410000 */
[----:B------:R-:W-:-:S04]  /*6230*/  F2FP.BF16.F32.PACK_AB R7, RZ, R7 ;  /* 0x00000007ff07723e */ /* 0x000fc800000010ff */
[----:B------:R-:W-:-:S07]  /*6240*/  PRMT R167, R7, 0x7610, R167 ;  /* 0x0000761007a77816 */ /* 0x000fce00000000a7 */
.L_x_5644:
[----:B------:R-:W-:Y:S05]  /*6250*/  BRA.U !UP3, `(.L_x_5597) ;  /* 0x0000000d0bcc7547 */ /* 0x000fea000b800000 */
[----:B------:R-:W2:Y:S04]  /*6260*/  LDL R195, [R1+0x1c] ;  /* 0x00001c0001c37983 */ /* 0x000ea80000100800 */
[----:B0-----:R-:W3:Y:S04]  /*6270*/  LDL R7, [R1+0x18] ;  /* 0x0000180001077983 */ /* 0x001ee80000100800 */
[----:B------:R-:W4:Y:S01]  /*6280*/  LDL R197, [R1+0x6c] ;  /* 0x00006c0001c57983 */ /* 0x000f220000100800 */
[----:B------:R-:W-:Y:S02]  /*6290*/  PLOP3.LUT P0, PT, PT, PT, UP2, 0x80, 0x8 ;  /* 0x000000000008781c */ /* 0x000fe40003f0f028 */
[----:B------:R-:W-:-:S02]  /*62a0*/  MOV R6, UR8 ;  /* 0x0000000800067c02 */ /* 0x000fc40008000f00 */
[----:B------:R-:W-:Y:S02]  /*62b0*/  PLOP3.LUT P6, PT, PT, PT, UP2, 0x80, 0x8 ;  /* 0x000000000008781c */ /* 0x000fe40003fcf028 */
[----:B------:R-:W-:-:S07]  /*62c0*/  PLOP3.LUT P5, PT, PT, PT, UP2, 0x80, 0x8 ;  /* 0x000000000008781c */ /* 0x000fce0003faf028 */
[----:B--2---:R-:W-:Y:S01]  /*62d0*/  @P0 FFMA.FTZ R6, R195, R6, UR10 ;  /* 0x0000000ac3060e23 */ /* 0x004fe20008010006 */
[----:B-----5:R-:W-:Y:S02]  /*62e0*/  ISETP.GE.U32.AND P0, PT, R16, RZ, PT ;  /* 0x000000ff1000720c */ /* 0x020fe40003f06070 */
[----:B------:R-:W-:Y:S01]  /*62f0*/  MOV R195, RZ ;  /* 0x000000ff00c37202 */ /* 0x000fe20000000f00 */
[----:B---3--:R-:W-:Y:S01]  /*6300*/  @P6 FADD.FTZ R6, R7, -R6 ;  /* 0x8000000607066221 */ /* 0x008fe20000010000 */
[----:B------:R-:W-:Y:S01]  /*6310*/  ISETP.GE.U32.AND.EX P0, PT, R17, 0x1000000, PT, P0 ;  /* 0x010000001100780c */ /* 0x000fe20003f06100 */
[--C-:B------:R-:W-:Y:S02]  /*6320*/  IMAD.MOV.U32 R7, RZ, RZ, R159.reuse ;  /* 0x000000ffff077224 */ /* 0x100fe400078e009f */
[----:B------:R-:W-:-:S04]  /*6330*/  @P5 FFMA.FTZ R7, R6, UR32, R159 ;  /* 0x0000002006075c23 */ /* 0x000fc8000801009f */
[----:B------:R-:W-:-:S04]  /*6340*/  FMUL.FTZ R6, R7, UR23 ;  /* 0x0000001707067c20 */ /* 0x000fc80008410000 */
[----:B------:R-:W-:Y:S02]  /*6350*/  FMUL.FTZ R6, R6, UR22 ;  /* 0x0000001606067c20 */ /* 0x000fe40008410000 */
[----:B------:R-:W-:-:S04]  /*6360*/  @P0 PRMT R7, R191, 0x7632, R7 ;  /* 0x00007632bf070816 */ /* 0x000fc80000000007 */
[----:B------:R-:W-:-:S05]  /*6370*/  @P0 SHF.L.U32 R7, R7, 0x10, RZ ;  /* 0x0000001007070819 */ /* 0x000fca00000006ff */
[----:B------:R-:W-:Y:S01]  /*6380*/  @P0 FMUL.FTZ R195, R6, R7 ;  /* 0x0000000706c30220 */ /* 0x000fe20000410000 */
[----:B------:R-:W-:-:S03]  /*6390*/  HFMA2 R7, -RZ, RZ, 0, 0 ;  /* 0x00000000ff077431 */ /* 0x000fc600000001ff */
[----:B------:R-:W-:Y:S01]  /*63a0*/  FADD.FTZ R127, R127, R195 ;  /* 0x000000c37f7f7221 */ /* 0x000fe20000010000 */
[----:B----4-:R-:W-:-:S05]  /*63b0*/  @P0 SHF.L.U32 R195, R197, 0x10, RZ ;  /* 0x00000010c5c30819 */ /* 0x010fca00000006ff */
[----:B------:R-:W-:-:S05]  /*63c0*/  @P0 FMUL.FTZ R7, R195, R6 ;  /* 0x00000006c3070220 */ /* 0x000fca0000410000 */
[----:B------:R-:W-:-:S04]  /*63d0*/  F2FP.BF16.F32.PACK_AB R7, RZ, R7 ;  /* 0x00000007ff07723e */ /* 0x000fc800000010ff */
[----:B------:R-:W-:Y:S01]  /*63e0*/  PRMT R167, R167, 0x5410, R7 ;  /* 0x00005410a7a77816 */ /* 0x000fe20000000007 */
[----:B------:R-:W-:Y:S06]  /*63f0*/  BRA `(.L_x_5597) ;  /* 0x0000000c00647947 */ /* 0x000fec0003800000 */
.L_x_5637:
[----:B------:R-:W-:Y:S01]  /*6400*/  PLOP3.LUT P0, PT, PT, PT, UP2, 0x80, 0x8 ;  /* 0x000000000008781c */ /* 0x000fe20003f0f028 */
[----:B0-----:R-:W-:Y:S01]  /*6410*/  IMAD.U32 R6, RZ, RZ, UR8 ;  /* 0x00000008ff067e24 */ /* 0x001fe2000f8e00ff */
[----:B------:R-:W-:Y:S02]  /*6420*/  PLOP3.LUT P6, PT, PT, PT, UP2, 0x80, 0x8 ;  /* 0x000000000008781c */ /* 0x000fe40003fcf028 */
[----:B------:R-:W-:Y:S02]  /*6430*/  PLOP3.LUT P5, PT, PT, PT, UP2, 0x80, 0x8 ;  /* 0x000000000008781c */ /* 0x000fe40003faf028 */
[----:B-----5:R-:W-:-:S07]  /*6440*/  MOV R195, R152 ;  /* 0x0000009800c37202 */ /* 0x020fce0000000f00 */
[----:B------:R-:W-:Y:S01]  /*6450*/  @P0 FFMA.FTZ R6, R221, R6, UR10 ;  /* 0x0000000add060e23 */ /* 0x000fe20008010006 */
[----:B------:R-:W-:-:S03]  /*6460*/  PLOP3.LUT P0, PT, PT, PT, UP2, 0x80, 0x8 ;  /* 0x000000000008781c */ /* 0x000fc60003f0f028 */
[----:B------:R-:W-:Y:S01]  /*6470*/  @P6 FADD.FTZ R6, R2, -R6 ;  /* 0x8000000602066221 */ /* 0x000fe20000010000 */
[----:B------:R-:W-:-:S03]  /*6480*/  PLOP3.LUT P6, PT, PT, PT, UP2, 0x80, 0x8 ;  /* 0x000000000008781c */ /* 0x000fc60003fcf028 */
[----:B------:R-:W-:Y:S01]  /*6490*/  @P5 FFMA.FTZ R195, R6, UR32, R152 ;  /* 0x0000002006c35c23 */ /* 0x000fe20008010098 */
[----:B------:R-:W-:Y:S09]  /*64a0*/  BRA.U !UP3, `(.L_x_5645) ;  /* 0x000000010b407547 */ /* 0x000ff2000b800000 */
[----:B------:R-:W-:-:S13]  /*64b0*/  LOP3.LUT P5, RZ, R16, 0xff, RZ, 0xc0, !PT ;  /* 0x000000ff10ff7812 */ /* 0x000fda00078ac0ff */
[----:B------:R-:W0:Y:S01]  /*64c0*/  @P5 LDC.64 R6, c[0x0][0x408] ;  /* 0x00010200ff065b82 */ /* 0x000e220000000a00 */
[----:B------:R-:W-:Y:S01]  /*64d0*/  @P5 SHF.L.U32 R68, R188, 0x10, RZ ;  /* 0x00000010bc445819 */ /* 0x000fe200000006ff */
[----:B0-----:R-:W-:-:S04]  /*64e0*/  @P5 FMUL.FTZ R7, R195, R7 ;  /* 0x00000007c3075220 */ /* 0x001fc80000410000 */
[----:B------:R-:W-:Y:S01]  /*64f0*/  @P5 FMUL.FTZ R6, R7, R6 ;  /* 0x0000000607065220 */ /* 0x000fe20000410000 */
[----:B------:R-:W-:-:S03]  /*6500*/  HFMA2 R7, -RZ, RZ, 0, 0 ;  /* 0x00000000ff077431 */ /* 0x000fc600000001ff */
[----:B------:R-:W-:Y:S01]  /*6510*/  @P5 FMUL.FTZ R7, R68, R6 ;  /* 0x0000000644075220 */ /* 0x000fe20000410000 */
[----:B------:R-:W-:-:S03]  /*6520*/  @P5 IMAD.U32 R68, R32, 0x10000, RZ ;  /* 0x0001000020445824 */ /* 0x000fc600078e00ff */
[----:B------:R-:W-:Y:S02]  /*6530*/  FADD.FTZ R120, R120, R7 ;  /* 0x0000000778787221 */ /* 0x000fe40000010000 */
[----:B------:R-:W0:Y:S02]  /*6540*/  @P5 LDC.64 R6, c[0x0][0x408] ;  /* 0x00010200ff065b82 */ /* 0x000e240000000a00 */
[----:B0-----:R-:W-:-:S04]  /*6550*/  @P5 FMUL.FTZ R7, R195, R7 ;  /* 0x00000007c3075220 */ /* 0x001fc80000410000 */
[----:B------:R-:W-:Y:S01]  /*6560*/  @P5 FMUL.FTZ R6, R7, R6 ;  /* 0x0000000607065220 */ /* 0x000fe20000410000 */
[----:B------:R-:W-:-:S03]  /*6570*/  MOV R7, RZ ;  /* 0x000000ff00077202 */ /* 0x000fc60000000f00 */
[----:B------:R-:W-:-:S05]  /*6580*/  @P5 FMUL.FTZ R7, R68, R6 ;  /* 0x0000000644075220 */ /* 0x000fca0000410000 */
[----:B------:R-:W-:-:S04]  /*6590*/  F2FP.BF16.F32.PACK_AB R7, RZ, R7 ;  /* 0x00000007ff07723e */ /* 0x000fc800000010ff */
[----:B------:R-:W-:-:S07]  /*65a0*/  PRMT R164, R7, 0x7610, R164 ;  /* 0x0000761007a47816 */ /* 0x000fce00000000a4 */
.L_x_5645:
[----:B------:R-:W2:Y:S04]  /*65b0*/  LDL R68, [R1+0x4] ;  /* 0x0000040001447983 */ /* 0x000ea80000100800 */
[----:B------:R-:W3:Y:S01]  /*65c0*/  LDL R7, [R1] ;  /* 0x0000000001077983 */ /* 0x000ee20000100800 */
[----:B------:R-:W-:Y:S02]  /*65d0*/  MOV R6, UR8 ;  /* 0x0000000800067c02 */ /* 0x000fe40008000f00 */
[----:B------:R-:W-:Y:S02]  /*65e0*/  PLOP3.LUT P5, PT, PT, PT, UP2, 0x80, 0x8 ;  /* 0x000000000008781c */ /* 0x000fe40003faf028 */
[----:B------:R-:W-:Y:S01]  /*65f0*/  MOV R163, R153 ;  /* 0x0000009900a37202 */ /* 0x000fe20000000f00 */
[----:B--2---:R-:W-:Y:S01]  /*6600*/  @P0 FFMA.FTZ R6, R68, R6, UR10 ;  /* 0x0000000a44060e23 */ /* 0x004fe20008010006 */
[----:B------:R-:W-:-:S03]  /*6610*/  PLOP3.LUT P0, PT, PT, PT, UP2, 0x80, 0x8 ;  /* 0x000000000008781c */ /* 0x000fc60003f0f028 */
[----:B---3--:R-:W-:Y:S01]  /*6620*/  @P6 FADD.FTZ R6, R7, -R6 ;  /* 0x8000000607066221 */ /* 0x008fe20000010000 */
[----:B------:R-:W-:-:S05]  /*6630*/  PLOP3.LUT P6, PT, PT, PT, UP2, 0x80, 0x8 ;  /* 0x000000000008781c */ /* 0x000fca0003fcf028 */
[----:B------:R-:W-:Y:S01]  /*6640*/  @P5 FFMA.FTZ R163, R6, UR32, R153 ;  /* 0x0000002006a35c23 */ /* 0x000fe20008010099 */
[----:B------:R-:W-:Y:S07]  /*6650*/  BRA.U !UP3, `(.L_x_5646) ;  /* 0x000000010b487547 */ /* 0x000fee000b800000 */
[----:B------:R-:W2:Y:S01]  /*6660*/  LDL R69, [R1+0x60] ;  /* 0x0000600001457983 */ /* 0x000ea20000100800 */
[----:B------:R-:W-:Y:S01]  /*6670*/  LOP3.LUT P5, RZ, R16, 0xff00, RZ, 0xc0, !PT ;  /* 0x0000ff0010ff7812 */ /* 0x000fe200078ac0ff */
        /* <DEDUP_REMOVED lines=11> */
[----:B------:R-:W-:Y:S01]  /*6730*/  IMAD.MOV.U32 R7, RZ, RZ, RZ ;  /* 0x000000ffff077224 */ /* 0x000fe200078e00ff */
[----:B--2---:R-:W-:-:S05]  /*6740*/  @P5 SHF.L.U32 R68, R69, 0x10, RZ ;  /* 0x0000001045445819 */ /* 0x004fca00000006ff */
[----:B------:R-:W-:-:S05]  /*6750*/  @P5 FMUL.FTZ R7, R68, R6 ;  /* 0x0000000644075220 */ /* 0x000fca0000410000 */
[----:B------:R-:W-:-:S04]  /*6760*/  F2FP.BF16.F32.PACK_AB R7, RZ, R7 ;  /* 0x00000007ff07723e */ /* 0x000fc800000010ff */
[----:B------:R-:W-:-:S07]  /*6770*/  PRMT R164, R164, 0x5410, R7 ;  /* 0x00005410a4a47816 */ /* 0x000fce0000000007 */
.L_x_5646:
[----:B------:R-:W-:Y:S02]  /*6780*/  MOV R6, UR8 ;  /* 0x0000000800067c02 */ /* 0x000fe40008000f00 */
[----:B------:R-:W-:Y:S02]  /*6790*/  PLOP3.LUT P5, PT, PT, PT, UP2, 0x80, 0x8 ;  /* 0x000000000008781c */ /* 0x000fe40003faf028 */
[----:B------:R-:W-:Y:S01]  /*67a0*/  MOV R68, R154 ;  /* 0x0000009a00447202 */ /* 0x000fe20000000f00 */
[----:B------:R-:W-:Y:S01]  /*67b0*/  @P0 FFMA.FTZ R6, R5, R6, UR10 ;  /* 0x0000000a05060e23 */ /* 0x000fe20008010006 */
[----:B------:R-:W-:-:S03]  /*67c0*/  PLOP3.LUT P0, PT, PT, PT, UP2, 0x80, 0x8 ;  /* 0x000000000008781c */ /* 0x000fc60003f0f028 */
[----:B------:R-:W-:Y:S01]  /*67d0*/  @P6 FADD.FTZ R6, R208, -R6 ;  /* 0x80000006d0066221 */ /* 0x000fe20000010000 */
[----:B------:R-:W-:-:S05]  /*67e0*/  PLOP3.LUT P6, PT, PT, PT, UP2, 0x80, 0x8 ;  /* 0x000000000008781c */ /* 0x000fca0003fcf028 */
[----:B------:R-:W-:Y:S01]  /*67f0*/  @P5 FFMA.FTZ R68, R6, UR32, R154 ;  /* 0x0000002006445c23 */ /* 0x000fe2000801009a */
[----:B------:R-:W-:Y:S07]  /*6800*/  BRA.U !UP3, `(.L_x_5647) ;  /* 0x000000010b407547 */ /* 0x000fee000b800000 */
[----:B------:R-:W-:-:S13]  /*6810*/  LOP3.LUT P5, RZ, R16, 0xff0000, RZ, 0xc0, !PT ;  /* 0x00ff000010ff7812 */ /* 0x000fda00078ac0ff */
[----:B------:R-:W0:Y:S01]  /*6820*/  @P5 LDC.64 R6, c[0x0][0x408] ;  /* 0x00010200ff065b82 */ /* 0x000e220000000a00 */
[----:B------:R-:W-:Y:S02]  /*6830*/  @P5 IMAD.U32 R69, R189, 0x10000, RZ ;  /* 0x00010000bd455824 */ /* 0x000fe400078e00ff */
[----:B0-----:R-:W-:-:S04]  /*6840*/  @P5 FMUL.FTZ R7, R68, R7 ;  /* 0x0000000744075220 */ /* 0x001fc80000410000 */
[----:B------:R-:W-:Y:S01]  /*6850*/  @P5 FMUL.FTZ R6, R7, R6 ;  /* 0x0000000607065220 */ /* 0x000fe20000410000 */
[----:B------:R-:W-:-:S03]  /*6860*/  MOV R7, RZ ;  /* 0x000000ff00077202 */ /* 0x000fc60000000f00 */
[----:B------:R-:W-:Y:S01]  /*6870*/  @P5 FMUL.FTZ R7, R69, R6 ;  /* 0x0000000645075220 */ /* 0x000fe20000410000 */
[----:B------:R-:W-:-:S03]  /*6880*/  @P5 SHF.L.U32 R69, R33, 0x10, RZ ;  /* 0x0000001021455819 */ /* 0x000fc600000006ff */
[----:B------:R-:W-:Y:S02]  /*6890*/  FADD.FTZ R122, R122, R7 ;  /* 0x000000077a7a7221 */ /* 0x000fe40000010000 */
[----:B------:R-:W0:Y:S02]  /*68a0*/  @P5 LDC.64 R6, c[0x0][0x408] ;  /* 0x00010200ff065b82 */ /* 0x000e240000000a00 */
[----:B0-----:R-:W-:-:S04]  /*68b0*/  @P5 FMUL.FTZ R7, R68, R7 ;  /* 0x0000000744075220 */ /* 0x001fc80000410000 */
[----:B------:R-:W-:Y:S01]  /*68c0*/  @P5 FMUL.FTZ R6, R7, R6 ;  /* 0x0000000607065220 */ /* 0x000fe20000410000 */
[----:B------:R-:W-:-:S03]  /*68d0*/  HFMA2 R7, -RZ, RZ, 0, 0 ;  /* 0x00000000ff077431 */ /* 0x000fc600000001ff */
[----:B------:R-:W-:-:S05]  /*68e0*/  @P5 FMUL.FTZ R7, R69, R6 ;  /* 0x0000000645075220 */ /* 0x000fca0000410000 */
[----:B------:R-:W-:-:S04]  /*68f0*/  F2FP.BF16.F32.PACK_AB R7, RZ, R7 ;  /* 0x00000007ff07723e */ /* 0x000fc800000010ff */
[----:B------:R-:W-:-:S07]  /*6900*/  PRMT R165, R7, 0x7610, R165 ;  /* 0x0000761007a57816 */ /* 0x000fce00000000a5 */
.L_x_5647:
        /* <DEDUP_REMOVED lines=9> */
[----:B------:R-:W2:Y:S01]  /*69a0*/  LDL R71, [R1+0x64] ;  /* 0x0000640001477983 */ /* 0x000ea20000100800 */
[----:B------:R-:W-:Y:S02]  /*69b0*/  LOP3.LUT P5, RZ, R16, 0xff000000, RZ, 0xc0, !PT ;  /* 0xff00000010ff7812 */ /* 0x000fe400078ac0ff */
[----:B------:R-:W-:-:S11]  /*69c0*/  MOV R70, RZ ;  /* 0x000000ff00467202 */ /* 0x000fd60000000f00 */
[----:B------:R-:W0:Y:S02]  /*69d0*/  @P5 LDC.64 R6, c[0x0][0x408] ;  /* 0x00010200ff065b82 */ /* 0x000e240000000a00 */
[----:B0-----:R-:W-:-:S04]  /*69e0*/  @P5 FMUL.FTZ R7, R69, R7 ;  /* 0x0000000745075220 */ /* 0x001fc80000410000 */
[----:B------:R-:W-:Y:S01]  /*69f0*/  @P5 FMUL.FTZ R6, R7, R6 ;  /* 0x0000000607065220 */ /* 0x000fe20000410000 */
[----:B------:R-:W-:-:S05]  /*6a00*/  @P5 PRMT R7, R189, 0x7632, R7 ;  /* 0x00007632bd075816 */ /* 0x000fca0000000007 */
[----:B------:R-:W-:-:S04]  /*6a10*/  @P5 IMAD.U32 R7, R7, 0x10000, RZ ;  /* 0x0001000007075824 */ /* 0x000fc800078e00ff */
        /* <DEDUP_REMOVED lines=9> */
[----:B------:R-:W-:-:S07]  /*6ab0*/  PRMT R165, R165, 0x5410, R7 ;  /* 0x00005410a5a57816 */ /* 0x000fce0000000007 */
.L_x_5648:
[----:B------:R-:W-:Y:S01]  /*6ac0*/  MOV R6, UR8 ;  /* 0x0000000800067c02 */ /* 0x000fe20008000f00 */
[----:B------:R-:W-:Y:S01]  /*6ad0*/  IMAD.MOV.U32 R70, RZ, RZ, R156 ;  /* 0x000000ffff467224 */ /* 0x000fe200078e009c */
[----:B------:R-:W-:-:S03]  /*6ae0*/  PLOP3.LUT P5, PT, PT, PT, UP2, 0x80, 0x8 ;  /* 0x000000000008781c */ /* 0x000fc60003faf028 */
        /* <DEDUP_REMOVED lines=8> */
[----:B------:R-:W-:Y:S01]  /*6b70*/  @P5 SHF.L.U32 R71, R190, 0x10, RZ ;  /* 0x00000010be475819 */ /* 0x000fe200000006ff */
        /* <DEDUP_REMOVED lines=13> */
.L_x_5649:
[----:B------:R-:W-:Y:S01]  /*6c50*/  PLOP3.LUT P5, PT, PT, PT, UP2, 0x80, 0x8 ;  /* 0x000000000008781c */ /* 0x000fe20003faf028 */
[----:B------:R-:W-:Y:S01]  /*6c60*/  IMAD.U32 R6, RZ, RZ, UR8 ;  /* 0x00000008ff067e24 */ /* 0x000fe2000f8e00ff */
[----:B------:R-:W-:-:S03]  /*6c70*/  MOV R71, R157 ;  /* 0x0000009d00477202 */ /* 0x000fc60000000f00 */
[----:B------:R-:W-:Y:S01]  /*6c80*/  @P0 FFMA.FTZ R6, R238, R6, UR10 ;  /* 0x0000000aee060e23 */ /* 0x000fe20008010006 */
[----:B------:R-:W-:-:S03]  /*6c90*/  PLOP3.LUT P0, PT, PT, PT, UP2, 0x80, 0x8 ;  /* 0x000000000008781c */ /* 0x000fc60003f0f028 */
[----:B------:R-:W-:-:S04]  /*6ca0*/  @P6 FADD.FTZ R6, R237, -R6 ;  /* 0x80000006ed066221 */ /* 0x000fc80000010000 */
[----:B------:R-:W-:Y:S01]  /*6cb0*/  @P5 FFMA.FTZ R71, R6, UR32, R157 ;  /* 0x0000002006475c23 */ /* 0x000fe2000801009d */
[----:B------:R-:W-:Y:S01]  /*6cc0*/  PLOP3.LUT P5, PT, PT, PT, UP2, 0x80, 0x8 ;  /* 0x000000000008781c */ /* 0x000fe20003faf028 */
[----:B------:R-:W-:-:S12]  /*6cd0*/  BRA.U !UP3, `(.L_x_5650) ;  /* 0x000000010b487547 */ /* 0x000fd8000b800000 */
[----:B------:R-:W2:Y:S01]  /*6ce0*/  LDL R161, [R1+0x68] ;  /* 0x0000680001a17983 */ /* 0x000ea20000100800 */
[----:B------:R-:W-:Y:S02]  /*6cf0*/  LOP3.LUT P6, RZ, R17, 0xff00, RZ, 0xc0, !PT ;  /* 0x0000ff0011ff7812 */ /* 0x000fe400078cc0ff */
        /* <DEDUP_REMOVED lines=11> */
[----:B------:R-:W-:Y:S02]  /*6db0*/  HFMA2 R7, -RZ, RZ, 0, 0 ;  /* 0x00000000ff077431 */ /* 0x000fe400000001ff */
[----:B--2---:R-:W-:-:S04]  /*6dc0*/  @P6 IMAD.U32 R160, R161, 0x10000, RZ ;  /* 0x00010000a1a06824 */ /* 0x004fc800078e00ff */
[----:B------:R-:W-:-:S05]  /*6dd0*/  @P6 FMUL.FTZ R7, R160, R6 ;  /* 0x00000006a0076220 */ /* 0x000fca0000410000 */
[----:B------:R-:W-:-:S04]  /*6de0*/  F2FP.BF16.F32.PACK_AB R7, RZ, R7 ;  /* 0x00000007ff07723e */ /* 0x000fc800000010ff */
[----:B------:R-:W-:-:S07]  /*6df0*/  PRMT R166, R166, 0x5410, R7 ;  /* 0x00005410a6a67816 */ /* 0x000fce0000000007 */
.L_x_5650:
        /* <DEDUP_REMOVED lines=21> */
[----:B------:R-:W-:-:S03]  /*6f50*/  IMAD.MOV.U32 R7, RZ, RZ, RZ ;  /* 0x000000ffff077224 */ /* 0x000fc600078e00ff */
[----:B------:R-:W-:-:S05]  /*6f60*/  @P6 FMUL.FTZ R7, R161, R6 ;  /* 0x00000006a1076220 */ /* 0x000fca0000410000 */
[----:B------:R-:W-:-:S04]  /*6f70*/  F2FP.BF16.F32.PACK_AB R7, RZ, R7 ;  /* 0x00000007ff07723e */ /* 0x000fc800000010ff */
[----:B------:R-:W-:-:S07]  /*6f80*/  PRMT R167, R7, 0x7610, R167 ;  /* 0x0000761007a77816 */ /* 0x000fce00000000a7 */
.L_x_5651:
[----:B------:R-:W2:Y:S04]  /*6f90*/  LDL R161, [R1+0x1c] ;  /* 0x00001c0001a17983 */ /* 0x000ea80000100800 */
[----:B------:R-:W3:Y:S01]  /*6fa0*/  LDL R7, [R1+0x18] ;  /* 0x0000180001077983 */ /* 0x000ee20000100800 */
[----:B------:R-:W-:Y:S02]  /*6fb0*/  MOV R6, UR8 ;  /* 0x0000000800067c02 */ /* 0x000fe40008000f00 */
[----:B------:R-:W-:Y:S02]  /*6fc0*/  PLOP3.LUT P6, PT, PT, PT, UP2, 0x80, 0x8 ;  /* 0x000000000008781c */ /* 0x000fe40003fcf028 */
[----:B------:R-:W-:Y:S02]  /*6fd0*/  MOV R162, R160 ;  /* 0x000000a000a27202 */ /* 0x000fe40000000f00 */
[----:B------:R-:W-:-:S02]  /*6fe0*/  MOV R160, R70 ;  /* 0x0000004600a07202 */ /* 0x000fc40000000f00 */
[----:B------:R-:W-:Y:S01]  /*6ff0*/  MOV R70, R68 ;  /* 0x0000004400467202 */ /* 0x000fe20000000f00 */
[----:B------:R-:W-:Y:S02]  /*7000*/  IMAD.MOV.U32 R68, RZ, RZ, R195 ;  /* 0x000000ffff447224 */ /* 0x000fe400078e00c3 */
[----:B--2---:R-:W-:Y:S01]  /*7010*/  @P5 FFMA.FTZ R6, R161, R6, UR10 ;  /* 0x0000000aa1065e23 */ /* 0x004fe20008010006 */
[----:B------:R-:W-:Y:S01]  /*7020*/  IMAD.MOV.U32 R161, RZ, RZ, R71 ;  /* 0x000000ffffa17224 */ /* 0x000fe200078e0047 */
[----:B------:R-:W-:Y:S02]  /*7030*/  MOV R71, R69 ;  /* 0x0000004500477202 */ /* 0x000fe40000000f00 */
[----:B---3--:R-:W-:Y:S01]  /*7040*/  @P0 FADD.FTZ R7, R7, -R6 ;  /* 0x8000000607070221 */ /* 0x008fe20000010000 */
[----:B------:R-:W-:Y:S02]  /*7050*/  MOV R6, R159 ;  /* 0x0000009f00067202 */ /* 0x000fe40000000f00 */
[----:B------:R-:W-:Y:S01]  /*7060*/  MOV R69, R163 ;  /* 0x000000a300457202 */ /* 0x000fe20000000f00 */
[----:B------:R-:W-:-:S05]  /*7070*/  @P6 FFMA.FTZ R6, R7, UR32, R159 ;  /* 0x0000002007066c23 */ /* 0x000fca000801009f */
[----:B------:R-:W-:Y:S01]  /*7080*/  MOV R163, R6 ;  /* 0x0000000600a37202 */ /* 0x000fe20000000f00 */
        /* <DEDUP_REMOVED lines=16> */
.L_x_5597:
[----:B------:R-:W-:Y:S01]  /*7190*/  ISETP.NE.U32.AND P0, PT, R194, RZ, PT ;  /* 0x000000ffc200720c */ /* 0x000fe20003f05070 */
[----:B------:R-:W1:Y:S01]  /*71a0*/  @UP3 LDCU.64 UR6, c[0x0][0x468] ;  /* 0x00008d00ff0637ac */ /* 0x000e620008000a00 */
[----:B------:R-:W-:Y:S02]  /*71b0*/  PLOP3.LUT P5, PT, PT, PT, UP3, 0x80, 0x8 ;  /* 0x000000000008781c */ /* 0x000fe40003faf038 */
[----:B------:R-:W-:-:S13]  /*71c0*/  ISETP.NE.AND.EX P0, PT, R196, RZ, PT, P0 ;  /* 0x000000ffc400720c */ /* 0x000fda0003f05300 */
[----:B0-----:R-:W0:Y:S02]  /*71d0*/  @P0 LDC.64 R6, c[0x0][0x478] ;  /* 0x00011e00ff060b82 */ /* 0x001e240000000a00 */
[C---:B0-----:R-:W-:Y:S01]  /*71e0*/  @P0 IMAD.WIDE.U32 R6, R193.reuse, 0x20, R6 ;  /* 0x00000020c1060825 */ /* 0x041fe200078e0006 */
[----:B------:R-:W-:-:S04]  /*71f0*/  IADD3 R193, PT, PT, R193, 0x80, RZ ;  /* 0x00000080c1c17810 */ /* 0x000fc80007ffe0ff */
[----:B------:R-:W-:Y:S04]  /*7200*/  @P0 STG.E.128 desc[UR20][R6.64], R68 ;  /* 0x0000004406000986 */ /* 0x000fe8000c101d14 */
[----:B------:R0:W-:Y:S01]  /*7210*/  @P0 STG.E.128 desc[UR20][R6.64+0x10], R160 ;  /* 0x000010a006000986 */ /* 0x0001e2000c101d14 */
[----:B------:R-:W-:Y:S02]  /*7220*/  PLOP3.LUT P0, PT, PT, PT, UP3, 0x80, 0x8 ;  /* 0x000000000008781c */ /* 0x000fe40003f0f038 */
[----:B0-----:R-:W-:-:S11]  /*7230*/  MOV R6, 0x10 ;  /* 0x0000001000067802 */ /* 0x001fd60000000f00 */
[C---:B-1----:R-:W-:Y:S01]  /*7240*/  @P0 IMAD.WIDE.U32 R6, R192.reuse, R6, UR6 ;  /* 0x00000006c0060e25 */ /* 0x042fe2000f8e0006 */
[----:B------:R-:W-:-:S04]  /*7250*/  IADD3 R192, PT, PT, R192, 0x80, RZ ;  /* 0x00000080c0c07810 */ /* 0x000fc80007ffe0ff */
[----:B------:R0:W-:Y:S03]  /*7260*/  @P5 STG.E.128 desc[UR20][R6.64], R164 ;  /* 0x000000a406005986 */ /* 0x0001e6000c101d14 */
.L_x_5558:
[----:B------:R-:W-:Y:S05]  /*7270*/  BSYNC.RECONVERGENT B0 ;  /* 0x0000000000007941 */ /* 0x000fea0003800200 */
.L_x_5557:
[----:B------:R-:W-:Y:S04]  /*7280*/  BSSY.RECONVERGENT B0, `(.L_x_5652) ;  /* 0x00003f1000007945 */ /* 0x000fe80003800200 */
[----:B------:R-:W-:Y:S05]  /*7290*/  @!P2 BRA `(.L_x_5653) ;  /* 0x0000003c00bca947 */ /* 0x000fea0003800000 */
[----:B------:R-:W-:-:S04]  /*72a0*/  UISETP.NE.U32.AND UP0, UPT, UR24, URZ, UPT ;  /* 0x000000ff1800728c */ /* 0x000fc8000bf05070 */
[----:B------:R-:W-:Y:S01]  /*72b0*/  UISETP.NE.AND.EX UP0, UPT, UR25, URZ, UPT, UP0 ;  /* 0x000000ff1900728c */ /* 0x000fe2000bf05300 */
[----:B------:R-:W-:Y:S10]  /*72c0*/  BRA.U !UP3, `(.L_x_5654) ;  /* 0x000000010b0c7547 */ /* 0x000ff4000b800000 */
[----:B0-----:R-:W0:Y:S02]  /*72d0*/  LDC.64 R6, c[0x0][0x390] ;  /* 0x0000e400ff067b82 */ /* 0x001e240000000a00 */
[----:B0-----:R-:W-:-:S05]  /*72e0*/  IMAD.WIDE.U32 R6, R192, 0x10, R6 ;  /* 0x00000010c0067825 */ /* 0x001fca00078e0006 */
[----:B-----5:R1:W5:Y:S02]  /*72f0*/  LDG.E.128 R188, desc[UR20][R6.64] ;  /* 0x0000001406bc7981 */ /* 0x020364000c1e1d00 */
.L_x_5654:
[----:B------:R-:W-:Y:S05]  /*7300*/  BRA.U !UP0, `(.L_x_5655) ;  /* 0x0000001908407547 */ /* 0x000fea000b800000 */
[----:B------:R-:W-:-:S04]  /*7310*/  UISETP.NE.U32.AND UP0, UPT, UR26, URZ, UPT ;  /* 0x000000ff1a00728c */ /* 0x000fc8000bf05070 */
[----:B------:R-:W-:-:S06]  /*7320*/  UISETP.NE.AND.EX UP0, UPT, UR27, URZ, UPT, UP0 ;  /* 0x000000ff1b00728c */ /* 0x000fcc000bf05300 */
[----:B------:R-:W-:-:S13]  /*7330*/  PLOP3.LUT P5, PT, PT, PT, UP0, 0x80, 0x8 ;  /* 0x000000000008781c */ /* 0x000fda0003faf008 */
[----:B------:R-:W-:Y:S05]  /*7340*/  @!P5 BRA `(.L_x_5656) ;  /* 0x0000000c0060d947 */ /* 0x000fea0003800000 */
[----:B------:R-:W-:Y:S01]  /*7350*/  PLOP3.LUT P0, PT, PT, PT, UP2, 0x80, 0x8 ;  /* 0x000000000008781c */ /* 0x000fe20003f0f028 */
[----:B-----5:R-:W-:Y:S01]  /*7360*/  IMAD.MOV.U32 R194, RZ, RZ, R24 ;  /* 0x000000ffffc27224 */ /* 0x020fe200078e0018 */
[----:B01----:R-:W-:Y:S02]  /*7370*/  MOV R6, UR8 ;  /* 0x0000000800067c02 */ /* 0x003fe40008000f00 */
[----:B------:R-:W-:-:S09]  /*7380*/  PLOP3.LUT P6, PT, PT, PT, UP2, 0x80, 0x8 ;  /* 0x000000000008781c */ /* 0x000fd20003fcf028 */
[----:B------:R-:W-:Y:S01]  /*7390*/  @P0 FFMA.FTZ R6, R229, R6, UR10 ;  /* 0x0000000ae5060e23 */ /* 0x000fe20008010006 */
[----:B------:R-:W-:-:S03]  /*73a0*/  PLOP3.LUT P0, PT, PT, PT, UP2, 0x80, 0x8 ;  /* 0x000000000008781c */ /* 0x000fc60003f0f028 */
[----:B------:R-:W-:Y:S01]  /*73b0*/  @P6 FADD.FTZ R6, R224, -R6 ;  /* 0x80000006e0066221 */ /* 0x000fe20000010000 */
[----:B------:R-:W-:-:S09]  /*73c0*/  PLOP3.LUT P6, PT, PT, PT, UP2, 0x80, 0x8 ;  /* 0x000000000008781c */ /* 0x000fd20003fcf028 */
[----:B------:R-:W-:Y:S01]  /*73d0*/  @P0 FFMA.FTZ R194, R6, UR32, R24 ;  /* 0x0000002006c20c23 */ /* 0x000fe20008010018 */
[----:B------:R-:W-:Y:S06]  /*73e0*/  BRA.U !UP3, `(.L_x_5657) ;  /* 0x000000010b407547 */ /* 0x000fec000b800000 */
[----:B------:R-:W-:-:S13]  /*73f0*/  LOP3.LUT P0, RZ, R18, 0xff, RZ, 0xc0, !PT ;  /* 0x000000ff12ff7812 */ /* 0x000fda000780c0ff */
[----:B------:R-:W0:Y:S01]  /*7400*/  @P0 LDC.64 R6, c[0x0][0x408] ;  /* 0x00010200ff060b82 */ /* 0x000e220000000a00 */
[----:B------:R-:W-:Y:S01]  /*7410*/  @P0 SHF.L.U32 R68, R188, 0x10, RZ ;  /* 0x00000010bc440819 */ /* 0x000fe200000006ff */
[----:B0-----:R-:W-:-:S04]  /*7420*/  @P0 FMUL.FTZ R7, R194, R7 ;  /* 0x00000007c2070220 */ /* 0x001fc80000410000 */
[----:B------:R-:W-:Y:S01]  /*7430*/  @P0 FMUL.FTZ R6, R7, R6 ;  /* 0x0000000607060220 */ /* 0x000fe20000410000 */
[----:B------:R-:W-:-:S03]  /*7440*/  HFMA2 R7, -RZ, RZ, 0, 0 ;  /* 0x00000000ff077431 */ /* 0x000fc600000001ff */
[----:B------:R-:W-:Y:S01]  /*7450*/  @P0 FMUL.FTZ R7, R68, R6 ;  /* 0x0000000644070220 */ /* 0x000fe20000410000 */
[----:B------:R-:W-:-:S03]  /*7460*/  @P0 SHF.L.U32 R68, R40, 0x10, RZ ;  /* 0x0000001028440819 */ /* 0x000fc600000006ff */
        /* <DEDUP_REMOVED lines=8> */
.L_x_5657:
[----:B------:R-:W-:Y:S01]  /*74f0*/  IMAD.U32 R6, RZ, RZ, UR8 ;  /* 0x00000008ff067e24 */ /* 0x000fe2000f8e00ff */
[----:B------:R-:W-:Y:S02]  /*7500*/  PLOP3.LUT P0, PT, PT, PT, UP2, 0x80, 0x8 ;  /* 0x000000000008781c */ /* 0x000fe40003f0f028 */
[----:B------:R-:W-:Y:S01]  /*7510*/  MOV R163, R25 ;  /* 0x0000001900a37202 */ /* 0x000fe20000000f00 */
[----:B------:R-:W-:Y:S01]  /*7520*/  @P6 FFMA.FTZ R6, R248, R6, UR10 ;  /* 0x0000000af8066e23 */ /* 0x000fe20008010006 */
[----:B------:R-:W-:-:S09]  /*7530*/  PLOP3.LUT P6, PT, PT, PT, UP2, 0x80, 0x8 ;  /* 0x000000000008781c */ /* 0x000fd20003fcf028 */
[----:B------:R-:W-:Y:S01]  /*7540*/  @P0 FADD.FTZ R6, R252, -R6 ;  /* 0x80000006fc060221 */ /* 0x000fe20000010000 */
[----:B------:R-:W-:-:S03]  /*7550*/  PLOP3.LUT P0, PT, PT, PT, UP2, 0x80, 0x8 ;  /* 0x000000000008781c */ /* 0x000fc60003f0f028 */
[----:B------:R-:W-:Y:S01]  /*7560*/  @P6 FFMA.FTZ R163, R6, UR32, R25 ;  /* 0x0000002006a36c23 */ /* 0x000fe20008010019 */
[----:B------:R-:W-:Y:S09]  /*7570*/  BRA.U !UP3, `(.L_x_5658) ;  /* 0x000000010b487547 */ /* 0x000ff2000b800000 */
        /* <DEDUP_REMOVED lines=18> */
.L_x_5658:
[----:B------:R-:W-:Y:S02]  /*76a0*/  MOV R6, UR8 ;  /* 0x0000000800067c02 */ /* 0x000fe40008000f00 */
        /* <DEDUP_REMOVED lines=24> */
.L_x_5659:
        /* <DEDUP_REMOVED lines=11> */
[----:B------:R-:W-:-:S12]  /*78e0*/  IMAD.MOV.U32 R70, RZ, RZ, RZ ;  /* 0x000000ffff467224 */ /* 0x000fd800078e00ff */
        /* <DEDUP_REMOVED lines=10> */
[----:B------:R-:W-:Y:S02]  /*7990*/  MOV R7, RZ ;  /* 0x000000ff00077202 */ /* 0x000fe40000000f00 */
[----:B--2---:R-:W-:-:S05]  /*79a0*/  @P6 SHF.L.U32 R70, R71, 0x10, RZ ;  /* 0x0000001047466819 */ /* 0x004fca00000006ff */
[----:B------:R-:W-:-:S05]  /*79b0*/  @P6 FMUL.FTZ R7, R6, R70 ;  /* 0x0000004606076220 */ /* 0x000fca0000410000 */
[----:B------:R-:W-:-:S04]  /*79c0*/  F2FP.BF16.F32.PACK_AB R7, RZ, R7 ;  /* 0x00000007ff07723e */ /* 0x000fc800000010ff */
[----:B------:R-:W-:-:S07]  /*79d0*/  PRMT R165, R165, 0x5410, R7 ;  /* 0x00005410a5a57816 */ /* 0x000fce0000000007 */
.L_x_5660:
        /* <DEDUP_REMOVED lines=14> */
[----:B------:R-:W-:-:S03]  /*7ac0*/  IMAD.MOV.U32 R7, RZ, RZ, RZ ;  /* 0x000000ffff077224 */ /* 0x000fc600078e00ff */
        /* <DEDUP_REMOVED lines=10> */
.L_x_5661:
[----:B------:R-:W-:Y:S01]  /*7b70*/  MOV R6, UR8 ;  /* 0x0000000800067c02 */ /* 0x000fe20008000f00 */
[----:B------:R-:W-:Y:S01]  /*7b80*/  IMAD.MOV.U32 R71, RZ, RZ, R21 ;  /* 0x000000ffff477224 */ /* 0x000fe200078e0015 */
[----:B------:R-:W-:-:S03]  /*7b90*/  PLOP3.LUT P0, PT, PT, PT, UP2, 0x80, 0x8 ;  /* 0x000000000008781c */ /* 0x000fc60003f0f028 */
[----:B------:R-:W-:Y:S01]  /*7ba0*/  @P6 FFMA.FTZ R6, R232, R6, UR10 ;  /* 0x0000000ae8066e23 */ /* 0x000fe20008010006 */
[----:B------:R-:W-:-:S09]  /*7bb0*/  PLOP3.LUT P6, PT, PT, PT, UP2, 0x80, 0x8 ;  /* 0x000000000008781c */ /* 0x000fd20003fcf028 */
[----:B------:R-:W-:Y:S01]  /*7bc0*/  @P0 FADD.FTZ R6, R236, -R6 ;  /* 0x80000006ec060221 */ /* 0x000fe20000010000 */
[----:B------:R-:W-:-:S03]  /*7bd0*/  PLOP3.LUT P0, PT, PT, PT, UP2, 0x80, 0x8 ;  /* 0x000000000008781c */ /* 0x000fc60003f0f028 */
[----:B------:R-:W-:Y:S01]  /*7be0*/  @P6 FFMA.FTZ R71, R6, UR32, R21 ;  /* 0x0000002006476c23 */ /* 0x000fe20008010015 */
[----:B------:R-:W-:Y:S09]  /*7bf0*/  BRA.U !UP3, `(.L_x_5662) ;  /* 0x000000010b487547 */ /* 0x000ff2000b800000 */
        /* <DEDUP_REMOVED lines=18> */
.L_x_5662:
[----:B------:R-:W-:Y:S01]  /*7d20*/  IMAD.U32 R6, RZ, RZ, UR8 ;  /* 0x00000008ff067e24 */ /* 0x000fe2000f8e00ff */
[----:B------:R-:W-:Y:S02]  /*7d30*/  PLOP3.LUT P6, PT, PT, PT, UP2, 0x80, 0x8 ;  /* 0x000000000008781c */ /* 0x000fe40003fcf028 */
[----:B------:R-:W-:Y:S01]  /*7d40*/  MOV R160, R22 ;  /* 0x0000001600a07202 */ /* 0x000fe20000000f00 */
[----:B------:R-:W-:Y:S01]  /*7d50*/  @P0 FFMA.FTZ R6, R215, R6, UR10 ;  /* 0x0000000ad7060e23 */ /* 0x000fe20008010006 */
[----:B------:R-:W-:-:S09]  /*7d60*/  PLOP3.LUT P0, PT, PT, PT, UP2, 0x80, 0x8 ;  /* 0x000000000008781c */ /* 0x000fd20003f0f028 */
[----:B------:R-:W-:-:S04]  /*7d70*/  @P6 FADD.FTZ R6, R216, -R6 ;  /* 0x80000006d8066221 */ /* 0x000fc80000010000 */
[----:B------:R-:W-:Y:S01]  /*7d80*/  @P0 FFMA.FTZ R160, R6, UR32, R22 ;  /* 0x0000002006a00c23 */ /* 0x000fe20008010016 */
[----:B------:R-:W-:Y:S01]  /*7d90*/  PLOP3.LUT P0, PT, PT, PT, UP2, 0x80, 0x8 ;  /* 0x000000000008781c */ /* 0x000fe20003f0f028 */
[----:B------:R-:W-:-:S12]  /*7da0*/  BRA.U !UP3, `(.L_x_5663) ;  /* 0x000000010b407547 */ /* 0x000fd8000b800000 */
[----:B------:R-:W-:-:S13]  /*7db0*/  LOP3.LUT P6, RZ, R19, 0xff0000, RZ, 0xc0, !PT ;  /* 0x00ff000013ff7812 */ /* 0x000fda00078cc0ff */
[----:B------:R-:W0:Y:S01]  /*7dc0*/  @P6 LDC.64 R6, c[0x0][0x408] ;  /* 0x00010200ff066b82 */ /* 0x000e220000000a00 */
[----:B------:R-:W-:Y:S01]  /*7dd0*/  @P6 SHF.L.U32 R161, R191, 0x10, RZ ;  /* 0x00000010bfa16819 */ /* 0x000fe200000006ff */
[----:B0-----:R-:W-:-:S04]  /*7de0*/  @P6 FMUL.FTZ R7, R160, R7 ;  /* 0x00000007a0076220 */ /* 0x001fc80000410000 */
[----:B------:R-:W-:Y:S01]  /*7df0*/  @P6 FMUL.FTZ R6, R7, R6 ;  /* 0x0000000607066220 */ /* 0x000fe20000410000 */
[----:B------:R-:W-:-:S03]  /*7e00*/  MOV R7, RZ ;  /* 0x000000ff00077202 */ /* 0x000fc60000000f00 */
[----:B------:R-:W-:Y:S01]  /*7e10*/  @P6 FMUL.FTZ R7, R161, R6 ;  /* 0x00000006a1076220 */ /* 0x000fe20000410000 */
[----:B------:R-:W-:-:S03]  /*7e20*/  @P6 IMAD.U32 R161, R43, 0x10000, RZ ;  /* 0x000100002ba16824 */ /* 0x000fc600078e00ff */
        /* <DEDUP_REMOVED lines=8> */
.L_x_5663:
[----:B------:R-:W2:Y:S04]  /*7eb0*/  LDL R161, [R1+0xc] ;  /* 0x00000c0001a17983 */ /* 0x000ea80000100800 */
[----:B------:R-:W3:Y:S01]  /*7ec0*/  LDL R7, [R1+0x14] ;  /* 0x0000140001077983 */ /* 0x000ee20000100800 */
[----:B------:R-:W-:Y:S02]  /*7ed0*/  MOV R6, UR8 ;  /* 0x0000000800067c02 */ /* 0x000fe40008000f00 */
[----:B------:R-:W-:Y:S02]  /*7ee0*/  PLOP3.LUT P6, PT, PT, PT, UP2, 0x80, 0x8 ;  /* 0x000000000008781c */ /* 0x000fe40003fcf028 */
[----:B------:R-:W-:Y:S01]  /*7ef0*/  MOV R162, R160 ;  /* 0x000000a000a27202 */ /* 0x000fe20000000f00 */
[----:B------:R-:W-:Y:S01]  /*7f00*/  IMAD.MOV.U32 R160, RZ, RZ, R70 ;  /* 0x000000ffffa07224 */ /* 0x000fe200078e0046 */
[----:B------:R-:W-:-:S02]  /*7f10*/  MOV R70, R68 ;  /* 0x0000004400467202 */ /* 0x000fc40000000f00 */
[----:B------:R-:W-:Y:S01]  /*7f20*/  MOV R68, R194 ;  /* 0x000000c200447202 */ /* 0x000fe20000000f00 */
[----:B--2---:R-:W-:Y:S01]  /*7f30*/  @P0 FFMA.FTZ R6, R161, R6, UR10 ;  /* 0x0000000aa1060e23 */ /* 0x004fe20008010006 */
[----:B------:R-:W-:Y:S02]  /*7f40*/  PLOP3.LUT P0, PT, PT, PT, UP2, 0x80, 0x8 ;  /* 0x000000000008781c */ /* 0x000fe40003f0f028 */
[----:B------:R-:W-:-:S03]  /*7f50*/  MOV R161, R71 ;  /* 0x0000004700a17202 */ /* 0x000fc60000000f00 */
[----:B---3--:R-:W-:Y:S01]  /*7f60*/  @P6 FADD.FTZ R7, R7, -R6 ;  /* 0x8000000607076221 */ /* 0x008fe20000010000 */
[----:B------:R-:W-:Y:S02]  /*7f70*/  MOV R6, R23 ;  /* 0x0000001700067202 */ /* 0x000fe40000000f00 */
[----:B------:R-:W-:Y:S02]  /*7f80*/  MOV R71, R69 ;  /* 0x0000004500477202 */ /* 0x000fe40000000f00 */
[----:B------:R-:W-:-:S03]  /*7f90*/  MOV R69, R163 ;  /* 0x000000a300457202 */ /* 0x000fc60000000f00 */
[----:B------:R-:W-:-:S04]  /*7fa0*/  @P0 FFMA.FTZ R6, R7, UR32, R23 ;  /* 0x0000002007060c23 */ /* 0x000fc80008010017 */
[----:B------:R-:W-:Y:S01]  /*7fb0*/  IMAD.MOV.U32 R163, RZ, RZ, R6 ;  /* 0x000000ffffa37224 */ /* 0x000fe200078e0006 */
[----:B------:R-:W-:Y:S06]  /*7fc0*/  BRA.U !UP3, `(.L_x_5664) ;  /* 0x000000310b407547 */ /* 0x000fec000b800000 */
[----:B------:R-:W2:Y:S01]  /*7fd0*/  LDL R195, [R1+0x5c] ;  /* 0x00005c0001c37983 */ /* 0x000ea20000100800 */
        /* <DEDUP_REMOVED lines=8> */
[----:B------:R-:W-:-:S03]  /*8060*/  HFMA2 R7, -RZ, RZ, 0, 0 ;  /* 0x00000000ff077431 */ /* 0x000fc600000001ff */
[----:B------:R-:W-:Y:S01]  /*8070*/  FADD.FTZ R135, R135, R194 ;  /* 0x000000c287877221 */ /* 0x000fe20000010000 */
[----:B--2---:R-:W-:-:S05]  /*8080*/  @P0 SHF.L.U32 R194, R195, 0x10, RZ ;  /* 0x00000010c3c20819 */ /* 0x004fca00000006ff */
[----:B------:R-:W-:-:S05]  /*8090*/  @P0 FMUL.FTZ R7, R6, R194 ;  /* 0x000000c206070220 */ /* 0x000fca0000410000 */
[----:B------:R-:W-:-:S04]  /*80a0*/  F2FP.BF16.F32.PACK_AB R7, RZ, R7 ;  /* 0x00000007ff07723e */ /* 0x000fc800000010ff */
[----:B------:R-:W-:Y:S01]  /*80b0*/  PRMT R167, R167, 0x5410, R7 ;  /* 0x00005410a7a77816 */ /* 0x000fe20000000007 */
[----:B------:R-:W-:Y:S06]  /*80c0*/  BRA `(.L_x_5664) ;  /* 0x0000003000007947 */ /* 0x000fec0003800000 */
.L_x_5656:
[----:B------:R-:W-:Y:S05]  /*80d0*/  BRA.U !UP3, `(.L_x_5665) ;  /* 0x000000010b507547 */ /* 0x000fea000b800000 */
[----:B------:R-:W-:Y:S01]  /*80e0*/  PLOP3.LUT P0, PT, PT, PT, UP2, 0x80, 0x8 ;  /* 0x000000000008781c */ /* 0x000fe20003f0f028 */
[----:B01----:R-:W-:Y:S01]  /*80f0*/  IMAD.U32 R6, RZ, RZ, UR8 ;  /* 0x00000008ff067e24 */ /* 0x003fe2000f8e00ff */
[----:B------:R-:W-:Y:S02]  /*8100*/  PLOP3.LUT P6, PT, PT, PT, UP2, 0x80, 0x8 ;  /* 0x000000000008781c */ /* 0x000fe40003fcf028 */
[----:B-----5:R-:W-:-:S09]  /*8110*/  MOV R7, R24 ;  /* 0x0000001800077202 */ /* 0x020fd20000000f00 */
[----:B------:R-:W-:Y:S01]  /*8120*/  @P0 FFMA.FTZ R6, R229, R6, UR10 ;  /* 0x0000000ae5060e23 */ /* 0x000fe20008010006 */
[----:B------:R-:W-:-:S03]  /*8130*/  PLOP3.LUT P0, PT, PT, PT, UP2, 0x80, 0x8 ;  /* 0x000000000008781c */ /* 0x000fc60003f0f028 */
[----:B------:R-:W-:Y:S01]  /*8140*/  @P6 FADD.FTZ R6, R224, -R6 ;  /* 0x80000006e0066221 */ /* 0x000fe20000010000 */
[----:B------:R-:W-:-:S09]  /*8150*/  LOP3.LUT P6, RZ, R18, 0xff, RZ, 0xc0, !PT ;  /* 0x000000ff12ff7812 */ /* 0x000fd200078cc0ff */
[----:B------:R-:W-:-:S04]  /*8160*/  @P0 FFMA.FTZ R7, R6, UR32, R24 ;  /* 0x0000002006070c23 */ /* 0x000fc80008010018 */
[----:B------:R-:W-:Y:S01]  /*8170*/  FMUL.FTZ R6, R7, UR23 ;  /* 0x0000001707067c20 */ /* 0x000fe20008410000 */
[----:B------:R-:W-:Y:S01]  /*8180*/  HFMA2 R7, -RZ, RZ, 0, 0 ;  /* 0x00000000ff077431 */ /* 0x000fe200000001ff */
[----:B------:R-:W-:Y:S02]  /*8190*/  @P6 SHF.L.U32 R194, R188, 0x10, RZ ;  /* 0x00000010bcc26819 */ /* 0x000fe400000006ff */
[----:B------:R-:W-:-:S04]  /*81a0*/  FMUL.FTZ R6, R6, UR22 ;  /* 0x0000001606067c20 */ /* 0x000fc80008410000 */
[----:B------:R-:W-:Y:S01]  /*81b0*/  @P6 FMUL.FTZ R7, R194, R6 ;  /* 0x00000006c2076220 */ /* 0x000fe20000410000 */
[----:B------:R-:W-:-:S03]  /*81c0*/  @P6 IMAD.U32 R194, R40, 0x10000, RZ ;  /* 0x0001000028c26824 */ /* 0x000fc600078e00ff */
[----:B------:R-:W-:Y:S01]  /*81d0*/  FADD.FTZ R128, R128, R7 ;  /* 0x0000000780807221 */ /* 0x000fe20000010000 */
[----:B------:R-:W-:Y:S01]  /*81e0*/  MOV R7, RZ ;  /* 0x000000ff00077202 */ /* 0x000fe20000000f00 */
[----:B------:R-:W-:-:S05]  /*81f0*/  @P6 FMUL.FTZ R7, R194, R6 ;  /* 0x00000006c2076220 */ /* 0x000fca0000410000 */
[----:B------:R-:W-:-:S04]  /*8200*/  F2FP.BF16.F32.PACK_AB R7, RZ, R7 ;  /* 0x00000007ff07723e */ /* 0x000fc800000010ff */
[----:B------:R-:W-:-:S07]  /*8210*/  PRMT R164, R7, 0x7610, R164 ;  /* 0x0000761007a47816 */ /* 0x000fce00000000a4 */
.L_x_5665:
[----:B------:R-:W-:Y:S05]  /*8220*/  BRA.U !UP3, `(.L_x_5666) ;  /* 0x000000010b587547 */ /* 0x000fea000b800000 */
[----:B------:R-:W2:Y:S01]  /*8230*/  LDL R195, [R1+0x50] ;  /* 0x0000500001c37983 */ /* 0x000ea20000100800 */
[----:B------:R-:W-:Y:S01]  /*8240*/  PLOP3.LUT P0, PT, PT, PT, UP2, 0x80, 0x8 ;  /* 0x000000000008781c */ /* 0x000fe20003f0f028 */
[----:B------:R-:W-:Y:S01]  /*8250*/  HFMA2 R194, -RZ, RZ, 0, 0 ;  /* 0x00000000ffc27431 */ /* 0x000fe200000001ff */
[----:B------:R-:W-:Y:S02]  /*8260*/  PLOP3.LUT P6, PT, PT, PT, UP2, 0x80, 0x8 ;  /* 0x000000000008781c */ /* 0x000fe40003fcf028 */
[----:B01----:R-:W-:Y:S02]  /*8270*/  MOV R6, UR8 ;  /* 0x0000000800067c02 */ /* 0x003fe40008000f00 */
[----:B-----5:R-:W-:-:S07]  /*8280*/  MOV R7, R25 ;  /* 0x0000001900077202 */ /* 0x020fce0000000f00 */
[----:B------:R-:W-:Y:S01]  /*8290*/  @P0 FFMA.FTZ R6, R248, R6, UR10 ;  /* 0x0000000af8060e23 */ /* 0x000fe20008010006 */
[----:B------:R-:W-:-:S03]  /*82a0*/  PLOP3.LUT P0, PT, PT, PT, UP2, 0x80, 0x8 ;  /* 0x000000000008781c */ /* 0x000fc60003f0f028 */
[----:B------:R-:W-:Y:S01]  /*82b0*/  @P6 FADD.FTZ R6, R252, -R6 ;  /* 0x80000006fc066221 */ /* 0x000fe20000010000 */
[----:B------:R-:W-:-:S09]  /*82c0*/  LOP3.LUT P6, RZ, R18, 0xff00, RZ, 0xc0, !PT ;  /* 0x0000ff0012ff7812 */ /* 0x000fd200078cc0ff */
[----:B------:R-:W-:-:S04]  /*82d0*/  @P0 FFMA.FTZ R7, R6, UR32, R25 ;  /* 0x0000002006070c23 */ /* 0x000fc80008010019 */
[----:B------:R-:W-:Y:S01]  /*82e0*/  FMUL.FTZ R6, R7, UR23 ;  /* 0x0000001707067c20 */ /* 0x000fe20008410000 */
[----:B------:R-:W-:-:S03]  /*82f0*/  @P6 PRMT R7, R188, 0x7632, R7 ;  /* 0x00007632bc076816 */ /* 0x000fc60000000007 */
[----:B------:R-:W-:Y:S01]  /*8300*/  FMUL.FTZ R6, R6, UR22 ;  /* 0x0000001606067c20 */ /* 0x000fe20008410000 */
[----:B------:R-:W-:-:S05]  /*8310*/  @P6 SHF.L.U32 R7, R7, 0x10, RZ ;  /* 0x0000001007076819 */ /* 0x000fca00000006ff */
[----:B------:R-:W-:Y:S01]  /*8320*/  @P6 FMUL.FTZ R194, R6, R7 ;  /* 0x0000000706c26220 */ /* 0x000fe20000410000 */
[----:B------:R-:W-:-:S03]  /*8330*/  IMAD.MOV.U32 R7, RZ, RZ, RZ ;  /* 0x000000ffff077224 */ /* 0x000fc600078e00ff */
[----:B------:R-:W-:Y:S01]  /*8340*/  FADD.FTZ R129, R129, R194 ;  /* 0x000000c281817221 */ /* 0x000fe20000010000 */
[----:B--2---:R-:W-:-:S05]  /*8350*/  @P6 SHF.L.U32 R194, R195, 0x10, RZ ;  /* 0x00000010c3c26819 */ /* 0x004fca00000006ff */
[----:B------:R-:W-:-:S05]  /*8360*/  @P6 FMUL.FTZ R7, R194, R6 ;  /* 0x00000006c2076220 */ /* 0x000fca0000410000 */
[----:B------:R-:W-:-:S04]  /*8370*/  F2FP.BF16.F32.PACK_AB R7, RZ, R7 ;  /* 0x00000007ff07723e */ /* 0x000fc800000010ff */
[----:B------:R-:W-:-:S07]  /*8380*/  PRMT R164, R164, 0x5410, R7 ;  /* 0x00005410a4a47816 */ /* 0x000fce0000000007 */
.L_x_5666:
[----:B------:R-:W-:Y:S05]  /*8390*/  BRA.U !UP3, `(.L_x_5667) ;  /* 0x000000010b507547 */ /* 0x000fea000b800000 */
[----:B------:R-:W-:Y:S02]  /*83a0*/  PLOP3.LUT P0, PT, PT, PT, UP2, 0x80, 0x8 ;  /* 0x000000000008781c */ /* 0x000fe40003f0f028 */
        /* <DEDUP_REMOVED lines=19> */
.L_x_5667:
        /* <DEDUP_REMOVED lines=14> */
[----:B------:R-:W-:Y:S02]  /*85c0*/  FMUL.FTZ R6, R6, UR22 ;  /* 0x0000001606067c20 */ /* 0x000fe40008410000 */
[----:B------:R-:W-:-:S04]  /*85d0*/  @P6 IMAD.U32 R7, R7, 0x10000, RZ ;  /* 0x0001000007076824 */ /* 0x000fc800078e00ff */
[----:B------:R-:W-:Y:S01]  /*85e0*/  @P6 FMUL.FTZ R194, R6, R7 ;  /* 0x0000000706c26220 */ /* 0x000fe20000410000 */
[----:B------:R-:W-:-:S03]  /*85f0*/  MOV R7, RZ ;  /* 0x000000ff00077202 */ /* 0x000fc60000000f00 */
[----:B------:R-:W-:Y:S01]  /*8600*/  FADD.FTZ R131, R131, R194 ;  /* 0x000000c283837221 */ /* 0x000fe20000010000 */
[----:B--2---:R-:W-:-:S05]  /*8610*/  @P6 SHF.L.U32 R194, R195, 0x10, RZ ;  /* 0x00000010c3c26819 */ /* 0x004fca00000006ff */
[----:B------:R-:W-:-:S05]  /*8620*/  @P6 FMUL.FTZ R7, R194, R6 ;  /* 0x00000006c2076220 */ /* 0x000fca0000410000 */
[----:B------:R-:W-:-:S04]  /*8630*/  F2FP.BF16.F32.PACK_AB R7, RZ, R7 ;  /* 0x00000007ff07723e */ /* 0x000fc800000010ff */
[----:B------:R-:W-:-:S07]  /*8640*/  PRMT R165, R165, 0x5410, R7 ;  /* 0x00005410a5a57816 */ /* 0x000fce0000000007 */
.L_x_5668:
[----:B------:R-:W-:Y:S05]  /*8650*/  BRA.U !UP3, `(.L_x_5669) ;  /* 0x000000010b507547 */ /* 0x000fea000b800000 */
[----:B------:R-:W-:Y:S01]  /*8660*/  PLOP3.LUT P0, PT, PT, PT, UP2, 0x80, 0x8 ;  /* 0x000000000008781c */ /* 0x000fe20003f0f028 */
[----:B01---5:R-:W-:Y:S01]  /*8670*/  IMAD.MOV.U32 R7, RZ, RZ, R20 ;  /* 0x000000ffff077224 */ /* 0x023fe200078e0014 */
[----:B------:R-:W-:Y:S02]  /*8680*/  PLOP3.LUT P6, PT, PT, PT, UP2, 0x80, 0x8 ;  /* 0x000000000008781c */ /* 0x000fe40003fcf028 */
[----:B------:R-:W-:-:S09]  /*8690*/  MOV R6, UR8 ;  /* 0x0000000800067c02 */ /* 0x000fd20008000f00 */
        /* <DEDUP_REMOVED lines=16> */
.L_x_5669:
[----:B------:R-:W-:Y:S05]  /*87a0*/  BRA.U !UP3, `(.L_x_5670) ;  /* 0x000000010b587547 */ /* 0x000fea000b800000 */
[----:B------:R-:W2:Y:S01]  /*87b0*/  LDL R195, [R1+0x58] ;  /* 0x0000580001c37983 */ /* 0x000ea20000100800 */
[----:B------:R-:W-:Y:S01]  /*87c0*/  PLOP3.LUT P0, PT, PT, PT, UP2, 0x80, 0x8 ;  /* 0x000000000008781c */ /* 0x000fe20003f0f028 */
[----:B01----:R-:W-:Y:S01]  /*87d0*/  IMAD.U32 R6, RZ, RZ, UR8 ;  /* 0x00000008ff067e24 */ /* 0x003fe2000f8e00ff */
[----:B------:R-:W-:Y:S01]  /*87e0*/  PLOP3.LUT P6, PT, PT, PT, UP2, 0x80, 0x8 ;  /* 0x000000000008781c */ /* 0x000fe20003fcf028 */
[----:B------:R-:W-:Y:S01]  /*87f0*/  HFMA2 R194, -RZ, RZ, 0, 0 ;  /* 0x00000000ffc27431 */ /* 0x000fe200000001ff */
[----:B-----5:R-:W-:-:S09]  /*8800*/  MOV R7, R21 ;  /* 0x0000001500077202 */ /* 0x020fd20000000f00 */
        /* <DEDUP_REMOVED lines=16> */
.L_x_5670:
        /* <DEDUP_REMOVED lines=21> */
.L_x_5671:
[----:B------:R-:W-:Y:S05]  /*8a60*/  BRA.U !UP3, `(.L_x_5664) ;  /* 0x000000250b987547 */ /* 0x000fea000b800000 */
[----:B------:R-:W2:Y:S04]  /*8a70*/  LDL R194, [R1+0xc] ;  /* 0x00000c0001c27983 */ /* 0x000ea80000100800 */
[----:B01----:R-:W3:Y:S04]  /*8a80*/  LDL R7, [R1+0x14] ;  /* 0x0000140001077983 */ /* 0x003ee80000100800 */
[----:B------:R-:W4:Y:S01]  /*8a90*/  LDL R195, [R1+0x5c] ;  /* 0x00005c0001c37983 */ /* 0x000f220000100800 */
[----:B------:R-:W-:Y:S02]  /*8aa0*/  PLOP3.LUT P6, PT, PT, PT, UP2, 0x80, 0x8 ;  /* 0x000000000008781c */ /* 0x000fe40003fcf028 */
[----:B------:R-:W-:-:S02]  /*8ab0*/  PLOP3.LUT P0, PT, PT, PT, UP2, 0x80, 0x8 ;  /* 0x000000000008781c */ /* 0x000fc40003f0f028 */
[----:B------:R-:W-:-:S09]  /*8ac0*/  MOV R6, UR8 ;  /* 0x0000000800067c02 */ /* 0x000fd20008000f00 */
[----:B--2---:R-:W-:Y:S01]  /*8ad0*/  @P6 FFMA.FTZ R6, R194, R6, UR10 ;  /* 0x0000000ac2066e23 */ /* 0x004fe20008010006 */
[----:B------:R-:W-:Y:S01]  /*8ae0*/  PLOP3.LUT P6, PT, PT, PT, UP2, 0x80, 0x8 ;  /* 0x000000000008781c */ /* 0x000fe20003fcf028 */
[----:B------:R-:W-:Y:S02]  /*8af0*/  IMAD.MOV.U32 R194, RZ, RZ, RZ ;  /* 0x000000ffffc27224 */ /* 0x000fe400078e00ff */
[----:B---3--:R-:W-:Y:S01]  /*8b00*/  @P0 FADD.FTZ R6, R7, -R6 ;  /* 0x8000000607060221 */ /* 0x008fe20000010000 */
[----:B-----5:R-:W-:Y:S02]  /*8b10*/  ISETP.GE.U32.AND P0, PT, R18, RZ, PT ;  /* 0x000000ff1200720c */ /* 0x020fe40003f06070 */
[----:B------:R-:W-:Y:S02]  /*8b20*/  MOV R7, R23 ;  /* 0x0000001700077202 */ /* 0x000fe40000000f00 */
[----:B------:R-:W-:-:S05]  /*8b30*/  ISETP.GE.U32.AND.EX P0, PT, R19, 0x1000000, PT, P0 ;  /* 0x010000001300780c */ /* 0x000fca0003f06100 */
[----:B------:R-:W-:-:S04]  /*8b40*/  @P6 FFMA.FTZ R7, R6, UR32, R23 ;  /* 0x0000002006076c23 */ /* 0x000fc80008010017 */
[----:B------:R-:W-:-:S04]  /*8b50*/  FMUL.FTZ R6, R7, UR23 ;  /* 0x0000001707067c20 */ /* 0x000fc80008410000 */
[----:B------:R-:W-:Y:S01]  /*8b60*/  @P0 PRMT R7, R191, 0x7632, R7 ;  /* 0x00007632bf070816 */ /* 0x000fe20000000007 */
[----:B------:R-:W-:-:S03]  /*8b70*/  FMUL.FTZ R6, R6, UR22 ;  /* 0x0000001606067c20 */ /* 0x000fc60008410000 */
        /* <DEDUP_REMOVED lines=9> */
.L_x_5655:
[----:B------:R-:W-:-:S04]  /*8c10*/  UISETP.NE.U32.AND UP0, UPT, UR26, URZ, UPT ;  /* 0x000000ff1a00728c */ /* 0x000fc8000bf05070 */
[----:B------:R-:W-:-:S06]  /*8c20*/  UISETP.NE.AND.EX UP0, UPT, UR27, URZ, UPT, UP0 ;  /* 0x000000ff1b00728c */ /* 0x000fcc000bf05300 */
[----:B------:R-:W-:-:S13]  /*8c30*/  PLOP3.LUT P5, PT, PT, PT, UP0, 0x80, 0x8 ;  /* 0x000000000008781c */ /* 0x000fda0003faf008 */
[----:B------:R-:W-:Y:S05]  /*8c40*/  @!P5 BRA `(.L_x_5672) ;  /* 0x0000001000b4d947 */ /* 0x000fea0003800000 */
        /* <DEDUP_REMOVED lines=15> */
.L_x_5675:
[----:B------:R-:W-:Y:S05]  /*8d40*/  BSYNC.RECONVERGENT B1 ;  /* 0x0000000000017941 */ /* 0x000fea0003800200 */
.L_x_5674:
        /* <DEDUP_REMOVED lines=14> */
.L_x_5677:
[----:B------:R-:W-:Y:S05]  /*8e30*/  BSYNC.RECONVERGENT B1 ;  /* 0x0000000000017941 */ /* 0x000fea0003800200 */
.L_x_5676:
[----:B------:R-:W-:-:S04]  /*8e40*/  F2FP.BF16.F32.PACK_AB R6, RZ, R6 ;  /* 0x00000006ff06723e */ /* 0x000fc800000010ff */
[----:B------:R-:W-:-:S07]  /*8e50*/  PRMT R164, R6, 0x7610, R164 ;  /* 0x0000761006a47816 */ /* 0x000fce00000000a4 */
.L_x_5673:
[----:B------:R-:W-:Y:S05]  /*8e60*/  BRA.U !UP3, `(.L_x_5678) ;  /* 0x000000010b887547 */ /* 0x000fea000b800000 */
[----:B-----5:R-:W-:Y:S01]  /*8e70*/  LOP3.LUT P0, RZ, R18, 0xff00, RZ, 0xc0, !PT ;  /* 0x0000ff0012ff7812 */ /* 0x020fe2000780c0ff */
[----:B------:R-:W-:Y:S01]  /*8e80*/  BSSY.RECONVERGENT B1, `(.L_x_5679) ;  /* 0x000000e000017945 */ /* 0x000fe20003800200 */
[----:B01----:R-:W-:-:S11]  /*8e90*/  MOV R6, RZ ;  /* 0x000000ff00067202 */ /* 0x003fd60000000f00 */
        /* <DEDUP_REMOVED lines=12> */
.L_x_5680:
[----:B------:R-:W-:Y:S05]  /*8f60*/  BSYNC.RECONVERGENT B1 ;  /* 0x0000000000017941 */ /* 0x000fea0003800200 */
.L_x_5679:
        /* <DEDUP_REMOVED lines=15> */
.L_x_5682:
[----:B------:R-:W-:Y:S05]  /*9060*/  BSYNC.RECONVERGENT B1 ;  /* 0x0000000000017941 */ /* 0x000fea0003800200 */
.L_x_5681:
[----:B------:R-:W-:-:S04]  /*9070*/  F2FP.BF16.F32.PACK_AB R6, RZ, R6 ;  /* 0x00000006ff06723e */ /* 0x000fc800000010ff */
[----:B------:R-:W-:-:S07]  /*9080*/  PRMT R164, R164, 0x5410, R6 ;  /* 0x00005410a4a47816 */ /* 0x000fce0000000006 */
.L_x_5678:
[----:B------:R-:W-:Y:S05]  /*9090*/  BRA.U !UP3, `(.L_x_5683) ;  /* 0x000000010b807547 */ /* 0x000fea000b800000 */
[----:B-----5:R-:W-:Y:S01]  /*90a0*/  LOP3.LUT P0, RZ, R18, 0xff0000, RZ, 0xc0, !PT ;  /* 0x00ff000012ff7812 */ /* 0x020fe2000780c0ff */
[----:B------:R-:W-:Y:S01]  /*90b0*/  BSSY.RECONVERGENT B1, `(.L_x_5684) ;  /* 0x000000d000017945 */ /* 0x000fe20003800200 */
[----:B01----:R-:W-:-:S11]  /*90c0*/  IMAD.MOV.U32 R6, RZ, RZ, RZ ;  /* 0x000000ffff067224 */ /* 0x003fd600078e00ff */
        /* <DEDUP_REMOVED lines=11> */
.L_x_5685:
[----:B------:R-:W-:Y:S05]  /*9180*/  BSYNC.RECONVERGENT B1 ;  /* 0x0000000000017941 */ /* 0x000fea0003800200 */
.L_x_5684:
        /* <DEDUP_REMOVED lines=14> */
.L_x_5687:
[----:B------:R-:W-:Y:S05]  /*9270*/  BSYNC.RECONVERGENT B1 ;  /* 0x0000000000017941 */ /* 0x000fea0003800200 */
.L_x_5686:
[----:B------:R-:W-:-:S04]  /*9280*/  F2FP.BF16.F32.PACK_AB R6, RZ, R6 ;  /* 0x00000006ff06723e */ /* 0x000fc800000010ff */
[----:B------:R-:W-:-:S07]  /*9290*/  PRMT R165, R6, 0x7610, R165 ;  /* 0x0000761006a57816 */ /* 0x000fce00000000a5 */
.L_x_5683:
        /* <DEDUP_REMOVED lines=16> */
.L_x_5690:
[----:B------:R-:W-:Y:S05]  /*93a0*/  BSYNC.RECONVERGENT B1 ;  /* 0x0000000000017941 */ /* 0x000fea0003800200 */
.L_x_5689:
        /* <DEDUP_REMOVED lines=15> */
.L_x_5692:
[----:B------:R-:W-:Y:S05]  /*94a0*/  BSYNC.RECONVERGENT B1 ;  /* 0x0000000000017941 */ /* 0x000fea0003800200 */
.L_x_5691:
[----:B------:R-:W-:-:S04]  /*94b0*/  F2FP.BF16.F32.PACK_AB R6, RZ, R6 ;  /* 0x00000006ff06723e */ /* 0x000fc800000010ff */
[----:B------:R-:W-:-:S07]  /*94c0*/  PRMT R165, R165, 0x5410, R6 ;  /* 0x00005410a5a57816 */ /* 0x000fce0000000006 */
.L_x_5688:
[----:B------:R-:W-:Y:S05]  /*94d0*/  BRA.U !UP3, `(.L_x_5693) ;  /* 0x000000010b807547 */ /* 0x000fea000b800000 */
[----:B-----5:R-:W-:Y:S01]  /*94e0*/  LOP3.LUT P0, RZ, R19, 0xff, RZ, 0xc0, !PT ;  /* 0x000000ff13ff7812 */ /* 0x020fe2000780c0ff */
[----:B------:R-:W-:Y:S01]  /*94f0*/  BSSY.RECONVERGENT B1, `(.L_x_5694) ;  /* 0x000000d000017945 */ /* 0x000fe20003800200 */
[----:B01----:R-:W-:-:S11]  /*9500*/  HFMA2 R6, -RZ, RZ, 0, 0 ;  /* 0x00000000ff067431 */ /* 0x003fd600000001ff */
        /* <DEDUP_REMOVED lines=11> */
.L_x_5695:
[----:B------:R-:W-:Y:S05]  /*95c0*/  BSYNC.RECONVERGENT B1 ;  /* 0x0000000000017941 */ /* 0x000fea0003800200 */
.L_x_5694:
        /* <DEDUP_REMOVED lines=14> */
.L_x_5697:
[----:B------:R-:W-:Y:S05]  /*96b0*/  BSYNC.RECONVERGENT B1 ;  /* 0x0000000000017941 */ /* 0x000fea0003800200 */
.L_x_5696:
[----:B------:R-:W-:-:S04]  /*96c0*/  F2FP.BF16.F32.PACK_AB R6, RZ, R6 ;  /* 0x00000006ff06723e */ /* 0x000fc800000010ff */
[----:B------:R-:W-:-:S07]  /*96d0*/  PRMT R166, R6, 0x7610, R166 ;  /* 0x0000761006a67816 */ /* 0x000fce00000000a6 */
.L_x_5693:
[----:B------:R-:W-:Y:S05]  /*96e0*/  BRA.U !UP3, `(.L_x_5698) ;  /* 0x000000010b887547 */ /* 0x000fea000b800000 */
[----:B-----5:R-:W-:Y:S01]  /*96f0*/  LOP3.LUT P0, RZ, R19, 0xff00, RZ, 0xc0, !PT ;  /* 0x0000ff0013ff7812 */ /* 0x020fe2000780c0ff */
[----:B------:R-:W-:Y:S01]  /*9700*/  BSSY.RECONVERGENT B1, `(.L_x_5699) ;  /* 0x000000e000017945 */ /* 0x000fe20003800200 */
[----:B01----:R-:W-:-:S11]  /*9710*/  MOV R6, RZ ;  /* 0x000000ff00067202 */ /* 0x003fd60000000f00 */
[----:B------:R-:W-:Y:S05]  /*9720*/  @!P0 BRA `(.L_x_5700) ;  /* 0x00000000002c8947 */ /* 0x000fea0003800000 */
[----:B------:R-:W-:Y:S02]  /*9730*/  MOV R6, UR8 ;  /* 0x0000000800067c02 */ /* 0x000fe40008000f00 */
[----:B------:R-:W-:Y:S02]  /*9740*/  ISETP.LT.AND P6, PT, RZ, UR33, PT ;  /* 0x00000021ff007c0c */ /* 0x000fe4000bfc1270 */
[----:B------:R-:W-:Y:S01]  /*9750*/  PRMT R7, R190, 0x7632, R7 ;  /* 0x00007632be077816 */ /* 0x000fe20000000007 */
[----:B------:R-:W-:-:S04]  /*9760*/  FFMA.FTZ R6, R232, R6, UR10 ;  /* 0x0000000ae8067e23 */ /* 0x000fc80008010006 */
[----:B------:R-:W-:Y:S01]  /*9770*/  FADD.FTZ R6, R236, -R6 ;  /* 0x80000006ec067221 */ /* 0x000fe20000010000 */
[----:B------:R-:W-:-:S03]  /*9780*/  IMAD.U32 R7, R7, 0x10000, RZ ;  /* 0x0001000007077824 */ /* 0x000fc600078e00ff */
[----:B------:R-:W-:-:S05]  /*9790*/  FMUL.FTZ R6, R6, UR32 ;  /* 0x0000002006067c20 */ /* 0x000fca0008410000 */
[----:B------:R-:W-:-:S05]  /*97a0*/  FSEL R6, R6, RZ, P6 ;  /* 0x000000ff06067208 */ /* 0x000fca0003000000 */
[----:B------:R-:W-:-:S04]  /*97b0*/  FMUL.FTZ R6, R6, UR23 ;  /* 0x0000001706067c20 */ /* 0x000fc80008410000 */
[----:B------:R-:W-:-:S04]  /*97c0*/  FMUL.FTZ R6, R6, UR22 ;  /* 0x0000001606067c20 */ /* 0x000fc80008410000 */
[----:B------:R-:W-:-:S07]  /*97d0*/  FMUL.FTZ R6, R7, R6 ;  /* 0x0000000607067220 */ /* 0x000fce0000410000 */
.L_x_5700:
[----:B------:R-:W-:Y:S05]  /*97e0*/  BSYNC.RECONVERGENT B1 ;  /* 0x0000000000017941 */ /* 0x000fea0003800200 */
.L_x_5699:
        /* <DEDUP_REMOVED lines=15> */
.L_x_5702:
[----:B------:R-:W-:Y:S05]  /*98e0*/  BSYNC.RECONVERGENT B1 ;  /* 0x0000000000017941 */ /* 0x000fea0003800200 */
.L_x_5701:
[----:B------:R-:W-:-:S04]  /*98f0*/  F2FP.BF16.F32.PACK_AB R6, RZ, R6 ;  /* 0x00000006ff06723e */ /* 0x000fc800000010ff */
[----:B------:R-:W-:-:S07]  /*9900*/  PRMT R166, R166, 0x5410, R6 ;  /* 0x00005410a6a67816 */ /* 0x000fce0000000006 */
.L_x_5698:
[----:B------:R-:W-:Y:S05]  /*9910*/  BRA.U !UP3, `(.L_x_5703) ;  /* 0x000000010b807547 */ /* 0x000fea000b800000 */
[----:B-----5:R-:W-:Y:S01]  /*9920*/  LOP3.LUT P0, RZ, R19, 0xff0000, RZ, 0xc0, !PT ;  /* 0x00ff000013ff7812 */ /* 0x020fe2000780c0ff */
[----:B------:R-:W-:Y:S01]  /*9930*/  BSSY.RECONVERGENT B1, `(.L_x_5704) ;  /* 0x000000d000017945 */ /* 0x000fe20003800200 */
[----:B01----:R-:W-:-:S11]  /*9940*/  MOV R6, RZ ;  /* 0x000000ff00067202 */ /* 0x003fd60000000f00 */
        /* <DEDUP_REMOVED lines=11> */
.L_x_5705:
[----:B------:R-:W-:Y:S05]  /*9a00*/  BSYNC.RECONVERGENT B1 ;  /* 0x0000000000017941 */ /* 0x000fea0003800200 */
.L_x_5704:
        /* <DEDUP_REMOVED lines=14> */
.L_x_5707:
[----:B------:R-:W-:Y:S05]  /*9af0*/  BSYNC.RECONVERGENT B1 ;  /* 0x0000000000017941 */ /* 0x000fea0003800200 */
.L_x_5706:
[----:B------:R-:W-:-:S04]  /*9b00*/  F2FP.BF16.F32.PACK_AB R6, RZ, R6 ;  /* 0x00000006ff06723e */ /* 0x000fc800000010ff */
[----:B------:R-:W-:-:S07]  /*9b10*/  PRMT R167, R6, 0x7610, R167 ;  /* 0x0000761006a77816 */ /* 0x000fce00000000a7 */
.L_x_5703:
[----:B01----:R-:W2:Y:S04]  /*9b20*/  LDL R7, [R1+0xc] ;  /* 0x00000c0001077983 */ /* 0x003ea80000100800 */
[----:B------:R-:W3:Y:S01]  /*9b30*/  LDL R6, [R1+0x14] ;  /* 0x0000140001067983 */ /* 0x000ee20000100800 */
[----:B------:R-:W-:Y:S01]  /*9b40*/  MOV R161, UR8 ;  /* 0x0000000800a17c02 */ /* 0x000fe20008000f00 */
[----:B------:R-:W-:Y:S01]  /*9b50*/  IMAD.U32 R162, RZ, RZ, UR8 ;  /* 0x00000008ffa27e24 */ /* 0x000fe2000f8e00ff */
[----:B------:R-:W-:Y:S01]  /*9b60*/  MOV R160, UR8 ;  /* 0x0000000800a07c02 */ /* 0x000fe20008000f00 */
[----:B------:R-:W-:Y:S01]  /*9b70*/  IMAD.U32 R69, RZ, RZ, UR8 ;  /* 0x00000008ff457e24 */ /* 0x000fe2000f8e00ff */
        /* <DEDUP_REMOVED lines=32> */
[----:B------:R-:W-:Y:S01]  /*9d80*/  FSEL R68, R68, RZ, P0 ;  /* 0x000000ff44447208 */ /* 0x000fe20000000000 */
[----:B--2---:R-:W-:-:S04]  /*9d90*/  FFMA.FTZ R163, R7, R163, UR10 ;  /* 0x0000000a07a37e23 */ /* 0x004fc800080100a3 */
[----:B---3--:R-:W-:-:S04]  /*9da0*/  FADD.FTZ R163, R6, -R163 ;  /* 0x800000a306a37221 */ /* 0x008fc80000010000 */
[----:B------:R-:W-:-:S05]  /*9db0*/  FMUL.FTZ R163, R163, UR32 ;  /* 0x00000020a3a37c20 */ /* 0x000fca0008410000 */
        /* <DEDUP_REMOVED lines=20> */
[----:B------:R-:W-:Y:S01]  /*9f00*/  PRMT R167, R167, 0x5410, R7 ;  /* 0x00005410a7a77816 */ /* 0x000fe20000000007 */
[----:B------:R-:W-:Y:S06]  /*9f10*/  BRA `(.L_x_5664) ;  /* 0x00000010006c7947 */ /* 0x000fec0003800000 */
.L_x_5672:
        /* <DEDUP_REMOVED lines=15> */
.L_x_5710:
[----:B------:R-:W-:Y:S05]  /*a010*/  BSYNC.RECONVERGENT B1 ;  /* 0x0000000000017941 */ /* 0x000fea0003800200 */
.L_x_5709:
        /* <DEDUP_REMOVED lines=14> */
.L_x_5712:
[----:B------:R-:W-:Y:S05]  /*a100*/  BSYNC.RECONVERGENT B1 ;  /* 0x0000000000017941 */ /* 0x000fea0003800200 */
.L_x_5711:
[----:B------:R-:W-:Y:S02]  /*a110*/  F2FP.BF16.F32.PACK_AB R7, RZ, R7 ;  /* 0x00000007ff07723e */ /* 0x000fe400000010ff */
[----:B------:R-:W-:Y:S02]  /*a120*/  MOV R128, R6 ;  /* 0x0000000600807202 */ /* 0x000fe40000000f00 */
[----:B------:R-:W-:-:S07]  /*a130*/  PRMT R164, R7, 0x7610, R164 ;  /* 0x0000761007a47816 */ /* 0x000fce00000000a4 */
.L_x_5708:
[----:B------:R-:W-:Y:S05]  /*a140*/  BRA.U !UP3, `(.L_x_5713) ;  /* 0x000000010b8c7547 */ /* 0x000fea000b800000 */
[----:B-----5:R-:W-:Y:S01]  /*a150*/  LOP3.LUT P0, RZ, R18, 0xff00, RZ, 0xc0, !PT ;  /* 0x0000ff0012ff7812 */ /* 0x020fe2000780c0ff */
[----:B------:R-:W-:Y:S01]  /*a160*/  BSSY.RECONVERGENT B1, `(.L_x_5714) ;  /* 0x000000e000017945 */ /* 0x000fe20003800200 */
[----:B01----:R-:W-:-:S11]  /*a170*/  HFMA2 R6, -RZ, RZ, 0, 0 ;  /* 0x00000000ff067431 */ /* 0x003fd600000001ff */
        /* <DEDUP_REMOVED lines=12> */
.L_x_5715:
[----:B------:R-:W-:Y:S05]  /*a240*/  BSYNC.RECONVERGENT B1 ;  /* 0x0000000000017941 */ /* 0x000fea0003800200 */
.L_x_5714:
        /* <DEDUP_REMOVED lines=15> */
.L_x_5717:
[----:B------:R-:W-:Y:S05]  /*a340*/  BSYNC.RECONVERGENT B1 ;  /* 0x0000000000017941 */ /* 0x000fea0003800200 */
.L_x_5716:
[----:B------:R-:W-:Y:S01]  /*a350*/  F2FP.BF16.F32.PACK_AB R7, RZ, R7 ;  /* 0x00000007ff07723e */ /* 0x000fe200000010ff */
[----:B------:R-:W-:-:S03]  /*a360*/  IMAD.MOV.U32 R129, RZ, RZ, R6 ;  /* 0x000000ffff817224 */ /* 0x000fc600078e0006 */
[----:B------:R-:W-:-:S07]  /*a370*/  PRMT R164, R164, 0x5410, R7 ;  /* 0x00005410a4a47816 */ /* 0x000fce0000000007 */
.L_x_5713:
        /* <DEDUP_REMOVED lines=15> */
.L_x_5720:
[----:B------:R-:W-:Y:S05]  /*a470*/  BSYNC.RECONVERGENT B1 ;  /* 0x0000000000017941 */ /* 0x000fea0003800200 */
.L_x_5719:
        /* <DEDUP_REMOVED lines=14> */
.L_x_5722:
[----:B------:R-:W-:Y:S05]  /*a560*/  BSYNC.RECONVERGENT B1 ;  /* 0x0000000000017941 */ /* 0x000fea0003800200 */
.L_x_5721:
[----:B------:R-:W-:Y:S02]  /*a570*/  F2FP.BF16.F32.PACK_AB R7, RZ, R7 ;  /* 0x00000007ff07723e */ /* 0x000fe400000010ff */
[----:B------:R-:W-:Y:S02]  /*a580*/  MOV R130, R6 ;  /* 0x0000000600827202 */ /* 0x000fe40000000f00 */
[----:B------:R-:W-:-:S07]  /*a590*/  PRMT R165, R7, 0x7610, R165 ;  /* 0x0000761007a57816 */ /* 0x000fce00000000a5 */
.L_x_5718:
        /* <DEDUP_REMOVED lines=16> */
.L_x_5725:
[----:B------:R-:W-:Y:S05]  /*a6a0*/  BSYNC.RECONVERGENT B1 ;  /* 0x0000000000017941 */ /* 0x000fea0003800200 */
.L_x_5724:
        /* <DEDUP_REMOVED lines=15> */
.L_x_5727:
[----:B------:R-:W-:Y:S05]  /*a7a0*/  BSYNC.RECONVERGENT B1 ;  /* 0x0000000000017941 */ /* 0x000fea0003800200 */
.L_x_5726:
[----:B------:R-:W-:Y:S02]  /*a7b0*/  F2FP.BF16.F32.PACK_AB R7, RZ, R7 ;  /* 0x00000007ff07723e */ /* 0x000fe400000010ff */
[----:B------:R-:W-:Y:S02]  /*a7c0*/  MOV R131, R6 ;  /* 0x0000000600837202 */ /* 0x000fe40000000f00 */
[----:B------:R-:W-:-:S07]  /*a7d0*/  PRMT R165, R165, 0x5410, R7 ;  /* 0x00005410a5a57816 */ /* 0x000fce0000000007 */
.L_x_5723:
        /* <DEDUP_REMOVED lines=15> */
.L_x_5730:
[----:B------:R-:W-:Y:S05]  /*a8d0*/  BSYNC.RECONVERGENT B1 ;  /* 0x0000000000017941 */ /* 0x000fea0003800200 */
.L_x_5729:
        /* <DEDUP_REMOVED lines=14> */
.L_x_5732:
[----:B------:R-:W-:Y:S05]  /*a9c0*/  BSYNC.RECONVERGENT B1 ;  /* 0x0000000000017941 */ /* 0x000fea0003800200 */
.L_x_5731:
[----:B------:R-:W-:Y:S02]  /*a9d0*/  F2FP.BF16.F32.PACK_AB R7, RZ, R7 ;  /* 0x00000007ff07723e */ /* 0x000fe400000010ff */
[----:B------:R-:W-:Y:S02]  /*a9e0*/  MOV R132, R6 ;  /* 0x0000000600847202 */ /* 0x000fe40000000f00 */
[----:B------:R-:W-:-:S07]  /*a9f0*/  PRMT R166, R7, 0x7610, R166 ;  /* 0x0000761007a67816 */ /* 0x000fce00000000a6 */
.L_x_5728:
        /* <DEDUP_REMOVED lines=16> */
.L_x_5735:
[----:B------:R-:W-:Y:S05]  /*ab00*/  BSYNC.RECONVERGENT B1 ;  /* 0x0000000000017941 */ /* 0x000fea0003800200 */
.L_x_5734:
        /* <DEDUP_REMOVED lines=15> */
.L_x_5737:
[----:B------:R-:W-:Y:S05]  /*ac00*/  BSYNC.RECONVERGENT B1 ;  /* 0x0000000000017941 */ /* 0x000fea0003800200 */
.L_x_5736:
[----:B------:R-:W-:Y:S02]  /*ac10*/  F2FP.BF16.F32.PACK_AB R7, RZ, R7 ;  /* 0x00000007ff07723e */ /* 0x000fe400000010ff */
[----:B------:R-:W-:Y:S02]  /*ac20*/  MOV R133, R6 ;  /* 0x0000000600857202 */ /* 0x000fe40000000f00 */
[----:B------:R-:W-:-:S07]  /*ac30*/  PRMT R166, R166, 0x5410, R7 ;  /* 0x00005410a6a67816 */ /* 0x000fce0000000007 */
.L_x_5733:
[----:B------:R-:W-:Y:S05]  /*ac40*/  BRA.U !UP3, `(.L_x_5738) ;  /* 0x000000010b847547 */ /* 0x000fea000b800000 */
[----:B-----5:R-:W-:Y:S01]  /*ac50*/  LOP3.LUT P0, RZ, R19, 0xff0000, RZ, 0xc0, !PT ;  /* 0x00ff000013ff7812 */ /* 0x020fe2000780c0ff */
[----:B------:R-:W-:Y:S01]  /*ac60*/  BSSY.RECONVERGENT B1, `(.L_x_5739) ;  /* 0x000000d000017945 */ /* 0x000fe20003800200 */
[----:B01----:R-:W-:-:S11]  /*ac70*/  HFMA2 R6, -RZ, RZ, 0, 0 ;  /* 0x00000000ff067431 */ /* 0x003fd600000001ff */
        /* <DEDUP_REMOVED lines=11> */
.L_x_5740:
[----:B------:R-:W-:Y:S05]  /*ad30*/  BSYNC.RECONVERGENT B1 ;  /* 0x0000000000017941 */ /* 0x000fea0003800200 */
.L_x_5739:
        /* <DEDUP_REMOVED lines=14> */
.L_x_5742:
[----:B------:R-:W-:Y:S05]  /*ae20*/  BSYNC.RECONVERGENT B1 ;  /* 0x0000000000017941 */ /* 0x000fea0003800200 */
.L_x_5741:
[----:B------:R-:W-:Y:S01]  /*ae30*/  F2FP.BF16.F32.PACK_AB R7, RZ, R7 ;  /* 0x00000007ff07723e */ /* 0x000fe200000010ff */
[----:B------:R-:W-:-:S03]  /*ae40*/  IMAD.MOV.U32 R134, RZ, RZ, R6 ;  /* 0x000000ffff867224 */ /* 0x000fc600078e0006 */
[----:B------:R-:W-:-:S07]  /*ae50*/  PRMT R167, R7, 0x7610, R167 ;  /* 0x0000761007a77816 */ /* 0x000fce00000000a7 */
.L_x_5738:
[----:B------:R-:W-:Y:S05]  /*ae60*/  BRA.U !UP3, `(.L_x_5664) ;  /* 0x000000010b987547 */ /* 0x000fea000b800000 */
[----:B------:R2:W5:Y:S04]  /*ae70*/  LDL R196, [R1+0xc] ;  /* 0x00000c0001c47983 */ /* 0x0005680000100800 */
[----:B------:R2:W5:Y:S02]  /*ae80*/  LDL R195, [R1+0x14] ;  /* 0x0000140001c37983 */ /* 0x0005640000100800 */
[----:B-----5:R-:W-:Y:S01]  /*ae90*/  ISETP.GE.U32.AND P0, PT, R18, RZ, PT ;  /* 0x000000ff1200720c */ /* 0x020fe20003f06070 */
[----:B------:R-:W-:Y:S01]  /*aea0*/  BSSY.RECONVERGENT B1, `(.L_x_5743) ;  /* 0x000000f000017945 */ /* 0x000fe20003800200 */
[----:B01----:R-:W-:Y:S02]  /*aeb0*/  HFMA2 R6, -RZ, RZ, 0, 0 ;  /* 0x00000000ff067431 */ /* 0x003fe400000001ff */
[----:B------:R-:W-:-:S13]  /*aec0*/  ISETP.GE.U32.AND.EX P0, PT, R19, 0x1000000, PT, P0 ;  /* 0x010000001300780c */ /* 0x000fda0003f06100 */
[----:B--2---:R-:W-:Y:S05]  /*aed0*/  @!P0 BRA `(.L_x_5744) ;  /* 0x00000000002c8947 */ /* 0x004fea0003800000 */
        /* <DEDUP_REMOVED lines=11> */
.L_x_5744:
[----:B------:R-:W-:Y:S05]  /*af90*/  BSYNC.RECONVERGENT B1 ;  /* 0x0000000000017941 */ /* 0x000fea0003800200 */
.L_x_5743:
        /* <DEDUP_REMOVED lines=15> */
.L_x_5746:
[----:B------:R-:W-:Y:S05]  /*b090*/  BSYNC.RECONVERGENT B1 ;  /* 0x0000000000017941 */ /* 0x000fea0003800200 */
.L_x_5745:
[----:B------:R-:W-:Y:S02]  /*b0a0*/  F2FP.BF16.F32.PACK_AB R7, RZ, R7 ;  /* 0x00000007ff07723e */ /* 0x000fe400000010ff */
[----:B------:R-:W-:Y:S02]  /*b0b0*/  MOV R135, R6 ;  /* 0x0000000600877202 */ /* 0x000fe40000000f00 */
[----:B------:R-:W-:-:S07]  /*b0c0*/  PRMT R167, R167, 0x5410, R7 ;  /* 0x00005410a7a77816 */ /* 0x000fce0000000007 */
.L_x_5664:
[----:B01----:R-:W0:Y:S01]  /*b0d0*/  @P5 LDC.64 R6, c[0x0][0x478] ;  /* 0x00011e00ff065b82 */ /* 0x003e220000000a00 */
[----:B------:R-:W1:Y:S01]  /*b0e0*/  @UP3 LDCU.64 UR6, c[0x0][0x468] ;  /* 0x00008d00ff0637ac */ /* 0x000e620008000a00 */
[----:B------:R-:W-:Y:S01]  /*b0f0*/  PLOP3.LUT P0, PT, PT, PT, UP3, 0x80, 0x8 ;  /* 0x000000000008781c */ /* 0x000fe20003f0f038 */
[----:B0-----:R-:W-:-:S04]  /*b100*/  @P5 IMAD.WIDE.U32 R6, R193, 0x20, R6 ;  /* 0x00000020c1065825 */ /* 0x001fc800078e0006 */
[----:B------:R-:W-:Y:S01]  /*b110*/  VIADD R193, R193, 0x80 ;  /* 0x00000080c1c17836 */ /* 0x000fe20000000000 */
[----:B------:R-:W-:Y:S04]  /*b120*/  @P5 STG.E.128 desc[UR20][R6.64], R68 ;  /* 0x0000004406005986 */ /* 0x000fe8000c101d14 */
[----:B------:R0:W-:Y:S01]  /*b130*/  @P5 STG.E.128 desc[UR20][R6.64+0x10], R160 ;  /* 0x000010a006005986 */ /* 0x0001e2000c101d14 */
[----:B------:R-:W-:Y:S02]  /*b140*/  PLOP3.LUT P5, PT, PT, PT, UP3, 0x80, 0x8 ;  /* 0x000000000008781c */ /* 0x000fe40003faf038 */
[----:B0-----:R-:W-:-:S05]  /*b150*/  MOV R6, 0x10 ;  /* 0x0000001000067802 */ /* 0x001fca0000000f00 */
[C---:B-1----:R-:W-:Y:S01]  /*b160*/  @P0 IMAD.WIDE.U32 R6, R192.reuse, R6, UR6 ;  /* 0x00000006c0060e25 */ /* 0x042fe2000f8e0006 */
[----:B------:R-:W-:-:S05]  /*b170*/  IADD3 R192, PT, PT, R192, 0x80, RZ ;  /* 0x00000080c0c07810 */ /* 0x000fca0007ffe0ff */
[----:B------:R1:W-:Y:S02]  /*b180*/  @P5 STG.E.128 desc[UR20][R6.64], R164 ;  /* 0x000000a406005986 */ /* 0x0003e4000c101d14 */
.L_x_5653:
[----:B------:R-:W-:Y:S05]  /*b190*/  BSYNC.RECONVERGENT B0 ;  /* 0x0000000000007941 */ /* 0x000fea0003800200 */
.L_x_5652:
[----:B------:R-:W-:Y:S04]  /*b1a0*/  BSSY.RECONVERGENT B0, `(.L_x_5747) ;  /* 0x00003f1000007945 */ /* 0x000fe80003800200 */
[----:B------:R-:W-:Y:S05]  /*b1b0*/  @!P3 BRA `(.L_x_5748) ;  /* 0x0000003c00bcb947 */ /* 0x000fea0003800000 */
[----:B------:R-:W-:-:S04]  /*b1c0*/  UISETP.NE.U32.AND UP0, UPT, UR24, URZ, UPT ;  /* 0x000000ff1800728c */ /* 0x000fc8000bf05070 */
[----:B------:R-:W-:Y:S01]  /*b1d0*/  UISETP.NE.AND.EX UP0, UPT, UR25, URZ, UPT, UP0 ;  /* 0x000000ff1900728c */ /* 0x000fe2000bf05300 */
[----:B------:R-:W-:Y:S10]  /*b1e0*/  BRA.U !UP3, `(.L_x_5749) ;  /* 0x000000010b0c7547 */ /* 0x000ff4000b800000 */
[----:B01----:R-:W0:Y:S02]  /*b1f0*/  LDC.64 R6, c[0x0][0x390] ;  /* 0x0000e400ff067b82 */ /* 0x003e240000000a00 */
[----:B0-----:R-:W-:-:S05]  /*b200*/  IMAD.WIDE.U32 R6, R192, 0x10, R6 ;  /* 0x00000010c0067825 */ /* 0x001fca00078e0006 */
[----:B-----5:R2:W5:Y:S02]  /*b210*/  LDG.E.128 R188, desc[UR20][R6.64] ;  /* 0x0000001406bc7981 */ /* 0x020564000c1e1d00 */
.L_x_5749:
[----:B------:R-:W-:Y:S05]  /*b220*/  BRA.U !UP0, `(.L_x_5750) ;  /* 0x0000001908407547 */ /* 0x000fea000b800000 */
[----:B------:R-:W-:-:S04]  /*b230*/  UISETP.NE.U32.AND UP0, UPT, UR26, URZ, UPT ;  /* 0x000000ff1a00728c */ /* 0x000fc8000bf05070 */
[----:B------:R-:W-:-:S06]  /*b240*/  UISETP.NE.AND.EX UP0, UPT, UR27, URZ, UPT, UP0 ;  /* 0x000000ff1b00728c */ /* 0x000fcc000bf05300 */
[----:B------:R-:W-:-:S13]  /*b250*/  PLOP3.LUT P5, PT, PT, PT, UP0, 0x80, 0x8 ;  /* 0x000000000008781c */ /* 0x000fda0003faf008 */
[----:B------:R-:W-:Y:S05]  /*b260*/  @!P5 BRA `(.L_x_5751) ;  /* 0x0000000c0060d947 */ /* 0x000fea0003800000 */
[----:B------:R-:W-:Y:S02]  /*b270*/  PLOP3.LUT P0, PT, PT, PT, UP2, 0x80, 0x8 ;  /* 0x000000000008781c */ /* 0x000fe40003f0f028 */
[----:B012---:R-:W-:Y:S02]  /*b280*/  MOV R6, UR8 ;  /* 0x0000000800067c02 */ /* 0x007fe40008000f00 */
[----:B------:R-:W-:Y:S02]  /*b290*/  PLOP3.LUT P6, PT, PT, PT, UP2, 0x80, 0x8 ;  /* 0x000000000008781c */ /* 0x000fe40003fcf028 */
[----:B-----5:R-:W-:-:S07]  /*b2a0*/  MOV R194, R172 ;  /* 0x000000ac00c27202 */ /* 0x020fce0000000f00 */
        /* <DEDUP_REMOVED lines=22> */
.L_x_5752:
        /* <DEDUP_REMOVED lines=27> */
.L_x_5753:
        /* <DEDUP_REMOVED lines=11> */
[----:B------:R-:W-:Y:S02]  /*b670*/  @P0 IMAD.U32 R69, R189, 0x10000, RZ ;  /* 0x00010000bd450824 */ /* 0x000fe400078e00ff */
        /* <DEDUP_REMOVED lines=13> */
.L_x_5754:
        /* <DEDUP_REMOVED lines=27> */
.L_x_5755:
        /* <DEDUP_REMOVED lines=25> */
.L_x_5756:
        /* <DEDUP_REMOVED lines=27> */
.L_x_5757:
[----:B------:R-:W-:Y:S02]  /*bc40*/  MOV R6, UR8 ;  /* 0x0000000800067c02 */ /* 0x000fe40008000f00 */
        /* <DEDUP_REMOVED lines=24> */
.L_x_5758:
[----:B------:R-:W2:Y:S04]  /*bdd0*/  LDL R161, [R1+0x8] ;  /* 0x0000080001a17983 */ /* 0x000ea80000100800 */
[----:B------:R-:W3:Y:S01]  /*bde0*/  LDL R7, [R1+0x10] ;  /* 0x0000100001077983 */ /* 0x000ee20000100800 */
[----:B------:R-:W-:Y:S02]  /*bdf0*/  MOV R6, UR8 ;  /* 0x0000000800067c02 */ /* 0x000fe40008000f00 */
[----:B------:R-:W-:Y:S02]  /*be00*/  PLOP3.LUT P6, PT, PT, PT, UP2, 0x80, 0x8 ;  /* 0x000000000008781c */ /* 0x000fe40003fcf028 */
[----:B------:R-:W-:Y:S02]  /*be10*/  MOV R162, R160 ;  /* 0x000000a000a27202 */ /* 0x000fe40000000f00 */
[----:B------:R-:W-:-:S02]  /*be20*/  MOV R160, R70 ;  /* 0x0000004600a07202 */ /* 0x000fc40000000f00 */
[----:B------:R-:W-:Y:S02]  /*be30*/  MOV R70, R68 ;  /* 0x0000004400467202 */ /* 0x000fe40000000f00 */
[----:B------:R-:W-:Y:S01]  /*be40*/  MOV R68, R194 ;  /* 0x000000c200447202 */ /* 0x000fe20000000f00 */
[----:B--2---:R-:W-:Y:S01]  /*be50*/  @P0 FFMA.FTZ R6, R161, R6, UR10 ;  /* 0x0000000aa1060e23 */ /* 0x004fe20008010006 */
[----:B------:R-:W-:Y:S01]  /*be60*/  PLOP3.LUT P0, PT, PT, PT, UP2, 0x80, 0x8 ;  /* 0x000000000008781c */ /* 0x000fe20003f0f028 */
[----:B------:R-:W-:Y:S01]  /*be70*/  IMAD.MOV.U32 R161, RZ, RZ, R71 ;  /* 0x000000ffffa17224 */ /* 0x000fe200078e0047 */
[----:B------:R-:W-:Y:S01]  /*be80*/  MOV R71, R69 ;  /* 0x0000004500477202 */ /* 0x000fe20000000f00 */
[----:B---3--:R-:W-:Y:S01]  /*be90*/  @P6 FADD.FTZ R7, R7, -R6 ;  /* 0x8000000607076221 */ /* 0x008fe20000010000 */
[----:B------:R-:W-:Y:S02]  /*bea0*/  MOV R6, R179 ;  /* 0x000000b300067202 */ /* 0x000fe40000000f00 */
[----:B------:R-:W-:-:S07]  /*beb0*/  MOV R69, R163 ;  /* 0x000000a300457202 */ /* 0x000fce0000000f00 */
[----:B------:R-:W-:-:S04]  /*bec0*/  @P0 FFMA.FTZ R6, R7, UR32, R179 ;  /* 0x0000002007060c23 */ /* 0x000fc800080100b3 */
[----:B------:R-:W-:Y:S01]  /*bed0*/  IMAD.MOV.U32 R163, RZ, RZ, R6 ;  /* 0x000000ffffa37224 */ /* 0x000fe200078e0006 */
        /* <DEDUP_REMOVED lines=15> */
[----:B------:R-:W-:Y:S01]  /*bfd0*/  PRMT R167, R167, 0x5410, R7 ;  /* 0x00005410a7a77816 */ /* 0x000fe20000000007 */
[----:B------:R-:W-:Y:S06]  /*bfe0*/  BRA `(.L_x_5759) ;  /* 0x0000003000007947 */ /* 0x000fec0003800000 */
.L_x_5751:
[----:B------:R-:W-:Y:S05]  /*bff0*/  BRA.U !UP3, `(.L_x_5760) ;  /* 0x000000010b507547 */ /* 0x000fea000b800000 */
[----:B------:R-:W-:Y:S01]  /*c000*/  PLOP3.LUT P0, PT, PT, PT, UP2, 0x80, 0x8 ;  /* 0x000000000008781c */ /* 0x000fe20003f0f028 */
[----:B012--5:R-:W-:Y:S01]  /*c010*/  IMAD.MOV.U32 R7, RZ, RZ, R172 ;  /* 0x000000ffff077224 */ /* 0x027fe200078e00ac */
        /* <DEDUP_REMOVED lines=18> */
.L_x_5760:
[----:B------:R-:W-:Y:S05]  /*c140*/  BRA.U !UP3, `(.L_x_5761) ;  /* 0x000000010b587547 */ /* 0x000fea000b800000 */
[----:B------:R-:W3:Y:S01]  /*c150*/  LDL R195, [R1+0x40] ;  /* 0x0000400001c37983 */ /* 0x000ee20000100800 */
[----:B------:R-:W-:Y:S01]  /*c160*/  PLOP3.LUT P0, PT, PT, PT, UP2, 0x80, 0x8 ;  /* 0x000000000008781c */ /* 0x000fe20003f0f028 */
[----:B012--5:R-:W-:Y:S01]  /*c170*/  IMAD.MOV.U32 R7, RZ, RZ, R173 ;  /* 0x000000ffff077224 */ /* 0x027fe200078e00ad */
[----:B------:R-:W-:Y:S01]  /*c180*/  PLOP3.LUT P6, PT, PT, PT, UP2, 0x80, 0x8 ;  /* 0x000000000008781c */ /* 0x000fe20003fcf028 */
[----:B------:R-:W-:Y:S01]  /*c190*/  HFMA2 R194, -RZ, RZ, 0, 0 ;  /* 0x00000000ffc27431 */ /* 0x000fe200000001ff */
[----:B------:R-:W-:-:S09]  /*c1a0*/  MOV R6, UR8 ;  /* 0x0000000800067c02 */ /* 0x000fd20008000f00 */
        /* <DEDUP_REMOVED lines=12> */
[----:B---3--:R-:W-:-:S05]  /*c270*/  @P6 SHF.L.U32 R194, R195, 0x10, RZ ;  /* 0x00000010c3c26819 */ /* 0x008fca00000006ff */
[----:B------:R-:W-:-:S05]  /*c280*/  @P6 FMUL.FTZ R7, R194, R6 ;  /* 0x00000006c2076220 */ /* 0x000fca0000410000 */
[----:B------:R-:W-:-:S04]  /*c290*/  F2FP.BF16.F32.PACK_AB R7, RZ, R7 ;  /* 0x00000007ff07723e */ /* 0x000fc800000010ff */
[----:B------:R-:W-:-:S07]  /*c2a0*/  PRMT R164, R164, 0x5410, R7 ;  /* 0x00005410a4a47816 */ /* 0x000fce0000000007 */
.L_x_5761:
        /* <DEDUP_REMOVED lines=21> */
.L_x_5762:
        /* <DEDUP_REMOVED lines=23> */
.L_x_5763:
        /* <DEDUP_REMOVED lines=21> */
.L_x_5764:
        /* <DEDUP_REMOVED lines=23> */
.L_x_5765:
        /* <DEDUP_REMOVED lines=21> */
.L_x_5766:
[----:B------:R-:W-:Y:S05]  /*c980*/  BRA.U !UP3, `(.L_x_5759) ;  /* 0x000000250b987547 */ /* 0x000fea000b800000 */
[----:B------:R-:W3:Y:S04]  /*c990*/  LDL R194, [R1+0x8] ;  /* 0x0000080001c27983 */ /* 0x000ee80000100800 */
[----:B012---:R-:W2:Y:S04]  /*c9a0*/  LDL R7, [R1+0x10] ;  /* 0x0000100001077983 */ /* 0x007ea80000100800 */
[----:B------:R-:W4:Y:S01]  /*c9b0*/  LDL R195, [R1+0x4c] ;  /* 0x00004c0001c37983 */ /* 0x000f220000100800 */
[----:B------:R-:W-:Y:S02]  /*c9c0*/  PLOP3.LUT P6, PT, PT, PT, UP2, 0x80, 0x8 ;  /* 0x000000000008781c */ /* 0x000fe40003fcf028 */
[----:B------:R-:W-:-:S02]  /*c9d0*/  PLOP3.LUT P0, PT, PT, PT, UP2, 0x80, 0x8 ;  /* 0x000000000008781c */ /* 0x000fc40003f0f028 */
[----:B------:R-:W-:-:S09]  /*c9e0*/  MOV R6, UR8 ;  /* 0x0000000800067c02 */ /* 0x000fd20008000f00 */
[----:B---3--:R-:W-:Y:S01]  /*c9f0*/  @P6 FFMA.FTZ R6, R194, R6, UR10 ;  /* 0x0000000ac2066e23 */ /* 0x008fe20008010006 */
[----:B------:R-:W-:Y:S01]  /*ca00*/  PLOP3.LUT P6, PT, PT, PT, UP2, 0x80, 0x8 ;  /* 0x000000000008781c */ /* 0x000fe20003fcf028 */
[----:B------:R-:W-:Y:S02]  /*ca10*/  HFMA2 R194, -RZ, RZ, 0, 0 ;  /* 0x00000000ffc27431 */ /* 0x000fe400000001ff */
[----:B--2---:R-:W-:Y:S01]  /*ca20*/  @P0 FADD.FTZ R6, R7, -R6 ;  /* 0x8000000607060221 */ /* 0x004fe20000010000 */
[----:B-----5:R-:W-:Y:S01]  /*ca30*/  ISETP.GE.U32.AND P0, PT, R200, RZ, PT ;  /* 0x000000ffc800720c */ /* 0x020fe20003f06070 */
[----:B------:R-:W-:-:S03]  /*ca40*/  IMAD.MOV.U32 R7, RZ, RZ, R179 ;  /* 0x000000ffff077224 */ /* 0x000fc600078e00b3 */
[----:B------:R-:W-:-:S05]  /*ca50*/  ISETP.GE.U32.AND.EX P0, PT, R201, 0x1000000, PT, P0 ;  /* 0x01000000c900780c */ /* 0x000fca0003f06100 */
[----:B------:R-:W-:-:S04]  /*ca60*/  @P6 FFMA.FTZ R7, R6, UR32, R179 ;  /* 0x0000002006076c23 */ /* 0x000fc800080100b3 */
[----:B------:R-:W-:-:S04]  /*ca70*/  FMUL.FTZ R6, R7, UR23 ;  /* 0x0000001707067c20 */ /* 0x000fc80008410000 */
[----:B------:R-:W-:Y:S01]  /*ca80*/  @P0 PRMT R7, R191, 0x7632, R7 ;  /* 0x00007632bf070816 */ /* 0x000fe20000000007 */
[----:B------:R-:W-:-:S03]  /*ca90*/  FMUL.FTZ R6, R6, UR22 ;  /* 0x0000001606067c20 */ /* 0x000fc60008410000 */
[----:B------:R-:W-:-:S05]  /*caa0*/  @P0 SHF.L.U32 R7, R7, 0x10, RZ ;  /* 0x0000001007070819 */ /* 0x000fca00000006ff */
[----:B------:R-:W-:Y:S01]  /*cab0*/  @P0 FMUL.FTZ R194, R6, R7 ;  /* 0x0000000706c20220 */ /* 0x000fe20000410000 */
[----:B------:R-:W-:-:S03]  /*cac0*/  MOV R7, RZ ;  /* 0x000000ff00077202 */ /* 0x000fc60000000f00 */
[----:B------:R-:W-:Y:S01]  /*cad0*/  FADD.FTZ R143, R143, R194 ;  /* 0x000000c28f8f7221 */ /* 0x000fe20000010000 */
[----:B----4-:R-:W-:-:S05]  /*cae0*/  @P0 SHF.L.U32 R194, R195, 0x10, RZ ;  /* 0x00000010c3c20819 */ /* 0x010fca00000006ff */
[----:B------:R-:W-:-:S05]  /*caf0*/  @P0 FMUL.FTZ R7, R194, R6 ;  /* 0x00000006c2070220 */ /* 0x000fca0000410000 */
[----:B------:R-:W-:-:S04]  /*cb00*/  F2FP.BF16.F32.PACK_AB R7, RZ, R7 ;  /* 0x00000007ff07723e */ /* 0x000fc800000010ff */
[----:B------:R-:W-:Y:S01]  /*cb10*/  PRMT R167, R167, 0x5410, R7 ;  /* 0x00005410a7a77816 */ /* 0x000fe20000000007 */
[----:B------:R-:W-:Y:S06]  /*cb20*/  BRA `(.L_x_5759) ;  /* 0x0000002400307947 */ /* 0x000fec0003800000 */
.L_x_5750:
[----:B------:R-:W-:-:S04]  /*cb30*/  UISETP.NE.U32.AND UP0, UPT, UR26, URZ, UPT ;  /* 0x000000ff1a00728c */ /* 0x000fc8000bf05070 */
[----:B------:R-:W-:-:S06]  /*cb40*/  UISETP.NE.AND.EX UP0, UPT, UR27, URZ, UPT, UP0 ;  /* 0x000000ff1b00728c */ /* 0x000fcc000bf05300 */
[----:B------:R-:W-:-:S13]  /*cb50*/  PLOP3.LUT P5, PT, PT, PT, UP0, 0x80, 0x8 ;  /* 0x000000000008781c */ /* 0x000fda0003faf008 */
[----:B------:R-:W-:Y:S05]  /*cb60*/  @!P5 BRA `(.L_x_5767) ;  /* 0x0000001000b4d947 */ /* 0x000fea0003800000 */
[----:B------:R-:W-:Y:S05]  /*cb70*/  BRA.U !UP3, `(.L_x_5768) ;  /* 0x000000010b807547 */ /* 0x000fea000b800000 */
[----:B-----5:R-:W-:Y:S01]  /*cb80*/  LOP3.LUT P0, RZ, R200, 0xff, RZ, 0xc0, !PT ;  /* 0x000000ffc8ff7812 */ /* 0x020fe2000780c0ff */
[----:B------:R-:W-:Y:S01]  /*cb90*/  BSSY.RECONVERGENT B1, `(.L_x_5769) ;  /* 0x000000d000017945 */ /* 0x000fe20003800200 */
[----:B012---:R-:W-:-:S11]  /*cba0*/  HFMA2 R6, -RZ, RZ, 0, 0 ;  /* 0x00000000ff067431 */ /* 0x007fd600000001ff */
        /* <DEDUP_REMOVED lines=11> */
.L_x_5770:
[----:B------:R-:W-:Y:S05]  /*cc60*/  BSYNC.RECONVERGENT B1 ;  /* 0x0000000000017941 */ /* 0x000fea0003800200 */
.L_x_5769:
        /* <DEDUP_REMOVED lines=14> */
.L_x_5772:
[----:B------:R-:W-:Y:S05]  /*cd50*/  BSYNC.RECONVERGENT B1 ;  /* 0x0000000000017941 */ /* 0x000fea0003800200 */
.L_x_5771:
[----:B------:R-:W-:-:S04]  /*cd60*/  F2FP.BF16.F32.PACK_AB R6, RZ, R6 ;  /* 0x00000006ff06723e */ /* 0x000fc800000010ff */
[----:B------:R-:W-:-:S07]  /*cd70*/  PRMT R164, R6, 0x7610, R164 ;  /* 0x0000761006a47816 */ /* 0x000fce00000000a4 */
.L_x_5768:
[----:B------:R-:W-:Y:S05]  /*cd80*/  BRA.U !UP3, `(.L_x_5773) ;  /* 0x000000010b887547 */ /* 0x000fea000b800000 */
[----:B-----5:R-:W-:Y:S01]  /*cd90*/  LOP3.LUT P0, RZ, R200, 0xff00, RZ, 0xc0, !PT ;  /* 0x0000ff00c8ff7812 */ /* 0x020fe2000780c0ff */
[----:B------:R-:W-:Y:S01]  /*cda0*/  BSSY.RECONVERGENT B1, `(.L_x_5774) ;  /* 0x000000e000017945 */ /* 0x000fe20003800200 */
[----:B012---:R-:W-:-:S11]  /*cdb0*/  HFMA2 R6, -RZ, RZ, 0, 0 ;  /* 0x00000000ff067431 */ /* 0x007fd600000001ff */
        /* <DEDUP_REMOVED lines=12> */
.L_x_5775:
[----:B------:R-:W-:Y:S05]  /*ce80*/  BSYNC.RECONVERGENT B1 ;  /* 0x0000000000017941 */ /* 0x000fea0003800200 */
.L_x_5774:
        /* <DEDUP_REMOVED lines=15> */
.L_x_5777:
[----:B------:R-:W-:Y:S05]  /*cf80*/  BSYNC.RECONVERGENT B1 ;  /* 0x0000000000017941 */ /* 0x000fea0003800200 */
.L_x_5776:
[----:B------:R-:W-:-:S04]  /*cf90*/  F2FP.BF16.F32.PACK_AB R6, RZ, R6 ;  /* 0x00000006ff06723e */ /* 0x000fc800000010ff */
[----:B------:R-:W-:-:S07]  /*cfa0*/  PRMT R164, R164, 0x5410, R6 ;  /* 0x00005410a4a47816 */ /* 0x000fce0000000006 */
.L_x_5773:
        /* <DEDUP_REMOVED lines=15> */
.L_x_5780:
[----:B------:R-:W-:Y:S05]  /*d0a0*/  BSYNC.RECONVERGENT B1 ;  /* 0x0000000000017941 */ /* 0x000fea0003800200 */
.L_x_5779:
        /* <DEDUP_REMOVED lines=14> */
.L_x_5782:
[----:B------:R-:W-:Y:S05]  /*d190*/  BSYNC.RECONVERGENT B1 ;  /* 0x0000000000017941 */ /* 0x000fea0003800200 */
.L_x_5781:
[----:B------:R-:W-:-:S04]  /*d1a0*/  F2FP.BF16.F32.PACK_AB R6, RZ, R6 ;  /* 0x00000006ff06723e */ /* 0x000fc800000010ff */
[----:B------:R-:W-:-:S07]  /*d1b0*/  PRMT R165, R6, 0x7610, R165 ;  /* 0x0000761006a57816 */ /* 0x000fce00000000a5 */
.L_x_5778:
        /* <DEDUP_REMOVED lines=16> */
.L_x_5785:
[----:B------:R-:W-:Y:S05]  /*d2c0*/  BSYNC.RECONVERGENT B1 ;  /* 0x0000000000017941 */ /* 0x000fea0003800200 */
.L_x_5784:
        /* <DEDUP_REMOVED lines=15> */
.L_x_5787:
[----:B------:R-:W-:Y:S05]  /*d3c0*/  BSYNC.RECONVERGENT B1 ;  /* 0x0000000000017941 */ /* 0x000fea0003800200 */
.L_x_5786:
[----:B------:R-:W-:-:S04]  /*d3d0*/  F2FP.BF16.F32.PACK_AB R6, RZ, R6 ;  /* 0x00000006ff06723e */ /* 0x000fc800000010ff */
[----:B------:R-:W-:-:S07]  /*d3e0*/  PRMT R165, R165, 0x5410, R6 ;  /* 0x00005410a5a57816 */ /* 0x000fce0000000006 */
.L_x_5783:
        /* <DEDUP_REMOVED lines=15> */
.L_x_5790:
[----:B------:R-:W-:Y:S05]  /*d4e0*/  BSYNC.RECONVERGENT B1 ;  /* 0x0000000000017941 */ /* 0x000fea0003800200 */
.L_x_5789:
        /* <DEDUP_REMOVED lines=14> */
.L_x_5792:
[----:B------:R-:W-:Y:S05]  /*d5d0*/  BSYNC.RECONVERGENT B1 ;  /* 0x0000000000017941 */ /* 0x000fea0003800200 */
.L_x_5791:
[----:B------:R-:W-:-:S04]  /*d5e0*/  F2FP.BF16.F32.PACK_AB R6, RZ, R6 ;  /* 0x00000006ff06723e */ /* 0x000fc800000010ff */
[----:B------:R-:W-:-:S07]  /*d5f0*/  PRMT R166, R6, 0x7610, R166 ;  /* 0x0000761006a67816 */ /* 0x000fce00000000a6 */
.L_x_5788:
        /* <DEDUP_REMOVED lines=16> */
.L_x_5795:
[----:B------:R-:W-:Y:S05]  /*d700*/  BSYNC.RECONVERGENT B1 ;  /* 0x0000000000017941 */ /* 0x000fea0003800200 */
.L_x_5794:
        /* <DEDUP_REMOVED lines=15> */
.L_x_5797:
[----:B------:R-:W-:Y:S05]  /*d800*/  BSYNC.RECONVERGENT B1 ;  /* 0x0000000000017941 */ /* 0x000fea0003800200 */
.L_x_5796:
[----:B------:R-:W-:-:S04]  /*d810*/  F2FP.BF16.F32.PACK_AB R6, RZ, R6 ;  /* 0x00000006ff06723e */ /* 0x000fc800000010ff */
[----:B------:R-:W-:-:S07]  /*d820*/  PRMT R166, R166, 0x5410, R6 ;  /* 0x00005410a6a67816 */ /* 0x000fce0000000006 */
.L_x_5793:
        /* <DEDUP_REMOVED lines=15> */
.L_x_5800:
[----:B------:R-:W-:Y:S05]  /*d920*/  BSYNC.RECONVERGENT B1 ;  /* 0x0000000000017941 */ /* 0x000fea0003800200 */
.L_x_5799:
        /* <DEDUP_REMOVED lines=14> */
.L_x_5802:
[----:B------:R-:W-:Y:S05]  /*da10*/  BSYNC.RECONVERGENT B1 ;  /* 0x0000000000017941 */ /* 0x000fea0003800200 */
.L_x_5801:
[----:B------:R-:W-:-:S04]  /*da20*/  F2FP.BF16.F32.PACK_AB R6, RZ, R6 ;  /* 0x00000006ff06723e */ /* 0x000fc800000010ff */
[----:B------:R-:W-:-:S07]  /*da30*/  PRMT R167, R6, 0x7610, R167 ;  /* 0x0000761006a77816 */ /* 0x000fce00000000a7 */
.L_x_5798:
[----:B012---:R-:W2:Y:S04]  /*da40*/  LDL R7, [R1+0x8] ;  /* 0x0000080001077983 */ /* 0x007ea80000100800 */
        /* <DEDUP_REMOVED lines=63> */
.L_x_5767:
        /* <DEDUP_REMOVED lines=15> */
.L_x_5805:
[----:B------:R-:W-:Y:S05]  /*df30*/  BSYNC.RECONVERGENT B1 ;  /* 0x0000000000017941 */ /* 0x000fea0003800200 */
.L_x_5804:
        /* <DEDUP_REMOVED lines=14> */
.L_x_5807:
[----:B------:R-:W-:Y:S05]  /*e020*/  BSYNC.RECONVERGENT B1 ;  /* 0x0000000000017941 */ /* 0x000fea0003800200 */
.L_x_5806:
[----:B------:R-:W-:Y:S02]  /*e030*/  F2FP.BF16.F32.PACK_AB R7, RZ, R7 ;  /* 0x00000007ff07723e */ /* 0x000fe400000010ff */
[----:B------:R-:W-:Y:S02]  /*e040*/  MOV R136, R6 ;  /* 0x0000000600887202 */ /* 0x000fe40000000f00 */
[----:B------:R-:W-:-:S07]  /*e050*/  PRMT R164, R7, 0x7610, R164 ;  /* 0x0000761007a47816 */ /* 0x000fce00000000a4 */
.L_x_5803:
[----:B------:R-:W-:Y:S05]  /*e060*/  BRA.U !UP3, `(.L_x_5808) ;  /* 0x000000010b8c7547 */ /* 0x000fea000b800000 */
[----:B-----5:R-:W-:Y:S01]  /*e070*/  LOP3.LUT P0, RZ, R200, 0xff00, RZ, 0xc0, !PT ;  /* 0x0000ff00c8ff7812 */ /* 0x020fe2000780c0ff */
[----:B------:R-:W-:Y:S01]  /*e080*/  BSSY.RECONVERGENT B1, `(.L_x_5809) ;  /* 0x000000e000017945 */ /* 0x000fe20003800200 */
[----:B012---:R-:W-:-:S11]  /*e090*/  IMAD.MOV.U32 R6, RZ, RZ, RZ ;  /* 0x000000ffff067224 */ /* 0x007fd600078e00ff */
        /* <DEDUP_REMOVED lines=12> */
.L_x_5810:
[----:B------:R-:W-:Y:S05]  /*e160*/  BSYNC.RECONVERGENT B1 ;  /* 0x0000000000017941 */ /* 0x000fea0003800200 */
.L_x_5809:
        /* <DEDUP_REMOVED lines=15> */
.L_x_5812:
[----:B------:R-:W-:Y:S05]  /*e260*/  BSYNC.RECONVERGENT B1 ;  /* 0x0000000000017941 */ /* 0x000fea0003800200 */
.L_x_5811:
[----:B------:R-:W-:Y:S01]  /*e270*/  F2FP.BF16.F32.PACK_AB R7, RZ, R7 ;  /* 0x00000007ff07723e */ /* 0x000fe200000010ff */
[----:B------:R-:W-:-:S03]  /*e280*/  IMAD.MOV.U32 R137, RZ, RZ, R6 ;  /* 0x000000ffff897224 */ /* 0x000fc600078e0006 */
[----:B------:R-:W-:-:S07]  /*e290*/  PRMT R164, R164, 0x5410, R7 ;  /* 0x00005410a4a47816 */ /* 0x000fce0000000007 */
.L_x_5808:
        /* <DEDUP_REMOVED lines=15> */
.L_x_5815:
[----:B------:R-:W-:Y:S05]  /*e390*/  BSYNC.RECONVERGENT B1 ;  /* 0x0000000000017941 */ /* 0x000fea0003800200 */
.L_x_5814:
        /* <DEDUP_REMOVED lines=14> */
.L_x_5817:
[----:B------:R-:W-:Y:S05]  /*e480*/  BSYNC.RECONVERGENT B1 ;  /* 0x0000000000017941 */ /* 0x000fea0003800200 */
.L_x_5816:
[----:B------:R-:W-:Y:S02]  /*e490*/  F2FP.BF16.F32.PACK_AB R7, RZ, R7 ;  /* 0x00000007ff07723e */ /* 0x000fe400000010ff */
[----:B------:R-:W-:Y:S02]  /*e4a0*/  MOV R138, R6 ;  /* 0x00000006008a7202 */ /* 0x000fe40000000f00 */
[----:B------:R-:W-:-:S07]  /*e4b0*/  PRMT R165, R7, 0x7610, R165 ;  /* 0x0000761007a57816 */ /* 0x000fce00000000a5 */
.L_x_5813:
        /* <DEDUP_REMOVED lines=16> */
.L_x_5820:
[----:B------:R-:W-:Y:S05]  /*e5c0*/  BSYNC.RECONVERGENT B1 ;  /* 0x0000000000017941 */ /* 0x000fea0003800200 */
.L_x_5819:
        /* <DEDUP_REMOVED lines=15> */
.L_x_5822:
[----:B------:R-:W-:Y:S05]  /*e6c0*/  BSYNC.RECONVERGENT B1 ;  /* 0x0000000000017941 */ /* 0x000fea0003800200 */
.L_x_5821:
[----:B------:R-:W-:Y:S02]  /*e6d0*/  F2FP.BF16.F32.PACK_AB R7, RZ, R7 ;  /* 0x00000007ff07723e */ /* 0x000fe400000010ff */
[----:B------:R-:W-:Y:S02]  /*e6e0*/  MOV R139, R6 ;  /* 0x00000006008b7202 */ /* 0x000fe40000000f00 */
[----:B------:R-:W-:-:S07]  /*e6f0*/  PRMT R165, R165, 0x5410, R7 ;  /* 0x00005410a5a57816 */ /* 0x000fce0000000007 */
.L_x_5818:
[----:B------:R-:W-:Y:S05]  /*e700*/  BRA.U !UP3, `(.L_x_5823) ;  /* 0x000000010b847547 */ /* 0x000fea000b800000 */
[----:B-----5:R-:W-:Y:S01]  /*e710*/  LOP3.LUT P0, RZ, R201, 0xff, RZ, 0xc0, !PT ;  /* 0x000000ffc9ff7812 */ /* 0x020fe2000780c0ff */
[----:B------:R-:W-:Y:S01]  /*e720*/  BSSY.RECONVERGENT B1, `(.L_x_5824) ;  /* 0x000000d000017945 */ /* 0x000fe20003800200 */
[----:B012---:R-:W-:-:S11]  /*e730*/  HFMA2 R6, -RZ, RZ, 0, 0 ;  /* 0x00000000ff067431 */ /* 0x007fd600000001ff */
        /* <DEDUP_REMOVED lines=11> */
.L_x_5825:
[----:B------:R-:W-:Y:S05]  /*e7f0*/  BSYNC.RECONVERGENT B1 ;  /* 0x0000000000017941 */ /* 0x000fea0003800200 */
.L_x_5824:
        /* <DEDUP_REMOVED lines=14> */
.L_x_5827:
[----:B------:R-:W-:Y:S05]  /*e8e0*/  BSYNC.RECONVERGENT B1 ;  /* 0x0000000000017941 */ /* 0x000fea0003800200 */
.L_x_5826:
[----:B------:R-:W-:Y:S02]  /*e8f0*/  F2FP.BF16.F32.PACK_AB R7, RZ, R7 ;  /* 0x00000007ff07723e */ /* 0x000fe400000010ff */
[----:B------:R-:W-:Y:S02]  /*e900*/  MOV R140, R6 ;  /* 0x00000006008c7202 */ /* 0x000fe40000000f00 */
[----:B------:R-:W-:-:S07]  /*e910*/  PRMT R166, R7, 0x7610, R166 ;  /* 0x0000761007a67816 */ /* 0x000fce00000000a6 */
.L_x_5823:
        /* <DEDUP_REMOVED lines=16> */
.L_x_5830:
[----:B------:R-:W-:Y:S05]  /*ea20*/  BSYNC.RECONVERGENT B1 ;  /* 0x0000000000017941 */ /* 0x000fea0003800200 */
.L_x_5829:
        /* <DEDUP_REMOVED lines=15> */
.L_x_5832:
[----:B------:R-:W-:Y:S05]  /*eb20*/  BSYNC.RECONVERGENT B1 ;  /* 0x0000000000017941 */ /* 0x000fea0003800200 */
.L_x_5831:
[----:B------:R-:W-:Y:S02]  /*eb30*/  F2FP.BF16.F32.PACK_AB R7, RZ, R7 ;  /* 0x00000007ff07723e */ /* 0x000fe400000010ff */
[----:B------:R-:W-:Y:S02]  /*eb40*/  MOV R141, R6 ;  /* 0x00000006008d7202 */ /* 0x000fe40000000f00 */
[----:B------:R-:W-:-:S07]  /*eb50*/  PRMT R166, R166, 0x5410, R7 ;  /* 0x00005410a6a67816 */ /* 0x000fce0000000007 */
.L_x_5828:
        /* <DEDUP_REMOVED lines=15> */
.L_x_5835:
[----:B------:R-:W-:Y:S05]  /*ec50*/  BSYNC.RECONVERGENT B1 ;  /* 0x0000000000017941 */ /* 0x000fea0003800200 */
.L_x_5834:
        /* <DEDUP_REMOVED lines=14> */
.L_x_5837:
[----:B------:R-:W-:Y:S05]  /*ed40*/  BSYNC.RECONVERGENT B1 ;  /* 0x0000000000017941 */ /* 0x000fea0003800200 */
.L_x_5836:
[----:B------:R-:W-:Y:S02]  /*ed50*/  F2FP.BF16.F32.PACK_AB R7, RZ, R7 ;  /* 0x00000007ff07723e */ /* 0x000fe400000010ff */
[----:B------:R-:W-:Y:S02]  /*ed60*/  MOV R142, R6 ;  /* 0x00000006008e7202 */ /* 0x000fe40000000f00 */
[----:B------:R-:W-:-:S07]  /*ed70*/  PRMT R167, R7, 0x7610, R167 ;  /* 0x0000761007a77816 */ /* 0x000fce00000000a7 */
.L_x_5833:
[----:B------:R-:W-:Y:S05]  /*ed80*/  BRA.U !UP3, `(.L_x_5759) ;  /* 0x000000010b987547 */ /* 0x000fea000b800000 */
[----:B------:R3:W5:Y:S04]  /*ed90*/  LDL R196, [R1+0x8] ;  /* 0x0000080001c47983 */ /* 0x0007680000100800 */
[----:B------:R3:W5:Y:S02]  /*eda0*/  LDL R195, [R1+0x10] ;  /* 0x0000100001c37983 */ /* 0x0007640000100800 */
[----:B-----5:R-:W-:Y:S01]  /*edb0*/  ISETP.GE.U32.AND P0, PT, R200, RZ, PT ;  /* 0x000000ffc800720c */ /* 0x020fe20003f06070 */
[----:B------:R-:W-:Y:S01]  /*edc0*/  BSSY.RECONVERGENT B1, `(.L_x_5838) ;  /* 0x000000f000017945 */ /* 0x000fe20003800200 */
[----:B012---:R-:W-:Y:S02]  /*edd0*/  IMAD.MOV.U32 R6, RZ, RZ, RZ ;  /* 0x000000ffff067224 */ /* 0x007fe400078e00ff */
[----:B------:R-:W-:-:S13]  /*ede0*/  ISETP.GE.U32.AND.EX P0, PT, R201, 0x1000000, PT, P0 ;  /* 0x01000000c900780c */ /* 0x000fda0003f06100 */
[----:B---3--:R-:W-:Y:S05]  /*edf0*/  @!P0 BRA `(.L_x_5839) ;  /* 0x00000000002c8947 */ /* 0x008fea0003800000 */
        /* <DEDUP_REMOVED lines=11> */
.L_x_5839:
[----:B------:R-:W-:Y:S05]  /*eeb0*/  BSYNC.RECONVERGENT B1 ;  /* 0x0000000000017941 */ /* 0x000fea0003800200 */
.L_x_5838:
        /* <DEDUP_REMOVED lines=15> */
.L_x_5841:
[----:B------:R-:W-:Y:S05]  /*efb0*/  BSYNC.RECONVERGENT B1 ;  /* 0x0000000000017941 */ /* 0x000fea0003800200 */
.L_x_5840:
[----:B------:R-:W-:Y:S01]  /*efc0*/  F2FP.BF16.F32.PACK_AB R7, RZ, R7 ;  /* 0x00000007ff07723e */ /* 0x000fe200000010ff */
[----:B------:R-:W-:-:S03]  /*efd0*/  IMAD.MOV.U32 R143, RZ, RZ, R6 ;  /* 0x000000ffff8f7224 */ /* 0x000fc600078e0006 */
[----:B------:R-:W-:-:S07]  /*efe0*/  PRMT R167, R167, 0x5410, R7 ;  /* 0x00005410a7a77816 */ /* 0x000fce0000000007 */
.L_x_5759:
[----:B012---:R-:W0:Y:S01]  /*eff0*/  @P5 LDC.64 R6, c[0x0][0x478] ;  /* 0x00011e00ff065b82 */ /* 0x007e220000000a00 */
[----:B------:R-:W1:Y:S01]  /*f000*/  @UP3 LDCU.64 UR6, c[0x0][0x468] ;  /* 0x00008d00ff0637ac */ /* 0x000e620008000a00 */
[----:B------:R-:W-:Y:S01]  /*f010*/  PLOP3.LUT P0, PT, PT, PT, UP3, 0x80, 0x8 ;  /* 0x000000000008781c */ /* 0x000fe20003f0f038 */
[C---:B0-----:R-:W-:Y:S01]  /*f020*/  @P5 IMAD.WIDE.U32 R6, R193.reuse, 0x20, R6 ;  /* 0x00000020c1065825 */ /* 0x041fe200078e0006 */
[----:B------:R-:W-:-:S04]  /*f030*/  IADD3 R193, PT, PT, R193, 0x80, RZ ;  /* 0x00000080c1c17810 */ /* 0x000fc80007ffe0ff */
[----:B------:R-:W-:Y:S04]  /*f040*/  @P5 STG.E.128 desc[UR20][R6.64], R68 ;  /* 0x0000004406005986 */ /* 0x000fe8000c101d14 */
[----:B------:R0:W-:Y:S01]  /*f050*/  @P5 STG.E.128 desc[UR20][R6.64+0x10], R160 ;  /* 0x000010a006005986 */ /* 0x0001e2000c101d14 */
[----:B------:R-:W-:Y:S02]  /*f060*/  PLOP3.LUT P5, PT, PT, PT, UP3, 0x80, 0x8 ;  /* 0x000000000008781c */ /* 0x000fe40003faf038 */
[----:B0-----:R-:W-:-:S05]  /*f070*/  MOV R6, 0x10 ;  /* 0x0000001000067802 */ /* 0x001fca0000000f00 */
[C---:B-1----:R-:W-:Y:S01]  /*f080*/  @P0 IMAD.WIDE.U32 R6, R192.reuse, R6, UR6 ;  /* 0x00000006c0060e25 */ /* 0x042fe2000f8e0006 */
[----:B------:R-:W-:-:S05]  /*f090*/  IADD3 R192, PT, PT, R192, 0x80, RZ ;  /* 0x00000080c0c07810 */ /* 0x000fca0007ffe0ff */
[----:B------:R2:W-:Y:S02]  /*f0a0*/  @P5 STG.E.128 desc[UR20][R6.64], R164 ;  /* 0x000000a406005986 */ /* 0x0005e4000c101d14 */
.L_x_5748:
[----:B------:R-:W-:Y:S05]  /*f0b0*/  BSYNC.RECONVERGENT B0 ;  /* 0x0000000000007941 */ /* 0x000fea0003800200 */
.L_x_5747:
[----:B------:R-:W-:Y:S04]  /*f0c0*/  BSSY.RECONVERGENT B0, `(.L_x_5842) ;  /* 0x00003dd000007945 */ /* 0x000fe80003800200 */
[----:B------:R-:W-:Y:S05]  /*f0d0*/  @!P4 BRA `(.L_x_5843) ;  /* 0x0000003c006cc947 */ /* 0x000fea0003800000 */
[----:B------:R-:W-:-:S04]  /*f0e0*/  UISETP.NE.U32.AND UP0, UPT, UR24, URZ, UPT ;  /* 0x000000ff1800728c */ /* 0x000fc8000bf05070 */
[----:B------:R-:W-:Y:S01]  /*f0f0*/  UISETP.NE.AND.EX UP0, UPT, UR25, URZ, UPT, UP0 ;  /* 0x000000ff1900728c */ /* 0x000fe2000bf05300 */
[----:B------:R-:W-:Y:S10]  /*f100*/  BRA.U !UP3, `(.L_x_5844) ;  /* 0x000000010b0c7547 */ /* 0x000ff4000b800000 */
[----:B012---:R-:W0:Y:S02]  /*f110*/  LDC.64 R6, c[0x0][0x390] ;  /* 0x0000e400ff067b82 */ /* 0x007e240000000a00 */
[----:B0-----:R-:W-:-:S05]  /*f120*/  IMAD.WIDE.U32 R6, R192, 0x10, R6 ;  /* 0x00000010c0067825 */ /* 0x001fca00078e0006 */
[----:B-----5:R3:W5:Y:S02]  /*f130*/  LDG.E.128 R188, desc[UR20][R6.64] ;  /* 0x0000001406bc7981 */ /* 0x020764000c1e1d00 */
.L_x_5844:
[----:B------:R-:W-:Y:S05]  /*f140*/  BRA.U !UP0, `(.L_x_5845) ;  /* 0x0000001908407547 */ /* 0x000fea000b800000 */
[----:B------:R-:W-:-:S04]  /*f150*/  UISETP.NE.U32.AND UP0, UPT, UR26, URZ, UPT ;  /* 0x000000ff1a00728c */ /* 0x000fc8000bf05070 */
[----:B------:R-:W-:-:S06]  /*f160*/  UISETP.NE.AND.EX UP0, UPT, UR27, URZ, UPT, UP0 ;  /* 0x000000ff1b00728c */ /* 0x000fcc000bf05300 */
[----:B------:R-:W-:-:S13]  /*f170*/  PLOP3.LUT P5, PT, PT, PT, UP0, 0x80, 0x8 ;  /* 0x000000000008781c */ /* 0x000fda0003faf008 */
[----:B------:R-:W-:Y:S05]  /*f180*/  @!P5 BRA `(.L_x_5846) ;  /* 0x0000000c0060d947 */ /* 0x000fea0003800000 */
[----:B------:R-:W-:Y:S02]  /*f190*/  PLOP3.LUT P0, PT, PT, PT, UP2, 0x80, 0x8 ;  /* 0x000000000008781c */ /* 0x000fe40003f0f028 */
[----:B0123--:R-:W-:Y:S02]  /*f1a0*/  MOV R6, UR8 ;  /* 0x0000000800067c02 */ /* 0x00ffe40008000f00 */
        /* <DEDUP_REMOVED lines=24> */
.L_x_5847:
        /* <DEDUP_REMOVED lines=27> */
.L_x_5848:
        /* <DEDUP_REMOVED lines=25> */
.L_x_5849:
        /* <DEDUP_REMOVED lines=9> */
[----:B------:R-:W-:Y:S01]  /*f700*/  LOP3.LUT P6, RZ, R202, 0xff000000, RZ, 0xc0, !PT ;  /* 0xff000000caff7812 */ /* 0x000fe200078cc0ff */
[----:B------:R-:W-:-:S12]  /*f710*/  HFMA2 R70, -RZ, RZ, 0, 0 ;  /* 0x00000000ff467431 */ /* 0x000fd800000001ff */
        /* <DEDUP_REMOVED lines=8> */
[----:B------:R-:W-:Y:S01]  /*f7a0*/  MOV R70, RZ ;  /* 0x000000ff00467202 */ /* 0x000fe20000000f00 */
[----:B0-----:R-:W-:-:S04]  /*f7b0*/  @P6 FMUL.FTZ R7, R69, R7 ;  /* 0x0000000745076220 */ /* 0x001fc80000410000 */
[----:B------:R-:W-:Y:S01]  /*f7c0*/  @P6 FMUL.FTZ R6, R7, R6 ;  /* 0x0000000607066220 */ /* 0x000fe20000410000 */
[----:B------:R-:W-:-:S04]  /*f7d0*/  PRMT R7, R57, 0x7632, R7 ;  /* 0x0000763239077816 */ /* 0x000fc80000000007 */
[----:B------:R-:W-:-:S05]  /*f7e0*/  @P6 SHF.L.U32 R7, R7, 0x10, RZ ;  /* 0x0000001007076819 */ /* 0x000fca00000006ff */
[----:B------:R-:W-:-:S05]  /*f7f0*/  @P6 FMUL.FTZ R70, R6, R7 ;  /* 0x0000000706466220 */ /* 0x000fca0000410000 */
[----:B------:R-:W-:-:S04]  /*f800*/  F2FP.BF16.F32.PACK_AB R70, RZ, R70 ;  /* 0x00000046ff46723e */ /* 0x000fc800000010ff */
[----:B------:R-:W-:-:S07]  /*f810*/  PRMT R165, R165, 0x5410, R70 ;  /* 0x00005410a5a57816 */ /* 0x000fce0000000046 */
.L_x_5850:
        /* <DEDUP_REMOVED lines=25> */
.L_x_5851:
        /* <DEDUP_REMOVED lines=19> */
[----:B------:R-:W-:Y:S02]  /*fae0*/  HFMA2 R160, -RZ, RZ, 0, 0 ;  /* 0x00000000ffa07431 */ /* 0x000fe400000001ff */
[----:B0-----:R-:W-:-:S04]  /*faf0*/  @P6 FMUL.FTZ R7, R71, R7 ;  /* 0x0000000747076220 */ /* 0x001fc80000410000 */
[----:B------:R-:W-:Y:S01]  /*fb00*/  @P6 FMUL.FTZ R6, R7, R6 ;  /* 0x0000000607066220 */ /* 0x000fe20000410000 */
[----:B------:R-:W-:-:S04]  /*fb10*/  PRMT R7, R58, 0x7632, R7 ;  /* 0x000076323a077816 */ /* 0x000fc80000000007 */
[----:B------:R-:W-:-:S05]  /*fb20*/  @P6 SHF.L.U32 R7, R7, 0x10, RZ ;  /* 0x0000001007076819 */ /* 0x000fca00000006ff */
[----:B------:R-:W-:-:S05]  /*fb30*/  @P6 FMUL.FTZ R160, R6, R7 ;  /* 0x0000000706a06220 */ /* 0x000fca0000410000 */
[----:B------:R-:W-:-:S04]  /*fb40*/  F2FP.BF16.F32.PACK_AB R160, RZ, R160 ;  /* 0x000000a0ffa0723e */ /* 0x000fc800000010ff */
[----:B------:R-:W-:-:S07]  /*fb50*/  PRMT R166, R166, 0x5410, R160 ;  /* 0x00005410a6a67816 */ /* 0x000fce00000000a0 */
.L_x_5852:
        /* <DEDUP_REMOVED lines=25> */
.L_x_5853:
[----:B------:R-:W2:Y:S04]  /*fcf0*/  LDL R161, [R1+0x28] ;  /* 0x0000280001a17983 */ /* 0x000ea80000100800 */
[----:B------:R-:W3:Y:S01]  /*fd00*/  LDL R7, [R1+0x24] ;  /* 0x0000240001077983 */ /* 0x000ee20000100800 */
[----:B------:R-:W-:Y:S01]  /*fd10*/  MOV R6, UR8 ;  /* 0x0000000800067c02 */ /* 0x000fe20008000f00 */
[----:B------:R-:W-:Y:S01]  /*fd20*/  IMAD.MOV.U32 R162, RZ, RZ, R160 ;  /* 0x000000ffffa27224 */ /* 0x000fe200078e00a0 */
[----:B------:R-:W-:Y:S02]  /*fd30*/  PLOP3.LUT P6, PT, PT, PT, UP2, 0x80, 0x8 ;  /* 0x000000000008781c */ /* 0x000fe40003fcf028 */
[----:B------:R-:W-:Y:S02]  /*fd40*/  MOV R160, R70 ;  /* 0x0000004600a07202 */ /* 0x000fe40000000f00 */
[----:B------:R-:W-:Y:S01]  /*fd50*/  MOV R70, R68 ;  /* 0x0000004400467202 */ /* 0x000fe20000000f00 */
[----:B------:R-:W-:-:S02]  /*fd60*/  IMAD.MOV.U32 R68, RZ, RZ, R194 ;  /* 0x000000ffff447224 */ /* 0x000fc400078e00c2 */
[----:B--2---:R-:W-:Y:S01]  /*fd70*/  @P0 FFMA.FTZ R6, R161, R6, UR10 ;  /* 0x0000000aa1060e23 */ /* 0x004fe20008010006 */
[----:B------:R-:W-:Y:S02]  /*fd80*/  PLOP3.LUT P0, PT, PT, PT, UP2, 0x80, 0x8 ;  /* 0x000000000008781c */ /* 0x000fe40003f0f028 */
[----:B------:R-:W-:-:S03]  /*fd90*/  MOV R161, R71 ;  /* 0x0000004700a17202 */ /* 0x000fc60000000f00 */
[----:B---3--:R-:W-:Y:S01]  /*fda0*/  @P6 FADD.FTZ R7, R7, -R6 ;  /* 0x8000000607076221 */ /* 0x008fe20000010000 */
[----:B------:R-:W-:Y:S02]  /*fdb0*/  MOV R6, R187 ;  /* 0x000000bb00067202 */ /* 0x000fe40000000f00 */
[----:B------:R-:W-:Y:S02]  /*fdc0*/  MOV R71, R69 ;  /* 0x0000004500477202 */ /* 0x000fe40000000f00 */
[----:B------:R-:W-:-:S03]  /*fdd0*/  MOV R69, R163 ;  /* 0x000000a300457202 */ /* 0x000fc60000000f00 */
[----:B------:R-:W-:-:S05]  /*fde0*/  @P0 FFMA.FTZ R6, R7, UR32, R187 ;  /* 0x0000002007060c23 */ /* 0x000fca00080100bb */
[----:B------:R-:W-:Y:S01]  /*fdf0*/  MOV R163, R6 ;  /* 0x0000000600a37202 */ /* 0x000fe20000000f00 */
        /* <DEDUP_REMOVED lines=9> */
[----:B------:R-:W-:-:S03]  /*fe90*/  PRMT R7, R59, 0x7632, R7 ;  /* 0x000076323b077816 */ /* 0x000fc60000000007 */
[----:B------:R-:W-:Y:S01]  /*fea0*/  FADD.FTZ R151, R151, R194 ;  /* 0x000000c297977221 */ /* 0x000fe20000010000 */
[----:B------:R-:W-:Y:S02]  /*feb0*/  @P0 SHF.L.U32 R7, R7, 0x10, RZ ;  /* 0x0000001007070819 */ /* 0x000fe400000006ff */
[----:B------:R-:W-:-:S03]  /*fec0*/  MOV R194, RZ ;  /* 0x000000ff00c27202 */ /* 0x000fc60000000f00 */
[----:B------:R-:W-:-:S05]  /*fed0*/  @P0 FMUL.FTZ R194, R6, R7 ;  /* 0x0000000706c20220 */ /* 0x000fca0000410000 */
[----:B------:R-:W-:-:S04]  /*fee0*/  F2FP.BF16.F32.PACK_AB R6, RZ, R194 ;  /* 0x000000c2ff06723e */ /* 0x000fc800000010ff */
[----:B------:R-:W-:Y:S01]  /*fef0*/  PRMT R167, R167, 0x5410, R6 ;  /* 0x00005410a7a77816 */ /* 0x000fe20000000006 */
[----:B------:R-:W-:Y:S06]  /*ff00*/  BRA `(.L_x_5854) ;  /* 0x0000002c00b87947 */ /* 0x000fec0003800000 */
.L_x_5846:
[----:B------:R-:W-:Y:S05]  /*ff10*/  BRA.U !UP3, `(.L_x_5855) ;  /* 0x000000010b507547 */ /* 0x000fea000b800000 */
[----:B------:R-:W-:Y:S01]  /*ff20*/  PLOP3.LUT P0, PT, PT, PT, UP2, 0x80, 0x8 ;  /* 0x000000000008781c */ /* 0x000fe20003f0f028 */
[----:B0123--:R-:W-:Y:S01]  /*ff30*/  IMAD.U32 R6, RZ, RZ, UR8 ;  /* 0x00000008ff067e24 */ /* 0x00ffe2000f8e00ff */
        /* <DEDUP_REMOVED lines=18> */
.L_x_5855:
[----:B------:R-:W-:Y:S05]  /*10060*/  BRA.U !UP3, `(.L_x_5856) ;  /* 0x000000010b587547 */ /* 0x000fea000b800000 */
[----:B------:R-:W4:Y:S01]  /*10070*/  LDL R195, [R1+0x2c] ;  /* 0x00002c0001c37983 */ /* 0x000f220000100800 */
[----:B------:R-:W-:Y:S01]  /*10080*/  PLOP3.LUT P0, PT, PT, PT, UP2, 0x80, 0x8 ;  /* 0x000000000008781c */ /* 0x000fe20003f0f028 */
[----:B0123--:R-:W-:Y:S01]  /*10090*/  IMAD.U32 R6, RZ, RZ, UR8 ;  /* 0x00000008ff067e24 */ /* 0x00ffe2000f8e00ff */
        /* <DEDUP_REMOVED lines=15> */
[----:B----4-:R-:W-:-:S05]  /*10190*/  @P6 SHF.L.U32 R194, R195, 0x10, RZ ;  /* 0x00000010c3c26819 */ /* 0x010fca00000006ff */
[----:B------:R-:W-:-:S05]  /*101a0*/  @P6 FMUL.FTZ R7, R194, R6 ;  /* 0x00000006c2076220 */ /* 0x000fca0000410000 */
[----:B------:R-:W-:-:S04]  /*101b0*/  F2FP.BF16.F32.PACK_AB R7, RZ, R7 ;  /* 0x00000007ff07723e */ /* 0x000fc800000010ff */
[----:B------:R-:W-:-:S07]  /*101c0*/  PRMT R164, R164, 0x5410, R7 ;  /* 0x00005410a4a47816 */ /* 0x000fce0000000007 */
.L_x_5856:
        /* <DEDUP_REMOVED lines=21> */
.L_x_5857:
[----:B------:R-:W-:Y:S05]  /*10320*/  BRA.U !UP3, `(.L_x_5858) ;  /* 0x000000010b587547 */ /* 0x000fea000b800000 */
        /* <DEDUP_REMOVED lines=21> */
[----:B------:R-:W-:-:S07]  /*10480*/  PRMT R165, R165, 0x5410, R6 ;  /* 0x00005410a5a57816 */ /* 0x000fce0000000006 */
.L_x_5858:
        /* <DEDUP_REMOVED lines=21> */
.L_x_5859:
        /* <DEDUP_REMOVED lines=23> */
.L_x_5860:
        /* <DEDUP_REMOVED lines=21> */
.L_x_5861:
[----:B------:R-:W-:Y:S05]  /*108a0*/  BRA.U !UP3, `(.L_x_5854) ;  /* 0x000000250b507547 */ /* 0x000fea000b800000 */
[----:B------:R-:W4:Y:S04]  /*108b0*/  LDL R194, [R1+0x28] ;  /* 0x0000280001c27983 */ /* 0x000f280000100800 */
[----:B0123--:R-:W2:Y:S01]  /*108c0*/  LDL R7, [R1+0x24] ;  /* 0x0000240001077983 */ /* 0x00fea20000100800 */
[----:B------:R-:W-:Y:S01]  /*108d0*/  PLOP3.LUT P6, PT, PT, PT, UP2, 0x80, 0x8 ;  /* 0x000000000008781c */ /* 0x000fe20003fcf028 */
[----:B------:R-:W-:Y:S01]  /*108e0*/  IMAD.U32 R6, RZ, RZ, UR8 ;  /* 0x00000008ff067e24 */ /* 0x000fe2000f8e00ff */
[----:B------:R-:W-:-:S11]  /*108f0*/  PLOP3.LUT P0, PT, PT, PT, UP2, 0x80, 0x8 ;  /* 0x000000000008781c */ /* 0x000fd60003f0f028 */
[----:B----4-:R-:W-:Y:S01]  /*10900*/  @P6 FFMA.FTZ R6, R194, R6, UR10 ;  /* 0x0000000ac2066e23 */ /* 0x010fe20008010006 */
[----:B------:R-:W-:Y:S01]  /*10910*/  PLOP3.LUT P6, PT, PT, PT, UP2, 0x80, 0x8 ;  /* 0x000000000008781c */ /* 0x000fe20003fcf028 */
[----:B------:R-:W-:Y:S02]  /*10920*/  HFMA2 R194, -RZ, RZ, 0, 0 ;  /* 0x00000000ffc27431 */ /* 0x000fe400000001ff */
[----:B--2---:R-:W-:Y:S01]  /*10930*/  @P0 FADD.FTZ R6, R7, -R6 ;  /* 0x8000000607060221 */ /* 0x004fe20000010000 */
        /* <DEDUP_REMOVED lines=17> */
.L_x_5845:
[----:B------:R-:W-:-:S04]  /*10a50*/  UISETP.NE.U32.AND UP0, UPT, UR26, URZ, UPT ;  /* 0x000000ff1a00728c */ /* 0x000fc8000bf05070 */
[----:B------:R-:W-:-:S06]  /*10a60*/  UISETP.NE.AND.EX UP0, UPT, UR27, URZ, UPT, UP0 ;  /* 0x000000ff1b00728c */ /* 0x000fcc000bf05300 */
[----:B------:R-:W-:-:S13]  /*10a70*/  PLOP3.LUT P5, PT, PT, PT, UP0, 0x80, 0x8 ;  /* 0x000000000008781c */ /* 0x000fda0003faf008 */
[----:B------:R-:W-:Y:S05]  /*10a80*/  @!P5 BRA `(.L_x_5862) ;  /* 0x0000001000a8d947 */ /* 0x000fea0003800000 */
[----:B------:R-:W-:Y:S05]  /*10a90*/  BRA.U !UP3, `(.L_x_5863) ;  /* 0x000000010b807547 */ /* 0x000fea000b800000 */
[----:B-----5:R-:W-:Y:S01]  /*10aa0*/  LOP3.LUT P0, RZ, R202, 0xff, RZ, 0xc0, !PT ;  /* 0x000000ffcaff7812 */ /* 0x020fe2000780c0ff */
[----:B------:R-:W-:Y:S01]  /*10ab0*/  BSSY.RECONVERGENT B1, `(.L_x_5864) ;  /* 0x000000d000017945 */ /* 0x000fe20003800200 */
[----:B0123--:R-:W-:-:S11]  /*10ac0*/  IMAD.MOV.U32 R6, RZ, RZ, RZ ;  /* 0x000000ffff067224 */ /* 0x00ffd600078e00ff */
        /* <DEDUP_REMOVED lines=11> */
.L_x_5865:
[----:B------:R-:W-:Y:S05]  /*10b80*/  BSYNC.RECONVERGENT B1 ;  /* 0x0000000000017941 */ /* 0x000fea0003800200 */
.L_x_5864:
        /* <DEDUP_REMOVED lines=14> */
.L_x_5867:
[----:B------:R-:W-:Y:S05]  /*10c70*/  BSYNC.RECONVERGENT B1 ;  /* 0x0000000000017941 */ /* 0x000fea0003800200 */
.L_x_5866:
[----:B------:R-:W-:-:S04]  /*10c80*/  F2FP.BF16.F32.PACK_AB R6, RZ, R6 ;  /* 0x00000006ff06723e */ /* 0x000fc800000010ff */
[----:B------:R-:W-:-:S07]  /*10c90*/  PRMT R164, R6, 0x7610, R164 ;  /* 0x0000761006a47816 */ /* 0x000fce00000000a4 */
.L_x_5863:
[----:B------:R-:W-:Y:S05]  /*10ca0*/  BRA.U !UP3, `(.L_x_5868) ;  /* 0x000000010b887547 */ /* 0x000fea000b800000 */
[----:B-----5:R-:W-:Y:S01]  /*10cb0*/  LOP3.LUT P0, RZ, R202, 0xff00, RZ, 0xc0, !PT ;  /* 0x0000ff00caff7812 */ /* 0x020fe2000780c0ff */
[----:B------:R-:W-:Y:S01]  /*10cc0*/  BSSY.RECONVERGENT B1, `(.L_x_5869) ;  /* 0x000000e000017945 */ /* 0x000fe20003800200 */
[----:B0123--:R-:W-:-:S11]  /*10cd0*/  IMAD.MOV.U32 R6, RZ, RZ, RZ ;  /* 0x000000ffff067224 */ /* 0x00ffd600078e00ff */
        /* <DEDUP_REMOVED lines=12> */
.L_x_5870:
[----:B------:R-:W-:Y:S05]  /*10da0*/  BSYNC.RECONVERGENT B1 ;  /* 0x0000000000017941 */ /* 0x000fea0003800200 */
.L_x_5869:
        /* <DEDUP_REMOVED lines=15> */
.L_x_5872:
[----:B------:R-:W-:Y:S05]  /*10ea0*/  BSYNC.RECONVERGENT B1 ;  /* 0x0000000000017941 */ /* 0x000fea0003800200 */
.L_x_5871:
[----:B------:R-:W-:-:S04]  /*10eb0*/  F2FP.BF16.F32.PACK_AB R6, RZ, R6 ;  /* 0x00000006ff06723e */ /* 0x000fc800000010ff */
[----:B------:R-:W-:-:S07]  /*10ec0*/  PRMT R164, R164, 0x5410, R6 ;  /* 0x00005410a4a47816 */ /* 0x000fce0000000006 */
.L_x_5868:
        /* <DEDUP_REMOVED lines=15> */
.L_x_5875:
[----:B------:R-:W-:Y:S05]  /*10fc0*/  BSYNC.RECONVERGENT B1 ;  /* 0x0000000000017941 */ /* 0x000fea0003800200 */
.L_x_5874:
        /* <DEDUP_REMOVED lines=14> */
.L_x_5877:
[----:B------:R-:W-:Y:S05]  /*110b0*/  BSYNC.RECONVERGENT B1 ;  /* 0x0000000000017941 */ /* 0x000fea0003800200 */
.L_x_5876:
[----:B------:R-:W-:-:S04]  /*110c0*/  F2FP.BF16.F32.PACK_AB R6, RZ, R6 ;  /* 0x00000006ff06723e */ /* 0x000fc800000010ff */
[----:B------:R-:W-:-:S07]  /*110d0*/  PRMT R165, R6, 0x7610, R165 ;  /* 0x0000761006a57816 */ /* 0x000fce00000000a5 */
.L_x_5873:
        /* <DEDUP_REMOVED lines=16> */
.L_x_5880:
[----:B------:R-:W-:Y:S05]  /*111e0*/  BSYNC.RECONVERGENT B1 ;  /* 0x0000000000017941 */ /* 0x000fea0003800200 */
.L_x_5879:
[----:B------:R-:W-:Y:S01]  /*111f0*/  BSSY.RECONVERGENT B1, `(.L_x_5881) ;  /* 0x000000f000017945 */ /* 0x000fe20003800200 */
[----:B------:R-:W-:Y:S01]  /*11200*/  FADD.FTZ R147, R147, R6 ;  /* 0x0000000693937221 */ /* 0x000fe20000010000 */
[----:B------:R-:W-:Y:S02]  /*11210*/  MOV R6, RZ ;  /* 0x000000ff00067202 */ /* 0x000fe40000000f00 */
        /* <DEDUP_REMOVED lines=12> */
.L_x_5882:
[----:B------:R-:W-:Y:S05]  /*112e0*/  BSYNC.RECONVERGENT B1 ;  /* 0x0000000000017941 */ /* 0x000fea0003800200 */
.L_x_5881:
[----:B------:R-:W-:-:S04]  /*112f0*/  F2FP.BF16.F32.PACK_AB R6, RZ, R6 ;  /* 0x00000006ff06723e */ /* 0x000fc800000010ff */
[----:B------:R-:W-:-:S07]  /*11300*/  PRMT R165, R165, 0x5410, R6 ;  /* 0x00005410a5a57816 */ /* 0x000fce0000000006 */
.L_x_5878:
        /* <DEDUP_REMOVED lines=15> */
.L_x_5885:
[----:B------:R-:W-:Y:S05]  /*11400*/  BSYNC.RECONVERGENT B1 ;  /* 0x0000000000017941 */ /* 0x000fea0003800200 */
.L_x_5884:
        /* <DEDUP_REMOVED lines=14> */
.L_x_5887:
[----:B------:R-:W-:Y:S05]  /*114f0*/  BSYNC.RECONVERGENT B1 ;  /* 0x0000000000017941 */ /* 0x000fea0003800200 */
.L_x_5886:
[----:B------:R-:W-:-:S04]  /*11500*/  F2FP.BF16.F32.PACK_AB R6, RZ, R6 ;  /* 0x00000006ff06723e */ /* 0x000fc800000010ff */
[----:B------:R-:W-:-:S07]  /*11510*/  PRMT R166, R6, 0x7610, R166 ;  /* 0x0000761006a67816 */ /* 0x000fce00000000a6 */
.L_x_5883:
        /* <DEDUP_REMOVED lines=16> */
.L_x_5890:
[----:B------:R-:W-:Y:S05]  /*11620*/  BSYNC.RECONVERGENT B1 ;  /* 0x0000000000017941 */ /* 0x000fea0003800200 */
.L_x_5889:
        /* <DEDUP_REMOVED lines=15> */
.L_x_5892:
[----:B------:R-:W-:Y:S05]  /*11720*/  BSYNC.RECONVERGENT B1 ;  /* 0x0000000000017941 */ /* 0x000fea0003800200 */
.L_x_5891:
[----:B------:R-:W-:-:S04]  /*11730*/  F2FP.BF16.F32.PACK_AB R6, RZ, R6 ;  /* 0x00000006ff06723e */ /* 0x000fc800000010ff */
[----:B------:R-:W-:-:S07]  /*11740*/  PRMT R166, R166, 0x5410, R6 ;  /* 0x00005410a6a67816 */ /* 0x000fce0000000006 */
.L_x_5888:
        /* <DEDUP_REMOVED lines=15> */
.L_x_5895:
[----:B------:R-:W-:Y:S05]  /*11840*/  BSYNC.RECONVERGENT B1 ;  /* 0x0000000000017941 */ /* 0x000fea0003800200 */
.L_x_5894:
        /* <DEDUP_REMOVED lines=14> */
.L_x_5897:
[----:B------:R-:W-:Y:S05]  /*11930*/  BSYNC.RECONVERGENT B1 ;  /* 0x0000000000017941 */ /* 0x000fea0003800200 */
.L_x_5896:
[----:B------:R-:W-:-:S04]  /*11940*/  F2FP.BF16.F32.PACK_AB R6, RZ, R6 ;  /* 0x00000006ff06723e */ /* 0x000fc800000010ff */
[----:B------:R-:W-:-:S07]  /*11950*/  PRMT R167, R6, 0x7610, R167 ;  /* 0x0000761006a77816 */ /* 0x000fce00000000a7 */
.L_x_5893:
[----:B------:R-:W4:Y:S04]  /*11960*/  LDL R194, [R1+0x28] ;  /* 0x0000280001c27983 */ /* 0x000f280000100800 */
[----:B------:R-:W4:Y:S01]  /*11970*/  LDL R163, [R1+0x24] ;  /* 0x0000240001a37983 */ /* 0x000f220000100800 */
[----:B0123--:R-:W-:Y:S01]  /*11980*/  MOV R6, UR8 ;  /* 0x0000000800067c02 */ /* 0x00ffe20008000f00 */
        /* <DEDUP_REMOVED lines=21> */
[----:B------:R-:W-:Y:S01]  /*11ae0*/  ISETP.LT.AND P0, PT, RZ, UR33, PT ;  /* 0x00000021ff007c0c */ /* 0x000fe2000bf01270 */
        /* <DEDUP_REMOVED lines=13> */
[----:B------:R-:W-:Y:S01]  /*11bc0*/  FSEL R68, R68, RZ, P0 ;  /* 0x000000ff44447208 */ /* 0x000fe20000000000 */
[----:B----4-:R-:W-:-:S04]  /*11bd0*/  FFMA.FTZ R6, R194, R6, UR10 ;  /* 0x0000000ac2067e23 */ /* 0x010fc80008010006 */
[----:B------:R-:W-:-:S04]  /*11be0*/  FADD.FTZ R6, R163, -R6 ;  /* 0x80000006a3067221 */ /* 0x000fc80000010000 */
[----:B------:R-:W-:-:S05]  /*11bf0*/  FMUL.FTZ R6, R6, UR32 ;  /* 0x0000002006067c20 */ /* 0x000fca0008410000 */
[----:B------:R-:W-:-:S04]  /*11c00*/  FSEL R6, R6, RZ, P0 ;  /* 0x000000ff06067208 */ /* 0x000fc80000000000 */
[----:B------:R-:W-:Y:S01]  /*11c10*/  MOV R163, R6 ;  /* 0x0000000600a37202 */ /* 0x000fe20000000f00 */
        /* <DEDUP_REMOVED lines=11> */
[----:B------:R-:W-:Y:S01]  /*11cd0*/  @P0 SHF.L.U32 R7, R7, 0x10, RZ ;  /* 0x0000001007070819 */ /* 0x000fe200000006ff */
[----:B------:R-:W-:-:S04]  /*11ce0*/  IMAD.MOV.U32 R194, RZ, RZ, RZ ;  /* 0x000000ffffc27224 */ /* 0x000fc800078e00ff */
[----:B------:R-:W-:-:S05]  /*11cf0*/  @P0 FMUL.FTZ R194, R7, R6 ;  /* 0x0000000607c20220 */ /* 0x000fca0000410000 */
[----:B------:R-:W-:-:S04]  /*11d00*/  F2FP.BF16.F32.PACK_AB R6, RZ, R194 ;  /* 0x000000c2ff06723e */ /* 0x000fc800000010ff */
[----:B------:R-:W-:Y:S01]  /*11d10*/  PRMT R167, R167, 0x5410, R6 ;  /* 0x00005410a7a77816 */ /* 0x000fe20000000006 */
[----:B------:R-:W-:Y:S06]  /*11d20*/  BRA `(.L_x_5854) ;  /* 0x0000001000307947 */ /* 0x000fec0003800000 */
.L_x_5862:
[----:B------:R-:W-:Y:S05]  /*11d30*/  BRA.U !UP3, `(.L_x_5898) ;  /* 0x000000010b847547 */ /* 0x000fea000b800000 */
[----:B-----5:R-:W-:Y:S01]  /*11d40*/  LOP3.LUT P0, RZ, R202, 0xff, RZ, 0xc0, !PT ;  /* 0x000000ffcaff7812 */ /* 0x020fe2000780c0ff */
[----:B------:R-:W-:Y:S01]  /*11d50*/  BSSY.RECONVERGENT B1, `(.L_x_5899) ;  /* 0x000000d000017945 */ /* 0x000fe20003800200 */
[----:B0123--:R-:W-:-:S11]  /*11d60*/  MOV R6, RZ ;  /* 0x000000ff00067202 */ /* 0x00ffd60000000f00 */
        /* <DEDUP_REMOVED lines=11> */
.L_x_5900:
[----:B------:R-:W-:Y:S05]  /*11e20*/  BSYNC.RECONVERGENT B1 ;  /* 0x0000000000017941 */ /* 0x000fea0003800200 */
.L_x_5899:
        /* <DEDUP_REMOVED lines=14> */
.L_x_5902:
[----:B------:R-:W-:Y:S05]  /*11f10*/  BSYNC.RECONVERGENT B1 ;  /* 0x0000000000017941 */ /* 0x000fea0003800200 */
.L_x_5901:
[----:B------:R-:W-:Y:S02]  /*11f20*/  F2FP.BF16.F32.PACK_AB R7, RZ, R7 ;  /* 0x00000007ff07723e */ /* 0x000fe400000010ff */
[----:B------:R-:W-:Y:S02]  /*11f30*/  MOV R144, R6 ;  /* 0x0000000600907202 */ /* 0x000fe40000000f00 */
[----:B------:R-:W-:-:S07]  /*11f40*/  PRMT R164, R7, 0x7610, R164 ;  /* 0x0000761007a47816 */ /* 0x000fce00000000a4 */
.L_x_5898:
[----:B------:R-:W-:Y:S05]  /*11f50*/  BRA.U !UP3, `(.L_x_5903) ;  /* 0x000000010b8c7547 */ /* 0x000fea000b800000 */
[----:B-----5:R-:W-:Y:S01]  /*11f60*/  LOP3.LUT P0, RZ, R202, 0xff00, RZ, 0xc0, !PT ;  /* 0x0000ff00caff7812 */ /* 0x020fe2000780c0ff */
[----:B------:R-:W-:Y:S01]  /*11f70*/  BSSY.RECONVERGENT B1, `(.L_x_5904) ;  /* 0x000000e000017945 */ /* 0x000fe20003800200 */
[----:B0123--:R-:W-:-:S11]  /*11f80*/  HFMA2 R6, -RZ, RZ, 0, 0 ;  /* 0x00000000ff067431 */ /* 0x00ffd600000001ff */
        /* <DEDUP_REMOVED lines=12> */
.L_x_5905:
[----:B------:R-:W-:Y:S05]  /*12050*/  BSYNC.RECONVERGENT B1 ;  /* 0x0000000000017941 */ /* 0x000fea0003800200 */
.L_x_5904:
        /* <DEDUP_REMOVED lines=15> */
.L_x_5907:
[----:B------:R-:W-:Y:S05]  /*12150*/  BSYNC.RECONVERGENT B1 ;  /* 0x0000000000017941 */ /* 0x000fea0003800200 */
.L_x_5906:
[----:B------:R-:W-:Y:S02]  /*12160*/  F2FP.BF16.F32.PACK_AB R7, RZ, R7 ;  /* 0x00000007ff07723e */ /* 0x000fe400000010ff */
[----:B------:R-:W-:Y:S02]  /*12170*/  MOV R145, R6 ;  /* 0x0000000600917202 */ /* 0x000fe40000000f00 */
[----:B------:R-:W-:-:S07]  /*12180*/  PRMT R164, R164, 0x5410, R7 ;  /* 0x00005410a4a47816 */ /* 0x000fce0000000007 */
.L_x_5903:
[----:B------:R-:W-:Y:S05]  /*12190*/  BRA.U !UP3, `(.L_x_5908) ;  /* 0x000000010b847547 */ /* 0x000fea000b800000 */
[----:B-----5:R-:W-:Y:S01]  /*121a0*/  LOP3.LUT P0, RZ, R202, 0xff0000, RZ, 0xc0, !PT ;  /* 0x00ff0000caff7812 */ /* 0x020fe2000780c0ff */
[----:B------:R-:W-:Y:S01]  /*121b0*/  BSSY.RECONVERGENT B1, `(.L_x_5909) ;  /* 0x000000d000017945 */ /* 0x000fe20003800200 */
[----:B0123--:R-:W-:-:S11]  /*121c0*/  HFMA2 R6, -RZ, RZ, 0, 0 ;  /* 0x00000000ff067431 */ /* 0x00ffd600000001ff */
        /* <DEDUP_REMOVED lines=11> */
.L_x_5910:
[----:B------:R-:W-:Y:S05]  /*12280*/  BSYNC.RECONVERGENT B1 ;  /* 0x0000000000017941 */ /* 0x000fea0003800200 */
.L_x_5909:
        /* <DEDUP_REMOVED lines=14> */
.L_x_5912:
[----:B------:R-:W-:Y:S05]  /*12370*/  BSYNC.RECONVERGENT B1 ;  /* 0x0000000000017941 */ /* 0x000fea0003800200 */
.L_x_5911:
[----:B------:R-:W-:Y:S02]  /*12380*/  F2FP.BF16.F32.PACK_AB R7, RZ, R7 ;  /* 0x00000007ff07723e */ /* 0x000fe400000010ff */
[----:B------:R-:W-:Y:S02]  /*12390*/  MOV R146, R6 ;  /* 0x0000000600927202 */ /* 0x000fe40000000f00 */
[----:B------:R-:W-:-:S07]  /*123a0*/  PRMT R165, R7, 0x7610, R165 ;  /* 0x0000761007a57816 */ /* 0x000fce00000000a5 */
.L_x_5908:
        /* <DEDUP_REMOVED lines=16> */
.L_x_5915:
[----:B------:R-:W-:Y:S05]  /*124b0*/  BSYNC.RECONVERGENT B1 ;  /* 0x0000000000017941 */ /* 0x000fea0003800200 */
.L_x_5914:
        /* <DEDUP_REMOVED lines=15> */
.L_x_5917:
[----:B------:R-:W-:Y:S05]  /*125b0*/  BSYNC.RECONVERGENT B1 ;  /* 0x0000000000017941 */ /* 0x000fea0003800200 */
.L_x_5916:
[----:B------:R-:W-:Y:S02]  /*125c0*/  F2FP.BF16.F32.PACK_AB R7, RZ, R7 ;  /* 0x00000007ff07723e */ /* 0x000fe400000010ff */
[----:B------:R-:W-:Y:S02]  /*125d0*/  MOV R147, R6 ;  /* 0x0000000600937202 */ /* 0x000fe40000000f00 */
[----:B------:R-:W-:-:S07]  /*125e0*/  PRMT R165, R165, 0x5410, R7 ;  /* 0x00005410a5a57816 */ /* 0x000fce0000000007 */
.L_x_5913:
[----:B------:R-:W-:Y:S05]  /*125f0*/  BRA.U !UP3, `(.L_x_5918) ;  /* 0x000000010b847547 */ /* 0x000fea000b800000 */
[----:B-----5:R-:W-:Y:S01]  /*12600*/  LOP3.LUT P0, RZ, R203, 0xff, RZ, 0xc0, !PT ;  /* 0x000000ffcbff7812 */ /* 0x020fe2000780c0ff */
[----:B------:R-:W-:Y:S01]  /*12610*/  BSSY.RECONVERGENT B1, `(.L_x_5919) ;  /* 0x000000d000017945 */ /* 0x000fe20003800200 */
[----:B0123--:R-:W-:-:S11]  /*12620*/  HFMA2 R6, -RZ, RZ, 0, 0 ;  /* 0x00000000ff067431 */ /* 0x00ffd600000001ff */
        /* <DEDUP_REMOVED lines=11> */
.L_x_5920:
[----:B------:R-:W-:Y:S05]  /*126e0*/  BSYNC.RECONVERGENT B1 ;  /* 0x0000000000017941 */ /* 0x000fea0003800200 */
.L_x_5919:
        /* <DEDUP_REMOVED lines=14> */
.L_x_5922:
[----:B------:R-:W-:Y:S05]  /*127d0*/  BSYNC.RECONVERGENT B1 ;  /* 0x0000000000017941 */ /* 0x000fea0003800200 */
.L_x_5921:
[----:B------:R-:W-:Y:S02]  /*127e0*/  F2FP.BF16.F32.PACK_AB R7, RZ, R7 ;  /* 0x00000007ff07723e */ /* 0x000fe400000010ff */
[----:B------:R-:W-:Y:S02]  /*127f0*/  MOV R148, R6 ;  /* 0x0000000600947202 */ /* 0x000fe40000000f00 */
[----:B------:R-:W-:-:S07]  /*12800*/  PRMT R166, R7, 0x7610, R166 ;  /* 0x0000761007a67816 */ /* 0x000fce00000000a6 */
.L_x_5918:
        /* <DEDUP_REMOVED lines=16> */
.L_x_5925:
[----:B------:R-:W-:Y:S05]  /*12910*/  BSYNC.RECONVERGENT B1 ;  /* 0x0000000000017941 */ /* 0x000fea0003800200 */
.L_x_5924:
[----:B------:R-:W-:Y:S01]  /*12920*/  BSSY.RECONVERGENT B1, `(.L_x_5926) ;  /* 0x000000f000017945 */ /* 0x000fe20003800200 */
[----:B------:R-:W-:Y:S02]  /*12930*/  HFMA2 R7, -RZ, RZ, 0, 0 ;  /* 0x00000000ff077431 */ /* 0x000fe400000001ff */
[----:B------:R-:W-:Y:S01]  /*12940*/  FADD.FTZ R6, R149, R6 ;  /* 0x0000000695067221 */ /* 0x000fe20000010000 */
[----:B------:R-:W-:Y:S06]  /*12950*/  @!P0 BRA `(.L_x_5927) ;  /* 0x00000000002c8947 */ /* 0x000fec0003800000 */
        /* <DEDUP_REMOVED lines=11> */
.L_x_5927:
[----:B------:R-:W-:Y:S05]  /*12a10*/  BSYNC.RECONVERGENT B1 ;  /* 0x0000000000017941 */ /* 0x000fea0003800200 */
.L_x_5926:
[----:B------:R-:W-:Y:S01]  /*12a20*/  F2FP.BF16.F32.PACK_AB R7, RZ, R7 ;  /* 0x00000007ff07723e */ /* 0x000fe200000010ff */
[----:B------:R-:W-:-:S03]  /*12a30*/  IMAD.MOV.U32 R149, RZ, RZ, R6 ;  /* 0x000000ffff957224 */ /* 0x000fc600078e0006 */
[----:B------:R-:W-:-:S07]  /*12a40*/  PRMT R166, R166, 0x5410, R7 ;  /* 0x00005410a6a67816 */ /* 0x000fce0000000007 */
.L_x_5923:
        /* <DEDUP_REMOVED lines=15> */
.L_x_5930:
[----:B------:R-:W-:Y:S05]  /*12b40*/  BSYNC.RECONVERGENT B1 ;  /* 0x0000000000017941 */ /* 0x000fea0003800200 */
.L_x_5929:
        /* <DEDUP_REMOVED lines=14> */
.L_x_5932:
[----:B------:R-:W-:Y:S05]  /*12c30*/  BSYNC.RECONVERGENT B1 ;  /* 0x0000000000017941 */ /* 0x000fea0003800200 */
.L_x_5931:
[----:B------:R-:W-:Y:S02]  /*12c40*/  F2FP.BF16.F32.PACK_AB R7, RZ, R7 ;  /* 0x00000007ff07723e */ /* 0x000fe400000010ff */
[----:B------:R-:W-:Y:S02]  /*12c50*/  MOV R150, R6 ;  /* 0x0000000600967202 */ /* 0x000fe40000000f00 */
[----:B------:R-:W-:-:S07]  /*12c60*/  PRMT R167, R7, 0x7610, R167 ;  /* 0x0000761007a77816 */ /* 0x000fce00000000a7 */
.L_x_5928:
[----:B------:R-:W-:Y:S05]  /*12c70*/  BRA.U !UP3, `(.L_x_5854) ;  /* 0x000000010b5c7547 */ /* 0x000fea000b800000 */
[----:B------:R-:W4:Y:S04]  /*12c80*/  LDL R195, [R1+0x28] ;  /* 0x0000280001c37983 */ /* 0x000f280000100800 */
[----:B------:R-:W4:Y:S01]  /*12c90*/  LDL R194, [R1+0x24] ;  /* 0x0000240001c27983 */ /* 0x000f220000100800 */
[----:B0123--:R-:W-:Y:S02]  /*12ca0*/  MOV R6, UR8 ;  /* 0x0000000800067c02 */ /* 0x00ffe40008000f00 */
[----:B-----5:R-:W-:Y:S02]  /*12cb0*/  ISETP.GE.U32.AND P0, PT, R202, RZ, PT ;  /* 0x000000ffca00720c */ /* 0x020fe40003f06070 */
[----:B------:R-:W-:Y:S02]  /*12cc0*/  ISETP.LT.AND P6, PT, RZ, UR33, PT ;  /* 0x00000021ff007c0c */ /* 0x000fe4000bfc1270 */
[----:B------:R-:W-:-:S13]  /*12cd0*/  ISETP.GE.U32.AND.EX P0, PT, R203, 0x1000000, PT, P0 ;  /* 0x01000000cb00780c */ /* 0x000fda0003f06100 */
[----:B------:R-:W-:-:S04]  /*12ce0*/  @P0 PRMT R7, R191, 0x7632, R7 ;  /* 0x00007632bf070816 */ /* 0x000fc80000000007 */
[----:B------:R-:W-:Y:S01]  /*12cf0*/  @P0 SHF.L.U32 R7, R7, 0x10, RZ ;  /* 0x0000001007070819 */ /* 0x000fe200000006ff */
[----:B----4-:R-:W-:-:S04]  /*12d00*/  FFMA.FTZ R6, R195, R6, UR10 ;  /* 0x0000000ac3067e23 */ /* 0x010fc80008010006 */
[----:B------:R-:W-:Y:S01]  /*12d10*/  FADD.FTZ R6, R194, -R6 ;  /* 0x80000006c2067221 */ /* 0x000fe20000010000 */
[----:B------:R-:W-:-:S03]  /*12d20*/  HFMA2 R194, -RZ, RZ, 0, 0 ;  /* 0x00000000ffc27431 */ /* 0x000fc600000001ff */
[----:B------:R-:W-:-:S05]  /*12d30*/  FMUL.FTZ R6, R6, UR32 ;  /* 0x0000002006067c20 */ /* 0x000fca0008410000 */
[----:B------:R-:W-:-:S05]  /*12d40*/  FSEL R6, R6, RZ, P6 ;  /* 0x000000ff06067208 */ /* 0x000fca0003000000 */
[----:B------:R-:W-:-:S04]  /*12d50*/  FMUL.FTZ R6, R6, UR23 ;  /* 0x0000001706067c20 */ /* 0x000fc80008410000 */
[----:B------:R-:W-:-:S04]  /*12d60*/  FMUL.FTZ R6, R6, UR22 ;  /* 0x0000001606067c20 */ /* 0x000fc80008410000 */
[----:B------:R-:W-:Y:S01]  /*12d70*/  @P0 FMUL.FTZ R194, R6, R7 ;  /* 0x0000000706c20220 */ /* 0x000fe20000410000 */
[----:B------:R-:W-:-:S03]  /*12d80*/  PRMT R7, R59, 0x7632, R7 ;  /* 0x000076323b077816 */ /* 0x000fc60000000007 */
[----:B------:R-:W-:Y:S01]  /*12d90*/  FADD.FTZ R151, R151, R194 ;  /* 0x000000c297977221 */ /* 0x000fe20000010000 */
[----:B------:R-:W-:Y:S01]  /*12da0*/  @P0 SHF.L.U32 R7, R7, 0x10, RZ ;  /* 0x0000001007070819 */ /* 0x000fe200000006ff */
[----:B------:R-:W-:-:S04]  /*12db0*/  IMAD.MOV.U32 R194, RZ, RZ, RZ ;  /* 0x000000ffffc27224 */ /* 0x000fc800078e00ff */
[----:B------:R-:W-:-:S05]  /*12dc0*/  @P0 FMUL.FTZ R194, R7, R6 ;  /* 0x0000000607c20220 */ /* 0x000fca0000410000 */
[----:B------:R-:W-:-:S04]  /*12dd0*/  F2FP.BF16.F32.PACK_AB R6, RZ, R194 ;  /* 0x000000c2ff06723e */ /* 0x000fc800000010ff */
[----:B------:R-:W-:-:S07]  /*12de0*/  PRMT R167, R167, 0x5410, R6 ;  /* 0x00005410a7a77816 */ /* 0x000fce0000000006 */
.L_x_5854:
[----:B0123--:R-:W0:Y:S01]  /*12df0*/  @P5 LDC.64 R6, c[0x0][0x478] ;  /* 0x00011e00ff065b82 */ /* 0x00fe220000000a00 */
[----:B------:R-:W1:Y:S01]  /*12e00*/  @UP3 LDCU.64 UR6, c[0x0][0x468] ;  /* 0x00008d00ff0637ac */ /* 0x000e620008000a00 */
[----:B------:R-:W-:Y:S01]  /*12e10*/  PLOP3.LUT P0, PT, PT, PT, UP3, 0x80, 0x8 ;  /* 0x000000000008781c */ /* 0x000fe20003f0f038 */
[----:B0-----:R-:W-:-:S05]  /*12e20*/  @P5 IMAD.WIDE.U32 R6, R193, 0x20, R6 ;  /* 0x00000020c1065825 */ /* 0x001fca00078e0006 */
[----:B------:R-:W-:Y:S04]  /*12e30*/  @P5 STG.E.128 desc[UR20][R6.64], R68 ;  /* 0x0000004406005986 */ /* 0x000fe8000c101d14 */
[----:B------:R0:W-:Y:S01]  /*12e40*/  @P5 STG.E.128 desc[UR20][R6.64+0x10], R160 ;  /* 0x000010a006005986 */ /* 0x0001e2000c101d14 */
[----:B------:R-:W-:Y:S02]  /*12e50*/  PLOP3.LUT P5, PT, PT, PT, UP3, 0x80, 0x8 ;  /* 0x000000000008781c */ /* 0x000fe40003faf038 */
[----:B0-----:R-:W-:-:S05]  /*12e60*/  MOV R6, 0x10 ;  /* 0x0000001000067802 */ /* 0x001fca0000000f00 */
[----:B-1----:R-:W-:-:S06]  /*12e70*/  @P0 IMAD.WIDE.U32 R6, R192, R6, UR6 ;  /* 0x00000006c0060e25 */ /* 0x002fcc000f8e0006 */
[----:B------:R3:W-:Y:S02]  /*12e80*/  @P5 STG.E.128 desc[UR20][R6.64], R164 ;  /* 0x000000a406005986 */ /* 0x0007e4000c101d14 */
.L_x_5843:
[----:B------:R-:W-:Y:S05]  /*12e90*/  BSYNC.RECONVERGENT B0 ;  /* 0x0000000000007941 */ /* 0x000fea0003800200 */
.L_x_5842:
[----:B------:R-:W-:Y:S02]  /*12ea0*/  UIADD3 UR11, UPT, UPT, UR11, UR28, URZ ;  /* 0x0000001c0b0b7290 */ /* 0x000fe4000fffe0ff */
[----:B------:R-:W-:Y:S02]  /*12eb0*/  UPLOP3.LUT UP1, UPT, UPT, UPT, UP1, 0x40, 0x4 ;  /* 0x000000000004789c */ /* 0x000fe40003f2e810 */
[----:B------:R-:W-:-:S09]  /*12ec0*/  UISETP.GE.AND UP0, UPT, UR11, UR29, UPT ;  /* 0x0000001d0b00728c */ /* 0x000fd2000bf06270 */
[----:B------:R-:W-:Y:S05]  /*12ed0*/  BRA.U !UP0, `(.L_x_5933) ;  /* 0xfffffedd08207547 */ /* 0x000fea000b83ffff */
.L_x_5544:
[----:B------:R-:W4:Y:S01]  /*12ee0*/  S2UR UR4, SR_CTAID.X ;  /* 0x00000000000479c3 */ /* 0x000f220000002500 */
[----:B0123--:R-:W0:Y:S01]  /*12ef0*/  S2R R6, SR_TID.X ;  /* 0x0000000000067919 */ /* 0x00fe220000002100 */
[----:B------:R-:W-:Y:S01]  /*12f00*/  BSSY.RECONVERGENT B0, `(.L_x_5934) ;  /* 0x0000016000007945 */ /* 0x000fe20003800200 */
[----:B----4-:R-:W-:-:S06]  /*12f10*/  UIMAD UR4, UR4, UR9, URZ ;  /* 0x00000009040472a4 */ /* 0x010fcc000f8e02ff */
[----:B------:R-:W-:-:S04]  /*12f20*/  MOV R9, UR4 ;  /* 0x0000000400097c02 */ /* 0x000fc80008000f00 */
[----:B0-----:R-:W-:Y:S01]  /*12f30*/  LEA.HI R9, R9, R6, RZ, 0x1d ;  /* 0x0000000609097211 */ /* 0x001fe200078fe8ff */
[----:B------:R-:W-:Y:S06]  /*12f40*/  @!P1 BRA `(.L_x_5935) ;  /* 0x0000000000449947 */ /* 0x000fec0003800000 */
[----:B------:R-:W2:Y:S01]  /*12f50*/  LDL.LU R192, [R1+0x30] ;  /* 0x0000300001c07983 */ /* 0x000ea20000300800 */
[----:B------:R-:W0:Y:S03]  /*12f60*/  LDC.64 R2, c[0x0][0x440] ;  /* 0x00011000ff027b82 */ /* 0x000e260000000a00 */
[----:B------:R-:W2:Y:S04]  /*12f70*/  LDL.LU R193, [R1+0x34] ;  /* 0x0000340001c17983 */ /* 0x000ea80000300800 */
[----:B------:R-:W2:Y:S01]  /*12f80*/  LDL.LU R194, [R1+0x38] ;  /* 0x0000380001c27983 */ /* 0x000ea20000300800 */
[----:B------:R-:W1:Y:S03]  /*12f90*/  LDC.64 R4, c[0x0][0x448] ;  /* 0x00011200ff047b82 */ /* 0x000e660000000a00 */
[----:B------:R-:W2:Y:S05]  /*12fa0*/  LDL.LU R195, [R1+0x3c] ;  /* 0x00003c0001c37983 */ /* 0x000eaa0000300800 */
[----:B------:R-:W3:Y:S01]  /*12fb0*/  LDC.64 R6, c[0x0][0x460] ;  /* 0x00011800ff067b82 */ /* 0x000ee20000000a00 */
[----:B0-----:R-:W-:-:S05]  /*12fc0*/  IMAD.WIDE.U32 R2, R9, 0x20, R2 ;  /* 0x0000002009027825 */ /* 0x001fca00078e0002 */
[----:B------:R0:W-:Y:S01]  /*12fd0*/  STG.E.128 desc[UR20][R2.64], R88 ;  /* 0x0000005802007986 */ /* 0x0001e2000c101d14 */
[----:B-1----:R-:W-:-:S03]  /*12fe0*/  IMAD.WIDE.U32 R4, R9, 0x20, R4 ;  /* 0x0000002009047825 */ /* 0x002fc600078e0004 */
[----:B------:R0:W-:Y:S04]  /*12ff0*/  STG.E.128 desc[UR20][R2.64+0x10], R92 ;  /* 0x0000105c02007986 */ /* 0x0001e8000c101d14 */
[----:B------:R0:W-:Y:S01]  /*13000*/  STG.E.128 desc[UR20][R4.64+0x10], R60 ;  /* 0x0000103c04007986 */ /* 0x0001e2000c101d14 */
[C---:B---3--:R-:W-:Y:S01]  /*13010*/  IMAD.WIDE.U32 R6, R9.reuse, 0x20, R6 ;  /* 0x0000002009067825 */ /* 0x048fe200078e0006 */
[----:B------:R-:W-:Y:S02]  /*13020*/  IADD3 R9, PT, PT, R9, 0x80, RZ ;  /* 0x0000008009097810 */ /* 0x000fe40007ffe0ff */
[----:B--2---:R0:W-:Y:S04]  /*13030*/  STG.E.128 desc[UR20][R4.64], R192 ;  /* 0x000000c004007986 */ /* 0x0041e8000c101d14 */
[----:B------:R0:W-:Y:S04]  /*13040*/  STG.E.128 desc[UR20][R6.64], R120 ;  /* 0x0000007806007986 */ /* 0x0001e8000c101d14 */
[----:B------:R0:W-:Y:S02]  /*13050*/  STG.E.128 desc[UR20][R6.64+0x10], R124 ;  /* 0x0000107c06007986 */ /* 0x0001e4000c101d14 */
.L_x_5935:
[----:B------:R-:W-:Y:S05]  /*13060*/  BSYNC.RECONVERGENT B0 ;  /* 0x0000000000007941 */ /* 0x000fea0003800200 */
.L_x_5934:
        /* <DEDUP_REMOVED lines=15> */
.L_x_5937:
[----:B------:R-:W-:Y:S05]  /*13160*/  BSYNC.RECONVERGENT B0 ;  /* 0x0000000000007941 */ /* 0x000fea0003800200 */
.L_x_5936:
        /* <DEDUP_REMOVED lines=15> */
.L_x_5939:
[----:B------:R-:W-:Y:S05]  /*13260*/  BSYNC.RECONVERGENT B0 ;  /* 0x0000000000007941 */ /* 0x000fea0003800200 */
.L_x_5938:
        /* <DEDUP_REMOVED lines=14> */
.L_x_5940:
        /* <DEDUP_REMOVED lines=11> */
.L_x_15655:


//--------------------- .text._ZN10layer_norm22ln_bwd_finalize_kernelINS_22Kernel_traits_finalizeILj4096E13__nv_bfloat16S2_fS2_fjLb1ELj1024ELj4ENS_18Kernel_traits_baseILj4096ES2_S2_fS2_fjLj1024EEEEELb1ELb1EEEvNS_9BwdParamsE --------------------------
	.section	.text._ZN10layer_norm22ln_bwd_finalize_kernelINS_22Kernel_traits_finalizeILj4096E13__nv_bfloat16S2_fS2_fjLb1ELj1024ELj4ENS_18Kernel_traits_baseILj4096ES2_S2_fS2_fjLj1024EEEEELb1ELb1EEEvNS_9BwdParamsE,"ax",@progbits
	.align	128
        .global         _ZN10layer_norm22ln_bwd_finalize_kernelINS_22Kernel_traits_finalizeILj4096E13__nv_bfloat16S2_fS2_fjLb1ELj1024ELj4ENS_18Kernel_traits_baseILj4096ES2_S2_fS2_fjLj1024EEEEELb1ELb1EEEvNS_9BwdParamsE
        .type           _ZN10layer_norm22ln_bwd_finalize_kernelINS_22Kernel_traits_finalizeILj4096E13__nv_bfloat16S2_fS2_fjLb1ELj1024ELj4ENS_18Kernel_traits_baseILj4096ES2_S2_fS2_fjLj1024EEEEELb1ELb1EEEvNS_9BwdParamsE,@function
        .size           _ZN10layer_norm22ln_bwd_finalize_kernelINS_22Kernel_traits_finalizeILj4096E13__nv_bfloat16S2_fS2_fjLb1ELj1024ELj4ENS_18Kernel_traits_baseILj4096ES2_S2_fS2_fjLj1024EEEEELb1ELb1EEEvNS_9BwdParamsE,(.L_x_15656 - _ZN10layer_norm22ln_bwd_finalize_kernelINS_22Kernel_traits_finalizeILj4096E13__nv_bfloat16S2_fS2_fjLb1ELj1024ELj4ENS_18Kernel_traits_baseILj4096ES2_S2_fS2_fjLj1024EEEEELb1ELb1EEEvNS_9BwdParamsE)
        .other          _ZN10layer_norm22ln_bwd_finalize_kernelINS_22Kernel_traits_finalizeILj4096E13__nv_bfloat16S2_fS2_fjLb1ELj1024ELj4ENS_18Kernel_traits_baseILj4096ES2_S2_fS2_fjLj1024EEEEELb1ELb1EEEvNS_9BwdParamsE,@"STO_CUDA_ENTRY STV_DEFAULT"
_ZN10layer_norm22ln_bwd_finalize_kernelINS_22Kernel_traits_finalizeILj4096E13__nv_bfloat16S2_fS2_fjLb1ELj1024ELj4ENS_18Kernel_traits_baseILj4096ES2_S2_fS2_fjLj1024EEEEELb1ELb1EEEvNS_9BwdParamsE:
.text._ZN10layer_norm22ln_bwd_finalize_kernelINS_22Kernel_traits_finalizeILj4096E13__nv_bfloat16S2_fS2_fjLb1ELj1024ELj4ENS_18Kernel_traits_baseILj4096ES2_S2_fS2_fjLj1024EEEEELb1ELb1EEEvNS_9BwdParamsE:
        /* <DEDUP_REMOVED lines=56> */
.L_x_5945:
        /* <DEDUP_REMOVED lines=87> */
.L_x_5944:
[----:B------:R-:W-:Y:S05]  /*08f0*/  BSYNC.RECONVERGENT B1 ;  /* 0x0000000000017941 */ /* 0x000fea0003800200 */
.L_x_5943:
        /* <DEDUP_REMOVED lines=51> */
.L_x_5947:
[----:B------:R-:W-:Y:S05]  /*0c30*/  BSYNC.RECONVERGENT B1 ;  /* 0x0000000000017941 */ /* 0x000fea0003800200 */
.L_x_5946:
        /* <DEDUP_REMOVED lines=30> */
.L_x_5949:
[----:B------:R-:W-:Y:S05]  /*0e20*/  BSYNC.RECONVERGENT B1 ;  /* 0x0000000000017941 */ /* 0x000fea0003800200 */
.L_x_5948:
        /* <DEDUP_REMOVED lines=15> */
.L_x_5942:
[----:B------:R-:W-:Y:S05]  /*0f20*/  BSYNC.RECONVERGENT B0 ;  /* 0x0000000000007941 */ /* 0x000fea0003800200 */
.L_x_5941:
        /* <DEDUP_REMOVED lines=75> */
.L_x_5950:
        /* <DEDUP_REMOVED lines=10> */
.L_x_15656:


//--------------------- .text._ZN10layer_norm13ln_bwd_kernelINS_13Kernel_traitsI13__nv_bfloat16S2_fS2_fjLj4096ELj1ELj1ELj4ELj16ENS_18Kernel_traits_baseILj4096ES2_S2_fS2_fjLj128EEEEELb1ELb1ELb1ELb1EEEvNS_9BwdParamsE --------------------------
	.section	.text._ZN10layer_norm13ln_bwd_kernelINS_13Kernel_traitsI13__nv_bfloat16S2_fS2_fjLj4096ELj1ELj1ELj4ELj16ENS_18Kernel_traits_baseILj4096ES2_S2_fS2_fjLj128EEEEELb1ELb1ELb1ELb1EEEvNS_9BwdParamsE,"ax",@progbits
	.align	128
        .global         _ZN10layer_norm13ln_bwd_kernelINS_13Kernel_traitsI13__nv_bfloat16S2_fS2_fjLj4096ELj1ELj1ELj4ELj16ENS_18Kernel_traits_baseILj4096ES2_S2_fS2_fjLj128EEEEELb1ELb1ELb1ELb1EEEvNS_9BwdParamsE
        .type           _ZN10layer_norm13ln_bwd_kernelINS_13Kernel_traitsI13__nv_bfloat16S2_fS2_fjLj4096ELj1ELj1ELj4ELj16ENS_18Kernel_traits_baseILj4096ES2_S2_fS2_fjLj128EEEEELb1ELb1ELb1ELb1EEEvNS_9BwdParamsE,@function
        .size           _ZN10layer_norm13ln_bwd_kernelINS_13Kernel_traitsI13__nv_bfloat16S2_fS2_fjLj4096ELj1ELj1ELj4ELj16ENS_18Kernel_traits_baseILj4096ES2_S2_fS2_fjLj128EEEEELb1ELb1ELb1ELb1EEEvNS_9BwdParamsE,(.L_x_15657 - _ZN10layer_norm13ln_bwd_kernelINS_13Kernel_traitsI13__nv_bfloat16S2_fS2_fjLj4096ELj1ELj1ELj4ELj16ENS_18Kernel_traits_baseILj4096ES2_S2_fS2_fjLj128EEEEELb1ELb1ELb1ELb1EEEvNS_9BwdParamsE)
        .other          _ZN10layer_norm13ln_bwd_kernelINS_13Kernel_traitsI13__nv_bfloat16S2_fS2_fjLj4096ELj1ELj1ELj4ELj16ENS_18Kernel_traits_baseILj4096ES2_S2_fS2_fjLj128EEEEELb1ELb1ELb1ELb1EEEvNS_9BwdParamsE,@"STO_CUDA_ENTRY STV_DEFAULT"
_ZN10layer_norm13ln_bwd_kernelINS_13Kernel_traitsI13__nv_bfloat16S2_fS2_fjLj4096ELj1ELj1ELj4ELj16ENS_18Kernel_traits_baseILj4096ES2_S2_fS2_fjLj128EEEEELb1ELb1ELb1ELb1EEEvNS_9BwdParamsE:
.text._ZN10layer_norm13ln_bwd_kernelINS_13Kernel_traitsI13__nv_bfloat16S2_fS2_fjLj4096ELj1ELj1ELj4ELj16ENS_18Kernel_traits_baseILj4096ES2_S2_fS2_fjLj128EEEEELb1ELb1ELb1ELb1EEEvNS_9BwdParamsE:
        /* <DEDUP_REMOVED lines=66> */
[----:B------:R-:W0:Y:S03]  /*0420*/  LDCU.64 UR6, c[0x0][0x478] ;  /* 0x00008f00ff0677ac */ /* 0x000e260008000a00 */
[----:B------:R-:W4:Y:S01]  /*0430*/  LDG.E.128 R72, desc[UR20][R4.64+0x1000] ;  /* 0x0010001404487981 */ /* 0x000f22000c1e1d00 */
[----:B------:R-:W0:Y:S03]  /*0440*/  LDCU.128 UR12, c[0x0][0x3c0] ;  /* 0x00007800ff0c77ac */ /* 0x000e260008000c00 */
[----:B------:R-:W4:Y:S01]  /*0450*/  LDG.E.128 R68, desc[UR20][R4.64+0x800] ;  /* 0x0008001404447981 */ /* 0x000f22000c1e1d00 */
[----:B------:R-:W0:Y:S03]  /*0460*/  LDCU.128 UR16, c[0x0][0x3f0] ;  /* 0x00007e00ff1077ac */ /* 0x000e260008000c00 */
[----:B------:R1:W4:Y:S01]  /*0470*/  LDG.E.128 R64, desc[UR20][R4.64] ;  /* 0x0000001404407981 */ /* 0x000322000c1e1d00 */
[----:B--2---:R-:W-:-:S04]  /*0480*/  IMAD.WIDE.U32 R2, R14, 0x10, R2 ;  /* 0x000000100e027825 */ /* 0x004fc800078e0002 */
[----:B------:R-:W-:Y:S01]  /*0490*/  HFMA2 R172, -RZ, RZ, 0, 0 ;  /* 0x00000000ffac7431 */ /* 0x000fe200000001ff */
[----:B------:R-:W2:Y:S01]  /*04a0*/  LDCU.64 UR24, c[0x0][0x380] ;  /* 0x00007000ff1877ac */ /* 0x000ea20008000a00 */
[----:B------:R-:W5:Y:S04]  /*04b0*/  LDG.E.128 R60, desc[UR20][R2.64+0x1800] ;  /* 0x00180014023c7981 */ /* 0x000f68000c1e1d00 */
[----:B------:R-:W5:Y:S04]  /*04c0*/  LDG.E.128 R56, desc[UR20][R2.64+0x1000] ;  /* 0x0010001402387981 */ /* 0x000f68000c1e1d00 */
[----:B------:R-:W5:Y:S04]  /*04d0*/  LDG.E.128 R52, desc[UR20][R2.64+0x800] ;  /* 0x0008001402347981 */ /* 0x000f68000c1e1d00 */
[----:B------:R0:W5:Y:S01]  /*04e0*/  LDG.E.128 R48, desc[UR20][R2.64] ;  /* 0x0000001402307981 */ /* 0x000162000c1e1d00 */
[----:B---3--:R-:W-:-:S02]  /*04f0*/  PRMT R13, R76, 0x7632, R13 ;  /* 0x000076324c0d7816 */ /* 0x008fc4000000000d */
[----:B----4-:R-:W-:Y:S02]  /*0500*/  PRMT R12, R72, 0x7632, R12 ;  /* 0x00007632480c7816 */ /* 0x010fe4000000000c */
[----:B------:R-:W-:Y:S02]  /*0510*/  PRMT R11, R73, 0x7632, R11 ;  /* 0x00007632490b7816 */ /* 0x000fe4000000000b */
[----:B------:R-:W-:Y:S02]  /*0520*/  PRMT R10, R74, 0x7632, R10 ;  /* 0x000076324a0a7816 */ /* 0x000fe4000000000a */
[----:B------:R-:W-:Y:S02]  /*0530*/  PRMT R9, R75, 0x7632, R9 ;  /* 0x000076324b097816 */ /* 0x000fe40000000009 */
[----:B------:R-:W-:Y:S02]  /*0540*/  PRMT R8, R68, 0x7632, R8 ;  /* 0x0000763244087816 */ /* 0x000fe40000000008 */
[----:B------:R-:W-:-:S02]  /*0550*/  PRMT R7, R69, 0x7632, R7 ;  /* 0x0000763245077816 */ /* 0x000fc40000000007 */
[----:B------:R-:W-:Y:S02]  /*0560*/  PRMT R6, R70, 0x7632, R6 ;  /* 0x0000763246067816 */ /* 0x000fe40000000006 */
[----:B-1----:R-:W-:Y:S02]  /*0570*/  PRMT R5, R71, 0x7632, R5 ;  /* 0x0000763247057816 */ /* 0x002fe40000000005 */
[----:B------:R-:W-:Y:S02]  /*0580*/  PRMT R4, R64, 0x7632, R4 ;  /* 0x0000763240047816 */ /* 0x000fe40000000004 */
[----:B0-----:R-:W-:Y:S02]  /*0590*/  PRMT R3, R65, 0x7632, R3 ;  /* 0x0000763241037816 */ /* 0x001fe40000000003 */
[----:B------:R-:W-:Y:S02]  /*05a0*/  PRMT R2, R66, 0x7632, R2 ;  /* 0x0000763242027816 */ /* 0x000fe40000000002 */
[----:B--2---:R-:W-:-:S07]  /*05b0*/  PRMT R0, R67, 0x7632, R0 ;  /* 0x0000763243007816 */ /* 0x004fce0000000000 */
.L_x_6325:
        /* <DEDUP_REMOVED lines=15> */
[----:B--2---:R-:W-:-:S08]  /*06b0*/  R2UR UR11, R192 ;  /* 0x00000000c00b72ca */ /* 0x004fd000000e0000 */
[----:B-----5:R-:W-:Y:S07]  /*06c0*/  BRA.U !UP2, `(.L_x_5952) ;  /* 0x000000190a807547 */ /* 0x020fee000b800000 */
[----:B------:R-:W0:Y:S01]  /*06d0*/  S2R R212, SR_TID.X ;  /* 0x0000000000d47919 */ /* 0x000e220000002100 */
[----:B------:R-:W-:Y:S01]  /*06e0*/  UIMAD UR9, UR8, UR26, URZ ;  /* 0x0000001a080972a4 */ /* 0x000fe2000f8e02ff */
[----:B------:R-:W1:Y:S01]  /*06f0*/  LDC.64 R12, c[0x0][0x3a8] ;  /* 0x0000ea00ff0c7b82 */ /* 0x000e620000000a00 */
[----:B------:R-:W-:Y:S02]  /*0700*/  UIMAD.WIDE UR32, UR8, 0x4, UR12 ;  /* 0x00000004082078a5 */ /* 0x000fe4000f8e020c */
[----:B------:R-:W-:-:S04]  /*0710*/  USHF.R.S32.HI UR10, URZ, 0x1f, UR9 ;  /* 0x0000001fff0a7899 */ /* 0x000fc80008011409 */
[----:B------:R-:W-:Y:S01]  /*0720*/  ULEA.HI UR10, UR10, UR9, URZ, 0x3 ;  /* 0x000000090a0a7291 */ /* 0x000fe2000f8f18ff */
[----:B------:R-:W2:Y:S01]  /*0730*/  LDC.64 R2, c[0x0][0x428] ;  /* 0x00010a00ff027b82 */ /* 0x000ea20000000a00 */
[----:B------:R-:W-:Y:S01]  /*0740*/  UIADD3 UR9, UPT, UPT, UR30, -0x1, URZ ;  /* 0xffffffff1e097890 */ /* 0x000fe2000fffe0ff */
[----:B------:R-:W-:Y:S02]  /*0750*/  MOV R6, UR32 ;  /* 0x0000002000067c02 */ /* 0x000fe40008000f00 */
[----:B------:R-:W-:Y:S01]  /*0760*/  MOV R7, UR33 ;  /* 0x0000002100077c02 */ /* 0x000fe20008000f00 */
[----:B------:R-:W-:Y:S01]  /*0770*/  UIMAD UR9, UR9, UR26, URZ ;  /* 0x0000001a090972a4 */ /* 0x000fe2000f8e02ff */
[----:B------:R-:W-:Y:S02]  /*0780*/  MOV R213, UR10 ;  /* 0x0000000a00d57c02 */ /* 0x000fe40008000f00 */
[----:B------:R-:W-:Y:S01]  /*0790*/  ISETP.NE.U32.AND P0, PT, RZ, UR4, PT ;  /* 0x00000004ff007c0c */ /* 0x000fe2000bf05070 */
[----:B------:R-:W-:Y:S01]  /*07a0*/  USHF.R.S32.HI UR10, URZ, 0x1f, UR9 ;  /* 0x0000001fff0a7899 */ /* 0x000fe20008011409 */
[----:B------:R-:W3:Y:S01]  /*07b0*/  LDG.E R252, desc[UR20][R6.64] ;  /* 0x0000001406fc7981 */ /* 0x000ee2000c1e1900 */
[----:B------:R-:W-:Y:S01]  /*07c0*/  UISETP.GE.AND UP3, UPT, UR11, 0x1, UPT ;  /* 0x000000010b00788c */ /* 0x000fe2000bf66270 */
[----:B------:R-:W4:Y:S01]  /*07d0*/  LDC.64 R220, c[0x0][0x3b0] ;  /* 0x0000ec00ffdc7b82 */ /* 0x000f220000000a00 */
[----:B------:R-:W-:-:S06]  /*07e0*/  ULEA.HI UR10, UR10, UR9, URZ, 0x3 ;  /* 0x000000090a0a7291 */ /* 0x000fcc000f8f18ff */
[----:B------:R-:W-:Y:S02]  /*07f0*/  MOV R205, UR10 ;  /* 0x0000000a00cd7c02 */ /* 0x000fe40008000f00 */
[-C--:B0-----:R-:W-:Y:S02]  /*0800*/  LEA.HI.SX32 R213, R213, R212.reuse, 0x1d ;  /* 0x000000d4d5d57211 */ /* 0x081fe400078feaff */
[----:B------:R-:W-:Y:S02]  /*0810*/  LEA.HI.SX32 R205, R205, R212, 0x1d ;  /* 0x000000d4cdcd7211 */ /* 0x000fe400078feaff */
[C---:B------:R-:W-:Y:S01]  /*0820*/  IADD3 R0, PT, PT, R213.reuse, 0x100, RZ ;  /* 0x00000100d5007810 */ /* 0x040fe20007ffe0ff */
[C---:B-1----:R-:W-:Y:S01]  /*0830*/  IMAD.WIDE.U32 R4, R213.reuse, 0x20, R12 ;  /* 0x00000020d5047825 */ /* 0x042fe200078e000c */
[----:B------:R-:W-:-:S03]  /*0840*/  IADD3 R14, PT, PT, R213, 0x180, RZ ;  /* 0x00000180d50e7810 */ /* 0x000fc60007ffe0ff */
[----:B------:R-:W-:Y:S01]  /*0850*/  IMAD.WIDE.U32 R202, R0, 0x20, R12 ;  /* 0x0000002000ca7825 */ /* 0x000fe200078e000c */
[----:B------:R-:W3:Y:S03]  /*0860*/  LDG.E.128 R244, desc[UR20][R4.64] ;  /* 0x0000001404f47981 */ /* 0x000ee6000c1e1d00 */
[----:B--2---:R-:W-:Y:S01]  /*0870*/  IMAD.WIDE.U32 R192, R205, 0x10, R2 ;  /* 0x00000010cdc07825 */ /* 0x004fe200078e0002 */
[----:B------:R-:W2:Y:S03]  /*0880*/  LDG.E.128 R236, desc[UR20][R4.64+0x10] ;  /* 0x0000101404ec7981 */ /* 0x000ea6000c1e1d00 */
[----:B------:R-:W-:Y:S01]  /*0890*/  VIADD R15, R213, 0x80 ;  /* 0x00000080d50f7836 */ /* 0x000fe20000000000 */
[----:B------:R-:W2:Y:S03]  /*08a0*/  LDG.E.128 R8, desc[UR20][R202.64] ;  /* 0x00000014ca087981 */ /* 0x000ea6000c1e1d00 */
[--C-:B------:R-:W-:Y:S01]  /*08b0*/  IMAD.WIDE.U32 R196, R15, 0x20, R12.reuse ;  /* 0x000000200fc47825 */ /* 0x100fe200078e000c */
[----:B------:R-:W2:Y:S04]  /*08c0*/  LDG.E.128 R192, desc[UR20][R192.64] ;  /* 0x00000014c0c07981 */ /* 0x000ea8000c1e1d00 */
[----:B------:R-:W2:Y:S01]  /*08d0*/  LDG.E.128 R4, desc[UR20][R202.64+0x10] ;  /* 0x00001014ca047981 */ /* 0x000ea2000c1e1d00 */
[----:B------:R-:W-:-:S03]  /*08e0*/  IMAD.WIDE.U32 R12, R14, 0x20, R12 ;  /* 0x000000200e0c7825 */ /* 0x000fc600078e000c */
[----:B------:R-:W2:Y:S04]  /*08f0*/  LDG.E.128 R232, desc[UR20][R196.64] ;  /* 0x00000014c4e87981 */ /* 0x000ea8000c1e1d00 */
[----:B------:R-:W2:Y:S04]  /*0900*/  LDG.E.128 R228, desc[UR20][R12.64] ;  /* 0x000000140ce47981 */ /* 0x000ea8000c1e1d00 */
[----:B------:R0:W2:Y:S04]  /*0910*/  LDG.E.128 R240, desc[UR20][R196.64+0x10] ;  /* 0x00001014c4f07981 */ /* 0x0000a8000c1e1d00 */
[----:B------:R1:W2:Y:S01]  /*0920*/  LDG.E.128 R224, desc[UR20][R12.64+0x10] ;  /* 0x000010140ce07981 */ /* 0x0002a2000c1e1d00 */
[----:B0-----:R-:W-:-:S05]  /*0930*/  IADD3 R197, PT, PT, R205, 0x80, RZ ;  /* 0x00000080cdc57810 */ /* 0x001fca0007ffe0ff */
[----:B------:R-:W-:-:S06]  /*0940*/  IMAD.WIDE.U32 R196, R197, 0x10, R2 ;  /* 0x00000010c5c47825 */ /* 0x000fcc00078e0002 */
[----:B------:R-:W2:Y:S01]  /*0950*/  LDG.E.128 R196, desc[UR20][R196.64] ;  /* 0x00000014c4c47981 */ /* 0x000ea2000c1e1d00 */
[----:B------:R-:W-:-:S05]  /*0960*/  IADD3 R201, PT, PT, R205, 0x100, RZ ;  /* 0x00000100cdc97810 */ /* 0x000fca0007ffe0ff */
[----:B------:R-:W-:-:S06]  /*0970*/  IMAD.WIDE.U32 R200, R201, 0x10, R2 ;  /* 0x00000010c9c87825 */ /* 0x000fcc00078e0002 */
[----:B------:R-:W2:Y:S01]  /*0980*/  LDG.E.128 R200, desc[UR20][R200.64] ;  /* 0x00000014c8c87981 */ /* 0x000ea2000c1e1d00 */
[----:B------:R-:W-:-:S05]  /*0990*/  IADD3 R205, PT, PT, R205, 0x180, RZ ;  /* 0x00000180cdcd7810 */ /* 0x000fca0007ffe0ff */
[----:B------:R-:W-:-:S06]  /*09a0*/  IMAD.WIDE.U32 R204, R205, 0x10, R2 ;  /* 0x00000010cdcc7825 */ /* 0x000fcc00078e0002 */
[----:B------:R-:W2:Y:S01]  /*09b0*/  LDG.E.128 R204, desc[UR20][R204.64] ;  /* 0x00000014cccc7981 */ /* 0x000ea2000c1e1d00 */
[----:B------:R-:W-:Y:S01]  /*09c0*/  ISETP.NE.AND.EX P0, PT, RZ, UR5, PT, P0 ;  /* 0x00000005ff007c0c */ /* 0x000fe2000bf05300 */
[----:B------:R-:W-:-:S12]  /*09d0*/  @UP3 UIADD3 UR9, UPT, UPT, UR11, -0x1, URZ ;  /* 0xffffffff0b093890 */ /* 0x000fd8000fffe0ff */
[----:B------:R-:W0:Y:S01]  /*09e0*/  @P0 LDC.64 R210, c[0x0][0x438] ;  /* 0x00010e00ffd20b82 */ /* 0x000e220000000a00 */
[----:B------:R-:W-:Y:S01]  /*09f0*/  @UP3 UIMAD UR9, UR9, UR26, URZ ;  /* 0x0000001a090932a4 */ /* 0x000fe2000f8e02ff */
[----:B------:R-:W-:-:S03]  /*0a00*/  PLOP3.LUT P1, PT, PT, PT, UP3, 0x80, 0x8 ;  /* 0x000000000008781c */ /* 0x000fc60003f2f038 */
[----:B------:R-:W-:-:S03]  /*0a10*/  @UP3 USHF.R.S32.HI UR10, URZ, 0x1f, UR9 ;  /* 0x0000001fff0a3899 */ /* 0x000fc60008011409 */
[----:B------:R-:W4:Y:S01]  /*0a20*/  @P0 LDC.64 R2, c[0x0][0x438] ;  /* 0x00010e00ff020b82 */ /* 0x000f220000000a00 */
[----:B------:R-:W-:Y:S01]  /*0a30*/  @UP3 ULEA.HI UR10, UR10, UR9, URZ, 0x3 ;  /* 0x000000090a0a3291 */ /* 0x000fe2000f8f18ff */
[----:B------:R-:W-:-:S06]  /*0a40*/  MOV R214, RZ ;  /* 0x000000ff00d67202 */ /* 0x000fcc0000000f00 */
[----:B------:R-:W4:Y:S01]  /*0a50*/  @P0 LDC.64 R208, c[0x0][0x438] ;  /* 0x00010e00ffd00b82 */ /* 0x000f220000000a00 */
[----:B0-----:R-:W-:Y:S01]  /*0a60*/  @P0 IMAD.WIDE.U32 R210, R213, 0x20, R210 ;  /* 0x00000020d5d20825 */ /* 0x001fe200078e00d2 */
[----:B------:R-:W-:-:S06]  /*0a70*/  MOV R213, UR10 ;  /* 0x0000000a00d57c02 */ /* 0x000fcc0008000f00 */
[----:B-1----:R-:W0:Y:S01]  /*0a80*/  @P0 LDC.64 R12, c[0x0][0x438] ;  /* 0x00010e00ff0c0b82 */ /* 0x002e220000000a00 */
[----:B------:R-:W-:Y:S01]  /*0a90*/  @P1 LEA.HI.SX32 R214, R213, R212, 0x1d ;  /* 0x000000d4d5d61211 */ /* 0x000fe200078feaff */
[----:B------:R-:W5:Y:S03]  /*0aa0*/  @P0 LDG.E.128 R44, desc[UR20][R210.64] ;  /* 0x00000014d22c0981 */ /* 0x000f66000c1e1d00 */
[C---:B------:R-:W-:Y:S01]  /*0ab0*/  IADD3 R216, PT, PT, R214.reuse, 0x80, RZ ;  /* 0x00000080d6d87810 */ /* 0x040fe20007ffe0ff */
[----:B------:R1:W5:Y:S01]  /*0ac0*/  @P0 LDG.E.128 R40, desc[UR20][R210.64+0x10] ;  /* 0x00001014d2280981 */ /* 0x000362000c1e1d00 */
[----:B------:R-:W-:-:S03]  /*0ad0*/  IADD3 R218, PT, PT, R214, 0x100, RZ ;  /* 0x00000100d6da7810 */ /* 0x000fc60007ffe0ff */
[----:B----4-:R-:W-:Y:S01]  /*0ae0*/  IMAD.WIDE.U32 R216, R216, 0x8, R220 ;  /* 0x00000008d8d87825 */ /* 0x010fe200078e00dc */
[----:B-1----:R-:W-:-:S03]  /*0af0*/  IADD3 R210, PT, PT, R214, 0x180, RZ ;  /* 0x00000180d6d27810 */ /* 0x002fc60007ffe0ff */
[--C-:B------:R-:W-:Y:S01]  /*0b00*/  IMAD.WIDE.U32 R214, R214, 0x8, R220.reuse ;  /* 0x00000008d6d67825 */ /* 0x100fe200078e00dc */
[----:B------:R-:W-:Y:S01]  /*0b10*/  ISETP.NE.AND P1, PT, RZ, UR27, PT ;  /* 0x0000001bff007c0c */ /* 0x000fe2000bf25270 */
[----:B------:R-:W5:Y:S02]  /*0b20*/  LDG.E.64 R216, desc[UR20][R216.64] ;  /* 0x00000014d8d87981 */ /* 0x000f64000c1e1b00 */
[--C-:B------:R-:W-:Y:S02]  /*0b30*/  IMAD.WIDE.U32 R218, R218, 0x8, R220.reuse ;  /* 0x00000008dada7825 */ /* 0x100fe400078e00dc */
[----:B------:R-:W5:Y:S02]  /*0b40*/  LDG.E.64 R214, desc[UR20][R214.64] ;  /* 0x00000014d6d67981 */ /* 0x000f64000c1e1b00 */
[----:B------:R-:W-:Y:S02]  /*0b50*/  IMAD.WIDE.U32 R220, R210, 0x8, R220 ;  /* 0x00000008d2dc7825 */ /* 0x000fe400078e00dc */
[----:B------:R-:W5:Y:S02]  /*0b60*/  LDG.E.64 R218, desc[UR20][R218.64] ;  /* 0x00000014dada7981 */ /* 0x000f64000c1e1b00 */
[----:B------:R-:W-:-:S02]  /*0b70*/  @P0 IMAD.WIDE.U32 R2, R15, 0x20, R2 ;  /* 0x000000200f020825 */ /* 0x000fc400078e0002 */
[----:B------:R-:W5:Y:S02]  /*0b80*/  LDG.E.64 R220, desc[UR20][R220.64] ;  /* 0x00000014dcdc7981 */ /* 0x000f64000c1e1b00 */
[----:B------:R-:W-:Y:S02]  /*0b90*/  @P0 IMAD.WIDE.U32 R208, R0, 0x20, R208 ;  /* 0x0000002000d00825 */ /* 0x000fe400078e00d0 */
[----:B------:R-:W5:Y:S04]  /*0ba0*/  @P0 LDG.E.128 R36, desc[UR20][R2.64] ;  /* 0x0000001402240981 */ /* 0x000f68000c1e1d00 */
[----:B------:R1:W5:Y:S01]  /*0bb0*/  @P0 LDG.E.128 R32, desc[UR20][R2.64+0x10] ;  /* 0x0000101402200981 */ /* 0x000362000c1e1d00 */
[----:B0-----:R-:W-:Y:S01]  /*0bc0*/  @P0 IMAD.WIDE.U32 R14, R14, 0x20, R12 ;  /* 0x000000200e0e0825 */ /* 0x001fe200078e000c */
[----:B-----5:R-:W-:-:S02]  /*0bd0*/  PRMT R249, R51, 0x7632, R249 ;  /* 0x0000763233f97816 */ /* 0x020fc400000000f9 */
[----:B------:R-:W5:Y:S04]  /*0be0*/  @P0 LDG.E.128 R28, desc[UR20][R208.64] ;  /* 0x00000014d01c0981 */ /* 0x000f68000c1e1d00 */
[----:B------:R0:W5:Y:S01]  /*0bf0*/  @P0 LDG.E.128 R24, desc[UR20][R208.64+0x10] ;  /* 0x00001014d0180981 */ /* 0x000162000c1e1d00 */
[----:B-1----:R-:W-:-:S03]  /*0c00*/  PRMT R2, R48, 0x7632, R2 ;  /* 0x0000763230027816 */ /* 0x002fc60000000002 */
[----:B------:R-:W5:Y:S01]  /*0c10*/  @P0 LDG.E.128 R20, desc[UR20][R14.64] ;  /* 0x000000140e140981 */ /* 0x000f62000c1e1d00 */
[----:B------:R-:W-:Y:S01]  /*0c20*/  SHF.L.U32 R2, R2, 0x10, RZ ;  /* 0x0000001002027819 */ /* 0x000fe200000006ff */
[----:B------:R-:W-:Y:S02]  /*0c30*/  IMAD.U32 R249, R249, 0x10000, RZ ;  /* 0x00010000f9f97824 */ /* 0x000fe400078e00ff */
[----:B------:R1:W5:Y:S01]  /*0c40*/  @P0 LDG.E.128 R16, desc[UR20][R14.64+0x10] ;  /* 0x000010140e100981 */ /* 0x000362000c1e1d00 */
[----:B0-----:R-:W-:-:S04]  /*0c50*/  PRMT R209, R52, 0x7632, R209 ;  /* 0x0000763234d17816 */ /* 0x001fc800000000d1 */
[----:B------:R-:W-:Y:S02]  /*0c60*/  SHF.L.U32 R209, R209, 0x10, RZ ;  /* 0x00000010d1d17819 */ /* 0x000fe400000006ff */
[----:B-1----:R-:W-:-:S04]  /*0c70*/  PRMT R14, R54, 0x7632, R14 ;  /* 0x00007632360e7816 */ /* 0x002fc8000000000e */
[----:B------:R-:W-:Y:S02]  /*0c80*/  SHF.L.U32 R14, R14, 0x10, RZ ;  /* 0x000000100e0e7819 */ /* 0x000fe400000006ff */
[----:B------:R-:W-:-:S04]  /*0c90*/  PRMT R12, R56, 0x7632, R12 ;  /* 0x00007632380c7816 */ /* 0x000fc8000000000c */
[----:B------:R-:W-:Y:S02]  /*0ca0*/  SHF.L.U32 R12, R12, 0x10, RZ ;  /* 0x000000100c0c7819 */ /* 0x000fe400000006ff */
[----:B---3--:R-:W-:-:S05]  /*0cb0*/  FSEL R252, R252, RZ, !P1 ;  /* 0x000000fffcfc7208 */ /* 0x008fca0004800000 */
[C---:B------:R-:W-:Y:S01]  /*0cc0*/  FADD.FTZ R0, -R252.reuse, R244 ;  /* 0x000000f4fc007221 */ /* 0x040fe20000010100 */
[C---:B------:R-:W-:Y:S01]  /*0cd0*/  FADD.FTZ R250, -R252.reuse, R246 ;  /* 0x000000f6fcfa7221 */ /* 0x040fe20000010100 */
[C---:B--2---:R-:W-:Y:S01]  /*0ce0*/  FADD.FTZ R248, -R252.reuse, R236 ;  /* 0x000000ecfcf87221 */ /* 0x044fe20000010100 */
[C---:B------:R-:W-:Y:S01]  /*0cf0*/  FADD.FTZ R13, -R252.reuse, R9 ;  /* 0x00000009fc0d7221 */ /* 0x040fe20000010100 */
[--C-:B------:R-:W-:Y:S01]  /*0d00*/  FADD.FTZ R244, -R252, R4.reuse ;  /* 0x00000004fcf47221 */ /* 0x100fe20000010100 */
[----:B------:R-:W-:Y:S01]  /*0d10*/  PRMT R4, R192, 0x7632, R4 ;  /* 0x00007632c0047816 */ /* 0x000fe20000000004 */
[----:B------:R-:W-:-:S03]  /*0d20*/  FADD.FTZ R9, -R252, R5 ;  /* 0x00000005fc097221 */ /* 0x000fc60000010100 */
[----:B------:R-:W-:Y:S01]  /*0d30*/  SHF.L.U32 R4, R4, 0x10, RZ ;  /* 0x0000001004047819 */ /* 0x000fe200000006ff */
[C---:B------:R-:W-:Y:S01]  /*0d40*/  FADD.FTZ R5, -R252.reuse, R231 ;  /* 0x000000e7fc057221 */ /* 0x040fe20000010100 */
[C---:B------:R-:W-:Y:S01]  /*0d50*/  FADD.FTZ R239, -R252.reuse, R239 ;  /* 0x000000effcef7221 */ /* 0x040fe20000010100 */
[C---:B------:R-:W-:Y:S01]  /*0d60*/  FADD.FTZ R236, -R252.reuse, R242 ;  /* 0x000000f2fcec7221 */ /* 0x040fe20000010100 */
[----:B------:R-:W-:Y:S01]  /*0d70*/  FADD.FTZ R231, -R252, R224 ;  /* 0x000000e0fce77221 */ /* 0x000fe20000010100 */
[----:B------:R-:W-:Y:S01]  /*0d80*/  FMUL.FTZ R224, R2, R4 ;  /* 0x0000000402e07220 */ /* 0x000fe20000410000 */
[----:B------:R-:W-:Y:S02]  /*0d90*/  PRMT R2, R195, 0x7632, R2 ;  /* 0x00007632c3027816 */ /* 0x000fe40000000002 */
[----:B------:R-:W-:Y:S01]  /*0da0*/  MOV R242, R248 ;  /* 0x000000f800f27202 */ /* 0x000fe20000000f00 */
[----:B------:R-:W-:Y:S01]  /*0db0*/  FADD.FTZ R248, -R252, R228 ;  /* 0x000000e4fcf87221 */ /* 0x000fe20000010100 */
[----:B------:R-:W-:Y:S01]  /*0dc0*/  MOV R228, R250 ;  /* 0x000000fa00e47202 */ /* 0x000fe20000000f00 */
[----:B------:R-:W-:Y:S01]  /*0dd0*/  FMUL.FTZ R250, R239, UR29 ;  /* 0x0000001deffa7c20 */ /* 0x000fe20008410000 */
[----:B------:R-:W-:Y:S01]  /*0de0*/  SHF.L.U32 R2, R2, 0x10, RZ ;  /* 0x0000001002027819 */ /* 0x000fe200000006ff */
[----:B------:R-:W-:-:S04]  /*0df0*/  FADD.FTZ R211, -R252, R233 ;  /* 0x000000e9fcd37221 */ /* 0x000fc80000010100 */
[-C--:B------:R-:W-:Y:S01]  /*0e00*/  FMUL.FTZ R249, R249, R2.reuse ;  /* 0x00000002f9f97220 */ /* 0x080fe20000410000 */
[--C-:B------:R-:W-:Y:S01]  /*0e10*/  FADD.FTZ R171, R171, R2.reuse ;  /* 0x00000002abab7221 */ /* 0x100fe20000010000 */
[----:B------:R-:W-:Y:S01]  /*0e20*/  FFMA.FTZ R87, R250, R2, R87 ;  /* 0x00000002fa577223 */ /* 0x000fe20000010057 */
[----:B------:R-:W-:Y:S01]  /*0e30*/  PRMT R2, R196, 0x7632, R2 ;  /* 0x00007632c4027816 */ /* 0x000fe20000000002 */
[----:B------:R-:W-:-:S03]  /*0e40*/  FMUL.FTZ R211, R211, UR29 ;  /* 0x0000001dd3d37c20 */ /* 0x000fc60008410000 */
[----:B------:R-:W-:Y:S01]  /*0e50*/  SHF.L.U32 R2, R2, 0x10, RZ ;  /* 0x0000001002027819 */ /* 0x000fe200000006ff */
[----:B------:R-:W-:-:S04]  /*0e60*/  FADD.FTZ R241, -R252, R241 ;  /* 0x000000f1fcf17221 */ /* 0x000fc80000010100 */
[-C--:B------:R-:W-:Y:S01]  /*0e70*/  FMUL.FTZ R209, R209, R2.reuse ;  /* 0x00000002d1d17220 */ /* 0x080fe20000410000 */
[----:B------:R-:W-:Y:S01]  /*0e80*/  FFMA.FTZ R89, R211, R2, R89 ;  /* 0x00000002d3597223 */ /* 0x000fe20000010059 */
[--C-:B------:R-:W-:Y:S01]  /*0e90*/  FADD.FTZ R165, R165, R2.reuse ;  /* 0x00000002a5a57221 */ /* 0x100fe20000010000 */
[----:B------:R-:W-:Y:S01]  /*0ea0*/  PRMT R2, R198, 0x7632, R2 ;  /* 0x00007632c6027816 */ /* 0x000fe20000000002 */
[----:B------:R-:W-:Y:S01]  /*0eb0*/  FADD.FTZ R246, -R252, R7 ;  /* 0x00000007fcf67221 */ /* 0x000fe20000010100 */
[----:B------:R-:W-:Y:S02]  /*0ec0*/  FMUL.FTZ R15, R241, UR29 ;  /* 0x0000001df10f7c20 */ /* 0x000fe40008410000 */
[----:B------:R-:W-:Y:S01]  /*0ed0*/  SHF.L.U32 R2, R2, 0x10, RZ ;  /* 0x0000001002027819 */ /* 0x000fe200000006ff */
[C---:B------:R-:W-:Y:S01]  /*0ee0*/  FADD.FTZ R7, -R252.reuse, R229 ;  /* 0x000000e5fc077221 */ /* 0x040fe20000010100 */
[----:B------:R-:W-:Y:S01]  /*0ef0*/  MOV R229, R242 ;  /* 0x000000f200e57202 */ /* 0x000fe20000000f00 */
[C---:B------:R-:W-:Y:S01]  /*0f00*/  FADD.FTZ R242, -R252.reuse, R230 ;  /* 0x000000e6fcf27221 */ /* 0x040fe20000010100 */
[----:B------:R-:W-:Y:S01]  /*0f10*/  FADD.FTZ R223, -R252, R247 ;  /* 0x000000f7fcdf7221 */ /* 0x000fe20000010100 */
[----:B------:R-:W-:Y:S01]  /*0f20*/  MOV R230, R244 ;  /* 0x000000f400e67202 */ /* 0x000fe20000000f00 */
[-C--:B------:R-:W-:Y:S01]  /*0f30*/  FMUL.FTZ R14, R14, R2.reuse ;  /* 0x000000020e0e7220 */ /* 0x080fe20000410000 */
[--C-:B------:R-:W-:Y:S01]  /*0f40*/  FADD.FTZ R161, R161, R2.reuse ;  /* 0x00000002a1a17221 */ /* 0x100fe20000010000 */
[----:B------:R-:W-:Y:S01]  /*0f50*/  FFMA.FTZ R93, R15, R2, R93 ;  /* 0x000000020f5d7223 */ /* 0x000fe2000001005d */
[----:B------:R-:W-:Y:S01]  /*0f60*/  PRMT R247, R55, 0x7632, R247 ;  /* 0x0000763237f77816 */ /* 0x000fe200000000f7 */
[----:B------:R-:W-:Y:S01]  /*0f70*/  FADD.FTZ R243, -R252, R243 ;  /* 0x000000f3fcf37221 */ /* 0x000fe20000010100 */
[----:B------:R-:W-:-:S02]  /*0f80*/  PRMT R2, R199, 0x7632, R2 ;  /* 0x00007632c7027816 */ /* 0x000fc40000000002 */
[----:B------:R-:W-:Y:S02]  /*0f90*/  MOV R239, R230 ;  /* 0x000000e600ef7202 */ /* 0x000fe40000000f00 */
[----:B------:R-:W-:Y:S01]  /*0fa0*/  MOV R230, R248 ;  /* 0x000000f800e67202 */ /* 0x000fe20000000f00 */
[----:B------:R-:W-:Y:S01]  /*0fb0*/  FMUL.FTZ R248, R243, UR29 ;  /* 0x0000001df3f87c20 */ /* 0x000fe20008410000 */
[----:B------:R-:W-:Y:S02]  /*0fc0*/  SHF.L.U32 R247, R247, 0x10, RZ ;  /* 0x00000010f7f77819 */ /* 0x000fe400000006ff */
[----:B------:R-:W-:Y:S01]  /*0fd0*/  SHF.L.U32 R2, R2, 0x10, RZ ;  /* 0x0000001002027819 */ /* 0x000fe200000006ff */
[----:B------:R-:W-:-:S04]  /*0fe0*/  FADD.FTZ R238, -R252, R238 ;  /* 0x000000eefcee7221 */ /* 0x000fc80000010100 */
[-C--:B------:R-:W-:Y:S01]  /*0ff0*/  FMUL.FTZ R247, R247, R2.reuse ;  /* 0x00000002f7f77220 */ /* 0x080fe20000410000 */
[--C-:B------:R-:W-:Y:S01]  /*1000*/  FADD.FTZ R163, R163, R2.reuse ;  /* 0x00000002a3a37221 */ /* 0x100fe20000010000 */
[----:B------:R-:W-:Y:S01]  /*1010*/  FFMA.FTZ R95, R248, R2, R95 ;  /* 0x00000002f85f7223 */ /* 0x000fe2000001005f */
[----:B------:R-:W-:Y:S01]  /*1020*/  PRMT R2, R200, 0x7632, R2 ;  /* 0x00007632c8027816 */ /* 0x000fe20000000002 */
[----:B------:R-:W-:Y:S01]  /*1030*/  FADD.FTZ R232, -R252, R232 ;  /* 0x000000e8fce87221 */ /* 0x000fe20000010100 */
[----:B------:R-:W-:Y:S02]  /*1040*/  FMUL.FTZ R13, R13, UR29 ;  /* 0x0000001d0d0d7c20 */ /* 0x000fe40008410000 */
[----:B------:R-:W-:Y:S01]  /*1050*/  SHF.L.U32 R2, R2, 0x10, RZ ;  /* 0x0000001002027819 */ /* 0x000fe200000006ff */
[----:B------:R-:W-:Y:S01]  /*1060*/  IMAD.MOV.U32 R233, RZ, RZ, R232 ;  /* 0x000000ffffe97224 */ /* 0x000fe200078e00e8 */
[----:B------:R-:W-:Y:S01]  /*1070*/  MOV R232, R238 ;  /* 0x000000ee00e87202 */ /* 0x000fe20000000f00 */
[--C-:B------:R-:W-:Y:S01]  /*1080*/  FADD.FTZ R238, -R252, R10.reuse ;  /* 0x0000000afcee7221 */ /* 0x100fe20000010100 */
[----:B------:R-:W-:Y:S01]  /*1090*/  PRMT R10, R57, 0x7632, R10 ;  /* 0x00007632390a7816 */ /* 0x000fe2000000000a */
[-C--:B------:R-:W-:Y:S01]  /*10a0*/  FMUL.FTZ R12, R12, R2.reuse ;  /* 0x000000020c0c7220 */ /* 0x080fe20000410000 */
[----:B------:R-:W-:Y:S01]  /*10b0*/  FFMA.FTZ R97, R13, R2, R97 ;  /* 0x000000020d617223 */ /* 0x000fe20000010061 */
[--C-:B------:R-:W-:Y:S01]  /*10c0*/  FADD.FTZ R157, R157, R2.reuse ;  /* 0x000000029d9d7221 */ /* 0x100fe20000010000 */
[----:B------:R-:W-:Y:S01]  /*10d0*/  PRMT R2, R201, 0x7632, R2 ;  /* 0x00007632c9027816 */ /* 0x000fe20000000002 */
[----:B------:R-:W-:Y:S01]  /*10e0*/  FADD.FTZ R11, -R252, R11 ;  /* 0x0000000bfc0b7221 */ /* 0x000fe20000010100 */
[----:B------:R-:W-:-:S02]  /*10f0*/  SHF.L.U32 R10, R10, 0x10, RZ ;  /* 0x000000100a0a7819 */ /* 0x000fc400000006ff */
[----:B------:R-:W-:Y:S01]  /*1100*/  SHF.L.U32 R2, R2, 0x10, RZ ;  /* 0x0000001002027819 */ /* 0x000fe200000006ff */
[----:B------:R-:W-:Y:S01]  /*1110*/  FMUL.FTZ R11, R11, UR29 ;  /* 0x0000001d0b0b7c20 */ /* 0x000fe20008410000 */
[C---:B------:R-:W-:Y:S01]  /*1120*/  FADD.FTZ R213, -R252.reuse, R237 ;  /* 0x000000edfcd57221 */ /* 0x040fe20000010100 */
[--C-:B------:R-:W-:Y:S01]  /*1130*/  FADD.FTZ R237, -R252, R8.reuse ;  /* 0x00000008fced7221 */ /* 0x100fe20000010100 */
[----:B------:R-:W-:Y:S01]  /*1140*/  PRMT R8, R58, 0x7632, R8 ;  /* 0x000076323a087816 */ /* 0x000fe20000000008 */
[-C--:B------:R-:W-:Y:S01]  /*1150*/  FMUL.FTZ R10, R10, R2.reuse ;  /* 0x000000020a0a7220 */ /* 0x080fe20000410000 */
[----:B------:R-:W-:Y:S01]  /*1160*/  FFMA.FTZ R99, R11, R2, R99 ;  /* 0x000000020b637223 */ /* 0x000fe20000010063 */
[--C-:B------:R-:W-:Y:S01]  /*1170*/  FADD.FTZ R159, R159, R2.reuse ;  /* 0x000000029f9f7221 */ /* 0x100fe20000010000 */
[----:B------:R-:W-:Y:S01]  /*1180*/  PRMT R2, R202, 0x7632, R2 ;  /* 0x00007632ca027816 */ /* 0x000fe20000000002 */
[C---:B------:R-:W-:Y:S01]  /*1190*/  FADD.FTZ R245, -R252.reuse, R245 ;  /* 0x000000f5fcf57221 */ /* 0x040fe20000010100 */
[----:B------:R-:W-:Y:S01]  /*11a0*/  FADD.FTZ R3, -R252, R225 ;  /* 0x000000e1fc037221 */ /* 0x000fe20000010100 */
[----:B------:R-:W-:Y:S01]  /*11b0*/  SHF.L.U32 R8, R8, 0x10, RZ ;  /* 0x0000001008087819 */ /* 0x000fe200000006ff */
[----:B------:R-:W-:Y:S01]  /*11c0*/  FMUL.FTZ R9, R9, UR29 ;  /* 0x0000001d09097c20 */ /* 0x000fe20008410000 */
[----:B------:R-:W-:Y:S01]  /*11d0*/  SHF.L.U32 R2, R2, 0x10, RZ ;  /* 0x0000001002027819 */ /* 0x000fe200000006ff */
[----:B------:R-:W-:Y:S01]  /*11e0*/  FMUL.FTZ R225, R245, UR29 ;  /* 0x0000001df5e17c20 */ /* 0x000fe20008410000 */
[C---:B------:R-:W-:Y:S01]  /*11f0*/  FADD.FTZ R210, -R252.reuse, R235 ;  /* 0x000000ebfcd27221 */ /* 0x040fe20000010100 */
[C---:B------:R-:W-:Y:S01]  /*1200*/  FADD.FTZ R235, -R252.reuse, R240 ;  /* 0x000000f0fceb7221 */ /* 0x040fe20000010100 */
[----:B------:R-:W-:Y:S01]  /*1210*/  FADD.FTZ R240, -R252, R6 ;  /* 0x00000006fcf07221 */ /* 0x000fe20000010100 */
[----:B------:R-:W-:Y:S01]  /*1220*/  FFMA.FTZ R81, R225, R4, R81 ;  /* 0x00000004e1517223 */ /* 0x000fe20000010051 */
[----:B------:R-:W-:Y:S01]  /*1230*/  FADD.FTZ R173, R173, R4 ;  /* 0x00000004adad7221 */ /* 0x000fe20000010000 */
[-C--:B------:R-:W-:Y:S01]  /*1240*/  FMUL.FTZ R8, R8, R2.reuse ;  /* 0x0000000208087220 */ /* 0x080fe20000410000 */
[----:B------:R-:W-:Y:S01]  /*1250*/  FADD.FTZ R153, R153, R2 ;  /* 0x0000000299997221 */ /* 0x000fe20000010000 */
[----:B------:R-:W-:Y:S01]  /*1260*/  FFMA.FTZ R101, R9, R2, R101 ;  /* 0x0000000209657223 */ /* 0x000fe20000010065 */
[----:B------:R-:W-:-:S02]  /*1270*/  PRMT R222, R49, 0x7632, R222 ;  /* 0x0000763231de7816 */ /* 0x000fc400000000de */
[----:B------:R-:W-:Y:S02]  /*1280*/  PRMT R212, R50, 0x7632, R212 ;  /* 0x0000763232d47816 */ /* 0x000fe400000000d4 */
[----:B------:R-:W-:Y:S02]  /*1290*/  PRMT R6, R193, 0x7632, R6 ;  /* 0x00007632c1067816 */ /* 0x000fe40000000006 */
[----:B------:R-:W-:Y:S02]  /*12a0*/  PRMT R4, R194, 0x7632, R4 ;  /* 0x00007632c2047816 */ /* 0x000fe40000000004 */
[----:B------:R-:W-:Y:S02]  /*12b0*/  PRMT R245, R59, 0x7632, R245 ;  /* 0x000076323bf57816 */ /* 0x000fe400000000f5 */
[----:B------:R-:W-:Y:S01]  /*12c0*/  PRMT R2, R203, 0x7632, R2 ;  /* 0x00007632cb027816 */ /* 0x000fe20000000002 */
[----:B------:R-:W-:Y:S01]  /*12d0*/  FMUL.FTZ R223, R223, UR29 ;  /* 0x0000001ddfdf7c20 */ /* 0x000fe20008410000 */
[----:B------:R-:W-:Y:S01]  /*12e0*/  SHF.L.U32 R222, R222, 0x10, RZ ;  /* 0x00000010dede7819 */ /* 0x000fe200000006ff */
[----:B------:R-:W-:Y:S01]  /*12f0*/  FMUL.FTZ R213, R213, UR29 ;  /* 0x0000001dd5d57c20 */ /* 0x000fe20008410000 */
[----:B------:R-:W-:Y:S01]  /*1300*/  SHF.L.U32 R6, R6, 0x10, RZ ;  /* 0x0000001006067819 */ /* 0x000fe200000006ff */
[----:B------:R-:W-:Y:S01]  /*1310*/  FMUL.FTZ R246, R246, UR29 ;  /* 0x0000001df6f67c20 */ /* 0x000fe20008410000 */
[----:B------:R-:W-:-:S02]  /*1320*/  SHF.L.U32 R212, R212, 0x10, RZ ;  /* 0x00000010d4d47819 */ /* 0x000fc400000006ff */
[----:B------:R-:W-:Y:S02]  /*1330*/  SHF.L.U32 R4, R4, 0x10, RZ ;  /* 0x0000001004047819 */ /* 0x000fe400000006ff */
[----:B------:R-:W-:Y:S02]  /*1340*/  SHF.L.U32 R245, R245, 0x10, RZ ;  /* 0x00000010f5f57819 */ /* 0x000fe400000006ff */
[----:B------:R-:W-:Y:S01]  /*1350*/  SHF.L.U32 R2, R2, 0x10, RZ ;  /* 0x0000001002027819 */ /* 0x000fe200000006ff */
[-C--:B------:R-:W-:Y:S01]  /*1360*/  FMUL.FTZ R222, R222, R6.reuse ;  /* 0x00000006dede7220 */ /* 0x080fe20000410000 */
[----:B------:R-:W-:Y:S01]  /*1370*/  FFMA.FTZ R83, R223, R6, R83 ;  /* 0x00000006df537223 */ /* 0x000fe20000010053 */
[----:B------:R-:W-:Y:S01]  /*1380*/  FADD.FTZ R175, R175, R6 ;  /* 0x00000006afaf7221 */ /* 0x000fe20000010000 */
[-C--:B------:R-:W-:Y:S01]  /*1390*/  FMUL.FTZ R212, R212, R4.reuse ;  /* 0x00000004d4d47220 */ /* 0x080fe20000410000 */
[----:B------:R-:W-:Y:S01]  /*13a0*/  FADD.FTZ R169, R169, R4 ;  /* 0x00000004a9a97221 */ /* 0x000fe20000010000 */
[----:B------:R-:W-:Y:S01]  /*13b0*/  FFMA.FTZ R85, R213, R4, R85 ;  /* 0x00000004d5557223 */ /* 0x000fe20000010055 */
[-C--:B------:R-:W-:Y:S01]  /*13c0*/  FMUL.FTZ R245, R245, R2.reuse ;  /* 0x00000002f5f57220 */ /* 0x080fe20000410000 */
[----:B------:R-:W-:Y:S01]  /*13d0*/  FADD.FTZ R155, R155, R2 ;  /* 0x000000029b9b7221 */ /* 0x000fe20000010000 */
[----:B------:R-:W-:Y:S01]  /*13e0*/  FFMA.FTZ R103, R246, R2, R103 ;  /* 0x00000002f6677223 */ /* 0x000fe20000010067 */
[----:B------:R-:W-:-:S02]  /*13f0*/  PRMT R208, R53, 0x7632, R208 ;  /* 0x0000763235d07816 */ /* 0x000fc400000000d0 */
[----:B------:R-:W-:Y:S02]  /*1400*/  PRMT R4, R197, 0x7632, R4 ;  /* 0x00007632c5047816 */ /* 0x000fe40000000004 */
[----:B------:R-:W-:Y:S02]  /*1410*/  PRMT R6, R60, 0x7632, R6 ;  /* 0x000076323c067816 */ /* 0x000fe40000000006 */
[----:B------:R-:W-:Y:S01]  /*1420*/  PRMT R2, R204, 0x7632, R2 ;  /* 0x00007632cc027816 */ /* 0x000fe20000000002 */
[----:B------:R-:W-:Y:S01]  /*1430*/  FMUL.FTZ R210, R210, UR29 ;  /* 0x0000001dd2d27c20 */ /* 0x000fe20008410000 */
[----:B------:R-:W-:Y:S01]  /*1440*/  SHF.L.U32 R208, R208, 0x10, RZ ;  /* 0x00000010d0d07819 */ /* 0x000fe200000006ff */
[----:B------:R-:W-:Y:S01]  /*1450*/  FMUL.FTZ R7, R7, UR29 ;  /* 0x0000001d07077c20 */ /* 0x000fe20008410000 */
[----:B------:R-:W-:Y:S02]  /*1460*/  SHF.L.U32 R4, R4, 0x10, RZ ;  /* 0x0000001004047819 */ /* 0x000fe400000006ff */
[----:B------:R-:W-:-:S02]  /*1470*/  SHF.L.U32 R6, R6, 0x10, RZ ;  /* 0x0000001006067819 */ /* 0x000fc400000006ff */
[----:B------:R-:W-:Y:S01]  /*1480*/  SHF.L.U32 R2, R2, 0x10, RZ ;  /* 0x0000001002027819 */ /* 0x000fe200000006ff */
[-C--:B------:R-:W-:Y:S01]  /*1490*/  FMUL.FTZ R208, R208, R4.reuse ;  /* 0x00000004d0d07220 */ /* 0x080fe20000410000 */
[----:B------:R-:W-:Y:S01]  /*14a0*/  FFMA.FTZ R91, R210, R4, R91 ;  /* 0x00000004d25b7223 */ /* 0x000fe2000001005b */
[--C-:B------:R-:W-:Y:S01]  /*14b0*/  FADD.FTZ R167, R167, R4.reuse ;  /* 0x00000004a7a77221 */ /* 0x100fe20000010000 */
[----:B------:R-:W-:Y:S01]  /*14c0*/  PRMT R4, R61, 0x7632, R4 ;  /* 0x000076323d047816 */ /* 0x000fe20000000004 */
[-C--:B------:R-:W-:Y:S01]  /*14d0*/  FMUL.FTZ R6, R6, R2.reuse ;  /* 0x0000000206067220 */ /* 0x080fe20000410000 */
[----:B------:R-:W-:Y:S01]  /*14e0*/  FFMA.FTZ R105, R7, R2, R105 ;  /* 0x0000000207697223 */ /* 0x000fe20000010069 */
[--C-:B------:R-:W-:Y:S01]  /*14f0*/  FADD.FTZ R149, R149, R2.reuse ;  /* 0x0000000295957221 */ /* 0x100fe20000010000 */
[----:B------:R-:W-:Y:S01]  /*1500*/  PRMT R2, R205, 0x7632, R2 ;  /* 0x00007632cd027816 */ /* 0x000fe20000000002 */
[----:B------:R-:W-:Y:S02]  /*1510*/  IMAD.U32 R4, R4, 0x10000, RZ ;  /* 0x0001000004047824 */ /* 0x000fe400078e00ff */
[----:B------:R-:W-:Y:S01]  /*1520*/  FMUL.FTZ R5, R5, UR29 ;  /* 0x0000001d05057c20 */ /* 0x000fe20008410000 */
[----:B------:R-:W-:Y:S01]  /*1530*/  SHF.L.U32 R2, R2, 0x10, RZ ;  /* 0x0000001002027819 */ /* 0x000fe200000006ff */
[--C-:B------:R-:W-:Y:S01]  /*1540*/  FADD.FTZ R244, -R252, R226.reuse ;  /* 0x000000e2fcf47221 */ /* 0x100fe20000010100 */
[----:B------:R-:W-:-:S03]  /*1550*/  PRMT R226, R206, 0x7632, R226 ;  /* 0x00007632cee27816 */ /* 0x000fc600000000e2 */
[-C--:B------:R-:W-:Y:S01]  /*1560*/  FMUL.FTZ R4, R4, R2.reuse ;  /* 0x0000000204047220 */ /* 0x080fe20000410000 */
[----:B------:R-:W-:Y:S01]  /*1570*/  FFMA.FTZ R107, R5, R2, R107 ;  /* 0x00000002056b7223 */ /* 0x000fe2000001006b */
[--C-:B------:R-:W-:Y:S01]  /*1580*/  FADD.FTZ R151, R151, R2.reuse ;  /* 0x0000000297977221 */ /* 0x100fe20000010000 */
[----:B------:R-:W-:Y:S01]  /*1590*/  PRMT R2, R62, 0x7632, R2 ;  /* 0x000076323e027816 */ /* 0x000fe20000000002 */
[----:B------:R-:W-:Y:S01]  /*15a0*/  FMUL.FTZ R3, R3, UR29 ;  /* 0x0000001d03037c20 */ /* 0x000fe20008410000 */
[----:B------:R-:W-:Y:S02]  /*15b0*/  SHF.L.U32 R226, R226, 0x10, RZ ;  /* 0x00000010e2e27819 */ /* 0x000fe400000006ff */
[----:B------:R-:W-:Y:S01]  /*15c0*/  SHF.L.U32 R2, R2, 0x10, RZ ;  /* 0x0000001002027819 */ /* 0x000fe200000006ff */
[----:B------:R-:W-:Y:S01]  /*15d0*/  FADD.FTZ R234, -R252, R234 ;  /* 0x000000eafcea7221 */ /* 0x000fe20000010100 */
[----:B------:R-:W-:Y:S01]  /*15e0*/  PRMT R251, R63, 0x7632, R251 ;  /* 0x000076323ffb7816 */ /* 0x000fe200000000fb */
[-C--:B------:R-:W-:Y:S01]  /*15f0*/  FFMA.FTZ R109, R3, R226.reuse, R109 ;  /* 0x000000e2036d7223 */ /* 0x080fe2000001006d */
[--C-:B------:R-:W-:Y:S01]  /*1600*/  FADD.FTZ R145, R145, R226.reuse ;  /* 0x000000e291917221 */ /* 0x100fe20000010000 */
[----:B------:R-:W-:Y:S01]  /*1610*/  FMUL.FTZ R2, R2, R226 ;  /* 0x000000e202027220 */ /* 0x000fe20000410000 */
[----:B------:R-:W-:Y:S01]  /*1620*/  PRMT R226, R207, 0x7632, R226 ;  /* 0x00007632cfe27816 */ /* 0x000fe200000000e2 */
[----:B------:R-:W-:Y:S01]  /*1630*/  FADD.FTZ R252, -R252, R227 ;  /* 0x000000e3fcfc7221 */ /* 0x000fe20000010100 */
[----:B------:R-:W-:-:S02]  /*1640*/  SHF.L.U32 R251, R251, 0x10, RZ ;  /* 0x00000010fbfb7819 */ /* 0x000fc400000006ff */
[----:B------:R-:W-:Y:S01]  /*1650*/  SHF.L.U32 R226, R226, 0x10, RZ ;  /* 0x00000010e2e27819 */ /* 0x000fe200000006ff */
[----:B------:R-:W-:Y:S01]  /*1660*/  FMUL.FTZ R252, R252, UR29 ;  /* 0x0000001dfcfc7c20 */ /* 0x000fe20008410000 */
[----:B------:R-:W-:Y:S01]  /*1670*/  SHF.L.U32 R192, R192, 0x10, RZ ;  /* 0x00000010c0c07819 */ /* 0x000fe200000006ff */
[----:B------:R-:W-:Y:S02]  /*1680*/  FMUL.FTZ R0, R0, UR29 ;  /* 0x0000001d00007c20 */ /* 0x000fe40008410000 */
[-C--:B------:R-:W-:Y:S01]  /*1690*/  FMUL.FTZ R251, R251, R226.reuse ;  /* 0x000000e2fbfb7220 */ /* 0x080fe20000410000 */
[----:B------:R-:W-:Y:S01]  /*16a0*/  FFMA.FTZ R111, R252, R226, R111 ;  /* 0x000000e2fc6f7223 */ /* 0x000fe2000001006f */
[----:B------:R-:W-:Y:S01]  /*16b0*/  FADD.FTZ R147, R147, R226 ;  /* 0x000000e293937221 */ /* 0x000fe20000010000 */
[----:B------:R-:W-:Y:S01]  /*16c0*/  SHF.L.U32 R226, R48, 0x10, RZ ;  /* 0x0000001030e27819 */ /* 0x000fe200000006ff */
[-C--:B------:R-:W-:Y:S01]  /*16d0*/  FFMA.FTZ R80, R0, R192.reuse, R80 ;  /* 0x000000c000507223 */ /* 0x080fe20000010050 */
[----:B------:R-:W-:Y:S01]  /*16e0*/  FADD.FTZ R172, R172, R192 ;  /* 0x000000c0acac7221 */ /* 0x000fe20000010000 */
[----:B------:R-:W-:Y:S01]  /*16f0*/  SHF.L.U32 R196, R196, 0x10, RZ ;  /* 0x00000010c4c47819 */ /* 0x000fe200000006ff */
[----:B------:R-:W-:Y:S01]  /*1700*/  FMUL.FTZ R233, R233, UR29 ;  /* 0x0000001de9e97c20 */ /* 0x000fe20008410000 */
[----:B------:R-:W-:Y:S01]  /*1710*/  FMUL.FTZ R226, R226, R192 ;  /* 0x000000c0e2e27220 */ /* 0x000fe20000410000 */
[----:B------:R-:W-:-:S02]  /*1720*/  SHF.L.U32 R192, R52, 0x10, RZ ;  /* 0x0000001034c07819 */ /* 0x000fc400000006ff */
[-C--:B------:R-:W-:Y:S01]  /*1730*/  FFMA.FTZ R88, R233, R196.reuse, R88 ;  /* 0x000000c4e9587223 */ /* 0x080fe20000010058 */
[----:B------:R-:W-:Y:S01]  /*1740*/  FADD.FTZ R164, R164, R196 ;  /* 0x000000c4a4a47221 */ /* 0x000fe20000010000 */
[----:B------:R-:W-:Y:S01]  /*1750*/  SHF.L.U32 R197, R197, 0x10, RZ ;  /* 0x00000010c5c57819 */ /* 0x000fe200000006ff */
[----:B------:R-:W-:Y:S01]  /*1760*/  FMUL.FTZ R196, R192, R196 ;  /* 0x000000c4c0c47220 */ /* 0x000fe20000410000 */
[----:B------:R-:W-:Y:S01]  /*1770*/  FMUL.FTZ R234, R234, UR29 ;  /* 0x0000001deaea7c20 */ /* 0x000fe20008410000 */
[----:B------:R-:W-:Y:S02]  /*1780*/  SHF.L.U32 R192, R53, 0x10, RZ ;  /* 0x0000001035c07819 */ /* 0x000fe400000006ff */
[----:B------:R-:W-:Y:S01]  /*1790*/  FADD.FTZ R166, R166, R197 ;  /* 0x000000c5a6a67221 */ /* 0x000fe20000010000 */
[-C--:B------:R-:W-:Y:S01]  /*17a0*/  FFMA.FTZ R90, R234, R197.reuse, R90 ;  /* 0x000000c5ea5a7223 */ /* 0x080fe2000001005a */
[----:B------:R-:W-:Y:S01]  /*17b0*/  SHF.L.U32 R198, R198, 0x10, RZ ;  /* 0x00000010c6c67819 */ /* 0x000fe200000006ff */
[----:B------:R-:W-:Y:S01]  /*17c0*/  FMUL.FTZ R197, R192, R197 ;  /* 0x000000c5c0c57220 */ /* 0x000fe20000410000 */
[----:B------:R-:W-:Y:S01]  /*17d0*/  FMUL.FTZ R235, R235, UR29 ;  /* 0x0000001debeb7c20 */ /* 0x000fe20008410000 */
[----:B------:R-:W-:-:S02]  /*17e0*/  SHF.L.U32 R192, R54, 0x10, RZ ;  /* 0x0000001036c07819 */ /* 0x000fc400000006ff */
[----:B------:R-:W-:Y:S01]  /*17f0*/  FADD.FTZ R160, R160, R198 ;  /* 0x000000c6a0a07221 */ /* 0x000fe20000010000 */
[-C--:B------:R-:W-:Y:S01]  /*1800*/  FFMA.FTZ R92, R235, R198.reuse, R92 ;  /* 0x000000c6eb5c7223 */ /* 0x080fe2000001005c */
        /* <DEDUP_REMOVED lines=21> */
[----:B------:R-:W-:Y:S01]  /*1960*/  MOV R241, R230 ;  /* 0x000000e600f17202 */ /* 0x000fe20000000f00 */
[----:B------:R-:W-:Y:S01]  /*1970*/  FMUL.FTZ R229, R229, UR29 ;  /* 0x0000001de5e57c20 */ /* 0x000fe20008410000 */
[----:B------:R-:W-:Y:S01]  /*1980*/  SHF.L.U32 R194, R194, 0x10, RZ ;  /* 0x00000010c2c27819 */ /* 0x000fe200000006ff */
[----:B------:R-:W-:Y:S01]  /*1990*/  FFMA.FTZ R193, R225, R224, R193 ;  /* 0x000000e0e1c17223 */ /* 0x000fe200000100c1 */
[----:B------:R-:W-:Y:S01]  /*19a0*/  SHF.L.U32 R230, R50, 0x10, RZ ;  /* 0x0000001032e67819 */ /* 0x000fe200000006ff */
[----:B------:R-:W-:-:S02]  /*19b0*/  FADD.FTZ R192, R224, R192 ;  /* 0x000000c0e0c07221 */ /* 0x000fc40000010000 */
[----:B------:R-:W-:Y:S01]  /*19c0*/  FADD.FTZ R168, R168, R194 ;  /* 0x000000c2a8a87221 */ /* 0x000fe20000010000 */
[-C--:B------:R-:W-:Y:S01]  /*19d0*/  FFMA.FTZ R84, R229, R194.reuse, R84 ;  /* 0x000000c2e5547223 */ /* 0x080fe20000010054 */
[----:B------:R-:W-:Y:S01]  /*19e0*/  FMUL.FTZ R230, R230, R194 ;  /* 0x000000c2e6e67220 */ /* 0x000fe20000410000 */
[----:B------:R-:W-:Y:S01]  /*19f0*/  FFMA.FTZ R193, R228, R227, R193 ;  /* 0x000000e3e4c17223 */ /* 0x000fe200000100c1 */
[----:B------:R-:W-:Y:S01]  /*1a00*/  FADD.FTZ R194, R227, R192 ;  /* 0x000000c0e3c27221 */ /* 0x000fe20000010000 */
[----:B------:R-:W-:Y:S02]  /*1a10*/  IMAD.MOV.U32 R243, RZ, RZ, R231 ;  /* 0x000000fffff37224 */ /* 0x000fe400078e00e7 */
[----:B------:R-:W-:Y:S01]  /*1a20*/  FFMA.FTZ R192, R223, R222, R193 ;  /* 0x000000dedfc07223 */ /* 0x000fe200000100c1 */
[----:B------:R-:W-:Y:S01]  /*1a30*/  FADD.FTZ R193, R222, R194 ;  /* 0x000000c2dec17221 */ /* 0x000fe20000010000 */
[----:B------:R-:W-:Y:S01]  /*1a40*/  FMUL.FTZ R231, R232, UR29 ;  /* 0x0000001de8e77c20 */ /* 0x000fe20008410000 */
[----:B------:R-:W-:Y:S01]  /*1a50*/  SHF.L.U32 R232, R51, 0x10, RZ ;  /* 0x0000001033e87819 */ /* 0x000fe200000006ff */
[----:B------:R-:W-:-:S02]  /*1a60*/  IMAD.U32 R195, R195, 0x10000, RZ ;  /* 0x00010000c3c37824 */ /* 0x000fc400078e00ff */
        /* <DEDUP_REMOVED lines=13> */
[----:B------:R-:W-:Y:S02]  /*1b40*/  IMAD.U32 R201, R201, 0x10000, RZ ;  /* 0x00010000c9c97824 */ /* 0x000fe400078e00ff */
        /* <DEDUP_REMOVED lines=17> */
[----:B------:R-:W-:Y:S01]  /*1c60*/  SHF.L.U32 R203, R203, 0x10, RZ ;  /* 0x00000010cbcb7819 */ /* 0x000fe200000006ff */
        /* <DEDUP_REMOVED lines=67> */
[----:B------:R-:W-:Y:S01]  /*20a0*/  FFMA.FTZ R192, R252, R251, R192 ;  /* 0x000000fbfcc07223 */ /* 0x000fe200000100c0 */
[----:B------:R-:W-:Y:S01]  /*20b0*/  FADD.FTZ R193, R193, R251 ;  /* 0x000000fbc1c17221 */ /* 0x000fe20000010000 */
[----:B------:R-:W-:Y:S06]  /*20c0*/  BRA `(.L_x_5953) ;  /* 0x0000000000f47947 */ /* 0x000fec0003800000 */
.L_x_5952:
        /* <DEDUP_REMOVED lines=10> */
[----:B------:R-:W-:-:S04]  /*2170*/  MOV R192, UR10 ;  /* 0x0000000a00c07c02 */ /* 0x000fc80008000f00 */
[----:B0-----:R-:W-:-:S07]  /*2180*/  LEA.HI.SX32 R214, R192, R214, 0x1d ;  /* 0x000000d6c0d67211 */ /* 0x001fce00078feaff */
.L_x_5954:
        /* <DEDUP_REMOVED lines=15> */
.L_x_5955:
[----:B------:R-:W0:Y:S01]  /*2280*/  S2R R18, SR_TID.X ;  /* 0x0000000000127919 */ /* 0x000e220000002100 */
[----:B------:R-:W-:Y:S01]  /*2290*/  UIMAD UR9, UR8, UR26, URZ ;  /* 0x0000001a080972a4 */ /* 0x000fe2000f8e02ff */
[----:B------:R-:W1:Y:S01]  /*22a0*/  LDC.64 R220, c[0x0][0x3b0] ;  /* 0x0000ec00ffdc7b82 */ /* 0x000e620000000a00 */
[C---:B------:R-:W-:Y:S02]  /*22b0*/  IADD3 R217, PT, PT, R214.reuse, 0x80, RZ ;  /* 0x00000080d6d97810 */ /* 0x040fe40007ffe0ff */
[----:B------:R-:W-:Y:S01]  /*22c0*/  USHF.R.S32.HI UR10, URZ, 0x1f, UR9 ;  /* 0x0000001fff0a7899 */ /* 0x000fe20008011409 */
[C---:B------:R-:W-:Y:S02]  /*22d0*/  IADD3 R219, PT, PT, R214.reuse, 0x100, RZ ;  /* 0x00000100d6db7810 */ /* 0x040fe40007ffe0ff */
[C---:B------:R-:W-:Y:S01]  /*22e0*/  IADD3 R21, PT, PT, R214.reuse, 0x180, RZ ;  /* 0x00000180d6157810 */ /* 0x040fe20007ffe0ff */
[----:B------:R-:W-:Y:S01]  /*22f0*/  ULEA.HI UR10, UR10, UR9, URZ, 0x3 ;  /* 0x000000090a0a7291 */ /* 0x000fe2000f8f18ff */
[----:B------:R-:W2:Y:S05]  /*2300*/  LDC.64 R16, c[0x0][0x438] ;  /* 0x00010e00ff107b82 */ /* 0x000eaa0000000a00 */
[----:B------:R-:W-:Y:S01]  /*2310*/  MOV R41, UR10 ;  /* 0x0000000a00297c02 */ /* 0x000fe20008000f00 */
[----:B-1----:R-:W-:-:S04]  /*2320*/  IMAD.WIDE.U32 R214, R214, 0x8, R220 ;  /* 0x00000008d6d67825 */ /* 0x002fc800078e00dc */
[--C-:B------:R-:W-:Y:S01]  /*2330*/  IMAD.WIDE.U32 R216, R217, 0x8, R220.reuse ;  /* 0x00000008d9d87825 */ /* 0x100fe200078e00dc */
[----:B0-----:R-:W-:Y:S01]  /*2340*/  LEA.HI.SX32 R41, R41, R18, 0x1d ;  /* 0x0000001229297211 */ /* 0x001fe200078feaff */
[----:B------:R-:W5:Y:S02]  /*2350*/  LDG.E.64 R214, desc[UR20][R214.64] ;  /* 0x00000014d6d67981 */ /* 0x000f64000c1e1b00 */
[----:B------:R-:W-:Y:S01]  /*2360*/  IMAD.WIDE.U32 R218, R219, 0x8, R220 ;  /* 0x00000008dbda7825 */ /* 0x000fe200078e00dc */
[C---:B------:R-:W-:Y:S01]  /*2370*/  IADD3 R33, PT, PT, R41.reuse, 0x80, RZ ;  /* 0x0000008029217810 */ /* 0x040fe20007ffe0ff */
[----:B------:R-:W5:Y:S02]  /*2380*/  LDG.E.64 R216, desc[UR20][R216.64] ;  /* 0x00000014d8d87981 */ /* 0x000f64000c1e1b00 */
[C---:B------:R-:W-:Y:S01]  /*2390*/  VIADD R25, R41.reuse, 0x100 ;  /* 0x0000010029197836 */ /* 0x040fe20000000000 */
[C---:B------:R-:W-:Y:S01]  /*23a0*/  IADD3 R19, PT, PT, R41.reuse, 0x180, RZ ;  /* 0x0000018029137810 */ /* 0x040fe20007ffe0ff */
[--C-:B--2---:R-:W-:Y:S01]  /*23b0*/  IMAD.WIDE.U32 R40, R41, 0x20, R16.reuse ;  /* 0x0000002029287825 */ /* 0x104fe200078e0010 */
[----:B------:R-:W5:Y:S03]  /*23c0*/  LDG.E.64 R218, desc[UR20][R218.64] ;  /* 0x00000014dada7981 */ /* 0x000f66000c1e1b00 */
[--C-:B------:R-:W-:Y:S01]  /*23d0*/  IMAD.WIDE.U32 R32, R33, 0x20, R16.reuse ;  /* 0x0000002021207825 */ /* 0x100fe200078e0010 */
[----:B------:R0:W5:Y:S03]  /*23e0*/  LDG.E.128 R44, desc[UR20][R40.64] ;  /* 0x00000014282c7981 */ /* 0x000166000c1e1d00 */
[----:B------:R-:W-:Y:S01]  /*23f0*/  IMAD.WIDE.U32 R24, R25, 0x20, R16 ;  /* 0x0000002019187825 */ /* 0x000fe200078e0010 */
[----:B------:R0:W5:Y:S03]  /*2400*/  LDG.E.128 R36, desc[UR20][R32.64] ;  /* 0x0000001420247981 */ /* 0x000166000c1e1d00 */
[----:B------:R-:W-:Y:S01]  /*2410*/  IMAD.WIDE.U32 R220, R21, 0x8, R220 ;  /* 0x0000000815dc7825 */ /* 0x000fe200078e00dc */
[----:B------:R0:W5:Y:S03]  /*2420*/  LDG.E.128 R28, desc[UR20][R24.64] ;  /* 0x00000014181c7981 */ /* 0x000166000c1e1d00 */
[----:B------:R-:W-:Y:S01]  /*2430*/  IMAD.WIDE.U32 R16, R19, 0x20, R16 ;  /* 0x0000002013107825 */ /* 0x000fe200078e0010 */
[----:B------:R-:W5:Y:S04]  /*2440*/  LDG.E.128 R40, desc[UR20][R40.64+0x10] ;  /* 0x0000101428287981 */ /* 0x000f68000c1e1d00 */
[----:B------:R0:W5:Y:S04]  /*2450*/  LDG.E.128 R20, desc[UR20][R16.64] ;  /* 0x0000001410147981 */ /* 0x000168000c1e1d00 */
[----:B------:R-:W5:Y:S04]  /*2460*/  LDG.E.64 R220, desc[UR20][R220.64] ;  /* 0x00000014dcdc7981 */ /* 0x000f68000c1e1b00 */
[----:B------:R-:W5:Y:S04]  /*2470*/  LDG.E.128 R32, desc[UR20][R32.64+0x10] ;  /* 0x0000101420207981 */ /* 0x000f68000c1e1d00 */
[----:B------:R-:W5:Y:S04]  /*2480*/  LDG.E.128 R24, desc[UR20][R24.64+0x10] ;  /* 0x0000101418187981 */ /* 0x000f68000c1e1d00 */
[----:B0-----:R-:W5:Y:S02]  /*2490*/  LDG.E.128 R16, desc[UR20][R16.64+0x10] ;  /* 0x0000101410107981 */ /* 0x001f64000c1e1d00 */
.L_x_5953:
[----:B------:R0:W-:Y:S04]  /*24a0*/  STL [R1+0x4], R0 ;  /* 0x0000040001007387 */ /* 0x0001e80000100800 */
[----:B------:R-:W1:Y:S04]  /*24b0*/  SHFL.DOWN PT, R195, R193, 0x10, 0x1f ;  /* 0x0a001f00c1c37f89 */ /* 0x000e6800000e0000 */
[----:B------:R-:W2:Y:S01]  /*24c0*/  SHFL.DOWN PT, R194, R192, 0x10, 0x1f ;  /* 0x0a001f00c0c27f89 */ /* 0x000ea200000e0000 */
[----:B0-----:R-:W0:Y:S01]  /*24d0*/  S2R R0, SR_TID.X ;  /* 0x0000000000007919 */ /* 0x001e220000002100 */
[----:B-1----:R-:W-:Y:S01]  /*24e0*/  FADD.FTZ R193, R195, R193 ;  /* 0x000000c1c3c17221 */ /* 0x002fe20000010000 */
[----:B--2---:R-:W-:-:S04]  /*24f0*/  FADD.FTZ R194, R194, R192 ;  /* 0x000000c0c2c27221 */ /* 0x004fc80000010000 */
[----:B------:R-:W1:Y:S04]  /*2500*/  SHFL.DOWN PT, R195, R193, 0x8, 0x1f ;  /* 0x09001f00c1c37f89 */ /* 0x000e6800000e0000 */
[----:B------:R-:W2:Y:S01]  /*2510*/  SHFL.DOWN PT, R192, R194, 0x8, 0x1f ;  /* 0x09001f00c2c07f89 */ /* 0x000ea200000e0000 */
[----:B0-----:R-:W-:-:S03]  /*2520*/  LOP3.LUT P0, RZ, R0, 0x1f, RZ, 0xc0, !PT ;  /* 0x0000001f00ff7812 */ /* 0x001fc6000780c0ff */
[----:B------:R0:W5:Y:S01]  /*2530*/  LDL.LU R0, [R1+0x4] ;  /* 0x0000040001007983 */ /* 0x0001620000300800 */
        /* <DEDUP_REMOVED lines=12> */
[----:B------:R-:W-:Y:S01]  /*2600*/  BSSY.RECONVERGENT B0, `(.L_x_5956) ;  /* 0x000000d000007945 */ /* 0x000fe20003800200 */
[----:B-1----:R-:W-:Y:S01]  /*2610*/  FADD.FTZ R192, R193, R192 ;  /* 0x000000c0c1c07221 */ /* 0x002fe20000010000 */
[----:B--2---:R-:W-:Y:S02]  /*2620*/  FADD.FTZ R193, R194, R195 ;  /* 0x000000c3c2c17221 */ /* 0x004fe40000010000 */
[----:B0-----:R-:W-:Y:S05]  /*2630*/  @P0 BRA `(.L_x_5957) ;  /* 0x0000000000240947 */ /* 0x001fea0003800000 */
        /* <DEDUP_REMOVED lines=9> */
.L_x_5957:
[----:B------:R-:W-:Y:S05]  /*26d0*/  BSYNC.RECONVERGENT B0 ;  /* 0x0000000000007941 */ /* 0x000fea0003800200 */
.L_x_5956:
[----:B------:R-:W1:Y:S08]  /*26e0*/  S2UR UR10, SR_CgaCtaId ;  /* 0x00000000000a79c3 */ /* 0x000e700000008800 */
[----:B------:R-:W-:Y:S06]  /*26f0*/  BAR.SYNC.DEFER_BLOCKING 0x0 ;  /* 0x0000000000007b1d */ /* 0x000fec0000010000 */
[----:B------:R-:W-:Y:S01]  /*2700*/  UMOV UR9, 0x400 ;  /* 0x0000040000097882 */ /* 0x000fe20000000000 */
[----:B------:R-:W-:Y:S01]  /*2710*/  STL [R1+0x8], R2 ;  /* 0x0000080201007387 */ /* 0x000fe20000100800 */
[----:B------:R-:W-:Y:S01]  /*2720*/  @UP3 UIADD3 UR11, UPT, UPT, UR11, -0x1, URZ ;  /* 0xffffffff0b0b3890 */ /* 0x000fe2000fffe0ff */
[----:B------:R-:W-:Y:S01]  /*2730*/  PLOP3.LUT P0, PT, PT, PT, UP3, 0x80, 0x8 ;  /* 0x000000000008781c */ /* 0x000fe20003f0f038 */
[----:B------:R-:W2:Y:S01]  /*2740*/  @UP3 LDCU.64 UR32, c[0x0][0x390] ;  /* 0x00007200ff2037ac */ /* 0x000ea20008000a00 */
[----:B-----5:R-:W-:Y:S01]  /*2750*/  STL [R1+0x4], R0 ;  /* 0x0000040001007387 */ /* 0x020fe20000100800 */
        /* <DEDUP_REMOVED lines=11> */
[----:B------:R-:W-:-:S04]  /*2810*/  @UP3 UIMAD UR11, UR11, UR26, URZ ;  /* 0x0000001a0b0b32a4 */ /* 0x000fc8000f8e02ff */
[----:B------:R-:W-:Y:S01]  /*2820*/  @UP3 USHF.R.S32.HI UR9, URZ, 0x1f, UR11 ;  /* 0x0000001fff093899 */ /* 0x000fe2000801140b */
[----:B0-----:R-:W-:Y:S01]  /*2830*/  FADD.FTZ R193, R0, R193 ;  /* 0x000000c100c17221 */ /* 0x001fe20000010000 */
[----:B------:R-:W-:Y:S02]  /*2840*/  FADD.FTZ R192, R2, R192 ;  /* 0x000000c002c07221 */ /* 0x000fe40000010000 */
[----:B------:R-:W-:Y:S01]  /*2850*/  @UP3 ULEA.HI UR9, UR9, UR11, URZ, 0x3 ;  /* 0x0000000b09093291 */ /* 0x000fe2000f8f18ff */
[----:B------:R-:W5:Y:S01]  /*2860*/  LDL.LU R2, [R1+0x8] ;  /* 0x0000080001027983 */ /* 0x000f620000300800 */
[----:B------:R-:W-:-:S03]  /*2870*/  FADD.FTZ R195, R195, R193 ;  /* 0x000000c1c3c37221 */ /* 0x000fc60000010000 */
[----:B------:R-:W5:Y:S01]  /*2880*/  LDL.LU R0, [R1+0x4] ;  /* 0x0000040001007983 */ /* 0x000f620000300800 */
[----:B------:R-:W-:Y:S01]  /*2890*/  FMUL.FTZ R195, R195, UR28 ;  /* 0x0000001cc3c37c20 */ /* 0x000fe20008410000 */
[----:B------:R-:W-:Y:S01]  /*28a0*/  FADD.FTZ R193, R194, R192 ;  /* 0x000000c0c2c17221 */ /* 0x000fe20000010000 */
[----:B------:R-:W-:Y:S02]  /*28b0*/  MOV R194, UR9 ;  /* 0x0000000900c27c02 */ /* 0x000fe40008000f00 */
[----:B------:R-:W-:Y:S02]  /*28c0*/  MOV R192, RZ ;  /* 0x000000ff00c07202 */ /* 0x000fe40000000f00 */
[----:B------:R-:W-:Y:S02]  /*28d0*/  R2UR UR31, R195 ;  /* 0x00000000c31f72ca */ /* 0x000fe400000e0000 */
[----:B------:R-:W0:Y:S01]  /*28e0*/  S2R R195, SR_TID.X ;  /* 0x0000000000c37919 */ /* 0x000e220000002100 */
[----:B------:R-:W-:Y:S01]  /*28f0*/  UIMAD UR9, UR8, UR26, URZ ;  /* 0x0000001a080972a4 */ /* 0x000fe2000f8e02ff */
[----:B0-----:R-:W-:Y:S01]  /*2900*/  @P0 LEA.HI.SX32 R192, R194, R195, 0x1d ;  /* 0x000000c3c2c00211 */ /* 0x001fe200078feaff */
[----:B------:R-:W-:-:S05]  /*2910*/  HFMA2 R194, -RZ, RZ, 0, 9.5367431640625e-07 ;  /* 0x00000010ffc27431 */ /* 0x000fca00000001ff */
[----:B--2---:R-:W-:-:S05]  /*2920*/  @P0 IMAD.WIDE.U32 R194, R192, R194, UR32 ;  /* 0x00000020c0c20e25 */ /* 0x004fca000f8e00c2 */
[----:B------:R0:W5:Y:S01]  /*2930*/  @P0 LDG.E.128 R176, desc[UR20][R194.64] ;  /* 0x00000014c2b00981 */ /* 0x000162000c1e1d00 */
[----:B------:R-:W-:Y:S01]  /*2940*/  FMUL.FTZ R193, R193, UR28 ;  /* 0x0000001cc1c17c20 */ /* 0x000fe20008410000 */
[----:B------:R-:W-:Y:S01]  /*2950*/  USHF.R.S32.HI UR10, URZ, 0x1f, UR9 ;  /* 0x0000001fff0a7899 */ /* 0x000fe20008011409 */
[----:B------:R-:W-:Y:S01]  /*2960*/  ISETP.NE.AND P0, PT, RZ, UR27, PT ;  /* 0x0000001bff007c0c */ /* 0x000fe2000bf05270 */
[----:B------:R-:W-:Y:S02]  /*2970*/  UISETP.NE.U32.AND UP0, UPT, UR4, URZ, UPT ;  /* 0x000000ff0400728c */ /* 0x000fe4000bf05070 */
[----:B------:R-:W-:Y:S01]  /*2980*/  ULEA.HI UR10, UR10, UR9, URZ, 0x3 ;  /* 0x000000090a0a7291 */ /* 0x000fe2000f8f18ff */
[----:B------:R-:W-:Y:S01]  /*2990*/  FSEL R193, R193, RZ, !P0 ;  /* 0x000000ffc1c17208 */ /* 0x000fe20004000000 */
[----:B------:R-:W-:Y:S01]  /*29a0*/  UISETP.NE.AND.EX UP0, UPT, UR5, URZ, UPT, UP0 ;  /* 0x000000ff0500728c */ /* 0x000fe2000bf05300 */
[----:B0-----:R-:W0:Y:S02]  /*29b0*/  S2R R195, SR_TID.X ;  /* 0x0000000000c37919 */ /* 0x001e240000002100 */
[----:B------:R-:W-:-:S02]  /*29c0*/  R2UR UR32, R193 ;  /* 0x00000000c12072ca */ /* 0x000fc400000e0000 */
[----:B------:R-:W-:-:S04]  /*29d0*/  MOV R193, UR10 ;  /* 0x0000000a00c17c02 */ /* 0x000fc80008000f00 */
[----:B0-----:R-:W-:-:S05]  /*29e0*/  LEA.HI.SX32 R193, R193, R195, 0x1d ;  /* 0x000000c3c1c17211 */ /* 0x001fca00078feaff */
[----:B------:R0:W-:Y:S01]  /*29f0*/  STL [R1], R193 ;  /* 0x000000c101007387 */ /* 0x0001e20000100800 */
[----:B------:R-:W-:Y:S05]  /*2a00*/  BRA.U UP0, `(.L_x_5958) ;  /* 0x0000002500107547 */ /* 0x000fea000b800000 */
[----:B------:R-:W-:-:S04]  /*2a10*/  UISETP.NE.U32.AND UP0, UPT, UR6, URZ, UPT ;  /* 0x000000ff0600728c */ /* 0x000fc8000bf05070 */
[----:B------:R-:W-:-:S09]  /*2a20*/  UISETP.NE.AND.EX UP0, UPT, UR7, URZ, UPT, UP0 ;  /* 0x000000ff0700728c */ /* 0x000fd2000bf05300 */
[----:B------:R-:W-:Y:S05]  /*2a30*/  BRA.U UP0, `(.L_x_5959) ;  /* 0x0000001100487547 */ /* 0x000fea000b800000 */
        /* <DEDUP_REMOVED lines=15> */
.L_x_5962:
[----:B------:R-:W-:Y:S05]  /*2b30*/  BSYNC.RECONVERGENT B0 ;  /* 0x0000000000007941 */ /* 0x000fea0003800200 */
.L_x_5961:
[----:B------:R-:W-:Y:S01]  /*2b40*/  FADD.FTZ R140, R140, R193 ;  /* 0x000000c18c8c7221 */ /* 0x000fe20000010000 */
[----:B------:R-:W-:Y:S01]  /*2b50*/  BSSY.RECONVERGENT B0, `(.L_x_5963) ;  /* 0x000000d000007945 */ /* 0x000fe20003800200 */
[----:B------:R-:W-:-:S03]  /*2b60*/  HFMA2 R193, -RZ, RZ, 0, 0 ;  /* 0x00000000ffc17431 */ /* 0x000fc600000001ff */
[----:B------:R-:W-:Y:S05]  /*2b70*/  @!P1 BRA `(.L_x_5964) ;  /* 0x0000000000289947 */ /* 0x000fea0003800000 */
[----:B------:R-:W-:Y:S02]  /*2b80*/  MOV R193, UR31 ;  /* 0x0000001f00c17c02 */ /* 0x000fe40008000f00 */
[----:B------:R-:W-:Y:S02]  /*2b90*/  ISETP.LT.AND P0, PT, RZ, UR30, PT ;  /* 0x0000001eff007c0c */ /* 0x000fe4000bf01270 */
[----:B------:R-:W-:Y:S01]  /*2ba0*/  SHF.L.U32 R194, R64, 0x10, RZ ;  /* 0x0000001040c27819 */ /* 0x000fe200000006ff */
[----:B-----5:R-:W-:-:S04]  /*2bb0*/  FFMA.FTZ R193, R0, R193, UR32 ;  /* 0x0000002000c17e23 */ /* 0x020fc800080100c1 */
[----:B------:R-:W-:-:S04]  /*2bc0*/  FADD.FTZ R193, R226, -R193 ;  /* 0x800000c1e2c17221 */ /* 0x000fc80000010000 */
[----:B------:R-:W-:-:S05]  /*2bd0*/  FMUL.FTZ R193, R193, UR29 ;  /* 0x0000001dc1c17c20 */ /* 0x000fca0008410000 */
[----:B------:R-:W-:-:S05]  /*2be0*/  FSEL R193, R193, RZ, P0 ;  /* 0x000000ffc1c17208 */ /* 0x000fca0000000000 */
[----:B------:R-:W-:-:S04]  /*2bf0*/  FMUL.FTZ R193, R193, UR23 ;  /* 0x00000017c1c17c20 */ /* 0x000fc80008410000 */
[----:B------:R-:W-:-:S04]  /*2c00*/  FMUL.FTZ R193, R193, UR22 ;  /* 0x00000016c1c17c20 */ /* 0x000fc80008410000 */
[----:B------:R-:W-:-:S07]  /*2c10*/  FMUL.FTZ R193, R193, R194 ;  /* 0x000000c2c1c17220 */ /* 0x000fce0000410000 */
.L_x_5964:
[----:B------:R-:W-:Y:S05]  /*2c20*/  BSYNC.RECONVERGENT B0 ;  /* 0x0000000000007941 */ /* 0x000fea0003800200 */
.L_x_5963:
[----:B------:R-:W-:-:S04]  /*2c30*/  F2FP.BF16.F32.PACK_AB R193, RZ, R193 ;  /* 0x000000c1ffc1723e */ /* 0x000fc800000010ff */
[----:B------:R-:W-:-:S07]  /*2c40*/  PRMT R180, R193, 0x7610, R180 ;  /* 0x00007610c1b47816 */ /* 0x000fce00000000b4 */
.L_x_5960:
        /* <DEDUP_REMOVED lines=16> */
.L_x_5967:
[----:B------:R-:W-:Y:S05]  /*2d50*/  BSYNC.RECONVERGENT B0 ;  /* 0x0000000000007941 */ /* 0x000fea0003800200 */
.L_x_5966:
        /* <DEDUP_REMOVED lines=15> */
.L_x_5969:
[----:B------:R-:W-:Y:S05]  /*2e50*/  BSYNC.RECONVERGENT B0 ;  /* 0x0000000000007941 */ /* 0x000fea0003800200 */
.L_x_5968:
[----:B------:R-:W-:-:S04]  /*2e60*/  F2FP.BF16.F32.PACK_AB R193, RZ, R193 ;  /* 0x000000c1ffc1723e */ /* 0x000fc800000010ff */
[----:B------:R-:W-:-:S07]  /*2e70*/  PRMT R180, R180, 0x5410, R193 ;  /* 0x00005410b4b47816 */ /* 0x000fce00000000c1 */
.L_x_5965:
        /* <DEDUP_REMOVED lines=15> */
.L_x_5972:
[----:B------:R-:W-:Y:S05]  /*2f70*/  BSYNC.RECONVERGENT B0 ;  /* 0x0000000000007941 */ /* 0x000fea0003800200 */
.L_x_5971:
        /* <DEDUP_REMOVED lines=14> */
.L_x_5974:
[----:B------:R-:W-:Y:S05]  /*3060*/  BSYNC.RECONVERGENT B0 ;  /* 0x0000000000007941 */ /* 0x000fea0003800200 */
.L_x_5973:
[----:B------:R-:W-:-:S04]  /*3070*/  F2FP.BF16.F32.PACK_AB R193, RZ, R193 ;  /* 0x000000c1ffc1723e */ /* 0x000fc800000010ff */
[----:B------:R-:W-:-:S07]  /*3080*/  PRMT R181, R193, 0x7610, R181 ;  /* 0x00007610c1b57816 */ /* 0x000fce00000000b5 */
.L_x_5970:
        /* <DEDUP_REMOVED lines=16> */
.L_x_5977:
[----:B------:R-:W-:Y:S05]  /*3190*/  BSYNC.RECONVERGENT B0 ;  /* 0x0000000000007941 */ /* 0x000fea0003800200 */
.L_x_5976:
[----:B------:R-:W-:Y:S01]  /*31a0*/  FADD.FTZ R143, R143, R193 ;  /* 0x000000c18f8f7221 */ /* 0x000fe20000010000 */
[----:B------:R-:W-:Y:S01]  /*31b0*/  BSSY.RECONVERGENT B0, `(.L_x_5978) ;  /* 0x000000e000007945 */ /* 0x000fe20003800200 */
[----:B------:R-:W-:-:S03]  /*31c0*/  HFMA2 R193, -RZ, RZ, 0, 0 ;  /* 0x00000000ffc17431 */ /* 0x000fc600000001ff */
        /* <DEDUP_REMOVED lines=12> */
.L_x_5979:
[----:B------:R-:W-:Y:S05]  /*3290*/  BSYNC.RECONVERGENT B0 ;  /* 0x0000000000007941 */ /* 0x000fea0003800200 */
.L_x_5978:
[----:B------:R-:W-:-:S04]  /*32a0*/  F2FP.BF16.F32.PACK_AB R193, RZ, R193 ;  /* 0x000000c1ffc1723e */ /* 0x000fc800000010ff */
[----:B------:R-:W-:-:S07]  /*32b0*/  PRMT R181, R181, 0x5410, R193 ;  /* 0x00005410b5b57816 */ /* 0x000fce00000000c1 */
.L_x_5975:
        /* <DEDUP_REMOVED lines=15> */
.L_x_5982:
[----:B------:R-:W-:Y:S05]  /*33b0*/  BSYNC.RECONVERGENT B0 ;  /* 0x0000000000007941 */ /* 0x000fea0003800200 */
.L_x_5981:
        /* <DEDUP_REMOVED lines=14> */
.L_x_5984:
[----:B------:R-:W-:Y:S05]  /*34a0*/  BSYNC.RECONVERGENT B0 ;  /* 0x0000000000007941 */ /* 0x000fea0003800200 */
.L_x_5983:
[----:B------:R-:W-:-:S04]  /*34b0*/  F2FP.BF16.F32.PACK_AB R193, RZ, R193 ;  /* 0x000000c1ffc1723e */ /* 0x000fc800000010ff */
[----:B------:R-:W-:-:S07]  /*34c0*/  PRMT R182, R193, 0x7610, R182 ;  /* 0x00007610c1b67816 */ /* 0x000fce00000000b6 */
.L_x_5980:
        /* <DEDUP_REMOVED lines=16> */
.L_x_5987:
[----:B------:R-:W-:Y:S05]  /*35d0*/  BSYNC.RECONVERGENT B0 ;  /* 0x0000000000007941 */ /* 0x000fea0003800200 */
.L_x_5986:
        /* <DEDUP_REMOVED lines=15> */
.L_x_5989:
[----:B------:R-:W-:Y:S05]  /*36d0*/  BSYNC.RECONVERGENT B0 ;  /* 0x0000000000007941 */ /* 0x000fea0003800200 */
.L_x_5988:
[----:B------:R-:W-:-:S04]  /*36e0*/  F2FP.BF16.F32.PACK_AB R193, RZ, R193 ;  /* 0x000000c1ffc1723e */ /* 0x000fc800000010ff */
[----:B------:R-:W-:-:S07]  /*36f0*/  PRMT R182, R182, 0x5410, R193 ;  /* 0x00005410b6b67816 */ /* 0x000fce00000000c1 */
.L_x_5985:
        /* <DEDUP_REMOVED lines=15> */
.L_x_5992:
[----:B------:R-:W-:Y:S05]  /*37f0*/  BSYNC.RECONVERGENT B0 ;  /* 0x0000000000007941 */ /* 0x000fea0003800200 */
.L_x_5991:
        /* <DEDUP_REMOVED lines=14> */
.L_x_5994:
[----:B------:R-:W-:Y:S05]  /*38e0*/  BSYNC.RECONVERGENT B0 ;  /* 0x0000000000007941 */ /* 0x000fea0003800200 */
.L_x_5993:
[----:B------:R-:W-:-:S04]  /*38f0*/  F2FP.BF16.F32.PACK_AB R193, RZ, R193 ;  /* 0x000000c1ffc1723e */ /* 0x000fc800000010ff */
[----:B------:R-:W-:-:S07]  /*3900*/  PRMT R183, R193, 0x7610, R183 ;  /* 0x00007610c1b77816 */ /* 0x000fce00000000b7 */
.L_x_5990:
[----:B------:R-:W-:Y:S05]  /*3910*/  BRA.U !UP3, `(.L_x_5995) ;  /* 0x000000290bd87547 */ /* 0x000fea000b800000 */
[----:B------:R-:W-:Y:S01]  /*3920*/  ISETP.GE.U32.AND P0, PT, R214, RZ, PT ;  /* 0x000000ffd600720c */ /* 0x000fe20003f06070 */
[----:B------:R-:W-:Y:S01]  /*3930*/  BSSY.RECONVERGENT B0, `(.L_x_5996) ;  /* 0x000000f000007945 */ /* 0x000fe20003800200 */
[----:B0-----:R-:W-:Y:S02]  /*3940*/  IMAD.MOV.U32 R193, RZ, RZ, RZ ;  /* 0x000000ffffc17224 */ /* 0x001fe400078e00ff */
        /* <DEDUP_REMOVED lines=13> */
.L_x_5997:
[----:B------:R-:W-:Y:S05]  /*3a20*/  BSYNC.RECONVERGENT B0 ;  /* 0x0000000000007941 */ /* 0x000fea0003800200 */
.L_x_5996:
        /* <DEDUP_REMOVED lines=15> */
.L_x_5999:
[----:B------:R-:W-:Y:S05]  /*3b20*/  BSYNC.RECONVERGENT B0 ;  /* 0x0000000000007941 */ /* 0x000fea0003800200 */
.L_x_5998:
[----:B------:R-:W-:-:S04]  /*3b30*/  F2FP.BF16.F32.PACK_AB R193, RZ, R193 ;  /* 0x000000c1ffc1723e */ /* 0x000fc800000010ff */
[----:B------:R-:W-:Y:S01]  /*3b40*/  PRMT R183, R183, 0x5410, R193 ;  /* 0x00005410b7b77816 */ /* 0x000fe200000000c1 */
[----:B------:R-:W-:Y:S06]  /*3b50*/  BRA `(.L_x_5995) ;  /* 0x0000002800487947 */ /* 0x000fec0003800000 */
.L_x_5959:
[----:B------:R-:W-:Y:S05]  /*3b60*/  BRA.U !UP3, `(.L_x_6000) ;  /* 0x000000010b807547 */ /* 0x000fea000b800000 */
[----:B------:R-:W-:Y:S01]  /*3b70*/  LOP3.LUT P0, RZ, R214, 0xff, RZ, 0xc0, !PT ;  /* 0x000000ffd6ff7812 */ /* 0x000fe2000780c0ff */
[----:B------:R-:W-:Y:S01]  /*3b80*/  BSSY.RECONVERGENT B0, `(.L_x_6001) ;  /* 0x000000d000007945 */ /* 0x000fe20003800200 */
[----:B------:R-:W-:-:S11]  /*3b90*/  MOV R184, RZ ;  /* 0x000000ff00b87202 */ /* 0x000fd60000000f00 */
        /* <DEDUP_REMOVED lines=11> */
.L_x_6002:
[----:B------:R-:W-:Y:S05]  /*3c50*/  BSYNC.RECONVERGENT B0 ;  /* 0x0000000000007941 */ /* 0x000fea0003800200 */
.L_x_6001:
        /* <DEDUP_REMOVED lines=14> */
.L_x_6004:
[----:B------:R-:W-:Y:S05]  /*3d40*/  BSYNC.RECONVERGENT B0 ;  /* 0x0000000000007941 */ /* 0x000fea0003800200 */
.L_x_6003:
[----:B------:R-:W-:-:S04]  /*3d50*/  F2FP.BF16.F32.PACK_AB R184, RZ, R184 ;  /* 0x000000b8ffb8723e */ /* 0x000fc800000010ff */
[----:B------:R-:W-:-:S07]  /*3d60*/  PRMT R180, R184, 0x7610, R180 ;  /* 0x00007610b8b47816 */ /* 0x000fce00000000b4 */
.L_x_6000:
[----:B------:R-:W-:Y:S05]  /*3d70*/  BRA.U !UP3, `(.L_x_6005) ;  /* 0x000000010b887547 */ /* 0x000fea000b800000 */
[----:B------:R-:W-:Y:S01]  /*3d80*/  LOP3.LUT P0, RZ, R214, 0xff00, RZ, 0xc0, !PT ;  /* 0x0000ff00d6ff7812 */ /* 0x000fe2000780c0ff */
[----:B------:R-:W-:Y:S01]  /*3d90*/  BSSY.RECONVERGENT B0, `(.L_x_6006) ;  /* 0x000000e000007945 */ /* 0x000fe20003800200 */
[----:B------:R-:W-:-:S11]  /*3da0*/  IMAD.MOV.U32 R184, RZ, RZ, RZ ;  /* 0x000000ffffb87224 */ /* 0x000fd600078e00ff */
        /* <DEDUP_REMOVED lines=12> */
.L_x_6007:
[----:B------:R-:W-:Y:S05]  /*3e70*/  BSYNC.RECONVERGENT B0 ;  /* 0x0000000000007941 */ /* 0x000fea0003800200 */
.L_x_6006:
        /* <DEDUP_REMOVED lines=15> */
.L_x_6009:
[----:B------:R-:W-:Y:S05]  /*3f70*/  BSYNC.RECONVERGENT B0 ;  /* 0x0000000000007941 */ /* 0x000fea0003800200 */
.L_x_6008:
[----:B------:R-:W-:-:S04]  /*3f80*/  F2FP.BF16.F32.PACK_AB R184, RZ, R184 ;  /* 0x000000b8ffb8723e */ /* 0x000fc800000010ff */
[----:B------:R-:W-:-:S07]  /*3f90*/  PRMT R180, R180, 0x5410, R184 ;  /* 0x00005410b4b47816 */ /* 0x000fce00000000b8 */
.L_x_6005:
[----:B------:R-:W-:Y:S05]  /*3fa0*/  BRA.U !UP3, `(.L_x_6010) ;  /* 0x000000010b807547 */ /* 0x000fea000b800000 */
[----:B------:R-:W-:Y:S01]  /*3fb0*/  LOP3.LUT P0, RZ, R214, 0xff0000, RZ, 0xc0, !PT ;  /* 0x00ff0000d6ff7812 */ /* 0x000fe2000780c0ff */
[----:B------:R-:W-:Y:S01]  /*3fc0*/  BSSY.RECONVERGENT B0, `(.L_x_6011) ;  /* 0x000000d000007945 */ /* 0x000fe20003800200 */
[----:B------:R-:W-:-:S11]  /*3fd0*/  HFMA2 R184, -RZ, RZ, 0, 0 ;  /* 0x00000000ffb87431 */ /* 0x000fd600000001ff */
        /* <DEDUP_REMOVED lines=11> */
.L_x_6012:
[----:B------:R-:W-:Y:S05]  /*4090*/  BSYNC.RECONVERGENT B0 ;  /* 0x0000000000007941 */ /* 0x000fea0003800200 */
.L_x_6011:
        /* <DEDUP_REMOVED lines=14> */
.L_x_6014:
[----:B------:R-:W-:Y:S05]  /*4180*/  BSYNC.RECONVERGENT B0 ;  /* 0x0000000000007941 */ /* 0x000fea0003800200 */
.L_x_6013:
[----:B------:R-:W-:-:S04]  /*4190*/  F2FP.BF16.F32.PACK_AB R184, RZ, R184 ;  /* 0x000000b8ffb8723e */ /* 0x000fc800000010ff */
[----:B------:R-:W-:-:S07]  /*41a0*/  PRMT R181, R184, 0x7610, R181 ;  /* 0x00007610b8b57816 */ /* 0x000fce00000000b5 */
.L_x_6010:
        /* <DEDUP_REMOVED lines=16> */
.L_x_6017:
[----:B------:R-:W-:Y:S05]  /*42b0*/  BSYNC.RECONVERGENT B0 ;  /* 0x0000000000007941 */ /* 0x000fea0003800200 */
.L_x_6016:
        /* <DEDUP_REMOVED lines=15> */
.L_x_6019:
[----:B------:R-:W-:Y:S05]  /*43b0*/  BSYNC.RECONVERGENT B0 ;  /* 0x0000000000007941 */ /* 0x000fea0003800200 */
.L_x_6018:
[----:B------:R-:W-:-:S04]  /*43c0*/  F2FP.BF16.F32.PACK_AB R184, RZ, R184 ;  /* 0x000000b8ffb8723e */ /* 0x000fc800000010ff */
[----:B------:R-:W-:-:S07]  /*43d0*/  PRMT R181, R181, 0x5410, R184 ;  /* 0x00005410b5b57816 */ /* 0x000fce00000000b8 */
.L_x_6015:
        /* <DEDUP_REMOVED lines=15> */
.L_x_6022:
[----:B------:R-:W-:Y:S05]  /*44d0*/  BSYNC.RECONVERGENT B0 ;  /* 0x0000000000007941 */ /* 0x000fea0003800200 */
.L_x_6021:
        /* <DEDUP_REMOVED lines=14> */
.L_x_6024:
[----:B------:R-:W-:Y:S05]  /*45c0*/  BSYNC.RECONVERGENT B0 ;  /* 0x0000000000007941 */ /* 0x000fea0003800200 */
.L_x_6023:
[----:B------:R-:W-:-:S04]  /*45d0*/  F2FP.BF16.F32.PACK_AB R184, RZ, R184 ;  /* 0x000000b8ffb8723e */ /* 0x000fc800000010ff */
[----:B------:R-:W-:-:S07]  /*45e0*/  PRMT R182, R184, 0x7610, R182 ;  /* 0x00007610b8b67816 */ /* 0x000fce00000000b6 */
.L_x_6020:
        /* <DEDUP_REMOVED lines=16> */
.L_x_6027:
[----:B------:R-:W-:Y:S05]  /*46f0*/  BSYNC.RECONVERGENT B0 ;  /* 0x0000000000007941 */ /* 0x000fea0003800200 */
.L_x_6026:
        /* <DEDUP_REMOVED lines=15> */
.L_x_6029:
[----:B------:R-:W-:Y:S05]  /*47f0*/  BSYNC.RECONVERGENT B0 ;  /* 0x0000000000007941 */ /* 0x000fea0003800200 */
.L_x_6028:
[----:B------:R-:W-:-:S04]  /*4800*/  F2FP.BF16.F32.PACK_AB R184, RZ, R184 ;  /* 0x000000b8ffb8723e */ /* 0x000fc800000010ff */
[----:B------:R-:W-:-:S07]  /*4810*/  PRMT R182, R182, 0x5410, R184 ;  /* 0x00005410b6b67816 */ /* 0x000fce00000000b8 */
.L_x_6025:
        /* <DEDUP_REMOVED lines=15> */
.L_x_6032:
[----:B------:R-:W-:Y:S05]  /*4910*/  BSYNC.RECONVERGENT B0 ;  /* 0x0000000000007941 */ /* 0x000fea0003800200 */
.L_x_6031:
        /* <DEDUP_REMOVED lines=14> */
.L_x_6034:
[----:B------:R-:W-:Y:S05]  /*4a00*/  BSYNC.RECONVERGENT B0 ;  /* 0x0000000000007941 */ /* 0x000fea0003800200 */
.L_x_6033:
[----:B------:R-:W-:-:S04]  /*4a10*/  F2FP.BF16.F32.PACK_AB R184, RZ, R184 ;  /* 0x000000b8ffb8723e */ /* 0x000fc800000010ff */
[----:B------:R-:W-:-:S07]  /*4a20*/  PRMT R183, R184, 0x7610, R183 ;  /* 0x00007610b8b77816 */ /* 0x000fce00000000b7 */
.L_x_6030:
[----:B------:R-:W-:Y:S01]  /*4a30*/  MOV R194, UR31 ;  /* 0x0000001f00c27c02 */ /* 0x000fe20008000f00 */
[----:B------:R-:W-:Y:S01]  /*4a40*/  IMAD.U32 R190, RZ, RZ, UR31 ;  /* 0x0000001fffbe7e24 */ /* 0x000fe2000f8e00ff */
[----:B0-----:R-:W-:Y:S02]  /*4a50*/  MOV R193, UR31 ;  /* 0x0000001f00c17c02 */ /* 0x001fe40008000f00 */
[----:B------:R-:W-:Y:S01]  /*4a60*/  MOV R189, UR31 ;  /* 0x0000001f00bd7c02 */ /* 0x000fe20008000f00 */
[----:B------:R-:W-:Y:S01]  /*4a70*/  FFMA.FTZ R194, R225, R194, UR32 ;  /* 0x00000020e1c27e23 */ /* 0x000fe200080100c2 */
[----:B------:R-:W-:Y:S01]  /*4a80*/  MOV R188, UR31 ;  /* 0x0000001f00bc7c02 */ /* 0x000fe20008000f00 */
[----:B-----5:R-:W-:Y:S01]  /*4a90*/  FFMA.FTZ R193, R0, R193, UR32 ;  /* 0x0000002000c17e23 */ /* 0x020fe200080100c1 */
        /* <DEDUP_REMOVED lines=19> */
[----:B------:R-:W-:Y:S01]  /*4bd0*/  ISETP.LT.AND P0, PT, RZ, UR30, PT ;  /* 0x0000001eff007c0c */ /* 0x000fe2000bf01270 */
        /* <DEDUP_REMOVED lines=14> */
[----:B------:R-:W-:Y:S02]  /*4cc0*/  MOV R185, R194 ;  /* 0x000000c200b97202 */ /* 0x000fe40000000f00 */
[----:B------:R-:W-:Y:S01]  /*4cd0*/  MOV R184, R193 ;  /* 0x000000c100b87202 */ /* 0x000fe20000000f00 */
[----:B------:R-:W-:Y:S06]  /*4ce0*/  BRA.U !UP3, `(.L_x_5995) ;  /* 0x000000150be47547 */ /* 0x000fec000b800000 */
[----:B------:R-:W-:Y:S01]  /*4cf0*/  ISETP.GE.U32.AND P0, PT, R214, RZ, PT ;  /* 0x000000ffd600720c */ /* 0x000fe20003f06070 */
[----:B------:R-:W-:-:S03]  /*4d00*/  HFMA2 R195, -RZ, RZ, 0, 0 ;  /* 0x00000000ffc37431 */ /* 0x000fc600000001ff */
[----:B------:R-:W-:Y:S02]  /*4d10*/  ISETP.GE.U32.AND.EX P0, PT, R215, 0x1000000, PT, P0 ;  /* 0x01000000d700780c */ /* 0x000fe40003f06100 */
[----:B------:R-:W-:-:S11]  /*4d20*/  PRMT R215, R67, 0x7632, R215 ;  /* 0x0000763243d77816 */ /* 0x000fd600000000d7 */
        /* <DEDUP_REMOVED lines=8> */
[----:B------:R-:W-:Y:S01]  /*4db0*/  @P0 SHF.L.U32 R195, R215, 0x10, RZ ;  /* 0x00000010d7c30819 */ /* 0x000fe200000006ff */
[----:B0-----:R-:W-:-:S04]  /*4dc0*/  @P0 FMUL.FTZ R185, R191, R185 ;  /* 0x000000b9bfb90220 */ /* 0x001fc80000410000 */
[----:B------:R-:W-:Y:S01]  /*4dd0*/  @P0 FMUL.FTZ R184, R185, R184 ;  /* 0x000000b8b9b80220 */ /* 0x000fe20000410000 */
[----:B------:R-:W-:-:S03]  /*4de0*/  IMAD.MOV.U32 R185, RZ, RZ, RZ ;  /* 0x000000ffffb97224 */ /* 0x000fc600078e00ff */
[----:B------:R-:W-:Y:S01]  /*4df0*/  @P0 FMUL.FTZ R185, R195, R184 ;  /* 0x000000b8c3b90220 */ /* 0x000fe20000410000 */
[----:B------:R-:W-:-:S04]  /*4e00*/  MOV R184, R193 ;  /* 0x000000c100b87202 */ /* 0x000fc80000000f00 */
[----:B------:R-:W-:-:S04]  /*4e10*/  F2FP.BF16.F32.PACK_AB R185, RZ, R185 ;  /* 0x000000b9ffb9723e */ /* 0x000fc800000010ff */
[----:B------:R-:W-:Y:S02]  /*4e20*/  PRMT R183, R183, 0x5410, R185 ;  /* 0x00005410b7b77816 */ /* 0x000fe400000000b9 */
[----:B------:R-:W-:Y:S01]  /*4e30*/  MOV R185, R194 ;  /* 0x000000c200b97202 */ /* 0x000fe20000000f00 */
[----:B------:R-:W-:Y:S06]  /*4e40*/  BRA `(.L_x_5995) ;  /* 0x00000014008c7947 */ /* 0x000fec0003800000 */
.L_x_5958:
[----:B------:R-:W-:-:S04]  /*4e50*/  UISETP.NE.U32.AND UP0, UPT, UR6, URZ, UPT ;  /* 0x000000ff0600728c */ /* 0x000fc8000bf05070 */
[----:B------:R-:W-:-:S09]  /*4e60*/  UISETP.NE.AND.EX UP0, UPT, UR7, URZ, UPT, UP0 ;  /* 0x000000ff0700728c */ /* 0x000fd2000bf05300 */
[----:B------:R-:W-:Y:S05]  /*4e70*/  BRA.U UP0, `(.L_x_6035) ;  /* 0x0000000900887547 */ /* 0x000fea000b800000 */
[----:B------:R-:W-:Y:S05]  /*4e80*/  BRA.U !UP3, `(.L_x_6036) ;  /* 0x000000010b487547 */ /* 0x000fea000b800000 */
[----:B------:R-:W-:Y:S02]  /*4e90*/  PLOP3.LUT P1, PT, PT, PT, UP2, 0x80, 0x8 ;  /* 0x000000000008781c */ /* 0x000fe40003f2f028 */
[----:B0-----:R-:W-:Y:S02]  /*4ea0*/  MOV R193, UR31 ;  /* 0x0000001f00c17c02 */ /* 0x001fe40008000f00 */
[----:B------:R-:W-:Y:S02]  /*4eb0*/  LOP3.LUT P0, RZ, R214, 0xff, RZ, 0xc0, !PT ;  /* 0x000000ffd6ff7812 */ /* 0x000fe4000780c0ff */
[----:B------:R-:W-:-:S07]  /*4ec0*/  MOV R194, R44 ;  /* 0x0000002c00c27202 */ /* 0x000fce0000000f00 */
[----:B-----5:R-:W-:-:S04]  /*4ed0*/  @P1 FFMA.FTZ R193, R0, R193, UR32 ;  /* 0x0000002000c11e23 */ /* 0x020fc800080100c1 */
[----:B------:R-:W-:-:S04]  /*4ee0*/  @P1 FADD.FTZ R193, R226, -R193 ;  /* 0x800000c1e2c11221 */ /* 0x000fc80000010000 */
[----:B------:R-:W-:Y:S01]  /*4ef0*/  @P1 FFMA.FTZ R194, R193, UR29, R44 ;  /* 0x0000001dc1c21c23 */ /* 0x000fe2000801002c */
[----:B------:R-:W-:-:S03]  /*4f00*/  HFMA2 R193, -RZ, RZ, 0, 0 ;  /* 0x00000000ffc17431 */ /* 0x000fc600000001ff */
[----:B------:R-:W-:Y:S01]  /*4f10*/  FMUL.FTZ R195, R194, UR23 ;  /* 0x00000017c2c37c20 */ /* 0x000fe20008410000 */
[----:B------:R-:W-:-:S03]  /*4f20*/  @P0 SHF.L.U32 R194, R176, 0x10, RZ ;  /* 0x00000010b0c20819 */ /* 0x000fc600000006ff */
        /* <DEDUP_REMOVED lines=8> */
.L_x_6036:
[----:B------:R-:W-:Y:S05]  /*4fb0*/  BRA.U !UP3, `(.L_x_6037) ;  /* 0x000000010b507547 */ /* 0x000fea000b800000 */
[----:B------:R-:W-:Y:S02]  /*4fc0*/  PLOP3.LUT P1, PT, PT, PT, UP2, 0x80, 0x8 ;  /* 0x000000000008781c */ /* 0x000fe40003f2f028 */
[----:B0-----:R-:W-:Y:S02]  /*4fd0*/  MOV R193, UR31 ;  /* 0x0000001f00c17c02 */ /* 0x001fe40008000f00 */
[----:B------:R-:W-:Y:S02]  /*4fe0*/  LOP3.LUT P0, RZ, R214, 0xff00, RZ, 0xc0, !PT ;  /* 0x0000ff00d6ff7812 */ /* 0x000fe4000780c0ff */
[----:B------:R-:W-:-:S07]  /*4ff0*/  MOV R194, R45 ;  /* 0x0000002d00c27202 */ /* 0x000fce0000000f00 */
[----:B------:R-:W-:-:S04]  /*5000*/  @P1 FFMA.FTZ R193, R225, R193, UR32 ;  /* 0x00000020e1c11e23 */ /* 0x000fc800080100c1 */
[----:B------:R-:W-:-:S04]  /*5010*/  @P1 FADD.FTZ R193, R224, -R193 ;  /* 0x800000c1e0c11221 */ /* 0x000fc80000010000 */
[----:B------:R-:W-:Y:S01]  /*5020*/  @P1 FFMA.FTZ R194, R193, UR29, R45 ;  /* 0x0000001dc1c21c23 */ /* 0x000fe2000801002d */
[----:B-----5:R-:W-:-:S03]  /*5030*/  @P0 PRMT R193, R176, 0x7632, R193 ;  /* 0x00007632b0c10816 */ /* 0x020fc600000000c1 */
[----:B------:R-:W-:Y:S01]  /*5040*/  FMUL.FTZ R195, R194, UR23 ;  /* 0x00000017c2c37c20 */ /* 0x000fe20008410000 */
[----:B------:R-:W-:Y:S02]  /*5050*/  HFMA2 R194, -RZ, RZ, 0, 0 ;  /* 0x00000000ffc27431 */ /* 0x000fe400000001ff */
[----:B------:R-:W-:Y:S02]  /*5060*/  @P0 IMAD.U32 R193, R193, 0x10000, RZ ;  /* 0x00010000c1c10824 */ /* 0x000fe400078e00ff */
[----:B------:R-:W-:-:S04]  /*5070*/  FMUL.FTZ R195, R195, UR22 ;  /* 0x00000016c3c37c20 */ /* 0x000fc80008410000 */
[----:B------:R-:W-:Y:S01]  /*5080*/  @P0 FMUL.FTZ R194, R195, R193 ;  /* 0x000000c1c3c20220 */ /* 0x000fe20000410000 */
[----:B------:R-:W-:-:S03]  /*5090*/  MOV R193, RZ ;  /* 0x000000ff00c17202 */ /* 0x000fc60000000f00 */
[--C-:B------:R-:W-:Y:S01]  /*50a0*/  FADD.FTZ R141, R141, R194.reuse ;  /* 0x000000c28d8d7221 */ /* 0x100fe20000010000 */
[----:B------:R-:W-:-:S04]  /*50b0*/  PRMT R194, R64, 0x7632, R194 ;  /* 0x0000763240c27816 */ /* 0x000fc800000000c2 */
[----:B------:R-:W-:-:S05]  /*50c0*/  @P0 SHF.L.U32 R194, R194, 0x10, RZ ;  /* 0x00000010c2c20819 */ /* 0x000fca00000006ff */
[----:B------:R-:W-:-:S05]  /*50d0*/  @P0 FMUL.FTZ R193, R194, R195 ;  /* 0x000000c3c2c10220 */ /* 0x000fca0000410000 */
[----:B------:R-:W-:-:S04]  /*50e0*/  F2FP.BF16.F32.PACK_AB R193, RZ, R193 ;  /* 0x000000c1ffc1723e */ /* 0x000fc800000010ff */
[----:B------:R-:W-:-:S07]  /*50f0*/  PRMT R180, R180, 0x5410, R193 ;  /* 0x00005410b4b47816 */ /* 0x000fce00000000c1 */
.L_x_6037:
        /* <DEDUP_REMOVED lines=8> */
[----:B------:R-:W-:-:S03]  /*5180*/  HFMA2 R193, -RZ, RZ, 0, 0 ;  /* 0x00000000ffc17431 */ /* 0x000fc600000001ff */
[----:B------:R-:W-:Y:S01]  /*5190*/  FMUL.FTZ R195, R194, UR23 ;  /* 0x00000017c2c37c20 */ /* 0x000fe20008410000 */
[----:B-----5:R-:W-:-:S03]  /*51a0*/  @P0 SHF.L.U32 R194, R177, 0x10, RZ ;  /* 0x00000010b1c20819 */ /* 0x020fc600000006ff */
        /* <DEDUP_REMOVED lines=8> */
.L_x_6038:
        /* <DEDUP_REMOVED lines=21> */
.L_x_6039:
        /* <DEDUP_REMOVED lines=19> */
.L_x_6040:
        /* <DEDUP_REMOVED lines=21> */
.L_x_6041:
        /* <DEDUP_REMOVED lines=19> */
.L_x_6042:
[----:B------:R-:W-:Y:S05]  /*5730*/  BRA.U !UP3, `(.L_x_5995) ;  /* 0x0000000d0b507547 */ /* 0x000fea000b800000 */
[----:B------:R-:W-:Y:S01]  /*5740*/  PLOP3.LUT P1, PT, PT, PT, UP2, 0x80, 0x8 ;  /* 0x000000000008781c */ /* 0x000fe20003f2f028 */
[----:B------:R-:W-:Y:S01]  /*5750*/  HFMA2 R195, -RZ, RZ, 0, 0 ;  /* 0x00000000ffc37431 */ /* 0x000fe200000001ff */
[----:B0-----:R-:W-:Y:S02]  /*5760*/  MOV R193, UR31 ;  /* 0x0000001f00c17c02 */ /* 0x001fe40008000f00 */
[----:B------:R-:W-:Y:S02]  /*5770*/  ISETP.GE.U32.AND P0, PT, R214, RZ, PT ;  /* 0x000000ffd600720c */ /* 0x000fe40003f06070 */
[----:B------:R-:W-:Y:S02]  /*5780*/  MOV R194, R43 ;  /* 0x0000002b00c27202 */ /* 0x000fe40000000f00 */
[----:B------:R-:W-:Y:S02]  /*5790*/  ISETP.GE.U32.AND.EX P0, PT, R215, 0x1000000, PT, P0 ;  /* 0x01000000d700780c */ /* 0x000fe40003f06100 */
[----:B------:R-:W-:-:S03]  /*57a0*/  PRMT R215, R67, 0x7632, R215 ;  /* 0x0000763243d77816 */ /* 0x000fc600000000d7 */
[----:B------:R-:W-:-:S04]  /*57b0*/  @P1 FFMA.FTZ R193, R250, R193, UR32 ;  /* 0x00000020fac11e23 */ /* 0x000fc800080100c1 */
[----:B------:R-:W-:-:S04]  /*57c0*/  @P1 FADD.FTZ R193, R249, -R193 ;  /* 0x800000c1f9c11221 */ /* 0x000fc80000010000 */
[----:B------:R-:W-:-:S04]  /*57d0*/  @P1 FFMA.FTZ R194, R193, UR29, R43 ;  /* 0x0000001dc1c21c23 */ /* 0x000fc8000801002b */
[----:B------:R-:W-:Y:S01]  /*57e0*/  FMUL.FTZ R193, R194, UR23 ;  /* 0x00000017c2c17c20 */ /* 0x000fe20008410000 */
[----:B-----5:R-:W-:-:S03]  /*57f0*/  @P0 PRMT R194, R179, 0x7632, R194 ;  /* 0x00007632b3c20816 */ /* 0x020fc600000000c2 */
[----:B------:R-:W-:Y:S02]  /*5800*/  FMUL.FTZ R193, R193, UR22 ;  /* 0x00000016c1c17c20 */ /* 0x000fe40008410000 */
[----:B------:R-:W-:-:S04]  /*5810*/  @P0 IMAD.U32 R194, R194, 0x10000, RZ ;  /* 0x00010000c2c20824 */ /* 0x000fc800078e00ff */
[----:B------:R-:W-:Y:S01]  /*5820*/  @P0 FMUL.FTZ R195, R193, R194 ;  /* 0x000000c2c1c30220 */ /* 0x000fe20000410000 */
[----:B------:R-:W-:-:S03]  /*5830*/  MOV R194, RZ ;  /* 0x000000ff00c27202 */ /* 0x000fc60000000f00 */
[----:B------:R-:W-:Y:S01]  /*5840*/  FADD.FTZ R139, R139, R195 ;  /* 0x000000c38b8b7221 */ /* 0x000fe20000010000 */
[----:B------:R-:W-:-:S05]  /*5850*/  @P0 SHF.L.U32 R195, R215, 0x10, RZ ;  /* 0x00000010d7c30819 */ /* 0x000fca00000006ff */
[----:B------:R-:W-:-:S05]  /*5860*/  @P0 FMUL.FTZ R194, R195, R193 ;  /* 0x000000c1c3c20220 */ /* 0x000fca0000410000 */
[----:B------:R-:W-:-:S04]  /*5870*/  F2FP.BF16.F32.PACK_AB R194, RZ, R194 ;  /* 0x000000c2ffc2723e */ /* 0x000fc800000010ff */
[----:B------:R-:W-:Y:S01]  /*5880*/  PRMT R183, R183, 0x5410, R194 ;  /* 0x00005410b7b77816 */ /* 0x000fe200000000c2 */
[----:B------:R-:W-:Y:S06]  /*5890*/  BRA `(.L_x_5995) ;  /* 0x0000000800f87947 */ /* 0x000fec0003800000 */
.L_x_6035:
[----:B------:R-:W-:Y:S02]  /*58a0*/  PLOP3.LUT P0, PT, PT, PT, UP2, 0x80, 0x8 ;  /* 0x000000000008781c */ /* 0x000fe40003f0f028 */
[----:B------:R-:W-:Y:S02]  /*58b0*/  MOV R184, UR31 ;  /* 0x0000001f00b87c02 */ /* 0x000fe40008000f00 */
[----:B------:R-:W-:-:S09]  /*58c0*/  MOV R194, R44 ;  /* 0x0000002c00c27202 */ /* 0x000fd20000000f00 */
[----:B-----5:R-:W-:-:S04]  /*58d0*/  @P0 FFMA.FTZ R184, R0, R184, UR32 ;  /* 0x0000002000b80e23 */ /* 0x020fc800080100b8 */
[----:B------:R-:W-:-:S04]  /*58e0*/  @P0 FADD.FTZ R184, R226, -R184 ;  /* 0x800000b8e2b80221 */ /* 0x000fc80000010000 */
[----:B------:R-:W-:Y:S01]  /*58f0*/  @P0 FFMA.FTZ R194, R184, UR29, R44 ;  /* 0x0000001db8c20c23 */ /* 0x000fe2000801002c */
[----:B------:R-:W-:Y:S06]  /*5900*/  BRA.U !UP3, `(.L_x_6043) ;  /* 0x000000010b407547 */ /* 0x000fec000b800000 */
[----:B------:R-:W-:-:S13]  /*5910*/  LOP3.LUT P1, RZ, R214, 0xff, RZ, 0xc0, !PT ;  /* 0x000000ffd6ff7812 */ /* 0x000fda000782c0ff */
[----:B------:R-:W1:Y:S01]  /*5920*/  @P1 LDC.64 R184, c[0x0][0x408] ;  /* 0x00010200ffb81b82 */ /* 0x000e620000000a00 */
[----:B------:R-:W-:Y:S01]  /*5930*/  @P1 SHF.L.U32 R186, R176, 0x10, RZ ;  /* 0x00000010b0ba1819 */ /* 0x000fe200000006ff */
[----:B-1----:R-:W-:-:S04]  /*5940*/  @P1 FMUL.FTZ R185, R194, R185 ;  /* 0x000000b9c2b91220 */ /* 0x002fc80000410000 */
[----:B------:R-:W-:Y:S01]  /*5950*/  @P1 FMUL.FTZ R184, R185, R184 ;  /* 0x000000b8b9b81220 */ /* 0x000fe20000410000 */
[----:B------:R-:W-:-:S03]  /*5960*/  HFMA2 R185, -RZ, RZ, 0, 0 ;  /* 0x00000000ffb97431 */ /* 0x000fc600000001ff */
[----:B------:R-:W-:Y:S01]  /*5970*/  @P1 FMUL.FTZ R185, R186, R184 ;  /* 0x000000b8bab91220 */ /* 0x000fe20000410000 */
[----:B------:R-:W-:-:S03]  /*5980*/  @P1 SHF.L.U32 R186, R64, 0x10, RZ ;  /* 0x0000001040ba1819 */ /* 0x000fc600000006ff */
[----:B------:R-:W-:Y:S02]  /*5990*/  FADD.FTZ R140, R140, R185 ;  /* 0x000000b98c8c7221 */ /* 0x000fe40000010000 */
[----:B------:R-:W1:Y:S02]  /*59a0*/  @P1 LDC.64 R184, c[0x0][0x408] ;  /* 0x00010200ffb81b82 */ /* 0x000e640000000a00 */
[----:B-1----:R-:W-:-:S04]  /*59b0*/  @P1 FMUL.FTZ R185, R194, R185 ;  /* 0x000000b9c2b91220 */ /* 0x002fc80000410000 */
[----:B------:R-:W-:Y:S01]  /*59c0*/  @P1 FMUL.FTZ R184, R185, R184 ;  /* 0x000000b8b9b81220 */ /* 0x000fe20000410000 */
[----:B------:R-:W-:-:S03]  /*59d0*/  MOV R185, RZ ;  /* 0x000000ff00b97202 */ /* 0x000fc60000000f00 */
[----:B------:R-:W-:-:S05]  /*59e0*/  @P1 FMUL.FTZ R185, R186, R184 ;  /* 0x000000b8bab91220 */ /* 0x000fca0000410000 */
[----:B------:R-:W-:-:S04]  /*59f0*/  F2FP.BF16.F32.PACK_AB R185, RZ, R185 ;  /* 0x000000b9ffb9723e */ /* 0x000fc800000010ff */
[----:B------:R-:W-:-:S07]  /*5a00*/  PRMT R180, R185, 0x7610, R180 ;  /* 0x00007610b9b47816 */ /* 0x000fce00000000b4 */
.L_x_6043:
[----:B------:R-:W-:Y:S02]  /*5a10*/  MOV R184, UR31 ;  /* 0x0000001f00b87c02 */ /* 0x000fe40008000f00 */
[----:B0-----:R-:W-:-:S03]  /*5a20*/  MOV R193, R45 ;  /* 0x0000002d00c17202 */ /* 0x001fc60000000f00 */
[----:B------:R-:W-:-:S04]  /*5a30*/  @P0 FFMA.FTZ R184, R225, R184, UR32 ;  /* 0x00000020e1b80e23 */ /* 0x000fc800080100b8 */
[----:B------:R-:W-:-:S04]  /*5a40*/  @P0 FADD.FTZ R184, R224, -R184 ;  /* 0x800000b8e0b80221 */ /* 0x000fc80000010000 */
[----:B------:R-:W-:Y:S01]  /*5a50*/  @P0 FFMA.FTZ R193, R184, UR29, R45 ;  /* 0x0000001db8c10c23 */ /* 0x000fe2000801002d */
[----:B------:R-:W-:Y:S06]  /*5a60*/  BRA.U !UP3, `(.L_x_6044) ;  /* 0x000000010b487547 */ /* 0x000fec000b800000 */
[----:B------:R-:W-:Y:S01]  /*5a70*/  LOP3.LUT P1, RZ, R214, 0xff00, RZ, 0xc0, !PT ;  /* 0x0000ff00d6ff7812 */ /* 0x000fe2000782c0ff */
[----:B------:R-:W-:Y:S01]  /*5a80*/  HFMA2 R186, -RZ, RZ, 0, 0 ;  /* 0x00000000ffba7431 */ /* 0x000fe200000001ff */
[----:B------:R-:W-:-:S11]  /*5a90*/  PRMT R187, R64, 0x7632, R187 ;  /* 0x0000763240bb7816 */ /* 0x000fd600000000bb */
        /* <DEDUP_REMOVED lines=8> */
[----:B------:R-:W-:Y:S01]  /*5b20*/  @P1 SHF.L.U32 R186, R187, 0x10, RZ ;  /* 0x00000010bbba1819 */ /* 0x000fe200000006ff */
[----:B0-----:R-:W-:-:S04]  /*5b30*/  @P1 FMUL.FTZ R185, R193, R185 ;  /* 0x000000b9c1b91220 */ /* 0x001fc80000410000 */
[----:B------:R-:W-:Y:S01]  /*5b40*/  @P1 FMUL.FTZ R184, R185, R184 ;  /* 0x000000b8b9b81220 */ /* 0x000fe20000410000 */
[----:B------:R-:W-:-:S03]  /*5b50*/  MOV R185, RZ ;  /* 0x000000ff00b97202 */ /* 0x000fc60000000f00 */
[----:B------:R-:W-:-:S05]  /*5b60*/  @P1 FMUL.FTZ R185, R186, R184 ;  /* 0x000000b8bab91220 */ /* 0x000fca0000410000 */
[----:B------:R-:W-:-:S04]  /*5b70*/  F2FP.BF16.F32.PACK_AB R185, RZ, R185 ;  /* 0x000000b9ffb9723e */ /* 0x000fc800000010ff */
[----:B------:R-:W-:-:S07]  /*5b80*/  PRMT R180, R180, 0x5410, R185 ;  /* 0x00005410b4b47816 */ /* 0x000fce00000000b9 */
.L_x_6044:
[----:B------:R-:W-:Y:S02]  /*5b90*/  MOV R184, UR31 ;  /* 0x0000001f00b87c02 */ /* 0x000fe40008000f00 */
[----:B------:R-:W-:-:S03]  /*5ba0*/  MOV R191, R46 ;  /* 0x0000002e00bf7202 */ /* 0x000fc60000000f00 */
[----:B------:R-:W-:-:S04]  /*5bb0*/  @P0 FFMA.FTZ R184, R228, R184, UR32 ;  /* 0x00000020e4b80e23 */ /* 0x000fc800080100b8 */
[----:B------:R-:W-:-:S04]  /*5bc0*/  @P0 FADD.FTZ R184, R227, -R184 ;  /* 0x800000b8e3b80221 */ /* 0x000fc80000010000 */
        /* <DEDUP_REMOVED lines=18> */
.L_x_6045:
[----:B------:R-:W-:Y:S02]  /*5cf0*/  MOV R184, UR31 ;  /* 0x0000001f00b87c02 */ /* 0x000fe40008000f00 */
[----:B------:R-:W-:-:S03]  /*5d00*/  MOV R186, R47 ;  /* 0x0000002f00ba7202 */ /* 0x000fc60000000f00 */
        /* <DEDUP_REMOVED lines=22> */
.L_x_6046:
        /* <DEDUP_REMOVED lines=22> */
.L_x_6047:
        /* <DEDUP_REMOVED lines=24> */
.L_x_6048:
        /* <DEDUP_REMOVED lines=22> */
.L_x_6049:
[----:B------:R-:W-:Y:S01]  /*62b0*/  MOV R184, UR31 ;  /* 0x0000001f00b87c02 */ /* 0x000fe20008000f00 */
[----:B------:R-:W-:Y:S01]  /*62c0*/  IMAD.MOV.U32 R190, RZ, RZ, R189 ;  /* 0x000000ffffbe7224 */ /* 0x000fe200078e00bd */
[----:B------:R-:W-:Y:S02]  /*62d0*/  MOV R195, R43 ;  /* 0x0000002b00c37202 */ /* 0x000fe40000000f00 */
[----:B------:R-:W-:Y:S01]  /*62e0*/  MOV R189, R188 ;  /* 0x000000bc00bd7202 */ /* 0x000fe20000000f00 */
[----:B------:R-:W-:Y:S01]  /*62f0*/  @P0 FFMA.FTZ R184, R250, R184, UR32 ;  /* 0x00000020fab80e23 */ /* 0x000fe200080100b8 */
[----:B------:R-:W-:Y:S02]  /*6300*/  MOV R188, R187 ;  /* 0x000000bb00bc7202 */ /* 0x000fe40000000f00 */
[----:B------:R-:W-:Y:S01]  /*6310*/  MOV R187, R186 ;  /* 0x000000ba00bb7202 */ /* 0x000fe20000000f00 */
[----:B------:R-:W-:Y:S01]  /*6320*/  @P0 FADD.FTZ R184, R249, -R184 ;  /* 0x800000b8f9b80221 */ /* 0x000fe20000010000 */
[----:B------:R-:W-:-:S02]  /*6330*/  MOV R186, R191 ;  /* 0x000000bf00ba7202 */ /* 0x000fc40000000f00 */
[----:B------:R-:W-:Y:S01]  /*6340*/  MOV R185, R193 ;  /* 0x000000c100b97202 */ /* 0x000fe20000000f00 */
[----:B------:R-:W-:Y:S01]  /*6350*/  @P0 FFMA.FTZ R195, R184, UR29, R43 ;  /* 0x0000001db8c30c23 */ /* 0x000fe2000801002b */
[----:B------:R-:W-:-:S04]  /*6360*/  MOV R184, R194 ;  /* 0x000000c200b87202 */ /* 0x000fc80000000f00 */
[----:B------:R-:W-:Y:S01]  /*6370*/  MOV R191, R195 ;  /* 0x000000c300bf7202 */ /* 0x000fe20000000f00 */
[----:B------:R-:W-:Y:S06]  /*6380*/  BRA.U !UP3, `(.L_x_5995) ;  /* 0x000000010b3c7547 */ /* 0x000fec000b800000 */
[----:B------:R-:W-:Y:S01]  /*6390*/  ISETP.GE.U32.AND P0, PT, R214, RZ, PT ;  /* 0x000000ffd600720c */ /* 0x000fe20003f06070 */
[----:B------:R-:W-:Y:S01]  /*63a0*/  FMUL.FTZ R193, R195, UR23 ;  /* 0x00000017c3c17c20 */ /* 0x000fe20008410000 */
[----:B------:R-:W-:Y:S02]  /*63b0*/  HFMA2 R195, -RZ, RZ, 0, 0 ;  /* 0x00000000ffc37431 */ /* 0x000fe400000001ff */
[----:B------:R-:W-:Y:S01]  /*63c0*/  ISETP.GE.U32.AND.EX P0, PT, R215, 0x1000000, PT, P0 ;  /* 0x01000000d700780c */ /* 0x000fe20003f06100 */
[----:B------:R-:W-:Y:S01]  /*63d0*/  FMUL.FTZ R193, R193, UR22 ;  /* 0x00000016c1c17c20 */ /* 0x000fe20008410000 */
[----:B------:R-:W-:-:S11]  /*63e0*/  PRMT R215, R67, 0x7632, R215 ;  /* 0x0000763243d77816 */ /* 0x000fd600000000d7 */
[----:B------:R-:W-:-:S04]  /*63f0*/  @P0 PRMT R194, R179, 0x7632, R194 ;  /* 0x00007632b3c20816 */ /* 0x000fc800000000c2 */
[----:B------:R-:W-:-:S05]  /*6400*/  @P0 SHF.L.U32 R194, R194, 0x10, RZ ;  /* 0x00000010c2c20819 */ /* 0x000fca00000006ff */
[----:B------:R-:W-:Y:S01]  /*6410*/  @P0 FMUL.FTZ R195, R193, R194 ;  /* 0x000000c2c1c30220 */ /* 0x000fe20000410000 */
[----:B------:R-:W-:-:S03]  /*6420*/  MOV R194, RZ ;  /* 0x000000ff00c27202 */ /* 0x000fc60000000f00 */
[----:B------:R-:W-:Y:S01]  /*6430*/  FADD.FTZ R139, R139, R195 ;  /* 0x000000c38b8b7221 */ /* 0x000fe20000010000 */
[----:B------:R-:W-:-:S05]  /*6440*/  @P0 SHF.L.U32 R195, R215, 0x10, RZ ;  /* 0x00000010d7c30819 */ /* 0x000fca00000006ff */
[----:B------:R-:W-:-:S05]  /*6450*/  @P0 FMUL.FTZ R194, R195, R193 ;  /* 0x000000c1c3c20220 */ /* 0x000fca0000410000 */
[----:B------:R-:W-:-:S04]  /*6460*/  F2FP.BF16.F32.PACK_AB R194, RZ, R194 ;  /* 0x000000c2ffc2723e */ /* 0x000fc800000010ff */
[----:B------:R-:W-:-:S07]  /*6470*/  PRMT R183, R183, 0x5410, R194 ;  /* 0x00005410b7b77816 */ /* 0x000fce00000000c2 */
.L_x_5995:
[----:B------:R-:W2:Y:S01]  /*6480*/  LDL R214, [R1] ;  /* 0x0000000001d67983 */ /* 0x000ea20000100800 */
[----:B------:R-:W-:Y:S01]  /*6490*/  ISETP.NE.U32.AND P0, PT, RZ, UR6, PT ;  /* 0x00000006ff007c0c */ /* 0x000fe2000bf05070 */
[----:B------:R-:W1:Y:S01]  /*64a0*/  @UP3 LDCU.64 UR10, c[0x0][0x468] ;  /* 0x00008d00ff0a37ac */ /* 0x000e620008000a00 */
[----:B------:R-:W-:Y:S02]  /*64b0*/  PLOP3.LUT P1, PT, PT, PT, UP3, 0x80, 0x8 ;  /* 0x000000000008781c */ /* 0x000fe40003f2f038 */
[----:B------:R-:W-:Y:S01]  /*64c0*/  ISETP.NE.AND.EX P0, PT, RZ, UR7, PT, P0 ;  /* 0x00000007ff007c0c */ /* 0x000fe2000bf05300 */
[----:B------:R-:W-:-:S04]  /*64d0*/  UISETP.NE.U32.AND UP0, UPT, UR4, URZ, UPT ;  /* 0x000000ff0400728c */ /* 0x000fc8000bf05070 */
[----:B------:R-:W-:-:S08]  /*64e0*/  UISETP.NE.AND.EX UP0, UPT, UR5, URZ, UPT, UP0 ;  /* 0x000000ff0500728c */ /* 0x000fd0000bf05300 */
[----:B------:R-:W2:Y:S02]  /*64f0*/  @P0 LDC.64 R194, c[0x0][0x478] ;  /* 0x00011e00ffc20b82 */ /* 0x000ea40000000a00 */
[----:B--2---:R-:W-:-:S05]  /*6500*/  @P0 IMAD.WIDE.U32 R194, R214, 0x20, R194 ;  /* 0x00000020d6c20825 */ /* 0x004fca00078e00c2 */
[----:B------:R-:W-:Y:S04]  /*6510*/  @P0 STG.E.128 desc[UR20][R194.64], R184 ;  /* 0x000000b8c2000986 */ /* 0x000fe8000c101d14 */
[----:B------:R2:W-:Y:S02]  /*6520*/  @P0 STG.E.128 desc[UR20][R194.64+0x10], R188 ;  /* 0x000010bcc2000986 */ /* 0x0005e4000c101d14 */
[----:B--2---:R-:W-:-:S04]  /*6530*/  IMAD.MOV.U32 R194, RZ, RZ, 0x10 ;  /* 0x00000010ffc27424 */ /* 0x004fc800078e00ff */
[----:B-1----:R-:W-:-:S05]  /*6540*/  @P1 IMAD.WIDE.U32 R194, R192, R194, UR10 ;  /* 0x0000000ac0c21e25 */ /* 0x002fca000f8e00c2 */
[----:B------:R1:W-:Y:S01]  /*6550*/  @P1 STG.E.128 desc[UR20][R194.64], R180 ;  /* 0x000000b4c2001986 */ /* 0x0003e2000c101d14 */
[----:B------:R-:W-:Y:S05]  /*6560*/  BRA.U !UP3, `(.L_x_6050) ;  /* 0x000000010b107547 */ /* 0x000fea000b800000 */
[----:B-----5:R-:W2:Y:S01]  /*6570*/  LDC.64 R178, c[0x0][0x390] ;  /* 0x0000e400ffb27b82 */ /* 0x020ea20000000a00 */
[----:B------:R-:W-:-:S05]  /*6580*/  IADD3 R176, PT, PT, R192, 0x80, RZ ;  /* 0x00000080c0b07810 */ /* 0x000fca0007ffe0ff */
[----:B--2---:R-:W-:-:S06]  /*6590*/  IMAD.WIDE.U32 R176, R176, 0x10, R178 ;  /* 0x00000010b0b07825 */ /* 0x004fcc00078e00b2 */
[----:B------:R-:W5:Y:S02]  /*65a0*/  LDG.E.128 R176, desc[UR20][R176.64] ;  /* 0x00000014b0b07981 */ /* 0x000f64000c1e1d00 */
.L_x_6050:
[----:B------:R-:W-:Y:S05]  /*65b0*/  BRA.U !UP0, `(.L_x_6051) ;  /* 0x0000001508747547 */ /* 0x000fea000b800000 */
[----:B------:R-:W-:Y:S05]  /*65c0*/  @!P0 BRA `(.L_x_6052) ;  /* 0x0000000800e88947 */ /* 0x000fea0003800000 */
[----:B------:R-:W-:Y:S02]  /*65d0*/  PLOP3.LUT P1, PT, PT, PT, UP2, 0x80, 0x8 ;  /* 0x000000000008781c */ /* 0x000fe40003f2f028 */
[----:B------:R-:W-:Y:S02]  /*65e0*/  MOV R184, UR31 ;  /* 0x0000001f00b87c02 */ /* 0x000fe40008000f00 */
[----:B0-----:R-:W-:-:S09]  /*65f0*/  MOV R193, R36 ;  /* 0x0000002400c17202 */ /* 0x001fd20000000f00 */
[----:B------:R-:W-:-:S04]  /*6600*/  @P1 FFMA.FTZ R184, R233, R184, UR32 ;  /* 0x00000020e9b81e23 */ /* 0x000fc800080100b8 */
[----:B------:R-:W-:-:S04]  /*6610*/  @P1 FADD.FTZ R184, R196, -R184 ;  /* 0x800000b8c4b81221 */ /* 0x000fc80000010000 */
[----:B------:R-:W-:Y:S01]  /*6620*/  @P1 FFMA.FTZ R193, R184, UR29, R36 ;  /* 0x0000001db8c11c23 */ /* 0x000fe20008010024 */
[----:B------:R-:W-:Y:S06]  /*6630*/  BRA.U !UP3, `(.L_x_6053) ;  /* 0x000000010b407547 */ /* 0x000fec000b800000 */
[----:B------:R-:W-:-:S13]  /*6640*/  LOP3.LUT P2, RZ, R216, 0xff, RZ, 0xc0, !PT ;  /* 0x000000ffd8ff7812 */ /* 0x000fda000784c0ff */
[----:B------:R-:W0:Y:S01]  /*6650*/  @P2 LDC.64 R184, c[0x0][0x408] ;  /* 0x00010200ffb82b82 */ /* 0x000e220000000a00 */
[----:B-----5:R-:W-:Y:S01]  /*6660*/  @P2 SHF.L.U32 R186, R176, 0x10, RZ ;  /* 0x00000010b0ba2819 */ /* 0x020fe200000006ff */
        /* <DEDUP_REMOVED lines=12> */
[----:B-1----:R-:W-:-:S07]  /*6730*/  PRMT R180, R185, 0x7610, R180 ;  /* 0x00007610b9b47816 */ /* 0x002fce00000000b4 */
.L_x_6053:
        /* <DEDUP_REMOVED lines=12> */
[----:B-----5:R-:W-:-:S04]  /*6800*/  @P2 PRMT R185, R176, 0x7632, R185 ;  /* 0x00007632b0b92816 */ /* 0x020fc800000000b9 */
        /* <DEDUP_REMOVED lines=8> */
[----:B------:R-:W-:-:S05]  /*6890*/  @P2 FMUL.FTZ R185, R184, R186 ;  /* 0x000000bab8b92220 */ /* 0x000fca0000410000 */
[----:B------:R-:W-:-:S04]  /*68a0*/  F2FP.BF16.F32.PACK_AB R185, RZ, R185 ;  /* 0x000000b9ffb9723e */ /* 0x000fc800000010ff */
[----:B-1----:R-:W-:-:S07]  /*68b0*/  PRMT R180, R180, 0x5410, R185 ;  /* 0x00005410b4b47816 */ /* 0x002fce00000000b9 */
.L_x_6054:
        /* <DEDUP_REMOVED lines=21> */
[----:B-1----:R-:W-:-:S07]  /*6a10*/  PRMT R181, R185, 0x7610, R181 ;  /* 0x00007610b9b57816 */ /* 0x002fce00000000b5 */
.L_x_6055:
[----:B------:R-:W-:Y:S02]  /*6a20*/  MOV R184, UR31 ;  /* 0x0000001f00b87c02 */ /* 0x000fe40008000f00 */
[----:B------:R-:W-:-:S03]  /*6a30*/  MOV R187, R39 ;  /* 0x0000002700bb7202 */ /* 0x000fc60000000f00 */
[----:B------:R-:W-:-:S04]  /*6a40*/  @P1 FFMA.FTZ R184, R210, R184, UR32 ;  /* 0x00000020d2b81e23 */ /* 0x000fc800080100b8 */
[----:B------:R-:W-:-:S04]  /*6a50*/  @P1 FADD.FTZ R184, R208, -R184 ;  /* 0x800000b8d0b81221 */ /* 0x000fc80000010000 */
[----:B------:R-:W-:Y:S01]  /*6a60*/  @P1 FFMA.FTZ R187, R184, UR29, R39 ;  /* 0x0000001db8bb1c23 */ /* 0x000fe20008010027 */
[----:B------:R-:W-:Y:S06]  /*6a70*/  BRA.U !UP3, `(.L_x_6056) ;  /* 0x000000010b487547 */ /* 0x000fec000b800000 */
[----:B------:R-:W-:Y:S02]  /*6a80*/  LOP3.LUT P2, RZ, R216, 0xff000000, RZ, 0xc0, !PT ;  /* 0xff000000d8ff7812 */ /* 0x000fe4000784c0ff */
[----:B------:R-:W-:Y:S02]  /*6a90*/  MOV R188, RZ ;  /* 0x000000ff00bc7202 */ /* 0x000fe40000000f00 */
[----:B------:R-:W-:-:S09]  /*6aa0*/  PRMT R189, R69, 0x7632, R189 ;  /* 0x0000763245bd7816 */ /* 0x000fd200000000bd */
        /* <DEDUP_REMOVED lines=15> */
.L_x_6056:
        /* <DEDUP_REMOVED lines=22> */
.L_x_6057:
        /* <DEDUP_REMOVED lines=8> */
[----:B-1----:R-:W-:-:S11]  /*6d80*/  PRMT R194, R70, 0x7632, R194 ;  /* 0x0000763246c27816 */ /* 0x002fd600000000c2 */
        /* <DEDUP_REMOVED lines=14> */
[----:B------:R-:W-:-:S07]  /*6e70*/  PRMT R182, R182, 0x5410, R185 ;  /* 0x00005410b6b67816 */ /* 0x000fce00000000b9 */
.L_x_6058:
        /* <DEDUP_REMOVED lines=8> */
[----:B-1---5:R-:W-:Y:S01]  /*6f00*/  @P2 SHF.L.U32 R194, R179, 0x10, RZ ;  /* 0x00000010b3c22819 */ /* 0x022fe200000006ff */
        /* <DEDUP_REMOVED lines=13> */
.L_x_6059:
[----:B------:R-:W-:Y:S02]  /*6fe0*/  MOV R184, UR31 ;  /* 0x0000001f00b87c02 */ /* 0x000fe40008000f00 */
[----:B-1----:R-:W-:Y:S02]  /*6ff0*/  MOV R194, R35 ;  /* 0x0000002300c27202 */ /* 0x002fe40000000f00 */
[----:B------:R-:W-:Y:S01]  /*7000*/  MOV R185, R191 ;  /* 0x000000bf00b97202 */ /* 0x000fe20000000f00 */
[----:B------:R-:W-:-:S04]  /*7010*/  @P1 FFMA.FTZ R184, R248, R184, UR32 ;  /* 0x00000020f8b81e23 */ /* 0x000fc800080100b8 */
[----:B------:R-:W-:-:S04]  /*7020*/  @P1 FADD.FTZ R184, R247, -R184 ;  /* 0x800000b8f7b81221 */ /* 0x000fc80000010000 */
[----:B------:R-:W-:Y:S01]  /*7030*/  @P1 FFMA.FTZ R194, R184, UR29, R35 ;  /* 0x0000001db8c21c23 */ /* 0x000fe20008010023 */
[----:B------:R-:W-:-:S03]  /*7040*/  MOV R184, R193 ;  /* 0x000000c100b87202 */ /* 0x000fc60000000f00 */
[----:B------:R-:W-:Y:S01]  /*7050*/  IMAD.MOV.U32 R191, RZ, RZ, R194 ;  /* 0x000000ffffbf7224 */ /* 0x000fe200078e00c2 */
[----:B------:R-:W-:Y:S06]  /*7060*/  BRA.U !UP3, `(.L_x_6060) ;  /* 0x0000002d0bcc7547 */ /* 0x000fec000b800000 */
[----:B------:R-:W-:Y:S01]  /*7070*/  ISETP.GE.U32.AND P1, PT, R216, RZ, PT ;  /* 0x000000ffd800720c */ /* 0x000fe20003f26070 */
[----:B------:R-:W-:Y:S01]  /*7080*/  FMUL.FTZ R193, R194, UR23 ;  /* 0x00000017c2c17c20 */ /* 0x000fe20008410000 */
[----:B------:R-:W-:Y:S02]  /*7090*/  MOV R195, RZ ;  /* 0x000000ff00c37202 */ /* 0x000fe40000000f00 */
[----:B------:R-:W-:Y:S01]  /*70a0*/  ISETP.GE.U32.AND.EX P1, PT, R217, 0x1000000, PT, P1 ;  /* 0x01000000d900780c */ /* 0x000fe20003f26110 */
[----:B------:R-:W-:Y:S01]  /*70b0*/  FMUL.FTZ R193, R193, UR22 ;  /* 0x00000016c1c17c20 */ /* 0x000fe20008410000 */
[----:B------:R-:W-:-:S11]  /*70c0*/  PRMT R215, R71, 0x7632, R215 ;  /* 0x0000763247d77816 */ /* 0x000fd600000000d7 */
[----:B-----5:R-:W-:-:S04]  /*70d0*/  @P1 PRMT R194, R179, 0x7632, R194 ;  /* 0x00007632b3c21816 */ /* 0x020fc800000000c2 */
[----:B------:R-:W-:-:S05]  /*70e0*/  @P1 SHF.L.U32 R194, R194, 0x10, RZ ;  /* 0x00000010c2c21819 */ /* 0x000fca00000006ff */
[----:B------:R-:W-:Y:S01]  /*70f0*/  @P1 FMUL.FTZ R195, R193, R194 ;  /* 0x000000c2c1c31220 */ /* 0x000fe20000410000 */
[----:B------:R-:W-:-:S03]  /*7100*/  HFMA2 R194, -RZ, RZ, 0, 0 ;  /* 0x00000000ffc27431 */ /* 0x000fc600000001ff */
[----:B------:R-:W-:Y:S01]  /*7110*/  FADD.FTZ R131, R131, R195 ;  /* 0x000000c383837221 */ /* 0x000fe20000010000 */
[----:B------:R-:W-:-:S05]  /*7120*/  @P1 SHF.L.U32 R195, R215, 0x10, RZ ;  /* 0x00000010d7c31819 */ /* 0x000fca00000006ff */
[----:B------:R-:W-:-:S05]  /*7130*/  @P1 FMUL.FTZ R194, R193, R195 ;  /* 0x000000c3c1c21220 */ /* 0x000fca0000410000 */
[----:B------:R-:W-:-:S04]  /*7140*/  F2FP.BF16.F32.PACK_AB R194, RZ, R194 ;  /* 0x000000c2ffc2723e */ /* 0x000fc800000010ff */
[----:B------:R-:W-:Y:S01]  /*7150*/  PRMT R183, R183, 0x5410, R194 ;  /* 0x00005410b7b77816 */ /* 0x000fe200000000c2 */
[----:B------:R-:W-:Y:S06]  /*7160*/  BRA `(.L_x_6060) ;  /* 0x0000002c008c7947 */ /* 0x000fec0003800000 */
.L_x_6052:
[----:B------:R-:W-:Y:S05]  /*7170*/  BRA.U !UP3, `(.L_x_6061) ;  /* 0x000000010b487547 */ /* 0x000fea000b800000 */
[----:B------:R-:W-:Y:S02]  /*7180*/  PLOP3.LUT P2, PT, PT, PT, UP2, 0x80, 0x8 ;  /* 0x000000000008781c */ /* 0x000fe40003f4f028 */
[----:B0-----:R-:W-:Y:S02]  /*7190*/  MOV R193, UR31 ;  /* 0x0000001f00c17c02 */ /* 0x001fe40008000f00 */
[----:B------:R-:W-:Y:S02]  /*71a0*/  LOP3.LUT P1, RZ, R216, 0xff, RZ, 0xc0, !PT ;  /* 0x000000ffd8ff7812 */ /* 0x000fe4000782c0ff */
[----:B-1----:R-:W-:-:S07]  /*71b0*/  MOV R194, R36 ;  /* 0x0000002400c27202 */ /* 0x002fce0000000f00 */
[----:B------:R-:W-:-:S04]  /*71c0*/  @P2 FFMA.FTZ R193, R233, R193, UR32 ;  /* 0x00000020e9c12e23 */ /* 0x000fc800080100c1 */
[----:B------:R-:W-:Y:S01]  /*71d0*/  @P2 FADD.FTZ R193, R196, -R193 ;  /* 0x800000c1c4c12221 */ /* 0x000fe20000010000 */
[----:B-----5:R-:W-:-:S03]  /*71e0*/  @P1 SHF.L.U32 R195, R176, 0x10, RZ ;  /* 0x00000010b0c31819 */ /* 0x020fc600000006ff */
[----:B------:R-:W-:-:S04]  /*71f0*/  @P2 FFMA.FTZ R194, R193, UR29, R36 ;  /* 0x0000001dc1c22c23 */ /* 0x000fc80008010024 */
[----:B------:R-:W-:Y:S01]  /*7200*/  FMUL.FTZ R193, R194, UR23 ;  /* 0x00000017c2c17c20 */ /* 0x000fe20008410000 */
[----:B------:R-:W-:-:S03]  /*7210*/  HFMA2 R194, -RZ, RZ, 0, 0 ;  /* 0x00000000ffc27431 */ /* 0x000fc600000001ff */
        /* <DEDUP_REMOVED lines=8> */
.L_x_6061:
[----:B------:R-:W-:Y:S05]  /*72a0*/  BRA.U !UP3, `(.L_x_6062) ;  /* 0x000000010b507547 */ /* 0x000fea000b800000 */
[----:B------:R-:W-:Y:S01]  /*72b0*/  PLOP3.LUT P2, PT, PT, PT, UP2, 0x80, 0x8 ;  /* 0x000000000008781c */ /* 0x000fe20003f4f028 */
[----:B-1----:R-:W-:Y:S01]  /*72c0*/  IMAD.MOV.U32 R194, RZ, RZ, R37 ;  /* 0x000000ffffc27224 */ /* 0x002fe200078e0025 */
[----:B0-----:R-:W-:Y:S01]  /*72d0*/  MOV R193, UR31 ;  /* 0x0000001f00c17c02 */ /* 0x001fe20008000f00 */
[----:B------:R-:W-:Y:S01]  /*72e0*/  HFMA2 R195, -RZ, RZ, 0, 0 ;  /* 0x00000000ffc37431 */ /* 0x000fe200000001ff */
[----:B------:R-:W-:Y:S02]  /*72f0*/  LOP3.LUT P1, RZ, R216, 0xff00, RZ, 0xc0, !PT ;  /* 0x0000ff00d8ff7812 */ /* 0x000fe4000782c0ff */
[----:B------:R-:W-:-:S07]  /*7300*/  PRMT R215, R68, 0x7632, R215 ;  /* 0x0000763244d77816 */ /* 0x000fce00000000d7 */
[----:B------:R-:W-:-:S04]  /*7310*/  @P2 FFMA.FTZ R193, R211, R193, UR32 ;  /* 0x00000020d3c12e23 */ /* 0x000fc800080100c1 */
[----:B------:R-:W-:-:S04]  /*7320*/  @P2 FADD.FTZ R193, R209, -R193 ;  /* 0x800000c1d1c12221 */ /* 0x000fc80000010000 */
[----:B------:R-:W-:-:S04]  /*7330*/  @P2 FFMA.FTZ R194, R193, UR29, R37 ;  /* 0x0000001dc1c22c23 */ /* 0x000fc80008010025 */
[----:B------:R-:W-:Y:S01]  /*7340*/  FMUL.FTZ R193, R194, UR23 ;  /* 0x00000017c2c17c20 */ /* 0x000fe20008410000 */
[----:B-----5:R-:W-:-:S03]  /*7350*/  @P1 PRMT R194, R176, 0x7632, R194 ;  /* 0x00007632b0c21816 */ /* 0x020fc600000000c2 */
[----:B------:R-:W-:Y:S01]  /*7360*/  FMUL.FTZ R193, R193, UR22 ;  /* 0x00000016c1c17c20 */ /* 0x000fe20008410000 */
        /* <DEDUP_REMOVED lines=8> */
.L_x_6062:
        /* <DEDUP_REMOVED lines=19> */
.L_x_6063:
        /* <DEDUP_REMOVED lines=21> */
.L_x_6064:
        /* <DEDUP_REMOVED lines=19> */
.L_x_6065:
        /* <DEDUP_REMOVED lines=21> */
.L_x_6066:
        /* <DEDUP_REMOVED lines=19> */
.L_x_6067:
[----:B------:R-:W-:Y:S05]  /*7a20*/  BRA.U !UP3, `(.L_x_6060) ;  /* 0x000000250b5c7547 */ /* 0x000fea000b800000 */
[----:B------:R-:W-:Y:S01]  /*7a30*/  PLOP3.LUT P2, PT, PT, PT, UP2, 0x80, 0x8 ;  /* 0x000000000008781c */ /* 0x000fe20003f4f028 */
[----:B-1----:R-:W-:Y:S01]  /*7a40*/  IMAD.MOV.U32 R194, RZ, RZ, R35 ;  /* 0x000000ffffc27224 */ /* 0x002fe200078e0023 */
[----:B0-----:R-:W-:Y:S01]  /*7a50*/  MOV R193, UR31 ;  /* 0x0000001f00c17c02 */ /* 0x001fe20008000f00 */
[----:B------:R-:W-:Y:S01]  /*7a60*/  HFMA2 R195, -RZ, RZ, 0, 0 ;  /* 0x00000000ffc37431 */ /* 0x000fe200000001ff */
[----:B------:R-:W-:Y:S02]  /*7a70*/  ISETP.GE.U32.AND P1, PT, R216, RZ, PT ;  /* 0x000000ffd800720c */ /* 0x000fe40003f26070 */
[----:B------:R-:W-:Y:S02]  /*7a80*/  PRMT R215, R71, 0x7632, R215 ;  /* 0x0000763247d77816 */ /* 0x000fe400000000d7 */
[----:B------:R-:W-:-:S05]  /*7a90*/  ISETP.GE.U32.AND.EX P1, PT, R217, 0x1000000, PT, P1 ;  /* 0x01000000d900780c */ /* 0x000fca0003f26110 */
        /* <DEDUP_REMOVED lines=15> */
.L_x_6051:
[----:B------:R-:W-:Y:S05]  /*7b90*/  @!P0 BRA `(.L_x_6068) ;  /* 0x0000001000bc8947 */ /* 0x000fea0003800000 */
        /* <DEDUP_REMOVED lines=15> */
.L_x_6071:
[----:B------:R-:W-:Y:S05]  /*7c90*/  BSYNC.RECONVERGENT B0 ;  /* 0x0000000000007941 */ /* 0x000fea0003800200 */
.L_x_6070:
        /* <DEDUP_REMOVED lines=14> */
.L_x_6073:
[----:B------:R-:W-:Y:S05]  /*7d80*/  BSYNC.RECONVERGENT B0 ;  /* 0x0000000000007941 */ /* 0x000fea0003800200 */
.L_x_6072:
[----:B------:R-:W-:-:S04]  /*7d90*/  F2FP.BF16.F32.PACK_AB R184, RZ, R184 ;  /* 0x000000b8ffb8723e */ /* 0x000fc800000010ff */
[----:B-1----:R-:W-:-:S07]  /*7da0*/  PRMT R180, R184, 0x7610, R180 ;  /* 0x00007610b8b47816 */ /* 0x002fce00000000b4 */
.L_x_6069:
[----:B------:R-:W-:Y:S05]  /*7db0*/  BRA.U !UP3, `(.L_x_6074) ;  /* 0x000000010b887547 */ /* 0x000fea000b800000 */
[----:B------:R-:W-:Y:S01]  /*7dc0*/  LOP3.LUT P1, RZ, R216, 0xff00, RZ, 0xc0, !PT ;  /* 0x0000ff00d8ff7812 */ /* 0x000fe2000782c0ff */
[----:B------:R-:W-:Y:S01]  /*7dd0*/  BSSY.RECONVERGENT B0, `(.L_x_6075) ;  /* 0x000000e000007945 */ /* 0x000fe20003800200 */
[----:B------:R-:W-:-:S11]  /*7de0*/  HFMA2 R184, -RZ, RZ, 0, 0 ;  /* 0x00000000ffb87431 */ /* 0x000fd600000001ff */
        /* <DEDUP_REMOVED lines=12> */
.L_x_6076:
[----:B------:R-:W-:Y:S05]  /*7eb0*/  BSYNC.RECONVERGENT B0 ;  /* 0x0000000000007941 */ /* 0x000fea0003800200 */
.L_x_6075:
        /* <DEDUP_REMOVED lines=15> */
.L_x_6078:
[----:B------:R-:W-:Y:S05]  /*7fb0*/  BSYNC.RECONVERGENT B0 ;  /* 0x0000000000007941 */ /* 0x000fea0003800200 */
.L_x_6077:
[----:B------:R-:W-:-:S04]  /*7fc0*/  F2FP.BF16.F32.PACK_AB R184, RZ, R184 ;  /* 0x000000b8ffb8723e */ /* 0x000fc800000010ff */
[----:B-1----:R-:W-:-:S07]  /*7fd0*/  PRMT R180, R180, 0x5410, R184 ;  /* 0x00005410b4b47816 */ /* 0x002fce00000000b8 */
.L_x_6074:
        /* <DEDUP_REMOVED lines=15> */
.L_x_6081:
[----:B------:R-:W-:Y:S05]  /*80d0*/  BSYNC.RECONVERGENT B0 ;  /* 0x0000000000007941 */ /* 0x000fea0003800200 */
.L_x_6080:
        /* <DEDUP_REMOVED lines=14> */
.L_x_6083:
[----:B------:R-:W-:Y:S05]  /*81c0*/  BSYNC.RECONVERGENT B0 ;  /* 0x0000000000007941 */ /* 0x000fea0003800200 */
.L_x_6082:
[----:B------:R-:W-:-:S04]  /*81d0*/  F2FP.BF16.F32.PACK_AB R184, RZ, R184 ;  /* 0x000000b8ffb8723e */ /* 0x000fc800000010ff */
[----:B-1----:R-:W-:-:S07]  /*81e0*/  PRMT R181, R184, 0x7610, R181 ;  /* 0x00007610b8b57816 */ /* 0x002fce00000000b5 */
.L_x_6079:
        /* <DEDUP_REMOVED lines=16> */
.L_x_6086:
[----:B------:R-:W-:Y:S05]  /*82f0*/  BSYNC.RECONVERGENT B0 ;  /* 0x0000000000007941 */ /* 0x000fea0003800200 */
.L_x_6085:
        /* <DEDUP_REMOVED lines=15> */
.L_x_6088:
[----:B------:R-:W-:Y:S05]  /*83f0*/  BSYNC.RECONVERGENT B0 ;  /* 0x0000000000007941 */ /* 0x000fea0003800200 */
.L_x_6087:
[----:B------:R-:W-:-:S04]  /*8400*/  F2FP.BF16.F32.PACK_AB R184, RZ, R184 ;  /* 0x000000b8ffb8723e */ /* 0x000fc800000010ff */
[----:B-1----:R-:W-:-:S07]  /*8410*/  PRMT R181, R181, 0x5410, R184 ;  /* 0x00005410b5b57816 */ /* 0x002fce00000000b8 */
.L_x_6084:
        /* <DEDUP_REMOVED lines=15> */
.L_x_6091:
[----:B------:R-:W-:Y:S05]  /*8510*/  BSYNC.RECONVERGENT B0 ;  /* 0x0000000000007941 */ /* 0x000fea0003800200 */
.L_x_6090:
        /* <DEDUP_REMOVED lines=14> */
.L_x_6093:
[----:B------:R-:W-:Y:S05]  /*8600*/  BSYNC.RECONVERGENT B0 ;  /* 0x0000000000007941 */ /* 0x000fea0003800200 */
.L_x_6092:
[----:B------:R-:W-:-:S04]  /*8610*/  F2FP.BF16.F32.PACK_AB R184, RZ, R184 ;  /* 0x000000b8ffb8723e */ /* 0x000fc800000010ff */
[----:B-1----:R-:W-:-:S07]  /*8620*/  PRMT R182, R184, 0x7610, R182 ;  /* 0x00007610b8b67816 */ /* 0x002fce00000000b6 */
.L_x_6089:
        /* <DEDUP_REMOVED lines=16> */
.L_x_6096:
[----:B------:R-:W-:Y:S05]  /*8730*/  BSYNC.RECONVERGENT B0 ;  /* 0x0000000000007941 */ /* 0x000fea0003800200 */
.L_x_6095:
        /* <DEDUP_REMOVED lines=15> */
.L_x_6098:
[----:B------:R-:W-:Y:S05]  /*8830*/  BSYNC.RECONVERGENT B0 ;  /* 0x0000000000007941 */ /* 0x000fea0003800200 */
.L_x_6097:
[----:B------:R-:W-:-:S04]  /*8840*/  F2FP.BF16.F32.PACK_AB R184, RZ, R184 ;  /* 0x000000b8ffb8723e */ /* 0x000fc800000010ff */
[----:B-1----:R-:W-:-:S07]  /*8850*/  PRMT R182, R182, 0x5410, R184 ;  /* 0x00005410b6b67816 */ /* 0x002fce00000000b8 */
.L_x_6094:
        /* <DEDUP_REMOVED lines=15> */
.L_x_6101:
[----:B------:R-:W-:Y:S05]  /*8950*/  BSYNC.RECONVERGENT B0 ;  /* 0x0000000000007941 */ /* 0x000fea0003800200 */
.L_x_6100:
        /* <DEDUP_REMOVED lines=14> */
.L_x_6103:
[----:B------:R-:W-:Y:S05]  /*8a40*/  BSYNC.RECONVERGENT B0 ;  /* 0x0000000000007941 */ /* 0x000fea0003800200 */
.L_x_6102:
[----:B------:R-:W-:-:S04]  /*8a50*/  F2FP.BF16.F32.PACK_AB R184, RZ, R184 ;  /* 0x000000b8ffb8723e */ /* 0x000fc800000010ff */
[----:B-1----:R-:W-:-:S07]  /*8a60*/  PRMT R183, R184, 0x7610, R183 ;  /* 0x00007610b8b77816 */ /* 0x002fce00000000b7 */
.L_x_6099:
[----:B-1----:R-:W-:Y:S01]  /*8a70*/  MOV R194, UR31 ;  /* 0x0000001f00c27c02 */ /* 0x002fe20008000f00 */
[----:B------:R-:W-:Y:S01]  /*8a80*/  IMAD.U32 R189, RZ, RZ, UR31 ;  /* 0x0000001fffbd7e24 */ /* 0x000fe2000f8e00ff */
[----:B0-----:R-:W-:Y:S02]  /*8a90*/  MOV R193, UR31 ;  /* 0x0000001f00c17c02 */ /* 0x001fe40008000f00 */
        /* <DEDUP_REMOVED lines=42> */
[----:B------:R-:W-:Y:S01]  /*8d40*/  HFMA2 R195, -RZ, RZ, 0, 0 ;  /* 0x00000000ffc37431 */ /* 0x000fe200000001ff */
[----:B------:R-:W-:Y:S02]  /*8d50*/  PRMT R215, R71, 0x7632, R215 ;  /* 0x0000763247d77816 */ /* 0x000fe400000000d7 */
[----:B------:R-:W-:-:S13]  /*8d60*/  ISETP.GE.U32.AND.EX P1, PT, R217, 0x1000000, PT, P1 ;  /* 0x01000000d900780c */ /* 0x000fda0003f26110 */
        /* <DEDUP_REMOVED lines=8> */
[----:B------:R-:W-:Y:S02]  /*8df0*/  @P1 IMAD.U32 R195, R215, 0x10000, RZ ;  /* 0x00010000d7c31824 */ /* 0x000fe400078e00ff */
[----:B0-----:R-:W-:-:S04]  /*8e00*/  @P1 FMUL.FTZ R185, R191, R185 ;  /* 0x000000b9bfb91220 */ /* 0x001fc80000410000 */
[----:B------:R-:W-:Y:S01]  /*8e10*/  @P1 FMUL.FTZ R184, R185, R184 ;  /* 0x000000b8b9b81220 */ /* 0x000fe20000410000 */
[----:B------:R-:W-:-:S03]  /*8e20*/  MOV R185, RZ ;  /* 0x000000ff00b97202 */ /* 0x000fc60000000f00 */
[----:B------:R-:W-:Y:S01]  /*8e30*/  @P1 FMUL.FTZ R185, R195, R184 ;  /* 0x000000b8c3b91220 */ /* 0x000fe20000410000 */
[----:B------:R-:W-:-:S04]  /*8e40*/  MOV R184, R193 ;  /* 0x000000c100b87202 */ /* 0x000fc80000000f00 */
[----:B------:R-:W-:-:S04]  /*8e50*/  F2FP.BF16.F32.PACK_AB R185, RZ, R185 ;  /* 0x000000b9ffb9723e */ /* 0x000fc800000010ff */
[----:B------:R-:W-:Y:S02]  /*8e60*/  PRMT R183, R183, 0x5410, R185 ;  /* 0x00005410b7b77816 */ /* 0x000fe400000000b9 */
[----:B------:R-:W-:Y:S01]  /*8e70*/  MOV R185, R194 ;  /* 0x000000c200b97202 */ /* 0x000fe20000000f00 */
[----:B------:R-:W-:Y:S06]  /*8e80*/  BRA `(.L_x_6060) ;  /* 0x0000001000447947 */ /* 0x000fec0003800000 */
.L_x_6068:
[----:B------:R-:W-:Y:S05]  /*8e90*/  BRA.U !UP3, `(.L_x_6104) ;  /* 0x000000010b807547 */ /* 0x000fea000b800000 */
[----:B------:R-:W-:Y:S01]  /*8ea0*/  LOP3.LUT P1, RZ, R216, 0xff, RZ, 0xc0, !PT ;  /* 0x000000ffd8ff7812 */ /* 0x000fe2000782c0ff */
[----:B------:R-:W-:Y:S01]  /*8eb0*/  BSSY.RECONVERGENT B0, `(.L_x_6105) ;  /* 0x000000d000007945 */ /* 0x000fe20003800200 */
[----:B0-----:R-:W-:-:S11]  /*8ec0*/  HFMA2 R193, -RZ, RZ, 0, 0 ;  /* 0x00000000ffc17431 */ /* 0x001fd600000001ff */
[----:B------:R-:W-:Y:S05]  /*8ed0*/  @!P1 BRA `(.L_x_6106) ;  /* 0x0000000000289947 */ /* 0x000fea0003800000 */
[----:B------:R-:W-:Y:S02]  /*8ee0*/  MOV R193, UR31 ;  /* 0x0000001f00c17c02 */ /* 0x000fe40008000f00 */
[----:B------:R-:W-:Y:S02]  /*8ef0*/  ISETP.LT.AND P2, PT, RZ, UR30, PT ;  /* 0x0000001eff007c0c */ /* 0x000fe4000bf41270 */
[----:B-1---5:R-:W-:Y:S01]  /*8f00*/  SHF.L.U32 R194, R176, 0x10, RZ ;  /* 0x00000010b0c27819 */ /* 0x022fe200000006ff */
[----:B------:R-:W-:-:S04]  /*8f10*/  FFMA.FTZ R193, R233, R193, UR32 ;  /* 0x00000020e9c17e23 */ /* 0x000fc800080100c1 */
[----:B------:R-:W-:-:S04]  /*8f20*/  FADD.FTZ R193, R196, -R193 ;  /* 0x800000c1c4c17221 */ /* 0x000fc80000010000 */
[----:B------:R-:W-:-:S05]  /*8f30*/  FMUL.FTZ R193, R193, UR29 ;  /* 0x0000001dc1c17c20 */ /* 0x000fca0008410000 */
[----:B------:R-:W-:-:S05]  /*8f40*/  FSEL R193, R193, RZ, P2 ;  /* 0x000000ffc1c17208 */ /* 0x000fca0001000000 */
[----:B------:R-:W-:-:S04]  /*8f50*/  FMUL.FTZ R193, R193, UR23 ;  /* 0x00000017c1c17c20 */ /* 0x000fc80008410000 */
[----:B------:R-:W-:-:S04]  /*8f60*/  FMUL.FTZ R193, R193, UR22 ;  /* 0x00000016c1c17c20 */ /* 0x000fc80008410000 */
[----:B------:R-:W-:-:S07]  /*8f70*/  FMUL.FTZ R193, R194, R193 ;  /* 0x000000c1c2c17220 */ /* 0x000fce0000410000 */
.L_x_6106:
[----:B------:R-:W-:Y:S05]  /*8f80*/  BSYNC.RECONVERGENT B0 ;  /* 0x0000000000007941 */ /* 0x000fea0003800200 */
.L_x_6105:
[----:B------:R-:W-:Y:S01]  /*8f90*/  BSSY.RECONVERGENT B0, `(.L_x_6107) ;  /* 0x000000e000007945 */ /* 0x000fe20003800200 */
[----:B------:R-:W-:Y:S01]  /*8fa0*/  FADD.FTZ R132, R132, R193 ;  /* 0x000000c184847221 */ /* 0x000fe20000010000 */
[----:B------:R-:W-:Y:S02]  /*8fb0*/  MOV R193, RZ ;  /* 0x000000ff00c17202 */ /* 0x000fe40000000f00 */
[----:B------:R-:W-:Y:S05]  /*8fc0*/  @!P1 BRA `(.L_x_6108) ;  /* 0x0000000000289947 */ /* 0x000fea0003800000 */
[----:B------:R-:W-:Y:S02]  /*8fd0*/  MOV R193, UR31 ;  /* 0x0000001f00c17c02 */ /* 0x000fe40008000f00 */
[----:B------:R-:W-:Y:S02]  /*8fe0*/  ISETP.LT.AND P1, PT, RZ, UR30, PT ;  /* 0x0000001eff007c0c */ /* 0x000fe4000bf21270 */
[----:B-1----:R-:W-:Y:S01]  /*8ff0*/  SHF.L.U32 R194, R68, 0x10, RZ ;  /* 0x0000001044c27819 */ /* 0x002fe200000006ff */
[----:B------:R-:W-:-:S04]  /*9000*/  FFMA.FTZ R193, R233, R193, UR32 ;  /* 0x00000020e9c17e23 */ /* 0x000fc800080100c1 */
[----:B------:R-:W-:-:S04]  /*9010*/  FADD.FTZ R193, R196, -R193 ;  /* 0x800000c1c4c17221 */ /* 0x000fc80000010000 */
[----:B------:R-:W-:-:S05]  /*9020*/  FMUL.FTZ R193, R193, UR29 ;  /* 0x0000001dc1c17c20 */ /* 0x000fca0008410000 */
[----:B------:R-:W-:-:S05]  /*9030*/  FSEL R193, R193, RZ, P1 ;  /* 0x000000ffc1c17208 */ /* 0x000fca0000800000 */
[----:B------:R-:W-:-:S04]  /*9040*/  FMUL.FTZ R193, R193, UR23 ;  /* 0x00000017c1c17c20 */ /* 0x000fc80008410000 */
[----:B------:R-:W-:-:S04]  /*9050*/  FMUL.FTZ R193, R193, UR22 ;  /* 0x00000016c1c17c20 */ /* 0x000fc80008410000 */
[----:B------:R-:W-:-:S07]  /*9060*/  FMUL.FTZ R193, R194, R193 ;  /* 0x000000c1c2c17220 */ /* 0x000fce0000410000 */
.L_x_6108:
[----:B------:R-:W-:Y:S05]  /*9070*/  BSYNC.RECONVERGENT B0 ;  /* 0x0000000000007941 */ /* 0x000fea0003800200 */
.L_x_6107:
[----:B------:R-:W-:-:S04]  /*9080*/  F2FP.BF16.F32.PACK_AB R193, RZ, R193 ;  /* 0x000000c1ffc1723e */ /* 0x000fc800000010ff */
[----:B-1----:R-:W-:-:S07]  /*9090*/  PRMT R180, R193, 0x7610, R180 ;  /* 0x00007610c1b47816 */ /* 0x002fce00000000b4 */
.L_x_6104:
[----:B------:R-:W-:Y:S05]  /*90a0*/  BRA.U !UP3, `(.L_x_6109) ;  /* 0x000000010b887547 */ /* 0x000fea000b800000 */
[----:B------:R-:W-:Y:S01]  /*90b0*/  LOP3.LUT P1, RZ, R216, 0xff00, RZ, 0xc0, !PT ;  /* 0x0000ff00d8ff7812 */ /* 0x000fe2000782c0ff */
[----:B------:R-:W-:Y:S01]  /*90c0*/  BSSY.RECONVERGENT B0, `(.L_x_6110) ;  /* 0x000000e000007945 */ /* 0x000fe20003800200 */
[----:B0-----:R-:W-:-:S11]  /*90d0*/  HFMA2 R193, -RZ, RZ, 0, 0 ;  /* 0x00000000ffc17431 */ /* 0x001fd600000001ff */
[----:B------:R-:W-:Y:S05]  /*90e0*/  @!P1 BRA `(.L_x_6111) ;  /* 0x00000000002c9947 */ /* 0x000fea0003800000 */
[----:B------:R-:W-:Y:S02]  /*90f0*/  MOV R193, UR31 ;  /* 0x0000001f00c17c02 */ /* 0x000fe40008000f00 */
[----:B------:R-:W-:Y:S02]  /*9100*/  ISETP.LT.AND P2, PT, RZ, UR30, PT ;  /* 0x0000001eff007c0c */ /* 0x000fe4000bf41270 */
[----:B-1---5:R-:W-:Y:S01]  /*9110*/  PRMT R194, R176, 0x7632, R194 ;  /* 0x00007632b0c27816 */ /* 0x022fe200000000c2 */
        /* <DEDUP_REMOVED lines=8> */
.L_x_6111:
[----:B------:R-:W-:Y:S05]  /*91a0*/  BSYNC.RECONVERGENT B0 ;  /* 0x0000000000007941 */ /* 0x000fea0003800200 */
.L_x_6110:
[----:B------:R-:W-:Y:S01]  /*91b0*/  BSSY.RECONVERGENT B0, `(.L_x_6112) ;  /* 0x000000f000007945 */ /* 0x000fe20003800200 */
[----:B------:R-:W-:Y:S01]  /*91c0*/  FADD.FTZ R133, R133, R193 ;  /* 0x000000c185857221 */ /* 0x000fe20000010000 */
[----:B------:R-:W-:Y:S02]  /*91d0*/  IMAD.MOV.U32 R193, RZ, RZ, RZ ;  /* 0x000000ffffc17224 */ /* 0x000fe400078e00ff */
[----:B------:R-:W-:Y:S05]  /*91e0*/  @!P1 BRA `(.L_x_6113) ;  /* 0x00000000002c9947 */ /* 0x000fea0003800000 */
[----:B------:R-:W-:Y:S02]  /*91f0*/  MOV R193, UR31 ;  /* 0x0000001f00c17c02 */ /* 0x000fe40008000f00 */
[----:B------:R-:W-:Y:S02]  /*9200*/  ISETP.LT.AND P1, PT, RZ, UR30, PT ;  /* 0x0000001eff007c0c */ /* 0x000fe4000bf21270 */
[----:B-1----:R-:W-:Y:S01]  /*9210*/  PRMT R194, R68, 0x7632, R194 ;  /* 0x0000763244c27816 */ /* 0x002fe200000000c2 */
        /* <DEDUP_REMOVED lines=8> */
.L_x_6113:
[----:B------:R-:W-:Y:S05]  /*92a0*/  BSYNC.RECONVERGENT B0 ;  /* 0x0000000000007941 */ /* 0x000fea0003800200 */
.L_x_6112:
[----:B------:R-:W-:-:S04]  /*92b0*/  F2FP.BF16.F32.PACK_AB R193, RZ, R193 ;  /* 0x000000c1ffc1723e */ /* 0x000fc800000010ff */
[----:B-1----:R-:W-:-:S07]  /*92c0*/  PRMT R180, R180, 0x5410, R193 ;  /* 0x00005410b4b47816 */ /* 0x002fce00000000c1 */
.L_x_6109:
[----:B------:R-:W-:Y:S05]  /*92d0*/  BRA.U !UP3, `(.L_x_6114) ;  /* 0x000000010b807547 */ /* 0x000fea000b800000 */
[----:B------:R-:W-:Y:S01]  /*92e0*/  LOP3.LUT P1, RZ, R216, 0xff0000, RZ, 0xc0, !PT ;  /* 0x00ff0000d8ff7812 */ /* 0x000fe2000782c0ff */
[----:B------:R-:W-:Y:S01]  /*92f0*/  BSSY.RECONVERGENT B0, `(.L_x_6115) ;  /* 0x000000d000007945 */ /* 0x000fe20003800200 */
[----:B0-----:R-:W-:-:S11]  /*9300*/  MOV R193, RZ ;  /* 0x000000ff00c17202 */ /* 0x001fd60000000f00 */
        /* <DEDUP_REMOVED lines=11> */
.L_x_6116:
[----:B------:R-:W-:Y:S05]  /*93c0*/  BSYNC.RECONVERGENT B0 ;  /* 0x0000000000007941 */ /* 0x000fea0003800200 */
.L_x_6115:
[----:B------:R-:W-:Y:S01]  /*93d0*/  FADD.FTZ R134, R134, R193 ;  /* 0x000000c186867221 */ /* 0x000fe20000010000 */
[----:B------:R-:W-:Y:S01]  /*93e0*/  BSSY.RECONVERGENT B0, `(.L_x_6117) ;  /* 0x000000d000007945 */ /* 0x000fe20003800200 */
[----:B------:R-:W-:-:S03]  /*93f0*/  HFMA2 R193, -RZ, RZ, 0, 0 ;  /* 0x00000000ffc17431 */ /* 0x000fc600000001ff */
        /* <DEDUP_REMOVED lines=11> */
.L_x_6118:
[----:B------:R-:W-:Y:S05]  /*94b0*/  BSYNC.RECONVERGENT B0 ;  /* 0x0000000000007941 */ /* 0x000fea0003800200 */
.L_x_6117:
[----:B------:R-:W-:-:S04]  /*94c0*/  F2FP.BF16.F32.PACK_AB R193, RZ, R193 ;  /* 0x000000c1ffc1723e */ /* 0x000fc800000010ff */
[----:B-1----:R-:W-:-:S07]  /*94d0*/  PRMT R181, R193, 0x7610, R181 ;  /* 0x00007610c1b57816 */ /* 0x002fce00000000b5 */
.L_x_6114:
[----:B------:R-:W-:Y:S05]  /*94e0*/  BRA.U !UP3, `(.L_x_6119) ;  /* 0x000000010b887547 */ /* 0x000fea000b800000 */
[----:B------:R-:W-:Y:S01]  /*94f0*/  LOP3.LUT P1, RZ, R216, 0xff000000, RZ, 0xc0, !PT ;  /* 0xff000000d8ff7812 */ /* 0x000fe2000782c0ff */
[----:B------:R-:W-:Y:S01]  /*9500*/  BSSY.RECONVERGENT B0, `(.L_x_6120) ;  /* 0x000000e000007945 */ /* 0x000fe20003800200 */
[----:B0-----:R-:W-:-:S11]  /*9510*/  MOV R193, RZ ;  /* 0x000000ff00c17202 */ /* 0x001fd60000000f00 */
        /* <DEDUP_REMOVED lines=12> */
.L_x_6121:
[----:B------:R-:W-:Y:S05]  /*95e0*/  BSYNC.RECONVERGENT B0 ;  /* 0x0000000000007941 */ /* 0x000fea0003800200 */
.L_x_6120:
        /* <DEDUP_REMOVED lines=15> */
.L_x_6123:
[----:B------:R-:W-:Y:S05]  /*96e0*/  BSYNC.RECONVERGENT B0 ;  /* 0x0000000000007941 */ /* 0x000fea0003800200 */
.L_x_6122:
[----:B------:R-:W-:-:S04]  /*96f0*/  F2FP.BF16.F32.PACK_AB R193, RZ, R193 ;  /* 0x000000c1ffc1723e */ /* 0x000fc800000010ff */
[----:B-1----:R-:W-:-:S07]  /*9700*/  PRMT R181, R181, 0x5410, R193 ;  /* 0x00005410b5b57816 */ /* 0x002fce00000000c1 */
.L_x_6119:
        /* <DEDUP_REMOVED lines=15> */
.L_x_6126:
[----:B------:R-:W-:Y:S05]  /*9800*/  BSYNC.RECONVERGENT B0 ;  /* 0x0000000000007941 */ /* 0x000fea0003800200 */
.L_x_6125:
        /* <DEDUP_REMOVED lines=14> */
.L_x_6128:
[----:B------:R-:W-:Y:S05]  /*98f0*/  BSYNC.RECONVERGENT B0 ;  /* 0x0000000000007941 */ /* 0x000fea0003800200 */
.L_x_6127:
[----:B------:R-:W-:-:S04]  /*9900*/  F2FP.BF16.F32.PACK_AB R193, RZ, R193 ;  /* 0x000000c1ffc1723e */ /* 0x000fc800000010ff */
[----:B-1----:R-:W-:-:S07]  /*9910*/  PRMT R182, R193, 0x7610, R182 ;  /* 0x00007610c1b67816 */ /* 0x002fce00000000b6 */
.L_x_6124:
        /* <DEDUP_REMOVED lines=16> */
.L_x_6131:
[----:B------:R-:W-:Y:S05]  /*9a20*/  BSYNC.RECONVERGENT B0 ;  /* 0x0000000000007941 */ /* 0x000fea0003800200 */
.L_x_6130:
        /* <DEDUP_REMOVED lines=15> */
.L_x_6133:
[----:B------:R-:W-:Y:S05]  /*9b20*/  BSYNC.RECONVERGENT B0 ;  /* 0x0000000000007941 */ /* 0x000fea0003800200 */
.L_x_6132:
[----:B------:R-:W-:-:S04]  /*9b30*/  F2FP.BF16.F32.PACK_AB R193, RZ, R193 ;  /* 0x000000c1ffc1723e */ /* 0x000fc800000010ff */
[----:B-1----:R-:W-:-:S07]  /*9b40*/  PRMT R182, R182, 0x5410, R193 ;  /* 0x00005410b6b67816 */ /* 0x002fce00000000c1 */
.L_x_6129:
        /* <DEDUP_REMOVED lines=15> */
.L_x_6136:
[----:B------:R-:W-:Y:S05]  /*9c40*/  BSYNC.RECONVERGENT B0 ;  /* 0x0000000000007941 */ /* 0x000fea0003800200 */
.L_x_6135:
        /* <DEDUP_REMOVED lines=14> */
.L_x_6138:
[----:B------:R-:W-:Y:S05]  /*9d30*/  BSYNC.RECONVERGENT B0 ;  /* 0x0000000000007941 */ /* 0x000fea0003800200 */
.L_x_6137:
[----:B------:R-:W-:-:S04]  /*9d40*/  F2FP.BF16.F32.PACK_AB R193, RZ, R193 ;  /* 0x000000c1ffc1723e */ /* 0x000fc800000010ff */
[----:B-1----:R-:W-:-:S07]  /*9d50*/  PRMT R183, R193, 0x7610, R183 ;  /* 0x00007610c1b77816 */ /* 0x002fce00000000b7 */
.L_x_6134:
[----:B------:R-:W-:Y:S05]  /*9d60*/  BRA.U !UP3, `(.L_x_6060) ;  /* 0x000000010b8c7547 */ /* 0x000fea000b800000 */
[----:B------:R-:W-:Y:S01]  /*9d70*/  ISETP.GE.U32.AND P1, PT, R216, RZ, PT ;  /* 0x000000ffd800720c */ /* 0x000fe20003f26070 */
[----:B------:R-:W-:Y:S01]  /*9d80*/  BSSY.RECONVERGENT B0, `(.L_x_6139) ;  /* 0x000000f000007945 */ /* 0x000fe20003800200 */
[----:B0-----:R-:W-:Y:S02]  /*9d90*/  MOV R193, RZ ;  /* 0x000000ff00c17202 */ /* 0x001fe40000000f00 */
[----:B------:R-:W-:-:S13]  /*9da0*/  ISETP.GE.U32.AND.EX P1, PT, R217, 0x1000000, PT, P1 ;  /* 0x01000000d900780c */ /* 0x000fda0003f26110 */
        /* <DEDUP_REMOVED lines=12> */
.L_x_6140:
[----:B------:R-:W-:Y:S05]  /*9e70*/  BSYNC.RECONVERGENT B0 ;  /* 0x0000000000007941 */ /* 0x000fea0003800200 */
.L_x_6139:
        /* <DEDUP_REMOVED lines=15> */
.L_x_6142:
[----:B------:R-:W-:Y:S05]  /*9f70*/  BSYNC.RECONVERGENT B0 ;  /* 0x0000000000007941 */ /* 0x000fea0003800200 */
.L_x_6141:
[----:B------:R-:W-:-:S04]  /*9f80*/  F2FP.BF16.F32.PACK_AB R193, RZ, R193 ;  /* 0x000000c1ffc1723e */ /* 0x000fc800000010ff */
[----:B-1----:R-:W-:-:S07]  /*9f90*/  PRMT R183, R183, 0x5410, R193 ;  /* 0x00005410b7b77816 */ /* 0x002fce00000000c1 */
.L_x_6060:
[----:B-1----:R-:W1:Y:S01]  /*9fa0*/  @P0 LDC.64 R194, c[0x0][0x478] ;  /* 0x00011e00ffc20b82 */ /* 0x002e620000000a00 */
[----:B------:R-:W-:Y:S01]  /*9fb0*/  PLOP3.LUT P1, PT, PT, PT, UP3, 0x80, 0x8 ;  /* 0x000000000008781c */ /* 0x000fe20003f2f038 */
[----:B------:R-:W2:Y:S01]  /*9fc0*/  @UP3 LDCU.64 UR10, c[0x0][0x468] ;  /* 0x00008d00ff0a37ac */ /* 0x000ea20008000a00 */
[----:B0-----:R-:W-:-:S05]  /*9fd0*/  @P0 IADD3 R193, PT, PT, R214, 0x80, RZ ;  /* 0x00000080d6c10810 */ /* 0x001fca0007ffe0ff */
[----:B-1----:R-:W-:-:S05]  /*9fe0*/  @P0 IMAD.WIDE.U32 R194, R193, 0x20, R194 ;  /* 0x00000020c1c20825 */ /* 0x002fca00078e00c2 */
[----:B------:R-:W-:Y:S04]  /*9ff0*/  @P0 STG.E.128 desc[UR20][R194.64], R184 ;  /* 0x000000b8c2000986 */ /* 0x000fe8000c101d14 */
[----:B------:R0:W-:Y:S02]  /*a000*/  @P0 STG.E.128 desc[UR20][R194.64+0x10], R188 ;  /* 0x000010bcc2000986 */ /* 0x0001e4000c101d14 */
[----:B0-----:R-:W-:Y:S02]  /*a010*/  MOV R195, 0x10 ;  /* 0x0000001000c37802 */ /* 0x001fe40000000f00 */
[----:B------:R-:W-:-:S05]  /*a020*/  @P1 IADD3 R194, PT, PT, R192, 0x80, RZ ;  /* 0x00000080c0c21810 */ /* 0x000fca0007ffe0ff */
[----:B--2---:R-:W-:-:S05]  /*a030*/  @P1 IMAD.WIDE.U32 R194, R194, R195, UR10 ;  /* 0x0000000ac2c21e25 */ /* 0x004fca000f8e00c3 */
[----:B------:R0:W-:Y:S01]  /*a040*/  @P1 STG.E.128 desc[UR20][R194.64], R180 ;  /* 0x000000b4c2001986 */ /* 0x0001e2000c101d14 */
[----:B------:R-:W-:Y:S05]  /*a050*/  BRA.U !UP3, `(.L_x_6143) ;  /* 0x000000010b107547 */ /* 0x000fea000b800000 */
[----:B-----5:R-:W1:Y:S01]  /*a060*/  LDC.64 R176, c[0x0][0x390] ;  /* 0x0000e400ffb07b82 */ /* 0x020e620000000a00 */
[----:B------:R-:W-:-:S05]  /*a070*/  IADD3 R178, PT, PT, R192, 0x100, RZ ;  /* 0x00000100c0b27810 */ /* 0x000fca0007ffe0ff */
[----:B-1----:R-:W-:-:S06]  /*a080*/  IMAD.WIDE.U32 R176, R178, 0x10, R176 ;  /* 0x00000010b2b07825 */ /* 0x002fcc00078e00b0 */
[----:B------:R-:W5:Y:S02]  /*a090*/  LDG.E.128 R176, desc[UR20][R176.64] ;  /* 0x00000014b0b07981 */ /* 0x000f64000c1e1d00 */
.L_x_6143:
[----:B------:R-:W-:Y:S05]  /*a0a0*/  BRA.U !UP0, `(.L_x_6144) ;  /* 0x0000001508747547 */ /* 0x000fea000b800000 */
[----:B------:R-:W-:Y:S05]  /*a0b0*/  @!P0 BRA `(.L_x_6145) ;  /* 0x0000000800e88947 */ /* 0x000fea0003800000 */
[----:B------:R-:W-:Y:S02]  /*a0c0*/  PLOP3.LUT P1, PT, PT, PT, UP2, 0x80, 0x8 ;  /* 0x000000000008781c */ /* 0x000fe40003f2f028 */
[----:B------:R-:W-:Y:S02]  /*a0d0*/  MOV R184, UR31 ;  /* 0x0000001f00b87c02 */ /* 0x000fe40008000f00 */
[----:B------:R-:W-:-:S09]  /*a0e0*/  MOV R193, R28 ;  /* 0x0000001c00c17202 */ /* 0x000fd20000000f00 */
[----:B------:R-:W-:-:S04]  /*a0f0*/  @P1 FFMA.FTZ R184, R237, R184, UR32 ;  /* 0x00000020edb81e23 */ /* 0x000fc800080100b8 */
[----:B------:R-:W-:-:S04]  /*a100*/  @P1 FADD.FTZ R184, R200, -R184 ;  /* 0x800000b8c8b81221 */ /* 0x000fc80000010000 */
[----:B------:R-:W-:Y:S01]  /*a110*/  @P1 FFMA.FTZ R193, R184, UR29, R28 ;  /* 0x0000001db8c11c23 */ /* 0x000fe2000801001c */
[----:B------:R-:W-:Y:S06]  /*a120*/  BRA.U !UP3, `(.L_x_6146) ;  /* 0x000000010b407547 */ /* 0x000fec000b800000 */
[----:B------:R-:W-:-:S13]  /*a130*/  LOP3.LUT P2, RZ, R218, 0xff, RZ, 0xc0, !PT ;  /* 0x000000ffdaff7812 */ /* 0x000fda000784c0ff */
[----:B------:R-:W1:Y:S01]  /*a140*/  @P2 LDC.64 R184, c[0x0][0x408] ;  /* 0x00010200ffb82b82 */ /* 0x000e620000000a00 */
[----:B-----5:R-:W-:Y:S01]  /*a150*/  @P2 SHF.L.U32 R186, R176, 0x10, RZ ;  /* 0x00000010b0ba2819 */ /* 0x020fe200000006ff */
[----:B-1----:R-:W-:-:S04]  /*a160*/  @P2 FMUL.FTZ R185, R193, R185 ;  /* 0x000000b9c1b92220 */ /* 0x002fc80000410000 */
[----:B------:R-:W-:Y:S01]  /*a170*/  @P2 FMUL.FTZ R184, R185, R184 ;  /* 0x000000b8b9b82220 */ /* 0x000fe20000410000 */
[----:B------:R-:W-:-:S03]  /*a180*/  HFMA2 R185, -RZ, RZ, 0, 0 ;  /* 0x00000000ffb97431 */ /* 0x000fc600000001ff */
[----:B------:R-:W-:Y:S01]  /*a190*/  @P2 FMUL.FTZ R185, R186, R184 ;  /* 0x000000b8bab92220 */ /* 0x000fe20000410000 */
[----:B------:R-:W-:-:S03]  /*a1a0*/  @P2 IMAD.U32 R186, R72, 0x10000, RZ ;  /* 0x0001000048ba2824 */ /* 0x000fc600078e00ff */
[----:B------:R-:W-:Y:S02]  /*a1b0*/  FADD.FTZ R124, R124, R185 ;  /* 0x000000b97c7c7221 */ /* 0x000fe40000010000 */
[----:B------:R-:W1:Y:S02]  /*a1c0*/  @P2 LDC.64 R184, c[0x0][0x408] ;  /* 0x00010200ffb82b82 */ /* 0x000e640000000a00 */
[----:B-1----:R-:W-:-:S04]  /*a1d0*/  @P2 FMUL.FTZ R185, R193, R185 ;  /* 0x000000b9c1b92220 */ /* 0x002fc80000410000 */
[----:B------:R-:W-:Y:S01]  /*a1e0*/  @P2 FMUL.FTZ R184, R185, R184 ;  /* 0x000000b8b9b82220 */ /* 0x000fe20000410000 */
[----:B------:R-:W-:-:S03]  /*a1f0*/  MOV R185, RZ ;  /* 0x000000ff00b97202 */ /* 0x000fc60000000f00 */
[----:B------:R-:W-:-:S05]  /*a200*/  @P2 FMUL.FTZ R185, R184, R186 ;  /* 0x000000bab8b92220 */ /* 0x000fca0000410000 */
[----:B------:R-:W-:-:S04]  /*a210*/  F2FP.BF16.F32.PACK_AB R185, RZ, R185 ;  /* 0x000000b9ffb9723e */ /* 0x000fc800000010ff */
[----:B0-----:R-:W-:-:S07]  /*a220*/  PRMT R180, R185, 0x7610, R180 ;  /* 0x00007610b9b47816 */ /* 0x001fce00000000b4 */
.L_x_6146:
        /* <DEDUP_REMOVED lines=9> */
[----:B------:R-:W1:Y:S02]  /*a2c0*/  @P2 LDC.64 R184, c[0x0][0x408] ;  /* 0x00010200ffb82b82 */ /* 0x000e640000000a00 */
[----:B-1----:R-:W-:-:S04]  /*a2d0*/  @P2 FMUL.FTZ R185, R191, R185 ;  /* 0x000000b9bfb92220 */ /* 0x002fc80000410000 */
[----:B------:R-:W-:Y:S01]  /*a2e0*/  @P2 FMUL.FTZ R184, R185, R184 ;  /* 0x000000b8b9b82220 */ /* 0x000fe20000410000 */
[----:B-----5:R-:W-:-:S04]  /*a2f0*/  @P2 PRMT R185, R176, 0x7632, R185 ;  /* 0x00007632b0b92816 */ /* 0x020fc800000000b9 */
[----:B------:R-:W-:-:S05]  /*a300*/  @P2 SHF.L.U32 R185, R185, 0x10, RZ ;  /* 0x00000010b9b92819 */ /* 0x000fca00000006ff */
[----:B------:R-:W-:Y:S02]  /*a310*/  @P2 FMUL.FTZ R186, R185, R184 ;  /* 0x000000b8b9ba2220 */ /* 0x000fe40000410000 */
[----:B------:R-:W1:Y:S02]  /*a320*/  @P2 LDC.64 R184, c[0x0][0x408] ;  /* 0x00010200ffb82b82 */ /* 0x000e640000000a00 */
[----:B------:R-:W-:Y:S01]  /*a330*/  FADD.FTZ R125, R125, R186 ;  /* 0x000000ba7d7d7221 */ /* 0x000fe20000010000 */
[----:B------:R-:W-:Y:S01]  /*a340*/  @P2 SHF.L.U32 R186, R187, 0x10, RZ ;  /* 0x00000010bbba2819 */ /* 0x000fe200000006ff */
[----:B-1----:R-:W-:-:S04]  /*a350*/  @P2 FMUL.FTZ R185, R191, R185 ;  /* 0x000000b9bfb92220 */ /* 0x002fc80000410000 */
[----:B------:R-:W-:Y:S01]  /*a360*/  @P2 FMUL.FTZ R184, R185, R184 ;  /* 0x000000b8b9b82220 */ /* 0x000fe20000410000 */
[----:B------:R-:W-:-:S03]  /*a370*/  MOV R185, RZ ;  /* 0x000000ff00b97202 */ /* 0x000fc60000000f00 */
[----:B------:R-:W-:-:S05]  /*a380*/  @P2 FMUL.FTZ R185, R184, R186 ;  /* 0x000000bab8b92220 */ /* 0x000fca0000410000 */
[----:B------:R-:W-:-:S04]  /*a390*/  F2FP.BF16.F32.PACK_AB R185, RZ, R185 ;  /* 0x000000b9ffb9723e */ /* 0x000fc800000010ff */
[----:B0-----:R-:W-:-:S07]  /*a3a0*/  PRMT R180, R180, 0x5410, R185 ;  /* 0x00005410b4b47816 */ /* 0x001fce00000000b9 */
.L_x_6147:
[----:B------:R-:W-:Y:S02]  /*a3b0*/  MOV R184, UR31 ;  /* 0x0000001f00b87c02 */ /* 0x000fe40008000f00 */
[----:B------:R-:W-:-:S03]  /*a3c0*/  MOV R186, R30 ;  /* 0x0000001e00ba7202 */ /* 0x000fc60000000f00 */
        /* <DEDUP_REMOVED lines=20> */
.L_x_6148:
        /* <DEDUP_REMOVED lines=24> */
.L_x_6149:
        /* <DEDUP_REMOVED lines=22> */
.L_x_6150:
        /* <DEDUP_REMOVED lines=8> */
[----:B0-----:R-:W-:-:S11]  /*a870*/  PRMT R194, R74, 0x7632, R194 ;  /* 0x000076324ac27816 */ /* 0x001fd600000000c2 */
        /* <DEDUP_REMOVED lines=15> */
.L_x_6151:
        /* <DEDUP_REMOVED lines=8> */
[----:B0----5:R-:W-:Y:S01]  /*a9f0*/  @P2 SHF.L.U32 R194, R179, 0x10, RZ ;  /* 0x00000010b3c22819 */ /* 0x021fe200000006ff */
[----:B-1----:R-:W-:-:S04]  /*aa00*/  @P2 FMUL.FTZ R185, R190, R185 ;  /* 0x000000b9beb92220 */ /* 0x002fc80000410000 */
        /* <DEDUP_REMOVED lines=12> */
.L_x_6152:
[----:B------:R-:W-:Y:S02]  /*aad0*/  MOV R184, UR31 ;  /* 0x0000001f00b87c02 */ /* 0x000fe40008000f00 */
[----:B0-----:R-:W-:Y:S02]  /*aae0*/  MOV R194, R27 ;  /* 0x0000001b00c27202 */ /* 0x001fe40000000f00 */
[----:B------:R-:W-:Y:S01]  /*aaf0*/  MOV R185, R191 ;  /* 0x000000bf00b97202 */ /* 0x000fe20000000f00 */
[----:B------:R-:W-:-:S04]  /*ab00*/  @P1 FFMA.FTZ R184, R246, R184, UR32 ;  /* 0x00000020f6b81e23 */ /* 0x000fc800080100b8 */
[----:B------:R-:W-:-:S04]  /*ab10*/  @P1 FADD.FTZ R184, R245, -R184 ;  /* 0x800000b8f5b81221 */ /* 0x000fc80000010000 */
[----:B------:R-:W-:Y:S01]  /*ab20*/  @P1 FFMA.FTZ R194, R184, UR29, R27 ;  /* 0x0000001db8c21c23 */ /* 0x000fe2000801001b */
[----:B------:R-:W-:-:S04]  /*ab30*/  MOV R184, R193 ;  /* 0x000000c100b87202 */ /* 0x000fc80000000f00 */
[----:B------:R-:W-:Y:S01]  /*ab40*/  MOV R191, R194 ;  /* 0x000000c200bf7202 */ /* 0x000fe20000000f00 */
[----:B------:R-:W-:Y:S06]  /*ab50*/  BRA.U !UP3, `(.L_x_6153) ;  /* 0x0000002d0bcc7547 */ /* 0x000fec000b800000 */
[----:B------:R-:W-:Y:S01]  /*ab60*/  ISETP.GE.U32.AND P1, PT, R218, RZ, PT ;  /* 0x000000ffda00720c */ /* 0x000fe20003f26070 */
[----:B------:R-:W-:Y:S01]  /*ab70*/  FMUL.FTZ R193, R194, UR23 ;  /* 0x00000017c2c17c20 */ /* 0x000fe20008410000 */
[----:B------:R-:W-:Y:S01]  /*ab80*/  HFMA2 R195, -RZ, RZ, 0, 0 ;  /* 0x00000000ffc37431 */ /* 0x000fe200000001ff */
[----:B------:R-:W-:Y:S02]  /*ab90*/  PRMT R215, R75, 0x7632, R215 ;  /* 0x000076324bd77816 */ /* 0x000fe400000000d7 */
[----:B------:R-:W-:Y:S01]  /*aba0*/  ISETP.GE.U32.AND.EX P1, PT, R219, 0x1000000, PT, P1 ;  /* 0x01000000db00780c */ /* 0x000fe20003f26110 */
[----:B------:R-:W-:-:S12]  /*abb0*/  FMUL.FTZ R193, R193, UR22 ;  /* 0x00000016c1c17c20 */ /* 0x000fd80008410000 */
[----:B-----5:R-:W-:-:S04]  /*abc0*/  @P1 PRMT R194, R179, 0x7632, R194 ;  /* 0x00007632b3c21816 */ /* 0x020fc800000000c2 */
        /* <DEDUP_REMOVED lines=9> */
.L_x_6145:
[----:B------:R-:W-:Y:S05]  /*ac60*/  BRA.U !UP3, `(.L_x_6154) ;  /* 0x000000010b487547 */ /* 0x000fea000b800000 */
[----:B------:R-:W-:Y:S02]  /*ac70*/  PLOP3.LUT P2, PT, PT, PT, UP2, 0x80, 0x8 ;  /* 0x000000000008781c */ /* 0x000fe40003f4f028 */
[----:B------:R-:W-:Y:S02]  /*ac80*/  MOV R193, UR31 ;  /* 0x0000001f00c17c02 */ /* 0x000fe40008000f00 */
[----:B------:R-:W-:Y:S02]  /*ac90*/  LOP3.LUT P1, RZ, R218, 0xff, RZ, 0xc0, !PT ;  /* 0x000000ffdaff7812 */ /* 0x000fe4000782c0ff */
[----:B0-----:R-:W-:-:S07]  /*aca0*/  MOV R194, R28 ;  /* 0x0000001c00c27202 */ /* 0x001fce0000000f00 */
[----:B------:R-:W-:-:S04]  /*acb0*/  @P2 FFMA.FTZ R193, R237, R193, UR32 ;  /* 0x00000020edc12e23 */ /* 0x000fc800080100c1 */
[----:B------:R-:W-:Y:S01]  /*acc0*/  @P2 FADD.FTZ R193, R200, -R193 ;  /* 0x800000c1c8c12221 */ /* 0x000fe20000010000 */
[----:B-----5:R-:W-:-:S03]  /*acd0*/  @P1 SHF.L.U32 R195, R176, 0x10, RZ ;  /* 0x00000010b0c31819 */ /* 0x020fc600000006ff */
[----:B------:R-:W-:-:S04]  /*ace0*/  @P2 FFMA.FTZ R194, R193, UR29, R28 ;  /* 0x0000001dc1c22c23 */ /* 0x000fc8000801001c */
[----:B------:R-:W-:Y:S01]  /*acf0*/  FMUL.FTZ R193, R194, UR23 ;  /* 0x00000017c2c17c20 */ /* 0x000fe20008410000 */
[----:B------:R-:W-:-:S03]  /*ad00*/  IMAD.MOV.U32 R194, RZ, RZ, RZ ;  /* 0x000000ffffc27224 */ /* 0x000fc600078e00ff */
        /* <DEDUP_REMOVED lines=8> */
.L_x_6154:
[----:B------:R-:W-:Y:S05]  /*ad90*/  BRA.U !UP3, `(.L_x_6155) ;  /* 0x000000010b507547 */ /* 0x000fea000b800000 */
[----:B------:R-:W-:Y:S01]  /*ada0*/  PLOP3.LUT P2, PT, PT, PT, UP2, 0x80, 0x8 ;  /* 0x000000000008781c */ /* 0x000fe20003f4f028 */
[----:B0-----:R-:W-:Y:S01]  /*adb0*/  HFMA2 R195, -RZ, RZ, 0, 0 ;  /* 0x00000000ffc37431 */ /* 0x001fe200000001ff */
[----:B------:R-:W-:Y:S02]  /*adc0*/  MOV R193, UR31 ;  /* 0x0000001f00c17c02 */ /* 0x000fe40008000f00 */
[----:B------:R-:W-:Y:S02]  /*add0*/  LOP3.LUT P1, RZ, R218, 0xff00, RZ, 0xc0, !PT ;  /* 0x0000ff00daff7812 */ /* 0x000fe4000782c0ff */
[----:B------:R-:W-:Y:S02]  /*ade0*/  MOV R194, R29 ;  /* 0x0000001d00c27202 */ /* 0x000fe40000000f00 */
[----:B------:R-:W-:-:S05]  /*adf0*/  PRMT R215, R72, 0x7632, R215 ;  /* 0x0000763248d77816 */ /* 0x000fca00000000d7 */
        /* <DEDUP_REMOVED lines=14> */
.L_x_6155:
        /* <DEDUP_REMOVED lines=19> */
.L_x_6156:
        /* <DEDUP_REMOVED lines=21> */
.L_x_6157:
        /* <DEDUP_REMOVED lines=19> */
.L_x_6158:
        /* <DEDUP_REMOVED lines=21> */
.L_x_6159:
        /* <DEDUP_REMOVED lines=19> */
.L_x_6160:
[----:B------:R-:W-:Y:S05]  /*b510*/  BRA.U !UP3, `(.L_x_6153) ;  /* 0x000000250b5c7547 */ /* 0x000fea000b800000 */
[----:B------:R-:W-:Y:S01]  /*b520*/  PLOP3.LUT P2, PT, PT, PT, UP2, 0x80, 0x8 ;  /* 0x000000000008781c */ /* 0x000fe20003f4f028 */
[----:B0-----:R-:W-:Y:S01]  /*b530*/  HFMA2 R195, -RZ, RZ, 0, 0 ;  /* 0x00000000ffc37431 */ /* 0x001fe200000001ff */
[----:B------:R-:W-:Y:S02]  /*b540*/  MOV R193, UR31 ;  /* 0x0000001f00c17c02 */ /* 0x000fe40008000f00 */
        /* <DEDUP_REMOVED lines=19> */
.L_x_6144:
[----:B------:R-:W-:Y:S05]  /*b680*/  @!P0 BRA `(.L_x_6161) ;  /* 0x0000001000bc8947 */ /* 0x000fea0003800000 */
[----:B------:R-:W-:Y:S05]  /*b690*/  BRA.U !UP3, `(.L_x_6162) ;  /* 0x000000010b807547 */ /* 0x000fea000b800000 */
[----:B------:R-:W-:Y:S01]  /*b6a0*/  LOP3.LUT P1, RZ, R218, 0xff, RZ, 0xc0, !PT ;  /* 0x000000ffdaff7812 */ /* 0x000fe2000782c0ff */
[----:B------:R-:W-:Y:S01]  /*b6b0*/  BSSY.RECONVERGENT B0, `(.L_x_6163) ;  /* 0x000000d000007945 */ /* 0x000fe20003800200 */
[----:B------:R-:W-:-:S11]  /*b6c0*/  HFMA2 R184, -RZ, RZ, 0, 0 ;  /* 0x00000000ffb87431 */ /* 0x000fd600000001ff */
[----:B------:R-:W-:Y:S05]  /*b6d0*/  @!P1 BRA `(.L_x_6164) ;  /* 0x0000000000289947 */ /* 0x000fea0003800000 */
        /* <DEDUP_REMOVED lines=10> */
.L_x_6164:
[----:B------:R-:W-:Y:S05]  /*b780*/  BSYNC.RECONVERGENT B0 ;  /* 0x0000000000007941 */ /* 0x000fea0003800200 */
.L_x_6163:
        /* <DEDUP_REMOVED lines=14> */
.L_x_6166:
[----:B------:R-:W-:Y:S05]  /*b870*/  BSYNC.RECONVERGENT B0 ;  /* 0x0000000000007941 */ /* 0x000fea0003800200 */
.L_x_6165:
[----:B------:R-:W-:-:S04]  /*b880*/  F2FP.BF16.F32.PACK_AB R184, RZ, R184 ;  /* 0x000000b8ffb8723e */ /* 0x000fc800000010ff */
[----:B0-----:R-:W-:-:S07]  /*b890*/  PRMT R180, R184, 0x7610, R180 ;  /* 0x00007610b8b47816 */ /* 0x001fce00000000b4 */
.L_x_6162:
[----:B------:R-:W-:Y:S05]  /*b8a0*/  BRA.U !UP3, `(.L_x_6167) ;  /* 0x000000010b887547 */ /* 0x000fea000b800000 */
[----:B------:R-:W-:Y:S01]  /*b8b0*/  LOP3.LUT P1, RZ, R218, 0xff00, RZ, 0xc0, !PT ;  /* 0x0000ff00daff7812 */ /* 0x000fe2000782c0ff */
[----:B------:R-:W-:Y:S01]  /*b8c0*/  BSSY.RECONVERGENT B0, `(.L_x_6168) ;  /* 0x000000e000007945 */ /* 0x000fe20003800200 */
[----:B------:R-:W-:-:S11]  /*b8d0*/  HFMA2 R184, -RZ, RZ, 0, 0 ;  /* 0x00000000ffb87431 */ /* 0x000fd600000001ff */
        /* <DEDUP_REMOVED lines=12> */
.L_x_6169:
[----:B------:R-:W-:Y:S05]  /*b9a0*/  BSYNC.RECONVERGENT B0 ;  /* 0x0000000000007941 */ /* 0x000fea0003800200 */
.L_x_6168:
        /* <DEDUP_REMOVED lines=15> */
.L_x_6171:
[----:B------:R-:W-:Y:S05]  /*baa0*/  BSYNC.RECONVERGENT B0 ;  /* 0x0000000000007941 */ /* 0x000fea0003800200 */
.L_x_6170:
[----:B------:R-:W-:-:S04]  /*bab0*/  F2FP.BF16.F32.PACK_AB R184, RZ, R184 ;  /* 0x000000b8ffb8723e */ /* 0x000fc800000010ff */
[----:B0-----:R-:W-:-:S07]  /*bac0*/  PRMT R180, R180, 0x5410, R184 ;  /* 0x00005410b4b47816 */ /* 0x001fce00000000b8 */
.L_x_6167:
        /* <DEDUP_REMOVED lines=15> */
.L_x_6174:
[----:B------:R-:W-:Y:S05]  /*bbc0*/  BSYNC.RECONVERGENT B0 ;  /* 0x0000000000007941 */ /* 0x000fea0003800200 */
.L_x_6173:
        /* <DEDUP_REMOVED lines=14> */
.L_x_6176:
[----:B------:R-:W-:Y:S05]  /*bcb0*/  BSYNC.RECONVERGENT B0 ;  /* 0x0000000000007941 */ /* 0x000fea0003800200 */
.L_x_6175:
[----:B------:R-:W-:-:S04]  /*bcc0*/  F2FP.BF16.F32.PACK_AB R184, RZ, R184 ;  /* 0x000000b8ffb8723e */ /* 0x000fc800000010ff */
[----:B0-----:R-:W-:-:S07]  /*bcd0*/  PRMT R181, R184, 0x7610, R181 ;  /* 0x00007610b8b57816 */ /* 0x001fce00000000b5 */
.L_x_6172:
        /* <DEDUP_REMOVED lines=16> */
.L_x_6179:
[----:B------:R-:W-:Y:S05]  /*bde0*/  BSYNC.RECONVERGENT B0 ;  /* 0x0000000000007941 */ /* 0x000fea0003800200 */
.L_x_6178:
        /* <DEDUP_REMOVED lines=15> */
.L_x_6181:
[----:B------:R-:W-:Y:S05]  /*bee0*/  BSYNC.RECONVERGENT B0 ;  /* 0x0000000000007941 */ /* 0x000fea0003800200 */
.L_x_6180:
[----:B------:R-:W-:-:S04]  /*bef0*/  F2FP.BF16.F32.PACK_AB R184, RZ, R184 ;  /* 0x000000b8ffb8723e */ /* 0x000fc800000010ff */
[----:B0-----:R-:W-:-:S07]  /*bf00*/  PRMT R181, R181, 0x5410, R184 ;  /* 0x00005410b5b57816 */ /* 0x001fce00000000b8 */
.L_x_6177:
        /* <DEDUP_REMOVED lines=15> */
.L_x_6184:
[----:B------:R-:W-:Y:S05]  /*c000*/  BSYNC.RECONVERGENT B0 ;  /* 0x0000000000007941 */ /* 0x000fea0003800200 */
.L_x_6183:
        /* <DEDUP_REMOVED lines=14> */
.L_x_6186:
[----:B------:R-:W-:Y:S05]  /*c0f0*/  BSYNC.RECONVERGENT B0 ;  /* 0x0000000000007941 */ /* 0x000fea0003800200 */
.L_x_6185:
[----:B------:R-:W-:-:S04]  /*c100*/  F2FP.BF16.F32.PACK_AB R184, RZ, R184 ;  /* 0x000000b8ffb8723e */ /* 0x000fc800000010ff */
[----:B0-----:R-:W-:-:S07]  /*c110*/  PRMT R182, R184, 0x7610, R182 ;  /* 0x00007610b8b67816 */ /* 0x001fce00000000b6 */
.L_x_6182:
        /* <DEDUP_REMOVED lines=16> */
.L_x_6189:
[----:B------:R-:W-:Y:S05]  /*c220*/  BSYNC.RECONVERGENT B0 ;  /* 0x0000000000007941 */ /* 0x000fea0003800200 */
.L_x_6188:
        /* <DEDUP_REMOVED lines=15> */
.L_x_6191:
[----:B------:R-:W-:Y:S05]  /*c320*/  BSYNC.RECONVERGENT B0 ;  /* 0x0000000000007941 */ /* 0x000fea0003800200 */
.L_x_6190:
[----:B------:R-:W-:-:S04]  /*c330*/  F2FP.BF16.F32.PACK_AB R184, RZ, R184 ;  /* 0x000000b8ffb8723e */ /* 0x000fc800000010ff */
[----:B0-----:R-:W-:-:S07]  /*c340*/  PRMT R182, R182, 0x5410, R184 ;  /* 0x00005410b6b67816 */ /* 0x001fce00000000b8 */
.L_x_6187:
        /* <DEDUP_REMOVED lines=15> */
.L_x_6194:
[----:B------:R-:W-:Y:S05]  /*c440*/  BSYNC.RECONVERGENT B0 ;  /* 0x0000000000007941 */ /* 0x000fea0003800200 */
.L_x_6193:
        /* <DEDUP_REMOVED lines=14> */
.L_x_6196:
[----:B------:R-:W-:Y:S05]  /*c530*/  BSYNC.RECONVERGENT B0 ;  /* 0x0000000000007941 */ /* 0x000fea0003800200 */
.L_x_6195:
[----:B------:R-:W-:-:S04]  /*c540*/  F2FP.BF16.F32.PACK_AB R184, RZ, R184 ;  /* 0x000000b8ffb8723e */ /* 0x000fc800000010ff */
[----:B0-----:R-:W-:-:S07]  /*c550*/  PRMT R183, R184, 0x7610, R183 ;  /* 0x00007610b8b77816 */ /* 0x001fce00000000b7 */
.L_x_6192:
[----:B------:R-:W-:Y:S02]  /*c560*/  MOV R193, UR31 ;  /* 0x0000001f00c17c02 */ /* 0x000fe40008000f00 */
        /* <DEDUP_REMOVED lines=50> */
[----:B-----5:R-:W-:-:S05]  /*c890*/  @P1 PRMT R185, R179, 0x7632, R185 ;  /* 0x00007632b3b91816 */ /* 0x020fca00000000b9 */
        /* <DEDUP_REMOVED lines=14> */
.L_x_6161:
        /* <DEDUP_REMOVED lines=15> */
.L_x_6199:
[----:B------:R-:W-:Y:S05]  /*ca70*/  BSYNC.RECONVERGENT B0 ;  /* 0x0000000000007941 */ /* 0x000fea0003800200 */
.L_x_6198:
[----:B------:R-:W-:Y:S01]  /*ca80*/  BSSY.RECONVERGENT B0, `(.L_x_6200) ;  /* 0x000000e000007945 */ /* 0x000fe20003800200 */
[----:B------:R-:W-:Y:S01]  /*ca90*/  FADD.FTZ R124, R124, R193 ;  /* 0x000000c17c7c7221 */ /* 0x000fe20000010000 */
[----:B------:R-:W-:Y:S02]  /*caa0*/  MOV R193, RZ ;  /* 0x000000ff00c17202 */ /* 0x000fe40000000f00 */
[----:B------:R-:W-:Y:S05]  /*cab0*/  @!P1 BRA `(.L_x_6201) ;  /* 0x0000000000289947 */ /* 0x000fea0003800000 */
[----:B------:R-:W-:Y:S02]  /*cac0*/  MOV R193, UR31 ;  /* 0x0000001f00c17c02 */ /* 0x000fe40008000f00 */
[----:B------:R-:W-:Y:S02]  /*cad0*/  ISETP.LT.AND P1, PT, RZ, UR30, PT ;  /* 0x0000001eff007c0c */ /* 0x000fe4000bf21270 */
[----:B0-----:R-:W-:Y:S01]  /*cae0*/  SHF.L.U32 R194, R72, 0x10, RZ ;  /* 0x0000001048c27819 */ /* 0x001fe200000006ff */
[----:B------:R-:W-:-:S04]  /*caf0*/  FFMA.FTZ R193, R237, R193, UR32 ;  /* 0x00000020edc17e23 */ /* 0x000fc800080100c1 */
[----:B------:R-:W-:-:S04]  /*cb00*/  FADD.FTZ R193, R200, -R193 ;  /* 0x800000c1c8c17221 */ /* 0x000fc80000010000 */
[----:B------:R-:W-:-:S05]  /*cb10*/  FMUL.FTZ R193, R193, UR29 ;  /* 0x0000001dc1c17c20 */ /* 0x000fca0008410000 */
[----:B------:R-:W-:-:S05]  /*cb20*/  FSEL R193, R193, RZ, P1 ;  /* 0x000000ffc1c17208 */ /* 0x000fca0000800000 */
[----:B------:R-:W-:-:S04]  /*cb30*/  FMUL.FTZ R193, R193, UR23 ;  /* 0x00000017c1c17c20 */ /* 0x000fc80008410000 */
[----:B------:R-:W-:-:S04]  /*cb40*/  FMUL.FTZ R193, R193, UR22 ;  /* 0x00000016c1c17c20 */ /* 0x000fc80008410000 */
[----:B------:R-:W-:-:S07]  /*cb50*/  FMUL.FTZ R193, R194, R193 ;  /* 0x000000c1c2c17220 */ /* 0x000fce0000410000 */
.L_x_6201:
[----:B------:R-:W-:Y:S05]  /*cb60*/  BSYNC.RECONVERGENT B0 ;  /* 0x0000000000007941 */ /* 0x000fea0003800200 */
.L_x_6200:
[----:B------:R-:W-:-:S04]  /*cb70*/  F2FP.BF16.F32.PACK_AB R193, RZ, R193 ;  /* 0x000000c1ffc1723e */ /* 0x000fc800000010ff */
[----:B0-----:R-:W-:-:S07]  /*cb80*/  PRMT R180, R193, 0x7610, R180 ;  /* 0x00007610c1b47816 */ /* 0x001fce00000000b4 */
.L_x_6197:
[----:B------:R-:W-:Y:S05]  /*cb90*/  BRA.U !UP3, `(.L_x_6202) ;  /* 0x000000010b887547 */ /* 0x000fea000b800000 */
[----:B------:R-:W-:Y:S01]  /*cba0*/  LOP3.LUT P1, RZ, R218, 0xff00, RZ, 0xc0, !PT ;  /* 0x0000ff00daff7812 */ /* 0x000fe2000782c0ff */
[----:B------:R-:W-:Y:S01]  /*cbb0*/  BSSY.RECONVERGENT B0, `(.L_x_6203) ;  /* 0x000000e000007945 */ /* 0x000fe20003800200 */
[----:B------:R-:W-:-:S11]  /*cbc0*/  HFMA2 R193, -RZ, RZ, 0, 0 ;  /* 0x00000000ffc17431 */ /* 0x000fd600000001ff */
[----:B------:R-:W-:Y:S05]  /*cbd0*/  @!P1 BRA `(.L_x_6204) ;  /* 0x00000000002c9947 */ /* 0x000fea0003800000 */
[----:B------:R-:W-:Y:S01]  /*cbe0*/  IMAD.U32 R193, RZ, RZ, UR31 ;  /* 0x0000001fffc17e24 */ /* 0x000fe2000f8e00ff */
        /* <DEDUP_REMOVED lines=10> */
.L_x_6204:
[----:B------:R-:W-:Y:S05]  /*cc90*/  BSYNC.RECONVERGENT B0 ;  /* 0x0000000000007941 */ /* 0x000fea0003800200 */
.L_x_6203:
[----:B------:R-:W-:Y:S01]  /*cca0*/  BSSY.RECONVERGENT B0, `(.L_x_6205) ;  /* 0x000000f000007945 */ /* 0x000fe20003800200 */
[----:B------:R-:W-:Y:S01]  /*ccb0*/  FADD.FTZ R125, R125, R193 ;  /* 0x000000c17d7d7221 */ /* 0x000fe20000010000 */
[----:B------:R-:W-:Y:S02]  /*ccc0*/  MOV R193, RZ ;  /* 0x000000ff00c17202 */ /* 0x000fe40000000f00 */
[----:B------:R-:W-:Y:S05]  /*ccd0*/  @!P1 BRA `(.L_x_6206) ;  /* 0x00000000002c9947 */ /* 0x000fea0003800000 */
[----:B------:R-:W-:Y:S02]  /*cce0*/  MOV R193, UR31 ;  /* 0x0000001f00c17c02 */ /* 0x000fe40008000f00 */
[----:B------:R-:W-:Y:S02]  /*ccf0*/  ISETP.LT.AND P1, PT, RZ, UR30, PT ;  /* 0x0000001eff007c0c */ /* 0x000fe4000bf21270 */
[----:B0-----:R-:W-:Y:S01]  /*cd00*/  PRMT R194, R72, 0x7632, R194 ;  /* 0x0000763248c27816 */ /* 0x001fe200000000c2 */
        /* <DEDUP_REMOVED lines=8> */
.L_x_6206:
[----:B------:R-:W-:Y:S05]  /*cd90*/  BSYNC.RECONVERGENT B0 ;  /* 0x0000000000007941 */ /* 0x000fea0003800200 */
.L_x_6205:
[----:B------:R-:W-:-:S04]  /*cda0*/  F2FP.BF16.F32.PACK_AB R193, RZ, R193 ;  /* 0x000000c1ffc1723e */ /* 0x000fc800000010ff */
[----:B0-----:R-:W-:-:S07]  /*cdb0*/  PRMT R180, R180, 0x5410, R193 ;  /* 0x00005410b4b47816 */ /* 0x001fce00000000c1 */
.L_x_6202:
        /* <DEDUP_REMOVED lines=15> */
.L_x_6209:
[----:B------:R-:W-:Y:S05]  /*ceb0*/  BSYNC.RECONVERGENT B0 ;  /* 0x0000000000007941 */ /* 0x000fea0003800200 */
.L_x_6208:
        /* <DEDUP_REMOVED lines=14> */
.L_x_6211:
[----:B------:R-:W-:Y:S05]  /*cfa0*/  BSYNC.RECONVERGENT B0 ;  /* 0x0000000000007941 */ /* 0x000fea0003800200 */
.L_x_6210:
[----:B------:R-:W-:-:S04]  /*cfb0*/  F2FP.BF16.F32.PACK_AB R193, RZ, R193 ;  /* 0x000000c1ffc1723e */ /* 0x000fc800000010ff */
[----:B0-----:R-:W-:-:S07]  /*cfc0*/  PRMT R181, R193, 0x7610, R181 ;  /* 0x00007610c1b57816 */ /* 0x001fce00000000b5 */
.L_x_6207:
        /* <DEDUP_REMOVED lines=16> */
.L_x_6214:
[----:B------:R-:W-:Y:S05]  /*d0d0*/  BSYNC.RECONVERGENT B0 ;  /* 0x0000000000007941 */ /* 0x000fea0003800200 */
.L_x_6213:
        /* <DEDUP_REMOVED lines=15> */
.L_x_6216:
[----:B------:R-:W-:Y:S05]  /*d1d0*/  BSYNC.RECONVERGENT B0 ;  /* 0x0000000000007941 */ /* 0x000fea0003800200 */
.L_x_6215:
[----:B------:R-:W-:-:S04]  /*d1e0*/  F2FP.BF16.F32.PACK_AB R193, RZ, R193 ;  /* 0x000000c1ffc1723e */ /* 0x000fc800000010ff */
[----:B0-----:R-:W-:-:S07]  /*d1f0*/  PRMT R181, R181, 0x5410, R193 ;  /* 0x00005410b5b57816 */ /* 0x001fce00000000c1 */
.L_x_6212:
        /* <DEDUP_REMOVED lines=15> */
.L_x_6219:
[----:B------:R-:W-:Y:S05]  /*d2f0*/  BSYNC.RECONVERGENT B0 ;  /* 0x0000000000007941 */ /* 0x000fea0003800200 */
.L_x_6218:
        /* <DEDUP_REMOVED lines=14> */
.L_x_6221:
[----:B------:R-:W-:Y:S05]  /*d3e0*/  BSYNC.RECONVERGENT B0 ;  /* 0x0000000000007941 */ /* 0x000fea0003800200 */
.L_x_6220:
[----:B------:R-:W-:-:S04]  /*d3f0*/  F2FP.BF16.F32.PACK_AB R193, RZ, R193 ;  /* 0x000000c1ffc1723e */ /* 0x000fc800000010ff */
[----:B0-----:R-:W-:-:S07]  /*d400*/  PRMT R182, R193, 0x7610, R182 ;  /* 0x00007610c1b67816 */ /* 0x001fce00000000b6 */
.L_x_6217:
        /* <DEDUP_REMOVED lines=16> */
.L_x_6224:
[----:B------:R-:W-:Y:S05]  /*d510*/  BSYNC.RECONVERGENT B0 ;  /* 0x0000000000007941 */ /* 0x000fea0003800200 */
.L_x_6223:
[----:B------:R-:W-:Y:S01]  /*d520*/  BSSY.RECONVERGENT B0, `(.L_x_6225) ;  /* 0x000000f000007945 */ /* 0x000fe20003800200 */
[----:B------:R-:W-:Y:S01]  /*d530*/  FADD.FTZ R121, R121, R193 ;  /* 0x000000c179797221 */ /* 0x000fe20000010000 */
[----:B------:R-:W-:Y:S02]  /*d540*/  IMAD.MOV.U32 R193, RZ, RZ, RZ ;  /* 0x000000ffffc17224 */ /* 0x000fe400078e00ff */
        /* <DEDUP_REMOVED lines=12> */
.L_x_6226:
[----:B------:R-:W-:Y:S05]  /*d610*/  BSYNC.RECONVERGENT B0 ;  /* 0x0000000000007941 */ /* 0x000fea0003800200 */
.L_x_6225:
[----:B------:R-:W-:-:S04]  /*d620*/  F2FP.BF16.F32.PACK_AB R193, RZ, R193 ;  /* 0x000000c1ffc1723e */ /* 0x000fc800000010ff */
[----:B0-----:R-:W-:-:S07]  /*d630*/  PRMT R182, R182, 0x5410, R193 ;  /* 0x00005410b6b67816 */ /* 0x001fce00000000c1 */
.L_x_6222:
        /* <DEDUP_REMOVED lines=15> */
.L_x_6229:
[----:B------:R-:W-:Y:S05]  /*d730*/  BSYNC.RECONVERGENT B0 ;  /* 0x0000000000007941 */ /* 0x000fea0003800200 */
.L_x_6228:
[----:B------:R-:W-:Y:S01]  /*d740*/  FADD.FTZ R122, R122, R193 ;  /* 0x000000c17a7a7221 */ /* 0x000fe20000010000 */
[----:B------:R-:W-:Y:S01]  /*d750*/  BSSY.RECONVERGENT B0, `(.L_x_6230) ;  /* 0x000000d000007945 */ /* 0x000fe20003800200 */
[----:B------:R-:W-:-:S03]  /*d760*/  HFMA2 R193, -RZ, RZ, 0, 0 ;  /* 0x00000000ffc17431 */ /* 0x000fc600000001ff */
        /* <DEDUP_REMOVED lines=11> */
.L_x_6231:
[----:B------:R-:W-:Y:S05]  /*d820*/  BSYNC.RECONVERGENT B0 ;  /* 0x0000000000007941 */ /* 0x000fea0003800200 */
.L_x_6230:
[----:B------:R-:W-:-:S04]  /*d830*/  F2FP.BF16.F32.PACK_AB R193, RZ, R193 ;  /* 0x000000c1ffc1723e */ /* 0x000fc800000010ff */
[----:B0-----:R-:W-:-:S07]  /*d840*/  PRMT R183, R193, 0x7610, R183 ;  /* 0x00007610c1b77816 */ /* 0x001fce00000000b7 */
.L_x_6227:
[----:B------:R-:W-:Y:S05]  /*d850*/  BRA.U !UP3, `(.L_x_6153) ;  /* 0x000000010b8c7547 */ /* 0x000fea000b800000 */
[----:B------:R-:W-:Y:S01]  /*d860*/  ISETP.GE.U32.AND P1, PT, R218, RZ, PT ;  /* 0x000000ffda00720c */ /* 0x000fe20003f26070 */
[----:B------:R-:W-:Y:S01]  /*d870*/  BSSY.RECONVERGENT B0, `(.L_x_6232) ;  /* 0x000000f000007945 */ /* 0x000fe20003800200 */
[----:B------:R-:W-:Y:S02]  /*d880*/  MOV R193, RZ ;  /* 0x000000ff00c17202 */ /* 0x000fe40000000f00 */
[----:B------:R-:W-:-:S13]  /*d890*/  ISETP.GE.U32.AND.EX P1, PT, R219, 0x1000000, PT, P1 ;  /* 0x01000000db00780c */ /* 0x000fda0003f26110 */
        /* <DEDUP_REMOVED lines=12> */
.L_x_6233:
[----:B------:R-:W-:Y:S05]  /*d960*/  BSYNC.RECONVERGENT B0 ;  /* 0x0000000000007941 */ /* 0x000fea0003800200 */
.L_x_6232:
[----:B------:R-:W-:Y:S01]  /*d970*/  FADD.FTZ R123, R123, R193 ;  /* 0x000000c17b7b7221 */ /* 0x000fe20000010000 */
[----:B------:R-:W-:Y:S01]  /*d980*/  BSSY.RECONVERGENT B0, `(.L_x_6234) ;  /* 0x000000e000007945 */ /* 0x000fe20003800200 */
[----:B------:R-:W-:-:S03]  /*d990*/  HFMA2 R193, -RZ, RZ, 0, 0 ;  /* 0x00000000ffc17431 */ /* 0x000fc600000001ff */
[----:B------:R-:W-:Y:S05]  /*d9a0*/  @!P1 BRA `(.L_x_6235) ;  /* 0x00000000002c9947 */ /* 0x000fea0003800000 */
[----:B------:R-:W-:Y:S01]  /*d9b0*/  IMAD.U32 R193, RZ, RZ, UR31 ;  /* 0x0000001fffc17e24 */ /* 0x000fe2000f8e00ff */
        /* <DEDUP_REMOVED lines=10> */
.L_x_6235:
[----:B------:R-:W-:Y:S05]  /*da60*/  BSYNC.RECONVERGENT B0 ;  /* 0x0000000000007941 */ /* 0x000fea0003800200 */
.L_x_6234:
[----:B------:R-:W-:-:S04]  /*da70*/  F2FP.BF16.F32.PACK_AB R193, RZ, R193 ;  /* 0x000000c1ffc1723e */ /* 0x000fc800000010ff */
[----:B0-----:R-:W-:-:S07]  /*da80*/  PRMT R183, R183, 0x5410, R193 ;  /* 0x00005410b7b77816 */ /* 0x001fce00000000c1 */
.L_x_6153:
[----:B0-----:R-:W0:Y:S01]  /*da90*/  @P0 LDC.64 R194, c[0x0][0x478] ;  /* 0x00011e00ffc20b82 */ /* 0x001e220000000a00 */
[----:B------:R-:W-:Y:S01]  /*daa0*/  PLOP3.LUT P1, PT, PT, PT, UP3, 0x80, 0x8 ;  /* 0x000000000008781c */ /* 0x000fe20003f2f038 */
[----:B------:R-:W1:Y:S01]  /*dab0*/  @UP3 LDCU.64 UR10, c[0x0][0x468] ;  /* 0x00008d00ff0a37ac */ /* 0x000e620008000a00 */
[----:B------:R-:W-:-:S05]  /*dac0*/  @P0 IADD3 R193, PT, PT, R214, 0x100, RZ ;  /* 0x00000100d6c10810 */ /* 0x000fca0007ffe0ff */
[----:B0-----:R-:W-:-:S05]  /*dad0*/  @P0 IMAD.WIDE.U32 R194, R193, 0x20, R194 ;  /* 0x00000020c1c20825 */ /* 0x001fca00078e00c2 */
[----:B------:R-:W-:Y:S04]  /*dae0*/  @P0 STG.E.128 desc[UR20][R194.64], R184 ;  /* 0x000000b8c2000986 */ /* 0x000fe8000c101d14 */
[----:B------:R0:W-:Y:S02]  /*daf0*/  @P0 STG.E.128 desc[UR20][R194.64+0x10], R188 ;  /* 0x000010bcc2000986 */ /* 0x0001e4000c101d14 */
[----:B0-----:R-:W-:Y:S02]  /*db00*/  MOV R195, 0x10 ;  /* 0x0000001000c37802 */ /* 0x001fe40000000f00 */
[----:B------:R-:W-:-:S05]  /*db10*/  @P1 IADD3 R194, PT, PT, R192, 0x100, RZ ;  /* 0x00000100c0c21810 */ /* 0x000fca0007ffe0ff */
[----:B-1----:R-:W-:-:S05]  /*db20*/  @P1 IMAD.WIDE.U32 R194, R194, R195, UR10 ;  /* 0x0000000ac2c21e25 */ /* 0x002fca000f8e00c3 */
[----:B------:R0:W-:Y:S02]  /*db30*/  @P1 STG.E.128 desc[UR20][R194.64], R180 ;  /* 0x000000b4c2001986 */ /* 0x0001e4000c101d14 */
[----:B0-----:R-:W-:Y:S01]  /*db40*/  IADD3 R194, PT, PT, R192, 0x180, RZ ;  /* 0x00000180c0c27810 */ /* 0x001fe20007ffe0ff */
[----:B------:R-:W-:Y:S06]  /*db50*/  BRA.U !UP3, `(.L_x_6236) ;  /* 0x000000010b0c7547 */ /* 0x000fec000b800000 */
[----:B-----5:R-:W0:Y:S02]  /*db60*/  LDC.64 R176, c[0x0][0x390] ;  /* 0x0000e400ffb07b82 */ /* 0x020e240000000a00 */
[----:B0-----:R-:W-:-:S06]  /*db70*/  IMAD.WIDE.U32 R176, R194, 0x10, R176 ;  /* 0x00000010c2b07825 */ /* 0x001fcc00078e00b0 */
[----:B------:R-:W5:Y:S02]  /*db80*/  LDG.E.128 R176, desc[UR20][R176.64] ;  /* 0x00000014b0b07981 */ /* 0x000f64000c1e1d00 */
.L_x_6236:
        /* <DEDUP_REMOVED lines=25> */
.L_x_6239:
[----:B------:R-:W-:Y:S01]  /*dd20*/  MOV R184, UR31 ;  /* 0x0000001f00b87c02 */ /* 0x000fe20008000f00 */
[----:B------:R-:W-:-:S04]  /*dd30*/  IMAD.MOV.U32 R191, RZ, RZ, R21 ;  /* 0x000000ffffbf7224 */ /* 0x000fc800078e0015 */
        /* <DEDUP_REMOVED lines=22> */
.L_x_6240:
        /* <DEDUP_REMOVED lines=22> */
.L_x_6241:
[----:B------:R-:W-:Y:S02]  /*e000*/  MOV R184, UR31 ;  /* 0x0000001f00b87c02 */ /* 0x000fe40008000f00 */
[----:B------:R-:W-:-:S03]  /*e010*/  MOV R187, R23 ;  /* 0x0000001700bb7202 */ /* 0x000fc60000000f00 */
[----:B------:R-:W-:-:S04]  /*e020*/  @P1 FFMA.FTZ R184, R5, R184, UR32 ;  /* 0x0000002005b81e23 */ /* 0x000fc800080100b8 */
[----:B------:R-:W-:-:S04]  /*e030*/  @P1 FADD.FTZ R184, R4, -R184 ;  /* 0x800000b804b81221 */ /* 0x000fc80000010000 */
[----:B------:R-:W-:Y:S01]  /*e040*/  @P1 FFMA.FTZ R187, R184, UR29, R23 ;  /* 0x0000001db8bb1c23 */ /* 0x000fe20008010017 */
[----:B------:R-:W-:Y:S06]  /*e050*/  BRA.U !UP3, `(.L_x_6242) ;  /* 0x000000010b487547 */ /* 0x000fec000b800000 */
[----:B------:R-:W-:Y:S01]  /*e060*/  LOP3.LUT P2, RZ, R220, 0xff000000, RZ, 0xc0, !PT ;  /* 0xff000000dcff7812 */ /* 0x000fe2000784c0ff */
[----:B------:R-:W-:-:S12]  /*e070*/  HFMA2 R188, -RZ, RZ, 0, 0 ;  /* 0x00000000ffbc7431 */ /* 0x000fd800000001ff */
        /* <DEDUP_REMOVED lines=16> */
.L_x_6242:
        /* <DEDUP_REMOVED lines=22> */
.L_x_6243:
[----:B------:R-:W-:Y:S02]  /*e2e0*/  MOV R184, UR31 ;  /* 0x0000001f00b87c02 */ /* 0x000fe40008000f00 */
[----:B------:R-:W-:-:S03]  /*e2f0*/  MOV R189, R17 ;  /* 0x0000001100bd7202 */ /* 0x000fc60000000f00 */
[----:B------:R-:W-:-:S04]  /*e300*/  @P1 FFMA.FTZ R184, R3, R184, UR32 ;  /* 0x0000002003b81e23 */ /* 0x000fc800080100b8 */
[----:B-----5:R-:W-:-:S04]  /*e310*/  @P1 FADD.FTZ R184, R2, -R184 ;  /* 0x800000b802b81221 */ /* 0x020fc80000010000 */
[----:B------:R-:W-:Y:S01]  /*e320*/  @P1 FFMA.FTZ R189, R184, UR29, R17 ;  /* 0x0000001db8bd1c23 */ /* 0x000fe20008010011 */
[----:B------:R-:W-:Y:S06]  /*e330*/  BRA.U !UP3, `(.L_x_6244) ;  /* 0x000000010b487547 */ /* 0x000fec000b800000 */
        /* <DEDUP_REMOVED lines=18> */
.L_x_6244:
        /* <DEDUP_REMOVED lines=22> */
.L_x_6245:
[----:B------:R-:W-:Y:S02]  /*e5c0*/  MOV R184, UR31 ;  /* 0x0000001f00b87c02 */ /* 0x000fe40008000f00 */
[----:B------:R-:W-:Y:S02]  /*e5d0*/  MOV R193, R19 ;  /* 0x0000001300c17202 */ /* 0x000fe40000000f00 */
        /* <DEDUP_REMOVED lines=15> */
[----:B------:R-:W-:-:S03]  /*e6d0*/  PRMT R193, R79, 0x7632, R193 ;  /* 0x000076324fc17816 */ /* 0x000fc600000000c1 */
[----:B------:R-:W-:Y:S01]  /*e6e0*/  FADD.FTZ R115, R115, R195 ;  /* 0x000000c373737221 */ /* 0x000fe20000010000 */
[----:B------:R-:W-:Y:S01]  /*e6f0*/  HFMA2 R195, -RZ, RZ, 0, 0 ;  /* 0x00000000ffc37431 */ /* 0x000fe200000001ff */
[----:B------:R-:W-:-:S05]  /*e700*/  @P1 SHF.L.U32 R193, R193, 0x10, RZ ;  /* 0x00000010c1c11819 */ /* 0x000fca00000006ff */
[----:B------:R-:W-:-:S05]  /*e710*/  @P1 FMUL.FTZ R195, R192, R193 ;  /* 0x000000c1c0c31220 */ /* 0x000fca0000410000 */
[----:B------:R-:W-:-:S04]  /*e720*/  F2FP.BF16.F32.PACK_AB R195, RZ, R195 ;  /* 0x000000c3ffc3723e */ /* 0x000fc800000010ff */
[----:B------:R-:W-:Y:S01]  /*e730*/  PRMT R183, R183, 0x5410, R195 ;  /* 0x00005410b7b77816 */ /* 0x000fe200000000c3 */
[----:B------:R-:W-:Y:S06]  /*e740*/  BRA `(.L_x_6246) ;  /* 0x0000002c00347947 */ /* 0x000fec0003800000 */
.L_x_6238:
[----:B------:R-:W-:Y:S05]  /*e750*/  BRA.U !UP3, `(.L_x_6247) ;  /* 0x000000010b487547 */ /* 0x000fea000b800000 */
[----:B------:R-:W-:Y:S02]  /*e760*/  PLOP3.LUT P2, PT, PT, PT, UP2, 0x80, 0x8 ;  /* 0x000000000008781c */ /* 0x000fe40003f4f028 */
[----:B------:R-:W-:Y:S02]  /*e770*/  MOV R192, UR31 ;  /* 0x0000001f00c07c02 */ /* 0x000fe40008000f00 */
[----:B------:R-:W-:Y:S02]  /*e780*/  LOP3.LUT P1, RZ, R220, 0xff, RZ, 0xc0, !PT ;  /* 0x000000ffdcff7812 */ /* 0x000fe4000782c0ff */
[----:B------:R-:W-:-:S07]  /*e790*/  MOV R193, R20 ;  /* 0x0000001400c17202 */ /* 0x000fce0000000f00 */
        /* <DEDUP_REMOVED lines=14> */
.L_x_6247:
[----:B------:R-:W-:Y:S05]  /*e880*/  BRA.U !UP3, `(.L_x_6248) ;  /* 0x000000010b507547 */ /* 0x000fea000b800000 */
[----:B------:R-:W-:Y:S01]  /*e890*/  PLOP3.LUT P2, PT, PT, PT, UP2, 0x80, 0x8 ;  /* 0x000000000008781c */ /* 0x000fe20003f4f028 */
[----:B------:R-:W-:Y:S01]  /*e8a0*/  HFMA2 R195, -RZ, RZ, 0, 0 ;  /* 0x00000000ffc37431 */ /* 0x000fe200000001ff */
        /* <DEDUP_REMOVED lines=17> */
[----:B------:R-:W-:-:S07]  /*e9c0*/  PRMT R180, R180, 0x5410, R193 ;  /* 0x00005410b4b47816 */ /* 0x000fce00000000c1 */
.L_x_6248:
        /* <DEDUP_REMOVED lines=19> */
.L_x_6249:
[----:B------:R-:W-:Y:S05]  /*eb00*/  BRA.U !UP3, `(.L_x_6250) ;  /* 0x000000010b507547 */ /* 0x000fea000b800000 */
[----:B------:R-:W-:Y:S01]  /*eb10*/  PLOP3.LUT P2, PT, PT, PT, UP2, 0x80, 0x8 ;  /* 0x000000000008781c */ /* 0x000fe20003f4f028 */
[----:B------:R-:W-:Y:S01]  /*eb20*/  IMAD.MOV.U32 R195, RZ, RZ, RZ ;  /* 0x000000ffffc37224 */ /* 0x000fe200078e00ff */
[----:B------:R-:W-:Y:S02]  /*eb30*/  MOV R192, UR31 ;  /* 0x0000001f00c07c02 */ /* 0x000fe40008000f00 */
[----:B------:R-:W-:Y:S02]  /*eb40*/  LOP3.LUT P1, RZ, R220, 0xff000000, RZ, 0xc0, !PT ;  /* 0xff000000dcff7812 */ /* 0x000fe4000782c0ff */
[----:B------:R-:W-:-:S07]  /*eb50*/  MOV R193, R23 ;  /* 0x0000001700c17202 */ /* 0x000fce0000000f00 */
        /* <DEDUP_REMOVED lines=14> */
[----:B------:R-:W-:-:S07]  /*ec40*/  PRMT R181, R181, 0x5410, R195 ;  /* 0x00005410b5b57816 */ /* 0x000fce00000000c3 */
.L_x_6250:
        /* <DEDUP_REMOVED lines=19> */
.L_x_6251:
[----:B------:R-:W-:Y:S05]  /*ed80*/  BRA.U !UP3, `(.L_x_6252) ;  /* 0x000000010b507547 */ /* 0x000fea000b800000 */
[----:B------:R-:W-:Y:S01]  /*ed90*/  PLOP3.LUT P2, PT, PT, PT, UP2, 0x80, 0x8 ;  /* 0x000000000008781c */ /* 0x000fe20003f4f028 */
[----:B------:R-:W-:Y:S01]  /*eda0*/  HFMA2 R195, -RZ, RZ, 0, 0 ;  /* 0x00000000ffc37431 */ /* 0x000fe200000001ff */
[----:B------:R-:W-:Y:S02]  /*edb0*/  MOV R192, UR31 ;  /* 0x0000001f00c07c02 */ /* 0x000fe40008000f00 */
[----:B------:R-:W-:Y:S02]  /*edc0*/  LOP3.LUT P1, RZ, R221, 0xff00, RZ, 0xc0, !PT ;  /* 0x0000ff00ddff7812 */ /* 0x000fe4000782c0ff */
[----:B------:R-:W-:-:S07]  /*edd0*/  MOV R193, R17 ;  /* 0x0000001100c17202 */ /* 0x000fce0000000f00 */
[----:B------:R-:W-:-:S04]  /*ede0*/  @P2 FFMA.FTZ R192, R3, R192, UR32 ;  /* 0x0000002003c02e23 */ /* 0x000fc800080100c0 */
[----:B-----5:R-:W-:-:S04]  /*edf0*/  @P2 FADD.FTZ R192, R2, -R192 ;  /* 0x800000c002c02221 */ /* 0x020fc80000010000 */
        /* <DEDUP_REMOVED lines=8> */
[----:B------:R-:W-:Y:S01]  /*ee80*/  MOV R195, RZ ;  /* 0x000000ff00c37202 */ /* 0x000fe20000000f00 */
[----:B------:R-:W-:-:S04]  /*ee90*/  @P1 IMAD.U32 R193, R193, 0x10000, RZ ;  /* 0x00010000c1c11824 */ /* 0x000fc800078e00ff */
[----:B------:R-:W-:-:S05]  /*eea0*/  @P1 FMUL.FTZ R195, R193, R192 ;  /* 0x000000c0c1c31220 */ /* 0x000fca0000410000 */
[----:B------:R-:W-:-:S04]  /*eeb0*/  F2FP.BF16.F32.PACK_AB R195, RZ, R195 ;  /* 0x000000c3ffc3723e */ /* 0x000fc800000010ff */
[----:B------:R-:W-:-:S07]  /*eec0*/  PRMT R182, R182, 0x5410, R195 ;  /* 0x00005410b6b67816 */ /* 0x000fce00000000c3 */
.L_x_6252:
        /* <DEDUP_REMOVED lines=19> */
.L_x_6253:
[----:B------:R-:W-:Y:S05]  /*f000*/  BRA.U !UP3, `(.L_x_6246) ;  /* 0x000000250b047547 */ /* 0x000fea000b800000 */
[----:B------:R-:W-:Y:S01]  /*f010*/  PLOP3.LUT P2, PT, PT, PT, UP2, 0x80, 0x8 ;  /* 0x000000000008781c */ /* 0x000fe20003f4f028 */
[----:B------:R-:W-:Y:S01]  /*f020*/  HFMA2 R195, -RZ, RZ, 0, 0 ;  /* 0x00000000ffc37431 */ /* 0x000fe200000001ff */
[----:B------:R-:W-:Y:S02]  /*f030*/  MOV R192, UR31 ;  /* 0x0000001f00c07c02 */ /* 0x000fe40008000f00 */
[----:B------:R-:W-:Y:S02]  /*f040*/  ISETP.GE.U32.AND P1, PT, R220, RZ, PT ;  /* 0x000000ffdc00720c */ /* 0x000fe40003f26070 */
[----:B------:R-:W-:Y:S02]  /*f050*/  MOV R193, R19 ;  /* 0x0000001300c17202 */ /* 0x000fe40000000f00 */
        /* <DEDUP_REMOVED lines=17> */
.L_x_6237:
[----:B------:R-:W-:Y:S05]  /*f170*/  @!P0 BRA `(.L_x_6254) ;  /* 0x00000010009c8947 */ /* 0x000fea0003800000 */
[----:B------:R-:W-:Y:S05]  /*f180*/  BRA.U !UP3, `(.L_x_6255) ;  /* 0x000000010b807547 */ /* 0x000fea000b800000 */
[----:B------:R-:W-:Y:S01]  /*f190*/  LOP3.LUT P1, RZ, R220, 0xff, RZ, 0xc0, !PT ;  /* 0x000000ffdcff7812 */ /* 0x000fe2000782c0ff */
[----:B------:R-:W-:Y:S01]  /*f1a0*/  BSSY.RECONVERGENT B0, `(.L_x_6256) ;  /* 0x000000d000007945 */ /* 0x000fe20003800200 */
[----:B------:R-:W-:-:S11]  /*f1b0*/  MOV R185, RZ ;  /* 0x000000ff00b97202 */ /* 0x000fd60000000f00 */
[----:B------:R-:W-:Y:S05]  /*f1c0*/  @!P1 BRA `(.L_x_6257) ;  /* 0x0000000000289947 */ /* 0x000fea0003800000 */
[----:B------:R-:W-:Y:S02]  /*f1d0*/  MOV R184, UR31 ;  /* 0x0000001f00b87c02 */ /* 0x000fe40008000f00 */
[----:B------:R-:W-:-:S03]  /*f1e0*/  ISETP.LT.AND P2, PT, RZ, UR30, PT ;  /* 0x0000001eff007c0c */ /* 0x000fc6000bf41270 */
[----:B------:R-:W-:-:S04]  /*f1f0*/  FFMA.FTZ R185, R241, R184, UR32 ;  /* 0x00000020f1b97e23 */ /* 0x000fc800080100b8 */
[----:B------:R-:W-:Y:S01]  /*f200*/  FADD.FTZ R184, R204, -R185 ;  /* 0x800000b9ccb87221 */ /* 0x000fe20000010000 */
[----:B-----5:R-:W-:-:S03]  /*f210*/  SHF.L.U32 R185, R176, 0x10, RZ ;  /* 0x00000010b0b97819 */ /* 0x020fc600000006ff */
[----:B------:R-:W-:-:S05]  /*f220*/  FMUL.FTZ R184, R184, UR29 ;  /* 0x0000001db8b87c20 */ /* 0x000fca0008410000 */
[----:B------:R-:W-:-:S05]  /*f230*/  FSEL R184, R184, RZ, P2 ;  /* 0x000000ffb8b87208 */ /* 0x000fca0001000000 */
[----:B------:R-:W-:-:S04]  /*f240*/  FMUL.FTZ R184, R184, UR23 ;  /* 0x00000017b8b87c20 */ /* 0x000fc80008410000 */
[----:B------:R-:W-:-:S04]  /*f250*/  FMUL.FTZ R184, R184, UR22 ;  /* 0x00000016b8b87c20 */ /* 0x000fc80008410000 */
[----:B------:R-:W-:-:S07]  /*f260*/  FMUL.FTZ R185, R185, R184 ;  /* 0x000000b8b9b97220 */ /* 0x000fce0000410000 */
.L_x_6257:
[----:B------:R-:W-:Y:S05]  /*f270*/  BSYNC.RECONVERGENT B0 ;  /* 0x0000000000007941 */ /* 0x000fea0003800200 */
.L_x_6256:
[----:B------:R-:W-:Y:S01]  /*f280*/  BSSY.RECONVERGENT B0, `(.L_x_6258) ;  /* 0x000000e000007945 */ /* 0x000fe20003800200 */
[----:B------:R-:W-:Y:S02]  /*f290*/  HFMA2 R184, -RZ, RZ, 0, 0 ;  /* 0x00000000ffb87431 */ /* 0x000fe400000001ff */
[----:B------:R-:W-:Y:S01]  /*f2a0*/  FADD.FTZ R116, R116, R185 ;  /* 0x000000b974747221 */ /* 0x000fe20000010000 */
[----:B------:R-:W-:Y:S06]  /*f2b0*/  @!P1 BRA `(.L_x_6259) ;  /* 0x0000000000289947 */ /* 0x000fec0003800000 */
[----:B------:R-:W-:Y:S02]  /*f2c0*/  MOV R184, UR31 ;  /* 0x0000001f00b87c02 */ /* 0x000fe40008000f00 */
[----:B------:R-:W-:-:S03]  /*f2d0*/  ISETP.LT.AND P1, PT, RZ, UR30, PT ;  /* 0x0000001eff007c0c */ /* 0x000fc6000bf21270 */
[----:B------:R-:W-:Y:S01]  /*f2e0*/  FFMA.FTZ R185, R241, R184, UR32 ;  /* 0x00000020f1b97e23 */ /* 0x000fe200080100b8 */
[----:B------:R-:W-:-:S03]  /*f2f0*/  SHF.L.U32 R184, R76, 0x10, RZ ;  /* 0x000000104cb87819 */ /* 0x000fc600000006ff */
[----:B------:R-:W-:-:S04]  /*f300*/  FADD.FTZ R185, R204, -R185 ;  /* 0x800000b9ccb97221 */ /* 0x000fc80000010000 */
[----:B------:R-:W-:-:S05]  /*f310*/  FMUL.FTZ R185, R185, UR29 ;  /* 0x0000001db9b97c20 */ /* 0x000fca0008410000 */
[----:B------:R-:W-:-:S05]  /*f320*/  FSEL R185, R185, RZ, P1 ;  /* 0x000000ffb9b97208 */ /* 0x000fca0000800000 */
[----:B------:R-:W-:-:S04]  /*f330*/  FMUL.FTZ R185, R185, UR23 ;  /* 0x00000017b9b97c20 */ /* 0x000fc80008410000 */
[----:B------:R-:W-:-:S04]  /*f340*/  FMUL.FTZ R185, R185, UR22 ;  /* 0x00000016b9b97c20 */ /* 0x000fc80008410000 */
[----:B------:R-:W-:-:S07]  /*f350*/  FMUL.FTZ R184, R184, R185 ;  /* 0x000000b9b8b87220 */ /* 0x000fce0000410000 */
.L_x_6259:
[----:B------:R-:W-:Y:S05]  /*f360*/  BSYNC.RECONVERGENT B0 ;  /* 0x0000000000007941 */ /* 0x000fea0003800200 */
.L_x_6258:
[----:B------:R-:W-:-:S04]  /*f370*/  F2FP.BF16.F32.PACK_AB R184, RZ, R184 ;  /* 0x000000b8ffb8723e */ /* 0x000fc800000010ff */
[----:B------:R-:W-:-:S07]  /*f380*/  PRMT R180, R184, 0x7610, R180 ;  /* 0x00007610b8b47816 */ /* 0x000fce00000000b4 */
.L_x_6255:
        /* <DEDUP_REMOVED lines=8> */
[--C-:B------:R-:W-:Y:S01]  /*f410*/  FADD.FTZ R184, R6, -R185.reuse ;  /* 0x800000b906b87221 */ /* 0x100fe20000010000 */
[----:B-----5:R-:W-:-:S03]  /*f420*/  PRMT R185, R176, 0x7632, R185 ;  /* 0x00007632b0b97816 */ /* 0x020fc600000000b9 */
[----:B------:R-:W-:Y:S01]  /*f430*/  FMUL.FTZ R184, R184, UR29 ;  /* 0x0000001db8b87c20 */ /* 0x000fe20008410000 */
[----:B------:R-:W-:-:S04]  /*f440*/  SHF.L.U32 R185, R185, 0x10, RZ ;  /* 0x00000010b9b97819 */ /* 0x000fc800000006ff */
[----:B------:R-:W-:-:S05]  /*f450*/  FSEL R184, R184, RZ, P2 ;  /* 0x000000ffb8b87208 */ /* 0x000fca0001000000 */
[----:B------:R-:W-:-:S04]  /*f460*/  FMUL.FTZ R184, R184, UR23 ;  /* 0x00000017b8b87c20 */ /* 0x000fc80008410000 */
[----:B------:R-:W-:-:S04]  /*f470*/  FMUL.FTZ R184, R184, UR22 ;  /* 0x00000016b8b87c20 */ /* 0x000fc80008410000 */
[----:B------:R-:W-:-:S07]  /*f480*/  FMUL.FTZ R184, R185, R184 ;  /* 0x000000b8b9b87220 */ /* 0x000fce0000410000 */
.L_x_6262:
[----:B------:R-:W-:Y:S05]  /*f490*/  BSYNC.RECONVERGENT B0 ;  /* 0x0000000000007941 */ /* 0x000fea0003800200 */
.L_x_6261:
        /* <DEDUP_REMOVED lines=15> */
.L_x_6264:
[----:B------:R-:W-:Y:S05]  /*f590*/  BSYNC.RECONVERGENT B0 ;  /* 0x0000000000007941 */ /* 0x000fea0003800200 */
.L_x_6263:
[----:B------:R-:W-:-:S04]  /*f5a0*/  F2FP.BF16.F32.PACK_AB R184, RZ, R184 ;  /* 0x000000b8ffb8723e */ /* 0x000fc800000010ff */
[----:B------:R-:W-:-:S07]  /*f5b0*/  PRMT R180, R180, 0x5410, R184 ;  /* 0x00005410b4b47816 */ /* 0x000fce00000000b8 */
.L_x_6260:
[----:B------:R-:W-:Y:S05]  /*f5c0*/  BRA.U !UP3, `(.L_x_6265) ;  /* 0x000000010b807547 */ /* 0x000fea000b800000 */
[----:B------:R-:W-:Y:S01]  /*f5d0*/  LOP3.LUT P1, RZ, R220, 0xff0000, RZ, 0xc0, !PT ;  /* 0x00ff0000dcff7812 */ /* 0x000fe2000782c0ff */
[----:B------:R-:W-:Y:S01]  /*f5e0*/  BSSY.RECONVERGENT B0, `(.L_x_6266) ;  /* 0x000000d000007945 */ /* 0x000fe20003800200 */
[----:B------:R-:W-:-:S11]  /*f5f0*/  IMAD.MOV.U32 R185, RZ, RZ, RZ ;  /* 0x000000ffffb97224 */ /* 0x000fd600078e00ff */
[----:B------:R-:W-:Y:S05]  /*f600*/  @!P1 BRA `(.L_x_6267) ;  /* 0x0000000000289947 */ /* 0x000fea0003800000 */
[----:B------:R-:W-:Y:S02]  /*f610*/  MOV R185, UR31 ;  /* 0x0000001f00b97c02 */ /* 0x000fe40008000f00 */
[----:B------:R-:W-:-:S03]  /*f620*/  ISETP.LT.AND P2, PT, RZ, UR30, PT ;  /* 0x0000001eff007c0c */ /* 0x000fc6000bf41270 */
[----:B------:R-:W-:Y:S01]  /*f630*/  FFMA.FTZ R184, R242, R185, UR32 ;  /* 0x00000020f2b87e23 */ /* 0x000fe200080100b9 */
[----:B-----5:R-:W-:-:S03]  /*f640*/  SHF.L.U32 R185, R177, 0x10, RZ ;  /* 0x00000010b1b97819 */ /* 0x020fc600000006ff */
[----:B------:R-:W-:-:S04]  /*f650*/  FADD.FTZ R184, R205, -R184 ;  /* 0x800000b8cdb87221 */ /* 0x000fc80000010000 */
[----:B------:R-:W-:-:S05]  /*f660*/  FMUL.FTZ R184, R184, UR29 ;  /* 0x0000001db8b87c20 */ /* 0x000fca0008410000 */
[----:B------:R-:W-:-:S05]  /*f670*/  FSEL R184, R184, RZ, P2 ;  /* 0x000000ffb8b87208 */ /* 0x000fca0001000000 */
[----:B------:R-:W-:-:S04]  /*f680*/  FMUL.FTZ R184, R184, UR23 ;  /* 0x00000017b8b87c20 */ /* 0x000fc80008410000 */
[----:B------:R-:W-:-:S04]  /*f690*/  FMUL.FTZ R184, R184, UR22 ;  /* 0x00000016b8b87c20 */ /* 0x000fc80008410000 */
[----:B------:R-:W-:-:S07]  /*f6a0*/  FMUL.FTZ R185, R185, R184 ;  /* 0x000000b8b9b97220 */ /* 0x000fce0000410000 */
.L_x_6267:
[----:B------:R-:W-:Y:S05]  /*f6b0*/  BSYNC.RECONVERGENT B0 ;  /* 0x0000000000007941 */ /* 0x000fea0003800200 */
.L_x_6266:
[----:B------:R-:W-:Y:S01]  /*f6c0*/  BSSY.RECONVERGENT B0, `(.L_x_6268) ;  /* 0x000000e000007945 */ /* 0x000fe20003800200 */
[----:B------:R-:W-:Y:S01]  /*f6d0*/  FADD.FTZ R118, R118, R185 ;  /* 0x000000b976767221 */ /* 0x000fe20000010000 */
[----:B------:R-:W-:Y:S02]  /*f6e0*/  MOV R184, RZ ;  /* 0x000000ff00b87202 */ /* 0x000fe40000000f00 */
[----:B------:R-:W-:Y:S05]  /*f6f0*/  @!P1 BRA `(.L_x_6269) ;  /* 0x0000000000289947 */ /* 0x000fea0003800000 */
        /* <DEDUP_REMOVED lines=8> */
[----:B------:R-:W-:-:S05]  /*f780*/  SHF.L.U32 R184, R77, 0x10, RZ ;  /* 0x000000104db87819 */ /* 0x000fca00000006ff */
[----:B------:R-:W-:-:S07]  /*f790*/  FMUL.FTZ R184, R184, R185 ;  /* 0x000000b9b8b87220 */ /* 0x000fce0000410000 */
.L_x_6269:
[----:B------:R-:W-:Y:S05]  /*f7a0*/  BSYNC.RECONVERGENT B0 ;  /* 0x0000000000007941 */ /* 0x000fea0003800200 */
.L_x_6268:
[----:B------:R-:W-:-:S04]  /*f7b0*/  F2FP.BF16.F32.PACK_AB R184, RZ, R184 ;  /* 0x000000b8ffb8723e */ /* 0x000fc800000010ff */
[----:B------:R-:W-:-:S07]  /*f7c0*/  PRMT R181, R184, 0x7610, R181 ;  /* 0x00007610b8b57816 */ /* 0x000fce00000000b5 */
.L_x_6265:
[----:B------:R-:W-:Y:S05]  /*f7d0*/  BRA.U !UP3, `(.L_x_6270) ;  /* 0x000000010b887547 */ /* 0x000fea000b800000 */
[----:B------:R-:W-:Y:S01]  /*f7e0*/  LOP3.LUT P1, RZ, R220, 0xff000000, RZ, 0xc0, !PT ;  /* 0xff000000dcff7812 */ /* 0x000fe2000782c0ff */
[----:B------:R-:W-:Y:S01]  /*f7f0*/  BSSY.RECONVERGENT B0, `(.L_x_6271) ;  /* 0x000000e000007945 */ /* 0x000fe20003800200 */
[----:B------:R-:W-:-:S11]  /*f800*/  HFMA2 R184, -RZ, RZ, 0, 0 ;  /* 0x00000000ffb87431 */ /* 0x000fd600000001ff */
        /* <DEDUP_REMOVED lines=12> */
.L_x_6272:
[----:B------:R-:W-:Y:S05]  /*f8d0*/  BSYNC.RECONVERGENT B0 ;  /* 0x0000000000007941 */ /* 0x000fea0003800200 */
.L_x_6271:
[----:B------:R-:W-:Y:S01]  /*f8e0*/  BSSY.RECONVERGENT B0, `(.L_x_6273) ;  /* 0x000000f000007945 */ /* 0x000fe20003800200 */
[----:B------:R-:W-:Y:S01]  /*f8f0*/  FADD.FTZ R119, R119, R184 ;  /* 0x000000b877777221 */ /* 0x000fe20000010000 */
[----:B------:R-:W-:Y:S02]  /*f900*/  MOV R184, RZ ;  /* 0x000000ff00b87202 */ /* 0x000fe40000000f00 */
[----:B------:R-:W-:Y:S05]  /*f910*/  @!P1 BRA `(.L_x_6274) ;  /* 0x00000000002c9947 */ /* 0x000fea0003800000 */
[----:B------:R-:W-:Y:S02]  /*f920*/  MOV R184, UR31 ;  /* 0x0000001f00b87c02 */ /* 0x000fe40008000f00 */
[----:B------:R-:W-:-:S03]  /*f930*/  ISETP.LT.AND P1, PT, RZ, UR30, PT ;  /* 0x0000001eff007c0c */ /* 0x000fc6000bf21270 */
[----:B------:R-:W-:Y:S01]  /*f940*/  FFMA.FTZ R185, R5, R184, UR32 ;  /* 0x0000002005b97e23 */ /* 0x000fe200080100b8 */
[----:B------:R-:W-:-:S03]  /*f950*/  PRMT R184, R77, 0x7632, R184 ;  /* 0x000076324db87816 */ /* 0x000fc600000000b8 */
[----:B------:R-:W-:Y:S01]  /*f960*/  FADD.FTZ R185, R4, -R185 ;  /* 0x800000b904b97221 */ /* 0x000fe20000010000 */
[----:B------:R-:W-:-:S03]  /*f970*/  SHF.L.U32 R184, R184, 0x10, RZ ;  /* 0x00000010b8b87819 */ /* 0x000fc600000006ff */
[----:B------:R-:W-:-:S05]  /*f980*/  FMUL.FTZ R185, R185, UR29 ;  /* 0x0000001db9b97c20 */ /* 0x000fca0008410000 */
[----:B------:R-:W-:-:S05]  /*f990*/  FSEL R185, R185, RZ, P1 ;  /* 0x000000ffb9b97208 */ /* 0x000fca0000800000 */
[----:B------:R-:W-:-:S04]  /*f9a0*/  FMUL.FTZ R185, R185, UR23 ;  /* 0x00000017b9b97c20 */ /* 0x000fc80008410000 */
[----:B------:R-:W-:-:S04]  /*f9b0*/  FMUL.FTZ R185, R185, UR22 ;  /* 0x00000016b9b97c20 */ /* 0x000fc80008410000 */
[----:B------:R-:W-:-:S07]  /*f9c0*/  FMUL.FTZ R184, R184, R185 ;  /* 0x000000b9b8b87220 */ /* 0x000fce0000410000 */
.L_x_6274:
[----:B------:R-:W-:Y:S05]  /*f9d0*/  BSYNC.RECONVERGENT B0 ;  /* 0x0000000000007941 */ /* 0x000fea0003800200 */
.L_x_6273:
[----:B------:R-:W-:-:S04]  /*f9e0*/  F2FP.BF16.F32.PACK_AB R184, RZ, R184 ;  /* 0x000000b8ffb8723e */ /* 0x000fc800000010ff */
[----:B------:R-:W-:-:S07]  /*f9f0*/  PRMT R181, R181, 0x5410, R184 ;  /* 0x00005410b5b57816 */ /* 0x000fce00000000b8 */
.L_x_6270:
[----:B------:R-:W-:Y:S05]  /*fa00*/  BRA.U !UP3, `(.L_x_6275) ;  /* 0x000000010b807547 */ /* 0x000fea000b800000 */
[----:B------:R-:W-:Y:S01]  /*fa10*/  LOP3.LUT P1, RZ, R221, 0xff, RZ, 0xc0, !PT ;  /* 0x000000ffddff7812 */ /* 0x000fe2000782c0ff */
[----:B------:R-:W-:Y:S01]  /*fa20*/  BSSY.RECONVERGENT B0, `(.L_x_6276) ;  /* 0x000000d000007945 */ /* 0x000fe20003800200 */
[----:B------:R-:W-:-:S11]  /*fa30*/  HFMA2 R185, -RZ, RZ, 0, 0 ;  /* 0x00000000ffb97431 */ /* 0x000fd600000001ff */
[----:B------:R-:W-:Y:S05]  /*fa40*/  @!P1 BRA `(.L_x_6277) ;  /* 0x0000000000289947 */ /* 0x000fea0003800000 */
[----:B------:R-:W-:Y:S01]  /*fa50*/  IMAD.U32 R184, RZ, RZ, UR31 ;  /* 0x0000001fffb87e24 */ /* 0x000fe2000f8e00ff */
        /* <DEDUP_REMOVED lines=9> */
.L_x_6277:
[----:B------:R-:W-:Y:S05]  /*faf0*/  BSYNC.RECONVERGENT B0 ;  /* 0x0000000000007941 */ /* 0x000fea0003800200 */
.L_x_6276:
[----:B------:R-:W-:Y:S01]  /*fb00*/  BSSY.RECONVERGENT B0, `(.L_x_6278) ;  /* 0x000000e000007945 */ /* 0x000fe20003800200 */
[----:B------:R-:W-:Y:S01]  /*fb10*/  FADD.FTZ R112, R112, R185 ;  /* 0x000000b970707221 */ /* 0x000fe20000010000 */
[----:B------:R-:W-:Y:S02]  /*fb20*/  MOV R184, RZ ;  /* 0x000000ff00b87202 */ /* 0x000fe40000000f00 */
[----:B------:R-:W-:Y:S05]  /*fb30*/  @!P1 BRA `(.L_x_6279) ;  /* 0x0000000000289947 */ /* 0x000fea0003800000 */
        /* <DEDUP_REMOVED lines=10> */
.L_x_6279:
[----:B------:R-:W-:Y:S05]  /*fbe0*/  BSYNC.RECONVERGENT B0 ;  /* 0x0000000000007941 */ /* 0x000fea0003800200 */
.L_x_6278:
[----:B------:R-:W-:-:S04]  /*fbf0*/  F2FP.BF16.F32.PACK_AB R184, RZ, R184 ;  /* 0x000000b8ffb8723e */ /* 0x000fc800000010ff */
[----:B------:R-:W-:-:S07]  /*fc00*/  PRMT R182, R184, 0x7610, R182 ;  /* 0x00007610b8b67816 */ /* 0x000fce00000000b6 */
.L_x_6275:
        /* <DEDUP_REMOVED lines=8> */
[--C-:B-----5:R-:W-:Y:S01]  /*fc90*/  FADD.FTZ R184, R2, -R185.reuse ;  /* 0x800000b902b87221 */ /* 0x120fe20000010000 */
[----:B------:R-:W-:-:S03]  /*fca0*/  PRMT R185, R178, 0x7632, R185 ;  /* 0x00007632b2b97816 */ /* 0x000fc600000000b9 */
[----:B------:R-:W-:Y:S01]  /*fcb0*/  FMUL.FTZ R184, R184, UR29 ;  /* 0x0000001db8b87c20 */ /* 0x000fe20008410000 */
[----:B------:R-:W-:-:S04]  /*fcc0*/  SHF.L.U32 R185, R185, 0x10, RZ ;  /* 0x00000010b9b97819 */ /* 0x000fc800000006ff */
[----:B------:R-:W-:-:S05]  /*fcd0*/  FSEL R184, R184, RZ, P2 ;  /* 0x000000ffb8b87208 */ /* 0x000fca0001000000 */
[----:B------:R-:W-:-:S04]  /*fce0*/  FMUL.FTZ R184, R184, UR23 ;  /* 0x00000017b8b87c20 */ /* 0x000fc80008410000 */
[----:B------:R-:W-:-:S04]  /*fcf0*/  FMUL.FTZ R184, R184, UR22 ;  /* 0x00000016b8b87c20 */ /* 0x000fc80008410000 */
[----:B------:R-:W-:-:S07]  /*fd00*/  FMUL.FTZ R184, R185, R184 ;  /* 0x000000b8b9b87220 */ /* 0x000fce0000410000 */
.L_x_6282:
[----:B------:R-:W-:Y:S05]  /*fd10*/  BSYNC.RECONVERGENT B0 ;  /* 0x0000000000007941 */ /* 0x000fea0003800200 */
.L_x_6281:
        /* <DEDUP_REMOVED lines=8> */
[----:B-----5:R-:W-:Y:S01]  /*fda0*/  FADD.FTZ R185, R2, -R185 ;  /* 0x800000b902b97221 */ /* 0x020fe20000010000 */
[----:B------:R-:W-:-:S03]  /*fdb0*/  SHF.L.U32 R184, R184, 0x10, RZ ;  /* 0x00000010b8b87819 */ /* 0x000fc600000006ff */
[----:B------:R-:W-:-:S05]  /*fdc0*/  FMUL.FTZ R185, R185, UR29 ;  /* 0x0000001db9b97c20 */ /* 0x000fca0008410000 */
[----:B------:R-:W-:-:S05]  /*fdd0*/  FSEL R185, R185, RZ, P1 ;  /* 0x000000ffb9b97208 */ /* 0x000fca0000800000 */
[----:B------:R-:W-:-:S04]  /*fde0*/  FMUL.FTZ R185, R185, UR23 ;  /* 0x00000017b9b97c20 */ /* 0x000fc80008410000 */
[----:B------:R-:W-:-:S04]  /*fdf0*/  FMUL.FTZ R185, R185, UR22 ;  /* 0x00000016b9b97c20 */ /* 0x000fc80008410000 */
[----:B------:R-:W-:-:S07]  /*fe00*/  FMUL.FTZ R184, R184, R185 ;  /* 0x000000b9b8b87220 */ /* 0x000fce0000410000 */
.L_x_6284:
[----:B------:R-:W-:Y:S05]  /*fe10*/  BSYNC.RECONVERGENT B0 ;  /* 0x0000000000007941 */ /* 0x000fea0003800200 */
.L_x_6283:
[----:B------:R-:W-:-:S04]  /*fe20*/  F2FP.BF16.F32.PACK_AB R184, RZ, R184 ;  /* 0x000000b8ffb8723e */ /* 0x000fc800000010ff */
[----:B------:R-:W-:-:S07]  /*fe30*/  PRMT R182, R182, 0x5410, R184 ;  /* 0x00005410b6b67816 */ /* 0x000fce00000000b8 */
.L_x_6280:
        /* <DEDUP_REMOVED lines=8> */
[----:B------:R-:W-:Y:S01]  /*fec0*/  FADD.FTZ R184, R244, -R185 ;  /* 0x800000b9f4b87221 */ /* 0x000fe20000010000 */
[----:B-----5:R-:W-:-:S03]  /*fed0*/  IMAD.U32 R185, R179, 0x10000, RZ ;  /* 0x00010000b3b97824 */ /* 0x020fc600078e00ff */
[----:B------:R-:W-:-:S05]  /*fee0*/  FMUL.FTZ R184, R184, UR29 ;  /* 0x0000001db8b87c20 */ /* 0x000fca0008410000 */
[----:B------:R-:W-:-:S05]  /*fef0*/  FSEL R184, R184, RZ, P2 ;  /* 0x000000ffb8b87208 */ /* 0x000fca0001000000 */
[----:B------:R-:W-:-:S04]  /*ff00*/  FMUL.FTZ R184, R184, UR23 ;  /* 0x00000017b8b87c20 */ /* 0x000fc80008410000 */
[----:B------:R-:W-:-:S04]  /*ff10*/  FMUL.FTZ R184, R184, UR22 ;  /* 0x00000016b8b87c20 */ /* 0x000fc80008410000 */
[----:B------:R-:W-:-:S07]  /*ff20*/  FMUL.FTZ R185, R185, R184 ;  /* 0x000000b8b9b97220 */ /* 0x000fce0000410000 */
.L_x_6287:
[----:B------:R-:W-:Y:S05]  /*ff30*/  BSYNC.RECONVERGENT B0 ;  /* 0x0000000000007941 */ /* 0x000fea0003800200 */
.L_x_6286:
        /* <DEDUP_REMOVED lines=14> */
.L_x_6289:
[----:B------:R-:W-:Y:S05]  /*10020*/  BSYNC.RECONVERGENT B0 ;  /* 0x0000000000007941 */ /* 0x000fea0003800200 */
.L_x_6288:
[----:B------:R-:W-:-:S04]  /*10030*/  F2FP.BF16.F32.PACK_AB R184, RZ, R184 ;  /* 0x000000b8ffb8723e */ /* 0x000fc800000010ff */
[----:B------:R-:W-:-:S07]  /*10040*/  PRMT R183, R184, 0x7610, R183 ;  /* 0x00007610b8b77816 */ /* 0x000fce00000000b7 */
.L_x_6285:
        /* <DEDUP_REMOVED lines=16> */
[----:B-----5:R-:W-:Y:S01]  /*10150*/  FADD.FTZ R189, R2, -R189 ;  /* 0x800000bd02bd7221 */ /* 0x020fe20000010000 */
        /* <DEDUP_REMOVED lines=41> */
.L_x_6254:
        /* <DEDUP_REMOVED lines=15> */
.L_x_6292:
[----:B------:R-:W-:Y:S05]  /*104e0*/  BSYNC.RECONVERGENT B0 ;  /* 0x0000000000007941 */ /* 0x000fea0003800200 */
.L_x_6291:
        /* <DEDUP_REMOVED lines=14> */
.L_x_6294:
[----:B------:R-:W-:Y:S05]  /*105d0*/  BSYNC.RECONVERGENT B0 ;  /* 0x0000000000007941 */ /* 0x000fea0003800200 */
.L_x_6293:
[----:B------:R-:W-:-:S04]  /*105e0*/  F2FP.BF16.F32.PACK_AB R192, RZ, R192 ;  /* 0x000000c0ffc0723e */ /* 0x000fc800000010ff */
[----:B------:R-:W-:-:S07]  /*105f0*/  PRMT R180, R192, 0x7610, R180 ;  /* 0x00007610c0b47816 */ /* 0x000fce00000000b4 */
.L_x_6290:
[----:B------:R-:W-:Y:S05]  /*10600*/  BRA.U !UP3, `(.L_x_6295) ;  /* 0x000000010b887547 */ /* 0x000fea000b800000 */
[----:B------:R-:W-:Y:S01]  /*10610*/  LOP3.LUT P1, RZ, R220, 0xff00, RZ, 0xc0, !PT ;  /* 0x0000ff00dcff7812 */ /* 0x000fe2000782c0ff */
[----:B------:R-:W-:Y:S01]  /*10620*/  BSSY.RECONVERGENT B0, `(.L_x_6296) ;  /* 0x000000e000007945 */ /* 0x000fe20003800200 */
[----:B------:R-:W-:-:S11]  /*10630*/  MOV R192, RZ ;  /* 0x000000ff00c07202 */ /* 0x000fd60000000f00 */
        /* <DEDUP_REMOVED lines=12> */
.L_x_6297:
[----:B------:R-:W-:Y:S05]  /*10700*/  BSYNC.RECONVERGENT B0 ;  /* 0x0000000000007941 */ /* 0x000fea0003800200 */
.L_x_6296:
[----:B------:R-:W-:Y:S01]  /*10710*/  FADD.FTZ R117, R117, R192 ;  /* 0x000000c075757221 */ /* 0x000fe20000010000 */
[----:B------:R-:W-:Y:S01]  /*10720*/  BSSY.RECONVERGENT B0, `(.L_x_6298) ;  /* 0x000000e000007945 */ /* 0x000fe20003800200 */
[----:B------:R-:W-:-:S03]  /*10730*/  HFMA2 R192, -RZ, RZ, 0, 0 ;  /* 0x00000000ffc07431 */ /* 0x000fc600000001ff */
        /* <DEDUP_REMOVED lines=12> */
.L_x_6299:
[----:B------:R-:W-:Y:S05]  /*10800*/  BSYNC.RECONVERGENT B0 ;  /* 0x0000000000007941 */ /* 0x000fea0003800200 */
.L_x_6298:
[----:B------:R-:W-:-:S04]  /*10810*/  F2FP.BF16.F32.PACK_AB R192, RZ, R192 ;  /* 0x000000c0ffc0723e */ /* 0x000fc800000010ff */
[----:B------:R-:W-:-:S07]  /*10820*/  PRMT R180, R180, 0x5410, R192 ;  /* 0x00005410b4b47816 */ /* 0x000fce00000000c0 */
.L_x_6295:
        /* <DEDUP_REMOVED lines=15> */
.L_x_6302:
[----:B------:R-:W-:Y:S05]  /*10920*/  BSYNC.RECONVERGENT B0 ;  /* 0x0000000000007941 */ /* 0x000fea0003800200 */
.L_x_6301:
        /* <DEDUP_REMOVED lines=14> */
.L_x_6304:
[----:B------:R-:W-:Y:S05]  /*10a10*/  BSYNC.RECONVERGENT B0 ;  /* 0x0000000000007941 */ /* 0x000fea0003800200 */
.L_x_6303:
[----:B------:R-:W-:-:S04]  /*10a20*/  F2FP.BF16.F32.PACK_AB R192, RZ, R192 ;  /* 0x000000c0ffc0723e */ /* 0x000fc800000010ff */
[----:B------:R-:W-:-:S07]  /*10a30*/  PRMT R181, R192, 0x7610, R181 ;  /* 0x00007610c0b57816 */ /* 0x000fce00000000b5 */
.L_x_6300:
        /* <DEDUP_REMOVED lines=16> */
.L_x_6307:
[----:B------:R-:W-:Y:S05]  /*10b40*/  BSYNC.RECONVERGENT B0 ;  /* 0x0000000000007941 */ /* 0x000fea0003800200 */
.L_x_6306:
[----:B------:R-:W-:Y:S01]  /*10b50*/  FADD.FTZ R119, R119, R192 ;  /* 0x000000c077777221 */ /* 0x000fe20000010000 */
[----:B------:R-:W-:Y:S01]  /*10b60*/  BSSY.RECONVERGENT B0, `(.L_x_6308) ;  /* 0x000000e000007945 */ /* 0x000fe20003800200 */
[----:B------:R-:W-:-:S03]  /*10b70*/  HFMA2 R192, -RZ, RZ, 0, 0 ;  /* 0x00000000ffc07431 */ /* 0x000fc600000001ff */
        /* <DEDUP_REMOVED lines=12> */
.L_x_6309:
[----:B------:R-:W-:Y:S05]  /*10c40*/  BSYNC.RECONVERGENT B0 ;  /* 0x0000000000007941 */ /* 0x000fea0003800200 */
.L_x_6308:
[----:B------:R-:W-:-:S04]  /*10c50*/  F2FP.BF16.F32.PACK_AB R192, RZ, R192 ;  /* 0x000000c0ffc0723e */ /* 0x000fc800000010ff */
[----:B------:R-:W-:-:S07]  /*10c60*/  PRMT R181, R181, 0x5410, R192 ;  /* 0x00005410b5b57816 */ /* 0x000fce00000000c0 */
.L_x_6305:
        /* <DEDUP_REMOVED lines=15> */
.L_x_6312:
[----:B------:R-:W-:Y:S05]  /*10d60*/  BSYNC.RECONVERGENT B0 ;  /* 0x0000000000007941 */ /* 0x000fea0003800200 */
.L_x_6311:
        /* <DEDUP_REMOVED lines=14> */
.L_x_6314:
[----:B------:R-:W-:Y:S05]  /*10e50*/  BSYNC.RECONVERGENT B0 ;  /* 0x0000000000007941 */ /* 0x000fea0003800200 */
.L_x_6313:
[----:B------:R-:W-:-:S04]  /*10e60*/  F2FP.BF16.F32.PACK_AB R192, RZ, R192 ;  /* 0x000000c0ffc0723e */ /* 0x000fc800000010ff */
[----:B------:R-:W-:-:S07]  /*10e70*/  PRMT R182, R192, 0x7610, R182 ;  /* 0x00007610c0b67816 */ /* 0x000fce00000000b6 */
.L_x_6310:
        /* <DEDUP_REMOVED lines=16> */
.L_x_6317:
[----:B------:R-:W-:Y:S05]  /*10f80*/  BSYNC.RECONVERGENT B0 ;  /* 0x0000000000007941 */ /* 0x000fea0003800200 */
.L_x_6316:
        /* <DEDUP_REMOVED lines=9> */
[----:B-----5:R-:W-:-:S04]  /*11020*/  FADD.FTZ R192, R2, -R192 ;  /* 0x800000c002c07221 */ /* 0x020fc80000010000 */
[----:B------:R-:W-:-:S05]  /*11030*/  FMUL.FTZ R192, R192, UR29 ;  /* 0x0000001dc0c07c20 */ /* 0x000fca0008410000 */
[----:B------:R-:W-:-:S05]  /*11040*/  FSEL R192, R192, RZ, P1 ;  /* 0x000000ffc0c07208 */ /* 0x000fca0000800000 */
[----:B------:R-:W-:-:S04]  /*11050*/  FMUL.FTZ R192, R192, UR23 ;  /* 0x00000017c0c07c20 */ /* 0x000fc80008410000 */
[----:B------:R-:W-:-:S04]  /*11060*/  FMUL.FTZ R192, R192, UR22 ;  /* 0x00000016c0c07c20 */ /* 0x000fc80008410000 */
[----:B------:R-:W-:-:S07]  /*11070*/  FMUL.FTZ R192, R193, R192 ;  /* 0x000000c0c1c07220 */ /* 0x000fce0000410000 */
.L_x_6319:
[----:B------:R-:W-:Y:S05]  /*11080*/  BSYNC.RECONVERGENT B0 ;  /* 0x0000000000007941 */ /* 0x000fea0003800200 */
.L_x_6318:
[----:B------:R-:W-:-:S04]  /*11090*/  F2FP.BF16.F32.PACK_AB R192, RZ, R192 ;  /* 0x000000c0ffc0723e */ /* 0x000fc800000010ff */
[----:B------:R-:W-:-:S07]  /*110a0*/  PRMT R182, R182, 0x5410, R192 ;  /* 0x00005410b6b67816 */ /* 0x000fce00000000c0 */
.L_x_6315:
[----:B------:R-:W-:Y:S05]  /*110b0*/  BRA.U !UP3, `(.L_x_6320) ;  /* 0x000000010b807547 */ /* 0x000fea000b800000 */
[----:B------:R-:W-:Y:S01]  /*110c0*/  LOP3.LUT P1, RZ, R221, 0xff0000, RZ, 0xc0, !PT ;  /* 0x00ff0000ddff7812 */ /* 0x000fe2000782c0ff */
[----:B------:R-:W-:Y:S01]  /*110d0*/  BSSY.RECONVERGENT B0, `(.L_x_6321) ;  /* 0x000000d000007945 */ /* 0x000fe20003800200 */
[----:B------:R-:W-:-:S11]  /*110e0*/  IMAD.MOV.U32 R192, RZ, RZ, RZ ;  /* 0x000000ffffc07224 */ /* 0x000fd600078e00ff */
        /* <DEDUP_REMOVED lines=11> */
.L_x_6322:
[----:B------:R-:W-:Y:S05]  /*111a0*/  BSYNC.RECONVERGENT B0 ;  /* 0x0000000000007941 */ /* 0x000fea0003800200 */
.L_x_6321:
        /* <DEDUP_REMOVED lines=14> */
.L_x_6324:
[----:B------:R-:W-:Y:S05]  /*11290*/  BSYNC.RECONVERGENT B0 ;  /* 0x0000000000007941 */ /* 0x000fea0003800200 */
.L_x_6323:
[----:B------:R-:W-:-:S04]  /*112a0*/  F2FP.BF16.F32.PACK_AB R192, RZ, R192 ;  /* 0x000000c0ffc0723e */ /* 0x000fc800000010ff */
[----:B------:R-:W-:-:S07]  /*112b0*/  PRMT R183, R192, 0x7610, R183 ;  /* 0x00007610c0b77816 */ /* 0x000fce00000000b7 */
.L_x_6320:
[----:B------:R-:W-:Y:S05]  /*112c0*/  BRA.U !UP3, `(.L_x_6246) ;  /* 0x000000010b547547 */ /* 0x000fea000b800000 */
[----:B------:R-:W-:Y:S01]  /*112d0*/  MOV R192, UR31 ;  /* 0x0000001f00c07c02 */ /* 0x000fe20008000f00 */
[----:B------:R-:W-:Y:S01]  /*112e0*/  HFMA2 R195, -RZ, RZ, 0, 0 ;  /* 0x00000000ffc37431 */ /* 0x000fe200000001ff */
[----:B------:R-:W-:Y:S02]  /*112f0*/  ISETP.GE.U32.AND P1, PT, R220, RZ, PT ;  /* 0x000000ffdc00720c */ /* 0x000fe40003f26070 */
[----:B------:R-:W-:Y:S01]  /*11300*/  ISETP.LT.AND P2, PT, RZ, UR30, PT ;  /* 0x0000001eff007c0c */ /* 0x000fe2000bf41270 */
[----:B------:R-:W-:Y:S01]  /*11310*/  FFMA.FTZ R192, R252, R192, UR32 ;  /* 0x00000020fcc07e23 */ /* 0x000fe200080100c0 */
[----:B------:R-:W-:-:S03]  /*11320*/  ISETP.GE.U32.AND.EX P1, PT, R221, 0x1000000, PT, P1 ;  /* 0x01000000dd00780c */ /* 0x000fc60003f26110 */
[----:B------:R-:W-:-:S04]  /*11330*/  FADD.FTZ R192, R251, -R192 ;  /* 0x800000c0fbc07221 */ /* 0x000fc80000010000 */
[----:B------:R-:W-:-:S05]  /*11340*/  FMUL.FTZ R192, R192, UR29 ;  /* 0x0000001dc0c07c20 */ /* 0x000fca0008410000 */
[----:B------:R-:W-:Y:S02]  /*11350*/  FSEL R192, R192, RZ, P2 ;  /* 0x000000ffc0c07208 */ /* 0x000fe40001000000 */
[----:B-----5:R-:W-:-:S03]  /*11360*/  @P1 PRMT R193, R179, 0x7632, R193 ;  /* 0x00007632b3c11816 */ /* 0x020fc600000000c1 */
[----:B------:R-:W-:Y:S01]  /*11370*/  FMUL.FTZ R192, R192, UR23 ;  /* 0x00000017c0c07c20 */ /* 0x000fe20008410000 */
[----:B------:R-:W-:-:S03]  /*11380*/  @P1 SHF.L.U32 R193, R193, 0x10, RZ ;  /* 0x00000010c1c11819 */ /* 0x000fc600000006ff */
[----:B------:R-:W-:-:S04]  /*11390*/  FMUL.FTZ R192, R192, UR22 ;  /* 0x00000016c0c07c20 */ /* 0x000fc80008410000 */
        /* <DEDUP_REMOVED lines=8> */
.L_x_6246:
[----:B------:R-:W0:Y:S01]  /*11420*/  @P0 LDC.64 R192, c[0x0][0x478] ;  /* 0x00011e00ffc00b82 */ /* 0x000e220000000a00 */
[----:B------:R-:W-:Y:S01]  /*11430*/  @P0 IADD3 R195, PT, PT, R214, 0x180, RZ ;  /* 0x00000180d6c30810 */ /* 0x000fe20007ffe0ff */
[----:B------:R-:W1:Y:S01]  /*11440*/  @UP3 LDCU.64 UR10, c[0x0][0x468] ;  /* 0x00008d00ff0a37ac */ /* 0x000e620008000a00 */
[----:B------:R-:W-:Y:S02]  /*11450*/  UIADD3 UR8, UPT, UPT, UR8, UR24, URZ ;  /* 0x0000001808087290 */ /* 0x000fe4000fffe0ff */
[----:B------:R-:W-:Y:S02]  /*11460*/  UPLOP3.LUT UP1, UPT, UPT, UPT, UP1, 0x40, 0x4 ;  /* 0x000000000004789c */ /* 0x000fe40003f2e810 */
[----:B------:R-:W-:Y:S01]  /*11470*/  UISETP.GE.AND UP0, UPT, UR8, UR25, UPT ;  /* 0x000000190800728c */ /* 0x000fe2000bf06270 */
[----:B0-----:R-:W-:-:S05]  /*11480*/  @P0 IMAD.WIDE.U32 R192, R195, 0x20, R192 ;  /* 0x00000020c3c00825 */ /* 0x001fca00078e00c0 */
[----:B------:R-:W-:Y:S04]  /*11490*/  @P0 STG.E.128 desc[UR20][R192.64], R184 ;  /* 0x000000b8c0000986 */ /* 0x000fe8000c101d14 */
[----:B------:R0:W-:Y:S01]  /*114a0*/  @P0 STG.E.128 desc[UR20][R192.64+0x10], R188 ;  /* 0x000010bcc0000986 */ /* 0x0001e2000c101d14 */
[----:B------:R-:W-:Y:S02]  /*114b0*/  PLOP3.LUT P0, PT, PT, PT, UP3, 0x80, 0x8 ;  /* 0x000000000008781c */ /* 0x000fe40003f0f038 */
[----:B0-----:R-:W-:-:S11]  /*114c0*/  MOV R192, 0x10 ;  /* 0x0000001000c07802 */ /* 0x001fd60000000f00 */
[----:B-1----:R-:W-:-:S05]  /*114d0*/  @P0 IMAD.WIDE.U32 R192, R194, R192, UR10 ;  /* 0x0000000ac2c00e25 */ /* 0x002fca000f8e00c0 */
[----:B------:R1:W-:Y:S01]  /*114e0*/  @P0 STG.E.128 desc[UR20][R192.64], R180 ;  /* 0x000000b4c0000986 */ /* 0x0003e2000c101d14 */
[----:B------:R-:W-:Y:S05]  /*114f0*/  BRA.U !UP0, `(.L_x_6325) ;  /* 0xfffffef108307547 */ /* 0x000fea000b83ffff */
.L_x_5951:
[----:B-1----:R-:W1:Y:S01]  /*11500*/  S2R R192, SR_TID.X ;  /* 0x0000000000c07919 */ /* 0x002e620000002100 */
[----:B------:R-:W2:Y:S08]  /*11510*/  S2UR UR9, SR_CTAID.X ;  /* 0x00000000000979c3 */ /* 0x000eb00000002500 */
[----:B-----5:R-:W2:Y:S08]  /*11520*/  LDC R0, c[0x0][0x388] ;  /* 0x0000e200ff007b82 */ /* 0x020eb00000000800 */
[----:B------:R-:W3:Y:S08]  /*11530*/  LDC.64 R2, c[0x0][0x440] ;  /* 0x00011000ff027b82 */ /* 0x000ef00000000a00 */
[----:B------:R-:W4:Y:S08]  /*11540*/  LDC.64 R4, c[0x0][0x448] ;  /* 0x00011200ff047b82 */ /* 0x000f300000000a00 */
[----:B------:R-:W0:Y:S01]  /*11550*/  LDC.64 R6, c[0x0][0x460] ;  /* 0x00011800ff067b82 */ /* 0x000e220000000a00 */
[----:B--2---:R-:W-:-:S05]  /*11560*/  IMAD R0, R0, UR9, RZ ;  /* 0x0000000900007c24 */ /* 0x004fca000f8e02ff */
[----:B-1----:R-:W-:-:S05]  /*11570*/  LEA.HI R9, R0, R192, RZ, 0x1d ;  /* 0x000000c000097211 */ /* 0x002fca00078fe8ff */
[----:B---3--:R-:W-:-:S04]  /*11580*/  IMAD.WIDE.U32 R2, R9, 0x20, R2 ;  /* 0x0000002009027825 */ /* 0x008fc800078e0002 */
[C---:B----4-:R-:W-:Y:S01]  /*11590*/  IMAD.WIDE.U32 R4, R9.reuse, 0x20, R4 ;  /* 0x0000002009047825 */ /* 0x050fe200078e0004 */
        /* <DEDUP_REMOVED lines=26> */
.L_x_6326:
        /* <DEDUP_REMOVED lines=12> */
.L_x_15657:


//--------------------- .text._ZN10layer_norm13ln_bwd_kernelINS_13Kernel_traitsIf13__nv_bfloat16fS2_fjLj4096ELj1ELj1ELj4ELj16ENS_18Kernel_traits_baseILj4096EfS2_fS2_fjLj128EEEEELb0ELb0ELb0ELb0EEEvNS_9BwdParamsE --------------------------
	.section	.text._ZN10layer_norm13ln_bwd_kernelINS_13Kernel_traitsIf13__nv_bfloat16fS2_fjLj4096ELj1ELj1ELj4ELj16ENS_18Kernel_traits_baseILj4096EfS2_fS2_fjLj128EEEEELb0ELb0ELb0ELb0EEEvNS_9BwdParamsE,"ax",@progbits
	.align	128
        .global         _ZN10layer_norm13ln_bwd_kernelINS_13Kernel_traitsIf13__nv_bfloat16fS2_fjLj4096ELj1ELj1ELj4ELj16ENS_18Kernel_traits_baseILj4096EfS2_fS2_fjLj128EEEEELb0ELb0ELb0ELb0EEEvNS_9BwdParamsE
        .type           _ZN10layer_norm13ln_bwd_kernelINS_13Kernel_traitsIf13__nv_bfloat16fS2_fjLj4096ELj1ELj1ELj4ELj16ENS_18Kernel_traits_baseILj4096EfS2_fS2_fjLj128EEEEELb0ELb0ELb0ELb0EEEvNS_9BwdParamsE,@function
        .size           _ZN10layer_norm13ln_bwd_kernelINS_13Kernel_traitsIf13__nv_bfloat16fS2_fjLj4096ELj1ELj1ELj4ELj16ENS_18Kernel_traits_baseILj4096EfS2_fS2_fjLj128EEEEELb0ELb0ELb0ELb0EEEvNS_9BwdParamsE,(.L_x_15658 - _ZN10layer_norm13ln_bwd_kernelINS_13Kernel_traitsIf13__nv_bfloat16fS2_fjLj4096ELj1ELj1ELj4ELj16ENS_18Kernel_traits_baseILj4096EfS2_fS2_fjLj128EEEEELb0ELb0ELb0ELb0EEEvNS_9BwdParamsE)
        .other          _ZN10layer_norm13ln_bwd_kernelINS_13Kernel_traitsIf13__nv_bfloat16fS2_fjLj4096ELj1ELj1ELj4ELj16ENS_18Kernel_traits_baseILj4096EfS2_fS2_fjLj128EEEEELb0ELb0ELb0ELb0EEEvNS_9BwdParamsE,@"STO_CUDA_ENTRY STV_DEFAULT"
_ZN10layer_norm13ln_bwd_kernelINS_13Kernel_traitsIf13__nv_bfloat16fS2_fjLj4096ELj1ELj1ELj4ELj16ENS_18Kernel_traits_baseILj4096EfS2_fS2_fjLj128EEEEELb0ELb0ELb0ELb0EEEvNS_9BwdParamsE:
.text._ZN10layer_norm13ln_bwd_kernelINS_13Kernel_traitsIf13__nv_bfloat16fS2_fjLj4096ELj1ELj1ELj4ELj16ENS_18Kernel_traits_baseILj4096EfS2_fS2_fjLj128EEEEELb0ELb0ELb0ELb0EEEvNS_9BwdParamsE:
        /* <DEDUP_REMOVED lines=104> */
[----:B------:R-:W-:Y:S01]  /*0680*/  CS2R R134, SRZ ;  /* 0x0000000000867805 */ /* 0x000fe2000001ff00 */
[----:B------:R-:W-:Y:S01]  /*0690*/  UPLOP3.LUT UP1, UPT, UPT, UPT, UPT, 0x40, 0x4 ;  /* 0x000000000004789c */ /* 0x000fe20003f2e870 */
[----:B------:R-:W0:Y:S01]  /*06a0*/  LDCU.U8 UR7, c[0x0][0x410] ;  /* 0x00008200ff0777ac */ /* 0x000e220008000000 */
[----:B------:R-:W1:Y:S01]  /*06b0*/  LDCU UR12, c[0x0][0x400] ;  /* 0x00008000ff0c77ac */ /* 0x000e620008000800 */
[----:B------:R-:W2:Y:S01]  /*06c0*/  LDCU.64 UR14, c[0x0][0x478] ;  /* 0x00008f00ff0e77ac */ /* 0x000ea20008000a00 */
[----:B------:R-:W3:Y:S07]  /*06d0*/  LDCU.64 UR10, c[0x0][0x438] ;  /* 0x00008700ff0a77ac */ /* 0x000eee0008000a00 */
.L_x_6369:
        /* <DEDUP_REMOVED lines=30> */
[----:B------:R-:W4:Y:S04]  /*08c0*/  LDG.E.128 R172, desc[UR8][R206.64+0x10] ;  /* 0x00001008ceac7981 */ /* 0x000f28000c1e1d00 */
[----:B------:R-:W4:Y:S01]  /*08d0*/  LDG.E.128 R168, desc[UR8][R168.64] ;  /* 0x00000008a8a87981 */ /* 0x000f22000c1e1d00 */
[----:B---3--:R-:W-:-:S04]  /*08e0*/  ISETP.NE.U32.AND P1, PT, RZ, UR10, PT ;  /* 0x0000000aff007c0c */ /* 0x008fc8000bf25070 */
[----:B------:R-:W-:-:S13]  /*08f0*/  ISETP.NE.AND.EX P1, PT, RZ, UR11, PT, P1 ;  /* 0x0000000bff007c0c */ /* 0x000fda000bf25310 */
[----:B------:R-:W0:Y:S01]  /*0900*/  @P1 LDC.64 R204, c[0x0][0x438] ;  /* 0x00010e00ffcc1b82 */ /* 0x000e220000000a00 */
[C---:B------:R-:W-:Y:S01]  /*0910*/  IADD3 R221, PT, PT, R4.reuse, 0x80, RZ ;  /* 0x0000008004dd7810 */ /* 0x040fe20007ffe0ff */
[----:B0-----:R-:W-:-:S05]  /*0920*/  @P1 IMAD.WIDE.U32 R204, R4, 0x20, R204 ;  /* 0x0000002004cc1825 */ /* 0x001fca00078e00cc */
[----:B------:R-:W5:Y:S04]  /*0930*/  @P1 LDG.E.128 R136, desc[UR8][R204.64] ;  /* 0x00000008cc881981 */ /* 0x000f68000c1e1d00 */
[----:B------:R0:W5:Y:S01]  /*0940*/  @P1 LDG.E.128 R140, desc[UR8][R204.64+0x10] ;  /* 0x00001008cc8c1981 */ /* 0x000162000c1e1d00 */
[C---:B--2---:R-:W-:Y:S01]  /*0950*/  FADD.FTZ R164, -R220.reuse, R164 ;  /* 0x000000a4dca47221 */ /* 0x044fe20000010100 */
[----:B------:R-:W-:-:S03]  /*0960*/  FADD.FTZ R216, -R220, R165 ;  /* 0x000000a5dcd87221 */ /* 0x000fc60000010100 */
[C---:B-----5:R-:W-:Y:S01]  /*0970*/  FMUL.FTZ R219, R187.reuse, R164 ;  /* 0x000000a4bbdb7220 */ /* 0x060fe20000410000 */
[----:B------:R-:W-:Y:S01]  /*0980*/  FADD.FTZ R212, -R220, R167 ;  /* 0x000000a7dcd47221 */ /* 0x000fe20000010100 */
[C---:B----4-:R-:W-:Y:S02]  /*0990*/  PRMT R165, R168.reuse, 0x7632, R165 ;  /* 0x00007632a8a57816 */ /* 0x050fe400000000a5 */
[----:B------:R-:W-:Y:S01]  /*09a0*/  SHF.L.U32 R217, R168, 0x10, RZ ;  /* 0x00000010a8d97819 */ /* 0x000fe200000006ff */
[----:B------:R-:W-:Y:S01]  /*09b0*/  FMUL.FTZ R216, R187, R216 ;  /* 0x000000d8bbd87220 */ /* 0x000fe20000410000 */
[----:B------:R-:W-:Y:S02]  /*09c0*/  SHF.L.U32 R214, R165, 0x10, RZ ;  /* 0x00000010a5d67819 */ /* 0x000fe400000006ff */
[----:B------:R-:W-:Y:S01]  /*09d0*/  PRMT R167, R169, 0x7632, R167 ;  /* 0x00007632a9a77816 */ /* 0x000fe200000000a7 */
[----:B------:R-:W-:Y:S01]  /*09e0*/  FADD.FTZ R96, R96, R217 ;  /* 0x000000d960607221 */ /* 0x000fe20000010000 */
[-C--:B------:R-:W-:Y:S01]  /*09f0*/  FFMA.FTZ R68, R219, R217.reuse, R68 ;  /* 0x000000d9db447223 */ /* 0x080fe20000010044 */
[----:B------:R-:W-:Y:S01]  /*0a00*/  FMUL.FTZ R217, R36, R217 ;  /* 0x000000d924d97220 */ /* 0x000fe20000410000 */
[----:B------:R-:W-:Y:S01]  /*0a10*/  FADD.FTZ R166, -R220, R166 ;  /* 0x000000a6dca67221 */ /* 0x000fe20000010100 */
[----:B------:R-:W-:Y:S01]  /*0a20*/  SHF.L.U32 R169, R169, 0x10, RZ ;  /* 0x00000010a9a97819 */ /* 0x000fe200000006ff */
[-C--:B------:R-:W-:Y:S01]  /*0a30*/  FFMA.FTZ R69, R216, R214.reuse, R69 ;  /* 0x000000d6d8457223 */ /* 0x080fe20000010045 */
[----:B------:R-:W-:Y:S01]  /*0a40*/  SHF.L.U32 R210, R167, 0x10, RZ ;  /* 0x00000010a7d27819 */ /* 0x000fe200000006ff */
[----:B------:R-:W-:Y:S01]  /*0a50*/  FADD.FTZ R97, R97, R214 ;  /* 0x000000d661617221 */ /* 0x000fe20000010000 */
[----:B------:R-:W-:Y:S01]  /*0a60*/  FMUL.FTZ R214, R37, R214 ;  /* 0x000000d625d67220 */ /* 0x000fe20000410000 */
[----:B------:R-:W-:Y:S01]  /*0a70*/  FADD.FTZ R165, RZ, R217 ;  /* 0x000000d9ffa57221 */ /* 0x000fe20000010000 */
[----:B------:R-:W-:Y:S01]  /*0a80*/  FFMA.FTZ R167, R219, R217, RZ ;  /* 0x000000d9dba77223 */ /* 0x000fe200000100ff */
[----:B------:R-:W-:Y:S01]  /*0a90*/  FADD.FTZ R172, -R220, R172 ;  /* 0x000000acdcac7221 */ /* 0x000fe20000010100 */
[C---:B------:R-:W-:Y:S01]  /*0aa0*/  FMUL.FTZ R215, R187.reuse, R166 ;  /* 0x000000a6bbd77220 */ /* 0x040fe20000410000 */
[----:B------:R-:W-:Y:S01]  /*0ab0*/  FMUL.FTZ R212, R187, R212 ;  /* 0x000000d4bbd47220 */ /* 0x000fe20000410000 */
[----:B------:R-:W-:Y:S01]  /*0ac0*/  FMUL.FTZ R213, R38, R169 ;  /* 0x000000a926d57220 */ /* 0x000fe20000410000 */
[----:B------:R-:W-:Y:S01]  /*0ad0*/  FADD.FTZ R164, R165, R214 ;  /* 0x000000d6a5a47221 */ /* 0x000fe20000010000 */
[----:B------:R-:W-:Y:S01]  /*0ae0*/  FFMA.FTZ R166, R216, R214, R167 ;  /* 0x000000d6d8a67223 */ /* 0x000fe200000100a7 */
[C---:B------:R-:W-:Y:S01]  /*0af0*/  SHF.L.U32 R209, R170.reuse, 0x10, RZ ;  /* 0x00000010aad17819 */ /* 0x040fe200000006ff */
[----:B------:R-:W-:Y:S01]  /*0b00*/  FMUL.FTZ R211, R187, R172 ;  /* 0x000000acbbd37220 */ /* 0x000fe20000410000 */
[----:B------:R-:W-:Y:S01]  /*0b10*/  PRMT R168, R170, 0x7632, R168 ;  /* 0x00007632aaa87816 */ /* 0x000fe200000000a8 */
[-C--:B------:R-:W-:Y:S01]  /*0b20*/  FFMA.FTZ R71, R212, R210.reuse, R71 ;  /* 0x000000d2d4477223 */ /* 0x080fe20000010047 */
[----:B------:R-:W-:Y:S01]  /*0b30*/  FADD.FTZ R99, R99, R210 ;  /* 0x000000d263637221 */ /* 0x000fe20000010000 */
[----:B------:R-:W-:Y:S01]  /*0b40*/  FMUL.FTZ R210, R39, R210 ;  /* 0x000000d227d27220 */ /* 0x000fe20000410000 */
[----:B------:R-:W-:Y:S01]  /*0b50*/  FADD.FTZ R165, R164, R213 ;  /* 0x000000d5a4a57221 */ /* 0x000fe20000010000 */
[----:B------:R-:W-:Y:S01]  /*0b60*/  FFMA.FTZ R167, R215, R213, R166 ;  /* 0x000000d5d7a77223 */ /* 0x000fe200000100a6 */
[----:B------:R-:W-:Y:S01]  /*0b70*/  SHF.L.U32 R168, R168, 0x10, RZ ;  /* 0x00000010a8a87819 */ /* 0x000fe200000006ff */
[----:B------:R-:W-:Y:S01]  /*0b80*/  FADD.FTZ R100, R100, R209 ;  /* 0x000000d164647221 */ /* 0x000fe20000010000 */
[-C--:B------:R-:W-:Y:S01]  /*0b90*/  FFMA.FTZ R72, R211, R209.reuse, R72 ;  /* 0x000000d1d3487223 */ /* 0x080fe20000010048 */
[----:B------:R-:W-:Y:S01]  /*0ba0*/  FADD.FTZ R208, -R220, R173 ;  /* 0x000000addcd07221 */ /* 0x000fe20000010100 */
        /* <DEDUP_REMOVED lines=10> */
[----:B------:R-:W-:Y:S01]  /*0c50*/  SHF.L.U32 R170, R170, 0x10, RZ ;  /* 0x00000010aaaa7819 */ /* 0x000fe200000006ff */
[----:B0-----:R-:W-:Y:S01]  /*0c60*/  FADD.FTZ R204, -R220, R175 ;  /* 0x000000afdccc7221 */ /* 0x001fe20000010100 */
        /* <DEDUP_REMOVED lines=13> */
[----:B------:R-:W-:Y:S01]  /*0d40*/  FFMA.FTZ R74, R207, R171, R74 ;  /* 0x000000abcf4a7223 */ /* 0x000fe2000001004a */
[----:B------:R-:W-:Y:S01]  /*0d50*/  FADD.FTZ R103, R103, R170 ;  /* 0x000000aa67677221 */ /* 0x000fe20000010000 */
[C---:B------:R-:W-:Y:S01]  /*0d60*/  FFMA.FTZ R75, R204.reuse, R170, R75 ;  /* 0x000000aacc4b7223 */ /* 0x040fe2000001004b */
[----:B------:R-:W-:Y:S01]  /*0d70*/  FADD.FTZ R223, R223, R202 ;  /* 0x000000cadfdf7221 */ /* 0x000fe20000010000 */
[----:B------:R-:W-:-:S07]  /*0d80*/  FFMA.FTZ R222, R204, R202, R165 ;  /* 0x000000caccde7223 */ /* 0x000fce00000100a5 */
.L_x_6329:
[----:B---3--:R-:W-:Y:S05]  /*0d90*/  BSYNC.RECONVERGENT B0 ;  /* 0x0000000000007941 */ /* 0x008fea0003800200 */
.L_x_6328:
        /* <DEDUP_REMOVED lines=14> */
[----:B------:R0:W5:Y:S01]  /*0e80*/  @P1 LDG.E.128 R28, desc[UR8][R188.64+0x10] ;  /* 0x00001008bc1c1981 */ /* 0x000162000c1e1d00 */
[----:B------:R-:W-:Y:S01]  /*0e90*/  IADD3 R221, PT, PT, R221, 0x80, RZ ;  /* 0x00000080dddd7810 */ /* 0x000fe20007ffe0ff */
[C---:B--2---:R-:W-:Y:S01]  /*0ea0*/  FADD.FTZ R164, -R220.reuse, R164 ;  /* 0x000000a4dca47221 */ /* 0x044fe20000010100 */
[----:B------:R-:W-:-:S03]  /*0eb0*/  FADD.FTZ R200, -R220, R165 ;  /* 0x000000a5dcc87221 */ /* 0x000fc60000010100 */
[C---:B-----5:R-:W-:Y:S01]  /*0ec0*/  FMUL.FTZ R203, R187.reuse, R164 ;  /* 0x000000a4bbcb7220 */ /* 0x060fe20000410000 */
[C---:B----4-:R-:W-:Y:S02]  /*0ed0*/  PRMT R165, R168.reuse, 0x7632, R165 ;  /* 0x00007632a8a57816 */ /* 0x050fe400000000a5 */
[----:B------:R-:W-:Y:S01]  /*0ee0*/  SHF.L.U32 R201, R168, 0x10, RZ ;  /* 0x00000010a8c97819 */ /* 0x000fe200000006ff */
[----:B------:R-:W-:Y:S01]  /*0ef0*/  FMUL.FTZ R200, R187, R200 ;  /* 0x000000c8bbc87220 */ /* 0x000fe20000410000 */
[----:B------:R-:W-:Y:S01]  /*0f00*/  SHF.L.U32 R198, R165, 0x10, RZ ;  /* 0x00000010a5c67819 */ /* 0x000fe200000006ff */
[----:B------:R-:W-:Y:S02]  /*0f10*/  FADD.FTZ R196, -R220, R167 ;  /* 0x000000a7dcc47221 */ /* 0x000fe40000010100 */
[----:B------:R-:W-:Y:S01]  /*0f20*/  FADD.FTZ R108, R108, R201 ;  /* 0x000000c96c6c7221 */ /* 0x000fe20000010000 */
[-C--:B------:R-:W-:Y:S01]  /*0f30*/  FFMA.FTZ R104, R203, R201.reuse, R104 ;  /* 0x000000c9cb687223 */ /* 0x080fe20000010068 */
[----:B------:R-:W-:Y:S01]  /*0f40*/  FMUL.FTZ R201, R44, R201 ;  /* 0x000000c92cc97220 */ /* 0x000fe20000410000 */
[C---:B------:R-:W-:Y:S01]  /*0f50*/  PRMT R167, R169.reuse, 0x7632, R167 ;  /* 0x00007632a9a77816 */ /* 0x040fe200000000a7 */
[----:B------:R-:W-:Y:S01]  /*0f60*/  FADD.FTZ R166, -R220, R166 ;  /* 0x000000a6dca67221 */ /* 0x000fe20000010100 */
[----:B------:R-:W-:Y:S01]  /*0f70*/  SHF.L.U32 R169, R169, 0x10, RZ ;  /* 0x00000010a9a97819 */ /* 0x000fe200000006ff */
[-C--:B------:R-:W-:Y:S01]  /*0f80*/  FFMA.FTZ R105, R200, R198.reuse, R105 ;  /* 0x000000c6c8697223 */ /* 0x080fe20000010069 */
[----:B------:R-:W-:Y:S01]  /*0f90*/  FADD.FTZ R109, R109, R198 ;  /* 0x000000c66d6d7221 */ /* 0x000fe20000010000 */
[----:B------:R-:W-:Y:S01]  /*0fa0*/  FADD.FTZ R223, R223, R201 ;  /* 0x000000c9dfdf7221 */ /* 0x000fe20000010000 */
[----:B------:R-:W-:Y:S01]  /*0fb0*/  FMUL.FTZ R198, R45, R198 ;  /* 0x000000c62dc67220 */ /* 0x000fe20000410000 */
[----:B------:R-:W-:Y:S01]  /*0fc0*/  FFMA.FTZ R165, R203, R201, R222 ;  /* 0x000000c9cba57223 */ /* 0x000fe200000100de */
[----:B------:R-:W-:Y:S01]  /*0fd0*/  SHF.L.U32 R194, R167, 0x10, RZ ;  /* 0x00000010a7c27819 */ /* 0x000fe200000006ff */
[----:B---3--:R-:W-:Y:S01]  /*0fe0*/  FADD.FTZ R172, -R220, R172 ;  /* 0x000000acdcac7221 */ /* 0x008fe20000010100 */
        /* <DEDUP_REMOVED lines=46> */
[----:B------:R-:W-:-:S07]  /*12d0*/  FFMA.FTZ R222, R188, R189, R164 ;  /* 0x000000bdbcde7223 */ /* 0x000fce00000100a4 */
.L_x_6331:
[----:B------:R-:W-:Y:S05]  /*12e0*/  BSYNC.RECONVERGENT B0 ;  /* 0x0000000000007941 */ /* 0x000fea0003800200 */
.L_x_6330:
        /* <DEDUP_REMOVED lines=11> */
[----:B------:R-:W1:Y:S02]  /*13a0*/  @P1 LDC.64 R22, c[0x0][0x438] ;  /* 0x00010e00ff161b82 */ /* 0x000e640000000a00 */
[----:B-1----:R-:W-:-:S05]  /*13b0*/  @P1 IMAD.WIDE.U32 R22, R221, 0x20, R22 ;  /* 0x00000020dd161825 */ /* 0x002fca00078e0016 */
[----:B------:R-:W5:Y:S04]  /*13c0*/  @P1 LDG.E.128 R148, desc[UR8][R22.64] ;  /* 0x0000000816941981 */ /* 0x000f68000c1e1d00 */
[----:B------:R1:W5:Y:S01]  /*13d0*/  @P1 LDG.E.128 R152, desc[UR8][R22.64+0x10] ;  /* 0x0000100816981981 */ /* 0x000362000c1e1d00 */
[----:B------:R-:W-:Y:S01]  /*13e0*/  IADD3 R221, PT, PT, R221, 0x80, RZ ;  /* 0x00000080dddd7810 */ /* 0x000fe20007ffe0ff */
[C---:B--2---:R-:W-:Y:S01]  /*13f0*/  FADD.FTZ R178, -R220.reuse, R26 ;  /* 0x0000001adcb27221 */ /* 0x044fe20000010100 */
[C---:B------:R-:W-:Y:S01]  /*1400*/  FADD.FTZ R180, -R220.reuse, R27 ;  /* 0x0000001bdcb47221 */ /* 0x040fe20000010100 */
[C---:B------:R-:W-:Y:S01]  /*1410*/  FADD.FTZ R24, -R220.reuse, R24 ;  /* 0x00000018dc187221 */ /* 0x040fe20000010100 */
[----:B------:R-:W-:Y:S01]  /*1420*/  FADD.FTZ R176, -R220, R25 ;  /* 0x00000019dcb07221 */ /* 0x000fe20000010100 */
[----:B-----5:R-:W-:Y:S01]  /*1430*/  FMUL.FTZ R25, R187, R178 ;  /* 0x000000b2bb197220 */ /* 0x020fe20000410000 */
[----:B----4-:R-:W-:-:S02]  /*1440*/  PRMT R26, R164, 0x7632, R26 ;  /* 0x00007632a41a7816 */ /* 0x010fc4000000001a */
[----:B------:R-:W-:Y:S02]  /*1450*/  SHF.L.U32 R27, R164, 0x10, RZ ;  /* 0x00000010a41b7819 */ /* 0x000fe400000006ff */
[C---:B------:R-:W-:Y:S02]  /*1460*/  PRMT R164, R165.reuse, 0x7632, R164 ;  /* 0x00007632a5a47816 */ /* 0x040fe400000000a4 */
[C---:B0-----:R-:W-:Y:S02]  /*1470*/  PRMT R172, R166.reuse, 0x7632, R172 ;  /* 0x00007632a6ac7816 */ /* 0x041fe400000000ac */
[----:B------:R-:W-:Y:S02]  /*1480*/  SHF.L.U32 R173, R166, 0x10, RZ ;  /* 0x00000010a6ad7819 */ /* 0x000fe400000006ff */
[----:B------:R-:W-:Y:S02]  /*1490*/  SHF.L.U32 R165, R165, 0x10, RZ ;  /* 0x00000010a5a57819 */ /* 0x000fe400000006ff */
[----:B------:R-:W-:Y:S01]  /*14a0*/  SHF.L.U32 R166, R26, 0x10, RZ ;  /* 0x000000101aa67819 */ /* 0x000fe200000006ff */
[----:B------:R-:W-:Y:S01]  /*14b0*/  FMUL.FTZ R26, R52, R27 ;  /* 0x0000001b341a7220 */ /* 0x000fe20000410000 */
[C---:B-1----:R-:W-:Y:S01]  /*14c0*/  FMUL.FTZ R23, R187.reuse, R24 ;  /* 0x00000018bb177220 */ /* 0x042fe20000410000 */
[----:B---3--:R-:W-:Y:S01]  /*14d0*/  FADD.FTZ R182, -R220, R168 ;  /* 0x000000a8dcb67221 */ /* 0x008fe20000010100 */
[----:B------:R-:W-:Y:S01]  /*14e0*/  FMUL.FTZ R22, R187, R176 ;  /* 0x000000b0bb167220 */ /* 0x000fe20000410000 */
[----:B------:R-:W-:Y:S01]  /*14f0*/  SHF.L.U32 R168, R164, 0x10, RZ ;  /* 0x00000010a4a87819 */ /* 0x000fe200000006ff */
[----:B------:R-:W-:Y:S01]  /*1500*/  FADD.FTZ R122, R122, R165 ;  /* 0x000000a57a7a7221 */ /* 0x000fe20000010000 */
[-C--:B------:R-:W-:Y:S01]  /*1510*/  FFMA.FTZ R82, R25, R165.reuse, R82 ;  /* 0x000000a519527223 */ /* 0x080fe20000010052 */
[----:B------:R-:W-:Y:S01]  /*1520*/  FMUL.FTZ R176, R54, R165 ;  /* 0x000000a536b07220 */ /* 0x000fe20000410000 */
[----:B------:R-:W-:Y:S01]  /*1530*/  FADD.FTZ R164, R223, R26 ;  /* 0x0000001adfa47221 */ /* 0x000fe20000010000 */
[----:B------:R-:W-:Y:S01]  /*1540*/  FMUL.FTZ R179, R53, R166 ;  /* 0x000000a635b37220 */ /* 0x000fe20000410000 */
[----:B------:R-:W-:Y:S01]  /*1550*/  FFMA.FTZ R165, R23, R26, R222 ;  /* 0x0000001a17a57223 */ /* 0x000fe200000100de */
[----:B------:R-:W-:-:S02]  /*1560*/  PRMT R174, R167, 0x7632, R174 ;  /* 0x00007632a7ae7816 */ /* 0x000fc400000000ae */
[----:B------:R-:W-:Y:S01]  /*1570*/  SHF.L.U32 R175, R167, 0x10, RZ ;  /* 0x00000010a7af7819 */ /* 0x000fe200000006ff */
[----:B------:R-:W-:Y:S01]  /*1580*/  FADD.FTZ R167, R164, R179 ;  /* 0x000000b3a4a77221 */ /* 0x000fe20000010000 */
[C---:B------:R-:W-:Y:S01]  /*1590*/  FFMA.FTZ R164, R22.reuse, R179, R165 ;  /* 0x000000b316a47223 */ /* 0x040fe200000100a5 */
[----:B------:R-:W-:Y:S01]  /*15a0*/  FFMA.FTZ R81, R22, R166, R81 ;  /* 0x000000a616517223 */ /* 0x000fe20000010051 */
[----:B------:R-:W-:Y:S01]  /*15b0*/  FADD.FTZ R121, R121, R166 ;  /* 0x000000a679797221 */ /* 0x000fe20000010000 */
[----:B------:R-:W-:Y:S01]  /*15c0*/  FMUL.FTZ R24, R187, R180 ;  /* 0x000000b4bb187220 */ /* 0x000fe20000410000 */
[----:B------:R-:W-:Y:S01]  /*15d0*/  FMUL.FTZ R181, R55, R168 ;  /* 0x000000a837b57220 */ /* 0x000fe20000410000 */
[----:B------:R-:W-:Y:S01]  /*15e0*/  FADD.FTZ R166, R167, R176 ;  /* 0x000000b0a7a67221 */ /* 0x000fe20000010000 */
[----:B------:R-:W-:Y:S01]  /*15f0*/  FFMA.FTZ R165, R25, R176, R164 ;  /* 0x000000b019a57223 */ /* 0x000fe200000100a4 */
[----:B------:R-:W-:Y:S01]  /*1600*/  FADD.FTZ R120, R120, R27 ;  /* 0x0000001b78787221 */ /* 0x000fe20000010000 */
[----:B------:R-:W-:Y:S01]  /*1610*/  FFMA.FTZ R80, R23, R27, R80 ;  /* 0x0000001b17507223 */ /* 0x000fe20000010050 */
[----:B------:R-:W-:Y:S01]  /*1620*/  SHF.L.U32 R172, R172, 0x10, RZ ;  /* 0x00000010acac7819 */ /* 0x000fe200000006ff */
[----:B------:R-:W-:Y:S01]  /*1630*/  FADD.FTZ R184, -R220, R169 ;  /* 0x000000a9dcb87221 */ /* 0x000fe20000010100 */
[C---:B------:R-:W-:Y:S01]  /*1640*/  FMUL.FTZ R27, R187.reuse, R182 ;  /* 0x000000b6bb1b7220 */ /* 0x040fe20000410000 */
        /* <DEDUP_REMOVED lines=30> */
.L_x_6333:
[----:B------:R-:W-:Y:S05]  /*1830*/  BSYNC.RECONVERGENT B0 ;  /* 0x0000000000007941 */ /* 0x000fea0003800200 */
.L_x_6332:
        /* <DEDUP_REMOVED lines=15> */
[C---:B--2---:R-:W-:Y:S01]  /*1930*/  FADD.FTZ R8, -R220.reuse, R8 ;  /* 0x00000008dc087221 */ /* 0x044fe20000010100 */
[C---:B------:R-:W-:Y:S01]  /*1940*/  FADD.FTZ R164, -R220.reuse, R9 ;  /* 0x00000009dca47221 */ /* 0x040fe20000010100 */
[C---:B------:R-:W-:Y:S01]  /*1950*/  FADD.FTZ R10, -R220.reuse, R10 ;  /* 0x0000000adc0a7221 */ /* 0x040fe20000010100 */
[C---:B0-----:R-:W-:Y:S01]  /*1960*/  FADD.FTZ R20, -R220.reuse, R11 ;  /* 0x0000000bdc147221 */ /* 0x041fe20000010100 */
[C---:B---3--:R-:W-:Y:S01]  /*1970*/  FADD.FTZ R166, -R220.reuse, R12 ;  /* 0x0000000cdca67221 */ /* 0x048fe20000010100 */
[C---:B------:R-:W-:Y:S01]  /*1980*/  FADD.FTZ R168, -R220.reuse, R13 ;  /* 0x0000000ddca87221 */ /* 0x040fe20000010100 */
[C---:B------:R-:W-:Y:S01]  /*1990*/  FADD.FTZ R170, -R220.reuse, R14 ;  /* 0x0000000edcaa7221 */ /* 0x040fe20000010100 */
[----:B------:R-:W-:Y:S01]  /*19a0*/  FADD.FTZ R220, -R220, R15 ;  /* 0x0000000fdcdc7221 */ /* 0x000fe20000010100 */
[C---:B-1---5:R-:W-:Y:S01]  /*19b0*/  FMUL.FTZ R7, R187.reuse, R8 ;  /* 0x00000008bb077220 */ /* 0x062fe20000410000 */
[C---:B----4-:R-:W-:Y:S01]  /*19c0*/  PRMT R12, R16.reuse, 0x7632, R12 ;  /* 0x00007632100c7816 */ /* 0x050fe2000000000c */
[C---:B------:R-:W-:Y:S01]  /*19d0*/  FMUL.FTZ R8, R187.reuse, R20 ;  /* 0x00000014bb087220 */ /* 0x040fe20000410000 */
[----:B------:R-:W-:Y:S01]  /*19e0*/  SHF.L.U32 R15, R16, 0x10, RZ ;  /* 0x00000010100f7819 */ /* 0x000fe200000006ff */
[----:B------:R-:W-:Y:S01]  /*19f0*/  FMUL.FTZ R9, R187, R10 ;  /* 0x0000000abb097220 */ /* 0x000fe20000410000 */
[----:B------:R-:W-:Y:S01]  /*1a00*/  PRMT R14, R17, 0x7632, R14 ;  /* 0x00007632110e7816 */ /* 0x000fe2000000000e */
[----:B------:R-:W-:Y:S01]  /*1a10*/  FMUL.FTZ R6, R187, R164 ;  /* 0x000000a4bb067220 */ /* 0x000fe20000410000 */
[----:B------:R-:W-:Y:S01]  /*1a20*/  SHF.L.U32 R17, R17, 0x10, RZ ;  /* 0x0000001011117819 */ /* 0x000fe200000006ff */
[----:B------:R-:W-:Y:S01]  /*1a30*/  FADD.FTZ R128, R128, R15 ;  /* 0x0000000f80807221 */ /* 0x000fe20000010000 */
[----:B------:R-:W-:Y:S01]  /*1a40*/  SHF.L.U32 R20, R12, 0x10, RZ ;  /* 0x000000100c147819 */ /* 0x000fe200000006ff */
[-C--:B------:R-:W-:Y:S01]  /*1a50*/  FMUL.FTZ R12, R60, R15.reuse ;  /* 0x0000000f3c0c7220 */ /* 0x080fe20000410000 */
[C---:B------:R-:W-:Y:S01]  /*1a60*/  PRMT R16, R18.reuse, 0x7632, R16 ;  /* 0x0000763212107816 */ /* 0x040fe20000000010 */
[----:B------:R-:W-:Y:S01]  /*1a70*/  FFMA.FTZ R88, R7, R15, R88 ;  /* 0x0000000f07587223 */ /* 0x000fe20000010058 */
[----:B------:R-:W-:Y:S01]  /*1a80*/  SHF.L.U32 R21, R18, 0x10, RZ ;  /* 0x0000001012157819 */ /* 0x000fe200000006ff */
[----:B------:R-:W-:Y:S01]  /*1a90*/  FADD.FTZ R130, R130, R17 ;  /* 0x0000001182827221 */ /* 0x000fe20000010000 */
[----:B------:R-:W-:Y:S01]  /*1aa0*/  SHF.L.U32 R164, R14, 0x10, RZ ;  /* 0x000000100ea47819 */ /* 0x000fe200000006ff */
[-C--:B------:R-:W-:Y:S01]  /*1ab0*/  FFMA.FTZ R90, R9, R17.reuse, R90 ;  /* 0x00000011095a7223 */ /* 0x080fe2000001005a */
        /* <DEDUP_REMOVED lines=8> */
[C---:B------:R-:W-:Y:S01]  /*1b40*/  FFMA.FTZ R18, R6.reuse, R15, R17 ;  /* 0x0000000f06127223 */ /* 0x040fe20000010011 */
[----:B------:R-:W-:Y:S01]  /*1b50*/  FFMA.FTZ R89, R6, R20, R89 ;  /* 0x0000001406597223 */ /* 0x000fe20000010059 */
[----:B------:R-:W-:Y:S01]  /*1b60*/  FADD.FTZ R129, R129, R20 ;  /* 0x0000001481817221 */ /* 0x000fe20000010000 */
        /* <DEDUP_REMOVED lines=10> */
[----:B------:R-:W-:Y:S01]  /*1c10*/  FMUL.FTZ R19, R65, R166 ;  /* 0x000000a641137220 */ /* 0x000fe20000410000 */
[----:B------:R-:W-:Y:S01]  /*1c20*/  FADD.FTZ R20, R21, R16 ;  /* 0x0000001015147221 */ /* 0x000fe20000010000 */
[----:B------:R-:W-:Y:S01]  /*1c30*/  FFMA.FTZ R21, R11, R16, R18 ;  /* 0x000000100b157223 */ /* 0x000fe20000010012 */
[----:B------:R-:W-:Y:S01]  /*1c40*/  SHF.L.U32 R168, R165, 0x10, RZ ;  /* 0x00000010a5a87819 */ /* 0x000fe200000006ff */
[----:B------:R-:W-:Y:S01]  /*1c50*/  FFMA.FTZ R91, R8, R164, R91 ;  /* 0x000000a4085b7223 */ /* 0x000fe2000001005b */
[----:B------:R-:W-:Y:S01]  /*1c60*/  FADD.FTZ R131, R131, R164 ;  /* 0x000000a483837221 */ /* 0x000fe20000010000 */
[----:B------:R-:W-:Y:S01]  /*1c70*/  FMUL.FTZ R13, R187, R170 ;  /* 0x000000aabb0d7220 */ /* 0x000fe20000410000 */
[----:B------:R-:W-:Y:S01]  /*1c80*/  FMUL.FTZ R18, R66, R167 ;  /* 0x000000a742127220 */ /* 0x000fe20000410000 */
[----:B------:R-:W-:Y:S01]  /*1c90*/  FADD.FTZ R165, R20, R19 ;  /* 0x0000001314a57221 */ /* 0x000fe20000010000 */
[C---:B------:R-:W-:Y:S01]  /*1ca0*/  FFMA.FTZ R164, R10.reuse, R19, R21 ;  /* 0x000000130aa47223 */ /* 0x040fe20000010015 */
[----:B------:R-:W-:Y:S01]  /*1cb0*/  FFMA.FTZ R93, R10, R166, R93 ;  /* 0x000000a60a5d7223 */ /* 0x000fe2000001005d */
[----:B------:R-:W-:Y:S01]  /*1cc0*/  FADD.FTZ R133, R133, R166 ;  /* 0x000000a685857221 */ /* 0x000fe20000010000 */
[----:B------:R-:W-:Y:S01]  /*1cd0*/  FMUL.FTZ R20, R187, R220 ;  /* 0x000000dcbb147220 */ /* 0x000fe20000410000 */
[----:B------:R-:W-:Y:S01]  /*1ce0*/  FMUL.FTZ R21, R67, R168 ;  /* 0x000000a843157220 */ /* 0x000fe20000410000 */
[----:B------:R-:W-:Y:S01]  /*1cf0*/  FADD.FTZ R166, R165, R18 ;  /* 0x00000012a5a67221 */ /* 0x000fe20000010000 */
[C---:B------:R-:W-:Y:S01]  /*1d00*/  FFMA.FTZ R164, R13.reuse, R18, R164 ;  /* 0x000000120da47223 */ /* 0x040fe200000100a4 */
[----:B------:R-:W-:Y:S01]  /*1d10*/  FADD.FTZ R134, R134, R167 ;  /* 0x000000a786867221 */ /* 0x000fe20000010000 */
[----:B------:R-:W-:Y:S01]  /*1d20*/  FFMA.FTZ R94, R13, R167, R94 ;  /* 0x000000a70d5e7223 */ /* 0x000fe2000001005e */
[----:B------:R-:W-:Y:S01]  /*1d30*/  FFMA.FTZ R95, R20, R168, R95 ;  /* 0x000000a8145f7223 */ /* 0x000fe2000001005f */
[----:B------:R-:W-:Y:S01]  /*1d40*/  FADD.FTZ R135, R135, R168 ;  /* 0x000000a887877221 */ /* 0x000fe20000010000 */
[----:B------:R-:W-:Y:S01]  /*1d50*/  FADD.FTZ R223, R166, R21 ;  /* 0x00000015a6df7221 */ /* 0x000fe20000010000 */
[----:B------:R-:W-:-:S07]  /*1d60*/  FFMA.FTZ R222, R20, R21, R164 ;  /* 0x0000001514de7223 */ /* 0x000fce00000100a4 */
.L_x_6335:
[----:B------:R-:W-:Y:S05]  /*1d70*/  BSYNC.RECONVERGENT B0 ;  /* 0x0000000000007941 */ /* 0x000fea0003800200 */
.L_x_6334:
        /* <DEDUP_REMOVED lines=31> */
.L_x_6337:
[----:B------:R-:W-:Y:S05]  /*1f70*/  BSYNC.RECONVERGENT B0 ;  /* 0x0000000000007941 */ /* 0x000fea0003800200 */
.L_x_6336:
        /* <DEDUP_REMOVED lines=69> */
.L_x_6342:
        /* <DEDUP_REMOVED lines=36> */
.L_x_6343:
        /* <DEDUP_REMOVED lines=8> */
.L_x_6341:
[----:B------:R-:W-:Y:S05]  /*2690*/  BSYNC.RECONVERGENT B1 ;  /* 0x0000000000017941 */ /* 0x000fea0003800200 */
.L_x_6340:
        /* <DEDUP_REMOVED lines=42> */
.L_x_6346:
        /* <DEDUP_REMOVED lines=36> */
.L_x_6347:
        /* <DEDUP_REMOVED lines=8> */
.L_x_6345:
[----:B------:R-:W-:Y:S05]  /*2c00*/  BSYNC.RECONVERGENT B1 ;  /* 0x0000000000017941 */ /* 0x000fea0003800200 */
.L_x_6344:
        /* <DEDUP_REMOVED lines=42> */
.L_x_6350:
        /* <DEDUP_REMOVED lines=36> */
.L_x_6351:
        /* <DEDUP_REMOVED lines=8> */
.L_x_6349:
[----:B------:R-:W-:Y:S05]  /*3170*/  BSYNC.RECONVERGENT B1 ;  /* 0x0000000000017941 */ /* 0x000fea0003800200 */
.L_x_6348:
        /* <DEDUP_REMOVED lines=41> */
.L_x_6353:
        /* <DEDUP_REMOVED lines=36> */
.L_x_6354:
        /* <DEDUP_REMOVED lines=8> */
.L_x_6339:
        /* <DEDUP_REMOVED lines=42> */
.L_x_6357:
        /* <DEDUP_REMOVED lines=36> */
.L_x_6358:
        /* <DEDUP_REMOVED lines=10> */
.L_x_6356:
[----:B------:R-:W-:Y:S05]  /*3c50*/  BSYNC.RECONVERGENT B1 ;  /* 0x0000000000017941 */ /* 0x000fea0003800200 */
.L_x_6355:
        /* <DEDUP_REMOVED lines=42> */
.L_x_6361:
        /* <DEDUP_REMOVED lines=36> */
.L_x_6362:
        /* <DEDUP_REMOVED lines=8> */
.L_x_6360:
[----:B------:R-:W-:Y:S05]  /*41c0*/  BSYNC.RECONVERGENT B1 ;  /* 0x0000000000017941 */ /* 0x000fea0003800200 */
.L_x_6359:
        /* <DEDUP_REMOVED lines=42> */
.L_x_6365:
        /* <DEDUP_REMOVED lines=36> */
.L_x_6366:
        /* <DEDUP_REMOVED lines=8> */
.L_x_6364:
[----:B------:R-:W-:Y:S05]  /*4730*/  BSYNC.RECONVERGENT B1 ;  /* 0x0000000000017941 */ /* 0x000fea0003800200 */
.L_x_6363:
        /* <DEDUP_REMOVED lines=41> */
.L_x_6367:
        /* <DEDUP_REMOVED lines=36> */
.L_x_6368:
[----:B------:R-:W0:Y:S08]  /*4c10*/  @P1 LDC.64 R170, c[0x0][0x478] ;  /* 0x00011e00ffaa1b82 */ /* 0x000e300000000a00 */
[----:B------:R-:W1:Y:S01]  /*4c20*/  LDC.64 R168, c[0x0][0x468] ;  /* 0x00011a00ffa87b82 */ /* 0x000e620000000a00 */
[----:B0-----:R-:W-:-:S05]  /*4c30*/  @P1 IMAD.WIDE.U32 R170, R4, 0x20, R170 ;  /* 0x0000002004aa1825 */ /* 0x001fca00078e00aa */
[----:B------:R0:W-:Y:S01]  /*4c40*/  @P1 STG.E.128 desc[UR8][R170.64], R76 ;  /* 0x0000004caa001986 */ /* 0x0001e2000c101d08 */
[----:B-1----:R-:W-:-:S03]  /*4c50*/  IMAD.WIDE.U32 R168, R4, 0x10, R168 ;  /* 0x0000001004a87825 */ /* 0x002fc600078e00a8 */
[----:B------:R0:W-:Y:S04]  /*4c60*/  @P1 STG.E.128 desc[UR8][R170.64+0x10], R112 ;  /* 0x00001070aa001986 */ /* 0x0001e8000c101d08 */
[----:B------:R0:W-:Y:S02]  /*4c70*/  STG.E.128 desc[UR8][R168.64], R164 ;  /* 0x000000a4a8007986 */ /* 0x0001e4000c101d08 */
.L_x_6352:
[----:B------:R-:W-:Y:S05]  /*4c80*/  BSYNC.RECONVERGENT B0 ;  /* 0x0000000000007941 */ /* 0x000fea0003800200 */
.L_x_6338:
[----:B0-234-:R-:W0:Y:S01]  /*4c90*/  LDC.64 R164, c[0x0][0x380] ;  /* 0x0000e000ffa47b82 */ /* 0x01de220000000a00 */
[----:B------:R-:W-:Y:S01]  /*4ca0*/  UPLOP3.LUT UP1, UPT, UPT, UPT, UP1, 0x40, 0x4 ;  /* 0x000000000004789c */ /* 0x000fe20003f2e810 */
[----:B0-----:R-:W-:-:S04]  /*4cb0*/  IADD3 R5, PT, PT, R5, R164, RZ ;  /* 0x000000a405057210 */ /* 0x001fc80007ffe0ff */
[----:B------:R-:W-:-:S13]  /*4cc0*/  ISETP.GE.AND P1, PT, R5, R165, PT ;  /* 0x000000a50500720c */ /* 0x000fda0003f26270 */
[----:B------:R-:W-:Y:S05]  /*4cd0*/  @!P1 BRA `(.L_x_6369) ;  /* 0xffffffb800809947 */ /* 0x000fea000383ffff */
.L_x_6327:
        /* <DEDUP_REMOVED lines=40> */
.L_x_6370:
        /* <DEDUP_REMOVED lines=10> */
.L_x_15658:


//--------------------- .text._ZN10layer_norm13ln_bwd_kernelINS_13Kernel_traitsIf13__nv_bfloat16fS2_fjLj4096ELj1ELj1ELj4ELj16ENS_18Kernel_traits_baseILj4096EfS2_fS2_fjLj128EEEEELb0ELb0ELb0ELb1EEEvNS_9BwdParamsE --------------------------
	.section	.text._ZN10layer_norm13ln_bwd_kernelINS_13Kernel_traitsIf13__nv_bfloat16fS2_fjLj4096ELj1ELj1ELj4ELj16ENS_18Kernel_traits_baseILj4096EfS2_fS2_fjLj128EEEEELb0ELb0ELb0ELb1EEEvNS_9BwdParamsE,"ax",@progbits
	.align	128
        .global         _ZN10layer_norm13ln_bwd_kernelINS_13Kernel_traitsIf13__nv_bfloat16fS2_fjLj4096ELj1ELj1ELj4ELj16ENS_18Kernel_traits_baseILj4096EfS2_fS2_fjLj128EEEEELb0ELb0ELb0ELb1EEEvNS_9BwdParamsE
        .type           _ZN10layer_norm13ln_bwd_kernelINS_13Kernel_traitsIf13__nv_bfloat16fS2_fjLj4096ELj1ELj1ELj4ELj16ENS_18Kernel_traits_baseILj4096EfS2_fS2_fjLj128EEEEELb0ELb0ELb0ELb1EEEvNS_9BwdParamsE,@function
        .size           _ZN10layer_norm13ln_bwd_kernelINS_13Kernel_traitsIf13__nv_bfloat16fS2_fjLj4096ELj1ELj1ELj4ELj16ENS_18Kernel_traits_baseILj4096EfS2_fS2_fjLj128EEEEELb0ELb0ELb0ELb1EEEvNS_9BwdParamsE,(.L_x_15659 - _ZN10layer_norm13ln_bwd_kernelINS_13Kernel_traitsIf13__nv_bfloat16fS2_fjLj4096ELj1ELj1ELj4ELj16ENS_18Kernel_traits_baseILj4096EfS2_fS2_fjLj128EEEEELb0ELb0ELb0ELb1EEEvNS_9BwdParamsE)
        .other          _ZN10layer_norm13ln_bwd_kernelINS_13Kernel_traitsIf13__nv_bfloat16fS2_fjLj4096ELj1ELj1ELj4ELj16ENS_18Kernel_traits_baseILj4096EfS2_fS2_fjLj128EEEEELb0ELb0ELb0ELb1EEEvNS_9BwdParamsE,@"STO_CUDA_ENTRY STV_DEFAULT"
_ZN10layer_norm13ln_bwd_kernelINS_13Kernel_traitsIf13__nv_bfloat16fS2_fjLj4096ELj1ELj1ELj4ELj16ENS_18Kernel_traits_baseILj4096EfS2_fS2_fjLj128EEEEELb0ELb0ELb0ELb1EEEvNS_9BwdParamsE:
.text._ZN10layer_norm13ln_bwd_kernelINS_13Kernel_traitsIf13__nv_bfloat16fS2_fjLj4096ELj1ELj1ELj4ELj16ENS_18Kernel_traits_baseILj4096EfS2_fS2_fjLj128EEEEELb0ELb0ELb0ELb1EEEvNS_9BwdParamsE:
        /* <DEDUP_REMOVED lines=67> */
[----:B------:R-:W-:Y:S01]  /*0430*/  CS2R R14, SRZ ;  /* 0x00000000000e7805 */ /* 0x000fe2000001ff00 */
[----:B0-----:R-:W5:Y:S01]  /*0440*/  LDG.E.128 R36, desc[UR8][R178.64] ;  /* 0x00000008b2247981 */ /* 0x001f62000c1e1d00 */
[----:B------:R-:W-:Y:S02]  /*0450*/  CS2R R12, SRZ ;  /* 0x00000000000c7805 */ /* 0x000fe4000001ff00 */
[----:B------:R-:W-:Y:S02]  /*0460*/  CS2R R10, SRZ ;  /* 0x00000000000a7805 */ /* 0x000fe4000001ff00 */
[----:B------:R-:W-:Y:S01]  /*0470*/  CS2R R8, SRZ ;  /* 0x0000000000087805 */ /* 0x000fe2000001ff00 */
[----:B------:R-:W5:Y:S01]  /*0480*/  LDG.E.128 R40, desc[UR8][R178.64+0x10] ;  /* 0x00001008b2287981 */ /* 0x000f62000c1e1d00 */
[----:B------:R-:W-:Y:S01]  /*0490*/  CS2R R6, SRZ ;  /* 0x0000000000067805 */ /* 0x000fe2000001ff00 */
[----:B------:R-:W-:Y:S02]  /*04a0*/  UPLOP3.LUT UP1, UPT, UPT, UPT, UPT, 0x40, 0x4 ;  /* 0x000000000004789c */ /* 0x000fe40003f2e870 */
[----:B------:R-:W5:Y:S01]  /*04b0*/  LDG.E.128 R44, desc[UR8][R178.64+0x1000] ;  /* 0x00100008b22c7981 */ /* 0x000f62000c1e1d00 */
[----:B------:R-:W-:Y:S01]  /*04c0*/  CS2R R4, SRZ ;  /* 0x0000000000047805 */ /* 0x000fe2000001ff00 */
[----:B------:R-:W0:Y:S02]  /*04d0*/  LDCU UR12, c[0x0][0x388] ;  /* 0x00007100ff0c77ac */ /* 0x000e240008000800 */
[----:B------:R-:W5:Y:S01]  /*04e0*/  LDG.E.128 R48, desc[UR8][R178.64+0x1010] ;  /* 0x00101008b2307981 */ /* 0x000f62000c1e1d00 */
[----:B------:R-:W-:Y:S01]  /*04f0*/  MOV R187, RZ ;  /* 0x000000ff00bb7202 */ /* 0x000fe20000000f00 */
[----:B------:R-:W2:Y:S02]  /*0500*/  LDCU.U8 UR7, c[0x0][0x410] ;  /* 0x00008200ff0777ac */ /* 0x000ea40008000000 */
[----:B------:R-:W5:Y:S01]  /*0510*/  LDG.E.128 R52, desc[UR8][R178.64+0x2000] ;  /* 0x00200008b2347981 */ /* 0x000f62000c1e1d00 */
[----:B------:R-:W3:Y:S03]  /*0520*/  LDCU UR13, c[0x0][0x400] ;  /* 0x00008000ff0d77ac */ /* 0x000ee60008000800 */
[----:B------:R-:W5:Y:S01]  /*0530*/  LDG.E.128 R56, desc[UR8][R178.64+0x2010] ;  /* 0x00201008b2387981 */ /* 0x000f62000c1e1d00 */
[----:B-1----:R-:W-:Y:S01]  /*0540*/  ISETP.NE.U32.AND P0, PT, R2, RZ, PT ;  /* 0x000000ff0200720c */ /* 0x002fe20003f05070 */
[----:B------:R-:W1:Y:S02]  /*0550*/  LDCU.64 UR14, c[0x0][0x478] ;  /* 0x00008f00ff0e77ac */ /* 0x000e640008000a00 */
[----:B------:R-:W5:Y:S01]  /*0560*/  LDG.E.128 R60, desc[UR8][R178.64+0x3000] ;  /* 0x00300008b23c7981 */ /* 0x000f62000c1e1d00 */
[----:B------:R-:W-:Y:S01]  /*0570*/  ISETP.NE.AND.EX P0, PT, R3, RZ, PT, P0 ;  /* 0x000000ff0300720c */ /* 0x000fe20003f05300 */
[----:B------:R-:W4:Y:S02]  /*0580*/  LDCU.64 UR10, c[0x0][0x438] ;  /* 0x00008700ff0a77ac */ /* 0x000f240008000a00 */
[----:B------:R0:W5:Y:S01]  /*0590*/  LDG.E.128 R64, desc[UR8][R178.64+0x3010] ;  /* 0x00301008b2407981 */ /* 0x000162000c1e1d00 */
[----:B------:R-:W-:Y:S01]  /*05a0*/  CS2R R2, SRZ ;  /* 0x0000000000027805 */ /* 0x000fe2000001ff00 */
[----:B0-23--:R-:W-:-:S08]  /*05b0*/  HFMA2 R179, -RZ, RZ, 0, 0 ;  /* 0x00000000ffb37431 */ /* 0x00dfd000000001ff */
.L_x_6392:
[----:B------:R-:W0:Y:S01]  /*05c0*/  S2R R178, SR_TID.X ;  /* 0x0000000000b27919 */ /* 0x000e220000002100 */
[----:B------:R-:W2:Y:S01]  /*05d0*/  LDC.64 R110, c[0x0][0x3c0] ;  /* 0x0000f000ff6e7b82 */ /* 0x000ea20000000a00 */
[----:B------:R-:W-:-:S05]  /*05e0*/  IMAD R0, R188, UR12, RZ ;  /* 0x0000000cbc007c24 */ /* 0x000fca000f8e02ff */
[----:B------:R-:W-:Y:S02]  /*05f0*/  SHF.R.S32.HI R113, RZ, 0x1f, R0 ;  /* 0x0000001fff717819 */ /* 0x000fe40000011400 */
[----:B------:R-:W3:Y:S02]  /*0600*/  LDC.64 R108, c[0x0][0x428] ;  /* 0x00010a00ff6c7b82 */ /* 0x000ee40000000a00 */
[----:B------:R-:W-:-:S06]  /*0610*/  LEA.HI R113, R113, R0, RZ, 0x3 ;  /* 0x0000000071717211 */ /* 0x000fcc00078f18ff */
[----:B------:R-:W1:Y:S08]  /*0620*/  LDC.64 R152, c[0x0][0x3a8] ;  /* 0x0000ea00ff987b82 */ /* 0x000e700000000a00 */
[----:B------:R-:W4:Y:S01]  /*0630*/  LDC.64 R194, c[0x0][0x3c8] ;  /* 0x0000f200ffc27b82 */ /* 0x000f220000000a00 */
[----:B--2---:R-:W-:-:S05]  /*0640*/  IMAD.WIDE R110, R188, 0x4, R110 ;  /* 0x00000004bc6e7825 */ /* 0x004fca00078e026e */
[----:B------:R-:W2:Y:S01]  /*0650*/  LDG.E R0, desc[UR8][R110.64] ;  /* 0x000000086e007981 */ /* 0x000ea2000c1e1900 */
[----:B0-----:R-:W-:-:S05]  /*0660*/  LEA.HI.SX32 R192, R113, R178, 0x1d ;  /* 0x000000b271c07211 */ /* 0x001fca00078feaff */
[C---:B---3--:R-:W-:Y:S01]  /*0670*/  IMAD.WIDE.U32 R116, R192.reuse, 0x10, R108 ;  /* 0x00000010c0747825 */ /* 0x048fe200078e006c */
[C---:B------:R-:W-:Y:S02]  /*0680*/  IADD3 R191, PT, PT, R192.reuse, 0x80, RZ ;  /* 0x00000080c0bf7810 */ /* 0x040fe40007ffe0ff */
[C---:B------:R-:W-:Y:S01]  /*0690*/  IADD3 R190, PT, PT, R192.reuse, 0x100, RZ ;  /* 0x00000100c0be7810 */ /* 0x040fe20007ffe0ff */
[C---:B-1----:R-:W-:Y:S01]  /*06a0*/  IMAD.WIDE.U32 R146, R192.reuse, 0x20, R152 ;  /* 0x00000020c0927825 */ /* 0x042fe200078e0098 */
[----:B------:R-:W-:Y:S01]  /*06b0*/  IADD3 R186, PT, PT, R192, 0x180, RZ ;  /* 0x00000180c0ba7810 */ /* 0x000fe20007ffe0ff */
[----:B------:R-:W3:Y:S02]  /*06c0*/  LDG.E.128 R116, desc[UR8][R116.64] ;  /* 0x0000000874747981 */ /* 0x000ee4000c1e1d00 */
[----:B------:R-:W-:Y:S02]  /*06d0*/  IMAD.WIDE.U32 R128, R191, 0x10, R108 ;  /* 0x00000010bf807825 */ /* 0x000fe400078e006c */
[----:B------:R-:W3:Y:S02]  /*06e0*/  LDG.E.128 R112, desc[UR8][R146.64] ;  /* 0x0000000892707981 */ /* 0x000ee4000c1e1d00 */
[----:B----4-:R-:W-:-:S02]  /*06f0*/  IMAD.WIDE R194, R188, 0x4, R194 ;  /* 0x00000004bcc27825 */ /* 0x010fc400078e02c2 */
[----:B------:R-:W4:Y:S02]  /*0700*/  LDG.E.128 R120, desc[UR8][R146.64+0x10] ;  /* 0x0000100892787981 */ /* 0x000f24000c1e1d00 */
[--C-:B------:R-:W-:Y:S02]  /*0710*/  IMAD.WIDE.U32 R140, R190, 0x10, R108.reuse ;  /* 0x00000010be8c7825 */ /* 0x100fe400078e006c */
[----:B------:R-:W4:Y:S02]  /*0720*/  LDG.E R189, desc[UR8][R194.64] ;  /* 0x00000008c2bd7981 */ /* 0x000f24000c1e1900 */
[----:B------:R-:W-:Y:S02]  /*0730*/  IMAD.WIDE.U32 R108, R186, 0x10, R108 ;  /* 0x00000010ba6c7825 */ /* 0x000fe400078e006c */
[----:B------:R-:W4:Y:S04]  /*0740*/  LDG.E.128 R140, desc[UR8][R140.64] ;  /* 0x000000088c8c7981 */ /* 0x000f28000c1e1d00 */
[----:B------:R-:W4:Y:S01]  /*0750*/  LDG.E.128 R108, desc[UR8][R108.64] ;  /* 0x000000086c6c7981 */ /* 0x000f22000c1e1d00 */
[----:B------:R-:W-:-:S03]  /*0760*/  IMAD.WIDE.U32 R196, R191, 0x20, R152 ;  /* 0x00000020bfc47825 */ /* 0x000fc600078e0098 */
[----:B------:R-:W4:Y:S04]  /*0770*/  LDG.E.128 R128, desc[UR8][R128.64] ;  /* 0x0000000880807981 */ /* 0x000f28000c1e1d00 */
[----:B------:R-:W4:Y:S04]  /*0780*/  LDG.E.128 R124, desc[UR8][R196.64] ;  /* 0x00000008c47c7981 */ /* 0x000f28000c1e1d00 */
[----:B------:R0:W4:Y:S01]  /*0790*/  LDG.E.128 R132, desc[UR8][R196.64+0x10] ;  /* 0x00001008c4847981 */ /* 0x000122000c1e1d00 */
[----:B------:R-:W-:-:S05]  /*07a0*/  IMAD.WIDE.U32 R144, R190, 0x20, R152 ;  /* 0x00000020be907825 */ /* 0x000fca00078e0098 */
[----:B------:R-:W4:Y:S01]  /*07b0*/  LDG.E.128 R136, desc[UR8][R144.64] ;  /* 0x0000000890887981 */ /* 0x000f22000c1e1d00 */
[----:B------:R-:W-:Y:S01]  /*07c0*/  IMAD.WIDE.U32 R152, R186, 0x20, R152 ;  /* 0x00000020ba987825 */ /* 0x000fe200078e0098 */
[----:B0-----:R-:W0:Y:S04]  /*07d0*/  @P0 LDC.64 R196, c[0x0][0x3e0] ;  /* 0x0000f800ffc40b82 */ /* 0x001e280000000a00 */
[----:B------:R-:W4:Y:S04]  /*07e0*/  LDG.E.128 R148, desc[UR8][R152.64] ;  /* 0x0000000898947981 */ /* 0x000f28000c1e1d00 */
[----:B------:R-:W4:Y:S04]  /*07f0*/  LDG.E.128 R144, desc[UR8][R144.64+0x10] ;  /* 0x0000100890907981 */ /* 0x000f28000c1e1d00 */
[----:B------:R-:W4:Y:S01]  /*0800*/  LDG.E.128 R152, desc[UR8][R152.64+0x10] ;  /* 0x0000100898987981 */ /* 0x000f22000c1e1d00 */
[----:B------:R-:W-:-:S02]  /*0810*/  ISETP.NE.U32.AND P1, PT, RZ, UR10, PT ;  /* 0x0000000aff007c0c */ /* 0x000fc4000bf25070 */
[----:B------:R-:W-:Y:S02]  /*0820*/  ISETP.NE.AND P2, PT, RZ, UR7, PT ;  /* 0x00000007ff007c0c */ /* 0x000fe4000bf45270 */
[----:B------:R-:W-:Y:S01]  /*0830*/  ISETP.NE.AND.EX P1, PT, RZ, UR11, PT, P1 ;  /* 0x0000000bff007c0c */ /* 0x000fe2000bf25310 */
[----:B0-----:R-:W-:-:S05]  /*0840*/  @P0 IMAD.WIDE R196, R188, 0x2, R196 ;  /* 0x00000002bcc40825 */ /* 0x001fca00078e02c4 */
[----:B-----5:R0:W5:Y:S07]  /*0850*/  @P0 LDG.E.U16 R193, desc[UR8][R196.64] ;  /* 0x00000008c4c10981 */ /* 0x02016e000c1e1500 */
        /* <DEDUP_REMOVED lines=16> */
[----:B--2---:R-:W-:-:S02]  /*0960*/  FSEL R195, R0, RZ, !P2 ;  /* 0x000000ff00c37208 */ /* 0x004fc40005000000 */
[C---:B---3--:R-:W-:Y:S02]  /*0970*/  PRMT R244, R116.reuse, 0x7632, R244 ;  /* 0x0000763274f47816 */ /* 0x048fe400000000f4 */
[----:B------:R-:W-:Y:S01]  /*0980*/  SHF.L.U32 R116, R116, 0x10, RZ ;  /* 0x0000001074747819 */ /* 0x000fe200000006ff */
[C---:B------:R-:W-:Y:S01]  /*0990*/  FADD.FTZ R0, -R195.reuse, R112 ;  /* 0x00000070c3007221 */ /* 0x040fe20000010100 */
        /* <DEDUP_REMOVED lines=64> */
[----:B------:R-:W-:Y:S01]  /*0da0*/  PRMT R113, R129, 0x7632, R113 ;  /* 0x0000763281717816 */ /* 0x000fe20000000071 */
        /* <DEDUP_REMOVED lines=108> */
[C---:B------:R-:W-:Y:S01]  /*1470*/  FMUL.FTZ R124, R189.reuse, R124 ;  /* 0x0000007cbd7c7220 */ /* 0x040fe20000410000 */
        /* <DEDUP_REMOVED lines=62> */
.L_x_6373:
[----:B------:R-:W-:Y:S05]  /*1860*/  BSYNC.RECONVERGENT B0 ;  /* 0x0000000000007941 */ /* 0x000fea0003800200 */
.L_x_6372:
        /* <DEDUP_REMOVED lines=128> */
.L_x_6375:
        /* <DEDUP_REMOVED lines=36> */
.L_x_6376:
        /* <DEDUP_REMOVED lines=47> */
.L_x_6377:
        /* <DEDUP_REMOVED lines=36> */
.L_x_6378:
        /* <DEDUP_REMOVED lines=44> */
.L_x_6379:
        /* <DEDUP_REMOVED lines=36> */
.L_x_6380:
        /* <DEDUP_REMOVED lines=44> */
.L_x_6381:
        /* <DEDUP_REMOVED lines=36> */
.L_x_6382:
[----:B------:R-:W0:Y:S01]  /*31e0*/  @P1 LDC.64 R114, c[0x0][0x478] ;  /* 0x00011e00ff721b82 */ /* 0x000e220000000a00 */
[----:B------:R-:W-:-:S04]  /*31f0*/  IMAD.WIDE.U32 R112, R186, 0x10, R112 ;  /* 0x00000010ba707825 */ /* 0x000fc800078e0070 */
[----:B0-----:R-:W-:-:S05]  /*3200*/  @P1 IMAD.WIDE.U32 R114, R186, 0x20, R114 ;  /* 0x00000020ba721825 */ /* 0x001fca00078e0072 */
[----:B------:R1:W-:Y:S04]  /*3210*/  @P1 STG.E.128 desc[UR8][R114.64], R104 ;  /* 0x0000006872001986 */ /* 0x0003e8000c101d08 */
[----:B------:R1:W-:Y:S04]  /*3220*/  @P1 STG.E.128 desc[UR8][R114.64+0x10], R100 ;  /* 0x0000106472001986 */ /* 0x0003e8000c101d08 */
[----:B------:R1:W-:Y:S01]  /*3230*/  STG.E.128 desc[UR8][R112.64], R108 ;  /* 0x0000006c70007986 */ /* 0x0003e2000c101d08 */
[----:B------:R-:W-:Y:S05]  /*3240*/  BRA `(.L_x_6383) ;  /* 0x00000014000c7947 */ /* 0x000fea0003800000 */
.L_x_6374:
        /* <DEDUP_REMOVED lines=40> */
.L_x_6384:
        /* <DEDUP_REMOVED lines=36> */
.L_x_6385:
        /* <DEDUP_REMOVED lines=45> */
.L_x_6386:
        /* <DEDUP_REMOVED lines=36> */
.L_x_6387:
        /* <DEDUP_REMOVED lines=44> */
.L_x_6388:
        /* <DEDUP_REMOVED lines=36> */
.L_x_6389:
        /* <DEDUP_REMOVED lines=44> */
.L_x_6390:
        /* <DEDUP_REMOVED lines=36> */
.L_x_6391:
[----:B------:R-:W0:Y:S01]  /*4620*/  @P1 LDC.64 R114, c[0x0][0x478] ;  /* 0x00011e00ff721b82 */ /* 0x000e220000000a00 */
[----:B------:R-:W-:-:S04]  /*4630*/  IMAD.WIDE.U32 R112, R186, 0x10, R112 ;  /* 0x00000010ba707825 */ /* 0x000fc800078e0070 */
[----:B0-----:R-:W-:-:S05]  /*4640*/  @P1 IMAD.WIDE.U32 R114, R186, 0x20, R114 ;  /* 0x00000020ba721825 */ /* 0x001fca00078e0072 */
[----:B------:R0:W-:Y:S04]  /*4650*/  @P1 STG.E.128 desc[UR8][R114.64], R104 ;  /* 0x0000006872001986 */ /* 0x0001e8000c101d08 */
[----:B------:R0:W-:Y:S04]  /*4660*/  @P1 STG.E.128 desc[UR8][R114.64+0x10], R100 ;  /* 0x0000106472001986 */ /* 0x0001e8000c101d08 */
[----:B------:R0:W-:Y:S02]  /*4670*/  STG.E.128 desc[UR8][R112.64], R108 ;  /* 0x0000006c70007986 */ /* 0x0001e4000c101d08 */
.L_x_6383:
        /* <DEDUP_REMOVED lines=69> */
.L_x_6371:
        /* <DEDUP_REMOVED lines=25> */
.L_x_6393:
        /* <DEDUP_REMOVED lines=10> */
.L_x_15659:


//--------------------- .text._ZN10layer_norm13ln_bwd_kernelINS_13Kernel_traitsIf13__nv_bfloat16fS2_fjLj4096ELj1ELj1ELj4ELj16ENS_18Kernel_traits_baseILj4096EfS2_fS2_fjLj128EEEEELb0ELb0ELb1ELb0EEEvNS_9BwdParamsE --------------------------
	.section	.text._ZN10layer_norm13ln_bwd_kernelINS_13Kernel_traitsIf13__nv_bfloat16fS2_fjLj4096ELj1ELj1ELj4ELj16ENS_18Kernel_traits_baseILj4096EfS2_fS2_fjLj128EEEEELb0ELb0ELb1ELb0EEEvNS_9BwdParamsE,"ax",@progbits
	.align	128
        .global         _ZN10layer_norm13ln_bwd_kernelINS_13Kernel_traitsIf13__nv_bfloat16fS2_fjLj4096ELj1ELj1ELj4ELj16ENS_18Kernel_traits_baseILj4096EfS2_fS2_fjLj128EEEEELb0ELb0ELb1ELb0EEEvNS_9BwdParamsE
        .type           _ZN10layer_norm13ln_bwd_kernelINS_13Kernel_traitsIf13__nv_bfloat16fS2_fjLj4096ELj1ELj1ELj4ELj16ENS_18Kernel_traits_baseILj4096EfS2_fS2_fjLj128EEEEELb0ELb0ELb1ELb0EEEvNS_9BwdParamsE,@function
        .size           _ZN10layer_norm13ln_bwd_kernelINS_13Kernel_traitsIf13__nv_bfloat16fS2_fjLj4096ELj1ELj1ELj4ELj16ENS_18Kernel_traits_baseILj4096EfS2_fS2_fjLj128EEEEELb0ELb0ELb1ELb0EEEvNS_9BwdParamsE,(.L_x_15660 - _ZN10layer_norm13ln_bwd_kernelINS_13Kernel_traitsIf13__nv_bfloat16fS2_fjLj4096ELj1ELj1ELj4ELj16ENS_18Kernel_traits_baseILj4096EfS2_fS2_fjLj128EEEEELb0ELb0ELb1ELb0EEEvNS_9BwdParamsE)
        .other          _ZN10layer_norm13ln_bwd_kernelINS_13Kernel_traitsIf13__nv_bfloat16fS2_fjLj4096ELj1ELj1ELj4ELj16ENS_18Kernel_traits_baseILj4096EfS2_fS2_fjLj128EEEEELb0ELb0ELb1ELb0EEEvNS_9BwdParamsE,@"STO_CUDA_ENTRY STV_DEFAULT"
_ZN10layer_norm13ln_bwd_kernelINS_13Kernel_traitsIf13__nv_bfloat16fS2_fjLj4096ELj1ELj1ELj4ELj16ENS_18Kernel_traits_baseILj4096EfS2_fS2_fjLj128EEEEELb0ELb0ELb1ELb0EEEvNS_9BwdParamsE:
.text._ZN10layer_norm13ln_bwd_kernelINS_13Kernel_traitsIf13__nv_bfloat16fS2_fjLj4096ELj1ELj1ELj4ELj16ENS_18Kernel_traits_baseILj4096EfS2_fS2_fjLj128EEEEELb0ELb0ELb1ELb0EEEvNS_9BwdParamsE:
        /* <DEDUP_REMOVED lines=17> */
[----:B------:R-:W4:Y:S01]  /*0110*/  @P5 LDC.64 R12, c[0x0][0x3d0] ;  /* 0x0000f400ff0c5b82 */ /* 0x000f220000000a00 */
[C---:B0-----:R-:W-:Y:S01]  /*0120*/  @P2 IMAD.WIDE.U32 R2, R9.reuse, 0x20, R2 ;  /* 0x0000002009022825 */ /* 0x041fe200078e0002 */
[----:B------:R-:W-:-:S06]  /*0130*/  @P2 LOP3.LUT R9, R9, 0x80, RZ, 0xfc, !PT ;  /* 0x0000008009092812 */ /* 0x000fcc00078efcff */
[----:B------:R-:W0:Y:S01]  /*0140*/  @P6 LDC.64 R14, c[0x0][0x3d0] ;  /* 0x0000f400ff0e6b82 */ /* 0x000e220000000a00 */
[----:B--2---:R-:W5:Y:S01]  /*0150*/  @P2 LDG.E.128 R36, desc[UR10][R2.64] ;  /* 0x0000000a02242981 */ /* 0x004f62000c1e1d00 */
[C---:B-1----:R-:W-:Y:S01]  /*0160*/  @P4 IMAD.WIDE.U32 R10, R9.reuse, 0x20, R4 ;  /* 0x00000020090a4825 */ /* 0x042fe200078e0004 */
[----:B------:R-:W-:Y:S02]  /*0170*/  @P4 IADD3 R9, PT, PT, R9, 0x80, RZ ;  /* 0x0000008009094810 */ /* 0x000fe40007ffe0ff */
[----:B------:R-:W5:Y:S04]  /*0180*/  @P2 LDG.E.128 R40, desc[UR10][R2.64+0x10] ;  /* 0x0000100a02282981 */ /* 0x000f68000c1e1d00 */
[----:B------:R-:W5:Y:S01]  /*0190*/  @P4 LDG.E.128 R44, desc[UR10][R10.64] ;  /* 0x0000000a0a2c4981 */ /* 0x000f62000c1e1d00 */
[C---:B----4-:R-:W-:Y:S01]  /*01a0*/  @P5 IMAD.WIDE.U32 R12, R9.reuse, 0x20, R12 ;  /* 0x00000020090c5825 */ /* 0x050fe200078e000c */
[----:B------:R-:W1:Y:S02]  /*01b0*/  S2UR UR4, SR_CTAID.X ;  /* 0x00000000000479c3 */ /* 0x000e640000002500 */
[----:B------:R-:W5:Y:S01]  /*01c0*/  @P4 LDG.E.128 R48, desc[UR10][R10.64+0x10] ;  /* 0x0000100a0a304981 */ /* 0x000f62000c1e1d00 */
[----:B------:R-:W-:-:S03]  /*01d0*/  @P5 IADD3 R9, PT, PT, R9, 0x80, RZ ;  /* 0x0000008009095810 */ /* 0x000fc60007ffe0ff */
[----:B------:R-:W5:Y:S04]  /*01e0*/  @P5 LDG.E.128 R52, desc[UR10][R12.64] ;  /* 0x0000000a0c345981 */ /* 0x000f68000c1e1d00 */
[----:B------:R-:W5:Y:S01]  /*01f0*/  @P5 LDG.E.128 R56, desc[UR10][R12.64+0x10] ;  /* 0x0000100a0c385981 */ /* 0x000f62000c1e1d00 */
[----:B0-----:R-:W-:-:S05]  /*0200*/  @P6 IMAD.WIDE.U32 R4, R9, 0x20, R14 ;  /* 0x0000002009046825 */ /* 0x001fca00078e000e */
[----:B------:R-:W5:Y:S04]  /*0210*/  @P6 LDG.E.128 R60, desc[UR10][R4.64] ;  /* 0x0000000a043c6981 */ /* 0x000f68000c1e1d00 */
[----:B------:R1:W5:Y:S02]  /*0220*/  @P6 LDG.E.128 R64, desc[UR10][R4.64+0x10] ;  /* 0x0000100a04406981 */ /* 0x000364000c1e1d00 */
[----:B-1----:R-:W-:-:S04]  /*0230*/  MOV R5, UR4 ;  /* 0x0000000400057c02 */ /* 0x002fc80008000f00 */
[----:B---3--:R-:W-:Y:S02]  /*0240*/  ISETP.GE.AND P0, PT, R5, UR5, PT ;  /* 0x0000000505007c0c */ /* 0x008fe4000bf06270 */
        /* <DEDUP_REMOVED lines=32> */
[----:B------:R-:W-:Y:S06]  /*0450*/  @P0 BRA `(.L_x_6394) ;  /* 0x00000070008c0947 */ /* 0x000fec0003800000 */
        /* <DEDUP_REMOVED lines=38> */
.L_x_6486:
        /* <DEDUP_REMOVED lines=19> */
[C---:B------:R-:W-:Y:S01]  /*07f0*/  ISETP.GE.U32.AND P5, PT, R6.reuse, 0x80, PT ;  /* 0x000000800600780c */ /* 0x040fe20003fa6070 */
[----:B------:R-:W0:Y:S01]  /*0800*/  S2R R7, SR_TID.X ;  /* 0x0000000000077919 */ /* 0x000e220000002100 */
[----:B------:R-:W-:Y:S01]  /*0810*/  ISETP.NE.AND P0, PT, RZ, UR9, PT ;  /* 0x00000009ff007c0c */ /* 0x000fe2000bf05270 */
[----:B------:R-:W-:Y:S01]  /*0820*/  IMAD R170, R171, R8, RZ ;  /* 0x00000008abaa7224 */ /* 0x000fe200078e02ff */
[----:B------:R-:W-:Y:S01]  /*0830*/  SHF.R.S32.HI R171, RZ, 0x1f, R0 ;  /* 0x0000001fffab7819 */ /* 0x000fe20000011400 */
[----:B------:R-:W-:Y:S01]  /*0840*/  BSSY.RECONVERGENT B1, `(.L_x_6397) ;  /* 0x0000060000017945 */ /* 0x000fe20003800200 */
[----:B------:R-:W-:Y:S02]  /*0850*/  ISETP.GE.U32.AND P4, PT, R6, 0x100, PT ;  /* 0x000001000600780c */ /* 0x000fe40003f86070 */
[----:B------:R-:W-:-:S02]  /*0860*/  CS2R R228, SRZ ;  /* 0x0000000000e47805 */ /* 0x000fc4000001ff00 */
[----:B------:R-:W-:Y:S02]  /*0870*/  SHF.R.S32.HI R173, RZ, 0x1f, R170 ;  /* 0x0000001fffad7819 */ /* 0x000fe400000114aa */
[----:B------:R-:W-:Y:S02]  /*0880*/  LEA.HI R0, R171, R0, RZ, 0x3 ;  /* 0x00000000ab007211 */ /* 0x000fe400078f18ff */
[----:B------:R-:W-:Y:S02]  /*0890*/  LEA.HI R170, R173, R170, RZ, 0x3 ;  /* 0x000000aaadaa7211 */ /* 0x000fe400078f18ff */
[C---:B------:R-:W-:Y:S02]  /*08a0*/  ISETP.GE.U32.AND P3, PT, R6.reuse, 0x180, PT ;  /* 0x000001800600780c */ /* 0x040fe40003f66070 */
[----:B------:R-:W-:Y:S02]  /*08b0*/  ISETP.GE.U32.AND P2, PT, R6, 0x200, PT ;  /* 0x000002000600780c */ /* 0x000fe40003f46070 */
[----:B0-----:R-:W-:-:S02]  /*08c0*/  LEA.HI.SX32 R0, R0, R7, 0x1d ;  /* 0x0000000700007211 */ /* 0x001fc400078feaff */
[----:B------:R-:W-:Y:S02]  /*08d0*/  LEA.HI.SX32 R227, R170, R7, 0x1d ;  /* 0x00000007aae37211 */ /* 0x000fe400078feaff */
        /* <DEDUP_REMOVED lines=16> */
[----:B------:R-:W-:Y:S02]  /*09e0*/  IADD3 R227, PT, PT, R227, 0x80, RZ ;  /* 0x00000080e3e37810 */ /* 0x000fe40007ffe0ff */
[----:B------:R-:W-:Y:S01]  /*09f0*/  IADD3 R226, PT, PT, R226, 0x80, RZ ;  /* 0x00000080e2e27810 */ /* 0x000fe20007ffe0ff */
[C---:B--2---:R-:W-:Y:S01]  /*0a00*/  FADD.FTZ R168, -R224.reuse, R168 ;  /* 0x000000a8e0a87221 */ /* 0x044fe20000010100 */
[----:B------:R-:W-:-:S03]  /*0a10*/  FADD.FTZ R222, -R224, R169 ;  /* 0x000000a9e0de7221 */ /* 0x000fc60000010100 */
[C---:B-----5:R-:W-:Y:S01]  /*0a20*/  FMUL.FTZ R225, R3.reuse, R168 ;  /* 0x000000a803e17220 */ /* 0x060fe20000410000 */
        /* <DEDUP_REMOVED lines=8> */
[C---:B------:R-:W-:Y:S01]  /*0ab0*/  PRMT R10, R173.reuse, 0x7632, R10 ;  /* 0x00007632ad0a7816 */ /* 0x040fe2000000000a */
[----:B------:R-:W-:Y:S01]  /*0ac0*/  FADD.FTZ R218, -R224, R171 ;  /* 0x000000abe0da7221 */ /* 0x000fe20000010100 */
[----:B------:R-:W-:Y:S01]  /*0ad0*/  SHF.L.U32 R173, R173, 0x10, RZ ;  /* 0x00000010adad7819 */ /* 0x000fe200000006ff */
[-C--:B------:R-:W-:Y:S01]  /*0ae0*/  FFMA.FTZ R69, R222, R220.reuse, R69 ;  /* 0x000000dcde457223 */ /* 0x080fe20000010045 */
[----:B0-----:R-:W-:Y:S01]  /*0af0*/  SHF.L.U32 R212, R169, 0x10, RZ ;  /* 0x00000010a9d47819 */ /* 0x001fe200000006ff */
[----:B------:R-:W-:Y:S01]  /*0b00*/  FADD.FTZ R97, R97, R220 ;  /* 0x000000dc61617221 */ /* 0x000fe20000010000 */
[----:B------:R-:W-:Y:S01]  /*0b10*/  FADD.FTZ R170, -R224, R170 ;  /* 0x000000aae0aa7221 */ /* 0x000fe20000010100 */
[----:B------:R-:W-:Y:S01]  /*0b20*/  FMUL.FTZ R220, R37, R220 ;  /* 0x000000dc25dc7220 */ /* 0x000fe20000410000 */
[----:B------:R-:W-:Y:S01]  /*0b30*/  FADD.FTZ R9, RZ, R223 ;  /* 0x000000dfff097221 */ /* 0x000fe20000010000 */
[----:B------:R-:W-:Y:S01]  /*0b40*/  FFMA.FTZ R169, R225, R223, RZ ;  /* 0x000000dfe1a97223 */ /* 0x000fe200000100ff */
[----:B------:R-:W-:Y:S01]  /*0b50*/  SHF.L.U32 R216, R10, 0x10, RZ ;  /* 0x000000100ad87819 */ /* 0x000fe200000006ff */
[----:B---3--:R-:W-:Y:S01]  /*0b60*/  FADD.FTZ R176, -R224, R176 ;  /* 0x000000b0e0b07221 */ /* 0x008fe20000010100 */
[C---:B------:R-:W-:Y:S01]  /*0b70*/  FMUL.FTZ R218, R3.reuse, R218 ;  /* 0x000000da03da7220 */ /* 0x040fe20000410000 */
[----:B------:R-:W-:Y:S01]  /*0b80*/  FMUL.FTZ R221, R3, R170 ;  /* 0x000000aa03dd7220 */ /* 0x000fe20000410000 */
[----:B------:R-:W-:Y:S01]  /*0b90*/  FMUL.FTZ R219, R38, R173 ;  /* 0x000000ad26db7220 */ /* 0x000fe20000410000 */
[----:B------:R-:W-:Y:S01]  /*0ba0*/  FADD.FTZ R10, R9, R220 ;  /* 0x000000dc090a7221 */ /* 0x000fe20000010000 */
[----:B------:R-:W-:Y:S01]  /*0bb0*/  FFMA.FTZ R168, R222, R220, R169 ;  /* 0x000000dcdea87223 */ /* 0x000fe200000100a9 */
[----:B------:R-:W-:Y:S01]  /*0bc0*/  SHF.L.U32 R215, R174, 0x10, RZ ;  /* 0x00000010aed77819 */ /* 0x000fe200000006ff */
[----:B------:R-:W-:Y:S01]  /*0bd0*/  FADD.FTZ R214, -R224, R177 ;  /* 0x000000b1e0d67221 */ /* 0x000fe20000010100 */
[----:B------:R-:W-:Y:S01]  /*0be0*/  FMUL.FTZ R217, R3, R176 ;  /* 0x000000b003d97220 */ /* 0x000fe20000410000 */
[-C--:B------:R-:W-:Y:S01]  /*0bf0*/  FFMA.FTZ R71, R218, R216.reuse, R71 ;  /* 0x000000d8da477223 */ /* 0x080fe20000010047 */
[----:B------:R-:W-:Y:S01]  /*0c00*/  FADD.FTZ R99, R99, R216 ;  /* 0x000000d863637221 */ /* 0x000fe20000010000 */
[----:B------:R-:W-:Y:S01]  /*0c10*/  FMUL.FTZ R216, R39, R216 ;  /* 0x000000d827d87220 */ /* 0x000fe20000410000 */
        /* <DEDUP_REMOVED lines=8> */
[----:B------:R-:W-:Y:S01]  /*0ca0*/  PRMT R171, R175, 0x7632, R171 ;  /* 0x00007632afab7816 */ /* 0x000fe200000000ab */
[----:B------:R-:W-:Y:S01]  /*0cb0*/  FADD.FTZ R101, R101, R212 ;  /* 0x000000d465657221 */ /* 0x000fe20000010000 */
[----:B------:R-:W-:Y:S01]  /*0cc0*/  SHF.L.U32 R175, R175, 0x10, RZ ;  /* 0x00000010afaf7819 */ /* 0x000fe200000006ff */
[-C--:B------:R-:W-:Y:S01]  /*0cd0*/  FFMA.FTZ R73, R214, R212.reuse, R73 ;  /* 0x000000d4d6497223 */ /* 0x080fe20000010049 */
[----:B------:R-:W-:Y:S01]  /*0ce0*/  FADD.FTZ R178, -R224, R178 ;  /* 0x000000b2e0b27221 */ /* 0x000fe20000010100 */
[----:B------:R-:W-:Y:S01]  /*0cf0*/  FMUL.FTZ R212, R41, R212 ;  /* 0x000000d429d47220 */ /* 0x000fe20000410000 */
        /* <DEDUP_REMOVED lines=20> */
.L_x_6398:
[----:B----4-:R-:W-:Y:S05]  /*0e40*/  BSYNC.RECONVERGENT B1 ;  /* 0x0000000000017941 */ /* 0x010fea0003800200 */
.L_x_6397:
        /* <DEDUP_REMOVED lines=18> */
[C---:B------:R-:W-:Y:S01]  /*0f70*/  FADD.FTZ R12, -R224.reuse, R12 ;  /* 0x0000000ce00c7221 */ /* 0x040fe20000010100 */
[C---:B------:R-:W-:Y:S01]  /*0f80*/  FADD.FTZ R170, -R224.reuse, R13 ;  /* 0x0000000de0aa7221 */ /* 0x040fe20000010100 */
[----:B---3--:R-:W-:Y:S01]  /*0f90*/  FADD.FTZ R176, -R224, R22 ;  /* 0x00000016e0b07221 */ /* 0x008fe20000010100 */
[----:B----4-:R-:W-:-:S02]  /*0fa0*/  PRMT R15, R16, 0x7632, R15 ;  /* 0x00007632100f7816 */ /* 0x010fc4000000000f */
[----:B------:R-:W-:Y:S02]  /*0fb0*/  SHF.L.U32 R169, R16, 0x10, RZ ;  /* 0x0000001010a97819 */ /* 0x000fe400000006ff */
[----:B0-----:R-:W-:Y:S02]  /*0fc0*/  PRMT R24, R19, 0x7632, R24 ;  /* 0x0000763213187816 */ /* 0x001fe40000000018 */
[----:B------:R-:W-:Y:S01]  /*0fd0*/  SHF.L.U32 R22, R15, 0x10, RZ ;  /* 0x000000100f167819 */ /* 0x000fe200000006ff */
[----:B------:R-:W-:Y:S01]  /*0fe0*/  FMUL.FTZ R16, R44, R169 ;  /* 0x000000a92c107220 */ /* 0x000fe20000410000 */
[----:B-----5:R-:W-:Y:S01]  /*0ff0*/  FMUL.FTZ R11, R3, R12 ;  /* 0x0000000c030b7220 */ /* 0x020fe20000410000 */
[C---:B------:R-:W-:Y:S01]  /*1000*/  FADD.FTZ R14, -R224.reuse, R14 ;  /* 0x0000000ee00e7221 */ /* 0x040fe20000010100 */
[----:B------:R-:W-:Y:S01]  /*1010*/  PRMT R26, R17, 0x7632, R26 ;  /* 0x00007632111a7816 */ /* 0x000fe2000000001a */
        /* <DEDUP_REMOVED lines=8> */
[C---:B------:R-:W-:Y:S01]  /*10a0*/  FMUL.FTZ R13, R3.reuse, R14 ;  /* 0x0000000e030d7220 */ /* 0x040fe20000410000 */
[----:B------:R-:W-:Y:S01]  /*10b0*/  SHF.L.U32 R26, R26, 0x10, RZ ;  /* 0x000000101a1a7819 */ /* 0x000fe200000006ff */
[----:B------:R-:W-:Y:S01]  /*10c0*/  FADD.FTZ R178, -R224, R23 ;  /* 0x00000017e0b27221 */ /* 0x000fe20000010100 */
        /* <DEDUP_REMOVED lines=8> */
[----:B------:R-:W-:Y:S01]  /*1150*/  FADD.FTZ R20, -R224, R20 ;  /* 0x00000014e0147221 */ /* 0x000fe20000010100 */
[----:B------:R-:W-:Y:S01]  /*1160*/  FMUL.FTZ R17, R3, R176 ;  /* 0x000000b003117220 */ /* 0x000fe20000410000 */
[-C--:B------:R-:W-:Y:S01]  /*1170*/  FFMA.FTZ R79, R14, R26.reuse, R79 ;  /* 0x0000001a0e4f7223 */ /* 0x080fe2000001004f */
[----:B------:R-:W-:Y:S01]  /*1180*/  FADD.FTZ R107, R107, R26 ;  /* 0x0000001a6b6b7221 */ /* 0x000fe20000010000 */
[----:B------:R-:W-:Y:S01]  /*1190*/  FMUL.FTZ R21, R47, R26 ;  /* 0x0000001a2f157220 */ /* 0x000fe20000410000 */
[----:B------:R-:W-:Y:S01]  /*11a0*/  FADD.FTZ R26, R23, R18 ;  /* 0x00000012171a7221 */ /* 0x000fe20000010000 */
[----:B------:R-:W-:Y:S01]  /*11b0*/  FFMA.FTZ R23, R13, R18, R24 ;  /* 0x000000120d177223 */ /* 0x000fe20000010018 */
[----:B------:R-:W-:Y:S01]  /*11c0*/  SHF.L.U32 R168, R168, 0x10, RZ ;  /* 0x00000010a8a87819 */ /* 0x000fe200000006ff */
[----:B------:R-:W-:Y:S01]  /*11d0*/  FFMA.FTZ R77, R12, R22, R77 ;  /* 0x000000160c4d7223 */ /* 0x000fe2000001004d */
[----:B------:R-:W-:Y:S01]  /*11e0*/  FADD.FTZ R105, R105, R22 ;  /* 0x0000001669697221 */ /* 0x000fe20000010000 */
[----:B------:R-:W-:Y:S01]  /*11f0*/  FMUL.FTZ R15, R3, R20 ;  /* 0x00000014030f7220 */ /* 0x000fe20000410000 */
[----:B------:R-:W-:Y:S01]  /*1200*/  FADD.FTZ R110, R110, R25 ;  /* 0x000000196e6e7221 */ /* 0x000fe20000010000 */
[-C--:B------:R-:W-:Y:S01]  /*1210*/  FFMA.FTZ R82, R17, R25.reuse, R82 ;  /* 0x0000001911527223 */ /* 0x080fe20000010052 */
[----:B------:R-:W-:Y:S01]  /*1220*/  FMUL.FTZ R22, R50, R25 ;  /* 0x0000001932167220 */ /* 0x000fe20000410000 */
        /* <DEDUP_REMOVED lines=21> */
[----:B------:R-:W-:Y:S01]  /*1380*/  FADD.FTZ R229, R170, R25 ;  /* 0x00000019aae57221 */ /* 0x000fe20000010000 */
[----:B------:R-:W-:-:S07]  /*1390*/  FFMA.FTZ R228, R26, R25, R169 ;  /* 0x000000191ae47223 */ /* 0x000fce00000100a9 */
.L_x_6400:
[----:B------:R-:W-:Y:S05]  /*13a0*/  BSYNC.RECONVERGENT B1 ;  /* 0x0000000000017941 */ /* 0x000fea0003800200 */
.L_x_6399:
        /* <DEDUP_REMOVED lines=20> */
[C---:B---3--:R-:W-:Y:S01]  /*14f0*/  FADD.FTZ R176, -R224.reuse, R176 ;  /* 0x000000b0e0b07221 */ /* 0x048fe20000010100 */
[----:B------:R-:W-:-:S02]  /*1500*/  FADD.FTZ R188, -R224, R171 ;  /* 0x000000abe0bc7221 */ /* 0x000fc40000010100 */
[C---:B0----5:R-:W-:Y:S01]  /*1510*/  FMUL.FTZ R181, R3.reuse, R170 ;  /* 0x000000aa03b57220 */ /* 0x061fe20000410000 */
[C---:B----4-:R-:W-:Y:S02]  /*1520*/  PRMT R168, R172.reuse, 0x7632, R168 ;  /* 0x00007632aca87816 */ /* 0x050fe400000000a8 */
[----:B------:R-:W-:Y:S01]  /*1530*/  SHF.L.U32 R169, R172, 0x10, RZ ;  /* 0x00000010aca97819 */ /* 0x000fe200000006ff */
[C---:B------:R-:W-:Y:S01]  /*1540*/  FMUL.FTZ R27, R3.reuse, R184 ;  /* 0x000000b8031b7220 */ /* 0x040fe20000410000 */
[----:B------:R-:W-:Y:S01]  /*1550*/  SHF.L.U32 R187, R174, 0x10, RZ ;  /* 0x00000010aebb7819 */ /* 0x000fe200000006ff */
[C---:B------:R-:W-:Y:S01]  /*1560*/  FMUL.FTZ R183, R3.reuse, R176 ;  /* 0x000000b003b77220 */ /* 0x040fe20000410000 */
[----:B------:R-:W-:Y:S01]  /*1570*/  SHF.L.U32 R170, R168, 0x10, RZ ;  /* 0x00000010a8aa7819 */ /* 0x000fe200000006ff */
[----:B------:R-:W-:Y:S01]  /*1580*/  FMUL.FTZ R184, R52, R169 ;  /* 0x000000a934b87220 */ /* 0x000fe20000410000 */
        /* <DEDUP_REMOVED lines=17> */
[----:B------:R-:W-:Y:S01]  /*16a0*/  PRMT R185, R174, 0x7632, R185 ;  /* 0x00007632aeb97816 */ /* 0x000fe200000000b9 */
[----:B------:R-:W-:Y:S01]  /*16b0*/  FFMA.FTZ R85, R180, R170, R85 ;  /* 0x000000aab4557223 */ /* 0x000fe20000010055 */
[----:B------:R-:W-:Y:S01]  /*16c0*/  SHF.L.U32 R176, R189, 0x10, RZ ;  /* 0x00000010bdb07819 */ /* 0x000fe200000006ff */
[----:B------:R-:W-:Y:S01]  /*16d0*/  FADD.FTZ R113, R113, R170 ;  /* 0x000000aa71717221 */ /* 0x000fe20000010000 */
[----:B------:R-:W-:Y:S01]  /*16e0*/  FMUL.FTZ R189, R55, R172 ;  /* 0x000000ac37bd7220 */ /* 0x000fe20000410000 */
[----:B------:R-:W-:Y:S01]  /*16f0*/  FADD.FTZ R170, R171, R186 ;  /* 0x000000baabaa7221 */ /* 0x000fe20000010000 */
[----:B------:R-:W-:Y:S01]  /*1700*/  FFMA.FTZ R169, R181, R186, R168 ;  /* 0x000000bab5a97223 */ /* 0x000fe200000100a8 */
[----:B------:R-:W-:Y:S01]  /*1710*/  SHF.L.U32 R174, R185, 0x10, RZ ;  /* 0x00000010b9ae7819 */ /* 0x000fe200000006ff */
[----:B------:R-:W-:Y:S01]  /*1720*/  FADD.FTZ R192, -R224, R177 ;  /* 0x000000b1e0c07221 */ /* 0x000fe20000010100 */
[----:B------:R-:W-:Y:S01]  /*1730*/  FADD.FTZ R171, R170, R189 ;  /* 0x000000bdaaab7221 */ /* 0x000fe20000010000 */
[----:B------:R-:W-:Y:S01]  /*1740*/  FFMA.FTZ R168, R182, R189, R169 ;  /* 0x000000bdb6a87223 */ /* 0x000fe200000100a9 */
[----:B------:R-:W-:Y:S01]  /*1750*/  SHF.L.U32 R175, R175, 0x10, RZ ;  /* 0x00000010afaf7819 */ /* 0x000fe200000006ff */
[C---:B------:R-:W-:Y:S01]  /*1760*/  FADD.FTZ R178, -R224.reuse, R178 ;  /* 0x000000b2e0b27221 */ /* 0x040fe20000010100 */
[----:B------:R-:W-:Y:S01]  /*1770*/  FMUL.FTZ R192, R3, R192 ;  /* 0x000000c003c07220 */ /* 0x000fe20000410000 */
[----:B------:R-:W-:Y:S01]  /*1780*/  FMUL.FTZ R191, R57, R174 ;  /* 0x000000ae39bf7220 */ /* 0x000fe20000410000 */
[----:B------:R-:W-:Y:S01]  /*1790*/  FADD.FTZ R170, R171, R188 ;  /* 0x000000bcabaa7221 */ /* 0x000fe20000010000 */
[----:B------:R-:W-:Y:S01]  /*17a0*/  FFMA.FTZ R169, R183, R188, R168 ;  /* 0x000000bcb7a97223 */ /* 0x000fe200000100a8 */
        /* <DEDUP_REMOVED lines=20> */
[----:B------:R-:W-:-:S07]  /*18f0*/  FFMA.FTZ R228, R194, R193, R169 ;  /* 0x000000c1c2e47223 */ /* 0x000fce00000100a9 */
.L_x_6402:
[----:B------:R-:W-:Y:S05]  /*1900*/  BSYNC.RECONVERGENT B1 ;  /* 0x0000000000017941 */ /* 0x000fea0003800200 */
.L_x_6401:
        /* <DEDUP_REMOVED lines=16> */
[C---:B0-----:R-:W-:Y:S01]  /*1a10*/  FADD.FTZ R198, -R224.reuse, R171 ;  /* 0x000000abe0c67221 */ /* 0x041fe20000010100 */
[C---:B------:R-:W-:Y:S01]  /*1a20*/  FADD.FTZ R168, -R224.reuse, R168 ;  /* 0x000000a8e0a87221 */ /* 0x040fe20000010100 */
[C---:B---3--:R-:W-:Y:S01]  /*1a30*/  FADD.FTZ R202, -R224.reuse, R172 ;  /* 0x000000ace0ca7221 */ /* 0x048fe20000010100 */
[C---:B-1---5:R-:W-:Y:S01]  /*1a40*/  FMUL.FTZ R197, R3.reuse, R170 ;  /* 0x000000aa03c57220 */ /* 0x062fe20000410000 */
[----:B------:R-:W-:Y:S01]  /*1a50*/  FADD.FTZ R204, -R224, R173 ;  /* 0x000000ade0cc7221 */ /* 0x000fe20000010100 */
[C---:B------:R-:W-:Y:S01]  /*1a60*/  FMUL.FTZ R195, R3.reuse, R168 ;  /* 0x000000a803c37220 */ /* 0x040fe20000410000 */
[C---:B------:R-:W-:Y:S01]  /*1a70*/  FMUL.FTZ R199, R3.reuse, R202 ;  /* 0x000000ca03c77220 */ /* 0x040fe20000410000 */
[C---:B----4-:R-:W-:Y:S01]  /*1a80*/  PRMT R169, R176.reuse, 0x7632, R169 ;  /* 0x00007632b0a97816 */ /* 0x050fe200000000a9 */
[C---:B------:R-:W-:Y:S01]  /*1a90*/  FMUL.FTZ R196, R3.reuse, R200 ;  /* 0x000000c803c47220 */ /* 0x040fe20000410000 */
[----:B------:R-:W-:Y:S01]  /*1aa0*/  SHF.L.U32 R171, R176, 0x10, RZ ;  /* 0x00000010b0ab7819 */ /* 0x000fe200000006ff */
[----:B------:R-:W-:Y:S01]  /*1ab0*/  FMUL.FTZ R200, R3, R204 ;  /* 0x000000cc03c87220 */ /* 0x000fe20000410000 */
[----:B------:R-:W-:Y:S01]  /*1ac0*/  SHF.L.U32 R170, R169, 0x10, RZ ;  /* 0x00000010a9aa7819 */ /* 0x000fe200000006ff */
[----:B------:R-:W-:Y:S01]  /*1ad0*/  FADD.FTZ R174, -R224, R174 ;  /* 0x000000aee0ae7221 */ /* 0x000fe20000010100 */
[C---:B------:R-:W-:Y:S01]  /*1ae0*/  PRMT R172, R177.reuse, 0x7632, R172 ;  /* 0x00007632b1ac7816 */ /* 0x040fe200000000ac */
[-C--:B------:R-:W-:Y:S01]  /*1af0*/  FMUL.FTZ R202, R60, R171.reuse ;  /* 0x000000ab3cca7220 */ /* 0x080fe20000410000 */
[----:B------:R-:W-:Y:S01]  /*1b00*/  SHF.L.U32 R177, R177, 0x10, RZ ;  /* 0x00000010b1b17819 */ /* 0x000fe200000006ff */
[----:B------:R-:W-:Y:S01]  /*1b10*/  FMUL.FTZ R203, R61, R170 ;  /* 0x000000aa3dcb7220 */ /* 0x000fe20000410000 */
[----:B------:R-:W-:Y:S01]  /*1b20*/  FADD.FTZ R124, R124, R171 ;  /* 0x000000ab7c7c7221 */ /* 0x000fe20000010000 */
[----:B------:R-:W-:Y:S01]  /*1b30*/  FADD.FTZ R168, R229, R202 ;  /* 0x000000cae5a87221 */ /* 0x000fe20000010000 */
[C---:B------:R-:W-:Y:S01]  /*1b40*/  FFMA.FTZ R169, R195.reuse, R202, R228 ;  /* 0x000000cac3a97223 */ /* 0x040fe200000100e4 */
[----:B------:R-:W-:Y:S01]  /*1b50*/  FFMA.FTZ R120, R195, R171, R120 ;  /* 0x000000abc3787223 */ /* 0x000fe20000010078 */
[----:B------:R-:W-:Y:S01]  /*1b60*/  SHF.L.U32 R172, R172, 0x10, RZ ;  /* 0x00000010acac7819 */ /* 0x000fe200000006ff */
[----:B------:R-:W-:Y:S01]  /*1b70*/  FADD.FTZ R171, R168, R203 ;  /* 0x000000cba8ab7221 */ /* 0x000fe20000010000 */
[----:B------:R-:W-:Y:S01]  /*1b80*/  FMUL.FTZ R204, R62, R177 ;  /* 0x000000b13ecc7220 */ /* 0x000fe20000410000 */
[----:B------:R-:W-:Y:S01]  /*1b90*/  FFMA.FTZ R168, R196, R203, R169 ;  /* 0x000000cbc4a87223 */ /* 0x000fe200000100a9 */
[----:B------:R-:W-:Y:S01]  /*1ba0*/  FADD.FTZ R210, -R224, R175 ;  /* 0x000000afe0d27221 */ /* 0x000fe20000010100 */
[----:B------:R-:W-:Y:S01]  /*1bb0*/  PRMT R173, R178, 0x7632, R173 ;  /* 0x00007632b2ad7816 */ /* 0x000fe200000000ad */
[----:B------:R-:W-:Y:S01]  /*1bc0*/  FFMA.FTZ R121, R196, R170, R121 ;  /* 0x000000aac4797223 */ /* 0x000fe20000010079 */
[----:B------:R-:W-:Y:S01]  /*1bd0*/  SHF.L.U32 R175, R178, 0x10, RZ ;  /* 0x00000010b2af7819 */ /* 0x000fe200000006ff */
[----:B------:R-:W-:Y:S01]  /*1be0*/  FADD.FTZ R125, R125, R170 ;  /* 0x000000aa7d7d7221 */ /* 0x000fe20000010000 */
[----:B------:R-:W-:Y:S01]  /*1bf0*/  FMUL.FTZ R198, R3, R198 ;  /* 0x000000c603c67220 */ /* 0x000fe20000410000 */
[----:B------:R-:W-:Y:S01]  /*1c00*/  FMUL.FTZ R205, R63, R172 ;  /* 0x000000ac3fcd7220 */ /* 0x000fe20000410000 */
[----:B------:R-:W-:Y:S01]  /*1c10*/  FADD.FTZ R170, R171, R204 ;  /* 0x000000ccabaa7221 */ /* 0x000fe20000010000 */
[----:B------:R-:W-:Y:S01]  /*1c20*/  FFMA.FTZ R169, R197, R204, R168 ;  /* 0x000000ccc5a97223 */ /* 0x000fe200000100a8 */
[----:B------:R-:W-:Y:S01]  /*1c30*/  FMUL.FTZ R201, R3, R174 ;  /* 0x000000ae03c97220 */ /* 0x000fe20000410000 */
[----:B------:R-:W-:Y:S01]  /*1c40*/  SHF.L.U32 R174, R173, 0x10, RZ ;  /* 0x00000010adae7819 */ /* 0x000fe200000006ff */
        /* <DEDUP_REMOVED lines=31> */
.L_x_6396:
        /* <DEDUP_REMOVED lines=33> */
.L_x_6403:
[----:B----4-:R-:W-:Y:S05]  /*2050*/  BSYNC.RECONVERGENT B0 ;  /* 0x0000000000007941 */ /* 0x010fea0003800200 */
.L_x_6395:
        /* <DEDUP_REMOVED lines=31> */
.L_x_6405:
[----:B------:R-:W-:Y:S05]  /*2250*/  BSYNC.RECONVERGENT B0 ;  /* 0x0000000000007941 */ /* 0x000fea0003800200 */
.L_x_6404:
        /* <DEDUP_REMOVED lines=49> */
.L_x_6410:
        /* <DEDUP_REMOVED lines=9> */
.L_x_6411:
        /* <DEDUP_REMOVED lines=9> */
.L_x_6412:
        /* <DEDUP_REMOVED lines=9> */
.L_x_6413:
        /* <DEDUP_REMOVED lines=9> */
.L_x_6414:
        /* <DEDUP_REMOVED lines=9> */
.L_x_6415:
        /* <DEDUP_REMOVED lines=9> */
.L_x_6416:
        /* <DEDUP_REMOVED lines=10> */
.L_x_6409:
        /* <DEDUP_REMOVED lines=18> */
[----:B------:R-:W-:Y:S01]  /*2a90*/  ISETP.GT.AND P0, PT, R4, RZ, PT ;  /* 0x000000ff0400720c */ /* 0x000fe20003f04270 */
        /* <DEDUP_REMOVED lines=23> */
.L_x_6418:
        /* <DEDUP_REMOVED lines=9> */
.L_x_6419:
        /* <DEDUP_REMOVED lines=9> */
.L_x_6420:
        /* <DEDUP_REMOVED lines=9> */
.L_x_6421:
        /* <DEDUP_REMOVED lines=9> */
.L_x_6422:
        /* <DEDUP_REMOVED lines=9> */
.L_x_6423:
        /* <DEDUP_REMOVED lines=9> */
.L_x_6424:
[----:B------:R-:W-:Y:S05]  /*2f70*/  @!P3 BRA `(.L_x_6417) ;  /* 0x000000080028b947 */ /* 0x000fea0003800000 */
[----:B------:R-:W-:-:S05]  /*2f80*/  FMUL.FTZ R168, R163, UR15 ;  /* 0x0000000fa3a87c20 */ /* 0x000fca0008410000 */
[----:B------:R-:W-:-:S04]  /*2f90*/  F2FP.BF16.F32.PACK_AB R168, RZ, R168 ;  /* 0x000000a8ffa8723e */ /* 0x000fc800000010ff */
[----:B------:R-:W-:Y:S01]  /*2fa0*/  PRMT R167, R167, 0x5410, R168 ;  /* 0x00005410a7a77816 */ /* 0x000fe200000000a8 */
[----:B------:R-:W-:Y:S06]  /*2fb0*/  BRA `(.L_x_6417) ;  /* 0x0000000800187947 */ /* 0x000fec0003800000 */
.L_x_6408:
        /* <DEDUP_REMOVED lines=25> */
[----:B------:R-:W-:Y:S01]  /*3150*/  @P1 FFMA.FTZ R170, R3, R172, R138 ;  /* 0x000000ac03aa1223 */ /* 0x000fe2000001008a */
        /* <DEDUP_REMOVED lines=44> */
.L_x_6425:
        /* <DEDUP_REMOVED lines=11> */
[C---:B------:R-:W-:Y:S01]  /*34d0*/  @P1 FFMA.FTZ R162, R3.reuse, R92, R142 ;  /* 0x0000005c03a21223 */ /* 0x040fe2000001008e */
[----:B------:R-:W-:Y:S01]  /*34e0*/  MOV R92, R136 ;  /* 0x00000088005c7202 */ /* 0x000fe20000000f00 */
[----:B------:R-:W-:Y:S01]  /*34f0*/  @P1 FFMA.FTZ R92, R3, R160, R136 ;  /* 0x000000a0035c1223 */ /* 0x000fe20000010088 */
[-CC-:B------:R-:W-:Y:S01]  /*3500*/  @P1 FFMA.FTZ R161, R222, R2.reuse, R175.reuse ;  /* 0x00000002dea11223 */ /* 0x180fe200000100af */
[-CC-:B------:R-:W-:Y:S01]  /*3510*/  @P1 FFMA.FTZ R177, R218, R2.reuse, R175.reuse ;  /* 0x00000002dab11223 */ /* 0x180fe200000100af */
[----:B------:R-:W2:Y:S01]  /*3520*/  @P3 LDC R95, c[0x0][0x40c] ;  /* 0x00010300ff5f3b82 */ /* 0x000ea20000000800 */
[-CC-:B------:R-:W-:Y:S01]  /*3530*/  @P1 FFMA.FTZ R172, R221, R2.reuse, R175.reuse ;  /* 0x00000002ddac1223 */ /* 0x180fe200000100af */
[-C--:B------:R-:W-:Y:S01]  /*3540*/  @P1 FFMA.FTZ R224, R217, R2.reuse, R175 ;  /* 0x00000002d9e01223 */ /* 0x080fe200000100af */
[----:B------:R-:W-:Y:S01]  /*3550*/  @P1 FADD.FTZ R160, R220, -R161 ;  /* 0x800000a1dca01221 */ /* 0x000fe20000010000 */
[----:B------:R-:W-:Y:S01]  /*3560*/  @P1 FADD.FTZ R174, R216, -R177 ;  /* 0x800000b1d8ae1221 */ /* 0x000fe20000010000 */
[----:B------:R-:W-:Y:S01]  /*3570*/  @P1 FFMA.FTZ R227, R214, R2, R175 ;  /* 0x00000002d6e31223 */ /* 0x000fe200000100af */
[----:B------:R-:W-:Y:S01]  /*3580*/  @P1 FADD.FTZ R172, R219, -R172 ;  /* 0x800000acdbac1221 */ /* 0x000fe20000010000 */
[----:B------:R-:W-:Y:S01]  /*3590*/  @P1 FADD.FTZ R177, R215, -R224 ;  /* 0x800000e0d7b11221 */ /* 0x000fe20000010000 */
[----:B------:R-:W3:Y:S01]  /*35a0*/  @P3 LDC R170, c[0x0][0x40c] ;  /* 0x00010300ffaa3b82 */ /* 0x000ee20000000800 */
[----:B0-----:R-:W-:Y:S01]  /*35b0*/  @P3 FMUL.FTZ R94, R163, R168 ;  /* 0x000000a8a35e3220 */ /* 0x001fe20000410000 */
[----:B------:R-:W-:Y:S01]  /*35c0*/  @P1 FADD.FTZ R224, R212, -R227 ;  /* 0x800000e3d4e01221 */ /* 0x000fe20000010000 */
[----:B------:R-:W-:-:S03]  /*35d0*/  MOV R161, R141 ;  /* 0x0000008d00a17202 */ /* 0x000fc60000000f00 */
[----:B------:R-:W-:Y:S01]  /*35e0*/  @P3 F2FP.BF16.F32.PACK_AB R176, RZ, R94 ;  /* 0x0000005effb0323e */ /* 0x000fe200000010ff */
[----:B------:R-:W-:Y:S01]  /*35f0*/  @P1 FFMA.FTZ R161, R3, R224, R141 ;  /* 0x000000e003a11223 */ /* 0x000fe2000001008d */
[----:B------:R-:W0:Y:S01]  /*3600*/  @P3 LDC R171, c[0x0][0x40c] ;  /* 0x00010300ffab3b82 */ /* 0x000e220000000800 */
[----:B-1----:R-:W-:-:S05]  /*3610*/  @P3 FMUL.FTZ R93, R162, R93 ;  /* 0x0000005da25d3220 */ /* 0x002fca0000410000 */
[----:B------:R-:W-:Y:S02]  /*3620*/  @P3 F2FP.BF16.F32.PACK_AB R169, RZ, R93 ;  /* 0x0000005dffa9323e */ /* 0x000fe400000010ff */
[----:B------:R-:W1:Y:S01]  /*3630*/  @P3 LDC R179, c[0x0][0x40c] ;  /* 0x00010300ffb33b82 */ /* 0x000e620000000800 */
[----:B--2---:R-:W-:Y:S01]  /*3640*/  @P3 FMUL.FTZ R94, R92, R95 ;  /* 0x0000005f5c5e3220 */ /* 0x004fe20000410000 */
[----:B------:R-:W-:Y:S01]  /*3650*/  MOV R93, R137 ;  /* 0x00000089005d7202 */ /* 0x000fe20000000f00 */
[C---:B------:R-:W-:Y:S01]  /*3660*/  @P1 FFMA.FTZ R93, R3.reuse, R160, R137 ;  /* 0x000000a0035d1223 */ /* 0x040fe20000010089 */
[----:B------:R-:W-:Y:S01]  /*3670*/  MOV R160, R140 ;  /* 0x0000008c00a07202 */ /* 0x000fe20000000f00 */
[C---:B------:R-:W-:Y:S01]  /*3680*/  @P1 FFMA.FTZ R160, R3.reuse, R177, R140 ;  /* 0x000000b103a01223 */ /* 0x040fe2000001008c */
[----:B------:R-:W-:Y:S02]  /*3690*/  @P3 F2FP.BF16.F32.PACK_AB R168, RZ, R94 ;  /* 0x0000005effa8323e */ /* 0x000fe400000010ff */
[----:B------:R-:W2:Y:S01]  /*36a0*/  @P3 LDC R178, c[0x0][0x40c] ;  /* 0x00010300ffb23b82 */ /* 0x000ea20000000800 */
[----:B------:R-:W-:Y:S01]  /*36b0*/  MOV R94, R138 ;  /* 0x0000008a005e7202 */ /* 0x000fe20000000f00 */
[----:B------:R-:W-:Y:S01]  /*36c0*/  @P1 FFMA.FTZ R94, R3, R172, R138 ;  /* 0x000000ac035e1223 */ /* 0x000fe2000001008a */
[----:B------:R-:W-:Y:S01]  /*36d0*/  @P3 PRMT R167, R169, 0x7610, R167 ;  /* 0x00007610a9a73816 */ /* 0x000fe200000000a7 */
[----:B---3--:R-:W-:Y:S01]  /*36e0*/  @P3 FMUL.FTZ R169, R93, R170 ;  /* 0x000000aa5da93220 */ /* 0x008fe20000410000 */
[----:B------:R-:W-:Y:S01]  /*36f0*/  MOV R95, R139 ;  /* 0x0000008b005f7202 */ /* 0x000fe20000000f00 */
[----:B------:R-:W-:Y:S01]  /*3700*/  @P1 FFMA.FTZ R95, R3, R174, R139 ;  /* 0x000000ae035f1223 */ /* 0x000fe2000001008b */
[----:B------:R-:W-:Y:S01]  /*3710*/  @P3 PRMT R164, R168, 0x7610, R164 ;  /* 0x00007610a8a43816 */ /* 0x000fe200000000a4 */
[----:B------:R-:W3:Y:S01]  /*3720*/  @P3 LDC R226, c[0x0][0x40c] ;  /* 0x00010300ffe23b82 */ /* 0x000ee20000000800 */
[----:B0-----:R-:W-:Y:S01]  /*3730*/  @P3 FMUL.FTZ R170, R94, R171 ;  /* 0x000000ab5eaa3220 */ /* 0x001fe20000410000 */
[----:B------:R-:W-:-:S02]  /*3740*/  @P3 F2FP.BF16.F32.PACK_AB R169, RZ, R169 ;  /* 0x000000a9ffa9323e */ /* 0x000fc400000010ff */
[----:B------:R-:W-:Y:S02]  /*3750*/  @P3 PRMT R167, R167, 0x5410, R176 ;  /* 0x00005410a7a73816 */ /* 0x000fe400000000b0 */
        /* <DEDUP_REMOVED lines=12> */
.L_x_6417:
        /* <DEDUP_REMOVED lines=11> */
.L_x_6407:
[----:B------:R-:W-:Y:S05]  /*38d0*/  BSYNC.RECONVERGENT B0 ;  /* 0x0000000000007941 */ /* 0x000fea0003800200 */
.L_x_6406:
        /* <DEDUP_REMOVED lines=30> */
[----:B------:R-:W-:Y:S01]  /*3ac0*/  MOV R160, R148 ;  /* 0x0000009400a07202 */ /* 0x000fe20000000f00 */
[----:B------:R-:W-:Y:S01]  /*3ad0*/  @P1 FADD.FTZ R170, R21, -R170 ;  /* 0x800000aa15aa1221 */ /* 0x000fe20000010000 */
        /* <DEDUP_REMOVED lines=20> */
[----:B--2---:R-:W-:Y:S01]  /*3c20*/  @P3 FMUL.FTZ R169, R94, R177 ;  /* 0x000000b15ea93220 */ /* 0x004fe20000410000 */
[----:B------:R-:W-:Y:S01]  /*3c30*/  @P3 PRMT R164, R164, 0x5410, R168 ;  /* 0x00005410a4a43816 */ /* 0x000fe200000000a8 */
[----:B------:R-:W-:Y:S02]  /*3c40*/  @P1 FFMA.FTZ R161, R3, R172, R149 ;  /* 0x000000ac03a11223 */ /* 0x000fe40000010095 */
        /* <DEDUP_REMOVED lines=21> */
.L_x_6429:
        /* <DEDUP_REMOVED lines=65> */
.L_x_6428:
        /* <DEDUP_REMOVED lines=46> */
.L_x_6432:
        /* <DEDUP_REMOVED lines=9> */
.L_x_6433:
        /* <DEDUP_REMOVED lines=9> */
.L_x_6434:
        /* <DEDUP_REMOVED lines=9> */
.L_x_6435:
        /* <DEDUP_REMOVED lines=9> */
.L_x_6436:
        /* <DEDUP_REMOVED lines=9> */
.L_x_6437:
        /* <DEDUP_REMOVED lines=9> */
.L_x_6438:
[----:B------:R-:W-:Y:S05]  /*47f0*/  @!P3 BRA `(.L_x_6430) ;  /* 0x000000040030b947 */ /* 0x000fea0003800000 */
[----:B------:R-:W-:-:S05]  /*4800*/  FMUL.FTZ R168, R163, UR15 ;  /* 0x0000000fa3a87c20 */ /* 0x000fca0008410000 */
[----:B------:R-:W-:-:S04]  /*4810*/  F2FP.BF16.F32.PACK_AB R168, RZ, R168 ;  /* 0x000000a8ffa8723e */ /* 0x000fc800000010ff */
[----:B------:R-:W-:Y:S01]  /*4820*/  PRMT R167, R167, 0x5410, R168 ;  /* 0x00005410a7a77816 */ /* 0x000fe200000000a8 */
[----:B------:R-:W-:Y:S06]  /*4830*/  BRA `(.L_x_6430) ;  /* 0x0000000400207947 */ /* 0x000fec0003800000 */
.L_x_6431:
        /* <DEDUP_REMOVED lines=9> */
.L_x_6439:
        /* <DEDUP_REMOVED lines=9> */
.L_x_6440:
        /* <DEDUP_REMOVED lines=9> */
.L_x_6441:
        /* <DEDUP_REMOVED lines=9> */
.L_x_6442:
        /* <DEDUP_REMOVED lines=9> */
.L_x_6443:
        /* <DEDUP_REMOVED lines=9> */
.L_x_6444:
        /* <DEDUP_REMOVED lines=9> */
.L_x_6445:
        /* <DEDUP_REMOVED lines=9> */
.L_x_6430:
        /* <DEDUP_REMOVED lines=9> */
.L_x_6427:
[----:B------:R-:W-:Y:S05]  /*4d50*/  BSYNC.RECONVERGENT B0 ;  /* 0x0000000000007941 */ /* 0x000fea0003800200 */
.L_x_6426:
        /* <DEDUP_REMOVED lines=76> */
.L_x_6449:
        /* <DEDUP_REMOVED lines=65> */
.L_x_6448:
        /* <DEDUP_REMOVED lines=46> */
.L_x_6452:
        /* <DEDUP_REMOVED lines=9> */
.L_x_6453:
        /* <DEDUP_REMOVED lines=9> */
.L_x_6454:
        /* <DEDUP_REMOVED lines=9> */
.L_x_6455:
        /* <DEDUP_REMOVED lines=9> */
.L_x_6456:
        /* <DEDUP_REMOVED lines=9> */
.L_x_6457:
        /* <DEDUP_REMOVED lines=9> */
.L_x_6458:
[----:B------:R-:W-:Y:S05]  /*5c70*/  @!P3 BRA `(.L_x_6450) ;  /* 0x000000040030b947 */ /* 0x000fea0003800000 */
[----:B------:R-:W-:-:S05]  /*5c80*/  FMUL.FTZ R168, R163, UR15 ;  /* 0x0000000fa3a87c20 */ /* 0x000fca0008410000 */
[----:B------:R-:W-:-:S04]  /*5c90*/  F2FP.BF16.F32.PACK_AB R168, RZ, R168 ;  /* 0x000000a8ffa8723e */ /* 0x000fc800000010ff */
[----:B------:R-:W-:Y:S01]  /*5ca0*/  PRMT R167, R167, 0x5410, R168 ;  /* 0x00005410a7a77816 */ /* 0x000fe200000000a8 */
[----:B------:R-:W-:Y:S06]  /*5cb0*/  BRA `(.L_x_6450) ;  /* 0x0000000400207947 */ /* 0x000fec0003800000 */
.L_x_6451:
        /* <DEDUP_REMOVED lines=9> */
.L_x_6459:
        /* <DEDUP_REMOVED lines=9> */
.L_x_6460:
        /* <DEDUP_REMOVED lines=9> */
.L_x_6461:
        /* <DEDUP_REMOVED lines=9> */
.L_x_6462:
        /* <DEDUP_REMOVED lines=9> */
.L_x_6463:
        /* <DEDUP_REMOVED lines=9> */
.L_x_6464:
        /* <DEDUP_REMOVED lines=9> */
.L_x_6465:
        /* <DEDUP_REMOVED lines=9> */
.L_x_6450:
        /* <DEDUP_REMOVED lines=9> */
.L_x_6447:
[----:B------:R-:W-:Y:S05]  /*61d0*/  BSYNC.RECONVERGENT B0 ;  /* 0x0000000000007941 */ /* 0x000fea0003800200 */
.L_x_6446:
        /* <DEDUP_REMOVED lines=14> */
[-C--:B------:R-:W-:Y:S01]  /*62c0*/  @P1 FFMA.FTZ R94, R210, R2.reuse, R175 ;  /* 0x00000002d25e1223 */ /* 0x080fe200000100af */
[----:B------:R-:W-:Y:S01]  /*62d0*/  @P1 FADD.FTZ R95, R202, -R95 ;  /* 0x8000005fca5f1221 */ /* 0x000fe20000010000 */
[----:B------:R-:W-:Y:S01]  /*62e0*/  @P1 FADD.FTZ R4, R203, -R4 ;  /* 0x80000004cb041221 */ /* 0x000fe20000010000 */
[-CC-:B------:R-:W-:Y:S01]  /*62f0*/  @P1 FFMA.FTZ R161, R197, R2.reuse, R175.reuse ;  /* 0x00000002c5a11223 */ /* 0x180fe200000100af */
[----:B------:R-:W1:Y:S01]  /*6300*/  @P3 LDC R162, c[0x0][0x40c] ;  /* 0x00010300ffa23b82 */ /* 0x000e620000000800 */
[----:B------:R-:W-:Y:S01]  /*6310*/  @P1 FFMA.FTZ R92, R3, R95, R32 ;  /* 0x0000005f035c1223 */ /* 0x000fe20000010020 */
[-CC-:B------:R-:W-:Y:S01]  /*6320*/  @P1 FFMA.FTZ R168, R198, R2.reuse, R175.reuse ;  /* 0x00000002c6a81223 */ /* 0x180fe200000100af */
[-CC-:B------:R-:W-:Y:S01]  /*6330*/  @P1 FFMA.FTZ R163, R199, R2.reuse, R175.reuse ;  /* 0x00000002c7a31223 */ /* 0x180fe200000100af */
[-CC-:B------:R-:W-:Y:S01]  /*6340*/  @P1 FFMA.FTZ R170, R200, R2.reuse, R175.reuse ;  /* 0x00000002c8aa1223 */ /* 0x180fe200000100af */
[----:B------:R-:W-:Y:S01]  /*6350*/  MOV R93, R33 ;  /* 0x00000021005d7202 */ /* 0x000fe20000000f00 */
[----:B------:R-:W-:Y:S01]  /*6360*/  @P1 FFMA.FTZ R175, R201, R2, R175 ;  /* 0x00000002c9af1223 */ /* 0x000fe200000100af */
        /* <DEDUP_REMOVED lines=51> */
.L_x_6469:
        /* <DEDUP_REMOVED lines=65> */
.L_x_6468:
        /* <DEDUP_REMOVED lines=46> */
.L_x_6472:
        /* <DEDUP_REMOVED lines=9> */
.L_x_6473:
        /* <DEDUP_REMOVED lines=9> */
.L_x_6474:
        /* <DEDUP_REMOVED lines=9> */
.L_x_6475:
        /* <DEDUP_REMOVED lines=9> */
.L_x_6476:
        /* <DEDUP_REMOVED lines=9> */
.L_x_6477:
        /* <DEDUP_REMOVED lines=9> */
.L_x_6478:
[----:B------:R-:W-:Y:S05]  /*70f0*/  @!P3 BRA `(.L_x_6470) ;  /* 0x000000040030b947 */ /* 0x000fea0003800000 */
[----:B------:R-:W-:-:S05]  /*7100*/  FMUL.FTZ R2, R163, UR15 ;  /* 0x0000000fa3027c20 */ /* 0x000fca0008410000 */
[----:B------:R-:W-:-:S04]  /*7110*/  F2FP.BF16.F32.PACK_AB R2, RZ, R2 ;  /* 0x00000002ff02723e */ /* 0x000fc800000010ff */
[----:B------:R-:W-:Y:S01]  /*7120*/  PRMT R167, R167, 0x5410, R2 ;  /* 0x00005410a7a77816 */ /* 0x000fe20000000002 */
[----:B------:R-:W-:Y:S06]  /*7130*/  BRA `(.L_x_6470) ;  /* 0x0000000400207947 */ /* 0x000fec0003800000 */
.L_x_6471:
        /* <DEDUP_REMOVED lines=16> */
.L_x_6479:
        /* <DEDUP_REMOVED lines=9> */
.L_x_6480:
        /* <DEDUP_REMOVED lines=9> */
.L_x_6481:
        /* <DEDUP_REMOVED lines=9> */
.L_x_6482:
        /* <DEDUP_REMOVED lines=9> */
.L_x_6483:
        /* <DEDUP_REMOVED lines=9> */
.L_x_6484:
        /* <DEDUP_REMOVED lines=9> */
.L_x_6485:
[----:B------:R-:W-:-:S04]  /*75a0*/  @P3 F2FP.BF16.F32.PACK_AB R168, RZ, R168 ;  /* 0x000000a8ffa8323e */ /* 0x000fc800000010ff */
[----:B------:R-:W-:-:S07]  /*75b0*/  @P3 PRMT R167, R167, 0x5410, R168 ;  /* 0x00005410a7a73816 */ /* 0x000fce00000000a8 */
.L_x_6470:
[----:B------:R-:W0:Y:S08]  /*75c0*/  @P0 LDC.64 R168, c[0x0][0x478] ;  /* 0x00011e00ffa80b82 */ /* 0x000e300000000a00 */
[----:B------:R-:W1:Y:S01]  /*75d0*/  @P3 LDC.64 R2, c[0x0][0x468] ;  /* 0x00011a00ff023b82 */ /* 0x000e620000000a00 */
[----:B0-----:R-:W-:-:S05]  /*75e0*/  @P0 IMAD.WIDE.U32 R168, R0, 0x20, R168 ;  /* 0x0000002000a80825 */ /* 0x001fca00078e00a8 */
[----:B------:R4:W-:Y:S01]  /*75f0*/  @P0 STG.E.128 desc[UR10][R168.64], R92 ;  /* 0x0000005ca8000986 */ /* 0x0009e2000c101d0a */
[----:B-1----:R-:W-:-:S03]  /*7600*/  @P3 IMAD.WIDE.U32 R2, R173, 0x10, R2 ;  /* 0x00000010ad023825 */ /* 0x002fc600078e0002 */
[----:B------:R4:W-:Y:S04]  /*7610*/  @P0 STG.E.128 desc[UR10][R168.64+0x10], R160 ;  /* 0x000010a0a8000986 */ /* 0x0009e8000c101d0a */
[----:B------:R4:W-:Y:S02]  /*7620*/  @P3 STG.E.128 desc[UR10][R2.64], R164 ;  /* 0x000000a402003986 */ /* 0x0009e4000c101d0a */
.L_x_6467:
[----:B------:R-:W-:Y:S05]  /*7630*/  BSYNC.RECONVERGENT B0 ;  /* 0x0000000000007941 */ /* 0x000fea0003800200 */
.L_x_6466:
[----:B----4-:R-:W1:Y:S01]  /*7640*/  LDC.64 R2, c[0x0][0x380] ;  /* 0x0000e000ff027b82 */ /* 0x010e620000000a00 */
[----:B------:R-:W-:Y:S01]  /*7650*/  UPLOP3.LUT UP1, UPT, UPT, UPT, UP1, 0x40, 0x4 ;  /* 0x000000000004789c */ /* 0x000fe20003f2e810 */
[----:B-1----:R-:W-:-:S04]  /*7660*/  IADD3 R5, PT, PT, R5, R2, RZ ;  /* 0x0000000205057210 */ /* 0x002fc80007ffe0ff */
[----:B------:R-:W-:-:S13]  /*7670*/  ISETP.GE.AND P0, PT, R5, R3, PT ;  /* 0x000000030500720c */ /* 0x000fda0003f06270 */
[----:B------:R-:W-:Y:S05]  /*7680*/  @!P0 BRA `(.L_x_6486) ;  /* 0xffffff90000c8947 */ /* 0x000fea000383ffff */
.L_x_6394:
        /* <DEDUP_REMOVED lines=40> */
.L_x_6487:
        /* <DEDUP_REMOVED lines=15> */
.L_x_15660:


//--------------------- .text._ZN10layer_norm13ln_bwd_kernelINS_13Kernel_traitsIf13__nv_bfloat16fS2_fjLj4096ELj1ELj1ELj4ELj16ENS_18Kernel_traits_baseILj4096EfS2_fS2_fjLj128EEEEELb0ELb0ELb1ELb1EEEvNS_9BwdParamsE --------------------------
	.section	.text._ZN10layer_norm13ln_bwd_kernelINS_13Kernel_traitsIf13__nv_bfloat16fS2_fjLj4096ELj1ELj1ELj4ELj16ENS_18Kernel_traits_baseILj4096EfS2_fS2_fjLj128EEEEELb0ELb0ELb1ELb1EEEvNS_9BwdParamsE,"ax",@progbits
	.align	128
        .global         _ZN10layer_norm13ln_bwd_kernelINS_13Kernel_traitsIf13__nv_bfloat16fS2_fjLj4096ELj1ELj1ELj4ELj16ENS_18Kernel_traits_baseILj4096EfS2_fS2_fjLj128EEEEELb0ELb0ELb1ELb1EEEvNS_9BwdParamsE
        .type           _ZN10layer_norm13ln_bwd_kernelINS_13Kernel_traitsIf13__nv_bfloat16fS2_fjLj4096ELj1ELj1ELj4ELj16ENS_18Kernel_traits_baseILj4096EfS2_fS2_fjLj128EEEEELb0ELb0ELb1ELb1EEEvNS_9BwdParamsE,@function
        .size           _ZN10layer_norm13ln_bwd_kernelINS_13Kernel_traitsIf13__nv_bfloat16fS2_fjLj4096ELj1ELj1ELj4ELj16ENS_18Kernel_traits_baseILj4096EfS2_fS2_fjLj128EEEEELb0ELb0ELb1ELb1EEEvNS_9BwdParamsE,(.L_x_15661 - _ZN10layer_norm13ln_bwd_kernelINS_13Kernel_traitsIf13__nv_bfloat16fS2_fjLj4096ELj1ELj1ELj4ELj16ENS_18Kernel_traits_baseILj4096EfS2_fS2_fjLj128EEEEELb0ELb0ELb1ELb1EEEvNS_9BwdParamsE)
        .other          _ZN10layer_norm13ln_bwd_kernelINS_13Kernel_traitsIf13__nv_bfloat16fS2_fjLj4096ELj1ELj1ELj4ELj16ENS_18Kernel_traits_baseILj4096EfS2_fS2_fjLj128EEEEELb0ELb0ELb1ELb1EEEvNS_9BwdParamsE,@"STO_CUDA_ENTRY STV_DEFAULT"
_ZN10layer_norm13ln_bwd_kernelINS_13Kernel_traitsIf13__nv_bfloat16fS2_fjLj4096ELj1ELj1ELj4ELj16ENS_18Kernel_traits_baseILj4096EfS2_fS2_fjLj128EEEEELb0ELb0ELb1ELb1EEEvNS_9BwdParamsE:
.text._ZN10layer_norm13ln_bwd_kernelINS_13Kernel_traitsIf13__nv_bfloat16fS2_fjLj4096ELj1ELj1ELj4ELj16ENS_18Kernel_traits_baseILj4096EfS2_fS2_fjLj128EEEEELb0ELb0ELb1ELb1EEEvNS_9BwdParamsE:
        /* <DEDUP_REMOVED lines=58> */
.L_x_6565:
[----:B------:R-:W1:Y:S08]  /*03a0*/  LDC.64 R176, c[0x0][0x3f8] ;  /* 0x0000fe00ffb07b82 */ /* 0x000e700000000a00 */
[----:B------:R-:W2:Y:S08]  /*03b0*/  LDC.64 R172, c[0x0][0x3c8] ;  /* 0x0000f200ffac7b82 */ /* 0x000eb00000000a00 */
[----:B------:R-:W3:Y:S01]  /*03c0*/  LDC.64 R174, c[0x0][0x3f0] ;  /* 0x0000fc00ffae7b82 */ /* 0x000ee20000000a00 */
[----:B-1----:R-:W-:-:S05]  /*03d0*/  IMAD.WIDE R176, R0, 0x4, R176 ;  /* 0x0000000400b07825 */ /* 0x002fca00078e02b0 */
[----:B------:R-:W4:Y:S01]  /*03e0*/  LDG.E R214, desc[UR12][R176.64] ;  /* 0x0000000cb0d67981 */ /* 0x000f22000c1e1900 */
[----:B--2---:R-:W-:-:S05]  /*03f0*/  IMAD.WIDE R172, R0, 0x4, R172 ;  /* 0x0000000400ac7825 */ /* 0x004fca00078e02ac */
[----:B-----5:R1:W5:Y:S01]  /*0400*/  LDG.E R215, desc[UR12][R172.64] ;  /* 0x0000000cacd77981 */ /* 0x020362000c1e1900 */
[----:B---3--:R-:W-:-:S05]  /*0410*/  IMAD.WIDE R174, R0, 0x4, R174 ;  /* 0x0000000400ae7825 */ /* 0x008fca00078e02ae */
[----:B0-----:R1:W5:Y:S01]  /*0420*/  LDG.E R217, desc[UR12][R174.64] ;  /* 0x0000000caed97981 */ /* 0x001362000c1e1900 */
[----:B------:R-:W-:Y:S02]  /*0430*/  MOV R216, RZ ;  /* 0x000000ff00d87202 */ /* 0x000fe40000000f00 */
[----:B------:R-:W-:Y:S02]  /*0440*/  MOV R218, RZ ;  /* 0x000000ff00da7202 */ /* 0x000fe40000000f00 */
[----:B----4-:R-:W-:-:S13]  /*0450*/  ISETP.GE.AND P2, PT, R214, 0x1, PT ;  /* 0x00000001d600780c */ /* 0x010fda0003f46270 */
[----:B-1----:R-:W-:Y:S05]  /*0460*/  @!P2 BRA `(.L_x_6489) ;  /* 0x00000014003ca947 */ /* 0x002fea0003800000 */
[----:B------:R-:W0:Y:S01]  /*0470*/  S2R R8, SR_TID.X ;  /* 0x0000000000087919 */ /* 0x000e220000002100 */
[----:B------:R-:W1:Y:S01]  /*0480*/  LDC.64 R192, c[0x0][0x3a8] ;  /* 0x0000ea00ffc07b82 */ /* 0x000e620000000a00 */
[----:B------:R-:W-:Y:S01]  /*0490*/  IADD3 R5, PT, PT, R214, -0x1, RZ ;  /* 0xffffffffd6057810 */ /* 0x000fe20007ffe0ff */
[----:B------:R-:W-:-:S04]  /*04a0*/  IMAD R4, R0, UR14, RZ ;  /* 0x0000000e00047c24 */ /* 0x000fc8000f8e02ff */
[----:B------:R-:W-:Y:S01]  /*04b0*/  IMAD R6, R5, UR14, RZ ;  /* 0x0000000e05067c24 */ /* 0x000fe2000f8e02ff */
[----:B------:R-:W-:Y:S01]  /*04c0*/  SHF.R.S32.HI R5, RZ, 0x1f, R4 ;  /* 0x0000001fff057819 */ /* 0x000fe20000011404 */
[----:B------:R-:W2:Y:S03]  /*04d0*/  LDC.64 R2, c[0x0][0x3c0] ;  /* 0x0000f000ff027b82 */ /* 0x000ea60000000a00 */
[----:B------:R-:W-:Y:S02]  /*04e0*/  LEA.HI R5, R5, R4, RZ, 0x3 ;  /* 0x0000000405057211 */ /* 0x000fe400078f18ff */
[----:B------:R-:W-:-:S03]  /*04f0*/  SHF.R.S32.HI R7, RZ, 0x1f, R6 ;  /* 0x0000001fff077819 */ /* 0x000fc60000011406 */
[----:B------:R-:W3:Y:S01]  /*0500*/  LDC.64 R16, c[0x0][0x428] ;  /* 0x00010a00ff107b82 */ /* 0x000ee20000000a00 */
[----:B------:R-:W-:Y:S02]  /*0510*/  LEA.HI R7, R7, R6, RZ, 0x3 ;  /* 0x0000000607077211 */ /* 0x000fe400078f18ff */
[-C--:B0-----:R-:W-:Y:S01]  /*0520*/  LEA.HI.SX32 R205, R5, R8.reuse, 0x1d ;  /* 0x0000000805cd7211 */ /* 0x081fe200078feaff */
[----:B--2---:R-:W-:Y:S01]  /*0530*/  IMAD.WIDE R2, R0, 0x4, R2 ;  /* 0x0000000400027825 */ /* 0x004fe200078e0202 */
[----:B------:R-:W-:-:S03]  /*0540*/  LEA.HI.SX32 R13, R7, R8, 0x1d ;  /* 0x00000008070d7211 */ /* 0x000fc600078feaff */
[C---:B-1----:R-:W-:Y:S01]  /*0550*/  IMAD.WIDE.U32 R4, R205.reuse, 0x20, R192 ;  /* 0x00000020cd047825 */ /* 0x042fe200078e00c0 */
[----:B------:R-:W-:Y:S01]  /*0560*/  IADD3 R201, PT, PT, R205, 0x80, RZ ;  /* 0x00000080cdc97810 */ /* 0x000fe20007ffe0ff */
[----:B------:R-:W2:Y:S01]  /*0570*/  LDG.E R200, desc[UR12][R2.64] ;  /* 0x0000000c02c87981 */ /* 0x000ea2000c1e1900 */
[C---:B------:R-:W-:Y:S01]  /*0580*/  IADD3 R173, PT, PT, R13.reuse, 0x80, RZ ;  /* 0x000000800dad7810 */ /* 0x040fe20007ffe0ff */
[----:B---3--:R-:W-:Y:S01]  /*0590*/  IMAD.WIDE.U32 R184, R13, 0x10, R16 ;  /* 0x000000100db87825 */ /* 0x008fe200078e0010 */
[----:B------:R-:W-:Y:S01]  /*05a0*/  IADD3 R203, PT, PT, R205, 0x100, RZ ;  /* 0x00000100cdcb7810 */ /* 0x000fe20007ffe0ff */
[----:B------:R-:W3:Y:S04]  /*05b0*/  LDG.E.128 R188, desc[UR12][R4.64] ;  /* 0x0000000c04bc7981 */ /* 0x000ee8000c1e1d00 */
[----:B------:R0:W4:Y:S01]  /*05c0*/  LDG.E.128 R180, desc[UR12][R4.64+0x10] ;  /* 0x0000100c04b47981 */ /* 0x000122000c1e1d00 */
[----:B------:R-:W-:Y:S01]  /*05d0*/  IMAD.WIDE.U32 R6, R201, 0x20, R192 ;  /* 0x00000020c9067825 */ /* 0x000fe200078e00c0 */
[----:B------:R-:W-:-:S02]  /*05e0*/  IADD3 R207, PT, PT, R205, 0x180, RZ ;  /* 0x00000180cdcf7810 */ /* 0x000fc40007ffe0ff */
[----:B------:R-:W4:Y:S01]  /*05f0*/  LDG.E.128 R184, desc[UR12][R184.64] ;  /* 0x0000000cb8b87981 */ /* 0x000f22000c1e1d00 */
[----:B------:R-:W-:Y:S01]  /*0600*/  IMAD.WIDE.U32 R172, R173, 0x10, R16 ;  /* 0x00000010adac7825 */ /* 0x000fe200078e0010 */
[C---:B------:R-:W-:Y:S02]  /*0610*/  IADD3 R21, PT, PT, R13.reuse, 0x100, RZ ;  /* 0x000001000d157810 */ /* 0x040fe40007ffe0ff */
[----:B------:R-:W4:Y:S01]  /*0620*/  LDG.E.128 R176, desc[UR12][R6.64] ;  /* 0x0000000c06b07981 */ /* 0x000f22000c1e1d00 */
[----:B0-----:R-:W-:Y:S01]  /*0630*/  IADD3 R5, PT, PT, R13, 0x180, RZ ;  /* 0x000001800d057810 */ /* 0x001fe20007ffe0ff */
[----:B------:R-:W-:Y:S02]  /*0640*/  IMAD.WIDE.U32 R2, R203, 0x20, R192 ;  /* 0x00000020cb027825 */ /* 0x000fe400078e00c0 */
[----:B------:R-:W4:Y:S02]  /*0650*/  LDG.E.128 R172, desc[UR12][R172.64] ;  /* 0x0000000cacac7981 */ /* 0x000f24000c1e1d00 */
[----:B------:R-:W-:-:S02]  /*0660*/  IMAD.WIDE.U32 R4, R5, 0x10, R16 ;  /* 0x0000001005047825 */ /* 0x000fc400078e0010 */
[----:B------:R-:W4:Y:S02]  /*0670*/  LDG.E.128 R8, desc[UR12][R2.64+0x10] ;  /* 0x0000100c02087981 */ /* 0x000f24000c1e1d00 */
[----:B------:R-:W-:Y:S02]  /*0680*/  IMAD.WIDE.U32 R192, R207, 0x20, R192 ;  /* 0x00000020cfc07825 */ /* 0x000fe400078e00c0 */
[----:B------:R-:W4:Y:S02]  /*0690*/  LDG.E.128 R24, desc[UR12][R6.64+0x10] ;  /* 0x0000100c06187981 */ /* 0x000f24000c1e1d00 */
[----:B------:R-:W-:Y:S02]  /*06a0*/  IMAD.WIDE.U32 R20, R21, 0x10, R16 ;  /* 0x0000001015147825 */ /* 0x000fe400078e0010 */
[----:B------:R0:W4:Y:S04]  /*06b0*/  LDG.E.128 R28, desc[UR12][R2.64] ;  /* 0x0000000c021c7981 */ /* 0x000128000c1e1d00 */
[----:B------:R-:W4:Y:S04]  /*06c0*/  LDG.E.128 R16, desc[UR12][R192.64+0x10] ;  /* 0x0000100cc0107981 */ /* 0x000f28000c1e1d00 */
[----:B------:R-:W4:Y:S04]  /*06d0*/  LDG.E.128 R4, desc[UR12][R4.64] ;  /* 0x0000000c04047981 */ /* 0x000f28000c1e1d00 */
[----:B------:R1:W4:Y:S04]  /*06e0*/  LDG.E.128 R12, desc[UR12][R192.64] ;  /* 0x0000000cc00c7981 */ /* 0x000328000c1e1d00 */
[----:B------:R-:W4:Y:S01]  /*06f0*/  LDG.E.128 R20, desc[UR12][R20.64] ;  /* 0x0000000c14147981 */ /* 0x000f22000c1e1d00 */
[----:B------:R-:W-:-:S04]  /*0700*/  UISETP.NE.U32.AND UP0, UPT, UR6, URZ, UPT ;  /* 0x000000ff0600728c */ /* 0x000fc8000bf05070 */
[----:B------:R-:W-:-:S06]  /*0710*/  UISETP.NE.AND.EX UP0, UPT, UR7, URZ, UPT, UP0 ;  /* 0x000000ff0700728c */ /* 0x000fcc000bf05300 */
[----:B------:R-:W-:-:S13]  /*0720*/  PLOP3.LUT P0, PT, PT, PT, UP0, 0x80, 0x8 ;  /* 0x000000000008781c */ /* 0x000fda0003f0f008 */
[----:B0-----:R-:W1:Y:S08]  /*0730*/  @P0 LDC.64 R2, c[0x0][0x438] ;  /* 0x00010e00ff020b82 */ /* 0x001e700000000a00 */
[----:B------:R-:W0:Y:S08]  /*0740*/  @P0 LDC.64 R194, c[0x0][0x438] ;  /* 0x00010e00ffc20b82 */ /* 0x000e300000000a00 */
[----:B------:R-:W0:Y:S01]  /*0750*/  @P0 LDC.64 R196, c[0x0][0x438] ;  /* 0x00010e00ffc40b82 */ /* 0x000e220000000a00 */
[----:B------:R-:W-:Y:S01]  /*0760*/  ISETP.NE.AND P1, PT, RZ, UR11, PT ;  /* 0x0000000bff007c0c */ /* 0x000fe2000bf25270 */
[----:B-1----:R-:W-:-:S06]  /*0770*/  @P0 IMAD.WIDE.U32 R192, R205, 0x20, R2 ;  /* 0x00000020cdc00825 */ /* 0x002fcc00078e0002 */
[----:B------:R-:W1:Y:S01]  /*0780*/  @P0 LDC.64 R198, c[0x0][0x438] ;  /* 0x00010e00ffc60b82 */ /* 0x000e620000000a00 */
[----:B------:R-:W5:Y:S01]  /*0790*/  @P0 LDG.E.128 R60, desc[UR12][R192.64] ;  /* 0x0000000cc03c0981 */ /* 0x000f62000c1e1d00 */
[----:B0-----:R-:W-:-:S03]  /*07a0*/  @P0 IMAD.WIDE.U32 R194, R201, 0x20, R194 ;  /* 0x00000020c9c20825 */ /* 0x001fc600078e00c2 */
[----:B------:R0:W5:Y:S04]  /*07b0*/  @P0 LDG.E.128 R56, desc[UR12][R192.64+0x10] ;  /* 0x0000100cc0380981 */ /* 0x000168000c1e1d00 */
[----:B------:R-:W5:Y:S04]  /*07c0*/  @P0 LDG.E.128 R52, desc[UR12][R194.64] ;  /* 0x0000000cc2340981 */ /* 0x000f68000c1e1d00 */
[----:B------:R0:W5:Y:S01]  /*07d0*/  @P0 LDG.E.128 R48, desc[UR12][R194.64+0x10] ;  /* 0x0000100cc2300981 */ /* 0x000162000c1e1d00 */
[----:B------:R-:W-:-:S05]  /*07e0*/  @P0 IMAD.WIDE.U32 R196, R203, 0x20, R196 ;  /* 0x00000020cbc40825 */ /* 0x000fca00078e00c4 */
[----:B------:R-:W5:Y:S04]  /*07f0*/  @P0 LDG.E.128 R44, desc[UR12][R196.64] ;  /* 0x0000000cc42c0981 */ /* 0x000f68000c1e1d00 */
[----:B------:R0:W5:Y:S01]  /*0800*/  @P0 LDG.E.128 R40, desc[UR12][R196.64+0x10] ;  /* 0x0000100cc4280981 */ /* 0x000162000c1e1d00 */
[----:B-1----:R-:W-:-:S05]  /*0810*/  @P0 IMAD.WIDE.U32 R198, R207, 0x20, R198 ;  /* 0x00000020cfc60825 */ /* 0x002fca00078e00c6 */
[----:B------:R-:W5:Y:S04]  /*0820*/  @P0 LDG.E.128 R36, desc[UR12][R198.64] ;  /* 0x0000000cc6240981 */ /* 0x000f68000c1e1d00 */
[----:B------:R1:W5:Y:S01]  /*0830*/  @P0 LDG.E.128 R32, desc[UR12][R198.64+0x10] ;  /* 0x0000100cc6200981 */ /* 0x000362000c1e1d00 */
[----:B--2---:R-:W-:-:S05]  /*0840*/  FSEL R212, R200, RZ, !P1 ;  /* 0x000000ffc8d47208 */ /* 0x004fca0004800000 */
[C---:B---3--:R-:W-:Y:S01]  /*0850*/  FADD.FTZ R2, -R212.reuse, R188 ;  /* 0x000000bcd4027221 */ /* 0x048fe20000010100 */
[C---:B------:R-:W-:Y:S01]  /*0860*/  FADD.FTZ R200, -R212.reuse, R189 ;  /* 0x000000bdd4c87221 */ /* 0x040fe20000010100 */
[C---:B------:R-:W-:Y:S01]  /*0870*/  FADD.FTZ R202, -R212.reuse, R190 ;  /* 0x000000bed4ca7221 */ /* 0x040fe20000010100 */
[C---:B----4-:R-:W-:Y:S01]  /*0880*/  FADD.FTZ R222, -R212.reuse, R180 ;  /* 0x000000b4d4de7221 */ /* 0x050fe20000010100 */
[----:B------:R-:W-:Y:S01]  /*0890*/  FADD.FTZ R226, -R212, R182 ;  /* 0x000000b6d4e27221 */ /* 0x000fe20000010100 */
[C---:B0-----:R-:W-:Y:S02]  /*08a0*/  PRMT R192, R184.reuse, 0x7632, R192 ;  /* 0x00007632b8c07816 */ /* 0x041fe400000000c0 */
[----:B------:R-:W-:Y:S01]  /*08b0*/  SHF.L.U32 R219, R184, 0x10, RZ ;  /* 0x00000010b8db7819 */ /* 0x000fe200000006ff */
[C---:B------:R-:W-:Y:S01]  /*08c0*/  FADD.FTZ R228, -R212.reuse, R183 ;  /* 0x000000b7d4e47221 */ /* 0x040fe20000010100 */
[----:B------:R-:W-:Y:S01]  /*08d0*/  PRMT R184, R187, 0x7632, R184 ;  /* 0x00007632bbb87816 */ /* 0x000fe200000000b8 */
[C-C-:B------:R-:W-:Y:S01]  /*08e0*/  FADD.FTZ R180, -R212.reuse, R176.reuse ;  /* 0x000000b0d4b47221 */ /* 0x140fe20000010100 */
[C---:B------:R-:W-:Y:S01]  /*08f0*/  FADD.FTZ R182, -R212.reuse, R177 ;  /* 0x000000b1d4b67221 */ /* 0x040fe20000010100 */
[----:B------:R-:W-:Y:S01]  /*0900*/  FADD.FTZ R194, -R212, R179 ;  /* 0x000000b3d4c27221 */ /* 0x000fe20000010100 */
[C---:B------:R-:W-:Y:S01]  /*0910*/  PRMT R176, R172.reuse, 0x7632, R176 ;  /* 0x00007632acb07816 */ /* 0x040fe200000000b0 */
[----:B-----5:R-:W-:Y:S01]  /*0920*/  FMUL.FTZ R3, R215, R2 ;  /* 0x00000002d7037220 */ /* 0x020fe20000410000 */
[----:B------:R-:W-:Y:S01]  /*0930*/  SHF.L.U32 R177, R172, 0x10, RZ ;  /* 0x00000010acb17819 */ /* 0x000fe200000006ff */
[C---:B------:R-:W-:Y:S01]  /*0940*/  FADD.FTZ R208, -R212.reuse, R191 ;  /* 0x000000bfd4d07221 */ /* 0x040fe20000010100 */
[----:B------:R-:W-:Y:S01]  /*0950*/  FADD.FTZ R234, -R212, R10 ;  /* 0x0000000ad4ea7221 */ /* 0x000fe20000010100 */
[----:B------:R-:W-:Y:S01]  /*0960*/  SHF.L.U32 R192, R192, 0x10, RZ ;  /* 0x00000010c0c07819 */ /* 0x000fe200000006ff */
[----:B------:R-:W-:Y:S01]  /*0970*/  FMUL.FTZ R10, R92, R219 ;  /* 0x000000db5c0a7220 */ /* 0x000fe20000410000 */
[C---:B------:R-:W-:Y:S01]  /*0980*/  PRMT R172, R173.reuse, 0x7632, R172 ;  /* 0x00007632adac7816 */ /* 0x040fe200000000ac */
[C---:B------:R-:W-:Y:S01]  /*0990*/  FADD.FTZ R26, -R212.reuse, R26 ;  /* 0x0000001ad41a7221 */ /* 0x040fe20000010100 */
[----:B------:R-:W-:Y:S01]  /*09a0*/  SHF.L.U32 R179, R173, 0x10, RZ ;  /* 0x00000010adb37819 */ /* 0x000fe200000006ff */
[----:B------:R-:W-:Y:S01]  /*09b0*/  FMUL.FTZ R2, R215, R200 ;  /* 0x000000c8d7027220 */ /* 0x000fe20000410000 */
[----:B------:R-:W-:Y:S01]  /*09c0*/  SHF.L.U32 R189, R185, 0x10, RZ ;  /* 0x00000010b9bd7819 */ /* 0x000fe200000006ff */
[----:B------:R-:W-:Y:S01]  /*09d0*/  FADD.FTZ R230, -R212, R8 ;  /* 0x00000008d4e67221 */ /* 0x000fe20000010100 */
[----:B------:R-:W-:-:S02]  /*09e0*/  PRMT R173, R174, 0x7632, R173 ;  /* 0x00007632aead7816 */ /* 0x000fc400000000ad */
[----:B------:R-:W-:Y:S01]  /*09f0*/  SHF.L.U32 R191, R174, 0x10, RZ ;  /* 0x00000010aebf7819 */ /* 0x000fe200000006ff */
[----:B------:R-:W-:Y:S01]  /*0a00*/  FADD.FTZ R248, -R212, R17 ;  /* 0x00000011d4f87221 */ /* 0x000fe20000010100 */
[----:B------:R-:W-:Y:S01]  /*0a10*/  PRMT R174, R175, 0x7632, R174 ;  /* 0x00007632afae7816 */ /* 0x000fe200000000ae */
[----:B------:R-:W-:Y:S01]  /*0a20*/  FMUL.FTZ R8, R215, R228 ;  /* 0x000000e4d7087220 */ /* 0x000fe20000410000 */
[----:B------:R-:W-:Y:S02]  /*0a30*/  SHF.L.U32 R200, R184, 0x10, RZ ;  /* 0x00000010b8c87819 */ /* 0x000fe400000006ff */
[C---:B------:R-:W-:Y:S02]  /*0a40*/  PRMT R206, R5.reuse, 0x7632, R206 ;  /* 0x0000763205ce7816 */ /* 0x040fe400000000ce */
[----:B------:R-:W-:Y:S01]  /*0a50*/  SHF.L.U32 R205, R5, 0x10, RZ ;  /* 0x0000001005cd7819 */ /* 0x000fe200000006ff */
[----:B------:R-:W-:Y:S01]  /*0a60*/  FMUL.FTZ R5, R215, R202 ;  /* 0x000000cad7057220 */ /* 0x000fe20000410000 */
[----:B------:R-:W-:Y:S01]  /*0a70*/  PRMT R190, R185, 0x7632, R190 ;  /* 0x00007632b9be7816 */ /* 0x000fe200000000be */
[----:B------:R-:W-:Y:S01]  /*0a80*/  FFMA.FTZ R96, R3, R219, R96 ;  /* 0x000000db03607223 */ /* 0x000fe20000010060 */
[----:B------:R-:W-:Y:S01]  /*0a90*/  SHF.L.U32 R175, R175, 0x10, RZ ;  /* 0x00000010afaf7819 */ /* 0x000fe200000006ff */
[----:B------:R-:W-:Y:S01]  /*0aa0*/  FADD.FTZ R156, R156, R219 ;  /* 0x000000db9c9c7221 */ /* 0x000fe20000010000 */
[----:B------:R-:W-:Y:S01]  /*0ab0*/  FMUL.FTZ R17, R215, R26 ;  /* 0x0000001ad7117220 */ /* 0x000fe20000410000 */
[----:B------:R-:W-:Y:S01]  /*0ac0*/  FMUL.FTZ R183, R93, R192 ;  /* 0x000000c05db77220 */ /* 0x000fe20000410000 */
[----:B------:R-:W-:Y:S01]  /*0ad0*/  FFMA.FTZ R219, R3, R10, RZ ;  /* 0x0000000a03db7223 */ /* 0x000fe200000100ff */
[C---:B------:R-:W-:Y:S01]  /*0ae0*/  FADD.FTZ R28, -R212.reuse, R28 ;  /* 0x0000001cd41c7221 */ /* 0x040fe20000010100 */
[----:B------:R-:W-:Y:S01]  /*0af0*/  FADD.FTZ R238, -R212, R12 ;  /* 0x0000000cd4ee7221 */ /* 0x000fe20000010100 */
[----:B------:R-:W-:Y:S01]  /*0b00*/  FADD.FTZ R202, RZ, R10 ;  /* 0x0000000affca7221 */ /* 0x000fe20000010000 */
[----:B------:R-:W-:Y:S01]  /*0b10*/  PRMT R188, R186, 0x7632, R188 ;  /* 0x00007632babc7816 */ /* 0x000fe200000000bc */
[----:B------:R-:W-:Y:S01]  /*0b20*/  FADD.FTZ R220, -R212, R31 ;  /* 0x0000001fd4dc7221 */ /* 0x000fe20000010100 */
[----:B------:R-:W-:Y:S01]  /*0b30*/  SHF.L.U32 R185, R186, 0x10, RZ ;  /* 0x00000010bab97819 */ /* 0x000fe200000006ff */
[-C--:B------:R-:W-:Y:S01]  /*0b40*/  FFMA.FTZ R98, R5, R189.reuse, R98 ;  /* 0x000000bd05627223 */ /* 0x080fe20000010062 */
[----:B------:R-:W-:Y:S01]  /*0b50*/  PRMT R196, R20, 0x7632, R196 ;  /* 0x0000763214c47816 */ /* 0x000fe200000000c4 */
[----:B------:R-:W-:Y:S01]  /*0b60*/  FADD.FTZ R158, R158, R189 ;  /* 0x000000bd9e9e7221 */ /* 0x000fe20000010000 */
[----:B------:R-:W-:Y:S01]  /*0b70*/  SHF.L.U32 R201, R20, 0x10, RZ ;  /* 0x0000001014c97819 */ /* 0x000fe200000006ff */
[----:B------:R-:W-:Y:S01]  /*0b80*/  FMUL.FTZ R12, R94, R189 ;  /* 0x000000bd5e0c7220 */ /* 0x000fe20000410000 */
        /* <DEDUP_REMOVED lines=17> */
[----:B------:R-:W-:Y:S01]  /*0ca0*/  SHF.L.U32 R190, R190, 0x10, RZ ;  /* 0x00000010bebe7819 */ /* 0x000fe200000006ff */
[----:B------:R-:W-:Y:S01]  /*0cb0*/  FMUL.FTZ R20, R215, R194 ;  /* 0x000000c2d7147220 */ /* 0x000fe20000410000 */
[----:B------:R-:W-:Y:S01]  /*0cc0*/  FADD.FTZ R155, R155, R200 ;  /* 0x000000c89b9b7221 */ /* 0x000fe20000010000 */
[-C--:B------:R-:W-:Y:S01]  /*0cd0*/  FFMA.FTZ R103, R8, R200.reuse, R103 ;  /* 0x000000c808677223 */ /* 0x080fe20000010067 */
[----:B------:R-:W-:Y:S01]  /*0ce0*/  FMUL.FTZ R189, R91, R200 ;  /* 0x000000c85bbd7220 */ /* 0x000fe20000410000 */
[----:B------:R-:W-:Y:S01]  /*0cf0*/  FADD.FTZ R212, -R212, R19 ;  /* 0x00000013d4d47221 */ /* 0x000fe20000010100 */
[----:B------:R-:W-:Y:S01]  /*0d00*/  FADD.FTZ R146, R146, R175 ;  /* 0x000000af92927221 */ /* 0x000fe20000010000 */
[-C--:B------:R-:W-:Y:S01]  /*0d10*/  FFMA.FTZ R110, R17, R175.reuse, R110 ;  /* 0x000000af116e7223 */ /* 0x080fe2000001006e */
[----:B------:R-:W-:Y:S01]  /*0d20*/  FMUL.FTZ R194, R82, R175 ;  /* 0x000000af52c27220 */ /* 0x000fe20000410000 */
[----:B------:R-:W-:Y:S01]  /*0d30*/  FFMA.FTZ R200, R2, R183, R219 ;  /* 0x000000b702c87223 */ /* 0x000fe200000100db */
[----:B------:R-:W-:Y:S01]  /*0d40*/  FMUL.FTZ R19, R215, R28 ;  /* 0x0000001cd7137220 */ /* 0x000fe20000410000 */
[----:B------:R-:W-:Y:S01]  /*0d50*/  FADD.FTZ R175, R183, R202 ;  /* 0x000000cab7af7221 */ /* 0x000fe20000010000 */
[----:B------:R-:W-:Y:S01]  /*0d60*/  FMUL.FTZ R28, R215, R220 ;  /* 0x000000dcd71c7220 */ /* 0x000fe20000410000 */
[----:B------:R-:W-:Y:S01]  /*0d70*/  PRMT R204, R4, 0x7632, R204 ;  /* 0x0000763204cc7816 */ /* 0x000fe200000000cc */
[----:B------:R-:W-:Y:S01]  /*0d80*/  FADD.FTZ R152, R152, R185 ;  /* 0x000000b998987221 */ /* 0x000fe20000010000 */
[----:B------:R-:W-:Y:S01]  /*0d90*/  SHF.L.U32 R211, R4, 0x10, RZ ;  /* 0x0000001004d37819 */ /* 0x000fe200000006ff */
[-C--:B------:R-:W-:Y:S01]  /*0da0*/  FFMA.FTZ R100, R7, R185.reuse, R100 ;  /* 0x000000b907647223 */ /* 0x080fe20000010064 */
[----:B------:R-:W-:Y:S01]  /*0db0*/  FMUL.FTZ R14, R88, R185 ;  /* 0x000000b9580e7220 */ /* 0x000fe20000410000 */
[----:B------:R-:W-:Y:S01]  /*0dc0*/  SHF.L.U32 R220, R173, 0x10, RZ ;  /* 0x00000010addc7819 */ /* 0x000fe200000006ff */
[----:B------:R-:W-:Y:S01]  /*0dd0*/  FMUL.FTZ R4, R215, R208 ;  /* 0x000000d0d7047220 */ /* 0x000fe20000410000 */
[----:B------:R-:W-:Y:S01]  /*0de0*/  FMUL.FTZ R185, R95, R190 ;  /* 0x000000be5fb97220 */ /* 0x000fe20000410000 */
[----:B------:R-:W-:Y:S01]  /*0df0*/  FFMA.FTZ R173, R5, R12, R200 ;  /* 0x0000000c05ad7223 */ /* 0x000fe200000100c8 */
[----:B------:R-:W-:Y:S01]  /*0e00*/  FADD.FTZ R208, R12, R175 ;  /* 0x000000af0cd07221 */ /* 0x000fe20000010000 */
[----:B------:R-:W-:Y:S01]  /*0e10*/  SHF.L.U32 R187, R187, 0x10, RZ ;  /* 0x00000010bbbb7819 */ /* 0x000fe200000006ff */
[----:B------:R-:W-:Y:S01]  /*0e20*/  FMUL.FTZ R9, R215, R226 ;  /* 0x000000e2d7097220 */ /* 0x000fe20000410000 */
[----:B------:R-:W-:Y:S01]  /*0e30*/  SHF.L.U32 R188, R188, 0x10, RZ ;  /* 0x00000010bcbc7819 */ /* 0x000fe200000006ff */
[----:B------:R-:W-:Y:S01]  /*0e40*/  FFMA.FTZ R202, R4, R185, R173 ;  /* 0x000000b904ca7223 */ /* 0x000fe200000100ad */
[----:B------:R-:W-:Y:S01]  /*0e50*/  FADD.FTZ R175, R185, R208 ;  /* 0x000000d0b9af7221 */ /* 0x000fe20000010000 */
[----:B------:R-:W-:Y:S01]  /*0e60*/  PRMT R203, R6, 0x7632, R203 ;  /* 0x0000763206cb7816 */ /* 0x000fe200000000cb */
[----:B------:R-:W-:Y:S01]  /*0e70*/  FADD.FTZ R154, R154, R187 ;  /* 0x000000bb9a9a7221 */ /* 0x000fe20000010000 */
[----:B------:R-:W-:Y:S01]  /*0e80*/  SHF.L.U32 R207, R6, 0x10, RZ ;  /* 0x0000001006cf7819 */ /* 0x000fe200000006ff */
[-C--:B------:R-:W-:Y:S01]  /*0e90*/  FFMA.FTZ R102, R9, R187.reuse, R102 ;  /* 0x000000bb09667223 */ /* 0x080fe20000010066 */
[----:B------:R-:W-:Y:S01]  /*0ea0*/  FMUL.FTZ R16, R90, R187 ;  /* 0x000000bb5a107220 */ /* 0x000fe20000410000 */
[----:B------:R-:W-:Y:S01]  /*0eb0*/  FMUL.FTZ R6, R215, R224 ;  /* 0x000000e0d7067220 */ /* 0x000fe20000410000 */
[----:B------:R-:W-:Y:S01]  /*0ec0*/  FMUL.FTZ R187, R89, R188 ;  /* 0x000000bc59bb7220 */ /* 0x000fe20000410000 */
[----:B------:R-:W-:Y:S01]  /*0ed0*/  FFMA.FTZ R173, R7, R14, R202 ;  /* 0x0000000e07ad7223 */ /* 0x000fe200000100ca */
[----:B------:R-:W-:Y:S01]  /*0ee0*/  PRMT R195, R22, 0x7632, R195 ;  /* 0x0000763216c37816 */ /* 0x000fe200000000c3 */
[----:B------:R-:W-:Y:S01]  /*0ef0*/  FADD.FTZ R208, R14, R175 ;  /* 0x000000af0ed07221 */ /* 0x000fe20000010000 */
[----:B------:R-:W-:Y:S01]  /*0f00*/  SHF.L.U32 R197, R22, 0x10, RZ ;  /* 0x0000001016c57819 */ /* 0x000fe200000006ff */
[----:B------:R-:W-:Y:S01]  /*0f10*/  FMUL.FTZ R22, R215, R210 ;  /* 0x000000d2d7167220 */ /* 0x000fe20000410000 */
[----:B------:R-:W-:Y:S01]  /*0f20*/  SHF.L.U32 R210, R204, 0x10, RZ ;  /* 0x00000010ccd27819 */ /* 0x000fe200000006ff */
[----:B------:R-:W-:Y:S01]  /*0f30*/  FFMA.FTZ R204, R6, R187, R173 ;  /* 0x000000bb06cc7223 */ /* 0x000fe200000100ad */
[----:B------:R-:W-:Y:S01]  /*0f40*/  FADD.FTZ R175, R187, R208 ;  /* 0x000000d0bbaf7221 */ /* 0x000fe20000010000 */
[----:B------:R-:W-:-:S02]  /*0f50*/  FMUL.FTZ R15, R215, R24 ;  /* 0x00000018d70f7220 */ /* 0x000fc40000410000 */
[----:B------:R-:W-:Y:S01]  /*0f60*/  FFMA.FTZ R173, R9, R16, R204 ;  /* 0x0000001009ad7223 */ /* 0x000fe200000100cc */
[----:B------:R-:W-:Y:S01]  /*0f70*/  FADD.FTZ R224, R16, R175 ;  /* 0x000000af10e07221 */ /* 0x000fe20000010000 */
[----:B------:R-:W-:Y:S01]  /*0f80*/  FMUL.FTZ R24, R215, R216 ;  /* 0x000000d8d7187220 */ /* 0x000fe20000410000 */
[----:B------:R-:W-:Y:S01]  /*0f90*/  FADD.FTZ R153, R153, R188 ;  /* 0x000000bc99997221 */ /* 0x000fe20000010000 */
[----:B------:R-:W-:Y:S01]  /*0fa0*/  FFMA.FTZ R101, R6, R188, R101 ;  /* 0x000000bc06657223 */ /* 0x000fe20000010065 */
[----:B------:R-:W-:Y:S01]  /*0fb0*/  SHF.L.U32 R216, R176, 0x10, RZ ;  /* 0x00000010b0d87819 */ /* 0x000fe200000006ff */
[----:B------:R-:W-:Y:S01]  /*0fc0*/  FMUL.FTZ R11, R215, R180 ;  /* 0x000000b4d70b7220 */ /* 0x000fe20000410000 */
[----:B------:R-:W-:Y:S01]  /*0fd0*/  FMUL.FTZ R188, R84, R177 ;  /* 0x000000b154bc7220 */ /* 0x000fe20000410000 */
[----:B------:R-:W-:Y:S01]  /*0fe0*/  FFMA.FTZ R208, R8, R189, R173 ;  /* 0x000000bd08d07223 */ /* 0x000fe200000100ad */
[----:B------:R-:W-:Y:S01]  /*0ff0*/  FADD.FTZ R175, R189, R224 ;  /* 0x000000e0bdaf7221 */ /* 0x000fe20000010000 */
[----:B------:R-:W-:Y:S01]  /*1000*/  FMUL.FTZ R18, R215, R182 ;  /* 0x000000b6d7127220 */ /* 0x000fe20000410000 */
[----:B------:R-:W-:Y:S01]  /*1010*/  FFMA.FTZ R97, R2, R192, R97 ;  /* 0x000000c002617223 */ /* 0x000fe20000010061 */
[----:B------:R-:W-:Y:S01]  /*1020*/  FADD.FTZ R157, R157, R192 ;  /* 0x000000c09d9d7221 */ /* 0x000fe20000010000 */
[----:B------:R-:W-:Y:S01]  /*1030*/  FADD.FTZ R144, R144, R191 ;  /* 0x000000bf90907221 */ /* 0x000fe20000010000 */
[-C--:B------:R-:W-:Y:S01]  /*1040*/  FFMA.FTZ R108, R15, R191.reuse, R108 ;  /* 0x000000bf0f6c7223 */ /* 0x080fe2000001006c */
[----:B------:R-:W-:Y:S01]  /*1050*/  FMUL.FTZ R192, R80, R191 ;  /* 0x000000bf50c07220 */ /* 0x000fe20000410000 */
[----:B------:R-:W-:Y:S01]  /*1060*/  FMUL.FTZ R191, R85, R216 ;  /* 0x000000d855bf7220 */ /* 0x000fe20000410000 */
[----:B------:R-:W-:Y:S01]  /*1070*/  FFMA.FTZ R173, R11, R188, R208 ;  /* 0x000000bc0bad7223 */ /* 0x000fe200000100d0 */
[----:B------:R-:W-:Y:S01]  /*1080*/  FADD.FTZ R208, R188, R175 ;  /* 0x000000afbcd07221 */ /* 0x000fe20000010000 */
[----:B------:R-:W-:Y:S01]  /*1090*/  SHF.L.U32 R193, R23, 0x10, RZ ;  /* 0x0000001017c17819 */ /* 0x000fe200000006ff */
[----:B------:R-:W-:Y:S01]  /*10a0*/  FMUL.FTZ R26, R215, R218 ;  /* 0x000000dad71a7220 */ /* 0x000fe20000410000 */
[----:B------:R-:W-:Y:S01]  /*10b0*/  FFMA.FTZ R105, R18, R216, R105 ;  /* 0x000000d812697223 */ /* 0x000fe20000010069 */
[----:B------:R-:W-:Y:S01]  /*10c0*/  FADD.FTZ R149, R149, R216 ;  /* 0x000000d895957221 */ /* 0x000fe20000010000 */
[----:B------:R-:W-:Y:S01]  /*10d0*/  FMUL.FTZ R25, R215, R234 ;  /* 0x000000ead7197220 */ /* 0x000fe20000410000 */
        /* <DEDUP_REMOVED lines=13> */
[----:B------:R-:W-:-:S03]  /*11b0*/  FADD.FTZ R208, R190, R175 ;  /* 0x000000afbed07221 */ /* 0x000fc60000010000 */
[----:B------:R-:W-:Y:S01]  /*11c0*/  FFMA.FTZ R206, R20, R193, R173 ;  /* 0x000000c114ce7223 */ /* 0x000fe200000100ad */
[----:B------:R-:W-:Y:S01]  /*11d0*/  FADD.FTZ R175, R193, R208 ;  /* 0x000000d0c1af7221 */ /* 0x000fe20000010000 */
[----:B------:R-:W-:Y:S01]  /*11e0*/  SHF.L.U32 R172, R195, 0x10, RZ ;  /* 0x00000010c3ac7819 */ /* 0x000fe200000006ff */
[----:B------:R-:W-:Y:S01]  /*11f0*/  FMUL.FTZ R195, R81, R220 ;  /* 0x000000dc51c37220 */ /* 0x000fe20000410000 */
[----:B------:R-:W-:Y:S01]  /*1200*/  FFMA.FTZ R173, R15, R192, R206 ;  /* 0x000000c00fad7223 */ /* 0x000fe200000100ce */
[----:B------:R-:W-:Y:S01]  /*1210*/  FADD.FTZ R208, R192, R175 ;  /* 0x000000afc0d07221 */ /* 0x000fe20000010000 */
[----:B------:R-:W-:Y:S01]  /*1220*/  PRMT R178, R23, 0x7632, R178 ;  /* 0x0000763217b27816 */ /* 0x000fe200000000b2 */
[----:B------:R-:W-:Y:S01]  /*1230*/  FMUL.FTZ R23, R215, R230 ;  /* 0x000000e6d7177220 */ /* 0x000fe20000410000 */
[----:B------:R-:W-:Y:S01]  /*1240*/  SHF.L.U32 R222, R174, 0x10, RZ ;  /* 0x00000010aede7819 */ /* 0x000fe200000006ff */
        /* <DEDUP_REMOVED lines=8> */
[C---:B-1----:R-:W-:Y:S01]  /*12d0*/  PRMT R198, R21.reuse, 0x7632, R198 ;  /* 0x0000763215c67816 */ /* 0x042fe200000000c6 */
[----:B------:R-:W-:Y:S01]  /*12e0*/  FFMA.FTZ R107, R20, R218, R107 ;  /* 0x000000da146b7223 */ /* 0x000fe2000001006b */
[----:B------:R-:W-:Y:S01]  /*12f0*/  SHF.L.U32 R199, R21, 0x10, RZ ;  /* 0x0000001015c77819 */ /* 0x000fe200000006ff */
[----:B------:R-:W-:Y:S01]  /*1300*/  FMUL.FTZ R21, R215, R30 ;  /* 0x0000001ed7157220 */ /* 0x000fe20000410000 */
[----:B------:R-:W-:Y:S01]  /*1310*/  SHF.L.U32 R176, R196, 0x10, RZ ;  /* 0x00000010c4b07819 */ /* 0x000fe200000006ff */
[----:B------:R-:W-:Y:S01]  /*1320*/  FADD.FTZ R151, R151, R218 ;  /* 0x000000da97977221 */ /* 0x000fe20000010000 */
[----:B------:R-:W-:Y:S01]  /*1330*/  FMUL.FTZ R196, R76, R201 ;  /* 0x000000c94cc47220 */ /* 0x000fe20000410000 */
[----:B------:R-:W-:Y:S01]  /*1340*/  FFMA.FTZ R218, R24, R197, R173 ;  /* 0x000000c518da7223 */ /* 0x000fe200000100ad */
[----:B------:R-:W-:Y:S01]  /*1350*/  FADD.FTZ R175, R197, R208 ;  /* 0x000000d0c5af7221 */ /* 0x000fe20000010000 */
[----:B------:R-:W-:Y:S01]  /*1360*/  SHF.L.U32 R174, R198, 0x10, RZ ;  /* 0x00000010c6ae7819 */ /* 0x000fe200000006ff */
[-C--:B------:R-:W-:Y:S01]  /*1370*/  FFMA.FTZ R114, R21, R199.reuse, R114 ;  /* 0x000000c715727223 */ /* 0x080fe20000010072 */
[----:B------:R-:W-:Y:S01]  /*1380*/  FADD.FTZ R142, R142, R199 ;  /* 0x000000c78e8e7221 */ /* 0x000fe20000010000 */
[----:B------:R-:W-:Y:S01]  /*1390*/  FMUL.FTZ R198, R78, R199 ;  /* 0x000000c74ec67220 */ /* 0x000fe20000410000 */
[----:B------:R-:W-:Y:S01]  /*13a0*/  FMUL.FTZ R199, R77, R176 ;  /* 0x000000b04dc77220 */ /* 0x000fe20000410000 */
[----:B------:R-:W-:Y:S01]  /*13b0*/  FFMA.FTZ R173, R19, R196, R218 ;  /* 0x000000c413ad7223 */ /* 0x000fe200000100da */
[----:B------:R-:W-:Y:S01]  /*13c0*/  FADD.FTZ R208, R196, R175 ;  /* 0x000000afc4d07221 */ /* 0x000fe20000010000 */
[C---:B------:R-:W-:Y:S01]  /*13d0*/  FFMA.FTZ R113, R26.reuse, R176, R113 ;  /* 0x000000b01a717223 */ /* 0x040fe20000010071 */
[----:B------:R-:W-:Y:S01]  /*13e0*/  FADD.FTZ R141, R141, R176 ;  /* 0x000000b08d8d7221 */ /* 0x000fe20000010000 */
[----:B------:R-:W-:Y:S01]  /*13f0*/  FFMA.FTZ R176, R26, R199, R173 ;  /* 0x000000c71ab07223 */ /* 0x000fe200000100ad */
[----:B------:R-:W-:Y:S01]  /*1400*/  FADD.FTZ R175, R199, R208 ;  /* 0x000000d0c7af7221 */ /* 0x000fe20000010000 */
[----:B------:R-:W-:Y:S01]  /*1410*/  FFMA.FTZ R112, R19, R201, R112 ;  /* 0x000000c913707223 */ /* 0x000fe20000010070 */
[----:B------:R-:W-:Y:S01]  /*1420*/  FADD.FTZ R140, R140, R201 ;  /* 0x000000c98c8c7221 */ /* 0x000fe20000010000 */
[----:B------:R-:W-:Y:S01]  /*1430*/  FMUL.FTZ R201, R79, R174 ;  /* 0x000000ae4fc97220 */ /* 0x000fe20000410000 */
[----:B------:R-:W-:Y:S01]  /*1440*/  FFMA.FTZ R173, R21, R198, R176 ;  /* 0x000000c615ad7223 */ /* 0x000fe200000100b0 */
[----:B------:R-:W-:Y:S01]  /*1450*/  FADD.FTZ R176, R198, R175 ;  /* 0x000000afc6b07221 */ /* 0x000fe20000010000 */
[C---:B------:R-:W-:Y:S01]  /*1460*/  FFMA.FTZ R115, R28.reuse, R174, R115 ;  /* 0x000000ae1c737223 */ /* 0x040fe20000010073 */
[----:B------:R-:W-:Y:S01]  /*1470*/  FADD.FTZ R143, R143, R174 ;  /* 0x000000ae8f8f7221 */ /* 0x000fe20000010000 */
[----:B------:R-:W-:Y:S01]  /*1480*/  FFMA.FTZ R174, R28, R201, R173 ;  /* 0x000000c91cae7223 */ /* 0x000fe200000100ad */
[----:B------:R-:W-:Y:S01]  /*1490*/  FADD.FTZ R175, R201, R176 ;  /* 0x000000b0c9af7221 */ /* 0x000fe20000010000 */
[----:B------:R-:W-:Y:S01]  /*14a0*/  FMUL.FTZ R30, R215, R232 ;  /* 0x000000e8d71e7220 */ /* 0x000fe20000410000 */
[----:B------:R-:W-:Y:S01]  /*14b0*/  SHF.L.U32 R218, R203, 0x10, RZ ;  /* 0x00000010cbda7819 */ /* 0x000fe200000006ff */
[----:B------:R-:W-:Y:S01]  /*14c0*/  FMUL.FTZ R203, R73, R172 ;  /* 0x000000ac49cb7220 */ /* 0x000fe20000410000 */
[----:B------:R-:W-:Y:S01]  /*14d0*/  FFMA.FTZ R173, R23, R200, R174 ;  /* 0x000000c817ad7223 */ /* 0x000fe200000100ae */
[----:B------:R-:W-:Y:S01]  /*14e0*/  FADD.FTZ R174, R200, R175 ;  /* 0x000000afc8ae7221 */ /* 0x000fe20000010000 */
[----:B------:R-:W-:Y:S01]  /*14f0*/  FMUL.FTZ R29, R215, R242 ;  /* 0x000000f2d71d7220 */ /* 0x000fe20000410000 */
[----:B------:R-:W-:Y:S01]  /*1500*/  SHF.L.U32 R178, R178, 0x10, RZ ;  /* 0x00000010b2b27819 */ /* 0x000fe200000006ff */
[----:B------:R-:W-:Y:S01]  /*1510*/  FADD.FTZ R137, R137, R172 ;  /* 0x000000ac89897221 */ /* 0x000fe20000010000 */
[C---:B------:R-:W-:Y:S01]  /*1520*/  FFMA.FTZ R117, R30.reuse, R172, R117 ;  /* 0x000000ac1e757223 */ /* 0x040fe20000010075 */
[----:B------:R-:W-:Y:S01]  /*1530*/  FFMA.FTZ R172, R30, R203, R173 ;  /* 0x000000cb1eac7223 */ /* 0x000fe200000100ad */
[----:B------:R-:W-:Y:S01]  /*1540*/  FADD.FTZ R175, R203, R174 ;  /* 0x000000aecbaf7221 */ /* 0x000fe20000010000 */
[-C--:B------:R-:W-:Y:S01]  /*1550*/  FFMA.FTZ R122, R29, R205.reuse, R122 ;  /* 0x000000cd1d7a7223 */ /* 0x080fe2000001007a */
[----:B------:R-:W-:Y:S01]  /*1560*/  FADD.FTZ R134, R134, R205 ;  /* 0x000000cd86867221 */ /* 0x000fe20000010000 */
[----:B------:R-:W-:Y:S01]  /*1570*/  FMUL.FTZ R206, R70, R205 ;  /* 0x000000cd46ce7220 */ /* 0x000fe20000410000 */
        /* <DEDUP_REMOVED lines=8> */
[----:B------:R-:W-:Y:S01]  /*1600*/  FADD.FTZ R173, R205, R172 ;  /* 0x000000accdad7221 */ /* 0x000fe20000010000 */
[-C--:B------:R-:W-:Y:S01]  /*1610*/  FFMA.FTZ R124, R31, R207.reuse, R124 ;  /* 0x000000cf1f7c7223 */ /* 0x080fe2000001007c */
[----:B------:R-:W-:Y:S01]  /*1620*/  FADD.FTZ R128, R128, R207 ;  /* 0x000000cf80807221 */ /* 0x000fe20000010000 */
[----:B------:R-:W-:Y:S01]  /*1630*/  FMUL.FTZ R208, R64, R207 ;  /* 0x000000cf40d07220 */ /* 0x000fe20000410000 */
        /* <DEDUP_REMOVED lines=8> */
[----:B------:R-:W-:Y:S01]  /*16c0*/  FMUL.FTZ R209, R71, R216 ;  /* 0x000000d847d17220 */ /* 0x000fe20000410000 */
[----:B------:R-:W-:Y:S01]  /*16d0*/  FFMA.FTZ R175, R29, R206, R174 ;  /* 0x000000ce1daf7223 */ /* 0x000fe200000100ae */
[----:B------:R-:W-:-:S03]  /*16e0*/  FADD.FTZ R172, R173, R206 ;  /* 0x000000ceadac7221 */ /* 0x000fc60000010000 */
[----:B------:R-:W-:Y:S01]  /*16f0*/  FFMA.FTZ R174, R184, R209, R175 ;  /* 0x000000d1b8ae7223 */ /* 0x000fe200000100af */
[----:B------:R-:W-:Y:S01]  /*1700*/  FADD.FTZ R173, R172, R209 ;  /* 0x000000d1acad7221 */ /* 0x000fe20000010000 */
[----:B------:R-:W-:Y:S01]  /*1710*/  FFMA.FTZ R120, R27, R211, R120 ;  /* 0x000000d31b787223 */ /* 0x000fe20000010078 */
[----:B------:R-:W-:Y:S01]  /*1720*/  FADD.FTZ R132, R132, R211 ;  /* 0x000000d384847221 */ /* 0x000fe20000010000 */
[----:B------:R-:W-:Y:S01]  /*1730*/  FMUL.FTZ R186, R215, R248 ;  /* 0x000000f8d7ba7220 */ /* 0x000fe20000410000 */
[----:B------:R-:W-:Y:S01]  /*1740*/  FMUL.FTZ R211, R65, R218 ;  /* 0x000000da41d37220 */ /* 0x000fe20000410000 */
[----:B------:R-:W-:Y:S01]  /*1750*/  FFMA.FTZ R175, R31, R208, R174 ;  /* 0x000000d01faf7223 */ /* 0x000fe200000100ae */
[----:B------:R-:W-:Y:S01]  /*1760*/  FADD.FTZ R172, R173, R208 ;  /* 0x000000d0adac7221 */ /* 0x000fe20000010000 */
[----:B------:R-:W-:Y:S01]  /*1770*/  FMUL.FTZ R181, R215, R250 ;  /* 0x000000fad7b57220 */ /* 0x000fe20000410000 */
[----:B------:R-:W-:Y:S01]  /*1780*/  FFMA.FTZ R121, R182, R210, R121 ;  /* 0x000000d2b6797223 */ /* 0x000fe20000010079 */
[----:B------:R-:W-:Y:S01]  /*1790*/  FADD.FTZ R133, R133, R210 ;  /* 0x000000d285857221 */ /* 0x000fe20000010000 */
[----:B------:R-:W-:Y:S01]  /*17a0*/  FMUL.FTZ R210, R66, R213 ;  /* 0x000000d542d27220 */ /* 0x000fe20000410000 */
[----:B------:R-:W-:Y:S01]  /*17b0*/  FFMA.FTZ R174, R186, R211, R175 ;  /* 0x000000d3baae7223 */ /* 0x000fe200000100af */
[----:B------:R-:W-:Y:S01]  /*17c0*/  FADD.FTZ R173, R172, R211 ;  /* 0x000000d3acad7221 */ /* 0x000fe20000010000 */
        /* <DEDUP_REMOVED lines=20> */
[C---:B------:R-:W-:Y:S01]  /*1910*/  FFMA.FTZ R127, R212.reuse, R176, R127 ;  /* 0x000000b0d47f7223 */ /* 0x040fe2000001007f */
[----:B------:R-:W-:Y:S01]  /*1920*/  FADD.FTZ R131, R131, R176 ;  /* 0x000000b083837221 */ /* 0x000fe20000010000 */
[----:B------:R-:W-:Y:S01]  /*1930*/  FFMA.FTZ R218, R212, R213, R174 ;  /* 0x000000d5d4da7223 */ /* 0x000fe200000100ae */
[----:B------:R-:W-:Y:S01]  /*1940*/  FADD.FTZ R216, R216, R213 ;  /* 0x000000d5d8d87221 */ /* 0x000fe20000010000 */
[----:B------:R-:W-:Y:S06]  /*1950*/  BRA `(.L_x_6490) ;  /* 0x0000000000607947 */ /* 0x000fec0003800000 */
.L_x_6489:
        /* <DEDUP_REMOVED lines=24> */
.L_x_6490:
        /* <DEDUP_REMOVED lines=32> */
.L_x_6492:
[----:B------:R-:W-:Y:S05]  /*1ce0*/  BSYNC.RECONVERGENT B0 ;  /* 0x0000000000007941 */ /* 0x000fea0003800200 */
.L_x_6491:
        /* <DEDUP_REMOVED lines=24> */
[----:B------:R-:W-:Y:S01]  /*1e70*/  FADD.FTZ R172, R172, R177 ;  /* 0x000000b1acac7221 */ /* 0x000fe20000010000 */
[----:B------:R-:W-:Y:S02]  /*1e80*/  SHF.R.S32.HI R218, RZ, 0x1f, R173 ;  /* 0x0000001fffda7819 */ /* 0x000fe400000114ad */
        /* <DEDUP_REMOVED lines=25> */
.L_x_6495:
        /* <DEDUP_REMOVED lines=9> */
.L_x_6496:
        /* <DEDUP_REMOVED lines=9> */
.L_x_6497:
        /* <DEDUP_REMOVED lines=9> */
.L_x_6498:
        /* <DEDUP_REMOVED lines=9> */
.L_x_6499:
        /* <DEDUP_REMOVED lines=9> */
.L_x_6500:
        /* <DEDUP_REMOVED lines=9> */
.L_x_6501:
        /* <DEDUP_REMOVED lines=10> */
.L_x_6494:
        /* <DEDUP_REMOVED lines=42> */
.L_x_6503:
        /* <DEDUP_REMOVED lines=9> */
.L_x_6504:
        /* <DEDUP_REMOVED lines=9> */
.L_x_6505:
        /* <DEDUP_REMOVED lines=9> */
.L_x_6506:
        /* <DEDUP_REMOVED lines=9> */
.L_x_6507:
        /* <DEDUP_REMOVED lines=9> */
.L_x_6508:
        /* <DEDUP_REMOVED lines=9> */
.L_x_6509:
[----:B------:R-:W-:Y:S05]  /*2a20*/  @!P3 BRA `(.L_x_6502) ;  /* 0x00000008002cb947 */ /* 0x000fea0003800000 */
[----:B------:R-:W-:-:S05]  /*2a30*/  FMUL.FTZ R172, R171, UR16 ;  /* 0x00000010abac7c20 */ /* 0x000fca0008410000 */
[----:B------:R-:W-:-:S04]  /*2a40*/  F2FP.BF16.F32.PACK_AB R172, RZ, R172 ;  /* 0x000000acffac723e */ /* 0x000fc800000010ff */
[----:B------:R-:W-:Y:S01]  /*2a50*/  PRMT R163, R163, 0x5410, R172 ;  /* 0x00005410a3a37816 */ /* 0x000fe200000000ac */
[----:B------:R-:W-:Y:S06]  /*2a60*/  BRA `(.L_x_6502) ;  /* 0x00000008001c7947 */ /* 0x000fec0003800000 */
.L_x_6493:
        /* <DEDUP_REMOVED lines=18> */
[----:B------:R-:W-:Y:S01]  /*2b90*/  @P2 FADD.FTZ R219, R12, -R219 ;  /* 0x800000db0cdb2221 */ /* 0x000fe20000010000 */
[-C--:B------:R-:W-:Y:S01]  /*2ba0*/  @P2 FFMA.FTZ R222, R6, R177.reuse, R176 ;  /* 0x000000b106de2223 */ /* 0x080fe200000100b0 */
[----:B------:R-:W-:Y:S01]  /*2bb0*/  @P2 FADD.FTZ R178, R185, -R178 ;  /* 0x800000b2b9b22221 */ /* 0x000fe20000010000 */
[----:B------:R-:W2:Y:S01]  /*2bc0*/  @P3 LDC R221, c[0x0][0x40c] ;  /* 0x00010300ffdd3b82 */ /* 0x000ea20000000800 */
[----:B------:R-:W-:Y:S01]  /*2bd0*/  @P2 FFMA.FTZ R229, R9, R177, R176 ;  /* 0x000000b109e52223 */ /* 0x000fe200000100b0 */
[----:B------:R-:W-:Y:S01]  /*2be0*/  @P2 FADD.FTZ R223, R14, -R223 ;  /* 0x800000df0edf2221 */ /* 0x000fe20000010000 */
[----:B------:R-:W-:Y:S01]  /*2bf0*/  MOV R174, R62 ;  /* 0x0000003e00ae7202 */ /* 0x000fe20000000f00 */
[----:B------:R-:W-:Y:S01]  /*2c00*/  @P2 FFMA.FTZ R174, R215, R219, R62 ;  /* 0x000000dbd7ae2223 */ /* 0x000fe2000001003e */
        /* <DEDUP_REMOVED lines=44> */
.L_x_6510:
        /* <DEDUP_REMOVED lines=17> */
[-C--:B------:R-:W-:Y:S01]  /*2fe0*/  @P2 FFMA.FTZ R221, R7, R177.reuse, R176 ;  /* 0x000000b107dd2223 */ /* 0x080fe200000100b0 */
[----:B------:R-:W-:Y:S01]  /*2ff0*/  @P2 FADD.FTZ R168, R183, -R168 ;  /* 0x800000a8b7a82221 */ /* 0x000fe20000010000 */
[-CC-:B------:R-:W-:Y:S01]  /*3000*/  @P2 FFMA.FTZ R178, R4, R177.reuse, R176.reuse ;  /* 0x000000b104b22223 */ /* 0x180fe200000100b0 */
[----:B------:R-:W-:Y:S01]  /*3010*/  @P2 FFMA.FTZ R222, R6, R177, R176 ;  /* 0x000000b106de2223 */ /* 0x000fe200000100b0 */
[----:B------:R-:W-:Y:S01]  /*3020*/  @P2 FADD.FTZ R173, R12, -R173 ;  /* 0x800000ad0cad2221 */ /* 0x000fe20000010000 */
[----:B------:R-:W-:Y:S01]  /*3030*/  @P2 FADD.FTZ R221, R14, -R221 ;  /* 0x800000dd0edd2221 */ /* 0x000fe20000010000 */
[----:B------:R-:W-:Y:S01]  /*3040*/  @P2 FADD.FTZ R178, R185, -R178 ;  /* 0x800000b2b9b22221 */ /* 0x000fe20000010000 */
[----:B------:R-:W3:Y:S01]  /*3050*/  @P3 LDC R174, c[0x0][0x40c] ;  /* 0x00010300ffae3b82 */ /* 0x000ee20000000800 */
[----:B0-----:R-:W-:Y:S01]  /*3060*/  @P3 FMUL.FTZ R166, R219, R166 ;  /* 0x000000a6dba63220 */ /* 0x001fe20000410000 */
[----:B------:R-:W-:Y:S01]  /*3070*/  @P2 FADD.FTZ R222, R187, -R222 ;  /* 0x800000debbde2221 */ /* 0x000fe20000010000 */
[----:B------:R-:W-:Y:S01]  /*3080*/  MOV R167, R63 ;  /* 0x0000003f00a77202 */ /* 0x000fe20000000f00 */
[----:B------:R-:W-:-:S02]  /*3090*/  @P2 FFMA.FTZ R167, R215, R178, R63 ;  /* 0x000000b2d7a72223 */ /* 0x000fc4000001003f */
[----:B------:R-:W-:Y:S02]  /*30a0*/  @P3 F2FP.BF16.F32.PACK_AB R220, RZ, R166 ;  /* 0x000000a6ffdc323e */ /* 0x000fe400000010ff */
        /* <DEDUP_REMOVED lines=35> */
.L_x_6502:
        /* <DEDUP_REMOVED lines=77> */
.L_x_6512:
        /* <DEDUP_REMOVED lines=65> */
.L_x_6511:
        /* <DEDUP_REMOVED lines=43> */
.L_x_6515:
        /* <DEDUP_REMOVED lines=9> */
.L_x_6516:
        /* <DEDUP_REMOVED lines=9> */
.L_x_6517:
        /* <DEDUP_REMOVED lines=9> */
.L_x_6518:
        /* <DEDUP_REMOVED lines=9> */
.L_x_6519:
        /* <DEDUP_REMOVED lines=9> */
.L_x_6520:
        /* <DEDUP_REMOVED lines=9> */
.L_x_6521:
[----:B------:R-:W-:Y:S05]  /*41d0*/  @!P3 BRA `(.L_x_6513) ;  /* 0x000000040030b947 */ /* 0x000fea0003800000 */
[----:B------:R-:W-:-:S05]  /*41e0*/  FMUL.FTZ R172, R171, UR16 ;  /* 0x00000010abac7c20 */ /* 0x000fca0008410000 */
[----:B------:R-:W-:-:S04]  /*41f0*/  F2FP.BF16.F32.PACK_AB R172, RZ, R172 ;  /* 0x000000acffac723e */ /* 0x000fc800000010ff */
[----:B------:R-:W-:Y:S01]  /*4200*/  PRMT R163, R163, 0x5410, R172 ;  /* 0x00005410a3a37816 */ /* 0x000fe200000000ac */
[----:B------:R-:W-:Y:S06]  /*4210*/  BRA `(.L_x_6513) ;  /* 0x0000000400207947 */ /* 0x000fec0003800000 */
.L_x_6514:
        /* <DEDUP_REMOVED lines=9> */
.L_x_6522:
        /* <DEDUP_REMOVED lines=9> */
.L_x_6523:
        /* <DEDUP_REMOVED lines=9> */
.L_x_6524:
        /* <DEDUP_REMOVED lines=9> */
.L_x_6525:
        /* <DEDUP_REMOVED lines=9> */
.L_x_6526:
        /* <DEDUP_REMOVED lines=9> */
.L_x_6527:
        /* <DEDUP_REMOVED lines=9> */
.L_x_6528:
        /* <DEDUP_REMOVED lines=9> */
.L_x_6513:
        /* <DEDUP_REMOVED lines=77> */
.L_x_6530:
        /* <DEDUP_REMOVED lines=65> */
.L_x_6529:
        /* <DEDUP_REMOVED lines=43> */
.L_x_6533:
        /* <DEDUP_REMOVED lines=9> */
.L_x_6534:
        /* <DEDUP_REMOVED lines=9> */
.L_x_6535:
        /* <DEDUP_REMOVED lines=9> */
.L_x_6536:
        /* <DEDUP_REMOVED lines=9> */
.L_x_6537:
        /* <DEDUP_REMOVED lines=9> */
.L_x_6538:
        /* <DEDUP_REMOVED lines=9> */
.L_x_6539:
[----:B------:R-:W-:Y:S05]  /*5590*/  @!P3 BRA `(.L_x_6531) ;  /* 0x000000040030b947 */ /* 0x000fea0003800000 */
[----:B------:R-:W-:-:S05]  /*55a0*/  FMUL.FTZ R172, R171, UR16 ;  /* 0x00000010abac7c20 */ /* 0x000fca0008410000 */
[----:B------:R-:W-:-:S04]  /*55b0*/  F2FP.BF16.F32.PACK_AB R172, RZ, R172 ;  /* 0x000000acffac723e */ /* 0x000fc800000010ff */
[----:B------:R-:W-:Y:S01]  /*55c0*/  PRMT R163, R163, 0x5410, R172 ;  /* 0x00005410a3a37816 */ /* 0x000fe200000000ac */
[----:B------:R-:W-:Y:S06]  /*55d0*/  BRA `(.L_x_6531) ;  /* 0x0000000400207947 */ /* 0x000fec0003800000 */
.L_x_6532:
        /* <DEDUP_REMOVED lines=9> */
.L_x_6540:
        /* <DEDUP_REMOVED lines=9> */
.L_x_6541:
        /* <DEDUP_REMOVED lines=9> */
.L_x_6542:
        /* <DEDUP_REMOVED lines=9> */
.L_x_6543:
        /* <DEDUP_REMOVED lines=9> */
.L_x_6544:
        /* <DEDUP_REMOVED lines=9> */
.L_x_6545:
        /* <DEDUP_REMOVED lines=9> */
.L_x_6546:
        /* <DEDUP_REMOVED lines=9> */
.L_x_6531:
        /* <DEDUP_REMOVED lines=28> */
[----:B------:R-:W-:Y:S01]  /*5c20*/  @P2 FADD.FTZ R169, R206, -R169 ;  /* 0x800000a9cea92221 */ /* 0x000fe20000010000 */
[----:B------:R-:W-:Y:S01]  /*5c30*/  @P2 FFMA.FTZ R177, R181, R177, R176 ;  /* 0x000000b1b5b12223 */ /* 0x000fe200000100b0 */
[----:B------:R-:W-:Y:S01]  /*5c40*/  @P2 FADD.FTZ R173, R208, -R173 ;  /* 0x800000add0ad2221 */ /* 0x000fe20000010000 */
[----:B------:R-:W-:Y:S01]  /*5c50*/  MOV R166, R38 ;  /* 0x0000002600a67202 */ /* 0x000fe20000000f00 */
[----:B------:R-:W-:Y:S01]  /*5c60*/  @P2 FFMA.FTZ R166, R215, R169, R38 ;  /* 0x000000a9d7a62223 */ /* 0x000fe20000010026 */
[----:B------:R-:W-:Y:S01]  /*5c70*/  @P2 FADD.FTZ R174, R209, -R174 ;  /* 0x800000aed1ae2221 */ /* 0x000fe20000010000 */
[----:B------:R-:W-:Y:S01]  /*5c80*/  @P2 FADD.FTZ R178, R211, -R178 ;  /* 0x800000b2d3b22221 */ /* 0x000fe20000010000 */
[----:B------:R-:W3:Y:S01]  /*5c90*/  @P3 LDC R219, c[0x0][0x40c] ;  /* 0x00010300ffdb3b82 */ /* 0x000ee20000000800 */
[----:B0-----:R-:W-:Y:S01]  /*5ca0*/  @P3 FMUL.FTZ R167, R164, R171 ;  /* 0x000000aba4a73220 */ /* 0x001fe20000410000 */
[----:B------:R-:W-:Y:S01]  /*5cb0*/  @P2 FADD.FTZ R177, R210, -R177 ;  /* 0x800000b1d2b12221 */ /* 0x000fe20000010000 */
        /* <DEDUP_REMOVED lines=39> */
.L_x_6548:
        /* <DEDUP_REMOVED lines=65> */
.L_x_6547:
        /* <DEDUP_REMOVED lines=35> */
.L_x_6551:
        /* <DEDUP_REMOVED lines=9> */
.L_x_6552:
        /* <DEDUP_REMOVED lines=9> */
.L_x_6553:
        /* <DEDUP_REMOVED lines=9> */
.L_x_6554:
        /* <DEDUP_REMOVED lines=9> */
.L_x_6555:
        /* <DEDUP_REMOVED lines=9> */
.L_x_6556:
        /* <DEDUP_REMOVED lines=9> */
.L_x_6557:
        /* <DEDUP_REMOVED lines=13> */
.L_x_6550:
        /* <DEDUP_REMOVED lines=16> */
.L_x_6558:
        /* <DEDUP_REMOVED lines=9> */
.L_x_6559:
        /* <DEDUP_REMOVED lines=9> */
.L_x_6560:
        /* <DEDUP_REMOVED lines=9> */
.L_x_6561:
        /* <DEDUP_REMOVED lines=9> */
.L_x_6562:
        /* <DEDUP_REMOVED lines=9> */
.L_x_6563:
        /* <DEDUP_REMOVED lines=9> */
.L_x_6564:
[----:B------:R-:W-:-:S04]  /*6e00*/  @P3 F2FP.BF16.F32.PACK_AB R172, RZ, R172 ;  /* 0x000000acffac323e */ /* 0x000fc800000010ff */
[----:B------:R-:W-:-:S07]  /*6e10*/  @P3 PRMT R163, R163, 0x5410, R172 ;  /* 0x00005410a3a33816 */ /* 0x000fce00000000ac */
.L_x_6549:
        /* <DEDUP_REMOVED lines=14> */
.L_x_6488:
        /* <DEDUP_REMOVED lines=25> */
.L_x_6566:
        /* <DEDUP_REMOVED lines=15> */
.L_x_15661:


//--------------------- .text._ZN10layer_norm13ln_bwd_kernelINS_13Kernel_traitsIf13__nv_bfloat16fS2_fjLj4096ELj1ELj1ELj4ELj16ENS_18Kernel_traits_baseILj4096EfS2_fS2_fjLj128EEEEELb0ELb1ELb0ELb0EEEvNS_9BwdParamsE --------------------------
	.section	.text._ZN10layer_norm13ln_bwd_kernelINS_13Kernel_traitsIf13__nv_bfloat16fS2_fjLj4096ELj1ELj1ELj4ELj16ENS_18Kernel_traits_baseILj4096EfS2_fS2_fjLj128EEEEELb0ELb1ELb0ELb0EEEvNS_9BwdParamsE,"ax",@progbits
	.align	128
        .global         _ZN10layer_norm13ln_bwd_kernelINS_13Kernel_traitsIf13__nv_bfloat16fS2_fjLj4096ELj1ELj1ELj4ELj16ENS_18Kernel_traits_baseILj4096EfS2_fS2_fjLj128EEEEELb0ELb1ELb0ELb0EEEvNS_9BwdParamsE
        .type           _ZN10layer_norm13ln_bwd_kernelINS_13Kernel_traitsIf13__nv_bfloat16fS2_fjLj4096ELj1ELj1ELj4ELj16ENS_18Kernel_traits_baseILj4096EfS2_fS2_fjLj128EEEEELb0ELb1ELb0ELb0EEEvNS_9BwdParamsE,@function
        .size           _ZN10layer_norm13ln_bwd_kernelINS_13Kernel_traitsIf13__nv_bfloat16fS2_fjLj4096ELj1ELj1ELj4ELj16ENS_18Kernel_traits_baseILj4096EfS2_fS2_fjLj128EEEEELb0ELb1ELb0ELb0EEEvNS_9BwdParamsE,(.L_x_15662 - _ZN10layer_norm13ln_bwd_kernelINS_13Kernel_traitsIf13__nv_bfloat16fS2_fjLj4096ELj1ELj1ELj4ELj16ENS_18Kernel_traits_baseILj4096EfS2_fS2_fjLj128EEEEELb0ELb1ELb0ELb0EEEvNS_9BwdParamsE)
        .other          _ZN10layer_norm13ln_bwd_kernelINS_13Kernel_traitsIf13__nv_bfloat16fS2_fjLj4096ELj1ELj1ELj4ELj16ENS_18Kernel_traits_baseILj4096EfS2_fS2_fjLj128EEEEELb0ELb1ELb0ELb0EEEvNS_9BwdParamsE,@"STO_CUDA_ENTRY STV_DEFAULT"
_ZN10layer_norm13ln_bwd_kernelINS_13Kernel_traitsIf13__nv_bfloat16fS2_fjLj4096ELj1ELj1ELj4ELj16ENS_18Kernel_traits_baseILj4096EfS2_fS2_fjLj128EEEEELb0ELb1ELb0ELb0EEEvNS_9BwdParamsE:
.text._ZN10layer_norm13ln_bwd_kernelINS_13Kernel_traitsIf13__nv_bfloat16fS2_fjLj4096ELj1ELj1ELj4ELj16ENS_18Kernel_traits_baseILj4096EfS2_fS2_fjLj128EEEEELb0ELb1ELb0ELb0EEEvNS_9BwdParamsE:
        /* <DEDUP_REMOVED lines=32> */
[----:B------:R-:W-:-:S07]  /*0200*/  ISETP.GE.U32.AND P1, PT, R249, 0x200, PT ;  /* 0x00000200f900780c */ /* 0x000fce0003f26070 */
[----:B------:R-:W0:Y:S08]  /*0210*/  @P4 LDC.64 R2, c[0x0][0x3d0] ;  /* 0x0000f400ff024b82 */ /* 0x000e300000000a00 */
[----:B------:R-:W1:Y:S08]  /*0220*/  @P4 LDC.64 R4, c[0x0][0x3e8] ;  /* 0x0000fa00ff044b82 */ /* 0x000e700000000a00 */
[----:B------:R-:W1:Y:S08]  /*0230*/  @P3 LDC.64 R6, c[0x0][0x3d0] ;  /* 0x0000f400ff063b82 */ /* 0x000e700000000a00 */
[----:B------:R-:W1:Y:S01]  /*0240*/  @P3 LDC.64 R8, c[0x0][0x3e8] ;  /* 0x0000fa00ff083b82 */ /* 0x000e620000000a00 */
[----:B0-----:R-:W-:-:S07]  /*0250*/  @P4 IMAD.WIDE.U32 R2, R23, 0x20, R2 ;  /* 0x0000002017024825 */ /* 0x001fce00078e0002 */
[----:B------:R-:W0:Y:S01]  /*0260*/  @P2 LDC.64 R14, c[0x0][0x3d0] ;  /* 0x0000f400ff0e2b82 */ /* 0x000e220000000a00 */
[C---:B-1----:R-:W-:Y:S01]  /*0270*/  @P4 IMAD.WIDE.U32 R4, R23.reuse, 0x20, R4 ;  /* 0x0000002017044825 */ /* 0x042fe200078e0004 */
[----:B------:R-:W-:-:S04]  /*0280*/  @P4 LOP3.LUT R23, R23, 0x80, RZ, 0xfc, !PT ;  /* 0x0000008017174812 */ /* 0x000fc800078efcff */
[----:B------:R1:W5:Y:S02]  /*0290*/  @P4 LDG.E.128 R144, desc[UR10][R4.64] ;  /* 0x0000000a04904981 */ /* 0x000364000c1e1d00 */
[----:B------:R-:W1:Y:S01]  /*02a0*/  @P2 LDC.64 R16, c[0x0][0x3e8] ;  /* 0x0000fa00ff102b82 */ /* 0x000e620000000a00 */
[C---:B------:R-:W-:Y:S01]  /*02b0*/  @P3 IMAD.WIDE.U32 R10, R23.reuse, 0x20, R6 ;  /* 0x00000020170a3825 */ /* 0x040fe200078e0006 */
[----:B------:R0:W5:Y:S06]  /*02c0*/  @P4 LDG.E.128 R140, desc[UR10][R4.64+0x10] ;  /* 0x0000100a048c4981 */ /* 0x00016c000c1e1d00 */
[----:B------:R-:W1:Y:S01]  /*02d0*/  @P1 LDC.64 R18, c[0x0][0x3d0] ;  /* 0x0000f400ff121b82 */ /* 0x000e620000000a00 */
[C---:B------:R-:W-:Y:S01]  /*02e0*/  @P3 IMAD.WIDE.U32 R12, R23.reuse, 0x20, R8 ;  /* 0x00000020170c3825 */ /* 0x040fe200078e0008 */
[----:B------:R-:W-:-:S04]  /*02f0*/  @P3 IADD3 R23, PT, PT, R23, 0x80, RZ ;  /* 0x0000008017173810 */ /* 0x000fc80007ffe0ff */
[----:B------:R0:W5:Y:S02]  /*0300*/  @P3 LDG.E.128 R136, desc[UR10][R12.64] ;  /* 0x0000000a0c883981 */ /* 0x000164000c1e1d00 */
[----:B------:R-:W1:Y:S01]  /*0310*/  @P1 LDC.64 R20, c[0x0][0x3e8] ;  /* 0x0000fa00ff141b82 */ /* 0x000e620000000a00 */
[C---:B0-----:R-:W-:Y:S01]  /*0320*/  @P2 IMAD.WIDE.U32 R14, R23.reuse, 0x20, R14 ;  /* 0x00000020170e2825 */ /* 0x041fe200078e000e */
[----:B------:R0:W5:Y:S03]  /*0330*/  @P3 LDG.E.128 R132, desc[UR10][R12.64+0x10] ;  /* 0x0000100a0c843981 */ /* 0x000166000c1e1d00 */
[C---:B-1----:R-:W-:Y:S01]  /*0340*/  @P2 IMAD.WIDE.U32 R16, R23.reuse, 0x20, R16 ;  /* 0x0000002017102825 */ /* 0x042fe200078e0010 */
[----:B------:R-:W-:-:S04]  /*0350*/  @P2 IADD3 R23, PT, PT, R23, 0x80, RZ ;  /* 0x0000008017172810 */ /* 0x000fc80007ffe0ff */
[----:B------:R0:W5:Y:S01]  /*0360*/  @P2 LDG.E.128 R128, desc[UR10][R16.64] ;  /* 0x0000000a10802981 */ /* 0x000162000c1e1d00 */
[----:B------:R-:W-:-:S03]  /*0370*/  @P1 IMAD.WIDE.U32 R6, R23, 0x20, R18 ;  /* 0x0000002017061825 */ /* 0x000fc600078e0012 */
[----:B------:R0:W5:Y:S01]  /*0380*/  @P2 LDG.E.128 R124, desc[UR10][R16.64+0x10] ;  /* 0x0000100a107c2981 */ /* 0x000162000c1e1d00 */
[----:B------:R-:W-:-:S05]  /*0390*/  @P1 IMAD.WIDE.U32 R8, R23, 0x20, R20 ;  /* 0x0000002017081825 */ /* 0x000fca00078e0014 */
[----:B------:R0:W5:Y:S04]  /*03a0*/  @P1 LDG.E.128 R120, desc[UR10][R8.64] ;  /* 0x0000000a08781981 */ /* 0x000168000c1e1d00 */
[----:B------:R0:W5:Y:S04]  /*03b0*/  @P1 LDG.E.128 R116, desc[UR10][R8.64+0x10] ;  /* 0x0000100a08741981 */ /* 0x000168000c1e1d00 */
[----:B---3--:R-:W3:Y:S04]  /*03c0*/  @P4 LDG.E.128 R52, desc[UR10][R2.64] ;  /* 0x0000000a02344981 */ /* 0x008ee8000c1e1d00 */
[----:B----4-:R-:W4:Y:S04]  /*03d0*/  @P4 LDG.E.128 R48, desc[UR10][R2.64+0x10] ;  /* 0x0000100a02304981 */ /* 0x010f28000c1e1d00 */
[----:B--2---:R-:W2:Y:S04]  /*03e0*/  @P3 LDG.E.128 R44, desc[UR10][R10.64] ;  /* 0x0000000a0a2c3981 */ /* 0x004ea8000c1e1d00 */
[----:B------:R-:W2:Y:S04]  /*03f0*/  @P3 LDG.E.128 R40, desc[UR10][R10.64+0x10] ;  /* 0x0000100a0a283981 */ /* 0x000ea8000c1e1d00 */
[----:B------:R-:W2:Y:S04]  /*0400*/  @P2 LDG.E.128 R36, desc[UR10][R14.64] ;  /* 0x0000000a0e242981 */ /* 0x000ea8000c1e1d00 */
        /* <DEDUP_REMOVED lines=40> */
[----:B--2---:R2:W-:Y:S04]  /*0690*/  @P3 STL.64 [R1+0x50], R44 ;  /* 0x0000502c01003387 */ /* 0x0045e80000100a00 */
[----:B------:R2:W-:Y:S04]  /*06a0*/  @P3 STL.64 [R1+0x58], R46 ;  /* 0x0000582e01003387 */ /* 0x0005e80000100a00 */
[----:B------:R2:W-:Y:S04]  /*06b0*/  @P3 STL.64 [R1+0x40], R40 ;  /* 0x0000402801003387 */ /* 0x0005e80000100a00 */
[----:B------:R2:W-:Y:S04]  /*06c0*/  @P3 STL.64 [R1+0x48], R42 ;  /* 0x0000482a01003387 */ /* 0x0005e80000100a00 */
[----:B------:R2:W-:Y:S04]  /*06d0*/  @P2 STL.64 [R1+0x30], R36 ;  /* 0x0000302401002387 */ /* 0x0005e80000100a00 */
[----:B------:R2:W-:Y:S04]  /*06e0*/  @P2 STL.64 [R1+0x38], R38 ;  /* 0x0000382601002387 */ /* 0x0005e80000100a00 */
[----:B------:R2:W-:Y:S04]  /*06f0*/  @P2 STL.64 [R1+0x20], R32 ;  /* 0x0000202001002387 */ /* 0x0005e80000100a00 */
[----:B------:R2:W-:Y:S04]  /*0700*/  @P2 STL.64 [R1+0x28], R34 ;  /* 0x0000282201002387 */ /* 0x0005e80000100a00 */
[----:B------:R2:W-:Y:S01]  /*0710*/  @P1 STL.64 [R1+0x10], R28 ;  /* 0x0000101c01001387 */ /* 0x0005e20000100a00 */
[----:B-1----:R-:W-:-:S03]  /*0720*/  CS2R R52, SRZ ;  /* 0x0000000000347805 */ /* 0x002fc6000001ff00 */
[----:B------:R1:W-:Y:S01]  /*0730*/  @P1 STL.64 [R1+0x18], R30 ;  /* 0x0000181e01001387 */ /* 0x0003e20000100a00 */
[----:B---3--:R-:W-:Y:S02]  /*0740*/  CS2R R54, SRZ ;  /* 0x0000000000367805 */ /* 0x008fe4000001ff00 */
[----:B----4-:R-:W-:Y:S01]  /*0750*/  CS2R R48, SRZ ;  /* 0x0000000000307805 */ /* 0x010fe2000001ff00 */
[----:B------:R3:W-:Y:S01]  /*0760*/  @P1 STL.64 [R1], R24 ;  /* 0x0000001801001387 */ /* 0x0007e20000100a00 */
[----:B0-----:R-:W-:Y:S02]  /*0770*/  CS2R R50, SRZ ;  /* 0x0000000000327805 */ /* 0x001fe4000001ff00 */
[----:B--2---:R-:W-:Y:S02]  /*0780*/  CS2R R44, SRZ ;  /* 0x00000000002c7805 */ /* 0x004fe4000001ff00 */
[----:B------:R-:W-:Y:S01]  /*0790*/  CS2R R46, SRZ ;  /* 0x00000000002e7805 */ /* 0x000fe2000001ff00 */
[----:B------:R0:W-:Y:S01]  /*07a0*/  @P1 STL.64 [R1+0x8], R26 ;  /* 0x0000081a01001387 */ /* 0x0001e20000100a00 */
[----:B------:R-:W-:-:S02]  /*07b0*/  CS2R R40, SRZ ;  /* 0x0000000000287805 */ /* 0x000fc4000001ff00 */
[----:B------:R-:W-:Y:S02]  /*07c0*/  CS2R R42, SRZ ;  /* 0x00000000002a7805 */ /* 0x000fe4000001ff00 */
[----:B------:R-:W-:Y:S02]  /*07d0*/  CS2R R36, SRZ ;  /* 0x0000000000247805 */ /* 0x000fe4000001ff00 */
[----:B------:R-:W-:Y:S02]  /*07e0*/  CS2R R38, SRZ ;  /* 0x0000000000267805 */ /* 0x000fe4000001ff00 */
[----:B------:R-:W-:Y:S02]  /*07f0*/  CS2R R32, SRZ ;  /* 0x0000000000207805 */ /* 0x000fe4000001ff00 */
[----:B------:R-:W-:Y:S02]  /*0800*/  CS2R R34, SRZ ;  /* 0x0000000000227805 */ /* 0x000fe4000001ff00 */
[----:B------:R-:W-:-:S02]  /*0810*/  CS2R R28, SRZ ;  /* 0x00000000001c7805 */ /* 0x000fc4000001ff00 */
[----:B-1----:R-:W-:Y:S02]  /*0820*/  CS2R R30, SRZ ;  /* 0x00000000001e7805 */ /* 0x002fe4000001ff00 */
[----:B---3--:R-:W-:Y:S02]  /*0830*/  CS2R R24, SRZ ;  /* 0x0000000000187805 */ /* 0x008fe4000001ff00 */
[----:B0-----:R-:W-:Y:S01]  /*0840*/  CS2R R26, SRZ ;  /* 0x00000000001a7805 */ /* 0x001fe2000001ff00 */
        /* <DEDUP_REMOVED lines=60> */
.L_x_6602:
[----:B------:R-:W1:Y:S01]  /*0c10*/  @UP0 LDCU.64 UR4, c[0x0][0x3e0] ;  /* 0x00007c00ff0407ac */ /* 0x000e620008000a00 */
[----:B------:R-:W-:Y:S01]  /*0c20*/  PLOP3.LUT P0, PT, PT, PT, UP0, 0x80, 0x8 ;  /* 0x000000000008781c */ /* 0x000fe20003f0f008 */
[----:B0-----:R-:W-:-:S06]  /*0c30*/  UIMAD.WIDE UR16, UR7, 0x4, UR12 ;  /* 0x00000004071078a5 */ /* 0x001fcc000f8e020c */
[----:B------:R-:W-:Y:S02]  /*0c40*/  MOV R188, UR16 ;  /* 0x0000001000bc7c02 */ /* 0x000fe40008000f00 */
[----:B------:R-:W-:-:S05]  /*0c50*/  MOV R189, UR17 ;  /* 0x0000001100bd7c02 */ /* 0x000fca0008000f00 */
[----:B------:R0:W2:Y:S01]  /*0c60*/  LDG.E R18, desc[UR10][R188.64] ;  /* 0x0000000abc127981 */ /* 0x0000a2000c1e1900 */
[----:B-1----:R-:W-:Y:S02]  /*0c70*/  @UP0 UIMAD.WIDE UR4, UR7, 0x2, UR4 ;  /* 0x00000002070408a5 */ /* 0x002fe4000f8e0204 */
[----:B------:R-:W-:-:S04]  /*0c80*/  UIMAD.WIDE UR16, UR7, 0x4, UR14 ;  /* 0x00000004071078a5 */ /* 0x000fc8000f8e020e */
[----:B0-----:R-:W-:Y:S02]  /*0c90*/  MOV R188, UR4 ;  /* 0x0000000400bc7c02 */ /* 0x001fe40008000f00 */
[----:B------:R-:W-:-:S05]  /*0ca0*/  MOV R189, UR5 ;  /* 0x0000000500bd7c02 */ /* 0x000fca0008000f00 */
[----:B------:R0:W3:Y:S02]  /*0cb0*/  @P0 LDG.E.U16 R190, desc[UR10][R188.64] ;  /* 0x0000000abcbe0981 */ /* 0x0000e4000c1e1500 */
[----:B0-----:R-:W-:Y:S02]  /*0cc0*/  MOV R188, UR16 ;  /* 0x0000001000bc7c02 */ /* 0x001fe40008000f00 */
[----:B------:R-:W-:-:S05]  /*0cd0*/  MOV R189, UR17 ;  /* 0x0000001100bd7c02 */ /* 0x000fca0008000f00 */
[----:B------:R-:W4:Y:S01]  /*0ce0*/  LDG.E R188, desc[UR10][R188.64] ;  /* 0x0000000abcbc7981 */ /* 0x000f22000c1e1900 */
[----:B------:R-:W0:Y:S01]  /*0cf0*/  S2R R251, SR_TID.X ;  /* 0x0000000000fb7919 */ /* 0x000e220000002100 */
[----:B------:R-:W-:Y:S01]  /*0d00*/  UIMAD UR4, UR7, UR6, URZ ;  /* 0x00000006070472a4 */ /* 0x000fe2000f8e02ff */
[----:B------:R-:W-:-:S03]  /*0d10*/  ISETP.NE.AND P5, PT, RZ, UR18, PT ;  /* 0x00000012ff007c0c */ /* 0x000fc6000bfa5270 */
[----:B------:R-:W-:Y:S01]  /*0d20*/  USHF.R.S32.HI UR5, URZ, 0x1f, UR4 ;  /* 0x0000001fff057899 */ /* 0x000fe20008011404 */
[----:B------:R-:W-:-:S03]  /*0d30*/  ISETP.GE.U32.AND P4, PT, R249, 0x80, PT ;  /* 0x00000080f900780c */ /* 0x000fc60003f86070 */
        /* <DEDUP_REMOVED lines=8> */
[----:B--2---:R-:W-:-:S04]  /*0dc0*/  FSEL R18, R18, RZ, !P5 ;  /* 0x000000ff12127208 */ /* 0x004fc80006800000 */
[----:B------:R-:W-:Y:S02]  /*0dd0*/  R2UR UR25, R18 ;  /* 0x00000000121972ca */ /* 0x000fe400000e0000 */
[----:B------:R-:W-:Y:S02]  /*0de0*/  MOV R18, UR5 ;  /* 0x0000000500127c02 */ /* 0x000fe40008000f00 */
[----:B---3--:R-:W-:Y:S02]  /*0df0*/  @P0 R2UR UR17, R190 ;  /* 0x00000000be1102ca */ /* 0x008fe400000e0000 */
[----:B0-----:R-:W-:-:S04]  /*0e00*/  LEA.HI.SX32 R18, R18, R251, 0x1d ;  /* 0x000000fb12127211 */ /* 0x001fc800078feaff */
[----:B------:R-:W-:-:S07]  /*0e10*/  MOV R226, R18 ;  /* 0x0000001200e27202 */ /* 0x000fce0000000f00 */
[----:B------:R-:W-:Y:S01]  /*0e20*/  @UP0 USHF.L.U32 UR16, UR17, 0x10, URZ ;  /* 0x0000001011100899 */ /* 0x000fe200080006ff */
[----:B----4-:R-:W-:Y:S01]  /*0e30*/  R2UR UR24, R188 ;  /* 0x00000000bc1872ca */ /* 0x010fe200000e0000 */
[----:B-----5:R-:W-:-:S14]  /*0e40*/  @!P4 BRA `(.L_x_6569) ;  /* 0x000000040068c947 */ /* 0x020fdc0003800000 */
        /* <DEDUP_REMOVED lines=11> */
[----:B-1----:R-:W-:-:S03]  /*0f00*/  IMAD.WIDE.U32 R192, R18, 0x10, R192 ;  /* 0x0000001012c07825 */ /* 0x002fc600078e00c0 */
[----:B------:R-:W4:Y:S04]  /*0f10*/  LDL R250, [R1+0x6c] ;  /* 0x00006c0001fa7983 */ /* 0x000f280000100800 */
        /* <DEDUP_REMOVED lines=9> */
[----:B--2---:R-:W-:Y:S01]  /*0fb0*/  FADD.FTZ R210, R190, -UR25 ;  /* 0x80000019bed27e21 */ /* 0x004fe20008010000 */
[----:B------:R-:W-:Y:S01]  /*0fc0*/  FADD.FTZ R209, R191, -UR25 ;  /* 0x80000019bfd17e21 */ /* 0x000fe20008010000 */
[----:B------:R-:W-:Y:S01]  /*0fd0*/  FADD.FTZ R0, R188, -UR25 ;  /* 0x80000019bc007e21 */ /* 0x000fe20008010000 */
[C---:B---3--:R-:W-:Y:S02]  /*0fe0*/  PRMT R190, R194.reuse, 0x7632, R190 ;  /* 0x00007632c2be7816 */ /* 0x048fe400000000be */
[----:B------:R-:W-:Y:S01]  /*0ff0*/  SHF.L.U32 R191, R194, 0x10, RZ ;  /* 0x00000010c2bf7819 */ /* 0x000fe200000006ff */
[----:B----4-:R-:W-:Y:S01]  /*1000*/  FADD.FTZ R194, R196, -UR25 ;  /* 0x80000019c4c27e21 */ /* 0x010fe20008010000 */
[----:B0-----:R-:W-:-:S02]  /*1010*/  PRMT R206, R192, 0x7632, R206 ;  /* 0x00007632c0ce7816 */ /* 0x001fc400000000ce */
[----:B------:R-:W-:Y:S01]  /*1020*/  SHF.L.U32 R207, R192, 0x10, RZ ;  /* 0x00000010c0cf7819 */ /* 0x000fe200000006ff */
[----:B------:R-:W-:Y:S01]  /*1030*/  FMUL.FTZ R208, R194, UR24 ;  /* 0x00000018c2d07c20 */ /* 0x000fe20008410000 */
[C---:B------:R-:W-:Y:S01]  /*1040*/  PRMT R192, R193.reuse, 0x7632, R192 ;  /* 0x00007632c1c07816 */ /* 0x040fe200000000c0 */
[----:B------:R-:W-:Y:S01]  /*1050*/  FMUL.FTZ R210, R210, UR24 ;  /* 0x00000018d2d27c20 */ /* 0x000fe20008410000 */
[----:B------:R-:W-:Y:S01]  /*1060*/  SHF.L.U32 R193, R193, 0x10, RZ ;  /* 0x00000010c1c17819 */ /* 0x000fe200000006ff */
[----:B------:R-:W-:Y:S01]  /*1070*/  FADD.FTZ R211, R189, -UR25 ;  /* 0x80000019bdd37e21 */ /* 0x000fe20008010000 */
[----:B------:R-:W-:Y:S01]  /*1080*/  PRMT R19, R195, 0x7632, R19 ;  /* 0x00007632c3137816 */ /* 0x000fe20000000013 */
[----:B------:R-:W-:Y:S01]  /*1090*/  FMUL.FTZ R0, R0, UR24 ;  /* 0x0000001800007c20 */ /* 0x000fe20008410000 */
[----:B------:R-:W-:Y:S01]  /*10a0*/  SHF.L.U32 R196, R206, 0x10, RZ ;  /* 0x00000010cec47819 */ /* 0x000fe200000006ff */
[----:B------:R-:W-:Y:S01]  /*10b0*/  FMUL.FTZ R214, R245, R207 ;  /* 0x000000cff5d67220 */ /* 0x000fe20000410000 */
[----:B------:R-:W-:Y:S01]  /*10c0*/  FADD.FTZ R76, R76, R191 ;  /* 0x000000bf4c4c7221 */ /* 0x000fe20000010000 */
[-C--:B------:R-:W-:Y:S01]  /*10d0*/  FFMA.FTZ R108, R208, R191.reuse, R108 ;  /* 0x000000bfd06c7223 */ /* 0x080fe2000001006c */
[----:B------:R-:W-:Y:S01]  /*10e0*/  FMUL.FTZ R245, R248, R191 ;  /* 0x000000bff8f57220 */ /* 0x000fe20000410000 */
[----:B------:R-:W-:Y:S01]  /*10f0*/  FADD.FTZ R82, R82, R193 ;  /* 0x000000c152527221 */ /* 0x000fe20000010000 */
[-C--:B------:R-:W-:Y:S01]  /*1100*/  FFMA.FTZ R114, R210, R193.reuse, R114 ;  /* 0x000000c1d2727223 */ /* 0x080fe20000010072 */
[----:B------:R-:W-:Y:S01]  /*1110*/  FMUL.FTZ R247, R243, R193 ;  /* 0x000000c1f3f77220 */ /* 0x000fe20000410000 */
[----:B------:R-:W-:Y:S01]  /*1120*/  SHF.L.U32 R191, R19, 0x10, RZ ;  /* 0x0000001013bf7819 */ /* 0x000fe200000006ff */
[----:B------:R-:W-:Y:S01]  /*1130*/  FMUL.FTZ R211, R211, UR24 ;  /* 0x00000018d3d37c20 */ /* 0x000fe20008410000 */
[----:B------:R-:W-:Y:S01]  /*1140*/  FMUL.FTZ R248, R244, R196 ;  /* 0x000000c4f4f87220 */ /* 0x000fe20000410000 */
[----:B------:R-:W-:Y:S01]  /*1150*/  FADD.FTZ R193, RZ, R214 ;  /* 0x000000d6ffc17221 */ /* 0x000fe20000010000 */
[----:B------:R-:W-:Y:S01]  /*1160*/  FFMA.FTZ R19, R0, R214, RZ ;  /* 0x000000d600137223 */ /* 0x000fe200000100ff */
[----:B------:R-:W-:Y:S01]  /*1170*/  SHF.L.U32 R195, R195, 0x10, RZ ;  /* 0x00000010c3c37819 */ /* 0x000fe200000006ff */
[----:B------:R-:W-:Y:S01]  /*1180*/  FMUL.FTZ R209, R209, UR24 ;  /* 0x00000018d1d17c20 */ /* 0x000fe20008410000 */
[----:B------:R-:W-:Y:S01]  /*1190*/  SHF.L.U32 R192, R192, 0x10, RZ ;  /* 0x00000010c0c07819 */ /* 0x000fe200000006ff */
[----:B------:R-:W-:Y:S01]  /*11a0*/  FADD.FTZ R193, R193, R248 ;  /* 0x000000f8c1c17221 */ /* 0x000fe20000010000 */
[----:B------:R-:W-:Y:S01]  /*11b0*/  FFMA.FTZ R19, R211, R248, R19 ;  /* 0x000000f8d3137223 */ /* 0x000fe20000010013 */
[----:B------:R-:W-:Y:S01]  /*11c0*/  FMUL.FTZ R243, R246, R195 ;  /* 0x000000c3f6f37220 */ /* 0x000fe20000410000 */
[----:B------:R-:W-:Y:S01]  /*11d0*/  FADD.FTZ R188, R197, -UR25 ;  /* 0x80000019c5bc7e21 */ /* 0x000fe20008010000 */
[-C--:B------:R-:W-:Y:S01]  /*11e0*/  FFMA.FTZ R115, R209, R192.reuse, R115 ;  /* 0x000000c0d1737223 */ /* 0x080fe20000010073 */
[----:B------:R-:W-:Y:S01]  /*11f0*/  FADD.FTZ R83, R83, R192 ;  /* 0x000000c053537221 */ /* 0x000fe20000010000 */
        /* <DEDUP_REMOVED lines=28> */
[C---:B------:R-:W-:Y:S01]  /*13c0*/  FFMA.FTZ R111, R19.reuse, R191, R111 ;  /* 0x000000bf136f7223 */ /* 0x040fe2000001006f */
[----:B------:R-:W-:Y:S01]  /*13d0*/  FADD.FTZ R228, R188, R242 ;  /* 0x000000f2bce47221 */ /* 0x000fe20000010000 */
[----:B------:R-:W-:-:S07]  /*13e0*/  FFMA.FTZ R227, R19, R242, R190 ;  /* 0x000000f213e37223 */ /* 0x000fce00000100be */
.L_x_6569:
[----:B------:R-:W-:Y:S05]  /*13f0*/  BSYNC.RECONVERGENT B0 ;  /* 0x0000000000007941 */ /* 0x000fea0003800200 */
.L_x_6568:
        /* <DEDUP_REMOVED lines=14> */
[----:B------:R0:W3:Y:S04]  /*14e0*/  LDG.E.128 R192, desc[UR10][R10.64+0x10] ;  /* 0x0000100a0ac07981 */ /* 0x0000e8000c1e1d00 */
[----:B------:R2:W4:Y:S04]  /*14f0*/  LDG.E.128 R188, desc[UR10][R16.64] ;  /* 0x0000000a10bc7981 */ /* 0x000528000c1e1d00 */
[----:B------:R-:W4:Y:S01]  /*1500*/  LDL R250, [R1+0x4c] ;  /* 0x00004c0001fa7983 */ /* 0x000f220000100800 */
[----:B------:R-:W-:-:S04]  /*1510*/  ISETP.NE.U32.AND P0, PT, RZ, UR20, PT ;  /* 0x00000014ff007c0c */ /* 0x000fc8000bf05070 */
[----:B------:R-:W-:-:S13]  /*1520*/  ISETP.NE.AND.EX P0, PT, RZ, UR21, PT, P0 ;  /* 0x00000015ff007c0c */ /* 0x000fda000bf05300 */
[----:B0-----:R-:W0:Y:S02]  /*1530*/  @P0 LDC.64 R10, c[0x0][0x438] ;  /* 0x00010e00ff0a0b82 */ /* 0x001e240000000a00 */
[----:B0-----:R-:W-:-:S05]  /*1540*/  @P0 IMAD.WIDE.U32 R10, R226, 0x20, R10 ;  /* 0x00000020e20a0825 */ /* 0x001fca00078e000a */
[----:B------:R-:W5:Y:S04]  /*1550*/  @P0 LDG.E.128 R156, desc[UR10][R10.64] ;  /* 0x0000000a0a9c0981 */ /* 0x000f68000c1e1d00 */
[----:B------:R3:W5:Y:S01]  /*1560*/  @P0 LDG.E.128 R160, desc[UR10][R10.64+0x10] ;  /* 0x0000100a0aa00981 */ /* 0x000762000c1e1d00 */
[----:B------:R-:W-:Y:S01]  /*1570*/  IADD3 R226, PT, PT, R226, 0x80, RZ ;  /* 0x00000080e2e27810 */ /* 0x000fe20007ffe0ff */
[----:B--2---:R-:W-:Y:S01]  /*1580*/  FADD.FTZ R17, R12, -UR25 ;  /* 0x800000190c117e21 */ /* 0x004fe20008010000 */
[----:B------:R-:W-:Y:S01]  /*1590*/  FADD.FTZ R16, R13, -UR25 ;  /* 0x800000190d107e21 */ /* 0x000fe20008010000 */
[----:B---3--:R-:W-:Y:S01]  /*15a0*/  FADD.FTZ R11, R193, -UR25 ;  /* 0x80000019c10b7e21 */ /* 0x008fe20008010000 */
[C---:B----4-:R-:W-:Y:S02]  /*15b0*/  PRMT R12, R188.reuse, 0x7632, R12 ;  /* 0x00007632bc0c7816 */ /* 0x050fe4000000000c */
[----:B------:R-:W-:-:S02]  /*15c0*/  SHF.L.U32 R196, R188, 0x10, RZ ;  /* 0x00000010bcc47819 */ /* 0x000fc400000006ff */
[C---:B------:R-:W-:Y:S02]  /*15d0*/  PRMT R13, R189.reuse, 0x7632, R13 ;  /* 0x00007632bd0d7816 */ /* 0x040fe4000000000d */
[----:B------:R-:W-:Y:S02]  /*15e0*/  SHF.L.U32 R189, R189, 0x10, RZ ;  /* 0x00000010bdbd7819 */ /* 0x000fe400000006ff */
[C---:B------:R-:W-:Y:S02]  /*15f0*/  PRMT R198, R191.reuse, 0x7632, R198 ;  /* 0x00007632bfc67816 */ /* 0x040fe400000000c6 */
[----:B------:R-:W-:Y:S01]  /*1600*/  SHF.L.U32 R10, R191, 0x10, RZ ;  /* 0x00000010bf0a7819 */ /* 0x000fe200000006ff */
[----:B------:R-:W-:Y:S01]  /*1610*/  FADD.FTZ R191, R194, -UR25 ;  /* 0x80000019c2bf7e21 */ /* 0x000fe20008010000 */
[----:B------:R-:W-:Y:S01]  /*1620*/  SHF.L.U32 R193, R12, 0x10, RZ ;  /* 0x000000100cc17819 */ /* 0x000fe200000006ff */
[----:B------:R-:W-:Y:S01]  /*1630*/  FADD.FTZ R192, R192, -UR25 ;  /* 0x80000019c0c07e21 */ /* 0x000fe20008010000 */
[C---:B------:R-:W-:Y:S01]  /*1640*/  PRMT R199, R190.reuse, 0x7632, R199 ;  /* 0x00007632bec77816 */ /* 0x040fe200000000c7 */
[----:B------:R-:W-:Y:S01]  /*1650*/  FMUL.FTZ R241, R237, R196 ;  /* 0x000000c4edf17220 */ /* 0x000fe20000410000 */
[----:B------:R-:W-:Y:S01]  /*1660*/  SHF.L.U32 R190, R190, 0x10, RZ ;  /* 0x00000010bebe7819 */ /* 0x000fe200000006ff */
[----:B------:R-:W-:Y:S01]  /*1670*/  FMUL.FTZ R17, R17, UR24 ;  /* 0x0000001811117c20 */ /* 0x000fe20008410000 */
[----:B------:R-:W-:Y:S01]  /*1680*/  SHF.L.U32 R194, R13, 0x10, RZ ;  /* 0x000000100dc27819 */ /* 0x000fe200000006ff */
[----:B------:R-:W-:Y:S01]  /*1690*/  FMUL.FTZ R239, R240, R189 ;  /* 0x000000bdf0ef7220 */ /* 0x000fe20000410000 */
[----:B------:R-:W-:Y:S01]  /*16a0*/  FMUL.FTZ R12, R191, UR24 ;  /* 0x00000018bf0c7c20 */ /* 0x000fe20008410000 */
[----:B------:R-:W-:Y:S01]  /*16b0*/  FMUL.FTZ R13, R192, UR24 ;  /* 0x00000018c00d7c20 */ /* 0x000fe20008410000 */
[----:B------:R-:W-:Y:S01]  /*16c0*/  FADD.FTZ R191, R228, R241 ;  /* 0x000000f1e4bf7221 */ /* 0x000fe20000010000 */
[----:B------:R-:W-:Y:S01]  /*16d0*/  FMUL.FTZ R240, R238, R193 ;  /* 0x000000c1eef07220 */ /* 0x000fe20000410000 */
[----:B------:R-:W-:Y:S01]  /*16e0*/  FADD.FTZ R14, R14, -UR25 ;  /* 0x800000190e0e7e21 */ /* 0x000fe20008010000 */
[----:B------:R-:W-:Y:S01]  /*16f0*/  FMUL.FTZ R16, R16, UR24 ;  /* 0x0000001810107c20 */ /* 0x000fe20008410000 */
[----:B------:R-:W-:Y:S01]  /*1700*/  FFMA.FTZ R192, R17, R241, R227 ;  /* 0x000000f111c07223 */ /* 0x000fe200000100e3 */
[----:B------:R-:W-:Y:S01]  /*1710*/  FMUL.FTZ R237, R235, R190 ;  /* 0x000000beebed7220 */ /* 0x000fe20000410000 */
[----:B------:R-:W-:Y:S01]  /*1720*/  FADD.FTZ R70, R70, R10 ;  /* 0x0000000a46467221 */ /* 0x000fe20000010000 */
[-C--:B------:R-:W-:Y:S01]  /*1730*/  FFMA.FTZ R102, R12, R10.reuse, R102 ;  /* 0x0000000a0c667223 */ /* 0x080fe20000010066 */
[----:B------:R-:W-:Y:S01]  /*1740*/  FMUL.FTZ R235, R236, R10 ;  /* 0x0000000aeceb7220 */ /* 0x000fe20000410000 */
[----:B------:R-:W-:Y:S01]  /*1750*/  FADD.FTZ R197, R15, -UR25 ;  /* 0x800000190fc57e21 */ /* 0x000fe20008010000 */
[----:B------:R-:W-:Y:S01]  /*1760*/  FADD.FTZ R10, R191, R240 ;  /* 0x000000f0bf0a7221 */ /* 0x000fe20000010000 */
[----:B------:R-:W-:Y:S01]  /*1770*/  FMUL.FTZ R15, R14, UR24 ;  /* 0x000000180e0f7c20 */ /* 0x000fe20008410000 */
[----:B------:R-:W-:Y:S01]  /*1780*/  FFMA.FTZ R191, R16, R240, R192 ;  /* 0x000000f010bf7223 */ /* 0x000fe200000100c0 */
[----:B------:R-:W-:Y:S01]  /*1790*/  FMUL.FTZ R14, R197, UR24 ;  /* 0x00000018c50e7c20 */ /* 0x000fe20008410000 */
[----:B------:R-:W-:Y:S01]  /*17a0*/  FMUL.FTZ R238, R234, R194 ;  /* 0x000000c2eaee7220 */ /* 0x000fe20000410000 */
[----:B------:R-:W-:Y:S01]  /*17b0*/  FADD.FTZ R10, R10, R239 ;  /* 0x000000ef0a0a7221 */ /* 0x000fe20000010000 */
[C---:B------:R-:W-:Y:S01]  /*17c0*/  FFMA.FTZ R191, R15.reuse, R239, R191 ;  /* 0x000000ef0fbf7223 */ /* 0x040fe200000100bf */
        /* <DEDUP_REMOVED lines=10> */
[C---:B------:R-:W-:Y:S01]  /*1870*/  FFMA.FTZ R191, R13.reuse, R237, R191 ;  /* 0x000000ed0dbf7223 */ /* 0x040fe200000100bf */
[----:B------:R-:W-:Y:S01]  /*1880*/  FADD.FTZ R68, R68, R190 ;  /* 0x000000be44447221 */ /* 0x000fe20000010000 */
[----:B------:R-:W-:Y:S01]  /*1890*/  FFMA.FTZ R100, R13, R190, R100 ;  /* 0x000000be0d647223 */ /* 0x000fe20000010064 */
[----:B------:R-:W-:Y:S01]  /*18a0*/  SHF.L.U32 R190, R198, 0x10, RZ ;  /* 0x00000010c6be7819 */ /* 0x000fe200000006ff */
[----:B------:R-:W-:Y:S01]  /*18b0*/  FADD.FTZ R188, R195, -UR25 ;  /* 0x80000019c3bc7e21 */ /* 0x000fe20008010000 */
[----:B------:R-:W-:Y:S01]  /*18c0*/  FADD.FTZ R189, R189, R236 ;  /* 0x000000ecbdbd7221 */ /* 0x000fe20000010000 */
[----:B------:R-:W-:-:S02]  /*18d0*/  FFMA.FTZ R191, R11, R236, R191 ;  /* 0x000000ec0bbf7223 */ /* 0x000fc400000100bf */
        /* <DEDUP_REMOVED lines=10> */
[----:B------:R-:W-:Y:S01]  /*1980*/  FADD.FTZ R71, R71, R190 ;  /* 0x000000be47477221 */ /* 0x000fe20000010000 */
[C---:B------:R-:W-:Y:S01]  /*1990*/  FFMA.FTZ R103, R10.reuse, R190, R103 ;  /* 0x000000be0a677223 */ /* 0x040fe20000010067 */
[----:B------:R-:W-:Y:S01]  /*19a0*/  FADD.FTZ R228, R189, R234 ;  /* 0x000000eabde47221 */ /* 0x000fe20000010000 */
[----:B------:R-:W-:-:S07]  /*19b0*/  FFMA.FTZ R227, R10, R234, R191 ;  /* 0x000000ea0ae37223 */ /* 0x000fce00000100bf */
.L_x_6571:
[----:B------:R-:W-:Y:S05]  /*19c0*/  BSYNC.RECONVERGENT B0 ;  /* 0x0000000000007941 */ /* 0x000fea0003800200 */
.L_x_6570:
        /* <DEDUP_REMOVED lines=92> */
.L_x_6573:
[----:B------:R-:W-:Y:S05]  /*1f90*/  BSYNC.RECONVERGENT B0 ;  /* 0x0000000000007941 */ /* 0x000fea0003800200 */
.L_x_6572:
[----:B------:R-:W-:Y:S04]  /*1fa0*/  BSSY.RECONVERGENT B0, `(.L_x_6574) ;  /* 0x000005b000007945 */ /* 0x000fe80003800200 */
[----:B------:R-:W-:Y:S05]  /*1fb0*/  @!P1 BRA `(.L_x_6575) ;  /* 0x0000000400649947 */ /* 0x000fea0003800000 */
[----:B------:R-:W0:Y:S01]  /*1fc0*/  LDC.64 R196, c[0x0][0x3a8] ;  /* 0x0000ea00ffc47b82 */ /* 0x000e220000000a00 */
[----:B------:R-:W2:Y:S04]  /*1fd0*/  LDL R218, [R1+0x10] ;  /* 0x0000100001da7983 */ /* 0x000ea80000100800 */
[----:B------:R-:W3:Y:S03]  /*1fe0*/  LDL R221, [R1+0x18] ;  /* 0x0000180001dd7983 */ /* 0x000ee60000100800 */
[----:B------:R-:W1:Y:S01]  /*1ff0*/  LDC.64 R192, c[0x0][0x428] ;  /* 0x00010a00ffc07b82 */ /* 0x000e620000000a00 */
[----:B------:R-:W4:Y:S04]  /*2000*/  LDL R216, [R1] ;  /* 0x0000000001d87983 */ /* 0x000f280000100800 */
        /* <DEDUP_REMOVED lines=16> */
[----:B--2---:R-:W-:Y:S01]  /*2110*/  FADD.FTZ R201, R189, -UR25 ;  /* 0x80000019bdc97e21 */ /* 0x004fe20008010000 */
[----:B------:R-:W-:Y:S01]  /*2120*/  FADD.FTZ R202, R190, -UR25 ;  /* 0x80000019beca7e21 */ /* 0x000fe20008010000 */
[----:B------:R-:W-:Y:S01]  /*2130*/  FADD.FTZ R200, R188, -UR25 ;  /* 0x80000019bcc87e21 */ /* 0x000fe20008010000 */
[----:B------:R-:W-:Y:S01]  /*2140*/  FADD.FTZ R205, R191, -UR25 ;  /* 0x80000019bfcd7e21 */ /* 0x000fe20008010000 */
[----:B------:R-:W-:Y:S01]  /*2150*/  FMUL.FTZ R213, R201, UR24 ;  /* 0x00000018c9d57c20 */ /* 0x000fe20008410000 */
[----:B------:R-:W-:Y:S01]  /*2160*/  FMUL.FTZ R201, R202, UR24 ;  /* 0x00000018cac97c20 */ /* 0x000fe20008410000 */
[----:B---3--:R-:W-:-:S02]  /*2170*/  PRMT R203, R192, 0x7632, R203 ;  /* 0x00007632c0cb7816 */ /* 0x008fc400000000cb */
[----:B------:R-:W-:Y:S02]  /*2180*/  SHF.L.U32 R204, R192, 0x10, RZ ;  /* 0x00000010c0cc7819 */ /* 0x000fe400000006ff */
[C---:B------:R-:W-:Y:S01]  /*2190*/  PRMT R192, R193.reuse, 0x7632, R192 ;  /* 0x00007632c1c07816 */ /* 0x040fe200000000c0 */
[----:B----4-:R-:W-:Y:S01]  /*21a0*/  FADD.FTZ R196, R196, -UR25 ;  /* 0x80000019c4c47e21 */ /* 0x010fe20008010000 */
[----:B------:R-:W-:Y:S01]  /*21b0*/  SHF.L.U32 R193, R193, 0x10, RZ ;  /* 0x00000010c1c17819 */ /* 0x000fe200000006ff */
[----:B------:R-:W-:Y:S01]  /*21c0*/  FADD.FTZ R189, R197, -UR25 ;  /* 0x80000019c5bd7e21 */ /* 0x000fe20008010000 */
[C---:B------:R-:W-:Y:S02]  /*21d0*/  PRMT R212, R194.reuse, 0x7632, R212 ;  /* 0x00007632c2d47816 */ /* 0x040fe400000000d4 */
[----:B------:R-:W-:Y:S02]  /*21e0*/  SHF.L.U32 R194, R194, 0x10, RZ ;  /* 0x00000010c2c27819 */ /* 0x000fe400000006ff */
[----:B------:R-:W-:-:S02]  /*21f0*/  PRMT R191, R195, 0x7632, R191 ;  /* 0x00007632c3bf7816 */ /* 0x000fc400000000bf */
[----:B------:R-:W-:Y:S01]  /*2200*/  SHF.L.U32 R188, R195, 0x10, RZ ;  /* 0x00000010c3bc7819 */ /* 0x000fe200000006ff */
[----:B------:R-:W-:Y:S01]  /*2210*/  FADD.FTZ R195, R198, -UR25 ;  /* 0x80000019c6c37e21 */ /* 0x000fe20008010000 */
[----:B------:R-:W-:Y:S01]  /*2220*/  SHF.L.U32 R197, R203, 0x10, RZ ;  /* 0x00000010cbc57819 */ /* 0x000fe200000006ff */
[----:B------:R-:W-:Y:S01]  /*2230*/  FMUL.FTZ R203, R196, UR24 ;  /* 0x00000018c4cb7c20 */ /* 0x000fe20008410000 */
[----:B------:R-:W-:Y:S01]  /*2240*/  FMUL.FTZ R200, R200, UR24 ;  /* 0x00000018c8c87c20 */ /* 0x000fe20008410000 */
[----:B------:R-:W-:Y:S01]  /*2250*/  FMUL.FTZ R222, R218, R204 ;  /* 0x000000ccdade7220 */ /* 0x000fe20000410000 */
        /* <DEDUP_REMOVED lines=8> */
[----:B------:R-:W-:Y:S01]  /*22e0*/  FADD.FTZ R194, R228, R222 ;  /* 0x000000dee4c27221 */ /* 0x000fe20000010000 */
[----:B------:R-:W-:Y:S01]  /*22f0*/  FFMA.FTZ R195, R200, R222, R227 ;  /* 0x000000dec8c37223 */ /* 0x000fe200000100e3 */
        /* <DEDUP_REMOVED lines=13> */
[----:B------:R-:W-:Y:S01]  /*23d0*/  FMUL.FTZ R204, R189, UR24 ;  /* 0x00000018bdcc7c20 */ /* 0x000fe20008410000 */
[----:B------:R-:W-:Y:S01]  /*23e0*/  FADD.FTZ R188, R188, R219 ;  /* 0x000000dbbcbc7221 */ /* 0x000fe20000010000 */
[----:B------:R-:W-:Y:S01]  /*23f0*/  FFMA.FTZ R189, R202, R219, R195 ;  /* 0x000000dbcabd7223 */ /* 0x000fe200000100c3 */
[----:B------:R-:W-:-:S02]  /*2400*/  FMUL.FTZ R217, R252, R193 ;  /* 0x000000c1fcd97220 */ /* 0x000fc40000410000 */
[----:B------:R-:W-:Y:S01]  /*2410*/  FADD.FTZ R188, R188, R218 ;  /* 0x000000dabcbc7221 */ /* 0x000fe20000010000 */
[----:B------:R-:W-:Y:S01]  /*2420*/  FFMA.FTZ R189, R203, R218, R189 ;  /* 0x000000dacbbd7223 */ /* 0x000fe200000100bd */
[----:B------:R-:W-:Y:S01]  /*2430*/  SHF.L.U32 R191, R191, 0x10, RZ ;  /* 0x00000010bfbf7819 */ /* 0x000fe200000006ff */
[----:B------:R-:W-:Y:S01]  /*2440*/  FADD.FTZ R190, R199, -UR25 ;  /* 0x80000019c7be7e21 */ /* 0x000fe20008010000 */
[----:B------:R-:W-:Y:S01]  /*2450*/  FADD.FTZ R188, R188, R217 ;  /* 0x000000d9bcbc7221 */ /* 0x000fe20000010000 */
[----:B------:R-:W-:Y:S02]  /*2460*/  FFMA.FTZ R189, R204, R217, R189 ;  /* 0x000000d9ccbd7223 */ /* 0x000fe400000100bd */
[----:B------:R-:W-:Y:S01]  /*2470*/  FMUL.FTZ R205, R190, UR24 ;  /* 0x00000018becd7c20 */ /* 0x000fe20008410000 */
[----:B------:R-:W-:Y:S01]  /*2480*/  FMUL.FTZ R215, R250, R191 ;  /* 0x000000bffad77220 */ /* 0x000fe20000410000 */
        /* <DEDUP_REMOVED lines=8> */
[----:B------:R-:W-:Y:S01]  /*2510*/  FADD.FTZ R55, R55, R191 ;  /* 0x000000bf37377221 */ /* 0x000fe20000010000 */
[C---:B------:R-:W-:Y:S01]  /*2520*/  FFMA.FTZ R87, R205.reuse, R191, R87 ;  /* 0x000000bfcd577223 */ /* 0x040fe20000010057 */
[----:B------:R-:W-:Y:S01]  /*2530*/  FADD.FTZ R228, R188, R215 ;  /* 0x000000d7bce47221 */ /* 0x000fe20000010000 */
[----:B------:R-:W-:-:S07]  /*2540*/  FFMA.FTZ R227, R205, R215, R189 ;  /* 0x000000d7cde37223 */ /* 0x000fce00000100bd */
.L_x_6575:
[----:B------:R-:W-:Y:S05]  /*2550*/  BSYNC.RECONVERGENT B0 ;  /* 0x0000000000007941 */ /* 0x000fea0003800200 */
.L_x_6574:
[----:B------:R-:W0:Y:S01]  /*2560*/  SHFL.DOWN PT, R188, R228, 0x10, 0x1f ;  /* 0x0a001f00e4bc7f89 */ /* 0x000e2200000e0000 */
        /* <DEDUP_REMOVED lines=30> */
.L_x_6577:
[----:B------:R-:W-:Y:S05]  /*2750*/  BSYNC.RECONVERGENT B0 ;  /* 0x0000000000007941 */ /* 0x000fea0003800200 */
.L_x_6576:
        /* <DEDUP_REMOVED lines=35> */
[----:B------:R-:W-:Y:S01]  /*2990*/  FFMA.FTZ R193, R206, UR17, R192 ;  /* 0x00000011cec17c23 */ /* 0x000fe200080100c0 */
[C---:B-----5:R-:W-:Y:S02]  /*29a0*/  SHF.L.U32 R194, R191.reuse, 0x10, RZ ;  /* 0x00000010bfc27819 */ /* 0x060fe400000006ff */
[----:B------:R-:W-:Y:S01]  /*29b0*/  PRMT R191, R191, 0x7632, R191 ;  /* 0x00007632bfbf7816 */ /* 0x000fe200000000bf */
[----:B------:R-:W-:-:S03]  /*29c0*/  FADD.FTZ R193, R243, -R193 ;  /* 0x800000c1f3c17221 */ /* 0x000fc60000010000 */
[----:B------:R-:W-:Y:S01]  /*29d0*/  SHF.L.U32 R191, R191, 0x10, RZ ;  /* 0x00000010bfbf7819 */ /* 0x000fe200000006ff */
[----:B------:R-:W-:-:S04]  /*29e0*/  FMUL.FTZ R193, R193, UR24 ;  /* 0x00000018c1c17c20 */ /* 0x000fc80008410000 */
[----:B------:R-:W-:-:S04]  /*29f0*/  FMUL.FTZ R193, R193, UR16 ;  /* 0x00000010c1c17c20 */ /* 0x000fc80008410000 */
[----:B------:R-:W-:Y:S01]  /*2a00*/  FFMA.FTZ R46, R193, R194, R46 ;  /* 0x000000c2c12e7223 */ /* 0x000fe2000001002e */
[----:B------:R-:W-:-:S04]  /*2a10*/  FFMA.FTZ R194, R19, UR17, R192 ;  /* 0x0000001113c27c23 */ /* 0x000fc800080100c0 */
[----:B------:R-:W-:-:S04]  /*2a20*/  FADD.FTZ R194, R242, -R194 ;  /* 0x800000c2f2c27221 */ /* 0x000fc80000010000 */
[----:B------:R-:W-:-:S04]  /*2a30*/  FMUL.FTZ R194, R194, UR24 ;  /* 0x00000018c2c27c20 */ /* 0x000fc80008410000 */
[----:B------:R-:W-:-:S04]  /*2a40*/  FMUL.FTZ R194, R194, UR16 ;  /* 0x00000010c2c27c20 */ /* 0x000fc80008410000 */
[----:B------:R-:W-:Y:S01]  /*2a50*/  FFMA.FTZ R47, R194, R191, R47 ;  /* 0x000000bfc22f7223 */ /* 0x000fe2000001002f */
[----:B------:R-:W-:Y:S01]  /*2a60*/  FMUL.FTZ R191, R142, R193 ;  /* 0x000000c18ebf7220 */ /* 0x000fe20000410000 */
[----:B------:R-:W-:Y:S01]  /*2a70*/  FFMA.FTZ R193, R208, UR17, R192 ;  /* 0x00000011d0c17c23 */ /* 0x000fe200080100c0 */
[----:B------:R-:W-:-:S03]  /*2a80*/  FMUL.FTZ R194, R143, R194 ;  /* 0x000000c28fc27220 */ /* 0x000fc60000410000 */
[----:B------:R-:W-:Y:S02]  /*2a90*/  FADD.FTZ R193, R245, -R193 ;  /* 0x800000c1f5c17221 */ /* 0x000fe40000010000 */
[----:B------:R-:W-:Y:S02]  /*2aa0*/  F2FP.BF16.F32.PACK_AB R191, R194, R191 ;  /* 0x000000bfc2bf723e */ /* 0x000fe400000010ff */
[----:B------:R-:W-:-:S04]  /*2ab0*/  FMUL.FTZ R193, R193, UR24 ;  /* 0x00000018c1c17c20 */ /* 0x000fc80008410000 */
[----:B------:R-:W-:Y:S01]  /*2ac0*/  FMUL.FTZ R195, R193, UR16 ;  /* 0x00000010c1c37c20 */ /* 0x000fe20008410000 */
[C---:B------:R-:W-:Y:S02]  /*2ad0*/  SHF.L.U32 R193, R190.reuse, 0x10, RZ ;  /* 0x00000010bec17819 */ /* 0x040fe400000006ff */
        /* <DEDUP_REMOVED lines=9> */
[----:B------:R-:W-:-:S05]  /*2b70*/  FMUL.FTZ R44, R141, R44 ;  /* 0x0000002c8d2c7220 */ /* 0x000fca0000410000 */
[----:B------:R-:W-:Y:S01]  /*2b80*/  F2FP.BF16.F32.PACK_AB R190, R44, R45 ;  /* 0x0000002d2cbe723e */ /* 0x000fe200000010ff */
[----:B------:R-:W-:Y:S01]  /*2b90*/  FFMA.FTZ R44, R210, UR17, R192 ;  /* 0x00000011d22c7c23 */ /* 0x000fe200080100c0 */
[C---:B------:R-:W-:Y:S02]  /*2ba0*/  SHF.L.U32 R45, R189.reuse, 0x10, RZ ;  /* 0x00000010bd2d7819 */ /* 0x040fe400000006ff */
[----:B------:R-:W-:Y:S01]  /*2bb0*/  PRMT R189, R189, 0x7632, R189 ;  /* 0x00007632bdbd7816 */ /* 0x000fe200000000bd */
[----:B------:R-:W-:-:S03]  /*2bc0*/  FADD.FTZ R44, R247, -R44 ;  /* 0x8000002cf72c7221 */ /* 0x000fc60000010000 */
[----:B------:R-:W-:Y:S01]  /*2bd0*/  SHF.L.U32 R189, R189, 0x10, RZ ;  /* 0x00000010bdbd7819 */ /* 0x000fe200000006ff */
        /* <DEDUP_REMOVED lines=28> */
.L_x_6581:
[--C-:B------:R-:W-:Y:S01]  /*2da0*/  FFMA.FTZ R180, R0, UR17, R192.reuse ;  /* 0x0000001100b47c23 */ /* 0x100fe200080100c0 */
[----:B------:R-:W-:Y:S01]  /*2db0*/  FFMA.FTZ R181, R211, UR17, R192 ;  /* 0x00000011d3b57c23 */ /* 0x000fe200080100c0 */
[----:B-----5:R-:W-:Y:S02]  /*2dc0*/  SHF.L.U32 R184, R188, 0x10, RZ ;  /* 0x00000010bcb87819 */ /* 0x020fe400000006ff */
[----:B------:R-:W-:Y:S01]  /*2dd0*/  FADD.FTZ R180, R214, -R180 ;  /* 0x800000b4d6b47221 */ /* 0x000fe20000010000 */
[----:B------:R-:W-:Y:S01]  /*2de0*/  FADD.FTZ R181, R248, -R181 ;  /* 0x800000b5f8b57221 */ /* 0x000fe20000010000 */
[----:B------:R-:W-:Y:S02]  /*2df0*/  PRMT R182, R188, 0x7632, R182 ;  /* 0x00007632bcb67816 */ /* 0x000fe400000000b6 */
[----:B------:R-:W-:Y:S01]  /*2e00*/  FMUL.FTZ R180, R180, UR24 ;  /* 0x00000018b4b47c20 */ /* 0x000fe20008410000 */
[----:B------:R-:W-:Y:S01]  /*2e10*/  FMUL.FTZ R181, R181, UR24 ;  /* 0x00000018b5b57c20 */ /* 0x000fe20008410000 */
[----:B------:R-:W-:-:S02]  /*2e20*/  SHF.L.U32 R186, R189, 0x10, RZ ;  /* 0x00000010bdba7819 */ /* 0x000fc400000006ff */
[----:B------:R-:W-:Y:S01]  /*2e30*/  FMUL.FTZ R183, R180, UR16 ;  /* 0x00000010b4b77c20 */ /* 0x000fe20008410000 */
[----:B------:R-:W-:Y:S02]  /*2e40*/  PRMT R185, R189, 0x7632, R185 ;  /* 0x00007632bdb97816 */ /* 0x000fe400000000b9 */
[----:B------:R-:W-:Y:S01]  /*2e50*/  PRMT R187, R190, 0x7632, R187 ;  /* 0x00007632bebb7816 */ /* 0x000fe200000000bb */
[----:B------:R-:W-:Y:S01]  /*2e60*/  FFMA.FTZ R48, R183, R184, R48 ;  /* 0x000000b8b7307223 */ /* 0x000fe20000010030 */
[----:B------:R-:W-:Y:S01]  /*2e70*/  SHF.L.U32 R184, R182, 0x10, RZ ;  /* 0x00000010b6b87819 */ /* 0x000fe200000006ff */
[----:B------:R-:W-:Y:S01]  /*2e80*/  FMUL.FTZ R182, R181, UR16 ;  /* 0x00000010b5b67c20 */ /* 0x000fe20008410000 */
[----:B------:R-:W-:Y:S01]  /*2e90*/  FMUL.FTZ R183, R144, R183 ;  /* 0x000000b790b77220 */ /* 0x000fe20000410000 */
[----:B------:R-:W-:Y:S02]  /*2ea0*/  SHF.L.U32 R187, R187, 0x10, RZ ;  /* 0x00000010bbbb7819 */ /* 0x000fe400000006ff */
[----:B------:R-:W-:Y:S01]  /*2eb0*/  FFMA.FTZ R49, R182, R184, R49 ;  /* 0x000000b8b6317223 */ /* 0x000fe20000010031 */
[----:B------:R-:W-:-:S05]  /*2ec0*/  FMUL.FTZ R182, R145, R182 ;  /* 0x000000b691b67220 */ /* 0x000fca0000410000 */
[----:B------:R-:W-:Y:S01]  /*2ed0*/  F2FP.BF16.F32.PACK_AB R188, R182, R183 ;  /* 0x000000b7b6bc723e */ /* 0x000fe200000010ff */
[--C-:B------:R-:W-:Y:S01]  /*2ee0*/  FFMA.FTZ R182, R210, UR17, R192.reuse ;  /* 0x00000011d2b67c23 */ /* 0x100fe200080100c0 */
[----:B------:R-:W-:-:S03]  /*2ef0*/  FFMA.FTZ R183, R209, UR17, R192 ;  /* 0x00000011d1b77c23 */ /* 0x000fc600080100c0 */
[----:B------:R-:W-:Y:S01]  /*2f00*/  FADD.FTZ R182, R247, -R182 ;  /* 0x800000b6f7b67221 */ /* 0x000fe20000010000 */
[----:B------:R-:W-:-:S03]  /*2f10*/  FADD.FTZ R183, R246, -R183 ;  /* 0x800000b7f6b77221 */ /* 0x000fc60000010000 */
[----:B------:R-:W-:Y:S01]  /*2f20*/  FMUL.FTZ R182, R182, UR24 ;  /* 0x00000018b6b67c20 */ /* 0x000fe20008410000 */
[----:B------:R-:W-:-:S03]  /*2f30*/  FMUL.FTZ R183, R183, UR24 ;  /* 0x00000018b7b77c20 */ /* 0x000fc60008410000 */
[----:B------:R-:W-:-:S04]  /*2f40*/  FMUL.FTZ R184, R182, UR16 ;  /* 0x00000010b6b87c20 */ /* 0x000fc80008410000 */
[----:B------:R-:W-:Y:S01]  /*2f50*/  FFMA.FTZ R50, R184, R186, R50 ;  /* 0x000000bab8327223 */ /* 0x000fe20000010032 */
[----:B------:R-:W-:Y:S01]  /*2f60*/  SHF.L.U32 R186, R185, 0x10, RZ ;  /* 0x00000010b9ba7819 */ /* 0x000fe200000006ff */
[----:B------:R-:W-:Y:S01]  /*2f70*/  FMUL.FTZ R185, R183, UR16 ;  /* 0x00000010b7b97c20 */ /* 0x000fe20008410000 */
[----:B------:R-:W-:-:S03]  /*2f80*/  FMUL.FTZ R184, R146, R184 ;  /* 0x000000b892b87220 */ /* 0x000fc60000410000 */
        /* <DEDUP_REMOVED lines=34> */
.L_x_6580:
        /* <DEDUP_REMOVED lines=10> */
[----:B------:R-:W-:-:S04]  /*3250*/  FFMA.FTZ R193, R193, UR24, R154 ;  /* 0x00000018c1c17c23 */ /* 0x000fc8000801009a */
[----:B------:R-:W-:-:S04]  /*3260*/  FMUL.FTZ R193, R193, UR16 ;  /* 0x00000010c1c17c20 */ /* 0x000fc80008410000 */
[----:B------:R-:W-:Y:S01]  /*3270*/  FFMA.FTZ R46, R194, R193, R46 ;  /* 0x000000c1c22e7223 */ /* 0x000fe2000001002e */
[----:B------:R-:W-:-:S04]  /*3280*/  FFMA.FTZ R194, R19, UR17, R192 ;  /* 0x0000001113c27c23 */ /* 0x000fc800080100c0 */
[----:B------:R-:W-:-:S04]  /*3290*/  FADD.FTZ R194, R242, -R194 ;  /* 0x800000c2f2c27221 */ /* 0x000fc80000010000 */
[----:B------:R-:W-:-:S04]  /*32a0*/  FFMA.FTZ R194, R194, UR24, R155 ;  /* 0x00000018c2c27c23 */ /* 0x000fc8000801009b */
[----:B------:R-:W-:-:S04]  /*32b0*/  FMUL.FTZ R194, R194, UR16 ;  /* 0x00000010c2c27c20 */ /* 0x000fc80008410000 */
[-C--:B------:R-:W-:Y:S01]  /*32c0*/  FFMA.FTZ R47, R191, R194.reuse, R47 ;  /* 0x000000c2bf2f7223 */ /* 0x080fe2000001002f */
[----:B------:R-:W-:Y:S01]  /*32d0*/  FMUL.FTZ R191, R142, R193 ;  /* 0x000000c18ebf7220 */ /* 0x000fe20000410000 */
[----:B------:R-:W-:Y:S01]  /*32e0*/  FFMA.FTZ R193, R208, UR17, R192 ;  /* 0x00000011d0c17c23 */ /* 0x000fe200080100c0 */
[----:B------:R-:W-:-:S03]  /*32f0*/  FMUL.FTZ R194, R143, R194 ;  /* 0x000000c28fc27220 */ /* 0x000fc60000410000 */
[----:B------:R-:W-:Y:S02]  /*3300*/  FADD.FTZ R193, R245, -R193 ;  /* 0x800000c1f5c17221 */ /* 0x000fe40000010000 */
[----:B------:R-:W-:Y:S02]  /*3310*/  F2FP.BF16.F32.PACK_AB R191, R194, R191 ;  /* 0x000000bfc2bf723e */ /* 0x000fe400000010ff */
[----:B------:R-:W-:-:S04]  /*3320*/  FFMA.FTZ R193, R193, UR24, R152 ;  /* 0x00000018c1c17c23 */ /* 0x000fc80008010098 */
[----:B------:R-:W-:Y:S01]  /*3330*/  FMUL.FTZ R195, R193, UR16 ;  /* 0x00000010c1c37c20 */ /* 0x000fe20008410000 */
[C---:B------:R-:W-:Y:S02]  /*3340*/  SHF.L.U32 R193, R190.reuse, 0x10, RZ ;  /* 0x00000010bec17819 */ /* 0x040fe400000006ff */
[----:B------:R-:W-:-:S03]  /*3350*/  PRMT R190, R190, 0x7632, R190 ;  /* 0x00007632bebe7816 */ /* 0x000fc600000000be */
[----:B------:R-:W-:Y:S01]  /*3360*/  FFMA.FTZ R193, R193, R195, R44 ;  /* 0x000000c3c1c17223 */ /* 0x000fe2000001002c */
[----:B------:R-:W-:Y:S01]  /*3370*/  FFMA.FTZ R44, R207, UR17, R192 ;  /* 0x00000011cf2c7c23 */ /* 0x000fe200080100c0 */
[----:B------:R-:W-:-:S03]  /*3380*/  SHF.L.U32 R190, R190, 0x10, RZ ;  /* 0x00000010bebe7819 */ /* 0x000fc600000006ff */
[----:B------:R-:W-:-:S04]  /*3390*/  FADD.FTZ R44, R244, -R44 ;  /* 0x8000002cf42c7221 */ /* 0x000fc80000010000 */
[----:B------:R-:W-:-:S04]  /*33a0*/  FFMA.FTZ R44, R44, UR24, R153 ;  /* 0x000000182c2c7c23 */ /* 0x000fc80008010099 */
[----:B------:R-:W-:-:S04]  /*33b0*/  FMUL.FTZ R44, R44, UR16 ;  /* 0x000000102c2c7c20 */ /* 0x000fc80008410000 */
[-C--:B------:R-:W-:Y:S01]  /*33c0*/  FFMA.FTZ R194, R190, R44.reuse, R45 ;  /* 0x0000002cbec27223 */ /* 0x080fe2000001002d */
        /* <DEDUP_REMOVED lines=8> */
[----:B------:R-:W-:-:S04]  /*3450*/  FFMA.FTZ R44, R44, UR24, R150 ;  /* 0x000000182c2c7c23 */ /* 0x000fc80008010096 */
[----:B------:R-:W-:-:S04]  /*3460*/  FMUL.FTZ R44, R44, UR16 ;  /* 0x000000102c2c7c20 */ /* 0x000fc80008410000 */
[-C--:B------:R-:W-:Y:S01]  /*3470*/  FFMA.FTZ R50, R45, R44.reuse, R50 ;  /* 0x0000002c2d327223 */ /* 0x080fe20000010032 */
[----:B------:R-:W-:Y:S01]  /*3480*/  FFMA.FTZ R45, R209, UR17, R192 ;  /* 0x00000011d12d7c23 */ /* 0x000fe200080100c0 */
[----:B------:R-:W-:-:S03]  /*3490*/  FMUL.FTZ R44, R146, R44 ;  /* 0x0000002c922c7220 */ /* 0x000fc60000410000 */
[----:B------:R-:W-:-:S04]  /*34a0*/  FADD.FTZ R45, R246, -R45 ;  /* 0x8000002df62d7221 */ /* 0x000fc80000010000 */
[----:B------:R-:W-:-:S04]  /*34b0*/  FFMA.FTZ R45, R45, UR24, R151 ;  /* 0x000000182d2d7c23 */ /* 0x000fc80008010097 */
[----:B------:R-:W-:-:S04]  /*34c0*/  FMUL.FTZ R45, R45, UR16 ;  /* 0x000000102d2d7c20 */ /* 0x000fc80008410000 */
[-C--:B------:R-:W-:Y:S01]  /*34d0*/  FFMA.FTZ R51, R189, R45.reuse, R51 ;  /* 0x0000002dbd337223 */ /* 0x080fe20000010033 */
        /* <DEDUP_REMOVED lines=18> */
[----:B------:R-:W-:Y:S06]  /*3600*/  BRA `(.L_x_6582) ;  /* 0x0000000400007947 */ /* 0x000fec0003800000 */
.L_x_6583:
[--C-:B------:R-:W-:Y:S01]  /*3610*/  FFMA.FTZ R180, R0, UR17, R192.reuse ;  /* 0x0000001100b47c23 */ /* 0x100fe200080100c0 */
[----:B------:R-:W-:Y:S01]  /*3620*/  FFMA.FTZ R181, R211, UR17, R192 ;  /* 0x00000011d3b57c23 */ /* 0x000fe200080100c0 */
[----:B-----5:R-:W-:Y:S02]  /*3630*/  SHF.L.U32 R184, R188, 0x10, RZ ;  /* 0x00000010bcb87819 */ /* 0x020fe400000006ff */
[----:B------:R-:W-:Y:S01]  /*3640*/  FADD.FTZ R180, R214, -R180 ;  /* 0x800000b4d6b47221 */ /* 0x000fe20000010000 */
[----:B------:R-:W-:Y:S01]  /*3650*/  FADD.FTZ R181, R248, -R181 ;  /* 0x800000b5f8b57221 */ /* 0x000fe20000010000 */
[----:B------:R-:W-:Y:S02]  /*3660*/  PRMT R182, R188, 0x7632, R182 ;  /* 0x00007632bcb67816 */ /* 0x000fe400000000b6 */
[----:B------:R-:W-:Y:S01]  /*3670*/  FFMA.FTZ R180, R180, UR24, R148 ;  /* 0x00000018b4b47c23 */ /* 0x000fe20008010094 */
[----:B------:R-:W-:Y:S01]  /*3680*/  FFMA.FTZ R181, R181, UR24, R149 ;  /* 0x00000018b5b57c23 */ /* 0x000fe20008010095 */
[----:B------:R-:W-:-:S02]  /*3690*/  SHF.L.U32 R186, R189, 0x10, RZ ;  /* 0x00000010bdba7819 */ /* 0x000fc400000006ff */
[----:B------:R-:W-:Y:S01]  /*36a0*/  FMUL.FTZ R183, R180, UR16 ;  /* 0x00000010b4b77c20 */ /* 0x000fe20008410000 */
[----:B------:R-:W-:Y:S02]  /*36b0*/  PRMT R185, R189, 0x7632, R185 ;  /* 0x00007632bdb97816 */ /* 0x000fe400000000b9 */
[----:B------:R-:W-:Y:S01]  /*36c0*/  PRMT R187, R190, 0x7632, R187 ;  /* 0x00007632bebb7816 */ /* 0x000fe200000000bb */
[-C--:B------:R-:W-:Y:S01]  /*36d0*/  FFMA.FTZ R48, R184, R183.reuse, R48 ;  /* 0x000000b7b8307223 */ /* 0x080fe20000010030 */
[----:B------:R-:W-:Y:S01]  /*36e0*/  SHF.L.U32 R184, R182, 0x10, RZ ;  /* 0x00000010b6b87819 */ /* 0x000fe200000006ff */
[----:B------:R-:W-:Y:S01]  /*36f0*/  FMUL.FTZ R182, R181, UR16 ;  /* 0x00000010b5b67c20 */ /* 0x000fe20008410000 */
[----:B------:R-:W-:Y:S01]  /*3700*/  FMUL.FTZ R183, R144, R183 ;  /* 0x000000b790b77220 */ /* 0x000fe20000410000 */
[----:B------:R-:W-:Y:S02]  /*3710*/  SHF.L.U32 R187, R187, 0x10, RZ ;  /* 0x00000010bbbb7819 */ /* 0x000fe400000006ff */
[-C--:B------:R-:W-:Y:S01]  /*3720*/  FFMA.FTZ R49, R184, R182.reuse, R49 ;  /* 0x000000b6b8317223 */ /* 0x080fe20000010031 */
[----:B------:R-:W-:-:S05]  /*3730*/  FMUL.FTZ R182, R145, R182 ;  /* 0x000000b691b67220 */ /* 0x000fca0000410000 */
[----:B------:R-:W-:Y:S01]  /*3740*/  F2FP.BF16.F32.PACK_AB R188, R182, R183 ;  /* 0x000000b7b6bc723e */ /* 0x000fe200000010ff */
[--C-:B------:R-:W-:Y:S01]  /*3750*/  FFMA.FTZ R182, R210, UR17, R192.reuse ;  /* 0x00000011d2b67c23 */ /* 0x100fe200080100c0 */
[----:B------:R-:W-:-:S03]  /*3760*/  FFMA.FTZ R183, R209, UR17, R192 ;  /* 0x00000011d1b77c23 */ /* 0x000fc600080100c0 */
[----:B------:R-:W-:Y:S01]  /*3770*/  FADD.FTZ R182, R247, -R182 ;  /* 0x800000b6f7b67221 */ /* 0x000fe20000010000 */
[----:B------:R-:W-:-:S03]  /*3780*/  FADD.FTZ R183, R246, -R183 ;  /* 0x800000b7f6b77221 */ /* 0x000fc60000010000 */
[----:B------:R-:W-:Y:S01]  /*3790*/  FFMA.FTZ R182, R182, UR24, R150 ;  /* 0x00000018b6b67c23 */ /* 0x000fe20008010096 */
[----:B------:R-:W-:-:S03]  /*37a0*/  FFMA.FTZ R183, R183, UR24, R151 ;  /* 0x00000018b7b77c23 */ /* 0x000fc60008010097 */
[----:B------:R-:W-:-:S04]  /*37b0*/  FMUL.FTZ R184, R182, UR16 ;  /* 0x00000010b6b87c20 */ /* 0x000fc80008410000 */
[-C--:B------:R-:W-:Y:S01]  /*37c0*/  FFMA.FTZ R50, R186, R184.reuse, R50 ;  /* 0x000000b8ba327223 */ /* 0x080fe20000010032 */
[----:B------:R-:W-:Y:S01]  /*37d0*/  SHF.L.U32 R186, R185, 0x10, RZ ;  /* 0x00000010b9ba7819 */ /* 0x000fe200000006ff */
[----:B------:R-:W-:Y:S01]  /*37e0*/  FMUL.FTZ R185, R183, UR16 ;  /* 0x00000010b7b97c20 */ /* 0x000fe20008410000 */
[----:B------:R-:W-:-:S03]  /*37f0*/  FMUL.FTZ R184, R146, R184 ;  /* 0x000000b892b87220 */ /* 0x000fc60000410000 */
[-C--:B------:R-:W-:Y:S01]  /*3800*/  FFMA.FTZ R51, R186, R185.reuse, R51 ;  /* 0x000000b9ba337223 */ /* 0x080fe20000010033 */
[----:B------:R-:W-:Y:S01]  /*3810*/  FFMA.FTZ R186, R208, UR17, R192 ;  /* 0x00000011d0ba7c23 */ /* 0x000fe200080100c0 */
[----:B------:R-:W-:-:S03]  /*3820*/  FMUL.FTZ R185, R147, R185 ;  /* 0x000000b993b97220 */ /* 0x000fc60000410000 */
[----:B------:R-:W-:Y:S02]  /*3830*/  FADD.FTZ R186, R245, -R186 ;  /* 0x800000baf5ba7221 */ /* 0x000fe40000010000 */
[----:B------:R-:W-:Y:S02]  /*3840*/  F2FP.BF16.F32.PACK_AB R189, R185, R184 ;  /* 0x000000b8b9bd723e */ /* 0x000fe400000010ff */
[----:B------:R-:W-:Y:S01]  /*3850*/  FFMA.FTZ R184, R186, UR24, R152 ;  /* 0x00000018bab87c23 */ /* 0x000fe20008010098 */
[----:B------:R-:W-:-:S03]  /*3860*/  SHF.L.U32 R185, R190, 0x10, RZ ;  /* 0x00000010beb97819 */ /* 0x000fc600000006ff */
[----:B------:R-:W-:-:S04]  /*3870*/  FMUL.FTZ R186, R184, UR16 ;  /* 0x00000010b8ba7c20 */ /* 0x000fc80008410000 */
[----:B------:R-:W-:Y:S01]  /*3880*/  FFMA.FTZ R193, R185, R186, R44 ;  /* 0x000000bab9c17223 */ /* 0x000fe2000001002c */
[----:B------:R-:W-:-:S04]  /*3890*/  FFMA.FTZ R44, R207, UR17, R192 ;  /* 0x00000011cf2c7c23 */ /* 0x000fc800080100c0 */
[----:B------:R-:W-:-:S04]  /*38a0*/  FADD.FTZ R44, R244, -R44 ;  /* 0x8000002cf42c7221 */ /* 0x000fc80000010000 */
[----:B------:R-:W-:-:S04]  /*38b0*/  FFMA.FTZ R185, R44, UR24, R153 ;  /* 0x000000182cb97c23 */ /* 0x000fc80008010099 */
        /* <DEDUP_REMOVED lines=20> */
[----:B------:R-:W-:-:S07]  /*3a00*/  F2FP.BF16.F32.PACK_AB R191, R45, R44 ;  /* 0x0000002c2dbf723e */ /* 0x000fce00000010ff */
.L_x_6582:
        /* <DEDUP_REMOVED lines=11> */
[----:B------:R-:W-:-:S07]  /*3ac0*/  MOV R45, R194 ;  /* 0x000000c2002d7202 */ /* 0x000fce0000000f00 */
.L_x_6579:
[----:B------:R-:W-:Y:S05]  /*3ad0*/  BSYNC.RECONVERGENT B0 ;  /* 0x0000000000007941 */ /* 0x000fea0003800200 */
.L_x_6578:
        /* <DEDUP_REMOVED lines=67> */
[----:B------:R-:W-:Y:S01]  /*3f10*/  FFMA.FTZ R38, R36, R37, R38 ;  /* 0x0000002524267223 */ /* 0x000fe20000010026 */
[----:B------:R-:W-:Y:S01]  /*3f20*/  FFMA.FTZ R37, R10, UR17, R192 ;  /* 0x000000110a257c23 */ /* 0x000fe200080100c0 */
[----:B------:R-:W-:-:S03]  /*3f30*/  FMUL.FTZ R36, R134, R36 ;  /* 0x0000002486247220 */ /* 0x000fc60000410000 */
[----:B------:R-:W-:-:S04]  /*3f40*/  FADD.FTZ R37, R234, -R37 ;  /* 0x80000025ea257221 */ /* 0x000fc80000010000 */
[----:B------:R-:W-:-:S04]  /*3f50*/  FFMA.FTZ R187, R37, UR24, R163 ;  /* 0x0000001825bb7c23 */ /* 0x000fc800080100a3 */
[----:B------:R-:W-:-:S04]  /*3f60*/  FMUL.FTZ R37, R187, UR16 ;  /* 0x00000010bb257c20 */ /* 0x000fc80008410000 */
[----:B------:R-:W-:Y:S01]  /*3f70*/  FFMA.FTZ R39, R37, R191, R39 ;  /* 0x000000bf25277223 */ /* 0x000fe20000010027 */
[----:B------:R-:W-:-:S05]  /*3f80*/  FMUL.FTZ R37, R135, R37 ;  /* 0x0000002587257220 */ /* 0x000fca0000410000 */
[----:B------:R-:W-:Y:S01]  /*3f90*/  F2FP.BF16.F32.PACK_AB R191, R37, R36 ;  /* 0x0000002425bf723e */ /* 0x000fe200000010ff */
[----:B------:R-:W-:Y:S06]  /*3fa0*/  BRA `(.L_x_6588) ;  /* 0x0000000c00187947 */ /* 0x000fec0003800000 */
.L_x_6587:
        /* <DEDUP_REMOVED lines=65> */
.L_x_6586:
        /* <DEDUP_REMOVED lines=59> */
[-C--:B------:R-:W-:Y:S01]  /*4770*/  FFMA.FTZ R38, R37, R36.reuse, R38 ;  /* 0x0000002425267223 */ /* 0x080fe20000010026 */
[----:B------:R-:W-:Y:S01]  /*4780*/  FFMA.FTZ R37, R10, UR17, R192 ;  /* 0x000000110a257c23 */ /* 0x000fe200080100c0 */
[----:B------:R-:W-:-:S03]  /*4790*/  FMUL.FTZ R36, R134, R36 ;  /* 0x0000002486247220 */ /* 0x000fc60000410000 */
[----:B------:R-:W-:-:S04]  /*47a0*/  FADD.FTZ R37, R234, -R37 ;  /* 0x80000025ea257221 */ /* 0x000fc80000010000 */
[----:B------:R-:W-:-:S04]  /*47b0*/  FMUL.FTZ R187, R37, UR24 ;  /* 0x0000001825bb7c20 */ /* 0x000fc80008410000 */
[----:B------:R-:W-:-:S04]  /*47c0*/  FMUL.FTZ R37, R187, UR16 ;  /* 0x00000010bb257c20 */ /* 0x000fc80008410000 */
[-C--:B------:R-:W-:Y:S01]  /*47d0*/  FFMA.FTZ R39, R191, R37.reuse, R39 ;  /* 0x00000025bf277223 */ /* 0x080fe20000010027 */
[----:B------:R-:W-:-:S05]  /*47e0*/  FMUL.FTZ R37, R135, R37 ;  /* 0x0000002587257220 */ /* 0x000fca0000410000 */
[----:B------:R-:W-:Y:S01]  /*47f0*/  F2FP.BF16.F32.PACK_AB R191, R37, R36 ;  /* 0x0000002425bf723e */ /* 0x000fe200000010ff */
[----:B------:R-:W-:Y:S06]  /*4800*/  BRA `(.L_x_6588) ;  /* 0x0000000400007947 */ /* 0x000fec0003800000 */
.L_x_6589:
        /* <DEDUP_REMOVED lines=63> */
[----:B------:R-:W-:-:S07]  /*4c00*/  F2FP.BF16.F32.PACK_AB R188, R37, R36 ;  /* 0x0000002425bc723e */ /* 0x000fce00000010ff */
.L_x_6588:
        /* <DEDUP_REMOVED lines=10> */
.L_x_6585:
[----:B------:R-:W-:Y:S05]  /*4cb0*/  BSYNC.RECONVERGENT B0 ;  /* 0x0000000000007941 */ /* 0x000fea0003800200 */
.L_x_6584:
        /* <DEDUP_REMOVED lines=77> */
.L_x_6593:
        /* <DEDUP_REMOVED lines=65> */
.L_x_6592:
        /* <DEDUP_REMOVED lines=69> */
.L_x_6595:
        /* <DEDUP_REMOVED lines=64> */
.L_x_6594:
        /* <DEDUP_REMOVED lines=10> */
.L_x_6591:
[----:B------:R-:W-:Y:S05]  /*5e90*/  BSYNC.RECONVERGENT B0 ;  /* 0x0000000000007941 */ /* 0x000fea0003800200 */
.L_x_6590:
        /* <DEDUP_REMOVED lines=62> */
[C---:B------:R-:W-:Y:S01]  /*6280*/  PRMT R21, R191.reuse, 0x7632, R21 ;  /* 0x00007632bf157816 */ /* 0x040fe20000000015 */
[----:B------:R-:W-:Y:S01]  /*6290*/  FFMA.FTZ R187, R186, UR24, R179 ;  /* 0x00000018babb7c23 */ /* 0x000fe200080100b3 */
[----:B------:R-:W-:Y:S02]  /*62a0*/  SHF.L.U32 R191, R191, 0x10, RZ ;  /* 0x00000010bfbf7819 */ /* 0x000fe400000006ff */
[----:B------:R-:W-:Y:S01]  /*62b0*/  SHF.L.U32 R21, R21, 0x10, RZ ;  /* 0x0000001015157819 */ /* 0x000fe200000006ff */
        /* <DEDUP_REMOVED lines=11> */
.L_x_6599:
        /* <DEDUP_REMOVED lines=65> */
.L_x_6598:
        /* <DEDUP_REMOVED lines=55> */
[----:B------:R-:W-:Y:S01]  /*6af0*/  FMUL.FTZ R187, R186, UR24 ;  /* 0x00000018babb7c20 */ /* 0x000fe20008410000 */
[----:B------:R-:W-:Y:S02]  /*6b00*/  SHF.L.U32 R191, R191, 0x10, RZ ;  /* 0x00000010bfbf7819 */ /* 0x000fe400000006ff */
[----:B------:R-:W-:Y:S01]  /*6b10*/  SHF.L.U32 R21, R21, 0x10, RZ ;  /* 0x0000001015157819 */ /* 0x000fe200000006ff */
        /* <DEDUP_REMOVED lines=11> */
.L_x_6601:
        /* <DEDUP_REMOVED lines=64> */
.L_x_6600:
        /* <DEDUP_REMOVED lines=8> */
[----:B------:R-:W-:-:S07]  /*7050*/  MOV R21, R194 ;  /* 0x000000c200157202 */ /* 0x000fce0000000f00 */
.L_x_6597:
[----:B------:R-:W-:Y:S05]  /*7060*/  BSYNC.RECONVERGENT B0 ;  /* 0x0000000000007941 */ /* 0x000fea0003800200 */
.L_x_6596:
[----:B------:R-:W-:Y:S02]  /*7070*/  UIADD3 UR7, UPT, UPT, UR7, UR22, URZ ;  /* 0x0000001607077290 */ /* 0x000fe4000fffe0ff */
[----:B------:R-:W-:Y:S02]  /*7080*/  UPLOP3.LUT UP2, UPT, UPT, UPT, UP2, 0x40, 0x4 ;  /* 0x000000000004789c */ /* 0x000fe40003f4e820 */
[----:B------:R-:W-:-:S09]  /*7090*/  UISETP.GE.AND UP1, UPT, UR7, UR23, UPT ;  /* 0x000000170700728c */ /* 0x000fd2000bf26270 */
[----:B------:R-:W-:Y:S05]  /*70a0*/  BRA.U !UP1, `(.L_x_6602) ;  /* 0xffffff9909d87547 */ /* 0x000fea000b83ffff */
.L_x_6567:
[----:B------:R-:W0:Y:S01]  /*70b0*/  S2UR UR4, SR_CTAID.X ;  /* 0x00000000000479c3 */ /* 0x000e220000002500 */
[----:B------:R-:W-:Y:S01]  /*70c0*/  BSSY.RECONVERGENT B0, `(.L_x_6603) ;  /* 0x0000012000007945 */ /* 0x000fe20003800200 */
[----:B0-----:R-:W-:-:S06]  /*70d0*/  UIMAD UR4, UR4, UR6, URZ ;  /* 0x00000006040472a4 */ /* 0x001fcc000f8e02ff */
[----:B------:R-:W-:-:S04]  /*70e0*/  MOV R0, UR4 ;  /* 0x0000000400007c02 */ /* 0x000fc80008000f00 */
        /* <DEDUP_REMOVED lines=15> */
.L_x_6604:
[----:B------:R-:W-:Y:S05]  /*71e0*/  BSYNC.RECONVERGENT B0 ;  /* 0x0000000000007941 */ /* 0x000fea0003800200 */
.L_x_6603:
        /* <DEDUP_REMOVED lines=15> */
.L_x_6606:
[----:B------:R-:W-:Y:S05]  /*72e0*/  BSYNC.RECONVERGENT B0 ;  /* 0x0000000000007941 */ /* 0x000fea0003800200 */
.L_x_6605:
        /* <DEDUP_REMOVED lines=15> */
.L_x_6608:
[----:B------:R-:W-:Y:S05]  /*73e0*/  BSYNC.RECONVERGENT B0 ;  /* 0x0000000000007941 */ /* 0x000fea0003800200 */
.L_x_6607:
        /* <DEDUP_REMOVED lines=14> */
.L_x_6609:
        /* <DEDUP_REMOVED lines=11> */
.L_x_15662:


//--------------------- .text._ZN10layer_norm13ln_bwd_kernelINS_13Kernel_traitsIf13__nv_bfloat16fS2_fjLj4096ELj1ELj1ELj4ELj16ENS_18Kernel_traits_baseILj4096EfS2_fS2_fjLj128EEEEELb0ELb1ELb0ELb1EEEvNS_9BwdParamsE --------------------------
	.section	.text._ZN10layer_norm13ln_bwd_kernelINS_13Kernel_traitsIf13__nv_bfloat16fS2_fjLj4096ELj1ELj1ELj4ELj16ENS_18Kernel_traits_baseILj4096EfS2_fS2_fjLj128EEEEELb0ELb1ELb0ELb1EEEvNS_9BwdParamsE,"ax",@progbits
	.align	128
        .global         _ZN10layer_norm13ln_bwd_kernelINS_13Kernel_traitsIf13__nv_bfloat16fS2_fjLj4096ELj1ELj1ELj4ELj16ENS_18Kernel_traits_baseILj4096EfS2_fS2_fjLj128EEEEELb0ELb1ELb0ELb1EEEvNS_9BwdParamsE
        .type           _ZN10layer_norm13ln_bwd_kernelINS_13Kernel_traitsIf13__nv_bfloat16fS2_fjLj4096ELj1ELj1ELj4ELj16ENS_18Kernel_traits_baseILj4096EfS2_fS2_fjLj128EEEEELb0ELb1ELb0ELb1EEEvNS_9BwdParamsE,@function
        .size           _ZN10layer_norm13ln_bwd_kernelINS_13Kernel_traitsIf13__nv_bfloat16fS2_fjLj4096ELj1ELj1ELj4ELj16ENS_18Kernel_traits_baseILj4096EfS2_fS2_fjLj128EEEEELb0ELb1ELb0ELb1EEEvNS_9BwdParamsE,(.L_x_15663 - _ZN10layer_norm13ln_bwd_kernelINS_13Kernel_traitsIf13__nv_bfloat16fS2_fjLj4096ELj1ELj1ELj4ELj16ENS_18Kernel_traits_baseILj4096EfS2_fS2_fjLj128EEEEELb0ELb1ELb0ELb1EEEvNS_9BwdParamsE)
        .other          _ZN10layer_norm13ln_bwd_kernelINS_13Kernel_traitsIf13__nv_bfloat16fS2_fjLj4096ELj1ELj1ELj4ELj16ENS_18Kernel_traits_baseILj4096EfS2_fS2_fjLj128EEEEELb0ELb1ELb0ELb1EEEvNS_9BwdParamsE,@"STO_CUDA_ENTRY STV_DEFAULT"
_ZN10layer_norm13ln_bwd_kernelINS_13Kernel_traitsIf13__nv_bfloat16fS2_fjLj4096ELj1ELj1ELj4ELj16ENS_18Kernel_traits_baseILj4096EfS2_fS2_fjLj128EEEEELb0ELb1ELb0ELb1EEEvNS_9BwdParamsE:
.text._ZN10layer_norm13ln_bwd_kernelINS_13Kernel_traitsIf13__nv_bfloat16fS2_fjLj4096ELj1ELj1ELj4ELj16ENS_18Kernel_traits_baseILj4096EfS2_fS2_fjLj128EEEEELb0ELb1ELb0ELb1EEEvNS_9BwdParamsE:
        /* <DEDUP_REMOVED lines=56> */
[----:B------:R1:W-:Y:S01]  /*0380*/  STL [R1+0x8], RZ ;  /* 0x000008ff01007387 */ /* 0x0003e20000100800 */
[----:B------:R-:W2:Y:S01]  /*0390*/  LDC.64 R2, c[0x0][0x3d0] ;  /* 0x0000f400ff027b82 */ /* 0x000ea20000000a00 */
[----:B------:R-:W3:Y:S02]  /*03a0*/  LDCU.64 UR4, c[0x0][0x3e0] ;  /* 0x00007c00ff0477ac */ /* 0x000ee40008000a00 */
[----:B------:R1:W-:Y:S05]  /*03b0*/  STL [R1+0x4], RZ ;  /* 0x000004ff01007387 */ /* 0x0003ea0000100800 */
[----:B------:R-:W4:Y:S01]  /*03c0*/  LDC.64 R4, c[0x0][0x3e8] ;  /* 0x0000fa00ff047b82 */ /* 0x000f220000000a00 */
[----:B------:R1:W-:Y:S01]  /*03d0*/  STL [R1], RZ ;  /* 0x000000ff01007387 */ /* 0x0003e20000100800 */
[----:B------:R-:W-:Y:S01]  /*03e0*/  HFMA2 R252, -RZ, RZ, 0, 0 ;  /* 0x00000000fffc7431 */ /* 0x000fe200000001ff */
        /* <DEDUP_REMOVED lines=12> */
[----:B------:R-:W-:Y:S01]  /*04b0*/  CS2R R218, SRZ ;  /* 0x0000000000da7805 */ /* 0x000fe2000001ff00 */
[----:B--2---:R-:W-:Y:S01]  /*04c0*/  IMAD.WIDE.U32 R2, R0, 0x20, R2 ;  /* 0x0000002000027825 */ /* 0x004fe200078e0002 */
[----:B------:R1:W-:Y:S01]  /*04d0*/  STL [R1+0x20], RZ ;  /* 0x000020ff01007387 */ /* 0x0003e20000100800 */
[----:B------:R-:W-:Y:S02]  /*04e0*/  CS2R R216, SRZ ;  /* 0x0000000000d87805 */ /* 0x000fe4000001ff00 */
[----:B------:R-:W-:Y:S02]  /*04f0*/  CS2R R214, SRZ ;  /* 0x0000000000d67805 */ /* 0x000fe4000001ff00 */
[----:B------:R-:W-:Y:S01]  /*0500*/  CS2R R212, SRZ ;  /* 0x0000000000d47805 */ /* 0x000fe2000001ff00 */
[----:B------:R1:W-:Y:S01]  /*0510*/  STL [R1+0x1c], RZ ;  /* 0x00001cff01007387 */ /* 0x0003e20000100800 */
[----:B------:R-:W-:-:S02]  /*0520*/  CS2R R210, SRZ ;  /* 0x0000000000d27805 */ /* 0x000fc4000001ff00 */
[----:B------:R-:W-:Y:S01]  /*0530*/  CS2R R208, SRZ ;  /* 0x0000000000d07805 */ /* 0x000fe2000001ff00 */
[----:B----4-:R-:W-:Y:S01]  /*0540*/  IMAD.WIDE.U32 R4, R0, 0x20, R4 ;  /* 0x0000002000047825 */ /* 0x010fe200078e0004 */
        /* <DEDUP_REMOVED lines=17> */
[----:B------:R-:W-:Y:S01]  /*0660*/  UPLOP3.LUT UP2, UPT, UPT, UPT, UPT, 0x40, 0x4 ;  /* 0x000000000004789c */ /* 0x000fe20003f4e870 */
[----:B------:R-:W2:Y:S02]  /*0670*/  LDCU UR20, c[0x0][0x388] ;  /* 0x00007100ff1477ac */ /* 0x000ea40008000800 */
[----:B------:R1:W-:Y:S01]  /*0680*/  STL [R1+0x34], RZ ;  /* 0x000034ff01007387 */ /* 0x0003e20000100800 */
[----:B------:R-:W4:Y:S03]  /*0690*/  LDCU.64 UR24, c[0x0][0x390] ;  /* 0x00007200ff1877ac */ /* 0x000f260008000a00 */
[----:B------:R1:W-:Y:S01]  /*06a0*/  STL [R1+0x30], RZ ;  /* 0x000030ff01007387 */ /* 0x0003e20000100800 */
[----:B------:R-:W0:Y:S03]  /*06b0*/  LDCU.64 UR26, c[0x0][0x468] ;  /* 0x00008d00ff1a77ac */ /* 0x000e260008000a00 */
[----:B------:R1:W-:Y:S01]  /*06c0*/  STL [R1+0x44], RZ ;  /* 0x000044ff01007387 */ /* 0x0003e20000100800 */
[----:B------:R-:W0:Y:S03]  /*06d0*/  LDCU.U8 UR9, c[0x0][0x410] ;  /* 0x00008200ff0977ac */ /* 0x000e260008000000 */
[----:B------:R1:W-:Y:S01]  /*06e0*/  STL [R1+0x40], RZ ;  /* 0x000040ff01007387 */ /* 0x0003e20000100800 */
[----:B------:R-:W0:Y:S03]  /*06f0*/  LDCU UR21, c[0x0][0x400] ;  /* 0x00008000ff1577ac */ /* 0x000e260008000800 */
[----:B------:R1:W-:Y:S01]  /*0700*/  STL [R1+0x3c], RZ ;  /* 0x00003cff01007387 */ /* 0x0003e20000100800 */
[----:B------:R-:W0:Y:S03]  /*0710*/  LDCU.64 UR22, c[0x0][0x478] ;  /* 0x00008f00ff1677ac */ /* 0x000e260008000a00 */
[----:B------:R1:W-:Y:S01]  /*0720*/  STL [R1+0x78], RZ ;  /* 0x000078ff01007387 */ /* 0x0003e20000100800 */
[----:B------:R-:W0:Y:S03]  /*0730*/  LDCU.128 UR12, c[0x0][0x3c0] ;  /* 0x00007800ff0c77ac */ /* 0x000e260008000c00 */
[----:B------:R1:W-:Y:S01]  /*0740*/  STL [R1+0x74], RZ ;  /* 0x000074ff01007387 */ /* 0x0003e20000100800 */
[----:B------:R-:W0:Y:S03]  /*0750*/  LDCU.64 UR18, c[0x0][0x438] ;  /* 0x00008700ff1277ac */ /* 0x000e260008000a00 */
[----:B------:R1:W-:Y:S01]  /*0760*/  STL [R1+0x70], RZ ;  /* 0x000070ff01007387 */ /* 0x0003e20000100800 */
[----:B------:R-:W0:Y:S03]  /*0770*/  LDCU.64 UR28, c[0x0][0x380] ;  /* 0x00007000ff1c77ac */ /* 0x000e260008000a00 */
[----:B------:R1:W-:Y:S04]  /*0780*/  STL [R1+0x6c], RZ ;  /* 0x00006cff01007387 */ /* 0x0003e80000100800 */
        /* <DEDUP_REMOVED lines=8> */
[----:B------:R1:W-:Y:S01]  /*0810*/  STL [R1+0x48], RZ ;  /* 0x000048ff01007387 */ /* 0x0003e20000100800 */
[----:B---3--:R-:W-:Y:S01]  /*0820*/  UISETP.NE.U32.AND UP0, UPT, UR4, URZ, UPT ;  /* 0x000000ff0400728c */ /* 0x008fe2000bf05070 */
[----:B------:R-:W-:-:S02]  /*0830*/  CS2R R10, SRZ ;  /* 0x00000000000a7805 */ /* 0x000fc4000001ff00 */
[----:B------:R-:W-:Y:S01]  /*0840*/  CS2R R8, SRZ ;  /* 0x0000000000087805 */ /* 0x000fe2000001ff00 */
[----:B0-----:R-:W5:Y:S01]  /*0850*/  LDG.E.128 R88, desc[UR16][R2.64] ;  /* 0x0000001002587981 */ /* 0x001f62000c1e1d00 */
[----:B------:R-:W-:-:S03]  /*0860*/  CS2R R6, SRZ ;  /* 0x0000000000067805 */ /* 0x000fc6000001ff00 */
[----:B------:R-:W5:Y:S04]  /*0870*/  LDG.E.128 R84, desc[UR16][R2.64+0x10] ;  /* 0x0000101002547981 */ /* 0x000f68000c1e1d00 */
[----:B------:R-:W5:Y:S04]  /*0880*/  LDG.E.128 R80, desc[UR16][R2.64+0x1000] ;  /* 0x0010001002507981 */ /* 0x000f68000c1e1d00 */
[----:B------:R-:W5:Y:S04]  /*0890*/  LDG.E.128 R76, desc[UR16][R2.64+0x1010] ;  /* 0x00101010024c7981 */ /* 0x000f68000c1e1d00 */
[----:B------:R-:W5:Y:S04]  /*08a0*/  LDG.E.128 R72, desc[UR16][R2.64+0x2000] ;  /* 0x0020001002487981 */ /* 0x000f68000c1e1d00 */
[----:B------:R-:W5:Y:S04]  /*08b0*/  LDG.E.128 R68, desc[UR16][R2.64+0x2010] ;  /* 0x0020101002447981 */ /* 0x000f68000c1e1d00 */
[----:B------:R-:W5:Y:S04]  /*08c0*/  LDG.E.128 R64, desc[UR16][R2.64+0x3000] ;  /* 0x0030001002407981 */ /* 0x000f68000c1e1d00 */
[----:B------:R0:W5:Y:S04]  /*08d0*/  LDG.E.128 R60, desc[UR16][R2.64+0x3010] ;  /* 0x00301010023c7981 */ /* 0x000168000c1e1d00 */
[----:B------:R-:W5:Y:S04]  /*08e0*/  LDG.E.128 R56, desc[UR16][R4.64+0x3010] ;  /* 0x0030101004387981 */ /* 0x000f68000c1e1d00 */
[----:B------:R-:W5:Y:S01]  /*08f0*/  LDG.E.128 R52, desc[UR16][R4.64+0x3000] ;  /* 0x0030001004347981 */ /* 0x000f62000c1e1d00 */
[----:B0-----:R-:W-:-:S03]  /*0900*/  CS2R R2, SRZ ;  /* 0x0000000000027805 */ /* 0x001fc6000001ff00 */
[----:B------:R-:W5:Y:S04]  /*0910*/  LDG.E.128 R48, desc[UR16][R4.64+0x2010] ;  /* 0x0020101004307981 */ /* 0x000f68000c1e1d00 */
[----:B------:R-:W5:Y:S04]  /*0920*/  LDG.E.128 R44, desc[UR16][R4.64+0x2000] ;  /* 0x00200010042c7981 */ /* 0x000f68000c1e1d00 */
[----:B------:R-:W5:Y:S04]  /*0930*/  LDG.E.128 R40, desc[UR16][R4.64+0x1010] ;  /* 0x0010101004287981 */ /* 0x000f68000c1e1d00 */
[----:B------:R-:W5:Y:S04]  /*0940*/  LDG.E.128 R36, desc[UR16][R4.64+0x1000] ;  /* 0x0010001004247981 */ /* 0x000f68000c1e1d00 */
[----:B------:R-:W5:Y:S04]  /*0950*/  LDG.E.128 R32, desc[UR16][R4.64+0x10] ;  /* 0x0000101004207981 */ /* 0x000f68000c1e1d00 */
[----:B------:R0:W5:Y:S01]  /*0960*/  LDG.E.128 R28, desc[UR16][R4.64] ;  /* 0x00000010041c7981 */ /* 0x000162000c1e1d00 */
[----:B------:R-:W-:Y:S01]  /*0970*/  UISETP.NE.AND.EX UP0, UPT, UR5, URZ, UPT, UP0 ;  /* 0x000000ff0500728c */ /* 0x000fe2000bf05300 */
[----:B012-4-:R-:W-:-:S10]  /*0980*/  CS2R R4, SRZ ;  /* 0x0000000000047805 */ /* 0x017fd4000001ff00 */
.L_x_6631:
[----:B0-----:R-:W0:Y:S01]  /*0990*/  S2R R0, SR_TID.X ;  /* 0x0000000000007919 */ /* 0x001e220000002100 */
[----:B------:R-:W-:Y:S01]  /*09a0*/  UIMAD UR7, UR6, UR20, URZ ;  /* 0x00000014060772a4 */ /* 0x000fe2000f8e02ff */
[----:B------:R-:W1:Y:S01]  /*09b0*/  LDC.64 R176, c[0x0][0x3a8] ;  /* 0x0000ea00ffb07b82 */ /* 0x000e620000000a00 */
[----:B------:R-:W2:Y:S01]  /*09c0*/  @UP0 LDCU.64 UR4, c[0x0][0x3e0] ;  /* 0x00007c00ff0407ac */ /* 0x000ea20008000a00 */
[----:B------:R-:W-:Y:S01]  /*09d0*/  PLOP3.LUT P1, PT, PT, PT, UP0, 0x80, 0x8 ;  /* 0x000000000008781c */ /* 0x000fe20003f2f008 */
[----:B------:R-:W-:Y:S02]  /*09e0*/  UIMAD.WIDE UR10, UR6, 0x4, UR12 ;  /* 0x00000004060a78a5 */ /* 0x000fe4000f8e020c */
[----:B------:R-:W-:-:S03]  /*09f0*/  USHF.R.S32.HI UR8, URZ, 0x1f, UR7 ;  /* 0x0000001fff087899 */ /* 0x000fc60008011407 */
[----:B------:R-:W3:Y:S01]  /*0a00*/  LDC.64 R172, c[0x0][0x428] ;  /* 0x00010a00ffac7b82 */ /* 0x000ee20000000a00 */
[----:B------:R-:W-:Y:S01]  /*0a10*/  ULEA.HI UR8, UR8, UR7, URZ, 0x3 ;  /* 0x0000000708087291 */ /* 0x000fe2000f8f18ff */
[----:B------:R-:W-:Y:S02]  /*0a20*/  MOV R132, UR10 ;  /* 0x0000000a00847c02 */ /* 0x000fe40008000f00 */
[----:B------:R-:W-:Y:S01]  /*0a30*/  MOV R133, UR11 ;  /* 0x0000000b00857c02 */ /* 0x000fe20008000f00 */
[----:B------:R-:W-:Y:S02]  /*0a40*/  UIMAD.WIDE UR10, UR6, 0x4, UR14 ;  /* 0x00000004060a78a5 */ /* 0x000fe4000f8e020e */
[----:B------:R-:W-:Y:S02]  /*0a50*/  MOV R182, UR8 ;  /* 0x0000000800b67c02 */ /* 0x000fe40008000f00 */
[----:B------:R4:W3:Y:S01]  /*0a60*/  LDG.E R183, desc[UR16][R132.64] ;  /* 0x0000001084b77981 */ /* 0x0008e2000c1e1900 */
[----:B--2---:R-:W-:-:S06]  /*0a70*/  @UP0 UIMAD.WIDE UR4, UR6, 0x2, UR4 ;  /* 0x00000002060408a5 */ /* 0x004fcc000f8e0204 */
[----:B------:R-:W-:Y:S02]  /*0a80*/  MOV R134, UR4 ;  /* 0x0000000400867c02 */ /* 0x000fe40008000f00 */
[----:B------:R-:W-:Y:S02]  /*0a90*/  MOV R135, UR5 ;  /* 0x0000000500877c02 */ /* 0x000fe40008000f00 */
[----:B0-----:R-:W-:Y:S02]  /*0aa0*/  LEA.HI.SX32 R182, R182, R0, 0x1d ;  /* 0x00000000b6b67211 */ /* 0x001fe400078feaff */
[----:B----4-:R-:W-:Y:S01]  /*0ab0*/  MOV R132, UR10 ;  /* 0x0000000a00847c02 */ /* 0x010fe20008000f00 */
[----:B------:R-:W2:Y:S01]  /*0ac0*/  @P1 LDG.E.U16 R187, desc[UR16][R134.64] ;  /* 0x0000001086bb1981 */ /* 0x000ea2000c1e1500 */
[C---:B------:R-:W-:Y:S01]  /*0ad0*/  IADD3 R180, PT, PT, R182.reuse, 0x100, RZ ;  /* 0x00000100b6b47810 */ /* 0x040fe20007ffe0ff */
[----:B-1----:R-:W-:Y:S01]  /*0ae0*/  IMAD.WIDE.U32 R140, R182, 0x20, R176 ;  /* 0x00000020b68c7825 */ /* 0x002fe200078e00b0 */
[----:B------:R-:W-:-:S03]  /*0af0*/  MOV R133, UR11 ;  /* 0x0000000b00857c02 */ /* 0x000fc60008000f00 */
[C---:B---3--:R-:W-:Y:S02]  /*0b00*/  IMAD.WIDE.U32 R160, R180.reuse, 0x10, R172 ;  /* 0x00000010b4a07825 */ /* 0x048fe400078e00ac */
[----:B------:R-:W3:Y:S02]  /*0b10*/  LDG.E R186, desc[UR16][R132.64] ;  /* 0x0000001084ba7981 */ /* 0x000ee4000c1e1900 */
[----:B------:R-:W-:Y:S02]  /*0b20*/  IMAD.WIDE.U32 R164, R180, 0x20, R176 ;  /* 0x00000020b4a47825 */ /* 0x000fe400078e00b0 */
[----:B------:R-:W4:Y:S04]  /*0b30*/  LDG.E.128 R160, desc[UR16][R160.64] ;  /* 0x00000010a0a07981 */ /* 0x000f28000c1e1d00 */
[----:B------:R-:W2:Y:S04]  /*0b40*/  LDG.E.128 R156, desc[UR16][R164.64] ;  /* 0x00000010a49c7981 */ /* 0x000ea8000c1e1d00 */
[----:B------:R0:W2:Y:S04]  /*0b50*/  LDG.E.128 R132, desc[UR16][R140.64] ;  /* 0x000000108c847981 */ /* 0x0000a8000c1e1d00 */
[----:B------:R-:W3:Y:S04]  /*0b60*/  LDG.E.128 R164, desc[UR16][R164.64+0x10] ;  /* 0x00001010a4a47981 */ /* 0x000ee8000c1e1d00 */
[----:B------:R-:W2:Y:S01]  /*0b70*/  LDG.E.128 R140, desc[UR16][R140.64+0x10] ;  /* 0x000010108c8c7981 */ /* 0x000ea2000c1e1d00 */
[----:B------:R-:W-:-:S02]  /*0b80*/  ISETP.NE.AND P2, PT, RZ, UR9, PT ;  /* 0x00000009ff007c0c */ /* 0x000fc4000bf45270 */
[C---:B------:R-:W-:Y:S01]  /*0b90*/  IADD3 R181, PT, PT, R182.reuse, 0x80, RZ ;  /* 0x00000080b6b57810 */ /* 0x040fe20007ffe0ff */
[----:B------:R-:W-:-:S04]  /*0ba0*/  IMAD.WIDE.U32 R136, R182, 0x10, R172 ;  /* 0x00000010b6887825 */ /* 0x000fc800078e00ac */
[----:B------:R-:W-:Y:S02]  /*0bb0*/  IMAD.WIDE.U32 R152, R181, 0x20, R176 ;  /* 0x00000020b5987825 */ /* 0x000fe400078e00b0 */
[----:B------:R-:W3:Y:S04]  /*0bc0*/  LDG.E.128 R136, desc[UR16][R136.64] ;  /* 0x0000001088887981 */ /* 0x000ee8000c1e1d00 */
[----:B------:R-:W3:Y:S04]  /*0bd0*/  LDG.E.128 R144, desc[UR16][R152.64] ;  /* 0x0000001098907981 */ /* 0x000ee8000c1e1d00 */
[----:B------:R-:W3:Y:S01]  /*0be0*/  LDG.E.128 R152, desc[UR16][R152.64+0x10] ;  /* 0x0000101098987981 */ /* 0x000ee2000c1e1d00 */
[----:B------:R-:W-:-:S02]  /*0bf0*/  IADD3 R0, PT, PT, R182, 0x180, RZ ;  /* 0x00000180b6007810 */ /* 0x000fc40007ffe0ff */
[----:B------:R-:W-:-:S04]  /*0c00*/  FSEL R183, R183, RZ, !P2 ;  /* 0x000000ffb7b77208 */ /* 0x000fc80005000000 */
[----:B------:R-:W-:Y:S02]  /*0c10*/  R2UR UR5, R183 ;  /* 0x00000000b70572ca */ /* 0x000fe400000e0000 */
[----:B----4-:R-:W-:-:S11]  /*0c20*/  PRMT R196, R163, 0x7632, R196 ;  /* 0x00007632a3c47816 */ /* 0x010fd600000000c4 */
[----:B--2---:R-:W-:Y:S01]  /*0c30*/  FADD.FTZ R228, R140, -UR5 ;  /* 0x800000058ce47e21 */ /* 0x004fe20008010000 */
[----:B0-----:R-:W-:Y:S02]  /*0c40*/  SHF.L.U32 R140, R163, 0x10, RZ ;  /* 0x00000010a38c7819 */ /* 0x001fe400000006ff */
[----:B------:R-:W2:Y:S01]  /*0c50*/  LDL.LU R163, [R1+0x4c] ;  /* 0x00004c0001a37983 */ /* 0x000ea20000300800 */
[----:B------:R-:W-:Y:S01]  /*0c60*/  FADD.FTZ R229, R142, -UR5 ;  /* 0x800000058ee57e21 */ /* 0x000fe20008010000 */
[----:B---3--:R-:W-:Y:S02]  /*0c70*/  FADD.FTZ R142, R165, -UR5 ;  /* 0x80000005a58e7e21 */ /* 0x008fe40008010000 */
[----:B------:R-:W3:Y:S01]  /*0c80*/  LDL.LU R165, [R1+0x54] ;  /* 0x0000540001a57983 */ /* 0x000ee20000300800 */
[----:B------:R-:W-:-:S04]  /*0c90*/  IMAD.WIDE.U32 R148, R181, 0x10, R172 ;  /* 0x00000010b5947825 */ /* 0x000fc800078e00ac */
[C---:B------:R-:W-:Y:S02]  /*0ca0*/  IMAD.WIDE.U32 R176, R0.reuse, 0x20, R176 ;  /* 0x0000002000b07825 */ /* 0x040fe400078e00b0 */
[----:B------:R-:W4:Y:S02]  /*0cb0*/  LDG.E.128 R148, desc[UR16][R148.64] ;  /* 0x0000001094947981 */ /* 0x000f24000c1e1d00 */
[----:B------:R-:W-:Y:S02]  /*0cc0*/  IMAD.WIDE.U32 R172, R0, 0x10, R172 ;  /* 0x0000001000ac7825 */ /* 0x000fe400078e00ac */
[----:B------:R-:W4:Y:S04]  /*0cd0*/  LDG.E.128 R168, desc[UR16][R176.64] ;  /* 0x00000010b0a87981 */ /* 0x000f28000c1e1d00 */
[----:B------:R-:W4:Y:S01]  /*0ce0*/  LDG.E.128 R172, desc[UR16][R172.64] ;  /* 0x00000010acac7981 */ /* 0x000f22000c1e1d00 */
[----:B------:R-:W-:-:S04]  /*0cf0*/  ISETP.NE.U32.AND P0, PT, RZ, UR18, PT ;  /* 0x00000012ff007c0c */ /* 0x000fc8000bf05070 */
[----:B------:R-:W-:Y:S02]  /*0d00*/  ISETP.NE.AND.EX P0, PT, RZ, UR19, PT, P0 ;  /* 0x00000013ff007c0c */ /* 0x000fe4000bf05300 */
[----:B------:R-:W-:Y:S01]  /*0d10*/  R2UR UR8, R186 ;  /* 0x00000000ba0872ca */ /* 0x000fe200000e0000 */
[----:B------:R-:W-:Y:S01]  /*0d20*/  FADD.FTZ R194, R154, -UR5 ;  /* 0x800000059ac27e21 */ /* 0x000fe20008010000 */
[----:B------:R-:W-:Y:S01]  /*0d30*/  FADD.FTZ R135, R135, -UR5 ;  /* 0x8000000587877e21 */ /* 0x000fe20008010000 */
[----:B------:R-:W-:Y:S01]  /*0d40*/  FADD.FTZ R144, R144, -UR5 ;  /* 0x8000000590907e21 */ /* 0x000fe20008010000 */
[----:B------:R-:W-:Y:S01]  /*0d50*/  FADD.FTZ R143, R143, -UR5 ;  /* 0x800000058f8f7e21 */ /* 0x000fe20008010000 */
[----:B------:R-:W-:Y:S01]  /*0d60*/  FADD.FTZ R141, R141, -UR5 ;  /* 0x800000058d8d7e21 */ /* 0x000fe20008010000 */
[----:B------:R-:W-:Y:S01]  /*0d70*/  PRMT R231, R139, 0x7632, R231 ;  /* 0x000076328be77816 */ /* 0x000fe200000000e7 */
[----:B------:R-:W4:Y:S04]  /*0d80*/  LDG.E.128 R176, desc[UR16][R176.64+0x10] ;  /* 0x00001010b0b07981 */ /* 0x000f28000c1e1d00 */
[----:B------:R-:W0:Y:S01]  /*0d90*/  @P0 LDC.64 R184, c[0x0][0x438] ;  /* 0x00010e00ffb80b82 */ /* 0x000e220000000a00 */
[----:B------:R-:W-:Y:S01]  /*0da0*/  SHF.L.U32 R154, R162, 0x10, RZ ;  /* 0x00000010a29a7819 */ /* 0x000fe200000006ff */
[----:B------:R-:W-:Y:S01]  /*0db0*/  FMUL.FTZ R225, R135, UR8 ;  /* 0x0000000887e17c20 */ /* 0x000fe20008410000 */
[----:B------:R-:W-:Y:S01]  /*0dc0*/  SHF.L.U32 R139, R139, 0x10, RZ ;  /* 0x000000108b8b7819 */ /* 0x000fe200000006ff */
[----:B------:R-:W-:Y:S01]  /*0dd0*/  FMUL.FTZ R229, R229, UR8 ;  /* 0x00000008e5e57c20 */ /* 0x000fe20008410000 */
[----:B------:R-:W-:Y:S01]  /*0de0*/  FMUL.FTZ R233, R143, UR8 ;  /* 0x000000088fe97c20 */ /* 0x000fe20008410000 */
[----:B------:R-:W-:Y:S01]  /*0df0*/  FMUL.FTZ R232, R141, UR8 ;  /* 0x000000088de87c20 */ /* 0x000fe20008410000 */
[----:B------:R-:W-:Y:S01]  /*0e00*/  FADD.FTZ R132, R132, -UR5 ;  /* 0x8000000584847e21 */ /* 0x000fe20008010000 */
[----:B------:R-:W-:Y:S01]  /*0e10*/  SHF.L.U32 R227, R137, 0x10, RZ ;  /* 0x0000001089e37819 */ /* 0x000fe200000006ff */
[----:B------:R-:W1:Y:S01]  /*0e20*/  @P0 LDC.64 R188, c[0x0][0x438] ;  /* 0x00010e00ffbc0b82 */ /* 0x000e620000000a00 */
[----:B------:R-:W-:Y:S01]  /*0e30*/  SHF.L.U32 R226, R136, 0x10, RZ ;  /* 0x0000001088e27819 */ /* 0x000fe200000006ff */
[----:B------:R-:W-:Y:S01]  /*0e40*/  FADD.FTZ R134, R134, -UR5 ;  /* 0x8000000586867e21 */ /* 0x000fe20008010000 */
[----:B------:R-:W-:-:S05]  /*0e50*/  @P1 R2UR UR4, R187 ;  /* 0x00000000bb0412ca */ /* 0x000fca00000e0000 */
[----:B------:R-:W1:Y:S01]  /*0e60*/  @P0 LDC.64 R190, c[0x0][0x438] ;  /* 0x00010e00ffbe0b82 */ /* 0x000e620000000a00 */
[----:B0-----:R-:W-:Y:S01]  /*0e70*/  @P0 IMAD.WIDE.U32 R184, R181, 0x20, R184 ;  /* 0x00000020b5b80825 */ /* 0x001fe200078e00b8 */
[----:B------:R-:W-:-:S03]  /*0e80*/  SHF.L.U32 R237, R231, 0x10, RZ ;  /* 0x00000010e7ed7819 */ /* 0x000fc600000006ff */
[----:B------:R-:W-:Y:S01]  /*0e90*/  FADD.FTZ R212, R139, R212 ;  /* 0x000000d48bd47221 */ /* 0x000fe20000010000 */
[----:B------:R-:W-:Y:S01]  /*0ea0*/  FFMA.FTZ R8, R229, R139, R8 ;  /* 0x0000008be5087223 */ /* 0x000fe20000010008 */
[----:B------:R-:W-:Y:S01]  /*0eb0*/  FADD.FTZ R206, R226, R206 ;  /* 0x000000cee2ce7221 */ /* 0x000fe20000010000 */
[----:B-----5:R-:W5:Y:S01]  /*0ec0*/  @P0 LDG.E.128 R100, desc[UR16][R184.64] ;  /* 0x00000010b8640981 */ /* 0x020f62000c1e1d00 */
[----:B------:R-:W-:Y:S01]  /*0ed0*/  FMUL.FTZ R224, R134, UR8 ;  /* 0x0000000886e07c20 */ /* 0x000fe20008410000 */
[----:B--2---:R-:W-:Y:S02]  /*0ee0*/  FADD.FTZ R163, R154, R163 ;  /* 0x000000a39aa37221 */ /* 0x004fe40000010000 */
[----:B------:R0:W5:Y:S01]  /*0ef0*/  @P0 LDG.E.128 R104, desc[UR16][R184.64+0x10] ;  /* 0x00001010b8680981 */ /* 0x000162000c1e1d00 */
[----:B---3--:R-:W-:Y:S01]  /*0f00*/  FADD.FTZ R165, R140, R165 ;  /* 0x000000a58ca57221 */ /* 0x008fe20000010000 */
[C---:B----4-:R-:W-:Y:S02]  /*0f10*/  PRMT R198, R150.reuse, 0x7632, R198 ;  /* 0x0000763296c67816 */ /* 0x050fe400000000c6 */
[----:B------:R-:W-:Y:S01]  /*0f20*/  SHF.L.U32 R192, R150, 0x10, RZ ;  /* 0x0000001096c07819 */ /* 0x000fe200000006ff */
[----:B------:R-:W-:Y:S01]  /*0f30*/  FADD.FTZ R208, R227, R208 ;  /* 0x000000d0e3d07221 */ /* 0x000fe20000010000 */
[----:B0-----:R-:W-:Y:S01]  /*0f40*/  PRMT R184, R137, 0x7632, R184 ;  /* 0x0000763289b87816 */ /* 0x001fe200000000b8 */
[----:B------:R-:W0:Y:S03]  /*0f50*/  @P0 LDC.64 R186, c[0x0][0x438] ;  /* 0x00010e00ffba0b82 */ /* 0x000e260000000a00 */
[----:B------:R-:W-:Y:S01]  /*0f60*/  SHF.L.U32 R184, R184, 0x10, RZ ;  /* 0x00000010b8b87819 */ /* 0x000fe200000006ff */
[----:B------:R2:W-:Y:S04]  /*0f70*/  STL [R1+0x4c], R163 ;  /* 0x00004ca301007387 */ /* 0x0005e80000100800 */
[-C--:B------:R-:W-:Y:S01]  /*0f80*/  FFMA.FTZ R5, R225, R184.reuse, R5 ;  /* 0x000000b8e1057223 */ /* 0x080fe20000010005 */
[----:B------:R-:W-:Y:S01]  /*0f90*/  FADD.FTZ R209, R184, R209 ;  /* 0x000000d1b8d17221 */ /* 0x000fe20000010000 */
[----:B------:R-:W-:Y:S01]  /*0fa0*/  FMUL.FTZ R235, R91, R184 ;  /* 0x000000b85beb7220 */ /* 0x000fe20000410000 */
[----:B------:R-:W-:-:S02]  /*0fb0*/  FMUL.FTZ R184, R144, UR8 ;  /* 0x0000000890b87c20 */ /* 0x000fc40008410000 */
[----:B------:R-:W3:Y:S01]  /*0fc0*/  LDL.LU R144, [R1+0x48] ;  /* 0x0000480001907983 */ /* 0x000ee20000300800 */
[----:B------:R-:W-:-:S03]  /*0fd0*/  FMUL.FTZ R231, R86, R139 ;  /* 0x0000008b56e77220 */ /* 0x000fc60000410000 */
[----:B------:R-:W4:Y:S04]  /*0fe0*/  LDL.LU R143, [R1+0x50] ;  /* 0x00005000018f7983 */ /* 0x000f280000300800 */
[----:B------:R-:W4:Y:S04]  /*0ff0*/  LDL.LU R141, [R1+0x5c] ;  /* 0x00005c00018d7983 */ /* 0x000f280000300800 */
[----:B------:R2:W-:Y:S04]  /*1000*/  STL [R1+0x54], R165 ;  /* 0x000054a501007387 */ /* 0x0005e80000100800 */
[----:B------:R-:W4:Y:S01]  /*1010*/  LDL.LU R139, [R1+0x58] ;  /* 0x00005800018b7983 */ /* 0x000f220000300800 */
[----:B------:R-:W-:Y:S01]  /*1020*/  FADD.FTZ R150, R170, -UR5 ;  /* 0x80000005aa967e21 */ /* 0x000fe20008010000 */
[----:B------:R-:W-:-:S02]  /*1030*/  PRMT R170, R172, 0x7632, R170 ;  /* 0x00007632acaa7816 */ /* 0x000fc400000000aa */
[----:B------:R-:W-:Y:S01]  /*1040*/  SHF.L.U32 R137, R172, 0x10, RZ ;  /* 0x00000010ac897819 */ /* 0x000fe200000006ff */
[----:B------:R-:W-:Y:S01]  /*1050*/  FMUL.FTZ R172, R132, UR8 ;  /* 0x0000000884ac7c20 */ /* 0x000fe20008410000 */
[----:B------:R-:W-:-:S03]  /*1060*/  PRMT R185, R136, 0x7632, R185 ;  /* 0x0000763288b97816 */ /* 0x000fc600000000b9 */
[-C--:B------:R-:W-:Y:S01]  /*1070*/  FFMA.FTZ R2, R172, R226.reuse, R2 ;  /* 0x000000e2ac027223 */ /* 0x080fe20000010002 */
[----:B------:R-:W-:Y:S01]  /*1080*/  SHF.L.U32 R185, R185, 0x10, RZ ;  /* 0x00000010b9b97819 */ /* 0x000fe200000006ff */
[----:B------:R-:W-:Y:S01]  /*1090*/  FMUL.FTZ R226, R88, R226 ;  /* 0x000000e258e27220 */ /* 0x000fe20000410000 */
[----:B------:R-:W-:-:S03]  /*10a0*/  FFMA.FTZ R4, R224, R227, R4 ;  /* 0x000000e3e0047223 */ /* 0x000fc60000010004 */
[----:B------:R-:W-:Y:S01]  /*10b0*/  FMUL.FTZ R234, R89, R185 ;  /* 0x000000b959ea7220 */ /* 0x000fe20000410000 */
[----:B------:R-:W-:Y:S01]  /*10c0*/  FADD.FTZ R134, RZ, R226 ;  /* 0x000000e2ff867221 */ /* 0x000fe20000010000 */
[----:B------:R-:W-:Y:S01]  /*10d0*/  FMUL.FTZ R227, R90, R227 ;  /* 0x000000e35ae37220 */ /* 0x000fe20000410000 */
[----:B------:R-:W-:Y:S02]  /*10e0*/  PRMT R230, R138, 0x7632, R230 ;  /* 0x000076328ae67816 */ /* 0x000fe400000000e6 */
[----:B------:R-:W-:Y:S01]  /*10f0*/  FADD.FTZ R134, R234, R134 ;  /* 0x00000086ea867221 */ /* 0x000fe20000010000 */
[----:B------:R-:W-:-:S03]  /*1100*/  SHF.L.U32 R138, R138, 0x10, RZ ;  /* 0x000000108a8a7819 */ /* 0x000fc600000006ff */
[----:B------:R-:W-:Y:S01]  /*1110*/  FADD.FTZ R134, R227, R134 ;  /* 0x00000086e3867221 */ /* 0x000fe20000010000 */
[----:B------:R-:W-:Y:S01]  /*1120*/  SHF.L.U32 R236, R230, 0x10, RZ ;  /* 0x00000010e6ec7819 */ /* 0x000fe200000006ff */
[----:B------:R-:W-:Y:S02]  /*1130*/  FMUL.FTZ R230, R84, R138 ;  /* 0x0000008a54e67220 */ /* 0x000fe40000410000 */
[----:B------:R-:W-:Y:S01]  /*1140*/  FADD.FTZ R135, R235, R134 ;  /* 0x00000086eb877221 */ /* 0x000fe20000010000 */
[----:B------:R-:W-:Y:S01]  /*1150*/  FMUL.FTZ R228, R228, UR8 ;  /* 0x00000008e4e47c20 */ /* 0x000fe20008410000 */
[----:B------:R-:W-:Y:S01]  /*1160*/  FADD.FTZ R211, R236, R211 ;  /* 0x000000d3ecd37221 */ /* 0x000fe20000010000 */
[----:B------:R-:W-:Y:S01]  /*1170*/  FFMA.FTZ R7, R232, R236, R7 ;  /* 0x000000ece8077223 */ /* 0x000fe20000010007 */
[----:B-1----:R-:W-:-:S04]  /*1180*/  @P0 IMAD.WIDE.U32 R188, R0, 0x20, R188 ;  /* 0x0000002000bc0825 */ /* 0x002fc800078e00bc */
[----:B------:R-:W-:Y:S01]  /*1190*/  FMUL.FTZ R236, R85, R236 ;  /* 0x000000ec55ec7220 */ /* 0x000fe20000410000 */
[----:B------:R-:W-:Y:S01]  /*11a0*/  FADD.FTZ R135, R230, R135 ;  /* 0x00000087e6877221 */ /* 0x000fe20000010000 */
[----:B------:R-:W-:Y:S01]  /*11b0*/  FADD.FTZ R133, R133, -UR5 ;  /* 0x8000000585857e21 */ /* 0x000fe20008010000 */
[----:B------:R-:W-:Y:S01]  /*11c0*/  FADD.FTZ R210, R138, R210 ;  /* 0x000000d28ad27221 */ /* 0x000fe20000010000 */
[----:B------:R-:W-:Y:S01]  /*11d0*/  FFMA.FTZ R6, R228, R138, R6 ;  /* 0x0000008ae4067223 */ /* 0x000fe20000010006 */
[----:B------:R-:W-:Y:S01]  /*11e0*/  FADD.FTZ R138, R236, R135 ;  /* 0x00000087ec8a7221 */ /* 0x000fe20000010000 */
[----:B------:R-:W5:Y:S01]  /*11f0*/  @P0 LDG.E.128 R116, desc[UR16][R188.64] ;  /* 0x00000010bc740981 */ /* 0x000f62000c1e1d00 */
[----:B------:R-:W-:Y:S01]  /*1200*/  PRMT R195, R148, 0x7632, R195 ;  /* 0x0000763294c37816 */ /* 0x000fe200000000c3 */
[----:B------:R-:W-:Y:S01]  /*1210*/  FMUL.FTZ R183, R133, UR8 ;  /* 0x0000000885b77c20 */ /* 0x000fe20008410000 */
[----:B------:R-:W-:Y:S01]  /*1220*/  FADD.FTZ R145, R145, -UR5 ;  /* 0x8000000591917e21 */ /* 0x000fe20008010000 */
[----:B------:R1:W5:Y:S01]  /*1230*/  @P0 LDG.E.128 R120, desc[UR16][R188.64+0x10] ;  /* 0x00001010bc780981 */ /* 0x000362000c1e1d00 */
[----:B------:R-:W-:Y:S01]  /*1240*/  FADD.FTZ R213, R237, R213 ;  /* 0x000000d5edd57221 */ /* 0x000fe20000010000 */
[-C--:B------:R-:W-:Y:S01]  /*1250*/  FFMA.FTZ R9, R233, R237.reuse, R9 ;  /* 0x000000ede9097223 */ /* 0x080fe20000010009 */
[----:B------:R-:W-:Y:S01]  /*1260*/  FFMA.FTZ R135, R172, R226, RZ ;  /* 0x000000e2ac877223 */ /* 0x000fe200000100ff */
[----:B------:R-:W-:Y:S01]  /*1270*/  FMUL.FTZ R237, R87, R237 ;  /* 0x000000ed57ed7220 */ /* 0x000fe20000410000 */
[----:B------:R-:W-:Y:S01]  /*1280*/  FADD.FTZ R138, R231, R138 ;  /* 0x0000008ae78a7221 */ /* 0x000fe20000010000 */
[----:B------:R-:W-:-:S04]  /*1290*/  @P0 IMAD.WIDE.U32 R190, R182, 0x20, R190 ;  /* 0x00000020b6be0825 */ /* 0x000fc800078e00be */
[----:B------:R-:W-:Y:S01]  /*12a0*/  FFMA.FTZ R3, R183, R185, R3 ;  /* 0x000000b9b7037223 */ /* 0x000fe20000010003 */
[----:B-1----:R-:W-:Y:S01]  /*12b0*/  SHF.L.U32 R188, R148, 0x10, RZ ;  /* 0x0000001094bc7819 */ /* 0x002fe200000006ff */
[----:B------:R-:W-:Y:S01]  /*12c0*/  FADD.FTZ R207, R185, R207 ;  /* 0x000000cfb9cf7221 */ /* 0x000fe20000010000 */
[----:B------:R-:W-:Y:S01]  /*12d0*/  SHF.L.U32 R132, R195, 0x10, RZ ;  /* 0x00000010c3847819 */ /* 0x000fe200000006ff */
[----:B------:R-:W-:Y:S01]  /*12e0*/  FMUL.FTZ R185, R145, UR8 ;  /* 0x0000000891b97c20 */ /* 0x000fe20008410000 */
[C---:B------:R-:W-:Y:S01]  /*12f0*/  PRMT R199, R151.reuse, 0x7632, R199 ;  /* 0x0000763297c77816 */ /* 0x040fe200000000c7 */
[----:B------:R-:W-:Y:S01]  /*1300*/  FADD.FTZ R214, R188, R214 ;  /* 0x000000d6bcd67221 */ /* 0x000fe20000010000 */
[----:B------:R-:W-:Y:S01]  /*1310*/  SHF.L.U32 R193, R151, 0x10, RZ ;  /* 0x0000001097c17819 */ /* 0x000fe200000006ff */
[----:B------:R-:W-:Y:S01]  /*1320*/  FFMA.FTZ R10, R184, R188, R10 ;  /* 0x000000bcb80a7223 */ /* 0x000fe2000001000a */
[----:B------:R-:W-:Y:S01]  /*1330*/  FFMA.FTZ R135, R183, R234, R135 ;  /* 0x000000eab7877223 */ /* 0x000fe20000010087 */
[----:B0-----:R-:W-:-:S04]  /*1340*/  @P0 IMAD.WIDE.U32 R186, R180, 0x20, R186 ;  /* 0x00000020b4ba0825 */ /* 0x001fc800078e00ba */
[----:B------:R-:W-:Y:S01]  /*1350*/  FADD.FTZ R151, R171, -UR5 ;  /* 0x80000005ab977e21 */ /* 0x000fe20008010000 */
[----:B------:R-:W-:Y:S01]  /*1360*/  FMUL.FTZ R188, R80, R188 ;  /* 0x000000bc50bc7220 */ /* 0x000fe20000410000 */
[----:B------:R-:W-:Y:S01]  /*1370*/  FADD.FTZ R138, R237, R138 ;  /* 0x0000008aed8a7221 */ /* 0x000fe20000010000 */
[----:B------:R-:W-:Y:S01]  /*1380*/  SHF.L.U32 R171, R196, 0x10, RZ ;  /* 0x00000010c4ab7819 */ /* 0x000fe200000006ff */
[----:B------:R-:W5:Y:S01]  /*1390*/  @P0 LDG.E.128 R92, desc[UR16][R190.64] ;  /* 0x00000010be5c0981 */ /* 0x000f62000c1e1d00 */
[----:B------:R-:W-:Y:S01]  /*13a0*/  FADD.FTZ R146, R146, -UR5 ;  /* 0x8000000592927e21 */ /* 0x000fe20008010000 */
[----:B------:R-:W-:Y:S01]  /*13b0*/  PRMT R189, R149, 0x7632, R189 ;  /* 0x0000763295bd7816 */ /* 0x000fe200000000bd */
[-C--:B------:R-:W-:Y:S01]  /*13c0*/  FFMA.FTZ R11, R185, R132.reuse, R11 ;  /* 0x00000084b90b7223 */ /* 0x080fe2000001000b */
[----:B------:R0:W5:Y:S01]  /*13d0*/  @P0 LDG.E.128 R96, desc[UR16][R190.64+0x10] ;  /* 0x00001010be600981 */ /* 0x000162000c1e1d00 */
[----:B------:R-:W-:Y:S01]  /*13e0*/  FADD.FTZ R215, R132, R215 ;  /* 0x000000d784d77221 */ /* 0x000fe20000010000 */
[----:B------:R-:W-:Y:S01]  /*13f0*/  FMUL.FTZ R196, R81, R132 ;  /* 0x0000008451c47220 */ /* 0x000fe20000410000 */
[----:B------:R-:W-:Y:S01]  /*1400*/  FADD.FTZ R147, R147, -UR5 ;  /* 0x8000000593937e21 */ /* 0x000fe20008010000 */
[----:B------:R-:W-:Y:S01]  /*1410*/  FFMA.FTZ R132, R224, R227, R135 ;  /* 0x000000e3e0847223 */ /* 0x000fe20000010087 */
[----:B------:R-:W-:Y:S01]  /*1420*/  FADD.FTZ R135, R188, R138 ;  /* 0x0000008abc877221 */ /* 0x000fe20000010000 */
[----:B------:R-:W5:Y:S01]  /*1430*/  @P0 LDG.E.128 R108, desc[UR16][R186.64] ;  /* 0x00000010ba6c0981 */ /* 0x000f62000c1e1d00 */
[----:B------:R-:W-:-:S02]  /*1440*/  PRMT R197, R162, 0x7632, R197 ;  /* 0x00007632a2c57816 */ /* 0x000fc400000000c5 */
[----:B0-----:R-:W-:Y:S01]  /*1450*/  SHF.L.U32 R190, R149, 0x10, RZ ;  /* 0x0000001095be7819 */ /* 0x001fe200000006ff */
[----:B------:R0:W5:Y:S01]  /*1460*/  @P0 LDG.E.128 R112, desc[UR16][R186.64+0x10] ;  /* 0x00001010ba700981 */ /* 0x000162000c1e1d00 */
[----:B------:R-:W-:Y:S01]  /*1470*/  SHF.L.U32 R133, R189, 0x10, RZ ;  /* 0x00000010bd857819 */ /* 0x000fe200000006ff */
[----:B------:R-:W-:Y:S01]  /*1480*/  FADD.FTZ R191, R152, -UR5 ;  /* 0x8000000598bf7e21 */ /* 0x000fe20008010000 */
[----:B------:R-:W-:Y:S01]  /*1490*/  FADD.FTZ R135, R196, R135 ;  /* 0x00000087c4877221 */ /* 0x000fe20000010000 */
[-C--:B------:R-:W-:Y:S01]  /*14a0*/  FMUL.FTZ R189, R82, R190.reuse ;  /* 0x000000be52bd7220 */ /* 0x080fe20000410000 */
[----:B------:R-:W-:Y:S01]  /*14b0*/  FFMA.FTZ R132, R225, R235, R132 ;  /* 0x000000ebe1847223 */ /* 0x000fe20000010084 */
[----:B------:R-:W-:Y:S01]  /*14c0*/  FADD.FTZ R216, R190, R216 ;  /* 0x000000d8bed87221 */ /* 0x000fe20000010000 */
[----:B0-----:R-:W-:Y:S01]  /*14d0*/  FMUL.FTZ R186, R146, UR8 ;  /* 0x0000000892ba7c20 */ /* 0x001fe20008410000 */
[----:B------:R-:W-:Y:S01]  /*14e0*/  FMUL.FTZ R187, R147, UR8 ;  /* 0x0000000893bb7c20 */ /* 0x000fe20008410000 */
[----:B------:R-:W-:Y:S01]  /*14f0*/  SHF.L.U32 R134, R197, 0x10, RZ ;  /* 0x00000010c5867819 */ /* 0x000fe200000006ff */
[----:B------:R-:W-:Y:S01]  /*1500*/  FADD.FTZ R153, R153, -UR5 ;  /* 0x8000000599997e21 */ /* 0x000fe20008010000 */
[----:B------:R-:W-:Y:S01]  /*1510*/  FFMA.FTZ R12, R186, R190, R12 ;  /* 0x000000beba0c7223 */ /* 0x000fe2000001000c */
[----:B------:R-:W-:Y:S01]  /*1520*/  FMUL.FTZ R190, R191, UR8 ;  /* 0x00000008bfbe7c20 */ /* 0x000fe20008410000 */
[-C--:B------:R-:W-:Y:S01]  /*1530*/  FFMA.FTZ R13, R187, R133.reuse, R13 ;  /* 0x00000085bb0d7223 */ /* 0x080fe2000001000d */
[----:B------:R-:W-:Y:S01]  /*1540*/  FADD.FTZ R217, R133, R217 ;  /* 0x000000d985d97221 */ /* 0x000fe20000010000 */
[----:B------:R-:W-:Y:S01]  /*1550*/  FMUL.FTZ R197, R83, R133 ;  /* 0x0000008553c57220 */ /* 0x000fe20000410000 */
[----:B------:R-:W-:Y:S01]  /*1560*/  FADD.FTZ R133, R189, R135 ;  /* 0x00000087bd857221 */ /* 0x000fe20000010000 */
[----:B------:R-:W-:Y:S01]  /*1570*/  FFMA.FTZ R132, R228, R230, R132 ;  /* 0x000000e6e4847223 */ /* 0x000fe20000010084 */
[----:B------:R-:W-:Y:S01]  /*1580*/  SHF.L.U32 R198, R198, 0x10, RZ ;  /* 0x00000010c6c67819 */ /* 0x000fe200000006ff */
[----:B------:R-:W-:Y:S01]  /*1590*/  FMUL.FTZ R191, R194, UR8 ;  /* 0x00000008c2bf7c20 */ /* 0x000fe20008410000 */
[----:B------:R-:W-:Y:S01]  /*15a0*/  FADD.FTZ R218, R192, R218 ;  /* 0x000000dac0da7221 */ /* 0x000fe20000010000 */
[-C--:B------:R-:W-:Y:S01]  /*15b0*/  FFMA.FTZ R14, R190, R192.reuse, R14 ;  /* 0x000000c0be0e7223 */ /* 0x080fe2000001000e */
[----:B------:R-:W-:Y:S01]  /*15c0*/  FMUL.FTZ R194, R153, UR8 ;  /* 0x0000000899c27c20 */ /* 0x000fe20008410000 */
[----:B------:R-:W-:Y:S01]  /*15d0*/  FMUL.FTZ R192, R76, R192 ;  /* 0x000000c04cc07220 */ /* 0x000fe20000410000 */
        /* <DEDUP_REMOVED lines=11> */
[-C--:B------:R-:W-:Y:S01]  /*1690*/  FFMA.FTZ R16, R191, R193.reuse, R16 ;  /* 0x000000c1bf107223 */ /* 0x080fe20000010010 */
[----:B------:R-:W-:Y:S01]  /*16a0*/  FMUL.FTZ R195, R155, UR8 ;  /* 0x000000089bc37c20 */ /* 0x000fe20008410000 */
[----:B------:R-:W-:Y:S01]  /*16b0*/  FMUL.FTZ R193, R78, R193 ;  /* 0x000000c14ec17220 */ /* 0x000fe20000410000 */
[----:B------:R-:W-:Y:S01]  /*16c0*/  FADD.FTZ R133, R198, R133 ;  /* 0x00000085c6857221 */ /* 0x000fe20000010000 */
[C---:B------:R-:W-:Y:S01]  /*16d0*/  PRMT R149, R160.reuse, 0x7632, R149 ;  /* 0x00007632a0957816 */ /* 0x040fe20000000095 */
[----:B------:R-:W-:Y:S01]  /*16e0*/  FFMA.FTZ R132, R233, R237, R132 ;  /* 0x000000ede9847223 */ /* 0x000fe20000010084 */
[----:B------:R-:W-:Y:S01]  /*16f0*/  SHF.L.U32 R160, R160, 0x10, RZ ;  /* 0x00000010a0a07819 */ /* 0x000fe200000006ff */
[----:B------:R-:W-:Y:S01]  /*1700*/  FMUL.FTZ R156, R156, UR8 ;  /* 0x000000089c9c7c20 */ /* 0x000fe20008410000 */
[----:B------:R-:W-:Y:S01]  /*1710*/  FADD.FTZ R221, R199, R221 ;  /* 0x000000ddc7dd7221 */ /* 0x000fe20000010000 */
[-C--:B------:R-:W-:Y:S01]  /*1720*/  FFMA.FTZ R17, R195, R199.reuse, R17 ;  /* 0x000000c7c3117223 */ /* 0x080fe20000010011 */
[----:B------:R-:W-:Y:S01]  /*1730*/  FMUL.FTZ R199, R79, R199 ;  /* 0x000000c74fc77220 */ /* 0x000fe20000410000 */
[----:B------:R-:W-:Y:S01]  /*1740*/  FADD.FTZ R133, R193, R133 ;  /* 0x00000085c1857221 */ /* 0x000fe20000010000 */
[----:B------:R-:W-:Y:S01]  /*1750*/  FFMA.FTZ R132, R184, R188, R132 ;  /* 0x000000bcb8847223 */ /* 0x000fe20000010084 */
[----:B------:R-:W-:Y:S01]  /*1760*/  FADD.FTZ R158, R158, -UR5 ;  /* 0x800000059e9e7e21 */ /* 0x000fe20008010000 */
[----:B------:R-:W-:Y:S01]  /*1770*/  SHF.L.U32 R149, R149, 0x10, RZ ;  /* 0x0000001095957819 */ /* 0x000fe200000006ff */
[----:B------:R-:W-:Y:S01]  /*1780*/  FADD.FTZ R222, R160, R222 ;  /* 0x000000dea0de7221 */ /* 0x000fe20000010000 */
[-C--:B------:R-:W-:Y:S01]  /*1790*/  FFMA.FTZ R18, R156, R160.reuse, R18 ;  /* 0x000000a09c127223 */ /* 0x080fe20000010012 */
[----:B------:R-:W-:Y:S01]  /*17a0*/  FMUL.FTZ R160, R72, R160 ;  /* 0x000000a048a07220 */ /* 0x000fe20000410000 */
[----:B------:R-:W-:Y:S01]  /*17b0*/  FADD.FTZ R133, R199, R133 ;  /* 0x00000085c7857221 */ /* 0x000fe20000010000 */
[----:B------:R-:W-:Y:S01]  /*17c0*/  PRMT R152, R161, 0x7632, R152 ;  /* 0x00007632a1987816 */ /* 0x000fe20000000098 */
[----:B------:R-:W-:Y:S01]  /*17d0*/  FFMA.FTZ R132, R185, R196, R132 ;  /* 0x000000c4b9847223 */ /* 0x000fe20000010084 */
[----:B------:R-:W-:Y:S01]  /*17e0*/  SHF.L.U32 R161, R161, 0x10, RZ ;  /* 0x00000010a1a17819 */ /* 0x000fe200000006ff */
[----:B------:R-:W-:Y:S01]  /*17f0*/  FADD.FTZ R136, R168, -UR5 ;  /* 0x80000005a8887e21 */ /* 0x000fe20008010000 */
        /* <DEDUP_REMOVED lines=10> */
[----:B------:R-:W-:Y:S01]  /*18a0*/  FADD.FTZ R148, R169, -UR5 ;  /* 0x80000005a9947e21 */ /* 0x000fe20008010000 */
[----:B------:R-:W-:Y:S01]  /*18b0*/  FMUL.FTZ R169, R75, R152 ;  /* 0x000000984ba97220 */ /* 0x000fe20000410000 */
[----:B------:R-:W-:Y:S01]  /*18c0*/  FADD.FTZ R133, R161, R133 ;  /* 0x00000085a1857221 */ /* 0x000fe20000010000 */
[----:B------:R-:W-:Y:S01]  /*18d0*/  FFMA.FTZ R135, R190, R192, R135 ;  /* 0x000000c0be877223 */ /* 0x000fe20000010087 */
[----:B--2---:R-:W-:-:S02]  /*18e0*/  FMUL.FTZ R163, R68, R154 ;  /* 0x0000009a44a37220 */ /* 0x004fc40000410000 */
[----:B------:R-:W-:Y:S01]  /*18f0*/  FADD.FTZ R133, R169, R133 ;  /* 0x00000085a9857221 */ /* 0x000fe20000010000 */
[----:B------:R-:W-:Y:S01]  /*1900*/  FFMA.FTZ R135, R194, R198, R135 ;  /* 0x000000c6c2877223 */ /* 0x000fe20000010087 */
[----:B------:R-:W-:Y:S01]  /*1910*/  FADD.FTZ R167, R167, -UR5 ;  /* 0x80000005a7a77e21 */ /* 0x000fe20008010000 */
[----:B------:R-:W-:Y:S01]  /*1920*/  SHF.L.U32 R138, R170, 0x10, RZ ;  /* 0x00000010aa8a7819 */ /* 0x000fe200000006ff */
[----:B------:R-:W-:Y:S01]  /*1930*/  FMUL.FTZ R170, R69, R134 ;  /* 0x0000008645aa7220 */ /* 0x000fe20000410000 */
[----:B------:R-:W-:Y:S01]  /*1940*/  FADD.FTZ R133, R163, R133 ;  /* 0x00000085a3857221 */ /* 0x000fe20000010000 */
[----:B------:R-:W-:Y:S01]  /*1950*/  FFMA.FTZ R135, R191, R193, R135 ;  /* 0x000000c1bf877223 */ /* 0x000fe20000010087 */
[----:B------:R-:W-:Y:S01]  /*1960*/  FMUL.FTZ R167, R167, UR8 ;  /* 0x00000008a7a77c20 */ /* 0x000fe20008410000 */
[----:B------:R-:W-:Y:S01]  /*1970*/  FMUL.FTZ R132, R136, UR8 ;  /* 0x0000000888847c20 */ /* 0x000fe20008410000 */
[-C--:B------:R-:W-:Y:S01]  /*1980*/  FMUL.FTZ R165, R70, R140.reuse ;  /* 0x0000008c46a57220 */ /* 0x080fe20000410000 */
[----:B------:R-:W-:Y:S01]  /*1990*/  FADD.FTZ R136, R170, R133 ;  /* 0x00000085aa887221 */ /* 0x000fe20000010000 */
[----:B------:R-:W-:Y:S01]  /*19a0*/  FADD.FTZ R157, R157, -UR5 ;  /* 0x800000059d9d7e21 */ /* 0x000fe20008010000 */
[----:B------:R-:W-:Y:S01]  /*19b0*/  FADD.FTZ R162, R164, -UR5 ;  /* 0x80000005a4a27e21 */ /* 0x000fe20008010000 */
[----:B------:R-:W-:Y:S01]  /*19c0*/  FADD.FTZ R164, R166, -UR5 ;  /* 0x80000005a6a47e21 */ /* 0x000fe20008010000 */
[----:B------:R-:W-:Y:S01]  /*19d0*/  FFMA.FTZ R25, R167, R171, R25 ;  /* 0x000000aba7197223 */ /* 0x000fe20000010019 */
[----:B------:R-:W-:Y:S01]  /*19e0*/  FADD.FTZ R136, R165, R136 ;  /* 0x00000088a5887221 */ /* 0x000fe20000010000 */
[----:B------:R-:W-:Y:S01]  /*19f0*/  FMUL.FTZ R157, R157, UR8 ;  /* 0x000000089d9d7c20 */ /* 0x000fe20008410000 */
[----:B------:R-:W-:Y:S01]  /*1a00*/  FMUL.FTZ R164, R164, UR8 ;  /* 0x00000008a4a47c20 */ /* 0x000fe20008410000 */
[----:B------:R-:W-:Y:S01]  /*1a10*/  FMUL.FTZ R133, R64, R137 ;  /* 0x0000008940857220 */ /* 0x000fe20000410000 */
[----:B------:R-:W-:Y:S01]  /*1a20*/  FADD.FTZ R159, R159, -UR5 ;  /* 0x800000059f9f7e21 */ /* 0x000fe20008010000 */
[----:B------:R-:W-:Y:S01]  /*1a30*/  FMUL.FTZ R166, R142, UR8 ;  /* 0x000000088ea67c20 */ /* 0x000fe20008410000 */
[----:B------:R-:W-:Y:S01]  /*1a40*/  FFMA.FTZ R24, R164, R140, R24 ;  /* 0x0000008ca4187223 */ /* 0x000fe20000010018 */
[----:B------:R-:W-:Y:S01]  /*1a50*/  PRMT R140, R173, 0x7632, R140 ;  /* 0x00007632ad8c7816 */ /* 0x000fe2000000008c */
[----:B------:R-:W-:Y:S01]  /*1a60*/  FMUL.FTZ R159, R159, UR8 ;  /* 0x000000089f9f7c20 */ /* 0x000fe20008410000 */
[----:B------:R-:W-:-:S02]  /*1a70*/  FFMA.FTZ R23, R166, R134, R23 ;  /* 0x00000086a6177223 */ /* 0x000fc40000010017 */
[----:B------:R-:W-:Y:S01]  /*1a80*/  SHF.L.U32 R140, R140, 0x10, RZ ;  /* 0x000000108c8c7819 */ /* 0x000fe200000006ff */
[----:B------:R-:W-:Y:S01]  /*1a90*/  FMUL.FTZ R162, R162, UR8 ;  /* 0x00000008a2a27c20 */ /* 0x000fe20008410000 */
[----:B------:R-:W-:-:S05]  /*1aa0*/  SHF.L.U32 R142, R174, 0x10, RZ ;  /* 0x00000010ae8e7819 */ /* 0x000fca00000006ff */
[----:B------:R-:W-:Y:S01]  /*1ab0*/  FMUL.FTZ R145, R60, R142 ;  /* 0x0000008e3c917220 */ /* 0x000fe20000410000 */
[----:B------:R-:W-:Y:S01]  /*1ac0*/  FFMA.FTZ R19, R157, R149, R19 ;  /* 0x000000959d137223 */ /* 0x000fe20000010013 */
[----:B------:R-:W-:Y:S01]  /*1ad0*/  FADD.FTZ R223, R149, R223 ;  /* 0x000000df95df7221 */ /* 0x000fe20000010000 */
[----:B------:R-:W-:Y:S01]  /*1ae0*/  FMUL.FTZ R148, R148, UR8 ;  /* 0x0000000894947c20 */ /* 0x000fe20008410000 */
[----:B------:R-:W-:Y:S01]  /*1af0*/  FMUL.FTZ R150, R150, UR8 ;  /* 0x0000000896967c20 */ /* 0x000fe20008410000 */
[----:B------:R-:W-:Y:S01]  /*1b00*/  FFMA.FTZ R21, R159, R152, R21 ;  /* 0x000000989f157223 */ /* 0x000fe20000010015 */
[----:B------:R-:W-:Y:S01]  /*1b10*/  FFMA.FTZ R26, R132, R137, R26 ;  /* 0x00000089841a7223 */ /* 0x000fe2000001001a */
[----:B------:R-:W-:Y:S01]  /*1b20*/  FMUL.FTZ R151, R151, UR8 ;  /* 0x0000000897977c20 */ /* 0x000fe20008410000 */
[----:B------:R-:W-:Y:S01]  /*1b30*/  FADD.FTZ R153, R177, -UR5 ;  /* 0x80000005b1997e21 */ /* 0x000fe20008010000 */
[----:B------:R-:W-:Y:S01]  /*1b40*/  FFMA.FTZ R22, R162, R154, R22 ;  /* 0x0000009aa2167223 */ /* 0x000fe20000010016 */
[----:B------:R-:W-:-:S02]  /*1b50*/  FADD.FTZ R154, R178, -UR5 ;  /* 0x80000005b29a7e21 */ /* 0x000fc40008010000 */
[----:B------:R-:W-:Y:S01]  /*1b60*/  FMUL.FTZ R153, R153, UR8 ;  /* 0x0000000899997c20 */ /* 0x000fe20008410000 */
[----:B------:R-:W-:Y:S01]  /*1b70*/  FADD.FTZ R155, R179, -UR5 ;  /* 0x80000005b39b7e21 */ /* 0x000fe20008010000 */
[----:B------:R-:W-:-:S03]  /*1b80*/  FMUL.FTZ R154, R154, UR8 ;  /* 0x000000089a9a7c20 */ /* 0x000fc60008410000 */
[----:B------:R-:W-:Y:S01]  /*1b90*/  FMUL.FTZ R155, R155, UR8 ;  /* 0x000000089b9b7c20 */ /* 0x000fe20008410000 */
[----:B---3--:R-:W-:Y:S01]  /*1ba0*/  FADD.FTZ R144, R152, R144 ;  /* 0x0000009098907221 */ /* 0x008fe20000010000 */
[----:B----4-:R-:W-:-:S04]  /*1bb0*/  FADD.FTZ R143, R134, R143 ;  /* 0x0000008f868f7221 */ /* 0x010fc80000010000 */
[----:B------:R-:W-:Y:S04]  /*1bc0*/  STL [R1+0x48], R144 ;  /* 0x0000489001007387 */ /* 0x000fe80000100800 */
[----:B------:R-:W-:Y:S01]  /*1bd0*/  STL [R1+0x50], R143 ;  /* 0x0000508f01007387 */ /* 0x000fe20000100800 */
[----:B------:R-:W-:Y:S01]  /*1be0*/  FADD.FTZ R139, R171, R139 ;  /* 0x0000008bab8b7221 */ /* 0x000fe20000010000 */
[----:B------:R-:W-:-:S04]  /*1bf0*/  FMUL.FTZ R171, R71, R171 ;  /* 0x000000ab47ab7220 */ /* 0x000fc80000410000 */
[----:B------:R0:W-:Y:S01]  /*1c00*/  STL [R1+0x58], R139 ;  /* 0x0000588b01007387 */ /* 0x0001e20000100800 */
[----:B------:R-:W-:Y:S01]  /*1c10*/  FADD.FTZ R141, R137, R141 ;  /* 0x0000008d898d7221 */ /* 0x000fe20000010000 */
[----:B------:R-:W-:Y:S01]  /*1c20*/  FADD.FTZ R136, R171, R136 ;  /* 0x00000088ab887221 */ /* 0x000fe20000010000 */
[----:B0-----:R-:W-:-:S04]  /*1c30*/  FFMA.FTZ R139, R195, R199, R135 ;  /* 0x000000c7c38b7223 */ /* 0x001fc80000010087 */
[----:B------:R-:W-:Y:S01]  /*1c40*/  FFMA.FTZ R139, R156, R160, R139 ;  /* 0x000000a09c8b7223 */ /* 0x000fe2000001008b */
[----:B------:R0:W-:Y:S03]  /*1c50*/  STL [R1+0x5c], R141 ;  /* 0x00005c8d01007387 */ /* 0x0001e60000100800 */
[----:B------:R-:W-:Y:S01]  /*1c60*/  FFMA.FTZ R139, R157, R168, R139 ;  /* 0x000000a89d8b7223 */ /* 0x000fe2000001008b */
[----:B------:R-:W-:Y:S01]  /*1c70*/  FADD.FTZ R136, R133, R136 ;  /* 0x0000008885887221 */ /* 0x000fe20000010000 */
[----:B------:R-:W-:Y:S02]  /*1c80*/  FMUL.FTZ R135, R65, R138 ;  /* 0x0000008a41877220 */ /* 0x000fe40000410000 */
[----:B------:R-:W-:Y:S01]  /*1c90*/  FFMA.FTZ R139, R158, R161, R139 ;  /* 0x000000a19e8b7223 */ /* 0x000fe2000001008b */
[----:B0-----:R-:W-:Y:S01]  /*1ca0*/  SHF.L.U32 R141, R173, 0x10, RZ ;  /* 0x00000010ad8d7819 */ /* 0x001fe200000006ff */
[----:B------:R-:W-:-:S02]  /*1cb0*/  FADD.FTZ R136, R136, R135 ;  /* 0x0000008788887221 */ /* 0x000fc40000010000 */
[----:B------:R-:W-:Y:S02]  /*1cc0*/  FFMA.FTZ R139, R159, R169, R139 ;  /* 0x000000a99f8b7223 */ /* 0x000fe4000001008b */
[----:B------:R-:W-:Y:S01]  /*1cd0*/  FMUL.FTZ R134, R66, R141 ;  /* 0x0000008d42867220 */ /* 0x000fe20000410000 */
[----:B------:R-:W-:Y:S01]  /*1ce0*/  PRMT R173, R174, 0x7632, R173 ;  /* 0x00007632aead7816 */ /* 0x000fe200000000ad */
[----:B------:R-:W-:Y:S01]  /*1cf0*/  FMUL.FTZ R144, R67, R140 ;  /* 0x0000008c43907220 */ /* 0x000fe20000410000 */
[----:B------:R-:W-:Y:S01]  /*1d00*/  FFMA.FTZ R139, R162, R163, R139 ;  /* 0x000000a3a28b7223 */ /* 0x000fe2000001008b */
[----:B------:R-:W-:Y:S01]  /*1d10*/  FADD.FTZ R136, R136, R134 ;  /* 0x0000008688887221 */ /* 0x000fe20000010000 */
[----:B------:R-:W-:Y:S02]  /*1d20*/  SHF.L.U32 R173, R173, 0x10, RZ ;  /* 0x00000010adad7819 */ /* 0x000fe400000006ff */
[----:B------:R-:W-:Y:S01]  /*1d30*/  FFMA.FTZ R139, R166, R170, R139 ;  /* 0x000000aaa68b7223 */ /* 0x000fe2000001008b */
[----:B------:R-:W-:Y:S01]  /*1d40*/  FADD.FTZ R136, R136, R144 ;  /* 0x0000009088887221 */ /* 0x000fe20000010000 */
[----:B------:R-:W-:Y:S01]  /*1d50*/  PRMT R174, R175, 0x7632, R174 ;  /* 0x00007632afae7816 */ /* 0x000fe200000000ae */
[----:B------:R-:W-:Y:S01]  /*1d60*/  FMUL.FTZ R146, R61, R173 ;  /* 0x000000ad3d927220 */ /* 0x000fe20000410000 */
        /* <DEDUP_REMOVED lines=11> */
[----:B------:R-:W-:Y:S01]  /*1e20*/  FFMA.FTZ R139, R148, R135, R139 ;  /* 0x00000087948b7223 */ /* 0x000fe2000001008b */
[----:B------:R-:W-:-:S03]  /*1e30*/  FADD.FTZ R152, R176, -UR5 ;  /* 0x80000005b0987e21 */ /* 0x000fc60008010000 */
[----:B------:R-:W-:Y:S01]  /*1e40*/  FFMA.FTZ R139, R150, R134, R139 ;  /* 0x00000086968b7223 */ /* 0x000fe2000001008b */
[----:B------:R-:W0:Y:S01]  /*1e50*/  SHFL.DOWN PT, R137, R136, 0x10, 0x1f ;  /* 0x0a001f0088897f89 */ /* 0x000e2200000e0000 */
[----:B------:R-:W-:Y:S02]  /*1e60*/  FMUL.FTZ R152, R152, UR8 ;  /* 0x0000000898987c20 */ /* 0x000fe40008410000 */
        /* <DEDUP_REMOVED lines=38> */
.L_x_6612:
[----:B------:R-:W-:Y:S05]  /*20d0*/  BSYNC.RECONVERGENT B0 ;  /* 0x0000000000007941 */ /* 0x000fea0003800200 */
.L_x_6611:
[----:B0-----:R-:W2:Y:S04]  /*20e0*/  LDL.LU R136, [R1+0x60] ;  /* 0x0000600001887983 */ /* 0x001ea80000300800 */
[----:B------:R-:W3:Y:S04]  /*20f0*/  LDL.LU R177, [R1+0x64] ;  /* 0x0000640001b17983 */ /* 0x000ee80000300800 */
[----:B------:R-:W4:Y:S04]  /*2100*/  LDL.LU R176, [R1+0x68] ;  /* 0x0000680001b07983 */ /* 0x000f280000300800 */
[----:B------:R-:W4:Y:S01]  /*2110*/  LDL.LU R143, [R1+0x6c] ;  /* 0x00006c00018f7983 */ /* 0x000f220000300800 */
[----:B------:R-:W0:Y:S01]  /*2120*/  S2UR UR5, SR_CgaCtaId ;  /* 0x00000000000579c3 */ /* 0x000e220000008800 */
[----:B------:R-:W-:Y:S01]  /*2130*/  UMOV UR4, 0x400 ;  /* 0x0000040000047882 */ /* 0x000fe20000000000 */
[----:B------:R-:W-:Y:S01]  /*2140*/  FFMA.FTZ R27, R148, R138, R27 ;  /* 0x0000008a941b7223 */ /* 0x000fe2000001001b */
[----:B------:R-:W4:Y:S01]  /*2150*/  LDL.LU R179, [R1+0x70] ;  /* 0x0000700001b37983 */ /* 0x000f220000300800 */
[----:B0-----:R-:W-:-:S04]  /*2160*/  ULEA UR4, UR5, UR4, 0x18 ;  /* 0x0000000405047291 */ /* 0x001fc8000f8ec0ff */
[----:B------:R-:W-:Y:S02]  /*2170*/  UIADD3 UR5, UPT, UPT, UR4, 0x4020, URZ ;  /* 0x0000402004057890 */ /* 0x000fe4000fffe0ff */
[----:B------:R-:W-:Y:S01]  /*2180*/  @!UP2 UIADD3 UR5, UPT, UPT, UR4, 0x4000, URZ ;  /* 0x000040000405a890 */ /* 0x000fe2000fffe0ff */
[----:B------:R-:W-:Y:S01]  /*2190*/  BAR.SYNC.DEFER_BLOCKING 0x0 ;  /* 0x0000000000007b1d */ /* 0x000fe20000010000 */
[----:B--2---:R-:W-:Y:S01]  /*21a0*/  FADD.FTZ R136, R138, R136 ;  /* 0x000000888a887221 */ /* 0x004fe20000010000 */
[----:B---3--:R-:W-:-:S04]  /*21b0*/  FADD.FTZ R177, R141, R177 ;  /* 0x000000b18db17221 */ /* 0x008fc80000010000 */
[----:B------:R-:W-:Y:S01]  /*21c0*/  STL [R1+0x60], R136 ;  /* 0x0000608801007387 */ /* 0x000fe20000100800 */
[----:B----4-:R-:W-:-:S03]  /*21d0*/  FADD.FTZ R176, R140, R176 ;  /* 0x000000b08cb07221 */ /* 0x010fc60000010000 */
[----:B------:R0:W-:Y:S04]  /*21e0*/  STL [R1+0x64], R177 ;  /* 0x000064b101007387 */ /* 0x0001e80000100800 */
[----:B------:R-:W1:Y:S04]  /*21f0*/  LDS.128 R136, [UR5] ;  /* 0x00000005ff887984 */ /* 0x000e680008000c00 */
[----:B0-----:R-:W2:Y:S04]  /*2200*/  LDL.LU R177, [R1+0x74] ;  /* 0x0000740001b17983 */ /* 0x001ea80000300800 */
[----:B------:R0:W-:Y:S04]  /*2210*/  STL [R1+0x68], R176 ;  /* 0x000068b001007387 */ /* 0x0001e80000100800 */
[----:B0-----:R-:W3:Y:S01]  /*2220*/  LDL.LU R176, [R1+0x78] ;  /* 0x0000780001b07983 */ /* 0x001ee20000300800 */
[----:B------:R-:W-:-:S02]  /*2230*/  UIADD3 UR5, UPT, UPT, UR4, 0x4030, URZ ;  /* 0x0000403004057890 */ /* 0x000fc4000fffe0ff */
[----:B------:R-:W-:Y:S01]  /*2240*/  @!UP2 UIADD3 UR5, UPT, UPT, UR4, 0x4010, URZ ;  /* 0x000040100405a890 */ /* 0x000fe2000fffe0ff */
[----:B------:R-:W-:Y:S01]  /*2250*/  FADD.FTZ R143, R142, R143 ;  /* 0x0000008f8e8f7221 */ /* 0x000fe20000010000 */
[----:B------:R-:W-:Y:S01]  /*2260*/  FFMA.FTZ R200, R150, R141, R200 ;  /* 0x0000008d96c87223 */ /* 0x000fe200000100c8 */
[----:B------:R-:W-:Y:S01]  /*2270*/  FFMA.FTZ R201, R151, R140, R201 ;  /* 0x0000008c97c97223 */ /* 0x000fe200000100c9 */
[----:B------:R-:W-:Y:S02]  /*2280*/  FFMA.FTZ R202, R152, R142, R202 ;  /* 0x0000008e98ca7223 */ /* 0x000fe400000100ca */
[----:B------:R-:W-:Y:S04]  /*2290*/  STL [R1+0x6c], R143 ;  /* 0x00006c8f01007387 */ /* 0x000fe80000100800 */
[----:B------:R-:W0:Y:S01]  /*22a0*/  LDS.128 R140, [UR5] ;  /* 0x00000005ff8c7984 */ /* 0x000e220008000c00 */
[----:B------:R-:W-:Y:S01]  /*22b0*/  FADD.FTZ R179, R173, R179 ;  /* 0x000000b3adb37221 */ /* 0x000fe20000010000 */
[----:B-1----:R-:W-:-:S04]  /*22c0*/  FADD.FTZ R137, RZ, R137 ;  /* 0x00000089ff897221 */ /* 0x002fc80000010000 */
[----:B------:R-:W-:Y:S01]  /*22d0*/  FADD.FTZ R139, R139, R137 ;  /* 0x000000898b8b7221 */ /* 0x000fe20000010000 */
[----:B------:R1:W-:Y:S01]  /*22e0*/  STL [R1+0x70], R179 ;  /* 0x000070b301007387 */ /* 0x0003e20000100800 */
[----:B------:R-:W-:Y:S01]  /*22f0*/  FADD.FTZ R136, RZ, R136 ;  /* 0x00000088ff887221 */ /* 0x000fe20000010000 */
[----:B------:R-:W-:-:S03]  /*2300*/  UISETP.NE.U32.AND UP1, UPT, UR18, URZ, UPT ;  /* 0x000000ff1200728c */ /* 0x000fc6000bf25070 */
[----:B------:R-:W-:Y:S01]  /*2310*/  FADD.FTZ R136, R138, R136 ;  /* 0x000000888a887221 */ /* 0x000fe20000010000 */
[----:B------:R-:W-:Y:S01]  /*2320*/  UISETP.NE.AND.EX UP1, UPT, UR19, URZ, UPT, UP1 ;  /* 0x000000ff1300728c */ /* 0x000fe2000bf25310 */
[----:B0-----:R-:W-:-:S04]  /*2330*/  FADD.FTZ R139, R139, R141 ;  /* 0x0000008d8b8b7221 */ /* 0x001fc80000010000 */
[----:B------:R-:W-:Y:S01]  /*2340*/  FADD.FTZ R139, R143, R139 ;  /* 0x0000008b8f8b7221 */ /* 0x000fe20000010000 */
[----:B------:R-:W-:-:S03]  /*2350*/  FADD.FTZ R136, R136, R140 ;  /* 0x0000008c88887221 */ /* 0x000fc60000010000 */
[----:B------:R-:W-:Y:S01]  /*2360*/  FMUL.FTZ R139, R139, UR21 ;  /* 0x000000158b8b7c20 */ /* 0x000fe20008410000 */
[----:B------:R-:W-:-:S04]  /*2370*/  FADD.FTZ R136, R142, R136 ;  /* 0x000000888e887221 */ /* 0x000fc80000010000 */
[----:B------:R-:W-:Y:S01]  /*2380*/  R2UR UR4, R139 ;  /* 0x000000008b0472ca */ /* 0x000fe200000e0000 */
[----:B------:R-:W-:Y:S01]  /*2390*/  FMUL.FTZ R136, R136, UR21 ;  /* 0x0000001588887c20 */ /* 0x000fe20008410000 */
[----:B------:R-:W-:Y:S01]  /*23a0*/  FFMA.FTZ R203, R153, R173, R203 ;  /* 0x000000ad99cb7223 */ /* 0x000fe200000100cb */
[----:B------:R-:W-:Y:S01]  /*23b0*/  FFMA.FTZ R204, R154, R175, R204 ;  /* 0x000000af9acc7223 */ /* 0x000fe200000100cc */
[----:B------:R-:W-:Y:S02]  /*23c0*/  FFMA.FTZ R205, R155, R174, R205 ;  /* 0x000000ae9bcd7223 */ /* 0x000fe400000100cd */
[----:B------:R-:W-:Y:S01]  /*23d0*/  FSEL R141, R136, RZ, !P2 ;  /* 0x000000ff888d7208 */ /* 0x000fe20005000000 */
[----:B--2---:R-:W-:-:S05]  /*23e0*/  FADD.FTZ R177, R175, R177 ;  /* 0x000000b1afb17221 */ /* 0x004fca0000010000 */
[----:B------:R1:W-:Y:S01]  /*23f0*/  STL [R1+0x74], R177 ;  /* 0x000074b101007387 */ /* 0x0003e20000100800 */
[----:B---3--:R-:W-:-:S05]  /*2400*/  FADD.FTZ R176, R174, R176 ;  /* 0x000000b0aeb07221 */ /* 0x008fca0000010000 */
[----:B------:R1:W-:Y:S01]  /*2410*/  STL [R1+0x78], R176 ;  /* 0x000078b001007387 */ /* 0x0003e20000100800 */
[----:B------:R-:W-:Y:S05]  /*2420*/  BRA.U UP1, `(.L_x_6613) ;  /* 0x0000002101cc7547 */ /* 0x000fea000b800000 */
[----:B------:R-:W-:-:S05]  /*2430*/  MOV R137, 0x10 ;  /* 0x0000001000897802 */ /* 0x000fca0000000f00 */
[----:B------:R-:W-:-:S06]  /*2440*/  IMAD.WIDE.U32 R136, R182, R137, UR24 ;  /* 0x00000018b6887e25 */ /* 0x000fcc000f8e0089 */
[----:B------:R-:W5:Y:S01]  /*2450*/  LDG.E.128 R136, desc[UR16][R136.64] ;  /* 0x0000001088887981 */ /* 0x000f62000c1e1d00 */
[----:B------:R-:W-:-:S04]  /*2460*/  ISETP.NE.U32.AND P0, PT, RZ, UR22, PT ;  /* 0x00000016ff007c0c */ /* 0x000fc8000bf05070 */
[----:B------:R-:W-:-:S13]  /*2470*/  ISETP.NE.AND.EX P0, PT, RZ, UR23, PT, P0 ;  /* 0x00000017ff007c0c */ /* 0x000fda000bf05300 */
[----:B------:R-:W-:Y:S05]  /*2480*/  @P0 BRA `(.L_x_6614) ;  /* 0x0000000400040947 */ /* 0x000fea0003800000 */
[--C-:B------:R-:W-:Y:S01]  /*2490*/  FFMA.FTZ R172, R172, UR4, R141.reuse ;  /* 0x00000004acac7c23 */ /* 0x100fe2000801008d */
[--C-:B------:R-:W-:Y:S01]  /*24a0*/  FFMA.FTZ R183, R183, UR4, R141.reuse ;  /* 0x00000004b7b77c23 */ /* 0x100fe2000801008d */
[----:B------:R-:W-:Y:S01]  /*24b0*/  FFMA.FTZ R224, R224, UR4, R141 ;  /* 0x00000004e0e07c23 */ /* 0x000fe2000801008d */
[----:B-----5:R-:W-:Y:S01]  /*24c0*/  PRMT R140, R136, 0x7632, R140 ;  /* 0x00007632888c7816 */ /* 0x020fe2000000008c */
[----:B------:R-:W-:Y:S01]  /*24d0*/  FADD.FTZ R172, R226, -R172 ;  /* 0x800000ace2ac7221 */ /* 0x000fe20000010000 */
[----:B------:R-:W-:Y:S01]  /*24e0*/  FADD.FTZ R234, R234, -R183 ;  /* 0x800000b7eaea7221 */ /* 0x000fe20000010000 */
[--C-:B------:R-:W-:Y:S01]  /*24f0*/  FFMA.FTZ R225, R225, UR4, R141.reuse ;  /* 0x00000004e1e17c23 */ /* 0x100fe2000801008d */
[----:B------:R-:W-:Y:S01]  /*2500*/  SHF.L.U32 R136, R136, 0x10, RZ ;  /* 0x0000001088887819 */ /* 0x000fe200000006ff */
[----:B------:R-:W-:Y:S01]  /*2510*/  FMUL.FTZ R172, R172, UR8 ;  /* 0x00000008acac7c20 */ /* 0x000fe20008410000 */
[----:B------:R-:W-:Y:S01]  /*2520*/  FMUL.FTZ R234, R234, UR8 ;  /* 0x00000008eaea7c20 */ /* 0x000fe20008410000 */
[--C-:B------:R-:W-:Y:S01]  /*2530*/  FFMA.FTZ R228, R228, UR4, R141.reuse ;  /* 0x00000004e4e47c23 */ /* 0x100fe2000801008d */
[----:B------:R-:W-:Y:S01]  /*2540*/  FADD.FTZ R227, R227, -R224 ;  /* 0x800000e0e3e37221 */ /* 0x000fe20000010000 */
[----:B------:R-:W-:Y:S01]  /*2550*/  FMUL.FTZ R172, R172, UR7 ;  /* 0x00000007acac7c20 */ /* 0x000fe20008410000 */
[----:B------:R-:W-:Y:S01]  /*2560*/  FFMA.FTZ R232, R232, UR4, R141 ;  /* 0x00000004e8e87c23 */ /* 0x000fe2000801008d */
[----:B------:R-:W-:Y:S01]  /*2570*/  FADD.FTZ R235, R235, -R225 ;  /* 0x800000e1ebeb7221 */ /* 0x000fe20000010000 */
[--C-:B------:R-:W-:Y:S01]  /*2580*/  FFMA.FTZ R229, R229, UR4, R141.reuse ;  /* 0x00000004e5e57c23 */ /* 0x100fe2000801008d */
[----:B------:R-:W-:Y:S01]  /*2590*/  FFMA.FTZ R233, R233, UR4, R141 ;  /* 0x00000004e9e97c23 */ /* 0x000fe2000801008d */
[----:B------:R-:W-:Y:S01]  /*25a0*/  FMUL.FTZ R234, R234, UR7 ;  /* 0x00000007eaea7c20 */ /* 0x000fe20008410000 */
[----:B------:R-:W-:Y:S01]  /*25b0*/  SHF.L.U32 R142, R140, 0x10, RZ ;  /* 0x000000108c8e7819 */ /* 0x000fe200000006ff */
[----:B------:R-:W-:Y:S01]  /*25c0*/  FADD.FTZ R230, R230, -R228 ;  /* 0x800000e4e6e67221 */ /* 0x000fe20000010000 */
[----:B------:R-:W-:Y:S01]  /*25d0*/  FMUL.FTZ R140, R172, R136 ;  /* 0x00000088ac8c7220 */ /* 0x000fe20000410000 */
[----:B------:R-:W-:Y:S01]  /*25e0*/  FMUL.FTZ R136, R28, R172 ;  /* 0x000000ac1c887220 */ /* 0x000fe20000410000 */
[----:B------:R-:W-:Y:S01]  /*25f0*/  FMUL.FTZ R183, R227, UR8 ;  /* 0x00000008e3b77c20 */ /* 0x000fe20008410000 */
[----:B------:R-:W-:Y:S01]  /*2600*/  FADD.FTZ R236, R236, -R232 ;  /* 0x800000e8ecec7221 */ /* 0x000fe20000010000 */
[----:B------:R-:W-:Y:S01]  /*2610*/  PRMT R172, R137, 0x7632, R172 ;  /* 0x0000763289ac7816 */ /* 0x000fe200000000ac */
[----:B------:R-:W-:Y:S01]  /*2620*/  FADD.FTZ R231, R231, -R229 ;  /* 0x800000e5e7e77221 */ /* 0x000fe20000010000 */
[----:B------:R-:W-:Y:S01]  /*2630*/  FADD.FTZ R237, R237, -R233 ;  /* 0x800000e9eded7221 */ /* 0x000fe20000010000 */
[----:B------:R-:W-:Y:S01]  /*2640*/  FMUL.FTZ R143, R29, R234 ;  /* 0x000000ea1d8f7220 */ /* 0x000fe20000410000 */
[----:B------:R-:W-:Y:S01]  /*2650*/  FMUL.FTZ R173, R235, UR8 ;  /* 0x00000008ebad7c20 */ /* 0x000fe20008410000 */
[----:B------:R-:W-:Y:S01]  /*2660*/  SHF.L.U32 R137, R137, 0x10, RZ ;  /* 0x0000001089897819 */ /* 0x000fe200000006ff */
[----:B-1----:R-:W-:Y:S01]  /*2670*/  FMUL.FTZ R179, R230, UR8 ;  /* 0x00000008e6b37c20 */ /* 0x002fe20008410000 */
        /* <DEDUP_REMOVED lines=9> */
[----:B------:R-:W-:Y:S01]  /*2710*/  F2FP.BF16.F32.PACK_AB R136, R143, R136 ;  /* 0x000000888f88723e */ /* 0x000fe200000010ff */
[----:B------:R-:W-:Y:S01]  /*2720*/  FMUL.FTZ R179, R179, UR7 ;  /* 0x00000007b3b37c20 */ /* 0x000fe20008410000 */
[----:B------:R-:W-:Y:S01]  /*2730*/  SHF.L.U32 R174, R174, 0x10, RZ ;  /* 0x00000010aeae7819 */ /* 0x000fe200000006ff */
[----:B------:R-:W-:Y:S01]  /*2740*/  FMUL.FTZ R143, R183, R137 ;  /* 0x00000089b78f7220 */ /* 0x000fe20000410000 */
[----:B------:R-:W-:Y:S01]  /*2750*/  SHF.L.U32 R139, R139, 0x10, RZ ;  /* 0x000000108b8b7819 */ /* 0x000fe200000006ff */
[----:B------:R-:W-:Y:S01]  /*2760*/  FMUL.FTZ R175, R175, UR7 ;  /* 0x00000007afaf7c20 */ /* 0x000fe20008410000 */
[----:B------:R-:W-:Y:S01]  /*2770*/  SHF.L.U32 R178, R178, 0x10, RZ ;  /* 0x00000010b2b27819 */ /* 0x000fe200000006ff */
[----:B------:R-:W-:Y:S01]  /*2780*/  FMUL.FTZ R137, R30, R183 ;  /* 0x000000b71e897220 */ /* 0x000fe20000410000 */
        /* <DEDUP_REMOVED lines=17> */
.L_x_6614:
        /* <DEDUP_REMOVED lines=9> */
[----:B------:R-:W-:Y:S01]  /*2930*/  FADD.FTZ R125, R234, -R125 ;  /* 0x8000007dea7d7221 */ /* 0x000fe20000010000 */
[----:B------:R-:W-:Y:S01]  /*2940*/  PRMT R142, R136, 0x7632, R142 ;  /* 0x00007632888e7816 */ /* 0x000fe2000000008e */
        /* <DEDUP_REMOVED lines=10> */
[----:B------:R-:W-:Y:S01]  /*29f0*/  SHF.L.U32 R142, R142, 0x10, RZ ;  /* 0x000000108e8e7819 */ /* 0x000fe200000006ff */
[----:B------:R-:W-:Y:S01]  /*2a00*/  FMUL.FTZ R136, R28, R143 ;  /* 0x0000008f1c887220 */ /* 0x000fe20000410000 */
[--C-:B------:R-:W-:Y:S01]  /*2a10*/  FFMA.FTZ R128, R228, UR4, R141.reuse ;  /* 0x00000004e4807c23 */ /* 0x100fe2000801008d */
[----:B------:R-:W-:Y:S01]  /*2a20*/  FFMA.FTZ R129, R232, UR4, R141 ;  /* 0x00000004e8817c23 */ /* 0x000fe2000801008d */
[----:B------:R-:W-:Y:S01]  /*2a30*/  FMUL.FTZ R173, R125, UR7 ;  /* 0x000000077dad7c20 */ /* 0x000fe20008410000 */
[----:B------:R-:W-:Y:S01]  /*2a40*/  FMUL.FTZ R143, R175, R137 ;  /* 0x00000089af8f7220 */ /* 0x000fe20000410000 */
[----:B------:R-:W-:Y:S01]  /*2a50*/  FMUL.FTZ R172, R174, R172 ;  /* 0x000000acaeac7220 */ /* 0x000fe20000410000 */
[----:B------:R-:W-:Y:S01]  /*2a60*/  FMUL.FTZ R137, R30, R175 ;  /* 0x000000af1e897220 */ /* 0x000fe20000410000 */
[----:B------:R-:W-:Y:S01]  /*2a70*/  FMUL.FTZ R174, R31, R174 ;  /* 0x000000ae1fae7220 */ /* 0x000fe20000410000 */
[----:B------:R-:W-:Y:S01]  /*2a80*/  FADD.FTZ R128, R230, -R128 ;  /* 0x80000080e6807221 */ /* 0x000fe20000010000 */
[----:B------:R-:W-:Y:S01]  /*2a90*/  FADD.FTZ R129, R236, -R129 ;  /* 0x80000081ec817221 */ /* 0x000fe20000010000 */
[----:B------:R-:W-:Y:S01]  /*2aa0*/  FMUL.FTZ R142, R173, R142 ;  /* 0x0000008ead8e7220 */ /* 0x000fe20000410000 */
[----:B------:R-:W-:Y:S01]  /*2ab0*/  FMUL.FTZ R173, R29, R173 ;  /* 0x000000ad1dad7220 */ /* 0x000fe20000410000 */
[----:B------:R-:W-:Y:S01]  /*2ac0*/  F2FP.BF16.F32.PACK_AB R137, R174, R137 ;  /* 0x00000089ae89723e */ /* 0x000fe200000010ff */
[----:B------:R-:W-:Y:S01]  /*2ad0*/  FMUL.FTZ R128, R128, UR8 ;  /* 0x0000000880807c20 */ /* 0x000fe20008410000 */
[C---:B------:R-:W-:Y:S01]  /*2ae0*/  PRMT R174, R138.reuse, 0x7632, R174 ;  /* 0x000076328aae7816 */ /* 0x040fe200000000ae */
[----:B------:R-:W-:Y:S01]  /*2af0*/  FMUL.FTZ R129, R129, UR8 ;  /* 0x0000000881817c20 */ /* 0x000fe20008410000 */
[----:B------:R-:W-:Y:S01]  /*2b00*/  F2FP.BF16.F32.PACK_AB R136, R173, R136 ;  /* 0x00000088ad88723e */ /* 0x000fe200000010ff */
        /* <DEDUP_REMOVED lines=8> */
[----:B------:R-:W-:Y:S01]  /*2b90*/  FMUL.FTZ R173, R175, R173 ;  /* 0x000000adafad7220 */ /* 0x000fe20000410000 */
[----:B------:R-:W-:Y:S01]  /*2ba0*/  FMUL.FTZ R174, R138, R174 ;  /* 0x000000ae8aae7220 */ /* 0x000fe20000410000 */
[----:B------:R-:W-:Y:S01]  /*2bb0*/  FMUL.FTZ R175, R32, R175 ;  /* 0x000000af20af7220 */ /* 0x000fe20000410000 */
[----:B------:R-:W-:Y:S01]  /*2bc0*/  FMUL.FTZ R138, R33, R138 ;  /* 0x0000008a218a7220 */ /* 0x000fe20000410000 */
[----:B------:R-:W-:Y:S01]  /*2bd0*/  PRMT R178, R139, 0x7632, R178 ;  /* 0x000076328bb27816 */ /* 0x000fe200000000b2 */
[----:B------:R-:W-:Y:S01]  /*2be0*/  FMUL.FTZ R130, R130, UR8 ;  /* 0x0000000882827c20 */ /* 0x000fe20008410000 */
[----:B------:R-:W-:-:S02]  /*2bf0*/  FMUL.FTZ R131, R131, UR8 ;  /* 0x0000000883837c20 */ /* 0x000fc40008410000 */
[----:B------:R-:W-:Y:S01]  /*2c00*/  F2FP.BF16.F32.PACK_AB R138, R138, R175 ;  /* 0x000000af8a8a723e */ /* 0x000fe200000010ff */
[----:B-1----:R-:W-:Y:S01]  /*2c10*/  FMUL.FTZ R176, R130, UR7 ;  /* 0x0000000782b07c20 */ /* 0x002fe20008410000 */
[----:B------:R-:W-:Y:S01]  /*2c20*/  SHF.L.U32 R175, R139, 0x10, RZ ;  /* 0x000000108baf7819 */ /* 0x000fe200000006ff */
[----:B------:R-:W-:Y:S01]  /*2c30*/  FMUL.FTZ R139, R131, UR7 ;  /* 0x00000007838b7c20 */ /* 0x000fe20008410000 */
[----:B------:R-:W-:-:S03]  /*2c40*/  SHF.L.U32 R178, R178, 0x10, RZ ;  /* 0x00000010b2b27819 */ /* 0x000fc600000006ff */
[----:B------:R-:W-:Y:S01]  /*2c50*/  FMUL.FTZ R175, R176, R175 ;  /* 0x000000afb0af7220 */ /* 0x000fe20000410000 */
[----:B------:R-:W-:Y:S01]  /*2c60*/  FMUL.FTZ R176, R34, R176 ;  /* 0x000000b022b07220 */ /* 0x000fe20000410000 */
[----:B------:R-:W-:Y:S01]  /*2c70*/  FMUL.FTZ R178, R139, R178 ;  /* 0x000000b28bb27220 */ /* 0x000fe20000410000 */
[----:B------:R-:W-:-:S05]  /*2c80*/  FMUL.FTZ R139, R35, R139 ;  /* 0x0000008b238b7220 */ /* 0x000fca0000410000 */
[----:B------:R-:W-:-:S07]  /*2c90*/  F2FP.BF16.F32.PACK_AB R139, R139, R176 ;  /* 0x000000b08b8b723e */ /* 0x000fce00000010ff */
.L_x_6615:
[----:B------:R-:W0:Y:S01]  /*2ca0*/  @P0 LDC.64 R176, c[0x0][0x478] ;  /* 0x00011e00ffb00b82 */ /* 0x000e220000000a00 */
[----:B------:R-:W-:Y:S02]  /*2cb0*/  HFMA2 R183, -RZ, RZ, 0, 9.5367431640625e-07 ;  /* 0x00000010ffb77431 */ /* 0x000fe400000001ff */
[----:B0-----:R-:W-:-:S04]  /*2cc0*/  @P0 IMAD.WIDE.U32 R176, R182, 0x20, R176 ;  /* 0x00000020b6b00825 */ /* 0x001fc800078e00b0 */
[----:B------:R-:W-:Y:S01]  /*2cd0*/  IMAD.WIDE.U32 R182, R182, R183, UR26 ;  /* 0x0000001ab6b67e25 */ /* 0x000fe2000f8e00b7 */
[----:B------:R-:W-:Y:S04]  /*2ce0*/  @P0 STG.E.128 desc[UR16][R176.64], R124 ;  /* 0x0000007cb0000986 */ /* 0x000fe8000c101d10 */
[----:B------:R-:W-:Y:S04]  /*2cf0*/  @P0 STG.E.128 desc[UR16][R176.64+0x10], R128 ;  /* 0x00001080b0000986 */ /* 0x000fe8000c101d10 */
[----:B------:R0:W-:Y:S02]  /*2d00*/  STG.E.128 desc[UR16][R182.64], R136 ;  /* 0x00000088b6007986 */ /* 0x0001e4000c101d10 */
[----:B0-----:R-:W-:-:S05]  /*2d10*/  MOV R136, 0x10 ;  /* 0x0000001000887802 */ /* 0x001fca0000000f00 */
        /* <DEDUP_REMOVED lines=9> */
[----:B-----5:R-:W-:Y:S01]  /*2db0*/  PRMT R179, R136, 0x7632, R179 ;  /* 0x0000763288b37816 */ /* 0x020fe200000000b3 */
[----:B------:R-:W-:Y:S01]  /*2dc0*/  FADD.FTZ R126, R189, -R126 ;  /* 0x8000007ebd7e7221 */ /* 0x000fe20000010000 */
[----:B------:R-:W-:Y:S01]  /*2dd0*/  FMUL.FTZ R124, R124, UR8 ;  /* 0x000000087c7c7c20 */ /* 0x000fe20008410000 */
[----:B------:R-:W-:Y:S01]  /*2de0*/  FMUL.FTZ R125, R125, UR8 ;  /* 0x000000087d7d7c20 */ /* 0x000fe20008410000 */
[--C-:B------:R-:W-:Y:S01]  /*2df0*/  FFMA.FTZ R128, R190, UR4, R141.reuse ;  /* 0x00000004be807c23 */ /* 0x100fe2000801008d */
[----:B------:R-:W-:Y:S01]  /*2e00*/  FFMA.FTZ R129, R194, UR4, R141 ;  /* 0x00000004c2817c23 */ /* 0x000fe2000801008d */
[----:B------:R-:W-:Y:S01]  /*2e10*/  FADD.FTZ R131, R199, -R176 ;  /* 0x800000b0c7837221 */ /* 0x000fe20000010000 */
[----:B------:R-:W-:Y:S01]  /*2e20*/  SHF.L.U32 R136, R136, 0x10, RZ ;  /* 0x0000001088887819 */ /* 0x000fe200000006ff */
[----:B------:R-:W-:Y:S01]  /*2e30*/  FMUL.FTZ R126, R126, UR8 ;  /* 0x000000087e7e7c20 */ /* 0x000fe20008410000 */
[----:B------:R-:W-:Y:S01]  /*2e40*/  SHF.L.U32 R179, R179, 0x10, RZ ;  /* 0x00000010b3b37819 */ /* 0x000fe200000006ff */
[----:B------:R-:W-:Y:S01]  /*2e50*/  FMUL.FTZ R177, R124, UR7 ;  /* 0x000000077cb17c20 */ /* 0x000fe20008410000 */
[----:B------:R-:W-:Y:S01]  /*2e60*/  FMUL.FTZ R176, R125, UR7 ;  /* 0x000000077db07c20 */ /* 0x000fe20008410000 */
[C---:B------:R-:W-:Y:S01]  /*2e70*/  PRMT R184, R137.reuse, 0x7632, R184 ;  /* 0x0000763289b87816 */ /* 0x040fe200000000b8 */
[----:B------:R-:W-:Y:S01]  /*2e80*/  FADD.FTZ R128, R192, -R128 ;  /* 0x80000080c0807221 */ /* 0x000fe20000010000 */
[----:B------:R-:W-:Y:S01]  /*2e90*/  FADD.FTZ R129, R198, -R129 ;  /* 0x80000081c6817221 */ /* 0x000fe20000010000 */
[----:B------:R-:W-:Y:S01]  /*2ea0*/  SHF.L.U32 R137, R137, 0x10, RZ ;  /* 0x0000001089897819 */ /* 0x000fe200000006ff */
[----:B------:R-:W-:Y:S01]  /*2eb0*/  FMUL.FTZ R182, R177, R136 ;  /* 0x00000088b1b67220 */ /* 0x000fe20000410000 */
[----:B------:R-:W-:Y:S01]  /*2ec0*/  FMUL.FTZ R179, R176, R179 ;  /* 0x000000b3b0b37220 */ /* 0x000fe20000410000 */
[----:B------:R-:W-:Y:S01]  /*2ed0*/  FMUL.FTZ R185, R126, UR7 ;  /* 0x000000077eb97c20 */ /* 0x000fe20008410000 */
[----:B------:R-:W-:Y:S01]  /*2ee0*/  FMUL.FTZ R136, R36, R177 ;  /* 0x000000b124887220 */ /* 0x000fe20000410000 */
[----:B------:R-:W-:Y:S01]  /*2ef0*/  FMUL.FTZ R176, R37, R176 ;  /* 0x000000b025b07220 */ /* 0x000fe20000410000 */
[----:B------:R-:W-:Y:S01]  /*2f00*/  PRMT R186, R138, 0x7632, R186 ;  /* 0x000076328aba7816 */ /* 0x000fe200000000ba */
[----:B------:R-:W-:Y:S01]  /*2f10*/  FMUL.FTZ R128, R128, UR8 ;  /* 0x0000000880807c20 */ /* 0x000fe20008410000 */
[----:B------:R-:W-:Y:S01]  /*2f20*/  FMUL.FTZ R129, R129, UR8 ;  /* 0x0000000881817c20 */ /* 0x000fe20008410000 */
[----:B------:R-:W-:Y:S01]  /*2f30*/  FMUL.FTZ R183, R185, R137 ;  /* 0x00000089b9b77220 */ /* 0x000fe20000410000 */
[----:B------:R-:W-:Y:S01]  /*2f40*/  FMUL.FTZ R137, R38, R185 ;  /* 0x000000b926897220 */ /* 0x000fe20000410000 */
[--C-:B------:R-:W-:Y:S01]  /*2f50*/  FFMA.FTZ R127, R187, UR4, R141.reuse ;  /* 0x00000004bb7f7c23 */ /* 0x100fe2000801008d */
[----:B------:R-:W-:Y:S01]  /*2f60*/  FFMA.FTZ R130, R191, UR4, R141 ;  /* 0x00000004bf827c23 */ /* 0x000fe2000801008d */
[----:B------:R-:W-:Y:S01]  /*2f70*/  F2FP.BF16.F32.PACK_AB R136, R176, R136 ;  /* 0x00000088b088723e */ /* 0x000fe200000010ff */
[----:B------:R-:W-:Y:S01]  /*2f80*/  FMUL.FTZ R176, R128, UR7 ;  /* 0x0000000780b07c20 */ /* 0x000fe20008410000 */
[----:B------:R-:W-:Y:S01]  /*2f90*/  SHF.L.U32 R185, R138, 0x10, RZ ;  /* 0x000000108ab97819 */ /* 0x000fe200000006ff */
[----:B------:R-:W-:Y:S01]  /*2fa0*/  FMUL.FTZ R138, R129, UR7 ;  /* 0x00000007818a7c20 */ /* 0x000fe20008410000 */
[----:B------:R-:W-:Y:S01]  /*2fb0*/  SHF.L.U32 R186, R186, 0x10, RZ ;  /* 0x00000010baba7819 */ /* 0x000fe200000006ff */
        /* <DEDUP_REMOVED lines=8> */
[----:B------:R-:W-:Y:S01]  /*3040*/  FMUL.FTZ R130, R130, UR8 ;  /* 0x0000000882827c20 */ /* 0x000fe20008410000 */
        /* <DEDUP_REMOVED lines=14> */
[----:B------:R-:W-:-:S04]  /*3130*/  F2FP.BF16.F32.PACK_AB R137, R177, R137 ;  /* 0x00000089b189723e */ /* 0x000fc800000010ff */
[----:B------:R-:W-:Y:S01]  /*3140*/  F2FP.BF16.F32.PACK_AB R139, R139, R176 ;  /* 0x000000b08b8b723e */ /* 0x000fe200000010ff */
[----:B------:R-:W-:Y:S06]  /*3150*/  BRA `(.L_x_6617) ;  /* 0x0000000400007947 */ /* 0x000fec0003800000 */
.L_x_6616:
        /* <DEDUP_REMOVED lines=13> */
[----:B------:R-:W-:Y:S01]  /*3230*/  FMUL.FTZ R196, R196, UR7 ;  /* 0x00000007c4c47c20 */ /* 0x000fe20008410000 */
[----:B------:R-:W-:Y:S01]  /*3240*/  FFMA.FTZ R194, R194, UR4, R141 ;  /* 0x00000004c2c27c23 */ /* 0x000fe2000801008d */
[----:B------:R-:W-:Y:S01]  /*3250*/  FADD.FTZ R197, R197, -R187 ;  /* 0x800000bbc5c57221 */ /* 0x000fe20000010000 */
[--C-:B------:R-:W-:Y:S01]  /*3260*/  FFMA.FTZ R191, R191, UR4, R141.reuse ;  /* 0x00000004bfbf7c23 */ /* 0x100fe2000801008d */
[----:B------:R-:W-:Y:S01]  /*3270*/  FFMA.FTZ R195, R195, UR4, R141 ;  /* 0x00000004c3c37c23 */ /* 0x000fe2000801008d */
[----:B------:R-:W-:Y:S01]  /*3280*/  FADD.FTZ R192, R192, -R190 ;  /* 0x800000bec0c07221 */ /* 0x000fe20000010000 */
[----:B------:R-:W-:Y:S01]  /*3290*/  FMUL.FTZ R182, R184, R136 ;  /* 0x00000088b8b67220 */ /* 0x000fe20000410000 */
[----:B------:R-:W-:Y:S01]  /*32a0*/  SHF.L.U32 R176, R176, 0x10, RZ ;  /* 0x00000010b0b07819 */ /* 0x000fe200000006ff */
[----:B------:R-:W-:Y:S01]  /*32b0*/  FMUL.FTZ R136, R36, R184 ;  /* 0x000000b824887220 */ /* 0x000fe20000410000 */
[----:B------:R-:W-:Y:S01]  /*32c0*/  FMUL.FTZ R177, R37, R196 ;  /* 0x000000c425b17220 */ /* 0x000fe20000410000 */
[----:B------:R-:W-:Y:S01]  /*32d0*/  FMUL.FTZ R189, R189, UR8 ;  /* 0x00000008bdbd7c20 */ /* 0x000fe20008410000 */
[----:B------:R-:W-:Y:S01]  /*32e0*/  FADD.FTZ R198, R198, -R194 ;  /* 0x800000c2c6c67221 */ /* 0x000fe20000010000 */
[----:B------:R-:W-:Y:S01]  /*32f0*/  PRMT R184, R137, 0x7632, R184 ;  /* 0x0000763289b87816 */ /* 0x000fe200000000b8 */
[----:B------:R-:W-:Y:S01]  /*3300*/  FADD.FTZ R193, R193, -R191 ;  /* 0x800000bfc1c17221 */ /* 0x000fe20000010000 */
[----:B------:R-:W-:Y:S01]  /*3310*/  FADD.FTZ R199, R199, -R195 ;  /* 0x800000c3c7c77221 */ /* 0x000fe20000010000 */
[----:B------:R-:W-:Y:S01]  /*3320*/  FMUL.FTZ R185, R197, UR8 ;  /* 0x00000008c5b97c20 */ /* 0x000fe20008410000 */
[----:B------:R-:W-:Y:S01]  /*3330*/  SHF.L.U32 R137, R137, 0x10, RZ ;  /* 0x0000001089897819 */ /* 0x000fe200000006ff */
[----:B------:R-:W-:Y:S01]  /*3340*/  FMUL.FTZ R192, R192, UR8 ;  /* 0x00000008c0c07c20 */ /* 0x000fe20008410000 */
[----:B------:R-:W-:Y:S01]  /*3350*/  PRMT R186, R138, 0x7632, R186 ;  /* 0x000076328aba7816 */ /* 0x000fe200000000ba */
[----:B------:R-:W-:Y:S01]  /*3360*/  FMUL.FTZ R190, R189, UR7 ;  /* 0x00000007bdbe7c20 */ /* 0x000fe20008410000 */
[----:B------:R-:W-:Y:S01]  /*3370*/  FMUL.FTZ R179, R196, R176 ;  /* 0x000000b0c4b37220 */ /* 0x000fe20000410000 */
        /* <DEDUP_REMOVED lines=30> */
.L_x_6617:
[----:B------:R-:W0:Y:S02]  /*3560*/  @P0 LDC.64 R176, c[0x0][0x478] ;  /* 0x00011e00ffb00b82 */ /* 0x000e240000000a00 */
[----:B0-----:R-:W-:-:S05]  /*3570*/  @P0 IMAD.WIDE.U32 R176, R181, 0x20, R176 ;  /* 0x00000020b5b00825 */ /* 0x001fca00078e00b0 */
[----:B------:R-:W-:Y:S04]  /*3580*/  @P0 STG.E.128 desc[UR16][R176.64], R124 ;  /* 0x0000007cb0000986 */ /* 0x000fe8000c101d10 */
[----:B------:R0:W-:Y:S02]  /*3590*/  @P0 STG.E.128 desc[UR16][R176.64+0x10], R128 ;  /* 0x00001080b0000986 */ /* 0x0001e4000c101d10 */
[----:B0-----:R-:W-:-:S05]  /*35a0*/  HFMA2 R176, -RZ, RZ, 0, 9.5367431640625e-07 ;  /* 0x00000010ffb07431 */ /* 0x001fca00000001ff */
[----:B------:R-:W-:-:S05]  /*35b0*/  IMAD.WIDE.U32 R176, R181, R176, UR26 ;  /* 0x0000001ab5b07e25 */ /* 0x000fca000f8e00b0 */
        /* <DEDUP_REMOVED lines=12> */
[----:B-----5:R-:W-:Y:S01]  /*3680*/  PRMT R158, R136, 0x7632, R158 ;  /* 0x00007632889e7816 */ /* 0x020fe2000000009e */
[----:B------:R-:W-:Y:S01]  /*3690*/  FMUL.FTZ R124, R124, UR8 ;  /* 0x000000087c7c7c20 */ /* 0x000fe20008410000 */
[----:B------:R-:W-:Y:S01]  /*36a0*/  FADD.FTZ R127, R169, -R128 ;  /* 0x80000080a97f7221 */ /* 0x000fe20000010000 */
[----:B------:R-:W-:Y:S01]  /*36b0*/  FMUL.FTZ R125, R125, UR8 ;  /* 0x000000087d7d7c20 */ /* 0x000fe20008410000 */
[----:B------:R-:W-:Y:S01]  /*36c0*/  FADD.FTZ R126, R161, -R126 ;  /* 0x8000007ea17e7221 */ /* 0x000fe20000010000 */
[--C-:B------:R-:W-:Y:S01]  /*36d0*/  FFMA.FTZ R128, R162, UR4, R141.reuse ;  /* 0x00000004a2807c23 */ /* 0x100fe2000801008d */
[----:B------:R-:W-:Y:S01]  /*36e0*/  SHF.L.U32 R136, R136, 0x10, RZ ;  /* 0x0000001088887819 */ /* 0x000fe200000006ff */
[----:B------:R-:W-:Y:S01]  /*36f0*/  FMUL.FTZ R157, R124, UR7 ;  /* 0x000000077c9d7c20 */ /* 0x000fe20008410000 */
[----:B------:R-:W-:Y:S01]  /*3700*/  FFMA.FTZ R129, R166, UR4, R141 ;  /* 0x00000004a6817c23 */ /* 0x000fe2000801008d */
[----:B------:R-:W-:Y:S01]  /*3710*/  FADD.FTZ R131, R171, -R156 ;  /* 0x8000009cab837221 */ /* 0x000fe20000010000 */
[----:B------:R-:W-:Y:S01]  /*3720*/  SHF.L.U32 R158, R158, 0x10, RZ ;  /* 0x000000109e9e7819 */ /* 0x000fe200000006ff */
[----:B------:R-:W-:Y:S01]  /*3730*/  FMUL.FTZ R156, R125, UR7 ;  /* 0x000000077d9c7c20 */ /* 0x000fe20008410000 */
[----:B------:R-:W-:Y:S01]  /*3740*/  FADD.FTZ R128, R163, -R128 ;  /* 0x80000080a3807221 */ /* 0x000fe20000010000 */
[----:B------:R-:W-:Y:S01]  /*3750*/  FMUL.FTZ R126, R126, UR8 ;  /* 0x000000087e7e7c20 */ /* 0x000fe20008410000 */
[----:B------:R-:W-:Y:S01]  /*3760*/  FMUL.FTZ R159, R157, R136 ;  /* 0x000000889d9f7220 */ /* 0x000fe20000410000 */
[----:B------:R-:W-:Y:S01]  /*3770*/  FADD.FTZ R129, R170, -R129 ;  /* 0x80000081aa817221 */ /* 0x000fe20000010000 */
[----:B------:R-:W-:Y:S01]  /*3780*/  PRMT R162, R137, 0x7632, R162 ;  /* 0x0000763289a27816 */ /* 0x000fe200000000a2 */
[----:B------:R-:W-:Y:S01]  /*3790*/  FMUL.FTZ R127, R127, UR8 ;  /* 0x000000087f7f7c20 */ /* 0x000fe20008410000 */
[----:B------:R-:W-:Y:S01]  /*37a0*/  FMUL.FTZ R136, R44, R157 ;  /* 0x0000009d2c887220 */ /* 0x000fe20000410000 */
[----:B------:R-:W-:Y:S01]  /*37b0*/  FFMA.FTZ R130, R164, UR4, R141 ;  /* 0x00000004a4827c23 */ /* 0x000fe2000801008d */
[----:B------:R-:W-:Y:S01]  /*37c0*/  SHF.L.U32 R137, R137, 0x10, RZ ;  /* 0x0000001089897819 */ /* 0x000fe200000006ff */
[----:B------:R-:W-:Y:S01]  /*37d0*/  FMUL.FTZ R158, R156, R158 ;  /* 0x0000009e9c9e7220 */ /* 0x000fe20000410000 */
[----:B------:R-:W-:Y:S01]  /*37e0*/  FMUL.FTZ R157, R45, R156 ;  /* 0x0000009c2d9d7220 */ /* 0x000fe20000410000 */
[----:B------:R-:W-:Y:S01]  /*37f0*/  FMUL.FTZ R128, R128, UR8 ;  /* 0x0000000880807c20 */ /* 0x000fe20008410000 */
[----:B------:R-:W-:Y:S01]  /*3800*/  FMUL.FTZ R156, R126, UR7 ;  /* 0x000000077e9c7c20 */ /* 0x000fe20008410000 */
[----:B------:R-:W-:Y:S01]  /*3810*/  PRMT R160, R138, 0x7632, R160 ;  /* 0x000076328aa07816 */ /* 0x000fe200000000a0 */
[----:B------:R-:W-:Y:S01]  /*3820*/  FMUL.FTZ R129, R129, UR8 ;  /* 0x0000000881817c20 */ /* 0x000fe20008410000 */
[----:B------:R-:W-:Y:S01]  /*3830*/  SHF.L.U32 R162, R162, 0x10, RZ ;  /* 0x00000010a2a27819 */ /* 0x000fe200000006ff */
[----:B------:R-:W-:Y:S01]  /*3840*/  FMUL.FTZ R161, R127, UR7 ;  /* 0x000000077fa17c20 */ /* 0x000fe20008410000 */
[----:B------:R-:W-:Y:S01]  /*3850*/  FADD.FTZ R130, R165, -R130 ;  /* 0x80000082a5827221 */ /* 0x000fe20000010000 */
[----:B------:R-:W-:Y:S01]  /*3860*/  SHF.L.U32 R138, R138, 0x10, RZ ;  /* 0x000000108a8a7819 */ /* 0x000fe200000006ff */
[----:B------:R-:W-:Y:S01]  /*3870*/  FMUL.FTZ R163, R156, R137 ;  /* 0x000000899ca37220 */ /* 0x000fe20000410000 */
[----:B------:R-:W-:Y:S01]  /*3880*/  FMUL.FTZ R165, R128, UR7 ;  /* 0x0000000780a57c20 */ /* 0x000fe20008410000 */
[----:B------:R-:W-:Y:S01]  /*3890*/  FMUL.FTZ R137, R46, R156 ;  /* 0x0000009c2e897220 */ /* 0x000fe20000410000 */
[----:B------:R-:W-:Y:S01]  /*38a0*/  FMUL.FTZ R156, R47, R161 ;  /* 0x000000a12f9c7220 */ /* 0x000fe20000410000 */
[----:B------:R-:W-:Y:S01]  /*38b0*/  FMUL.FTZ R164, R129, UR7 ;  /* 0x0000000781a47c20 */ /* 0x000fe20008410000 */
[----:B------:R-:W-:Y:S01]  /*38c0*/  FMUL.FTZ R162, R161, R162 ;  /* 0x000000a2a1a27220 */ /* 0x000fe20000410000 */
[----:B------:R-:W-:Y:S01]  /*38d0*/  FMUL.FTZ R161, R165, R138 ;  /* 0x0000008aa5a17220 */ /* 0x000fe20000410000 */
[----:B------:R-:W-:Y:S01]  /*38e0*/  FMUL.FTZ R138, R48, R165 ;  /* 0x000000a5308a7220 */ /* 0x000fe20000410000 */
[----:B------:R-:W-:Y:S01]  /*38f0*/  SHF.L.U32 R160, R160, 0x10, RZ ;  /* 0x00000010a0a07819 */ /* 0x000fe200000006ff */
[----:B------:R-:W-:Y:S01]  /*3900*/  FMUL.FTZ R165, R49, R164 ;  /* 0x000000a431a57220 */ /* 0x000fe20000410000 */
[----:B------:R-:W-:Y:S01]  /*3910*/  F2FP.BF16.F32.PACK_AB R137, R156, R137 ;  /* 0x000000899c89723e */ /* 0x000fe200000010ff */
[----:B------:R-:W-:Y:S01]  /*3920*/  FMUL.FTZ R130, R130, UR8 ;  /* 0x0000000882827c20 */ /* 0x000fe20008410000 */
[----:B------:R-:W-:Y:S01]  /*3930*/  PRMT R156, R139, 0x7632, R156 ;  /* 0x000076328b9c7816 */ /* 0x000fe2000000009c */
[----:B------:R-:W-:Y:S01]  /*3940*/  FMUL.FTZ R131, R131, UR8 ;  /* 0x0000000883837c20 */ /* 0x000fe20008410000 */
[----:B------:R-:W-:Y:S01]  /*3950*/  FMUL.FTZ R160, R164, R160 ;  /* 0x000000a0a4a07220 */ /* 0x000fe20000410000 */
[----:B------:R-:W-:-:S02]  /*3960*/  F2FP.BF16.F32.PACK_AB R138, R165, R138 ;  /* 0x0000008aa58a723e */ /* 0x000fc400000010ff */
[----:B------:R-:W-:Y:S01]  /*3970*/  SHF.L.U32 R164, R139, 0x10, RZ ;  /* 0x000000108ba47819 */ /* 0x000fe200000006ff */
[----:B------:R-:W-:Y:S01]  /*3980*/  FMUL.FTZ R139, R130, UR7 ;  /* 0x00000007828b7c20 */ /* 0x000fe20008410000 */
[----:B------:R-:W-:Y:S01]  /*3990*/  SHF.L.U32 R165, R156, 0x10, RZ ;  /* 0x000000109ca57819 */ /* 0x000fe200000006ff */
[----:B------:R-:W-:Y:S01]  /*39a0*/  FMUL.FTZ R156, R131, UR7 ;  /* 0x00000007839c7c20 */ /* 0x000fe20008410000 */
[----:B------:R-:W-:Y:S01]  /*39b0*/  F2FP.BF16.F32.PACK_AB R136, R157, R136 ;  /* 0x000000889d88723e */ /* 0x000fe200000010ff */
[----:B------:R-:W-:Y:S01]  /*39c0*/  FMUL.FTZ R164, R139, R164 ;  /* 0x000000a48ba47220 */ /* 0x000fe20000410000 */
[----:B------:R-:W-:Y:S01]  /*39d0*/  FMUL.FTZ R139, R50, R139 ;  /* 0x0000008b328b7220 */ /* 0x000fe20000410000 */
[----:B------:R-:W-:Y:S01]  /*39e0*/  FMUL.FTZ R165, R156, R165 ;  /* 0x000000a59ca57220 */ /* 0x000fe20000410000 */
[----:B------:R-:W-:-:S05]  /*39f0*/  FMUL.FTZ R156, R51, R156 ;  /* 0x0000009c339c7220 */ /* 0x000fca0000410000 */
[----:B------:R-:W-:Y:S01]  /*3a00*/  F2FP.BF16.F32.PACK_AB R139, R156, R139 ;  /* 0x0000008b9c8b723e */ /* 0x000fe200000010ff */
[----:B------:R-:W-:Y:S06]  /*3a10*/  BRA `(.L_x_6619) ;  /* 0x0000000400007947 */ /* 0x000fec0003800000 */
.L_x_6618:
[--C-:B------:R-:W-:Y:S01]  /*3a20*/  FFMA.FTZ R156, R156, UR4, R141.reuse ;  /* 0x000000049c9c7c23 */ /* 0x100fe2000801008d */
[--C-:B------:R-:W-:Y:S01]  /*3a30*/  FFMA.FTZ R158, R158, UR4, R141.reuse ;  /* 0x000000049e9e7c23 */ /* 0x100fe2000801008d */
[--C-:B------:R-:W-:Y:S01]  /*3a40*/  FFMA.FTZ R157, R157, UR4, R141.reuse ;  /* 0x000000049d9d7c23 */ /* 0x100fe2000801008d */
[--C-:B------:R-:W-:Y:S01]  /*3a50*/  FFMA.FTZ R159, R159, UR4, R141.reuse ;  /* 0x000000049f9f7c23 */ /* 0x100fe2000801008d */
[----:B------:R-:W-:Y:S01]  /*3a60*/  FADD.FTZ R156, R160, -R156 ;  /* 0x8000009ca09c7221 */ /* 0x000fe20000010000 */
[----:B------:R-:W-:Y:S01]  /*3a70*/  FADD.FTZ R161, R161, -R158 ;  /* 0x8000009ea1a17221 */ /* 0x000fe20000010000 */
[----:B------:R-:W-:Y:S01]  /*3a80*/  FFMA.FTZ R158, R167, UR4, R141 ;  /* 0x00000004a79e7c23 */ /* 0x000fe2000801008d */
[----:B------:R-:W-:Y:S01]  /*3a90*/  FADD.FTZ R168, R168, -R157 ;  /* 0x8000009da8a87221 */ /* 0x000fe20000010000 */
[----:B------:R-:W-:Y:S01]  /*3aa0*/  FMUL.FTZ R156, R156, UR8 ;  /* 0x000000089c9c7c20 */ /* 0x000fe20008410000 */
[--C-:B------:R-:W-:Y:S01]  /*3ab0*/  FADD.FTZ R169, R169, -R159.reuse ;  /* 0x8000009fa9a97221 */ /* 0x100fe20000010000 */
[----:B------:R-:W-:Y:S01]  /*3ac0*/  FADD.FTZ R171, R171, -R158 ;  /* 0x8000009eabab7221 */ /* 0x000fe20000010000 */
[----:B------:R-:W-:Y:S01]  /*3ad0*/  FMUL.FTZ R158, R168, UR8 ;  /* 0x00000008a89e7c20 */ /* 0x000fe20008410000 */
[----:B-----5:R-:W-:Y:S01]  /*3ae0*/  PRMT R159, R136, 0x7632, R159 ;  /* 0x00007632889f7816 */ /* 0x020fe2000000009f */
[--C-:B------:R-:W-:Y:S01]  /*3af0*/  FFMA.FTZ R162, R162, UR4, R141.reuse ;  /* 0x00000004a2a27c23 */ /* 0x100fe2000801008d */
[----:B------:R-:W-:Y:S01]  /*3b00*/  SHF.L.U32 R136, R136, 0x10, RZ ;  /* 0x0000001088887819 */ /* 0x000fe200000006ff */
[----:B------:R-:W-:Y:S01]  /*3b10*/  FMUL.FTZ R157, R156, UR7 ;  /* 0x000000079c9d7c20 */ /* 0x000fe20008410000 */
[--C-:B------:R-:W-:Y:S01]  /*3b20*/  FFMA.FTZ R166, R166, UR4, R141.reuse ;  /* 0x00000004a6a67c23 */ /* 0x100fe2000801008d */
[----:B------:R-:W-:Y:S01]  /*3b30*/  FFMA.FTZ R164, R164, UR4, R141 ;  /* 0x00000004a4a47c23 */ /* 0x000fe2000801008d */
[----:B------:R-:W-:Y:S01]  /*3b40*/  FMUL.FTZ R158, R158, UR7 ;  /* 0x000000079e9e7c20 */ /* 0x000fe20008410000 */
[----:B------:R-:W-:Y:S01]  /*3b50*/  FADD.FTZ R163, R163, -R162 ;  /* 0x800000a2a3a37221 */ /* 0x000fe20000010000 */
[----:B------:R-:W-:Y:S01]  /*3b60*/  SHF.L.U32 R167, R159, 0x10, RZ ;  /* 0x000000109fa77819 */ /* 0x000fe200000006ff */
[----:B------:R-:W-:Y:S01]  /*3b70*/  FMUL.FTZ R159, R157, R136 ;  /* 0x000000889d9f7220 */ /* 0x000fe20000410000 */
[----:B------:R-:W-:Y:S01]  /*3b80*/  FADD.FTZ R170, R170, -R166 ;  /* 0x800000a6aaaa7221 */ /* 0x000fe20000010000 */
[----:B------:R-:W-:Y:S01]  /*3b90*/  FMUL.FTZ R136, R44, R157 ;  /* 0x0000009d2c887220 */ /* 0x000fe20000410000 */
[----:B------:R-:W-:Y:S01]  /*3ba0*/  PRMT R162, R137, 0x7632, R162 ;  /* 0x0000763289a27816 */ /* 0x000fe200000000a2 */
[----:B------:R-:W-:Y:S01]  /*3bb0*/  FMUL.FTZ R161, R161, UR8 ;  /* 0x00000008a1a17c20 */ /* 0x000fe20008410000 */
[----:B------:R-:W-:Y:S01]  /*3bc0*/  FADD.FTZ R165, R165, -R164 ;  /* 0x800000a4a5a57221 */ /* 0x000fe20000010000 */
[----:B------:R-:W-:Y:S01]  /*3bd0*/  FMUL.FTZ R157, R45, R158 ;  /* 0x0000009e2d9d7220 */ /* 0x000fe20000410000 */
[----:B------:R-:W-:Y:S01]  /*3be0*/  FMUL.FTZ R169, R169, UR8 ;  /* 0x00000008a9a97c20 */ /* 0x000fe20008410000 */
[----:B------:R-:W-:Y:S01]  /*3bf0*/  FMUL.FTZ R163, R163, UR8 ;  /* 0x00000008a3a37c20 */ /* 0x000fe20008410000 */
        /* <DEDUP_REMOVED lines=31> */
[----:B------:R-:W-:-:S03]  /*3df0*/  F2FP.BF16.F32.PACK_AB R138, R166, R138 ;  /* 0x0000008aa68a723e */ /* 0x000fc600000010ff */
[----:B------:R-:W-:Y:S02]  /*3e00*/  F2FP.BF16.F32.PACK_AB R137, R156, R167 ;  /* 0x000000a79c89723e */ /* 0x000fe400000010ff */
[----:B------:R-:W-:-:S07]  /*3e10*/  F2FP.BF16.F32.PACK_AB R139, R157, R139 ;  /* 0x0000008b9d8b723e */ /* 0x000fce00000010ff */
.L_x_6619:
[----:B------:R-:W0:Y:S01]  /*3e20*/  @P0 LDC.64 R156, c[0x0][0x478] ;  /* 0x00011e00ff9c0b82 */ /* 0x000e220000000a00 */
[----:B------:R-:W-:Y:S01]  /*3e30*/  HFMA2 R181, -RZ, RZ, 0, 9.5367431640625e-07 ;  /* 0x00000010ffb57431 */ /* 0x000fe200000001ff */
[----:B------:R-:W-:Y:S01]  /*3e40*/  MOV R167, 0x10 ;  /* 0x0000001000a77802 */ /* 0x000fe20000000f00 */
[----:B0-----:R-:W-:-:S04]  /*3e50*/  @P0 IMAD.WIDE.U32 R156, R180, 0x20, R156 ;  /* 0x00000020b49c0825 */ /* 0x001fc800078e009c */
[----:B------:R-:W-:Y:S01]  /*3e60*/  IMAD.WIDE.U32 R180, R180, R181, UR26 ;  /* 0x0000001ab4b47e25 */ /* 0x000fe2000f8e00b5 */
[----:B------:R-:W-:Y:S04]  /*3e70*/  @P0 STG.E.128 desc[UR16][R156.64], R124 ;  /* 0x0000007c9c000986 */ /* 0x000fe8000c101d10 */
[----:B------:R-:W-:Y:S04]  /*3e80*/  @P0 STG.E.128 desc[UR16][R156.64+0x10], R128 ;  /* 0x000010809c000986 */ /* 0x000fe8000c101d10 */
        /* <DEDUP_REMOVED lines=11> */
[--C-:B------:R-:W-:Y:S01]  /*3f40*/  FFMA.FTZ R128, R152, UR4, R141.reuse ;  /* 0x0000000498807c23 */ /* 0x100fe2000801008d */
[----:B------:R-:W-:Y:S01]  /*3f50*/  FMUL.FTZ R124, R132, UR8 ;  /* 0x00000008847c7c20 */ /* 0x000fe20008410000 */
[----:B------:R-:W-:Y:S01]  /*3f60*/  FMUL.FTZ R125, R148, UR8 ;  /* 0x00000008947d7c20 */ /* 0x000fe20008410000 */
[C---:B-----5:R-:W-:Y:S01]  /*3f70*/  PRMT R132, R136.reuse, 0x7632, R132 ;  /* 0x0000763288847816 */ /* 0x060fe20000000084 */
[--C-:B------:R-:W-:Y:S01]  /*3f80*/  FFMA.FTZ R129, R153, UR4, R141.reuse ;  /* 0x0000000499817c23 */ /* 0x100fe2000801008d */
[----:B------:R-:W-:Y:S01]  /*3f90*/  SHF.L.U32 R136, R136, 0x10, RZ ;  /* 0x0000001088887819 */ /* 0x000fe200000006ff */
[----:B------:R-:W-:Y:S01]  /*3fa0*/  FMUL.FTZ R133, R124, UR7 ;  /* 0x000000077c857c20 */ /* 0x000fe20008410000 */
[----:B------:R-:W-:Y:S01]  /*3fb0*/  FMUL.FTZ R134, R125, UR7 ;  /* 0x000000077d867c20 */ /* 0x000fe20008410000 */
[--C-:B------:R-:W-:Y:S01]  /*3fc0*/  FFMA.FTZ R130, R154, UR4, R141.reuse ;  /* 0x000000049a827c23 */ /* 0x100fe2000801008d */
[----:B------:R-:W-:Y:S01]  /*3fd0*/  FFMA.FTZ R150, R155, UR4, R141 ;  /* 0x000000049b967c23 */ /* 0x000fe2000801008d */
[----:B------:R-:W-:Y:S01]  /*3fe0*/  FADD.FTZ R127, R144, -R127 ;  /* 0x8000007f907f7221 */ /* 0x000fe20000010000 */
[----:B------:R-:W-:Y:S01]  /*3ff0*/  SHF.L.U32 R141, R132, 0x10, RZ ;  /* 0x00000010848d7819 */ /* 0x000fe200000006ff */
[----:B------:R-:W-:Y:S01]  /*4000*/  FMUL.FTZ R144, R133, R136 ;  /* 0x0000008885907220 */ /* 0x000fe20000410000 */
[----:B------:R-:W-:Y:S01]  /*4010*/  FMUL.FTZ R132, R52, R133 ;  /* 0x0000008534847220 */ /* 0x000fe20000410000 */
[----:B------:R-:W-:Y:S01]  /*4020*/  FMUL.FTZ R133, R53, R134 ;  /* 0x0000008635857220 */ /* 0x000fe20000410000 */
[----:B------:R-:W-:Y:S01]  /*4030*/  FMUL.FTZ R126, R126, UR8 ;  /* 0x000000087e7e7c20 */ /* 0x000fe20008410000 */
[----:B------:R-:W-:Y:S01]  /*4040*/  FADD.FTZ R128, R145, -R128 ;  /* 0x8000008091807221 */ /* 0x000fe20000010000 */
[----:B------:R-:W-:Y:S01]  /*4050*/  FADD.FTZ R129, R146, -R129 ;  /* 0x8000008192817221 */ /* 0x000fe20000010000 */
[----:B------:R-:W-:Y:S01]  /*4060*/  FADD.FTZ R130, R147, -R130 ;  /* 0x8000008293827221 */ /* 0x000fe20000010000 */
[----:B------:R-:W-:Y:S01]  /*4070*/  F2FP.BF16.F32.PACK_AB R132, R133, R132 ;  /* 0x000000848584723e */ /* 0x000fe200000010ff */
[----:B------:R-:W-:Y:S01]  /*4080*/  FMUL.FTZ R141, R134, R141 ;  /* 0x0000008d868d7220 */ /* 0x000fe20000410000 */
[----:B------:R-:W-:Y:S01]  /*4090*/  PRMT R133, R137, 0x7632, R133 ;  /* 0x0000763289857816 */ /* 0x000fe20000000085 */
[----:B------:R-:W-:Y:S01]  /*40a0*/  FADD.FTZ R131, R149, -R150 ;  /* 0x8000009695837221 */ /* 0x000fe20000010000 */
[C---:B------:R-:W-:Y:S01]  /*40b0*/  PRMT R148, R139.reuse, 0x7632, R148 ;  /* 0x000076328b947816 */ /* 0x040fe20000000094 */
[----:B------:R-:W-:Y:S01]  /*40c0*/  FMUL.FTZ R128, R128, UR8 ;  /* 0x0000000880807c20 */ /* 0x000fe20008410000 */
        /* <DEDUP_REMOVED lines=13> */
[----:B------:R-:W-:Y:S01]  /*41a0*/  FMUL.FTZ R150, R129, UR7 ;  /* 0x0000000781967c20 */ /* 0x000fe20008410000 */
        /* <DEDUP_REMOVED lines=14> */
[----:B------:R-:W-:Y:S01]  /*4290*/  F2FP.BF16.F32.PACK_AB R134, R135, R134 ;  /* 0x000000868786723e */ /* 0x000fe200000010ff */
[----:B------:R-:W-:Y:S01]  /*42a0*/  FMUL.FTZ R148, R149, R148 ;  /* 0x0000009495947220 */ /* 0x000fe20000410000 */
[----:B------:R-:W-:-:S02]  /*42b0*/  F2FP.BF16.F32.PACK_AB R133, R136, R133 ;  /* 0x000000858885723e */ /* 0x000fc400000010ff */
[----:B------:R-:W-:Y:S01]  /*42c0*/  F2FP.BF16.F32.PACK_AB R135, R150, R137 ;  /* 0x000000899687723e */ /* 0x000fe200000010ff */
[----:B------:R-:W-:Y:S06]  /*42d0*/  BRA `(.L_x_6621) ;  /* 0x0000000400007947 */ /* 0x000fec0003800000 */
.L_x_6620:
[--C-:B------:R-:W-:Y:S01]  /*42e0*/  FFMA.FTZ R132, R132, UR4, R141.reuse ;  /* 0x0000000484847c23 */ /* 0x100fe2000801008d */
[--C-:B------:R-:W-:Y:S01]  /*42f0*/  FFMA.FTZ R148, R148, UR4, R141.reuse ;  /* 0x0000000494947c23 */ /* 0x100fe2000801008d */
[--C-:B------:R-:W-:Y:S01]  /*4300*/  FFMA.FTZ R157, R150, UR4, R141.reuse ;  /* 0x00000004969d7c23 */ /* 0x100fe2000801008d */
[--C-:B------:R-:W-:Y:S01]  /*4310*/  FFMA.FTZ R151, R151, UR4, R141.reuse ;  /* 0x0000000497977c23 */ /* 0x100fe2000801008d */
[----:B------:R-:W-:Y:S01]  /*4320*/  FADD.FTZ R132, R133, -R132 ;  /* 0x8000008485847221 */ /* 0x000fe20000010000 */
[----:B------:R-:W-:Y:S01]  /*4330*/  FADD.FTZ R148, R135, -R148 ;  /* 0x8000009487947221 */ /* 0x000fe20000010000 */
[--C-:B------:R-:W-:Y:S01]  /*4340*/  FFMA.FTZ R152, R152, UR4, R141.reuse ;  /* 0x0000000498987c23 */ /* 0x100fe2000801008d */
[--C-:B------:R-:W-:Y:S01]  /*4350*/  FFMA.FTZ R153, R153, UR4, R141.reuse ;  /* 0x0000000499997c23 */ /* 0x100fe2000801008d */
[----:B------:R-:W-:Y:S01]  /*4360*/  FMUL.FTZ R132, R132, UR8 ;  /* 0x0000000884847c20 */ /* 0x000fe20008410000 */
[--C-:B------:R-:W-:Y:S01]  /*4370*/  FFMA.FTZ R154, R154, UR4, R141.reuse ;  /* 0x000000049a9a7c23 */ /* 0x100fe2000801008d */
[--C-:B------:R-:W-:Y:S01]  /*4380*/  FFMA.FTZ R150, R155, UR4, R141.reuse ;  /* 0x000000049b967c23 */ /* 0x100fe2000801008d */
[----:B------:R-:W-:Y:S01]  /*4390*/  FMUL.FTZ R148, R148, UR8 ;  /* 0x0000000894947c20 */ /* 0x000fe20008410000 */
[----:B-----5:R-:W-:Y:S01]  /*43a0*/  PRMT R141, R136, 0x7632, R141 ;  /* 0x00007632888d7816 */ /* 0x020fe2000000008d */
[----:B------:R-:W-:Y:S01]  /*43b0*/  FMUL.FTZ R135, R132, UR7 ;  /* 0x0000000784877c20 */ /* 0x000fe20008410000 */
[----:B------:R-:W-:Y:S01]  /*43c0*/  SHF.L.U32 R136, R136, 0x10, RZ ;  /* 0x0000001088887819 */ /* 0x000fe200000006ff */
[----:B------:R-:W-:Y:S01]  /*43d0*/  FMUL.FTZ R148, R148, UR7 ;  /* 0x0000000794947c20 */ /* 0x000fe20008410000 */
[----:B------:R-:W-:Y:S01]  /*43e0*/  FADD.FTZ R133, R144, -R151 ;  /* 0x8000009790857221 */ /* 0x000fe20000010000 */
[----:B------:R-:W-:Y:S01]  /*43f0*/  FMUL.FTZ R132, R52, R135 ;  /* 0x0000008734847220 */ /* 0x000fe20000410000 */
[----:B------:R-:W-:Y:S01]  /*4400*/  SHF.L.U32 R141, R141, 0x10, RZ ;  /* 0x000000108d8d7819 */ /* 0x000fe200000006ff */
[----:B------:R-:W-:Y:S01]  /*4410*/  FMUL.FTZ R144, R135, R136 ;  /* 0x0000008887907220 */ /* 0x000fe20000410000 */
        /* <DEDUP_REMOVED lines=8> */
[----:B------:R-:W-:Y:S01]  /*44a0*/  FMUL.FTZ R134, R134, UR8 ;  /* 0x0000000886867c20 */ /* 0x000fe20008410000 */
[----:B------:R-:W-:Y:S01]  /*44b0*/  PRMT R135, R137, 0x7632, R135 ;  /* 0x0000763289877816 */ /* 0x000fe20000000087 */
[----:B------:R-:W-:Y:S01]  /*44c0*/  FMUL.FTZ R133, R133, UR8 ;  /* 0x0000000885857c20 */ /* 0x000fe20008410000 */
[----:B------:R-:W-:Y:S01]  /*44d0*/  PRMT R146, R138, 0x7632, R146 ;  /* 0x000076328a927816 */ /* 0x000fe20000000092 */
[----:B------:R-:W-:Y:S01]  /*44e0*/  FMUL.FTZ R153, R153, UR8 ;  /* 0x0000000899997c20 */ /* 0x000fe20008410000 */
[C---:B------:R-:W-:Y:S01]  /*44f0*/  PRMT R148, R139.reuse, 0x7632, R148 ;  /* 0x000076328b947816 */ /* 0x040fe20000000094 */
[----:B------:R-:W-:Y:S01]  /*4500*/  FMUL.FTZ R150, R150, UR8 ;  /* 0x0000000896967c20 */ /* 0x000fe20008410000 */
        /* <DEDUP_REMOVED lines=29> */
.L_x_6621:
[----:B------:R-:W0:Y:S01]  /*46e0*/  @P0 LDC.64 R136, c[0x0][0x478] ;  /* 0x00011e00ff880b82 */ /* 0x000e220000000a00 */
[----:B------:R-:W-:Y:S02]  /*46f0*/  HFMA2 R149, -RZ, RZ, 0, 9.5367431640625e-07 ;  /* 0x00000010ff957431 */ /* 0x000fe400000001ff */
[----:B0-----:R-:W-:-:S05]  /*4700*/  @P0 IMAD.WIDE.U32 R136, R0, 0x20, R136 ;  /* 0x0000002000880825 */ /* 0x001fca00078e0088 */
[----:B------:R-:W-:Y:S04]  /*4710*/  @P0 STG.E.128 desc[UR16][R136.64], R124 ;  /* 0x0000007c88000986 */ /* 0x000fe8000c101d10 */
[----:B------:R0:W-:Y:S02]  /*4720*/  @P0 STG.E.128 desc[UR16][R136.64+0x10], R128 ;  /* 0x0000108088000986 */ /* 0x0001e4000c101d10 */
[----:B0-----:R-:W-:-:S05]  /*4730*/  IMAD.WIDE.U32 R136, R0, R149, UR26 ;  /* 0x0000001a00887e25 */ /* 0x001fca000f8e0095 */
[----:B------:R1:W-:Y:S01]  /*4740*/  STG.E.128 desc[UR16][R136.64], R132 ;  /* 0x0000008488007986 */ /* 0x0003e2000c101d10 */
[----:B------:R-:W-:Y:S05]  /*4750*/  BRA `(.L_x_6622) ;  /* 0x0000002000d07947 */ /* 0x000fea0003800000 */
.L_x_6613:
[----:B------:R-:W-:-:S05]  /*4760*/  MOV R136, 0x10 ;  /* 0x0000001000887802 */ /* 0x000fca0000000f00 */
[----:B------:R-:W-:-:S06]  /*4770*/  IMAD.WIDE.U32 R136, R182, R136, UR24 ;  /* 0x00000018b6887e25 */ /* 0x000fcc000f8e0088 */
[----:B------:R-:W5:Y:S01]  /*4780*/  LDG.E.128 R136, desc[UR16][R136.64] ;  /* 0x0000001088887981 */ /* 0x000f62000c1e1d00 */
[----:B------:R-:W-:-:S04]  /*4790*/  UISETP.NE.U32.AND UP1, UPT, UR22, URZ, UPT ;  /* 0x000000ff1600728c */ /* 0x000fc8000bf25070 */
[----:B------:R-:W-:-:S09]  /*47a0*/  UISETP.NE.AND.EX UP1, UPT, UR23, URZ, UPT, UP1 ;  /* 0x000000ff1700728c */ /* 0x000fd2000bf25310 */
[----:B------:R-:W-:Y:S05]  /*47b0*/  BRA.U UP1, `(.L_x_6623) ;  /* 0x0000000501047547 */ /* 0x000fea000b800000 */
[--C-:B------:R-:W-:Y:S01]  /*47c0*/  FFMA.FTZ R172, R172, UR4, R141.reuse ;  /* 0x00000004acac7c23 */ /* 0x100fe2000801008d */
[--C-:B------:R-:W-:Y:S01]  /*47d0*/  FFMA.FTZ R183, R183, UR4, R141.reuse ;  /* 0x00000004b7b77c23 */ /* 0x100fe2000801008d */
[----:B------:R-:W-:Y:S01]  /*47e0*/  FFMA.FTZ R224, R224, UR4, R141 ;  /* 0x00000004e0e07c23 */ /* 0x000fe2000801008d */
[----:B-----5:R-:W-:Y:S01]  /*47f0*/  PRMT R140, R136, 0x7632, R140 ;  /* 0x00007632888c7816 */ /* 0x020fe2000000008c */
[----:B------:R-:W-:Y:S01]  /*4800*/  FADD.FTZ R172, R226, -R172 ;  /* 0x800000ace2ac7221 */ /* 0x000fe20000010000 */
[----:B------:R-:W-:Y:S01]  /*4810*/  FADD.FTZ R234, R234, -R183 ;  /* 0x800000b7eaea7221 */ /* 0x000fe20000010000 */
[----:B------:R-:W-:Y:S01]  /*4820*/  FFMA.FTZ R225, R225, UR4, R141 ;  /* 0x00000004e1e17c23 */ /* 0x000fe2000801008d */
[----:B------:R-:W-:Y:S01]  /*4830*/  SHF.L.U32 R136, R136, 0x10, RZ ;  /* 0x0000001088887819 */ /* 0x000fe200000006ff */
[----:B------:R-:W-:Y:S01]  /*4840*/  FFMA.FTZ R172, R172, UR8, R92 ;  /* 0x00000008acac7c23 */ /* 0x000fe2000801005c */
[----:B------:R-:W-:Y:S01]  /*4850*/  FFMA.FTZ R234, R234, UR8, R93 ;  /* 0x00000008eaea7c23 */ /* 0x000fe2000801005d */
        /* <DEDUP_REMOVED lines=12> */
[----:B------:R-:W-:Y:S01]  /*4920*/  FFMA.FTZ R183, R227, UR8, R94 ;  /* 0x00000008e3b77c23 */ /* 0x000fe2000801005e */
[----:B------:R-:W-:Y:S01]  /*4930*/  FADD.FTZ R236, R236, -R232 ;  /* 0x800000e8ecec7221 */ /* 0x000fe20000010000 */
[----:B------:R-:W-:Y:S01]  /*4940*/  PRMT R172, R137, 0x7632, R172 ;  /* 0x0000763289ac7816 */ /* 0x000fe200000000ac */
[----:B------:R-:W-:Y:S01]  /*4950*/  FADD.FTZ R231, R231, -R229 ;  /* 0x800000e5e7e77221 */ /* 0x000fe20000010000 */
[----:B------:R-:W-:Y:S01]  /*4960*/  FADD.FTZ R237, R237, -R233 ;  /* 0x800000e9eded7221 */ /* 0x000fe20000010000 */
[----:B------:R-:W-:Y:S01]  /*4970*/  FMUL.FTZ R143, R29, R234 ;  /* 0x000000ea1d8f7220 */ /* 0x000fe20000410000 */
[----:B------:R-:W-:Y:S01]  /*4980*/  FFMA.FTZ R173, R235, UR8, R95 ;  /* 0x00000008ebad7c23 */ /* 0x000fe2000801005f */
[----:B------:R-:W-:Y:S01]  /*4990*/  SHF.L.U32 R137, R137, 0x10, RZ ;  /* 0x0000001089897819 */ /* 0x000fe200000006ff */
[----:B-1----:R-:W-:Y:S01]  /*49a0*/  FFMA.FTZ R179, R230, UR8, R96 ;  /* 0x00000008e6b37c23 */ /* 0x002fe20008010060 */
[----:B------:R-:W-:Y:S01]  /*49b0*/  PRMT R174, R138, 0x7632, R174 ;  /* 0x000076328aae7816 */ /* 0x000fe200000000ae */
[----:B------:R-:W-:Y:S01]  /*49c0*/  FMUL.FTZ R183, R183, UR7 ;  /* 0x00000007b7b77c20 */ /* 0x000fe20008410000 */
[----:B------:R-:W-:Y:S01]  /*49d0*/  PRMT R178, R139, 0x7632, R178 ;  /* 0x000076328bb27816 */ /* 0x000fe200000000b2 */
[----:B------:R-:W-:Y:S01]  /*49e0*/  FFMA.FTZ R175, R236, UR8, R97 ;  /* 0x00000008ecaf7c23 */ /* 0x000fe20008010061 */
[----:B------:R-:W-:Y:S01]  /*49f0*/  SHF.L.U32 R172, R172, 0x10, RZ ;  /* 0x00000010acac7819 */ /* 0x000fe200000006ff */
[----:B------:R-:W-:Y:S01]  /*4a00*/  FFMA.FTZ R177, R231, UR8, R98 ;  /* 0x00000008e7b17c23 */ /* 0x000fe20008010062 */
[----:B------:R-:W-:Y:S01]  /*4a10*/  SHF.L.U32 R138, R138, 0x10, RZ ;  /* 0x000000108a8a7819 */ /* 0x000fe200000006ff */
[----:B------:R-:W-:Y:S01]  /*4a20*/  FFMA.FTZ R176, R237, UR8, R99 ;  /* 0x00000008edb07c23 */ /* 0x000fe20008010063 */
        /* <DEDUP_REMOVED lines=26> */
.L_x_6623:
        /* <DEDUP_REMOVED lines=8> */
[----:B------:R-:W-:Y:S01]  /*4c50*/  FFMA.FTZ R124, R124, UR8, R92 ;  /* 0x000000087c7c7c23 */ /* 0x000fe2000801005c */
[----:B------:R-:W-:Y:S01]  /*4c60*/  FADD.FTZ R125, R234, -R125 ;  /* 0x8000007dea7d7221 */ /* 0x000fe20000010000 */
[----:B------:R-:W-:Y:S01]  /*4c70*/  PRMT R142, R136, 0x7632, R142 ;  /* 0x00007632888e7816 */ /* 0x000fe2000000008e */
[----:B------:R-:W-:Y:S01]  /*4c80*/  FFMA.FTZ R126, R126, UR8, R94 ;  /* 0x000000087e7e7c23 */ /* 0x000fe2000801005e */
[----:B------:R-:W-:Y:S01]  /*4c90*/  FFMA.FTZ R127, R127, UR8, R95 ;  /* 0x000000087f7f7c23 */ /* 0x000fe2000801005f */
[----:B------:R-:W-:Y:S01]  /*4ca0*/  SHF.L.U32 R136, R136, 0x10, RZ ;  /* 0x0000001088887819 */ /* 0x000fe200000006ff */
[----:B------:R-:W-:Y:S01]  /*4cb0*/  FMUL.FTZ R143, R124, UR7 ;  /* 0x000000077c8f7c20 */ /* 0x000fe20008410000 */
[----:B------:R-:W-:Y:S01]  /*4cc0*/  SHF.L.U32 R137, R137, 0x10, RZ ;  /* 0x0000001089897819 */ /* 0x000fe200000006ff */
[----:B------:R-:W-:Y:S01]  /*4cd0*/  FFMA.FTZ R125, R125, UR8, R93 ;  /* 0x000000087d7d7c23 */ /* 0x000fe2000801005d */
        /* <DEDUP_REMOVED lines=18> */
[----:B------:R-:W-:Y:S01]  /*4e00*/  FFMA.FTZ R128, R128, UR8, R96 ;  /* 0x0000000880807c23 */ /* 0x000fe20008010060 */
[C---:B------:R-:W-:Y:S01]  /*4e10*/  PRMT R174, R138.reuse, 0x7632, R174 ;  /* 0x000076328aae7816 */ /* 0x040fe200000000ae */
[----:B------:R-:W-:Y:S01]  /*4e20*/  FFMA.FTZ R129, R129, UR8, R97 ;  /* 0x0000000881817c23 */ /* 0x000fe20008010061 */
        /* <DEDUP_REMOVED lines=14> */
[----:B------:R-:W-:Y:S01]  /*4f10*/  FFMA.FTZ R130, R130, UR8, R98 ;  /* 0x0000000882827c23 */ /* 0x000fe20008010062 */
[----:B------:R-:W-:-:S02]  /*4f20*/  FFMA.FTZ R131, R131, UR8, R99 ;  /* 0x0000000883837c23 */ /* 0x000fc40008010063 */
        /* <DEDUP_REMOVED lines=10> */
.L_x_6624:
[----:B------:R-:W-:Y:S01]  /*4fd0*/  ISETP.NE.U32.AND P0, PT, RZ, UR22, PT ;  /* 0x00000016ff007c0c */ /* 0x000fe2000bf05070 */
[----:B------:R-:W-:-:S03]  /*4fe0*/  HFMA2 R183, -RZ, RZ, 0, 9.5367431640625e-07 ;  /* 0x00000010ffb77431 */ /* 0x000fc600000001ff */
[----:B------:R-:W-:-:S13]  /*4ff0*/  ISETP.NE.AND.EX P0, PT, RZ, UR23, PT, P0 ;  /* 0x00000017ff007c0c */ /* 0x000fda000bf05300 */
[----:B------:R-:W0:Y:S02]  /*5000*/  @P0 LDC.64 R176, c[0x0][0x478] ;  /* 0x00011e00ffb00b82 */ /* 0x000e240000000a00 */
        /* <DEDUP_REMOVED lines=17> */
[----:B------:R-:W-:Y:S01]  /*5120*/  FFMA.FTZ R124, R124, UR8, R100 ;  /* 0x000000087c7c7c23 */ /* 0x000fe20008010064 */
[----:B------:R-:W-:Y:S01]  /*5130*/  FFMA.FTZ R125, R125, UR8, R101 ;  /* 0x000000087d7d7c23 */ /* 0x000fe20008010065 */
[--C-:B------:R-:W-:Y:S01]  /*5140*/  FFMA.FTZ R128, R190, UR4, R141.reuse ;  /* 0x00000004be807c23 */ /* 0x100fe2000801008d */
[----:B------:R-:W-:Y:S01]  /*5150*/  FFMA.FTZ R129, R194, UR4, R141 ;  /* 0x00000004c2817c23 */ /* 0x000fe2000801008d */
[----:B------:R-:W-:Y:S01]  /*5160*/  FADD.FTZ R131, R199, -R176 ;  /* 0x800000b0c7837221 */ /* 0x000fe20000010000 */
[----:B------:R-:W-:Y:S01]  /*5170*/  SHF.L.U32 R136, R136, 0x10, RZ ;  /* 0x0000001088887819 */ /* 0x000fe200000006ff */
[----:B------:R-:W-:Y:S01]  /*5180*/  FFMA.FTZ R126, R126, UR8, R102 ;  /* 0x000000087e7e7c23 */ /* 0x000fe20008010066 */
        /* <DEDUP_REMOVED lines=13> */
[----:B------:R-:W-:Y:S01]  /*5260*/  FFMA.FTZ R128, R128, UR8, R104 ;  /* 0x0000000880807c23 */ /* 0x000fe20008010068 */
[----:B------:R-:W-:Y:S01]  /*5270*/  FFMA.FTZ R129, R129, UR8, R105 ;  /* 0x0000000881817c23 */ /* 0x000fe20008010069 */
        /* <DEDUP_REMOVED lines=17> */
[----:B------:R-:W-:Y:S01]  /*5390*/  FFMA.FTZ R130, R130, UR8, R106 ;  /* 0x0000000882827c23 */ /* 0x000fe2000801006a */
[----:B------:R-:W-:Y:S01]  /*53a0*/  FFMA.FTZ R131, R131, UR8, R107 ;  /* 0x0000000883837c23 */ /* 0x000fe2000801006b */
        /* <DEDUP_REMOVED lines=16> */
.L_x_6625:
        /* <DEDUP_REMOVED lines=23> */
[----:B------:R-:W-:Y:S01]  /*5620*/  FFMA.FTZ R189, R189, UR8, R102 ;  /* 0x00000008bdbd7c23 */ /* 0x000fe20008010066 */
[----:B------:R-:W-:Y:S01]  /*5630*/  FADD.FTZ R198, R198, -R194 ;  /* 0x800000c2c6c67221 */ /* 0x000fe20000010000 */
[----:B------:R-:W-:Y:S01]  /*5640*/  PRMT R184, R137, 0x7632, R184 ;  /* 0x0000763289b87816 */ /* 0x000fe200000000b8 */
[----:B------:R-:W-:Y:S01]  /*5650*/  FADD.FTZ R193, R193, -R191 ;  /* 0x800000bfc1c17221 */ /* 0x000fe20000010000 */
[----:B------:R-:W-:Y:S01]  /*5660*/  FADD.FTZ R199, R199, -R195 ;  /* 0x800000c3c7c77221 */ /* 0x000fe20000010000 */
[----:B------:R-:W-:Y:S01]  /*5670*/  FFMA.FTZ R185, R197, UR8, R103 ;  /* 0x00000008c5b97c23 */ /* 0x000fe20008010067 */
[----:B------:R-:W-:Y:S01]  /*5680*/  SHF.L.U32 R137, R137, 0x10, RZ ;  /* 0x0000001089897819 */ /* 0x000fe200000006ff */
[----:B------:R-:W-:Y:S01]  /*5690*/  FFMA.FTZ R192, R192, UR8, R104 ;  /* 0x00000008c0c07c23 */ /* 0x000fe20008010068 */
[----:B------:R-:W-:Y:S01]  /*56a0*/  PRMT R186, R138, 0x7632, R186 ;  /* 0x000076328aba7816 */ /* 0x000fe200000000ba */
[----:B------:R-:W-:Y:S01]  /*56b0*/  FMUL.FTZ R190, R189, UR7 ;  /* 0x00000007bdbe7c20 */ /* 0x000fe20008410000 */
[----:B------:R-:W-:Y:S01]  /*56c0*/  FMUL.FTZ R179, R196, R176 ;  /* 0x000000b0c4b37220 */ /* 0x000fe20000410000 */
[----:B------:R-:W-:Y:S01]  /*56d0*/  F2FP.BF16.F32.PACK_AB R136, R177, R136 ;  /* 0x00000088b188723e */ /* 0x000fe200000010ff */
[----:B------:R-:W-:Y:S01]  /*56e0*/  FFMA.FTZ R187, R198, UR8, R105 ;  /* 0x00000008c6bb7c23 */ /* 0x000fe20008010069 */
[----:B------:R-:W-:Y:S01]  /*56f0*/  PRMT R188, R139, 0x7632, R188 ;  /* 0x000076328bbc7816 */ /* 0x000fe200000000bc */
[----:B------:R-:W-:Y:S01]  /*5700*/  FFMA.FTZ R177, R193, UR8, R106 ;  /* 0x00000008c1b17c23 */ /* 0x000fe2000801006a */
[----:B------:R-:W-:Y:S01]  /*5710*/  SHF.L.U32 R184, R184, 0x10, RZ ;  /* 0x00000010b8b87819 */ /* 0x000fe200000006ff */
[----:B------:R-:W-:Y:S01]  /*5720*/  FFMA.FTZ R176, R199, UR8, R107 ;  /* 0x00000008c7b07c23 */ /* 0x000fe2000801006b */
        /* <DEDUP_REMOVED lines=24> */
.L_x_6626:
        /* <DEDUP_REMOVED lines=17> */
[--C-:B------:R-:W-:Y:S01]  /*59c0*/  FADD.FTZ R161, R161, -R158.reuse ;  /* 0x8000009ea1a17221 */ /* 0x100fe20000010000 */
[----:B-----5:R-:W-:Y:S01]  /*59d0*/  PRMT R158, R136, 0x7632, R158 ;  /* 0x00007632889e7816 */ /* 0x020fe2000000009e */
[----:B------:R-:W-:Y:S01]  /*59e0*/  FFMA.FTZ R124, R125, UR8, R108 ;  /* 0x000000087d7c7c23 */ /* 0x000fe2000801006c */
[----:B------:R-:W-:Y:S01]  /*59f0*/  FFMA.FTZ R125, R168, UR8, R109 ;  /* 0x00000008a87d7c23 */ /* 0x000fe2000801006d */
[--C-:B------:R-:W-:Y:S01]  /*5a00*/  FFMA.FTZ R162, R162, UR4, R141.reuse ;  /* 0x00000004a2a27c23 */ /* 0x100fe2000801008d */
[----:B------:R-:W-:Y:S01]  /*5a10*/  SHF.L.U32 R136, R136, 0x10, RZ ;  /* 0x0000001088887819 */ /* 0x000fe200000006ff */
[----:B------:R-:W-:Y:S01]  /*5a20*/  FFMA.FTZ R127, R166, UR4, R141 ;  /* 0x00000004a67f7c23 */ /* 0x000fe2000801008d */
[----:B------:R-:W-:Y:S01]  /*5a30*/  FMUL.FTZ R131, R124, UR7 ;  /* 0x000000077c837c20 */ /* 0x000fe20008410000 */
[----:B------:R-:W-:Y:S01]  /*5a40*/  FADD.FTZ R128, R169, -R128 ;  /* 0x80000080a9807221 */ /* 0x000fe20000010000 */
[----:B------:R-:W-:Y:S01]  /*5a50*/  SHF.L.U32 R158, R158, 0x10, RZ ;  /* 0x000000109e9e7819 */ /* 0x000fe200000006ff */
[----:B------:R-:W-:Y:S01]  /*5a60*/  FMUL.FTZ R130, R125, UR7 ;  /* 0x000000077d827c20 */ /* 0x000fe20008410000 */
[----:B------:R-:W-:Y:S01]  /*5a70*/  FADD.FTZ R163, R163, -R162 ;  /* 0x800000a2a3a37221 */ /* 0x000fe20000010000 */
[----:B------:R-:W-:Y:S01]  /*5a80*/  FFMA.FTZ R126, R161, UR8, R110 ;  /* 0x00000008a17e7c23 */ /* 0x000fe2000801006e */
[----:B------:R-:W-:Y:S01]  /*5a90*/  FADD.FTZ R170, R170, -R127 ;  /* 0x8000007faaaa7221 */ /* 0x000fe20000010000 */
[----:B------:R-:W-:Y:S01]  /*5aa0*/  PRMT R162, R137, 0x7632, R162 ;  /* 0x0000763289a27816 */ /* 0x000fe200000000a2 */
[----:B------:R-:W-:Y:S01]  /*5ab0*/  FMUL.FTZ R159, R131, R136 ;  /* 0x00000088839f7220 */ /* 0x000fe20000410000 */
[----:B------:R-:W-:Y:S01]  /*5ac0*/  FFMA.FTZ R127, R128, UR8, R111 ;  /* 0x00000008807f7c23 */ /* 0x000fe2000801006f */
[----:B------:R-:W-:Y:S01]  /*5ad0*/  FMUL.FTZ R136, R44, R131 ;  /* 0x000000832c887220 */ /* 0x000fe20000410000 */
[----:B------:R-:W-:Y:S01]  /*5ae0*/  SHF.L.U32 R137, R137, 0x10, RZ ;  /* 0x0000001089897819 */ /* 0x000fe200000006ff */
[----:B------:R-:W-:Y:S01]  /*5af0*/  FMUL.FTZ R158, R130, R158 ;  /* 0x0000009e829e7220 */ /* 0x000fe20000410000 */
[----:B------:R-:W-:Y:S01]  /*5b00*/  FMUL.FTZ R131, R45, R130 ;  /* 0x000000822d837220 */ /* 0x000fe20000410000 */
[----:B------:R-:W-:Y:S01]  /*5b10*/  FMUL.FTZ R130, R126, UR7 ;  /* 0x000000077e827c20 */ /* 0x000fe20008410000 */
[----:B------:R-:W-:Y:S01]  /*5b20*/  SHF.L.U32 R162, R162, 0x10, RZ ;  /* 0x00000010a2a27819 */ /* 0x000fe200000006ff */
[----:B------:R-:W-:Y:S01]  /*5b30*/  FMUL.FTZ R157, R127, UR7 ;  /* 0x000000077f9d7c20 */ /* 0x000fe20008410000 */
[----:B------:R-:W-:Y:S01]  /*5b40*/  FFMA.FTZ R128, R163, UR8, R112 ;  /* 0x00000008a3807c23 */ /* 0x000fe20008010070 */
[----:B------:R-:W-:Y:S01]  /*5b50*/  FFMA.FTZ R164, R164, UR4, R141 ;  /* 0x00000004a4a47c23 */ /* 0x000fe2000801008d */
[----:B------:R-:W-:Y:S01]  /*5b60*/  FMUL.FTZ R163, R130, R137 ;  /* 0x0000008982a37220 */ /* 0x000fe20000410000 */
[----:B------:R-:W-:Y:S01]  /*5b70*/  PRMT R160, R138, 0x7632, R160 ;  /* 0x000076328aa07816 */ /* 0x000fe200000000a0 */
[----:B------:R-:W-:Y:S01]  /*5b80*/  FFMA.FTZ R129, R170, UR8, R113 ;  /* 0x00000008aa817c23 */ /* 0x000fe20008010071 */
[----:B------:R-:W-:Y:S01]  /*5b90*/  FMUL.FTZ R137, R46, R130 ;  /* 0x000000822e897220 */ /* 0x000fe20000410000 */
[----:B------:R-:W-:Y:S01]  /*5ba0*/  SHF.L.U32 R138, R138, 0x10, RZ ;  /* 0x000000108a8a7819 */ /* 0x000fe200000006ff */
[----:B------:R-:W-:Y:S01]  /*5bb0*/  FMUL.FTZ R162, R157, R162 ;  /* 0x000000a29da27220 */ /* 0x000fe20000410000 */
[----:B------:R-:W-:Y:S01]  /*5bc0*/  FMUL.FTZ R130, R47, R157 ;  /* 0x0000009d2f827220 */ /* 0x000fe20000410000 */
[----:B------:R-:W-:Y:S01]  /*5bd0*/  FMUL.FTZ R157, R128, UR7 ;  /* 0x00000007809d7c20 */ /* 0x000fe20008410000 */
[----:B------:R-:W-:Y:S01]  /*5be0*/  FADD.FTZ R165, R165, -R164 ;  /* 0x800000a4a5a57221 */ /* 0x000fe20000010000 */
[----:B------:R-:W-:Y:S01]  /*5bf0*/  FMUL.FTZ R164, R129, UR7 ;  /* 0x0000000781a47c20 */ /* 0x000fe20008410000 */
[----:B------:R-:W-:Y:S01]  /*5c00*/  FFMA.FTZ R156, R167, UR4, R141 ;  /* 0x00000004a79c7c23 */ /* 0x000fe2000801008d */
[----:B------:R-:W-:Y:S01]  /*5c10*/  FMUL.FTZ R161, R157, R138 ;  /* 0x0000008a9da17220 */ /* 0x000fe20000410000 */
[----:B------:R-:W-:Y:S01]  /*5c20*/  FMUL.FTZ R138, R48, R157 ;  /* 0x0000009d308a7220 */ /* 0x000fe20000410000 */
[----:B------:R-:W-:Y:S01]  /*5c30*/  FMUL.FTZ R157, R49, R164 ;  /* 0x000000a4319d7220 */ /* 0x000fe20000410000 */
[----:B------:R-:W-:Y:S01]  /*5c40*/  FADD.FTZ R156, R171, -R156 ;  /* 0x8000009cab9c7221 */ /* 0x000fe20000010000 */
[----:B------:R-:W-:-:S02]  /*5c50*/  SHF.L.U32 R160, R160, 0x10, RZ ;  /* 0x00000010a0a07819 */ /* 0x000fc400000006ff */
[----:B------:R-:W-:Y:S01]  /*5c60*/  F2FP.BF16.F32.PACK_AB R136, R131, R136 ;  /* 0x000000888388723e */ /* 0x000fe200000010ff */
[----:B------:R-:W-:Y:S01]  /*5c70*/  FFMA.FTZ R131, R156, UR8, R115 ;  /* 0x000000089c837c23 */ /* 0x000fe20008010073 */
[----:B------:R-:W-:Y:S01]  /*5c80*/  F2FP.BF16.F32.PACK_AB R138, R157, R138 ;  /* 0x0000008a9d8a723e */ /* 0x000fe200000010ff */
[----:B------:R-:W-:Y:S01]  /*5c90*/  FMUL.FTZ R160, R164, R160 ;  /* 0x000000a0a4a07220 */ /* 0x000fe20000410000 */
[----:B------:R-:W-:Y:S01]  /*5ca0*/  F2FP.BF16.F32.PACK_AB R137, R130, R137 ;  /* 0x000000898289723e */ /* 0x000fe200000010ff */
[----:B------:R-:W-:Y:S01]  /*5cb0*/  FFMA.FTZ R130, R165, UR8, R114 ;  /* 0x00000008a5827c23 */ /* 0x000fe20008010072 */
[----:B------:R-:W-:Y:S01]  /*5cc0*/  PRMT R157, R139, 0x7632, R157 ;  /* 0x000076328b9d7816 */ /* 0x000fe2000000009d */
[----:B------:R-:W-:Y:S01]  /*5cd0*/  FMUL.FTZ R156, R131, UR7 ;  /* 0x00000007839c7c20 */ /* 0x000fe20008410000 */
[----:B------:R-:W-:Y:S01]  /*5ce0*/  SHF.L.U32 R164, R139, 0x10, RZ ;  /* 0x000000108ba47819 */ /* 0x000fe200000006ff */
[----:B------:R-:W-:Y:S01]  /*5cf0*/  FMUL.FTZ R139, R130, UR7 ;  /* 0x00000007828b7c20 */ /* 0x000fe20008410000 */
[----:B------:R-:W-:-:S03]  /*5d00*/  SHF.L.U32 R157, R157, 0x10, RZ ;  /* 0x000000109d9d7819 */ /* 0x000fc600000006ff */
[----:B------:R-:W-:Y:S01]  /*5d10*/  FMUL.FTZ R164, R139, R164 ;  /* 0x000000a48ba47220 */ /* 0x000fe20000410000 */
[----:B------:R-:W-:Y:S01]  /*5d20*/  FMUL.FTZ R139, R50, R139 ;  /* 0x0000008b328b7220 */ /* 0x000fe20000410000 */
[----:B------:R-:W-:Y:S01]  /*5d30*/  FMUL.FTZ R165, R156, R157 ;  /* 0x0000009d9ca57220 */ /* 0x000fe20000410000 */
[----:B------:R-:W-:-:S05]  /*5d40*/  FMUL.FTZ R156, R51, R156 ;  /* 0x0000009c339c7220 */ /* 0x000fca0000410000 */
[----:B------:R-:W-:Y:S01]  /*5d50*/  F2FP.BF16.F32.PACK_AB R139, R156, R139 ;  /* 0x0000008b9c8b723e */ /* 0x000fe200000010ff */
[----:B------:R-:W-:Y:S06]  /*5d60*/  BRA `(.L_x_6628) ;  /* 0x0000000400007947 */ /* 0x000fec0003800000 */
.L_x_6627:
        /* <DEDUP_REMOVED lines=8> */
[----:B------:R-:W-:Y:S01]  /*5df0*/  FFMA.FTZ R156, R156, UR8, R108 ;  /* 0x000000089c9c7c23 */ /* 0x000fe2000801006c */
[----:B------:R-:W-:Y:S01]  /*5e00*/  FADD.FTZ R169, R169, -R159 ;  /* 0x8000009fa9a97221 */ /* 0x000fe20000010000 */
[----:B------:R-:W-:Y:S01]  /*5e10*/  FADD.FTZ R171, R171, -R158 ;  /* 0x8000009eabab7221 */ /* 0x000fe20000010000 */
[----:B------:R-:W-:Y:S01]  /*5e20*/  FFMA.FTZ R158, R168, UR8, R109 ;  /* 0x00000008a89e7c23 */ /* 0x000fe2000801006d */
        /* <DEDUP_REMOVED lines=13> */
[----:B------:R-:W-:Y:S01]  /*5f00*/  FFMA.FTZ R161, R161, UR8, R110 ;  /* 0x00000008a1a17c23 */ /* 0x000fe2000801006e */
[----:B------:R-:W-:Y:S01]  /*5f10*/  FADD.FTZ R165, R165, -R164 ;  /* 0x800000a4a5a57221 */ /* 0x000fe20000010000 */
[----:B------:R-:W-:Y:S01]  /*5f20*/  FMUL.FTZ R157, R45, R158 ;  /* 0x0000009e2d9d7220 */ /* 0x000fe20000410000 */
[----:B------:R-:W-:Y:S01]  /*5f30*/  FFMA.FTZ R169, R169, UR8, R111 ;  /* 0x00000008a9a97c23 */ /* 0x000fe2000801006f */
[----:B------:R-:W-:Y:S01]  /*5f40*/  FFMA.FTZ R163, R163, UR8, R112 ;  /* 0x00000008a3a37c23 */ /* 0x000fe20008010070 */
[----:B------:R-:W-:Y:S01]  /*5f50*/  FMUL.FTZ R158, R158, R167 ;  /* 0x000000a79e9e7220 */ /* 0x000fe20000410000 */
[----:B------:R-:W-:Y:S01]  /*5f60*/  SHF.L.U32 R156, R137, 0x10, RZ ;  /* 0x00000010899c7819 */ /* 0x000fe200000006ff */
[----:B------:R-:W-:Y:S01]  /*5f70*/  FFMA.FTZ R164, R170, UR8, R113 ;  /* 0x00000008aaa47c23 */ /* 0x000fe20008010071 */
[----:B------:R-:W-:Y:S01]  /*5f80*/  PRMT R160, R138, 0x7632, R160 ;  /* 0x000076328aa07816 */ /* 0x000fe200000000a0 */
[----:B------:R-:W-:Y:S01]  /*5f90*/  FMUL.FTZ R167, R161, UR7 ;  /* 0x00000007a1a77c20 */ /* 0x000fe20008410000 */
[----:B------:R-:W-:Y:S01]  /*5fa0*/  SHF.L.U32 R162, R162, 0x10, RZ ;  /* 0x00000010a2a27819 */ /* 0x000fe200000006ff */
[----:B------:R-:W-:Y:S01]  /*5fb0*/  FFMA.FTZ R165, R165, UR8, R114 ;  /* 0x00000008a5a57c23 */ /* 0x000fe20008010072 */
[----:B------:R-:W-:Y:S01]  /*5fc0*/  SHF.L.U32 R138, R138, 0x10, RZ ;  /* 0x000000108a8a7819 */ /* 0x000fe200000006ff */
[----:B------:R-:W-:Y:S01]  /*5fd0*/  FMUL.FTZ R161, R169, UR7 ;  /* 0x00000007a9a17c20 */ /* 0x000fe20008410000 */
[----:B------:R-:W-:Y:S01]  /*5fe0*/  F2FP.BF16.F32.PACK_AB R136, R157, R136 ;  /* 0x000000889d88723e */ /* 0x000fe200000010ff */
[----:B------:R-:W-:Y:S01]  /*5ff0*/  FMUL.FTZ R166, R163, UR7 ;  /* 0x00000007a3a67c20 */ /* 0x000fe20008410000 */
[----:B------:R-:W-:Y:S01]  /*6000*/  PRMT R137, R139, 0x7632, R137 ;  /* 0x000076328b897816 */ /* 0x000fe20000000089 */
[----:B------:R-:W-:Y:S01]  /*6010*/  FFMA.FTZ R157, R171, UR8, R115 ;  /* 0x00000008ab9d7c23 */ /* 0x000fe20008010073 */
        /* <DEDUP_REMOVED lines=21> */
.L_x_6628:
        /* <DEDUP_REMOVED lines=14> */
[--C-:B------:R-:W-:Y:S01]  /*6250*/  FFMA.FTZ R130, R155, UR4, R141.reuse ;  /* 0x000000049b827c23 */ /* 0x100fe2000801008d */
[----:B------:R-:W-:Y:S01]  /*6260*/  FADD.FTZ R133, R133, -R132 ;  /* 0x8000008485857221 */ /* 0x000fe20000010000 */
[----:B------:R-:W-:Y:S01]  /*6270*/  FADD.FTZ R148, R135, -R148 ;  /* 0x8000009487947221 */ /* 0x000fe20000010000 */
[----:B-----5:R-:W-:Y:S01]  /*6280*/  PRMT R126, R136, 0x7632, R126 ;  /* 0x00007632887e7816 */ /* 0x020fe2000000007e */
[----:B------:R-:W-:Y:S01]  /*6290*/  FFMA.FTZ R151, R151, UR4, R141 ;  /* 0x0000000497977c23 */ /* 0x000fe2000801008d */
[----:B------:R-:W-:Y:S01]  /*62a0*/  FFMA.FTZ R124, R133, UR8, R116 ;  /* 0x00000008857c7c23 */ /* 0x000fe20008010074 */
[----:B------:R-:W-:Y:S01]  /*62b0*/  FFMA.FTZ R125, R148, UR8, R117 ;  /* 0x00000008947d7c23 */ /* 0x000fe20008010075 */
[----:B------:R-:W-:Y:S01]  /*62c0*/  FADD.FTZ R127, R134, -R127 ;  /* 0x8000007f867f7221 */ /* 0x000fe20000010000 */
[----:B------:R-:W-:Y:S01]  /*62d0*/  SHF.L.U32 R136, R136, 0x10, RZ ;  /* 0x0000001088887819 */ /* 0x000fe200000006ff */
[----:B------:R-:W-:Y:S01]  /*62e0*/  FMUL.FTZ R129, R124, UR7 ;  /* 0x000000077c817c20 */ /* 0x000fe20008410000 */
[----:B------:R-:W-:Y:S01]  /*62f0*/  FADD.FTZ R134, R149, -R130 ;  /* 0x8000008295867221 */ /* 0x000fe20000010000 */
[----:B------:R-:W-:Y:S01]  /*6300*/  FMUL.FTZ R130, R125, UR7 ;  /* 0x000000077d827c20 */ /* 0x000fe20008410000 */
[----:B------:R-:W-:Y:S01]  /*6310*/  FADD.FTZ R128, R144, -R151 ;  /* 0x8000009790807221 */ /* 0x000fe20000010000 */
[----:B------:R-:W-:Y:S01]  /*6320*/  FMUL.FTZ R144, R129, R136 ;  /* 0x0000008881907220 */ /* 0x000fe20000410000 */
[----:B------:R-:W-:Y:S01]  /*6330*/  FMUL.FTZ R132, R52, R129 ;  /* 0x0000008134847220 */ /* 0x000fe20000410000 */
[----:B------:R-:W-:Y:S01]  /*6340*/  FMUL.FTZ R129, R53, R130 ;  /* 0x0000008235817220 */ /* 0x000fe20000410000 */
[--C-:B------:R-:W-:Y:S01]  /*6350*/  FFMA.FTZ R152, R152, UR4, R141.reuse ;  /* 0x0000000498987c23 */ /* 0x100fe2000801008d */
[--C-:B------:R-:W-:Y:S01]  /*6360*/  FFMA.FTZ R153, R153, UR4, R141.reuse ;  /* 0x0000000499997c23 */ /* 0x100fe2000801008d */
[----:B------:R-:W-:Y:S01]  /*6370*/  FFMA.FTZ R154, R154, UR4, R141 ;  /* 0x000000049a9a7c23 */ /* 0x000fe2000801008d */
[----:B------:R-:W-:Y:S01]  /*6380*/  SHF.L.U32 R141, R126, 0x10, RZ ;  /* 0x000000107e8d7819 */ /* 0x000fe200000006ff */
[----:B------:R-:W-:Y:S01]  /*6390*/  FADD.FTZ R145, R145, -R152 ;  /* 0x8000009891917221 */ /* 0x000fe20000010000 */
[----:B------:R-:W-:Y:S01]  /*63a0*/  PRMT R126, R137, 0x7632, R126 ;  /* 0x00007632897e7816 */ /* 0x000fe2000000007e */
[----:B------:R-:W-:Y:S01]  /*63b0*/  FADD.FTZ R131, R147, -R154 ;  /* 0x8000009a93837221 */ /* 0x000fe20000010000 */
[----:B------:R-:W-:Y:S01]  /*63c0*/  F2FP.BF16.F32.PACK_AB R132, R129, R132 ;  /* 0x000000848184723e */ /* 0x000fe200000010ff */
[----:B------:R-:W-:Y:S01]  /*63d0*/  FADD.FTZ R146, R146, -R153 ;  /* 0x8000009992927221 */ /* 0x000fe20000010000 */
[----:B------:R-:W-:Y:S01]  /*63e0*/  PRMT R129, R138, 0x7632, R129 ;  /* 0x000076328a817816 */ /* 0x000fe20000000081 */
[----:B------:R-:W-:Y:S01]  /*63f0*/  FMUL.FTZ R141, R130, R141 ;  /* 0x0000008d828d7220 */ /* 0x000fe20000410000 */
[----:B------:R-:W-:Y:S01]  /*6400*/  PRMT R148, R139, 0x7632, R148 ;  /* 0x000076328b947816 */ /* 0x000fe20000000094 */
[----:B------:R-:W-:Y:S01]  /*6410*/  FFMA.FTZ R130, R131, UR8, R122 ;  /* 0x0000000883827c23 */ /* 0x000fe2000801007a */
[----:B------:R-:W-:Y:S01]  /*6420*/  SHF.L.U32 R147, R139, 0x10, RZ ;  /* 0x000000108b937819 */ /* 0x000fe200000006ff */
[----:B------:R-:W-:Y:S01]  /*6430*/  FFMA.FTZ R131, R134, UR8, R123 ;  /* 0x0000000886837c23 */ /* 0x000fe2000801007b */
[----:B------:R-:W-:Y:S01]  /*6440*/  SHF.L.U32 R139, R126, 0x10, RZ ;  /* 0x000000107e8b7819 */ /* 0x000fe200000006ff */
[----:B------:R-:W-:Y:S01]  /*6450*/  FFMA.FTZ R126, R127, UR8, R118 ;  /* 0x000000087f7e7c23 */ /* 0x000fe20008010076 */
[----:B------:R-:W-:Y:S01]  /*6460*/  SHF.L.U32 R136, R137, 0x10, RZ ;  /* 0x0000001089887819 */ /* 0x000fe200000006ff */
[----:B------:R-:W-:Y:S01]  /*6470*/  FFMA.FTZ R127, R128, UR8, R119 ;  /* 0x00000008807f7c23 */ /* 0x000fe20008010077 */
[----:B------:R-:W-:Y:S01]  /*6480*/  SHF.L.U32 R137, R129, 0x10, RZ ;  /* 0x0000001081897819 */ /* 0x000fe200000006ff */
[----:B------:R-:W-:Y:S01]  /*6490*/  FFMA.FTZ R129, R146, UR8, R121 ;  /* 0x0000000892817c23 */ /* 0x000fe20008010079 */
[----:B------:R-:W-:Y:S01]  /*64a0*/  FMUL.FTZ R135, R126, UR7 ;  /* 0x000000077e877c20 */ /* 0x000fe20008410000 */
[----:B------:R-:W-:Y:S01]  /*64b0*/  FFMA.FTZ R128, R145, UR8, R120 ;  /* 0x0000000891807c23 */ /* 0x000fe20008010078 */
[----:B------:R-:W-:Y:S01]  /*64c0*/  SHF.L.U32 R133, R138, 0x10, RZ ;  /* 0x000000108a857819 */ /* 0x000fe200000006ff */
[----:B------:R-:W-:Y:S01]  /*64d0*/  FMUL.FTZ R150, R129, UR7 ;  /* 0x0000000781967c20 */ /* 0x000fe20008410000 */
[----:B------:R-:W-:Y:S01]  /*64e0*/  FMUL.FTZ R138, R135, R136 ;  /* 0x00000088878a7220 */ /* 0x000fe20000410000 */
[----:B------:R-:W-:Y:S01]  /*64f0*/  FMUL.FTZ R136, R128, UR7 ;  /* 0x0000000780887c20 */ /* 0x000fe20008410000 */
[----:B------:R-:W-:Y:S01]  /*6500*/  SHF.L.U32 R148, R148, 0x10, RZ ;  /* 0x0000001094947819 */ /* 0x000fe200000006ff */
[----:B------:R-:W-:Y:S01]  /*6510*/  FMUL.FTZ R146, R150, R137 ;  /* 0x0000008996927220 */ /* 0x000fe20000410000 */
[----:B------:R-:W-:Y:S01]  /*6520*/  FMUL.FTZ R134, R127, UR7 ;  /* 0x000000077f867c20 */ /* 0x000fe20008410000 */
[----:B------:R-:W-:Y:S01]  /*6530*/  FMUL.FTZ R137, R57, R150 ;  /* 0x0000009639897220 */ /* 0x000fe20000410000 */
        /* <DEDUP_REMOVED lines=15> */
.L_x_6629:
[--C-:B------:R-:W-:Y:S01]  /*6630*/  FFMA.FTZ R132, R132, UR4, R141.reuse ;  /* 0x0000000484847c23 */ /* 0x100fe2000801008d */
        /* <DEDUP_REMOVED lines=13> */
[----:B------:R-:W-:Y:S01]  /*6710*/  SHF.L.U32 R136, R136, 0x10, RZ ;  /* 0x0000001088887819 */ /* 0x000fe200000006ff */
[----:B------:R-:W-:Y:S01]  /*6720*/  FADD.FTZ R133, R134, -R157 ;  /* 0x8000009d86857221 */ /* 0x000fe20000010000 */
[----:B------:R-:W-:Y:S01]  /*6730*/  FMUL.FTZ R141, R141, UR7 ;  /* 0x000000078d8d7c20 */ /* 0x000fe20008410000 */
[----:B------:R-:W-:Y:S01]  /*6740*/  FMUL.FTZ R148, R148, UR7 ;  /* 0x0000000794947c20 */ /* 0x000fe20008410000 */
[----:B------:R-:W-:Y:S01]  /*6750*/  SHF.L.U32 R135, R132, 0x10, RZ ;  /* 0x0000001084877819 */ /* 0x000fe200000006ff */
[----:B------:R-:W-:Y:S01]  /*6760*/  FADD.FTZ R134, R144, -R151 ;  /* 0x8000009790867221 */ /* 0x000fe20000010000 */
[----:B------:R-:W-:Y:S01]  /*6770*/  FMUL.FTZ R132, R52, R141 ;  /* 0x0000008d34847220 */ /* 0x000fe20000410000 */
[----:B------:R-:W-:Y:S01]  /*6780*/  FMUL.FTZ R149, R53, R148 ;  /* 0x0000009435957220 */ /* 0x000fe20000410000 */
[----:B------:R-:W-:Y:S01]  /*6790*/  FMUL.FTZ R144, R141, R136 ;  /* 0x000000888d907220 */ /* 0x000fe20000410000 */
[----:B------:R-:W-:Y:S01]  /*67a0*/  FMUL.FTZ R141, R148, R135 ;  /* 0x00000087948d7220 */ /* 0x000fe20000410000 */
[----:B------:R-:W-:Y:S01]  /*67b0*/  PRMT R148, R137, 0x7632, R148 ;  /* 0x0000763289947816 */ /* 0x000fe20000000094 */
[----:B------:R-:W-:Y:S01]  /*67c0*/  FADD.FTZ R145, R145, -R152 ;  /* 0x8000009891917221 */ /* 0x000fe20000010000 */
[----:B------:R-:W-:Y:S01]  /*67d0*/  F2FP.BF16.F32.PACK_AB R132, R149, R132 ;  /* 0x000000849584723e */ /* 0x000fe200000010ff */
[----:B------:R-:W-:Y:S01]  /*67e0*/  FADD.FTZ R146, R146, -R153 ;  /* 0x8000009992927221 */ /* 0x000fe20000010000 */
[----:B------:R-:W-:Y:S01]  /*67f0*/  SHF.L.U32 R149, R137, 0x10, RZ ;  /* 0x0000001089957819 */ /* 0x000fe200000006ff */
[----:B------:R-:W-:Y:S01]  /*6800*/  FADD.FTZ R147, R147, -R154 ;  /* 0x8000009a93937221 */ /* 0x000fe20000010000 */
[C---:B------:R-:W-:Y:S01]  /*6810*/  PRMT R137, R138.reuse, 0x7632, R137 ;  /* 0x000076328a897816 */ /* 0x040fe20000000089 */
[----:B------:R-:W-:Y:S01]  /*6820*/  FFMA.FTZ R145, R145, UR8, R120 ;  /* 0x0000000891917c23 */ /* 0x000fe20008010078 */
[----:B------:R-:W-:Y:S01]  /*6830*/  SHF.L.U32 R136, R138, 0x10, RZ ;  /* 0x000000108a887819 */ /* 0x000fe200000006ff */
[----:B------:R-:W-:Y:S01]  /*6840*/  FFMA.FTZ R133, R133, UR8, R118 ;  /* 0x0000000885857c23 */ /* 0x000fe20008010076 */
[C---:B------:R-:W-:Y:S01]  /*6850*/  PRMT R138, R139.reuse, 0x7632, R138 ;  /* 0x000076328b8a7816 */ /* 0x040fe2000000008a */
        /* <DEDUP_REMOVED lines=8> */
[----:B------:R-:W-:Y:S01]  /*68e0*/  SHF.L.U32 R137, R137, 0x10, RZ ;  /* 0x0000001089897819 */ /* 0x000fe200000006ff */
        /* <DEDUP_REMOVED lines=20> */
.L_x_6630:
[----:B------:R-:W0:Y:S01]  /*6a30*/  @P0 LDC.64 R136, c[0x0][0x478] ;  /* 0x00011e00ff880b82 */ /* 0x000e220000000a00 */
[----:B------:R-:W-:Y:S02]  /*6a40*/  HFMA2 R149, -RZ, RZ, 0, 9.5367431640625e-07 ;  /* 0x00000010ff957431 */ /* 0x000fe400000001ff */
[----:B0-----:R-:W-:-:S05]  /*6a50*/  @P0 IMAD.WIDE.U32 R136, R0, 0x20, R136 ;  /* 0x0000002000880825 */ /* 0x001fca00078e0088 */
[----:B------:R-:W-:Y:S04]  /*6a60*/  @P0 STG.E.128 desc[UR16][R136.64], R124 ;  /* 0x0000007c88000986 */ /* 0x000fe8000c101d10 */
[----:B------:R0:W-:Y:S02]  /*6a70*/  @P0 STG.E.128 desc[UR16][R136.64+0x10], R128 ;  /* 0x0000108088000986 */ /* 0x0001e4000c101d10 */
[----:B0-----:R-:W-:-:S05]  /*6a80*/  IMAD.WIDE.U32 R136, R0, R149, UR26 ;  /* 0x0000001a00887e25 */ /* 0x001fca000f8e0095 */
[----:B------:R0:W-:Y:S02]  /*6a90*/  STG.E.128 desc[UR16][R136.64], R132 ;  /* 0x0000008488007986 */ /* 0x0001e4000c101d10 */
.L_x_6622:
[----:B------:R-:W2:Y:S04]  /*6aa0*/  LDL.LU R167, [R1+0x8] ;  /* 0x0000080001a77983 */ /* 0x000ea80000300800 */
[----:B------:R-:W3:Y:S04]  /*6ab0*/  LDL.LU R166, [R1+0x4] ;  /* 0x0000040001a67983 */ /* 0x000ee80000300800 */
[----:B------:R-:W4:Y:S04]  /*6ac0*/  LDL.LU R157, [R1] ;  /* 0x00000000019d7983 */ /* 0x000f280000300800 */
[----:B------:R-:W5:Y:S04]  /*6ad0*/  LDL.LU R156, [R1+0x14] ;  /* 0x00001400019c7983 */ /* 0x000f680000300800 */
[----:B------:R-:W5:Y:S04]  /*6ae0*/  LDL.LU R155, [R1+0x10] ;  /* 0x00001000019b7983 */ /* 0x000f680000300800 */
[----:B------:R-:W5:Y:S04]  /*6af0*/  LDL.LU R154, [R1+0xc] ;  /* 0x00000c00019a7983 */ /* 0x000f680000300800 */
[----:B------:R-:W5:Y:S04]  /*6b00*/  LDL.LU R153, [R1+0x20] ;  /* 0x0000200001997983 */ /* 0x000f680000300800 */
[----:B------:R-:W5:Y:S04]  /*6b10*/  LDL.LU R152, [R1+0x1c] ;  /* 0x00001c0001987983 */ /* 0x000f680000300800 */
[----:B------:R-:W5:Y:S04]  /*6b20*/  LDL.LU R151, [R1+0x18] ;  /* 0x0000180001977983 */ /* 0x000f680000300800 */
[----:B------:R-:W5:Y:S04]  /*6b30*/  LDL.LU R150, [R1+0x2c] ;  /* 0x00002c0001967983 */ /* 0x000f680000300800 */
[----:B------:R-:W5:Y:S04]  /*6b40*/  LDL.LU R149, [R1+0x28] ;  /* 0x0000280001957983 */ /* 0x000f680000300800 */
[----:B01----:R-:W5:Y:S04]  /*6b50*/  LDL.LU R137, [R1+0x24] ;  /* 0x0000240001897983 */ /* 0x003f680000300800 */
[----:B------:R-:W5:Y:S04]  /*6b60*/  LDL.LU R136, [R1+0x38] ;  /* 0x0000380001887983 */ /* 0x000f680000300800 */
[----:B------:R-:W5:Y:S04]  /*6b70*/  LDL.LU R135, [R1+0x34] ;  /* 0x0000340001877983 */ /* 0x000f680000300800 */
[----:B------:R-:W5:Y:S04]  /*6b80*/  LDL.LU R134, [R1+0x30] ;  /* 0x0000300001867983 */ /* 0x000f680000300800 */
[----:B------:R-:W5:Y:S04]  /*6b90*/  LDL.LU R133, [R1+0x44] ;  /* 0x0000440001857983 */ /* 0x000f680000300800 */
[----:B------:R-:W5:Y:S04]  /*6ba0*/  LDL.LU R132, [R1+0x40] ;  /* 0x0000400001847983 */ /* 0x000f680000300800 */
[----:B------:R-:W5:Y:S01]  /*6bb0*/  LDL.LU R0, [R1+0x3c] ;  /* 0x00003c0001007983 */ /* 0x000f620000300800 */
        /* <DEDUP_REMOVED lines=17> */
[----:B--2---:R-:W-:Y:S01]  /*6cd0*/  FADD.FTZ R167, R165, R167 ;  /* 0x000000a7a5a77221 */ /* 0x004fe20000010000 */
[----:B---3--:R-:W-:Y:S01]  /*6ce0*/  FADD.FTZ R166, R164, R166 ;  /* 0x000000a6a4a67221 */ /* 0x008fe20000010000 */
[----:B----4-:R-:W-:Y:S01]  /*6cf0*/  FADD.FTZ R157, R160, R157 ;  /* 0x0000009da09d7221 */ /* 0x010fe20000010000 */
[----:B-----5:R-:W-:Y:S01]  /*6d00*/  FADD.FTZ R156, R162, R156 ;  /* 0x0000009ca29c7221 */ /* 0x020fe20000010000 */
        /* <DEDUP_REMOVED lines=13> */
[----:B------:R-:W-:-:S05]  /*6de0*/  FADD.FTZ R0, R142, R0 ;  /* 0x000000008e007221 */ /* 0x000fca0000010000 */
[----:B------:R0:W-:Y:S04]  /*6df0*/  STL [R1+0x3c], R0 ;  /* 0x00003c0001007387 */ /* 0x0001e80000100800 */
        /* <DEDUP_REMOVED lines=14> */
[----:B------:R0:W-:Y:S04]  /*6ee0*/  STL [R1], R157 ;  /* 0x0000009d01007387 */ /* 0x0001e80000100800 */
[----:B------:R0:W-:Y:S04]  /*6ef0*/  STL [R1+0x4], R166 ;  /* 0x000004a601007387 */ /* 0x0001e80000100800 */
[----:B------:R0:W-:Y:S01]  /*6f00*/  STL [R1+0x8], R167 ;  /* 0x000008a701007387 */ /* 0x0001e20000100800 */
[----:B------:R-:W-:Y:S05]  /*6f10*/  BRA.U !UP1, `(.L_x_6631) ;  /* 0xffffff99099c7547 */ /* 0x000fea000b83ffff */
[----:B------:R-:W-:Y:S02]  /*6f20*/  MOV R48, R239 ;  /* 0x000000ef00307202 */ /* 0x000fe40000000f00 */
        /* <DEDUP_REMOVED lines=91> */
[----:B-1----:R-:W-:-:S07]  /*74e0*/  MOV R83, R205 ;  /* 0x000000cd00537202 */ /* 0x002fce0000000f00 */
.L_x_6610:
[----:B------:R-:W1:Y:S01]  /*74f0*/  S2R R92, SR_TID.X ;  /* 0x00000000005c7919 */ /* 0x000e620000002100 */
[----:B------:R-:W2:Y:S08]  /*7500*/  S2UR UR4, SR_CTAID.X ;  /* 0x00000000000479c3 */ /* 0x000eb00000002500 */
[----:B0-----:R-:W2:Y:S08]  /*7510*/  LDC R0, c[0x0][0x388] ;  /* 0x0000e200ff007b82 */ /* 0x001eb00000000800 */
[----:B------:R-:W0:Y:S08]  /*7520*/  LDC.64 R2, c[0x0][0x440] ;  /* 0x00011000ff027b82 */ /* 0x000e300000000a00 */
[----:B------:R-:W3:Y:S08]  /*7530*/  LDC.64 R20, c[0x0][0x448] ;  /* 0x00011200ff147b82 */ /* 0x000ef00000000a00 */
[----:B------:R-:W4:Y:S01]  /*7540*/  LDC.64 R22, c[0x0][0x460] ;  /* 0x00011800ff167b82 */ /* 0x000f220000000a00 */
[----:B--2---:R-:W-:-:S05]  /*7550*/  IMAD R0, R0, UR4, RZ ;  /* 0x0000000400007c24 */ /* 0x004fca000f8e02ff */
[----:B-1----:R-:W-:-:S05]  /*7560*/  LEA.HI R93, R0, R92, RZ, 0x1d ;  /* 0x0000005c005d7211 */ /* 0x002fca00078fe8ff */
[----:B0-----:R-:W-:-:S04]  /*7570*/  IMAD.WIDE.U32 R2, R93, 0x20, R2 ;  /* 0x000000205d027825 */ /* 0x001fc800078e0002 */
[C---:B---3--:R-:W-:Y:S01]  /*7580*/  IMAD.WIDE.U32 R20, R93.reuse, 0x20, R20 ;  /* 0x000000205d147825 */ /* 0x048fe200078e0014 */
[----:B------:R-:W-:Y:S04]  /*7590*/  STG.E.128 desc[UR16][R2.64], R56 ;  /* 0x0000003802007986 */ /* 0x000fe8000c101d10 */
        /* <DEDUP_REMOVED lines=25> */
.L_x_6632:
        /* <DEDUP_REMOVED lines=13> */
.L_x_15663:


//--------------------- .text._ZN10layer_norm13ln_bwd_kernelINS_13Kernel_traitsIf13__nv_bfloat16fS2_fjLj4096ELj1ELj1ELj4ELj16ENS_18Kernel_traits_baseILj4096EfS2_fS2_fjLj128EEEEELb0ELb1ELb1ELb0EEEvNS_9BwdParamsE --------------------------
	.section	.text._ZN10layer_norm13ln_bwd_kernelINS_13Kernel_traitsIf13__nv_bfloat16fS2_fjLj4096ELj1ELj1ELj4ELj16ENS_18Kernel_traits_baseILj4096EfS2_fS2_fjLj128EEEEELb0ELb1ELb1ELb0EEEvNS_9BwdParamsE,"ax",@progbits
	.align	128
        .global         _ZN10layer_norm13ln_bwd_kernelINS_13Kernel_traitsIf13__nv_bfloat16fS2_fjLj4096ELj1ELj1ELj4ELj16ENS_18Kernel_traits_baseILj4096EfS2_fS2_fjLj128EEEEELb0ELb1ELb1ELb0EEEvNS_9BwdParamsE
        .type           _ZN10layer_norm13ln_bwd_kernelINS_13Kernel_traitsIf13__nv_bfloat16fS2_fjLj4096ELj1ELj1ELj4ELj16ENS_18Kernel_traits_baseILj4096EfS2_fS2_fjLj128EEEEELb0ELb1ELb1ELb0EEEvNS_9BwdParamsE,@function
        .size           _ZN10layer_norm13ln_bwd_kernelINS_13Kernel_traitsIf13__nv_bfloat16fS2_fjLj4096ELj1ELj1ELj4ELj16ENS_18Kernel_traits_baseILj4096EfS2_fS2_fjLj128EEEEELb0ELb1ELb1ELb0EEEvNS_9BwdParamsE,(.L_x_15664 - _ZN10layer_norm13ln_bwd_kernelINS_13Kernel_traitsIf13__nv_bfloat16fS2_fjLj4096ELj1ELj1ELj4ELj16ENS_18Kernel_traits_baseILj4096EfS2_fS2_fjLj128EEEEELb0ELb1ELb1ELb0EEEvNS_9BwdParamsE)
        .other          _ZN10layer_norm13ln_bwd_kernelINS_13Kernel_traitsIf13__nv_bfloat16fS2_fjLj4096ELj1ELj1ELj4ELj16ENS_18Kernel_traits_baseILj4096EfS2_fS2_fjLj128EEEEELb0ELb1ELb1ELb0EEEvNS_9BwdParamsE,@"STO_CUDA_ENTRY STV_DEFAULT"
_ZN10layer_norm13ln_bwd_kernelINS_13Kernel_traitsIf13__nv_bfloat16fS2_fjLj4096ELj1ELj1ELj4ELj16ENS_18Kernel_traits_baseILj4096EfS2_fS2_fjLj128EEEEELb0ELb1ELb1ELb0EEEvNS_9BwdParamsE:
.text._ZN10layer_norm13ln_bwd_kernelINS_13Kernel_traitsIf13__nv_bfloat16fS2_fjLj4096ELj1ELj1ELj4ELj16ENS_18Kernel_traits_baseILj4096EfS2_fS2_fjLj128EEEEELb0ELb1ELb1ELb0EEEvNS_9BwdParamsE:
        /* <DEDUP_REMOVED lines=19> */
[----:B------:R2:W2:Y:S01]  /*0130*/  LDL.64 R26, [R1+0x20] ;  /* 0x00002000011a7983 */ /* 0x0004a20000100a00 */
[----:B-1----:R-:W-:Y:S01]  /*0140*/  USHF.R.S32.HI UR4, URZ, 0x1f, UR10 ;  /* 0x0000001fff047899 */ /* 0x002fe2000801140a */
[----:B0-----:R-:W-:Y:S01]  /*0150*/  LOP3.LUT R2, R0, 0x7f, RZ, 0x3c, !PT ;  /* 0x0000007f00027812 */ /* 0x001fe200078e3cff */
[----:B------:R-:W0:Y:S02]  /*0160*/  LDCU.64 UR16, c[0x0][0x358] ;  /* 0x00006b00ff1077ac */ /* 0x000e240008000a00 */
[----:B------:R-:W-:-:S06]  /*0170*/  ULEA.HI UR4, UR4, UR10, URZ, 0x3 ;  /* 0x0000000a04047291 */ /* 0x000fcc000f8f18ff */
[----:B------:R-:W-:-:S04]  /*0180*/  MOV R3, UR4 ;  /* 0x0000000400037c02 */ /* 0x000fc80008000f00 */
[----:B------:R-:W-:Y:S01]  /*0190*/  LEA.HI.SX32 R2, R3, R2, 0x1d ;  /* 0x0000000203027211 */ /* 0x000fe200078feaff */
[----:B------:R-:W1:Y:S01]  /*01a0*/  S2UR UR26, SR_CTAID.X ;  /* 0x00000000001a79c3 */ /* 0x000e620000002500 */
[----:B------:R-:W-:Y:S01]  /*01b0*/  MOV R3, R0 ;  /* 0x0000000000037202 */ /* 0x000fe20000000f00 */
[----:B------:R-:W1:Y:S01]  /*01c0*/  LDCU UR4, c[0x0][0x384] ;  /* 0x00007080ff0477ac */ /* 0x000e620008000800 */
        /* <DEDUP_REMOVED lines=20> */
[C---:B0-----:R-:W-:Y:S01]  /*0310*/  @P4 IMAD.WIDE.U32 R16, R3.reuse, 0x20, R16 ;  /* 0x0000002003104825 */ /* 0x041fe200078e0010 */
[----:B------:R-:W0:Y:S01]  /*0320*/  @P5 LDC.64 R22, c[0x0][0x3e8] ;  /* 0x0000fa00ff165b82 */ /* 0x000e220000000a00 */
[----:B------:R0:W5:Y:S02]  /*0330*/  @P3 LDG.E.128 R144, desc[UR16][R14.64+0x10] ;  /* 0x000010100e903981 */ /* 0x000164000c1e1d00 */
[C---:B-1----:R-:W-:Y:S01]  /*0340*/  @P4 IMAD.WIDE.U32 R18, R3.reuse, 0x20, R18 ;  /* 0x0000002003124825 */ /* 0x042fe200078e0012 */
[----:B------:R-:W-:-:S04]  /*0350*/  @P4 IADD3 R3, PT, PT, R3, 0x80, RZ ;  /* 0x0000008003034810 */ /* 0x000fc80007ffe0ff */
[----:B------:R1:W5:Y:S01]  /*0360*/  @P4 LDG.E.128 R140, desc[UR16][R18.64] ;  /* 0x00000010128c4981 */ /* 0x000362000c1e1d00 */
[----:B------:R-:W-:-:S03]  /*0370*/  @P5 IMAD.WIDE.U32 R8, R3, 0x20, R20 ;  /* 0x0000002003085825 */ /* 0x000fc600078e0014 */
[----:B------:R1:W5:Y:S01]  /*0380*/  @P4 LDG.E.128 R136, desc[UR16][R18.64+0x10] ;  /* 0x0000101012884981 */ /* 0x000362000c1e1d00 */
[----:B0-----:R-:W-:-:S05]  /*0390*/  @P5 IMAD.WIDE.U32 R10, R3, 0x20, R22 ;  /* 0x00000020030a5825 */ /* 0x001fca00078e0016 */
        /* <DEDUP_REMOVED lines=63> */
[----:B0-----:R-:W-:-:S02]  /*0790*/  CS2R R52, SRZ ;  /* 0x0000000000347805 */ /* 0x001fc4000001ff00 */
[----:B---3--:R-:W-:Y:S02]  /*07a0*/  CS2R R54, SRZ ;  /* 0x0000000000367805 */ /* 0x008fe4000001ff00 */
[----:B----4-:R-:W-:Y:S02]  /*07b0*/  CS2R R48, SRZ ;  /* 0x0000000000307805 */ /* 0x010fe4000001ff00 */
[----:B-1----:R-:W-:Y:S02]  /*07c0*/  CS2R R50, SRZ ;  /* 0x0000000000327805 */ /* 0x002fe4000001ff00 */
[----:B--2---:R-:W-:Y:S02]  /*07d0*/  CS2R R44, SRZ ;  /* 0x00000000002c7805 */ /* 0x004fe4000001ff00 */
[----:B------:R-:W-:Y:S02]  /*07e0*/  CS2R R46, SRZ ;  /* 0x00000000002e7805 */ /* 0x000fe4000001ff00 */
[----:B------:R-:W-:-:S02]  /*07f0*/  CS2R R40, SRZ ;  /* 0x0000000000287805 */ /* 0x000fc4000001ff00 */
[----:B------:R-:W-:Y:S02]  /*0800*/  CS2R R42, SRZ ;  /* 0x00000000002a7805 */ /* 0x000fe4000001ff00 */
[----:B------:R-:W-:Y:S02]  /*0810*/  CS2R R36, SRZ ;  /* 0x0000000000247805 */ /* 0x000fe4000001ff00 */
        /* <DEDUP_REMOVED lines=63> */
.L_x_6785:
[----:B---3--:R-:W-:-:S06]  /*0c10*/  UIMAD.WIDE UR6, UR26, 0x4, UR18 ;  /* 0x000000041a0678a5 */ /* 0x008fcc000f8e0212 */
[----:B012---:R-:W-:Y:S02]  /*0c20*/  MOV R192, UR6 ;  /* 0x0000000600c07c02 */ /* 0x007fe40008000f00 */
[----:B------:R-:W-:-:S05]  /*0c30*/  MOV R193, UR7 ;  /* 0x0000000700c17c02 */ /* 0x000fca0008000f00 */
[----:B------:R3:W2:Y:S01]  /*0c40*/  LDG.E R3, desc[UR16][R192.64] ;  /* 0x00000010c0037981 */ /* 0x0006a2000c1e1900 */
[----:B0-----:R-:W-:-:S06]  /*0c50*/  UIMAD.WIDE UR6, UR26, 0x4, UR14 ;  /* 0x000000041a0678a5 */ /* 0x001fcc000f8e020e */
[----:B---3--:R-:W-:Y:S02]  /*0c60*/  MOV R192, UR6 ;  /* 0x0000000600c07c02 */ /* 0x008fe40008000f00 */
[----:B------:R-:W-:Y:S02]  /*0c70*/  MOV R193, UR7 ;  /* 0x0000000700c17c02 */ /* 0x000fe40008000f00 */
[----:B--2---:R-:W-:-:S03]  /*0c80*/  R2UR UR30, R3 ;  /* 0x00000000031e72ca */ /* 0x004fc600000e0000 */
[----:B------:R0:W2:Y:S01]  /*0c90*/  LDG.E R3, desc[UR16][R192.64] ;  /* 0x00000010c0037981 */ /* 0x0000a2000c1e1900 */
[----:B------:R-:W-:-:S06]  /*0ca0*/  UIMAD.WIDE UR6, UR26, 0x4, UR12 ;  /* 0x000000041a0678a5 */ /* 0x000fcc000f8e020c */
[----:B0-----:R-:W-:Y:S02]  /*0cb0*/  MOV R192, UR6 ;  /* 0x0000000600c07c02 */ /* 0x001fe40008000f00 */
[----:B------:R-:W-:Y:S02]  /*0cc0*/  MOV R193, UR7 ;  /* 0x0000000700c17c02 */ /* 0x000fe40008000f00 */
[----:B--2---:R-:W-:-:S03]  /*0cd0*/  R2UR UR31, R3 ;  /* 0x00000000031f72ca */ /* 0x004fc600000e0000 */
[----:B------:R-:W2:Y:S01]  /*0ce0*/  LDG.E R3, desc[UR16][R192.64] ;  /* 0x00000010c0037981 */ /* 0x000ea2000c1e1900 */
[----:B------:R-:W-:Y:S01]  /*0cf0*/  HFMA2 R228, -RZ, RZ, 0, 0 ;  /* 0x00000000ffe47431 */ /* 0x000fe200000001ff */
[----:B------:R-:W-:Y:S01]  /*0d00*/  BSSY.RECONVERGENT B0, `(.L_x_6634) ;  /* 0x00001bc000007945 */ /* 0x000fe20003800200 */
[----:B------:R-:W-:-:S07]  /*0d10*/  MOV R227, RZ ;  /* 0x000000ff00e37202 */ /* 0x000fce0000000f00 */
        /* <DEDUP_REMOVED lines=21> */
[----:B------:R-:W-:Y:S02]  /*0e70*/  MOV R227, RZ ;  /* 0x000000ff00e37202 */ /* 0x000fe40000000f00 */
[----:B0-----:R-:W-:-:S04]  /*0e80*/  MOV R192, UR7 ;  /* 0x0000000700c07c02 */ /* 0x001fc80008000f00 */
[----:B-1----:R-:W-:-:S05]  /*0e90*/  LEA.HI.SX32 R194, R192, R195, 0x1d ;  /* 0x000000c3c0c27211 */ /* 0x002fca00078feaff */
[----:B------:R0:W-:Y:S01]  /*0ea0*/  STL [R1+0x14], R194 ;  /* 0x000014c201007387 */ /* 0x0001e20000100800 */
[----:B--2---:R-:W-:Y:S02]  /*0eb0*/  FSEL R3, R3, RZ, !P0 ;  /* 0x000000ff03037208 */ /* 0x004fe40004000000 */
[----:B------:R-:W-:Y:S02]  /*0ec0*/  ISETP.GE.U32.AND P0, PT, R2, 0x80, PT ;  /* 0x000000800200780c */ /* 0x000fe40003f06070 */
[----:B------:R-:W-:Y:S02]  /*0ed0*/  R2UR UR32, R3 ;  /* 0x00000000032072ca */ /* 0x000fe400000e0000 */
[----:B------:R-:W-:-:S04]  /*0ee0*/  MOV R3, UR9 ;  /* 0x0000000900037c02 */ /* 0x000fc80008000f00 */
[----:B------:R-:W-:Y:S02]  /*0ef0*/  LEA.HI.SX32 R226, R3, R195, 0x1d ;  /* 0x000000c303e27211 */ /* 0x000fe400078feaff */
[----:B------:R-:W-:-:S03]  /*0f00*/  MOV R3, R194 ;  /* 0x000000c200037202 */ /* 0x000fc60000000f00 */
[----:B0-----:R-:W-:Y:S05]  /*0f10*/  @!P0 BRA `(.L_x_6637) ;  /* 0x0000000400748947 */ /* 0x001fea0003800000 */
        /* <DEDUP_REMOVED lines=16> */
[----:B--2---:R-:W-:Y:S01]  /*1020*/  FADD.FTZ R228, R195, -UR32 ;  /* 0x80000020c3e47e21 */ /* 0x004fe20008010000 */
[----:B------:R-:W-:Y:S01]  /*1030*/  FADD.FTZ R227, R194, -UR32 ;  /* 0x80000020c2e37e21 */ /* 0x000fe20008010000 */
[C---:B---3--:R-:W-:Y:S02]  /*1040*/  PRMT R241, R197.reuse, 0x7632, R241 ;  /* 0x00007632c5f17816 */ /* 0x048fe400000000f1 */
[----:B------:R-:W-:Y:S01]  /*1050*/  SHF.L.U32 R195, R197, 0x10, RZ ;  /* 0x00000010c5c37819 */ /* 0x000fe200000006ff */
[----:B----4-:R-:W-:-:S02]  /*1060*/  FADD.FTZ R197, R202, -UR32 ;  /* 0x80000020cac57e21 */ /* 0x010fc40008010000 */
[----:B------:R-:W2:Y:S01]  /*1070*/  LDL R202, [R1+0x94] ;  /* 0x0000940001ca7983 */ /* 0x000ea20000100800 */
[C---:B0-----:R-:W-:Y:S02]  /*1080*/  PRMT R239, R196.reuse, 0x7632, R239 ;  /* 0x00007632c4ef7816 */ /* 0x041fe400000000ef */
[----:B------:R-:W-:Y:S01]  /*1090*/  SHF.L.U32 R194, R196, 0x10, RZ ;  /* 0x00000010c4c27819 */ /* 0x000fe200000006ff */
[----:B------:R-:W-:Y:S02]  /*10a0*/  FADD.FTZ R196, R200, -UR32 ;  /* 0x80000020c8c47e21 */ /* 0x000fe40008010000 */
[----:B------:R-:W3:Y:S01]  /*10b0*/  LDL R200, [R1+0x84] ;  /* 0x0000840001c87983 */ /* 0x000ee20000100800 */
[----:B------:R-:W-:Y:S01]  /*10c0*/  FMUL.FTZ R247, R227, UR30 ;  /* 0x0000001ee3f77c20 */ /* 0x000fe20008410000 */
[----:B------:R-:W-:Y:S01]  /*10d0*/  FADD.FTZ R206, R193, -UR32 ;  /* 0x80000020c1ce7e21 */ /* 0x000fe20008010000 */
[----:B------:R-:W-:Y:S01]  /*10e0*/  FADD.FTZ R0, R192, -UR32 ;  /* 0x80000020c0007e21 */ /* 0x000fe20008010000 */
[----:B------:R-:W4:Y:S01]  /*10f0*/  LDL R227, [R1+0x78] ;  /* 0x0000780001e37983 */ /* 0x000f220000100800 */
[----:B------:R-:W-:Y:S01]  /*1100*/  FADD.FTZ R193, R203, -UR32 ;  /* 0x80000020cbc17e21 */ /* 0x000fe20008010000 */
[----:B------:R-:W-:-:S02]  /*1110*/  FADD.FTZ R192, R201, -UR32 ;  /* 0x80000020c9c07e21 */ /* 0x000fc40008010000 */
[----:B------:R-:W4:Y:S04]  /*1120*/  LDL R203, [R1+0x80] ;  /* 0x0000800001cb7983 */ /* 0x000f280000100800 */
[----:B------:R-:W4:Y:S01]  /*1130*/  LDL R201, [R1+0x7c] ;  /* 0x00007c0001c97983 */ /* 0x000f220000100800 */
[----:B------:R-:W-:Y:S01]  /*1140*/  PRMT R242, R198, 0x7632, R242 ;  /* 0x00007632c6f27816 */ /* 0x000fe200000000f2 */
[----:B------:R-:W-:Y:S01]  /*1150*/  FMUL.FTZ R249, R206, UR30 ;  /* 0x0000001ecef97c20 */ /* 0x000fe20008410000 */
[----:B------:R-:W-:Y:S01]  /*1160*/  SHF.L.U32 R238, R198, 0x10, RZ ;  /* 0x00000010c6ee7819 */ /* 0x000fe200000006ff */
[----:B------:R-:W-:Y:S01]  /*1170*/  FMUL.FTZ R206, R246, R194 ;  /* 0x000000c2f6ce7220 */ /* 0x000fe20000410000 */
[----:B------:R-:W-:Y:S01]  /*1180*/  SHF.L.U32 R198, R239, 0x10, RZ ;  /* 0x00000010efc67819 */ /* 0x000fe200000006ff */
[----:B------:R-:W-:Y:S01]  /*1190*/  FMUL.FTZ R246, R243, R195 ;  /* 0x000000c3f3f67220 */ /* 0x000fe20000410000 */
[----:B------:R-:W-:Y:S01]  /*11a0*/  FMUL.FTZ R243, R196, UR30 ;  /* 0x0000001ec4f37c20 */ /* 0x000fe20008410000 */
[----:B------:R-:W-:-:S02]  /*11b0*/  FADD.FTZ R196, RZ, R206 ;  /* 0x000000ceffc47221 */ /* 0x000fc40000010000 */
[----:B------:R-:W-:Y:S01]  /*11c0*/  FMUL.FTZ R248, R248, R198 ;  /* 0x000000c6f8f87220 */ /* 0x000fe20000410000 */
[C---:B------:R-:W-:Y:S01]  /*11d0*/  PRMT R244, R199.reuse, 0x7632, R244 ;  /* 0x00007632c7f47816 */ /* 0x040fe200000000f4 */
[----:B------:R-:W-:Y:S01]  /*11e0*/  FMUL.FTZ R0, R0, UR30 ;  /* 0x0000001e00007c20 */ /* 0x000fe20008410000 */
[----:B------:R-:W-:Y:S01]  /*11f0*/  SHF.L.U32 R240, R199, 0x10, RZ ;  /* 0x00000010c7f07819 */ /* 0x000fe200000006ff */
[----:B------:R-:W-:Y:S01]  /*1200*/  FADD.FTZ R196, R196, R248 ;  /* 0x000000f8c4c47221 */ /* 0x000fe20000010000 */
[----:B------:R-:W-:Y:S01]  /*1210*/  SHF.L.U32 R199, R241, 0x10, RZ ;  /* 0x00000010f1c77819 */ /* 0x000fe200000006ff */
[----:B------:R-:W-:Y:S01]  /*1220*/  FADD.FTZ R92, R92, R194 ;  /* 0x000000c25c5c7221 */ /* 0x000fe20000010000 */
[----:B------:R-:W-:Y:S01]  /*1230*/  FFMA.FTZ R124, R0, R194, R124 ;  /* 0x000000c2007c7223 */ /* 0x000fe2000001007c */
[----:B------:R-:W-:Y:S01]  /*1240*/  SHF.L.U32 R194, R244, 0x10, RZ ;  /* 0x00000010f4c27819 */ /* 0x000fe200000006ff */
[----:B------:R-:W-:Y:S01]  /*1250*/  FADD.FTZ R196, R196, R246 ;  /* 0x000000f6c4c47221 */ /* 0x000fe20000010000 */
[----:B------:R-:W-:Y:S01]  /*1260*/  FMUL.FTZ R239, R197, UR30 ;  /* 0x0000001ec5ef7c20 */ /* 0x000fe20008410000 */
[----:B------:R-:W-:Y:S01]  /*1270*/  FFMA.FTZ R197, R0, R206, RZ ;  /* 0x000000ce00c57223 */ /* 0x000fe200000100ff */
[----:B------:R-:W-:Y:S01]  /*1280*/  FMUL.FTZ R241, R192, UR30 ;  /* 0x0000001ec0f17c20 */ /* 0x000fe20008410000 */
[----:B------:R-:W-:-:S02]  /*1290*/  FMUL.FTZ R193, R193, UR30 ;  /* 0x0000001ec1c17c20 */ /* 0x000fc40008410000 */
[----:B------:R-:W-:Y:S01]  /*12a0*/  FFMA.FTZ R197, R249, R248, R197 ;  /* 0x000000f8f9c57223 */ /* 0x000fe200000100c5 */
[----:B------:R-:W-:Y:S02]  /*12b0*/  FMUL.FTZ R245, R228, UR30 ;  /* 0x0000001ee4f57c20 */ /* 0x000fe40008410000 */
[----:B------:R0:W-:Y:S01]  /*12c0*/  STL [R1+0x10], R193 ;  /* 0x000010c101007387 */ /* 0x0001e20000100800 */
[C---:B------:R-:W-:Y:S01]  /*12d0*/  FFMA.FTZ R197, R247.reuse, R246, R197 ;  /* 0x000000f6f7c57223 */ /* 0x040fe200000100c5 */
[----:B------:R-:W-:Y:S01]  /*12e0*/  FADD.FTZ R94, R94, R195 ;  /* 0x000000c35e5e7221 */ /* 0x000fe20000010000 */
[----:B------:R-:W-:Y:S01]  /*12f0*/  FFMA.FTZ R126, R247, R195, R126 ;  /* 0x000000c3f77e7223 */ /* 0x000fe2000001007e */
[----:B------:R-:W-:Y:S01]  /*1300*/  SHF.L.U32 R195, R242, 0x10, RZ ;  /* 0x00000010f2c37819 */ /* 0x000fe200000006ff */
        /* <DEDUP_REMOVED lines=12> */
[----:B------:R-:W-:-:S02]  /*13d0*/  IADD3 R226, PT, PT, R226, 0x80, RZ ;  /* 0x00000080e2e27810 */ /* 0x000fc40007ffe0ff */
[----:B------:R-:W-:Y:S01]  /*13e0*/  IADD3 R3, PT, PT, R3, 0x80, RZ ;  /* 0x0000008003037810 */ /* 0x000fe20007ffe0ff */
[----:B--2---:R-:W-:-:S04]  /*13f0*/  FMUL.FTZ R244, R202, R199 ;  /* 0x000000c7caf47220 */ /* 0x004fc80000410000 */
[----:B------:R-:W-:Y:S01]  /*1400*/  FADD.FTZ R192, R196, R244 ;  /* 0x000000f4c4c07221 */ /* 0x000fe20000010000 */
[----:B---3--:R-:W-:Y:S01]  /*1410*/  FMUL.FTZ R196, R200, R194 ;  /* 0x000000c2c8c47220 */ /* 0x008fe20000410000 */
[----:B------:R-:W-:-:S04]  /*1420*/  FFMA.FTZ R197, R245, R244, R197 ;  /* 0x000000f4f5c57223 */ /* 0x000fc800000100c5 */
[----:B------:R0:W-:Y:S01]  /*1430*/  STL [R1+0xc], R196 ;  /* 0x00000cc401007387 */ /* 0x0001e20000100800 */
[----:B----4-:R-:W-:Y:S01]  /*1440*/  FMUL.FTZ R242, R227, R238 ;  /* 0x000000eee3f27220 */ /* 0x010fe20000410000 */
[----:B------:R-:W-:-:S03]  /*1450*/  FMUL.FTZ R238, R203, R240 ;  /* 0x000000f0cbee7220 */ /* 0x000fc60000410000 */
[----:B------:R-:W-:Y:S01]  /*1460*/  FADD.FTZ R192, R192, R242 ;  /* 0x000000f2c0c07221 */ /* 0x000fe20000010000 */
[----:B------:R-:W-:Y:S01]  /*1470*/  FMUL.FTZ R240, R201, R195 ;  /* 0x000000c3c9f07220 */ /* 0x000fe20000410000 */
[----:B------:R-:W-:-:S03]  /*1480*/  FFMA.FTZ R195, R243, R242, R197 ;  /* 0x000000f2f3c37223 */ /* 0x000fc600000100c5 */
[----:B------:R-:W-:Y:S01]  /*1490*/  FADD.FTZ R192, R192, R240 ;  /* 0x000000f0c0c07221 */ /* 0x000fe20000010000 */
[----:B------:R-:W-:-:S03]  /*14a0*/  FFMA.FTZ R195, R241, R240, R195 ;  /* 0x000000f0f1c37223 */ /* 0x000fc600000100c3 */
[----:B------:R-:W-:Y:S01]  /*14b0*/  FADD.FTZ R192, R192, R238 ;  /* 0x000000eec0c07221 */ /* 0x000fe20000010000 */
[----:B------:R-:W-:-:S03]  /*14c0*/  FFMA.FTZ R195, R239, R238, R195 ;  /* 0x000000eeefc37223 */ /* 0x000fc600000100c3 */
[----:B------:R-:W-:Y:S01]  /*14d0*/  FADD.FTZ R228, R192, R196 ;  /* 0x000000c4c0e47221 */ /* 0x000fe20000010000 */
[----:B0-----:R-:W-:-:S07]  /*14e0*/  FFMA.FTZ R227, R193, R196, R195 ;  /* 0x000000c4c1e37223 */ /* 0x001fce00000100c3 */
.L_x_6637:
[----:B------:R-:W-:Y:S05]  /*14f0*/  BSYNC.RECONVERGENT B1 ;  /* 0x0000000000017941 */ /* 0x000fea0003800200 */
.L_x_6636:
[----:B------:R-:W-:Y:S04]  /*1500*/  BSSY.RECONVERGENT B1, `(.L_x_6638) ;  /* 0x000005e000017945 */ /* 0x000fe80003800200 */
[----:B------:R-:W-:Y:S05]  /*1510*/  @!P3 BRA `(.L_x_6639) ;  /* 0x000000040070b947 */ /* 0x000fea0003800000 */
[----:B------:R-:W0:Y:S01]  /*1520*/  LDC.64 R10, c[0x0][0x3a8] ;  /* 0x0000ea00ff0a7b82 */ /* 0x000e220000000a00 */
[----:B------:R-:W2:Y:S04]  /*1530*/  LDL R237, [R1+0x68] ;  /* 0x0000680001ed7983 */ /* 0x000ea80000100800 */
[----:B------:R-:W3:Y:S03]  /*1540*/  LDL R236, [R1+0x6c] ;  /* 0x00006c0001ec7983 */ /* 0x000ee60000100800 */
[----:B------:R-:W1:Y:S01]  /*1550*/  LDC.64 R192, c[0x0][0x428] ;  /* 0x00010a00ffc07b82 */ /* 0x000e620000000a00 */
[----:B------:R-:W4:Y:S04]  /*1560*/  LDL R235, [R1+0x70] ;  /* 0x0000700001eb7983 */ /* 0x000f280000100800 */
        /* <DEDUP_REMOVED lines=11> */
[----:B------:R0:W5:Y:S01]  /*1620*/  @P0 LDG.E.128 R16, desc[UR16][R10.64+0x10] ;  /* 0x000010100a100981 */ /* 0x000162000c1e1d00 */
[----:B--2---:R-:W-:-:S04]  /*1630*/  FADD.FTZ R200, R12, -UR32 ;  /* 0x800000200cc87e21 */ /* 0x004fc80008010000 */
[----:B------:R-:W-:Y:S02]  /*1640*/  FMUL.FTZ R204, R200, UR30 ;  /* 0x0000001ec8cc7c20 */ /* 0x000fe40008410000 */
[----:B------:R-:W2:Y:S01]  /*1650*/  LDL R200, [R1+0x74] ;  /* 0x0000740001c87983 */ /* 0x000ea20000100800 */
[C---:B----4-:R-:W-:Y:S02]  /*1660*/  PRMT R233, R194.reuse, 0x7632, R233 ;  /* 0x00007632c2e97816 */ /* 0x050fe400000000e9 */
[----:B------:R-:W-:Y:S01]  /*1670*/  SHF.L.U32 R202, R194, 0x10, RZ ;  /* 0x00000010c2ca7819 */ /* 0x000fe200000006ff */
[----:B---3--:R-:W-:Y:S02]  /*1680*/  FADD.FTZ R194, R198, -UR32 ;  /* 0x80000020c6c27e21 */ /* 0x008fe40008010000 */
[----:B------:R-:W3:Y:S01]  /*1690*/  LDL R198, [R1+0x58] ;  /* 0x0000580001c67983 */ /* 0x000ee20000100800 */
[C---:B------:R-:W-:Y:S02]  /*16a0*/  PRMT R231, R192.reuse, 0x7632, R231 ;  /* 0x00007632c0e77816 */ /* 0x040fe400000000e7 */
[----:B0-----:R-:W-:Y:S01]  /*16b0*/  SHF.L.U32 R11, R192, 0x10, RZ ;  /* 0x00000010c00b7819 */ /* 0x001fe200000006ff */
[----:B------:R-:W-:-:S02]  /*16c0*/  FADD.FTZ R192, R199, -UR32 ;  /* 0x80000020c7c07e21 */ /* 0x000fc40008010000 */
[----:B------:R-:W4:Y:S01]  /*16d0*/  LDL R199, [R1+0x64] ;  /* 0x0000640001c77983 */ /* 0x000f220000100800 */
[----:B------:R-:W-:Y:S01]  /*16e0*/  FADD.FTZ R10, R197, -UR32 ;  /* 0x80000020c50a7e21 */ /* 0x000fe20008010000 */
[----:B------:R-:W-:Y:S02]  /*16f0*/  SHF.L.U32 R197, R231, 0x10, RZ ;  /* 0x00000010e7c57819 */ /* 0x000fe400000006ff */
[----:B------:R-:W4:Y:S01]  /*1700*/  LDL R231, [R1+0x60] ;  /* 0x0000600001e77983 */ /* 0x000f220000100800 */
[----:B------:R-:W-:Y:S01]  /*1710*/  FADD.FTZ R13, R13, -UR32 ;  /* 0x800000200d0d7e21 */ /* 0x000fe20008010000 */
[----:B------:R-:W-:Y:S01]  /*1720*/  FADD.FTZ R12, R15, -UR32 ;  /* 0x800000200f0c7e21 */ /* 0x000fe20008010000 */
[C---:B------:R-:W-:Y:S02]  /*1730*/  PRMT R232, R193.reuse, 0x7632, R232 ;  /* 0x00007632c1e87816 */ /* 0x040fe400000000e8 */
[----:B------:R-:W-:Y:S01]  /*1740*/  SHF.L.U32 R201, R193, 0x10, RZ ;  /* 0x00000010c1c97819 */ /* 0x000fe200000006ff */
[----:B------:R-:W-:Y:S01]  /*1750*/  FADD.FTZ R193, R196, -UR32 ;  /* 0x80000020c4c17e21 */ /* 0x000fe20008010000 */
[----:B------:R-:W-:Y:S01]  /*1760*/  PRMT R234, R195, 0x7632, R234 ;  /* 0x00007632c3ea7816 */ /* 0x000fe200000000ea */
[----:B------:R-:W-:Y:S01]  /*1770*/  FMUL.FTZ R15, R13, UR30 ;  /* 0x0000001e0d0f7c20 */ /* 0x000fe20008410000 */
[----:B------:R-:W-:Y:S01]  /*1780*/  FMUL.FTZ R13, R12, UR30 ;  /* 0x0000001e0c0d7c20 */ /* 0x000fe20008410000 */
[-C--:B------:R-:W-:Y:S01]  /*1790*/  FMUL.FTZ R237, R237, R11.reuse ;  /* 0x0000000beded7220 */ /* 0x080fe20000410000 */
[----:B------:R-:W-:Y:S01]  /*17a0*/  SHF.L.U32 R203, R195, 0x10, RZ ;  /* 0x00000010c3cb7819 */ /* 0x000fe200000006ff */
[----:B------:R-:W-:Y:S01]  /*17b0*/  FMUL.FTZ R12, R193, UR30 ;  /* 0x0000001ec10c7c20 */ /* 0x000fe20008410000 */
[----:B------:R-:W-:Y:S01]  /*17c0*/  SHF.L.U32 R196, R232, 0x10, RZ ;  /* 0x00000010e8c47819 */ /* 0x000fe200000006ff */
[----:B------:R-:W-:Y:S01]  /*17d0*/  FADD.FTZ R84, R84, R11 ;  /* 0x0000000b54547221 */ /* 0x000fe20000010000 */
[----:B------:R-:W-:Y:S01]  /*17e0*/  FFMA.FTZ R116, R204, R11, R116 ;  /* 0x0000000bcc747223 */ /* 0x000fe20000010074 */
[----:B------:R-:W-:Y:S01]  /*17f0*/  SHF.L.U32 R195, R233, 0x10, RZ ;  /* 0x00000010e9c37819 */ /* 0x000fe200000006ff */
[----:B------:R-:W-:Y:S01]  /*1800*/  FMUL.FTZ R11, R194, UR30 ;  /* 0x0000001ec20b7c20 */ /* 0x000fe20008410000 */
[----:B------:R-:W-:Y:S01]  /*1810*/  SHF.L.U32 R193, R234, 0x10, RZ ;  /* 0x00000010eac17819 */ /* 0x000fe200000006ff */
[----:B------:R-:W-:Y:S01]  /*1820*/  FADD.FTZ R14, R14, -UR32 ;  /* 0x800000200e0e7e21 */ /* 0x000fe20008010000 */
[----:B------:R-:W-:Y:S01]  /*1830*/  FADD.FTZ R194, R228, R237 ;  /* 0x000000ede4c27221 */ /* 0x000fe20000010000 */
[----:B------:R-:W-:Y:S01]  /*1840*/  FMUL.FTZ R236, R236, R197 ;  /* 0x000000c5ecec7220 */ /* 0x000fe20000410000 */
[----:B------:R-:W-:Y:S01]  /*1850*/  FFMA.FTZ R119, R13, R196, R119 ;  /* 0x000000c40d777223 */ /* 0x000fe20000010077 */
[----:B------:R-:W-:Y:S01]  /*1860*/  FADD.FTZ R87, R87, R196 ;  /* 0x000000c457577221 */ /* 0x000fe20000010000 */
[----:B------:R-:W-:Y:S01]  /*1870*/  FMUL.FTZ R14, R14, UR30 ;  /* 0x0000001e0e0e7c20 */ /* 0x000fe20008410000 */
[----:B------:R-:W-:Y:S01]  /*1880*/  FMUL.FTZ R235, R235, R201 ;  /* 0x000000c9ebeb7220 */ /* 0x000fe20000410000 */
[----:B------:R-:W-:Y:S01]  /*1890*/  FADD.FTZ R194, R194, R236 ;  /* 0x000000ecc2c27221 */ /* 0x000fe20000010000 */
[----:B------:R-:W-:-:S03]  /*18a0*/  FMUL.FTZ R10, R10, UR30 ;  /* 0x0000001e0a0a7c20 */ /* 0x000fc60008410000 */
[----:B------:R-:W-:Y:S01]  /*18b0*/  FADD.FTZ R194, R194, R235 ;  /* 0x000000ebc2c27221 */ /* 0x000fe20000010000 */
[----:B------:R-:W-:Y:S01]  /*18c0*/  FADD.FTZ R81, R81, R195 ;  /* 0x000000c351517221 */ /* 0x000fe20000010000 */
[-C--:B------:R-:W-:Y:S01]  /*18d0*/  FFMA.FTZ R113, R10, R195.reuse, R113 ;  /* 0x000000c30a717223 */ /* 0x080fe20000010071 */
        /* <DEDUP_REMOVED lines=12> */
[----:B------:R-:W-:-:S02]  /*19a0*/  IADD3 R226, PT, PT, R226, 0x80, RZ ;  /* 0x00000080e2e27810 */ /* 0x000fc40007ffe0ff */
[----:B------:R-:W-:Y:S01]  /*19b0*/  IADD3 R3, PT, PT, R3, 0x80, RZ ;  /* 0x0000008003037810 */ /* 0x000fe20007ffe0ff */
[----:B--2---:R-:W-:Y:S01]  /*19c0*/  FMUL.FTZ R234, R200, R196 ;  /* 0x000000c4c8ea7220 */ /* 0x004fe20000410000 */
[----:B---3--:R-:W-:Y:S01]  /*19d0*/  FMUL.FTZ R233, R198, R202 ;  /* 0x000000cac6e97220 */ /* 0x008fe20000410000 */
[----:B------:R-:W-:-:S04]  /*19e0*/  FFMA.FTZ R198, R204, R237, R227 ;  /* 0x000000edccc67223 */ /* 0x000fc800000100e3 */
[----:B------:R-:W-:Y:S01]  /*19f0*/  FFMA.FTZ R198, R15, R236, R198 ;  /* 0x000000ec0fc67223 */ /* 0x000fe200000100c6 */
[----:B----4-:R-:W-:-:S03]  /*1a00*/  FMUL.FTZ R196, R199, R193 ;  /* 0x000000c1c7c47220 */ /* 0x010fc60000410000 */
[----:B------:R-:W-:Y:S02]  /*1a10*/  FFMA.FTZ R198, R14, R235, R198 ;  /* 0x000000eb0ec67223 */ /* 0x000fe400000100c6 */
[----:B------:R0:W-:Y:S01]  /*1a20*/  STL [R1+0x8], R196 ;  /* 0x000008c401007387 */ /* 0x0001e20000100800 */
        /* <DEDUP_REMOVED lines=10> */
[----:B0-----:R-:W-:-:S07]  /*1ad0*/  FFMA.FTZ R227, R251, R196, R195 ;  /* 0x000000c4fbe37223 */ /* 0x001fce00000100c3 */
.L_x_6639:
[----:B------:R-:W-:Y:S05]  /*1ae0*/  BSYNC.RECONVERGENT B1 ;  /* 0x0000000000017941 */ /* 0x000fea0003800200 */
.L_x_6638:
        /* <DEDUP_REMOVED lines=8> */
[----:B------:R-:W4:Y:S01]  /*1b70*/  LDL R250, [R1+0x3c] ;  /* 0x00003c0001fa7983 */ /* 0x000f220000100800 */
[----:B0-----:R-:W-:-:S06]  /*1b80*/  IMAD.WIDE.U32 R192, R226, 0x10, R192 ;  /* 0x00000010e2c07825 */ /* 0x001fcc00078e00c0 */
[----:B------:R-:W2:Y:S01]  /*1b90*/  LDG.E.128 R192, desc[UR16][R192.64] ;  /* 0x00000010c0c07981 */ /* 0x000ea2000c1e1d00 */
[----:B-1----:R-:W-:-:S05]  /*1ba0*/  IMAD.WIDE.U32 R8, R3, 0x20, R8 ;  /* 0x0000002003087825 */ /* 0x002fca00078e0008 */
[----:B------:R-:W3:Y:S04]  /*1bb0*/  LDG.E.128 R4, desc[UR16][R8.64] ;  /* 0x0000001008047981 */ /* 0x000ee8000c1e1d00 */
[----:B------:R0:W4:Y:S01]  /*1bc0*/  LDG.E.128 R196, desc[UR16][R8.64+0x10] ;  /* 0x0000101008c47981 */ /* 0x000122000c1e1d00 */
[----:B------:R-:W-:-:S04]  /*1bd0*/  ISETP.NE.U32.AND P0, PT, RZ, UR22, PT ;  /* 0x00000016ff007c0c */ /* 0x000fc8000bf05070 */
[----:B------:R-:W-:-:S13]  /*1be0*/  ISETP.NE.AND.EX P0, PT, RZ, UR23, PT, P0 ;  /* 0x00000017ff007c0c */ /* 0x000fda000bf05300 */
[----:B0-----:R-:W0:Y:S02]  /*1bf0*/  @P0 LDC.64 R8, c[0x0][0x438] ;  /* 0x00010e00ff080b82 */ /* 0x001e240000000a00 */
[----:B0-----:R-:W-:-:S05]  /*1c00*/  @P0 IMAD.WIDE.U32 R8, R3, 0x20, R8 ;  /* 0x0000002003080825 */ /* 0x001fca00078e0008 */
[----:B------:R-:W5:Y:S04]  /*1c10*/  @P0 LDG.E.128 R160, desc[UR16][R8.64] ;  /* 0x0000001008a00981 */ /* 0x000f68000c1e1d00 */
[----:B------:R0:W5:Y:S01]  /*1c20*/  @P0 LDG.E.128 R164, desc[UR16][R8.64+0x10] ;  /* 0x0000101008a40981 */ /* 0x000162000c1e1d00 */
[----:B--2---:R-:W-:Y:S02]  /*1c30*/  PRMT R205, R192, 0x7632, R205 ;  /* 0x00007632c0cd7816 */ /* 0x004fe400000000cd */
[C---:B------:R-:W-:Y:S02]  /*1c40*/  PRMT R224, R195.reuse, 0x7632, R224 ;  /* 0x00007632c3e07816 */ /* 0x040fe400000000e0 */
[----:B------:R-:W-:Y:S01]  /*1c50*/  SHF.L.U32 R203, R195, 0x10, RZ ;  /* 0x00000010c3cb7819 */ /* 0x000fe200000006ff */
[----:B---3--:R-:W-:Y:S01]  /*1c60*/  FADD.FTZ R6, R6, -UR32 ;  /* 0x8000002006067e21 */ /* 0x008fe20008010000 */
[----:B------:R-:W-:Y:S01]  /*1c70*/  FADD.FTZ R200, R7, -UR32 ;  /* 0x8000002007c87e21 */ /* 0x000fe20008010000 */
[----:B----4-:R-:W-:-:S02]  /*1c80*/  FADD.FTZ R195, R198, -UR32 ;  /* 0x80000020c6c37e21 */ /* 0x010fc40008010000 */
[----:B------:R-:W-:Y:S01]  /*1c90*/  FMUL.FTZ R7, R6, UR30 ;  /* 0x0000001e06077c20 */ /* 0x000fe20008410000 */
[----:B------:R-:W-:Y:S01]  /*1ca0*/  SHF.L.U32 R198, R205, 0x10, RZ ;  /* 0x00000010cdc67819 */ /* 0x000fe200000006ff */
[----:B------:R-:W-:Y:S01]  /*1cb0*/  FMUL.FTZ R6, R200, UR30 ;  /* 0x0000001ec8067c20 */ /* 0x000fe20008410000 */
[----:B------:R-:W2:Y:S04]  /*1cc0*/  LDL R205, [R1+0x54] ;  /* 0x0000540001cd7983 */ /* 0x000ea80000100800 */
[----:B------:R-:W3:Y:S01]  /*1cd0*/  LDL R200, [R1+0x44] ;  /* 0x0000440001c87983 */ /* 0x000ee20000100800 */
[----:B------:R-:W-:Y:S01]  /*1ce0*/  PRMT R221, R193, 0x7632, R221 ;  /* 0x00007632c1dd7816 */ /* 0x000fe200000000dd */
[----:B0-----:R-:W-:Y:S01]  /*1cf0*/  FADD.FTZ R9, R4, -UR32 ;  /* 0x8000002004097e21 */ /* 0x001fe20008010000 */
[----:B------:R-:W-:Y:S01]  /*1d00*/  SHF.L.U32 R4, R192, 0x10, RZ ;  /* 0x00000010c0047819 */ /* 0x000fe200000006ff */
[----:B------:R-:W-:Y:S01]  /*1d10*/  FADD.FTZ R192, R197, -UR32 ;  /* 0x80000020c5c07e21 */ /* 0x000fe20008010000 */
[----:B------:R-:W-:-:S02]  /*1d20*/  SHF.L.U32 R197, R221, 0x10, RZ ;  /* 0x00000010ddc57819 */ /* 0x000fc400000006ff */
[----:B------:R-:W4:Y:S01]  /*1d30*/  LDL R221, [R1+0x40] ;  /* 0x0000400001dd7983 */ /* 0x000f220000100800 */
[----:B------:R-:W-:Y:S01]  /*1d40*/  FADD.FTZ R5, R5, -UR32 ;  /* 0x8000002005057e21 */ /* 0x000fe20008010000 */
[C---:B------:R-:W-:Y:S02]  /*1d50*/  PRMT R222, R194.reuse, 0x7632, R222 ;  /* 0x00007632c2de7816 */ /* 0x040fe400000000de */
[----:B------:R-:W-:Y:S01]  /*1d60*/  SHF.L.U32 R202, R194, 0x10, RZ ;  /* 0x00000010c2ca7819 */ /* 0x000fe200000006ff */
[----:B------:R-:W-:Y:S01]  /*1d70*/  FADD.FTZ R194, R196, -UR32 ;  /* 0x80000020c4c27e21 */ /* 0x000fe20008010000 */
[----:B------:R-:W-:Y:S01]  /*1d80*/  FMUL.FTZ R9, R9, UR30 ;  /* 0x0000001e09097c20 */ /* 0x000fe20008410000 */
[----:B------:R-:W-:Y:S01]  /*1d90*/  FMUL.FTZ R8, R5, UR30 ;  /* 0x0000001e05087c20 */ /* 0x000fe20008410000 */
[-C--:B------:R-:W-:Y:S01]  /*1da0*/  FMUL.FTZ R230, R230, R4.reuse ;  /* 0x00000004e6e67220 */ /* 0x080fe20000410000 */
[----:B------:R-:W-:Y:S01]  /*1db0*/  FMUL.FTZ R5, R194, UR30 ;  /* 0x0000001ec2057c20 */ /* 0x000fe20008410000 */
[----:B------:R-:W-:Y:S01]  /*1dc0*/  SHF.L.U32 R201, R193, 0x10, RZ ;  /* 0x00000010c1c97819 */ /* 0x000fe200000006ff */
[----:B------:R-:W-:Y:S01]  /*1dd0*/  FADD.FTZ R76, R76, R4 ;  /* 0x000000044c4c7221 */ /* 0x000fe20000010000 */
[----:B------:R-:W-:Y:S01]  /*1de0*/  FFMA.FTZ R108, R9, R4, R108 ;  /* 0x00000004096c7223 */ /* 0x000fe2000001006c */
[----:B------:R-:W-:Y:S01]  /*1df0*/  SHF.L.U32 R194, R224, 0x10, RZ ;  /* 0x00000010e0c27819 */ /* 0x000fe200000006ff */
[----:B------:R-:W-:Y:S01]  /*1e00*/  FADD.FTZ R193, R199, -UR32 ;  /* 0x80000020c7c17e21 */ /* 0x000fe20008010000 */
[----:B------:R-:W-:Y:S01]  /*1e10*/  FMUL.FTZ R4, R195, UR30 ;  /* 0x0000001ec3047c20 */ /* 0x000fe20008410000 */
[----:B------:R-:W-:Y:S01]  /*1e20*/  FADD.FTZ R195, R228, R230 ;  /* 0x000000e6e4c37221 */ /* 0x000fe20000010000 */
[----:B------:R-:W-:Y:S01]  /*1e30*/  FFMA.FTZ R199, R9, R230, R227 ;  /* 0x000000e609c77223 */ /* 0x000fe200000100e3 */
[----:B------:R-:W-:Y:S01]  /*1e40*/  FMUL.FTZ R229, R229, R198 ;  /* 0x000000c6e5e57220 */ /* 0x000fe20000410000 */
[----:B------:R-:W-:Y:S01]  /*1e50*/  FFMA.FTZ R111, R6, R197, R111 ;  /* 0x000000c5066f7223 */ /* 0x000fe2000001006f */
[----:B------:R-:W-:Y:S01]  /*1e60*/  FADD.FTZ R79, R79, R197 ;  /* 0x000000c54f4f7221 */ /* 0x000fe20000010000 */
[----:B------:R-:W-:Y:S01]  /*1e70*/  FMUL.FTZ R225, R225, R201 ;  /* 0x000000c9e1e17220 */ /* 0x000fe20000410000 */
[----:B------:R-:W-:Y:S01]  /*1e80*/  FADD.FTZ R195, R195, R229 ;  /* 0x000000e5c3c37221 */ /* 0x000fe20000010000 */
[----:B------:R-:W-:-:S03]  /*1e90*/  FFMA.FTZ R199, R8, R229, R199 ;  /* 0x000000e508c77223 */ /* 0x000fc600000100c7 */
[----:B------:R-:W-:Y:S01]  /*1ea0*/  FADD.FTZ R195, R195, R225 ;  /* 0x000000e1c3c37221 */ /* 0x000fe20000010000 */
[----:B------:R-:W-:Y:S01]  /*1eb0*/  FFMA.FTZ R199, R7, R225, R199 ;  /* 0x000000e107c77223 */ /* 0x000fe200000100c7 */
[----:B------:R-:W-:Y:S01]  /*1ec0*/  SHF.L.U32 R196, R222, 0x10, RZ ;  /* 0x00000010dec47819 */ /* 0x000fe200000006ff */
[----:B------:R-:W-:-:S04]  /*1ed0*/  FMUL.FTZ R223, R223, R202 ;  /* 0x000000cadfdf7220 */ /* 0x000fc80000410000 */
        /* <DEDUP_REMOVED lines=15> */
[----:B--2---:R-:W-:Y:S01]  /*1fd0*/  FMUL.FTZ R224, R205, R197 ;  /* 0x000000c5cde07220 */ /* 0x004fe20000410000 */
[----:B---3--:R-:W-:Y:S01]  /*1fe0*/  FMUL.FTZ R197, R200, R194 ;  /* 0x000000c2c8c57220 */ /* 0x008fe20000410000 */
[----:B------:R-:W-:-:S04]  /*1ff0*/  FMUL.FTZ R205, R192, UR30 ;  /* 0x0000001ec0cd7c20 */ /* 0x000fc80008410000 */
[----:B------:R0:W-:Y:S01]  /*2000*/  STL [R1+0x4], R197 ;  /* 0x000004c501007387 */ /* 0x0001e20000100800 */
[----:B------:R-:W-:Y:S01]  /*2010*/  FADD.FTZ R195, R195, R224 ;  /* 0x000000e0c3c37221 */ /* 0x000fe20000010000 */
[----:B------:R-:W-:-:S03]  /*2020*/  FFMA.FTZ R192, R6, R224, R199 ;  /* 0x000000e006c07223 */ /* 0x000fc600000100c7 */
[----:B------:R-:W-:Y:S01]  /*2030*/  FADD.FTZ R195, R195, R223 ;  /* 0x000000dfc3c37221 */ /* 0x000fe20000010000 */
[----:B------:R-:W-:Y:S01]  /*2040*/  FFMA.FTZ R192, R5, R223, R192 ;  /* 0x000000df05c07223 */ /* 0x000fe200000100c0 */
[----:B----4-:R-:W-:Y:S02]  /*2050*/  FMUL.FTZ R221, R221, R203 ;  /* 0x000000cbdddd7220 */ /* 0x010fe40000410000 */
[----:B------:R-:W-:Y:S01]  /*2060*/  FADD.FTZ R195, R195, R222 ;  /* 0x000000dec3c37221 */ /* 0x000fe20000010000 */
[----:B------:R-:W-:-:S03]  /*2070*/  FFMA.FTZ R192, R205, R222, R192 ;  /* 0x000000decdc07223 */ /* 0x000fc600000100c0 */
[----:B------:R-:W-:Y:S01]  /*2080*/  FADD.FTZ R195, R195, R221 ;  /* 0x000000ddc3c37221 */ /* 0x000fe20000010000 */
[----:B------:R-:W-:Y:S01]  /*2090*/  FFMA.FTZ R192, R4, R221, R192 ;  /* 0x000000dd04c07223 */ /* 0x000fe200000100c0 */
[----:B------:R-:W-:Y:S02]  /*20a0*/  FFMA.FTZ R105, R205, R196, R105 ;  /* 0x000000c4cd697223 */ /* 0x000fe40000010069 */
[----:B------:R-:W-:Y:S01]  /*20b0*/  FADD.FTZ R228, R195, R197 ;  /* 0x000000c5c3e47221 */ /* 0x000fe20000010000 */
[----:B0-----:R-:W-:-:S07]  /*20c0*/  FFMA.FTZ R227, R250, R197, R192 ;  /* 0x000000c5fae37223 */ /* 0x001fce00000100c0 */
.L_x_6641:
[----:B------:R-:W-:Y:S05]  /*20d0*/  BSYNC.RECONVERGENT B1 ;  /* 0x0000000000017941 */ /* 0x000fea0003800200 */
.L_x_6640:
        /* <DEDUP_REMOVED lines=13> */
[----:B------:R-:W3:Y:S04]  /*21b0*/  LDL R226, [R1+0x28] ;  /* 0x0000280001e27983 */ /* 0x000ee80000100800 */
[----:B------:R-:W4:Y:S04]  /*21c0*/  LDG.E.128 R196, desc[UR16][R196.64] ;  /* 0x00000010c4c47981 */ /* 0x000f28000c1e1d00 */
[----:B------:R-:W3:Y:S01]  /*21d0*/  LDG.E.128 R200, desc[UR16][R200.64+0x10] ;  /* 0x00001010c8c87981 */ /* 0x000ee2000c1e1d00 */
        /* <DEDUP_REMOVED lines=8> */
[----:B0-----:R-:W-:Y:S01]  /*2260*/  FADD.FTZ R208, R193, -UR32 ;  /* 0x80000020c1d07e21 */ /* 0x001fe20008010000 */
[----:B------:R-:W-:Y:S01]  /*2270*/  FADD.FTZ R209, R194, -UR32 ;  /* 0x80000020c2d17e21 */ /* 0x000fe20008010000 */
[----:B------:R-:W-:Y:S01]  /*2280*/  FMUL.FTZ R207, R207, UR30 ;  /* 0x0000001ecfcf7c20 */ /* 0x000fe20008410000 */
[----:B----4-:R-:W-:-:S02]  /*2290*/  PRMT R211, R196, 0x7632, R211 ;  /* 0x00007632c4d37816 */ /* 0x010fc400000000d3 */
[----:B------:R-:W-:Y:S02]  /*22a0*/  SHF.L.U32 R195, R196, 0x10, RZ ;  /* 0x00000010c4c37819 */ /* 0x000fe400000006ff */
[C---:B------:R-:W-:Y:S02]  /*22b0*/  PRMT R212, R197.reuse, 0x7632, R212 ;  /* 0x00007632c5d47816 */ /* 0x040fe400000000d4 */
[----:B------:R-:W-:Y:S01]  /*22c0*/  SHF.L.U32 R193, R197, 0x10, RZ ;  /* 0x00000010c5c17819 */ /* 0x000fe200000006ff */
[----:B---3--:R-:W-:Y:S01]  /*22d0*/  FADD.FTZ R197, R200, -UR32 ;  /* 0x80000020c8c57e21 */ /* 0x008fe20008010000 */
[C---:B------:R-:W-:Y:S02]  /*22e0*/  PRMT R214, R198.reuse, 0x7632, R214 ;  /* 0x00007632c6d67816 */ /* 0x040fe400000000d6 */
[----:B------:R-:W-:Y:S01]  /*22f0*/  SHF.L.U32 R194, R198, 0x10, RZ ;  /* 0x00000010c6c27819 */ /* 0x000fe200000006ff */
[----:B------:R-:W-:Y:S01]  /*2300*/  FMUL.FTZ R209, R209, UR30 ;  /* 0x0000001ed1d17c20 */ /* 0x000fe20008410000 */
[----:B------:R-:W-:Y:S01]  /*2310*/  SHF.L.U32 R198, R211, 0x10, RZ ;  /* 0x00000010d3c67819 */ /* 0x000fe200000006ff */
[----:B------:R-:W-:Y:S01]  /*2320*/  FADD.FTZ R68, R68, R195 ;  /* 0x000000c344447221 */ /* 0x000fe20000010000 */
[-C--:B------:R-:W-:Y:S01]  /*2330*/  FFMA.FTZ R100, R207, R195.reuse, R100 ;  /* 0x000000c3cf647223 */ /* 0x080fe20000010064 */
[----:B------:R-:W-:Y:S01]  /*2340*/  FMUL.FTZ R211, R226, R195 ;  /* 0x000000c3e2d37220 */ /* 0x000fe20000410000 */
        /* <DEDUP_REMOVED lines=9> */
[----:B------:R-:W-:Y:S01]  /*23e0*/  SHF.L.U32 R193, R215, 0x10, RZ ;  /* 0x00000010d7c17819 */ /* 0x000fe200000006ff */
[----:B------:R-:W-:Y:S01]  /*23f0*/  FADD.FTZ R64, R64, R194 ;  /* 0x000000c240407221 */ /* 0x000fe20000010000 */
[-C--:B------:R-:W-:Y:S01]  /*2400*/  FFMA.FTZ R96, R212, R194.reuse, R96 ;  /* 0x000000c2d4607223 */ /* 0x080fe20000010060 */
[----:B------:R-:W-:Y:S01]  /*2410*/  FMUL.FTZ R214, R216, R194 ;  /* 0x000000c2d8d67220 */ /* 0x000fe20000410000 */
[----:B------:R-:W-:Y:S01]  /*2420*/  FMUL.FTZ R215, R196, UR30 ;  /* 0x0000001ec4d77c20 */ /* 0x000fe20008410000 */
[----:B------:R-:W-:Y:S01]  /*2430*/  FMUL.FTZ R208, R208, UR30 ;  /* 0x0000001ed0d07c20 */ /* 0x000fe20008410000 */
[----:B------:R-:W-:Y:S01]  /*2440*/  FADD.FTZ R194, R228, R211 ;  /* 0x000000d3e4c27221 */ /* 0x000fe20000010000 */
[----:B------:R-:W-:Y:S01]  /*2450*/  FFMA.FTZ R196, R207, R211, R227 ;  /* 0x000000d3cfc47223 */ /* 0x000fe200000100e3 */
[----:B------:R-:W-:Y:S01]  /*2460*/  FMUL.FTZ R216, R217, R198 ;  /* 0x000000c6d9d87220 */ /* 0x000fe20000410000 */
[----:B------:R-:W-:Y:S01]  /*2470*/  SHF.L.U32 R199, R199, 0x10, RZ ;  /* 0x00000010c7c77819 */ /* 0x000fe200000006ff */
[----:B------:R-:W-:Y:S01]  /*2480*/  FMUL.FTZ R210, R210, UR30 ;  /* 0x0000001ed2d27c20 */ /* 0x000fe20008410000 */
[----:B------:R-:W-:Y:S01]  /*2490*/  FMUL.FTZ R192, R192, UR30 ;  /* 0x0000001ec0c07c20 */ /* 0x000fe20008410000 */
        /* <DEDUP_REMOVED lines=9> */
[----:B------:R0:W-:Y:S01]  /*2530*/  STL [R1], R192 ;  /* 0x000000c001007387 */ /* 0x0001e20000100800 */
[----:B------:R-:W-:Y:S01]  /*2540*/  FMUL.FTZ R219, R3, UR30 ;  /* 0x0000001e03db7c20 */ /* 0x000fe20008410000 */
[----:B------:R-:W-:Y:S01]  /*2550*/  FADD.FTZ R3, R194, R218 ;  /* 0x000000dac2037221 */ /* 0x000fe20000010000 */
[----:B------:R-:W-:Y:S01]  /*2560*/  FFMA.FTZ R195, R210, R218, R195 ;  /* 0x000000dad2c37223 */ /* 0x000fe200000100c3 */
[----:B------:R-:W-:-:S02]  /*2570*/  FMUL.FTZ R220, R220, R197 ;  /* 0x000000c5dcdc7220 */ /* 0x000fc40000410000 */
[----:B------:R-:W-:Y:S01]  /*2580*/  FADD.FTZ R3, R3, R214 ;  /* 0x000000d603037221 */ /* 0x000fe20000010000 */
[----:B------:R-:W-:-:S03]  /*2590*/  FFMA.FTZ R195, R212, R214, R195 ;  /* 0x000000d6d4c37223 */ /* 0x000fc600000100c3 */
[----:B------:R-:W-:Y:S01]  /*25a0*/  FADD.FTZ R3, R3, R220 ;  /* 0x000000dc03037221 */ /* 0x000fe20000010000 */
[----:B------:R-:W-:Y:S01]  /*25b0*/  FFMA.FTZ R195, R219, R220, R195 ;  /* 0x000000dcdbc37223 */ /* 0x000fe200000100c3 */
[----:B------:R-:W-:Y:S02]  /*25c0*/  FMUL.FTZ R252, R252, R193 ;  /* 0x000000c1fcfc7220 */ /* 0x000fe40000410000 */
        /* <DEDUP_REMOVED lines=12> */
[----:B0-----:R-:W-:Y:S06]  /*2690*/  BRA `(.L_x_6642) ;  /* 0x0000000000887947 */ /* 0x001fec0003800000 */
.L_x_6635:
[----:B------:R-:W0:Y:S01]  /*26a0*/  S2R R192, SR_TID.X ;  /* 0x0000000000c07919 */ /* 0x000e220000002100 */
[----:B-1----:R-:W-:Y:S02]  /*26b0*/  UIMAD UR6, UR26, UR10, URZ ;  /* 0x0000000a1a0672a4 */ /* 0x002fe4000f8e02ff */
[----:B------:R-:W-:Y:S02]  /*26c0*/  UISETP.NE.U32.AND UP0, UPT, UR22, URZ, UPT ;  /* 0x000000ff1600728c */ /* 0x000fe4000bf05070 */
[----:B------:R-:W-:Y:S02]  /*26d0*/  USHF.R.S32.HI UR7, URZ, 0x1f, UR6 ;  /* 0x0000001fff077899 */ /* 0x000fe40008011406 */
[----:B------:R-:W-:Y:S02]  /*26e0*/  UISETP.NE.AND.EX UP0, UPT, UR23, URZ, UPT, UP0 ;  /* 0x000000ff1700728c */ /* 0x000fe4000bf05300 */
[----:B------:R-:W-:-:S06]  /*26f0*/  ULEA.HI UR7, UR7, UR6, URZ, 0x3 ;  /* 0x0000000607077291 */ /* 0x000fcc000f8f18ff */
[----:B------:R-:W-:-:S04]  /*2700*/  MOV R3, UR7 ;  /* 0x0000000700037c02 */ /* 0x000fc80008000f00 */
[----:B0-----:R-:W-:-:S05]  /*2710*/  LEA.HI.SX32 R194, R3, R192, 0x1d ;  /* 0x000000c003c27211 */ /* 0x001fca00078feaff */
[----:B------:R0:W-:Y:S01]  /*2720*/  STL [R1+0x14], R194 ;  /* 0x000014c201007387 */ /* 0x0001e20000100800 */
[----:B------:R-:W-:Y:S05]  /*2730*/  BRA.U !UP0, `(.L_x_6642) ;  /* 0x0000000108607547 */ /* 0x000fea000b800000 */
[C---:B------:R-:W-:Y:S02]  /*2740*/  ISETP.GE.U32.AND P0, PT, R2.reuse, 0x80, PT ;  /* 0x000000800200780c */ /* 0x040fe40003f06070 */
[C---:B------:R-:W-:Y:S02]  /*2750*/  ISETP.GE.U32.AND P1, PT, R2.reuse, 0x100, PT ;  /* 0x000001000200780c */ /* 0x040fe40003f26070 */
[C---:B------:R-:W-:Y:S02]  /*2760*/  ISETP.GE.U32.AND P2, PT, R2.reuse, 0x180, PT ;  /* 0x000001800200780c */ /* 0x040fe40003f46070 */
[----:B------:R-:W-:Y:S02]  /*2770*/  ISETP.GE.U32.AND P3, PT, R2, 0x200, PT ;  /* 0x000002000200780c */ /* 0x000fe40003f66070 */
[----:B------:R-:W-:-:S05]  /*2780*/  MOV R3, R194 ;  /* 0x000000c200037202 */ /* 0x000fca0000000f00 */
[----:B------:R-:W1:Y:S08]  /*2790*/  @P0 LDC.64 R192, c[0x0][0x438] ;  /* 0x00010e00ffc00b82 */ /* 0x000e700000000a00 */
[----:B------:R-:W2:Y:S08]  /*27a0*/  @P1 LDC.64 R198, c[0x0][0x438] ;  /* 0x00010e00ffc61b82 */ /* 0x000eb00000000a00 */
[----:B------:R-:W3:Y:S08]  /*27b0*/  @P2 LDC.64 R196, c[0x0][0x438] ;  /* 0x00010e00ffc42b82 */ /* 0x000ef00000000a00 */
[----:B0-----:R-:W0:Y:S01]  /*27c0*/  @P3 LDC.64 R194, c[0x0][0x438] ;  /* 0x00010e00ffc23b82 */ /* 0x001e220000000a00 */
[C---:B-1----:R-:W-:Y:S01]  /*27d0*/  @P0 IMAD.WIDE.U32 R192, R3.reuse, 0x20, R192 ;  /* 0x0000002003c00825 */ /* 0x042fe200078e00c0 */
[----:B------:R-:W-:-:S04]  /*27e0*/  @P0 IADD3 R3, PT, PT, R3, 0x80, RZ ;  /* 0x0000008003030810 */ /* 0x000fc80007ffe0ff */
[----:B------:R-:W5:Y:S04]  /*27f0*/  @P0 LDG.E.128 R28, desc[UR16][R192.64] ;  /* 0x00000010c01c0981 */ /* 0x000f68000c1e1d00 */
[----:B------:R2:W5:Y:S02]  /*2800*/  @P0 LDG.E.128 R24, desc[UR16][R192.64+0x10] ;  /* 0x00001010c0180981 */ /* 0x000564000c1e1d00 */
[C---:B--2---:R-:W-:Y:S01]  /*2810*/  @P1 IMAD.WIDE.U32 R192, R3.reuse, 0x20, R198 ;  /* 0x0000002003c01825 */ /* 0x044fe200078e00c6 */
[----:B------:R-:W-:-:S04]  /*2820*/  @P1 IADD3 R3, PT, PT, R3, 0x80, RZ ;  /* 0x0000008003031810 */ /* 0x000fc80007ffe0ff */
[----:B------:R-:W5:Y:S04]  /*2830*/  @P1 LDG.E.128 R20, desc[UR16][R192.64] ;  /* 0x00000010c0141981 */ /* 0x000f68000c1e1d00 */
[----:B------:R3:W5:Y:S02]  /*2840*/  @P1 LDG.E.128 R16, desc[UR16][R192.64+0x10] ;  /* 0x00001010c0101981 */ /* 0x000764000c1e1d00 */
[C---:B---3--:R-:W-:Y:S01]  /*2850*/  @P2 IMAD.WIDE.U32 R192, R3.reuse, 0x20, R196 ;  /* 0x0000002003c02825 */ /* 0x048fe200078e00c4 */
[----:B------:R-:W-:-:S04]  /*2860*/  @P2 IADD3 R3, PT, PT, R3, 0x80, RZ ;  /* 0x0000008003032810 */ /* 0x000fc80007ffe0ff */
[----:B------:R1:W5:Y:S01]  /*2870*/  @P2 LDG.E.128 R160, desc[UR16][R192.64] ;  /* 0x00000010c0a02981 */ /* 0x000362000c1e1d00 */
[----:B0-----:R-:W-:-:S03]  /*2880*/  @P3 IMAD.WIDE.U32 R194, R3, 0x20, R194 ;  /* 0x0000002003c23825 */ /* 0x001fc600078e00c2 */
[----:B------:R1:W5:Y:S04]  /*2890*/  @P2 LDG.E.128 R164, desc[UR16][R192.64+0x10] ;  /* 0x00001010c0a42981 */ /* 0x000368000c1e1d00 */
[----:B------:R1:W5:Y:S04]  /*28a0*/  @P3 LDG.E.128 R168, desc[UR16][R194.64] ;  /* 0x00000010c2a83981 */ /* 0x000368000c1e1d00 */
[----:B------:R1:W5:Y:S02]  /*28b0*/  @P3 LDG.E.128 R172, desc[UR16][R194.64+0x10] ;  /* 0x00001010c2ac3981 */ /* 0x000364000c1e1d00 */
.L_x_6642:
[----:B----4-:R-:W-:Y:S05]  /*28c0*/  BSYNC.RECONVERGENT B0 ;  /* 0x0000000000007941 */ /* 0x010fea0003800200 */
.L_x_6634:
[----:B------:R-:W2:Y:S01]  /*28d0*/  SHFL.DOWN PT, R3, R228, 0x10, 0x1f ;  /* 0x0a001f00e4037f89 */ /* 0x000ea200000e0000 */
[----:B------:R-:W-:Y:S03]  /*28e0*/  BSSY.RECONVERGENT B0, `(.L_x_6643) ;  /* 0x000001f000007945 */ /* 0x000fe60003800200 */
[----:B-1----:R-:W1:Y:S01]  /*28f0*/  SHFL.DOWN PT, R192, R227, 0x10, 0x1f ;  /* 0x0a001f00e3c07f89 */ /* 0x002e6200000e0000 */
[----:B------:R-:W3:Y:S01]  /*2900*/  S2R R198, SR_TID.X ;  /* 0x0000000000c67919 */ /* 0x000ee20000002100 */
[----:B--2---:R-:W-:Y:S01]  /*2910*/  FADD.FTZ R3, R3, R228 ;  /* 0x000000e403037221 */ /* 0x004fe20000010000 */
[----:B-1----:R-:W-:-:S04]  /*2920*/  FADD.FTZ R192, R192, R227 ;  /* 0x000000e3c0c07221 */ /* 0x002fc80000010000 */
[----:B------:R-:W1:Y:S01]  /*2930*/  SHFL.DOWN PT, R193, R3, 0x8, 0x1f ;  /* 0x09001f0003c17f89 */ /* 0x000e6200000e0000 */
[----:B---3--:R-:W-:Y:S01]  /*2940*/  LOP3.LUT P0, RZ, R198, 0x1f, RZ, 0xc0, !PT ;  /* 0x0000001fc6ff7812 */ /* 0x008fe2000780c0ff */
        /* <DEDUP_REMOVED lines=14> */
[----:B-1----:R-:W-:Y:S01]  /*2a30*/  FADD.FTZ R193, R193, R3 ;  /* 0x00000003c1c17221 */ /* 0x002fe20000010000 */
        /* <DEDUP_REMOVED lines=9> */
.L_x_6644:
[----:B------:R-:W-:Y:S05]  /*2ad0*/  BSYNC.RECONVERGENT B0 ;  /* 0x0000000000007941 */ /* 0x000fea0003800200 */
.L_x_6643:
[----:B------:R-:W2:Y:S01]  /*2ae0*/  LDL.LU R197, [R1+0x14] ;  /* 0x0000140001c57983 */ /* 0x000ea20000300800 */
[----:B------:R-:W3:Y:S01]  /*2af0*/  S2UR UR7, SR_CgaCtaId ;  /* 0x00000000000779c3 */ /* 0x000ee20000008800 */
[----:B------:R-:W-:Y:S01]  /*2b00*/  UMOV UR6, 0x400 ;  /* 0x0000040000067882 */ /* 0x000fe20000000000 */
[----:B------:R-:W-:-:S06]  /*2b10*/  UISETP.GE.AND UP3, UPT, UR11, 0x1, UPT ;  /* 0x000000010b00788c */ /* 0x000fcc000bf66270 */
[----:B------:R-:W-:Y:S01]  /*2b20*/  BAR.SYNC.DEFER_BLOCKING 0x0 ;  /* 0x0000000000007b1d */ /* 0x000fe20000010000 */
[----:B------:R-:W-:Y:S02]  /*2b30*/  ISETP.NE.AND P0, PT, RZ, UR27, PT ;  /* 0x0000001bff007c0c */ /* 0x000fe4000bf05270 */
[----:B------:R-:W-:Y:S02]  /*2b40*/  ISETP.GE.U32.AND P1, PT, R2, 0x80, PT ;  /* 0x000000800200780c */ /* 0x000fe40003f26070 */
[----:B------:R-:W-:Y:S01]  /*2b50*/  PLOP3.LUT P2, PT, PT, PT, UP3, 0x80, 0x8 ;  /* 0x000000000008781c */ /* 0x000fe20003f4f038 */
[----:B------:R-:W-:Y:S01]  /*2b60*/  BSSY.RECONVERGENT B0, `(.L_x_6645) ;  /* 0x000020b000007945 */ /* 0x000fe20003800200 */
[----:B---3--:R-:W-:-:S04]  /*2b70*/  ULEA UR6, UR7, UR6, 0x18 ;  /* 0x0000000607067291 */ /* 0x008fc8000f8ec0ff */
[----:B------:R-:W-:Y:S02]  /*2b80*/  UIADD3 UR7, UPT, UPT, UR6, 0x4020, URZ ;  /* 0x0000402006077890 */ /* 0x000fe4000fffe0ff */
[----:B------:R-:W-:-:S09]  /*2b90*/  @!UP1 UIADD3 UR7, UPT, UPT, UR6, 0x4000, URZ ;  /* 0x0000400006079890 */ /* 0x000fd2000fffe0ff */
[----:B01----:R-:W0:Y:S01]  /*2ba0*/  LDS.128 R192, [UR7] ;  /* 0x00000007ffc07984 */ /* 0x003e220008000c00 */
        /* <DEDUP_REMOVED lines=17> */
[----:B------:R-:W-:-:S04]  /*2cc0*/  FMUL.FTZ R193, R193, UR28 ;  /* 0x0000001cc1c17c20 */ /* 0x000fc80008410000 */
[----:B------:R-:W-:Y:S02]  /*2cd0*/  FSEL R3, R3, RZ, !P0 ;  /* 0x000000ff03037208 */ /* 0x000fe40004000000 */
[----:B------:R-:W-:Y:S02]  /*2ce0*/  R2UR UR8, R193 ;  /* 0x00000000c10872ca */ /* 0x000fe400000e0000 */
[----:B------:R-:W-:Y:S01]  /*2cf0*/  R2UR UR9, R3 ;  /* 0x00000000030972ca */ /* 0x000fe200000e0000 */
[----:B------:R-:W-:Y:S01]  /*2d00*/  HFMA2 R3, -RZ, RZ, 0, 0 ;  /* 0x00000000ff037431 */ /* 0x000fe200000001ff */
[----:B------:R-:W-:Y:S02]  /*2d10*/  @P2 LEA.HI.SX32 R3, R192, R198, 0x1d ;  /* 0x000000c6c0032211 */ /* 0x000fe400078feaff */
[----:B--2---:R-:W-:Y:S01]  /*2d20*/  MOV R194, R197 ;  /* 0x000000c500c27202 */ /* 0x004fe20000000f00 */
[----:B------:R-:W-:Y:S10]  /*2d30*/  @!P1 BRA `(.L_x_6646) ;  /* 0x0000001c00b49947 */ /* 0x000ff40003800000 */
[----:B------:R-:W-:-:S04]  /*2d40*/  UISETP.NE.U32.AND UP0, UPT, UR22, URZ, UPT ;  /* 0x000000ff1600728c */ /* 0x000fc8000bf05070 */
[----:B------:R-:W-:Y:S01]  /*2d50*/  UISETP.NE.AND.EX UP0, UPT, UR23, URZ, UPT, UP0 ;  /* 0x000000ff1700728c */ /* 0x000fe2000bf05300 */
[----:B------:R-:W-:Y:S10]  /*2d60*/  BRA.U !UP3, `(.L_x_6647) ;  /* 0x000000010b0c7547 */ /* 0x000ff4000b800000 */
[----:B------:R-:W0:Y:S02]  /*2d70*/  LDC.64 R176, c[0x0][0x390] ;  /* 0x0000e400ffb07b82 */ /* 0x000e240000000a00 */
[----:B0-----:R-:W-:-:S06]  /*2d80*/  IMAD.WIDE.U32 R176, R3, 0x10, R176 ;  /* 0x0000001003b07825 */ /* 0x001fcc00078e00b0 */
[----:B------:R-:W5:Y:S02]  /*2d90*/  LDG.E.128 R176, desc[UR16][R176.64] ;  /* 0x00000010b0b07981 */ /* 0x000f64000c1e1d00 */
.L_x_6647:
        /* <DEDUP_REMOVED lines=17> */
.L_x_6650:
        /* <DEDUP_REMOVED lines=14> */
.L_x_6651:
        /* <DEDUP_REMOVED lines=13> */
.L_x_6652:
        /* <DEDUP_REMOVED lines=14> */
.L_x_6653:
        /* <DEDUP_REMOVED lines=13> */
.L_x_6654:
        /* <DEDUP_REMOVED lines=14> */
.L_x_6655:
        /* <DEDUP_REMOVED lines=13> */
.L_x_6656:
[----:B------:R-:W-:Y:S05]  /*33c0*/  BRA.U !UP3, `(.L_x_6657) ;  /* 0x000000150be07547 */ /* 0x000fea000b800000 */
[----:B------:R-:W2:Y:S04]  /*33d0*/  LDL R196, [R1+0x10] ;  /* 0x0000100001c47983 */ /* 0x000ea80000100800 */
[----:B------:R-:W3:Y:S01]  /*33e0*/  LDL R195, [R1+0xc] ;  /* 0x00000c0001c37983 */ /* 0x000ee20000100800 */
[----:B------:R-:W-:Y:S02]  /*33f0*/  MOV R192, UR8 ;  /* 0x0000000800c07c02 */ /* 0x000fe40008000f00 */
[----:B------:R-:W-:Y:S02]  /*3400*/  ISETP.LT.AND P0, PT, RZ, UR31, PT ;  /* 0x0000001fff007c0c */ /* 0x000fe4000bf01270 */
[----:B-----5:R-:W-:-:S04]  /*3410*/  PRMT R193, R179, 0x7632, R193 ;  /* 0x00007632b3c17816 */ /* 0x020fc800000000c1 */
[----:B------:R-:W-:Y:S01]  /*3420*/  SHF.L.U32 R193, R193, 0x10, RZ ;  /* 0x00000010c1c17819 */ /* 0x000fe200000006ff */
[----:B--2---:R-:W-:-:S04]  /*3430*/  FFMA.FTZ R192, R196, R192, UR9 ;  /* 0x00000009c4c07e23 */ /* 0x004fc800080100c0 */
[----:B---3--:R-:W-:-:S04]  /*3440*/  FADD.FTZ R192, R195, -R192 ;  /* 0x800000c0c3c07221 */ /* 0x008fc80000010000 */
        /* <DEDUP_REMOVED lines=8> */
.L_x_6649:
[----:B------:R-:W2:Y:S04]  /*34d0*/  LDL R193, [R1+0x10] ;  /* 0x0000100001c17983 */ /* 0x000ea80000100800 */
[----:B------:R-:W3:Y:S01]  /*34e0*/  LDL R192, [R1+0xc] ;  /* 0x00000c0001c07983 */ /* 0x000ee20000100800 */
        /* <DEDUP_REMOVED lines=51> */
.L_x_6658:
        /* <DEDUP_REMOVED lines=14> */
.L_x_6659:
        /* <DEDUP_REMOVED lines=13> */
.L_x_6660:
        /* <DEDUP_REMOVED lines=14> */
.L_x_6661:
        /* <DEDUP_REMOVED lines=13> */
.L_x_6662:
        /* <DEDUP_REMOVED lines=14> */
.L_x_6663:
        /* <DEDUP_REMOVED lines=13> */
.L_x_6664:
[----:B------:R-:W-:Y:S05]  /*3d30*/  BRA.U !UP3, `(.L_x_6657) ;  /* 0x0000000d0b847547 */ /* 0x000fea000b800000 */
        /* <DEDUP_REMOVED lines=8> */
.L_x_6648:
        /* <DEDUP_REMOVED lines=12> */
[-C--:B------:R-:W-:Y:S01]  /*3e80*/  FFMA.FTZ R60, R193, R192.reuse, R60 ;  /* 0x000000c0c13c7223 */ /* 0x080fe2000001003c */
[----:B------:R-:W-:-:S05]  /*3e90*/  FMUL.FTZ R192, R156, R192 ;  /* 0x000000c09cc07220 */ /* 0x000fca0000410000 */
[----:B------:R-:W-:-:S04]  /*3ea0*/  F2FP.BF16.F32.PACK_AB R192, RZ, R192 ;  /* 0x000000c0ffc0723e */ /* 0x000fc800000010ff */
[----:B------:R-:W-:-:S07]  /*3eb0*/  PRMT R180, R192, 0x7610, R180 ;  /* 0x00007610c0b47816 */ /* 0x000fce00000000b4 */
.L_x_6666:
[----:B------:R-:W-:Y:S05]  /*3ec0*/  BRA.U !UP3, `(.L_x_6667) ;  /* 0x000000010b347547 */ /* 0x000fea000b800000 */
        /* <DEDUP_REMOVED lines=13> */
.L_x_6667:
        /* <DEDUP_REMOVED lines=13> */
.L_x_6668:
        /* <DEDUP_REMOVED lines=14> */
.L_x_6669:
        /* <DEDUP_REMOVED lines=13> */
.L_x_6670:
        /* <DEDUP_REMOVED lines=14> */
.L_x_6671:
        /* <DEDUP_REMOVED lines=13> */
.L_x_6672:
[----:B------:R-:W-:Y:S05]  /*43d0*/  BRA.U !UP3, `(.L_x_6657) ;  /* 0x000000050bdc7547 */ /* 0x000fea000b800000 */
[----:B------:R-:W2:Y:S04]  /*43e0*/  LDL R195, [R1+0x10] ;  /* 0x0000100001c37983 */ /* 0x000ea80000100800 */
[----:B------:R-:W3:Y:S01]  /*43f0*/  LDL R193, [R1+0xc] ;  /* 0x00000c0001c17983 */ /* 0x000ee20000100800 */
[----:B------:R-:W-:Y:S02]  /*4400*/  PLOP3.LUT P0, PT, PT, PT, UP2, 0x80, 0x8 ;  /* 0x000000000008781c */ /* 0x000fe40003f0f028 */
[----:B------:R-:W-:-:S11]  /*4410*/  MOV R192, UR8 ;  /* 0x0000000800c07c02 */ /* 0x000fd60008000f00 */
[----:B--2---:R-:W-:-:S04]  /*4420*/  @P0 FFMA.FTZ R192, R195, R192, UR9 ;  /* 0x00000009c3c00e23 */ /* 0x004fc800080100c0 */
[----:B---3--:R-:W-:Y:S01]  /*4430*/  @P0 FADD.FTZ R193, R193, -R192 ;  /* 0x800000c0c1c10221 */ /* 0x008fe20000010000 */
        /* <DEDUP_REMOVED lines=10> */
.L_x_6665:
[----:B------:R-:W-:Y:S02]  /*44e0*/  PLOP3.LUT P0, PT, PT, PT, UP2, 0x80, 0x8 ;  /* 0x000000000008781c */ /* 0x000fe40003f0f028 */
[----:B------:R-:W-:Y:S02]  /*44f0*/  MOV R186, UR8 ;  /* 0x0000000800ba7c02 */ /* 0x000fe40008000f00 */
[----:B------:R-:W-:Y:S02]  /*4500*/  MOV R184, UR8 ;  /* 0x0000000800b87c02 */ /* 0x000fe40008000f00 */
[----:B-----5:R-:W-:Y:S02]  /*4510*/  MOV R185, R29 ;  /* 0x0000001d00b97202 */ /* 0x020fe40000000f00 */
[----:B------:R-:W-:Y:S02]  /*4520*/  MOV R188, UR8 ;  /* 0x0000000800bc7c02 */ /* 0x000fe40008000f00 */
[----:B------:R-:W-:-:S03]  /*4530*/  MOV R187, R31 ;  /* 0x0000001f00bb7202 */ /* 0x000fc60000000f00 */
        /* <DEDUP_REMOVED lines=22> */
.L_x_6673:
        /* <DEDUP_REMOVED lines=8> */
.L_x_6674:
[----:B------:R-:W-:Y:S05]  /*4720*/  BRA.U !UP3, `(.L_x_6675) ;  /* 0x000000010b187547 */ /* 0x000fea000b800000 */
[----:B------:R-:W-:Y:S01]  /*4730*/  SHF.L.U32 R188, R177, 0x10, RZ ;  /* 0x00000010b1bc7819 */ /* 0x000fe200000006ff */
[----:B------:R-:W-:-:S04]  /*4740*/  FMUL.FTZ R189, R186, UR29 ;  /* 0x0000001dbabd7c20 */ /* 0x000fc80008410000 */
[-C--:B------:R-:W-:Y:S01]  /*4750*/  FFMA.FTZ R62, R188, R189.reuse, R62 ;  /* 0x000000bdbc3e7223 */ /* 0x080fe2000001003e */
[----:B------:R-:W-:-:S05]  /*4760*/  FMUL.FTZ R188, R158, R189 ;  /* 0x000000bd9ebc7220 */ /* 0x000fca0000410000 */
[----:B------:R-:W-:-:S04]  /*4770*/  F2FP.BF16.F32.PACK_AB R188, RZ, R188 ;  /* 0x000000bcffbc723e */ /* 0x000fc800000010ff */
[----:B------:R-:W-:-:S07]  /*4780*/  PRMT R181, R188, 0x7610, R181 ;  /* 0x00007610bcb57816 */ /* 0x000fce00000000b5 */
.L_x_6675:
        /* <DEDUP_REMOVED lines=8> */
.L_x_6676:
        /* <DEDUP_REMOVED lines=12> */
.L_x_6677:
        /* <DEDUP_REMOVED lines=13> */
.L_x_6678:
        /* <DEDUP_REMOVED lines=12> */
.L_x_6679:
[----:B------:R-:W2:Y:S04]  /*4a60*/  LDL R193, [R1+0x10] ;  /* 0x0000100001c17983 */ /* 0x000ea80000100800 */
[----:B------:R-:W3:Y:S01]  /*4a70*/  LDL R192, [R1+0xc] ;  /* 0x00000c0001c07983 */ /* 0x000ee20000100800 */
[----:B------:R-:W-:-:S05]  /*4a80*/  MOV R191, UR8 ;  /* 0x0000000800bf7c02 */ /* 0x000fca0008000f00 */
[----:B--2---:R-:W-:-:S04]  /*4a90*/  @P0 FFMA.FTZ R191, R193, R191, UR9 ;  /* 0x00000009c1bf0e23 */ /* 0x004fc800080100bf */
[----:B---3--:R-:W-:Y:S01]  /*4aa0*/  @P0 FADD.FTZ R192, R192, -R191 ;  /* 0x800000bfc0c00221 */ /* 0x008fe20000010000 */
        /* <DEDUP_REMOVED lines=10> */
.L_x_6657:
        /* <DEDUP_REMOVED lines=12> */
.L_x_6646:
[----:B------:R-:W-:Y:S05]  /*4c10*/  BSYNC.RECONVERGENT B0 ;  /* 0x0000000000007941 */ /* 0x000fea0003800200 */
.L_x_6645:
        /* <DEDUP_REMOVED lines=9> */
.L_x_6682:
[----:B------:R-:W-:Y:S05]  /*4cb0*/  BRA.U !UP0, `(.L_x_6683) ;  /* 0x0000000d08647547 */ /* 0x000fea000b800000 */
[----:B------:R-:W-:-:S04]  /*4cc0*/  UISETP.NE.U32.AND UP0, UPT, UR4, URZ, UPT ;  /* 0x000000ff0400728c */ /* 0x000fc8000bf05070 */
[----:B------:R-:W-:-:S06]  /*4cd0*/  UISETP.NE.AND.EX UP0, UPT, UR5, URZ, UPT, UP0 ;  /* 0x000000ff0500728c */ /* 0x000fcc000bf05300 */
[----:B------:R-:W-:-:S13]  /*4ce0*/  PLOP3.LUT P0, PT, PT, PT, UP0, 0x80, 0x8 ;  /* 0x000000000008781c */ /* 0x000fda0003f0f008 */
[----:B------:R-:W-:Y:S05]  /*4cf0*/  @!P0 BRA `(.L_x_6684) ;  /* 0x00000004009c8947 */ /* 0x000fea0003800000 */
        /* <DEDUP_REMOVED lines=28> */
.L_x_6685:
        /* <DEDUP_REMOVED lines=8> */
.L_x_6686:
[----:B------:R-:W-:Y:S05]  /*4f40*/  BRA.U !UP3, `(.L_x_6687) ;  /* 0x000000010b187547 */ /* 0x000fea000b800000 */
[----:B------:R-:W-:Y:S01]  /*4f50*/  SHF.L.U32 R188, R177, 0x10, RZ ;  /* 0x00000010b1bc7819 */ /* 0x000fe200000006ff */
[----:B------:R-:W-:-:S04]  /*4f60*/  FMUL.FTZ R189, R186, UR29 ;  /* 0x0000001dbabd7c20 */ /* 0x000fc80008410000 */
[-C--:B------:R-:W-:Y:S01]  /*4f70*/  FFMA.FTZ R54, R188, R189.reuse, R54 ;  /* 0x000000bdbc367223 */ /* 0x080fe20000010036 */
[----:B------:R-:W-:-:S05]  /*4f80*/  FMUL.FTZ R188, R150, R189 ;  /* 0x000000bd96bc7220 */ /* 0x000fca0000410000 */
[----:B------:R-:W-:-:S04]  /*4f90*/  F2FP.BF16.F32.PACK_AB R188, RZ, R188 ;  /* 0x000000bcffbc723e */ /* 0x000fc800000010ff */
[----:B0-----:R-:W-:-:S07]  /*4fa0*/  PRMT R181, R188, 0x7610, R181 ;  /* 0x00007610bcb57816 */ /* 0x001fce00000000b5 */
.L_x_6687:
        /* <DEDUP_REMOVED lines=8> */
.L_x_6688:
        /* <DEDUP_REMOVED lines=12> */
.L_x_6689:
        /* <DEDUP_REMOVED lines=13> */
.L_x_6690:
[----:B------:R-:W-:-:S05]  /*51c0*/  MOV R190, UR8 ;  /* 0x0000000800be7c02 */ /* 0x000fca0008000f00 */
[----:B------:R-:W-:-:S04]  /*51d0*/  @P4 FFMA.FTZ R190, R11, R190, UR9 ;  /* 0x000000090bbe4e23 */ /* 0x000fc800080100be */
[----:B------:R-:W-:Y:S01]  /*51e0*/  @P4 FADD.FTZ R191, R231, -R190 ;  /* 0x800000bee7bf4221 */ /* 0x000fe20000010000 */
[----:B------:R-:W-:-:S03]  /*51f0*/  MOV R190, R18 ;  /* 0x0000001200be7202 */ /* 0x000fc60000000f00 */
[----:B------:R-:W-:Y:S01]  /*5200*/  @P4 FFMA.FTZ R190, R191, UR30, R18 ;  /* 0x0000001ebfbe4c23 */ /* 0x000fe20008010012 */
[----:B------:R-:W-:Y:S06]  /*5210*/  BRA.U !UP3, `(.L_x_6691) ;  /* 0x000000010b187547 */ /* 0x000fec000b800000 */
[----:B------:R-:W-:Y:S01]  /*5220*/  SHF.L.U32 R191, R179, 0x10, RZ ;  /* 0x00000010b3bf7819 */ /* 0x000fe200000006ff */
[----:B0-----:R-:W-:-:S04]  /*5230*/  FMUL.FTZ R192, R190, UR29 ;  /* 0x0000001dbec07c20 */ /* 0x001fc80008410000 */
[-C--:B------:R-:W-:Y:S01]  /*5240*/  FFMA.FTZ R50, R191, R192.reuse, R50 ;  /* 0x000000c0bf327223 */ /* 0x080fe20000010032 */
[----:B------:R-:W-:-:S05]  /*5250*/  FMUL.FTZ R191, R146, R192 ;  /* 0x000000c092bf7220 */ /* 0x000fca0000410000 */
[----:B------:R-:W-:-:S04]  /*5260*/  F2FP.BF16.F32.PACK_AB R191, RZ, R191 ;  /* 0x000000bfffbf723e */ /* 0x000fc800000010ff */
[----:B------:R-:W-:-:S07]  /*5270*/  PRMT R183, R191, 0x7610, R183 ;  /* 0x00007610bfb77816 */ /* 0x000fce00000000b7 */
.L_x_6691:
[----:B0-----:R-:W2:Y:S01]  /*5280*/  LDL R192, [R1+0x8] ;  /* 0x0000080001c07983 */ /* 0x001ea20000100800 */
[----:B------:R-:W-:-:S05]  /*5290*/  MOV R191, UR8 ;  /* 0x0000000800bf7c02 */ /* 0x000fca0008000f00 */
[----:B------:R-:W-:-:S04]  /*52a0*/  @P4 FFMA.FTZ R191, R251, R191, UR9 ;  /* 0x00000009fbbf4e23 */ /* 0x000fc800080100bf */
[----:B--2---:R-:W-:Y:S01]  /*52b0*/  @P4 FADD.FTZ R192, R192, -R191 ;  /* 0x800000bfc0c04221 */ /* 0x004fe20000010000 */
        /* <DEDUP_REMOVED lines=11> */
.L_x_6684:
        /* <DEDUP_REMOVED lines=13> */
.L_x_6693:
[----:B------:R-:W-:Y:S05]  /*5440*/  BRA.U !UP3, `(.L_x_6694) ;  /* 0x000000010b347547 */ /* 0x000fea000b800000 */
        /* <DEDUP_REMOVED lines=13> */
.L_x_6694:
        /* <DEDUP_REMOVED lines=13> */
.L_x_6695:
        /* <DEDUP_REMOVED lines=14> */
.L_x_6696:
        /* <DEDUP_REMOVED lines=13> */
.L_x_6697:
        /* <DEDUP_REMOVED lines=14> */
.L_x_6698:
        /* <DEDUP_REMOVED lines=13> */
.L_x_6699:
[----:B------:R-:W-:Y:S05]  /*5950*/  BRA.U !UP3, `(.L_x_6692) ;  /* 0x000000110b387547 */ /* 0x000fea000b800000 */
[----:B0-----:R-:W2:Y:S01]  /*5960*/  LDL R193, [R1+0x8] ;  /* 0x0000080001c17983 */ /* 0x001ea20000100800 */
[----:B------:R-:W-:Y:S02]  /*5970*/  PLOP3.LUT P4, PT, PT, PT, UP2, 0x80, 0x8 ;  /* 0x000000000008781c */ /* 0x000fe40003f8f028 */
[----:B------:R-:W-:-:S11]  /*5980*/  MOV R192, UR8 ;  /* 0x0000000800c07c02 */ /* 0x000fd60008000f00 */
[----:B------:R-:W-:-:S04]  /*5990*/  @P4 FFMA.FTZ R192, R251, R192, UR9 ;  /* 0x00000009fbc04e23 */ /* 0x000fc800080100c0 */
[----:B--2---:R-:W-:Y:S01]  /*59a0*/  @P4 FADD.FTZ R193, R193, -R192 ;  /* 0x800000c0c1c14221 */ /* 0x004fe20000010000 */
        /* <DEDUP_REMOVED lines=10> */
.L_x_6683:
[----:B0-----:R-:W0:Y:S02]  /*5a50*/  LDC.64 R192, c[0x0][0x478] ;  /* 0x00011e00ffc07b82 */ /* 0x001e240000000a00 */
[----:B0-----:R-:W-:-:S04]  /*5a60*/  ISETP.NE.U32.AND P0, PT, R192, RZ, PT ;  /* 0x000000ffc000720c */ /* 0x001fc80003f05070 */
[----:B------:R-:W-:-:S13]  /*5a70*/  ISETP.NE.AND.EX P0, PT, R193, RZ, PT, P0 ;  /* 0x000000ffc100720c */ /* 0x000fda0003f05300 */
[----:B------:R-:W-:Y:S05]  /*5a80*/  @!P0 BRA `(.L_x_6700) ;  /* 0x0000000800388947 */ /* 0x000fea0003800000 */
[----:B------:R-:W2:Y:S01]  /*5a90*/  LDL R195, [R1+0x8] ;  /* 0x0000080001c37983 */ /* 0x000ea20000100800 */
        /* <DEDUP_REMOVED lines=35> */
[----:B--2---:R-:W-:-:S04]  /*5cd0*/  FADD.FTZ R191, R195, -R191 ;  /* 0x800000bfc3bf7221 */ /* 0x004fc80000010000 */
        /* <DEDUP_REMOVED lines=15> */
.L_x_6701:
        /* <DEDUP_REMOVED lines=14> */
.L_x_6702:
        /* <DEDUP_REMOVED lines=13> */
.L_x_6703:
        /* <DEDUP_REMOVED lines=14> */
.L_x_6704:
        /* <DEDUP_REMOVED lines=13> */
.L_x_6705:
        /* <DEDUP_REMOVED lines=14> */
.L_x_6706:
        /* <DEDUP_REMOVED lines=13> */
.L_x_6707:
        /* <DEDUP_REMOVED lines=9> */
.L_x_6700:
        /* <DEDUP_REMOVED lines=13> */
.L_x_6708:
        /* <DEDUP_REMOVED lines=14> */
.L_x_6709:
        /* <DEDUP_REMOVED lines=13> */
.L_x_6710:
        /* <DEDUP_REMOVED lines=14> */
.L_x_6711:
        /* <DEDUP_REMOVED lines=13> */
.L_x_6712:
        /* <DEDUP_REMOVED lines=14> */
.L_x_6713:
        /* <DEDUP_REMOVED lines=13> */
.L_x_6714:
[----:B------:R-:W-:Y:S05]  /*6950*/  BRA.U !UP3, `(.L_x_6692) ;  /* 0x000000010b387547 */ /* 0x000fea000b800000 */
[----:B------:R-:W2:Y:S01]  /*6960*/  LDL R195, [R1+0x8] ;  /* 0x0000080001c37983 */ /* 0x000ea20000100800 */
[----:B------:R-:W-:Y:S02]  /*6970*/  MOV R192, UR8 ;  /* 0x0000000800c07c02 */ /* 0x000fe40008000f00 */
[----:B------:R-:W-:Y:S02]  /*6980*/  ISETP.LT.AND P4, PT, RZ, UR31, PT ;  /* 0x0000001fff007c0c */ /* 0x000fe4000bf81270 */
[----:B-----5:R-:W-:Y:S01]  /*6990*/  PRMT R193, R179, 0x7632, R193 ;  /* 0x00007632b3c17816 */ /* 0x020fe200000000c1 */
[----:B------:R-:W-:-:S03]  /*69a0*/  FFMA.FTZ R192, R251, R192, UR9 ;  /* 0x00000009fbc07e23 */ /* 0x000fc600080100c0 */
[----:B------:R-:W-:Y:S01]  /*69b0*/  SHF.L.U32 R193, R193, 0x10, RZ ;  /* 0x00000010c1c17819 */ /* 0x000fe200000006ff */
[----:B--2---:R-:W-:-:S04]  /*69c0*/  FADD.FTZ R192, R195, -R192 ;  /* 0x800000c0c3c07221 */ /* 0x004fc80000010000 */
[----:B------:R-:W-:-:S05]  /*69d0*/  FMUL.FTZ R192, R192, UR30 ;  /* 0x0000001ec0c07c20 */ /* 0x000fca0008410000 */
[----:B------:R-:W-:-:S05]  /*69e0*/  FSEL R192, R192, RZ, P4 ;  /* 0x000000ffc0c07208 */ /* 0x000fca0002000000 */
[----:B------:R-:W-:-:S04]  /*69f0*/  FMUL.FTZ R192, R192, UR29 ;  /* 0x0000001dc0c07c20 */ /* 0x000fc80008410000 */
[----:B------:R-:W-:Y:S01]  /*6a00*/  FFMA.FTZ R51, R192, R193, R51 ;  /* 0x000000c1c0337223 */ /* 0x000fe20000010033 */
[----:B------:R-:W-:-:S05]  /*6a10*/  FMUL.FTZ R192, R147, R192 ;  /* 0x000000c093c07220 */ /* 0x000fca0000410000 */
[----:B------:R-:W-:-:S04]  /*6a20*/  F2FP.BF16.F32.PACK_AB R192, RZ, R192 ;  /* 0x000000c0ffc0723e */ /* 0x000fc800000010ff */
[----:B------:R-:W-:-:S07]  /*6a30*/  PRMT R183, R183, 0x5410, R192 ;  /* 0x00005410b7b77816 */ /* 0x000fce00000000c0 */
.L_x_6692:
        /* <DEDUP_REMOVED lines=10> */
.L_x_6681:
[----:B------:R-:W-:Y:S05]  /*6ae0*/  BSYNC.RECONVERGENT B0 ;  /* 0x0000000000007941 */ /* 0x000fea0003800200 */
.L_x_6680:
        /* <DEDUP_REMOVED lines=9> */
.L_x_6717:
        /* <DEDUP_REMOVED lines=32> */
[----:B01----:R-:W-:-:S07]  /*6d80*/  PRMT R180, R188, 0x7610, R180 ;  /* 0x00007610bcb47816 */ /* 0x003fce00000000b4 */
.L_x_6720:
[----:B------:R-:W-:Y:S05]  /*6d90*/  BRA.U !UP3, `(.L_x_6721) ;  /* 0x000000010b1c7547 */ /* 0x000fea000b800000 */
[----:B------:R-:W-:Y:S01]  /*6da0*/  PRMT R188, R176, 0x7632, R188 ;  /* 0x00007632b0bc7816 */ /* 0x000fe200000000bc */
[----:B------:R-:W-:-:S03]  /*6db0*/  FMUL.FTZ R189, R185, UR29 ;  /* 0x0000001db9bd7c20 */ /* 0x000fc60008410000 */
[----:B------:R-:W-:-:S05]  /*6dc0*/  SHF.L.U32 R188, R188, 0x10, RZ ;  /* 0x00000010bcbc7819 */ /* 0x000fca00000006ff */
[----:B------:R-:W-:Y:S01]  /*6dd0*/  FFMA.FTZ R45, R189, R188, R45 ;  /* 0x000000bcbd2d7223 */ /* 0x000fe2000001002d */
[----:B------:R-:W-:-:S05]  /*6de0*/  FMUL.FTZ R188, R141, R189 ;  /* 0x000000bd8dbc7220 */ /* 0x000fca0000410000 */
[----:B------:R-:W-:-:S04]  /*6df0*/  F2FP.BF16.F32.PACK_AB R188, RZ, R188 ;  /* 0x000000bcffbc723e */ /* 0x000fc800000010ff */
[----:B01----:R-:W-:-:S07]  /*6e00*/  PRMT R180, R180, 0x5410, R188 ;  /* 0x00005410b4b47816 */ /* 0x003fce00000000bc */
.L_x_6721:
[----:B------:R-:W-:Y:S05]  /*6e10*/  BRA.U !UP3, `(.L_x_6722) ;  /* 0x000000010b187547 */ /* 0x000fea000b800000 */
[----:B------:R-:W-:Y:S01]  /*6e20*/  SHF.L.U32 R188, R177, 0x10, RZ ;  /* 0x00000010b1bc7819 */ /* 0x000fe200000006ff */
[----:B------:R-:W-:-:S04]  /*6e30*/  FMUL.FTZ R189, R186, UR29 ;  /* 0x0000001dbabd7c20 */ /* 0x000fc80008410000 */
[-C--:B------:R-:W-:Y:S01]  /*6e40*/  FFMA.FTZ R46, R188, R189.reuse, R46 ;  /* 0x000000bdbc2e7223 */ /* 0x080fe2000001002e */
[----:B------:R-:W-:-:S05]  /*6e50*/  FMUL.FTZ R188, R142, R189 ;  /* 0x000000bd8ebc7220 */ /* 0x000fca0000410000 */
[----:B------:R-:W-:-:S04]  /*6e60*/  F2FP.BF16.F32.PACK_AB R188, RZ, R188 ;  /* 0x000000bcffbc723e */ /* 0x000fc800000010ff */
[----:B01----:R-:W-:-:S07]  /*6e70*/  PRMT R181, R188, 0x7610, R181 ;  /* 0x00007610bcb57816 */ /* 0x003fce00000000b5 */
.L_x_6722:
        /* <DEDUP_REMOVED lines=8> */
.L_x_6723:
        /* <DEDUP_REMOVED lines=12> */
.L_x_6724:
        /* <DEDUP_REMOVED lines=12> */
[----:B01----:R-:W-:-:S07]  /*7080*/  PRMT R182, R182, 0x5410, R190 ;  /* 0x00005410b6b67816 */ /* 0x003fce00000000be */
.L_x_6725:
[----:B------:R-:W-:-:S05]  /*7090*/  MOV R190, UR8 ;  /* 0x0000000800be7c02 */ /* 0x000fca0008000f00 */
[----:B------:R-:W-:-:S04]  /*70a0*/  @P5 FFMA.FTZ R190, R4, R190, UR9 ;  /* 0x0000000904be5e23 */ /* 0x000fc800080100be */
[----:B------:R-:W-:Y:S01]  /*70b0*/  @P5 FADD.FTZ R191, R221, -R190 ;  /* 0x800000beddbf5221 */ /* 0x000fe20000010000 */
[----:B------:R-:W-:-:S03]  /*70c0*/  MOV R190, R166 ;  /* 0x000000a600be7202 */ /* 0x000fc60000000f00 */
[----:B------:R-:W-:Y:S01]  /*70d0*/  @P5 FFMA.FTZ R190, R191, UR30, R166 ;  /* 0x0000001ebfbe5c23 */ /* 0x000fe200080100a6 */
[----:B------:R-:W-:Y:S06]  /*70e0*/  BRA.U !UP3, `(.L_x_6726) ;  /* 0x000000010b187547 */ /* 0x000fec000b800000 */
[----:B------:R-:W-:Y:S01]  /*70f0*/  SHF.L.U32 R191, R179, 0x10, RZ ;  /* 0x00000010b3bf7819 */ /* 0x000fe200000006ff */
[----:B01----:R-:W-:-:S04]  /*7100*/  FMUL.FTZ R192, R190, UR29 ;  /* 0x0000001dbec07c20 */ /* 0x003fc80008410000 */
[-C--:B------:R-:W-:Y:S01]  /*7110*/  FFMA.FTZ R42, R191, R192.reuse, R42 ;  /* 0x000000c0bf2a7223 */ /* 0x080fe2000001002a */
[----:B------:R-:W-:-:S05]  /*7120*/  FMUL.FTZ R191, R138, R192 ;  /* 0x000000c08abf7220 */ /* 0x000fca0000410000 */
[----:B------:R-:W-:-:S04]  /*7130*/  F2FP.BF16.F32.PACK_AB R191, RZ, R191 ;  /* 0x000000bfffbf723e */ /* 0x000fc800000010ff */
[----:B------:R-:W-:-:S07]  /*7140*/  PRMT R183, R191, 0x7610, R183 ;  /* 0x00007610bfb77816 */ /* 0x000fce00000000b7 */
.L_x_6726:
[----:B01----:R-:W2:Y:S01]  /*7150*/  LDL R192, [R1+0x4] ;  /* 0x0000040001c07983 */ /* 0x003ea20000100800 */
        /* <DEDUP_REMOVED lines=14> */
.L_x_6719:
[----:B------:R-:W-:Y:S05]  /*7240*/  BRA.U !UP3, `(.L_x_6728) ;  /* 0x000000010b307547 */ /* 0x000fea000b800000 */
[----:B------:R-:W-:Y:S02]  /*7250*/  PLOP3.LUT P5, PT, PT, PT, UP2, 0x80, 0x8 ;  /* 0x000000000008781c */ /* 0x000fe40003faf028 */
[----:B01----:R-:W-:Y:S02]  /*7260*/  MOV R192, UR8 ;  /* 0x0000000800c07c02 */ /* 0x003fe40008000f00 */
        /* <DEDUP_REMOVED lines=10> */
.L_x_6728:
        /* <DEDUP_REMOVED lines=14> */
.L_x_6729:
        /* <DEDUP_REMOVED lines=13> */
.L_x_6730:
        /* <DEDUP_REMOVED lines=14> */
.L_x_6731:
        /* <DEDUP_REMOVED lines=13> */
.L_x_6732:
        /* <DEDUP_REMOVED lines=14> */
.L_x_6733:
        /* <DEDUP_REMOVED lines=13> */
.L_x_6734:
[----:B------:R-:W-:Y:S05]  /*7820*/  BRA.U !UP3, `(.L_x_6727) ;  /* 0x000000110b387547 */ /* 0x000fea000b800000 */
[----:B01----:R-:W2:Y:S01]  /*7830*/  LDL R193, [R1+0x4] ;  /* 0x0000040001c17983 */ /* 0x003ea20000100800 */
        /* <DEDUP_REMOVED lines=14> */
.L_x_6718:
[----:B01----:R-:W0:Y:S02]  /*7920*/  LDC.64 R192, c[0x0][0x478] ;  /* 0x00011e00ffc07b82 */ /* 0x003e240000000a00 */
        /* <DEDUP_REMOVED lines=55> */
.L_x_6736:
        /* <DEDUP_REMOVED lines=14> */
.L_x_6737:
        /* <DEDUP_REMOVED lines=13> */
.L_x_6738:
        /* <DEDUP_REMOVED lines=14> */
.L_x_6739:
        /* <DEDUP_REMOVED lines=13> */
.L_x_6740:
        /* <DEDUP_REMOVED lines=14> */
.L_x_6741:
        /* <DEDUP_REMOVED lines=13> */
.L_x_6742:
        /* <DEDUP_REMOVED lines=9> */
.L_x_6735:
        /* <DEDUP_REMOVED lines=13> */
.L_x_6743:
        /* <DEDUP_REMOVED lines=14> */
.L_x_6744:
        /* <DEDUP_REMOVED lines=13> */
.L_x_6745:
        /* <DEDUP_REMOVED lines=14> */
.L_x_6746:
        /* <DEDUP_REMOVED lines=13> */
.L_x_6747:
        /* <DEDUP_REMOVED lines=14> */
.L_x_6748:
        /* <DEDUP_REMOVED lines=13> */
.L_x_6749:
        /* <DEDUP_REMOVED lines=15> */
.L_x_6727:
        /* <DEDUP_REMOVED lines=10> */
.L_x_6716:
[----:B------:R-:W-:Y:S05]  /*89b0*/  BSYNC.RECONVERGENT B0 ;  /* 0x0000000000007941 */ /* 0x000fea0003800200 */
.L_x_6715:
        /* <DEDUP_REMOVED lines=9> */
.L_x_6752:
        /* <DEDUP_REMOVED lines=32> */
[----:B012---:R-:W-:-:S07]  /*8c50*/  PRMT R180, R188, 0x7610, R180 ;  /* 0x00007610bcb47816 */ /* 0x007fce00000000b4 */
.L_x_6755:
[----:B------:R-:W-:Y:S05]  /*8c60*/  BRA.U !UP3, `(.L_x_6756) ;  /* 0x000000010b1c7547 */ /* 0x000fea000b800000 */
[----:B------:R-:W-:Y:S01]  /*8c70*/  PRMT R188, R176, 0x7632, R188 ;  /* 0x00007632b0bc7816 */ /* 0x000fe200000000bc */
[----:B------:R-:W-:-:S03]  /*8c80*/  FMUL.FTZ R189, R185, UR29 ;  /* 0x0000001db9bd7c20 */ /* 0x000fc60008410000 */
[----:B------:R-:W-:-:S05]  /*8c90*/  SHF.L.U32 R188, R188, 0x10, RZ ;  /* 0x00000010bcbc7819 */ /* 0x000fca00000006ff */
[----:B------:R-:W-:Y:S01]  /*8ca0*/  FFMA.FTZ R37, R189, R188, R37 ;  /* 0x000000bcbd257223 */ /* 0x000fe20000010025 */
[----:B------:R-:W-:-:S05]  /*8cb0*/  FMUL.FTZ R188, R133, R189 ;  /* 0x000000bd85bc7220 */ /* 0x000fca0000410000 */
[----:B------:R-:W-:-:S04]  /*8cc0*/  F2FP.BF16.F32.PACK_AB R188, RZ, R188 ;  /* 0x000000bcffbc723e */ /* 0x000fc800000010ff */
[----:B012---:R-:W-:-:S07]  /*8cd0*/  PRMT R180, R180, 0x5410, R188 ;  /* 0x00005410b4b47816 */ /* 0x007fce00000000bc */
.L_x_6756:
[----:B------:R-:W-:Y:S05]  /*8ce0*/  BRA.U !UP3, `(.L_x_6757) ;  /* 0x000000010b187547 */ /* 0x000fea000b800000 */
[----:B------:R-:W-:Y:S01]  /*8cf0*/  SHF.L.U32 R188, R177, 0x10, RZ ;  /* 0x00000010b1bc7819 */ /* 0x000fe200000006ff */
[----:B------:R-:W-:-:S04]  /*8d00*/  FMUL.FTZ R189, R186, UR29 ;  /* 0x0000001dbabd7c20 */ /* 0x000fc80008410000 */
[-C--:B------:R-:W-:Y:S01]  /*8d10*/  FFMA.FTZ R38, R188, R189.reuse, R38 ;  /* 0x000000bdbc267223 */ /* 0x080fe20000010026 */
[----:B------:R-:W-:-:S05]  /*8d20*/  FMUL.FTZ R188, R134, R189 ;  /* 0x000000bd86bc7220 */ /* 0x000fca0000410000 */
[----:B------:R-:W-:-:S04]  /*8d30*/  F2FP.BF16.F32.PACK_AB R188, RZ, R188 ;  /* 0x000000bcffbc723e */ /* 0x000fc800000010ff */
[----:B012---:R-:W-:-:S07]  /*8d40*/  PRMT R181, R188, 0x7610, R181 ;  /* 0x00007610bcb57816 */ /* 0x007fce00000000b5 */
.L_x_6757:
        /* <DEDUP_REMOVED lines=8> */
.L_x_6758:
        /* <DEDUP_REMOVED lines=12> */
.L_x_6759:
        /* <DEDUP_REMOVED lines=12> */
[----:B012---:R-:W-:-:S07]  /*8f50*/  PRMT R182, R182, 0x5410, R190 ;  /* 0x00005410b6b67816 */ /* 0x007fce00000000be */
.L_x_6760:
[----:B------:R-:W-:-:S05]  /*8f60*/  MOV R190, UR8 ;  /* 0x0000000800be7c02 */ /* 0x000fca0008000f00 */
[----:B------:R-:W-:-:S04]  /*8f70*/  @P6 FFMA.FTZ R190, R215, R190, UR9 ;  /* 0x00000009d7be6e23 */ /* 0x000fc800080100be */
[----:B------:R-:W-:Y:S01]  /*8f80*/  @P6 FADD.FTZ R191, R217, -R190 ;  /* 0x800000bed9bf6221 */ /* 0x000fe20000010000 */
[----:B------:R-:W-:-:S03]  /*8f90*/  MOV R190, R174 ;  /* 0x000000ae00be7202 */ /* 0x000fc60000000f00 */
[----:B------:R-:W-:Y:S01]  /*8fa0*/  @P6 FFMA.FTZ R190, R191, UR30, R174 ;  /* 0x0000001ebfbe6c23 */ /* 0x000fe200080100ae */
[----:B------:R-:W-:Y:S06]  /*8fb0*/  BRA.U !UP3, `(.L_x_6761) ;  /* 0x000000010b187547 */ /* 0x000fec000b800000 */
[----:B------:R-:W-:Y:S01]  /*8fc0*/  SHF.L.U32 R191, R179, 0x10, RZ ;  /* 0x00000010b3bf7819 */ /* 0x000fe200000006ff */
[----:B012---:R-:W-:-:S04]  /*8fd0*/  FMUL.FTZ R192, R190, UR29 ;  /* 0x0000001dbec07c20 */ /* 0x007fc80008410000 */
[-C--:B------:R-:W-:Y:S01]  /*8fe0*/  FFMA.FTZ R34, R191, R192.reuse, R34 ;  /* 0x000000c0bf227223 */ /* 0x080fe20000010022 */
[----:B------:R-:W-:-:S05]  /*8ff0*/  FMUL.FTZ R191, R130, R192 ;  /* 0x000000c082bf7220 */ /* 0x000fca0000410000 */
[----:B------:R-:W-:-:S04]  /*9000*/  F2FP.BF16.F32.PACK_AB R191, RZ, R191 ;  /* 0x000000bfffbf723e */ /* 0x000fc800000010ff */
[----:B------:R-:W-:-:S07]  /*9010*/  PRMT R183, R191, 0x7610, R183 ;  /* 0x00007610bfb77816 */ /* 0x000fce00000000b7 */
.L_x_6761:
[----:B012---:R-:W2:Y:S01]  /*9020*/  LDL R192, [R1] ;  /* 0x0000000001c07983 */ /* 0x007ea20000100800 */
[----:B------:R-:W-:-:S05]  /*9030*/  MOV R191, UR8 ;  /* 0x0000000800bf7c02 */ /* 0x000fca0008000f00 */
[----:B--2---:R-:W-:-:S04]  /*9040*/  @P6 FFMA.FTZ R191, R192, R191, UR9 ;  /* 0x00000009c0bf6e23 */ /* 0x004fc800080100bf */
        /* <DEDUP_REMOVED lines=12> */
.L_x_6754:
[----:B------:R-:W-:Y:S05]  /*9110*/  BRA.U !UP3, `(.L_x_6763) ;  /* 0x000000010b307547 */ /* 0x000fea000b800000 */
[----:B------:R-:W-:Y:S02]  /*9120*/  PLOP3.LUT P6, PT, PT, PT, UP2, 0x80, 0x8 ;  /* 0x000000000008781c */ /* 0x000fe40003fcf028 */
[----:B012---:R-:W-:Y:S02]  /*9130*/  MOV R192, UR8 ;  /* 0x0000000800c07c02 */ /* 0x007fe40008000f00 */
        /* <DEDUP_REMOVED lines=10> */
.L_x_6763:
        /* <DEDUP_REMOVED lines=14> */
.L_x_6764:
        /* <DEDUP_REMOVED lines=13> */
.L_x_6765:
        /* <DEDUP_REMOVED lines=14> */
.L_x_6766:
        /* <DEDUP_REMOVED lines=13> */
.L_x_6767:
        /* <DEDUP_REMOVED lines=14> */
.L_x_6768:
        /* <DEDUP_REMOVED lines=13> */
.L_x_6769:
[----:B------:R-:W-:Y:S05]  /*96f0*/  BRA.U !UP3, `(.L_x_6762) ;  /* 0x000000110b387547 */ /* 0x000fea000b800000 */
[----:B012---:R-:W2:Y:S01]  /*9700*/  LDL R193, [R1] ;  /* 0x0000000001c17983 */ /* 0x007ea20000100800 */
[----:B------:R-:W-:Y:S02]  /*9710*/  PLOP3.LUT P6, PT, PT, PT, UP2, 0x80, 0x8 ;  /* 0x000000000008781c */ /* 0x000fe40003fcf028 */
[----:B------:R-:W-:-:S11]  /*9720*/  MOV R192, UR8 ;  /* 0x0000000800c07c02 */ /* 0x000fd60008000f00 */
[----:B--2---:R-:W-:-:S04]  /*9730*/  @P6 FFMA.FTZ R192, R193, R192, UR9 ;  /* 0x00000009c1c06e23 */ /* 0x004fc800080100c0 */
        /* <DEDUP_REMOVED lines=11> */
.L_x_6753:
[----:B012---:R-:W0:Y:S02]  /*97f0*/  LDC.64 R192, c[0x0][0x478] ;  /* 0x00011e00ffc07b82 */ /* 0x007e240000000a00 */
[----:B0-----:R-:W-:-:S04]  /*9800*/  ISETP.NE.U32.AND P0, PT, R192, RZ, PT ;  /* 0x000000ffc000720c */ /* 0x001fc80003f05070 */
[----:B------:R-:W-:-:S13]  /*9810*/  ISETP.NE.AND.EX P0, PT, R193, RZ, PT, P0 ;  /* 0x000000ffc100720c */ /* 0x000fda0003f05300 */
[----:B------:R-:W-:Y:S05]  /*9820*/  @!P0 BRA `(.L_x_6770) ;  /* 0x0000000800388947 */ /* 0x000fea0003800000 */
        /* <DEDUP_REMOVED lines=13> */
.L_x_6771:
        /* <DEDUP_REMOVED lines=14> */
.L_x_6772:
        /* <DEDUP_REMOVED lines=13> */
.L_x_6773:
        /* <DEDUP_REMOVED lines=14> */
.L_x_6774:
        /* <DEDUP_REMOVED lines=13> */
.L_x_6775:
        /* <DEDUP_REMOVED lines=14> */
.L_x_6776:
        /* <DEDUP_REMOVED lines=13> */
.L_x_6777:
[----:B------:R-:W2:Y:S01]  /*9e10*/  LDL R193, [R1] ;  /* 0x0000000001c17983 */ /* 0x000ea20000100800 */
        /* <DEDUP_REMOVED lines=47> */
.L_x_6770:
        /* <DEDUP_REMOVED lines=13> */
.L_x_6778:
        /* <DEDUP_REMOVED lines=14> */
.L_x_6779:
        /* <DEDUP_REMOVED lines=13> */
.L_x_6780:
        /* <DEDUP_REMOVED lines=14> */
.L_x_6781:
        /* <DEDUP_REMOVED lines=13> */
.L_x_6782:
        /* <DEDUP_REMOVED lines=14> */
.L_x_6783:
        /* <DEDUP_REMOVED lines=13> */
.L_x_6784:
[----:B------:R-:W-:Y:S05]  /*a6f0*/  BRA.U !UP3, `(.L_x_6762) ;  /* 0x000000010b387547 */ /* 0x000fea000b800000 */
[----:B------:R-:W2:Y:S01]  /*a700*/  LDL R195, [R1] ;  /* 0x0000000001c37983 */ /* 0x000ea20000100800 */
[----:B------:R-:W-:Y:S02]  /*a710*/  MOV R192, UR8 ;  /* 0x0000000800c07c02 */ /* 0x000fe40008000f00 */
[----:B------:R-:W-:Y:S02]  /*a720*/  ISETP.LT.AND P6, PT, RZ, UR31, PT ;  /* 0x0000001fff007c0c */ /* 0x000fe4000bfc1270 */
[----:B-----5:R-:W-:-:S04]  /*a730*/  PRMT R193, R179, 0x7632, R193 ;  /* 0x00007632b3c17816 */ /* 0x020fc800000000c1 */
[----:B------:R-:W-:Y:S01]  /*a740*/  SHF.L.U32 R193, R193, 0x10, RZ ;  /* 0x00000010c1c17819 */ /* 0x000fe200000006ff */
[----:B--2---:R-:W-:-:S04]  /*a750*/  FFMA.FTZ R192, R195, R192, UR9 ;  /* 0x00000009c3c07e23 */ /* 0x004fc800080100c0 */
        /* <DEDUP_REMOVED lines=8> */
.L_x_6762:
[----:B012---:R-:W0:Y:S01]  /*a7e0*/  @P0 LDC.64 R192, c[0x0][0x478] ;  /* 0x00011e00ffc00b82 */ /* 0x007e220000000a00 */
[----:B------:R-:W1:Y:S01]  /*a7f0*/  @UP3 LDCU.64 UR6, c[0x0][0x468] ;  /* 0x00008d00ff0637ac */ /* 0x000e620008000a00 */
[----:B0-----:R-:W-:-:S05]  /*a800*/  @P0 IMAD.WIDE.U32 R192, R194, 0x20, R192 ;  /* 0x00000020c2c00825 */ /* 0x001fca00078e00c0 */
[----:B------:R-:W-:Y:S04]  /*a810*/  @P0 STG.E.128 desc[UR16][R192.64], R184 ;  /* 0x000000b8c0000986 */ /* 0x000fe8000c101d10 */
[----:B------:R0:W-:Y:S02]  /*a820*/  @P0 STG.E.128 desc[UR16][R192.64+0x10], R188 ;  /* 0x000010bcc0000986 */ /* 0x0001e4000c101d10 */
[----:B0-----:R-:W-:-:S05]  /*a830*/  HFMA2 R192, -RZ, RZ, 0, 9.5367431640625e-07 ;  /* 0x00000010ffc07431 */ /* 0x001fca00000001ff */
[----:B-1----:R-:W-:-:S05]  /*a840*/  @P2 IMAD.WIDE.U32 R192, R3, R192, UR6 ;  /* 0x0000000603c02e25 */ /* 0x002fca000f8e00c0 */
[----:B------:R3:W-:Y:S02]  /*a850*/  @P2 STG.E.128 desc[UR16][R192.64], R180 ;  /* 0x000000b4c0002986 */ /* 0x0007e4000c101d10 */
.L_x_6751:
[----:B------:R-:W-:Y:S05]  /*a860*/  BSYNC.RECONVERGENT B0 ;  /* 0x0000000000007941 */ /* 0x000fea0003800200 */
.L_x_6750:
[----:B------:R-:W-:Y:S02]  /*a870*/  UIADD3 UR26, UPT, UPT, UR26, UR24, URZ ;  /* 0x000000181a1a7290 */ /* 0x000fe4000fffe0ff */
[----:B------:R-:W-:Y:S02]  /*a880*/  UPLOP3.LUT UP1, UPT, UPT, UPT, UP1, 0x40, 0x4 ;  /* 0x000000000004789c */ /* 0x000fe40003f2e810 */
[----:B------:R-:W-:-:S09]  /*a890*/  UISETP.GE.AND UP0, UPT, UR26, UR25, UPT ;  /* 0x000000191a00728c */ /* 0x000fd2000bf06270 */
[----:B------:R-:W-:Y:S05]  /*a8a0*/  BRA.U !UP0, `(.L_x_6785) ;  /* 0xffffff6108d87547 */ /* 0x000fea000b83ffff */
.L_x_6633:
[----:B------:R-:W4:Y:S01]  /*a8b0*/  S2UR UR4, SR_CTAID.X ;  /* 0x00000000000479c3 */ /* 0x000f220000002500 */
[----:B------:R-:W0:Y:S01]  /*a8c0*/  S2R R3, SR_TID.X ;  /* 0x0000000000037919 */ /* 0x000e220000002100 */
[----:B------:R-:W-:Y:S01]  /*a8d0*/  BSSY.RECONVERGENT B0, `(.L_x_6786) ;  /* 0x0000012000007945 */ /* 0x000fe20003800200 */
[----:B----4-:R-:W-:-:S06]  /*a8e0*/  UIMAD UR4, UR4, UR10, URZ ;  /* 0x0000000a040472a4 */ /* 0x010fcc000f8e02ff */
[----:B------:R-:W-:-:S04]  /*a8f0*/  MOV R9, UR4 ;  /* 0x0000000400097c02 */ /* 0x000fc80008000f00 */
[----:B0-----:R-:W-:Y:S01]  /*a900*/  LEA.HI R9, R9, R3, RZ, 0x1d ;  /* 0x0000000309097211 */ /* 0x001fe200078fe8ff */
[----:B------:R-:W-:Y:S06]  /*a910*/  @!P1 BRA `(.L_x_6787) ;  /* 0x0000000000349947 */ /* 0x000fec0003800000 */
[----:B------:R-:W0:Y:S08]  /*a920*/  LDC.64 R2, c[0x0][0x440] ;  /* 0x00011000ff027b82 */ /* 0x000e300000000a00 */
[----:B------:R-:W4:Y:S08]  /*a930*/  LDC.64 R4, c[0x0][0x448] ;  /* 0x00011200ff047b82 */ /* 0x000f300000000a00 */
[----:B------:R-:W1:Y:S01]  /*a940*/  LDC.64 R6, c[0x0][0x460] ;  /* 0x00011800ff067b82 */ /* 0x000e620000000a00 */
[----:B0-----:R-:W-:-:S05]  /*a950*/  IMAD.WIDE.U32 R2, R9, 0x20, R2 ;  /* 0x0000002009027825 */ /* 0x001fca00078e0002 */
[----:B------:R0:W-:Y:S01]  /*a960*/  STG.E.128 desc[UR16][R2.64], R92 ;  /* 0x0000005c02007986 */ /* 0x0001e2000c101d10 */
[----:B----4-:R-:W-:-:S03]  /*a970*/  IMAD.WIDE.U32 R4, R9, 0x20, R4 ;  /* 0x0000002009047825 */ /* 0x010fc600078e0004 */
[----:B------:R0:W-:Y:S04]  /*a980*/  STG.E.128 desc[UR16][R2.64+0x10], R88 ;  /* 0x0000105802007986 */ /* 0x0001e8000c101d10 */
[----:B------:R0:W-:Y:S01]  /*a990*/  STG.E.128 desc[UR16][R4.64], R124 ;  /* 0x0000007c04007986 */ /* 0x0001e2000c101d10 */
[----:B-1----:R-:W-:-:S03]  /*a9a0*/  IMAD.WIDE.U32 R6, R9, 0x20, R6 ;  /* 0x0000002009067825 */ /* 0x002fc600078e0006 */
[----:B------:R0:W-:Y:S01]  /*a9b0*/  STG.E.128 desc[UR16][R4.64+0x10], R120 ;  /* 0x0000107804007986 */ /* 0x0001e2000c101d10 */
[----:B------:R-:W-:-:S03]  /*a9c0*/  IADD3 R9, PT, PT, R9, 0x80, RZ ;  /* 0x0000008009097810 */ /* 0x000fc60007ffe0ff */
[----:B------:R0:W-:Y:S04]  /*a9d0*/  STG.E.128 desc[UR16][R6.64], R60 ;  /* 0x0000003c06007986 */ /* 0x0001e8000c101d10 */
[----:B------:R0:W-:Y:S02]  /*a9e0*/  STG.E.128 desc[UR16][R6.64+0x10], R56 ;  /* 0x0000103806007986 */ /* 0x0001e4000c101d10 */
.L_x_6787:
[----:B------:R-:W-:Y:S05]  /*a9f0*/  BSYNC.RECONVERGENT B0 ;  /* 0x0000000000007941 */ /* 0x000fea0003800200 */
.L_x_6786:
[----:B------:R-:W-:Y:S04]  /*aa00*/  BSSY.RECONVERGENT B0, `(.L_x_6788) ;  /* 0x000000f000007945 */ /* 0x000fe80003800200 */
[----:B------:R-:W-:Y:S05]  /*aa10*/  @!P3 BRA `(.L_x_6789) ;  /* 0x000000000034b947 */ /* 0x000fea0003800000 */
[----:B0-----:R-:W0:Y:S08]  /*aa20*/  LDC.64 R2, c[0x0][0x440] ;  /* 0x00011000ff027b82 */ /* 0x001e300000000a00 */
        /* <DEDUP_REMOVED lines=12> */
.L_x_6789:
[----:B------:R-:W-:Y:S05]  /*aaf0*/  BSYNC.RECONVERGENT B0 ;  /* 0x0000000000007941 */ /* 0x000fea0003800200 */
.L_x_6788:
        /* <DEDUP_REMOVED lines=15> */
.L_x_6791:
[----:B------:R-:W-:Y:S05]  /*abf0*/  BSYNC.RECONVERGENT B0 ;  /* 0x0000000000007941 */ /* 0x000fea0003800200 */
.L_x_6790:
[----:B------:R-:W-:Y:S05]  /*ac00*/  @!P5 EXIT ;  /* 0x000000000000d94d */ /* 0x000fea0003800000 */
[----:B0-----:R-:W0:Y:S08]  /*ac10*/  LDC.64 R2, c[0x0][0x440] ;  /* 0x00011000ff027b82 */ /* 0x001e300000000a00 */
[----:B------:R-:W4:Y:S08]  /*ac20*/  LDC.64 R4, c[0x0][0x448] ;  /* 0x00011200ff047b82 */ /* 0x000f300000000a00 */
[----:B------:R-:W1:Y:S01]  /*ac30*/  LDC.64 R6, c[0x0][0x460] ;  /* 0x00011800ff067b82 */ /* 0x000e620000000a00 */
[----:B0-----:R-:W-:-:S05]  /*ac40*/  IMAD.WIDE.U32 R2, R9, 0x20, R2 ;  /* 0x0000002009027825 */ /* 0x001fca00078e0002 */
[----:B------:R-:W-:Y:S01]  /*ac50*/  STG.E.128 desc[UR16][R2.64], R68 ;  /* 0x0000004402007986 */ /* 0x000fe2000c101d10 */
[----:B----4-:R-:W-:-:S03]  /*ac60*/  IMAD.WIDE.U32 R4, R9, 0x20, R4 ;  /* 0x0000002009047825 */ /* 0x010fc600078e0004 */
[----:B------:R-:W-:Y:S04]  /*ac70*/  STG.E.128 desc[UR16][R2.64+0x10], R64 ;  /* 0x0000104002007986 */ /* 0x000fe8000c101d10 */
[----:B------:R-:W-:Y:S01]  /*ac80*/  STG.E.128 desc[UR16][R4.64], R100 ;  /* 0x0000006404007986 */ /* 0x000fe2000c101d10 */
[----:B-1----:R-:W-:-:S03]  /*ac90*/  IMAD.WIDE.U32 R6, R9, 0x20, R6 ;  /* 0x0000002009067825 */ /* 0x002fc600078e0006 */
[----:B------:R-:W-:Y:S04]  /*aca0*/  STG.E.128 desc[UR16][R4.64+0x10], R96 ;  /* 0x0000106004007986 */ /* 0x000fe8000c101d10 */
[----:B------:R-:W-:Y:S04]  /*acb0*/  STG.E.128 desc[UR16][R6.64], R36 ;  /* 0x0000002406007986 */ /* 0x000fe8000c101d10 */
[----:B------:R-:W-:Y:S01]  /*acc0*/  STG.E.128 desc[UR16][R6.64+0x10], R32 ;  /* 0x0000102006007986 */ /* 0x000fe2000c101d10 */
[----:B------:R-:W-:Y:S05]  /*acd0*/  EXIT ;  /* 0x000000000000794d */ /* 0x000fea0003800000 */
.L_x_6792:
        /* <DEDUP_REMOVED lines=10> */
.L_x_15664:


//--------------------- .text._ZN10layer_norm13ln_bwd_kernelINS_13Kernel_traitsIf13__nv_bfloat16fS2_fjLj4096ELj1ELj1ELj4ELj16ENS_18Kernel_traits_baseILj4096EfS2_fS2_fjLj128EEEEELb0ELb1ELb1ELb1EEEvNS_9BwdParamsE --------------------------
	.section	.text._ZN10layer_norm13ln_bwd_kernelINS_13Kernel_traitsIf13__nv_bfloat16fS2_fjLj4096ELj1ELj1ELj4ELj16ENS_18Kernel_traits_baseILj4096EfS2_fS2_fjLj128EEEEELb0ELb1ELb1ELb1EEEvNS_9BwdParamsE,"ax",@progbits
	.align	128
        .global         _ZN10layer_norm13ln_bwd_kernelINS_13Kernel_traitsIf13__nv_bfloat16fS2_fjLj4096ELj1ELj1ELj4ELj16ENS_18Kernel_traits_baseILj4096EfS2_fS2_fjLj128EEEEELb0ELb1ELb1ELb1EEEvNS_9BwdParamsE
        .type           _ZN10layer_norm13ln_bwd_kernelINS_13Kernel_traitsIf13__nv_bfloat16fS2_fjLj4096ELj1ELj1ELj4ELj16ENS_18Kernel_traits_baseILj4096EfS2_fS2_fjLj128EEEEELb0ELb1ELb1ELb1EEEvNS_9BwdParamsE,@function
        .size           _ZN10layer_norm13ln_bwd_kernelINS_13Kernel_traitsIf13__nv_bfloat16fS2_fjLj4096ELj1ELj1ELj4ELj16ENS_18Kernel_traits_baseILj4096EfS2_fS2_fjLj128EEEEELb0ELb1ELb1ELb1EEEvNS_9BwdParamsE,(.L_x_15665 - _ZN10layer_norm13ln_bwd_kernelINS_13Kernel_traitsIf13__nv_bfloat16fS2_fjLj4096ELj1ELj1ELj4ELj16ENS_18Kernel_traits_baseILj4096EfS2_fS2_fjLj128EEEEELb0ELb1ELb1ELb1EEEvNS_9BwdParamsE)
        .other          _ZN10layer_norm13ln_bwd_kernelINS_13Kernel_traitsIf13__nv_bfloat16fS2_fjLj4096ELj1ELj1ELj4ELj16ENS_18Kernel_traits_baseILj4096EfS2_fS2_fjLj128EEEEELb0ELb1ELb1ELb1EEEvNS_9BwdParamsE,@"STO_CUDA_ENTRY STV_DEFAULT"
_ZN10layer_norm13ln_bwd_kernelINS_13Kernel_traitsIf13__nv_bfloat16fS2_fjLj4096ELj1ELj1ELj4ELj16ENS_18Kernel_traits_baseILj4096EfS2_fS2_fjLj128EEEEELb0ELb1ELb1ELb1EEEvNS_9BwdParamsE:
.text._ZN10layer_norm13ln_bwd_kernelINS_13Kernel_traitsIf13__nv_bfloat16fS2_fjLj4096ELj1ELj1ELj4ELj16ENS_18Kernel_traits_baseILj4096EfS2_fS2_fjLj128EEEEELb0ELb1ELb1ELb1EEEvNS_9BwdParamsE:
        /* <DEDUP_REMOVED lines=71> */
[----:B------:R-:W3:Y:S01]  /*0470*/  LDG.E.128 R12, desc[UR18][R2.64+0x2010] ;  /* 0x00201012020c7981 */ /* 0x000ee2000c1e1d00 */
[----:B------:R-:W0:Y:S03]  /*0480*/  LDCU.64 UR24, c[0x0][0x380] ;  /* 0x00007000ff1877ac */ /* 0x000e260008000a00 */
[----:B------:R-:W3:Y:S04]  /*0490*/  LDG.E.128 R156, desc[UR18][R2.64+0x10] ;  /* 0x00001012029c7981 */ /* 0x000ee8000c1e1d00 */
[----:B------:R-:W3:Y:S04]  /*04a0*/  LDG.E.128 R152, desc[UR18][R2.64+0x1000] ;  /* 0x0010001202987981 */ /* 0x000ee8000c1e1d00 */
        /* <DEDUP_REMOVED lines=16> */
[----:B------:R2:W-:Y:S04]  /*05b0*/  STL.64 [R1+0x68], R162 ;  /* 0x000068a201007387 */ /* 0x0005e80000100a00 */
[----:B---3--:R2:W-:Y:S04]  /*05c0*/  STL.64 [R1+0x10], R12 ;  /* 0x0000100c01007387 */ /* 0x0085e80000100a00 */
[----:B------:R2:W-:Y:S04]  /*05d0*/  STL.64 [R1+0x50], R156 ;  /* 0x0000509c01007387 */ /* 0x0005e80000100a00 */
[----:B------:R2:W-:Y:S04]  /*05e0*/  STL.64 [R1+0x58], R158 ;  /* 0x0000589e01007387 */ /* 0x0005e80000100a00 */
[----:B------:R2:W-:Y:S04]  /*05f0*/  STL.64 [R1+0x18], R14 ;  /* 0x0000180e01007387 */ /* 0x0005e80000100a00 */
[----:B------:R2:W-:Y:S04]  /*0600*/  STL.64 [R1+0x40], R152 ;  /* 0x0000409801007387 */ /* 0x0005e80000100a00 */
[----:B------:R2:W-:Y:S04]  /*0610*/  STL.64 [R1+0x48], R154 ;  /* 0x0000489a01007387 */ /* 0x0005e80000100a00 */
[----:B------:R2:W-:Y:S04]  /*0620*/  STL.64 [R1+0x20], R16 ;  /* 0x0000201001007387 */ /* 0x0005e80000100a00 */
[----:B------:R2:W-:Y:S04]  /*0630*/  STL.64 [R1+0x30], R148 ;  /* 0x0000309401007387 */ /* 0x0005e80000100a00 */
[----:B------:R2:W-:Y:S04]  /*0640*/  STL.64 [R1+0x38], R150 ;  /* 0x0000389601007387 */ /* 0x0005e80000100a00 */
[----:B01----:R2:W-:Y:S02]  /*0650*/  STL.64 [R1+0x28], R18 ;  /* 0x0000281201007387 */ /* 0x0035e40000100a00 */
.L_x_6929:
        /* <DEDUP_REMOVED lines=21> */
[----:B------:R-:W-:Y:S01]  /*07b0*/  UIADD3 UR11, UPT, UPT, UR32, -0x1, URZ ;  /* 0xffffffff200b7890 */ /* 0x000fe2000fffe0ff */
[----:B------:R-:W-:Y:S01]  /*07c0*/  STL [R1+0x84], R25 ;  /* 0x0000841901007387 */ /* 0x000fe20000100800 */
[----:B------:R-:W-:Y:S02]  /*07d0*/  USHF.R.S32.HI UR10, URZ, 0x1f, UR9 ;  /* 0x0000001fff0a7899 */ /* 0x000fe40008011409 */
[----:B------:R-:W-:Y:S02]  /*07e0*/  UIMAD UR11, UR11, UR27, URZ ;  /* 0x0000001b0b0b72a4 */ /* 0x000fe4000f8e02ff */
[----:B------:R-:W-:Y:S01]  /*07f0*/  USHF.R.S32.HI UR16, URZ, 0x1f, UR8 ;  /* 0x0000001fff107899 */ /* 0x000fe20008011408 */
[----:B------:R-:W2:Y:S01]  /*0800*/  LDC.64 R16, c[0x0][0x428] ;  /* 0x00010a00ff107b82 */ /* 0x000ea20000000a00 */
[----:B------:R-:W-:-:S02]  /*0810*/  ULEA.HI UR10, UR10, UR9, URZ, 0x3 ;  /* 0x000000090a0a7291 */ /* 0x000fc4000f8f18ff */
[----:B------:R-:W-:Y:S01]  /*0820*/  ULEA UR30, UP0, UR8, UR22, 0x2 ;  /* 0x00000016081e7291 */ /* 0x000fe2000f8010ff */
[----:B------:R-:W-:Y:S01]  /*0830*/  ISETP.NE.AND P1, PT, RZ, UR28, PT ;  /* 0x0000001cff007c0c */ /* 0x000fe2000bf25270 */
[----:B------:R-:W-:Y:S01]  /*0840*/  USHF.R.S32.HI UR9, URZ, 0x1f, UR11 ;  /* 0x0000001fff097899 */ /* 0x000fe2000801140b */
[----:B------:R-:W-:Y:S01]  /*0850*/  STL [R1+0x80], R24 ;  /* 0x0000801801007387 */ /* 0x000fe20000100800 */
[----:B------:R-:W-:Y:S01]  /*0860*/  MOV R237, UR10 ;  /* 0x0000000a00ed7c02 */ /* 0x000fe20008000f00 */
[----:B------:R-:W-:Y:S01]  /*0870*/  ULEA.HI.X UR16, UR8, UR23, UR16, 0x2, UP0 ;  /* 0x0000001708107291 */ /* 0x000fe200080f1410 */
[----:B------:R-:W-:Y:S01]  /*0880*/  MOV R8, UR30 ;  /* 0x0000001e00087c02 */ /* 0x000fe20008000f00 */
[----:B------:R-:W-:Y:S01]  /*0890*/  ULEA.HI UR9, UR9, UR11, URZ, 0x3 ;  /* 0x0000000b09097291 */ /* 0x000fe2000f8f18ff */
[----:B------:R3:W-:Y:S03]  /*08a0*/  STL [R1+0x7c], R23 ;  /* 0x00007c1701007387 */ /* 0x0007e60000100800 */
[----:B------:R-:W-:-:S02]  /*08b0*/  MOV R9, UR16 ;  /* 0x0000001000097c02 */ /* 0x000fc40008000f00 */
[----:B0-----:R-:W-:-:S03]  /*08c0*/  LEA.HI.SX32 R237, R237, R14, 0x1d ;  /* 0x0000000eeded7211 */ /* 0x001fc600078feaff */
[----:B------:R0:W4:Y:S01]  /*08d0*/  LDG.E R2, desc[UR18][R8.64] ;  /* 0x0000001208027981 */ /* 0x000122000c1e1900 */
[----:B------:R-:W-:Y:S02]  /*08e0*/  MOV R3, UR9 ;  /* 0x0000000900037c02 */ /* 0x000fe40008000f00 */
[----:B------:R-:W-:Y:S01]  /*08f0*/  IADD3 R236, PT, PT, R237, 0x80, RZ ;  /* 0x00000080edec7810 */ /* 0x000fe20007ffe0ff */
[----:B------:R-:W-:Y:S01]  /*0900*/  UISETP.NE.U32.AND UP0, UPT, UR4, URZ, UPT ;  /* 0x000000ff0400728c */ /* 0x000fe2000bf05070 */
[----:B------:R-:W-:Y:S01]  /*0910*/  LEA.HI.SX32 R14, R3, R14, 0x1d ;  /* 0x0000000e030e7211 */ /* 0x000fe200078feaff */
[----:B------:R-:W-:Y:S01]  /*0920*/  STL [R1+0x78], R22 ;  /* 0x0000781601007387 */ /* 0x000fe20000100800 */
[C---:B------:R-:W-:Y:S01]  /*0930*/  IADD3 R3, PT, PT, R237.reuse, 0x100, RZ ;  /* 0x00000100ed037810 */ /* 0x040fe20007ffe0ff */
[----:B-1----:R-:W-:-:S04]  /*0940*/  IMAD.WIDE.U32 R4, R237, 0x20, R6 ;  /* 0x00000020ed047825 */ /* 0x002fc800078e0006 */
[--C-:B------:R-:W-:Y:S01]  /*0950*/  IMAD.WIDE.U32 R200, R236, 0x20, R6.reuse ;  /* 0x00000020ecc87825 */ /* 0x100fe200078e0006 */
[----:B------:R-:W3:Y:S03]  /*0960*/  LDG.E.128 R208, desc[UR18][R4.64+0x10] ;  /* 0x0000101204d07981 */ /* 0x000ee6000c1e1d00 */
[----:B------:R-:W-:Y:S01]  /*0970*/  IMAD.WIDE.U32 R18, R3, 0x20, R6 ;  /* 0x0000002003127825 */ /* 0x000fe200078e0006 */
[----:B------:R-:W3:Y:S04]  /*0980*/  LDG.E.128 R212, desc[UR18][R200.64] ;  /* 0x00000012c8d47981 */ /* 0x000ee8000c1e1d00 */
[----:B------:R-:W3:Y:S04]  /*0990*/  LDG.E.128 R220, desc[UR18][R18.64] ;  /* 0x0000001212dc7981 */ /* 0x000ee8000c1e1d00 */
[----:B------:R-:W3:Y:S01]  /*09a0*/  LDG.E.128 R224, desc[UR18][R18.64+0x10] ;  /* 0x0000101212e07981 */ /* 0x000ee2000c1e1d00 */
[----:B------:R-:W-:Y:S01]  /*09b0*/  UISETP.NE.AND.EX UP0, UPT, UR5, URZ, UPT, UP0 ;  /* 0x000000ff0500728c */ /* 0x000fe2000bf05300 */
[----:B------:R-:W-:Y:S01]  /*09c0*/  IADD3 R0, PT, PT, R237, 0x180, RZ ;  /* 0x00000180ed007810 */ /* 0x000fe20007ffe0ff */
[C---:B--2---:R-:W-:Y:S01]  /*09d0*/  IMAD.WIDE.U32 R232, R14.reuse, 0x10, R16 ;  /* 0x000000100ee87825 */ /* 0x044fe200078e0010 */
[----:B------:R-:W-:Y:S01]  /*09e0*/  IADD3 R12, PT, PT, R14, 0x100, RZ ;  /* 0x000001000e0c7810 */ /* 0x000fe20007ffe0ff */
[----:B------:R1:W2:Y:S02]  /*09f0*/  LDG.E.128 R196, desc[UR18][R4.64] ;  /* 0x0000001204c47981 */ /* 0x0002a4000c1e1d00 */
[----:B------:R-:W-:-:S02]  /*0a00*/  PLOP3.LUT P0, PT, PT, PT, UP0, 0x80, 0x8 ;  /* 0x000000000008781c */ /* 0x000fc40003f0f008 */
[----:B0-----:R-:W-:Y:S01]  /*0a10*/  IADD3 R9, PT, PT, R14, 0x80, RZ ;  /* 0x000000800e097810 */ /* 0x001fe20007ffe0ff */
[----:B------:R-:W-:Y:S01]  /*0a20*/  IMAD.WIDE.U32 R6, R0, 0x20, R6 ;  /* 0x0000002000067825 */ /* 0x000fe200078e0006 */
[----:B------:R-:W2:Y:S04]  /*0a30*/  LDG.E.128 R232, desc[UR18][R232.64] ;  /* 0x00000012e8e87981 */ /* 0x000ea8000c1e1d00 */
[----:B------:R-:W2:Y:S04]  /*0a40*/  LDG.E.128 R216, desc[UR18][R200.64+0x10] ;  /* 0x00001012c8d87981 */ /* 0x000ea8000c1e1d00 */
[----:B------:R0:W-:Y:S01]  /*0a50*/  STL [R1+0x74], R21 ;  /* 0x0000741501007387 */ /* 0x0001e20000100800 */
[----:B------:R-:W0:Y:S01]  /*0a60*/  @P0 LDC.64 R206, c[0x0][0x438] ;  /* 0x00010e00ffce0b82 */ /* 0x000e220000000a00 */
[--C-:B------:R-:W-:Y:S01]  /*0a70*/  IMAD.WIDE.U32 R12, R12, 0x10, R16.reuse ;  /* 0x000000100c0c7825 */ /* 0x100fe200078e0010 */
[----:B------:R-:W-:Y:S01]  /*0a80*/  IADD3 R14, PT, PT, R14, 0x180, RZ ;  /* 0x000001800e0e7810 */ /* 0x000fe20007ffe0ff */
[----:B------:R-:W2:Y:S02]  /*0a90*/  LDG.E.128 R228, desc[UR18][R6.64] ;  /* 0x0000001206e47981 */ /* 0x000ea4000c1e1d00 */
[----:B-1----:R-:W-:-:S02]  /*0aa0*/  IMAD.WIDE.U32 R4, R9, 0x10, R16 ;  /* 0x0000001009047825 */ /* 0x002fc400078e0010 */
[----:B------:R1:W2:Y:S01]  /*0ab0*/  LDG.E.128 R200, desc[UR18][R12.64] ;  /* 0x000000120cc87981 */ /* 0x0002a2000c1e1d00 */
[----:B------:R-:W3:Y:S03]  /*0ac0*/  @P0 LDC.64 R204, c[0x0][0x438] ;  /* 0x00010e00ffcc0b82 */ /* 0x000ee60000000a00 */
[----:B------:R-:W2:Y:S04]  /*0ad0*/  LDG.E.128 R8, desc[UR18][R6.64+0x10] ;  /* 0x0000101206087981 */ /* 0x000ea8000c1e1d00 */
[----:B------:R2:W-:Y:S01]  /*0ae0*/  STL [R1+0x70], R20 ;  /* 0x0000701401007387 */ /* 0x0005e20000100800 */
[----:B-1----:R-:W-:Y:S02]  /*0af0*/  IMAD.WIDE.U32 R12, R14, 0x10, R16 ;  /* 0x000000100e0c7825 */ /* 0x002fe400078e0010 */
[----:B------:R-:W1:Y:S01]  /*0b00*/  @P0 LDC.64 R14, c[0x0][0x438] ;  /* 0x00010e00ff0e0b82 */ /* 0x000e620000000a00 */
[----:B------:R-:W2:Y:S01]  /*0b10*/  LDG.E.128 R4, desc[UR18][R4.64] ;  /* 0x0000001204047981 */ /* 0x000ea2000c1e1d00 */
[----:B0-----:R-:W-:-:S03]  /*0b20*/  @P0 IMAD.WIDE.U32 R206, R237, 0x20, R206 ;  /* 0x00000020edce0825 */ /* 0x001fc600078e00ce */
[----:B------:R0:W2:Y:S04]  /*0b30*/  LDG.E.128 R16, desc[UR18][R12.64] ;  /* 0x000000120c107981 */ /* 0x0000a8000c1e1d00 */
[----:B------:R-:W5:Y:S04]  /*0b40*/  @P0 LDG.E.128 R148, desc[UR18][R206.64] ;  /* 0x00000012ce940981 */ /* 0x000f68000c1e1d00 */
[----:B------:R3:W5:Y:S01]  /*0b50*/  @P0 LDG.E.128 R152, desc[UR18][R206.64+0x10] ;  /* 0x00001012ce980981 */ /* 0x000762000c1e1d00 */
[----:B0-----:R-:W0:Y:S01]  /*0b60*/  @P0 LDC.64 R12, c[0x0][0x438] ;  /* 0x00010e00ff0c0b82 */ /* 0x001e220000000a00 */
[----:B----4-:R-:W-:-:S05]  /*0b70*/  FSEL R2, R2, RZ, !P1 ;  /* 0x000000ff02027208 */ /* 0x010fca0004800000 */
[C---:B---3--:R-:W-:Y:S01]  /*0b80*/  FADD.FTZ R206, -R2.reuse, R208 ;  /* 0x000000d002ce7221 */ /* 0x048fe20000010100 */
[C---:B------:R-:W-:Y:S01]  /*0b90*/  FADD.FTZ R208, -R2.reuse, R214 ;  /* 0x000000d602d07221 */ /* 0x040fe20000010100 */
[C---:B------:R-:W-:Y:S01]  /*0ba0*/  FADD.FTZ R214, -R2.reuse, R220 ;  /* 0x000000dc02d67221 */ /* 0x040fe20000010100 */
[----:B------:R-:W-:Y:S02]  /*0bb0*/  FADD.FTZ R220, -R2, R226 ;  /* 0x000000e202dc7221 */ /* 0x000fe40000010100 */
[----:B------:R-:W3:Y:S01]  /*0bc0*/  LDL R226, [R1+0x58] ;  /* 0x0000580001e27983 */ /* 0x000ee20000100800 */
[----:B------:R-:W-:-:S04]  /*0bd0*/  @P0 IMAD.WIDE.U32 R204, R236, 0x20, R204 ;  /* 0x00000020eccc0825 */ /* 0x000fc800078e00cc */
[----:B------:R-:W-:Y:S01]  /*0be0*/  FADD.FTZ R207, -R2, R209 ;  /* 0x000000d102cf7221 */ /* 0x000fe20000010100 */
[----:B-1----:R-:W-:Y:S01]  /*0bf0*/  @P0 IMAD.WIDE.U32 R14, R0, 0x20, R14 ;  /* 0x00000020000e0825 */ /* 0x002fe200078e000e */
[----:B------:R-:W5:Y:S03]  /*0c00*/  @P0 LDG.E.128 R156, desc[UR18][R204.64] ;  /* 0x00000012cc9c0981 */ /* 0x000f66000c1e1d00 */
[----:B--2---:R-:W-:Y:S01]  /*0c10*/  FADD.FTZ R236, -R2, R199 ;  /* 0x000000c702ec7221 */ /* 0x004fe20000010100 */
[----:B------:R-:W-:Y:S01]  /*0c20*/  PRMT R237, R232, 0x7632, R237 ;  /* 0x00007632e8ed7816 */ /* 0x000fe200000000ed */
[----:B------:R1:W5:Y:S01]  /*0c30*/  @P0 LDG.E.128 R160, desc[UR18][R204.64+0x10] ;  /* 0x00001012cca00981 */ /* 0x000362000c1e1d00 */
[C---:B------:R-:W-:Y:S01]  /*0c40*/  PRMT R238, R233.reuse, 0x7632, R238 ;  /* 0x00007632e9ee7816 */ /* 0x040fe200000000ee */
[C---:B------:R-:W-:Y:S01]  /*0c50*/  FADD.FTZ R209, -R2.reuse, R215 ;  /* 0x000000d702d17221 */ /* 0x040fe20000010100 */
[----:B------:R-:W-:Y:S01]  /*0c60*/  SHF.L.U32 R199, R233, 0x10, RZ ;  /* 0x00000010e9c77819 */ /* 0x000fe200000006ff */
[----:B0-----:R-:W-:Y:S01]  /*0c70*/  @P0 IMAD.WIDE.U32 R12, R3, 0x20, R12 ;  /* 0x00000020030c0825 */ /* 0x001fe200078e000c */
[----:B------:R-:W5:Y:S03]  /*0c80*/  @P0 LDG.E.128 R172, desc[UR18][R14.64] ;  /* 0x000000120eac0981 */ /* 0x000f66000c1e1d00 */
[C---:B------:R-:W-:Y:S01]  /*0c90*/  FADD.FTZ R233, -R2.reuse, R216 ;  /* 0x000000d802e97221 */ /* 0x040fe20000010100 */
[C---:B------:R-:W-:Y:S01]  /*0ca0*/  FADD.FTZ R215, -R2.reuse, R221 ;  /* 0x000000dd02d77221 */ /* 0x040fe20000010100 */
[----:B------:R-:W-:Y:S01]  /*0cb0*/  FADD.FTZ R210, -R2, R210 ;  /* 0x000000d202d27221 */ /* 0x000fe20000010100 */
[----:B------:R0:W5:Y:S01]  /*0cc0*/  @P0 LDG.E.128 R176, desc[UR18][R14.64+0x10] ;  /* 0x000010120eb00981 */ /* 0x000162000c1e1d00 */
[----:B-1----:R-:W-:Y:S01]  /*0cd0*/  SHF.L.U32 R204, R232, 0x10, RZ ;  /* 0x00000010e8cc7819 */ /* 0x002fe200000006ff */
[C---:B------:R-:W-:Y:S01]  /*0ce0*/  FADD.FTZ R232, -R2.reuse, R217 ;  /* 0x000000d902e87221 */ /* 0x040fe20000010100 */
[C---:B------:R-:W-:Y:S01]  /*0cf0*/  FADD.FTZ R217, -R2.reuse, R223 ;  /* 0x000000df02d97221 */ /* 0x040fe20000010100 */
[C---:B------:R-:W-:Y:S01]  /*0d00*/  FADD.FTZ R223, -R2.reuse, R229 ;  /* 0x000000e502df7221 */ /* 0x040fe20000010100 */
[C---:B------:R-:W-:Y:S01]  /*0d10*/  FADD.FTZ R216, -R2.reuse, R222 ;  /* 0x000000de02d87221 */ /* 0x040fe20000010100 */
[C---:B------:R-:W-:Y:S01]  /*0d20*/  FADD.FTZ R221, -R2.reuse, R227 ;  /* 0x000000e302dd7221 */ /* 0x040fe20000010100 */
[----:B------:R-:W2:Y:S01]  /*0d30*/  LDL R229, [R1+0x60] ;  /* 0x0000600001e57983 */ /* 0x000ea20000100800 */
[C---:B------:R-:W-:Y:S01]  /*0d40*/  FADD.FTZ R205, -R2.reuse, R198 ;  /* 0x000000c602cd7221 */ /* 0x040fe20000010100 */
[C---:B------:R-:W-:Y:S01]  /*0d50*/  PRMT R241, R235.reuse, 0x7632, R241 ;  /* 0x00007632ebf17816 */ /* 0x040fe200000000f1 */
[C---:B0-----:R-:W-:Y:S01]  /*0d60*/  FADD.FTZ R15, -R2.reuse, R197 ;  /* 0x000000c5020f7221 */ /* 0x041fe20000010100 */
[----:B------:R-:W-:Y:S01]  /*0d70*/  SHF.L.U32 R197, R235, 0x10, RZ ;  /* 0x00000010ebc57819 */ /* 0x000fe200000006ff */
[----:B------:R-:W4:Y:S01]  /*0d80*/  LDL R227, [R1+0x50] ;  /* 0x0000500001e37983 */ /* 0x000f220000100800 */
[C---:B------:R-:W-:Y:S01]  /*0d90*/  FADD.FTZ R222, -R2.reuse, R228 ;  /* 0x000000e402de7221 */ /* 0x040fe20000010100 */
[----:B------:R-:W-:Y:S01]  /*0da0*/  FADD.FTZ R14, -R2, R8 ;  /* 0x00000008020e7221 */ /* 0x000fe20000010100 */
[----:B------:R-:W-:Y:S01]  /*0db0*/  PRMT R239, R234, 0x7632, R239 ;  /* 0x00007632eaef7816 */ /* 0x000fe200000000ef */
[----:B------:R-:W-:Y:S01]  /*0dc0*/  FADD.FTZ R235, -R2, R212 ;  /* 0x000000d402eb7221 */ /* 0x000fe20000010100 */
[----:B------:R-:W-:Y:S01]  /*0dd0*/  SHF.L.U32 R198, R234, 0x10, RZ ;  /* 0x00000010eac67819 */ /* 0x000fe200000006ff */
[----:B------:R-:W4:Y:S01]  /*0de0*/  LDL R228, [R1+0x68] ;  /* 0x0000680001e47983 */ /* 0x000f220000100800 */
[----:B------:R-:W-:Y:S01]  /*0df0*/  FADD.FTZ R234, -R2, R213 ;  /* 0x000000d502ea7221 */ /* 0x000fe20000010100 */
[----:B------:R-:W-:Y:S01]  /*0e00*/  PRMT R243, R6, 0x7632, R243 ;  /* 0x0000763206f37816 */ /* 0x000fe200000000f3 */
[----:B------:R-:W-:Y:S01]  /*0e10*/  FADD.FTZ R212, -R2, R218 ;  /* 0x000000da02d47221 */ /* 0x000fe20000010100 */
[----:B------:R-:W-:Y:S01]  /*0e20*/  SHF.L.U32 R8, R6, 0x10, RZ ;  /* 0x0000001006087819 */ /* 0x000fe200000006ff */
[----:B------:R-:W5:Y:S01]  /*0e30*/  @P0 LDG.E.128 R164, desc[UR18][R12.64] ;  /* 0x000000120ca40981 */ /* 0x000f62000c1e1d00 */
[----:B------:R-:W-:Y:S01]  /*0e40*/  PRMT R252, R200, 0x7632, R252 ;  /* 0x00007632c8fc7816 */ /* 0x000fe200000000fc */
[----:B------:R-:W-:Y:S01]  /*0e50*/  FADD.FTZ R0, -R2, R196 ;  /* 0x000000c402007221 */ /* 0x000fe20000010100 */
[----:B------:R-:W-:Y:S01]  /*0e60*/  SHF.L.U32 R6, R200, 0x10, RZ ;  /* 0x00000010c8067819 */ /* 0x000fe200000006ff */
[----:B------:R0:W5:Y:S01]  /*0e70*/  @P0 LDG.E.128 R168, desc[UR18][R12.64+0x10] ;  /* 0x000010120ca80981 */ /* 0x000162000c1e1d00 */
[C---:B------:R-:W-:Y:S01]  /*0e80*/  FADD.FTZ R213, -R2.reuse, R219 ;  /* 0x000000db02d57221 */ /* 0x040fe20000010100 */
[----:B------:R-:W-:Y:S01]  /*0e90*/  FADD.FTZ R218, -R2, R224 ;  /* 0x000000e002da7221 */ /* 0x000fe20000010100 */
[----:B------:R-:W-:Y:S01]  /*0ea0*/  FMUL.FTZ R200, R210, UR31 ;  /* 0x0000001fd2c87c20 */ /* 0x000fe20008410000 */
[C---:B------:R-:W-:Y:S01]  /*0eb0*/  FADD.FTZ R211, -R2.reuse, R211 ;  /* 0x000000d302d37221 */ /* 0x040fe20000010100 */
[C---:B------:R-:W-:Y:S01]  /*0ec0*/  FADD.FTZ R219, -R2.reuse, R225 ;  /* 0x000000e102db7221 */ /* 0x040fe20000010100 */
[C---:B------:R-:W-:Y:S01]  /*0ed0*/  FADD.FTZ R224, -R2.reuse, R230 ;  /* 0x000000e602e07221 */ /* 0x040fe20000010100 */
[C---:B------:R-:W-:Y:S01]  /*0ee0*/  FADD.FTZ R196, -R2.reuse, R231 ;  /* 0x000000e702c47221 */ /* 0x040fe20000010100 */
[----:B------:R-:W-:Y:S01]  /*0ef0*/  FADD.FTZ R11, -R2, R11 ;  /* 0x0000000b020b7221 */ /* 0x000fe20000010100 */
[----:B------:R-:W-:Y:S01]  /*0f00*/  PRMT R23, R16, 0x7632, R23 ;  /* 0x0000763210177816 */ /* 0x000fe20000000017 */
[C---:B0-----:R-:W-:Y:S01]  /*0f10*/  FADD.FTZ R13, -R2.reuse, R9 ;  /* 0x00000009020d7221 */ /* 0x041fe20000010100 */
[----:B------:R-:W-:Y:S01]  /*0f20*/  FADD.FTZ R12, -R2, R10 ;  /* 0x0000000a020c7221 */ /* 0x000fe20000010100 */
[----:B------:R-:W-:Y:S01]  /*0f30*/  SHF.L.U32 R2, R16, 0x10, RZ ;  /* 0x0000001010027819 */ /* 0x000fe200000006ff */
[----:B------:R-:W-:Y:S01]  /*0f40*/  FMUL.FTZ R16, R205, UR31 ;  /* 0x0000001fcd107c20 */ /* 0x000fe20008410000 */
[----:B------:R-:W-:Y:S01]  /*0f50*/  SHF.L.U32 R231, R238, 0x10, RZ ;  /* 0x00000010eee77819 */ /* 0x000fe200000006ff */
[----:B------:R-:W-:Y:S01]  /*0f60*/  FADD.FTZ R78, R78, R197 ;  /* 0x000000c54e4e7221 */ /* 0x000fe20000010000 */
[----:B------:R-:W4:Y:S01]  /*0f70*/  LDL R238, [R1+0x5c] ;  /* 0x00005c0001ee7983 */ /* 0x000f220000100800 */
[----:B------:R-:W-:Y:S01]  /*0f80*/  FFMA.FTZ R110, R200, R197, R110 ;  /* 0x000000c5c86e7223 */ /* 0x000fe2000001006e */
[----:B------:R-:W-:-:S02]  /*0f90*/  PRMT R225, R201, 0x7632, R225 ;  /* 0x00007632c9e17816 */ /* 0x000fc400000000e1 */
[C---:B------:R-:W-:Y:S02]  /*0fa0*/  PRMT R21, R18.reuse, 0x7632, R21 ;  /* 0x0000763212157816 */ /* 0x040fe40000000015 */
[----:B------:R-:W-:Y:S01]  /*0fb0*/  SHF.L.U32 R246, R18, 0x10, RZ ;  /* 0x0000001012f67819 */ /* 0x000fe200000006ff */
[----:B------:R-:W-:Y:S01]  /*0fc0*/  FMUL.FTZ R18, R206, UR31 ;  /* 0x0000001fce127c20 */ /* 0x000fe20008410000 */
[----:B------:R-:W-:Y:S01]  /*0fd0*/  PRMT R22, R17, 0x7632, R22 ;  /* 0x0000763211167816 */ /* 0x000fe20000000016 */
[----:B------:R-:W-:Y:S01]  /*0fe0*/  FMUL.FTZ R206, R235, UR31 ;  /* 0x0000001febce7c20 */ /* 0x000fe20008410000 */
[----:B------:R-:W-:Y:S01]  /*0ff0*/  SHF.L.U32 R245, R17, 0x10, RZ ;  /* 0x0000001011f57819 */ /* 0x000fe200000006ff */
[----:B------:R-:W-:Y:S01]  /*1000*/  FMUL.FTZ R17, R236, UR31 ;  /* 0x0000001fec117c20 */ /* 0x000fe20008410000 */
[----:B------:R-:W-:Y:S01]  /*1010*/  SHF.L.U32 R230, R237, 0x10, RZ ;  /* 0x00000010ede67819 */ /* 0x000fe200000006ff */
[----:B------:R-:W4:Y:S01]  /*1020*/  LDL R235, [R1+0x64] ;  /* 0x0000640001eb7983 */ /* 0x000f220000100800 */
[----:B------:R-:W-:Y:S01]  /*1030*/  MOV R236, R225 ;  /* 0x000000e100ec7202 */ /* 0x000fe20000000f00 */
[----:B------:R-:W-:-:S02]  /*1040*/  FMUL.FTZ R225, R196, UR31 ;  /* 0x0000001fc4e17c20 */ /* 0x000fc40008410000 */
[----:B------:R-:W4:Y:S04]  /*1050*/  LDL R237, [R1+0x48] ;  /* 0x0000480001ed7983 */ /* 0x000f280000100800 */
[----:B------:R-:W4:Y:S01]  /*1060*/  LDL R196, [R1+0x38] ;  /* 0x0000380001c47983 */ /* 0x000f220000100800 */
[----:B---3--:R-:W-:-:S03]  /*1070*/  FMUL.FTZ R205, R226, R197 ;  /* 0x000000c5e2cd7220 */ /* 0x008fc60000410000 */
[----:B------:R-:W3:Y:S01]  /*1080*/  LDL R197, [R1+0x54] ;  /* 0x0000540001c57983 */ /* 0x000ee20000100800 */
[----:B------:R-:W-:Y:S01]  /*1090*/  FMUL.FTZ R0, R0, UR31 ;  /* 0x0000001f00007c20 */ /* 0x000fe20008410000 */
[C---:B------:R-:W-:Y:S02]  /*10a0*/  PRMT R240, R4.reuse, 0x7632, R240 ;  /* 0x0000763204f07816 */ /* 0x040fe400000000f0 */
[----:B------:R-:W-:Y:S01]  /*10b0*/  SHF.L.U32 R10, R4, 0x10, RZ ;  /* 0x00000010040a7819 */ /* 0x000fe200000006ff */
[----:B------:R-:W-:Y:S01]  /*10c0*/  FFMA.FTZ R112, R0, R204, R112 ;  /* 0x000000cc00707223 */ /* 0x000fe20000010070 */
[----:B------:R-:W-:Y:S01]  /*10d0*/  PRMT R25, R202, 0x7632, R25 ;  /* 0x00007632ca197816 */ /* 0x000fe20000000019 */
[----:B------:R-:W-:Y:S01]  /*10e0*/  FADD.FTZ R80, R80, R204 ;  /* 0x000000cc50507221 */ /* 0x000fe20000010000 */
[----:B------:R-:W-:Y:S01]  /*10f0*/  SHF.L.U32 R4, R202, 0x10, RZ ;  /* 0x00000010ca047819 */ /* 0x000fe200000006ff */
[----:B------:R-:W-:Y:S01]  /*1100*/  FADD.FTZ R76, R76, R198 ;  /* 0x000000c64c4c7221 */ /* 0x000fe20000010000 */
[C---:B------:R-:W-:Y:S01]  /*1110*/  PRMT R24, R203.reuse, 0x7632, R24 ;  /* 0x00007632cb187816 */ /* 0x040fe20000000018 */
[----:B------:R-:W-:Y:S01]  /*1120*/  FFMA.FTZ R108, R18, R198, R108 ;  /* 0x000000c6126c7223 */ /* 0x000fe2000001006c */
[----:B------:R-:W-:Y:S01]  /*1130*/  SHF.L.U32 R3, R203, 0x10, RZ ;  /* 0x00000010cb037819 */ /* 0x000fe200000006ff */
[----:B------:R-:W-:Y:S01]  /*1140*/  FFMA.FTZ R114, R16, R199, R114 ;  /* 0x000000c710727223 */ /* 0x000fe20000010072 */
[----:B------:R-:W-:Y:S01]  /*1150*/  FADD.FTZ R82, R82, R199 ;  /* 0x000000c752527221 */ /* 0x000fe20000010000 */
[----:B------:R-:W-:-:S02]  /*1160*/  PRMT R20, R19, 0x7632, R20 ;  /* 0x0000763213147816 */ /* 0x000fc40000000014 */
[----:B------:R-:W-:Y:S01]  /*1170*/  SHF.L.U32 R247, R19, 0x10, RZ ;  /* 0x0000001013f77819 */ /* 0x000fe200000006ff */
[----:B------:R-:W-:Y:S01]  /*1180*/  FMUL.FTZ R19, R207, UR31 ;  /* 0x0000001fcf137c20 */ /* 0x000fe20008410000 */
[----:B------:R-:W-:Y:S01]  /*1190*/  PRMT R242, R5, 0x7632, R242 ;  /* 0x0000763205f27816 */ /* 0x000fe200000000f2 */
[----:B--2---:R-:W-:Y:S01]  /*11a0*/  FMUL.FTZ R202, R229, R204 ;  /* 0x000000cce5ca7220 */ /* 0x004fe20000410000 */
[----:B------:R-:W-:Y:S01]  /*11b0*/  SHF.L.U32 R9, R5, 0x10, RZ ;  /* 0x0000001005097819 */ /* 0x000fe200000006ff */
[----:B----4-:R-:W-:Y:S01]  /*11c0*/  FMUL.FTZ R204, R227, R198 ;  /* 0x000000c6e3cc7220 */ /* 0x010fe20000410000 */
[----:B------:R-:W-:Y:S01]  /*11d0*/  SHF.L.U32 R198, R241, 0x10, RZ ;  /* 0x00000010f1c67819 */ /* 0x000fe200000006ff */
[----:B------:R-:W-:Y:S01]  /*11e0*/  FMUL.FTZ R210, R233, UR31 ;  /* 0x0000001fe9d27c20 */ /* 0x000fe20008410000 */
[----:B------:R-:W-:Y:S01]  /*11f0*/  FMUL.FTZ R203, R228, R199 ;  /* 0x000000c7e4cb7220 */ /* 0x000fe20000410000 */
[----:B------:R-:W-:Y:S01]  /*1200*/  SHF.L.U32 R199, R239, 0x10, RZ ;  /* 0x00000010efc77819 */ /* 0x000fe200000006ff */
[----:B------:R-:W2:Y:S01]  /*1210*/  LDL R241, [R1+0x40] ;  /* 0x0000400001f17983 */ /* 0x000ea20000100800 */
[----:B------:R-:W-:-:S03]  /*1220*/  SHF.L.U32 R5, R201, 0x10, RZ ;  /* 0x00000010c9057819 */ /* 0x000fc600000006ff */
[----:B------:R-:W4:Y:S01]  /*1230*/  LDL R239, [R1+0x6c] ;  /* 0x00006c0001ef7983 */ /* 0x000f220000100800 */
[----:B------:R-:W-:Y:S01]  /*1240*/  FMUL.FTZ R201, R211, UR31 ;  /* 0x0000001fd3c97c20 */ /* 0x000fe20008410000 */
[----:B------:R-:W-:Y:S01]  /*1250*/  FMUL.FTZ R211, R232, UR31 ;  /* 0x0000001fe8d37c20 */ /* 0x000fe20008410000 */
[----:B------:R-:W-:Y:S01]  /*1260*/  FADD.FTZ R77, R77, R199 ;  /* 0x000000c74d4d7221 */ /* 0x000fe20000010000 */
[----:B------:R-:W-:Y:S01]  /*1270*/  FFMA.FTZ R109, R19, R199, R109 ;  /* 0x000000c7136d7223 */ /* 0x000fe2000001006d */
[----:B------:R-:W-:Y:S02]  /*1280*/  FMUL.FTZ R229, R11, UR31 ;  /* 0x0000001f0be57c20 */ /* 0x000fe40008410000 */
[----:B------:R-:W2:Y:S01]  /*1290*/  LDL R11, [R1+0x18] ;  /* 0x00001800010b7983 */ /* 0x000ea20000100800 */
[----:B------:R-:W-:-:S03]  /*12a0*/  FMUL.FTZ R233, R238, R198 ;  /* 0x000000c6eee97220 */ /* 0x000fc60000410000 */
[----:B------:R-:W2:Y:S01]  /*12b0*/  LDL R238, [R1+0x20] ;  /* 0x0000200001ee7983 */ /* 0x000ea20000100800 */
[----:B------:R-:W-:Y:S01]  /*12c0*/  FMUL.FTZ R15, R15, UR31 ;  /* 0x0000001f0f0f7c20 */ /* 0x000fe20008410000 */
[C---:B------:R-:W-:Y:S02]  /*12d0*/  PRMT R244, R7.reuse, 0x7632, R244 ;  /* 0x0000763207f47816 */ /* 0x040fe400000000f4 */
[----:B------:R-:W-:Y:S01]  /*12e0*/  SHF.L.U32 R7, R7, 0x10, RZ ;  /* 0x0000001007077819 */ /* 0x000fe200000006ff */
[-C--:B------:R-:W-:Y:S01]  /*12f0*/  FFMA.FTZ R113, R15, R230.reuse, R113 ;  /* 0x000000e60f717223 */ /* 0x080fe20000010071 */
[----:B------:R-:W-:Y:S01]  /*1300*/  FADD.FTZ R81, R81, R230 ;  /* 0x000000e651517221 */ /* 0x000fe20000010000 */
[----:B------:R-:W-:Y:S01]  /*1310*/  FMUL.FTZ R230, R235, R230 ;  /* 0x000000e6ebe67220 */ /* 0x000fe20000410000 */
[----:B------:R-:W-:Y:S01]  /*1320*/  FMUL.FTZ R235, R237, R9 ;  /* 0x00000009edeb7220 */ /* 0x000fe20000410000 */
[----:B------:R-:W-:Y:S02]  /*1330*/  FMUL.FTZ R237, R196, R7 ;  /* 0x00000007c4ed7220 */ /* 0x000fe40000410000 */
[----:B------:R-:W2:Y:S01]  /*1340*/  LDL R196, [R1] ;  /* 0x0000000001c47983 */ /* 0x000ea20000100800 */
[----:B---3--:R-:W-:-:S03]  /*1350*/  FMUL.FTZ R232, R197, R199 ;  /* 0x000000c7c5e87220 */ /* 0x008fc60000410000 */
[----:B------:R-:W3:Y:S04]  /*1360*/  LDL R199, [R1+0x28] ;  /* 0x0000280001c77983 */ /* 0x000ee80000100800 */
[----:B------:R-:W3:Y:S01]  /*1370*/  LDL R197, [R1+0x10] ;  /* 0x0000100001c57983 */ /* 0x000ee20000100800 */
[----:B------:R-:W-:Y:S01]  /*1380*/  FFMA.FTZ R115, R17, R231, R115 ;  /* 0x000000e711737223 */ /* 0x000fe20000010073 */
[----:B------:R-:W-:Y:S01]  /*1390*/  FADD.FTZ R83, R83, R231 ;  /* 0x000000e753537221 */ /* 0x000fe20000010000 */
[----:B------:R-:W-:Y:S01]  /*13a0*/  FMUL.FTZ R214, R214, UR31 ;  /* 0x0000001fd6d67c20 */ /* 0x000fe20008410000 */
[----:B------:R-:W-:Y:S01]  /*13b0*/  FMUL.FTZ R216, R216, UR31 ;  /* 0x0000001fd8d87c20 */ /* 0x000fe20008410000 */
[----:B------:R-:W-:Y:S02]  /*13c0*/  FADD.FTZ R64, R64, R6 ;  /* 0x0000000640407221 */ /* 0x000fe40000010000 */
[----:B------:R-:W-:Y:S01]  /*13d0*/  FFMA.FTZ R96, R214, R6, R96 ;  /* 0x00000006d6607223 */ /* 0x000fe20000010060 */
[----:B------:R-:W-:Y:S01]  /*13e0*/  FFMA.FTZ R98, R216, R5, R98 ;  /* 0x00000005d8627223 */ /* 0x000fe20000010062 */
[----:B------:R-:W-:Y:S01]  /*13f0*/  FADD.FTZ R66, R66, R5 ;  /* 0x0000000542427221 */ /* 0x000fe20000010000 */
[----:B------:R-:W-:Y:S01]  /*1400*/  FMUL.FTZ R208, R208, UR31 ;  /* 0x0000001fd0d07c20 */ /* 0x000fe20008410000 */
[----:B------:R-:W-:Y:S01]  /*1410*/  FMUL.FTZ R218, R218, UR31 ;  /* 0x0000001fdada7c20 */ /* 0x000fe20008410000 */
[----:B------:R-:W-:Y:S01]  /*1420*/  FMUL.FTZ R228, R12, UR31 ;  /* 0x0000001f0ce47c20 */ /* 0x000fe20008410000 */
[----:B------:R-:W-:Y:S01]  /*1430*/  SHF.L.U32 R12, R240, 0x10, RZ ;  /* 0x00000010f00c7819 */ /* 0x000fe200000006ff */
[----:B------:R-:W-:Y:S01]  /*1440*/  FMUL.FTZ R207, R234, UR31 ;  /* 0x0000001feacf7c20 */ /* 0x000fe20008410000 */
[----:B------:R-:W-:Y:S01]  /*1450*/  FFMA.FTZ R106, R208, R9, R106 ;  /* 0x00000009d06a7223 */ /* 0x000fe2000001006a */
[----:B------:R-:W-:Y:S01]  /*1460*/  FADD.FTZ R74, R74, R9 ;  /* 0x000000094a4a7221 */ /* 0x000fe20000010000 */
[----:B------:R-:W-:Y:S01]  /*1470*/  FADD.FTZ R60, R60, R4 ;  /* 0x000000043c3c7221 */ /* 0x000fe20000010000 */
[----:B------:R-:W-:Y:S01]  /*1480*/  FFMA.FTZ R92, R218, R4, R92 ;  /* 0x00000004da5c7223 */ /* 0x000fe2000001005c */
[----:B------:R-:W-:Y:S01]  /*1490*/  SHF.L.U32 R9, R25, 0x10, RZ ;  /* 0x0000001019097819 */ /* 0x000fe200000006ff */
[----:B----4-:R-:W-:Y:S01]  /*14a0*/  FMUL.FTZ R231, R239, R231 ;  /* 0x000000e7efe77220 */ /* 0x010fe20000410000 */
[----:B------:R-:W-:Y:S01]  /*14b0*/  MOV R239, R236 ;  /* 0x000000ec00ef7202 */ /* 0x000fe20000000f00 */
[----:B--2---:R-:W-:Y:S01]  /*14c0*/  FMUL.FTZ R234, R241, R10 ;  /* 0x0000000af1ea7220 */ /* 0x004fe20000410000 */
[----:B------:R-:W2:Y:S01]  /*14d0*/  LDL R236, [R1+0x30] ;  /* 0x0000300001ec7983 */ /* 0x000ea20000100800 */
[----:B------:R-:W-:Y:S01]  /*14e0*/  FMUL.FTZ R226, R14, UR31 ;  /* 0x0000001f0ee27c20 */ /* 0x000fe20008410000 */
[----:B------:R-:W-:-:S02]  /*14f0*/  SHF.L.U32 R14, R243, 0x10, RZ ;  /* 0x00000010f30e7819 */ /* 0x000fc400000006ff */
[----:B------:R0:W5:Y:S01]  /*1500*/  LDL.LU R25, [R1+0x84] ;  /* 0x0000840001197983 */ /* 0x0001620000300800 */
[----:B------:R-:W-:Y:S01]  /*1510*/  FMUL.FTZ R241, R11, R3 ;  /* 0x000000030bf17220 */ /* 0x000fe20000410000 */
[----:B------:R-:W-:Y:S01]  /*1520*/  FMUL.FTZ R238, R238, R6 ;  /* 0x00000006eeee7220 */ /* 0x000fe20000410000 */
[----:B------:R-:W-:Y:S02]  /*1530*/  SHF.L.U32 R6, R239, 0x10, RZ ;  /* 0x00000010ef067819 */ /* 0x000fe400000006ff */
[----:B------:R-:W-:Y:S01]  /*1540*/  SHF.L.U32 R11, R23, 0x10, RZ ;  /* 0x00000010170b7819 */ /* 0x000fe200000006ff */
[----:B------:R-:W-:Y:S01]  /*1550*/  FFMA.FTZ R104, R206, R10, R104 ;  /* 0x0000000ace687223 */ /* 0x000fe20000010068 */
[----:B------:R-:W-:Y:S01]  /*1560*/  FADD.FTZ R72, R72, R10 ;  /* 0x0000000a48487221 */ /* 0x000fe20000010000 */
[----:B------:R-:W-:-:S04]  /*1570*/  FADD.FTZ R10, RZ, R202 ;  /* 0x000000caff0a7221 */ /* 0x000fc80000010000 */
[----:B------:R-:W-:Y:S01]  /*1580*/  FADD.FTZ R10, R230, R10 ;  /* 0x0000000ae60a7221 */ /* 0x000fe20000010000 */
[----:B------:R-:W-:-:S03]  /*1590*/  FMUL.FTZ R220, R220, UR31 ;  /* 0x0000001fdcdc7c20 */ /* 0x000fc60008410000 */
[----:B------:R-:W-:Y:S01]  /*15a0*/  FADD.FTZ R10, R203, R10 ;  /* 0x0000000acb0a7221 */ /* 0x000fe20000010000 */
[----:B------:R-:W-:Y:S01]  /*15b0*/  FADD.FTZ R79, R79, R198 ;  /* 0x000000c64f4f7221 */ /* 0x000fe20000010000 */
[----:B------:R-:W-:Y:S02]  /*15c0*/  FFMA.FTZ R111, R201, R198, R111 ;  /* 0x000000c6c96f7223 */ /* 0x000fe4000001006f */
[----:B------:R-:W-:Y:S01]  /*15d0*/  FADD.FTZ R10, R231, R10 ;  /* 0x0000000ae70a7221 */ /* 0x000fe20000010000 */
[----:B------:R-:W-:Y:S01]  /*15e0*/  FADD.FTZ R62, R62, R3 ;  /* 0x000000033e3e7221 */ /* 0x000fe20000010000 */
[----:B------:R-:W-:Y:S01]  /*15f0*/  FFMA.FTZ R94, R220, R3, R94 ;  /* 0x00000003dc5e7223 */ /* 0x000fe2000001005e */
[----:B------:R-:W-:Y:S01]  /*1600*/  FMUL.FTZ R227, R13, UR31 ;  /* 0x0000001f0de37c20 */ /* 0x000fe20008410000 */
[----:B------:R-:W-:Y:S01]  /*1610*/  SHF.L.U32 R13, R242, 0x10, RZ ;  /* 0x00000010f20d7819 */ /* 0x000fe200000006ff */
[----:B------:R-:W-:Y:S01]  /*1620*/  FMUL.FTZ R242, R196, R2 ;  /* 0x00000002c4f27220 */ /* 0x000fe20000410000 */
[----:B---3--:R-:W-:Y:S01]  /*1630*/  FMUL.FTZ R239, R199, R5 ;  /* 0x00000005c7ef7220 */ /* 0x008fe20000410000 */
[----:B------:R-:W-:-:S04]  /*1640*/  FFMA.FTZ R5, R0, R202, RZ ;  /* 0x000000ca00057223 */ /* 0x000fc800000100ff */
[----:B------:R-:W-:Y:S01]  /*1650*/  FFMA.FTZ R5, R15, R230, R5 ;  /* 0x000000e60f057223 */ /* 0x000fe20000010005 */
[----:B------:R-:W-:-:S03]  /*1660*/  FMUL.FTZ R240, R197, R4 ;  /* 0x00000004c5f07220 */ /* 0x000fc60000410000 */
[----:B------:R-:W-:Y:S01]  /*1670*/  FFMA.FTZ R4, R16, R203, R5 ;  /* 0x000000cb10047223 */ /* 0x000fe20000010005 */
[----:B------:R-:W-:Y:S02]  /*1680*/  SHF.L.U32 R5, R24, 0x10, RZ ;  /* 0x0000001018057819 */ /* 0x000fe400000006ff */
[----:B------:R0:W5:Y:S04]  /*1690*/  LDL.LU R24, [R1+0x80] ;  /* 0x0000800001187983 */ /* 0x0001680000300800 */
[----:B------:R0:W5:Y:S04]  /*16a0*/  LDL.LU R23, [R1+0x7c] ;  /* 0x00007c0001177983 */ /* 0x0001680000300800 */
[----:B------:R-:W3:Y:S04]  /*16b0*/  LDL R243, [R1+0x44] ;  /* 0x0000440001f37983 */ /* 0x000ee80000100800 */
[----:B------:R-:W4:Y:S04]  /*16c0*/  LDL R197, [R1+0x8] ;  /* 0x0000080001c57983 */ /* 0x000f280000100800 */
[----:B------:R-:W4:Y:S01]  /*16d0*/  LDL R199, [R1+0x4c] ;  /* 0x00004c0001c77983 */ /* 0x000f220000100800 */
[----:B------:R-:W-:-:S03]  /*16e0*/  FFMA.FTZ R4, R17, R231, R4 ;  /* 0x000000e711047223 */ /* 0x000fc60000010004 */
[----:B------:R-:W4:Y:S01]  /*16f0*/  LDL R198, [R1+0x34] ;  /* 0x0000340001c67983 */ /* 0x000f220000100800 */
[----:B------:R-:W-:Y:S01]  /*1700*/  FFMA.FTZ R3, R18, R204, R4 ;  /* 0x000000cc12037223 */ /* 0x000fe20000010004 */
[----:B------:R-:W-:Y:S01]  /*1710*/  FADD.FTZ R4, R204, R10 ;  /* 0x0000000acc047221 */ /* 0x000fe20000010000 */
[----:B------:R-:W-:Y:S02]  /*1720*/  SHF.L.U32 R10, R22, 0x10, RZ ;  /* 0x00000010160a7819 */ /* 0x000fe400000006ff */
[----:B------:R0:W5:Y:S04]  /*1730*/  LDL.LU R22, [R1+0x78] ;  /* 0x0000780001167983 */ /* 0x0001680000300800 */
[----:B------:R-:W4:Y:S01]  /*1740*/  LDL R196, [R1+0x3c] ;  /* 0x00003c0001c47983 */ /* 0x000f220000100800 */
[----:B------:R-:W-:Y:S01]  /*1750*/  FMUL.FTZ R222, R222, UR31 ;  /* 0x0000001fdede7c20 */ /* 0x000fe20008410000 */
[----:B------:R-:W-:Y:S01]  /*1760*/  FFMA.FTZ R3, R19, R232, R3 ;  /* 0x000000e813037223 */ /* 0x000fe20000010003 */
[----:B------:R-:W-:Y:S01]  /*1770*/  FADD.FTZ R4, R232, R4 ;  /* 0x00000004e8047221 */ /* 0x000fe20000010000 */
[----:B------:R-:W-:Y:S01]  /*1780*/  FADD.FTZ R56, R56, R2 ;  /* 0x0000000238387221 */ /* 0x000fe20000010000 */
[----:B------:R-:W-:Y:S01]  /*1790*/  FFMA.FTZ R88, R222, R2, R88 ;  /* 0x00000002de587223 */ /* 0x000fe20000010058 */
[----:B------:R-:W-:Y:S01]  /*17a0*/  FFMA.FTZ R3, R200, R205, R3 ;  /* 0x000000cdc8037223 */ /* 0x000fe20000010003 */
[----:B------:R-:W-:Y:S01]  /*17b0*/  FADD.FTZ R2, R205, R4 ;  /* 0x00000004cd027221 */ /* 0x000fe20000010000 */
[----:B------:R-:W-:-:S02]  /*17c0*/  FMUL.FTZ R212, R212, UR31 ;  /* 0x0000001fd4d47c20 */ /* 0x000fc40008410000 */
[----:B------:R-:W-:Y:S01]  /*17d0*/  FFMA.FTZ R3, R201, R233, R3 ;  /* 0x000000e9c9037223 */ /* 0x000fe20000010003 */
[----:B------:R-:W-:Y:S01]  /*17e0*/  FADD.FTZ R2, R233, R2 ;  /* 0x00000002e9027221 */ /* 0x000fe20000010000 */
[----:B------:R-:W-:Y:S01]  /*17f0*/  FADD.FTZ R70, R70, R7 ;  /* 0x0000000746467221 */ /* 0x000fe20000010000 */
[----:B------:R-:W-:Y:S01]  /*1800*/  FFMA.FTZ R102, R212, R7, R102 ;  /* 0x00000007d4667223 */ /* 0x000fe20000010066 */
[----:B------:R-:W-:Y:S01]  /*1810*/  FFMA.FTZ R3, R206, R234, R3 ;  /* 0x000000eace037223 */ /* 0x000fe20000010003 */
[----:B------:R-:W-:Y:S01]  /*1820*/  SHF.L.U32 R7, R252, 0x10, RZ ;  /* 0x00000010fc077819 */ /* 0x000fe200000006ff */
[----:B------:R-:W-:Y:S01]  /*1830*/  FADD.FTZ R4, R234, R2 ;  /* 0x00000002ea047221 */ /* 0x000fe20000010000 */
[----:B------:R-:W4:Y:S01]  /*1840*/  LDL R252, [R1+0x24] ;  /* 0x0000240001fc7983 */ /* 0x000f220000100800 */
[----:B------:R-:W-:Y:S01]  /*1850*/  FADD.FTZ R68, R68, R8 ;  /* 0x0000000844447221 */ /* 0x000fe20000010000 */
[-C--:B------:R-:W-:Y:S01]  /*1860*/  FFMA.FTZ R100, R210, R8.reuse, R100 ;  /* 0x00000008d2647223 */ /* 0x080fe20000010064 */
[----:B--2---:R-:W-:Y:S01]  /*1870*/  FMUL.FTZ R236, R236, R8 ;  /* 0x00000008ecec7220 */ /* 0x004fe20000410000 */
[----:B------:R-:W-:Y:S01]  /*1880*/  SHF.L.U32 R8, R244, 0x10, RZ ;  /* 0x00000010f4087819 */ /* 0x000fe200000006ff */
[----:B------:R-:W-:Y:S01]  /*1890*/  FADD.FTZ R69, R69, R14 ;  /* 0x0000000e45457221 */ /* 0x000fe20000010000 */
[----:B------:R-:W-:Y:S01]  /*18a0*/  FFMA.FTZ R101, R211, R14, R101 ;  /* 0x0000000ed3657223 */ /* 0x000fe20000010065 */
[----:B------:R-:W-:Y:S01]  /*18b0*/  FMUL.FTZ R213, R213, UR31 ;  /* 0x0000001fd5d57c20 */ /* 0x000fe20008410000 */
[----:B------:R-:W-:Y:S01]  /*18c0*/  FFMA.FTZ R105, R207, R12, R105 ;  /* 0x0000000ccf697223 */ /* 0x000fe20000010069 */
[----:B------:R-:W-:Y:S01]  /*18d0*/  FADD.FTZ R73, R73, R12 ;  /* 0x0000000c49497221 */ /* 0x000fe20000010000 */
[----:B------:R-:W-:Y:S01]  /*18e0*/  FADD.FTZ R71, R71, R8 ;  /* 0x0000000847477221 */ /* 0x000fe20000010000 */
[----:B------:R-:W-:Y:S01]  /*18f0*/  FFMA.FTZ R103, R213, R8, R103 ;  /* 0x00000008d5677223 */ /* 0x000fe20000010067 */
[----:B---3--:R-:W-:-:S04]  /*1900*/  FMUL.FTZ R243, R243, R12 ;  /* 0x0000000cf3f37220 */ /* 0x008fc80000410000 */
[----:B------:R-:W-:Y:S01]  /*1910*/  FFMA.FTZ R2, R207, R243, R3 ;  /* 0x000000f3cf027223 */ /* 0x000fe20000010003 */
[----:B------:R-:W-:Y:S01]  /*1920*/  FADD.FTZ R3, R243, R4 ;  /* 0x00000004f3037221 */ /* 0x000fe20000010000 */
[----:B----4-:R-:W-:Y:S02]  /*1930*/  FMUL.FTZ R4, R197, R245 ;  /* 0x000000f5c5047220 */ /* 0x010fe40000410000 */
[----:B------:R-:W2:Y:S01]  /*1940*/  LDL R197, [R1+0x2c] ;  /* 0x00002c0001c57983 */ /* 0x000ea20000100800 */
[----:B------:R-:W-:Y:S01]  /*1950*/  FMUL.FTZ R244, R199, R13 ;  /* 0x0000000dc7f47220 */ /* 0x000fe20000410000 */
[----:B------:R-:W-:Y:S01]  /*1960*/  FADD.FTZ R3, R235, R3 ;  /* 0x00000003eb037221 */ /* 0x000fe20000010000 */
[----:B------:R-:W-:Y:S01]  /*1970*/  FMUL.FTZ R14, R198, R14 ;  /* 0x0000000ec60e7220 */ /* 0x000fe20000410000 */
[----:B------:R-:W3:Y:S02]  /*1980*/  LDL R199, [R1+0x14] ;  /* 0x0000140001c77983 */ /* 0x000ee40000100800 */
[----:B------:R-:W-:-:S04]  /*1990*/  FADD.FTZ R3, R244, R3 ;  /* 0x00000003f4037221 */ /* 0x000fc80000010000 */
[----:B------:R-:W-:-:S04]  /*19a0*/  FADD.FTZ R3, R236, R3 ;  /* 0x00000003ec037221 */ /* 0x000fc80000010000 */
[----:B------:R-:W-:Y:S01]  /*19b0*/  FADD.FTZ R12, R14, R3 ;  /* 0x000000030e0c7221 */ /* 0x000fe20000010000 */
[----:B------:R-:W-:-:S03]  /*19c0*/  FMUL.FTZ R3, R196, R8 ;  /* 0x00000008c4037220 */ /* 0x000fc60000410000 */
[----:B------:R-:W-:Y:S01]  /*19d0*/  FADD.FTZ R8, R237, R12 ;  /* 0x0000000ced087221 */ /* 0x000fe20000010000 */
[----:B------:R-:W-:Y:S02]  /*19e0*/  SHF.L.U32 R12, R21, 0x10, RZ ;  /* 0x00000010150c7819 */ /* 0x000fe400000006ff */
[----:B------:R0:W5:Y:S04]  /*19f0*/  LDL.LU R21, [R1+0x74] ;  /* 0x0000740001157983 */ /* 0x0001680000300800 */
[----:B------:R-:W4:Y:S01]  /*1a00*/  LDL R196, [R1+0x1c] ;  /* 0x00001c0001c47983 */ /* 0x000f220000100800 */
[----:B------:R-:W-:Y:S01]  /*1a10*/  FMUL.FTZ R209, R209, UR31 ;  /* 0x0000001fd1d17c20 */ /* 0x000fe20008410000 */
[----:B------:R-:W-:Y:S01]  /*1a20*/  FFMA.FTZ R2, R208, R235, R2 ;  /* 0x000000ebd0027223 */ /* 0x000fe20000010002 */
[----:B------:R-:W-:Y:S01]  /*1a30*/  FADD.FTZ R8, R3, R8 ;  /* 0x0000000803087221 */ /* 0x000fe20000010000 */
[----:B------:R-:W-:Y:S01]  /*1a40*/  FMUL.FTZ R215, R215, UR31 ;  /* 0x0000001fd7d77c20 */ /* 0x000fe20008410000 */
[----:B------:R-:W-:Y:S01]  /*1a50*/  FADD.FTZ R75, R75, R13 ;  /* 0x0000000d4b4b7221 */ /* 0x000fe20000010000 */
[----:B------:R-:W-:Y:S01]  /*1a60*/  FFMA.FTZ R2, R209, R244, R2 ;  /* 0x000000f4d1027223 */ /* 0x000fe20000010002 */
[----:B------:R-:W3:Y:S03]  /*1a70*/  LDL R198, [R1+0x4] ;  /* 0x0000040001c67983 */ /* 0x000ee60000100800 */
[----:B------:R-:W-:-:S04]  /*1a80*/  FFMA.FTZ R2, R210, R236, R2 ;  /* 0x000000ecd2027223 */ /* 0x000fc80000010002 */
[----:B------:R-:W-:Y:S01]  /*1a90*/  FFMA.FTZ R2, R211, R14, R2 ;  /* 0x0000000ed3027223 */ /* 0x000fe20000010002 */
[----:B------:R-:W-:-:S03]  /*1aa0*/  FFMA.FTZ R107, R209, R13, R107 ;  /* 0x0000000dd16b7223 */ /* 0x000fc6000001006b */
[----:B------:R-:W-:Y:S01]  /*1ab0*/  FFMA.FTZ R2, R212, R237, R2 ;  /* 0x000000edd4027223 */ /* 0x000fe20000010002 */
[----:B------:R-:W-:-:S03]  /*1ac0*/  FADD.FTZ R8, R238, R8 ;  /* 0x00000008ee087221 */ /* 0x000fc60000010000 */
[----:B------:R-:W-:Y:S01]  /*1ad0*/  FFMA.FTZ R13, R213, R3, R2 ;  /* 0x00000003d50d7223 */ /* 0x000fe20000010002 */
[-C--:B------:R-:W-:Y:S01]  /*1ae0*/  FMUL.FTZ R2, R252, R7.reuse ;  /* 0x00000007fc027220 */ /* 0x080fe20000410000 */
[----:B------:R-:W-:Y:S01]  /*1af0*/  FFMA.FTZ R97, R215, R7, R97 ;  /* 0x00000007d7617223 */ /* 0x000fe20000010061 */
[----:B------:R-:W-:Y:S01]  /*1b00*/  FADD.FTZ R65, R65, R7 ;  /* 0x0000000741417221 */ /* 0x000fe20000010000 */
[----:B------:R-:W-:Y:S01]  /*1b10*/  FFMA.FTZ R7, R214, R238, R13 ;  /* 0x000000eed6077223 */ /* 0x000fe2000001000d */
[----:B------:R-:W-:Y:S01]  /*1b20*/  FADD.FTZ R13, R2, R8 ;  /* 0x00000008020d7221 */ /* 0x000fe20000010000 */
[----:B------:R-:W-:Y:S01]  /*1b30*/  FMUL.FTZ R221, R221, UR31 ;  /* 0x0000001fdddd7c20 */ /* 0x000fe20008410000 */
[----:B------:R-:W-:-:S03]  /*1b40*/  FADD.FTZ R63, R63, R5 ;  /* 0x000000053f3f7221 */ /* 0x000fc60000010000 */
[-C--:B------:R-:W-:Y:S01]  /*1b50*/  FFMA.FTZ R95, R221, R5.reuse, R95 ;  /* 0x00000005dd5f7223 */ /* 0x080fe2000001005f */
[----:B--2---:R-:W-:Y:S02]  /*1b60*/  FMUL.FTZ R8, R197, R6 ;  /* 0x00000006c5087220 */ /* 0x004fe40000410000 */
[----:B------:R-:W2:Y:S01]  /*1b70*/  LDL R197, [R1+0xc] ;  /* 0x00000c0001c57983 */ /* 0x000ea20000100800 */
[----:B----4-:R-:W-:Y:S01]  /*1b80*/  FMUL.FTZ R5, R196, R5 ;  /* 0x00000005c4057220 */ /* 0x010fe20000410000 */
[----:B------:R-:W-:Y:S02]  /*1b90*/  SHF.L.U32 R196, R20, 0x10, RZ ;  /* 0x0000001014c47819 */ /* 0x000fe400000006ff */
[----:B------:R0:W5:Y:S01]  /*1ba0*/  LDL.LU R20, [R1+0x70] ;  /* 0x0000700001147983 */ /* 0x0001620000300800 */
[----:B------:R-:W-:Y:S01]  /*1bb0*/  FMUL.FTZ R217, R217, UR31 ;  /* 0x0000001fd9d97c20 */ /* 0x000fe20008410000 */
[----:B------:R-:W-:Y:S01]  /*1bc0*/  FFMA.FTZ R7, R215, R2, R7 ;  /* 0x00000002d7077223 */ /* 0x000fe20000010007 */
[----:B------:R-:W-:-:S02]  /*1bd0*/  FADD.FTZ R67, R67, R6 ;  /* 0x0000000643437221 */ /* 0x000fc40000010000 */
[----:B------:R-:W-:Y:S01]  /*1be0*/  FFMA.FTZ R99, R217, R6, R99 ;  /* 0x00000006d9637223 */ /* 0x000fe20000010063 */
[----:B------:R-:W-:Y:S01]  /*1bf0*/  FFMA.FTZ R6, R216, R239, R7 ;  /* 0x000000efd8067223 */ /* 0x000fe20000010007 */
[----:B------:R-:W-:Y:S01]  /*1c00*/  FADD.FTZ R7, R239, R13 ;  /* 0x0000000def077221 */ /* 0x000fe20000010000 */
[----:B------:R-:W-:Y:S02]  /*1c10*/  FMUL.FTZ R219, R219, UR31 ;  /* 0x0000001fdbdb7c20 */ /* 0x000fe40008410000 */
[----:B------:R-:W-:Y:S01]  /*1c20*/  FFMA.FTZ R6, R217, R8, R6 ;  /* 0x00000008d9067223 */ /* 0x000fe20000010006 */
[----:B------:R-:W-:Y:S01]  /*1c30*/  FADD.FTZ R13, R8, R7 ;  /* 0x00000007080d7221 */ /* 0x000fe20000010000 */
[----:B------:R-:W-:Y:S01]  /*1c40*/  FADD.FTZ R61, R61, R9 ;  /* 0x000000093d3d7221 */ /* 0x000fe20000010000 */
[-C--:B------:R-:W-:Y:S01]  /*1c50*/  FFMA.FTZ R93, R219, R9.reuse, R93 ;  /* 0x00000009db5d7223 */ /* 0x080fe2000001005d */
[----:B---3--:R-:W-:Y:S01]  /*1c60*/  FMUL.FTZ R7, R199, R9 ;  /* 0x00000009c7077220 */ /* 0x008fe20000410000 */
        /* <DEDUP_REMOVED lines=9> */
[-C--:B------:R-:W-:Y:S01]  /*1d00*/  FFMA.FTZ R89, R223, R11.reuse, R89 ;  /* 0x0000000bdf597223 */ /* 0x080fe20000010059 */
[----:B------:R-:W-:Y:S01]  /*1d10*/  FADD.FTZ R57, R57, R11 ;  /* 0x0000000b39397221 */ /* 0x000fe20000010000 */
[----:B------:R-:W-:Y:S01]  /*1d20*/  FMUL.FTZ R11, R198, R11 ;  /* 0x0000000bc60b7220 */ /* 0x000fe20000410000 */
[----:B------:R-:W-:Y:S01]  /*1d30*/  FFMA.FTZ R9, R222, R242, R9 ;  /* 0x000000f2de097223 */ /* 0x000fe20000010009 */
[----:B------:R-:W-:Y:S01]  /*1d40*/  FADD.FTZ R13, R242, R13 ;  /* 0x0000000df20d7221 */ /* 0x000fe20000010000 */
[----:B------:R-:W-:-:S02]  /*1d50*/  FMUL.FTZ R224, R224, UR31 ;  /* 0x0000001fe0e07c20 */ /* 0x000fc40008410000 */
[----:B------:R-:W-:Y:S01]  /*1d60*/  FFMA.FTZ R9, R223, R11, R9 ;  /* 0x0000000bdf097223 */ /* 0x000fe20000010009 */
[----:B------:R-:W-:Y:S01]  /*1d70*/  FADD.FTZ R13, R13, R11 ;  /* 0x0000000b0d0d7221 */ /* 0x000fe20000010000 */
[----:B------:R-:W-:Y:S01]  /*1d80*/  FFMA.FTZ R91, R225, R10, R91 ;  /* 0x0000000ae15b7223 */ /* 0x000fe2000001005b */
[----:B------:R-:W-:Y:S01]  /*1d90*/  FADD.FTZ R59, R59, R10 ;  /* 0x0000000a3b3b7221 */ /* 0x000fe20000010000 */
[----:B------:R-:W-:Y:S01]  /*1da0*/  FFMA.FTZ R9, R224, R4, R9 ;  /* 0x00000004e0097223 */ /* 0x000fe20000010009 */
[----:B-----5:R-:W-:Y:S01]  /*1db0*/  FMUL.FTZ R6, R248, R246 ;  /* 0x000000f6f8067220 */ /* 0x020fe20000410000 */
        /* <DEDUP_REMOVED lines=10> */
[----:B--2---:R-:W-:Y:S01]  /*1e60*/  FMUL.FTZ R10, R197, R10 ;  /* 0x0000000ac50a7220 */ /* 0x004fe20000410000 */
        /* <DEDUP_REMOVED lines=11> */
[----:B------:R-:W-:-:S03]  /*1f20*/  FADD.FTZ R197, R197, R13 ;  /* 0x0000000dc5c57221 */ /* 0x000fc60000010000 */
[----:B------:R-:W-:Y:S01]  /*1f30*/  FFMA.FTZ R196, R229, R12, R198 ;  /* 0x0000000ce5c47223 */ /* 0x000fe200000100c6 */
[----:B------:R-:W-:Y:S01]  /*1f40*/  FADD.FTZ R197, R197, R12 ;  /* 0x0000000cc5c57221 */ /* 0x000fe20000010000 */
[----:B0-----:R-:W-:Y:S06]  /*1f50*/  BRA `(.L_x_6795) ;  /* 0x0000000000647947 */ /* 0x001fec0003800000 */
.L_x_6794:
[----:B------:R-:W-:-:S04]  /*1f60*/  ISETP.NE.U32.AND P0, PT, RZ, UR4, PT ;  /* 0x00000004ff007c0c */ /* 0x000fc8000bf05070 */
[----:B------:R-:W-:-:S13]  /*1f70*/  ISETP.NE.AND.EX P0, PT, RZ, UR5, PT, P0 ;  /* 0x00000005ff007c0c */ /* 0x000fda000bf05300 */
[----:B------:R-:W-:Y:S05]  /*1f80*/  @!P0 BRA `(.L_x_6795) ;  /* 0x0000000000588947 */ /* 0x000fea0003800000 */
[----:B--2---:R-:W0:Y:S01]  /*1f90*/  S2R R148, SR_TID.X ;  /* 0x0000000000947919 */ /* 0x004e220000002100 */
        /* <DEDUP_REMOVED lines=11> */
[--C-:B------:R-:W-:Y:S01]  /*2050*/  IMAD.WIDE.U32 R168, R169, 0x20, R176.reuse ;  /* 0x00000020a9a87825 */ /* 0x100fe200078e00b0 */
[----:B------:R0:W5:Y:S03]  /*2060*/  LDG.E.128 R156, desc[UR18][R160.64] ;  /* 0x00000012a09c7981 */ /* 0x000166000c1e1d00 */
[----:B------:R-:W-:Y:S01]  /*2070*/  IMAD.WIDE.U32 R176, R149, 0x20, R176 ;  /* 0x0000002095b07825 */ /* 0x000fe200078e00b0 */
[----:B------:R0:W5:Y:S04]  /*2080*/  LDG.E.128 R164, desc[UR18][R168.64] ;  /* 0x00000012a8a47981 */ /* 0x000168000c1e1d00 */
[----:B------:R0:W5:Y:S04]  /*2090*/  LDG.E.128 R148, desc[UR18][R152.64] ;  /* 0x0000001298947981 */ /* 0x000168000c1e1d00 */
[----:B------:R0:W5:Y:S04]  /*20a0*/  LDG.E.128 R172, desc[UR18][R176.64] ;  /* 0x00000012b0ac7981 */ /* 0x000168000c1e1d00 */
[----:B------:R-:W5:Y:S04]  /*20b0*/  LDG.E.128 R160, desc[UR18][R160.64+0x10] ;  /* 0x00001012a0a07981 */ /* 0x000f68000c1e1d00 */
[----:B------:R-:W5:Y:S04]  /*20c0*/  LDG.E.128 R152, desc[UR18][R152.64+0x10] ;  /* 0x0000101298987981 */ /* 0x000f68000c1e1d00 */
[----:B------:R-:W5:Y:S04]  /*20d0*/  LDG.E.128 R168, desc[UR18][R168.64+0x10] ;  /* 0x00001012a8a87981 */ /* 0x000f68000c1e1d00 */
[----:B0-----:R-:W5:Y:S02]  /*20e0*/  LDG.E.128 R176, desc[UR18][R176.64+0x10] ;  /* 0x00001012b0b07981 */ /* 0x001f64000c1e1d00 */
.L_x_6795:
        /* <DEDUP_REMOVED lines=32> */
.L_x_6797:
[----:B------:R-:W-:Y:S05]  /*22f0*/  BSYNC.RECONVERGENT B0 ;  /* 0x0000000000007941 */ /* 0x000fea0003800200 */
.L_x_6796:
[----:B------:R-:W1:Y:S08]  /*2300*/  S2UR UR10, SR_CgaCtaId ;  /* 0x00000000000a79c3 */ /* 0x000e700000008800 */
[----:B------:R-:W-:Y:S01]  /*2310*/  BAR.SYNC.DEFER_BLOCKING 0x0 ;  /* 0x0000000000007b1d */ /* 0x000fe20000010000 */
[----:B------:R-:W-:-:S05]  /*2320*/  UISETP.GE.AND UP3, UPT, UR17, 0x1, UPT ;  /* 0x000000011100788c */ /* 0x000fca000bf66270 */
[----:B------:R-:W-:Y:S01]  /*2330*/  UMOV UR9, 0x400 ;  /* 0x0000040000097882 */ /* 0x000fe20000000000 */
[----:B------:R-:W-:Y:S01]  /*2340*/  PLOP3.LUT P2, PT, PT, PT, UP3, 0x80, 0x8 ;  /* 0x000000000008781c */ /* 0x000fe20003f4f038 */
[----:B-1----:R-:W-:-:S04]  /*2350*/  ULEA UR9, UR10, UR9, 0x18 ;  /* 0x000000090a097291 */ /* 0x002fc8000f8ec0ff */
[----:B------:R-:W-:Y:S02]  /*2360*/  UIADD3 UR10, UPT, UPT, UR9, 0x4020, URZ ;  /* 0x00004020090a7890 */ /* 0x000fe4000fffe0ff */
[----:B------:R-:W-:-:S09]  /*2370*/  @!UP1 UIADD3 UR10, UPT, UPT, UR9, 0x4000, URZ ;  /* 0x00004000090a9890 */ /* 0x000fd2000fffe0ff */
[----:B0-----:R-:W0:Y:S01]  /*2380*/  LDS.128 R196, [UR10] ;  /* 0x0000000affc47984 */ /* 0x001e220008000c00 */
[----:B------:R-:W-:Y:S02]  /*2390*/  UIADD3 UR10, UPT, UPT, UR9, 0x4030, URZ ;  /* 0x00004030090a7890 */ /* 0x000fe4000fffe0ff */
[----:B------:R-:W-:Y:S02]  /*23a0*/  @!UP1 UIADD3 UR10, UPT, UPT, UR9, 0x4010, URZ ;  /* 0x00004010090a9890 */ /* 0x000fe4000fffe0ff */
[----:B------:R-:W-:Y:S01]  /*23b0*/  @UP3 UIADD3 UR9, UPT, UPT, UR17, -0x1, URZ ;  /* 0xffffffff11093890 */ /* 0x000fe2000fffe0ff */
[----:B------:R-:W1:Y:S03]  /*23c0*/  @UP3 LDCU.64 UR16, c[0x0][0x390] ;  /* 0x00007200ff1037ac */ /* 0x000e660008000a00 */
        /* <DEDUP_REMOVED lines=13> */
[----:B------:R-:W-:Y:S01]  /*24a0*/  MOV R196, UR10 ;  /* 0x0000000a00c47c02 */ /* 0x000fe20008000f00 */
[----:B------:R-:W-:-:S03]  /*24b0*/  FMUL.FTZ R197, R197, UR29 ;  /* 0x0000001dc5c57c20 */ /* 0x000fc60008410000 */
[----:B------:R-:W-:Y:S02]  /*24c0*/  @P2 LEA.HI.SX32 R198, R196, R247, 0x1d ;  /* 0x000000f7c4c62211 */ /* 0x000fe400078feaff */
[----:B------:R-:W-:Y:S02]  /*24d0*/  MOV R196, 0x10 ;  /* 0x0000001000c47802 */ /* 0x000fe40000000f00 */
[----:B------:R-:W-:-:S03]  /*24e0*/  R2UR UR30, R197 ;  /* 0x00000000c51e72ca */ /* 0x000fc600000e0000 */
[----:B-1----:R-:W-:-:S05]  /*24f0*/  @P2 IMAD.WIDE.U32 R196, R198, R196, UR16 ;  /* 0x00000010c6c42e25 */ /* 0x002fca000f8e00c4 */
        /* <DEDUP_REMOVED lines=29> */
.L_x_6800:
        /* <DEDUP_REMOVED lines=14> */
.L_x_6801:
        /* <DEDUP_REMOVED lines=13> */
.L_x_6802:
        /* <DEDUP_REMOVED lines=14> */
.L_x_6803:
        /* <DEDUP_REMOVED lines=13> */
.L_x_6804:
        /* <DEDUP_REMOVED lines=14> */
.L_x_6805:
        /* <DEDUP_REMOVED lines=13> */
.L_x_6806:
        /* <DEDUP_REMOVED lines=15> */
.L_x_6799:
        /* <DEDUP_REMOVED lines=53> */
.L_x_6808:
        /* <DEDUP_REMOVED lines=14> */
.L_x_6809:
        /* <DEDUP_REMOVED lines=13> */
.L_x_6810:
        /* <DEDUP_REMOVED lines=14> */
.L_x_6811:
        /* <DEDUP_REMOVED lines=13> */
.L_x_6812:
        /* <DEDUP_REMOVED lines=14> */
.L_x_6813:
        /* <DEDUP_REMOVED lines=13> */
.L_x_6814:
        /* <DEDUP_REMOVED lines=9> */
.L_x_6798:
        /* <DEDUP_REMOVED lines=16> */
.L_x_6816:
        /* <DEDUP_REMOVED lines=14> */
.L_x_6817:
        /* <DEDUP_REMOVED lines=13> */
.L_x_6818:
        /* <DEDUP_REMOVED lines=14> */
.L_x_6819:
        /* <DEDUP_REMOVED lines=13> */
.L_x_6820:
        /* <DEDUP_REMOVED lines=14> */
.L_x_6821:
        /* <DEDUP_REMOVED lines=13> */
.L_x_6822:
        /* <DEDUP_REMOVED lines=15> */
.L_x_6815:
[----:B------:R-:W-:Y:S02]  /*3cc0*/  PLOP3.LUT P1, PT, PT, PT, UP2, 0x80, 0x8 ;  /* 0x000000000008781c */ /* 0x000fe40003f2f028 */
[----:B------:R-:W-:Y:S02]  /*3cd0*/  MOV R188, UR30 ;  /* 0x0000001e00bc7c02 */ /* 0x000fe40008000f00 */
[----:B------:R-:W-:Y:S02]  /*3ce0*/  MOV R189, UR30 ;  /* 0x0000001e00bd7c02 */ /* 0x000fe40008000f00 */
[----:B-----5:R-:W-:Y:S02]  /*3cf0*/  MOV R193, R149 ;  /* 0x0000009500c17202 */ /* 0x020fe40000000f00 */
[----:B------:R-:W-:Y:S02]  /*3d00*/  MOV R194, R150 ;  /* 0x0000009600c27202 */ /* 0x000fe40000000f00 */
[----:B------:R-:W-:-:S02]  /*3d10*/  MOV R195, R151 ;  /* 0x0000009700c37202 */ /* 0x000fc40000000f00 */
[----:B------:R-:W-:Y:S01]  /*3d20*/  MOV R192, R148 ;  /* 0x0000009400c07202 */ /* 0x000fe20000000f00 */
[----:B------:R-:W-:Y:S01]  /*3d30*/  @P1 FFMA.FTZ R188, R15, R188, UR16 ;  /* 0x000000100fbc1e23 */ /* 0x000fe200080100bc */
[----:B------:R-:W-:-:S03]  /*3d40*/  @P1 FFMA.FTZ R189, R16, R189, UR16 ;  /* 0x0000001010bd1e23 */ /* 0x000fc600080100bd */
[----:B------:R-:W-:Y:S01]  /*3d50*/  @P1 FADD.FTZ R188, R230, -R188 ;  /* 0x800000bce6bc1221 */ /* 0x000fe20000010000 */
[----:B------:R-:W-:-:S03]  /*3d60*/  @P1 FADD.FTZ R189, R203, -R189 ;  /* 0x800000bdcbbd1221 */ /* 0x000fc60000010000 */
[----:B------:R-:W-:Y:S01]  /*3d70*/  @P1 FFMA.FTZ R193, R188, UR31, R149 ;  /* 0x0000001fbcc11c23 */ /* 0x000fe20008010095 */
[----:B------:R-:W-:Y:S01]  /*3d80*/  @P1 FFMA.FTZ R194, R189, UR31, R150 ;  /* 0x0000001fbdc21c23 */ /* 0x000fe20008010096 */
[----:B------:R-:W-:Y:S02]  /*3d90*/  MOV R189, UR30 ;  /* 0x0000001e00bd7c02 */ /* 0x000fe40008000f00 */
[----:B------:R-:W-:-:S03]  /*3da0*/  MOV R188, UR30 ;  /* 0x0000001e00bc7c02 */ /* 0x000fc60008000f00 */
[----:B------:R-:W-:Y:S02]  /*3db0*/  @P1 FFMA.FTZ R189, R17, R189, UR16 ;  /* 0x0000001011bd1e23 */ /* 0x000fe400080100bd */
[----:B------:R-:W-:Y:S02]  /*3dc0*/  @P1 FFMA.FTZ R188, R0, R188, UR16 ;  /* 0x0000001000bc1e23 */ /* 0x000fe400080100bc */
[----:B------:R-:W-:Y:S02]  /*3dd0*/  @P1 FADD.FTZ R189, R231, -R189 ;  /* 0x800000bde7bd1221 */ /* 0x000fe40000010000 */
[----:B------:R-:W-:Y:S02]  /*3de0*/  @P1 FADD.FTZ R188, R202, -R188 ;  /* 0x800000bccabc1221 */ /* 0x000fe40000010000 */
        /* <DEDUP_REMOVED lines=9> */
.L_x_6823:
        /* <DEDUP_REMOVED lines=8> */
.L_x_6824:
[----:B------:R-:W-:Y:S05]  /*3f00*/  BRA.U !UP3, `(.L_x_6825) ;  /* 0x000000010b187547 */ /* 0x000fea000b800000 */
[----:B------:R-:W-:Y:S01]  /*3f10*/  SHF.L.U32 R188, R181, 0x10, RZ ;  /* 0x00000010b5bc7819 */ /* 0x000fe200000006ff */
[----:B------:R-:W-:-:S04]  /*3f20*/  FMUL.FTZ R189, R194, UR26 ;  /* 0x0000001ac2bd7c20 */ /* 0x000fc80008410000 */
[-C--:B------:R-:W-:Y:S01]  /*3f30*/  FFMA.FTZ R22, R188, R189.reuse, R22 ;  /* 0x000000bdbc167223 */ /* 0x080fe20000010016 */
[----:B------:R-:W-:-:S05]  /*3f40*/  FMUL.FTZ R188, R146, R189 ;  /* 0x000000bd92bc7220 */ /* 0x000fca0000410000 */
[----:B------:R-:W-:-:S04]  /*3f50*/  F2FP.BF16.F32.PACK_AB R188, RZ, R188 ;  /* 0x000000bcffbc723e */ /* 0x000fc800000010ff */
[----:B------:R-:W-:-:S07]  /*3f60*/  PRMT R185, R188, 0x7610, R185 ;  /* 0x00007610bcb97816 */ /* 0x000fce00000000b9 */
.L_x_6825:
        /* <DEDUP_REMOVED lines=8> */
.L_x_6826:
        /* <DEDUP_REMOVED lines=12> */
.L_x_6827:
        /* <DEDUP_REMOVED lines=13> */
.L_x_6828:
        /* <DEDUP_REMOVED lines=12> */
.L_x_6829:
        /* <DEDUP_REMOVED lines=13> */
.L_x_6807:
[----:B------:R-:W-:Y:S01]  /*4310*/  ISETP.NE.U32.AND P1, PT, RZ, UR6, PT ;  /* 0x00000006ff007c0c */ /* 0x000fe2000bf25070 */
[----:B------:R-:W0:Y:S03]  /*4320*/  @UP3 LDCU.64 UR10, c[0x0][0x468] ;  /* 0x00008d00ff0a37ac */ /* 0x000e260008000a00 */
[----:B------:R-:W-:-:S13]  /*4330*/  ISETP.NE.AND.EX P1, PT, RZ, UR7, PT, P1 ;  /* 0x00000007ff007c0c */ /* 0x000fda000bf25310 */
[----:B------:R-:W1:Y:S02]  /*4340*/  @P1 LDC.64 R196, c[0x0][0x478] ;  /* 0x00011e00ffc41b82 */ /* 0x000e640000000a00 */
[----:B-1----:R-:W-:-:S05]  /*4350*/  @P1 IMAD.WIDE.U32 R196, R199, 0x20, R196 ;  /* 0x00000020c7c41825 */ /* 0x002fca00078e00c4 */
[----:B------:R-:W-:Y:S04]  /*4360*/  @P1 STG.E.128 desc[UR18][R196.64], R192 ;  /* 0x000000c0c4001986 */ /* 0x000fe8000c101d12 */
        /* <DEDUP_REMOVED lines=9> */
.L_x_6830:
[----:B------:R-:W-:Y:S05]  /*4400*/  @!P0 BRA `(.L_x_6831) ;  /* 0x0000000c00508947 */ /* 0x000fea0003800000 */
[----:B------:R-:W-:Y:S05]  /*4410*/  @!P1 BRA `(.L_x_6832) ;  /* 0x0000000400989947 */ /* 0x000fea0003800000 */
        /* <DEDUP_REMOVED lines=28> */
.L_x_6833:
        /* <DEDUP_REMOVED lines=8> */
.L_x_6834:
[----:B------:R-:W-:Y:S05]  /*4660*/  BRA.U !UP3, `(.L_x_6835) ;  /* 0x000000010b187547 */ /* 0x000fea000b800000 */
[----:B------:R-:W-:Y:S01]  /*4670*/  SHF.L.U32 R188, R181, 0x10, RZ ;  /* 0x00000010b5bc7819 */ /* 0x000fe200000006ff */
[----:B------:R-:W-:-:S04]  /*4680*/  FMUL.FTZ R189, R194, UR26 ;  /* 0x0000001ac2bd7c20 */ /* 0x000fc80008410000 */
[-C--:B------:R-:W-:Y:S01]  /*4690*/  FFMA.FTZ R30, R188, R189.reuse, R30 ;  /* 0x000000bdbc1e7223 */ /* 0x080fe2000001001e */
[----:B------:R-:W-:-:S05]  /*46a0*/  FMUL.FTZ R188, R138, R189 ;  /* 0x000000bd8abc7220 */ /* 0x000fca0000410000 */
[----:B------:R-:W-:-:S04]  /*46b0*/  F2FP.BF16.F32.PACK_AB R188, RZ, R188 ;  /* 0x000000bcffbc723e */ /* 0x000fc800000010ff */
[----:B0-----:R-:W-:-:S07]  /*46c0*/  PRMT R185, R188, 0x7610, R185 ;  /* 0x00007610bcb97816 */ /* 0x001fce00000000b9 */
.L_x_6835:
        /* <DEDUP_REMOVED lines=8> */
.L_x_6836:
        /* <DEDUP_REMOVED lines=12> */
.L_x_6837:
        /* <DEDUP_REMOVED lines=13> */
.L_x_6838:
        /* <DEDUP_REMOVED lines=12> */
.L_x_6839:
        /* <DEDUP_REMOVED lines=14> */
.L_x_6832:
        /* <DEDUP_REMOVED lines=13> */
.L_x_6841:
        /* <DEDUP_REMOVED lines=14> */
.L_x_6842:
        /* <DEDUP_REMOVED lines=13> */
.L_x_6843:
        /* <DEDUP_REMOVED lines=14> */
.L_x_6844:
        /* <DEDUP_REMOVED lines=13> */
.L_x_6845:
        /* <DEDUP_REMOVED lines=14> */
.L_x_6846:
        /* <DEDUP_REMOVED lines=13> */
.L_x_6847:
        /* <DEDUP_REMOVED lines=15> */
.L_x_6831:
[----:B------:R-:W-:Y:S05]  /*5150*/  @!P1 BRA `(.L_x_6848) ;  /* 0x00000008003c9947 */ /* 0x000fea0003800000 */
        /* <DEDUP_REMOVED lines=53> */
.L_x_6849:
[----:B------:R-:W-:Y:S05]  /*54b0*/  BRA.U !UP3, `(.L_x_6850) ;  /* 0x000000010b347547 */ /* 0x000fea000b800000 */
[----:B0-----:R-:W-:Y:S02]  /*54c0*/  MOV R196, UR30 ;  /* 0x0000001e00c47c02 */ /* 0x001fe40008000f00 */
        /* <DEDUP_REMOVED lines=12> */
.L_x_6850:
        /* <DEDUP_REMOVED lines=13> */
.L_x_6851:
        /* <DEDUP_REMOVED lines=14> */
.L_x_6852:
        /* <DEDUP_REMOVED lines=13> */
.L_x_6853:
        /* <DEDUP_REMOVED lines=14> */
.L_x_6854:
        /* <DEDUP_REMOVED lines=13> */
.L_x_6855:
[----:B------:R-:W-:Y:S05]  /*59c0*/  BRA.U !UP3, `(.L_x_6840) ;  /* 0x000000050bd07547 */ /* 0x000fea000b800000 */
[----:B0----5:R-:W-:Y:S01]  /*59d0*/  PRMT R196, R183, 0x7632, R196 ;  /* 0x00007632b7c47816 */ /* 0x021fe200000000c4 */
[----:B------:R-:W-:-:S03]  /*59e0*/  FMUL.FTZ R197, R191, UR26 ;  /* 0x0000001abfc57c20 */ /* 0x000fc60008410000 */
[----:B------:R-:W-:-:S05]  /*59f0*/  SHF.L.U32 R196, R196, 0x10, RZ ;  /* 0x00000010c4c47819 */ /* 0x000fca00000006ff */
[----:B------:R-:W-:Y:S01]  /*5a00*/  FFMA.FTZ R35, R197, R196, R35 ;  /* 0x000000c4c5237223 */ /* 0x000fe20000010023 */
[----:B------:R-:W-:-:S05]  /*5a10*/  FMUL.FTZ R196, R135, R197 ;  /* 0x000000c587c47220 */ /* 0x000fca0000410000 */
[----:B------:R-:W-:-:S04]  /*5a20*/  F2FP.BF16.F32.PACK_AB R196, RZ, R196 ;  /* 0x000000c4ffc4723e */ /* 0x000fc800000010ff */
[----:B------:R-:W-:Y:S01]  /*5a30*/  PRMT R187, R187, 0x5410, R196 ;  /* 0x00005410bbbb7816 */ /* 0x000fe200000000c4 */
[----:B------:R-:W-:Y:S06]  /*5a40*/  BRA `(.L_x_6840) ;  /* 0x0000000400b07947 */ /* 0x000fec0003800000 */
.L_x_6848:
        /* <DEDUP_REMOVED lines=13> */
.L_x_6856:
        /* <DEDUP_REMOVED lines=14> */
.L_x_6857:
        /* <DEDUP_REMOVED lines=13> */
.L_x_6858:
        /* <DEDUP_REMOVED lines=14> */
.L_x_6859:
        /* <DEDUP_REMOVED lines=13> */
.L_x_6860:
        /* <DEDUP_REMOVED lines=14> */
.L_x_6861:
        /* <DEDUP_REMOVED lines=13> */
.L_x_6862:
        /* <DEDUP_REMOVED lines=14> */
.L_x_6840:
[----:B0-----:R-:W0:Y:S01]  /*6110*/  @P1 LDC.64 R196, c[0x0][0x478] ;  /* 0x00011e00ffc41b82 */ /* 0x001e220000000a00 */
[----:B------:R-:W1:Y:S01]  /*6120*/  @UP3 LDCU.64 UR10, c[0x0][0x468] ;  /* 0x00008d00ff0a37ac */ /* 0x000e620008000a00 */
[----:B------:R-:W-:-:S05]  /*6130*/  @P1 IADD3 R245, PT, PT, R199, 0x80, RZ ;  /* 0x00000080c7f51810 */ /* 0x000fca0007ffe0ff */
[----:B0-----:R-:W-:-:S04]  /*6140*/  @P1 IMAD.WIDE.U32 R196, R245, 0x20, R196 ;  /* 0x00000020f5c41825 */ /* 0x001fc800078e00c4 */
[----:B------:R-:W-:Y:S01]  /*6150*/  HFMA2 R245, -RZ, RZ, 0, 9.5367431640625e-07 ;  /* 0x00000010fff57431 */ /* 0x000fe200000001ff */
[----:B------:R-:W-:Y:S04]  /*6160*/  @P1 STG.E.128 desc[UR18][R196.64], R192 ;  /* 0x000000c0c4001986 */ /* 0x000fe8000c101d12 */
[----:B------:R0:W-:Y:S02]  /*6170*/  @P1 STG.E.128 desc[UR18][R196.64+0x10], R188 ;  /* 0x000010bcc4001986 */ /* 0x0001e4000c101d12 */
[----:B0-----:R-:W-:-:S05]  /*6180*/  @P2 IADD3 R196, PT, PT, R198, 0x80, RZ ;  /* 0x00000080c6c42810 */ /* 0x001fca0007ffe0ff */
[----:B-1----:R-:W-:-:S05]  /*6190*/  @P2 IMAD.WIDE.U32 R196, R196, R245, UR10 ;  /* 0x0000000ac4c42e25 */ /* 0x002fca000f8e00f5 */
[----:B------:R0:W-:Y:S01]  /*61a0*/  @P2 STG.E.128 desc[UR18][R196.64], R184 ;  /* 0x000000b8c4002986 */ /* 0x0001e2000c101d12 */
[----:B------:R-:W-:Y:S05]  /*61b0*/  BRA.U !UP3, `(.L_x_6863) ;  /* 0x000000010b107547 */ /* 0x000fea000b800000 */
[----:B-----5:R-:W1:Y:S01]  /*61c0*/  LDC.64 R182, c[0x0][0x390] ;  /* 0x0000e400ffb67b82 */ /* 0x020e620000000a00 */
[----:B------:R-:W-:-:S05]  /*61d0*/  IADD3 R180, PT, PT, R198, 0x100, RZ ;  /* 0x00000100c6b47810 */ /* 0x000fca0007ffe0ff */
[----:B-1----:R-:W-:-:S06]  /*61e0*/  IMAD.WIDE.U32 R180, R180, 0x10, R182 ;  /* 0x00000010b4b47825 */ /* 0x002fcc00078e00b6 */
[----:B------:R-:W5:Y:S02]  /*61f0*/  LDG.E.128 R180, desc[UR18][R180.64] ;  /* 0x00000012b4b47981 */ /* 0x000f64000c1e1d00 */
.L_x_6863:
        /* <DEDUP_REMOVED lines=30> */
.L_x_6866:
        /* <DEDUP_REMOVED lines=8> */
.L_x_6867:
[----:B------:R-:W-:Y:S05]  /*6460*/  BRA.U !UP3, `(.L_x_6868) ;  /* 0x000000010b187547 */ /* 0x000fea000b800000 */
[----:B------:R-:W-:Y:S01]  /*6470*/  SHF.L.U32 R188, R181, 0x10, RZ ;  /* 0x00000010b5bc7819 */ /* 0x000fe200000006ff */
[----:B------:R-:W-:-:S04]  /*6480*/  FMUL.FTZ R189, R194, UR26 ;  /* 0x0000001ac2bd7c20 */ /* 0x000fc80008410000 */
[-C--:B------:R-:W-:Y:S01]  /*6490*/  FFMA.FTZ R38, R188, R189.reuse, R38 ;  /* 0x000000bdbc267223 */ /* 0x080fe20000010026 */
[----:B------:R-:W-:-:S05]  /*64a0*/  FMUL.FTZ R188, R130, R189 ;  /* 0x000000bd82bc7220 */ /* 0x000fca0000410000 */
[----:B------:R-:W-:-:S04]  /*64b0*/  F2FP.BF16.F32.PACK_AB R188, RZ, R188 ;  /* 0x000000bcffbc723e */ /* 0x000fc800000010ff */
[----:B0-----:R-:W-:-:S07]  /*64c0*/  PRMT R185, R188, 0x7610, R185 ;  /* 0x00007610bcb97816 */ /* 0x001fce00000000b9 */
.L_x_6868:
        /* <DEDUP_REMOVED lines=8> */
.L_x_6869:
        /* <DEDUP_REMOVED lines=12> */
.L_x_6870:
        /* <DEDUP_REMOVED lines=13> */
.L_x_6871:
        /* <DEDUP_REMOVED lines=12> */
.L_x_6872:
        /* <DEDUP_REMOVED lines=14> */
.L_x_6865:
        /* <DEDUP_REMOVED lines=13> */
.L_x_6874:
        /* <DEDUP_REMOVED lines=14> */
.L_x_6875:
        /* <DEDUP_REMOVED lines=13> */
.L_x_6876:
        /* <DEDUP_REMOVED lines=14> */
.L_x_6877:
        /* <DEDUP_REMOVED lines=13> */
.L_x_6878:
        /* <DEDUP_REMOVED lines=14> */
.L_x_6879:
        /* <DEDUP_REMOVED lines=13> */
.L_x_6880:
        /* <DEDUP_REMOVED lines=15> */
.L_x_6864:
        /* <DEDUP_REMOVED lines=54> */
.L_x_6882:
        /* <DEDUP_REMOVED lines=14> */
.L_x_6883:
        /* <DEDUP_REMOVED lines=13> */
.L_x_6884:
        /* <DEDUP_REMOVED lines=14> */
.L_x_6885:
        /* <DEDUP_REMOVED lines=13> */
.L_x_6886:
        /* <DEDUP_REMOVED lines=14> */
.L_x_6887:
        /* <DEDUP_REMOVED lines=13> */
.L_x_6888:
        /* <DEDUP_REMOVED lines=9> */
.L_x_6881:
        /* <DEDUP_REMOVED lines=13> */
.L_x_6889:
        /* <DEDUP_REMOVED lines=14> */
.L_x_6890:
        /* <DEDUP_REMOVED lines=13> */
.L_x_6891:
        /* <DEDUP_REMOVED lines=14> */
.L_x_6892:
        /* <DEDUP_REMOVED lines=13> */
.L_x_6893:
        /* <DEDUP_REMOVED lines=14> */
.L_x_6894:
        /* <DEDUP_REMOVED lines=13> */
.L_x_6895:
        /* <DEDUP_REMOVED lines=14> */
.L_x_6873:
        /* <DEDUP_REMOVED lines=15> */
.L_x_6896:
        /* <DEDUP_REMOVED lines=30> */
.L_x_6899:
        /* <DEDUP_REMOVED lines=8> */
.L_x_6900:
[----:B------:R-:W-:Y:S05]  /*8260*/  BRA.U !UP3, `(.L_x_6901) ;  /* 0x000000010b187547 */ /* 0x000fea000b800000 */
[----:B------:R-:W-:Y:S01]  /*8270*/  SHF.L.U32 R188, R181, 0x10, RZ ;  /* 0x00000010b5bc7819 */ /* 0x000fe200000006ff */
[----:B------:R-:W-:-:S04]  /*8280*/  FMUL.FTZ R189, R194, UR26 ;  /* 0x0000001ac2bd7c20 */ /* 0x000fc80008410000 */
[-C--:B------:R-:W-:Y:S01]  /*8290*/  FFMA.FTZ R46, R188, R189.reuse, R46 ;  /* 0x000000bdbc2e7223 */ /* 0x080fe2000001002e */
[----:B------:R-:W-:-:S05]  /*82a0*/  FMUL.FTZ R188, R122, R189 ;  /* 0x000000bd7abc7220 */ /* 0x000fca0000410000 */
[----:B------:R-:W-:-:S04]  /*82b0*/  F2FP.BF16.F32.PACK_AB R188, RZ, R188 ;  /* 0x000000bcffbc723e */ /* 0x000fc800000010ff */
[----:B0-----:R-:W-:-:S07]  /*82c0*/  PRMT R185, R188, 0x7610, R185 ;  /* 0x00007610bcb97816 */ /* 0x001fce00000000b9 */
.L_x_6901:
        /* <DEDUP_REMOVED lines=8> */
.L_x_6902:
        /* <DEDUP_REMOVED lines=12> */
.L_x_6903:
        /* <DEDUP_REMOVED lines=13> */
.L_x_6904:
        /* <DEDUP_REMOVED lines=12> */
.L_x_6905:
        /* <DEDUP_REMOVED lines=14> */
.L_x_6898:
        /* <DEDUP_REMOVED lines=13> */
.L_x_6907:
        /* <DEDUP_REMOVED lines=14> */
.L_x_6908:
        /* <DEDUP_REMOVED lines=13> */
.L_x_6909:
        /* <DEDUP_REMOVED lines=14> */
.L_x_6910:
        /* <DEDUP_REMOVED lines=13> */
.L_x_6911:
        /* <DEDUP_REMOVED lines=14> */
.L_x_6912:
        /* <DEDUP_REMOVED lines=13> */
.L_x_6913:
        /* <DEDUP_REMOVED lines=15> */
.L_x_6897:
[----:B------:R-:W-:Y:S05]  /*8d50*/  @!P1 BRA `(.L_x_6914) ;  /* 0x0000000800409947 */ /* 0x000fea0003800000 */
[----:B------:R-:W-:Y:S02]  /*8d60*/  MOV R190, UR30 ;  /* 0x0000001e00be7c02 */ /* 0x000fe40008000f00 */
[----:B------:R-:W-:Y:S02]  /*8d70*/  MOV R189, UR30 ;  /* 0x0000001e00bd7c02 */ /* 0x000fe40008000f00 */
[----:B------:R-:W-:Y:S01]  /*8d80*/  MOV R188, UR30 ;  /* 0x0000001e00bc7c02 */ /* 0x000fe20008000f00 */
[----:B------:R-:W-:Y:S01]  /*8d90*/  FFMA.FTZ R190, R228, R190, UR16 ;  /* 0x00000010e4be7e23 */ /* 0x000fe200080100be */
[----:B------:R-:W-:Y:S01]  /*8da0*/  MOV R191, UR30 ;  /* 0x0000001e00bf7c02 */ /* 0x000fe20008000f00 */
[----:B------:R-:W-:Y:S01]  /*8db0*/  FFMA.FTZ R189, R227, R189, UR16 ;  /* 0x00000010e3bd7e23 */ /* 0x000fe200080100bd */
[----:B------:R-:W-:Y:S01]  /*8dc0*/  ISETP.LT.AND P0, PT, RZ, UR32, PT ;  /* 0x00000020ff007c0c */ /* 0x000fe2000bf01270 */
[----:B------:R-:W-:Y:S02]  /*8dd0*/  FFMA.FTZ R188, R226, R188, UR16 ;  /* 0x00000010e2bc7e23 */ /* 0x000fe400080100bc */
        /* <DEDUP_REMOVED lines=14> */
.L_x_6915:
        /* <DEDUP_REMOVED lines=14> */
.L_x_6916:
        /* <DEDUP_REMOVED lines=13> */
.L_x_6917:
        /* <DEDUP_REMOVED lines=14> */
.L_x_6918:
        /* <DEDUP_REMOVED lines=13> */
.L_x_6919:
        /* <DEDUP_REMOVED lines=14> */
.L_x_6920:
        /* <DEDUP_REMOVED lines=13> */
.L_x_6921:
        /* <DEDUP_REMOVED lines=41> */
.L_x_6914:
        /* <DEDUP_REMOVED lines=13> */
.L_x_6922:
        /* <DEDUP_REMOVED lines=14> */
.L_x_6923:
        /* <DEDUP_REMOVED lines=13> */
.L_x_6924:
        /* <DEDUP_REMOVED lines=14> */
.L_x_6925:
        /* <DEDUP_REMOVED lines=13> */
.L_x_6926:
        /* <DEDUP_REMOVED lines=14> */
.L_x_6927:
        /* <DEDUP_REMOVED lines=13> */
.L_x_6928:
        /* <DEDUP_REMOVED lines=14> */
.L_x_6906:
        /* <DEDUP_REMOVED lines=13> */
.L_x_6793:
[----:B------:R-:W3:Y:S08]  /*9df0*/  S2UR UR9, SR_CTAID.X ;  /* 0x00000000000979c3 */ /* 0x000ef00000002500 */
[----:B------:R-:W3:Y:S08]  /*9e00*/  LDC R0, c[0x0][0x388] ;  /* 0x0000e200ff007b82 */ /* 0x000ef00000000800 */
[----:B------:R-:W4:Y:S08]  /*9e10*/  LDC.64 R2, c[0x0][0x440] ;  /* 0x00011000ff027b82 */ /* 0x000f300000000a00 */
[----:B------:R-:W1:Y:S08]  /*9e20*/  LDC.64 R4, c[0x0][0x448] ;  /* 0x00011200ff047b82 */ /* 0x000e700000000a00 */
[----:B------:R-:W2:Y:S01]  /*9e30*/  LDC.64 R6, c[0x0][0x460] ;  /* 0x00011800ff067b82 */ /* 0x000ea20000000a00 */
[----:B---3--:R-:W-:-:S05]  /*9e40*/  IMAD R0, R0, UR9, RZ ;  /* 0x0000000900007c24 */ /* 0x008fca000f8e02ff */
[----:B------:R-:W-:-:S05]  /*9e50*/  LEA.HI R247, R0, R247, RZ, 0x1d ;  /* 0x000000f700f77211 */ /* 0x000fca00078fe8ff */
[----:B----4-:R-:W-:-:S04]  /*9e60*/  IMAD.WIDE.U32 R2, R247, 0x20, R2 ;  /* 0x00000020f7027825 */ /* 0x010fc800078e0002 */
[C---:B-1----:R-:W-:Y:S01]  /*9e70*/  IMAD.WIDE.U32 R4, R247.reuse, 0x20, R4 ;  /* 0x00000020f7047825 */ /* 0x042fe200078e0004 */
        /* <DEDUP_REMOVED lines=26> */
.L_x_6930:
        /* <DEDUP_REMOVED lines=14> */
.L_x_15665:


//--------------------- .text._ZN10layer_norm13ln_bwd_kernelINS_13Kernel_traitsIf13__nv_bfloat16fS2_fjLj4096ELj1ELj1ELj4ELj16ENS_18Kernel_traits_baseILj4096EfS2_fS2_fjLj128EEEEELb1ELb0ELb0ELb0EEEvNS_9BwdParamsE --------------------------
	.section	.text._ZN10layer_norm13ln_bwd_kernelINS_13Kernel_traitsIf13__nv_bfloat16fS2_fjLj4096ELj1ELj1ELj4ELj16ENS_18Kernel_traits_baseILj4096EfS2_fS2_fjLj128EEEEELb1ELb0ELb0ELb0EEEvNS_9BwdParamsE,"ax",@progbits
	.align	128
        .global         _ZN10layer_norm13ln_bwd_kernelINS_13Kernel_traitsIf13__nv_bfloat16fS2_fjLj4096ELj1ELj1ELj4ELj16ENS_18Kernel_traits_baseILj4096EfS2_fS2_fjLj128EEEEELb1ELb0ELb0ELb0EEEvNS_9BwdParamsE
        .type           _ZN10layer_norm13ln_bwd_kernelINS_13Kernel_traitsIf13__nv_bfloat16fS2_fjLj4096ELj1ELj1ELj4ELj16ENS_18Kernel_traits_baseILj4096EfS2_fS2_fjLj128EEEEELb1ELb0ELb0ELb0EEEvNS_9BwdParamsE,@function
        .size           _ZN10layer_norm13ln_bwd_kernelINS_13Kernel_traitsIf13__nv_bfloat16fS2_fjLj4096ELj1ELj1ELj4ELj16ENS_18Kernel_traits_baseILj4096EfS2_fS2_fjLj128EEEEELb1ELb0ELb0ELb0EEEvNS_9BwdParamsE,(.L_x_15666 - _ZN10layer_norm13ln_bwd_kernelINS_13Kernel_traitsIf13__nv_bfloat16fS2_fjLj4096ELj1ELj1ELj4ELj16ENS_18Kernel_traits_baseILj4096EfS2_fS2_fjLj128EEEEELb1ELb0ELb0ELb0EEEvNS_9BwdParamsE)
        .other          _ZN10layer_norm13ln_bwd_kernelINS_13Kernel_traitsIf13__nv_bfloat16fS2_fjLj4096ELj1ELj1ELj4ELj16ENS_18Kernel_traits_baseILj4096EfS2_fS2_fjLj128EEEEELb1ELb0ELb0ELb0EEEvNS_9BwdParamsE,@"STO_CUDA_ENTRY STV_DEFAULT"
_ZN10layer_norm13ln_bwd_kernelINS_13Kernel_traitsIf13__nv_bfloat16fS2_fjLj4096ELj1ELj1ELj4ELj16ENS_18Kernel_traits_baseILj4096EfS2_fS2_fjLj128EEEEELb1ELb0ELb0ELb0EEEvNS_9BwdParamsE:
.text._ZN10layer_norm13ln_bwd_kernelINS_13Kernel_traitsIf13__nv_bfloat16fS2_fjLj4096ELj1ELj1ELj4ELj16ENS_18Kernel_traits_baseILj4096EfS2_fS2_fjLj128EEEEELb1ELb0ELb0ELb0EEEvNS_9BwdParamsE:
        /* <DEDUP_REMOVED lines=99> */
[----:B------:R-:W-:-:S02]  /*0630*/  MOV R5, UR6 ;  /* 0x0000000600057c02 */ /* 0x000fc40008000f00 */
        /* <DEDUP_REMOVED lines=13> */
.L_x_6971:
        /* <DEDUP_REMOVED lines=29> */
[----:B------:R-:W3:Y:S04]  /*08e0*/  LDG.E.128 R172, desc[UR4][R210.64+0x10] ;  /* 0x00001004d2ac7981 */ /* 0x000ee8000c1e1d00 */
[----:B------:R-:W3:Y:S01]  /*08f0*/  LDG.E.128 R168, desc[UR4][R168.64] ;  /* 0x00000004a8a87981 */ /* 0x000ee2000c1e1d00 */
[----:B------:R-:W-:-:S13]  /*0900*/  ISETP.NE.AND.EX P0, PT, RZ, UR9, PT, P0 ;  /* 0x00000009ff007c0c */ /* 0x000fda000bf05300 */
[----:B------:R-:W0:Y:S01]  /*0910*/  @P0 LDC.64 R208, c[0x0][0x438] ;  /* 0x00010e00ffd00b82 */ /* 0x000e220000000a00 */
[----:B--2---:R-:W-:-:S05]  /*0920*/  IMAD.WIDE.U32 R206, R6, 0x8, R206 ;  /* 0x0000000806ce7825 */ /* 0x004fca00078e00ce */
[----:B------:R-:W5:Y:S01]  /*0930*/  LDG.E.64 R232, desc[UR4][R206.64] ;  /* 0x00000004cee87981 */ /* 0x000f62000c1e1b00 */
[----:B0-----:R-:W-:-:S05]  /*0940*/  @P0 IMAD.WIDE.U32 R208, R6, 0x20, R208 ;  /* 0x0000002006d00825 */ /* 0x001fca00078e00d0 */
[----:B------:R-:W5:Y:S04]  /*0950*/  @P0 LDG.E.128 R136, desc[UR4][R208.64] ;  /* 0x00000004d0880981 */ /* 0x000f68000c1e1d00 */
[----:B------:R0:W5:Y:S01]  /*0960*/  @P0 LDG.E.128 R140, desc[UR4][R208.64+0x10] ;  /* 0x00001004d08c0981 */ /* 0x000162000c1e1d00 */
[----:B------:R-:W-:Y:S01]  /*0970*/  IADD3 R223, PT, PT, R6, 0x80, RZ ;  /* 0x0000008006df7810 */ /* 0x000fe20007ffe0ff */
[----:B----4-:R-:W-:-:S04]  /*0980*/  FADD.FTZ R221, -R220, R164 ;  /* 0x000000a4dcdd7221 */ /* 0x010fc80000010100 */
[----:B-----5:R-:W-:Y:S01]  /*0990*/  FMUL.FTZ R221, R188, R221 ;  /* 0x000000ddbcdd7220 */ /* 0x020fe20000410000 */
[C---:B---3--:R-:W-:Y:S02]  /*09a0*/  SHF.L.U32 R219, R168.reuse, 0x10, RZ ;  /* 0x00000010a8db7819 */ /* 0x048fe400000006ff */
[----:B------:R-:W-:Y:S01]  /*09b0*/  PRMT R164, R168, 0x7632, R164 ;  /* 0x00007632a8a47816 */ /* 0x000fe200000000a4 */
[C---:B------:R-:W-:Y:S01]  /*09c0*/  FADD.FTZ R165, -R220.reuse, R165 ;  /* 0x000000a5dca57221 */ /* 0x040fe20000010100 */
[----:B------:R-:W-:Y:S01]  /*09d0*/  FADD.FTZ R167, -R220, R167 ;  /* 0x000000a7dca77221 */ /* 0x000fe20000010100 */
[----:B------:R-:W-:Y:S01]  /*09e0*/  FADD.FTZ R96, R96, R219 ;  /* 0x000000db60607221 */ /* 0x000fe20000010000 */
[----:B------:R-:W-:Y:S01]  /*09f0*/  SHF.L.U32 R164, R164, 0x10, RZ ;  /* 0x00000010a4a47819 */ /* 0x000fe200000006ff */
[-C--:B------:R-:W-:Y:S01]  /*0a00*/  FFMA.FTZ R68, R221, R219.reuse, R68 ;  /* 0x000000dbdd447223 */ /* 0x080fe20000010044 */
[----:B------:R-:W-:Y:S01]  /*0a10*/  FMUL.FTZ R219, R60, R219 ;  /* 0x000000db3cdb7220 */ /* 0x000fe20000410000 */
[--C-:B------:R-:W-:Y:S01]  /*0a20*/  FADD.FTZ R217, -R220, R166.reuse ;  /* 0x000000a6dcd97221 */ /* 0x100fe20000010100 */
[C---:B------:R-:W-:Y:S01]  /*0a30*/  PRMT R166, R169.reuse, 0x7632, R166 ;  /* 0x00007632a9a67816 */ /* 0x040fe200000000a6 */
[C---:B------:R-:W-:Y:S01]  /*0a40*/  FMUL.FTZ R218, R188.reuse, R165 ;  /* 0x000000a5bcda7220 */ /* 0x040fe20000410000 */
[----:B------:R-:W-:Y:S01]  /*0a50*/  SHF.L.U32 R169, R169, 0x10, RZ ;  /* 0x00000010a9a97819 */ /* 0x000fe200000006ff */
[----:B------:R-:W-:Y:S01]  /*0a60*/  FMUL.FTZ R214, R188, R167 ;  /* 0x000000a7bcd67220 */ /* 0x000fe20000410000 */
[-C--:B------:R-:W-:Y:S01]  /*0a70*/  FMUL.FTZ R216, R61, R164.reuse ;  /* 0x000000a43dd87220 */ /* 0x080fe20000410000 */
[----:B------:R-:W-:Y:S01]  /*0a80*/  FADD.FTZ R165, RZ, R219 ;  /* 0x000000dbffa57221 */ /* 0x000fe20000010000 */
[----:B------:R-:W-:Y:S01]  /*0a90*/  FFMA.FTZ R167, R221, R219, RZ ;  /* 0x000000dbdda77223 */ /* 0x000fe200000100ff */
[----:B------:R-:W-:Y:S01]  /*0aa0*/  SHF.L.U32 R212, R166, 0x10, RZ ;  /* 0x00000010a6d47819 */ /* 0x000fe200000006ff */
[----:B------:R-:W-:Y:S01]  /*0ab0*/  FADD.FTZ R213, -R220, R172 ;  /* 0x000000acdcd57221 */ /* 0x000fe20000010100 */
[----:B------:R-:W-:Y:S01]  /*0ac0*/  FFMA.FTZ R69, R218, R164, R69 ;  /* 0x000000a4da457223 */ /* 0x000fe20000010045 */
[----:B------:R-:W-:Y:S01]  /*0ad0*/  FADD.FTZ R97, R97, R164 ;  /* 0x000000a461617221 */ /* 0x000fe20000010000 */
[----:B------:R-:W-:Y:S01]  /*0ae0*/  FMUL.FTZ R217, R188, R217 ;  /* 0x000000d9bcd97220 */ /* 0x000fe20000410000 */
[----:B------:R-:W-:Y:S01]  /*0af0*/  FMUL.FTZ R215, R62, R169 ;  /* 0x000000a93ed77220 */ /* 0x000fe20000410000 */
[----:B------:R-:W-:Y:S01]  /*0b00*/  FADD.FTZ R164, R165, R216 ;  /* 0x000000d8a5a47221 */ /* 0x000fe20000010000 */
[----:B------:R-:W-:Y:S01]  /*0b10*/  FFMA.FTZ R166, R218, R216, R167 ;  /* 0x000000d8daa67223 */ /* 0x000fe200000100a7 */
[----:B------:R-:W-:Y:S01]  /*0b20*/  SHF.L.U32 R211, R170, 0x10, RZ ;  /* 0x00000010aad37819 */ /* 0x000fe200000006ff */
        /* <DEDUP_REMOVED lines=15> */
[----:B0-----:R-:W-:Y:S01]  /*0c20*/  FADD.FTZ R209, -R220, R174 ;  /* 0x000000aedcd17221 */ /* 0x001fe20000010100 */
[----:B------:R-:W-:Y:S01]  /*0c30*/  SHF.L.U32 R171, R171, 0x10, RZ ;  /* 0x00000010abab7819 */ /* 0x000fe200000006ff */
[----:B------:R-:W-:Y:S01]  /*0c40*/  FMUL.FTZ R210, R188, R173 ;  /* 0x000000adbcd27220 */ /* 0x000fe20000410000 */
        /* <DEDUP_REMOVED lines=23> */
.L_x_6933:
[----:B---34-:R-:W-:Y:S05]  /*0dc0*/  BSYNC.RECONVERGENT B0 ;  /* 0x0000000000007941 */ /* 0x018fea0003800200 */
.L_x_6932:
        /* <DEDUP_REMOVED lines=19> */
[----:B---3--:R-:W-:-:S04]  /*0f00*/  FADD.FTZ R205, -R220, R164 ;  /* 0x000000a4dccd7221 */ /* 0x008fc80000010100 */
[----:B-----5:R-:W-:Y:S01]  /*0f10*/  FMUL.FTZ R205, R188, R205 ;  /* 0x000000cdbccd7220 */ /* 0x020fe20000410000 */
[C---:B----4-:R-:W-:Y:S02]  /*0f20*/  SHF.L.U32 R203, R168.reuse, 0x10, RZ ;  /* 0x00000010a8cb7819 */ /* 0x050fe400000006ff */
[----:B------:R-:W-:Y:S01]  /*0f30*/  PRMT R164, R168, 0x7632, R164 ;  /* 0x00007632a8a47816 */ /* 0x000fe200000000a4 */
[----:B------:R-:W-:Y:S02]  /*0f40*/  FADD.FTZ R165, -R220, R165 ;  /* 0x000000a5dca57221 */ /* 0x000fe40000010100 */
[----:B------:R-:W-:Y:S01]  /*0f50*/  FADD.FTZ R108, R108, R203 ;  /* 0x000000cb6c6c7221 */ /* 0x000fe20000010000 */
[----:B------:R-:W-:Y:S01]  /*0f60*/  SHF.L.U32 R164, R164, 0x10, RZ ;  /* 0x00000010a4a47819 */ /* 0x000fe200000006ff */
[-C--:B------:R-:W-:Y:S01]  /*0f70*/  FFMA.FTZ R104, R205, R203.reuse, R104 ;  /* 0x000000cbcd687223 */ /* 0x080fe20000010068 */
[----:B------:R-:W-:Y:S01]  /*0f80*/  FMUL.FTZ R203, R36, R203 ;  /* 0x000000cb24cb7220 */ /* 0x000fe20000410000 */
[C-C-:B------:R-:W-:Y:S01]  /*0f90*/  FADD.FTZ R201, -R220.reuse, R166.reuse ;  /* 0x000000a6dcc97221 */ /* 0x140fe20000010100 */
[C---:B------:R-:W-:Y:S01]  /*0fa0*/  PRMT R166, R169.reuse, 0x7632, R166 ;  /* 0x00007632a9a67816 */ /* 0x040fe200000000a6 */
[----:B------:R-:W-:Y:S01]  /*0fb0*/  FADD.FTZ R167, -R220, R167 ;  /* 0x000000a7dca77221 */ /* 0x000fe20000010100 */
[----:B------:R-:W-:Y:S01]  /*0fc0*/  SHF.L.U32 R169, R169, 0x10, RZ ;  /* 0x00000010a9a97819 */ /* 0x000fe200000006ff */
[----:B------:R-:W-:Y:S01]  /*0fd0*/  FMUL.FTZ R202, R188, R165 ;  /* 0x000000a5bcca7220 */ /* 0x000fe20000410000 */
[----:B------:R-:W-:Y:S01]  /*0fe0*/  FADD.FTZ R227, R227, R203 ;  /* 0x000000cbe3e37221 */ /* 0x000fe20000010000 */
[-C--:B------:R-:W-:Y:S01]  /*0ff0*/  FMUL.FTZ R200, R37, R164.reuse ;  /* 0x000000a425c87220 */ /* 0x080fe20000410000 */
[----:B------:R-:W-:Y:S01]  /*1000*/  FFMA.FTZ R165, R205, R203, R226 ;  /* 0x000000cbcda57223 */ /* 0x000fe200000100e2 */
[----:B------:R-:W-:Y:S01]  /*1010*/  SHF.L.U32 R196, R166, 0x10, RZ ;  /* 0x00000010a6c47819 */ /* 0x000fe200000006ff */
[----:B------:R-:W-:Y:S01]  /*1020*/  FADD.FTZ R197, -R220, R172 ;  /* 0x000000acdcc57221 */ /* 0x000fe20000010100 */
[----:B------:R-:W-:Y:S01]  /*1030*/  FMUL.FTZ R198, R188, R167 ;  /* 0x000000a7bcc67220 */ /* 0x000fe20000410000 */
        /* <DEDUP_REMOVED lines=48> */
.L_x_6935:
[----:B------:R-:W-:Y:S05]  /*1340*/  BSYNC.RECONVERGENT B0 ;  /* 0x0000000000007941 */ /* 0x000fea0003800200 */
.L_x_6934:
[----:B------:R-:W-:Y:S04]  /*1350*/  BSSY.RECONVERGENT B0, `(.L_x_6936) ;  /* 0x0000057000007945 */ /* 0x000fe80003800200 */
[----:B------:R-:W-:Y:S05]  /*1360*/  @!P4 BRA `(.L_x_6937) ;  /* 0x000000040054c947 */ /* 0x000fea0003800000 */
[----:B------:R-:W0:Y:S08]  /*1370*/  LDC.64 R164, c[0x0][0x428] ;  /* 0x00010a00ffa47b82 */ /* 0x000e300000000a00 */
[----:B------:R-:W1:Y:S08]  /*1380*/  LDC.64 R174, c[0x0][0x3a8] ;  /* 0x0000ea00ffae7b82 */ /* 0x000e700000000a00 */
[----:B------:R-:W2:Y:S01]  /*1390*/  LDC.64 R224, c[0x0][0x3b0] ;  /* 0x0000ec00ffe07b82 */ /* 0x000ea20000000a00 */
[----:B0-----:R-:W-:-:S06]  /*13a0*/  IMAD.WIDE.U32 R164, R223, 0x10, R164 ;  /* 0x00000010dfa47825 */ /* 0x001fcc00078e00a4 */
[----:B------:R-:W3:Y:S01]  /*13b0*/  LDG.E.128 R164, desc[UR4][R164.64] ;  /* 0x00000004a4a47981 */ /* 0x000ee2000c1e1d00 */
[----:B-1----:R-:W-:-:S05]  /*13c0*/  IMAD.WIDE.U32 R174, R223, 0x20, R174 ;  /* 0x00000020dfae7825 */ /* 0x002fca00078e00ae */
[----:B------:R-:W4:Y:S04]  /*13d0*/  LDG.E.128 R24, desc[UR4][R174.64] ;  /* 0x00000004ae187981 */ /* 0x000f28000c1e1d00 */
[----:B------:R3:W4:Y:S01]  /*13e0*/  LDG.E.128 R168, desc[UR4][R174.64+0x10] ;  /* 0x00001004aea87981 */ /* 0x000722000c1e1d00 */
[----:B--2---:R-:W-:-:S06]  /*13f0*/  IMAD.WIDE.U32 R224, R223, 0x8, R224 ;  /* 0x00000008dfe07825 */ /* 0x004fcc00078e00e0 */
[----:B------:R-:W5:Y:S01]  /*1400*/  LDG.E.64 R224, desc[UR4][R224.64] ;  /* 0x00000004e0e07981 */ /* 0x000f62000c1e1b00 */
[----:B------:R-:W-:-:S04]  /*1410*/  ISETP.NE.U32.AND P0, PT, RZ, UR8, PT ;  /* 0x00000008ff007c0c */ /* 0x000fc8000bf05070 */
[----:B------:R-:W-:-:S13]  /*1420*/  ISETP.NE.AND.EX P0, PT, RZ, UR9, PT, P0 ;  /* 0x00000009ff007c0c */ /* 0x000fda000bf05300 */
[----:B------:R-:W0:Y:S02]  /*1430*/  @P0 LDC.64 R172, c[0x0][0x438] ;  /* 0x00010e00ffac0b82 */ /* 0x000e240000000a00 */
[----:B0-----:R-:W-:-:S05]  /*1440*/  @P0 IMAD.WIDE.U32 R172, R223, 0x20, R172 ;  /* 0x00000020dfac0825 */ /* 0x001fca00078e00ac */
[----:B------:R-:W5:Y:S04]  /*1450*/  @P0 LDG.E.128 R148, desc[UR4][R172.64] ;  /* 0x00000004ac940981 */ /* 0x000f68000c1e1d00 */
[----:B------:R0:W5:Y:S01]  /*1460*/  @P0 LDG.E.128 R152, desc[UR4][R172.64+0x10] ;  /* 0x00001004ac980981 */ /* 0x000162000c1e1d00 */
[----:B------:R-:W-:Y:S02]  /*1470*/  IADD3 R223, PT, PT, R223, 0x80, RZ ;  /* 0x00000080dfdf7810 */ /* 0x000fe40007ffe0ff */
[C---:B---3--:R-:W-:Y:S02]  /*1480*/  PRMT R174, R164.reuse, 0x7632, R174 ;  /* 0x00007632a4ae7816 */ /* 0x048fe400000000ae */
[----:B------:R-:W-:Y:S02]  /*1490*/  SHF.L.U32 R175, R164, 0x10, RZ ;  /* 0x00000010a4af7819 */ /* 0x000fe400000006ff */
[C---:B------:R-:W-:Y:S01]  /*14a0*/  PRMT R164, R165.reuse, 0x7632, R164 ;  /* 0x00007632a5a47816 */ /* 0x040fe200000000a4 */
[C---:B----4-:R-:W-:Y:S01]  /*14b0*/  FADD.FTZ R183, -R220.reuse, R26 ;  /* 0x0000001adcb77221 */ /* 0x050fe20000010100 */
[C---:B------:R-:W-:Y:S01]  /*14c0*/  FADD.FTZ R177, -R220.reuse, R24 ;  /* 0x00000018dcb17221 */ /* 0x040fe20000010100 */
[C---:B------:R-:W-:Y:S01]  /*14d0*/  FADD.FTZ R181, -R220.reuse, R25 ;  /* 0x00000019dcb57221 */ /* 0x040fe20000010100 */
[----:B------:R-:W-:Y:S01]  /*14e0*/  FADD.FTZ R185, -R220, R27 ;  /* 0x0000001bdcb97221 */ /* 0x000fe20000010100 */
[----:B------:R-:W-:Y:S01]  /*14f0*/  SHF.L.U32 R165, R165, 0x10, RZ ;  /* 0x00000010a5a57819 */ /* 0x000fe200000006ff */
[----:B-----5:R-:W-:Y:S01]  /*1500*/  FMUL.FTZ R27, R188, R183 ;  /* 0x000000b7bc1b7220 */ /* 0x020fe20000410000 */
[----:B------:R-:W-:Y:S01]  /*1510*/  SHF.L.U32 R174, R174, 0x10, RZ ;  /* 0x00000010aeae7819 */ /* 0x000fe200000006ff */
[----:B------:R-:W-:Y:S01]  /*1520*/  FMUL.FTZ R176, R44, R175 ;  /* 0x000000af2cb07220 */ /* 0x000fe20000410000 */
[----:B------:R-:W-:Y:S01]  /*1530*/  FMUL.FTZ R25, R188, R177 ;  /* 0x000000b1bc197220 */ /* 0x000fe20000410000 */
[----:B------:R-:W-:Y:S01]  /*1540*/  PRMT R179, R166, 0x7632, R179 ;  /* 0x00007632a6b37816 */ /* 0x000fe200000000b3 */
[----:B------:R-:W-:Y:S01]  /*1550*/  FMUL.FTZ R24, R188, R181 ;  /* 0x000000b5bc187220 */ /* 0x000fe20000410000 */
[----:B0-----:R-:W-:-:S02]  /*1560*/  SHF.L.U32 R173, R166, 0x10, RZ ;  /* 0x00000010a6ad7819 */ /* 0x001fc400000006ff */
[C---:B------:R-:W-:Y:S02]  /*1570*/  PRMT R172, R167.reuse, 0x7632, R172 ;  /* 0x00007632a7ac7816 */ /* 0x040fe400000000ac */
[----:B------:R-:W-:Y:S01]  /*1580*/  SHF.L.U32 R187, R167, 0x10, RZ ;  /* 0x00000010a7bb7819 */ /* 0x000fe200000006ff */
[----:B------:R-:W-:Y:S01]  /*1590*/  FADD.FTZ R167, -R220, R168 ;  /* 0x000000a8dca77221 */ /* 0x000fe20000010100 */
[----:B------:R-:W-:Y:S01]  /*15a0*/  SHF.L.U32 R166, R164, 0x10, RZ ;  /* 0x00000010a4a67819 */ /* 0x000fe200000006ff */
[----:B------:R-:W-:Y:S01]  /*15b0*/  FADD.FTZ R118, R118, R165 ;  /* 0x000000a576767221 */ /* 0x000fe20000010000 */
[-C--:B------:R-:W-:Y:S01]  /*15c0*/  FFMA.FTZ R82, R27, R165.reuse, R82 ;  /* 0x000000a51b527223 */ /* 0x080fe20000010052 */
[----:B------:R-:W-:Y:S01]  /*15d0*/  FMUL.FTZ R178, R46, R165 ;  /* 0x000000a52eb27220 */ /* 0x000fe20000410000 */
[----:B------:R-:W-:Y:S01]  /*15e0*/  FADD.FTZ R164, R227, R176 ;  /* 0x000000b0e3a47221 */ /* 0x000fe20000010000 */
[----:B------:R-:W-:Y:S01]  /*15f0*/  FMUL.FTZ R181, R45, R174 ;  /* 0x000000ae2db57220 */ /* 0x000fe20000410000 */
[----:B------:R-:W-:Y:S01]  /*1600*/  FFMA.FTZ R165, R25, R176, R226 ;  /* 0x000000b019a57223 */ /* 0x000fe200000100e2 */
[C---:B------:R-:W-:Y:S01]  /*1610*/  FMUL.FTZ R177, R188.reuse, R167 ;  /* 0x000000a7bcb17220 */ /* 0x040fe20000410000 */
        /* <DEDUP_REMOVED lines=9> */
[----:B------:R-:W-:Y:S01]  /*16b0*/  FADD.FTZ R169, -R220, R169 ;  /* 0x000000a9dca97221 */ /* 0x000fe20000010100 */
        /* <DEDUP_REMOVED lines=9> */
[----:B------:R-:W-:Y:S01]  /*1750*/  FMUL.FTZ R179, R188, R235 ;  /* 0x000000ebbcb37220 */ /* 0x000fe20000410000 */
[----:B------:R-:W-:Y:S01]  /*1760*/  FADD.FTZ R171, -R220, R171 ;  /* 0x000000abdcab7221 */ /* 0x000fe20000010100 */
        /* <DEDUP_REMOVED lines=21> */
.L_x_6937:
[----:B------:R-:W-:Y:S05]  /*18c0*/  BSYNC.RECONVERGENT B0 ;  /* 0x0000000000007941 */ /* 0x000fea0003800200 */
.L_x_6936:
        /* <DEDUP_REMOVED lines=18> */
[----:B------:R0:W5:Y:S04]  /*19f0*/  @P0 LDG.E.128 R160, desc[UR4][R166.64+0x10] ;  /* 0x00001004a6a00981 */ /* 0x000168000c1e1d00 */
[----:B------:R0:W5:Y:S01]  /*1a00*/  LDG.E.64 R228, desc[UR4][R20.64] ;  /* 0x0000000414e47981 */ /* 0x000162000c1e1b00 */
[C-C-:B---3--:R-:W-:Y:S01]  /*1a10*/  FADD.FTZ R173, -R220.reuse, R14.reuse ;  /* 0x0000000edcad7221 */ /* 0x148fe20000010100 */
[----:B-1----:R-:W-:Y:S01]  /*1a20*/  FADD.FTZ R165, -R220, R15 ;  /* 0x0000000fdca57221 */ /* 0x002fe20000010100 */
[C---:B----4-:R-:W-:Y:S02]  /*1a30*/  PRMT R14, R16.reuse, 0x7632, R14 ;  /* 0x00007632100e7816 */ /* 0x050fe4000000000e */
[----:B------:R-:W-:Y:S01]  /*1a40*/  SHF.L.U32 R15, R16, 0x10, RZ ;  /* 0x00000010100f7819 */ /* 0x000fe200000006ff */
[C---:B--2---:R-:W-:Y:S01]  /*1a50*/  FADD.FTZ R7, -R220.reuse, R8 ;  /* 0x00000008dc077221 */ /* 0x044fe20000010100 */
[C---:B------:R-:W-:Y:S01]  /*1a60*/  FADD.FTZ R9, -R220.reuse, R9 ;  /* 0x00000009dc097221 */ /* 0x040fe20000010100 */
[----:B0-----:R-:W-:Y:S01]  /*1a70*/  FADD.FTZ R167, -R220, R10 ;  /* 0x0000000adca77221 */ /* 0x001fe20000010100 */
[C---:B------:R-:W-:Y:S01]  /*1a80*/  PRMT R16, R17.reuse, 0x7632, R16 ;  /* 0x0000763211107816 */ /* 0x040fe20000000010 */
[C---:B-----5:R-:W-:Y:S01]  /*1a90*/  FMUL.FTZ R7, R188.reuse, R7 ;  /* 0x00000007bc077220 */ /* 0x060fe20000410000 */
[----:B------:R-:W-:Y:S01]  /*1aa0*/  SHF.L.U32 R17, R17, 0x10, RZ ;  /* 0x0000001011117819 */ /* 0x000fe200000006ff */
[----:B------:R-:W-:Y:S01]  /*1ab0*/  FMUL.FTZ R8, R188, R9 ;  /* 0x00000009bc087220 */ /* 0x000fe20000410000 */
[----:B------:R-:W-:Y:S01]  /*1ac0*/  PRMT R20, R18, 0x7632, R20 ;  /* 0x0000763212147816 */ /* 0x000fe20000000014 */
[----:B------:R-:W-:Y:S01]  /*1ad0*/  FMUL.FTZ R9, R188, R167 ;  /* 0x000000a7bc097220 */ /* 0x000fe20000410000 */
[----:B------:R-:W-:Y:S01]  /*1ae0*/  SHF.L.U32 R22, R14, 0x10, RZ ;  /* 0x000000100e167819 */ /* 0x000fe200000006ff */
[-C--:B------:R-:W-:Y:S01]  /*1af0*/  FMUL.FTZ R14, R52, R15.reuse ;  /* 0x0000000f340e7220 */ /* 0x080fe20000410000 */
[----:B------:R-:W-:Y:S01]  /*1b00*/  FADD.FTZ R124, R124, R15 ;  /* 0x0000000f7c7c7221 */ /* 0x000fe20000010000 */
        /* <DEDUP_REMOVED lines=9> */
[C---:B------:R-:W-:Y:S01]  /*1ba0*/  FADD.FTZ R11, -R220.reuse, R11 ;  /* 0x0000000bdc0b7221 */ /* 0x040fe20000010100 */
[----:B------:R-:W-:Y:S01]  /*1bb0*/  FADD.FTZ R171, -R220, R12 ;  /* 0x0000000cdcab7221 */ /* 0x000fe20000010100 */
[----:B------:R-:W-:-:S02]  /*1bc0*/  PRMT R168, R19, 0x7632, R168 ;  /* 0x0000763213a87816 */ /* 0x000fc400000000a8 */
[----:B------:R-:W-:Y:S01]  /*1bd0*/  SHF.L.U32 R175, R19, 0x10, RZ ;  /* 0x0000001013af7819 */ /* 0x000fe200000006ff */
[----:B------:R-:W-:Y:S01]  /*1be0*/  FADD.FTZ R19, R20, R15 ;  /* 0x0000000f14137221 */ /* 0x000fe20000010000 */
[----:B------:R-:W-:Y:S01]  /*1bf0*/  FFMA.FTZ R20, R8, R15, R17 ;  /* 0x0000000f08147223 */ /* 0x000fe20000010011 */
[----:B------:R-:W-:Y:S01]  /*1c00*/  SHF.L.U32 R21, R18, 0x10, RZ ;  /* 0x0000001012157819 */ /* 0x000fe200000006ff */
[C---:B------:R-:W-:Y:S01]  /*1c10*/  FMUL.FTZ R10, R188.reuse, R11 ;  /* 0x0000000bbc0a7220 */ /* 0x040fe20000410000 */
[----:B------:R-:W-:Y:S01]  /*1c20*/  FMUL.FTZ R11, R188, R171 ;  /* 0x000000abbc0b7220 */ /* 0x000fe20000410000 */
[----:B------:R-:W-:Y:S01]  /*1c30*/  FFMA.FTZ R89, R8, R22, R89 ;  /* 0x0000001608597223 */ /* 0x000fe20000010059 */
[----:B------:R-:W-:Y:S01]  /*1c40*/  FADD.FTZ R125, R125, R22 ;  /* 0x000000167d7d7221 */ /* 0x000fe20000010000 */
        /* <DEDUP_REMOVED lines=32> */
.L_x_6939:
[----:B------:R-:W-:Y:S05]  /*1e50*/  BSYNC.RECONVERGENT B0 ;  /* 0x0000000000007941 */ /* 0x000fea0003800200 */
.L_x_6938:
        /* <DEDUP_REMOVED lines=124> */
.L_x_6944:
        /* <DEDUP_REMOVED lines=15> */
[----:B------:R-:W-:Y:S02]  /*2710*/  LOP3.LUT P0, RZ, R232, 0xff0000, RZ, 0xc0, !PT ;  /* 0x00ff0000e8ff7812 */ /* 0x000fe4000780c0ff */
[----:B------:R-:W-:Y:S01]  /*2720*/  F2FP.BF16.F32.PACK_AB R164, R165, R164 ;  /* 0x000000a4a5a4723e */ /* 0x000fe200000010ff */
        /* <DEDUP_REMOVED lines=44> */
.L_x_6945:
        /* <DEDUP_REMOVED lines=8> */
.L_x_6943:
[----:B------:R-:W-:Y:S05]  /*2a70*/  BSYNC.RECONVERGENT B1 ;  /* 0x0000000000017941 */ /* 0x000fea0003800200 */
.L_x_6942:
        /* <DEDUP_REMOVED lines=67> */
.L_x_6948:
        /* <DEDUP_REMOVED lines=61> */
.L_x_6949:
        /* <DEDUP_REMOVED lines=8> */
.L_x_6947:
[----:B------:R-:W-:Y:S05]  /*3300*/  BSYNC.RECONVERGENT B1 ;  /* 0x0000000000017941 */ /* 0x000fea0003800200 */
.L_x_6946:
        /* <DEDUP_REMOVED lines=10> */
[--C-:B------:R-:W-:Y:S02]  /*33b0*/  FFMA.FTZ R220, R186, R173, R174.reuse ;  /* 0x000000adbadc7223 */ /* 0x100fe400000100ae */
[----:B------:R-:W-:Y:S01]  /*33c0*/  FADD.FTZ R79, R184, -R79 ;  /* 0x8000004fb84f7221 */ /* 0x000fe20000010000 */
        /* <DEDUP_REMOVED lines=8> */
[----:B------:R-:W-:Y:S01]  /*3450*/  FFMA.FTZ R76, R24, R173, R174 ;  /* 0x000000ad184c7223 */ /* 0x000fe200000100ae */
[----:B------:R-:W-:Y:S01]  /*3460*/  LOP3.LUT P0, RZ, R224, 0xff00, RZ, 0xc0, !PT ;  /* 0x0000ff00e0ff7812 */ /* 0x000fe2000780c0ff */
[----:B------:R-:W-:Y:S02]  /*3470*/  FADD.FTZ R77, R180, -R77 ;  /* 0x8000004db44d7221 */ /* 0x000fe40000010000 */
[----:B------:R-:W-:-:S04]  /*3480*/  FADD.FTZ R133, R181, -R76 ;  /* 0x8000004cb5857221 */ /* 0x000fc80000010000 */
[----:B------:R-:W-:-:S04]  /*3490*/  FMUL.FTZ R133, R188, R133 ;  /* 0x00000085bc857220 */ /* 0x000fc80000410000 */
[----:B------:R-:W-:-:S04]  /*34a0*/  FMUL.FTZ R76, R133, R172 ;  /* 0x000000ac854c7220 */ /* 0x000fc80000410000 */
[----:B------:R-:W-:-:S05]  /*34b0*/  FMUL.FTZ R76, R76, UR11 ;  /* 0x0000000b4c4c7c20 */ /* 0x000fca0008410000 */
[----:B------:R-:W-:Y:S01]  /*34c0*/  FSEL R165, R76, RZ, P0 ;  /* 0x000000ff4ca57208 */ /* 0x000fe20000000000 */
[----:B------:R-:W-:Y:S01]  /*34d0*/  FMUL.FTZ R76, R134, R172 ;  /* 0x000000ac864c7220 */ /* 0x000fe20000410000 */
[----:B------:R-:W-:Y:S02]  /*34e0*/  LOP3.LUT P0, RZ, R224, 0xff0000, RZ, 0xc0, !PT ;  /* 0x00ff0000e0ff7812 */ /* 0x000fe4000780c0ff */
[----:B------:R-:W-:Y:S01]  /*34f0*/  F2FP.BF16.F32.PACK_AB R164, R165, R164 ;  /* 0x000000a4a5a4723e */ /* 0x000fe200000010ff */
        /* <DEDUP_REMOVED lines=36> */
.L_x_6952:
        /* <DEDUP_REMOVED lines=61> */
.L_x_6953:
        /* <DEDUP_REMOVED lines=8> */
.L_x_6951:
[----:B------:R-:W-:Y:S05]  /*3b90*/  BSYNC.RECONVERGENT B1 ;  /* 0x0000000000017941 */ /* 0x000fea0003800200 */
.L_x_6950:
[----:B------:R-:W-:Y:S05]  /*3ba0*/  @!P3 BRA `(.L_x_6954) ;  /* 0x0000002800a4b947 */ /* 0x000fea0003800000 */
[----:B------:R-:W-:-:S04]  /*3bb0*/  ISETP.NE.U32.AND P6, PT, RZ, UR12, PT ;  /* 0x0000000cff007c0c */ /* 0x000fc8000bfc5070 */
[----:B------:R-:W-:-:S13]  /*3bc0*/  ISETP.NE.AND.EX P6, PT, RZ, UR13, PT, P6 ;  /* 0x0000000dff007c0c */ /* 0x000fda000bfc5360 */
[----:B------:R-:W-:Y:S05]  /*3bd0*/  @!P6 BRA `(.L_x_6955) ;  /* 0x0000000000f8e947 */ /* 0x000fea0003800000 */
[-CC-:B0-23--:R-:W-:Y:S01]  /*3be0*/  FFMA.FTZ R77, R7, R173.reuse, R174.reuse ;  /* 0x000000ad074d7223 */ /* 0x18dfe200000100ae */
        /* <DEDUP_REMOVED lines=61> */
.L_x_6955:
        /* <DEDUP_REMOVED lines=61> */
.L_x_6956:
        /* <DEDUP_REMOVED lines=8> */
.L_x_6941:
        /* <DEDUP_REMOVED lines=67> */
.L_x_6959:
[-CC-:B------:R-:W-:Y:S01]  /*4840*/  FFMA.FTZ R76, R221, R173.reuse, R174.reuse ;  /* 0x000000addd4c7223 */ /* 0x180fe200000100ae */
[-CC-:B------:R-:W-:Y:S01]  /*4850*/  FFMA.FTZ R79, R218, R173.reuse, R174.reuse ;  /* 0x000000adda4f7223 */ /* 0x180fe200000100ae */
[-C--:B------:R-:W-:Y:S01]  /*4860*/  FFMA.FTZ R78, R217, R173.reuse, R174 ;  /* 0x000000add94e7223 */ /* 0x080fe200000100ae */
[----:B------:R-:W-:Y:S01]  /*4870*/  LOP3.LUT P0, RZ, R232, 0xff, RZ, 0xc0, !PT ;  /* 0x000000ffe8ff7812 */ /* 0x000fe2000780c0ff */
        /* <DEDUP_REMOVED lines=9> */
[----:B------:R-:W-:Y:S01]  /*4910*/  FFMA.FTZ R170, R209, R173, R174 ;  /* 0x000000add1aa7223 */ /* 0x000fe200000100ae */
[----:B------:R-:W-:Y:S01]  /*4920*/  FFMA.FTZ R134, R188, R77, R138 ;  /* 0x0000004dbc867223 */ /* 0x000fe2000001008a */
[-C--:B------:R-:W-:Y:S01]  /*4930*/  FMUL.FTZ R77, R133, R172.reuse ;  /* 0x000000ac854d7220 */ /* 0x080fe20000410000 */
[----:B------:R-:W-:Y:S01]  /*4940*/  FMUL.FTZ R76, R76, UR11 ;  /* 0x0000000b4c4c7c20 */ /* 0x000fe20008410000 */
[----:B------:R-:W-:Y:S01]  /*4950*/  FFMA.FTZ R135, R188, R79, R139 ;  /* 0x0000004fbc877223 */ /* 0x000fe2000001008b */
[----:B------:R-:W-:Y:S01]  /*4960*/  FMUL.FTZ R78, R134, R172 ;  /* 0x000000ac864e7220 */ /* 0x000fe20000410000 */
[----:B------:R-:W-:Y:S01]  /*4970*/  FMUL.FTZ R77, R77, UR11 ;  /* 0x0000000b4d4d7c20 */ /* 0x000fe20008410000 */
[----:B------:R-:W-:Y:S01]  /*4980*/  FADD.FTZ R168, R208, -R167 ;  /* 0x800000a7d0a87221 */ /* 0x000fe20000010000 */
[----:B------:R-:W-:Y:S01]  /*4990*/  FSEL R164, R76, RZ, P0 ;  /* 0x000000ff4ca47208 */ /* 0x000fe20000000000 */
[-C--:B------:R-:W-:Y:S01]  /*49a0*/  FFMA.FTZ R76, R213, R173.reuse, R174 ;  /* 0x000000add54c7223 */ /* 0x080fe200000100ae */
[----:B------:R-:W-:Y:S01]  /*49b0*/  LOP3.LUT P0, RZ, R232, 0xff00, RZ, 0xc0, !PT ;  /* 0x0000ff00e8ff7812 */ /* 0x000fe2000780c0ff */
[----:B------:R-:W-:Y:S01]  /*49c0*/  FMUL.FTZ R78, R78, UR11 ;  /* 0x0000000b4e4e7c20 */ /* 0x000fe20008410000 */
[----:B------:R-:W-:Y:S01]  /*49d0*/  FADD.FTZ R169, R207, -R170 ;  /* 0x800000aacfa97221 */ /* 0x000fe20000010000 */
[----:B------:R-:W-:Y:S01]  /*49e0*/  FFMA.FTZ R171, R206, R173, R174 ;  /* 0x000000adceab7223 */ /* 0x000fe200000100ae */
[----:B------:R-:W-:Y:S01]  /*49f0*/  FSEL R165, R77, RZ, P0 ;  /* 0x000000ff4da57208 */ /* 0x000fe20000000000 */
[----:B------:R-:W-:Y:S01]  /*4a00*/  FADD.FTZ R77, R211, -R76 ;  /* 0x8000004cd34d7221 */ /* 0x000fe20000010000 */
[----:B------:R-:W-:Y:S01]  /*4a10*/  LOP3.LUT P0, RZ, R232, 0xff0000, RZ, 0xc0, !PT ;  /* 0x00ff0000e8ff7812 */ /* 0x000fe2000780c0ff */
[----:B------:R-:W-:Y:S01]  /*4a20*/  FADD.FTZ R171, R204, -R171 ;  /* 0x800000abccab7221 */ /* 0x000fe20000010000 */
[----:B------:R-:W-:Y:S01]  /*4a30*/  F2FP.BF16.F32.PACK_AB R164, R165, R164 ;  /* 0x000000a4a5a4723e */ /* 0x000fe200000010ff */
[----:B------:R-:W-:Y:S01]  /*4a40*/  FFMA.FTZ R76, R188, R77, R140 ;  /* 0x0000004dbc4c7223 */ /* 0x000fe2000001008c */
[----:B------:R-:W-:Y:S01]  /*4a50*/  FSEL R166, R78, RZ, P0 ;  /* 0x000000ff4ea67208 */ /* 0x000fe20000000000 */
[-C--:B------:R-:W-:Y:S01]  /*4a60*/  FMUL.FTZ R78, R135, R172.reuse ;  /* 0x000000ac874e7220 */ /* 0x080fe20000410000 */
[----:B------:R-:W-:Y:S01]  /*4a70*/  LOP3.LUT P0, RZ, R232, 0xff000000, RZ, 0xc0, !PT ;  /* 0xff000000e8ff7812 */ /* 0x000fe2000780c0ff */
[----:B------:R-:W-:Y:S01]  /*4a80*/  FMUL.FTZ R167, R76, R172 ;  /* 0x000000ac4ca77220 */ /* 0x000fe20000410000 */
[----:B------:R-:W-:Y:S01]  /*4a90*/  FFMA.FTZ R77, R188, R168, R141 ;  /* 0x000000a8bc4d7223 */ /* 0x000fe2000001008d */
[----:B------:R-:W-:Y:S01]  /*4aa0*/  FMUL.FTZ R79, R78, UR11 ;  /* 0x0000000b4e4f7c20 */ /* 0x000fe20008410000 */
[----:B------:R-:W-:Y:S01]  /*4ab0*/  FFMA.FTZ R78, R188, R169, R142 ;  /* 0x000000a9bc4e7223 */ /* 0x000fe2000001008e */
[----:B------:R-:W-:Y:S01]  /*4ac0*/  FMUL.FTZ R168, R167, UR11 ;  /* 0x0000000ba7a87c20 */ /* 0x000fe20008410000 */
[----:B------:R-:W-:-:S02]  /*4ad0*/  FMUL.FTZ R169, R77, R172 ;  /* 0x000000ac4da97220 */ /* 0x000fc40000410000 */
[----:B------:R-:W-:Y:S01]  /*4ae0*/  FSEL R167, R79, RZ, P0 ;  /* 0x000000ff4fa77208 */ /* 0x000fe20000000000 */
[-C--:B------:R-:W-:Y:S01]  /*4af0*/  FMUL.FTZ R170, R78, R172.reuse ;  /* 0x000000ac4eaa7220 */ /* 0x080fe20000410000 */
[----:B------:R-:W-:Y:S01]  /*4b00*/  LOP3.LUT P0, RZ, R233, 0xff, RZ, 0xc0, !PT ;  /* 0x000000ffe9ff7812 */ /* 0x000fe2000780c0ff */
[----:B------:R-:W-:Y:S01]  /*4b10*/  FMUL.FTZ R169, R169, UR11 ;  /* 0x0000000ba9a97c20 */ /* 0x000fe20008410000 */
[----:B------:R-:W-:Y:S01]  /*4b20*/  FFMA.FTZ R79, R188, R171, R143 ;  /* 0x000000abbc4f7223 */ /* 0x000fe2000001008f */
[----:B------:R-:W-:Y:S01]  /*4b30*/  FMUL.FTZ R170, R170, UR11 ;  /* 0x0000000baaaa7c20 */ /* 0x000fe20008410000 */
[----:B------:R-:W-:Y:S02]  /*4b40*/  FSEL R168, R168, RZ, P0 ;  /* 0x000000ffa8a87208 */ /* 0x000fe40000000000 */
[----:B------:R-:W-:Y:S01]  /*4b50*/  LOP3.LUT P0, RZ, R233, 0xff00, RZ, 0xc0, !PT ;  /* 0x0000ff00e9ff7812 */ /* 0x000fe2000780c0ff */
[----:B------:R-:W-:Y:S01]  /*4b60*/  FMUL.FTZ R171, R79, R172 ;  /* 0x000000ac4fab7220 */ /* 0x000fe20000410000 */
[----:B------:R-:W-:-:S02]  /*4b70*/  F2FP.BF16.F32.PACK_AB R165, R167, R166 ;  /* 0x000000a6a7a5723e */ /* 0x000fc400000010ff */
[----:B------:R-:W-:Y:S01]  /*4b80*/  FSEL R169, R169, RZ, P0 ;  /* 0x000000ffa9a97208 */ /* 0x000fe20000000000 */
[----:B------:R-:W-:Y:S01]  /*4b90*/  FMUL.FTZ R171, R171, UR11 ;  /* 0x0000000babab7c20 */ /* 0x000fe20008410000 */
[----:B------:R-:W-:Y:S02]  /*4ba0*/  LOP3.LUT P0, RZ, R233, 0xff0000, RZ, 0xc0, !PT ;  /* 0x00ff0000e9ff7812 */ /* 0x000fe4000780c0ff */
[----:B------:R-:W-:Y:S02]  /*4bb0*/  F2FP.BF16.F32.PACK_AB R166, R169, R168 ;  /* 0x000000a8a9a6723e */ /* 0x000fe400000010ff */
[----:B------:R-:W-:Y:S02]  /*4bc0*/  FSEL R170, R170, RZ, P0 ;  /* 0x000000ffaaaa7208 */ /* 0x000fe40000000000 */
[----:B------:R-:W-:-:S04]  /*4bd0*/  ISETP.GE.U32.AND P0, PT, R232, RZ, PT ;  /* 0x000000ffe800720c */ /* 0x000fc80003f06070 */
[----:B------:R-:W-:-:S04]  /*4be0*/  ISETP.GE.U32.AND.EX P0, PT, R233, 0x1000000, PT, P0 ;  /* 0x01000000e900780c */ /* 0x000fc80003f06100 */
[----:B------:R-:W-:-:S04]  /*4bf0*/  FSEL R171, R171, RZ, P0 ;  /* 0x000000ffabab7208 */ /* 0x000fc80000000000 */
[----:B------:R-:W-:-:S07]  /*4c00*/  F2FP.BF16.F32.PACK_AB R167, R171, R170 ;  /* 0x000000aaaba7723e */ /* 0x000fce00000010ff */
.L_x_6960:
        /* <DEDUP_REMOVED lines=10> */
.L_x_6958:
[----:B------:R-:W-:Y:S05]  /*4cb0*/  BSYNC.RECONVERGENT B1 ;  /* 0x0000000000017941 */ /* 0x000fea0003800200 */
.L_x_6957:
        /* <DEDUP_REMOVED lines=10> */
[----:B-----5:R-:W-:Y:S01]  /*4d60*/  FFMA.FTZ R132, R188, R77, R32 ;  /* 0x0000004dbc847223 */ /* 0x020fe20000010020 */
[----:B------:R-:W-:-:S03]  /*4d70*/  FFMA.FTZ R77, R202, R173, R174 ;  /* 0x000000adca4d7223 */ /* 0x000fc600000100ae */
[----:B------:R-:W-:Y:S01]  /*4d80*/  FMUL.FTZ R76, R132, R172 ;  /* 0x000000ac844c7220 */ /* 0x000fe20000410000 */
[----:B------:R-:W-:-:S03]  /*4d90*/  FADD.FTZ R77, R200, -R77 ;  /* 0x8000004dc84d7221 */ /* 0x000fc60000010000 */
[----:B------:R-:W-:Y:S01]  /*4da0*/  FMUL.FTZ R76, R76, UR11 ;  /* 0x0000000b4c4c7c20 */ /* 0x000fe20008410000 */
[----:B------:R-:W-:-:S04]  /*4db0*/  FFMA.FTZ R133, R188, R77, R33 ;  /* 0x0000004dbc857223 */ /* 0x000fc80000010021 */
        /* <DEDUP_REMOVED lines=9> */
[----:B------:R-:W-:Y:S01]  /*4e50*/  FFMA.FTZ R134, R188, R77, R34 ;  /* 0x0000004dbc867223 */ /* 0x000fe20000010022 */
        /* <DEDUP_REMOVED lines=41> */
.L_x_6963:
        /* <DEDUP_REMOVED lines=61> */
.L_x_6964:
        /* <DEDUP_REMOVED lines=8> */
.L_x_6962:
[----:B------:R-:W-:Y:S05]  /*5540*/  BSYNC.RECONVERGENT B1 ;  /* 0x0000000000017941 */ /* 0x000fea0003800200 */
.L_x_6961:
        /* <DEDUP_REMOVED lines=10> */
[----:B------:R-:W-:Y:S01]  /*55f0*/  FFMA.FTZ R220, R186, R173, R174 ;  /* 0x000000adbadc7223 */ /* 0x000fe200000100ae */
[----:B------:R-:W-:Y:S01]  /*5600*/  FADD.FTZ R78, R185, -R78 ;  /* 0x8000004eb94e7221 */ /* 0x000fe20000010000 */
[----:B------:R-:W-:Y:S01]  /*5610*/  FADD.FTZ R79, R184, -R79 ;  /* 0x8000004fb84f7221 */ /* 0x000fe20000010000 */
[----:B-----5:R-:W-:Y:S01]  /*5620*/  FFMA.FTZ R132, R188, R77, R148 ;  /* 0x0000004dbc847223 */ /* 0x020fe20000010094 */
[----:B------:R-:W-:Y:S01]  /*5630*/  FFMA.FTZ R77, R27, R173, R174 ;  /* 0x000000ad1b4d7223 */ /* 0x000fe200000100ae */
[----:B------:R-:W-:-:S02]  /*5640*/  FADD.FTZ R220, R187, -R220 ;  /* 0x800000dcbbdc7221 */ /* 0x000fc40000010000 */
[----:B------:R-:W-:Y:S01]  /*5650*/  FMUL.FTZ R76, R132, R172 ;  /* 0x000000ac844c7220 */ /* 0x000fe20000410000 */
[----:B------:R-:W-:-:S03]  /*5660*/  FADD.FTZ R77, R178, -R77 ;  /* 0x8000004db24d7221 */ /* 0x000fc60000010000 */
[----:B------:R-:W-:Y:S01]  /*5670*/  FMUL.FTZ R76, R76, UR11 ;  /* 0x0000000b4c4c7c20 */ /* 0x000fe20008410000 */
[----:B------:R-:W-:Y:S01]  /*5680*/  FFMA.FTZ R134, R188, R77, R150 ;  /* 0x0000004dbc867223 */ /* 0x000fe20000010096 */
[----:B------:R-:W-:-:S03]  /*5690*/  FFMA.FTZ R77, R177, R173, R174 ;  /* 0x000000adb14d7223 */ /* 0x000fc600000100ae */
[----:B------:R-:W-:Y:S01]  /*56a0*/  FSEL R164, R76, RZ, P0 ;  /* 0x000000ff4ca47208 */ /* 0x000fe20000000000 */
[----:B------:R-:W-:Y:S01]  /*56b0*/  FFMA.FTZ R76, R24, R173, R174 ;  /* 0x000000ad184c7223 */ /* 0x000fe200000100ae */
[----:B------:R-:W-:Y:S01]  /*56c0*/  LOP3.LUT P0, RZ, R224, 0xff00, RZ, 0xc0, !PT ;  /* 0x0000ff00e0ff7812 */ /* 0x000fe2000780c0ff */
[----:B------:R-:W-:Y:S02]  /*56d0*/  FADD.FTZ R77, R180, -R77 ;  /* 0x8000004db44d7221 */ /* 0x000fe40000010000 */
[----:B------:R-:W-:-:S04]  /*56e0*/  FADD.FTZ R76, R181, -R76 ;  /* 0x8000004cb54c7221 */ /* 0x000fc80000010000 */
[----:B------:R-:W-:-:S04]  /*56f0*/  FFMA.FTZ R133, R188, R76, R149 ;  /* 0x0000004cbc857223 */ /* 0x000fc80000010095 */
        /* <DEDUP_REMOVED lines=40> */
.L_x_6967:
        /* <DEDUP_REMOVED lines=61> */
.L_x_6968:
        /* <DEDUP_REMOVED lines=8> */
.L_x_6966:
[----:B------:R-:W-:Y:S05]  /*5dd0*/  BSYNC.RECONVERGENT B1 ;  /* 0x0000000000017941 */ /* 0x000fea0003800200 */
.L_x_6965:
[----:B------:R-:W-:Y:S05]  /*5de0*/  @!P3 BRA `(.L_x_6954) ;  /* 0x000000080014b947 */ /* 0x000fea0003800000 */
[----:B------:R-:W-:-:S04]  /*5df0*/  ISETP.NE.U32.AND P6, PT, RZ, UR12, PT ;  /* 0x0000000cff007c0c */ /* 0x000fc8000bfc5070 */
[----:B------:R-:W-:-:S13]  /*5e00*/  ISETP.NE.AND.EX P6, PT, RZ, UR13, PT, P6 ;  /* 0x0000000dff007c0c */ /* 0x000fda000bfc5360 */
[----:B------:R-:W-:Y:S05]  /*5e10*/  @!P6 BRA `(.L_x_6969) ;  /* 0x0000000000f8e947 */ /* 0x000fea0003800000 */
[-CC-:B0-23--:R-:W-:Y:S01]  /*5e20*/  FFMA.FTZ R77, R7, R173.reuse, R174.reuse ;  /* 0x000000ad074d7223 */ /* 0x18dfe200000100ae */
        /* <DEDUP_REMOVED lines=61> */
.L_x_6969:
        /* <DEDUP_REMOVED lines=61> */
.L_x_6970:
[----:B------:R-:W0:Y:S08]  /*65d0*/  @P6 LDC.64 R170, c[0x0][0x478] ;  /* 0x00011e00ffaa6b82 */ /* 0x000e300000000a00 */
[----:B------:R-:W1:Y:S01]  /*65e0*/  LDC.64 R168, c[0x0][0x468] ;  /* 0x00011a00ffa87b82 */ /* 0x000e620000000a00 */
[----:B0-----:R-:W-:-:S05]  /*65f0*/  @P6 IMAD.WIDE.U32 R170, R6, 0x20, R170 ;  /* 0x0000002006aa6825 */ /* 0x001fca00078e00aa */
[----:B------:R4:W-:Y:S01]  /*6600*/  @P6 STG.E.128 desc[UR4][R170.64], R132 ;  /* 0x00000084aa006986 */ /* 0x0009e2000c101d04 */
[----:B-1----:R-:W-:-:S03]  /*6610*/  IMAD.WIDE.U32 R168, R6, 0x10, R168 ;  /* 0x0000001006a87825 */ /* 0x002fc600078e00a8 */
[----:B------:R4:W-:Y:S04]  /*6620*/  @P6 STG.E.128 desc[UR4][R170.64+0x10], R76 ;  /* 0x0000104caa006986 */ /* 0x0009e8000c101d04 */
[----:B------:R4:W-:Y:S02]  /*6630*/  STG.E.128 desc[UR4][R168.64], R164 ;  /* 0x000000a4a8007986 */ /* 0x0009e4000c101d04 */
.L_x_6954:
[----:B------:R-:W-:Y:S05]  /*6640*/  BSYNC.RECONVERGENT B0 ;  /* 0x0000000000007941 */ /* 0x000fea0003800200 */
.L_x_6940:
[----:B0-234-:R-:W0:Y:S01]  /*6650*/  LDC.64 R164, c[0x0][0x380] ;  /* 0x0000e000ffa47b82 */ /* 0x01de220000000a00 */
[----:B------:R-:W-:Y:S02]  /*6660*/  PLOP3.LUT P1, PT, P1, PT, PT, 0x8, 0x80 ;  /* 0x000000000080781c */ /* 0x000fe40000f2e170 */
[----:B0-----:R-:W-:-:S04]  /*6670*/  IADD3 R5, PT, PT, R5, R164, RZ ;  /* 0x000000a405057210 */ /* 0x001fc80007ffe0ff */
[----:B------:R-:W-:-:S13]  /*6680*/  ISETP.GE.AND P0, PT, R5, R165, PT ;  /* 0x000000a50500720c */ /* 0x000fda0003f06270 */
[----:B------:R-:W-:Y:S05]  /*6690*/  @!P0 BRA `(.L_x_6971) ;  /* 0xffffffa0001c8947 */ /* 0x000fea000383ffff */
.L_x_6931:
        /* <DEDUP_REMOVED lines=39> */
.L_x_6972:
        /* <DEDUP_REMOVED lines=15> */
.L_x_15666:


//--------------------- .text._ZN10layer_norm13ln_bwd_kernelINS_13Kernel_traitsIf13__nv_bfloat16fS2_fjLj4096ELj1ELj1ELj4ELj16ENS_18Kernel_traits_baseILj4096EfS2_fS2_fjLj128EEEEELb1ELb0ELb0ELb1EEEvNS_9BwdParamsE --------------------------
	.section	.text._ZN10layer_norm13ln_bwd_kernelINS_13Kernel_traitsIf13__nv_bfloat16fS2_fjLj4096ELj1ELj1ELj4ELj16ENS_18Kernel_traits_baseILj4096EfS2_fS2_fjLj128EEEEELb1ELb0ELb0ELb1EEEvNS_9BwdParamsE,"ax",@progbits
	.align	128
        .global         _ZN10layer_norm13ln_bwd_kernelINS_13Kernel_traitsIf13__nv_bfloat16fS2_fjLj4096ELj1ELj1ELj4ELj16ENS_18Kernel_traits_baseILj4096EfS2_fS2_fjLj128EEEEELb1ELb0ELb0ELb1EEEvNS_9BwdParamsE
        .type           _ZN10layer_norm13ln_bwd_kernelINS_13Kernel_traitsIf13__nv_bfloat16fS2_fjLj4096ELj1ELj1ELj4ELj16ENS_18Kernel_traits_baseILj4096EfS2_fS2_fjLj128EEEEELb1ELb0ELb0ELb1EEEvNS_9BwdParamsE,@function
        .size           _ZN10layer_norm13ln_bwd_kernelINS_13Kernel_traitsIf13__nv_bfloat16fS2_fjLj4096ELj1ELj1ELj4ELj16ENS_18Kernel_traits_baseILj4096EfS2_fS2_fjLj128EEEEELb1ELb0ELb0ELb1EEEvNS_9BwdParamsE,(.L_x_15667 - _ZN10layer_norm13ln_bwd_kernelINS_13Kernel_traitsIf13__nv_bfloat16fS2_fjLj4096ELj1ELj1ELj4ELj16ENS_18Kernel_traits_baseILj4096EfS2_fS2_fjLj128EEEEELb1ELb0ELb0ELb1EEEvNS_9BwdParamsE)
        .other          _ZN10layer_norm13ln_bwd_kernelINS_13Kernel_traitsIf13__nv_bfloat16fS2_fjLj4096ELj1ELj1ELj4ELj16ENS_18Kernel_traits_baseILj4096EfS2_fS2_fjLj128EEEEELb1ELb0ELb0ELb1EEEvNS_9BwdParamsE,@"STO_CUDA_ENTRY STV_DEFAULT"
_ZN10layer_norm13ln_bwd_kernelINS_13Kernel_traitsIf13__nv_bfloat16fS2_fjLj4096ELj1ELj1ELj4ELj16ENS_18Kernel_traits_baseILj4096EfS2_fS2_fjLj128EEEEELb1ELb0ELb0ELb1EEEvNS_9BwdParamsE:
.text._ZN10layer_norm13ln_bwd_kernelINS_13Kernel_traitsIf13__nv_bfloat16fS2_fjLj4096ELj1ELj1ELj4ELj16ENS_18Kernel_traits_baseILj4096EfS2_fS2_fjLj128EEEEELb1ELb0ELb0ELb1EEEvNS_9BwdParamsE:
        /* <DEDUP_REMOVED lines=82> */
[----:B------:R-:W-:Y:S01]  /*0520*/  MOV R189, RZ ;  /* 0x000000ff00bd7202 */ /* 0x000fe20000000f00 */
[----:B------:R-:W0:Y:S01]  /*0530*/  LDCU.U8 UR8, c[0x0][0x410] ;  /* 0x00008200ff0877ac */ /* 0x000e220008000000 */
[----:B------:R-:W-:Y:S01]  /*0540*/  MOV R188, UR5 ;  /* 0x0000000500bc7c02 */ /* 0x000fe20008000f00 */
[----:B------:R-:W5:Y:S01]  /*0550*/  LDG.E.128 R60, desc[UR6][R2.64+0x3000] ;  /* 0x00300006023c7981 */ /* 0x000f62000c1e1d00 */
[----:B------:R-:W1:Y:S03]  /*0560*/  LDCU UR4, c[0x0][0x408] ;  /* 0x00008100ff0477ac */ /* 0x000e660008000800 */
[----:B------:R2:W5:Y:S01]  /*0570*/  LDG.E.128 R64, desc[UR6][R2.64+0x3010] ;  /* 0x0030100602407981 */ /* 0x000562000c1e1d00 */
[----:B------:R-:W3:Y:S01]  /*0580*/  LDCU UR9, c[0x0][0x388] ;  /* 0x00007100ff0977ac */ /* 0x000ee20008000800 */
[----:B------:R-:W4:Y:S01]  /*0590*/  LDCU UR12, c[0x0][0x400] ;  /* 0x00008000ff0c77ac */ /* 0x000f220008000800 */
[----:B--2---:R-:W-:Y:S01]  /*05a0*/  CS2R R2, SRZ ;  /* 0x0000000000027805 */ /* 0x004fe2000001ff00 */
[----:B------:R-:W2:Y:S01]  /*05b0*/  LDCU.64 UR14, c[0x0][0x478] ;  /* 0x00008f00ff0e77ac */ /* 0x000ea20008000a00 */
[----:B------:R-:W0:Y:S05]  /*05c0*/  LDCU.64 UR10, c[0x0][0x438] ;  /* 0x00008700ff0a77ac */ /* 0x000e2a0008000a00 */
.L_x_6992:
[----:B------:R-:W1:Y:S01]  /*05d0*/  LDC.64 R128, c[0x0][0x3c0] ;  /* 0x0000f000ff807b82 */ /* 0x000e620000000a00 */
[----:B---3--:R-:W-:-:S05]  /*05e0*/  IMAD R0, R188, UR9, RZ ;  /* 0x00000009bc007c24 */ /* 0x008fca000f8e02ff */
[----:B------:R-:W-:Y:S02]  /*05f0*/  SHF.R.S32.HI R109, RZ, 0x1f, R0 ;  /* 0x0000001fff6d7819 */ /* 0x000fe40000011400 */
[----:B------:R-:W3:Y:S02]  /*0600*/  LDC.64 R148, c[0x0][0x3a8] ;  /* 0x0000ea00ff947b82 */ /* 0x000ee40000000a00 */
[----:B------:R-:W-:-:S04]  /*0610*/  LEA.HI R109, R109, R0, RZ, 0x3 ;  /* 0x000000006d6d7211 */ /* 0x000fc800078f18ff */
[----:B------:R-:W-:Y:S02]  /*0620*/  LEA.HI.SX32 R192, R109, R252, 0x1d ;  /* 0x000000fc6dc07211 */ /* 0x000fe400078feaff */
[----:B------:R-:W4:Y:S08]  /*0630*/  LDC.64 R152, c[0x0][0x428] ;  /* 0x00010a00ff987b82 */ /* 0x000f300000000a00 */
[----:B------:R-:W2:Y:S01]  /*0640*/  LDC.64 R186, c[0x0][0x3c8] ;  /* 0x0000f200ffba7b82 */ /* 0x000ea20000000a00 */
[----:B-1----:R-:W-:Y:S01]  /*0650*/  IMAD.WIDE R128, R188, 0x4, R128 ;  /* 0x00000004bc807825 */ /* 0x002fe200078e0280 */
[----:B------:R-:W-:-:S04]  /*0660*/  IADD3 R191, PT, PT, R192, 0x80, RZ ;  /* 0x00000080c0bf7810 */ /* 0x000fc80007ffe0ff */
[----:B------:R-:W2:Y:S01]  /*0670*/  LDG.E R0, desc[UR6][R128.64] ;  /* 0x0000000680007981 */ /* 0x000ea2000c1e1900 */
[----:B---3--:R-:W-:-:S04]  /*0680*/  IMAD.WIDE.U32 R142, R192, 0x20, R148 ;  /* 0x00000020c08e7825 */ /* 0x008fc800078e0094 */
[----:B------:R-:W-:Y:S01]  /*0690*/  IMAD.WIDE.U32 R154, R191, 0x20, R148 ;  /* 0x00000020bf9a7825 */ /* 0x000fe200078e0094 */
[----:B------:R-:W3:Y:S03]  /*06a0*/  LDG.E.128 R108, desc[UR6][R142.64] ;  /* 0x000000068e6c7981 */ /* 0x000ee6000c1e1d00 */
[----:B----4-:R-:W-:Y:S01]  /*06b0*/  IMAD.WIDE.U32 R112, R192, 0x10, R152 ;  /* 0x00000010c0707825 */ /* 0x010fe200078e0098 */
[----:B------:R-:W4:Y:S04]  /*06c0*/  LDG.E.128 R128, desc[UR6][R154.64+0x10] ;  /* 0x000010069a807981 */ /* 0x000f28000c1e1d00 */
[----:B------:R-:W4:Y:S01]  /*06d0*/  LDG.E.128 R116, desc[UR6][R142.64+0x10] ;  /* 0x000010068e747981 */ /* 0x000f22000c1e1d00 */
[----:B--2---:R-:W-:-:S03]  /*06e0*/  IMAD.WIDE R186, R188, 0x4, R186 ;  /* 0x00000004bcba7825 */ /* 0x004fc600078e02ba */
[----:B------:R-:W2:Y:S01]  /*06f0*/  LDG.E.128 R112, desc[UR6][R112.64] ;  /* 0x0000000670707981 */ /* 0x000ea2000c1e1d00 */
[----:B------:R-:W-:-:S03]  /*0700*/  IMAD.WIDE.U32 R124, R191, 0x10, R152 ;  /* 0x00000010bf7c7825 */ /* 0x000fc600078e0098 */
[----:B------:R-:W2:Y:S04]  /*0710*/  LDG.E.128 R120, desc[UR6][R154.64] ;  /* 0x000000069a787981 */ /* 0x000ea8000c1e1d00 */
[----:B------:R-:W2:Y:S04]  /*0720*/  LDG.E R186, desc[UR6][R186.64] ;  /* 0x00000006baba7981 */ /* 0x000ea8000c1e1900 */
[----:B------:R-:W2:Y:S01]  /*0730*/  LDG.E.128 R124, desc[UR6][R124.64] ;  /* 0x000000067c7c7981 */ /* 0x000ea2000c1e1d00 */
[C---:B------:R-:W-:Y:S02]  /*0740*/  IADD3 R190, PT, PT, R192.reuse, 0x100, RZ ;  /* 0x00000100c0be7810 */ /* 0x040fe40007ffe0ff */
[----:B------:R-:W-:-:S03]  /*0750*/  IADD3 R185, PT, PT, R192, 0x180, RZ ;  /* 0x00000180c0b97810 */ /* 0x000fc60007ffe0ff */
[----:B------:R-:W-:-:S04]  /*0760*/  IMAD.WIDE.U32 R140, R190, 0x20, R148 ;  /* 0x00000020be8c7825 */ /* 0x000fc800078e0094 */
[--C-:B------:R-:W-:Y:S01]  /*0770*/  IMAD.WIDE.U32 R136, R190, 0x10, R152.reuse ;  /* 0x00000010be887825 */ /* 0x100fe200078e0098 */
[----:B------:R-:W2:Y:S03]  /*0780*/  LDG.E.128 R132, desc[UR6][R140.64] ;  /* 0x000000068c847981 */ /* 0x000ea6000c1e1d00 */
[C---:B------:R-:W-:Y:S02]  /*0790*/  IMAD.WIDE.U32 R152, R185.reuse, 0x10, R152 ;  /* 0x00000010b9987825 */ /* 0x040fe400078e0098 */
[----:B------:R-:W2:Y:S04]  /*07a0*/  LDG.E.128 R136, desc[UR6][R136.64] ;  /* 0x0000000688887981 */ /* 0x000ea8000c1e1d00 */
[----:B------:R-:W2:Y:S01]  /*07b0*/  LDG.E.128 R152, desc[UR6][R152.64] ;  /* 0x0000000698987981 */ /* 0x000ea2000c1e1d00 */
[----:B------:R-:W-:-:S03]  /*07c0*/  IMAD.WIDE.U32 R148, R185, 0x20, R148 ;  /* 0x00000020b9947825 */ /* 0x000fc600078e0094 */
[----:B------:R-:W2:Y:S04]  /*07d0*/  LDG.E.128 R140, desc[UR6][R140.64+0x10] ;  /* 0x000010068c8c7981 */ /* 0x000ea8000c1e1d00 */
[----:B------:R-:W2:Y:S04]  /*07e0*/  LDG.E.128 R144, desc[UR6][R148.64] ;  /* 0x0000000694907981 */ /* 0x000ea8000c1e1d00 */
[----:B------:R-:W2:Y:S01]  /*07f0*/  LDG.E.128 R148, desc[UR6][R148.64+0x10] ;  /* 0x0000100694947981 */ /* 0x000ea2000c1e1d00 */
[----:B0-----:R-:W-:-:S04]  /*0800*/  ISETP.NE.AND P5, PT, RZ, UR8, PT ;  /* 0x00000008ff007c0c */ /* 0x001fc8000bfa5270 */
[----:B------:R-:W-:-:S05]  /*0810*/  FSEL R194, R0, RZ, !P5 ;  /* 0x000000ff00c27208 */ /* 0x000fca0006800000 */
[C---:B---3--:R-:W-:Y:S01]  /*0820*/  FADD.FTZ R212, -R194.reuse, R110 ;  /* 0x0000006ec2d47221 */ /* 0x048fe20000010100 */
[C---:B------:R-:W-:Y:S01]  /*0830*/  FADD.FTZ R0, -R194.reuse, R108 ;  /* 0x0000006cc2007221 */ /* 0x040fe20000010100 */
[C---:B------:R-:W-:Y:S01]  /*0840*/  FADD.FTZ R111, -R194.reuse, R111 ;  /* 0x0000006fc26f7221 */ /* 0x040fe20000010100 */
[C---:B----4-:R-:W-:Y:S01]  /*0850*/  FADD.FTZ R205, -R194.reuse, R128 ;  /* 0x00000080c2cd7221 */ /* 0x050fe20000010100 */
[----:B------:R-:W-:Y:S01]  /*0860*/  FADD.FTZ R193, -R194, R109 ;  /* 0x0000006dc2c17221 */ /* 0x000fe20000010100 */
[C---:B--2---:R-:W-:Y:S02]  /*0870*/  PRMT R110, R112.reuse, 0x7632, R110 ;  /* 0x00007632706e7816 */ /* 0x044fe4000000006e */
[----:B------:R-:W-:Y:S02]  /*0880*/  SHF.L.U32 R237, R112, 0x10, RZ ;  /* 0x0000001070ed7819 */ /* 0x000fe400000006ff */
[----:B------:R-:W-:-:S03]  /*0890*/  SHF.L.U32 R128, R110, 0x10, RZ ;  /* 0x000000106e807819 */ /* 0x000fc600000006ff */
[----:B-----5:R-:W-:Y:S01]  /*08a0*/  FMUL.FTZ R214, R36, R237 ;  /* 0x000000ed24d67220 */ /* 0x020fe20000410000 */
[----:B------:R-:W-:Y:S01]  /*08b0*/  FMUL.FTZ R0, R186, R0 ;  /* 0x00000000ba007220 */ /* 0x000fe20000410000 */
[C---:B------:R-:W-:Y:S01]  /*08c0*/  PRMT R112, R113.reuse, 0x7632, R112 ;  /* 0x0000763271707816 */ /* 0x040fe20000000070 */
[----:B------:R-:W-:Y:S01]  /*08d0*/  FADD.FTZ R118, -R194, R118 ;  /* 0x00000076c2767221 */ /* 0x000fe20000010100 */
[----:B------:R-:W-:Y:S01]  /*08e0*/  SHF.L.U32 R249, R113, 0x10, RZ ;  /* 0x0000001071f97819 */ /* 0x000fe200000006ff */
[C---:B------:R-:W-:Y:S01]  /*08f0*/  FMUL.FTZ R213, R186.reuse, R111 ;  /* 0x0000006fbad57220 */ /* 0x040fe20000410000 */
[----:B------:R-:W-:Y:S01]  /*0900*/  FMUL.FTZ R222, R37, R128 ;  /* 0x0000008025de7220 */ /* 0x000fe20000410000 */
[----:B------:R-:W-:Y:S01]  /*0910*/  FADD.FTZ R111, RZ, R214 ;  /* 0x000000d6ff6f7221 */ /* 0x000fe20000010000 */
[----:B------:R-:W-:Y:S01]  /*0920*/  FMUL.FTZ R193, R186, R193 ;  /* 0x000000c1bac17220 */ /* 0x000fe20000410000 */
[----:B------:R-:W-:Y:S01]  /*0930*/  FFMA.FTZ R110, R0, R214, RZ ;  /* 0x000000d6006e7223 */ /* 0x000fe200000100ff */
[----:B------:R-:W-:Y:S01]  /*0940*/  SHF.L.U32 R112, R112, 0x10, RZ ;  /* 0x0000001070707819 */ /* 0x000fe200000006ff */
[----:B------:R-:W-:Y:S01]  /*0950*/  FMUL.FTZ R220, R186, R118 ;  /* 0x00000076badc7220 */ /* 0x000fe20000410000 */
        /* <DEDUP_REMOVED lines=10> */
[----:B------:R-:W-:Y:S01]  /*0a00*/  FFMA.FTZ R110, R212, R215, R111 ;  /* 0x000000d7d46e7223 */ /* 0x000fe2000001006f */
[----:B------:R-:W-:Y:S01]  /*0a10*/  SHF.L.U32 R233, R233, 0x10, RZ ;  /* 0x00000010e9e97819 */ /* 0x000fe200000006ff */
[----:B------:R-:W-:Y:S01]  /*0a20*/  FMUL.FTZ R216, R40, R248 ;  /* 0x000000f828d87220 */ /* 0x000fe20000410000 */
[----:B------:R-:W-:Y:S01]  /*0a30*/  FMUL.FTZ R221, R186, R119 ;  /* 0x00000077badd7220 */ /* 0x000fe20000410000 */
[----:B------:R-:W-:Y:S01]  /*0a40*/  FADD.FTZ R111, R118, R223 ;  /* 0x000000df766f7221 */ /* 0x000fe20000010000 */
[----:B------:R-:W-:Y:S01]  /*0a50*/  FADD.FTZ R219, -R194, R117 ;  /* 0x00000075c2db7221 */ /* 0x000fe20000010100 */
[C---:B------:R-:W-:Y:S01]  /*0a60*/  FMUL.FTZ R218, R186.reuse, R218 ;  /* 0x000000dabada7220 */ /* 0x040fe20000410000 */
        /* <DEDUP_REMOVED lines=10> */
[----:B------:R-:W-:Y:S01]  /*0b10*/  FFMA.FTZ R111, R219, R224, R110 ;  /* 0x000000e0db6f7223 */ /* 0x000fe2000001006e */
[C---:B------:R-:W-:Y:S01]  /*0b20*/  PRMT R115, R124.reuse, 0x7632, R115 ;  /* 0x000076327c737816 */ /* 0x040fe20000000073 */
[----:B------:R-:W-:Y:S01]  /*0b30*/  FMUL.FTZ R225, R43, R232 ;  /* 0x000000e82be17220 */ /* 0x000fe20000410000 */
[----:B------:R-:W-:Y:S01]  /*0b40*/  SHF.L.U32 R246, R124, 0x10, RZ ;  /* 0x000000107cf67819 */ /* 0x000fe200000006ff */
[----:B------:R-:W-:Y:S01]  /*0b50*/  FADD.FTZ R118, R118, R217 ;  /* 0x000000d976767221 */ /* 0x000fe20000010000 */
[----:B------:R-:W-:Y:S01]  /*0b60*/  FADD.FTZ R196, -R194, R120 ;  /* 0x00000078c2c47221 */ /* 0x000fe20000010100 */
        /* <DEDUP_REMOVED lines=24> */
[----:B------:R-:W-:Y:S01]  /*0cf0*/  FMUL.FTZ R199, R186, R123 ;  /* 0x0000007bbac77220 */ /* 0x000fe20000410000 */
[----:B------:R-:W-:Y:S01]  /*0d00*/  FFMA.FTZ R110, R198, R201, R111 ;  /* 0x000000c9c66e7223 */ /* 0x000fe2000001006f */
[----:B------:R-:W-:Y:S01]  /*0d10*/  SHF.L.U32 R113, R113, 0x10, RZ ;  /* 0x0000001071717819 */ /* 0x000fe200000006ff */
[----:B------:R-:W-:Y:S01]  /*0d20*/  FADD.FTZ R109, -R194, R134 ;  /* 0x00000086c26d7221 */ /* 0x000fe20000010100 */
        /* <DEDUP_REMOVED lines=9> */
[----:B------:R-:W-:-:S02]  /*0dc0*/  PRMT R228, R153, 0x7632, R228 ;  /* 0x0000763299e47816 */ /* 0x000fc400000000e4 */
[----:B------:R-:W-:Y:S01]  /*0dd0*/  SHF.L.U32 R236, R153, 0x10, RZ ;  /* 0x0000001099ec7819 */ /* 0x000fe200000006ff */
[----:B------:R-:W-:Y:S01]  /*0de0*/  FMUL.FTZ R153, R186, R109 ;  /* 0x0000006dba997220 */ /* 0x000fe20000410000 */
        /* <DEDUP_REMOVED lines=17> */
[C---:B------:R-:W-:Y:S01]  /*0f00*/  FADD.FTZ R108, -R194.reuse, R141 ;  /* 0x0000008dc26c7221 */ /* 0x040fe20000010100 */
[----:B------:R-:W-:Y:S01]  /*0f10*/  SHF.L.U32 R241, R137, 0x10, RZ ;  /* 0x0000001089f17819 */ /* 0x000fe200000006ff */
        /* <DEDUP_REMOVED lines=43> */
[C---:B------:R-:W-:Y:S01]  /*11d0*/  FMUL.FTZ R144, R186.reuse, R108 ;  /* 0x0000006cba907220 */ /* 0x040fe20000410000 */
        /* <DEDUP_REMOVED lines=68> */
[----:B------:R-:W-:Y:S02]  /*1620*/  PLOP3.LUT P0, PT, PT, PT, PT, 0x80, 0x8 ;  /* 0x000000000008781c */ /* 0x000fe40003f0f070 */
[----:B------:R-:W-:Y:S01]  /*1630*/  MOV R110, 0x400 ;  /* 0x00000400006e7802 */ /* 0x000fe20000000f00 */
[----:B0-----:R-:W-:Y:S01]  /*1640*/  FADD.FTZ R129, R122, R111 ;  /* 0x0000006f7a817221 */ /* 0x001fe20000010000 */
[----:B-1----:R-:W-:-:S04]  /*1650*/  FADD.FTZ R132, R123, R108 ;  /* 0x0000006c7b847221 */ /* 0x002fc80000010000 */
[----:B------:R-:W0:Y:S03]  /*1660*/  SHFL.DOWN PT, R108, R129, 0x1, 0x1f ;  /* 0x08201f00816c7f89 */ /* 0x000e2600000e0000 */
[----:B------:R-:W-:Y:S01]  /*1670*/  @!P4 PLOP3.LUT P0, PT, P3, PT, PT, 0x80, 0x8 ;  /* 0x000000000008c81c */ /* 0x000fe20001f0f070 */
[----:B------:R-:W1:Y:S01]  /*1680*/  SHFL.DOWN PT, R109, R132, 0x1, 0x1f ;  /* 0x08201f00846d7f89 */ /* 0x000e6200000e0000 */
[----:B--2---:R-:W-:Y:S02]  /*1690*/  LEA R110, R133, R110, 0x18 ;  /* 0x0000006e856e7211 */ /* 0x004fe400078ec0ff */
[----:B------:R-:W-:Y:S02]  /*16a0*/  ISETP.NE.U32.AND P2, PT, RZ, UR10, PT ;  /* 0x0000000aff007c0c */ /* 0x000fe4000bf45070 */
[----:B------:R-:W-:-:S04]  /*16b0*/  IADD3 R111, PT, PT, R110, 0x4020, RZ ;  /* 0x000040206e6f7810 */ /* 0x000fc80007ffe0ff */
[----:B------:R-:W-:-:S03]  /*16c0*/  @!P4 MOV R118, R111 ;  /* 0x0000006f0076c202 */ /* 0x000fc60000000f00 */
[----:B------:R-:W-:Y:S02]  /*16d0*/  @!P0 IADD3 R118, PT, PT, R110, 0x4000, RZ ;  /* 0x000040006e768810 */ /* 0x000fe40007ffe0ff */
[----:B------:R-:W-:Y:S02]  /*16e0*/  ISETP.NE.AND.EX P0, PT, RZ, UR11, PT, P2 ;  /* 0x0000000bff007c0c */ /* 0x000fe4000bf05320 */
[----:B------:R-:W-:Y:S01]  /*16f0*/  SHF.R.U32.HI R250, RZ, 0x5, R252 ;  /* 0x00000005fffa7819 */ /* 0x000fe200000116fc */
[----:B0-----:R-:W-:-:S03]  /*1700*/  FADD.FTZ R108, R129, R108 ;  /* 0x0000006c816c7221 */ /* 0x001fc60000010000 */
[----:B------:R-:W-:Y:S01]  /*1710*/  @!P4 LEA R129, R250, R118, 0x3 ;  /* 0x00000076fa81c211 */ /* 0x000fe200078e18ff */
[----:B------:R-:W-:Y:S01]  /*1720*/  FADD.FTZ R184, R237, R184 ;  /* 0x000000b8edb87221 */ /* 0x000fe20000010000 */
[----:B------:R-:W-:Y:S01]  /*1730*/  FFMA.FTZ R189, R0, R237, R189 ;  /* 0x000000ed00bd7223 */ /* 0x000fe200000100bd */
[----:B-1----:R-:W-:Y:S01]  /*1740*/  FADD.FTZ R109, R132, R109 ;  /* 0x0000006d846d7221 */ /* 0x002fe20000010000 */
[----:B------:R-:W0:Y:S04]  /*1750*/  LDC.64 R250, c[0x0][0x3b0] ;  /* 0x0000ec00fffa7b82 */ /* 0x000e280000000a00 */
[----:B------:R1:W-:Y:S04]  /*1760*/  @!P4 STS.64 [R129], R108 ;  /* 0x0000006c8100c388 */ /* 0x0003e80000000a00 */
[----:B------:R-:W2:Y:S08]  /*1770*/  @P0 LDC.64 R118, c[0x0][0x438] ;  /* 0x00010e00ff760b82 */ /* 0x000eb00000000a00 */
[----:B-1----:R-:W1:Y:S08]  /*1780*/  @P0 LDC.64 R108, c[0x0][0x438] ;  /* 0x00010e00ff6c0b82 */ /* 0x002e700000000a00 */
[----:B------:R-:W3:Y:S01]  /*1790*/  @P0 LDC.64 R122, c[0x0][0x438] ;  /* 0x00010e00ff7a0b82 */ /* 0x000ee20000000a00 */
[----:B-1----:R-:W-:-:S05]  /*17a0*/  @P0 IMAD.WIDE.U32 R108, R192, 0x20, R108 ;  /* 0x00000020c06c0825 */ /* 0x002fca00078e006c */
[----:B------:R-:W5:Y:S04]  /*17b0*/  @P0 LDG.E.128 R84, desc[UR6][R108.64] ;  /* 0x000000066c540981 */ /* 0x000f68000c1e1d00 */
[----:B------:R2:W5:Y:S02]  /*17c0*/  @P0 LDG.E.128 R88, desc[UR6][R108.64+0x10] ;  /* 0x000010066c580981 */ /* 0x000564000c1e1d00 */
[----:B--2---:R-:W-:Y:S02]  /*17d0*/  @P0 IMAD.WIDE.U32 R108, R191, 0x20, R118 ;  /* 0x00000020bf6c0825 */ /* 0x004fe400078e0076 */
[----:B------:R-:W1:Y:S03]  /*17e0*/  @P1 LDC.64 R118, c[0x0][0x3e0] ;  /* 0x0000f800ff761b82 */ /* 0x000e660000000a00 */
[----:B------:R-:W5:Y:S04]  /*17f0*/  @P0 LDG.E.128 R92, desc[UR6][R108.64] ;  /* 0x000000066c5c0981 */ /* 0x000f68000c1e1d00 */
[----:B------:R3:W5:Y:S02]  /*1800*/  @P0 LDG.E.128 R96, desc[UR6][R108.64+0x10] ;  /* 0x000010066c600981 */ /* 0x000764000c1e1d00 */
[----:B---3--:R-:W-:-:S05]  /*1810*/  @P0 IMAD.WIDE.U32 R108, R190, 0x20, R122 ;  /* 0x00000020be6c0825 */ /* 0x008fca00078e007a */
[----:B------:R-:W5:Y:S04]  /*1820*/  @P0 LDG.E.128 R100, desc[UR6][R108.64] ;  /* 0x000000066c640981 */ /* 0x000f68000c1e1d00 */
[----:B------:R2:W5:Y:S02]  /*1830*/  @P0 LDG.E.128 R104, desc[UR6][R108.64+0x10] ;  /* 0x000010066c680981 */ /* 0x000564000c1e1d00 */
[----:B--2---:R-:W2:Y:S02]  /*1840*/  @P0 LDC.64 R108, c[0x0][0x438] ;  /* 0x00010e00ff6c0b82 */ /* 0x004ea40000000a00 */
[----:B--2---:R-:W-:-:S05]  /*1850*/  @P0 IMAD.WIDE.U32 R108, R185, 0x20, R108 ;  /* 0x00000020b96c0825 */ /* 0x004fca00078e006c */
[----:B------:R-:W5:Y:S04]  /*1860*/  @P0 LDG.E.128 R68, desc[UR6][R108.64] ;  /* 0x000000066c440981 */ /* 0x000f68000c1e1d00 */
[----:B------:R1:W5:Y:S02]  /*1870*/  @P0 LDG.E.128 R80, desc[UR6][R108.64+0x10] ;  /* 0x000010066c500981 */ /* 0x000364000c1e1d00 */
[----:B-1----:R-:W-:-:S05]  /*1880*/  @P1 IMAD.WIDE R108, R188, 0x2, R118 ;  /* 0x00000002bc6c1825 */ /* 0x002fca00078e0276 */
[----:B------:R1:W2:Y:S01]  /*1890*/  @P1 LDG.E.U16 R237, desc[UR6][R108.64] ;  /* 0x000000066ced1981 */ /* 0x0002a2000c1e1500 */
[----:B------:R-:W-:Y:S01]  /*18a0*/  FFMA.FTZ R183, R193, R128, R183 ;  /* 0x00000080c1b77223 */ /* 0x000fe200000100b7 */
[----:B------:R-:W-:Y:S01]  /*18b0*/  FADD.FTZ R182, R128, R182 ;  /* 0x000000b680b67221 */ /* 0x000fe20000010000 */
        /* <DEDUP_REMOVED lines=11> */
[----:B------:R-:W-:-:S02]  /*1970*/  IADD3 R249, PT, PT, R110, 0x4030, RZ ;  /* 0x000040306ef97810 */ /* 0x000fc40007ffe0ff */
[----:B------:R-:W-:Y:S01]  /*1980*/  @!P3 IADD3 R249, PT, PT, R110, 0x4010, RZ ;  /* 0x000040106ef9b810 */ /* 0x000fe20007ffe0ff */
[----:B------:R-:W-:Y:S01]  /*1990*/  BAR.SYNC.DEFER_BLOCKING 0x0 ;  /* 0x0000000000007b1d */ /* 0x000fe20000010000 */
        /* <DEDUP_REMOVED lines=8> */
[----:B-1----:R-:W0:Y:S04]  /*1a20*/  LDS.128 R108, [R111] ;  /* 0x000000006f6c7984 */ /* 0x002e280000000c00 */
[----:B------:R-:W1:Y:S01]  /*1a30*/  LDS.128 R112, [R249] ;  /* 0x00000000f9707984 */ /* 0x000e620000000c00 */
        /* <DEDUP_REMOVED lines=24> */
[----:B------:R-:W-:Y:S01]  /*1bc0*/  MOV R187, 0x3f800000 ;  /* 0x3f80000000bb7802 */ /* 0x000fe20000000f00 */
        /* <DEDUP_REMOVED lines=35> */
[----:B------:R-:W-:Y:S01]  /*1e00*/  FMUL.FTZ R194, R108, UR12 ;  /* 0x0000000c6cc27c20 */ /* 0x000fe20008410000 */
[----:B------:R-:W-:-:S02]  /*1e10*/  FSEL R195, R114, RZ, !P5 ;  /* 0x000000ff72c37208 */ /* 0x000fc40006800000 */
[----:B--2---:R-:W-:Y:S01]  /*1e20*/  @P1 SHF.L.U32 R187, R237, 0x10, RZ ;  /* 0x00000010edbb1819 */ /* 0x004fe200000006ff */
        /* <DEDUP_REMOVED lines=11> */
[----:B------:R-:W-:Y:S01]  /*1ee0*/  LOP3.LUT P6, RZ, R132, 0xff0000, RZ, 0xc0, !PT ;  /* 0x00ff000084ff7812 */ /* 0x000fe200078cc0ff */
[C---:B------:R-:W-:Y:S01]  /*1ef0*/  FFMA.FTZ R108, R186.reuse, R193, R85 ;  /* 0x000000c1ba6c7223 */ /* 0x040fe20000010055 */
[C---:B------:R-:W-:Y:S01]  /*1f00*/  FFMA.FTZ R110, R186.reuse, R215, R86 ;  /* 0x000000d7ba6e7223 */ /* 0x040fe20000010056 */
[----:B------:R-:W-:Y:S01]  /*1f10*/  FFMA.FTZ R114, R186, R109, R88 ;  /* 0x0000006dba727223 */ /* 0x000fe20000010058 */
[----:B------:R-:W-:Y:S01]  /*1f20*/  LOP3.LUT P2, RZ, R133, 0xff, RZ, 0xc0, !PT ;  /* 0x000000ff85ff7812 */ /* 0x000fe2000784c0ff */
[-C--:B------:R-:W-:Y:S01]  /*1f30*/  FMUL.FTZ R108, R108, R187.reuse ;  /* 0x000000bb6c6c7220 */ /* 0x080fe20000410000 */
[-C--:B------:R-:W-:Y:S01]  /*1f40*/  FMUL.FTZ R110, R110, R187.reuse ;  /* 0x000000bb6e6e7220 */ /* 0x080fe20000410000 */
[----:B------:R-:W-:Y:S01]  /*1f50*/  FMUL.FTZ R114, R114, R187 ;  /* 0x000000bb72727220 */ /* 0x000fe20000410000 */
[-CC-:B------:R-:W-:Y:S01]  /*1f60*/  FFMA.FTZ R112, R213, R194.reuse, R195.reuse ;  /* 0x000000c2d5707223 */ /* 0x180fe200000100c3 */
[----:B------:R-:W-:Y:S01]  /*1f70*/  FMUL.FTZ R108, R108, UR4 ;  /* 0x000000046c6c7c20 */ /* 0x000fe20008410000 */
[----:B------:R-:W-:Y:S01]  /*1f80*/  FMUL.FTZ R110, R110, UR4 ;  /* 0x000000046e6e7c20 */ /* 0x000fe20008410000 */
[----:B------:R-:W-:Y:S01]  /*1f90*/  FMUL.FTZ R114, R114, UR4 ;  /* 0x0000000472727c20 */ /* 0x000fe20008410000 */
[-CC-:B------:R-:W-:Y:S01]  /*1fa0*/  FFMA.FTZ R219, R219, R194.reuse, R195.reuse ;  /* 0x000000c2dbdb7223 */ /* 0x180fe200000100c3 */
[-CC-:B------:R-:W-:Y:S01]  /*1fb0*/  FFMA.FTZ R220, R220, R194.reuse, R195.reuse ;  /* 0x000000c2dcdc7223 */ /* 0x180fe200000100c3 */
[----:B------:R-:W-:Y:S01]  /*1fc0*/  FSEL R113, R108, RZ, P0 ;  /* 0x000000ff6c717208 */ /* 0x000fe20000000000 */
[-CC-:B------:R-:W-:Y:S01]  /*1fd0*/  FFMA.FTZ R109, R0, R194.reuse, R195.reuse ;  /* 0x000000c2006d7223 */ /* 0x180fe200000100c3 */
[----:B------:R-:W-:Y:S01]  /*1fe0*/  FSEL R108, R110, RZ, P6 ;  /* 0x000000ff6e6c7208 */ /* 0x000fe20003000000 */
[----:B------:R-:W-:Y:S01]  /*1ff0*/  FADD.FTZ R112, R223, -R112 ;  /* 0x80000070df707221 */ /* 0x000fe20000010000 */
[----:B------:R-:W-:Y:S01]  /*2000*/  FSEL R110, R114, RZ, P2 ;  /* 0x000000ff726e7208 */ /* 0x000fe20001000000 */
[----:B------:R-:W-:Y:S01]  /*2010*/  FFMA.FTZ R114, R221, R194, R195 ;  /* 0x000000c2dd727223 */ /* 0x000fe200000100c3 */
[----:B------:R-:W-:Y:S01]  /*2020*/  FADD.FTZ R224, R224, -R219 ;  /* 0x800000dbe0e07221 */ /* 0x000fe20000010000 */
[----:B------:R-:W-:Y:S01]  /*2030*/  FADD.FTZ R217, R217, -R220 ;  /* 0x800000dcd9d97221 */ /* 0x000fe20000010000 */
[----:B------:R-:W-:Y:S01]  /*2040*/  FADD.FTZ R109, R214, -R109 ;  /* 0x8000006dd66d7221 */ /* 0x000fe20000010000 */
[----:B------:R-:W-:Y:S01]  /*2050*/  FADD.FTZ R0, R225, -R114 ;  /* 0x80000072e1007221 */ /* 0x000fe20000010000 */
[----:B------:R-:W-:Y:S01]  /*2060*/  LOP3.LUT P4, RZ, R132, 0xff000000, RZ, 0xc0, !PT ;  /* 0xff00000084ff7812 */ /* 0x000fe2000788c0ff */
[----:B------:R-:W-:Y:S01]  /*2070*/  FFMA.FTZ R112, R186, R112, R87 ;  /* 0x00000070ba707223 */ /* 0x000fe20000010057 */
[----:B------:R-:W-:Y:S01]  /*2080*/  ISETP.GE.U32.AND P0, PT, R132, RZ, PT ;  /* 0x000000ff8400720c */ /* 0x000fe20003f06070 */
[----:B------:R-:W-:Y:S01]  /*2090*/  FFMA.FTZ R224, R186, R224, R89 ;  /* 0x000000e0bae07223 */ /* 0x000fe20000010059 */
[----:B------:R-:W-:Y:S01]  /*20a0*/  LOP3.LUT P2, RZ, R132, 0xff, RZ, 0xc0, !PT ;  /* 0x000000ff84ff7812 */ /* 0x000fe2000784c0ff */
        /* <DEDUP_REMOVED lines=15> */
[----:B------:R-:W-:Y:S02]  /*21a0*/  ISETP.GE.U32.AND.EX P0, PT, R133, 0x1000000, PT, P0 ;  /* 0x010000008500780c */ /* 0x000fe40003f06100 */
[----:B------:R-:W-:Y:S02]  /*21b0*/  FSEL R109, R112, RZ, P4 ;  /* 0x000000ff706d7208 */ /* 0x000fe40002000000 */
[----:B------:R-:W-:Y:S02]  /*21c0*/  FSEL R111, R114, RZ, P6 ;  /* 0x000000ff726f7208 */ /* 0x000fe40003000000 */
[----:B------:R-:W-:Y:S02]  /*21d0*/  FSEL R132, R132, RZ, P0 ;  /* 0x000000ff84847208 */ /* 0x000fe40000000000 */
[----:B------:R-:W-:-:S02]  /*21e0*/  FSEL R115, R224, RZ, P5 ;  /* 0x000000ffe0737208 */ /* 0x000fc40002800000 */
[----:B------:R-:W-:Y:S02]  /*21f0*/  FSEL R0, R0, RZ, P2 ;  /* 0x000000ff00007208 */ /* 0x000fe40001000000 */
[----:B------:R-:W-:Y:S02]  /*2200*/  F2FP.BF16.F32.PACK_AB R109, R109, R108 ;  /* 0x0000006c6d6d723e */ /* 0x000fe400000010ff */
[----:B------:R-:W-:Y:S02]  /*2210*/  F2FP.BF16.F32.PACK_AB R111, R132, R111 ;  /* 0x0000006f846f723e */ /* 0x000fe400000010ff */
[----:B------:R-:W-:Y:S02]  /*2220*/  F2FP.BF16.F32.PACK_AB R110, R115, R110 ;  /* 0x0000006e736e723e */ /* 0x000fe400000010ff */
[----:B------:R-:W-:Y:S01]  /*2230*/  F2FP.BF16.F32.PACK_AB R108, R113, R0 ;  /* 0x00000000716c723e */ /* 0x000fe200000010ff */
[----:B------:R-:W-:Y:S06]  /*2240*/  BRA `(.L_x_6976) ;  /* 0x0000000000f47947 */ /* 0x000fec0003800000 */
.L_x_6975:
[-CC-:B------:R-:W-:Y:S01]  /*2250*/  FFMA.FTZ R220, R220, R194.reuse, R195.reuse ;  /* 0x000000c2dcdc7223 */ /* 0x180fe200000100c3 */
[-CC-:B------:R-:W-:Y:S01]  /*2260*/  FFMA.FTZ R72, R221, R194.reuse, R195.reuse ;  /* 0x000000c2dd487223 */ /* 0x180fe200000100c3 */
[----:B------:R-:W-:Y:S01]  /*2270*/  FFMA.FTZ R73, R218, R194, R195 ;  /* 0x000000c2da497223 */ /* 0x000fe200000100c3 */
        /* <DEDUP_REMOVED lines=8> */
[----:B------:R-:W-:Y:S01]  /*2300*/  ISETP.GE.U32.AND P0, PT, R132, RZ, PT ;  /* 0x000000ff8400720c */ /* 0x000fe20003f06070 */
[-C--:B------:R-:W-:Y:S01]  /*2310*/  FMUL.FTZ R76, R74, R187.reuse ;  /* 0x000000bb4a4c7220 */ /* 0x080fe20000410000 */
[-C--:B------:R-:W-:Y:S01]  /*2320*/  FMUL.FTZ R77, R75, R187.reuse ;  /* 0x000000bb4b4d7220 */ /* 0x080fe20000410000 */
[----:B------:R-:W-:Y:S01]  /*2330*/  FMUL.FTZ R73, R72, R187 ;  /* 0x000000bb48497220 */ /* 0x000fe20000410000 */
[-CC-:B------:R-:W-:Y:S01]  /*2340*/  FFMA.FTZ R193, R193, R194.reuse, R195.reuse ;  /* 0x000000c2c1c17223 */ /* 0x180fe200000100c3 */
[----:B------:R-:W-:Y:S01]  /*2350*/  FMUL.FTZ R76, R76, UR4 ;  /* 0x000000044c4c7c20 */ /* 0x000fe20008410000 */
[-CC-:B------:R-:W-:Y:S01]  /*2360*/  FFMA.FTZ R212, R212, R194.reuse, R195.reuse ;  /* 0x000000c2d4d47223 */ /* 0x180fe200000100c3 */
[----:B------:R-:W-:Y:S01]  /*2370*/  FMUL.FTZ R73, R73, UR4 ;  /* 0x0000000449497c20 */ /* 0x000fe20008410000 */
[-CC-:B------:R-:W-:Y:S01]  /*2380*/  FFMA.FTZ R219, R219, R194.reuse, R195.reuse ;  /* 0x000000c2dbdb7223 */ /* 0x180fe200000100c3 */
[----:B------:R-:W-:Y:S01]  /*2390*/  FMUL.FTZ R77, R77, UR4 ;  /* 0x000000044d4d7c20 */ /* 0x000fe20008410000 */
[----:B------:R-:W-:Y:S01]  /*23a0*/  FSEL R216, R76, RZ, P6 ;  /* 0x000000ff4cd87208 */ /* 0x000fe20003000000 */
[-CC-:B------:R-:W-:Y:S01]  /*23b0*/  FFMA.FTZ R76, R213, R194.reuse, R195.reuse ;  /* 0x000000c2d54c7223 */ /* 0x180fe200000100c3 */
[----:B------:R-:W-:Y:S01]  /*23c0*/  FSEL R114, R73, RZ, P5 ;  /* 0x000000ff49727208 */ /* 0x000fe20002800000 */
[----:B------:R-:W-:Y:S01]  /*23d0*/  FFMA.FTZ R73, R0, R194, R195 ;  /* 0x000000c200497223 */ /* 0x000fe200000100c3 */
[----:B------:R-:W-:Y:S01]  /*23e0*/  ISETP.GE.U32.AND.EX P0, PT, R133, 0x1000000, PT, P0 ;  /* 0x010000008500780c */ /* 0x000fe20003f06100 */
[----:B------:R-:W-:Y:S01]  /*23f0*/  FADD.FTZ R76, R223, -R76 ;  /* 0x8000004cdf4c7221 */ /* 0x000fe20000010000 */
[----:B------:R-:W-:Y:S01]  /*2400*/  FADD.FTZ R193, R222, -R193 ;  /* 0x800000c1dec17221 */ /* 0x000fe20000010000 */
[----:B------:R-:W-:Y:S01]  /*2410*/  FADD.FTZ R215, R215, -R212 ;  /* 0x800000d4d7d77221 */ /* 0x000fe20000010000 */
[----:B------:R-:W-:Y:S01]  /*2420*/  FADD.FTZ R224, R224, -R219 ;  /* 0x800000dbe0e07221 */ /* 0x000fe20000010000 */
[----:B------:R-:W-:Y:S01]  /*2430*/  FADD.FTZ R109, R214, -R73 ;  /* 0x80000049d66d7221 */ /* 0x000fe20000010000 */
[----:B------:R-:W-:Y:S01]  /*2440*/  FSEL R217, R77, RZ, P0 ;  /* 0x000000ff4dd97208 */ /* 0x000fe20000000000 */
        /* <DEDUP_REMOVED lines=29> */
.L_x_6976:
        /* <DEDUP_REMOVED lines=10> */
[-CC-:B------:R-:W-:Y:S01]  /*26c0*/  FFMA.FTZ R0, R207, R194.reuse, R195.reuse ;  /* 0x000000c2cf007223 */ /* 0x180fe200000100c3 */
[-CC-:B0-----:R-:W-:Y:S01]  /*26d0*/  FFMA.FTZ R72, R209, R194.reuse, R195.reuse ;  /* 0x000000c2d1487223 */ /* 0x181fe200000100c3 */
[-CC-:B------:R-:W-:Y:S01]  /*26e0*/  FFMA.FTZ R73, R196, R194.reuse, R195.reuse ;  /* 0x000000c2c4497223 */ /* 0x180fe200000100c3 */
[-CC-:B------:R-:W-:Y:S01]  /*26f0*/  FFMA.FTZ R75, R206, R194.reuse, R195.reuse ;  /* 0x000000c2ce4b7223 */ /* 0x180fe200000100c3 */
[----:B------:R-:W-:Y:S01]  /*2700*/  FADD.FTZ R203, R203, -R0 ;  /* 0x80000000cbcb7221 */ /* 0x000fe20000010000 */
[----:B------:R-:W-:Y:S01]  /*2710*/  FFMA.FTZ R205, R205, R194, R195 ;  /* 0x000000c2cdcd7223 */ /* 0x000fe200000100c3 */
[----:B------:R-:W-:Y:S01]  /*2720*/  FADD.FTZ R72, R211, -R72 ;  /* 0x80000048d3487221 */ /* 0x000fe20000010000 */
[----:B------:R-:W-:Y:S01]  /*2730*/  FADD.FTZ R109, R200, -R73 ;  /* 0x80000049c86d7221 */ /* 0x000fe20000010000 */
[----:B------:R-:W-:Y:S01]  /*2740*/  FFMA.FTZ R74, R186, R203, R98 ;  /* 0x000000cbba4a7223 */ /* 0x000fe20000010062 */
[----:B------:R-:W-:Y:S01]  /*2750*/  FADD.FTZ R210, R210, -R75 ;  /* 0x8000004bd2d27221 */ /* 0x000fe20000010000 */
[----:B------:R-:W-:Y:S01]  /*2760*/  FADD.FTZ R205, R202, -R205 ;  /* 0x800000cdcacd7221 */ /* 0x000fe20000010000 */
[----:B------:R-:W-:Y:S01]  /*2770*/  FFMA.FTZ R75, R186, R72, R99 ;  /* 0x00000048ba4b7223 */ /* 0x000fe20000010063 */
[----:B------:R-:W-:Y:S01]  /*2780*/  FMUL.FTZ R73, R74, R187 ;  /* 0x000000bb4a497220 */ /* 0x000fe20000410000 */
[----:B------:R-:W-:Y:S01]  /*2790*/  LOP3.LUT P6, RZ, R129, 0xff0000, RZ, 0xc0, !PT ;  /* 0x00ff000081ff7812 */ /* 0x000fe200078cc0ff */
[----:B------:R-:W-:Y:S01]  /*27a0*/  FFMA.FTZ R72, R186, R205, R96 ;  /* 0x000000cdba487223 */ /* 0x000fe20000010060 */
[-C--:B------:R-:W-:Y:S01]  /*27b0*/  FMUL.FTZ R76, R75, R187.reuse ;  /* 0x000000bb4b4c7220 */ /* 0x080fe20000410000 */
[----:B------:R-:W-:Y:S01]  /*27c0*/  FMUL.FTZ R73, R73, UR4 ;  /* 0x0000000449497c20 */ /* 0x000fe20008410000 */
[----:B------:R-:W-:Y:S01]  /*27d0*/  ISETP.GE.U32.AND P2, PT, R128, RZ, PT ;  /* 0x000000ff8000720c */ /* 0x000fe20003f46070 */
[-CC-:B------:R-:W-:Y:S01]  /*27e0*/  FFMA.FTZ R197, R197, R194.reuse, R195.reuse ;  /* 0x000000c2c5c57223 */ /* 0x180fe200000100c3 */
[-CC-:B------:R-:W-:Y:S01]  /*27f0*/  FFMA.FTZ R198, R198, R194.reuse, R195.reuse ;  /* 0x000000c2c6c67223 */ /* 0x180fe200000100c3 */
[----:B------:R-:W-:Y:S01]  /*2800*/  FFMA.FTZ R199, R199, R194, R195 ;  /* 0x000000c2c7c77223 */ /* 0x000fe200000100c3 */
[-C--:B------:R-:W-:Y:S01]  /*2810*/  FMUL.FTZ R0, R72, R187.reuse ;  /* 0x000000bb48007220 */ /* 0x080fe20000410000 */
        /* <DEDUP_REMOVED lines=40> */
.L_x_6977:
[-CC-:B------:R-:W-:Y:S01]  /*2aa0*/  FFMA.FTZ R205, R205, R194.reuse, R195.reuse ;  /* 0x000000c2cdcd7223 */ /* 0x180fe200000100c3 */
[-CC-:B------:R-:W-:Y:S01]  /*2ab0*/  FFMA.FTZ R197, R197, R194.reuse, R195.reuse ;  /* 0x000000c2c5c57223 */ /* 0x180fe200000100c3 */
[-CC-:B------:R-:W-:Y:S01]  /*2ac0*/  FFMA.FTZ R0, R207, R194.reuse, R195.reuse ;  /* 0x000000c2cf007223 */ /* 0x180fe200000100c3 */
[-C--:B------:R-:W-:Y:S01]  /*2ad0*/  FFMA.FTZ R198, R198, R194.reuse, R195 ;  /* 0x000000c2c6c67223 */ /* 0x080fe200000100c3 */
[----:B------:R-:W-:Y:S01]  /*2ae0*/  FADD.FTZ R205, R202, -R205 ;  /* 0x800000cdcacd7221 */ /* 0x000fe20000010000 */
[----:B------:R-:W-:Y:S01]  /*2af0*/  FADD.FTZ R197, R204, -R197 ;  /* 0x800000c5ccc57221 */ /* 0x000fe20000010000 */
[----:B------:R-:W-:Y:S01]  /*2b00*/  FADD.FTZ R203, R203, -R0 ;  /* 0x80000000cbcb7221 */ /* 0x000fe20000010000 */
[-C--:B0-----:R-:W-:Y:S01]  /*2b10*/  FFMA.FTZ R108, R209, R194.reuse, R195 ;  /* 0x000000c2d16c7223 */ /* 0x081fe200000100c3 */
[C---:B------:R-:W-:Y:S01]  /*2b20*/  FFMA.FTZ R110, R186.reuse, R205, R96 ;  /* 0x000000cdba6e7223 */ /* 0x040fe20000010060 */
[----:B------:R-:W-:Y:S01]  /*2b30*/  FFMA.FTZ R0, R186, R197, R93 ;  /* 0x000000c5ba007223 */ /* 0x000fe2000001005d */
[-CC-:B------:R-:W-:Y:S01]  /*2b40*/  FFMA.FTZ R199, R199, R194.reuse, R195.reuse ;  /* 0x000000c2c7c77223 */ /* 0x180fe200000100c3 */
[----:B------:R-:W-:Y:S01]  /*2b50*/  FADD.FTZ R201, R201, -R198 ;  /* 0x800000c6c9c97221 */ /* 0x000fe20000010000 */
[-C--:B------:R-:W-:Y:S01]  /*2b60*/  FMUL.FTZ R110, R110, R187.reuse ;  /* 0x000000bb6e6e7220 */ /* 0x080fe20000410000 */
[----:B------:R-:W-:Y:S01]  /*2b70*/  FMUL.FTZ R0, R0, R187 ;  /* 0x000000bb00007220 */ /* 0x000fe20000410000 */
[-CC-:B------:R-:W-:Y:S01]  /*2b80*/  FFMA.FTZ R111, R206, R194.reuse, R195.reuse ;  /* 0x000000c2ce6f7223 */ /* 0x180fe200000100c3 */
[----:B------:R-:W-:Y:S01]  /*2b90*/  FFMA.FTZ R109, R196, R194, R195 ;  /* 0x000000c2c46d7223 */ /* 0x000fe200000100c3 */
[----:B------:R-:W-:Y:S01]  /*2ba0*/  FMUL.FTZ R110, R110, UR4 ;  /* 0x000000046e6e7c20 */ /* 0x000fe20008410000 */
[----:B------:R-:W-:Y:S01]  /*2bb0*/  FADD.FTZ R192, R211, -R108 ;  /* 0x8000006cd3c07221 */ /* 0x000fe20000010000 */
[----:B------:R-:W-:Y:S01]  /*2bc0*/  FMUL.FTZ R0, R0, UR4 ;  /* 0x0000000400007c20 */ /* 0x000fe20008410000 */
[C---:B------:R-:W-:Y:S01]  /*2bd0*/  LOP3.LUT P6, RZ, R129.reuse, 0xff, RZ, 0xc0, !PT ;  /* 0x000000ff81ff7812 */ /* 0x040fe200078cc0ff */
[----:B------:R-:W-:Y:S01]  /*2be0*/  FADD.FTZ R199, R208, -R199 ;  /* 0x800000c7d0c77221 */ /* 0x000fe20000010000 */
[----:B------:R-:W-:Y:S01]  /*2bf0*/  LOP3.LUT P2, RZ, R128, 0xff00, RZ, 0xc0, !PT ;  /* 0x0000ff0080ff7812 */ /* 0x000fe2000784c0ff */
[C---:B------:R-:W-:Y:S01]  /*2c00*/  FFMA.FTZ R108, R186.reuse, R201, R94 ;  /* 0x000000c9ba6c7223 */ /* 0x040fe2000001005e */
[----:B------:R-:W-:Y:S01]  /*2c10*/  FFMA.FTZ R114, R186, R203, R98 ;  /* 0x000000cbba727223 */ /* 0x000fe20000010062 */
[----:B------:R-:W-:Y:S01]  /*2c20*/  FADD.FTZ R210, R210, -R111 ;  /* 0x8000006fd2d27221 */ /* 0x000fe20000010000 */
[----:B------:R-:W-:Y:S01]  /*2c30*/  FADD.FTZ R109, R200, -R109 ;  /* 0x8000006dc86d7221 */ /* 0x000fe20000010000 */
[----:B------:R-:W-:Y:S01]  /*2c40*/  FSEL R112, R110, RZ, P6 ;  /* 0x000000ff6e707208 */ /* 0x000fe20003000000 */
[----:B------:R-:W-:Y:S01]  /*2c50*/  FMUL.FTZ R108, R108, R187 ;  /* 0x000000bb6c6c7220 */ /* 0x000fe20000410000 */
[----:B------:R-:W-:Y:S01]  /*2c60*/  FSEL R113, R0, RZ, P2 ;  /* 0x000000ff00717208 */ /* 0x000fe20001000000 */
[----:B------:R-:W-:Y:S01]  /*2c70*/  FFMA.FTZ R110, R186, R199, R95 ;  /* 0x000000c7ba6e7223 */ /* 0x000fe2000001005f */
[----:B------:R-:W-:Y:S01]  /*2c80*/  FMUL.FTZ R114, R114, R187 ;  /* 0x000000bb72727220 */ /* 0x000fe20000410000 */
[C---:B------:R-:W-:Y:S01]  /*2c90*/  FFMA.FTZ R210, R186.reuse, R210, R97 ;  /* 0x000000d2bad27223 */ /* 0x040fe20000010061 */
[C---:B------:R-:W-:Y:S01]  /*2ca0*/  FFMA.FTZ R192, R186.reuse, R192, R99 ;  /* 0x000000c0bac07223 */ /* 0x040fe20000010063 */
[----:B------:R-:W-:Y:S01]  /*2cb0*/  FFMA.FTZ R0, R186, R109, R92 ;  /* 0x0000006dba007223 */ /* 0x000fe2000001005c */
[----:B------:R-:W-:Y:S01]  /*2cc0*/  FMUL.FTZ R108, R108, UR4 ;  /* 0x000000046c6c7c20 */ /* 0x000fe20008410000 */
[-C--:B------:R-:W-:Y:S01]  /*2cd0*/  FMUL.FTZ R110, R110, R187.reuse ;  /* 0x000000bb6e6e7220 */ /* 0x080fe20000410000 */
[----:B------:R-:W-:Y:S01]  /*2ce0*/  FMUL.FTZ R114, R114, UR4 ;  /* 0x0000000472727c20 */ /* 0x000fe20008410000 */
[----:B------:R-:W-:Y:S01]  /*2cf0*/  LOP3.LUT P5, RZ, R128, 0xff0000, RZ, 0xc0, !PT ;  /* 0x00ff000080ff7812 */ /* 0x000fe200078ac0ff */
[-C--:B------:R-:W-:Y:S01]  /*2d00*/  FMUL.FTZ R210, R210, R187.reuse ;  /* 0x000000bbd2d27220 */ /* 0x080fe20000410000 */
[----:B------:R-:W-:Y:S01]  /*2d10*/  LOP3.LUT P6, RZ, R129, 0xff0000, RZ, 0xc0, !PT ;  /* 0x00ff000081ff7812 */ /* 0x000fe200078cc0ff */
[-C--:B------:R-:W-:Y:S01]  /*2d20*/  FMUL.FTZ R192, R192, R187.reuse ;  /* 0x000000bbc0c07220 */ /* 0x080fe20000410000 */
[----:B------:R-:W-:Y:S01]  /*2d30*/  FMUL.FTZ R0, R0, R187 ;  /* 0x000000bb00007220 */ /* 0x000fe20000410000 */
[----:B------:R-:W-:Y:S01]  /*2d40*/  ISETP.GE.U32.AND P2, PT, R128, RZ, PT ;  /* 0x000000ff8000720c */ /* 0x000fe20003f46070 */
[----:B------:R-:W-:Y:S01]  /*2d50*/  FMUL.FTZ R110, R110, UR4 ;  /* 0x000000046e6e7c20 */ /* 0x000fe20008410000 */
[----:B------:R-:W-:Y:S01]  /*2d60*/  LOP3.LUT P4, RZ, R128, 0xff000000, RZ, 0xc0, !PT ;  /* 0xff00000080ff7812 */ /* 0x000fe2000788c0ff */
[----:B------:R-:W-:Y:S01]  /*2d70*/  FMUL.FTZ R192, R192, UR4 ;  /* 0x00000004c0c07c20 */ /* 0x000fe20008410000 */
[----:B------:R-:W-:Y:S01]  /*2d80*/  FSEL R108, R108, RZ, P5 ;  /* 0x000000ff6c6c7208 */ /* 0x000fe20002800000 */
[----:B------:R-:W-:Y:S01]  /*2d90*/  FMUL.FTZ R210, R210, UR4 ;  /* 0x00000004d2d27c20 */ /* 0x000fe20008410000 */
[----:B------:R-:W-:Y:S01]  /*2da0*/  FMUL.FTZ R0, R0, UR4 ;  /* 0x0000000400007c20 */ /* 0x000fe20008410000 */
[----:B------:R-:W-:-:S02]  /*2db0*/  FSEL R111, R114, RZ, P6 ;  /* 0x000000ff726f7208 */ /* 0x000fc40003000000 */
[C---:B------:R-:W-:Y:S02]  /*2dc0*/  LOP3.LUT P5, RZ, R129.reuse, 0xff00, RZ, 0xc0, !PT ;  /* 0x0000ff0081ff7812 */ /* 0x040fe400078ac0ff */
[----:B------:R-:W-:Y:S02]  /*2dd0*/  ISETP.GE.U32.AND.EX P2, PT, R129, 0x1000000, PT, P2 ;  /* 0x010000008100780c */ /* 0x000fe40003f46120 */
        /* <DEDUP_REMOVED lines=9> */
.L_x_6978:
        /* <DEDUP_REMOVED lines=13> */
[----:B------:R-:W-:Y:S01]  /*2f40*/  ISETP.GE.U32.AND P2, PT, R122, RZ, PT ;  /* 0x000000ff7a00720c */ /* 0x000fe20003f46070 */
[----:B------:R-:W-:Y:S01]  /*2f50*/  FFMA.FTZ R73, R154, R194, R195 ;  /* 0x000000c29a497223 */ /* 0x000fe200000100c3 */
[C---:B------:R-:W-:Y:S01]  /*2f60*/  FFMA.FTZ R74, R186.reuse, R75, R106 ;  /* 0x0000004bba4a7223 */ /* 0x040fe2000001006a */
[----:B------:R-:W-:Y:S01]  /*2f70*/  FFMA.FTZ R75, R186, R140, R107 ;  /* 0x0000008cba4b7223 */ /* 0x000fe2000001006b */
[----:B------:R-:W-:Y:S01]  /*2f80*/  FADD.FTZ R145, R148, -R145 ;  /* 0x8000009194917221 */ /* 0x000fe20000010000 */
[-CC-:B------:R-:W-:Y:S01]  /*2f90*/  FFMA.FTZ R144, R144, R194.reuse, R195.reuse ;  /* 0x000000c290907223 */ /* 0x180fe200000100c3 */
[----:B------:R-:W-:Y:S01]  /*2fa0*/  FADD.FTZ R149, R149, -R0 ;  /* 0x8000000095957221 */ /* 0x000fe20000010000 */
[----:B------:R-:W-:Y:S01]  /*2fb0*/  FMUL.FTZ R77, R75, R187 ;  /* 0x000000bb4b4d7220 */ /* 0x000fe20000410000 */
[-C--:B------:R-:W-:Y:S01]  /*2fc0*/  FFMA.FTZ R0, R155, R194.reuse, R195 ;  /* 0x000000c29b007223 */ /* 0x080fe200000100c3 */
[----:B------:R-:W-:Y:S01]  /*2fd0*/  ISETP.GE.U32.AND.EX P2, PT, R123, 0x1000000, PT, P2 ;  /* 0x010000007b00780c */ /* 0x000fe20003f46120 */
[----:B------:R-:W-:Y:S01]  /*2fe0*/  FADD.FTZ R73, R150, -R73 ;  /* 0x8000004996497221 */ /* 0x000fe20000010000 */
[----:B------:R-:W-:Y:S01]  /*2ff0*/  FMUL.FTZ R77, R77, UR4 ;  /* 0x000000044d4d7c20 */ /* 0x000fe20008410000 */
[----:B------:R-:W-:Y:S01]  /*3000*/  FFMA.FTZ R72, R186, R145, R104 ;  /* 0x00000091ba487223 */ /* 0x000fe20000010068 */
[-C--:B------:R-:W-:Y:S01]  /*3010*/  FMUL.FTZ R76, R74, R187.reuse ;  /* 0x000000bb4a4c7220 */ /* 0x080fe20000410000 */
[----:B------:R-:W-:Y:S01]  /*3020*/  FADD.FTZ R144, R143, -R144 ;  /* 0x800000908f907221 */ /* 0x000fe20000010000 */
[----:B------:R-:W-:Y:S01]  /*3030*/  FFMA.FTZ R152, R152, R194, R195 ;  /* 0x000000c298987223 */ /* 0x000fe200000100c3 */
[----:B------:R-:W-:Y:S01]  /*3040*/  FADD.FTZ R151, R151, -R0 ;  /* 0x8000000097977221 */ /* 0x000fe20000010000 */
[----:B------:R-:W-:Y:S01]  /*3050*/  FSEL R129, R77, RZ, P2 ;  /* 0x000000ff4d817208 */ /* 0x000fe20001000000 */
[----:B------:R-:W-:Y:S01]  /*3060*/  FMUL.FTZ R0, R72, R187 ;  /* 0x000000bb48007220 */ /* 0x000fe20000410000 */
[----:B------:R-:W-:Y:S01]  /*3070*/  FMUL.FTZ R76, R76, UR4 ;  /* 0x000000044c4c7c20 */ /* 0x000fe20008410000 */
[C---:B------:R-:W-:Y:S01]  /*3080*/  FFMA.FTZ R77, R186.reuse, R73, R101 ;  /* 0x00000049ba4d7223 */ /* 0x040fe20000010065 */
[----:B------:R-:W-:Y:S01]  /*3090*/  LOP3.LUT P6, RZ, R123, 0xff0000, RZ, 0xc0, !PT ;  /* 0x00ff00007bff7812 */ /* 0x000fe200078cc0ff */
[----:B------:R-:W-:Y:S01]  /*30a0*/  FFMA.FTZ R73, R186, R144, R105 ;  /* 0x00000090ba497223 */ /* 0x000fe20000010069 */
[----:B------:R-:W-:Y:S01]  /*30b0*/  FADD.FTZ R152, R147, -R152 ;  /* 0x8000009893987221 */ /* 0x000fe20000010000 */
[----:B------:R-:W-:Y:S01]  /*30c0*/  FMUL.FTZ R0, R0, UR4 ;  /* 0x0000000400007c20 */ /* 0x000fe20008410000 */
[----:B------:R-:W-:Y:S01]  /*30d0*/  LOP3.LUT P5, RZ, R123, 0xff, RZ, 0xc0, !PT ;  /* 0x000000ff7bff7812 */ /* 0x000fe200078ac0ff */
[----:B------:R-:W-:Y:S01]  /*30e0*/  FMUL.FTZ R111, R73, R187 ;  /* 0x000000bb496f7220 */ /* 0x000fe20000410000 */
[----:B------:R-:W-:Y:S01]  /*30f0*/  FSEL R128, R76, RZ, P6 ;  /* 0x000000ff4c807208 */ /* 0x000fe20003000000 */
        /* <DEDUP_REMOVED lines=28> */
.L_x_6979:
[-CC-:B------:R-:W-:Y:S01]  /*32c0*/  FFMA.FTZ R0, R153, R194.reuse, R195.reuse ;  /* 0x000000c299007223 */ /* 0x180fe200000100c3 */
[-CC-:B0-----:R-:W-:Y:S01]  /*32d0*/  FFMA.FTZ R109, R154, R194.reuse, R195.reuse ;  /* 0x000000c29a6d7223 */ /* 0x181fe200000100c3 */
[-CC-:B------:R-:W-:Y:S01]  /*32e0*/  FFMA.FTZ R145, R145, R194.reuse, R195.reuse ;  /* 0x000000c291917223 */ /* 0x180fe200000100c3 */
[-CC-:B------:R-:W-:Y:S01]  /*32f0*/  FFMA.FTZ R111, R142, R194.reuse, R195.reuse ;  /* 0x000000c28e6f7223 */ /* 0x180fe200000100c3 */
[----:B------:R-:W-:Y:S01]  /*3300*/  FADD.FTZ R149, R149, -R0 ;  /* 0x8000000095957221 */ /* 0x000fe20000010000 */
[-C--:B------:R-:W-:Y:S01]  /*3310*/  FFMA.FTZ R0, R155, R194.reuse, R195 ;  /* 0x000000c29b007223 */ /* 0x080fe200000100c3 */
[----:B------:R-:W-:Y:S01]  /*3320*/  FADD.FTZ R109, R150, -R109 ;  /* 0x8000006d966d7221 */ /* 0x000fe20000010000 */
[----:B------:R-:W-:Y:S01]  /*3330*/  FADD.FTZ R145, R148, -R145 ;  /* 0x8000009194917221 */ /* 0x000fe20000010000 */
[-C--:B------:R-:W-:Y:S01]  /*3340*/  FFMA.FTZ R152, R152, R194.reuse, R195 ;  /* 0x000000c298987223 */ /* 0x080fe200000100c3 */
[----:B------:R-:W-:Y:S01]  /*3350*/  FADD.FTZ R151, R151, -R0 ;  /* 0x8000000097977221 */ /* 0x000fe20000010000 */
[C---:B------:R-:W-:Y:S01]  /*3360*/  FFMA.FTZ R0, R186.reuse, R109, R101 ;  /* 0x0000006dba007223 */ /* 0x040fe20000010065 */
[----:B------:R-:W-:Y:S01]  /*3370*/  FFMA.FTZ R110, R186, R145, R104 ;  /* 0x00000091ba6e7223 */ /* 0x000fe20000010068 */
[----:B------:R-:W-:Y:S01]  /*3380*/  FADD.FTZ R111, R146, -R111 ;  /* 0x8000006f926f7221 */ /* 0x000fe20000010000 */
[-CC-:B------:R-:W-:Y:S01]  /*3390*/  FFMA.FTZ R144, R144, R194.reuse, R195.reuse ;  /* 0x000000c290907223 */ /* 0x180fe200000100c3 */
[-C--:B------:R-:W-:Y:S01]  /*33a0*/  FMUL.FTZ R0, R0, R187.reuse ;  /* 0x000000bb00007220 */ /* 0x080fe20000410000 */
[----:B------:R-:W-:Y:S01]  /*33b0*/  FFMA.FTZ R141, R141, R194, R195 ;  /* 0x000000c28d8d7223 */ /* 0x000fe200000100c3 */
[----:B------:R-:W-:Y:S01]  /*33c0*/  FMUL.FTZ R110, R110, R187 ;  /* 0x000000bb6e6e7220 */ /* 0x000fe20000410000 */
[----:B------:R-:W-:Y:S01]  /*33d0*/  FADD.FTZ R152, R147, -R152 ;  /* 0x8000009893987221 */ /* 0x000fe20000010000 */
[----:B------:R-:W-:Y:S01]  /*33e0*/  FMUL.FTZ R0, R0, UR4 ;  /* 0x0000000400007c20 */ /* 0x000fe20008410000 */
[----:B------:R-:W-:Y:S01]  /*33f0*/  LOP3.LUT P2, RZ, R122, 0xff00, RZ, 0xc0, !PT ;  /* 0x0000ff007aff7812 */ /* 0x000fe2000784c0ff */
[C---:B------:R-:W-:Y:S01]  /*3400*/  FFMA.FTZ R108, R186.reuse, R149, R102 ;  /* 0x00000095ba6c7223 */ /* 0x040fe20000010066 */
[----:B------:R-:W-:Y:S01]  /*3410*/  FFMA.FTZ R112, R186, R111, R106 ;  /* 0x0000006fba707223 */ /* 0x000fe2000001006a */
[----:B------:R-:W-:Y:S01]  /*3420*/  FADD.FTZ R144, R143, -R144 ;  /* 0x800000908f907221 */ /* 0x000fe20000010000 */
[----:B------:R-:W-:Y:S01]  /*3430*/  FADD.FTZ R140, R140, -R141 ;  /* 0x8000008d8c8c7221 */ /* 0x000fe20000010000 */
[----:B------:R-:W-:Y:S01]  /*3440*/  FMUL.FTZ R110, R110, UR4 ;  /* 0x000000046e6e7c20 */ /* 0x000fe20008410000 */
[-C--:B------:R-:W-:Y:S01]  /*3450*/  FMUL.FTZ R108, R108, R187.reuse ;  /* 0x000000bb6c6c7220 */ /* 0x080fe20000410000 */
[C---:B------:R-:W-:Y:S01]  /*3460*/  LOP3.LUT P6, RZ, R123.reuse, 0xff, RZ, 0xc0, !PT ;  /* 0x000000ff7bff7812 */ /* 0x040fe200078cc0ff */
[----:B------:R-:W-:Y:S01]  /*3470*/  FFMA.FTZ R152, R186, R152, R103 ;  /* 0x00000098ba987223 */ /* 0x000fe20000010067 */
[----:B------:R-:W-:Y:S01]  /*3480*/  FSEL R113, R0, RZ, P2 ;  /* 0x000000ff00717208 */ /* 0x000fe20001000000 */
[----:B------:R-:W-:Y:S01]  /*3490*/  FMUL.FTZ R112, R112, R187 ;  /* 0x000000bb70707220 */ /* 0x000fe20000410000 */
[C---:B------:R-:W-:Y:S01]  /*34a0*/  FFMA.FTZ R144, R186.reuse, R144, R105 ;  /* 0x00000090ba907223 */ /* 0x040fe20000010069 */
[C---:B------:R-:W-:Y:S01]  /*34b0*/  FFMA.FTZ R140, R186.reuse, R140, R107 ;  /* 0x0000008cba8c7223 */ /* 0x040fe2000001006b */
[----:B------:R-:W-:Y:S01]  /*34c0*/  FFMA.FTZ R0, R186, R151, R100 ;  /* 0x00000097ba007223 */ /* 0x000fe20000010064 */
[----:B------:R-:W-:Y:S01]  /*34d0*/  FMUL.FTZ R108, R108, UR4 ;  /* 0x000000046c6c7c20 */ /* 0x000fe20008410000 */
[----:B------:R-:W-:Y:S01]  /*34e0*/  FSEL R110, R110, RZ, P6 ;  /* 0x000000ff6e6e7208 */ /* 0x000fe20003000000 */
        /* <DEDUP_REMOVED lines=26> */
.L_x_6980:
[----:B------:R-:W0:Y:S02]  /*3690*/  @P0 LDC.64 R112, c[0x0][0x478] ;  /* 0x00011e00ff700b82 */ /* 0x000e240000000a00 */
[----:B0-----:R-:W-:-:S04]  /*36a0*/  @P0 IMAD.WIDE.U32 R112, R190, 0x20, R112 ;  /* 0x00000020be700825 */ /* 0x001fc800078e0070 */
[----:B------:R-:W-:Y:S01]  /*36b0*/  IMAD.WIDE.U32 R190, R190, 0x10, R132 ;  /* 0x00000010bebe7825 */ /* 0x000fe200078e0084 */
        /* <DEDUP_REMOVED lines=17> */
[-CC-:B------:R-:W-:Y:S01]  /*37d0*/  FFMA.FTZ R137, R137, R194.reuse, R195.reuse ;  /* 0x000000c289897223 */ /* 0x180fe200000100c3 */
[-C--:B------:R-:W-:Y:S01]  /*37e0*/  FFMA.FTZ R139, R139, R194.reuse, R195 ;  /* 0x000000c28b8b7223 */ /* 0x080fe200000100c3 */
        /* <DEDUP_REMOVED lines=18> */
[----:B------:R-:W-:Y:S01]  /*3910*/  FMUL.FTZ R108, R79, R187 ;  /* 0x000000bb4f6c7220 */ /* 0x000fe20000410000 */
        /* <DEDUP_REMOVED lines=28> */
.L_x_6981:
[-CC-:B0-----:R-:W-:Y:S01]  /*3ae0*/  FFMA.FTZ R108, R127, R194.reuse, R195.reuse ;  /* 0x000000c27f6c7223 */ /* 0x181fe200000100c3 */
[-CC-:B------:R-:W-:Y:S01]  /*3af0*/  FFMA.FTZ R0, R117, R194.reuse, R195.reuse ;  /* 0x000000c275007223 */ /* 0x180fe200000100c3 */
[-CC-:B------:R-:W-:Y:S01]  /*3b00*/  FFMA.FTZ R109, R120, R194.reuse, R195.reuse ;  /* 0x000000c2786d7223 */ /* 0x180fe200000100c3 */
[-CC-:B------:R-:W-:Y:S01]  /*3b10*/  FFMA.FTZ R137, R137, R194.reuse, R195.reuse ;  /* 0x000000c289897223 */ /* 0x180fe200000100c3 */
[----:B------:R-:W-:Y:S01]  /*3b20*/  FADD.FTZ R131, R131, -R108 ;  /* 0x8000006c83837221 */ /* 0x000fe20000010000 */
[----:B------:R-:W-:Y:S01]  /*3b30*/  FADD.FTZ R0, R125, -R0 ;  /* 0x800000007d007221 */ /* 0x000fe20000010000 */
[-CC-:B------:R-:W-:Y:S01]  /*3b40*/  FFMA.FTZ R111, R124, R194.reuse, R195.reuse ;  /* 0x000000c27c6f7223 */ /* 0x180fe200000100c3 */
[-CC-:B------:R-:W-:Y:S01]  /*3b50*/  FFMA.FTZ R134, R134, R194.reuse, R195.reuse ;  /* 0x000000c286867223 */ /* 0x180fe200000100c3 */
[----:B------:R-:W-:Y:S01]  /*3b60*/  FFMA.FTZ R110, R186, R131, R80 ;  /* 0x00000083ba6e7223 */ /* 0x000fe20000010050 */
[----:B------:R-:W-:Y:S01]  /*3b70*/  FFMA.FTZ R139, R139, R194, R195 ;  /* 0x000000c28b8b7223 */ /* 0x000fe200000100c3 */
[----:B------:R-:W-:Y:S01]  /*3b80*/  FADD.FTZ R109, R126, -R109 ;  /* 0x8000006d7e6d7221 */ /* 0x000fe20000010000 */
[----:B------:R-:W-:Y:S01]  /*3b90*/  FADD.FTZ R137, R136, -R137 ;  /* 0x8000008988897221 */ /* 0x000fe20000010000 */
[----:B------:R-:W-:Y:S01]  /*3ba0*/  FFMA.FTZ R0, R186, R0, R69 ;  /* 0x00000000ba007223 */ /* 0x000fe20000010045 */
[----:B------:R-:W-:Y:S01]  /*3bb0*/  FFMA.FTZ R116, R116, R194, R195 ;  /* 0x000000c274747223 */ /* 0x000fe200000100c3 */
[----:B------:R-:W-:Y:S01]  /*3bc0*/  FMUL.FTZ R110, R110, R187 ;  /* 0x000000bb6e6e7220 */ /* 0x000fe20000410000 */
[----:B------:R-:W-:Y:S01]  /*3bd0*/  FADD.FTZ R130, R130, -R111 ;  /* 0x8000006f82827221 */ /* 0x000fe20000010000 */
[----:B------:R-:W-:Y:S01]  /*3be0*/  FADD.FTZ R134, R135, -R134 ;  /* 0x8000008687867221 */ /* 0x000fe20000010000 */
[----:B------:R-:W-:Y:S01]  /*3bf0*/  FADD.FTZ R138, R138, -R139 ;  /* 0x8000008b8a8a7221 */ /* 0x000fe20000010000 */
[C---:B------:R-:W-:Y:S01]  /*3c00*/  FFMA.FTZ R108, R186.reuse, R109, R70 ;  /* 0x0000006dba6c7223 */ /* 0x040fe20000010046 */
[----:B------:R-:W-:Y:S01]  /*3c10*/  FFMA.FTZ R112, R186, R137, R82 ;  /* 0x00000089ba707223 */ /* 0x000fe20000010052 */
[-C--:B------:R-:W-:Y:S01]  /*3c20*/  FMUL.FTZ R0, R0, R187.reuse ;  /* 0x000000bb00007220 */ /* 0x080fe20000410000 */
[----:B------:R-:W-:Y:S01]  /*3c30*/  FADD.FTZ R121, R121, -R116 ;  /* 0x8000007479797221 */ /* 0x000fe20000010000 */
[----:B------:R-:W-:Y:S01]  /*3c40*/  FMUL.FTZ R110, R110, UR4 ;  /* 0x000000046e6e7c20 */ /* 0x000fe20008410000 */
[C---:B------:R-:W-:Y:S01]  /*3c50*/  FFMA.FTZ R130, R186.reuse, R130, R71 ;  /* 0x00000082ba827223 */ /* 0x040fe20000010047 */
[C---:B------:R-:W-:Y:S01]  /*3c60*/  FFMA.FTZ R134, R186.reuse, R134, R81 ;  /* 0x00000086ba867223 */ /* 0x040fe20000010051 */
[----:B------:R-:W-:Y:S01]  /*3c70*/  FFMA.FTZ R138, R186, R138, R83 ;  /* 0x0000008aba8a7223 */ /* 0x000fe20000010053 */
[-C--:B------:R-:W-:Y:S01]  /*3c80*/  FMUL.FTZ R108, R108, R187.reuse ;  /* 0x000000bb6c6c7220 */ /* 0x080fe20000410000 */
[----:B------:R-:W-:Y:S01]  /*3c90*/  FMUL.FTZ R112, R112, R187 ;  /* 0x000000bb70707220 */ /* 0x000fe20000410000 */
[----:B------:R-:W-:Y:S01]  /*3ca0*/  FMUL.FTZ R0, R0, UR4 ;  /* 0x0000000400007c20 */ /* 0x000fe20008410000 */
[C---:B------:R-:W-:Y:S01]  /*3cb0*/  LOP3.LUT P6, RZ, R119.reuse, 0xff, RZ, 0xc0, !PT ;  /* 0x000000ff77ff7812 */ /* 0x040fe200078cc0ff */
[----:B------:R-:W-:Y:S01]  /*3cc0*/  FFMA.FTZ R186, R186, R121, R68 ;  /* 0x00000079baba7223 */ /* 0x000fe20000010044 */
[----:B------:R-:W-:Y:S01]  /*3cd0*/  LOP3.LUT P2, RZ, R118, 0xff00, RZ, 0xc0, !PT ;  /* 0x0000ff0076ff7812 */ /* 0x000fe2000784c0ff */
        /* <DEDUP_REMOVED lines=29> */
.L_x_6982:
[----:B------:R-:W0:Y:S01]  /*3eb0*/  @P0 LDC.64 R112, c[0x0][0x478] ;  /* 0x00011e00ff700b82 */ /* 0x000e220000000a00 */
[----:B------:R-:W-:-:S04]  /*3ec0*/  IMAD.WIDE.U32 R132, R185, 0x10, R132 ;  /* 0x00000010b9847825 */ /* 0x000fc800078e0084 */
[----:B0-----:R-:W-:-:S05]  /*3ed0*/  @P0 IMAD.WIDE.U32 R112, R185, 0x20, R112 ;  /* 0x00000020b9700825 */ /* 0x001fca00078e0070 */
[----:B------:R0:W-:Y:S04]  /*3ee0*/  @P0 STG.E.128 desc[UR6][R112.64], R76 ;  /* 0x0000004c70000986 */ /* 0x0001e8000c101d06 */
[----:B------:R0:W-:Y:S04]  /*3ef0*/  @P0 STG.E.128 desc[UR6][R112.64+0x10], R72 ;  /* 0x0000104870000986 */ /* 0x0001e8000c101d06 */
[----:B------:R0:W-:Y:S01]  /*3f00*/  STG.E.128 desc[UR6][R132.64], R108 ;  /* 0x0000006c84007986 */ /* 0x0001e2000c101d06 */
[----:B------:R-:W-:Y:S05]  /*3f10*/  BRA `(.L_x_6983) ;  /* 0x00000020002c7947 */ /* 0x000fea0003800000 */
.L_x_6974:
[----:B------:R-:W-:-:S04]  /*3f20*/  ISETP.NE.U32.AND P0, PT, RZ, UR14, PT ;  /* 0x0000000eff007c0c */ /* 0x000fc8000bf05070 */
[----:B------:R-:W-:-:S13]  /*3f30*/  ISETP.NE.AND.EX P0, PT, RZ, UR15, PT, P0 ;  /* 0x0000000fff007c0c */ /* 0x000fda000bf05300 */
[----:B------:R-:W-:Y:S05]  /*3f40*/  @P0 BRA `(.L_x_6984) ;  /* 0x0000000000f80947 */ /* 0x000fea0003800000 */
[-CC-:B------:R-:W-:Y:S01]  /*3f50*/  FFMA.FTZ R109, R218, R194.reuse, R195.reuse ;  /* 0x000000c2da6d7223 */ /* 0x180fe200000100c3 */
[-CC-:B------:R-:W-:Y:S01]  /*3f60*/  FFMA.FTZ R193, R193, R194.reuse, R195.reuse ;  /* 0x000000c2c1c17223 */ /* 0x180fe200000100c3 */
[-CC-:B------:R-:W-:Y:S01]  /*3f70*/  FFMA.FTZ R108, R213, R194.reuse, R195.reuse ;  /* 0x000000c2d56c7223 */ /* 0x180fe200000100c3 */
[-C--:B------:R-:W-:Y:S01]  /*3f80*/  FFMA.FTZ R212, R212, R194.reuse, R195 ;  /* 0x000000c2d4d47223 */ /* 0x080fe200000100c3 */
[----:B------:R-:W-:Y:S01]  /*3f90*/  FADD.FTZ R111, R216, -R109 ;  /* 0x8000006dd86f7221 */ /* 0x000fe20000010000 */
[----:B------:R-:W-:Y:S01]  /*3fa0*/  FADD.FTZ R193, R222, -R193 ;  /* 0x800000c1dec17221 */ /* 0x000fe20000010000 */
[-CC-:B------:R-:W-:Y:S01]  /*3fb0*/  FFMA.FTZ R109, R0, R194.reuse, R195.reuse ;  /* 0x000000c2006d7223 */ /* 0x180fe200000100c3 */
[-CC-:B------:R-:W-:Y:S01]  /*3fc0*/  FFMA.FTZ R220, R220, R194.reuse, R195.reuse ;  /* 0x000000c2dcdc7223 */ /* 0x180fe200000100c3 */
[C---:B------:R-:W-:Y:S01]  /*3fd0*/  FMUL.FTZ R110, R186.reuse, R111 ;  /* 0x0000006fba6e7220 */ /* 0x040fe20000410000 */
[----:B------:R-:W-:Y:S01]  /*3fe0*/  FMUL.FTZ R0, R186, R193 ;  /* 0x000000c1ba007220 */ /* 0x000fe20000410000 */
[----:B------:R-:W-:Y:S01]  /*3ff0*/  FADD.FTZ R223, R223, -R108 ;  /* 0x8000006cdfdf7221 */ /* 0x000fe20000010000 */
[-CC-:B------:R-:W-:Y:S01]  /*4000*/  FFMA.FTZ R108, R221, R194.reuse, R195.reuse ;  /* 0x000000c2dd6c7223 */ /* 0x180fe200000100c3 */
[-C--:B------:R-:W-:Y:S01]  /*4010*/  FMUL.FTZ R110, R110, R187.reuse ;  /* 0x000000bb6e6e7220 */ /* 0x080fe20000410000 */
[----:B------:R-:W-:Y:S01]  /*4020*/  FMUL.FTZ R0, R0, R187 ;  /* 0x000000bb00007220 */ /* 0x000fe20000410000 */
[----:B------:R-:W-:Y:S01]  /*4030*/  FADD.FTZ R215, R215, -R212 ;  /* 0x800000d4d7d77221 */ /* 0x000fe20000010000 */
[----:B------:R-:W-:Y:S01]  /*4040*/  FADD.FTZ R217, R217, -R220 ;  /* 0x800000dcd9d97221 */ /* 0x000fe20000010000 */
[----:B------:R-:W-:Y:S01]  /*4050*/  FFMA.FTZ R219, R219, R194, R195 ;  /* 0x000000c2dbdb7223 */ /* 0x000fe200000100c3 */
[----:B------:R-:W-:Y:S01]  /*4060*/  FMUL.FTZ R110, R110, UR4 ;  /* 0x000000046e6e7c20 */ /* 0x000fe20008410000 */
[----:B------:R-:W-:Y:S01]  /*4070*/  FADD.FTZ R225, R225, -R108 ;  /* 0x8000006ce1e17221 */ /* 0x000fe20000010000 */
[----:B------:R-:W-:Y:S01]  /*4080*/  FMUL.FTZ R0, R0, UR4 ;  /* 0x0000000400007c20 */ /* 0x000fe20008410000 */
[C---:B-----5:R-:W-:Y:S01]  /*4090*/  LOP3.LUT P6, RZ, R133.reuse, 0xff, RZ, 0xc0, !PT ;  /* 0x000000ff85ff7812 */ /* 0x060fe200078cc0ff */
[----:B------:R-:W-:Y:S01]  /*40a0*/  FMUL.FTZ R108, R186, R215 ;  /* 0x000000d7ba6c7220 */ /* 0x000fe20000410000 */
[----:B------:R-:W-:Y:S01]  /*40b0*/  LOP3.LUT P2, RZ, R132, 0xff00, RZ, 0xc0, !PT ;  /* 0x0000ff0084ff7812 */ /* 0x000fe2000784c0ff */
[----:B------:R-:W-:Y:S01]  /*40c0*/  FMUL.FTZ R212, R186, R217 ;  /* 0x000000d9bad47220 */ /* 0x000fe20000410000 */
[----:B------:R-:W-:Y:S01]  /*40d0*/  FADD.FTZ R219, R224, -R219 ;  /* 0x800000dbe0db7221 */ /* 0x000fe20000010000 */
[----:B------:R-:W-:Y:S01]  /*40e0*/  FADD.FTZ R109, R214, -R109 ;  /* 0x8000006dd66d7221 */ /* 0x000fe20000010000 */
[----:B------:R-:W-:Y:S01]  /*40f0*/  FSEL R112, R110, RZ, P6 ;  /* 0x000000ff6e707208 */ /* 0x000fe20003000000 */
[----:B------:R-:W-:Y:S01]  /*4100*/  FMUL.FTZ R108, R108, R187 ;  /* 0x000000bb6c6c7220 */ /* 0x000fe20000410000 */
[----:B------:R-:W-:Y:S01]  /*4110*/  FSEL R113, R0, RZ, P2 ;  /* 0x000000ff00717208 */ /* 0x000fe20001000000 */
[----:B------:R-:W-:Y:S01]  /*4120*/  FMUL.FTZ R110, R186, R223 ;  /* 0x000000dfba6e7220 */ /* 0x000fe20000410000 */
[----:B------:R-:W-:Y:S01]  /*4130*/  FMUL.FTZ R212, R212, R187 ;  /* 0x000000bbd4d47220 */ /* 0x000fe20000410000 */
[C---:B------:R-:W-:Y:S01]  /*4140*/  FMUL.FTZ R114, R186.reuse, R219 ;  /* 0x000000dbba727220 */ /* 0x040fe20000410000 */
[C---:B------:R-:W-:Y:S01]  /*4150*/  FMUL.FTZ R214, R186.reuse, R225 ;  /* 0x000000e1bad67220 */ /* 0x040fe20000410000 */
[----:B------:R-:W-:Y:S01]  /*4160*/  FMUL.FTZ R0, R186, R109 ;  /* 0x0000006dba007220 */ /* 0x000fe20000410000 */
        /* <DEDUP_REMOVED lines=28> */
.L_x_6984:
[-CC-:B------:R-:W-:Y:S01]  /*4330*/  FFMA.FTZ R72, R213, R194.reuse, R195.reuse ;  /* 0x000000c2d5487223 */ /* 0x180fe200000100c3 */
[-CC-:B------:R-:W-:Y:S01]  /*4340*/  FFMA.FTZ R220, R220, R194.reuse, R195.reuse ;  /* 0x000000c2dcdc7223 */ /* 0x180fe200000100c3 */
[-CC-:B------:R-:W-:Y:S01]  /*4350*/  FFMA.FTZ R73, R218, R194.reuse, R195.reuse ;  /* 0x000000c2da497223 */ /* 0x180fe200000100c3 */
[-CC-:B------:R-:W-:Y:S01]  /*4360*/  FFMA.FTZ R219, R219, R194.reuse, R195.reuse ;  /* 0x000000c2dbdb7223 */ /* 0x180fe200000100c3 */
[----:B------:R-:W-:Y:S01]  /*4370*/  FADD.FTZ R79, R223, -R72 ;  /* 0x80000048df4f7221 */ /* 0x000fe20000010000 */
[----:B------:R-:W-:Y:S01]  /*4380*/  FADD.FTZ R217, R217, -R220 ;  /* 0x800000dcd9d97221 */ /* 0x000fe20000010000 */
[-C--:B------:R-:W-:Y:S01]  /*4390*/  FFMA.FTZ R72, R221, R194.reuse, R195 ;  /* 0x000000c2dd487223 */ /* 0x080fe200000100c3 */
[----:B------:R-:W-:Y:S01]  /*43a0*/  FADD.FTZ R77, R216, -R73 ;  /* 0x80000049d84d7221 */ /* 0x000fe20000010000 */
[-CC-:B------:R-:W-:Y:S01]  /*43b0*/  FFMA.FTZ R73, R0, R194.reuse, R195.reuse ;  /* 0x000000c200497223 */ /* 0x180fe200000100c3 */
[----:B------:R-:W-:Y:S01]  /*43c0*/  FMUL.FTZ R74, R186, R217 ;  /* 0x000000d9ba4a7220 */ /* 0x000fe20000410000 */
[----:B------:R-:W-:Y:S01]  /*43d0*/  FADD.FTZ R75, R225, -R72 ;  /* 0x80000048e14b7221 */ /* 0x000fe20000010000 */
[-C--:B------:R-:W-:Y:S01]  /*43e0*/  FFMA.FTZ R212, R212, R194.reuse, R195 ;  /* 0x000000c2d4d47223 */ /* 0x080fe200000100c3 */
[----:B------:R-:W-:Y:S01]  /*43f0*/  FADD.FTZ R109, R214, -R73 ;  /* 0x80000049d66d7221 */ /* 0x000fe20000010000 */
[----:B------:R-:W-:Y:S01]  /*4400*/  FMUL.FTZ R73, R74, R187 ;  /* 0x000000bb4a497220 */ /* 0x000fe20000410000 */
[C---:B------:R-:W-:Y:S01]  /*4410*/  FMUL.FTZ R75, R186.reuse, R75 ;  /* 0x0000004bba4b7220 */ /* 0x040fe20000410000 */
[----:B------:R-:W-:Y:S01]  /*4420*/  FMUL.FTZ R72, R186, R77 ;  /* 0x0000004dba487220 */ /* 0x000fe20000410000 */
[----:B-----5:R-:W-:Y:S01]  /*4430*/  LOP3.LUT P6, RZ, R133, 0xff0000, RZ, 0xc0, !PT ;  /* 0x00ff000085ff7812 */ /* 0x020fe200078cc0ff */
[----:B------:R-:W-:Y:S01]  /*4440*/  FMUL.FTZ R73, R73, UR4 ;  /* 0x0000000449497c20 */ /* 0x000fe20008410000 */
[-C--:B------:R-:W-:Y:S01]  /*4450*/  FMUL.FTZ R76, R75, R187.reuse ;  /* 0x000000bb4b4c7220 */ /* 0x080fe20000410000 */
[----:B------:R-:W-:Y:S01]  /*4460*/  FADD.FTZ R219, R224, -R219 ;  /* 0x800000dbe0db7221 */ /* 0x000fe20000010000 */
[----:B------:R-:W-:Y:S01]  /*4470*/  ISETP.GE.U32.AND P2, PT, R132, RZ, PT ;  /* 0x000000ff8400720c */ /* 0x000fe20003f46070 */
[----:B------:R-:W-:Y:S01]  /*4480*/  FFMA.FTZ R193, R193, R194, R195 ;  /* 0x000000c2c1c17223 */ /* 0x000fe200000100c3 */
[----:B------:R-:W-:Y:S01]  /*4490*/  FADD.FTZ R215, R215, -R212 ;  /* 0x800000d4d7d77221 */ /* 0x000fe20000010000 */
[----:B------:R-:W-:Y:S01]  /*44a0*/  FMUL.FTZ R0, R72, R187 ;  /* 0x000000bb48007220 */ /* 0x000fe20000410000 */
[----:B------:R-:W-:Y:S01]  /*44b0*/  FMUL.FTZ R76, R76, UR4 ;  /* 0x000000044c4c7c20 */ /* 0x000fe20008410000 */
[----:B------:R-:W-:Y:S01]  /*44c0*/  FSEL R212, R73, RZ, P6 ;  /* 0x000000ff49d47208 */ /* 0x000fe20003000000 */
[----:B------:R-:W-:Y:S01]  /*44d0*/  FMUL.FTZ R73, R186, R219 ;  /* 0x000000dbba497220 */ /* 0x000fe20000410000 */
[C---:B------:R-:W-:Y:S01]  /*44e0*/  ISETP.GE.U32.AND.EX P2, PT, R133.reuse, 0x1000000, PT, P2 ;  /* 0x010000008500780c */ /* 0x040fe20003f46120 */
[----:B------:R-:W-:Y:S01]  /*44f0*/  FADD.FTZ R193, R222, -R193 ;  /* 0x800000c1dec17221 */ /* 0x000fe20000010000 */
[----:B------:R-:W-:Y:S01]  /*4500*/  FMUL.FTZ R0, R0, UR4 ;  /* 0x0000000400007c20 */ /* 0x000fe20008410000 */
[----:B------:R-:W-:Y:S01]  /*4510*/  LOP3.LUT P5, RZ, R133, 0xff, RZ, 0xc0, !PT ;  /* 0x000000ff85ff7812 */ /* 0x000fe200078ac0ff */
[----:B------:R-:W-:Y:S01]  /*4520*/  FMUL.FTZ R111, R73, R187 ;  /* 0x000000bb496f7220 */ /* 0x000fe20000410000 */
        /* <DEDUP_REMOVED lines=29> */
.L_x_6985:
        /* <DEDUP_REMOVED lines=14> */
[-C--:B------:R-:W-:Y:S01]  /*47e0*/  FFMA.FTZ R205, R205, R194.reuse, R195 ;  /* 0x000000c2cdcd7223 */ /* 0x080fe200000100c3 */
[----:B------:R-:W-:Y:S01]  /*47f0*/  FADD.FTZ R75, R211, -R72 ;  /* 0x80000048d34b7221 */ /* 0x000fe20000010000 */
[----:B------:R-:W-:Y:S01]  /*4800*/  FMUL.FTZ R74, R186, R203 ;  /* 0x000000cbba4a7220 */ /* 0x000fe20000410000 */
[----:B------:R-:W-:Y:S01]  /*4810*/  FADD.FTZ R109, R200, -R73 ;  /* 0x80000049c86d7221 */ /* 0x000fe20000010000 */
[----:B------:R-:W-:Y:S01]  /*4820*/  FADD.FTZ R205, R202, -R205 ;  /* 0x800000cdcacd7221 */ /* 0x000fe20000010000 */
[----:B------:R-:W-:Y:S01]  /*4830*/  FMUL.FTZ R75, R186, R75 ;  /* 0x0000004bba4b7220 */ /* 0x000fe20000410000 */
[----:B------:R-:W-:Y:S01]  /*4840*/  FMUL.FTZ R73, R74, R187 ;  /* 0x000000bb4a497220 */ /* 0x000fe20000410000 */
[----:B------:R-:W-:Y:S01]  /*4850*/  LOP3.LUT P6, RZ, R129, 0xff0000, RZ, 0xc0, !PT ;  /* 0x00ff000081ff7812 */ /* 0x000fe200078cc0ff */
[----:B------:R-:W-:Y:S01]  /*4860*/  FMUL.FTZ R72, R186, R205 ;  /* 0x000000cdba487220 */ /* 0x000fe20000410000 */
[-C--:B------:R-:W-:Y:S01]  /*4870*/  FMUL.FTZ R76, R75, R187.reuse ;  /* 0x000000bb4b4c7220 */ /* 0x080fe20000410000 */
[----:B------:R-:W-:Y:S01]  /*4880*/  FMUL.FTZ R73, R73, UR4 ;  /* 0x0000000449497c20 */ /* 0x000fe20008410000 */
[----:B------:R-:W-:Y:S01]  /*4890*/  ISETP.GE.U32.AND P2, PT, R128, RZ, PT ;  /* 0x000000ff8000720c */ /* 0x000fe20003f46070 */
[-CC-:B------:R-:W-:Y:S01]  /*48a0*/  FFMA.FTZ R197, R197, R194.reuse, R195.reuse ;  /* 0x000000c2c5c57223 */ /* 0x180fe200000100c3 */
[-CC-:B------:R-:W-:Y:S01]  /*48b0*/  FFMA.FTZ R198, R198, R194.reuse, R195.reuse ;  /* 0x000000c2c6c67223 */ /* 0x180fe200000100c3 */
[----:B------:R-:W-:Y:S01]  /*48c0*/  FFMA.FTZ R199, R199, R194, R195 ;  /* 0x000000c2c7c77223 */ /* 0x000fe200000100c3 */
[----:B------:R-:W-:Y:S01]  /*48d0*/  FMUL.FTZ R0, R72, R187 ;  /* 0x000000bb48007220 */ /* 0x000fe20000410000 */
        /* <DEDUP_REMOVED lines=40> */
.L_x_6986:
[-CC-:B------:R-:W-:Y:S01]  /*4b60*/  FFMA.FTZ R205, R205, R194.reuse, R195.reuse ;  /* 0x000000c2cdcd7223 */ /* 0x180fe200000100c3 */
[-CC-:B------:R-:W-:Y:S01]  /*4b70*/  FFMA.FTZ R197, R197, R194.reuse, R195.reuse ;  /* 0x000000c2c5c57223 */ /* 0x180fe200000100c3 */
[-CC-:B------:R-:W-:Y:S01]  /*4b80*/  FFMA.FTZ R0, R207, R194.reuse, R195.reuse ;  /* 0x000000c2cf007223 */ /* 0x180fe200000100c3 */
[-C--:B------:R-:W-:Y:S01]  /*4b90*/  FFMA.FTZ R198, R198, R194.reuse, R195 ;  /* 0x000000c2c6c67223 */ /* 0x080fe200000100c3 */
[----:B------:R-:W-:Y:S01]  /*4ba0*/  FADD.FTZ R205, R202, -R205 ;  /* 0x800000cdcacd7221 */ /* 0x000fe20000010000 */
[----:B------:R-:W-:Y:S01]  /*4bb0*/  FADD.FTZ R197, R204, -R197 ;  /* 0x800000c5ccc57221 */ /* 0x000fe20000010000 */
[----:B------:R-:W-:Y:S01]  /*4bc0*/  FADD.FTZ R203, R203, -R0 ;  /* 0x80000000cbcb7221 */ /* 0x000fe20000010000 */
[-CC-:B0-----:R-:W-:Y:S01]  /*4bd0*/  FFMA.FTZ R108, R209, R194.reuse, R195.reuse ;  /* 0x000000c2d16c7223 */ /* 0x181fe200000100c3 */
[C---:B------:R-:W-:Y:S01]  /*4be0*/  FMUL.FTZ R110, R186.reuse, R205 ;  /* 0x000000cdba6e7220 */ /* 0x040fe20000410000 */
[----:B------:R-:W-:Y:S01]  /*4bf0*/  FMUL.FTZ R0, R186, R197 ;  /* 0x000000c5ba007220 */ /* 0x000fe20000410000 */
        /* <DEDUP_REMOVED lines=12> */
[C---:B------:R-:W-:Y:S01]  /*4cc0*/  FMUL.FTZ R108, R186.reuse, R201 ;  /* 0x000000c9ba6c7220 */ /* 0x040fe20000410000 */
        /* <DEDUP_REMOVED lines=38> */
.L_x_6987:
        /* <DEDUP_REMOVED lines=15> */
[-C--:B------:R-:W-:Y:S01]  /*5020*/  FFMA.FTZ R144, R144, R194.reuse, R195 ;  /* 0x000000c290907223 */ /* 0x080fe200000100c3 */
[----:B------:R-:W-:Y:S01]  /*5030*/  FADD.FTZ R73, R146, -R73 ;  /* 0x8000004992497221 */ /* 0x000fe20000010000 */
[C---:B------:R-:W-:Y:S01]  /*5040*/  FMUL.FTZ R75, R186.reuse, R141 ;  /* 0x0000008dba4b7220 */ /* 0x040fe20000410000 */
[----:B------:R-:W-:Y:S01]  /*5050*/  FADD.FTZ R149, R149, -R0 ;  /* 0x8000000095957221 */ /* 0x000fe20000010000 */
[-CC-:B------:R-:W-:Y:S01]  /*5060*/  FFMA.FTZ R0, R155, R194.reuse, R195.reuse ;  /* 0x000000c29b007223 */ /* 0x180fe200000100c3 */
[C---:B------:R-:W-:Y:S01]  /*5070*/  FMUL.FTZ R74, R186.reuse, R73 ;  /* 0x00000049ba4a7220 */ /* 0x040fe20000410000 */
[----:B------:R-:W-:Y:S01]  /*5080*/  FMUL.FTZ R72, R186, R145 ;  /* 0x00000091ba487220 */ /* 0x000fe20000410000 */
[-C--:B------:R-:W-:Y:S01]  /*5090*/  FMUL.FTZ R76, R75, R187.reuse ;  /* 0x000000bb4b4c7220 */ /* 0x080fe20000410000 */
[----:B------:R-:W-:Y:S01]  /*50a0*/  LOP3.LUT P6, RZ, R123, 0xff0000, RZ, 0xc0, !PT ;  /* 0x00ff00007bff7812 */ /* 0x000fe200078cc0ff */
[-C--:B------:R-:W-:Y:S01]  /*50b0*/  FMUL.FTZ R73, R74, R187.reuse ;  /* 0x000000bb4a497220 */ /* 0x080fe20000410000 */
[----:B------:R-:W-:Y:S01]  /*50c0*/  FADD.FTZ R143, R143, -R144 ;  /* 0x800000908f8f7221 */ /* 0x000fe20000010000 */
[----:B------:R-:W-:Y:S01]  /*50d0*/  ISETP.GE.U32.AND P2, PT, R122, RZ, PT ;  /* 0x000000ff7a00720c */ /* 0x000fe20003f46070 */
[----:B------:R-:W-:Y:S01]  /*50e0*/  FFMA.FTZ R152, R152, R194, R195 ;  /* 0x000000c298987223 */ /* 0x000fe200000100c3 */
[----:B------:R-:W-:Y:S01]  /*50f0*/  FMUL.FTZ R73, R73, UR4 ;  /* 0x0000000449497c20 */ /* 0x000fe20008410000 */
[----:B------:R-:W-:Y:S01]  /*5100*/  FADD.FTZ R151, R151, -R0 ;  /* 0x8000000097977221 */ /* 0x000fe20000010000 */
[----:B------:R-:W-:Y:S01]  /*5110*/  FMUL.FTZ R0, R72, R187 ;  /* 0x000000bb48007220 */ /* 0x000fe20000410000 */
        /* <DEDUP_REMOVED lines=9> */
[----:B------:R-:W-:Y:S01]  /*51b0*/  FMUL.FTZ R111, R73, R187 ;  /* 0x000000bb496f7220 */ /* 0x000fe20000410000 */
        /* <DEDUP_REMOVED lines=28> */
.L_x_6988:
        /* <DEDUP_REMOVED lines=8> */
[-C--:B------:R-:W-:Y:S01]  /*5400*/  FFMA.FTZ R152, R152, R194.reuse, R195 ;  /* 0x000000c298987223 */ /* 0x080fe200000100c3 */
[C---:B------:R-:W-:Y:S01]  /*5410*/  FMUL.FTZ R110, R186.reuse, R145 ;  /* 0x00000091ba6e7220 */ /* 0x040fe20000410000 */
[----:B------:R-:W-:Y:S01]  /*5420*/  FADD.FTZ R151, R151, -R0 ;  /* 0x8000000097977221 */ /* 0x000fe20000010000 */
[----:B------:R-:W-:Y:S01]  /*5430*/  FMUL.FTZ R0, R186, R109 ;  /* 0x0000006dba007220 */ /* 0x000fe20000410000 */
[----:B------:R-:W-:Y:S01]  /*5440*/  FADD.FTZ R111, R146, -R111 ;  /* 0x8000006f926f7221 */ /* 0x000fe20000010000 */
[-C--:B------:R-:W-:Y:S01]  /*5450*/  FMUL.FTZ R110, R110, R187.reuse ;  /* 0x000000bb6e6e7220 */ /* 0x080fe20000410000 */
[-CC-:B------:R-:W-:Y:S01]  /*5460*/  FFMA.FTZ R144, R144, R194.reuse, R195.reuse ;  /* 0x000000c290907223 */ /* 0x180fe200000100c3 */
[----:B------:R-:W-:Y:S01]  /*5470*/  FMUL.FTZ R0, R0, R187 ;  /* 0x000000bb00007220 */ /* 0x000fe20000410000 */
[----:B------:R-:W-:Y:S01]  /*5480*/  FFMA.FTZ R141, R141, R194, R195 ;  /* 0x000000c28d8d7223 */ /* 0x000fe200000100c3 */
[----:B------:R-:W-:Y:S01]  /*5490*/  FMUL.FTZ R110, R110, UR4 ;  /* 0x000000046e6e7c20 */ /* 0x000fe20008410000 */
[----:B------:R-:W-:Y:S01]  /*54a0*/  LOP3.LUT P6, RZ, R123, 0xff, RZ, 0xc0, !PT ;  /* 0x000000ff7bff7812 */ /* 0x000fe200078cc0ff */
[----:B------:R-:W-:Y:S01]  /*54b0*/  FMUL.FTZ R0, R0, UR4 ;  /* 0x0000000400007c20 */ /* 0x000fe20008410000 */
        /* <DEDUP_REMOVED lines=41> */
.L_x_6989:
        /* <DEDUP_REMOVED lines=14> */
[-CC-:B------:R-:W-:Y:S01]  /*5830*/  FFMA.FTZ R0, R117, R194.reuse, R195.reuse ;  /* 0x000000c275007223 */ /* 0x180fe200000100c3 */
[C---:B------:R-:W-:Y:S01]  /*5840*/  FMUL.FTZ R72, R186.reuse, R131 ;  /* 0x00000083ba487220 */ /* 0x040fe20000410000 */
[C---:B------:R-:W-:Y:S01]  /*5850*/  FMUL.FTZ R78, R186.reuse, R73 ;  /* 0x00000049ba4e7220 */ /* 0x040fe20000410000 */
[----:B------:R-:W-:Y:S01]  /*5860*/  FMUL.FTZ R73, R186, R135 ;  /* 0x00000087ba497220 */ /* 0x000fe20000410000 */
[-CC-:B------:R-:W-:Y:S01]  /*5870*/  FFMA.FTZ R137, R137, R194.reuse, R195.reuse ;  /* 0x000000c289897223 */ /* 0x180fe200000100c3 */
[-C--:B------:R-:W-:Y:S01]  /*5880*/  FMUL.FTZ R108, R72, R187.reuse ;  /* 0x000000bb486c7220 */ /* 0x080fe20000410000 */
[-C--:B------:R-:W-:Y:S01]  /*5890*/  FFMA.FTZ R139, R139, R194.reuse, R195 ;  /* 0x000000c28b8b7223 */ /* 0x080fe200000100c3 */
[----:B------:R-:W-:Y:S01]  /*58a0*/  FADD.FTZ R75, R130, -R75 ;  /* 0x8000004b824b7221 */ /* 0x000fe20000010000 */
[----:B------:R-:W-:Y:S01]  /*58b0*/  FFMA.FTZ R116, R116, R194, R195 ;  /* 0x000000c274747223 */ /* 0x000fe200000100c3 */
[----:B------:R-:W-:Y:S01]  /*58c0*/  FADD.FTZ R77, R125, -R0 ;  /* 0x800000007d4d7221 */ /* 0x000fe20000010000 */
[-C--:B------:R-:W-:Y:S01]  /*58d0*/  FMUL.FTZ R109, R73, R187.reuse ;  /* 0x000000bb496d7220 */ /* 0x080fe20000410000 */
[----:B------:R-:W-:Y:S01]  /*58e0*/  FMUL.FTZ R0, R78, R187 ;  /* 0x000000bb4e007220 */ /* 0x000fe20000410000 */
        /* <DEDUP_REMOVED lines=14> */
[----:B------:R-:W-:Y:S01]  /*59d0*/  FMUL.FTZ R108, R79, R187 ;  /* 0x000000bb4f6c7220 */ /* 0x000fe20000410000 */
        /* <DEDUP_REMOVED lines=28> */
.L_x_6990:
        /* <DEDUP_REMOVED lines=8> */
[----:B------:R-:W-:Y:S01]  /*5c20*/  FMUL.FTZ R112, R186, R131 ;  /* 0x00000083ba707220 */ /* 0x000fe20000410000 */
[-CC-:B------:R-:W-:Y:S01]  /*5c30*/  FFMA.FTZ R134, R134, R194.reuse, R195.reuse ;  /* 0x000000c286867223 */ /* 0x180fe200000100c3 */
[----:B------:R-:W-:Y:S01]  /*5c40*/  FFMA.FTZ R139, R139, R194, R195 ;  /* 0x000000c28b8b7223 */ /* 0x000fe200000100c3 */
[----:B------:R-:W-:Y:S01]  /*5c50*/  FADD.FTZ R109, R126, -R109 ;  /* 0x8000006d7e6d7221 */ /* 0x000fe20000010000 */
[----:B------:R-:W-:Y:S01]  /*5c60*/  FADD.FTZ R137, R136, -R137 ;  /* 0x8000008988897221 */ /* 0x000fe20000010000 */
[----:B------:R-:W-:Y:S01]  /*5c70*/  FMUL.FTZ R0, R186, R125 ;  /* 0x0000007dba007220 */ /* 0x000fe20000410000 */
[----:B------:R-:W-:Y:S01]  /*5c80*/  FADD.FTZ R121, R121, -R116 ;  /* 0x8000007479797221 */ /* 0x000fe20000010000 */
[----:B------:R-:W-:Y:S01]  /*5c90*/  FMUL.FTZ R112, R112, R187 ;  /* 0x000000bb70707220 */ /* 0x000fe20000410000 */
[----:B------:R-:W-:Y:S01]  /*5ca0*/  FADD.FTZ R111, R130, -R111 ;  /* 0x8000006f826f7221 */ /* 0x000fe20000010000 */
[----:B------:R-:W-:Y:S01]  /*5cb0*/  FADD.FTZ R135, R135, -R134 ;  /* 0x8000008687877221 */ /* 0x000fe20000010000 */
[----:B------:R-:W-:Y:S01]  /*5cc0*/  FADD.FTZ R139, R138, -R139 ;  /* 0x8000008b8a8b7221 */ /* 0x000fe20000010000 */
[C---:B------:R-:W-:Y:S01]  /*5cd0*/  FMUL.FTZ R108, R186.reuse, R109 ;  /* 0x0000006dba6c7220 */ /* 0x040fe20000410000 */
[----:B------:R-:W-:Y:S01]  /*5ce0*/  FMUL.FTZ R116, R186, R137 ;  /* 0x00000089ba747220 */ /* 0x000fe20000410000 */
[----:B------:R-:W-:Y:S01]  /*5cf0*/  FMUL.FTZ R0, R0, R187 ;  /* 0x000000bb00007220 */ /* 0x000fe20000410000 */
[----:B------:R-:W-:Y:S01]  /*5d00*/  FMUL.FTZ R112, R112, UR4 ;  /* 0x0000000470707c20 */ /* 0x000fe20008410000 */
[C---:B------:R-:W-:Y:S01]  /*5d10*/  FMUL.FTZ R110, R186.reuse, R111 ;  /* 0x0000006fba6e7220 */ /* 0x040fe20000410000 */
[C---:B------:R-:W-:Y:S01]  /*5d20*/  FMUL.FTZ R114, R186.reuse, R135 ;  /* 0x00000087ba727220 */ /* 0x040fe20000410000 */
[----:B------:R-:W-:Y:S01]  /*5d30*/  FMUL.FTZ R120, R186, R139 ;  /* 0x0000008bba787220 */ /* 0x000fe20000410000 */
[-C--:B------:R-:W-:Y:S01]  /*5d40*/  FMUL.FTZ R108, R108, R187.reuse ;  /* 0x000000bb6c6c7220 */ /* 0x080fe20000410000 */
[----:B------:R-:W-:Y:S01]  /*5d50*/  FMUL.FTZ R116, R116, R187 ;  /* 0x000000bb74747220 */ /* 0x000fe20000410000 */
[----:B------:R-:W-:Y:S01]  /*5d60*/  FMUL.FTZ R0, R0, UR4 ;  /* 0x0000000400007c20 */ /* 0x000fe20008410000 */
[C---:B------:R-:W-:Y:S01]  /*5d70*/  LOP3.LUT P6, RZ, R119.reuse, 0xff, RZ, 0xc0, !PT ;  /* 0x000000ff77ff7812 */ /* 0x040fe200078cc0ff */
[----:B------:R-:W-:Y:S01]  /*5d80*/  FMUL.FTZ R186, R186, R121 ;  /* 0x00000079baba7220 */ /* 0x000fe20000410000 */
        /* <DEDUP_REMOVED lines=30> */
.L_x_6991:
[----:B------:R-:W0:Y:S01]  /*5f70*/  @P0 LDC.64 R112, c[0x0][0x478] ;  /* 0x00011e00ff700b82 */ /* 0x000e220000000a00 */
[----:B------:R-:W-:-:S04]  /*5f80*/  IMAD.WIDE.U32 R132, R185, 0x10, R132 ;  /* 0x00000010b9847825 */ /* 0x000fc800078e0084 */
[----:B0-----:R-:W-:-:S05]  /*5f90*/  @P0 IMAD.WIDE.U32 R112, R185, 0x20, R112 ;  /* 0x00000020b9700825 */ /* 0x001fca00078e0070 */
[----:B------:R1:W-:Y:S04]  /*5fa0*/  @P0 STG.E.128 desc[UR6][R112.64], R76 ;  /* 0x0000004c70000986 */ /* 0x0003e8000c101d06 */
[----:B------:R1:W-:Y:S04]  /*5fb0*/  @P0 STG.E.128 desc[UR6][R112.64+0x10], R72 ;  /* 0x0000104870000986 */ /* 0x0003e8000c101d06 */
[----:B------:R1:W-:Y:S02]  /*5fc0*/  STG.E.128 desc[UR6][R132.64], R108 ;  /* 0x0000006c84007986 */ /* 0x0003e4000c101d06 */
.L_x_6983:
        /* <DEDUP_REMOVED lines=69> */
.L_x_6973:
        /* <DEDUP_REMOVED lines=24> */
.L_x_6993:
        /* <DEDUP_REMOVED lines=14> */
.L_x_15667:


//--------------------- .text._ZN10layer_norm22ln_bwd_finalize_kernelINS_22Kernel_traits_finalizeILj4096Ef13__nv_bfloat16fS2_fjLb0ELj1024ELj4ENS_18Kernel_traits_baseILj4096EfS2_fS2_fjLj1024EEEEELb0ELb0EEEvNS_9BwdParamsE --------------------------
	.section	.text._ZN10layer_norm22ln_bwd_finalize_kernelINS_22Kernel_traits_finalizeILj4096Ef13__nv_bfloat16fS2_fjLb0ELj1024ELj4ENS_18Kernel_traits_baseILj4096EfS2_fS2_fjLj1024EEEEELb0ELb0EEEvNS_9BwdParamsE,"ax",@progbits
	.align	128
        .global         _ZN10layer_norm22ln_bwd_finalize_kernelINS_22Kernel_traits_finalizeILj4096Ef13__nv_bfloat16fS2_fjLb0ELj1024ELj4ENS_18Kernel_traits_baseILj4096EfS2_fS2_fjLj1024EEEEELb0ELb0EEEvNS_9BwdParamsE
        .type           _ZN10layer_norm22ln_bwd_finalize_kernelINS_22Kernel_traits_finalizeILj4096Ef13__nv_bfloat16fS2_fjLb0ELj1024ELj4ENS_18Kernel_traits_baseILj4096EfS2_fS2_fjLj1024EEEEELb0ELb0EEEvNS_9BwdParamsE,@function
        .size           _ZN10layer_norm22ln_bwd_finalize_kernelINS_22Kernel_traits_finalizeILj4096Ef13__nv_bfloat16fS2_fjLb0ELj1024ELj4ENS_18Kernel_traits_baseILj4096EfS2_fS2_fjLj1024EEEEELb0ELb0EEEvNS_9BwdParamsE,(.L_x_15668 - _ZN10layer_norm22ln_bwd_finalize_kernelINS_22Kernel_traits_finalizeILj4096Ef13__nv_bfloat16fS2_fjLb0ELj1024ELj4ENS_18Kernel_traits_baseILj4096EfS2_fS2_fjLj1024EEEEELb0ELb0EEEvNS_9BwdParamsE)
        .other          _ZN10layer_norm22ln_bwd_finalize_kernelINS_22Kernel_traits_finalizeILj4096Ef13__nv_bfloat16fS2_fjLb0ELj1024ELj4ENS_18Kernel_traits_baseILj4096EfS2_fS2_fjLj1024EEEEELb0ELb0EEEvNS_9BwdParamsE,@"STO_CUDA_ENTRY STV_DEFAULT"
_ZN10layer_norm22ln_bwd_finalize_kernelINS_22Kernel_traits_finalizeILj4096Ef13__nv_bfloat16fS2_fjLb0ELj1024ELj4ENS_18Kernel_traits_baseILj4096EfS2_fS2_fjLj1024EEEEELb0ELb0EEEvNS_9BwdParamsE:
.text._ZN10layer_norm22ln_bwd_finalize_kernelINS_22Kernel_traits_finalizeILj4096Ef13__nv_bfloat16fS2_fjLb0ELj1024ELj4ENS_18Kernel_traits_baseILj4096EfS2_fS2_fjLj1024EEEEELb0ELb0EEEvNS_9BwdParamsE:
        /* <DEDUP_REMOVED lines=78> */
.L_x_6998:
        /* <DEDUP_REMOVED lines=118> */
.L_x_6997:
[----:B------:R-:W-:Y:S05]  /*0c40*/  BSYNC.RECONVERGENT B1 ;  /* 0x0000000000017941 */ /* 0x000fea0003800200 */
.L_x_6996:
        /* <DEDUP_REMOVED lines=68> */
.L_x_7000:
[----:B------:R-:W-:Y:S05]  /*1090*/  BSYNC.RECONVERGENT B1 ;  /* 0x0000000000017941 */ /* 0x000fea0003800200 */
.L_x_6999:
        /* <DEDUP_REMOVED lines=37> */
.L_x_7002:
[----:B------:R-:W-:Y:S05]  /*12f0*/  BSYNC.RECONVERGENT B1 ;  /* 0x0000000000017941 */ /* 0x000fea0003800200 */
.L_x_7001:
[----:B------:R-:W-:Y:S05]  /*1300*/  @!P1 BRA `(.L_x_6995) ;  /* 0x00000000003c9947 */ /* 0x000fea0003800000 */
[----:B------:R-:W0:Y:S01]  /*1310*/  LDC.64 R8, c[0x0][0x440] ;  /* 0x00011000ff087b82 */ /* 0x000e220000000a00 */
[----:B------:R-:W-:Y:S01]  /*1320*/  IMAD R0, R3, R54, R0 ;  /* 0x0000003603007224 */ /* 0x000fe200078e0200 */
[----:B------:R-:W-:-:S04]  /*1330*/  IADD3 R12, PT, PT, -R55, RZ, RZ ;  /* 0x000000ff370c7210 */ /* 0x000fc80007ffe1ff */
[----:B------:R-:W-:Y:S02]  /*1340*/  IADD3 R3, PT, PT, R57, R0, RZ ;  /* 0x0000000039037210 */ /* 0x000fe40007ffe0ff */
[----:B------:R-:W1:Y:S05]  /*1350*/  LDC.64 R10, c[0x0][0x448] ;  /* 0x00011200ff0a7b82 */ /* 0x000e6a0000000a00 */
.L_x_7003:
        /* <DEDUP_REMOVED lines=10> */
.L_x_6995:
[----:B------:R-:W-:Y:S05]  /*1400*/  BSYNC.RECONVERGENT B0 ;  /* 0x0000000000007941 */ /* 0x000fea0003800200 */
.L_x_6994:
        /* <DEDUP_REMOVED lines=60> */
.L_x_7004:
        /* <DEDUP_REMOVED lines=11> */
.L_x_15668:


//--------------------- .text._ZN10layer_norm13ln_bwd_kernelINS_13Kernel_traitsIf13__nv_bfloat16fS2_fjLj4096ELj1ELj1ELj4ELj16ENS_18Kernel_traits_baseILj4096EfS2_fS2_fjLj128EEEEELb1ELb0ELb1ELb0EEEvNS_9BwdParamsE --------------------------
	.section	.text._ZN10layer_norm13ln_bwd_kernelINS_13Kernel_traitsIf13__nv_bfloat16fS2_fjLj4096ELj1ELj1ELj4ELj16ENS_18Kernel_traits_baseILj4096EfS2_fS2_fjLj128EEEEELb1ELb0ELb1ELb0EEEvNS_9BwdParamsE,"ax",@progbits
	.align	128
        .global         _ZN10layer_norm13ln_bwd_kernelINS_13Kernel_traitsIf13__nv_bfloat16fS2_fjLj4096ELj1ELj1ELj4ELj16ENS_18Kernel_traits_baseILj4096EfS2_fS2_fjLj128EEEEELb1ELb0ELb1ELb0EEEvNS_9BwdParamsE
        .type           _ZN10layer_norm13ln_bwd_kernelINS_13Kernel_traitsIf13__nv_bfloat16fS2_fjLj4096ELj1ELj1ELj4ELj16ENS_18Kernel_traits_baseILj4096EfS2_fS2_fjLj128EEEEELb1ELb0ELb1ELb0EEEvNS_9BwdParamsE,@function
        .size           _ZN10layer_norm13ln_bwd_kernelINS_13Kernel_traitsIf13__nv_bfloat16fS2_fjLj4096ELj1ELj1ELj4ELj16ENS_18Kernel_traits_baseILj4096EfS2_fS2_fjLj128EEEEELb1ELb0ELb1ELb0EEEvNS_9BwdParamsE,(.L_x_15669 - _ZN10layer_norm13ln_bwd_kernelINS_13Kernel_traitsIf13__nv_bfloat16fS2_fjLj4096ELj1ELj1ELj4ELj16ENS_18Kernel_traits_baseILj4096EfS2_fS2_fjLj128EEEEELb1ELb0ELb1ELb0EEEvNS_9BwdParamsE)
        .other          _ZN10layer_norm13ln_bwd_kernelINS_13Kernel_traitsIf13__nv_bfloat16fS2_fjLj4096ELj1ELj1ELj4ELj16ENS_18Kernel_traits_baseILj4096EfS2_fS2_fjLj128EEEEELb1ELb0ELb1ELb0EEEvNS_9BwdParamsE,@"STO_CUDA_ENTRY STV_DEFAULT"
_ZN10layer_norm13ln_bwd_kernelINS_13Kernel_traitsIf13__nv_bfloat16fS2_fjLj4096ELj1ELj1ELj4ELj16ENS_18Kernel_traits_baseILj4096EfS2_fS2_fjLj128EEEEELb1ELb0ELb1ELb0EEEvNS_9BwdParamsE:
.text._ZN10layer_norm13ln_bwd_kernelINS_13Kernel_traitsIf13__nv_bfloat16fS2_fjLj4096ELj1ELj1ELj4ELj16ENS_18Kernel_traits_baseILj4096EfS2_fS2_fjLj128EEEEELb1ELb0ELb1ELb0EEEvNS_9BwdParamsE:
[----:B------:R-:W-:Y:S01]  /*0000*/  LDC R1, c[0x0][0x37c] ;  /* 0x0000df00ff017b82 */ /* 0x000fe20000000800 */
[----:B------:R-:W0:Y:S01]  /*0010*/  S2R R3, SR_TID.X ;  /* 0x0000000000037919 */ /* 0x000e220000002100 */
[----:B------:R-:W1:Y:S01]  /*0020*/  LDCU UR7, c[0x0][0x388] ;  /* 0x00007100ff0777ac */ /* 0x000e620008000800 */
[----:B------:R-:W2:Y:S01]  /*0030*/  LDCU.64 UR14, c[0x0][0x358] ;  /* 0x00006b00ff0e77ac */ /* 0x000ea20008000a00 */
[----:B-1----:R-:W-:-:S04]  /*0040*/  USHF.R.S32.HI UR4, URZ, 0x1f, UR7 ;  /* 0x0000001fff047899 */ /* 0x002fc80008011407 */
[----:B------:R-:W-:-:S06]  /*0050*/  ULEA.HI UR4, UR4, UR7, URZ, 0x3 ;  /* 0x0000000704047291 */ /* 0x000fcc000f8f18ff */
[----:B------:R-:W-:Y:S01]  /*0060*/  IMAD.U32 R5, RZ, RZ, UR4 ;  /* 0x00000004ff057e24 */ /* 0x000fe2000f8e00ff */
[----:B0-----:R-:W-:Y:S01]  /*0070*/  LOP3.LUT R2, R3, 0x7f, RZ, 0x3c, !PT ;  /* 0x0000007f03027812 */ /* 0x001fe200078e3cff */
[----:B------:R-:W-:Y:S01]  /*0080*/  IMAD.MOV.U32 R15, RZ, RZ, R3 ;  /* 0x000000ffff0f7224 */ /* 0x000fe200078e0003 */
[----:B------:R-:W0:Y:S02]  /*0090*/  S2UR UR6, SR_CTAID.X ;  /* 0x00000000000679c3 */ /* 0x000e240000002500 */
[----:B------:R-:W0:Y:S01]  /*00a0*/  LDCU UR4, c[0x0][0x384] ;  /* 0x00007080ff0477ac */ /* 0x000e220008000800 */
[----:B------:R-:W-:-:S04]  /*00b0*/  LEA.HI.SX32 R2, R5, R2, 0x1d ;  /* 0x0000000205027211 */ /* 0x000fc800078feaff */
[C---:B------:R-:W-:Y:S02]  /*00c0*/  ISETP.GE.U32.AND P1, PT, R2.reuse, 0x100, PT ;  /* 0x000001000200780c */ /* 0x040fe40003f26070 */
[C---:B------:R-:W-:Y:S02]  /*00d0*/  ISETP.GE.U32.AND P2, PT, R2.reuse, 0x180, PT ;  /* 0x000001800200780c */ /* 0x040fe40003f46070 */
[C---:B------:R-:W-:Y:S02]  /*00e0*/  ISETP.GE.U32.AND P3, PT, R2.reuse, 0x200, PT ;  /* 0x000002000200780c */ /* 0x040fe40003f66070 */
[----:B------:R-:W-:-:S07]  /*00f0*/  ISETP.GE.U32.AND P4, PT, R2, 0x80, PT ;  /* 0x000000800200780c */ /* 0x000fce0003f86070 */
[----:B------:R-:W1:Y:S06]  /*0100*/  @P1 LDC.64 R6, c[0x0][0x3d0] ;  /* 0x0000f400ff061b82 */ /* 0x000e6c0000000a00 */
[----:B------:R-:W-:Y:S02]  /*0110*/  @P4 LOP3.LUT R15, R3, 0x80, RZ, 0xfc, !PT ;  /* 0x00000080030f4812 */ /* 0x000fe400078efcff */
[----:B------:R-:W3:Y:S08]  /*0120*/  @P2 LDC.64 R8, c[0x0][0x3d0] ;  /* 0x0000f400ff082b82 */ /* 0x000ef00000000a00 */
[----:B------:R-:W4:Y:S08]  /*0130*/  @P3 LDC.64 R12, c[0x0][0x3d0] ;  /* 0x0000f400ff0c3b82 */ /* 0x000f300000000a00 */
[----:B------:R-:W0:Y:S01]  /*0140*/  @P4 LDC.64 R4, c[0x0][0x3d0] ;  /* 0x0000f400ff044b82 */ /* 0x000e220000000a00 */
[C---:B-1----:R-:W-:Y:S01]  /*0150*/  @P1 IMAD.WIDE.U32 R6, R15.reuse, 0x20, R6 ;  /* 0x000000200f061825 */ /* 0x042fe200078e0006 */
[----:B------:R-:W-:-:S04]  /*0160*/  @P1 IADD3 R15, PT, PT, R15, 0x80, RZ ;  /* 0x000000800f0f1810 */ /* 0x000fc80007ffe0ff */
[----:B--2---:R1:W5:Y:S01]  /*0170*/  @P1 LDG.E.128 R36, desc[UR14][R6.64] ;  /* 0x0000000e06241981 */ /* 0x004362000c1e1d00 */
[----:B---3--:R-:W-:-:S03]  /*0180*/  @P2 IMAD.WIDE.U32 R10, R15, 0x20, R8 ;  /* 0x000000200f0a2825 */ /* 0x008fc600078e0008 */
[----:B------:R1:W5:Y:S01]  /*0190*/  @P1 LDG.E.128 R40, desc[UR14][R6.64+0x10] ;  /* 0x0000100e06281981 */ /* 0x000362000c1e1d00 */
[----:B------:R-:W-:-:S03]  /*01a0*/  @P2 VIADD R15, R15, 0x80 ;  /* 0x000000800f0f2836 */ /* 0x000fc60000000000 */
[----:B------:R1:W5:Y:S01]  /*01b0*/  @P2 LDG.E.128 R44, desc[UR14][R10.64] ;  /* 0x0000000e0a2c2981 */ /* 0x000362000c1e1d00 */
[----:B----4-:R-:W-:-:S03]  /*01c0*/  @P3 IMAD.WIDE.U32 R8, R15, 0x20, R12 ;  /* 0x000000200f083825 */ /* 0x010fc600078e000c */
[----:B------:R1:W5:Y:S04]  /*01d0*/  @P2 LDG.E.128 R48, desc[UR14][R10.64+0x10] ;  /* 0x0000100e0a302981 */ /* 0x000368000c1e1d00 */
[----:B------:R1:W5:Y:S01]  /*01e0*/  @P3 LDG.E.128 R52, desc[UR14][R8.64] ;  /* 0x0000000e08343981 */ /* 0x000362000c1e1d00 */
[----:B0-----:R-:W-:-:S03]  /*01f0*/  @P4 IMAD.WIDE.U32 R4, R3, 0x20, R4 ;  /* 0x0000002003044825 */ /* 0x001fc600078e0004 */
        /* <DEDUP_REMOVED lines=69> */
[----:B------:R-:W0:Y:S01]  /*0650*/  LDCU.U8 UR30, c[0x0][0x410] ;  /* 0x00008200ff1e77ac */ /* 0x000e220008000000 */
[----:B------:R-:W-:Y:S01]  /*0660*/  UPLOP3.LUT UP1, UPT, UPT, UPT, UPT, 0x40, 0x4 ;  /* 0x000000000004789c */ /* 0x000fe20003f2e870 */
[----:B------:R-:W1:Y:S01]  /*0670*/  LDCU UR7, c[0x0][0x388] ;  /* 0x00007100ff0777ac */ /* 0x000e620008000800 */
[----:B------:R-:W2:Y:S01]  /*0680*/  LDCU UR31, c[0x0][0x400] ;  /* 0x00008000ff1f77ac */ /* 0x000ea20008000800 */
[----:B------:R-:W3:Y:S01]  /*0690*/  LDCU.64 UR24, c[0x0][0x408] ;  /* 0x00008100ff1877ac */ /* 0x000ee20008000a00 */
[----:B------:R-:W4:Y:S01]  /*06a0*/  LDCU.64 UR26, c[0x0][0x438] ;  /* 0x00008700ff1a77ac */ /* 0x000f220008000a00 */
[----:B------:R-:W0:Y:S01]  /*06b0*/  LDCU.64 UR4, c[0x0][0x478] ;  /* 0x00008f00ff0477ac */ /* 0x000e220008000a00 */
[----:B------:R-:W0:Y:S01]  /*06c0*/  LDCU.128 UR20, c[0x0][0x3c0] ;  /* 0x00007800ff1477ac */ /* 0x000e220008000c00 */
[----:B------:R-:W0:Y:S01]  /*06d0*/  LDCU.128 UR16, c[0x0][0x3f0] ;  /* 0x00007e00ff1077ac */ /* 0x000e220008000c00 */
[----:B------:R-:W0:Y:S01]  /*06e0*/  LDCU.64 UR28, c[0x0][0x380] ;  /* 0x00007000ff1c77ac */ /* 0x000e220008000a00 */
[----:B------:R-:W-:-:S05]  /*06f0*/  UMOV UR8, UR6 ;  /* 0x0000000600087c82 */ /* 0x000fca0008000000 */
.L_x_7154:
[----:B0-----:R-:W-:Y:S02]  /*0700*/  UIMAD.WIDE UR10, UR8, 0x4, UR18 ;  /* 0x00000004080a78a5 */ /* 0x001fe4000f8e0212 */
[----:B------:R-:W-:-:S04]  /*0710*/  UIMAD.WIDE UR12, UR8, 0x4, UR16 ;  /* 0x00000004080c78a5 */ /* 0x000fc8000f8e0210 */
[----:B------:R-:W-:Y:S01]  /*0720*/  IMAD.U32 R172, RZ, RZ, UR10 ;  /* 0x0000000affac7e24 */ /* 0x000fe2000f8e00ff */
[----:B------:R-:W-:Y:S01]  /*0730*/  MOV R173, UR11 ;  /* 0x0000000b00ad7c02 */ /* 0x000fe20008000f00 */
[----:B------:R-:W-:-:S04]  /*0740*/  UIMAD.WIDE UR10, UR8, 0x4, UR22 ;  /* 0x00000004080a78a5 */ /* 0x000fc8000f8e0216 */
[----:B--2---:R-:W2:Y:S01]  /*0750*/  LDG.E R172, desc[UR14][R172.64] ;  /* 0x0000000eacac7981 */ /* 0x004ea2000c1e1900 */
[----:B-1-3--:R-:W-:Y:S01]  /*0760*/  MOV R168, UR12 ;  /* 0x0000000c00a87c02 */ /* 0x00afe20008000f00 */
[----:B------:R-:W-:Y:S02]  /*0770*/  IMAD.U32 R170, RZ, RZ, UR10 ;  /* 0x0000000affaa7e24 */ /* 0x000fe4000f8e00ff */
[----:B------:R-:W-:Y:S02]  /*0780*/  IMAD.U32 R171, RZ, RZ, UR11 ;  /* 0x0000000bffab7e24 */ /* 0x000fe4000f8e00ff */
[----:B------:R-:W-:-:S03]  /*0790*/  IMAD.U32 R169, RZ, RZ, UR13 ;  /* 0x0000000dffa97e24 */ /* 0x000fc6000f8e00ff */
        /* <DEDUP_REMOVED lines=9> */
[----:B------:R-:W-:Y:S01]  /*0830*/  IMAD.U32 R168, RZ, RZ, UR10 ;  /* 0x0000000affa87e24 */ /* 0x000fe2000f8e00ff */
[----:B------:R-:W-:-:S05]  /*0840*/  MOV R169, UR11 ;  /* 0x0000000b00a97c02 */ /* 0x000fca0008000f00 */
[----:B------:R-:W2:Y:S01]  /*0850*/  LDG.E R168, desc[UR14][R168.64] ;  /* 0x0000000ea8a87981 */ /* 0x000ea2000c1e1900 */
[----:B------:R-:W-:Y:S01]  /*0860*/  UISETP.GE.AND UP3, UPT, UR13, 0x1, UPT ;  /* 0x000000010d00788c */ /* 0x000fe2000bf66270 */
[C---:B------:R-:W-:Y:S01]  /*0870*/  ISETP.GE.U32.AND P4, PT, R2.reuse, 0x80, PT ;  /* 0x000000800200780c */ /* 0x040fe20003f86070 */
[----:B------:R-:W-:Y:S01]  /*0880*/  UIADD3 UR9, UPT, UPT, UR33, -0x1, URZ ;  /* 0xffffffff21097890 */ /* 0x000fe2000fffe0ff */
[----:B------:R-:W-:Y:S01]  /*0890*/  ISETP.NE.AND P0, PT, RZ, UR30, PT ;  /* 0x0000001eff007c0c */ /* 0x000fe2000bf05270 */
[----:B------:R-:W-:Y:S01]  /*08a0*/  BSSY.RECONVERGENT B1, `(.L_x_7008) ;  /* 0x0000072000017945 */ /* 0x000fe20003800200 */
[----:B------:R-:W-:Y:S01]  /*08b0*/  IMAD.MOV.U32 R228, RZ, RZ, RZ ;  /* 0x000000ffffe47224 */ /* 0x000fe200078e00ff */
[----:B------:R-:W-:Y:S02]  /*08c0*/  PLOP3.LUT P5, PT, PT, PT, UP3, 0x80, 0x8 ;  /* 0x000000000008781c */ /* 0x000fe40003faf038 */
[----:B------:R-:W-:Y:S01]  /*08d0*/  CS2R R230, SRZ ;  /* 0x0000000000e67805 */ /* 0x000fe2000001ff00 */
[----:B------:R-:W-:Y:S01]  /*08e0*/  IMAD.U32 R0, RZ, RZ, UR9 ;  /* 0x00000009ff007e24 */ /* 0x000fe2000f8e00ff */
[----:B------:R-:W-:Y:S01]  /*08f0*/  ISETP.GE.U32.AND P1, PT, R2, 0x100, PT ;  /* 0x000001000200780c */ /* 0x000fe20003f26070 */
[----:B------:R-:W-:-:S02]  /*0900*/  @UP3 UIADD3 UR9, UPT, UPT, UR13, -0x1, URZ ;  /* 0xffffffff0d093890 */ /* 0x000fc4000fffe0ff */
[----:B-1----:R-:W-:Y:S01]  /*0910*/  IMAD R0, R0, UR7, RZ ;  /* 0x0000000700007c24 */ /* 0x002fe2000f8e02ff */
[C---:B------:R-:W-:Y:S01]  /*0920*/  ISETP.GE.U32.AND P2, PT, R2.reuse, 0x180, PT ;  /* 0x000001800200780c */ /* 0x040fe20003f46070 */
[----:B------:R-:W-:Y:S01]  /*0930*/  @UP3 UIMAD UR11, UR9, UR7, URZ ;  /* 0x00000007090b32a4 */ /* 0x000fe2000f8e02ff */
[----:B------:R-:W-:Y:S01]  /*0940*/  ISETP.GE.U32.AND P3, PT, R2, 0x200, PT ;  /* 0x000002000200780c */ /* 0x000fe20003f66070 */
[----:B------:R-:W-:Y:S01]  /*0950*/  UIMAD UR9, UR8, UR7, URZ ;  /* 0x00000007080972a4 */ /* 0x000fe2000f8e02ff */
[----:B------:R-:W-:Y:S01]  /*0960*/  SHF.R.S32.HI R171, RZ, 0x1f, R0 ;  /* 0x0000001fffab7819 */ /* 0x000fe20000011400 */
[----:B------:R-:W-:Y:S02]  /*0970*/  @UP3 USHF.R.S32.HI UR12, URZ, 0x1f, UR11 ;  /* 0x0000001fff0c3899 */ /* 0x000fe4000801140b */
[----:B------:R-:W-:Y:S01]  /*0980*/  USHF.R.S32.HI UR10, URZ, 0x1f, UR9 ;  /* 0x0000001fff0a7899 */ /* 0x000fe20008011409 */
[----:B------:R-:W-:Y:S01]  /*0990*/  LEA.HI R232, R171, R0, RZ, 0x3 ;  /* 0x00000000abe87211 */ /* 0x000fe200078f18ff */
[----:B------:R-:W-:-:S02]  /*09a0*/  @UP3 ULEA.HI UR12, UR12, UR11, URZ, 0x3 ;  /* 0x0000000b0c0c3291 */ /* 0x000fc4000f8f18ff */
[----:B------:R-:W-:Y:S01]  /*09b0*/  ULEA.HI UR10, UR10, UR9, URZ, 0x3 ;  /* 0x000000090a0a7291 */ /* 0x000fe2000f8f18ff */
[----:B------:R-:W-:-:S03]  /*09c0*/  LEA.HI.SX32 R232, R232, R3, 0x1d ;  /* 0x00000003e8e87211 */ /* 0x000fc600078feaff */
[----:B------:R-:W-:Y:S02]  /*09d0*/  MOV R170, UR12 ;  /* 0x0000000c00aa7c02 */ /* 0x000fe40008000f00 */
[----:B------:R-:W-:Y:S02]  /*09e0*/  IMAD.U32 R0, RZ, RZ, UR10 ;  /* 0x0000000aff007e24 */ /* 0x000fe4000f8e00ff */
[----:B------:R-:W-:-:S03]  /*09f0*/  @P5 LEA.HI.SX32 R228, R170, R3, 0x1d ;  /* 0x00000003aae45211 */ /* 0x000fc600078feaff */
[----:B------:R-:W-:-:S05]  /*0a00*/  LEA.HI.SX32 R0, R0, R3, 0x1d ;  /* 0x0000000300007211 */ /* 0x000fca00078feaff */
[----:B------:R-:W-:Y:S01]  /*0a10*/  IMAD.MOV.U32 R229, RZ, RZ, R0 ;  /* 0x000000ffffe57224 */ /* 0x000fe200078e0000 */
[----:B--2---:R-:W-:-:S04]  /*0a20*/  FSEL R168, R168, RZ, !P0 ;  /* 0x000000ffa8a87208 */ /* 0x004fc80004000000 */
[----:B------:R-:W-:Y:S01]  /*0a30*/  R2UR UR9, R168 ;  /* 0x00000000a80972ca */ /* 0x000fe200000e0000 */
[----:B------:R-:W-:-:S14]  /*0a40*/  @!P4 BRA `(.L_x_7009) ;  /* 0x00000004005cc947 */ /* 0x000fdc0003800000 */
        /* <DEDUP_REMOVED lines=13> */
[----:B------:R-:W-:Y:S01]  /*0b20*/  VIADD R232, R232, 0x80 ;  /* 0x00000080e8e87836 */ /* 0x000fe20000000000 */
[----:B------:R-:W-:Y:S01]  /*0b30*/  IADD3 R228, PT, PT, R228, 0x80, RZ ;  /* 0x00000080e4e47810 */ /* 0x000fe20007ffe0ff */
[----:B0-----:R-:W-:-:S05]  /*0b40*/  @P0 IMAD.WIDE.U32 R214, R229, 0x20, R214 ;  /* 0x00000020e5d60825 */ /* 0x001fca00078e00d6 */
[----:B------:R-:W5:Y:S04]  /*0b50*/  @P0 LDG.E.128 R136, desc[UR14][R214.64] ;  /* 0x0000000ed6880981 */ /* 0x000f68000c1e1d00 */
[----:B------:R0:W5:Y:S01]  /*0b60*/  @P0 LDG.E.128 R140, desc[UR14][R214.64+0x10] ;  /* 0x0000100ed68c0981 */ /* 0x000162000c1e1d00 */
[----:B------:R-:W-:Y:S02]  /*0b70*/  VIADD R229, R229, 0x80 ;  /* 0x00000080e5e57836 */ /* 0x000fe40000000000 */
[----:B---3--:R-:W-:Y:S01]  /*0b80*/  FADD.FTZ R168, R168, -UR9 ;  /* 0x80000009a8a87e21 */ /* 0x008fe20008010000 */
[----:B------:R-:W-:-:S03]  /*0b90*/  FADD.FTZ R226, R169, -UR9 ;  /* 0x80000009a9e27e21 */ /* 0x000fc60008010000 */
[----:B------:R-:W-:Y:S01]  /*0ba0*/  FMUL.FTZ R227, R168, UR32 ;  /* 0x00000020a8e37c20 */ /* 0x000fe20008410000 */
[----:B------:R-:W-:Y:S01]  /*0bb0*/  FADD.FTZ R222, R171, -UR9 ;  /* 0x80000009abde7e21 */ /* 0x000fe20008010000 */
[C---:B----4-:R-:W-:Y:S02]  /*0bc0*/  PRMT R169, R172.reuse, 0x7632, R169 ;  /* 0x00007632aca97816 */ /* 0x050fe400000000a9 */
[----:B------:R-:W-:Y:S01]  /*0bd0*/  SHF.L.U32 R225, R172, 0x10, RZ ;  /* 0x00000010ace17819 */ /* 0x000fe200000006ff */
[----:B------:R-:W-:Y:S01]  /*0be0*/  FMUL.FTZ R226, R226, UR32 ;  /* 0x00000020e2e27c20 */ /* 0x000fe20008410000 */
[----:B------:R-:W-:Y:S01]  /*0bf0*/  PRMT R171, R173, 0x7632, R171 ;  /* 0x00007632adab7816 */ /* 0x000fe200000000ab */
[----:B------:R-:W-:Y:S02]  /*0c00*/  IMAD.U32 R224, R169, 0x10000, RZ ;  /* 0x00010000a9e07824 */ /* 0x000fe400078e00ff */
[----:B------:R-:W-:Y:S01]  /*0c10*/  FADD.FTZ R100, R100, R225 ;  /* 0x000000e164647221 */ /* 0x000fe20000010000 */
[-C--:B------:R-:W-:Y:S01]  /*0c20*/  FFMA.FTZ R68, R227, R225.reuse, R68 ;  /* 0x000000e1e3447223 */ /* 0x080fe20000010044 */
[----:B-----5:R-:W-:Y:S01]  /*0c30*/  FMUL.FTZ R225, R60, R225 ;  /* 0x000000e13ce17220 */ /* 0x020fe20000410000 */
[----:B------:R-:W-:Y:S01]  /*0c40*/  FADD.FTZ R170, R170, -UR9 ;  /* 0x80000009aaaa7e21 */ /* 0x000fe20008010000 */
[----:B------:R-:W-:Y:S01]  /*0c50*/  SHF.L.U32 R220, R171, 0x10, RZ ;  /* 0x00000010abdc7819 */ /* 0x000fe200000006ff */
[----:B------:R-:W-:Y:S01]  /*0c60*/  FFMA.FTZ R69, R226, R224, R69 ;  /* 0x000000e0e2457223 */ /* 0x000fe20000010045 */
[----:B------:R-:W-:Y:S01]  /*0c70*/  FADD.FTZ R101, R101, R224 ;  /* 0x000000e065657221 */ /* 0x000fe20000010000 */
[----:B------:R-:W-:-:S02]  /*0c80*/  IMAD.U32 R173, R173, 0x10000, RZ ;  /* 0x00010000adad7824 */ /* 0x000fc400078e00ff */
[----:B------:R-:W-:Y:S01]  /*0c90*/  FMUL.FTZ R224, R61, R224 ;  /* 0x000000e03de07220 */ /* 0x000fe20000410000 */
[----:B------:R-:W-:Y:S01]  /*0ca0*/  FADD.FTZ R169, RZ, R225 ;  /* 0x000000e1ffa97221 */ /* 0x000fe20000010000 */
[----:B------:R-:W-:Y:S01]  /*0cb0*/  FFMA.FTZ R171, R227, R225, RZ ;  /* 0x000000e1e3ab7223 */ /* 0x000fe200000100ff */
[----:B------:R-:W-:Y:S01]  /*0cc0*/  FADD.FTZ R176, R176, -UR9 ;  /* 0x80000009b0b07e21 */ /* 0x000fe20008010000 */
[----:B------:R-:W-:Y:S01]  /*0cd0*/  FMUL.FTZ R223, R170, UR32 ;  /* 0x00000020aadf7c20 */ /* 0x000fe20008410000 */
[----:B------:R-:W-:Y:S01]  /*0ce0*/  FMUL.FTZ R222, R222, UR32 ;  /* 0x00000020dede7c20 */ /* 0x000fe20008410000 */
[----:B------:R-:W-:Y:S01]  /*0cf0*/  FMUL.FTZ R221, R62, R173 ;  /* 0x000000ad3edd7220 */ /* 0x000fe20000410000 */
[----:B------:R-:W-:Y:S01]  /*0d00*/  FADD.FTZ R168, R169, R224 ;  /* 0x000000e0a9a87221 */ /* 0x000fe20000010000 */
[----:B------:R-:W-:Y:S01]  /*0d10*/  FFMA.FTZ R170, R226, R224, R171 ;  /* 0x000000e0e2aa7223 */ /* 0x000fe200000100ab */
[C---:B------:R-:W-:Y:S01]  /*0d20*/  PRMT R172, R174.reuse, 0x7632, R172 ;  /* 0x00007632aeac7816 */ /* 0x040fe200000000ac */
[----:B------:R-:W-:-:S02]  /*0d30*/  IMAD.U32 R217, R174, 0x10000, RZ ;  /* 0x00010000aed97824 */ /* 0x000fc400078e00ff */
[----:B------:R-:W-:Y:S01]  /*0d40*/  FMUL.FTZ R219, R176, UR32 ;  /* 0x00000020b0db7c20 */ /* 0x000fe20008410000 */
[-C--:B------:R-:W-:Y:S01]  /*0d50*/  FFMA.FTZ R71, R222, R220.reuse, R71 ;  /* 0x000000dcde477223 */ /* 0x080fe20000010047 */
[----:B------:R-:W-:Y:S01]  /*0d60*/  FADD.FTZ R103, R103, R220 ;  /* 0x000000dc67677221 */ /* 0x000fe20000010000 */
[----:B------:R-:W-:Y:S01]  /*0d70*/  FMUL.FTZ R220, R63, R220 ;  /* 0x000000dc3fdc7220 */ /* 0x000fe20000410000 */
[----:B------:R-:W-:Y:S01]  /*0d80*/  FADD.FTZ R169, R168, R221 ;  /* 0x000000dda8a97221 */ /* 0x000fe20000010000 */
[----:B------:R-:W-:Y:S01]  /*0d90*/  FFMA.FTZ R171, R223, R221, R170 ;  /* 0x000000dddfab7223 */ /* 0x000fe200000100aa */
[----:B------:R-:W-:Y:S01]  /*0da0*/  FADD.FTZ R104, R104, R217 ;  /* 0x000000d968687221 */ /* 0x000fe20000010000 */
[-C--:B------:R-:W-:Y:S01]  /*0db0*/  FFMA.FTZ R72, R219, R217.reuse, R72 ;  /* 0x000000d9db487223 */ /* 0x080fe20000010048 */
[----:B------:R-:W-:Y:S01]  /*0dc0*/  FADD.FTZ R177, R177, -UR9 ;  /* 0x80000009b1b17e21 */ /* 0x000fe20008010000 */
[----:B------:R-:W-:Y:S02]  /*0dd0*/  IMAD.U32 R172, R172, 0x10000, RZ ;  /* 0x00010000acac7824 */ /* 0x000fe400078e00ff */
[----:B------:R-:W-:Y:S01]  /*0de0*/  FMUL.FTZ R217, R64, R217 ;  /* 0x000000d940d97220 */ /* 0x000fe20000410000 */
[----:B------:R-:W-:Y:S01]  /*0df0*/  FADD.FTZ R168, R169, R220 ;  /* 0x000000dca9a87221 */ /* 0x000fe20000010000 */
[----:B------:R-:W-:Y:S01]  /*0e00*/  FFMA.FTZ R170, R222, R220, R171 ;  /* 0x000000dcdeaa7223 */ /* 0x000fe200000100ab */
[C---:B------:R-:W-:Y:S01]  /*0e10*/  PRMT R174, R175.reuse, 0x7632, R174 ;  /* 0x00007632afae7816 */ /* 0x040fe200000000ae */
[----:B------:R-:W-:Y:S01]  /*0e20*/  FADD.FTZ R178, R178, -UR9 ;  /* 0x80000009b2b27e21 */ /* 0x000fe20008010000 */
[----:B------:R-:W-:Y:S01]  /*0e30*/  SHF.L.U32 R175, R175, 0x10, RZ ;  /* 0x00000010afaf7819 */ /* 0x000fe200000006ff */
[----:B------:R-:W-:Y:S01]  /*0e40*/  FMUL.FTZ R218, R177, UR32 ;  /* 0x00000020b1da7c20 */ /* 0x000fe20008410000 */
[----:B------:R-:W-:Y:S01]  /*0e50*/  FMUL.FTZ R216, R65, R172 ;  /* 0x000000ac41d87220 */ /* 0x000fe20000410000 */
[----:B------:R-:W-:Y:S01]  /*0e60*/  FADD.FTZ R169, R168, R217 ;  /* 0x000000d9a8a97221 */ /* 0x000fe20000010000 */
[----:B------:R-:W-:Y:S01]  /*0e70*/  FFMA.FTZ R171, R219, R217, R170 ;  /* 0x000000d9dbab7223 */ /* 0x000fe200000100aa */
[----:B------:R-:W-:Y:S01]  /*0e80*/  FADD.FTZ R179, R179, -UR9 ;  /* 0x80000009b3b37e21 */ /* 0x000fe20008010000 */
[----:B------:R-:W-:-:S02]  /*0e90*/  IMAD.U32 R174, R174, 0x10000, RZ ;  /* 0x00010000aeae7824 */ /* 0x000fc400078e00ff */
[----:B0-----:R-:W-:Y:S01]  /*0ea0*/  FMUL.FTZ R215, R178, UR32 ;  /* 0x00000020b2d77c20 */ /* 0x001fe20008410000 */
        /* <DEDUP_REMOVED lines=17> */
.L_x_7009:
[----:B------:R-:W-:Y:S05]  /*0fc0*/  BSYNC.RECONVERGENT B1 ;  /* 0x0000000000017941 */ /* 0x000fea0003800200 */
.L_x_7008:
        /* <DEDUP_REMOVED lines=18> */
[----:B------:R-:W-:Y:S01]  /*10f0*/  IADD3 R232, PT, PT, R232, 0x80, RZ ;  /* 0x00000080e8e87810 */ /* 0x000fe20007ffe0ff */
[----:B------:R-:W-:Y:S01]  /*1100*/  VIADD R228, R228, 0x80 ;  /* 0x00000080e4e47836 */ /* 0x000fe20000000000 */
[----:B------:R-:W-:Y:S02]  /*1110*/  IADD3 R229, PT, PT, R229, 0x80, RZ ;  /* 0x00000080e5e57810 */ /* 0x000fe40007ffe0ff */
[C---:B---3--:R-:W-:Y:S01]  /*1120*/  PRMT R18, R8.reuse, 0x7632, R18 ;  /* 0x0000763208127816 */ /* 0x048fe20000000012 */
[----:B------:R-:W-:Y:S01]  /*1130*/  IMAD.U32 R19, R8, 0x10000, RZ ;  /* 0x0001000008137824 */ /* 0x000fe200078e00ff */
[----:B------:R-:W-:-:S02]  /*1140*/  PRMT R168, R9, 0x7632, R168 ;  /* 0x0000763209a87816 */ /* 0x000fc400000000a8 */
[----:B------:R-:W-:Y:S02]  /*1150*/  SHF.L.U32 R169, R9, 0x10, RZ ;  /* 0x0000001009a97819 */ /* 0x000fe400000006ff */
[----:B0-----:R-:W-:Y:S01]  /*1160*/  PRMT R16, R11, 0x7632, R16 ;  /* 0x000076320b107816 */ /* 0x001fe20000000010 */
[----:B----4-:R-:W-:Y:S01]  /*1170*/  FADD.FTZ R4, R4, -UR9 ;  /* 0x8000000904047e21 */ /* 0x010fe20008010000 */
[----:B------:R-:W-:Y:S01]  /*1180*/  FADD.FTZ R172, R5, -UR9 ;  /* 0x8000000905ac7e21 */ /* 0x000fe20008010000 */
[----:B------:R-:W-:Y:S02]  /*1190*/  IMAD.U32 R18, R18, 0x10000, RZ ;  /* 0x0001000012127824 */ /* 0x000fe400078e00ff */
[----:B-----5:R-:W-:Y:S01]  /*11a0*/  FMUL.FTZ R8, R36, R19 ;  /* 0x0000001324087220 */ /* 0x020fe20000410000 */
[----:B------:R-:W-:Y:S01]  /*11b0*/  FADD.FTZ R9, R12, -UR9 ;  /* 0x800000090c097e21 */ /* 0x000fe20008010000 */
[----:B------:R-:W-:Y:S01]  /*11c0*/  FMUL.FTZ R5, R4, UR32 ;  /* 0x0000002004057c20 */ /* 0x000fe20008410000 */
[----:B------:R-:W-:Y:S01]  /*11d0*/  FMUL.FTZ R4, R172, UR32 ;  /* 0x00000020ac047c20 */ /* 0x000fe20008410000 */
[----:B------:R-:W-:-:S02]  /*11e0*/  IMAD.U32 R17, R10, 0x10000, RZ ;  /* 0x000100000a117824 */ /* 0x000fc400078e00ff */
[----:B------:R-:W-:Y:S01]  /*11f0*/  FADD.FTZ R174, R13, -UR9 ;  /* 0x800000090dae7e21 */ /* 0x000fe20008010000 */
[----:B------:R-:W-:Y:S01]  /*1200*/  FMUL.FTZ R9, R9, UR32 ;  /* 0x0000002009097c20 */ /* 0x000fe20008410000 */
[----:B------:R-:W-:Y:S02]  /*1210*/  IMAD.U32 R172, R16, 0x10000, RZ ;  /* 0x0001000010ac7824 */ /* 0x000fe400078e00ff */
[----:B------:R-:W-:Y:S01]  /*1220*/  FADD.FTZ R175, R15, -UR9 ;  /* 0x800000090faf7e21 */ /* 0x000fe20008010000 */
[----:B------:R-:W-:Y:S01]  /*1230*/  FADD.FTZ R16, R231, R8 ;  /* 0x00000008e7107221 */ /* 0x000fe20000010000 */
[----:B------:R-:W-:Y:S01]  /*1240*/  FMUL.FTZ R13, R37, R18 ;  /* 0x00000012250d7220 */ /* 0x000fe20000410000 */
[----:B------:R-:W-:Y:S01]  /*1250*/  FADD.FTZ R6, R6, -UR9 ;  /* 0x8000000906067e21 */ /* 0x000fe20008010000 */
[----:B------:R-:W-:Y:S01]  /*1260*/  FFMA.FTZ R15, R5, R8, R230 ;  /* 0x00000008050f7223 */ /* 0x000fe200000100e6 */
[----:B------:R-:W-:Y:S01]  /*1270*/  PRMT R170, R10, 0x7632, R170 ;  /* 0x000076320aaa7816 */ /* 0x000fe200000000aa */
[----:B------:R-:W-:Y:S01]  /*1280*/  FADD.FTZ R112, R112, R17 ;  /* 0x0000001170707221 */ /* 0x000fe20000010000 */
[-C--:B------:R-:W-:Y:S01]  /*1290*/  FFMA.FTZ R80, R9, R17.reuse, R80 ;  /* 0x0000001109507223 */ /* 0x080fe20000010050 */
[----:B------:R-:W-:Y:S01]  /*12a0*/  FMUL.FTZ R12, R40, R17 ;  /* 0x00000011280c7220 */ /* 0x000fe20000410000 */
[----:B------:R-:W-:Y:S01]  /*12b0*/  FADD.FTZ R173, R7, -UR9 ;  /* 0x8000000907ad7e21 */ /* 0x000fe20008010000 */
[----:B------:R-:W-:-:S02]  /*12c0*/  IMAD.U32 R168, R168, 0x10000, RZ ;  /* 0x00010000a8a87824 */ /* 0x000fc400078e00ff */
[----:B------:R-:W-:Y:S01]  /*12d0*/  FMUL.FTZ R10, R38, R169 ;  /* 0x000000a9260a7220 */ /* 0x000fe20000410000 */
[----:B------:R-:W-:Y:S01]  /*12e0*/  FADD.FTZ R17, R16, R13 ;  /* 0x0000000d10117221 */ /* 0x000fe20000010000 */
[----:B------:R-:W-:Y:S01]  /*12f0*/  FMUL.FTZ R7, R6, UR32 ;  /* 0x0000002006077c20 */ /* 0x000fe20008410000 */
[C---:B------:R-:W-:Y:S01]  /*1300*/  FFMA.FTZ R16, R4.reuse, R13, R15 ;  /* 0x0000000d04107223 */ /* 0x040fe2000001000f */
[----:B------:R-:W-:Y:S01]  /*1310*/  FFMA.FTZ R77, R4, R18, R77 ;  /* 0x00000012044d7223 */ /* 0x000fe2000001004d */
[----:B------:R-:W-:Y:S01]  /*1320*/  FADD.FTZ R109, R109, R18 ;  /* 0x000000126d6d7221 */ /* 0x000fe20000010000 */
[----:B------:R-:W-:Y:S01]  /*1330*/  FMUL.FTZ R15, R39, R168 ;  /* 0x000000a8270f7220 */ /* 0x000fe20000410000 */
[----:B------:R-:W-:Y:S01]  /*1340*/  FADD.FTZ R18, R17, R10 ;  /* 0x0000000a11127221 */ /* 0x000fe20000010000 */
[----:B------:R-:W-:Y:S01]  /*1350*/  FMUL.FTZ R6, R173, UR32 ;  /* 0x00000020ad067c20 */ /* 0x000fe20008410000 */
[----:B------:R-:W-:Y:S01]  /*1360*/  FFMA.FTZ R17, R7, R10, R16 ;  /* 0x0000000a07117223 */ /* 0x000fe20000010010 */
[----:B------:R-:W-:Y:S01]  /*1370*/  FADD.FTZ R108, R108, R19 ;  /* 0x000000136c6c7221 */ /* 0x000fe20000010000 */
[----:B------:R-:W-:Y:S01]  /*1380*/  FFMA.FTZ R76, R5, R19, R76 ;  /* 0x00000013054c7223 */ /* 0x000fe2000001004c */
[----:B------:R-:W-:Y:S01]  /*1390*/  SHF.L.U32 R170, R170, 0x10, RZ ;  /* 0x00000010aaaa7819 */ /* 0x000fe200000006ff */
[----:B------:R-:W-:Y:S01]  /*13a0*/  FADD.FTZ R19, R18, R15 ;  /* 0x0000000f12137221 */ /* 0x000fe20000010000 */
[C---:B------:R-:W-:Y:S01]  /*13b0*/  FFMA.FTZ R18, R6.reuse, R15, R17 ;  /* 0x0000000f06127223 */ /* 0x040fe20000010011 */
[----:B------:R-:W-:Y:S01]  /*13c0*/  FFMA.FTZ R79, R6, R168, R79 ;  /* 0x000000a8064f7223 */ /* 0x000fe2000001004f */
[----:B------:R-:W-:Y:S01]  /*13d0*/  FADD.FTZ R111, R111, R168 ;  /* 0x000000a86f6f7221 */ /* 0x000fe20000010000 */
[----:B------:R-:W-:-:S02]  /*13e0*/  IMAD.U32 R171, R11, 0x10000, RZ ;  /* 0x000100000bab7824 */ /* 0x000fc400078e00ff */
[----:B------:R-:W-:Y:S01]  /*13f0*/  FMUL.FTZ R17, R41, R170 ;  /* 0x000000aa29117220 */ /* 0x000fe20000410000 */
[----:B------:R-:W-:Y:S01]  /*1400*/  FADD.FTZ R168, R19, R12 ;  /* 0x0000000c13a87221 */ /* 0x000fe20000010000 */
[----:B------:R-:W-:Y:S01]  /*1410*/  FADD.FTZ R11, R14, -UR9 ;  /* 0x800000090e0b7e21 */ /* 0x000fe20008010000 */
[----:B------:R-:W-:Y:S01]  /*1420*/  FMUL.FTZ R16, R174, UR32 ;  /* 0x00000020ae107c20 */ /* 0x000fe20008410000 */
[----:B------:R-:W-:Y:S01]  /*1430*/  FFMA.FTZ R19, R9, R12, R18 ;  /* 0x0000000c09137223 */ /* 0x000fe20000010012 */
[----:B------:R-:W-:Y:S01]  /*1440*/  FADD.FTZ R110, R110, R169 ;  /* 0x000000a96e6e7221 */ /* 0x000fe20000010000 */
[----:B------:R-:W-:Y:S01]  /*1450*/  FFMA.FTZ R78, R7, R169, R78 ;  /* 0x000000a9074e7223 */ /* 0x000fe2000001004e */
[----:B------:R-:W-:Y:S01]  /*1460*/  FMUL.FTZ R14, R42, R171 ;  /* 0x000000ab2a0e7220 */ /* 0x000fe20000410000 */
[----:B------:R-:W-:Y:S01]  /*1470*/  FADD.FTZ R169, R168, R17 ;  /* 0x00000011a8a97221 */ /* 0x000fe20000010000 */
[----:B------:R-:W-:Y:S01]  /*1480*/  FMUL.FTZ R11, R11, UR32 ;  /* 0x000000200b0b7c20 */ /* 0x000fe20008410000 */
[C---:B------:R-:W-:Y:S01]  /*1490*/  FFMA.FTZ R168, R16.reuse, R17, R19 ;  /* 0x0000001110a87223 */ /* 0x040fe20000010013 */
[----:B------:R-:W-:Y:S01]  /*14a0*/  FADD.FTZ R113, R113, R170 ;  /* 0x000000aa71717221 */ /* 0x000fe20000010000 */
[----:B------:R-:W-:Y:S01]  /*14b0*/  FFMA.FTZ R81, R16, R170, R81 ;  /* 0x000000aa10517223 */ /* 0x000fe20000010051 */
[----:B------:R-:W-:Y:S01]  /*14c0*/  FADD.FTZ R170, R169, R14 ;  /* 0x0000000ea9aa7221 */ /* 0x000fe20000010000 */
[----:B------:R-:W-:Y:S01]  /*14d0*/  FMUL.FTZ R18, R175, UR32 ;  /* 0x00000020af127c20 */ /* 0x000fe20008410000 */
[----:B------:R-:W-:Y:S01]  /*14e0*/  FMUL.FTZ R19, R43, R172 ;  /* 0x000000ac2b137220 */ /* 0x000fe20000410000 */
[C---:B------:R-:W-:Y:S01]  /*14f0*/  FFMA.FTZ R169, R11.reuse, R14, R168 ;  /* 0x0000000e0ba97223 */ /* 0x040fe200000100a8 */
[----:B------:R-:W-:Y:S01]  /*1500*/  FADD.FTZ R114, R114, R171 ;  /* 0x000000ab72727221 */ /* 0x000fe20000010000 */
[----:B------:R-:W-:Y:S01]  /*1510*/  FFMA.FTZ R82, R11, R171, R82 ;  /* 0x000000ab0b527223 */ /* 0x000fe20000010052 */
[----:B------:R-:W-:Y:S01]  /*1520*/  FADD.FTZ R115, R115, R172 ;  /* 0x000000ac73737221 */ /* 0x000fe20000010000 */
[----:B------:R-:W-:Y:S01]  /*1530*/  FFMA.FTZ R83, R18, R172, R83 ;  /* 0x000000ac12537223 */ /* 0x000fe20000010053 */
[----:B------:R-:W-:Y:S01]  /*1540*/  FADD.FTZ R231, R170, R19 ;  /* 0x00000013aae77221 */ /* 0x000fe20000010000 */
[----:B------:R-:W-:-:S07]  /*1550*/  FFMA.FTZ R230, R18, R19, R169 ;  /* 0x0000001312e67223 */ /* 0x000fce00000100a9 */
.L_x_7011:
[----:B------:R-:W-:Y:S05]  /*1560*/  BSYNC.RECONVERGENT B1 ;  /* 0x0000000000017941 */ /* 0x000fea0003800200 */
.L_x_7010:
        /* <DEDUP_REMOVED lines=18> */
[----:B------:R-:W-:Y:S02]  /*1690*/  VIADD R232, R232, 0x80 ;  /* 0x00000080e8e87836 */ /* 0x000fe40000000000 */
[----:B------:R-:W-:Y:S02]  /*16a0*/  VIADD R228, R228, 0x80 ;  /* 0x00000080e4e47836 */ /* 0x000fe40000000000 */
[----:B------:R-:W-:Y:S01]  /*16b0*/  VIADD R229, R229, 0x80 ;  /* 0x00000080e5e57836 */ /* 0x000fe20000000000 */
[C---:B---3--:R-:W-:Y:S01]  /*16c0*/  PRMT R174, R24.reuse, 0x7632, R174 ;  /* 0x0000763218ae7816 */ /* 0x048fe200000000ae */
[----:B------:R-:W-:-:S03]  /*16d0*/  IMAD.U32 R175, R24, 0x10000, RZ ;  /* 0x0001000018af7824 */ /* 0x000fc600078e00ff */
[----:B------:R-:W-:Y:S01]  /*16e0*/  SHF.L.U32 R174, R174, 0x10, RZ ;  /* 0x00000010aeae7819 */ /* 0x000fe200000006ff */
[----:B----4-:R-:W-:Y:S01]  /*16f0*/  FADD.FTZ R20, R20, -UR9 ;  /* 0x8000000914147e21 */ /* 0x010fe20008010000 */
[----:B------:R-:W-:Y:S01]  /*1700*/  FADD.FTZ R22, R22, -UR9 ;  /* 0x8000000916167e21 */ /* 0x000fe20008010000 */
[----:B------:R-:W-:Y:S01]  /*1710*/  FADD.FTZ R181, R23, -UR9 ;  /* 0x8000000917b57e21 */ /* 0x000fe20008010000 */
[----:B------:R-:W-:Y:S01]  /*1720*/  FADD.FTZ R180, R21, -UR9 ;  /* 0x8000000915b47e21 */ /* 0x000fe20008010000 */
[----:B-----5:R-:W-:Y:S01]  /*1730*/  FMUL.FTZ R24, R44, R175 ;  /* 0x000000af2c187220 */ /* 0x020fe20000410000 */
[----:B------:R-:W-:Y:S01]  /*1740*/  FMUL.FTZ R21, R20, UR32 ;  /* 0x0000002014157c20 */ /* 0x000fe20008410000 */
[C---:B------:R-:W-:Y:S01]  /*1750*/  PRMT R176, R25.reuse, 0x7632, R176 ;  /* 0x0000763219b07816 */ /* 0x040fe200000000b0 */
[----:B------:R-:W-:Y:S02]  /*1760*/  IMAD.U32 R177, R25, 0x10000, RZ ;  /* 0x0001000019b17824 */ /* 0x000fe400078e00ff */
[----:B------:R-:W-:Y:S01]  /*1770*/  FMUL.FTZ R23, R22, UR32 ;  /* 0x0000002016177c20 */ /* 0x000fe20008410000 */
[----:B------:R-:W-:Y:S01]  /*1780*/  FADD.FTZ R25, R168, -UR9 ;  /* 0x80000009a8197e21 */ /* 0x000fe20008010000 */
[----:B------:R-:W-:Y:S01]  /*1790*/  FMUL.FTZ R22, R181, UR32 ;  /* 0x00000020b5167c20 */ /* 0x000fe20008410000 */
[----:B------:R-:W-:Y:S01]  /*17a0*/  FADD.FTZ R184, R169, -UR9 ;  /* 0x80000009a9b87e21 */ /* 0x000fe20008010000 */
[----:B------:R-:W-:Y:S01]  /*17b0*/  FADD.FTZ R168, R231, R24 ;  /* 0x00000018e7a87221 */ /* 0x000fe20000010000 */
[----:B------:R-:W-:Y:S01]  /*17c0*/  FMUL.FTZ R181, R45, R174 ;  /* 0x000000ae2db57220 */ /* 0x000fe20000410000 */
[----:B------:R-:W-:Y:S01]  /*17d0*/  FMUL.FTZ R20, R180, UR32 ;  /* 0x00000020b4147c20 */ /* 0x000fe20008410000 */
[----:B------:R-:W-:Y:S01]  /*17e0*/  FFMA.FTZ R169, R21, R24, R230 ;  /* 0x0000001815a97223 */ /* 0x000fe200000100e6 */
[----:B------:R-:W-:Y:S01]  /*17f0*/  FADD.FTZ R186, R171, -UR9 ;  /* 0x80000009abba7e21 */ /* 0x000fe20008010000 */
[----:B------:R-:W-:Y:S01]  /*1800*/  PRMT R178, R26, 0x7632, R178 ;  /* 0x000076321ab27816 */ /* 0x000fe200000000b2 */
[----:B------:R-:W-:Y:S01]  /*1810*/  FADD.FTZ R171, R168, R181 ;  /* 0x000000b5a8ab7221 */ /* 0x000fe20000010000 */
[----:B0-----:R-:W-:Y:S01]  /*1820*/  SHF.L.U32 R173, R26, 0x10, RZ ;  /* 0x000000101aad7819 */ /* 0x001fe200000006ff */
[----:B------:R-:W-:-:S02]  /*1830*/  IMAD.U32 R176, R176, 0x10000, RZ ;  /* 0x00010000b0b07824 */ /* 0x000fc400078e00ff */
[----:B------:R-:W-:Y:S01]  /*1840*/  FMUL.FTZ R26, R46, R177 ;  /* 0x000000b12e1a7220 */ /* 0x000fe20000410000 */
[----:B------:R-:W-:Y:S01]  /*1850*/  FFMA.FTZ R168, R20, R181, R169 ;  /* 0x000000b514a87223 */ /* 0x000fe200000100a9 */
[C---:B------:R-:W-:Y:S01]  /*1860*/  PRMT R172, R27.reuse, 0x7632, R172 ;  /* 0x000076321bac7816 */ /* 0x040fe200000000ac */
[----:B------:R-:W-:Y:S02]  /*1870*/  IMAD.U32 R179, R27, 0x10000, RZ ;  /* 0x000100001bb37824 */ /* 0x000fe400078e00ff */
[----:B------:R-:W-:Y:S01]  /*1880*/  FADD.FTZ R27, R170, -UR9 ;  /* 0x80000009aa1b7e21 */ /* 0x000fe20008010000 */
[----:B------:R-:W-:Y:S01]  /*1890*/  FMUL.FTZ R183, R47, R176 ;  /* 0x000000b02fb77220 */ /* 0x000fe20000410000 */
[----:B------:R-:W-:Y:S01]  /*18a0*/  FADD.FTZ R170, R171, R26 ;  /* 0x0000001aabaa7221 */ /* 0x000fe20000010000 */
[----:B------:R-:W-:Y:S01]  /*18b0*/  FFMA.FTZ R169, R23, R26, R168 ;  /* 0x0000001a17a97223 */ /* 0x000fe200000100a8 */
[----:B------:R-:W-:Y:S01]  /*18c0*/  FMUL.FTZ R25, R25, UR32 ;  /* 0x0000002019197c20 */ /* 0x000fe20008410000 */
[----:B------:R-:W-:-:S02]  /*18d0*/  IMAD.U32 R178, R178, 0x10000, RZ ;  /* 0x00010000b2b27824 */ /* 0x000fc400078e00ff */
[----:B------:R-:W-:Y:S01]  /*18e0*/  FMUL.FTZ R180, R48, R173 ;  /* 0x000000ad30b47220 */ /* 0x000fe20000410000 */
[----:B------:R-:W-:Y:S01]  /*18f0*/  FADD.FTZ R171, R170, R183 ;  /* 0x000000b7aaab7221 */ /* 0x000fe20000010000 */
[----:B------:R-:W-:Y:S01]  /*1900*/  FFMA.FTZ R168, R22, R183, R169 ;  /* 0x000000b716a87223 */ /* 0x000fe200000100a9 */
[----:B------:R-:W-:Y:S01]  /*1910*/  FMUL.FTZ R184, R184, UR32 ;  /* 0x00000020b8b87c20 */ /* 0x000fe20008410000 */
[----:B------:R-:W-:Y:S01]  /*1920*/  FMUL.FTZ R185, R49, R178 ;  /* 0x000000b231b97220 */ /* 0x000fe20000410000 */
        /* <DEDUP_REMOVED lines=29> */
.L_x_7013:
[----:B------:R-:W-:Y:S05]  /*1b00*/  BSYNC.RECONVERGENT B1 ;  /* 0x0000000000017941 */ /* 0x000fea0003800200 */
.L_x_7012:
        /* <DEDUP_REMOVED lines=17> */
[----:B---3--:R-:W-:Y:S01]  /*1c20*/  FADD.FTZ R200, R169, -UR9 ;  /* 0x80000009a9c87e21 */ /* 0x008fe20008010000 */
[----:B------:R-:W-:Y:S01]  /*1c30*/  FADD.FTZ R201, R171, -UR9 ;  /* 0x80000009abc97e21 */ /* 0x000fe20008010000 */
[----:B------:R-:W-:Y:S01]  /*1c40*/  FADD.FTZ R170, R170, -UR9 ;  /* 0x80000009aaaa7e21 */ /* 0x000fe20008010000 */
[----:B------:R-:W-:Y:S01]  /*1c50*/  FADD.FTZ R168, R168, -UR9 ;  /* 0x80000009a8a87e21 */ /* 0x000fe20008010000 */
[C---:B----4-:R-:W-:Y:S02]  /*1c60*/  PRMT R169, R172.reuse, 0x7632, R169 ;  /* 0x00007632aca97816 */ /* 0x050fe400000000a9 */
[----:B------:R-:W-:Y:S01]  /*1c70*/  SHF.L.U32 R171, R172, 0x10, RZ ;  /* 0x00000010acab7819 */ /* 0x000fe200000006ff */
[----:B0-----:R-:W-:Y:S01]  /*1c80*/  FMUL.FTZ R199, R170, UR32 ;  /* 0x00000020aac77c20 */ /* 0x001fe20008410000 */
[----:B------:R-:W-:Y:S01]  /*1c90*/  PRMT R203, R174, 0x7632, R203 ;  /* 0x00007632aecb7816 */ /* 0x000fe200000000cb */
[----:B------:R-:W-:-:S02]  /*1ca0*/  IMAD.U32 R170, R169, 0x10000, RZ ;  /* 0x00010000a9aa7824 */ /* 0x000fc400078e00ff */
[----:B------:R-:W-:Y:S01]  /*1cb0*/  FMUL.FTZ R197, R168, UR32 ;  /* 0x00000020a8c57c20 */ /* 0x000fe20008410000 */
[-C--:B-----5:R-:W-:Y:S01]  /*1cc0*/  FMUL.FTZ R202, R52, R171.reuse ;  /* 0x000000ab34ca7220 */ /* 0x0a0fe20000410000 */
[----:B------:R-:W-:Y:S01]  /*1cd0*/  IMAD.U32 R205, R174, 0x10000, RZ ;  /* 0x00010000aecd7824 */ /* 0x000fe200078e00ff */
[----:B------:R-:W-:Y:S01]  /*1ce0*/  SHF.L.U32 R174, R203, 0x10, RZ ;  /* 0x00000010cbae7819 */ /* 0x000fe200000006ff */
[----:B------:R-:W-:Y:S01]  /*1cf0*/  FMUL.FTZ R203, R53, R170 ;  /* 0x000000aa35cb7220 */ /* 0x000fe20000410000 */
[----:B------:R-:W-:Y:S01]  /*1d00*/  PRMT R172, R173, 0x7632, R172 ;  /* 0x00007632adac7816 */ /* 0x000fe200000000ac */
[----:B------:R-:W-:Y:S01]  /*1d10*/  FADD.FTZ R168, R231, R202 ;  /* 0x000000cae7a87221 */ /* 0x000fe20000010000 */
[----:B------:R-:W-:Y:S02]  /*1d20*/  IMAD.U32 R173, R173, 0x10000, RZ ;  /* 0x00010000adad7824 */ /* 0x000fe400078e00ff */
[----:B------:R-:W-:Y:S01]  /*1d30*/  FMUL.FTZ R198, R200, UR32 ;  /* 0x00000020c8c67c20 */ /* 0x000fe20008410000 */
[----:B------:R-:W-:Y:S01]  /*1d40*/  FFMA.FTZ R169, R197, R202, R230 ;  /* 0x000000cac5a97223 */ /* 0x000fe200000100e6 */
[----:B------:R-:W-:Y:S01]  /*1d50*/  PRMT R207, R175, 0x7632, R207 ;  /* 0x00007632afcf7816 */ /* 0x000fe200000000cf */
[----:B------:R-:W-:Y:S01]  /*1d60*/  FADD.FTZ R176, R176, -UR9 ;  /* 0x80000009b0b07e21 */ /* 0x000fe20008010000 */
[----:B------:R-:W-:Y:S01]  /*1d70*/  FADD.FTZ R128, R128, R171 ;  /* 0x000000ab80807221 */ /* 0x000fe20000010000 */
[----:B------:R-:W-:Y:S01]  /*1d80*/  FFMA.FTZ R124, R197, R171, R124 ;  /* 0x000000abc57c7223 */ /* 0x000fe2000001007c */
[----:B------:R-:W-:Y:S01]  /*1d90*/  FADD.FTZ R171, R168, R203 ;  /* 0x000000cba8ab7221 */ /* 0x000fe20000010000 */
[----:B------:R-:W-:-:S02]  /*1da0*/  IMAD.U32 R172, R172, 0x10000, RZ ;  /* 0x00010000acac7824 */ /* 0x000fc400078e00ff */
[----:B------:R-:W-:Y:S01]  /*1db0*/  FMUL.FTZ R204, R54, R173 ;  /* 0x000000ad36cc7220 */ /* 0x000fe20000410000 */
[----:B------:R-:W-:Y:S01]  /*1dc0*/  FFMA.FTZ R168, R198, R203, R169 ;  /* 0x000000cbc6a87223 */ /* 0x000fe200000100a9 */
[----:B------:R-:W-:Y:S01]  /*1dd0*/  FMUL.FTZ R200, R201, UR32 ;  /* 0x00000020c9c87c20 */ /* 0x000fe20008410000 */
[----:B------:R-:W-:Y:S01]  /*1de0*/  FMUL.FTZ R201, R176, UR32 ;  /* 0x00000020b0c97c20 */ /* 0x000fe20008410000 */
[----:B------:R-:W-:Y:S02]  /*1df0*/  IMAD.U32 R176, R207, 0x10000, RZ ;  /* 0x00010000cfb07824 */ /* 0x000fe400078e00ff */
[----:B------:R-:W-:Y:S01]  /*1e00*/  FFMA.FTZ R125, R198, R170, R125 ;  /* 0x000000aac67d7223 */ /* 0x000fe2000001007d */
[----:B------:R-:W-:Y:S01]  /*1e10*/  FADD.FTZ R129, R129, R170 ;  /* 0x000000aa81817221 */ /* 0x000fe20000010000 */
[----:B------:R-:W-:Y:S01]  /*1e20*/  FMUL.FTZ R207, R55, R172 ;  /* 0x000000ac37cf7220 */ /* 0x000fe20000410000 */
[----:B------:R-:W-:Y:S01]  /*1e30*/  FADD.FTZ R170, R171, R204 ;  /* 0x000000ccabaa7221 */ /* 0x000fe20000010000 */
[----:B------:R-:W-:Y:S01]  /*1e40*/  FFMA.FTZ R169, R199, R204, R168 ;  /* 0x000000ccc7a97223 */ /* 0x000fe200000100a8 */
[----:B------:R-:W-:Y:S01]  /*1e50*/  FADD.FTZ R177, R177, -UR9 ;  /* 0x80000009b1b17e21 */ /* 0x000fe20008010000 */
[----:B------:R-:W-:Y:S01]  /*1e60*/  FMUL.FTZ R206, R56, R205 ;  /* 0x000000cd38ce7220 */ /* 0x000fe20000410000 */
[----:B------:R-:W-:Y:S01]  /*1e70*/  FADD.FTZ R171, R170, R207 ;  /* 0x000000cfaaab7221 */ /* 0x000fe20000010000 */
[----:B------:R-:W-:Y:S01]  /*1e80*/  FFMA.FTZ R168, R200, R207, R169 ;  /* 0x000000cfc8a87223 */ /* 0x000fe200000100a9 */
[----:B------:R-:W-:Y:S01]  /*1e90*/  SHF.L.U32 R175, R175, 0x10, RZ ;  /* 0x00000010afaf7819 */ /* 0x000fe200000006ff */
[----:B------:R-:W-:Y:S01]  /*1ea0*/  FADD.FTZ R178, R178, -UR9 ;  /* 0x80000009b2b27e21 */ /* 0x000fe20008010000 */
[----:B------:R-:W-:Y:S01]  /*1eb0*/  FMUL.FTZ R208, R177, UR32 ;  /* 0x00000020b1d07c20 */ /* 0x000fe20008410000 */
[----:B------:R-:W-:Y:S01]  /*1ec0*/  FMUL.FTZ R209, R57, R174 ;  /* 0x000000ae39d17220 */ /* 0x000fe20000410000 */
[----:B------:R-:W-:Y:S01]  /*1ed0*/  FADD.FTZ R170, R171, R206 ;  /* 0x000000ceabaa7221 */ /* 0x000fe20000010000 */
[C---:B------:R-:W-:Y:S01]  /*1ee0*/  FFMA.FTZ R169, R201.reuse, R206, R168 ;  /* 0x000000cec9a97223 */ /* 0x040fe200000100a8 */
[----:B------:R-:W-:Y:S01]  /*1ef0*/  FADD.FTZ R96, R96, R205 ;  /* 0x000000cd60607221 */ /* 0x000fe20000010000 */
[----:B------:R-:W-:Y:S01]  /*1f00*/  FFMA.FTZ R132, R201, R205, R132 ;  /* 0x000000cdc9847223 */ /* 0x000fe20000010084 */
[----:B------:R-:W-:Y:S01]  /*1f10*/  FADD.FTZ R179, R179, -UR9 ;  /* 0x80000009b3b37e21 */ /* 0x000fe20008010000 */
        /* <DEDUP_REMOVED lines=21> */
.L_x_7007:
[----:B------:R-:W-:Y:S01]  /*2070*/  UISETP.GE.AND UP3, UPT, UR13, 0x1, UPT ;  /* 0x000000010d00788c */ /* 0x000fe2000bf66270 */
[----:B------:R-:W-:Y:S01]  /*2080*/  HFMA2 R235, -RZ, RZ, 0, 0 ;  /* 0x00000000ffeb7431 */ /* 0x000fe200000001ff */
[----:B-1----:R-:W-:Y:S02]  /*2090*/  UIMAD UR9, UR8, UR7, URZ ;  /* 0x00000007080972a4 */ /* 0x002fe4000f8e02ff */
        /* <DEDUP_REMOVED lines=9> */
[----:B------:R-:W-:Y:S02]  /*2130*/  IMAD.U32 R0, RZ, RZ, UR10 ;  /* 0x0000000aff007e24 */ /* 0x000fe4000f8e00ff */
[----:B------:R-:W-:-:S03]  /*2140*/  IMAD.U32 R168, RZ, RZ, UR12 ;  /* 0x0000000cffa87e24 */ /* 0x000fc6000f8e00ff */
[-C--:B------:R-:W-:Y:S02]  /*2150*/  LEA.HI.SX32 R0, R0, R3.reuse, 0x1d ;  /* 0x0000000300007211 */ /* 0x080fe400078feaff */
[----:B------:R-:W-:-:S03]  /*2160*/  @P0 LEA.HI.SX32 R235, R168, R3, 0x1d ;  /* 0x00000003a8eb0211 */ /* 0x000fc600078feaff */
[----:B------:R-:W-:Y:S01]  /*2170*/  IMAD.MOV.U32 R231, RZ, RZ, R0 ;  /* 0x000000ffffe77224 */ /* 0x000fe200078e0000 */
        /* <DEDUP_REMOVED lines=10> */
[----:B-1----:R-:W-:-:S04]  /*2220*/  @P1 IMAD.WIDE.U32 R170, R235, 0x8, R170 ;  /* 0x00000008ebaa1825 */ /* 0x002fc800078e00aa */
[----:B------:R-:W-:Y:S01]  /*2230*/  @P1 VIADD R235, R235, 0x80 ;  /* 0x00000080ebeb1836 */ /* 0x000fe20000000000 */
[----:B------:R3:W5:Y:S03]  /*2240*/  @P1 LDG.E.64 R190, desc[UR14][R170.64] ;  /* 0x0000000eaabe1981 */ /* 0x000766000c1e1b00 */
[----:B--2---:R-:W-:-:S05]  /*2250*/  @P2 IMAD.WIDE.U32 R168, R235, 0x8, R168 ;  /* 0x00000008eba82825 */ /* 0x004fca00078e00a8 */
[----:B------:R3:W5:Y:S01]  /*2260*/  @P2 LDG.E.64 R192, desc[UR14][R168.64] ;  /* 0x0000000ea8c02981 */ /* 0x000762000c1e1b00 */
[----:B------:R-:W-:Y:S02]  /*2270*/  ISETP.GE.U32.AND P3, PT, R2, 0x200, PT ;  /* 0x000002000200780c */ /* 0x000fe40003f66070 */
[----:B------:R-:W-:Y:S01]  /*2280*/  CS2R R230, SRZ ;  /* 0x0000000000e67805 */ /* 0x000fe2000001ff00 */
[----:B------:R-:W-:-:S10]  /*2290*/  @P2 VIADD R235, R235, 0x80 ;  /* 0x00000080ebeb2836 */ /* 0x000fd40000000000 */
[----:B---3--:R-:W-:Y:S05]  /*22a0*/  @!P3 BRA `(.L_x_7014) ;  /* 0x0000000000acb947 */ /* 0x008fea0003800000 */
[----:B------:R-:W0:Y:S02]  /*22b0*/  LDC.64 R168, c[0x0][0x3b0] ;  /* 0x0000ec00ffa87b82 */ /* 0x000e240000000a00 */
[----:B0-----:R-:W-:-:S05]  /*22c0*/  IMAD.WIDE.U32 R168, R235, 0x8, R168 ;  /* 0x00000008eba87825 */ /* 0x001fca00078e00a8 */
[----:B------:R1:W5:Y:S01]  /*22d0*/  LDG.E.64 R194, desc[UR14][R168.64] ;  /* 0x0000000ea8c27981 */ /* 0x000362000c1e1b00 */
[----:B------:R-:W-:Y:S05]  /*22e0*/  BRA `(.L_x_7014) ;  /* 0x00000000009c7947 */ /* 0x000fea0003800000 */
.L_x_7015:
        /* <DEDUP_REMOVED lines=17> */
[----:B------:R-:W-:Y:S01]  /*2400*/  @P1 IADD3 R231, PT, PT, R231, 0x80, RZ ;  /* 0x00000080e7e71810 */ /* 0x000fe20007ffe0ff */
[----:B------:R0:W5:Y:S04]  /*2410*/  @P4 LDG.E.128 R140, desc[UR14][R232.64+0x10] ;  /* 0x0000100ee88c4981 */ /* 0x000168000c1e1d00 */
[----:B------:R0:W5:Y:S01]  /*2420*/  @P1 LDG.E.128 R144, desc[UR14][R178.64] ;  /* 0x0000000eb2901981 */ /* 0x000162000c1e1d00 */
[----:B------:R-:W2:Y:S01]  /*2430*/  @P3 LDC.64 R168, c[0x0][0x3b0] ;  /* 0x0000ec00ffa83b82 */ /* 0x000ea20000000a00 */
[----:B---3--:R-:W-:-:S02]  /*2440*/  @P1 IMAD.WIDE.U32 R176, R235, 0x8, R176 ;  /* 0x00000008ebb01825 */ /* 0x008fc400078e00b0 */
[----:B------:R0:W5:Y:S02]  /*2450*/  @P1 LDG.E.128 R148, desc[UR14][R178.64+0x10] ;  /* 0x0000100eb2941981 */ /* 0x000164000c1e1d00 */
[----:B------:R-:W-:Y:S02]  /*2460*/  @P1 VIADD R235, R235, 0x80 ;  /* 0x00000080ebeb1836 */ /* 0x000fe40000000000 */
[----:B------:R0:W5:Y:S01]  /*2470*/  @P1 LDG.E.64 R190, desc[UR14][R176.64] ;  /* 0x0000000eb0be1981 */ /* 0x000162000c1e1b00 */
[----:B------:R-:W3:Y:S01]  /*2480*/  @P3 LDC.64 R170, c[0x0][0x438] ;  /* 0x00010e00ffaa3b82 */ /* 0x000ee20000000a00 */
[----:B----4-:R-:W-:-:S04]  /*2490*/  @P2 IMAD.WIDE.U32 R172, R235, 0x8, R172 ;  /* 0x00000008ebac2825 */ /* 0x010fc800078e00ac */
[----:B------:R-:W-:Y:S01]  /*24a0*/  @P2 VIADD R235, R235, 0x80 ;  /* 0x00000080ebeb2836 */ /* 0x000fe20000000000 */
[----:B------:R0:W5:Y:S01]  /*24b0*/  @P2 LDG.E.64 R192, desc[UR14][R172.64] ;  /* 0x0000000eacc02981 */ /* 0x000162000c1e1b00 */
[----:B-1----:R-:W-:-:S04]  /*24c0*/  @P2 IMAD.WIDE.U32 R174, R231, 0x20, R174 ;  /* 0x00000020e7ae2825 */ /* 0x002fc800078e00ae */
[----:B------:R-:W-:Y:S01]  /*24d0*/  @P2 VIADD R231, R231, 0x80 ;  /* 0x00000080e7e72836 */ /* 0x000fe20000000000 */
        /* <DEDUP_REMOVED lines=8> */
.L_x_7014:
[----:B------:R-:W-:Y:S05]  /*2560*/  BSYNC.RECONVERGENT B0 ;  /* 0x0000000000007941 */ /* 0x000fea0003800200 */
.L_x_7006:
        /* <DEDUP_REMOVED lines=32> */
.L_x_7017:
[----:B------:R-:W-:Y:S05]  /*2770*/  BSYNC.RECONVERGENT B0 ;  /* 0x0000000000007941 */ /* 0x000fea0003800200 */
.L_x_7016:
        /* <DEDUP_REMOVED lines=18> */
[----:B------:R-:W-:Y:S01]  /*28a0*/  FADD.FTZ R169, RZ, R168 ;  /* 0x000000a8ffa97221 */ /* 0x000fe20000010000 */
[----:B------:R-:W-:Y:S02]  /*28b0*/  IMAD.U32 R168, RZ, RZ, UR9 ;  /* 0x00000009ffa87e24 */ /* 0x000fe4000f8e00ff */
[----:B------:R-:W-:Y:S01]  /*28c0*/  FADD.FTZ R176, R171, R176 ;  /* 0x000000b0abb07221 */ /* 0x000fe20000010000 */
[----:B------:R-:W-:-:S03]  /*28d0*/  FADD.FTZ R169, R170, R169 ;  /* 0x000000a9aaa97221 */ /* 0x000fc60000010000 */
[----:B-1----:R-:W-:Y:S01]  /*28e0*/  FADD.FTZ R176, R176, R173 ;  /* 0x000000adb0b07221 */ /* 0x002fe20000010000 */
[----:B------:R-:W-:Y:S01]  /*28f0*/  FADD.FTZ R169, R169, R172 ;  /* 0x000000aca9a97221 */ /* 0x000fe20000010000 */
[----:B------:R-:W-:Y:S02]  /*2900*/  MOV R172, RZ ;  /* 0x000000ff00ac7202 */ /* 0x000fe40000000f00 */
[----:B------:R-:W-:Y:S01]  /*2910*/  FADD.FTZ R175, R175, R176 ;  /* 0x000000b0afaf7221 */ /* 0x000fe20000010000 */
[----:B------:R-:W-:Y:S01]  /*2920*/  FADD.FTZ R169, R174, R169 ;  /* 0x000000a9aea97221 */ /* 0x000fe20000010000 */
[----:B------:R-:W-:Y:S02]  /*2930*/  @P5 LEA.HI.SX32 R172, R168, R3, 0x1d ;  /* 0x00000003a8ac5211 */ /* 0x000fe400078feaff */
[----:B------:R-:W-:Y:S01]  /*2940*/  FMUL.FTZ R175, R175, UR31 ;  /* 0x0000001fafaf7c20 */ /* 0x000fe20008410000 */
[----:B------:R-:W-:-:S04]  /*2950*/  FMUL.FTZ R173, R169, UR31 ;  /* 0x0000001fa9ad7c20 */ /* 0x000fc80008410000 */
[----:B------:R-:W-:Y:S02]  /*2960*/  R2UR UR12, R175 ;  /* 0x00000000af0c72ca */ /* 0x000fe400000e0000 */
[----:B------:R-:W-:Y:S01]  /*2970*/  FSEL R173, R173, RZ, !P0 ;  /* 0x000000ffadad7208 */ /* 0x000fe20004000000 */
[----:B------:R-:W-:-:S12]  /*2980*/  @!P4 BRA `(.L_x_7019) ;  /* 0x0000001800e0c947 */ /* 0x000fd80003800000 */
[----:B------:R-:W-:-:S04]  /*2990*/  UISETP.NE.U32.AND UP0, UPT, UR26, URZ, UPT ;  /* 0x000000ff1a00728c */ /* 0x000fc8000bf05070 */
[----:B------:R-:W-:-:S09]  /*29a0*/  UISETP.NE.AND.EX UP0, UPT, UR27, URZ, UPT, UP0 ;  /* 0x000000ff1b00728c */ /* 0x000fd2000bf05300 */
[----:B------:R-:W-:Y:S05]  /*29b0*/  BRA.U UP0, `(.L_x_7020) ;  /* 0x0000000d00047547 */ /* 0x000fea000b800000 */
[----:B------:R-:W-:-:S04]  /*29c0*/  UISETP.NE.U32.AND UP0, UPT, UR4, URZ, UPT ;  /* 0x000000ff0400728c */ /* 0x000fc8000bf05070 */
[----:B------:R-:W-:-:S09]  /*29d0*/  UISETP.NE.AND.EX UP0, UPT, UR5, URZ, UPT, UP0 ;  /* 0x000000ff0500728c */ /* 0x000fd2000bf05300 */
[----:B------:R-:W-:Y:S05]  /*29e0*/  BRA.U UP0, `(.L_x_7021) ;  /* 0x0000000500887547 */ /* 0x000fea000b800000 */
[----:B------:R-:W-:Y:S05]  /*29f0*/  BRA.U !UP3, `(.L_x_7022) ;  /* 0x000000010b2c7547 */ /* 0x000fea000b800000 */
[----:B------:R-:W-:Y:S01]  /*2a00*/  FFMA.FTZ R168, R227, UR12, R173 ;  /* 0x0000000ce3a87c23 */ /* 0x000fe200080100ad */
[----:B------:R-:W-:-:S03]  /*2a10*/  ISETP.LT.AND P0, PT, RZ, UR33, PT ;  /* 0x00000021ff007c0c */ /* 0x000fc6000bf01270 */
[----:B------:R-:W-:-:S04]  /*2a20*/  FADD.FTZ R168, R225, -R168 ;  /* 0x800000a8e1a87221 */ /* 0x000fc80000010000 */
[----:B------:R-:W-:-:S05]  /*2a30*/  FMUL.FTZ R168, R168, UR32 ;  /* 0x00000020a8a87c20 */ /* 0x000fca0008410000 */
[----:B------:R-:W-:Y:S02]  /*2a40*/  FSEL R168, R168, RZ, P0 ;  /* 0x000000ffa8a87208 */ /* 0x000fe40000000000 */
[----:B-----5:R-:W-:-:S03]  /*2a50*/  LOP3.LUT P0, RZ, R188, 0xff, RZ, 0xc0, !PT ;  /* 0x000000ffbcff7812 */ /* 0x020fc6000780c0ff */
[----:B------:R-:W-:-:S04]  /*2a60*/  FMUL.FTZ R168, R168, UR25 ;  /* 0x00000019a8a87c20 */ /* 0x000fc80008410000 */
[----:B------:R-:W-:-:S05]  /*2a70*/  FMUL.FTZ R168, R168, UR24 ;  /* 0x00000018a8a87c20 */ /* 0x000fca0008410000 */
[----:B------:R-:W-:-:S04]  /*2a80*/  FSEL R168, R168, RZ, P0 ;  /* 0x000000ffa8a87208 */ /* 0x000fc80000000000 */
[----:B------:R-:W-:-:S04]  /*2a90*/  F2FP.BF16.F32.PACK_AB R168, RZ, R168 ;  /* 0x000000a8ffa8723e */ /* 0x000fc800000010ff */
[----:B------:R-:W-:-:S07]  /*2aa0*/  PRMT R164, R168, 0x7610, R164 ;  /* 0x00007610a8a47816 */ /* 0x000fce00000000a4 */
.L_x_7022:
        /* <DEDUP_REMOVED lines=12> */
.L_x_7023:
        /* <DEDUP_REMOVED lines=12> */
.L_x_7024:
        /* <DEDUP_REMOVED lines=12> */
.L_x_7025:
        /* <DEDUP_REMOVED lines=12> */
.L_x_7026:
        /* <DEDUP_REMOVED lines=12> */
.L_x_7027:
        /* <DEDUP_REMOVED lines=12> */
.L_x_7028:
[----:B------:R-:W-:Y:S05]  /*2f30*/  BRA.U !UP3, `(.L_x_7029) ;  /* 0x000000150b3c7547 */ /* 0x000fea000b800000 */
[----:B------:R-:W-:Y:S01]  /*2f40*/  FFMA.FTZ R169, R214, UR12, R173 ;  /* 0x0000000cd6a97c23 */ /* 0x000fe200080100ad */
[----:B------:R-:W-:-:S03]  /*2f50*/  ISETP.LT.AND P0, PT, RZ, UR33, PT ;  /* 0x00000021ff007c0c */ /* 0x000fc6000bf01270 */
[----:B------:R-:W-:-:S04]  /*2f60*/  FADD.FTZ R168, R196, -R169 ;  /* 0x800000a9c4a87221 */ /* 0x000fc80000010000 */
[----:B------:R-:W-:-:S05]  /*2f70*/  FMUL.FTZ R168, R168, UR32 ;  /* 0x00000020a8a87c20 */ /* 0x000fca0008410000 */
        /* <DEDUP_REMOVED lines=9> */
.L_x_7021:
        /* <DEDUP_REMOVED lines=34> */
[----:B------:R-:W-:Y:S01]  /*3230*/  FMUL.FTZ R92, R168, UR25 ;  /* 0x00000019a85c7c20 */ /* 0x000fe20008410000 */
[----:B-----5:R-:W-:-:S03]  /*3240*/  LOP3.LUT P0, RZ, R188, 0xff, RZ, 0xc0, !PT ;  /* 0x000000ffbcff7812 */ /* 0x020fc6000780c0ff */
[----:B------:R-:W-:-:S05]  /*3250*/  FMUL.FTZ R92, R92, UR24 ;  /* 0x000000185c5c7c20 */ /* 0x000fca0008410000 */
[----:B------:R-:W-:-:S04]  /*3260*/  FSEL R92, R92, RZ, P0 ;  /* 0x000000ff5c5c7208 */ /* 0x000fc80000000000 */
[----:B------:R-:W-:-:S04]  /*3270*/  F2FP.BF16.F32.PACK_AB R92, RZ, R92 ;  /* 0x0000005cff5c723e */ /* 0x000fc800000010ff */
[----:B------:R-:W-:-:S07]  /*3280*/  PRMT R164, R92, 0x7610, R164 ;  /* 0x000076105ca47816 */ /* 0x000fce00000000a4 */
.L_x_7030:
[----:B------:R-:W-:Y:S05]  /*3290*/  BRA.U !UP3, `(.L_x_7031) ;  /* 0x000000010b187547 */ /* 0x000fea000b800000 */
[----:B------:R-:W-:Y:S01]  /*32a0*/  FMUL.FTZ R92, R93, UR25 ;  /* 0x000000195d5c7c20 */ /* 0x000fe20008410000 */
[----:B-----5:R-:W-:-:S03]  /*32b0*/  LOP3.LUT P0, RZ, R188, 0xff00, RZ, 0xc0, !PT ;  /* 0x0000ff00bcff7812 */ /* 0x020fc6000780c0ff */
[----:B------:R-:W-:-:S05]  /*32c0*/  FMUL.FTZ R92, R92, UR24 ;  /* 0x000000185c5c7c20 */ /* 0x000fca0008410000 */
[----:B------:R-:W-:-:S04]  /*32d0*/  FSEL R92, R92, RZ, P0 ;  /* 0x000000ff5c5c7208 */ /* 0x000fc80000000000 */
[----:B------:R-:W-:-:S04]  /*32e0*/  F2FP.BF16.F32.PACK_AB R92, RZ, R92 ;  /* 0x0000005cff5c723e */ /* 0x000fc800000010ff */
[----:B------:R-:W-:-:S07]  /*32f0*/  PRMT R164, R164, 0x5410, R92 ;  /* 0x00005410a4a47816 */ /* 0x000fce000000005c */
.L_x_7031:
[----:B------:R-:W-:Y:S05]  /*3300*/  BRA.U !UP3, `(.L_x_7032) ;  /* 0x000000010b187547 */ /* 0x000fea000b800000 */
[----:B------:R-:W-:Y:S01]  /*3310*/  FMUL.FTZ R92, R94, UR25 ;  /* 0x000000195e5c7c20 */ /* 0x000fe20008410000 */
[----:B-----5:R-:W-:-:S03]  /*3320*/  LOP3.LUT P0, RZ, R188, 0xff0000, RZ, 0xc0, !PT ;  /* 0x00ff0000bcff7812 */ /* 0x020fc6000780c0ff */
[----:B------:R-:W-:-:S05]  /*3330*/  FMUL.FTZ R92, R92, UR24 ;  /* 0x000000185c5c7c20 */ /* 0x000fca0008410000 */
[----:B------:R-:W-:-:S04]  /*3340*/  FSEL R92, R92, RZ, P0 ;  /* 0x000000ff5c5c7208 */ /* 0x000fc80000000000 */
[----:B------:R-:W-:-:S04]  /*3350*/  F2FP.BF16.F32.PACK_AB R92, RZ, R92 ;  /* 0x0000005cff5c723e */ /* 0x000fc800000010ff */
[----:B------:R-:W-:-:S07]  /*3360*/  PRMT R165, R92, 0x7610, R165 ;  /* 0x000076105ca57816 */ /* 0x000fce00000000a5 */
.L_x_7032:
[----:B------:R-:W-:Y:S05]  /*3370*/  BRA.U !UP3, `(.L_x_7033) ;  /* 0x000000010b187547 */ /* 0x000fea000b800000 */
[----:B------:R-:W-:Y:S01]  /*3380*/  FMUL.FTZ R92, R95, UR25 ;  /* 0x000000195f5c7c20 */ /* 0x000fe20008410000 */
[----:B-----5:R-:W-:-:S03]  /*3390*/  LOP3.LUT P0, RZ, R188, 0xff000000, RZ, 0xc0, !PT ;  /* 0xff000000bcff7812 */ /* 0x020fc6000780c0ff */
[----:B------:R-:W-:-:S05]  /*33a0*/  FMUL.FTZ R92, R92, UR24 ;  /* 0x000000185c5c7c20 */ /* 0x000fca0008410000 */
[----:B------:R-:W-:-:S04]  /*33b0*/  FSEL R92, R92, RZ, P0 ;  /* 0x000000ff5c5c7208 */ /* 0x000fc80000000000 */
[----:B------:R-:W-:-:S04]  /*33c0*/  F2FP.BF16.F32.PACK_AB R92, RZ, R92 ;  /* 0x0000005cff5c723e */ /* 0x000fc800000010ff */
[----:B------:R-:W-:-:S07]  /*33d0*/  PRMT R165, R165, 0x5410, R92 ;  /* 0x00005410a5a57816 */ /* 0x000fce000000005c */
.L_x_7033:
[----:B------:R-:W-:Y:S05]  /*33e0*/  BRA.U !UP3, `(.L_x_7034) ;  /* 0x000000010b187547 */ /* 0x000fea000b800000 */
[----:B------:R-:W-:Y:S01]  /*33f0*/  FMUL.FTZ R92, R160, UR25 ;  /* 0x00000019a05c7c20 */ /* 0x000fe20008410000 */
[----:B-----5:R-:W-:-:S03]  /*3400*/  LOP3.LUT P0, RZ, R189, 0xff, RZ, 0xc0, !PT ;  /* 0x000000ffbdff7812 */ /* 0x020fc6000780c0ff */
[----:B------:R-:W-:-:S05]  /*3410*/  FMUL.FTZ R92, R92, UR24 ;  /* 0x000000185c5c7c20 */ /* 0x000fca0008410000 */
[----:B------:R-:W-:-:S04]  /*3420*/  FSEL R92, R92, RZ, P0 ;  /* 0x000000ff5c5c7208 */ /* 0x000fc80000000000 */
[----:B------:R-:W-:-:S04]  /*3430*/  F2FP.BF16.F32.PACK_AB R92, RZ, R92 ;  /* 0x0000005cff5c723e */ /* 0x000fc800000010ff */
[----:B------:R-:W-:-:S07]  /*3440*/  PRMT R166, R92, 0x7610, R166 ;  /* 0x000076105ca67816 */ /* 0x000fce00000000a6 */
.L_x_7034:
[----:B------:R-:W-:Y:S05]  /*3450*/  BRA.U !UP3, `(.L_x_7035) ;  /* 0x000000010b187547 */ /* 0x000fea000b800000 */
[----:B------:R-:W-:Y:S01]  /*3460*/  FMUL.FTZ R92, R161, UR25 ;  /* 0x00000019a15c7c20 */ /* 0x000fe20008410000 */
[----:B-----5:R-:W-:-:S03]  /*3470*/  LOP3.LUT P0, RZ, R189, 0xff00, RZ, 0xc0, !PT ;  /* 0x0000ff00bdff7812 */ /* 0x020fc6000780c0ff */
[----:B------:R-:W-:-:S05]  /*3480*/  FMUL.FTZ R92, R92, UR24 ;  /* 0x000000185c5c7c20 */ /* 0x000fca0008410000 */
[----:B------:R-:W-:-:S04]  /*3490*/  FSEL R92, R92, RZ, P0 ;  /* 0x000000ff5c5c7208 */ /* 0x000fc80000000000 */
[----:B------:R-:W-:-:S04]  /*34a0*/  F2FP.BF16.F32.PACK_AB R92, RZ, R92 ;  /* 0x0000005cff5c723e */ /* 0x000fc800000010ff */
[----:B------:R-:W-:-:S07]  /*34b0*/  PRMT R166, R166, 0x5410, R92 ;  /* 0x00005410a6a67816 */ /* 0x000fce000000005c */
.L_x_7035:
[----:B------:R-:W-:Y:S05]  /*34c0*/  BRA.U !UP3, `(.L_x_7036) ;  /* 0x000000010b187547 */ /* 0x000fea000b800000 */
[----:B------:R-:W-:Y:S01]  /*34d0*/  FMUL.FTZ R92, R162, UR25 ;  /* 0x00000019a25c7c20 */ /* 0x000fe20008410000 */
[----:B-----5:R-:W-:-:S03]  /*34e0*/  LOP3.LUT P0, RZ, R189, 0xff0000, RZ, 0xc0, !PT ;  /* 0x00ff0000bdff7812 */ /* 0x020fc6000780c0ff */
[----:B------:R-:W-:-:S05]  /*34f0*/  FMUL.FTZ R92, R92, UR24 ;  /* 0x000000185c5c7c20 */ /* 0x000fca0008410000 */
[----:B------:R-:W-:-:S04]  /*3500*/  FSEL R92, R92, RZ, P0 ;  /* 0x000000ff5c5c7208 */ /* 0x000fc80000000000 */
[----:B------:R-:W-:-:S04]  /*3510*/  F2FP.BF16.F32.PACK_AB R92, RZ, R92 ;  /* 0x0000005cff5c723e */ /* 0x000fc800000010ff */
[----:B------:R-:W-:-:S07]  /*3520*/  PRMT R167, R92, 0x7610, R167 ;  /* 0x000076105ca77816 */ /* 0x000fce00000000a7 */
.L_x_7036:
[----:B------:R-:W-:Y:S01]  /*3530*/  IMAD.MOV.U32 R92, RZ, RZ, R168 ;  /* 0x000000ffff5c7224 */ /* 0x000fe200078e00a8 */
[----:B------:R-:W-:Y:S06]  /*3540*/  BRA.U !UP3, `(.L_x_7029) ;  /* 0x0000000d0bb87547 */ /* 0x000fec000b800000 */
        /* <DEDUP_REMOVED lines=8> */
.L_x_7020:
[----:B------:R-:W-:-:S04]  /*35d0*/  UISETP.NE.U32.AND UP0, UPT, UR4, URZ, UPT ;  /* 0x000000ff0400728c */ /* 0x000fc8000bf05070 */
[----:B------:R-:W-:-:S09]  /*35e0*/  UISETP.NE.AND.EX UP0, UPT, UR5, URZ, UPT, UP0 ;  /* 0x000000ff0500728c */ /* 0x000fd2000bf05300 */
[----:B------:R-:W-:Y:S05]  /*35f0*/  BRA.U UP0, `(.L_x_7037) ;  /* 0x0000000500c87547 */ /* 0x000fea000b800000 */
[----:B------:R-:W-:Y:S05]  /*3600*/  BRA.U !UP3, `(.L_x_7038) ;  /* 0x000000010b347547 */ /* 0x000fea000b800000 */
[----:B------:R-:W-:Y:S02]  /*3610*/  PLOP3.LUT P0, PT, PT, PT, UP2, 0x80, 0x8 ;  /* 0x000000000008781c */ /* 0x000fe40003f0f028 */
[----:B------:R-:W-:Y:S02]  /*3620*/  PLOP3.LUT P5, PT, PT, PT, UP2, 0x80, 0x8 ;  /* 0x000000000008781c */ /* 0x000fe40003faf028 */
[----:B------:R-:W-:Y:S02]  /*3630*/  PLOP3.LUT P6, PT, PT, PT, UP2, 0x80, 0x8 ;  /* 0x000000000008781c */ /* 0x000fe40003fcf028 */
[----:B-----5:R-:W-:-:S07]  /*3640*/  MOV R168, R136 ;  /* 0x0000008800a87202 */ /* 0x020fce0000000f00 */
[----:B------:R-:W-:Y:S01]  /*3650*/  @P0 FFMA.FTZ R170, R227, UR12, R173 ;  /* 0x0000000ce3aa0c23 */ /* 0x000fe200080100ad */
[----:B------:R-:W-:-:S03]  /*3660*/  LOP3.LUT P0, RZ, R188, 0xff, RZ, 0xc0, !PT ;  /* 0x000000ffbcff7812 */ /* 0x000fc6000780c0ff */
[----:B------:R-:W-:-:S04]  /*3670*/  @P5 FADD.FTZ R169, R225, -R170 ;  /* 0x800000aae1a95221 */ /* 0x000fc80000010000 */
[----:B------:R-:W-:-:S04]  /*3680*/  @P6 FFMA.FTZ R168, R169, UR32, R136 ;  /* 0x00000020a9a86c23 */ /* 0x000fc80008010088 */
[----:B------:R-:W-:-:S04]  /*3690*/  FMUL.FTZ R168, R168, UR25 ;  /* 0x00000019a8a87c20 */ /* 0x000fc80008410000 */
[----:B------:R-:W-:-:S05]  /*36a0*/  FMUL.FTZ R168, R168, UR24 ;  /* 0x00000018a8a87c20 */ /* 0x000fca0008410000 */
[----:B------:R-:W-:-:S04]  /*36b0*/  FSEL R168, R168, RZ, P0 ;  /* 0x000000ffa8a87208 */ /* 0x000fc80000000000 */
[----:B------:R-:W-:-:S04]  /*36c0*/  F2FP.BF16.F32.PACK_AB R168, RZ, R168 ;  /* 0x000000a8ffa8723e */ /* 0x000fc800000010ff */
[----:B------:R-:W-:-:S07]  /*36d0*/  PRMT R164, R168, 0x7610, R164 ;  /* 0x00007610a8a47816 */ /* 0x000fce00000000a4 */
.L_x_7038:
[----:B------:R-:W-:Y:S05]  /*36e0*/  BRA.U !UP3, `(.L_x_7039) ;  /* 0x000000010b347547 */ /* 0x000fea000b800000 */
[----:B------:R-:W-:Y:S01]  /*36f0*/  PLOP3.LUT P0, PT, PT, PT, UP2, 0x80, 0x8 ;  /* 0x000000000008781c */ /* 0x000fe20003f0f028 */
[----:B-----5:R-:W-:Y:S01]  /*3700*/  IMAD.MOV.U32 R168, RZ, RZ, R137 ;  /* 0x000000ffffa87224 */ /* 0x020fe200078e0089 */
[----:B------:R-:W-:Y:S02]  /*3710*/  PLOP3.LUT P5, PT, PT, PT, UP2, 0x80, 0x8 ;  /* 0x000000000008781c */ /* 0x000fe40003faf028 */
[----:B------:R-:W-:-:S09]  /*3720*/  PLOP3.LUT P6, PT, PT, PT, UP2, 0x80, 0x8 ;  /* 0x000000000008781c */ /* 0x000fd20003fcf028 */
        /* <DEDUP_REMOVED lines=9> */
.L_x_7039:
        /* <DEDUP_REMOVED lines=14> */
.L_x_7040:
        /* <DEDUP_REMOVED lines=14> */
.L_x_7041:
        /* <DEDUP_REMOVED lines=14> */
.L_x_7042:
        /* <DEDUP_REMOVED lines=14> */
.L_x_7043:
        /* <DEDUP_REMOVED lines=14> */
.L_x_7044:
[----:B------:R-:W-:Y:S05]  /*3c20*/  BRA.U !UP3, `(.L_x_7029) ;  /* 0x000000090b007547 */ /* 0x000fea000b800000 */
[----:B------:R-:W-:Y:S01]  /*3c30*/  PLOP3.LUT P0, PT, PT, PT, UP2, 0x80, 0x8 ;  /* 0x000000000008781c */ /* 0x000fe20003f0f028 */
[----:B-----5:R-:W-:Y:S01]  /*3c40*/  IMAD.MOV.U32 R168, RZ, RZ, R143 ;  /* 0x000000ffffa87224 */ /* 0x020fe200078e008f */
[----:B------:R-:W-:Y:S02]  /*3c50*/  PLOP3.LUT P5, PT, PT, PT, UP2, 0x80, 0x8 ;  /* 0x000000000008781c */ /* 0x000fe40003faf028 */
[----:B------:R-:W-:-:S09]  /*3c60*/  PLOP3.LUT P6, PT, PT, PT, UP2, 0x80, 0x8 ;  /* 0x000000000008781c */ /* 0x000fd20003fcf028 */
[----:B------:R-:W-:Y:S01]  /*3c70*/  @P0 FFMA.FTZ R169, R214, UR12, R173 ;  /* 0x0000000cd6a90c23 */ /* 0x000fe200080100ad */
[----:B------:R-:W-:-:S03]  /*3c80*/  ISETP.GE.U32.AND P0, PT, R188, RZ, PT ;  /* 0x000000ffbc00720c */ /* 0x000fc60003f06070 */
[----:B------:R-:W-:Y:S01]  /*3c90*/  @P5 FADD.FTZ R170, R196, -R169 ;  /* 0x800000a9c4aa5221 */ /* 0x000fe20000010000 */
[----:B------:R-:W-:-:S03]  /*3ca0*/  ISETP.GE.U32.AND.EX P0, PT, R189, 0x1000000, PT, P0 ;  /* 0x01000000bd00780c */ /* 0x000fc60003f06100 */
[----:B------:R-:W-:-:S04]  /*3cb0*/  @P6 FFMA.FTZ R168, R170, UR32, R143 ;  /* 0x00000020aaa86c23 */ /* 0x000fc8000801008f */
[----:B------:R-:W-:-:S04]  /*3cc0*/  FMUL.FTZ R168, R168, UR25 ;  /* 0x00000019a8a87c20 */ /* 0x000fc80008410000 */
[----:B------:R-:W-:-:S05]  /*3cd0*/  FMUL.FTZ R168, R168, UR24 ;  /* 0x00000018a8a87c20 */ /* 0x000fca0008410000 */
[----:B------:R-:W-:-:S04]  /*3ce0*/  FSEL R168, R168, RZ, P0 ;  /* 0x000000ffa8a87208 */ /* 0x000fc80000000000 */
[----:B------:R-:W-:-:S04]  /*3cf0*/  F2FP.BF16.F32.PACK_AB R168, RZ, R168 ;  /* 0x000000a8ffa8723e */ /* 0x000fc800000010ff */
[----:B------:R-:W-:Y:S01]  /*3d00*/  PRMT R167, R167, 0x5410, R168 ;  /* 0x00005410a7a77816 */ /* 0x000fe200000000a8 */
[----:B------:R-:W-:Y:S06]  /*3d10*/  BRA `(.L_x_7029) ;  /* 0x0000000400c47947 */ /* 0x000fec0003800000 */
.L_x_7037:
[----:B------:R-:W-:Y:S01]  /*3d20*/  PLOP3.LUT P0, PT, PT, PT, UP2, 0x80, 0x8 ;  /* 0x000000000008781c */ /* 0x000fe20003f0f028 */
[----:B-----5:R-:W-:Y:S01]  /*3d30*/  IMAD.MOV.U32 R93, RZ, RZ, R137 ;  /* 0x000000ffff5d7224 */ /* 0x020fe200078e0089 */
[----:B------:R-:W-:Y:S01]  /*3d40*/  PLOP3.LUT P6, PT, PT, PT, UP2, 0x80, 0x8 ;  /* 0x000000000008781c */ /* 0x000fe20003fcf028 */
[----:B------:R-:W-:Y:S01]  /*3d50*/  IMAD.MOV.U32 R160, RZ, RZ, R140 ;  /* 0x000000ffffa07224 */ /* 0x000fe200078e008c */
[----:B------:R-:W-:Y:S01]  /*3d60*/  PLOP3.LUT P5, PT, PT, PT, UP2, 0x80, 0x8 ;  /* 0x000000000008781c */ /* 0x000fe20003faf028 */
[----:B------:R-:W-:Y:S01]  /*3d70*/  IMAD.MOV.U32 R162, RZ, RZ, R142 ;  /* 0x000000ffffa27224 */ /* 0x000fe200078e008e */
[----:B------:R-:W-:-:S07]  /*3d80*/  MOV R94, R138 ;  /* 0x0000008a005e7202 */ /* 0x000fce0000000f00 */
[----:B------:R-:W-:Y:S01]  /*3d90*/  @P0 FFMA.FTZ R92, R227, UR12, R173 ;  /* 0x0000000ce35c0c23 */ /* 0x000fe200080100ad */
[----:B------:R-:W-:-:S03]  /*3da0*/  PLOP3.LUT P0, PT, PT, PT, UP2, 0x80, 0x8 ;  /* 0x000000000008781c */ /* 0x000fc60003f0f028 */
[----:B------:R-:W-:Y:S01]  /*3db0*/  @P6 FADD.FTZ R169, R225, -R92 ;  /* 0x8000005ce1a96221 */ /* 0x000fe20000010000 */
[----:B------:R-:W-:Y:S01]  /*3dc0*/  PLOP3.LUT P6, PT, PT, PT, UP2, 0x80, 0x8 ;  /* 0x000000000008781c */ /* 0x000fe20003fcf028 */
[----:B------:R-:W-:Y:S01]  /*3dd0*/  @P5 FFMA.FTZ R95, R226, UR12, R173 ;  /* 0x0000000ce25f5c23 */ /* 0x000fe200080100ad */
[----:B------:R-:W-:-:S07]  /*3de0*/  PLOP3.LUT P5, PT, PT, PT, UP2, 0x80, 0x8 ;  /* 0x000000000008781c */ /* 0x000fce0003faf028 */
[----:B------:R-:W-:Y:S01]  /*3df0*/  @P0 FADD.FTZ R92, R224, -R95 ;  /* 0x8000005fe05c0221 */ /* 0x000fe20000010000 */
[----:B------:R-:W-:-:S03]  /*3e00*/  PLOP3.LUT P0, PT, PT, PT, UP2, 0x80, 0x8 ;  /* 0x000000000008781c */ /* 0x000fc60003f0f028 */
[----:B------:R-:W-:Y:S01]  /*3e10*/  @P6 FFMA.FTZ R93, R92, UR32, R137 ;  /* 0x000000205c5d6c23 */ /* 0x000fe20008010089 */
        /* <DEDUP_REMOVED lines=8> */
[----:B------:R-:W-:Y:S01]  /*3ea0*/  PLOP3.LUT P5, PT, PT, PT, UP2, 0x80, 0x8 ;  /* 0x000000000008781c */ /* 0x000fe20003faf028 */
[----:B------:R-:W-:-:S06]  /*3eb0*/  IMAD.MOV.U32 R95, RZ, RZ, R139 ;  /* 0x000000ffff5f7224 */ /* 0x000fcc00078e008b */
        /* <DEDUP_REMOVED lines=11> */
[----:B------:R-:W-:Y:S02]  /*3f70*/  PLOP3.LUT P5, PT, PT, PT, UP2, 0x80, 0x8 ;  /* 0x000000000008781c */ /* 0x000fe40003faf028 */
[----:B------:R-:W-:-:S05]  /*3f80*/  MOV R161, R141 ;  /* 0x0000008d00a17202 */ /* 0x000fca0000000f00 */
[----:B------:R-:W-:Y:S01]  /*3f90*/  @P0 FADD.FTZ R92, R216, -R163 ;  /* 0x800000a3d85c0221 */ /* 0x000fe20000010000 */
[----:B------:R-:W-:-:S03]  /*3fa0*/  PLOP3.LUT P0, PT, PT, PT, UP2, 0x80, 0x8 ;  /* 0x000000000008781c */ /* 0x000fc60003f0f028 */
[----:B------:R-:W-:Y:S01]  /*3fb0*/  @P6 FFMA.FTZ R161, R92, UR32, R141 ;  /* 0x000000205ca16c23 */ /* 0x000fe2000801008d */
[----:B------:R-:W-:Y:S01]  /*3fc0*/  PLOP3.LUT P6, PT, PT, PT, UP2, 0x80, 0x8 ;  /* 0x000000000008781c */ /* 0x000fe20003fcf028 */
[----:B------:R-:W-:Y:S01]  /*3fd0*/  @P5 FFMA.FTZ R92, R215, UR12, R173 ;  /* 0x0000000cd75c5c23 */ /* 0x000fe200080100ad */
[----:B------:R-:W-:-:S07]  /*3fe0*/  PLOP3.LUT P5, PT, PT, PT, UP2, 0x80, 0x8 ;  /* 0x000000000008781c */ /* 0x000fce0003faf028 */
[----:B------:R-:W-:Y:S01]  /*3ff0*/  @P0 FADD.FTZ R163, R213, -R92 ;  /* 0x8000005cd5a30221 */ /* 0x000fe20000010000 */
[----:B------:R-:W-:Y:S02]  /*4000*/  PLOP3.LUT P0, PT, PT, PT, UP2, 0x80, 0x8 ;  /* 0x000000000008781c */ /* 0x000fe40003f0f028 */
[----:B------:R-:W-:Y:S01]  /*4010*/  MOV R92, R136 ;  /* 0x00000088005c7202 */ /* 0x000fe20000000f00 */
[----:B------:R-:W-:Y:S01]  /*4020*/  @P6 FFMA.FTZ R162, R163, UR32, R142 ;  /* 0x00000020a3a26c23 */ /* 0x000fe2000801008e */
[----:B------:R-:W-:Y:S01]  /*4030*/  PLOP3.LUT P6, PT, PT, PT, UP2, 0x80, 0x8 ;  /* 0x000000000008781c */ /* 0x000fe20003fcf028 */
[----:B------:R-:W-:Y:S01]  /*4040*/  @P5 FFMA.FTZ R171, R214, UR12, R173 ;  /* 0x0000000cd6ab5c23 */ /* 0x000fe200080100ad */
[----:B------:R-:W-:Y:S01]  /*4050*/  PLOP3.LUT P5, PT, PT, PT, UP2, 0x80, 0x8 ;  /* 0x000000000008781c */ /* 0x000fe20003faf028 */
[----:B------:R-:W-:-:S06]  /*4060*/  IMAD.MOV.U32 R163, RZ, RZ, R143 ;  /* 0x000000ffffa37224 */ /* 0x000fcc00078e008f */
[----:B------:R-:W-:-:S04]  /*4070*/  @P0 FADD.FTZ R168, R196, -R171 ;  /* 0x800000abc4a80221 */ /* 0x000fc80000010000 */
[----:B------:R-:W-:Y:S02]  /*4080*/  @P6 FFMA.FTZ R163, R168, UR32, R143 ;  /* 0x00000020a8a36c23 */ /* 0x000fe4000801008f */
[----:B------:R-:W-:Y:S01]  /*4090*/  @P5 FFMA.FTZ R92, R169, UR32, R136 ;  /* 0x00000020a95c5c23 */ /* 0x000fe20008010088 */
[----:B------:R-:W-:Y:S06]  /*40a0*/  BRA.U !UP3, `(.L_x_7045) ;  /* 0x000000010b187547 */ /* 0x000fec000b800000 */
[----:B------:R-:W-:Y:S01]  /*40b0*/  FMUL.FTZ R168, R92, UR25 ;  /* 0x000000195ca87c20 */ /* 0x000fe20008410000 */
[----:B------:R-:W-:-:S03]  /*40c0*/  LOP3.LUT P0, RZ, R188, 0xff, RZ, 0xc0, !PT ;  /* 0x000000ffbcff7812 */ /* 0x000fc6000780c0ff */
[----:B------:R-:W-:-:S05]  /*40d0*/  FMUL.FTZ R168, R168, UR24 ;  /* 0x00000018a8a87c20 */ /* 0x000fca0008410000 */
[----:B------:R-:W-:-:S04]  /*40e0*/  FSEL R168, R168, RZ, P0 ;  /* 0x000000ffa8a87208 */ /* 0x000fc80000000000 */
[----:B------:R-:W-:-:S04]  /*40f0*/  F2FP.BF16.F32.PACK_AB R168, RZ, R168 ;  /* 0x000000a8ffa8723e */ /* 0x000fc800000010ff */
[----:B------:R-:W-:-:S07]  /*4100*/  PRMT R164, R168, 0x7610, R164 ;  /* 0x00007610a8a47816 */ /* 0x000fce00000000a4 */
.L_x_7045:
[----:B------:R-:W-:Y:S05]  /*4110*/  BRA.U !UP3, `(.L_x_7046) ;  /* 0x000000010b187547 */ /* 0x000fea000b800000 */
[----:B------:R-:W-:Y:S01]  /*4120*/  FMUL.FTZ R168, R93, UR25 ;  /* 0x000000195da87c20 */ /* 0x000fe20008410000 */
[----:B------:R-:W-:-:S03]  /*4130*/  LOP3.LUT P0, RZ, R188, 0xff00, RZ, 0xc0, !PT ;  /* 0x0000ff00bcff7812 */ /* 0x000fc6000780c0ff */
[----:B------:R-:W-:-:S05]  /*4140*/  FMUL.FTZ R168, R168, UR24 ;  /* 0x00000018a8a87c20 */ /* 0x000fca0008410000 */
[----:B------:R-:W-:-:S04]  /*4150*/  FSEL R168, R168, RZ, P0 ;  /* 0x000000ffa8a87208 */ /* 0x000fc80000000000 */
[----:B------:R-:W-:-:S04]  /*4160*/  F2FP.BF16.F32.PACK_AB R168, RZ, R168 ;  /* 0x000000a8ffa8723e */ /* 0x000fc800000010ff */
[----:B------:R-:W-:-:S07]  /*4170*/  PRMT R164, R164, 0x5410, R168 ;  /* 0x00005410a4a47816 */ /* 0x000fce00000000a8 */
.L_x_7046:
[----:B------:R-:W-:Y:S05]  /*4180*/  BRA.U !UP3, `(.L_x_7047) ;  /* 0x000000010b187547 */ /* 0x000fea000b800000 */
[----:B------:R-:W-:Y:S01]  /*4190*/  FMUL.FTZ R168, R94, UR25 ;  /* 0x000000195ea87c20 */ /* 0x000fe20008410000 */
[----:B------:R-:W-:-:S03]  /*41a0*/  LOP3.LUT P0, RZ, R188, 0xff0000, RZ, 0xc0, !PT ;  /* 0x00ff0000bcff7812 */ /* 0x000fc6000780c0ff */
[----:B------:R-:W-:-:S05]  /*41b0*/  FMUL.FTZ R168, R168, UR24 ;  /* 0x00000018a8a87c20 */ /* 0x000fca0008410000 */
[----:B------:R-:W-:-:S04]  /*41c0*/  FSEL R168, R168, RZ, P0 ;  /* 0x000000ffa8a87208 */ /* 0x000fc80000000000 */
[----:B------:R-:W-:-:S04]  /*41d0*/  F2FP.BF16.F32.PACK_AB R168, RZ, R168 ;  /* 0x000000a8ffa8723e */ /* 0x000fc800000010ff */
[----:B------:R-:W-:-:S07]  /*41e0*/  PRMT R165, R168, 0x7610, R165 ;  /* 0x00007610a8a57816 */ /* 0x000fce00000000a5 */
.L_x_7047:
[----:B------:R-:W-:Y:S05]  /*41f0*/  BRA.U !UP3, `(.L_x_7048) ;  /* 0x000000010b187547 */ /* 0x000fea000b800000 */
[----:B------:R-:W-:Y:S01]  /*4200*/  FMUL.FTZ R168, R95, UR25 ;  /* 0x000000195fa87c20 */ /* 0x000fe20008410000 */
[----:B------:R-:W-:-:S03]  /*4210*/  LOP3.LUT P0, RZ, R188, 0xff000000, RZ, 0xc0, !PT ;  /* 0xff000000bcff7812 */ /* 0x000fc6000780c0ff */
[----:B------:R-:W-:-:S05]  /*4220*/  FMUL.FTZ R168, R168, UR24 ;  /* 0x00000018a8a87c20 */ /* 0x000fca0008410000 */
[----:B------:R-:W-:-:S04]  /*4230*/  FSEL R168, R168, RZ, P0 ;  /* 0x000000ffa8a87208 */ /* 0x000fc80000000000 */
[----:B------:R-:W-:-:S04]  /*4240*/  F2FP.BF16.F32.PACK_AB R168, RZ, R168 ;  /* 0x000000a8ffa8723e */ /* 0x000fc800000010ff */
[----:B------:R-:W-:-:S07]  /*4250*/  PRMT R165, R165, 0x5410, R168 ;  /* 0x00005410a5a57816 */ /* 0x000fce00000000a8 */
.L_x_7048:
[----:B------:R-:W-:Y:S05]  /*4260*/  BRA.U !UP3, `(.L_x_7049) ;  /* 0x000000010b187547 */ /* 0x000fea000b800000 */
[----:B------:R-:W-:Y:S01]  /*4270*/  FMUL.FTZ R168, R160, UR25 ;  /* 0x00000019a0a87c20 */ /* 0x000fe20008410000 */
[----:B------:R-:W-:-:S03]  /*4280*/  LOP3.LUT P0, RZ, R189, 0xff, RZ, 0xc0, !PT ;  /* 0x000000ffbdff7812 */ /* 0x000fc6000780c0ff */
[----:B------:R-:W-:-:S05]  /*4290*/  FMUL.FTZ R168, R168, UR24 ;  /* 0x00000018a8a87c20 */ /* 0x000fca0008410000 */
[----:B------:R-:W-:-:S04]  /*42a0*/  FSEL R168, R168, RZ, P0 ;  /* 0x000000ffa8a87208 */ /* 0x000fc80000000000 */
[----:B------:R-:W-:-:S04]  /*42b0*/  F2FP.BF16.F32.PACK_AB R168, RZ, R168 ;  /* 0x000000a8ffa8723e */ /* 0x000fc800000010ff */
[----:B------:R-:W-:-:S07]  /*42c0*/  PRMT R166, R168, 0x7610, R166 ;  /* 0x00007610a8a67816 */ /* 0x000fce00000000a6 */
.L_x_7049:
[----:B------:R-:W-:Y:S05]  /*42d0*/  BRA.U !UP3, `(.L_x_7050) ;  /* 0x000000010b187547 */ /* 0x000fea000b800000 */
[----:B------:R-:W-:Y:S01]  /*42e0*/  FMUL.FTZ R168, R161, UR25 ;  /* 0x00000019a1a87c20 */ /* 0x000fe20008410000 */
[----:B------:R-:W-:-:S03]  /*42f0*/  LOP3.LUT P0, RZ, R189, 0xff00, RZ, 0xc0, !PT ;  /* 0x0000ff00bdff7812 */ /* 0x000fc6000780c0ff */
[----:B------:R-:W-:-:S05]  /*4300*/  FMUL.FTZ R168, R168, UR24 ;  /* 0x00000018a8a87c20 */ /* 0x000fca0008410000 */
[----:B------:R-:W-:-:S04]  /*4310*/  FSEL R168, R168, RZ, P0 ;  /* 0x000000ffa8a87208 */ /* 0x000fc80000000000 */
[----:B------:R-:W-:-:S04]  /*4320*/  F2FP.BF16.F32.PACK_AB R168, RZ, R168 ;  /* 0x000000a8ffa8723e */ /* 0x000fc800000010ff */
[----:B------:R-:W-:-:S07]  /*4330*/  PRMT R166, R166, 0x5410, R168 ;  /* 0x00005410a6a67816 */ /* 0x000fce00000000a8 */
.L_x_7050:
[----:B------:R-:W-:Y:S05]  /*4340*/  BRA.U !UP3, `(.L_x_7051) ;  /* 0x000000010b187547 */ /* 0x000fea000b800000 */
[----:B------:R-:W-:Y:S01]  /*4350*/  FMUL.FTZ R168, R162, UR25 ;  /* 0x00000019a2a87c20 */ /* 0x000fe20008410000 */
[----:B------:R-:W-:-:S03]  /*4360*/  LOP3.LUT P0, RZ, R189, 0xff0000, RZ, 0xc0, !PT ;  /* 0x00ff0000bdff7812 */ /* 0x000fc6000780c0ff */
[----:B------:R-:W-:-:S05]  /*4370*/  FMUL.FTZ R168, R168, UR24 ;  /* 0x00000018a8a87c20 */ /* 0x000fca0008410000 */
[----:B------:R-:W-:-:S04]  /*4380*/  FSEL R168, R168, RZ, P0 ;  /* 0x000000ffa8a87208 */ /* 0x000fc80000000000 */
[----:B------:R-:W-:-:S04]  /*4390*/  F2FP.BF16.F32.PACK_AB R168, RZ, R168 ;  /* 0x000000a8ffa8723e */ /* 0x000fc800000010ff */
[----:B------:R-:W-:-:S07]  /*43a0*/  PRMT R167, R168, 0x7610, R167 ;  /* 0x00007610a8a77816 */ /* 0x000fce00000000a7 */
.L_x_7051:
[----:B------:R-:W-:Y:S05]  /*43b0*/  BRA.U !UP3, `(.L_x_7029) ;  /* 0x000000010b1c7547 */ /* 0x000fea000b800000 */
[----:B------:R-:W-:Y:S01]  /*43c0*/  FMUL.FTZ R168, R163, UR25 ;  /* 0x00000019a3a87c20 */ /* 0x000fe20008410000 */
[----:B------:R-:W-:-:S03]  /*43d0*/  ISETP.GE.U32.AND P0, PT, R188, RZ, PT ;  /* 0x000000ffbc00720c */ /* 0x000fc60003f06070 */
[----:B------:R-:W-:Y:S01]  /*43e0*/  FMUL.FTZ R168, R168, UR24 ;  /* 0x00000018a8a87c20 */ /* 0x000fe20008410000 */
[----:B------:R-:W-:-:S04]  /*43f0*/  ISETP.GE.U32.AND.EX P0, PT, R189, 0x1000000, PT, P0 ;  /* 0x01000000bd00780c */ /* 0x000fc80003f06100 */
[----:B------:R-:W-:-:S04]  /*4400*/  FSEL R168, R168, RZ, P0 ;  /* 0x000000ffa8a87208 */ /* 0x000fc80000000000 */
[----:B------:R-:W-:-:S04]  /*4410*/  F2FP.BF16.F32.PACK_AB R168, RZ, R168 ;  /* 0x000000a8ffa8723e */ /* 0x000fc800000010ff */
[----:B------:R-:W-:-:S07]  /*4420*/  PRMT R167, R167, 0x5410, R168 ;  /* 0x00005410a7a77816 */ /* 0x000fce00000000a8 */
.L_x_7029:
[----:B------:R-:W-:Y:S01]  /*4430*/  ISETP.NE.U32.AND P0, PT, RZ, UR4, PT ;  /* 0x00000004ff007c0c */ /* 0x000fe2000bf05070 */
[----:B------:R-:W0:Y:S01]  /*4440*/  @UP3 LDCU.64 UR10, c[0x0][0x468] ;  /* 0x00008d00ff0a37ac */ /* 0x000e220008000a00 */
[----:B------:R-:W-:Y:S01]  /*4450*/  PLOP3.LUT P5, PT, PT, PT, UP3, 0x80, 0x8 ;  /* 0x000000000008781c */ /* 0x000fe20003faf038 */
[----:B------:R-:W-:Y:S01]  /*4460*/  IMAD.MOV.U32 R169, RZ, RZ, 0x10 ;  /* 0x00000010ffa97424 */ /* 0x000fe200078e00ff */
[----:B------:R-:W-:Y:S02]  /*4470*/  ISETP.NE.AND.EX P0, PT, RZ, UR5, PT, P0 ;  /* 0x00000005ff007c0c */ /* 0x000fe4000bf05300 */
[----:B------:R-:W-:-:S11]  /*4480*/  PLOP3.LUT P6, PT, PT, PT, UP3, 0x80, 0x8 ;  /* 0x000000000008781c */ /* 0x000fd60003fcf038 */
[----:B------:R-:W1:Y:S01]  /*4490*/  @P0 LDC.64 R170, c[0x0][0x478] ;  /* 0x00011e00ffaa0b82 */ /* 0x000e620000000a00 */
[----:B0-----:R-:W-:-:S04]  /*44a0*/  @P5 IMAD.WIDE.U32 R168, R172, R169, UR10 ;  /* 0x0000000aaca85e25 */ /* 0x001fc8000f8e00a9 */
[----:B------:R-:W-:Y:S02]  /*44b0*/  VIADD R172, R172, 0x80 ;  /* 0x00000080acac7836 */ /* 0x000fe40000000000 */
[C---:B-1----:R-:W-:Y:S01]  /*44c0*/  @P0 IMAD.WIDE.U32 R170, R0.reuse, 0x20, R170 ;  /* 0x0000002000aa0825 */ /* 0x042fe200078e00aa */
[----:B------:R-:W-:-:S04]  /*44d0*/  IADD3 R0, PT, PT, R0, 0x80, RZ ;  /* 0x0000008000007810 */ /* 0x000fc80007ffe0ff */
[----:B------:R0:W-:Y:S04]  /*44e0*/  @P0 STG.E.128 desc[UR14][R170.64], R92 ;  /* 0x0000005caa000986 */ /* 0x0001e8000c101d0e */
[----:B------:R0:W-:Y:S04]  /*44f0*/  @P0 STG.E.128 desc[UR14][R170.64+0x10], R160 ;  /* 0x000010a0aa000986 */ /* 0x0001e8000c101d0e */
[----:B------:R0:W-:Y:S02]  /*4500*/  @P6 STG.E.128 desc[UR14][R168.64], R164 ;  /* 0x000000a4a8006986 */ /* 0x0001e4000c101d0e */
.L_x_7019:
[----:B------:R-:W-:Y:S05]  /*4510*/  BSYNC.RECONVERGENT B0 ;  /* 0x0000000000007941 */ /* 0x000fea0003800200 */
.L_x_7018:
        /* <DEDUP_REMOVED lines=9> */
[----:B------:R-:W-:Y:S01]  /*45b0*/  PLOP3.LUT P6, PT, PT, PT, UP2, 0x80, 0x8 ;  /* 0x000000000008781c */ /* 0x000fe20003fcf028 */
[----:B0----5:R-:W-:Y:S01]  /*45c0*/  IMAD.MOV.U32 R94, RZ, RZ, R146 ;  /* 0x000000ffff5e7224 */ /* 0x021fe200078e0092 */
[----:B------:R-:W-:Y:S01]  /*45d0*/  PLOP3.LUT P5, PT, PT, PT, UP2, 0x80, 0x8 ;  /* 0x000000000008781c */ /* 0x000fe20003faf028 */
[----:B------:R-:W-:Y:S01]  /*45e0*/  IMAD.MOV.U32 R160, RZ, RZ, R148 ;  /* 0x000000ffffa07224 */ /* 0x000fe200078e0094 */
[----:B------:R-:W-:Y:S01]  /*45f0*/  MOV R162, R150 ;  /* 0x0000009600a27202 */ /* 0x000fe20000000f00 */
[----:B------:R-:W-:-:S08]  /*4600*/  IMAD.MOV.U32 R168, RZ, RZ, R149 ;  /* 0x000000ffffa87224 */ /* 0x000fd000078e0095 */
[----:B------:R-:W-:Y:S01]  /*4610*/  @P6 FFMA.FTZ R93, R5, UR12, R173 ;  /* 0x0000000c055d6c23 */ /* 0x000fe200080100ad */
[----:B------:R-:W-:-:S03]  /*4620*/  PLOP3.LUT P6, PT, PT, PT, UP2, 0x80, 0x8 ;  /* 0x000000000008781c */ /* 0x000fc60003fcf028 */
[----:B------:R-:W-:Y:S01]  /*4630*/  @P5 FADD.FTZ R161, R8, -R93 ;  /* 0x8000005d08a15221 */ /* 0x000fe20000010000 */
[----:B------:R-:W-:Y:S01]  /*4640*/  PLOP3.LUT P5, PT, PT, PT, UP2, 0x80, 0x8 ;  /* 0x000000000008781c */ /* 0x000fe20003faf028 */
[----:B------:R-:W-:-:S08]  /*4650*/  IMAD.MOV.U32 R93, RZ, RZ, R145 ;  /* 0x000000ffff5d7224 */ /* 0x000fd000078e0091 */
[----:B------:R-:W-:Y:S01]  /*4660*/  @P6 FFMA.FTZ R92, R4, UR12, R173 ;  /* 0x0000000c045c6c23 */ /* 0x000fe200080100ad */
[----:B------:R-:W-:-:S03]  /*4670*/  PLOP3.LUT P6, PT, PT, PT, UP2, 0x80, 0x8 ;  /* 0x000000000008781c */ /* 0x000fc60003fcf028 */
[----:B------:R-:W-:Y:S01]  /*4680*/  @P5 FADD.FTZ R92, R13, -R92 ;  /* 0x8000005c0d5c5221 */ /* 0x000fe20000010000 */
[----:B------:R-:W-:-:S09]  /*4690*/  PLOP3.LUT P5, PT, PT, PT, UP2, 0x80, 0x8 ;  /* 0x000000000008781c */ /* 0x000fd20003faf028 */
[----:B------:R-:W-:Y:S01]  /*46a0*/  @P6 FFMA.FTZ R93, R92, UR32, R145 ;  /* 0x000000205c5d6c23 */ /* 0x000fe20008010091 */
[----:B------:R-:W-:-:S03]  /*46b0*/  PLOP3.LUT P6, PT, PT, PT, UP2, 0x80, 0x8 ;  /* 0x000000000008781c */ /* 0x000fc60003fcf028 */
[----:B------:R-:W-:Y:S01]  /*46c0*/  @P5 FFMA.FTZ R95, R7, UR12, R173 ;  /* 0x0000000c075f5c23 */ /* 0x000fe200080100ad */
[----:B------:R-:W-:-:S09]  /*46d0*/  PLOP3.LUT P5, PT, PT, PT, UP2, 0x80, 0x8 ;  /* 0x000000000008781c */ /* 0x000fd20003faf028 */
[----:B------:R-:W-:Y:S01]  /*46e0*/  @P6 FADD.FTZ R95, R10, -R95 ;  /* 0x8000005f0a5f6221 */ /* 0x000fe20000010000 */
[----:B------:R-:W-:-:S03]  /*46f0*/  PLOP3.LUT P6, PT, PT, PT, UP2, 0x80, 0x8 ;  /* 0x000000000008781c */ /* 0x000fc60003fcf028 */
[----:B------:R-:W-:Y:S01]  /*4700*/  @P5 FFMA.FTZ R94, R95, UR32, R146 ;  /* 0x000000205f5e5c23 */ /* 0x000fe20008010092 */
[----:B------:R-:W-:Y:S02]  /*4710*/  PLOP3.LUT P5, PT, PT, PT, UP2, 0x80, 0x8 ;  /* 0x000000000008781c */ /* 0x000fe40003faf028 */
[----:B------:R-:W-:-:S07]  /*4720*/  MOV R95, R147 ;  /* 0x00000093005f7202 */ /* 0x000fce0000000f00 */
        /* <DEDUP_REMOVED lines=11> */
[----:B------:R-:W-:-:S09]  /*47e0*/  PLOP3.LUT P5, PT, PT, PT, UP2, 0x80, 0x8 ;  /* 0x000000000008781c */ /* 0x000fd20003faf028 */
        /* <DEDUP_REMOVED lines=11> */
[----:B------:R-:W-:Y:S01]  /*48a0*/  PLOP3.LUT P5, PT, PT, PT, UP2, 0x80, 0x8 ;  /* 0x000000000008781c */ /* 0x000fe20003faf028 */
[----:B------:R-:W-:-:S08]  /*48b0*/  IMAD.MOV.U32 R163, RZ, RZ, R151 ;  /* 0x000000ffffa37224 */ /* 0x000fd000078e0097 */
[----:B------:R-:W-:Y:S01]  /*48c0*/  @P6 FFMA.FTZ R92, R18, UR12, R173 ;  /* 0x0000000c125c6c23 */ /* 0x000fe200080100ad */
[----:B------:R-:W-:-:S03]  /*48d0*/  PLOP3.LUT P6, PT, PT, PT, UP2, 0x80, 0x8 ;  /* 0x000000000008781c */ /* 0x000fc60003fcf028 */
[----:B------:R-:W-:Y:S01]  /*48e0*/  @P5 FADD.FTZ R170, R19, -R92 ;  /* 0x8000005c13aa5221 */ /* 0x000fe20000010000 */
[----:B------:R-:W-:Y:S01]  /*48f0*/  PLOP3.LUT P5, PT, PT, PT, UP2, 0x80, 0x8 ;  /* 0x000000000008781c */ /* 0x000fe20003faf028 */
[----:B------:R-:W-:-:S08]  /*4900*/  IMAD.MOV.U32 R92, RZ, RZ, R144 ;  /* 0x000000ffff5c7224 */ /* 0x000fd000078e0090 */
[----:B------:R-:W-:-:S04]  /*4910*/  @P6 FFMA.FTZ R163, R170, UR32, R151 ;  /* 0x00000020aaa36c23 */ /* 0x000fc80008010097 */
        /* <DEDUP_REMOVED lines=8> */
.L_x_7056:
[----:B------:R-:W-:Y:S05]  /*49a0*/  BRA.U !UP3, `(.L_x_7057) ;  /* 0x000000010b187547 */ /* 0x000fea000b800000 */
[----:B------:R-:W-:Y:S01]  /*49b0*/  FMUL.FTZ R161, R93, UR25 ;  /* 0x000000195da17c20 */ /* 0x000fe20008410000 */
[----:B------:R-:W-:-:S03]  /*49c0*/  LOP3.LUT P5, RZ, R190, 0xff00, RZ, 0xc0, !PT ;  /* 0x0000ff00beff7812 */ /* 0x000fc600078ac0ff */
[----:B------:R-:W-:-:S05]  /*49d0*/  FMUL.FTZ R161, R161, UR24 ;  /* 0x00000018a1a17c20 */ /* 0x000fca0008410000 */
[----:B------:R-:W-:-:S04]  /*49e0*/  FSEL R161, R161, RZ, P5 ;  /* 0x000000ffa1a17208 */ /* 0x000fc80002800000 */
[----:B------:R-:W-:-:S04]  /*49f0*/  F2FP.BF16.F32.PACK_AB R161, RZ, R161 ;  /* 0x000000a1ffa1723e */ /* 0x000fc800000010ff */
[----:B------:R-:W-:-:S07]  /*4a00*/  PRMT R164, R164, 0x5410, R161 ;  /* 0x00005410a4a47816 */ /* 0x000fce00000000a1 */
.L_x_7057:
[----:B------:R-:W-:Y:S05]  /*4a10*/  BRA.U !UP3, `(.L_x_7058) ;  /* 0x000000010b187547 */ /* 0x000fea000b800000 */
[----:B------:R-:W-:Y:S01]  /*4a20*/  FMUL.FTZ R161, R94, UR25 ;  /* 0x000000195ea17c20 */ /* 0x000fe20008410000 */
[----:B------:R-:W-:-:S03]  /*4a30*/  LOP3.LUT P5, RZ, R190, 0xff0000, RZ, 0xc0, !PT ;  /* 0x00ff0000beff7812 */ /* 0x000fc600078ac0ff */
[----:B------:R-:W-:-:S05]  /*4a40*/  FMUL.FTZ R161, R161, UR24 ;  /* 0x00000018a1a17c20 */ /* 0x000fca0008410000 */
[----:B------:R-:W-:-:S04]  /*4a50*/  FSEL R161, R161, RZ, P5 ;  /* 0x000000ffa1a17208 */ /* 0x000fc80002800000 */
[----:B------:R-:W-:-:S04]  /*4a60*/  F2FP.BF16.F32.PACK_AB R161, RZ, R161 ;  /* 0x000000a1ffa1723e */ /* 0x000fc800000010ff */
[----:B------:R-:W-:-:S07]  /*4a70*/  PRMT R165, R161, 0x7610, R165 ;  /* 0x00007610a1a57816 */ /* 0x000fce00000000a5 */
.L_x_7058:
[----:B------:R-:W-:Y:S05]  /*4a80*/  BRA.U !UP3, `(.L_x_7059) ;  /* 0x000000010b187547 */ /* 0x000fea000b800000 */
[----:B------:R-:W-:Y:S01]  /*4a90*/  FMUL.FTZ R161, R95, UR25 ;  /* 0x000000195fa17c20 */ /* 0x000fe20008410000 */
[----:B------:R-:W-:-:S03]  /*4aa0*/  LOP3.LUT P5, RZ, R190, 0xff000000, RZ, 0xc0, !PT ;  /* 0xff000000beff7812 */ /* 0x000fc600078ac0ff */
[----:B------:R-:W-:-:S05]  /*4ab0*/  FMUL.FTZ R161, R161, UR24 ;  /* 0x00000018a1a17c20 */ /* 0x000fca0008410000 */
[----:B------:R-:W-:-:S04]  /*4ac0*/  FSEL R161, R161, RZ, P5 ;  /* 0x000000ffa1a17208 */ /* 0x000fc80002800000 */
[----:B------:R-:W-:-:S04]  /*4ad0*/  F2FP.BF16.F32.PACK_AB R161, RZ, R161 ;  /* 0x000000a1ffa1723e */ /* 0x000fc800000010ff */
[----:B------:R-:W-:-:S07]  /*4ae0*/  PRMT R165, R165, 0x5410, R161 ;  /* 0x00005410a5a57816 */ /* 0x000fce00000000a1 */
.L_x_7059:
[----:B------:R-:W-:Y:S05]  /*4af0*/  BRA.U !UP3, `(.L_x_7060) ;  /* 0x000000010b187547 */ /* 0x000fea000b800000 */
[----:B------:R-:W-:Y:S01]  /*4b00*/  FMUL.FTZ R161, R160, UR25 ;  /* 0x00000019a0a17c20 */ /* 0x000fe20008410000 */
[----:B------:R-:W-:-:S03]  /*4b10*/  LOP3.LUT P5, RZ, R191, 0xff, RZ, 0xc0, !PT ;  /* 0x000000ffbfff7812 */ /* 0x000fc600078ac0ff */
[----:B------:R-:W-:-:S05]  /*4b20*/  FMUL.FTZ R161, R161, UR24 ;  /* 0x00000018a1a17c20 */ /* 0x000fca0008410000 */
[----:B------:R-:W-:-:S04]  /*4b30*/  FSEL R161, R161, RZ, P5 ;  /* 0x000000ffa1a17208 */ /* 0x000fc80002800000 */
[----:B------:R-:W-:-:S04]  /*4b40*/  F2FP.BF16.F32.PACK_AB R161, RZ, R161 ;  /* 0x000000a1ffa1723e */ /* 0x000fc800000010ff */
[----:B------:R-:W-:-:S07]  /*4b50*/  PRMT R166, R161, 0x7610, R166 ;  /* 0x00007610a1a67816 */ /* 0x000fce00000000a6 */
.L_x_7060:
[----:B------:R-:W-:Y:S05]  /*4b60*/  BRA.U !UP3, `(.L_x_7061) ;  /* 0x000000010b187547 */ /* 0x000fea000b800000 */
[----:B------:R-:W-:Y:S01]  /*4b70*/  FMUL.FTZ R161, R168, UR25 ;  /* 0x00000019a8a17c20 */ /* 0x000fe20008410000 */
[----:B------:R-:W-:-:S03]  /*4b80*/  LOP3.LUT P5, RZ, R191, 0xff00, RZ, 0xc0, !PT ;  /* 0x0000ff00bfff7812 */ /* 0x000fc600078ac0ff */
[----:B------:R-:W-:-:S05]  /*4b90*/  FMUL.FTZ R161, R161, UR24 ;  /* 0x00000018a1a17c20 */ /* 0x000fca0008410000 */
[----:B------:R-:W-:-:S04]  /*4ba0*/  FSEL R161, R161, RZ, P5 ;  /* 0x000000ffa1a17208 */ /* 0x000fc80002800000 */
[----:B------:R-:W-:-:S04]  /*4bb0*/  F2FP.BF16.F32.PACK_AB R161, RZ, R161 ;  /* 0x000000a1ffa1723e */ /* 0x000fc800000010ff */
[----:B------:R-:W-:-:S07]  /*4bc0*/  PRMT R166, R166, 0x5410, R161 ;  /* 0x00005410a6a67816 */ /* 0x000fce00000000a1 */
.L_x_7061:
[----:B------:R-:W-:Y:S05]  /*4bd0*/  BRA.U !UP3, `(.L_x_7062) ;  /* 0x000000010b187547 */ /* 0x000fea000b800000 */
[----:B------:R-:W-:Y:S01]  /*4be0*/  FMUL.FTZ R161, R162, UR25 ;  /* 0x00000019a2a17c20 */ /* 0x000fe20008410000 */
[----:B------:R-:W-:-:S03]  /*4bf0*/  LOP3.LUT P5, RZ, R191, 0xff0000, RZ, 0xc0, !PT ;  /* 0x00ff0000bfff7812 */ /* 0x000fc600078ac0ff */
[----:B------:R-:W-:-:S05]  /*4c00*/  FMUL.FTZ R161, R161, UR24 ;  /* 0x00000018a1a17c20 */ /* 0x000fca0008410000 */
[----:B------:R-:W-:-:S04]  /*4c10*/  FSEL R161, R161, RZ, P5 ;  /* 0x000000ffa1a17208 */ /* 0x000fc80002800000 */
[----:B------:R-:W-:-:S04]  /*4c20*/  F2FP.BF16.F32.PACK_AB R161, RZ, R161 ;  /* 0x000000a1ffa1723e */ /* 0x000fc800000010ff */
[----:B------:R-:W-:-:S07]  /*4c30*/  PRMT R167, R161, 0x7610, R167 ;  /* 0x00007610a1a77816 */ /* 0x000fce00000000a7 */
.L_x_7062:
[----:B------:R-:W-:Y:S01]  /*4c40*/  MOV R161, R168 ;  /* 0x000000a800a17202 */ /* 0x000fe20000000f00 */
[----:B------:R-:W-:Y:S06]  /*4c50*/  BRA.U !UP3, `(.L_x_7063) ;  /* 0x000000110bec7547 */ /* 0x000fec000b800000 */
        /* <DEDUP_REMOVED lines=8> */
.L_x_7055:
[----:B------:R-:W-:Y:S05]  /*4ce0*/  BRA.U !UP3, `(.L_x_7064) ;  /* 0x000000010b347547 */ /* 0x000fea000b800000 */
[----:B------:R-:W-:Y:S01]  /*4cf0*/  PLOP3.LUT P6, PT, PT, PT, UP2, 0x80, 0x8 ;  /* 0x000000000008781c */ /* 0x000fe20003fcf028 */
[----:B0----5:R-:W-:Y:S01]  /*4d00*/  IMAD.MOV.U32 R168, RZ, RZ, R144 ;  /* 0x000000ffffa87224 */ /* 0x021fe200078e0090 */
[----:B------:R-:W-:-:S11]  /*4d10*/  PLOP3.LUT P5, PT, PT, PT, UP2, 0x80, 0x8 ;  /* 0x000000000008781c */ /* 0x000fd60003faf028 */
[----:B------:R-:W-:Y:S01]  /*4d20*/  @P6 FFMA.FTZ R169, R5, UR12, R173 ;  /* 0x0000000c05a96c23 */ /* 0x000fe200080100ad */
[----:B------:R-:W-:-:S03]  /*4d30*/  PLOP3.LUT P6, PT, PT, PT, UP2, 0x80, 0x8 ;  /* 0x000000000008781c */ /* 0x000fc60003fcf028 */
[----:B------:R-:W-:Y:S01]  /*4d40*/  @P5 FADD.FTZ R169, R8, -R169 ;  /* 0x800000a908a95221 */ /* 0x000fe20000010000 */
[----:B------:R-:W-:-:S09]  /*4d50*/  LOP3.LUT P5, RZ, R190, 0xff, RZ, 0xc0, !PT ;  /* 0x000000ffbeff7812 */ /* 0x000fd200078ac0ff */
[----:B------:R-:W-:-:S04]  /*4d60*/  @P6 FFMA.FTZ R168, R169, UR32, R144 ;  /* 0x00000020a9a86c23 */ /* 0x000fc80008010090 */
[----:B------:R-:W-:-:S04]  /*4d70*/  FMUL.FTZ R168, R168, UR25 ;  /* 0x00000019a8a87c20 */ /* 0x000fc80008410000 */
[----:B------:R-:W-:-:S05]  /*4d80*/  FMUL.FTZ R168, R168, UR24 ;  /* 0x00000018a8a87c20 */ /* 0x000fca0008410000 */
[----:B------:R-:W-:-:S04]  /*4d90*/  FSEL R168, R168, RZ, P5 ;  /* 0x000000ffa8a87208 */ /* 0x000fc80002800000 */
[----:B------:R-:W-:-:S04]  /*4da0*/  F2FP.BF16.F32.PACK_AB R168, RZ, R168 ;  /* 0x000000a8ffa8723e */ /* 0x000fc800000010ff */
[----:B------:R-:W-:-:S07]  /*4db0*/  PRMT R164, R168, 0x7610, R164 ;  /* 0x00007610a8a47816 */ /* 0x000fce00000000a4 */
.L_x_7064:
        /* <DEDUP_REMOVED lines=14> */
.L_x_7065:
[----:B------:R-:W-:Y:S05]  /*4ea0*/  BRA.U !UP3, `(.L_x_7066) ;  /* 0x000000010b347547 */ /* 0x000fea000b800000 */
[----:B------:R-:W-:Y:S02]  /*4eb0*/  PLOP3.LUT P6, PT, PT, PT, UP2, 0x80, 0x8 ;  /* 0x000000000008781c */ /* 0x000fe40003fcf028 */
[----:B------:R-:W-:Y:S02]  /*4ec0*/  PLOP3.LUT P5, PT, PT, PT, UP2, 0x80, 0x8 ;  /* 0x000000000008781c */ /* 0x000fe40003faf028 */
[----:B0----5:R-:W-:-:S09]  /*4ed0*/  MOV R168, R146 ;  /* 0x0000009200a87202 */ /* 0x021fd20000000f00 */
        /* <DEDUP_REMOVED lines=10> */
.L_x_7066:
        /* <DEDUP_REMOVED lines=14> */
.L_x_7067:
        /* <DEDUP_REMOVED lines=14> */
.L_x_7068:
        /* <DEDUP_REMOVED lines=14> */
.L_x_7069:
        /* <DEDUP_REMOVED lines=14> */
.L_x_7070:
[----:B------:R-:W-:Y:S05]  /*5300*/  BRA.U !UP3, `(.L_x_7063) ;  /* 0x0000000d0b407547 */ /* 0x000fea000b800000 */
[----:B------:R-:W-:Y:S01]  /*5310*/  PLOP3.LUT P6, PT, PT, PT, UP2, 0x80, 0x8 ;  /* 0x000000000008781c */ /* 0x000fe20003fcf028 */
[----:B0----5:R-:W-:Y:S01]  /*5320*/  IMAD.MOV.U32 R168, RZ, RZ, R151 ;  /* 0x000000ffffa87224 */ /* 0x021fe200078e0097 */
[----:B------:R-:W-:-:S11]  /*5330*/  PLOP3.LUT P5, PT, PT, PT, UP2, 0x80, 0x8 ;  /* 0x000000000008781c */ /* 0x000fd60003faf028 */
[----:B------:R-:W-:Y:S01]  /*5340*/  @P6 FFMA.FTZ R170, R18, UR12, R173 ;  /* 0x0000000c12aa6c23 */ /* 0x000fe200080100ad */
[----:B------:R-:W-:-:S03]  /*5350*/  PLOP3.LUT P6, PT, PT, PT, UP2, 0x80, 0x8 ;  /* 0x000000000008781c */ /* 0x000fc60003fcf028 */
[----:B------:R-:W-:Y:S01]  /*5360*/  @P5 FADD.FTZ R170, R19, -R170 ;  /* 0x800000aa13aa5221 */ /* 0x000fe20000010000 */
[----:B------:R-:W-:-:S04]  /*5370*/  ISETP.GE.U32.AND P5, PT, R190, RZ, PT ;  /* 0x000000ffbe00720c */ /* 0x000fc80003fa6070 */
[----:B------:R-:W-:-:S05]  /*5380*/  ISETP.GE.U32.AND.EX P5, PT, R191, 0x1000000, PT, P5 ;  /* 0x01000000bf00780c */ /* 0x000fca0003fa6150 */
[----:B------:R-:W-:-:S04]  /*5390*/  @P6 FFMA.FTZ R168, R170, UR32, R151 ;  /* 0x00000020aaa86c23 */ /* 0x000fc80008010097 */
[----:B------:R-:W-:-:S04]  /*53a0*/  FMUL.FTZ R168, R168, UR25 ;  /* 0x00000019a8a87c20 */ /* 0x000fc80008410000 */
[----:B------:R-:W-:-:S05]  /*53b0*/  FMUL.FTZ R168, R168, UR24 ;  /* 0x00000018a8a87c20 */ /* 0x000fca0008410000 */
[----:B------:R-:W-:-:S04]  /*53c0*/  FSEL R168, R168, RZ, P5 ;  /* 0x000000ffa8a87208 */ /* 0x000fc80002800000 */
[----:B------:R-:W-:-:S04]  /*53d0*/  F2FP.BF16.F32.PACK_AB R168, RZ, R168 ;  /* 0x000000a8ffa8723e */ /* 0x000fc800000010ff */
[----:B------:R-:W-:Y:S01]  /*53e0*/  PRMT R167, R167, 0x5410, R168 ;  /* 0x00005410a7a77816 */ /* 0x000fe200000000a8 */
[----:B------:R-:W-:Y:S06]  /*53f0*/  BRA `(.L_x_7063) ;  /* 0x0000000c00047947 */ /* 0x000fec0003800000 */
.L_x_7054:
        /* <DEDUP_REMOVED lines=8> */
[----:B------:R-:W-:Y:S01]  /*5480*/  FFMA.FTZ R161, R9, UR12, R173 ;  /* 0x0000000c09a17c23 */ /* 0x000fe200080100ad */
[----:B------:R-:W-:Y:S01]  /*5490*/  FADD.FTZ R92, R8, -R93 ;  /* 0x8000005d085c7221 */ /* 0x000fe20000010000 */
[--C-:B------:R-:W-:Y:S01]  /*54a0*/  FFMA.FTZ R162, R16, UR12, R173.reuse ;  /* 0x0000000c10a27c23 */ /* 0x100fe200080100ad */
[----:B------:R-:W-:Y:S01]  /*54b0*/  FADD.FTZ R93, R13, -R94 ;  /* 0x8000005e0d5d7221 */ /* 0x000fe20000010000 */
[----:B------:R-:W-:Y:S01]  /*54c0*/  FFMA.FTZ R163, R11, UR12, R173 ;  /* 0x0000000c0ba37c23 */ /* 0x000fe200080100ad */
[----:B------:R-:W-:Y:S01]  /*54d0*/  FADD.FTZ R94, R10, -R95 ;  /* 0x8000005f0a5e7221 */ /* 0x000fe20000010000 */
[----:B------:R-:W-:Y:S01]  /*54e0*/  FFMA.FTZ R168, R18, UR12, R173 ;  /* 0x0000000c12a87c23 */ /* 0x000fe200080100ad */
        /* <DEDUP_REMOVED lines=29> */
.L_x_7072:
[----:B------:R-:W-:Y:S05]  /*56c0*/  BRA.U !UP3, `(.L_x_7073) ;  /* 0x000000010b187547 */ /* 0x000fea000b800000 */
[----:B------:R-:W-:Y:S01]  /*56d0*/  FMUL.FTZ R92, R93, UR25 ;  /* 0x000000195d5c7c20 */ /* 0x000fe20008410000 */
[----:B-----5:R-:W-:-:S03]  /*56e0*/  LOP3.LUT P5, RZ, R190, 0xff00, RZ, 0xc0, !PT ;  /* 0x0000ff00beff7812 */ /* 0x020fc600078ac0ff */
[----:B------:R-:W-:-:S05]  /*56f0*/  FMUL.FTZ R92, R92, UR24 ;  /* 0x000000185c5c7c20 */ /* 0x000fca0008410000 */
[----:B------:R-:W-:-:S04]  /*5700*/  FSEL R92, R92, RZ, P5 ;  /* 0x000000ff5c5c7208 */ /* 0x000fc80002800000 */
[----:B------:R-:W-:-:S04]  /*5710*/  F2FP.BF16.F32.PACK_AB R92, RZ, R92 ;  /* 0x0000005cff5c723e */ /* 0x000fc800000010ff */
[----:B------:R-:W-:-:S07]  /*5720*/  PRMT R164, R164, 0x5410, R92 ;  /* 0x00005410a4a47816 */ /* 0x000fce000000005c */
.L_x_7073:
[----:B------:R-:W-:Y:S05]  /*5730*/  BRA.U !UP3, `(.L_x_7074) ;  /* 0x000000010b187547 */ /* 0x000fea000b800000 */
[----:B------:R-:W-:Y:S01]  /*5740*/  FMUL.FTZ R92, R94, UR25 ;  /* 0x000000195e5c7c20 */ /* 0x000fe20008410000 */
[----:B-----5:R-:W-:-:S03]  /*5750*/  LOP3.LUT P5, RZ, R190, 0xff0000, RZ, 0xc0, !PT ;  /* 0x00ff0000beff7812 */ /* 0x020fc600078ac0ff */
[----:B------:R-:W-:-:S05]  /*5760*/  FMUL.FTZ R92, R92, UR24 ;  /* 0x000000185c5c7c20 */ /* 0x000fca0008410000 */
[----:B------:R-:W-:-:S04]  /*5770*/  FSEL R92, R92, RZ, P5 ;  /* 0x000000ff5c5c7208 */ /* 0x000fc80002800000 */
[----:B------:R-:W-:-:S04]  /*5780*/  F2FP.BF16.F32.PACK_AB R92, RZ, R92 ;  /* 0x0000005cff5c723e */ /* 0x000fc800000010ff */
[----:B------:R-:W-:-:S07]  /*5790*/  PRMT R165, R92, 0x7610, R165 ;  /* 0x000076105ca57816 */ /* 0x000fce00000000a5 */
.L_x_7074:
[----:B------:R-:W-:Y:S05]  /*57a0*/  BRA.U !UP3, `(.L_x_7075) ;  /* 0x000000010b187547 */ /* 0x000fea000b800000 */
[----:B------:R-:W-:Y:S01]  /*57b0*/  FMUL.FTZ R92, R95, UR25 ;  /* 0x000000195f5c7c20 */ /* 0x000fe20008410000 */
[----:B-----5:R-:W-:-:S03]  /*57c0*/  LOP3.LUT P5, RZ, R190, 0xff000000, RZ, 0xc0, !PT ;  /* 0xff000000beff7812 */ /* 0x020fc600078ac0ff */
[----:B------:R-:W-:-:S05]  /*57d0*/  FMUL.FTZ R92, R92, UR24 ;  /* 0x000000185c5c7c20 */ /* 0x000fca0008410000 */
[----:B------:R-:W-:-:S04]  /*57e0*/  FSEL R92, R92, RZ, P5 ;  /* 0x000000ff5c5c7208 */ /* 0x000fc80002800000 */
[----:B------:R-:W-:-:S04]  /*57f0*/  F2FP.BF16.F32.PACK_AB R92, RZ, R92 ;  /* 0x0000005cff5c723e */ /* 0x000fc800000010ff */
[----:B------:R-:W-:-:S07]  /*5800*/  PRMT R165, R165, 0x5410, R92 ;  /* 0x00005410a5a57816 */ /* 0x000fce000000005c */
.L_x_7075:
[----:B------:R-:W-:Y:S05]  /*5810*/  BRA.U !UP3, `(.L_x_7076) ;  /* 0x000000010b187547 */ /* 0x000fea000b800000 */
[----:B------:R-:W-:Y:S01]  /*5820*/  FMUL.FTZ R92, R160, UR25 ;  /* 0x00000019a05c7c20 */ /* 0x000fe20008410000 */
[----:B-----5:R-:W-:-:S03]  /*5830*/  LOP3.LUT P5, RZ, R191, 0xff, RZ, 0xc0, !PT ;  /* 0x000000ffbfff7812 */ /* 0x020fc600078ac0ff */
[----:B------:R-:W-:-:S05]  /*5840*/  FMUL.FTZ R92, R92, UR24 ;  /* 0x000000185c5c7c20 */ /* 0x000fca0008410000 */
[----:B------:R-:W-:-:S04]  /*5850*/  FSEL R92, R92, RZ, P5 ;  /* 0x000000ff5c5c7208 */ /* 0x000fc80002800000 */
[----:B------:R-:W-:-:S04]  /*5860*/  F2FP.BF16.F32.PACK_AB R92, RZ, R92 ;  /* 0x0000005cff5c723e */ /* 0x000fc800000010ff */
[----:B------:R-:W-:-:S07]  /*5870*/  PRMT R166, R92, 0x7610, R166 ;  /* 0x000076105ca67816 */ /* 0x000fce00000000a6 */
.L_x_7076:
[----:B------:R-:W-:Y:S05]  /*5880*/  BRA.U !UP3, `(.L_x_7077) ;  /* 0x000000010b187547 */ /* 0x000fea000b800000 */
[----:B------:R-:W-:Y:S01]  /*5890*/  FMUL.FTZ R92, R161, UR25 ;  /* 0x00000019a15c7c20 */ /* 0x000fe20008410000 */
[----:B-----5:R-:W-:-:S03]  /*58a0*/  LOP3.LUT P5, RZ, R191, 0xff00, RZ, 0xc0, !PT ;  /* 0x0000ff00bfff7812 */ /* 0x020fc600078ac0ff */
[----:B------:R-:W-:-:S05]  /*58b0*/  FMUL.FTZ R92, R92, UR24 ;  /* 0x000000185c5c7c20 */ /* 0x000fca0008410000 */
[----:B------:R-:W-:-:S04]  /*58c0*/  FSEL R92, R92, RZ, P5 ;  /* 0x000000ff5c5c7208 */ /* 0x000fc80002800000 */
[----:B------:R-:W-:-:S04]  /*58d0*/  F2FP.BF16.F32.PACK_AB R92, RZ, R92 ;  /* 0x0000005cff5c723e */ /* 0x000fc800000010ff */
[----:B------:R-:W-:-:S07]  /*58e0*/  PRMT R166, R166, 0x5410, R92 ;  /* 0x00005410a6a67816 */ /* 0x000fce000000005c */
.L_x_7077:
[----:B------:R-:W-:Y:S05]  /*58f0*/  BRA.U !UP3, `(.L_x_7078) ;  /* 0x000000010b187547 */ /* 0x000fea000b800000 */
[----:B------:R-:W-:Y:S01]  /*5900*/  FMUL.FTZ R92, R162, UR25 ;  /* 0x00000019a25c7c20 */ /* 0x000fe20008410000 */
[----:B-----5:R-:W-:-:S03]  /*5910*/  LOP3.LUT P5, RZ, R191, 0xff0000, RZ, 0xc0, !PT ;  /* 0x00ff0000bfff7812 */ /* 0x020fc600078ac0ff */
[----:B------:R-:W-:-:S05]  /*5920*/  FMUL.FTZ R92, R92, UR24 ;  /* 0x000000185c5c7c20 */ /* 0x000fca0008410000 */
[----:B------:R-:W-:-:S04]  /*5930*/  FSEL R92, R92, RZ, P5 ;  /* 0x000000ff5c5c7208 */ /* 0x000fc80002800000 */
[----:B------:R-:W-:-:S04]  /*5940*/  F2FP.BF16.F32.PACK_AB R92, RZ, R92 ;  /* 0x0000005cff5c723e */ /* 0x000fc800000010ff */
[----:B------:R-:W-:-:S07]  /*5950*/  PRMT R167, R92, 0x7610, R167 ;  /* 0x000076105ca77816 */ /* 0x000fce00000000a7 */
.L_x_7078:
[----:B------:R-:W-:Y:S01]  /*5960*/  MOV R92, R168 ;  /* 0x000000a8005c7202 */ /* 0x000fe20000000f00 */
        /* <DEDUP_REMOVED lines=9> */
.L_x_7071:
        /* <DEDUP_REMOVED lines=12> */
.L_x_7079:
        /* <DEDUP_REMOVED lines=12> */
.L_x_7080:
        /* <DEDUP_REMOVED lines=12> */
.L_x_7081:
        /* <DEDUP_REMOVED lines=12> */
.L_x_7082:
        /* <DEDUP_REMOVED lines=12> */
.L_x_7083:
        /* <DEDUP_REMOVED lines=12> */
.L_x_7084:
        /* <DEDUP_REMOVED lines=12> */
.L_x_7085:
        /* <DEDUP_REMOVED lines=13> */
.L_x_7063:
[----:B0-----:R-:W0:Y:S01]  /*6010*/  @P0 LDC.64 R170, c[0x0][0x478] ;  /* 0x00011e00ffaa0b82 */ /* 0x001e220000000a00 */
[----:B------:R-:W1:Y:S01]  /*6020*/  @UP3 LDCU.64 UR10, c[0x0][0x468] ;  /* 0x00008d00ff0a37ac */ /* 0x000e620008000a00 */
[----:B------:R-:W-:Y:S01]  /*6030*/  PLOP3.LUT P5, PT, PT, PT, UP3, 0x80, 0x8 ;  /* 0x000000000008781c */ /* 0x000fe20003faf038 */
[----:B------:R-:W-:Y:S01]  /*6040*/  IMAD.MOV.U32 R169, RZ, RZ, 0x10 ;  /* 0x00000010ffa97424 */ /* 0x000fe200078e00ff */
[----:B------:R-:W-:-:S11]  /*6050*/  PLOP3.LUT P6, PT, PT, PT, UP3, 0x80, 0x8 ;  /* 0x000000000008781c */ /* 0x000fd60003fcf038 */
[C---:B-1----:R-:W-:Y:S01]  /*6060*/  @P5 IMAD.WIDE.U32 R168, R172.reuse, R169, UR10 ;  /* 0x0000000aaca85e25 */ /* 0x042fe2000f8e00a9 */
[----:B------:R-:W-:-:S03]  /*6070*/  IADD3 R172, PT, PT, R172, 0x80, RZ ;  /* 0x00000080acac7810 */ /* 0x000fc60007ffe0ff */
[----:B0-----:R-:W-:-:S04]  /*6080*/  @P0 IMAD.WIDE.U32 R170, R0, 0x20, R170 ;  /* 0x0000002000aa0825 */ /* 0x001fc800078e00aa */
[----:B------:R-:W-:Y:S01]  /*6090*/  VIADD R0, R0, 0x80 ;  /* 0x0000008000007836 */ /* 0x000fe20000000000 */
[----:B------:R1:W-:Y:S04]  /*60a0*/  @P0 STG.E.128 desc[UR14][R170.64], R92 ;  /* 0x0000005caa000986 */ /* 0x0003e8000c101d0e */
[----:B------:R1:W-:Y:S04]  /*60b0*/  @P0 STG.E.128 desc[UR14][R170.64+0x10], R160 ;  /* 0x000010a0aa000986 */ /* 0x0003e8000c101d0e */
[----:B------:R1:W-:Y:S02]  /*60c0*/  @P6 STG.E.128 desc[UR14][R168.64], R164 ;  /* 0x000000a4a8006986 */ /* 0x0003e4000c101d0e */
.L_x_7053:
[----:B------:R-:W-:Y:S05]  /*60d0*/  BSYNC.RECONVERGENT B0 ;  /* 0x0000000000007941 */ /* 0x000fea0003800200 */
.L_x_7052:
        /* <DEDUP_REMOVED lines=10> */
[----:B01---5:R-:W-:Y:S01]  /*6180*/  IMAD.MOV.U32 R94, RZ, RZ, R154 ;  /* 0x000000ffff5e7224 */ /* 0x023fe200078e009a */
[----:B------:R-:W-:Y:S01]  /*6190*/  PLOP3.LUT P5, PT, PT, PT, UP2, 0x80, 0x8 ;  /* 0x000000000008781c */ /* 0x000fe20003faf028 */
[----:B------:R-:W-:Y:S01]  /*61a0*/  IMAD.MOV.U32 R160, RZ, RZ, R156 ;  /* 0x000000ffffa07224 */ /* 0x000fe200078e009c */
[----:B------:R-:W-:Y:S01]  /*61b0*/  MOV R168, R157 ;  /* 0x0000009d00a87202 */ /* 0x000fe20000000f00 */
[----:B------:R-:W-:-:S08]  /*61c0*/  IMAD.MOV.U32 R162, RZ, RZ, R158 ;  /* 0x000000ffffa27224 */ /* 0x000fd000078e009e */
[----:B------:R-:W-:Y:S01]  /*61d0*/  @P6 FFMA.FTZ R93, R21, UR12, R173 ;  /* 0x0000000c155d6c23 */ /* 0x000fe200080100ad */
[----:B------:R-:W-:-:S03]  /*61e0*/  PLOP3.LUT P6, PT, PT, PT, UP2, 0x80, 0x8 ;  /* 0x000000000008781c */ /* 0x000fc60003fcf028 */
[----:B------:R-:W-:Y:S01]  /*61f0*/  @P5 FADD.FTZ R161, R24, -R93 ;  /* 0x8000005d18a15221 */ /* 0x000fe20000010000 */
        /* <DEDUP_REMOVED lines=54> */
.L_x_7090:
[----:B------:R-:W-:Y:S05]  /*6560*/  BRA.U !UP3, `(.L_x_7091) ;  /* 0x000000010b187547 */ /* 0x000fea000b800000 */
[----:B------:R-:W-:Y:S01]  /*6570*/  FMUL.FTZ R161, R93, UR25 ;  /* 0x000000195da17c20 */ /* 0x000fe20008410000 */
[----:B------:R-:W-:-:S03]  /*6580*/  LOP3.LUT P5, RZ, R192, 0xff00, RZ, 0xc0, !PT ;  /* 0x0000ff00c0ff7812 */ /* 0x000fc600078ac0ff */
[----:B------:R-:W-:-:S05]  /*6590*/  FMUL.FTZ R161, R161, UR24 ;  /* 0x00000018a1a17c20 */ /* 0x000fca0008410000 */
[----:B------:R-:W-:-:S04]  /*65a0*/  FSEL R161, R161, RZ, P5 ;  /* 0x000000ffa1a17208 */ /* 0x000fc80002800000 */
[----:B------:R-:W-:-:S04]  /*65b0*/  F2FP.BF16.F32.PACK_AB R161, RZ, R161 ;  /* 0x000000a1ffa1723e */ /* 0x000fc800000010ff */
[----:B------:R-:W-:-:S07]  /*65c0*/  PRMT R164, R164, 0x5410, R161 ;  /* 0x00005410a4a47816 */ /* 0x000fce00000000a1 */
.L_x_7091:
[----:B------:R-:W-:Y:S05]  /*65d0*/  BRA.U !UP3, `(.L_x_7092) ;  /* 0x000000010b187547 */ /* 0x000fea000b800000 */
[----:B------:R-:W-:Y:S01]  /*65e0*/  FMUL.FTZ R161, R94, UR25 ;  /* 0x000000195ea17c20 */ /* 0x000fe20008410000 */
[----:B------:R-:W-:-:S03]  /*65f0*/  LOP3.LUT P5, RZ, R192, 0xff0000, RZ, 0xc0, !PT ;  /* 0x00ff0000c0ff7812 */ /* 0x000fc600078ac0ff */
[----:B------:R-:W-:-:S05]  /*6600*/  FMUL.FTZ R161, R161, UR24 ;  /* 0x00000018a1a17c20 */ /* 0x000fca0008410000 */
[----:B------:R-:W-:-:S04]  /*6610*/  FSEL R161, R161, RZ, P5 ;  /* 0x000000ffa1a17208 */ /* 0x000fc80002800000 */
[----:B------:R-:W-:-:S04]  /*6620*/  F2FP.BF16.F32.PACK_AB R161, RZ, R161 ;  /* 0x000000a1ffa1723e */ /* 0x000fc800000010ff */
[----:B------:R-:W-:-:S07]  /*6630*/  PRMT R165, R161, 0x7610, R165 ;  /* 0x00007610a1a57816 */ /* 0x000fce00000000a5 */
.L_x_7092:
[----:B------:R-:W-:Y:S05]  /*6640*/  BRA.U !UP3, `(.L_x_7093) ;  /* 0x000000010b187547 */ /* 0x000fea000b800000 */
[----:B------:R-:W-:Y:S01]  /*6650*/  FMUL.FTZ R161, R95, UR25 ;  /* 0x000000195fa17c20 */ /* 0x000fe20008410000 */
[----:B------:R-:W-:-:S03]  /*6660*/  LOP3.LUT P5, RZ, R192, 0xff000000, RZ, 0xc0, !PT ;  /* 0xff000000c0ff7812 */ /* 0x000fc600078ac0ff */
[----:B------:R-:W-:-:S05]  /*6670*/  FMUL.FTZ R161, R161, UR24 ;  /* 0x00000018a1a17c20 */ /* 0x000fca0008410000 */
[----:B------:R-:W-:-:S04]  /*6680*/  FSEL R161, R161, RZ, P5 ;  /* 0x000000ffa1a17208 */ /* 0x000fc80002800000 */
[----:B------:R-:W-:-:S04]  /*6690*/  F2FP.BF16.F32.PACK_AB R161, RZ, R161 ;  /* 0x000000a1ffa1723e */ /* 0x000fc800000010ff */
[----:B------:R-:W-:-:S07]  /*66a0*/  PRMT R165, R165, 0x5410, R161 ;  /* 0x00005410a5a57816 */ /* 0x000fce00000000a1 */
.L_x_7093:
[----:B------:R-:W-:Y:S05]  /*66b0*/  BRA.U !UP3, `(.L_x_7094) ;  /* 0x000000010b187547 */ /* 0x000fea000b800000 */
[----:B------:R-:W-:Y:S01]  /*66c0*/  FMUL.FTZ R161, R160, UR25 ;  /* 0x00000019a0a17c20 */ /* 0x000fe20008410000 */
[----:B------:R-:W-:-:S03]  /*66d0*/  LOP3.LUT P5, RZ, R193, 0xff, RZ, 0xc0, !PT ;  /* 0x000000ffc1ff7812 */ /* 0x000fc600078ac0ff */
[----:B------:R-:W-:-:S05]  /*66e0*/  FMUL.FTZ R161, R161, UR24 ;  /* 0x00000018a1a17c20 */ /* 0x000fca0008410000 */
[----:B------:R-:W-:-:S04]  /*66f0*/  FSEL R161, R161, RZ, P5 ;  /* 0x000000ffa1a17208 */ /* 0x000fc80002800000 */
[----:B------:R-:W-:-:S04]  /*6700*/  F2FP.BF16.F32.PACK_AB R161, RZ, R161 ;  /* 0x000000a1ffa1723e */ /* 0x000fc800000010ff */
[----:B------:R-:W-:-:S07]  /*6710*/  PRMT R166, R161, 0x7610, R166 ;  /* 0x00007610a1a67816 */ /* 0x000fce00000000a6 */
.L_x_7094:
[----:B------:R-:W-:Y:S05]  /*6720*/  BRA.U !UP3, `(.L_x_7095) ;  /* 0x000000010b187547 */ /* 0x000fea000b800000 */
[----:B------:R-:W-:Y:S01]  /*6730*/  FMUL.FTZ R161, R168, UR25 ;  /* 0x00000019a8a17c20 */ /* 0x000fe20008410000 */
[----:B------:R-:W-:-:S03]  /*6740*/  LOP3.LUT P5, RZ, R193, 0xff00, RZ, 0xc0, !PT ;  /* 0x0000ff00c1ff7812 */ /* 0x000fc600078ac0ff */
[----:B------:R-:W-:-:S05]  /*6750*/  FMUL.FTZ R161, R161, UR24 ;  /* 0x00000018a1a17c20 */ /* 0x000fca0008410000 */
[----:B------:R-:W-:-:S04]  /*6760*/  FSEL R161, R161, RZ, P5 ;  /* 0x000000ffa1a17208 */ /* 0x000fc80002800000 */
[----:B------:R-:W-:-:S04]  /*6770*/  F2FP.BF16.F32.PACK_AB R161, RZ, R161 ;  /* 0x000000a1ffa1723e */ /* 0x000fc800000010ff */
[----:B------:R-:W-:-:S07]  /*6780*/  PRMT R166, R166, 0x5410, R161 ;  /* 0x00005410a6a67816 */ /* 0x000fce00000000a1 */
.L_x_7095:
[----:B------:R-:W-:Y:S05]  /*6790*/  BRA.U !UP3, `(.L_x_7096) ;  /* 0x000000010b187547 */ /* 0x000fea000b800000 */
[----:B------:R-:W-:Y:S01]  /*67a0*/  FMUL.FTZ R161, R162, UR25 ;  /* 0x00000019a2a17c20 */ /* 0x000fe20008410000 */
[----:B------:R-:W-:-:S03]  /*67b0*/  LOP3.LUT P5, RZ, R193, 0xff0000, RZ, 0xc0, !PT ;  /* 0x00ff0000c1ff7812 */ /* 0x000fc600078ac0ff */
[----:B------:R-:W-:-:S05]  /*67c0*/  FMUL.FTZ R161, R161, UR24 ;  /* 0x00000018a1a17c20 */ /* 0x000fca0008410000 */
[----:B------:R-:W-:-:S04]  /*67d0*/  FSEL R161, R161, RZ, P5 ;  /* 0x000000ffa1a17208 */ /* 0x000fc80002800000 */
[----:B------:R-:W-:-:S04]  /*67e0*/  F2FP.BF16.F32.PACK_AB R161, RZ, R161 ;  /* 0x000000a1ffa1723e */ /* 0x000fc800000010ff */
[----:B------:R-:W-:-:S07]  /*67f0*/  PRMT R167, R161, 0x7610, R167 ;  /* 0x00007610a1a77816 */ /* 0x000fce00000000a7 */
.L_x_7096:
        /* <DEDUP_REMOVED lines=10> */
.L_x_7089:
[----:B------:R-:W-:Y:S05]  /*68a0*/  BRA.U !UP3, `(.L_x_7098) ;  /* 0x000000010b347547 */ /* 0x000fea000b800000 */
[----:B------:R-:W-:Y:S01]  /*68b0*/  PLOP3.LUT P6, PT, PT, PT, UP2, 0x80, 0x8 ;  /* 0x000000000008781c */ /* 0x000fe20003fcf028 */
[----:B01---5:R-:W-:Y:S01]  /*68c0*/  IMAD.MOV.U32 R168, RZ, RZ, R152 ;  /* 0x000000ffffa87224 */ /* 0x023fe200078e0098 */
        /* <DEDUP_REMOVED lines=11> */
.L_x_7098:
[----:B------:R-:W-:Y:S05]  /*6980*/  BRA.U !UP3, `(.L_x_7099) ;  /* 0x000000010b347547 */ /* 0x000fea000b800000 */
[----:B------:R-:W-:Y:S02]  /*6990*/  PLOP3.LUT P6, PT, PT, PT, UP2, 0x80, 0x8 ;  /* 0x000000000008781c */ /* 0x000fe40003fcf028 */
[----:B------:R-:W-:Y:S02]  /*69a0*/  PLOP3.LUT P5, PT, PT, PT, UP2, 0x80, 0x8 ;  /* 0x000000000008781c */ /* 0x000fe40003faf028 */
[----:B01---5:R-:W-:-:S09]  /*69b0*/  MOV R168, R153 ;  /* 0x0000009900a87202 */ /* 0x023fd20000000f00 */
        /* <DEDUP_REMOVED lines=10> */
.L_x_7099:
        /* <DEDUP_REMOVED lines=14> */
.L_x_7100:
        /* <DEDUP_REMOVED lines=14> */
.L_x_7101:
        /* <DEDUP_REMOVED lines=14> */
.L_x_7102:
        /* <DEDUP_REMOVED lines=14> */
.L_x_7103:
        /* <DEDUP_REMOVED lines=14> */
.L_x_7104:
[----:B------:R-:W-:Y:S05]  /*6ec0*/  BRA.U !UP3, `(.L_x_7097) ;  /* 0x0000000d0b407547 */ /* 0x000fea000b800000 */
[----:B------:R-:W-:Y:S02]  /*6ed0*/  PLOP3.LUT P6, PT, PT, PT, UP2, 0x80, 0x8 ;  /* 0x000000000008781c */ /* 0x000fe40003fcf028 */
[----:B------:R-:W-:Y:S02]  /*6ee0*/  PLOP3.LUT P5, PT, PT, PT, UP2, 0x80, 0x8 ;  /* 0x000000000008781c */ /* 0x000fe40003faf028 */
[----:B01---5:R-:W-:-:S09]  /*6ef0*/  MOV R168, R159 ;  /* 0x0000009f00a87202 */ /* 0x023fd20000000f00 */
        /* <DEDUP_REMOVED lines=12> */
.L_x_7088:
        /* <DEDUP_REMOVED lines=44> */
.L_x_7106:
[----:B------:R-:W-:Y:S05]  /*7280*/  BRA.U !UP3, `(.L_x_7107) ;  /* 0x000000010b187547 */ /* 0x000fea000b800000 */
[----:B------:R-:W-:Y:S01]  /*7290*/  FMUL.FTZ R92, R93, UR25 ;  /* 0x000000195d5c7c20 */ /* 0x000fe20008410000 */
[----:B-----5:R-:W-:-:S03]  /*72a0*/  LOP3.LUT P5, RZ, R192, 0xff00, RZ, 0xc0, !PT ;  /* 0x0000ff00c0ff7812 */ /* 0x020fc600078ac0ff */
[----:B------:R-:W-:-:S05]  /*72b0*/  FMUL.FTZ R92, R92, UR24 ;  /* 0x000000185c5c7c20 */ /* 0x000fca0008410000 */
[----:B------:R-:W-:-:S04]  /*72c0*/  FSEL R92, R92, RZ, P5 ;  /* 0x000000ff5c5c7208 */ /* 0x000fc80002800000 */
[----:B------:R-:W-:-:S04]  /*72d0*/  F2FP.BF16.F32.PACK_AB R92, RZ, R92 ;  /* 0x0000005cff5c723e */ /* 0x000fc800000010ff */
[----:B------:R-:W-:-:S07]  /*72e0*/  PRMT R164, R164, 0x5410, R92 ;  /* 0x00005410a4a47816 */ /* 0x000fce000000005c */
.L_x_7107:
[----:B------:R-:W-:Y:S05]  /*72f0*/  BRA.U !UP3, `(.L_x_7108) ;  /* 0x000000010b187547 */ /* 0x000fea000b800000 */
[----:B------:R-:W-:Y:S01]  /*7300*/  FMUL.FTZ R92, R94, UR25 ;  /* 0x000000195e5c7c20 */ /* 0x000fe20008410000 */
[----:B-----5:R-:W-:-:S03]  /*7310*/  LOP3.LUT P5, RZ, R192, 0xff0000, RZ, 0xc0, !PT ;  /* 0x00ff0000c0ff7812 */ /* 0x020fc600078ac0ff */
[----:B------:R-:W-:-:S05]  /*7320*/  FMUL.FTZ R92, R92, UR24 ;  /* 0x000000185c5c7c20 */ /* 0x000fca0008410000 */
[----:B------:R-:W-:-:S04]  /*7330*/  FSEL R92, R92, RZ, P5 ;  /* 0x000000ff5c5c7208 */ /* 0x000fc80002800000 */
[----:B------:R-:W-:-:S04]  /*7340*/  F2FP.BF16.F32.PACK_AB R92, RZ, R92 ;  /* 0x0000005cff5c723e */ /* 0x000fc800000010ff */
[----:B------:R-:W-:-:S07]  /*7350*/  PRMT R165, R92, 0x7610, R165 ;  /* 0x000076105ca57816 */ /* 0x000fce00000000a5 */
.L_x_7108:
[----:B------:R-:W-:Y:S05]  /*7360*/  BRA.U !UP3, `(.L_x_7109) ;  /* 0x000000010b187547 */ /* 0x000fea000b800000 */
[----:B------:R-:W-:Y:S01]  /*7370*/  FMUL.FTZ R92, R95, UR25 ;  /* 0x000000195f5c7c20 */ /* 0x000fe20008410000 */
[----:B-----5:R-:W-:-:S03]  /*7380*/  LOP3.LUT P5, RZ, R192, 0xff000000, RZ, 0xc0, !PT ;  /* 0xff000000c0ff7812 */ /* 0x020fc600078ac0ff */
[----:B------:R-:W-:-:S05]  /*7390*/  FMUL.FTZ R92, R92, UR24 ;  /* 0x000000185c5c7c20 */ /* 0x000fca0008410000 */
[----:B------:R-:W-:-:S04]  /*73a0*/  FSEL R92, R92, RZ, P5 ;  /* 0x000000ff5c5c7208 */ /* 0x000fc80002800000 */
[----:B------:R-:W-:-:S04]  /*73b0*/  F2FP.BF16.F32.PACK_AB R92, RZ, R92 ;  /* 0x0000005cff5c723e */ /* 0x000fc800000010ff */
[----:B------:R-:W-:-:S07]  /*73c0*/  PRMT R165, R165, 0x5410, R92 ;  /* 0x00005410a5a57816 */ /* 0x000fce000000005c */
.L_x_7109:
[----:B------:R-:W-:Y:S05]  /*73d0*/  BRA.U !UP3, `(.L_x_7110) ;  /* 0x000000010b187547 */ /* 0x000fea000b800000 */
[----:B------:R-:W-:Y:S01]  /*73e0*/  FMUL.FTZ R92, R160, UR25 ;  /* 0x00000019a05c7c20 */ /* 0x000fe20008410000 */
[----:B-----5:R-:W-:-:S03]  /*73f0*/  LOP3.LUT P5, RZ, R193, 0xff, RZ, 0xc0, !PT ;  /* 0x000000ffc1ff7812 */ /* 0x020fc600078ac0ff */
[----:B------:R-:W-:-:S05]  /*7400*/  FMUL.FTZ R92, R92, UR24 ;  /* 0x000000185c5c7c20 */ /* 0x000fca0008410000 */
[----:B------:R-:W-:-:S04]  /*7410*/  FSEL R92, R92, RZ, P5 ;  /* 0x000000ff5c5c7208 */ /* 0x000fc80002800000 */
[----:B------:R-:W-:-:S04]  /*7420*/  F2FP.BF16.F32.PACK_AB R92, RZ, R92 ;  /* 0x0000005cff5c723e */ /* 0x000fc800000010ff */
[----:B------:R-:W-:-:S07]  /*7430*/  PRMT R166, R92, 0x7610, R166 ;  /* 0x000076105ca67816 */ /* 0x000fce00000000a6 */
.L_x_7110:
[----:B------:R-:W-:Y:S05]  /*7440*/  BRA.U !UP3, `(.L_x_7111) ;  /* 0x000000010b187547 */ /* 0x000fea000b800000 */
[----:B------:R-:W-:Y:S01]  /*7450*/  FMUL.FTZ R92, R161, UR25 ;  /* 0x00000019a15c7c20 */ /* 0x000fe20008410000 */
[----:B-----5:R-:W-:-:S03]  /*7460*/  LOP3.LUT P5, RZ, R193, 0xff00, RZ, 0xc0, !PT ;  /* 0x0000ff00c1ff7812 */ /* 0x020fc600078ac0ff */
[----:B------:R-:W-:-:S05]  /*7470*/  FMUL.FTZ R92, R92, UR24 ;  /* 0x000000185c5c7c20 */ /* 0x000fca0008410000 */
[----:B------:R-:W-:-:S04]  /*7480*/  FSEL R92, R92, RZ, P5 ;  /* 0x000000ff5c5c7208 */ /* 0x000fc80002800000 */
[----:B------:R-:W-:-:S04]  /*7490*/  F2FP.BF16.F32.PACK_AB R92, RZ, R92 ;  /* 0x0000005cff5c723e */ /* 0x000fc800000010ff */
[----:B------:R-:W-:-:S07]  /*74a0*/  PRMT R166, R166, 0x5410, R92 ;  /* 0x00005410a6a67816 */ /* 0x000fce000000005c */
.L_x_7111:
[----:B------:R-:W-:Y:S05]  /*74b0*/  BRA.U !UP3, `(.L_x_7112) ;  /* 0x000000010b187547 */ /* 0x000fea000b800000 */
[----:B------:R-:W-:Y:S01]  /*74c0*/  FMUL.FTZ R92, R162, UR25 ;  /* 0x00000019a25c7c20 */ /* 0x000fe20008410000 */
[----:B-----5:R-:W-:-:S03]  /*74d0*/  LOP3.LUT P5, RZ, R193, 0xff0000, RZ, 0xc0, !PT ;  /* 0x00ff0000c1ff7812 */ /* 0x020fc600078ac0ff */
[----:B------:R-:W-:-:S05]  /*74e0*/  FMUL.FTZ R92, R92, UR24 ;  /* 0x000000185c5c7c20 */ /* 0x000fca0008410000 */
[----:B------:R-:W-:-:S04]  /*74f0*/  FSEL R92, R92, RZ, P5 ;  /* 0x000000ff5c5c7208 */ /* 0x000fc80002800000 */
[----:B------:R-:W-:-:S04]  /*7500*/  F2FP.BF16.F32.PACK_AB R92, RZ, R92 ;  /* 0x0000005cff5c723e */ /* 0x000fc800000010ff */
[----:B------:R-:W-:-:S07]  /*7510*/  PRMT R167, R92, 0x7610, R167 ;  /* 0x000076105ca77816 */ /* 0x000fce00000000a7 */
.L_x_7112:
        /* <DEDUP_REMOVED lines=10> */
.L_x_7105:
        /* <DEDUP_REMOVED lines=12> */
.L_x_7113:
        /* <DEDUP_REMOVED lines=12> */
.L_x_7114:
        /* <DEDUP_REMOVED lines=12> */
.L_x_7115:
        /* <DEDUP_REMOVED lines=12> */
.L_x_7116:
        /* <DEDUP_REMOVED lines=12> */
.L_x_7117:
        /* <DEDUP_REMOVED lines=12> */
.L_x_7118:
        /* <DEDUP_REMOVED lines=12> */
.L_x_7119:
        /* <DEDUP_REMOVED lines=13> */
.L_x_7097:
[----:B01----:R-:W0:Y:S01]  /*7bd0*/  @P0 LDC.64 R170, c[0x0][0x478] ;  /* 0x00011e00ffaa0b82 */ /* 0x003e220000000a00 */
[----:B------:R-:W1:Y:S01]  /*7be0*/  @UP3 LDCU.64 UR10, c[0x0][0x468] ;  /* 0x00008d00ff0a37ac */ /* 0x000e620008000a00 */
[----:B------:R-:W-:Y:S01]  /*7bf0*/  PLOP3.LUT P5, PT, PT, PT, UP3, 0x80, 0x8 ;  /* 0x000000000008781c */ /* 0x000fe20003faf038 */
[----:B------:R-:W-:Y:S01]  /*7c00*/  HFMA2 R169, -RZ, RZ, 0, 9.5367431640625e-07 ;  /* 0x00000010ffa97431 */ /* 0x000fe200000001ff */
[----:B------:R-:W-:-:S11]  /*7c10*/  PLOP3.LUT P6, PT, PT, PT, UP3, 0x80, 0x8 ;  /* 0x000000000008781c */ /* 0x000fd60003fcf038 */
[----:B-1----:R-:W-:-:S04]  /*7c20*/  @P5 IMAD.WIDE.U32 R168, R172, R169, UR10 ;  /* 0x0000000aaca85e25 */ /* 0x002fc8000f8e00a9 */
[----:B------:R-:W-:Y:S02]  /*7c30*/  VIADD R172, R172, 0x80 ;  /* 0x00000080acac7836 */ /* 0x000fe40000000000 */
[C---:B0-----:R-:W-:Y:S01]  /*7c40*/  @P0 IMAD.WIDE.U32 R170, R0.reuse, 0x20, R170 ;  /* 0x0000002000aa0825 */ /* 0x041fe200078e00aa */
[----:B------:R-:W-:-:S04]  /*7c50*/  IADD3 R0, PT, PT, R0, 0x80, RZ ;  /* 0x0000008000007810 */ /* 0x000fc80007ffe0ff */
[----:B------:R2:W-:Y:S04]  /*7c60*/  @P0 STG.E.128 desc[UR14][R170.64], R92 ;  /* 0x0000005caa000986 */ /* 0x0005e8000c101d0e */
[----:B------:R2:W-:Y:S04]  /*7c70*/  @P0 STG.E.128 desc[UR14][R170.64+0x10], R160 ;  /* 0x000010a0aa000986 */ /* 0x0005e8000c101d0e */
[----:B------:R2:W-:Y:S02]  /*7c80*/  @P6 STG.E.128 desc[UR14][R168.64], R164 ;  /* 0x000000a4a8006986 */ /* 0x0005e4000c101d0e */
.L_x_7087:
[----:B------:R-:W-:Y:S05]  /*7c90*/  BSYNC.RECONVERGENT B0 ;  /* 0x0000000000007941 */ /* 0x000fea0003800200 */
.L_x_7086:
        /* <DEDUP_REMOVED lines=10> */
[----:B012--5:R-:W-:Y:S01]  /*7d40*/  IMAD.MOV.U32 R168, RZ, RZ, R29 ;  /* 0x000000ffffa87224 */ /* 0x027fe200078e001d */
[----:B------:R-:W-:Y:S02]  /*7d50*/  PLOP3.LUT P5, PT, PT, PT, UP2, 0x80, 0x8 ;  /* 0x000000000008781c */ /* 0x000fe40003faf028 */
[----:B------:R-:W-:Y:S02]  /*7d60*/  MOV R94, R34 ;  /* 0x00000022005e7202 */ /* 0x000fe40000000f00 */
[----:B------:R-:W-:Y:S02]  /*7d70*/  MOV R160, R28 ;  /* 0x0000001c00a07202 */ /* 0x000fe40000000f00 */
[----:B------:R-:W-:-:S05]  /*7d80*/  MOV R162, R30 ;  /* 0x0000001e00a27202 */ /* 0x000fca0000000f00 */
        /* <DEDUP_REMOVED lines=46> */
[----:B------:R-:W-:Y:S02]  /*8070*/  PLOP3.LUT P5, PT, PT, PT, UP2, 0x80, 0x8 ;  /* 0x000000000008781c */ /* 0x000fe40003faf028 */
[----:B------:R-:W-:-:S07]  /*8080*/  MOV R92, R32 ;  /* 0x00000020005c7202 */ /* 0x000fce0000000f00 */
        /* <DEDUP_REMOVED lines=9> */
.L_x_7124:
[----:B------:R-:W-:Y:S05]  /*8120*/  BRA.U !UP3, `(.L_x_7125) ;  /* 0x000000010b187547 */ /* 0x000fea000b800000 */
[----:B------:R-:W-:Y:S01]  /*8130*/  FMUL.FTZ R161, R93, UR25 ;  /* 0x000000195da17c20 */ /* 0x000fe20008410000 */
[----:B------:R-:W-:-:S03]  /*8140*/  LOP3.LUT P5, RZ, R194, 0xff00, RZ, 0xc0, !PT ;  /* 0x0000ff00c2ff7812 */ /* 0x000fc600078ac0ff */
[----:B------:R-:W-:-:S05]  /*8150*/  FMUL.FTZ R161, R161, UR24 ;  /* 0x00000018a1a17c20 */ /* 0x000fca0008410000 */
[----:B------:R-:W-:-:S04]  /*8160*/  FSEL R161, R161, RZ, P5 ;  /* 0x000000ffa1a17208 */ /* 0x000fc80002800000 */
[----:B------:R-:W-:-:S04]  /*8170*/  F2FP.BF16.F32.PACK_AB R161, RZ, R161 ;  /* 0x000000a1ffa1723e */ /* 0x000fc800000010ff */
[----:B------:R-:W-:-:S07]  /*8180*/  PRMT R164, R164, 0x5410, R161 ;  /* 0x00005410a4a47816 */ /* 0x000fce00000000a1 */
.L_x_7125:
[----:B------:R-:W-:Y:S05]  /*8190*/  BRA.U !UP3, `(.L_x_7126) ;  /* 0x000000010b187547 */ /* 0x000fea000b800000 */
[----:B------:R-:W-:Y:S01]  /*81a0*/  FMUL.FTZ R161, R94, UR25 ;  /* 0x000000195ea17c20 */ /* 0x000fe20008410000 */
[----:B------:R-:W-:-:S03]  /*81b0*/  LOP3.LUT P5, RZ, R194, 0xff0000, RZ, 0xc0, !PT ;  /* 0x00ff0000c2ff7812 */ /* 0x000fc600078ac0ff */
[----:B------:R-:W-:-:S05]  /*81c0*/  FMUL.FTZ R161, R161, UR24 ;  /* 0x00000018a1a17c20 */ /* 0x000fca0008410000 */
[----:B------:R-:W-:-:S04]  /*81d0*/  FSEL R161, R161, RZ, P5 ;  /* 0x000000ffa1a17208 */ /* 0x000fc80002800000 */
[----:B------:R-:W-:-:S04]  /*81e0*/  F2FP.BF16.F32.PACK_AB R161, RZ, R161 ;  /* 0x000000a1ffa1723e */ /* 0x000fc800000010ff */
[----:B------:R-:W-:-:S07]  /*81f0*/  PRMT R165, R161, 0x7610, R165 ;  /* 0x00007610a1a57816 */ /* 0x000fce00000000a5 */
.L_x_7126:
[----:B------:R-:W-:Y:S05]  /*8200*/  BRA.U !UP3, `(.L_x_7127) ;  /* 0x000000010b187547 */ /* 0x000fea000b800000 */
[----:B------:R-:W-:Y:S01]  /*8210*/  FMUL.FTZ R161, R95, UR25 ;  /* 0x000000195fa17c20 */ /* 0x000fe20008410000 */
[----:B------:R-:W-:-:S03]  /*8220*/  LOP3.LUT P5, RZ, R194, 0xff000000, RZ, 0xc0, !PT ;  /* 0xff000000c2ff7812 */ /* 0x000fc600078ac0ff */
[----:B------:R-:W-:-:S05]  /*8230*/  FMUL.FTZ R161, R161, UR24 ;  /* 0x00000018a1a17c20 */ /* 0x000fca0008410000 */
[----:B------:R-:W-:-:S04]  /*8240*/  FSEL R161, R161, RZ, P5 ;  /* 0x000000ffa1a17208 */ /* 0x000fc80002800000 */
[----:B------:R-:W-:-:S04]  /*8250*/  F2FP.BF16.F32.PACK_AB R161, RZ, R161 ;  /* 0x000000a1ffa1723e */ /* 0x000fc800000010ff */
[----:B------:R-:W-:-:S07]  /*8260*/  PRMT R165, R165, 0x5410, R161 ;  /* 0x00005410a5a57816 */ /* 0x000fce00000000a1 */
.L_x_7127:
[----:B------:R-:W-:Y:S05]  /*8270*/  BRA.U !UP3, `(.L_x_7128) ;  /* 0x000000010b187547 */ /* 0x000fea000b800000 */
[----:B------:R-:W-:Y:S01]  /*8280*/  FMUL.FTZ R161, R160, UR25 ;  /* 0x00000019a0a17c20 */ /* 0x000fe20008410000 */
[----:B------:R-:W-:-:S03]  /*8290*/  LOP3.LUT P5, RZ, R195, 0xff, RZ, 0xc0, !PT ;  /* 0x000000ffc3ff7812 */ /* 0x000fc600078ac0ff */
[----:B------:R-:W-:-:S05]  /*82a0*/  FMUL.FTZ R161, R161, UR24 ;  /* 0x00000018a1a17c20 */ /* 0x000fca0008410000 */
[----:B------:R-:W-:-:S04]  /*82b0*/  FSEL R161, R161, RZ, P5 ;  /* 0x000000ffa1a17208 */ /* 0x000fc80002800000 */
[----:B------:R-:W-:-:S04]  /*82c0*/  F2FP.BF16.F32.PACK_AB R161, RZ, R161 ;  /* 0x000000a1ffa1723e */ /* 0x000fc800000010ff */
[----:B------:R-:W-:-:S07]  /*82d0*/  PRMT R166, R161, 0x7610, R166 ;  /* 0x00007610a1a67816 */ /* 0x000fce00000000a6 */
.L_x_7128:
[----:B------:R-:W-:Y:S05]  /*82e0*/  BRA.U !UP3, `(.L_x_7129) ;  /* 0x000000010b187547 */ /* 0x000fea000b800000 */
[----:B------:R-:W-:Y:S01]  /*82f0*/  FMUL.FTZ R161, R168, UR25 ;  /* 0x00000019a8a17c20 */ /* 0x000fe20008410000 */
[----:B------:R-:W-:-:S03]  /*8300*/  LOP3.LUT P5, RZ, R195, 0xff00, RZ, 0xc0, !PT ;  /* 0x0000ff00c3ff7812 */ /* 0x000fc600078ac0ff */
[----:B------:R-:W-:-:S05]  /*8310*/  FMUL.FTZ R161, R161, UR24 ;  /* 0x00000018a1a17c20 */ /* 0x000fca0008410000 */
[----:B------:R-:W-:-:S04]  /*8320*/  FSEL R161, R161, RZ, P5 ;  /* 0x000000ffa1a17208 */ /* 0x000fc80002800000 */
[----:B------:R-:W-:-:S04]  /*8330*/  F2FP.BF16.F32.PACK_AB R161, RZ, R161 ;  /* 0x000000a1ffa1723e */ /* 0x000fc800000010ff */
[----:B------:R-:W-:-:S07]  /*8340*/  PRMT R166, R166, 0x5410, R161 ;  /* 0x00005410a6a67816 */ /* 0x000fce00000000a1 */
.L_x_7129:
[----:B------:R-:W-:Y:S05]  /*8350*/  BRA.U !UP3, `(.L_x_7130) ;  /* 0x000000010b187547 */ /* 0x000fea000b800000 */
[----:B------:R-:W-:Y:S01]  /*8360*/  FMUL.FTZ R161, R162, UR25 ;  /* 0x00000019a2a17c20 */ /* 0x000fe20008410000 */
[----:B------:R-:W-:-:S03]  /*8370*/  LOP3.LUT P5, RZ, R195, 0xff0000, RZ, 0xc0, !PT ;  /* 0x00ff0000c3ff7812 */ /* 0x000fc600078ac0ff */
[----:B------:R-:W-:-:S05]  /*8380*/  FMUL.FTZ R161, R161, UR24 ;  /* 0x00000018a1a17c20 */ /* 0x000fca0008410000 */
[----:B------:R-:W-:-:S04]  /*8390*/  FSEL R161, R161, RZ, P5 ;  /* 0x000000ffa1a17208 */ /* 0x000fc80002800000 */
[----:B------:R-:W-:-:S04]  /*83a0*/  F2FP.BF16.F32.PACK_AB R161, RZ, R161 ;  /* 0x000000a1ffa1723e */ /* 0x000fc800000010ff */
[----:B------:R-:W-:-:S07]  /*83b0*/  PRMT R167, R161, 0x7610, R167 ;  /* 0x00007610a1a77816 */ /* 0x000fce00000000a7 */
.L_x_7130:
[----:B------:R-:W-:Y:S01]  /*83c0*/  IMAD.MOV.U32 R161, RZ, RZ, R168 ;  /* 0x000000ffffa17224 */ /* 0x000fe200078e00a8 */
        /* <DEDUP_REMOVED lines=9> */
.L_x_7123:
[----:B------:R-:W-:Y:S05]  /*8460*/  BRA.U !UP3, `(.L_x_7132) ;  /* 0x000000010b347547 */ /* 0x000fea000b800000 */
[----:B------:R-:W-:Y:S02]  /*8470*/  PLOP3.LUT P6, PT, PT, PT, UP2, 0x80, 0x8 ;  /* 0x000000000008781c */ /* 0x000fe40003fcf028 */
[----:B------:R-:W-:Y:S02]  /*8480*/  PLOP3.LUT P5, PT, PT, PT, UP2, 0x80, 0x8 ;  /* 0x000000000008781c */ /* 0x000fe40003faf028 */
[----:B012--5:R-:W-:-:S09]  /*8490*/  MOV R168, R32 ;  /* 0x0000002000a87202 */ /* 0x027fd20000000f00 */
        /* <DEDUP_REMOVED lines=10> */
.L_x_7132:
[----:B------:R-:W-:Y:S05]  /*8540*/  BRA.U !UP3, `(.L_x_7133) ;  /* 0x000000010b347547 */ /* 0x000fea000b800000 */
[----:B------:R-:W-:Y:S01]  /*8550*/  PLOP3.LUT P6, PT, PT, PT, UP2, 0x80, 0x8 ;  /* 0x000000000008781c */ /* 0x000fe20003fcf028 */
[----:B012--5:R-:W-:Y:S01]  /*8560*/  IMAD.MOV.U32 R168, RZ, RZ, R33 ;  /* 0x000000ffffa87224 */ /* 0x027fe200078e0021 */
        /* <DEDUP_REMOVED lines=11> */
.L_x_7133:
        /* <DEDUP_REMOVED lines=14> */
.L_x_7134:
        /* <DEDUP_REMOVED lines=14> */
.L_x_7135:
        /* <DEDUP_REMOVED lines=14> */
.L_x_7136:
        /* <DEDUP_REMOVED lines=14> */
.L_x_7137:
        /* <DEDUP_REMOVED lines=14> */
.L_x_7138:
[----:B------:R-:W-:Y:S05]  /*8a80*/  BRA.U !UP3, `(.L_x_7131) ;  /* 0x0000000d0b447547 */ /* 0x000fea000b800000 */
[----:B------:R-:W-:Y:S01]  /*8a90*/  PLOP3.LUT P6, PT, PT, PT, UP2, 0x80, 0x8 ;  /* 0x000000000008781c */ /* 0x000fe20003fcf028 */
[----:B012--5:R-:W-:Y:S01]  /*8aa0*/  IMAD.MOV.U32 R168, RZ, RZ, R31 ;  /* 0x000000ffffa87224 */ /* 0x027fe200078e001f */
        /* <DEDUP_REMOVED lines=13> */
.L_x_7122:
        /* <DEDUP_REMOVED lines=44> */
.L_x_7140:
[----:B------:R-:W-:Y:S05]  /*8e40*/  BRA.U !UP3, `(.L_x_7141) ;  /* 0x000000010b187547 */ /* 0x000fea000b800000 */
[----:B------:R-:W-:Y:S01]  /*8e50*/  FMUL.FTZ R92, R93, UR25 ;  /* 0x000000195d5c7c20 */ /* 0x000fe20008410000 */
[----:B-----5:R-:W-:-:S03]  /*8e60*/  LOP3.LUT P5, RZ, R194, 0xff00, RZ, 0xc0, !PT ;  /* 0x0000ff00c2ff7812 */ /* 0x020fc600078ac0ff */
[----:B------:R-:W-:-:S05]  /*8e70*/  FMUL.FTZ R92, R92, UR24 ;  /* 0x000000185c5c7c20 */ /* 0x000fca0008410000 */
[----:B------:R-:W-:-:S04]  /*8e80*/  FSEL R92, R92, RZ, P5 ;  /* 0x000000ff5c5c7208 */ /* 0x000fc80002800000 */
[----:B------:R-:W-:-:S04]  /*8e90*/  F2FP.BF16.F32.PACK_AB R92, RZ, R92 ;  /* 0x0000005cff5c723e */ /* 0x000fc800000010ff */
[----:B------:R-:W-:-:S07]  /*8ea0*/  PRMT R164, R164, 0x5410, R92 ;  /* 0x00005410a4a47816 */ /* 0x000fce000000005c */
.L_x_7141:
[----:B------:R-:W-:Y:S05]  /*8eb0*/  BRA.U !UP3, `(.L_x_7142) ;  /* 0x000000010b187547 */ /* 0x000fea000b800000 */
[----:B------:R-:W-:Y:S01]  /*8ec0*/  FMUL.FTZ R92, R94, UR25 ;  /* 0x000000195e5c7c20 */ /* 0x000fe20008410000 */
[----:B-----5:R-:W-:-:S03]  /*8ed0*/  LOP3.LUT P5, RZ, R194, 0xff0000, RZ, 0xc0, !PT ;  /* 0x00ff0000c2ff7812 */ /* 0x020fc600078ac0ff */
[----:B------:R-:W-:-:S05]  /*8ee0*/  FMUL.FTZ R92, R92, UR24 ;  /* 0x000000185c5c7c20 */ /* 0x000fca0008410000 */
[----:B------:R-:W-:-:S04]  /*8ef0*/  FSEL R92, R92, RZ, P5 ;  /* 0x000000ff5c5c7208 */ /* 0x000fc80002800000 */
[----:B------:R-:W-:-:S04]  /*8f00*/  F2FP.BF16.F32.PACK_AB R92, RZ, R92 ;  /* 0x0000005cff5c723e */ /* 0x000fc800000010ff */
[----:B------:R-:W-:-:S07]  /*8f10*/  PRMT R165, R92, 0x7610, R165 ;  /* 0x000076105ca57816 */ /* 0x000fce00000000a5 */
.L_x_7142:
[----:B------:R-:W-:Y:S05]  /*8f20*/  BRA.U !UP3, `(.L_x_7143) ;  /* 0x000000010b187547 */ /* 0x000fea000b800000 */
[----:B------:R-:W-:Y:S01]  /*8f30*/  FMUL.FTZ R92, R95, UR25 ;  /* 0x000000195f5c7c20 */ /* 0x000fe20008410000 */
[----:B-----5:R-:W-:-:S03]  /*8f40*/  LOP3.LUT P5, RZ, R194, 0xff000000, RZ, 0xc0, !PT ;  /* 0xff000000c2ff7812 */ /* 0x020fc600078ac0ff */
[----:B------:R-:W-:-:S05]  /*8f50*/  FMUL.FTZ R92, R92, UR24 ;  /* 0x000000185c5c7c20 */ /* 0x000fca0008410000 */
[----:B------:R-:W-:-:S04]  /*8f60*/  FSEL R92, R92, RZ, P5 ;  /* 0x000000ff5c5c7208 */ /* 0x000fc80002800000 */
[----:B------:R-:W-:-:S04]  /*8f70*/  F2FP.BF16.F32.PACK_AB R92, RZ, R92 ;  /* 0x0000005cff5c723e */ /* 0x000fc800000010ff */
[----:B------:R-:W-:-:S07]  /*8f80*/  PRMT R165, R165, 0x5410, R92 ;  /* 0x00005410a5a57816 */ /* 0x000fce000000005c */
.L_x_7143:
[----:B------:R-:W-:Y:S05]  /*8f90*/  BRA.U !UP3, `(.L_x_7144) ;  /* 0x000000010b187547 */ /* 0x000fea000b800000 */
[----:B------:R-:W-:Y:S01]  /*8fa0*/  FMUL.FTZ R92, R160, UR25 ;  /* 0x00000019a05c7c20 */ /* 0x000fe20008410000 */
[----:B-----5:R-:W-:-:S03]  /*8fb0*/  LOP3.LUT P5, RZ, R195, 0xff, RZ, 0xc0, !PT ;  /* 0x000000ffc3ff7812 */ /* 0x020fc600078ac0ff */
[----:B------:R-:W-:-:S05]  /*8fc0*/  FMUL.FTZ R92, R92, UR24 ;  /* 0x000000185c5c7c20 */ /* 0x000fca0008410000 */
[----:B------:R-:W-:-:S04]  /*8fd0*/  FSEL R92, R92, RZ, P5 ;  /* 0x000000ff5c5c7208 */ /* 0x000fc80002800000 */
[----:B------:R-:W-:-:S04]  /*8fe0*/  F2FP.BF16.F32.PACK_AB R92, RZ, R92 ;  /* 0x0000005cff5c723e */ /* 0x000fc800000010ff */
[----:B------:R-:W-:-:S07]  /*8ff0*/  PRMT R166, R92, 0x7610, R166 ;  /* 0x000076105ca67816 */ /* 0x000fce00000000a6 */
.L_x_7144:
[----:B------:R-:W-:Y:S05]  /*9000*/  BRA.U !UP3, `(.L_x_7145) ;  /* 0x000000010b187547 */ /* 0x000fea000b800000 */
[----:B------:R-:W-:Y:S01]  /*9010*/  FMUL.FTZ R92, R161, UR25 ;  /* 0x00000019a15c7c20 */ /* 0x000fe20008410000 */
[----:B-----5:R-:W-:-:S03]  /*9020*/  LOP3.LUT P5, RZ, R195, 0xff00, RZ, 0xc0, !PT ;  /* 0x0000ff00c3ff7812 */ /* 0x020fc600078ac0ff */
[----:B------:R-:W-:-:S05]  /*9030*/  FMUL.FTZ R92, R92, UR24 ;  /* 0x000000185c5c7c20 */ /* 0x000fca0008410000 */
[----:B------:R-:W-:-:S04]  /*9040*/  FSEL R92, R92, RZ, P5 ;  /* 0x000000ff5c5c7208 */ /* 0x000fc80002800000 */
[----:B------:R-:W-:-:S04]  /*9050*/  F2FP.BF16.F32.PACK_AB R92, RZ, R92 ;  /* 0x0000005cff5c723e */ /* 0x000fc800000010ff */
[----:B------:R-:W-:-:S07]  /*9060*/  PRMT R166, R166, 0x5410, R92 ;  /* 0x00005410a6a67816 */ /* 0x000fce000000005c */
.L_x_7145:
[----:B------:R-:W-:Y:S05]  /*9070*/  BRA.U !UP3, `(.L_x_7146) ;  /* 0x000000010b187547 */ /* 0x000fea000b800000 */
[----:B------:R-:W-:Y:S01]  /*9080*/  FMUL.FTZ R92, R162, UR25 ;  /* 0x00000019a25c7c20 */ /* 0x000fe20008410000 */
[----:B-----5:R-:W-:-:S03]  /*9090*/  LOP3.LUT P5, RZ, R195, 0xff0000, RZ, 0xc0, !PT ;  /* 0x00ff0000c3ff7812 */ /* 0x020fc600078ac0ff */
[----:B------:R-:W-:-:S05]  /*90a0*/  FMUL.FTZ R92, R92, UR24 ;  /* 0x000000185c5c7c20 */ /* 0x000fca0008410000 */
[----:B------:R-:W-:-:S04]  /*90b0*/  FSEL R92, R92, RZ, P5 ;  /* 0x000000ff5c5c7208 */ /* 0x000fc80002800000 */
[----:B------:R-:W-:-:S04]  /*90c0*/  F2FP.BF16.F32.PACK_AB R92, RZ, R92 ;  /* 0x0000005cff5c723e */ /* 0x000fc800000010ff */
[----:B------:R-:W-:-:S07]  /*90d0*/  PRMT R167, R92, 0x7610, R167 ;  /* 0x000076105ca77816 */ /* 0x000fce00000000a7 */
.L_x_7146:
[----:B------:R-:W-:Y:S01]  /*90e0*/  MOV R92, R163 ;  /* 0x000000a3005c7202 */ /* 0x000fe20000000f00 */
        /* <DEDUP_REMOVED lines=10> */
.L_x_7139:
        /* <DEDUP_REMOVED lines=12> */
.L_x_7147:
        /* <DEDUP_REMOVED lines=12> */
.L_x_7148:
        /* <DEDUP_REMOVED lines=12> */
.L_x_7149:
        /* <DEDUP_REMOVED lines=12> */
.L_x_7150:
        /* <DEDUP_REMOVED lines=12> */
.L_x_7151:
        /* <DEDUP_REMOVED lines=12> */
.L_x_7152:
        /* <DEDUP_REMOVED lines=12> */
.L_x_7153:
        /* <DEDUP_REMOVED lines=13> */
.L_x_7131:
[----:B012---:R-:W0:Y:S01]  /*97a0*/  @P0 LDC.64 R170, c[0x0][0x478] ;  /* 0x00011e00ffaa0b82 */ /* 0x007e220000000a00 */
[----:B------:R-:W1:Y:S01]  /*97b0*/  @UP3 LDCU.64 UR10, c[0x0][0x468] ;  /* 0x00008d00ff0a37ac */ /* 0x000e620008000a00 */
[----:B------:R-:W-:Y:S01]  /*97c0*/  PLOP3.LUT P5, PT, PT, PT, UP3, 0x80, 0x8 ;  /* 0x000000000008781c */ /* 0x000fe20003faf038 */
[----:B------:R-:W-:Y:S01]  /*97d0*/  HFMA2 R169, -RZ, RZ, 0, 9.5367431640625e-07 ;  /* 0x00000010ffa97431 */ /* 0x000fe200000001ff */
[----:B------:R-:W-:-:S11]  /*97e0*/  PLOP3.LUT P6, PT, PT, PT, UP3, 0x80, 0x8 ;  /* 0x000000000008781c */ /* 0x000fd60003fcf038 */
[----:B-1----:R-:W-:-:S04]  /*97f0*/  @P5 IMAD.WIDE.U32 R168, R172, R169, UR10 ;  /* 0x0000000aaca85e25 */ /* 0x002fc8000f8e00a9 */
[----:B0-----:R-:W-:-:S05]  /*9800*/  @P0 IMAD.WIDE.U32 R170, R0, 0x20, R170 ;  /* 0x0000002000aa0825 */ /* 0x001fca00078e00aa */
[----:B------:R3:W-:Y:S04]  /*9810*/  @P0 STG.E.128 desc[UR14][R170.64], R92 ;  /* 0x0000005caa000986 */ /* 0x0007e8000c101d0e */
[----:B------:R3:W-:Y:S04]  /*9820*/  @P0 STG.E.128 desc[UR14][R170.64+0x10], R160 ;  /* 0x000010a0aa000986 */ /* 0x0007e8000c101d0e */
[----:B------:R3:W-:Y:S02]  /*9830*/  @P6 STG.E.128 desc[UR14][R168.64], R164 ;  /* 0x000000a4a8006986 */ /* 0x0007e4000c101d0e */
.L_x_7121:
[----:B------:R-:W-:Y:S05]  /*9840*/  BSYNC.RECONVERGENT B0 ;  /* 0x0000000000007941 */ /* 0x000fea0003800200 */
.L_x_7120:
[----:B------:R-:W-:Y:S02]  /*9850*/  UIADD3 UR8, UPT, UPT, UR8, UR28, URZ ;  /* 0x0000001c08087290 */ /* 0x000fe4000fffe0ff */
[----:B------:R-:W-:Y:S02]  /*9860*/  UPLOP3.LUT UP1, UPT, UPT, UPT, UP1, 0x40, 0x4 ;  /* 0x000000000004789c */ /* 0x000fe40003f2e810 */
[----:B------:R-:W-:-:S09]  /*9870*/  UISETP.GE.AND UP0, UPT, UR8, UR29, UPT ;  /* 0x0000001d0800728c */ /* 0x000fd2000bf06270 */
[----:B------:R-:W-:Y:S05]  /*9880*/  BRA.U !UP0, `(.L_x_7154) ;  /* 0xffffff6d089c7547 */ /* 0x000fea000b83ffff */
.L_x_7005:
[----:B------:R-:W4:Y:S01]  /*9890*/  LDC.64 R4, c[0x0][0x440] ;  /* 0x00011000ff047b82 */ /* 0x000f220000000a00 */
[----:B------:R-:W-:-:S06]  /*98a0*/  UIMAD UR9, UR6, UR7, URZ ;  /* 0x00000007060972a4 */ /* 0x000fcc000f8e02ff */
[----:B------:R-:W-:Y:S01]  /*98b0*/  IMAD.U32 R0, RZ, RZ, UR9 ;  /* 0x00000009ff007e24 */ /* 0x000fe2000f8e00ff */
[----:B------:R-:W0:Y:S04]  /*98c0*/  LDC.64 R6, c[0x0][0x448] ;  /* 0x00011200ff067b82 */ /* 0x000e280000000a00 */
[----:B------:R-:W-:-:S04]  /*98d0*/  LEA.HI R17, R0, R3, RZ, 0x1d ;  /* 0x0000000300117211 */ /* 0x000fc800078fe8ff */
[----:B------:R-:W1:Y:S08]  /*98e0*/  LDC.64 R8, c[0x0][0x440] ;  /* 0x00011000ff087b82 */ /* 0x000e700000000a00 */
[----:B------:R-:W2:Y:S01]  /*98f0*/  LDC.64 R10, c[0x0][0x448] ;  /* 0x00011200ff0a7b82 */ /* 0x000ea20000000a00 */
[----:B----4-:R-:W-:-:S05]  /*9900*/  @P4 IMAD.WIDE.U32 R2, R17, 0x20, R4 ;  /* 0x0000002011024825 */ /* 0x010fca00078e0004 */
[----:B------:R4:W-:Y:S02]  /*9910*/  @P4 STG.E.128 desc[UR14][R2.64], R100 ;  /* 0x0000006402004986 */ /* 0x0009e4000c101d0e */
[----:B------:R-:W3:Y:S01]  /*9920*/  LDC.64 R12, c[0x0][0x440] ;  /* 0x00011000ff0c7b82 */ /* 0x000ee20000000a00 */
[C---:B0-----:R-:W-:Y:S01]  /*9930*/  @P4 IMAD.WIDE.U32 R4, R17.reuse, 0x20, R6 ;  /* 0x0000002011044825 */ /* 0x041fe200078e0006 */
[----:B------:R-:W-:Y:S01]  /*9940*/  @P4 IADD3 R17, PT, PT, R17, 0x80, RZ ;  /* 0x0000008011114810 */ /* 0x000fe20007ffe0ff */
[----:B------:R4:W-:Y:S04]  /*9950*/  @P4 STG.E.128 desc[UR14][R2.64+0x10], R104 ;  /* 0x0000106802004986 */ /* 0x0009e8000c101d0e */
[----:B------:R4:W-:Y:S01]  /*9960*/  @P4 STG.E.128 desc[UR14][R4.64], R68 ;  /* 0x0000004404004986 */ /* 0x0009e2000c101d0e */
[----:B------:R-:W0:Y:S01]  /*9970*/  LDC.64 R14, c[0x0][0x448] ;  /* 0x00011200ff0e7b82 */ /* 0x000e220000000a00 */
[----:B-1----:R-:W-:-:S02]  /*9980*/  @P1 IMAD.WIDE.U32 R8, R17, 0x20, R8 ;  /* 0x0000002011081825 */ /* 0x002fc400078e0008 */
[----:B------:R4:W-:Y:S04]  /*9990*/  @P4 STG.E.128 desc[UR14][R4.64+0x10], R72 ;  /* 0x0000104804004986 */ /* 0x0009e8000c101d0e */
[----:B------:R4:W-:Y:S01]  /*99a0*/  @P1 STG.E.128 desc[UR14][R8.64], R108 ;  /* 0x0000006c08001986 */ /* 0x0009e2000c101d0e */
[----:B--2---:R-:W-:-:S03]  /*99b0*/  @P1 IMAD.WIDE.U32 R10, R17, 0x20, R10 ;  /* 0x00000020110a1825 */ /* 0x004fc600078e000a */
[----:B------:R4:W-:Y:S01]  /*99c0*/  @P1 STG.E.128 desc[UR14][R8.64+0x10], R112 ;  /* 0x0000107008001986 */ /* 0x0009e2000c101d0e */
[----:B------:R-:W-:-:S03]  /*99d0*/  @P1 VIADD R17, R17, 0x80 ;  /* 0x0000008011111836 */ /* 0x000fc60000000000 */
[----:B------:R4:W-:Y:S01]  /*99e0*/  @P1 STG.E.128 desc[UR14][R10.64], R76 ;  /* 0x0000004c0a001986 */ /* 0x0009e2000c101d0e */
[----:B---3--:R-:W-:-:S03]  /*99f0*/  @P2 IMAD.WIDE.U32 R12, R17, 0x20, R12 ;  /* 0x00000020110c2825 */ /* 0x008fc600078e000c */
[----:B------:R4:W-:Y:S04]  /*9a00*/  @P1 STG.E.128 desc[UR14][R10.64+0x10], R80 ;  /* 0x000010500a001986 */ /* 0x0009e8000c101d0e */
[----:B------:R4:W-:Y:S01]  /*9a10*/  @P2 STG.E.128 desc[UR14][R12.64], R116 ;  /* 0x000000740c002986 */ /* 0x0009e2000c101d0e */
[----:B0-----:R-:W-:-:S03]  /*9a20*/  @P2 IMAD.WIDE.U32 R14, R17, 0x20, R14 ;  /* 0x00000020110e2825 */ /* 0x001fc600078e000e */
[----:B------:R4:W-:Y:S04]  /*9a30*/  @P2 STG.E.128 desc[UR14][R12.64+0x10], R120 ;  /* 0x000010780c002986 */ /* 0x0009e8000c101d0e */
[----:B------:R4:W-:Y:S04]  /*9a40*/  @P2 STG.E.128 desc[UR14][R14.64], R84 ;  /* 0x000000540e002986 */ /* 0x0009e8000c101d0e */
[----:B------:R4:W-:Y:S01]  /*9a50*/  @P2 STG.E.128 desc[UR14][R14.64+0x10], R88 ;  /* 0x000010580e002986 */ /* 0x0009e2000c101d0e */
[----:B------:R-:W-:Y:S05]  /*9a60*/  @!P3 EXIT ;  /* 0x000000000000b94d */ /* 0x000fea0003800000 */
[----:B----4-:R-:W0:Y:S01]  /*9a70*/  LDC.64 R2, c[0x0][0x440] ;  /* 0x00011000ff027b82 */ /* 0x010e220000000a00 */
        /* <DEDUP_REMOVED lines=9> */
.L_x_7155:
        /* <DEDUP_REMOVED lines=15> */
.L_x_15669:


//--------------------- .text._ZN10layer_norm22ln_bwd_finalize_kernelINS_22Kernel_traits_finalizeILj4096Ef13__nv_bfloat16fS2_fjLb0ELj1024ELj4ENS_18Kernel_traits_baseILj4096EfS2_fS2_fjLj1024EEEEELb0ELb1EEEvNS_9BwdParamsE --------------------------
	.section	.text._ZN10layer_norm22ln_bwd_finalize_kernelINS_22Kernel_traits_finalizeILj4096Ef13__nv_bfloat16fS2_fjLb0ELj1024ELj4ENS_18Kernel_traits_baseILj4096EfS2_fS2_fjLj1024EEEEELb0ELb1EEEvNS_9BwdParamsE,"ax",@progbits
	.align	128
        .global         _ZN10layer_norm22ln_bwd_finalize_kernelINS_22Kernel_traits_finalizeILj4096Ef13__nv_bfloat16fS2_fjLb0ELj1024ELj4ENS_18Kernel_traits_baseILj4096EfS2_fS2_fjLj1024EEEEELb0ELb1EEEvNS_9BwdParamsE
        .type           _ZN10layer_norm22ln_bwd_finalize_kernelINS_22Kernel_traits_finalizeILj4096Ef13__nv_bfloat16fS2_fjLb0ELj1024ELj4ENS_18Kernel_traits_baseILj4096EfS2_fS2_fjLj1024EEEEELb0ELb1EEEvNS_9BwdParamsE,@function
        .size           _ZN10layer_norm22ln_bwd_finalize_kernelINS_22Kernel_traits_finalizeILj4096Ef13__nv_bfloat16fS2_fjLb0ELj1024ELj4ENS_18Kernel_traits_baseILj4096EfS2_fS2_fjLj1024EEEEELb0ELb1EEEvNS_9BwdParamsE,(.L_x_15670 - _ZN10layer_norm22ln_bwd_finalize_kernelINS_22Kernel_traits_finalizeILj4096Ef13__nv_bfloat16fS2_fjLb0ELj1024ELj4ENS_18Kernel_traits_baseILj4096EfS2_fS2_fjLj1024EEEEELb0ELb1EEEvNS_9BwdParamsE)
        .other          _ZN10layer_norm22ln_bwd_finalize_kernelINS_22Kernel_traits_finalizeILj4096Ef13__nv_bfloat16fS2_fjLb0ELj1024ELj4ENS_18Kernel_traits_baseILj4096EfS2_fS2_fjLj1024EEEEELb0ELb1EEEvNS_9BwdParamsE,@"STO_CUDA_ENTRY STV_DEFAULT"
_ZN10layer_norm22ln_bwd_finalize_kernelINS_22Kernel_traits_finalizeILj4096Ef13__nv_bfloat16fS2_fjLb0ELj1024ELj4ENS_18Kernel_traits_baseILj4096EfS2_fS2_fjLj1024EEEEELb0ELb1EEEvNS_9BwdParamsE:
.text._ZN10layer_norm22ln_bwd_finalize_kernelINS_22Kernel_traits_finalizeILj4096Ef13__nv_bfloat16fS2_fjLb0ELj1024ELj4ENS_18Kernel_traits_baseILj4096EfS2_fS2_fjLj1024EEEEELb0ELb1EEEvNS_9BwdParamsE:
        /* <DEDUP_REMOVED lines=77> */
.L_x_7160:
        /* <DEDUP_REMOVED lines=118> */
.L_x_7159:
[----:B------:R-:W-:Y:S05]  /*0c30*/  BSYNC.RECONVERGENT B1 ;  /* 0x0000000000017941 */ /* 0x000fea0003800200 */
.L_x_7158:
        /* <DEDUP_REMOVED lines=69> */
.L_x_7162:
[----:B------:R-:W-:Y:S05]  /*1090*/  BSYNC.RECONVERGENT B1 ;  /* 0x0000000000017941 */ /* 0x000fea0003800200 */
.L_x_7161:
        /* <DEDUP_REMOVED lines=38> */
.L_x_7164:
[----:B------:R-:W-:Y:S05]  /*1300*/  BSYNC.RECONVERGENT B1 ;  /* 0x0000000000017941 */ /* 0x000fea0003800200 */
.L_x_7163:
[----:B------:R-:W-:Y:S05]  /*1310*/  @!P1 BRA `(.L_x_7157) ;  /* 0x0000000000409947 */ /* 0x000fea0003800000 */
[----:B------:R-:W0:Y:S01]  /*1320*/  LDC R14, c[0x0][0x388] ;  /* 0x0000e200ff0e7b82 */ /* 0x000e220000000800 */
[----:B------:R-:W-:-:S07]  /*1330*/  IADD3 R12, PT, PT, -R54, RZ, RZ ;  /* 0x000000ff360c7210 */ /* 0x000fce0007ffe1ff */
[----:B------:R-:W1:Y:S08]  /*1340*/  LDC.64 R8, c[0x0][0x440] ;  /* 0x00011000ff087b82 */ /* 0x000e700000000a00 */
[----:B------:R-:W2:Y:S01]  /*1350*/  LDC.64 R10, c[0x0][0x448] ;  /* 0x00011200ff0a7b82 */ /* 0x000ea20000000a00 */
[----:B0-----:R-:W-:-:S05]  /*1360*/  IMAD R0, R3, R14, R0 ;  /* 0x0000000e03007224 */ /* 0x001fca00078e0200 */
[----:B------:R-:W-:-:S07]  /*1370*/  IADD3 R3, PT, PT, R57, R0, RZ ;  /* 0x0000000039037210 */ /* 0x000fce0007ffe0ff */
.L_x_7165:
        /* <DEDUP_REMOVED lines=10> */
.L_x_7157:
[----:B------:R-:W-:Y:S05]  /*1420*/  BSYNC.RECONVERGENT B0 ;  /* 0x0000000000007941 */ /* 0x000fea0003800200 */
.L_x_7156:
        /* <DEDUP_REMOVED lines=57> */
.L_x_7166:
        /* <DEDUP_REMOVED lines=12> */
.L_x_15670:


//--------------------- .text._ZN10layer_norm13ln_bwd_kernelINS_13Kernel_traitsIf13__nv_bfloat16fS2_fjLj4096ELj1ELj1ELj4ELj16ENS_18Kernel_traits_baseILj4096EfS2_fS2_fjLj128EEEEELb1ELb0ELb1ELb1EEEvNS_9BwdParamsE --------------------------
	.section	.text._ZN10layer_norm13ln_bwd_kernelINS_13Kernel_traitsIf13__nv_bfloat16fS2_fjLj4096ELj1ELj1ELj4ELj16ENS_18Kernel_traits_baseILj4096EfS2_fS2_fjLj128EEEEELb1ELb0ELb1ELb1EEEvNS_9BwdParamsE,"ax",@progbits
	.align	128
        .global         _ZN10layer_norm13ln_bwd_kernelINS_13Kernel_traitsIf13__nv_bfloat16fS2_fjLj4096ELj1ELj1ELj4ELj16ENS_18Kernel_traits_baseILj4096EfS2_fS2_fjLj128EEEEELb1ELb0ELb1ELb1EEEvNS_9BwdParamsE
        .type           _ZN10layer_norm13ln_bwd_kernelINS_13Kernel_traitsIf13__nv_bfloat16fS2_fjLj4096ELj1ELj1ELj4ELj16ENS_18Kernel_traits_baseILj4096EfS2_fS2_fjLj128EEEEELb1ELb0ELb1ELb1EEEvNS_9BwdParamsE,@function
        .size           _ZN10layer_norm13ln_bwd_kernelINS_13Kernel_traitsIf13__nv_bfloat16fS2_fjLj4096ELj1ELj1ELj4ELj16ENS_18Kernel_traits_baseILj4096EfS2_fS2_fjLj128EEEEELb1ELb0ELb1ELb1EEEvNS_9BwdParamsE,(.L_x_15671 - _ZN10layer_norm13ln_bwd_kernelINS_13Kernel_traitsIf13__nv_bfloat16fS2_fjLj4096ELj1ELj1ELj4ELj16ENS_18Kernel_traits_baseILj4096EfS2_fS2_fjLj128EEEEELb1ELb0ELb1ELb1EEEvNS_9BwdParamsE)
        .other          _ZN10layer_norm13ln_bwd_kernelINS_13Kernel_traitsIf13__nv_bfloat16fS2_fjLj4096ELj1ELj1ELj4ELj16ENS_18Kernel_traits_baseILj4096EfS2_fS2_fjLj128EEEEELb1ELb0ELb1ELb1EEEvNS_9BwdParamsE,@"STO_CUDA_ENTRY STV_DEFAULT"
_ZN10layer_norm13ln_bwd_kernelINS_13Kernel_traitsIf13__nv_bfloat16fS2_fjLj4096ELj1ELj1ELj4ELj16ENS_18Kernel_traits_baseILj4096EfS2_fS2_fjLj128EEEEELb1ELb0ELb1ELb1EEEvNS_9BwdParamsE:
.text._ZN10layer_norm13ln_bwd_kernelINS_13Kernel_traitsIf13__nv_bfloat16fS2_fjLj4096ELj1ELj1ELj4ELj16ENS_18Kernel_traits_baseILj4096EfS2_fS2_fjLj128EEEEELb1ELb0ELb1ELb1EEEvNS_9BwdParamsE:
        /* <DEDUP_REMOVED lines=58> */
.L_x_7301:
[----:B0-----:R-:W0:Y:S08]  /*03a0*/  LDC.64 R4, c[0x0][0x3f8] ;  /* 0x0000fe00ff047b82 */ /* 0x001e300000000a00 */
        /* <DEDUP_REMOVED lines=9> */
[----:B---3--:R-:W-:-:S13]  /*0440*/  ISETP.GE.AND P2, PT, R4, 0x1, PT ;  /* 0x000000010400780c */ /* 0x008fda0003f46270 */
[----:B01----:R-:W-:Y:S05]  /*0450*/  @!P2 BRA `(.L_x_7168) ;  /* 0x000000140084a947 */ /* 0x003fea0003800000 */
[----:B------:R-:W0:Y:S01]  /*0460*/  LDC R208, c[0x0][0x388] ;  /* 0x0000e200ffd07b82 */ /* 0x000e220000000800 */
[----:B------:R-:W-:Y:S01]  /*0470*/  IADD3 R7, PT, PT, R4, -0x1, RZ ;  /* 0xffffffff04077810 */ /* 0x000fe20007ffe0ff */
[----:B------:R-:W-:-:S06]  /*0480*/  IMAD.WIDE R14, R2, 0x4, R160 ;  /* 0x00000004020e7825 */ /* 0x000fcc00078e02a0 */
[----:B------:R-:W1:Y:S01]  /*0490*/  LDC.64 R180, c[0x0][0x3a8] ;  /* 0x0000ea00ffb47b82 */ /* 0x000e620000000a00 */
[----:B------:R2:W3:Y:S07]  /*04a0*/  LDG.E R14, desc[UR12][R14.64] ;  /* 0x0000000c0e0e7981 */ /* 0x0004ee000c1e1900 */
[----:B------:R-:W4:Y:S01]  /*04b0*/  LDC.64 R196, c[0x0][0x428] ;  /* 0x00010a00ffc47b82 */ /* 0x000f220000000a00 */
        /* <DEDUP_REMOVED lines=8> */
[C---:B------:R-:W-:Y:S01]  /*0540*/  IADD3 R219, PT, PT, R209.reuse, 0x180, RZ ;  /* 0x00000180d1db7810 */ /* 0x040fe20007ffe0ff */
[----:B-1----:R-:W-:-:S04]  /*0550*/  IMAD.WIDE.U32 R8, R209, 0x20, R180 ;  /* 0x00000020d1087825 */ /* 0x002fc800078e00b4 */
[----:B----4-:R-:W-:Y:S01]  /*0560*/  IMAD.WIDE.U32 R16, R7, 0x10, R196 ;  /* 0x0000001007107825 */ /* 0x010fe200078e00c4 */
[----:B------:R-:W4:Y:S01]  /*0570*/  LDG.E.128 R200, desc[UR12][R8.64] ;  /* 0x0000000c08c87981 */ /* 0x000f22000c1e1d00 */
[----:B--2---:R-:W-:-:S03]  /*0580*/  IADD3 R15, PT, PT, R209, 0x100, RZ ;  /* 0x00000100d10f7810 */ /* 0x004fc60007ffe0ff */
[----:B------:R0:W2:Y:S01]  /*0590*/  LDG.E.128 R160, desc[UR12][R8.64+0x10] ;  /* 0x0000100c08a07981 */ /* 0x0000a2000c1e1d00 */
[----:B------:R-:W-:-:S03]  /*05a0*/  IADD3 R213, PT, PT, R209, 0x80, RZ ;  /* 0x00000080d1d57810 */ /* 0x000fc60007ffe0ff */
[----:B------:R-:W2:Y:S01]  /*05b0*/  LDG.E.128 R16, desc[UR12][R16.64] ;  /* 0x0000000c10107981 */ /* 0x000ea2000c1e1d00 */
[----:B0-----:R-:W-:-:S04]  /*05c0*/  IMAD.WIDE.U32 R8, R219, 0x20, R180 ;  /* 0x00000020db087825 */ /* 0x001fc800078e00b4 */
[--C-:B------:R-:W-:Y:S01]  /*05d0*/  IMAD.WIDE.U32 R12, R15, 0x20, R180.reuse ;  /* 0x000000200f0c7825 */ /* 0x100fe200078e00b4 */
[----:B------:R-:W2:Y:S03]  /*05e0*/  LDG.E.128 R188, desc[UR12][R8.64+0x10] ;  /* 0x0000100c08bc7981 */ /* 0x000ea6000c1e1d00 */
[----:B------:R-:W-:Y:S01]  /*05f0*/  IMAD.WIDE.U32 R10, R213, 0x20, R180 ;  /* 0x00000020d50a7825 */ /* 0x000fe200078e00b4 */
[----:B------:R0:W2:Y:S04]  /*0600*/  LDG.E.128 R192, desc[UR12][R8.64] ;  /* 0x0000000c08c07981 */ /* 0x0000a8000c1e1d00 */
[----:B------:R-:W2:Y:S01]  /*0610*/  LDG.E.128 R180, desc[UR12][R12.64+0x10] ;  /* 0x0000100c0cb47981 */ /* 0x000ea2000c1e1d00 */
[----:B------:R-:W-:-:S03]  /*0620*/  IADD3 R165, PT, PT, R7, 0x80, RZ ;  /* 0x0000008007a57810 */ /* 0x000fc60007ffe0ff */
[----:B------:R-:W2:Y:S01]  /*0630*/  LDG.E.128 R184, desc[UR12][R10.64] ;  /* 0x0000000c0ab87981 */ /* 0x000ea2000c1e1d00 */
[C---:B------:R-:W-:Y:S02]  /*0640*/  IADD3 R177, PT, PT, R7.reuse, 0x100, RZ ;  /* 0x0000010007b17810 */ /* 0x040fe40007ffe0ff */
[----:B------:R-:W-:Y:S01]  /*0650*/  IADD3 R3, PT, PT, R7, 0x180, RZ ;  /* 0x0000018007037810 */ /* 0x000fe20007ffe0ff */
[--C-:B------:R-:W-:Y:S01]  /*0660*/  IMAD.WIDE.U32 R164, R165, 0x10, R196.reuse ;  /* 0x00000010a5a47825 */ /* 0x100fe200078e00c4 */
[----:B------:R-:W2:Y:S01]  /*0670*/  LDG.E.128 R168, desc[UR12][R10.64+0x10] ;  /* 0x0000100c0aa87981 */ /* 0x000ea2000c1e1d00 */
[----:B------:R-:W-:Y:S01]  /*0680*/  ISETP.NE.U32.AND P0, PT, RZ, UR6, PT ;  /* 0x00000006ff007c0c */ /* 0x000fe2000bf05070 */
[----:B0-----:R-:W0:Y:S01]  /*0690*/  LDC.64 R8, c[0x0][0x3b0] ;  /* 0x0000ec00ff087b82 */ /* 0x001e220000000a00 */
[--C-:B------:R-:W-:Y:S01]  /*06a0*/  IMAD.WIDE.U32 R176, R177, 0x10, R196.reuse ;  /* 0x00000010b1b07825 */ /* 0x100fe200078e00c4 */
[----:B------:R1:W2:Y:S03]  /*06b0*/  LDG.E.128 R172, desc[UR12][R12.64] ;  /* 0x0000000c0cac7981 */ /* 0x0002a6000c1e1d00 */
[----:B------:R-:W-:Y:S01]  /*06c0*/  IMAD.WIDE.U32 R196, R3, 0x10, R196 ;  /* 0x0000001003c47825 */ /* 0x000fe200078e00c4 */
[----:B------:R-:W2:Y:S04]  /*06d0*/  LDG.E.128 R164, desc[UR12][R164.64] ;  /* 0x0000000ca4a47981 */ /* 0x000ea8000c1e1d00 */
[----:B------:R-:W2:Y:S04]  /*06e0*/  LDG.E.128 R176, desc[UR12][R176.64] ;  /* 0x0000000cb0b07981 */ /* 0x000ea8000c1e1d00 */
[----:B------:R-:W2:Y:S01]  /*06f0*/  LDG.E.128 R196, desc[UR12][R196.64] ;  /* 0x0000000cc4c47981 */ /* 0x000ea2000c1e1d00 */
[----:B------:R-:W-:-:S04]  /*0700*/  MOV R7, UR7 ;  /* 0x0000000700077c02 */ /* 0x000fc80008000f00 */
[----:B------:R-:W-:Y:S02]  /*0710*/  ISETP.NE.AND.EX P0, PT, R7, RZ, PT, P0 ;  /* 0x000000ff0700720c */ /* 0x000fe40003f05300 */
[----:B-----5:R-:W-:-:S11]  /*0720*/  ISETP.GE.AND P3, PT, R5, 0x1, PT ;  /* 0x000000010500780c */ /* 0x020fd60003f66270 */
[----:B-1----:R-:W1:Y:S02]  /*0730*/  @P0 LDC.64 R12, c[0x0][0x438] ;  /* 0x00010e00ff0c0b82 */ /* 0x002e640000000a00 */
[----:B------:R-:W-:-:S05]  /*0740*/  @P3 IADD3 R3, PT, PT, R5, -0x1, RZ ;  /* 0xffffffff05033810 */ /* 0x000fca0007ffe0ff */
[----:B------:R-:W-:Y:S01]  /*0750*/  @P3 IMAD R3, R3, R208, RZ ;  /* 0x000000d003033224 */ /* 0x000fe200078e02ff */
[----:B------:R-:W-:Y:S01]  /*0760*/  MOV R211, RZ ;  /* 0x000000ff00d37202 */ /* 0x000fe20000000f00 */
[----:B------:R-:W0:Y:S03]  /*0770*/  @P0 LDC.64 R10, c[0x0][0x438] ;  /* 0x00010e00ff0a0b82 */ /* 0x000e260000000a00 */
[----:B------:R-:W-:-:S04]  /*0780*/  @P3 SHF.R.S32.HI R208, RZ, 0x1f, R3 ;  /* 0x0000001fffd03819 */ /* 0x000fc80000011403 */
[----:B------:R-:W-:Y:S01]  /*0790*/  @P3 LEA.HI R3, R208, R3, RZ, 0x3 ;  /* 0x00000003d0033211 */ /* 0x000fe200078f18ff */
[----:B------:R-:W0:Y:S03]  /*07a0*/  @P0 LDC.64 R204, c[0x0][0x438] ;  /* 0x00010e00ffcc0b82 */ /* 0x000e260000000a00 */
[----:B------:R-:W-:Y:S01]  /*07b0*/  @P3 LEA.HI.SX32 R211, R3, R0, 0x1d ;  /* 0x0000000003d33211 */ /* 0x000fe200078feaff */
[----:B-1----:R-:W-:-:S03]  /*07c0*/  @P0 IMAD.WIDE.U32 R12, R213, 0x20, R12 ;  /* 0x00000020d50c0825 */ /* 0x002fc600078e000c */
[C---:B------:R-:W-:Y:S01]  /*07d0*/  IADD3 R213, PT, PT, R211.reuse, 0x80, RZ ;  /* 0x00000080d3d57810 */ /* 0x040fe20007ffe0ff */
[----:B------:R-:W1:Y:S01]  /*07e0*/  @P0 LDC.64 R206, c[0x0][0x438] ;  /* 0x00010e00ffce0b82 */ /* 0x000e620000000a00 */
[C---:B------:R-:W-:Y:S02]  /*07f0*/  IADD3 R215, PT, PT, R211.reuse, 0x100, RZ ;  /* 0x00000100d3d77810 */ /* 0x040fe40007ffe0ff */
[C---:B------:R-:W-:Y:S01]  /*0800*/  IADD3 R217, PT, PT, R211.reuse, 0x180, RZ ;  /* 0x00000180d3d97810 */ /* 0x040fe20007ffe0ff */
[--C-:B0-----:R-:W-:Y:S01]  /*0810*/  IMAD.WIDE.U32 R210, R211, 0x8, R8.reuse ;  /* 0x00000008d3d27825 */ /* 0x101fe200078e0008 */
[----:B------:R-:W5:Y:S03]  /*0820*/  @P0 LDG.E.128 R40, desc[UR12][R12.64] ;  /* 0x0000000c0c280981 */ /* 0x000f66000c1e1d00 */
[--C-:B------:R-:W-:Y:S01]  /*0830*/  IMAD.WIDE.U32 R212, R213, 0x8, R8.reuse ;  /* 0x00000008d5d47825 */ /* 0x100fe200078e0008 */
[----:B------:R-:W5:Y:S03]  /*0840*/  @P0 LDG.E.128 R36, desc[UR12][R12.64+0x10] ;  /* 0x0000100c0c240981 */ /* 0x000f66000c1e1d00 */
[--C-:B------:R-:W-:Y:S01]  /*0850*/  IMAD.WIDE.U32 R214, R215, 0x8, R8.reuse ;  /* 0x00000008d7d67825 */ /* 0x100fe200078e0008 */
[----:B------:R-:W5:Y:S03]  /*0860*/  LDG.E.64 R210, desc[UR12][R210.64] ;  /* 0x0000000cd2d27981 */ /* 0x000f66000c1e1b00 */
[----:B------:R-:W-:Y:S01]  /*0870*/  IMAD.WIDE.U32 R216, R217, 0x8, R8 ;  /* 0x00000008d9d87825 */ /* 0x000fe200078e0008 */
[----:B------:R-:W5:Y:S04]  /*0880*/  LDG.E.64 R212, desc[UR12][R212.64] ;  /* 0x0000000cd4d47981 */ /* 0x000f68000c1e1b00 */
[----:B------:R-:W5:Y:S04]  /*0890*/  LDG.E.64 R214, desc[UR12][R214.64] ;  /* 0x0000000cd6d67981 */ /* 0x000f68000c1e1b00 */
[----:B------:R-:W5:Y:S01]  /*08a0*/  LDG.E.64 R216, desc[UR12][R216.64] ;  /* 0x0000000cd8d87981 */ /* 0x000f62000c1e1b00 */
[----:B------:R-:W-:-:S04]  /*08b0*/  @P0 IMAD.WIDE.U32 R10, R209, 0x20, R10 ;  /* 0x00000020d10a0825 */ /* 0x000fc800078e000a */
[----:B------:R-:W-:Y:S01]  /*08c0*/  @P0 IMAD.WIDE.U32 R204, R15, 0x20, R204 ;  /* 0x000000200fcc0825 */ /* 0x000fe200078e00cc */
[----:B------:R-:W5:Y:S03]  /*08d0*/  @P0 LDG.E.128 R48, desc[UR12][R10.64] ;  /* 0x0000000c0a300981 */ /* 0x000f66000c1e1d00 */
[----:B-1----:R-:W-:Y:S01]  /*08e0*/  @P0 IMAD.WIDE.U32 R206, R219, 0x20, R206 ;  /* 0x00000020dbce0825 */ /* 0x002fe200078e00ce */
[----:B------:R4:W5:Y:S04]  /*08f0*/  @P0 LDG.E.128 R44, desc[UR12][R10.64+0x10] ;  /* 0x0000100c0a2c0981 */ /* 0x000968000c1e1d00 */
[----:B------:R-:W5:Y:S04]  /*0900*/  @P0 LDG.E.128 R32, desc[UR12][R204.64] ;  /* 0x0000000ccc200981 */ /* 0x000f68000c1e1d00 */
[----:B------:R2:W5:Y:S04]  /*0910*/  @P0 LDG.E.128 R28, desc[UR12][R204.64+0x10] ;  /* 0x0000100ccc1c0981 */ /* 0x000568000c1e1d00 */
[----:B------:R-:W5:Y:S04]  /*0920*/  @P0 LDG.E.128 R24, desc[UR12][R206.64] ;  /* 0x0000000cce180981 */ /* 0x000f68000c1e1d00 */
[----:B------:R0:W5:Y:S01]  /*0930*/  @P0 LDG.E.128 R20, desc[UR12][R206.64+0x10] ;  /* 0x0000100cce140981 */ /* 0x000162000c1e1d00 */
[----:B------:R-:W-:-:S04]  /*0940*/  ISETP.NE.AND P0, PT, RZ, UR14, PT ;  /* 0x0000000eff007c0c */ /* 0x000fc8000bf05270 */
[----:B---3--:R-:W-:-:S05]  /*0950*/  FSEL R14, R14, RZ, !P0 ;  /* 0x000000ff0e0e7208 */ /* 0x008fca0004000000 */
[C---:B----4-:R-:W-:Y:S01]  /*0960*/  FADD.FTZ R11, -R14.reuse, R202 ;  /* 0x000000ca0e0b7221 */ /* 0x050fe20000010100 */
[C---:B------:R-:W-:Y:S01]  /*0970*/  FADD.FTZ R3, -R14.reuse, R200 ;  /* 0x000000c80e037221 */ /* 0x040fe20000010100 */
[----:B--2---:R-:W-:Y:S01]  /*0980*/  FADD.FTZ R205, -R14, R162 ;  /* 0x000000a20ecd7221 */ /* 0x004fe20000010100 */
[C---:B------:R-:W-:Y:S02]  /*0990*/  PRMT R8, R16.reuse, 0x7632, R8 ;  /* 0x0000763210087816 */ /* 0x040fe40000000008 */
[----:B------:R-:W-:Y:S02]  /*09a0*/  SHF.L.U32 R15, R16, 0x10, RZ ;  /* 0x00000010100f7819 */ /* 0x000fe400000006ff */
[C---:B------:R-:W-:Y:S01]  /*09b0*/  PRMT R10, R17.reuse, 0x7632, R10 ;  /* 0x00007632110a7816 */ /* 0x040fe2000000000a */
[C---:B------:R-:W-:Y:S01]  /*09c0*/  FMUL.FTZ R11, R6.reuse, R11 ;  /* 0x0000000b060b7220 */ /* 0x040fe20000410000 */
[----:B------:R-:W-:Y:S02]  /*09d0*/  SHF.L.U32 R17, R17, 0x10, RZ ;  /* 0x0000001011117819 */ /* 0x000fe400000006ff */
[C---:B------:R-:W-:Y:S01]  /*09e0*/  PRMT R16, R19.reuse, 0x7632, R16 ;  /* 0x0000763213107816 */ /* 0x040fe20000000010 */
[----:B------:R-:W-:Y:S01]  /*09f0*/  FMUL.FTZ R205, R6, R205 ;  /* 0x000000cd06cd7220 */ /* 0x000fe20000410000 */
[----:B------:R-:W-:Y:S01]  /*0a00*/  SHF.L.U32 R19, R19, 0x10, RZ ;  /* 0x0000001013137819 */ /* 0x000fe200000006ff */
[----:B------:R-:W-:Y:S01]  /*0a10*/  FADD.FTZ R243, -R14, R188 ;  /* 0x000000bc0ef37221 */ /* 0x000fe20000010100 */
[----:B------:R-:W-:Y:S01]  /*0a20*/  SHF.L.U32 R188, R8, 0x10, RZ ;  /* 0x0000001008bc7819 */ /* 0x000fe200000006ff */
[----:B------:R-:W-:Y:S01]  /*0a30*/  FMUL.FTZ R8, R100, R15 ;  /* 0x0000000f64087220 */ /* 0x000fe20000410000 */
[C---:B------:R-:W-:Y:S01]  /*0a40*/  FADD.FTZ R9, -R14.reuse, R201 ;  /* 0x000000c90e097221 */ /* 0x040fe20000010100 */
[----:B------:R-:W-:Y:S01]  /*0a50*/  FADD.FTZ R245, -R14, R190 ;  /* 0x000000be0ef57221 */ /* 0x000fe20000010100 */
[----:B------:R-:W-:Y:S01]  /*0a60*/  FMUL.FTZ R3, R6, R3 ;  /* 0x0000000306037220 */ /* 0x000fe20000410000 */
[----:B------:R-:W-:Y:S01]  /*0a70*/  FADD.FTZ R241, -R14, R194 ;  /* 0x000000c20ef17221 */ /* 0x000fe20000010100 */
[----:B------:R-:W-:Y:S01]  /*0a80*/  SHF.L.U32 R190, R10, 0x10, RZ ;  /* 0x000000100abe7819 */ /* 0x000fe200000006ff */
[----:B------:R-:W-:Y:S01]  /*0a90*/  FADD.FTZ R161, -R14, R161 ;  /* 0x000000a10ea17221 */ /* 0x000fe20000010100 */
        /* <DEDUP_REMOVED lines=8> */
[----:B------:R-:W-:Y:S01]  /*0b20*/  FMUL.FTZ R17, R101, R188 ;  /* 0x000000bc65117220 */ /* 0x000fe20000410000 */
[----:B------:R-:W-:Y:S01]  /*0b30*/  FADD.FTZ R220, RZ, R8 ;  /* 0x00000008ffdc7221 */ /* 0x000fe20000010000 */
[----:B------:R-:W-:Y:S01]  /*0b40*/  FMUL.FTZ R180, R6, R9 ;  /* 0x0000000906b47220 */ /* 0x000fe20000410000 */
[C---:B------:R-:W-:Y:S01]  /*0b50*/  FFMA.FTZ R19, R3.reuse, R8, RZ ;  /* 0x0000000803137223 */ /* 0x040fe200000100ff */
[----:B0-----:R-:W-:Y:S01]  /*0b60*/  FADD.FTZ R207, -R14, R184 ;  /* 0x000000b80ecf7221 */ /* 0x001fe20000010100 */
[----:B------:R-:W-:Y:S01]  /*0b70*/  FMUL.FTZ R184, R6, R161 ;  /* 0x000000a106b87220 */ /* 0x000fe20000410000 */
[----:B------:R-:W-:Y:S01]  /*0b80*/  FADD.FTZ R161, R220, R17 ;  /* 0x00000011dca17221 */ /* 0x000fe20000010000 */
[----:B------:R-:W-:Y:S01]  /*0b90*/  FADD.FTZ R13, -R14, R203 ;  /* 0x000000cb0e0d7221 */ /* 0x000fe20000010100 */
[----:B------:R-:W-:Y:S01]  /*0ba0*/  FFMA.FTZ R222, R180, R17, R19 ;  /* 0x00000011b4de7223 */ /* 0x000fe20000010013 */
[----:B------:R-:W-:Y:S01]  /*0bb0*/  PRMT R12, R18, 0x7632, R12 ;  /* 0x00007632120c7816 */ /* 0x000fe2000000000c */
[----:B------:R-:W-:Y:S01]  /*0bc0*/  FADD.FTZ R56, R56, R15 ;  /* 0x0000000f38387221 */ /* 0x000fe20000010000 */
[----:B------:R-:W-:Y:S01]  /*0bd0*/  SHF.L.U32 R201, R18, 0x10, RZ ;  /* 0x0000001012c97819 */ /* 0x000fe200000006ff */
[----:B------:R-:W-:Y:S01]  /*0be0*/  FFMA.FTZ R52, R3, R15, R52 ;  /* 0x0000000f03347223 */ /* 0x000fe20000010034 */
[C---:B------:R-:W-:Y:S01]  /*0bf0*/  FADD.FTZ R237, -R14.reuse, R182 ;  /* 0x000000b60eed7221 */ /* 0x040fe20000010100 */
        /* <DEDUP_REMOVED lines=48> */
[----:B------:R-:W-:Y:S01]  /*0f00*/  FFMA.FTZ R53, R180, R188, R53 ;  /* 0x000000bcb4357223 */ /* 0x000fe20000010035 */
[----:B------:R-:W-:Y:S01]  /*0f10*/  FADD.FTZ R57, R57, R188 ;  /* 0x000000bc39397221 */ /* 0x000fe20000010000 */
[----:B------:R-:W-:Y:S01]  /*0f20*/  SHF.L.U32 R165, R165, 0x10, RZ ;  /* 0x00000010a5a57819 */ /* 0x000fe200000006ff */
[----:B------:R-:W-:Y:S01]  /*0f30*/  FMUL.FTZ R188, R6, R185 ;  /* 0x000000b906bc7220 */ /* 0x000fe20000410000 */
[----:B------:R-:W-:Y:S01]  /*0f40*/  PRMT R174, R197, 0x7632, R174 ;  /* 0x00007632c5ae7816 */ /* 0x000fe200000000ae */
[----:B------:R-:W-:Y:S01]  /*0f50*/  FMUL.FTZ R19, R109, R226 ;  /* 0x000000e26d137220 */ /* 0x000fe20000410000 */
[----:B------:R-:W-:Y:S01]  /*0f60*/  FADD.FTZ R236, R161, R18 ;  /* 0x00000012a1ec7221 */ /* 0x000fe20000010000 */
[----:B------:R-:W-:Y:S01]  /*0f70*/  FFMA.FTZ R161, R207, R18, R238 ;  /* 0x00000012cfa17223 */ /* 0x000fe200000100ee */
[----:B------:R-:W-:Y:S01]  /*0f80*/  FFMA.FTZ R55, R182, R190, R55 ;  /* 0x000000beb6377223 */ /* 0x000fe20000010037 */
[----:B------:R-:W-:Y:S01]  /*0f90*/  FADD.FTZ R59, R59, R190 ;  /* 0x000000be3b3b7221 */ /* 0x000fe20000010000 */
[----:B------:R-:W-:Y:S01]  /*0fa0*/  SHF.L.U32 R160, R160, 0x10, RZ ;  /* 0x00000010a0a07819 */ /* 0x000fe200000006ff */
[----:B------:R-:W-:Y:S01]  /*0fb0*/  FADD.FTZ R133, R133, R192 ;  /* 0x000000c085857221 */ /* 0x000fe20000010000 */
[----:B------:R-:W-:Y:S01]  /*0fc0*/  FFMA.FTZ R61, R184, R192, R61 ;  /* 0x000000c0b83d7223 */ /* 0x000fe2000001003d */
[----:B------:R-:W-:Y:S01]  /*0fd0*/  FMUL.FTZ R190, R6, R187 ;  /* 0x000000bb06be7220 */ /* 0x000fe20000410000 */
[----:B------:R-:W-:Y:S01]  /*0fe0*/  FFMA.FTZ R65, R188, R226, R65 ;  /* 0x000000e2bc417223 */ /* 0x000fe20000010041 */
[----:B------:R-:W-:Y:S01]  /*0ff0*/  FADD.FTZ R69, R69, R226 ;  /* 0x000000e245457221 */ /* 0x000fe20000010000 */
        /* <DEDUP_REMOVED lines=8> */
[-C--:B------:R-:W-:Y:S01]  /*1080*/  FFMA.FTZ R67, R190, R160.reuse, R67 ;  /* 0x000000a0be437223 */ /* 0x080fe20000010043 */
[----:B------:R-:W-:Y:S01]  /*1090*/  FADD.FTZ R71, R71, R160 ;  /* 0x000000a047477221 */ /* 0x000fe20000010000 */
[----:B------:R-:W-:Y:S01]  /*10a0*/  FMUL.FTZ R173, R111, R160 ;  /* 0x000000a06fad7220 */ /* 0x000fe20000410000 */
[----:B------:R-:W-:Y:S01]  /*10b0*/  FADD.FTZ R160, R163, R192 ;  /* 0x000000c0a3a07221 */ /* 0x000fe20000010000 */
[C---:B------:R-:W-:Y:S01]  /*10c0*/  PRMT R166, R176.reuse, 0x7632, R166 ;  /* 0x00007632b0a67816 */ /* 0x040fe200000000a6 */
[----:B------:R-:W-:Y:S01]  /*10d0*/  FFMA.FTZ R161, R209, R192, R174 ;  /* 0x000000c0d1a17223 */ /* 0x000fe200000100ae */
[----:B------:R-:W-:Y:S01]  /*10e0*/  SHF.L.U32 R231, R176, 0x10, RZ ;  /* 0x00000010b0e77819 */ /* 0x000fe200000006ff */
[----:B------:R-:W-:Y:S01]  /*10f0*/  FADD.FTZ R135, R135, R194 ;  /* 0x000000c287877221 */ /* 0x000fe20000010000 */
[----:B------:R-:W-:Y:S01]  /*1100*/  PRMT R176, R198, 0x7632, R176 ;  /* 0x00007632c6b07816 */ /* 0x000fe200000000b0 */
        /* <DEDUP_REMOVED lines=12> */
[-C--:B------:R-:W-:Y:S01]  /*11d0*/  FFMA.FTZ R73, R198, R162.reuse, R73 ;  /* 0x000000a2c6497223 */ /* 0x080fe20000010049 */
[----:B------:R-:W-:Y:S01]  /*11e0*/  FMUL.FTZ R171, R113, R162 ;  /* 0x000000a271ab7220 */ /* 0x000fe20000410000 */
[----:B------:R-:W-:Y:S01]  /*11f0*/  FADD.FTZ R162, R163, R194 ;  /* 0x000000c2a3a27221 */ /* 0x000fe20000010000 */
[----:B------:R-:W-:Y:S01]  /*1200*/  FFMA.FTZ R161, R223, R194, R160 ;  /* 0x000000c2dfa17223 */ /* 0x000fe200000100a0 */
[----:B------:R-:W-:Y:S01]  /*1210*/  SHF.L.U32 R247, R196, 0x10, RZ ;  /* 0x00000010c4f77819 */ /* 0x000fe200000006ff */
[----:B------:R-:W-:Y:S01]  /*1220*/  FMUL.FTZ R196, R114, R167 ;  /* 0x000000a772c47220 */ /* 0x000fe20000410000 */
[----:B------:R-:W-:Y:S01]  /*1230*/  SHF.L.U32 R164, R164, 0x10, RZ ;  /* 0x00000010a4a47819 */ /* 0x000fe200000006ff */
[----:B------:R-:W-:Y:S01]  /*1240*/  FADD.FTZ R163, R162, R171 ;  /* 0x000000aba2a37221 */ /* 0x000fe20000010000 */
[----:B------:R-:W-:Y:S01]  /*1250*/  FMUL.FTZ R225, R6, R225 ;  /* 0x000000e106e17220 */ /* 0x000fe20000410000 */
[----:B------:R-:W-:-:S02]  /*1260*/  FFMA.FTZ R160, R198, R171, R161 ;  /* 0x000000abc6a07223 */ /* 0x000fc400000100a1 */
        /* <DEDUP_REMOVED lines=22> */
[----:B------:R-:W-:Y:S01]  /*13d0*/  FMUL.FTZ R181, R119, R228 ;  /* 0x000000e477b57220 */ /* 0x000fe20000410000 */
        /* <DEDUP_REMOVED lines=14> */
[----:B------:R-:W-:Y:S01]  /*14c0*/  FMUL.FTZ R179, R121, R230 ;  /* 0x000000e679b37220 */ /* 0x000fe20000410000 */
[----:B------:R-:W-:Y:S01]  /*14d0*/  FADD.FTZ R162, R163, R170 ;  /* 0x000000aaa3a27221 */ /* 0x000fe20000010000 */
[----:B------:R-:W-:-:S03]  /*14e0*/  FFMA.FTZ R161, R235, R170, R160 ;  /* 0x000000aaeba17223 */ /* 0x000fc600000100a0 */
        /* <DEDUP_REMOVED lines=29> */
[----:B------:R-:W-:Y:S01]  /*16c0*/  FMUL.FTZ R176, R128, R249 ;  /* 0x000000f980b07220 */ /* 0x000fe20000410000 */
[----:B------:R-:W-:Y:S01]  /*16d0*/  FADD.FTZ R163, R162, R187 ;  /* 0x000000bba2a37221 */ /* 0x000fe20000010000 */
[----:B------:R-:W-:Y:S01]  /*16e0*/  FFMA.FTZ R160, R222, R187, R161 ;  /* 0x000000bbdea07223 */ /* 0x000fe200000100a1 */
[C---:B------:R-:W-:Y:S01]  /*16f0*/  PRMT R178, R199.reuse, 0x7632, R178 ;  /* 0x00007632c7b27816 */ /* 0x040fe200000000b2 */
[----:B------:R-:W-:Y:S01]  /*1700*/  FMUL.FTZ R224, R6, R189 ;  /* 0x000000bd06e07220 */ /* 0x000fe20000410000 */
[----:B------:R-:W-:Y:S01]  /*1710*/  SHF.L.U32 R199, R199, 0x10, RZ ;  /* 0x00000010c7c77819 */ /* 0x000fe200000006ff */
[----:B------:R-:W-:Y:S01]  /*1720*/  FMUL.FTZ R185, R129, R164 ;  /* 0x000000a481b97220 */ /* 0x000fe20000410000 */
[----:B------:R-:W-:Y:S01]  /*1730*/  FADD.FTZ R162, R163, R176 ;  /* 0x000000b0a3a27221 */ /* 0x000fe20000010000 */
[----:B------:R-:W-:Y:S01]  /*1740*/  FFMA.FTZ R161, R243, R176, R160 ;  /* 0x000000b0f3a17223 */ /* 0x000fe200000100a0 */
[----:B------:R-:W-:Y:S01]  /*1750*/  FFMA.FTZ R77, R202, R166, R77 ;  /* 0x000000a6ca4d7223 */ /* 0x000fe2000001004d */
[----:B------:R-:W-:Y:S01]  /*1760*/  FADD.FTZ R81, R81, R166 ;  /* 0x000000a651517221 */ /* 0x000fe20000010000 */
[----:B------:R-:W-:Y:S01]  /*1770*/  SHF.L.U32 R166, R178, 0x10, RZ ;  /* 0x00000010b2a67819 */ /* 0x000fe200000006ff */
[----:B------:R-:W-:Y:S01]  /*1780*/  FMUL.FTZ R245, R6, R245 ;  /* 0x000000f506f57220 */ /* 0x000fe20000410000 */
[----:B------:R-:W-:Y:S01]  /*1790*/  FMUL.FTZ R178, R130, R199 ;  /* 0x000000c782b27220 */ /* 0x000fe20000410000 */
[----:B------:R-:W-:Y:S01]  /*17a0*/  FADD.FTZ R163, R162, R185 ;  /* 0x000000b9a2a37221 */ /* 0x000fe20000010000 */
[----:B------:R-:W-:Y:S01]  /*17b0*/  FFMA.FTZ R160, R224, R185, R161 ;  /* 0x000000b9e0a07223 */ /* 0x000fe200000100a1 */
        /* <DEDUP_REMOVED lines=29> */
[----:B------:R-:W-:Y:S01]  /*1990*/  FADD.FTZ R143, R143, R232 ;  /* 0x000000e88f8f7221 */ /* 0x000fe20000010000 */
[----:B------:R-:W-:Y:S01]  /*19a0*/  FFMA.FTZ R87, R218, R232, R87 ;  /* 0x000000e8da577223 */ /* 0x000fe20000010057 */
        /* <DEDUP_REMOVED lines=12> */
.L_x_7168:
[----:B-----5:R-:W-:Y:S01]  /*1a70*/  ISETP.GE.AND P3, PT, R5, 0x1, PT ;  /* 0x000000010500780c */ /* 0x020fe20003f66270 */
[----:B------:R-:W-:Y:S01]  /*1a80*/  HFMA2 R211, -RZ, RZ, 0, 0 ;  /* 0x00000000ffd37431 */ /* 0x000fe200000001ff */
[----:B------:R-:W-:Y:S01]  /*1a90*/  ISETP.NE.U32.AND P0, PT, RZ, UR6, PT ;  /* 0x00000006ff007c0c */ /* 0x000fe2000bf05070 */
[----:B------:R-:W-:Y:S01]  /*1aa0*/  HFMA2 R193, -RZ, RZ, 0, 0 ;  /* 0x00000000ffc17431 */ /* 0x000fe200000001ff */
[----:B------:R-:W-:-:S09]  /*1ab0*/  MOV R191, RZ ;  /* 0x000000ff00bf7202 */ /* 0x000fd20000000f00 */
[----:B------:R-:W0:Y:S01]  /*1ac0*/  @P3 LDC R160, c[0x0][0x388] ;  /* 0x0000e200ffa03b82 */ /* 0x000e220000000800 */
[----:B------:R-:W-:-:S05]  /*1ad0*/  @P3 IADD3 R7, PT, PT, R5, -0x1, RZ ;  /* 0xffffffff05073810 */ /* 0x000fca0007ffe0ff */
[----:B0-----:R-:W-:Y:S01]  /*1ae0*/  @P3 IMAD R160, R7, R160, RZ ;  /* 0x000000a007a03224 */ /* 0x001fe200078e02ff */
[----:B------:R-:W-:-:S04]  /*1af0*/  MOV R7, UR7 ;  /* 0x0000000700077c02 */ /* 0x000fc80008000f00 */
[----:B------:R-:W-:Y:S02]  /*1b00*/  ISETP.NE.AND.EX P0, PT, R7, RZ, PT, P0 ;  /* 0x000000ff0700720c */ /* 0x000fe40003f05300 */
[----:B------:R-:W-:-:S04]  /*1b10*/  @P3 SHF.R.S32.HI R161, RZ, 0x1f, R160 ;  /* 0x0000001fffa13819 */ /* 0x000fc800000114a0 */
[----:B------:R-:W-:-:S04]  /*1b20*/  @P3 LEA.HI R161, R161, R160, RZ, 0x3 ;  /* 0x000000a0a1a13211 */ /* 0x000fc800078f18ff */
[----:B------:R-:W-:-:S03]  /*1b30*/  @P3 LEA.HI.SX32 R211, R161, R0, 0x1d ;  /* 0x00000000a1d33211 */ /* 0x000fc600078feaff */
[----:B------:R-:W-:Y:S05]  /*1b40*/  @P0 BRA `(.L_x_7170) ;  /* 0x0000000000340947 */ /* 0x000fea0003800000 */
        /* <DEDUP_REMOVED lines=13> */
.L_x_7170:
        /* <DEDUP_REMOVED lines=15> */
[--C-:B------:R-:W-:Y:S02]  /*1d10*/  IMAD.WIDE.U32 R214, R215, 0x8, R216.reuse ;  /* 0x00000008d7d67825 */ /* 0x100fe400078e00d8 */
[----:B------:R-:W5:Y:S02]  /*1d20*/  LDG.E.64 R212, desc[UR12][R212.64] ;  /* 0x0000000cd4d47981 */ /* 0x000f64000c1e1b00 */
[----:B------:R-:W-:Y:S02]  /*1d30*/  IMAD.WIDE.U32 R216, R23, 0x8, R216 ;  /* 0x0000000817d87825 */ /* 0x000fe400078e00d8 */
[----:B------:R-:W5:Y:S02]  /*1d40*/  LDG.E.64 R214, desc[UR12][R214.64] ;  /* 0x0000000cd6d67981 */ /* 0x000f64000c1e1b00 */
[----:B-1----:R-:W-:-:S02]  /*1d50*/  IMAD.WIDE.U32 R166, R167, 0x20, R160 ;  /* 0x00000020a7a67825 */ /* 0x002fc400078e00a0 */
        /* <DEDUP_REMOVED lines=12> */
.L_x_7169:
        /* <DEDUP_REMOVED lines=32> */
.L_x_7172:
[----:B------:R-:W-:Y:S05]  /*2020*/  BSYNC.RECONVERGENT B0 ;  /* 0x0000000000007941 */ /* 0x000fea0003800200 */
.L_x_7171:
[----:B------:R-:W1:Y:S08]  /*2030*/  S2UR UR5, SR_CgaCtaId ;  /* 0x00000000000579c3 */ /* 0x000e700000008800 */
[----:B------:R-:W-:Y:S01]  /*2040*/  BAR.SYNC.DEFER_BLOCKING 0x0 ;  /* 0x0000000000007b1d */ /* 0x000fe20000010000 */
[----:B------:R-:W-:Y:S02]  /*2050*/  ISETP.NE.U32.AND P0, PT, RZ, UR6, PT ;  /* 0x00000006ff007c0c */ /* 0x000fe4000bf05070 */
[----:B------:R-:W-:-:S02]  /*2060*/  ISETP.NE.AND P1, PT, RZ, UR14, PT ;  /* 0x0000000eff007c0c */ /* 0x000fc4000bf25270 */
[----:B------:R-:W-:Y:S01]  /*2070*/  ISETP.NE.AND.EX P0, PT, R7, RZ, PT, P0 ;  /* 0x000000ff0700720c */ /* 0x000fe20003f05300 */
[----:B------:R-:W-:Y:S02]  /*2080*/  UMOV UR4, 0x400 ;  /* 0x0000040000047882 */ /* 0x000fe40000000000 */
[----:B------:R-:W2:Y:S01]  /*2090*/  LDC R193, c[0x0][0x388] ;  /* 0x0000e200ffc17b82 */ /* 0x000ea20000000800 */
        /* <DEDUP_REMOVED lines=9> */
[----:B--2---:R-:W-:Y:S02]  /*2130*/  IMAD R161, R2, R193, RZ ;  /* 0x000000c102a17224 */ /* 0x004fe400078e02ff */
[----:B------:R-:W-:Y:S01]  /*2140*/  FADD.FTZ R191, R162, R191 ;  /* 0x000000bfa2bf7221 */ /* 0x000fe20000010000 */
[----:B------:R-:W-:Y:S01]  /*2150*/  @P3 IADD3 R162, PT, PT, R5, -0x1, RZ ;  /* 0xffffffff05a23810 */ /* 0x000fe20007ffe0ff */
[----:B------:R-:W-:-:S02]  /*2160*/  FADD.FTZ R160, R163, R160 ;  /* 0x000000a0a3a07221 */ /* 0x000fc40000010000 */
[----:B-1----:R-:W-:Y:S02]  /*2170*/  FADD.FTZ R191, R191, R164 ;  /* 0x000000a4bfbf7221 */ /* 0x002fe40000010000 */
[----:B------:R-:W-:Y:S02]  /*2180*/  @P3 IMAD R193, R162, R193, RZ ;  /* 0x000000c1a2c13224 */ /* 0x000fe400078e02ff */
[----:B------:R-:W-:Y:S01]  /*2190*/  FADD.FTZ R160, R160, R165 ;  /* 0x000000a5a0a07221 */ /* 0x000fe20000010000 */
[----:B------:R-:W-:Y:S01]  /*21a0*/  FADD.FTZ R5, R166, R191 ;  /* 0x000000bfa6057221 */ /* 0x000fe20000010000 */
[----:B------:R-:W-:Y:S02]  /*21b0*/  SHF.R.S32.HI R162, RZ, 0x1f, R161 ;  /* 0x0000001fffa27819 */ /* 0x000fe400000114a1 */
[----:B------:R-:W-:Y:S01]  /*21c0*/  @P3 SHF.R.S32.HI R164, RZ, 0x1f, R193 ;  /* 0x0000001fffa43819 */ /* 0x000fe200000114c1 */
[----:B------:R-:W-:Y:S01]  /*21d0*/  FMUL.FTZ R5, R5, UR15 ;  /* 0x0000000f05057c20 */ /* 0x000fe20008410000 */
[----:B------:R-:W-:Y:S01]  /*21e0*/  FADD.FTZ R160, R167, R160 ;  /* 0x000000a0a7a07221 */ /* 0x000fe20000010000 */
[----:B------:R-:W-:-:S02]  /*21f0*/  LEA.HI R165, R162, R161, RZ, 0x3 ;  /* 0x000000a1a2a57211 */ /* 0x000fc400078f18ff */
[----:B------:R-:W-:Y:S01]  /*2200*/  @P3 LEA.HI R193, R164, R193, RZ, 0x3 ;  /* 0x000000c1a4c13211 */ /* 0x000fe200078f18ff */
[----:B------:R-:W-:Y:S01]  /*2210*/  FMUL.FTZ R164, R160, UR15 ;  /* 0x0000000fa0a47c20 */ /* 0x000fe20008410000 */
[----:B------:R-:W-:Y:S02]  /*2220*/  MOV R167, RZ ;  /* 0x000000ff00a77202 */ /* 0x000fe40000000f00 */
        /* <DEDUP_REMOVED lines=21> */
.L_x_7175:
        /* <DEDUP_REMOVED lines=12> */
.L_x_7176:
        /* <DEDUP_REMOVED lines=12> */
.L_x_7177:
        /* <DEDUP_REMOVED lines=12> */
.L_x_7178:
        /* <DEDUP_REMOVED lines=12> */
.L_x_7179:
        /* <DEDUP_REMOVED lines=12> */
.L_x_7180:
        /* <DEDUP_REMOVED lines=12> */
.L_x_7181:
        /* <DEDUP_REMOVED lines=14> */
.L_x_7174:
        /* <DEDUP_REMOVED lines=40> */
.L_x_7183:
[----:B------:R-:W-:Y:S05]  /*2b60*/  @!P3 BRA `(.L_x_7184) ;  /* 0x000000000018b947 */ /* 0x000fea0003800000 */
[----:B------:R-:W-:Y:S01]  /*2b70*/  FMUL.FTZ R149, R145, UR17 ;  /* 0x0000001191957c20 */ /* 0x000fe20008410000 */
[----:B-----5:R-:W-:-:S03]  /*2b80*/  LOP3.LUT P0, RZ, R210, 0xff00, RZ, 0xc0, !PT ;  /* 0x0000ff00d2ff7812 */ /* 0x020fc6000780c0ff */
[----:B------:R-:W-:-:S05]  /*2b90*/  FMUL.FTZ R149, R149, UR16 ;  /* 0x0000001095957c20 */ /* 0x000fca0008410000 */
[----:B------:R-:W-:-:S04]  /*2ba0*/  FSEL R149, R149, RZ, P0 ;  /* 0x000000ff95957208 */ /* 0x000fc80000000000 */
[----:B------:R-:W-:-:S04]  /*2bb0*/  F2FP.BF16.F32.PACK_AB R149, RZ, R149 ;  /* 0x00000095ff95723e */ /* 0x000fc800000010ff */
[----:B------:R-:W-:-:S07]  /*2bc0*/  PRMT R92, R92, 0x5410, R149 ;  /* 0x000054105c5c7816 */ /* 0x000fce0000000095 */
.L_x_7184:
[----:B------:R-:W-:Y:S05]  /*2bd0*/  @!P3 BRA `(.L_x_7185) ;  /* 0x000000000018b947 */ /* 0x000fea0003800000 */
[----:B------:R-:W-:Y:S01]  /*2be0*/  FMUL.FTZ R149, R146, UR17 ;  /* 0x0000001192957c20 */ /* 0x000fe20008410000 */
[----:B-----5:R-:W-:-:S03]  /*2bf0*/  LOP3.LUT P0, RZ, R210, 0xff0000, RZ, 0xc0, !PT ;  /* 0x00ff0000d2ff7812 */ /* 0x020fc6000780c0ff */
[----:B------:R-:W-:-:S05]  /*2c00*/  FMUL.FTZ R149, R149, UR16 ;  /* 0x0000001095957c20 */ /* 0x000fca0008410000 */
[----:B------:R-:W-:-:S04]  /*2c10*/  FSEL R149, R149, RZ, P0 ;  /* 0x000000ff95957208 */ /* 0x000fc80000000000 */
[----:B------:R-:W-:-:S04]  /*2c20*/  F2FP.BF16.F32.PACK_AB R149, RZ, R149 ;  /* 0x00000095ff95723e */ /* 0x000fc800000010ff */
[----:B------:R-:W-:-:S07]  /*2c30*/  PRMT R93, R149, 0x7610, R93 ;  /* 0x00007610955d7816 */ /* 0x000fce000000005d */
.L_x_7185:
[----:B------:R-:W-:Y:S05]  /*2c40*/  @!P3 BRA `(.L_x_7186) ;  /* 0x000000000018b947 */ /* 0x000fea0003800000 */
[----:B------:R-:W-:Y:S01]  /*2c50*/  FMUL.FTZ R149, R147, UR17 ;  /* 0x0000001193957c20 */ /* 0x000fe20008410000 */
[----:B-----5:R-:W-:-:S03]  /*2c60*/  LOP3.LUT P0, RZ, R210, 0xff000000, RZ, 0xc0, !PT ;  /* 0xff000000d2ff7812 */ /* 0x020fc6000780c0ff */
[----:B------:R-:W-:-:S05]  /*2c70*/  FMUL.FTZ R149, R149, UR16 ;  /* 0x0000001095957c20 */ /* 0x000fca0008410000 */
[----:B------:R-:W-:-:S04]  /*2c80*/  FSEL R149, R149, RZ, P0 ;  /* 0x000000ff95957208 */ /* 0x000fc80000000000 */
[----:B------:R-:W-:-:S04]  /*2c90*/  F2FP.BF16.F32.PACK_AB R149, RZ, R149 ;  /* 0x00000095ff95723e */ /* 0x000fc800000010ff */
[----:B------:R-:W-:-:S07]  /*2ca0*/  PRMT R93, R93, 0x5410, R149 ;  /* 0x000054105d5d7816 */ /* 0x000fce0000000095 */
.L_x_7186:
[----:B------:R-:W-:Y:S05]  /*2cb0*/  @!P3 BRA `(.L_x_7187) ;  /* 0x000000000018b947 */ /* 0x000fea0003800000 */
[----:B------:R-:W-:Y:S01]  /*2cc0*/  FMUL.FTZ R149, R148, UR17 ;  /* 0x0000001194957c20 */ /* 0x000fe20008410000 */
[----:B-----5:R-:W-:-:S03]  /*2cd0*/  LOP3.LUT P0, RZ, R211, 0xff, RZ, 0xc0, !PT ;  /* 0x000000ffd3ff7812 */ /* 0x020fc6000780c0ff */
[----:B------:R-:W-:-:S05]  /*2ce0*/  FMUL.FTZ R149, R149, UR16 ;  /* 0x0000001095957c20 */ /* 0x000fca0008410000 */
[----:B------:R-:W-:-:S04]  /*2cf0*/  FSEL R149, R149, RZ, P0 ;  /* 0x000000ff95957208 */ /* 0x000fc80000000000 */
[----:B------:R-:W-:-:S04]  /*2d00*/  F2FP.BF16.F32.PACK_AB R149, RZ, R149 ;  /* 0x00000095ff95723e */ /* 0x000fc800000010ff */
[----:B------:R-:W-:-:S07]  /*2d10*/  PRMT R94, R149, 0x7610, R94 ;  /* 0x00007610955e7816 */ /* 0x000fce000000005e */
.L_x_7187:
[----:B------:R-:W-:Y:S05]  /*2d20*/  @!P3 BRA `(.L_x_7188) ;  /* 0x000000000018b947 */ /* 0x000fea0003800000 */
[----:B------:R-:W-:Y:S01]  /*2d30*/  FMUL.FTZ R149, R160, UR17 ;  /* 0x00000011a0957c20 */ /* 0x000fe20008410000 */
[----:B-----5:R-:W-:-:S03]  /*2d40*/  LOP3.LUT P0, RZ, R211, 0xff00, RZ, 0xc0, !PT ;  /* 0x0000ff00d3ff7812 */ /* 0x020fc6000780c0ff */
[----:B------:R-:W-:-:S05]  /*2d50*/  FMUL.FTZ R149, R149, UR16 ;  /* 0x0000001095957c20 */ /* 0x000fca0008410000 */
[----:B------:R-:W-:-:S04]  /*2d60*/  FSEL R149, R149, RZ, P0 ;  /* 0x000000ff95957208 */ /* 0x000fc80000000000 */
[----:B------:R-:W-:-:S04]  /*2d70*/  F2FP.BF16.F32.PACK_AB R149, RZ, R149 ;  /* 0x00000095ff95723e */ /* 0x000fc800000010ff */
[----:B------:R-:W-:-:S07]  /*2d80*/  PRMT R94, R94, 0x5410, R149 ;  /* 0x000054105e5e7816 */ /* 0x000fce0000000095 */
.L_x_7188:
[----:B------:R-:W-:Y:S05]  /*2d90*/  @!P3 BRA `(.L_x_7189) ;  /* 0x000000000018b947 */ /* 0x000fea0003800000 */
[----:B------:R-:W-:Y:S01]  /*2da0*/  FMUL.FTZ R149, R150, UR17 ;  /* 0x0000001196957c20 */ /* 0x000fe20008410000 */
[----:B-----5:R-:W-:-:S03]  /*2db0*/  LOP3.LUT P0, RZ, R211, 0xff0000, RZ, 0xc0, !PT ;  /* 0x00ff0000d3ff7812 */ /* 0x020fc6000780c0ff */
[----:B------:R-:W-:-:S05]  /*2dc0*/  FMUL.FTZ R149, R149, UR16 ;  /* 0x0000001095957c20 */ /* 0x000fca0008410000 */
[----:B------:R-:W-:-:S04]  /*2dd0*/  FSEL R149, R149, RZ, P0 ;  /* 0x000000ff95957208 */ /* 0x000fc80000000000 */
[----:B------:R-:W-:-:S04]  /*2de0*/  F2FP.BF16.F32.PACK_AB R149, RZ, R149 ;  /* 0x00000095ff95723e */ /* 0x000fc800000010ff */
[----:B------:R-:W-:-:S07]  /*2df0*/  PRMT R95, R149, 0x7610, R95 ;  /* 0x00007610955f7816 */ /* 0x000fce000000005f */
.L_x_7189:
        /* <DEDUP_REMOVED lines=10> */
.L_x_7173:
        /* <DEDUP_REMOVED lines=16> */
.L_x_7191:
        /* <DEDUP_REMOVED lines=11> */
.L_x_7192:
        /* <DEDUP_REMOVED lines=11> */
.L_x_7193:
        /* <DEDUP_REMOVED lines=11> */
.L_x_7194:
        /* <DEDUP_REMOVED lines=11> */
.L_x_7195:
        /* <DEDUP_REMOVED lines=11> */
.L_x_7196:
        /* <DEDUP_REMOVED lines=11> */
.L_x_7197:
        /* <DEDUP_REMOVED lines=13> */
.L_x_7190:
[-CC-:B------:R-:W-:Y:S01]  /*3490*/  @P2 FFMA.FTZ R144, R180, R164.reuse, R5.reuse ;  /* 0x000000a4b4902223 */ /* 0x180fe20000010005 */
        /* <DEDUP_REMOVED lines=8> */
[--C-:B------:R-:W-:Y:S01]  /*3520*/  @P2 FFMA.FTZ R144, R182, R164, R5.reuse ;  /* 0x000000a4b6902223 */ /* 0x100fe20000010005 */
[----:B------:R-:W-:Y:S01]  /*3530*/  MOV R150, R46 ;  /* 0x0000002e00967202 */ /* 0x000fe20000000f00 */
        /* <DEDUP_REMOVED lines=28> */
.L_x_7198:
[----:B------:R-:W-:Y:S05]  /*3700*/  @!P3 BRA `(.L_x_7199) ;  /* 0x000000000018b947 */ /* 0x000fea0003800000 */
[----:B------:R-:W-:Y:S01]  /*3710*/  FMUL.FTZ R160, R145, UR17 ;  /* 0x0000001191a07c20 */ /* 0x000fe20008410000 */
[----:B------:R-:W-:-:S03]  /*3720*/  LOP3.LUT P0, RZ, R210, 0xff00, RZ, 0xc0, !PT ;  /* 0x0000ff00d2ff7812 */ /* 0x000fc6000780c0ff */
[----:B------:R-:W-:-:S05]  /*3730*/  FMUL.FTZ R160, R160, UR16 ;  /* 0x00000010a0a07c20 */ /* 0x000fca0008410000 */
[----:B------:R-:W-:-:S04]  /*3740*/  FSEL R160, R160, RZ, P0 ;  /* 0x000000ffa0a07208 */ /* 0x000fc80000000000 */
[----:B------:R-:W-:-:S04]  /*3750*/  F2FP.BF16.F32.PACK_AB R160, RZ, R160 ;  /* 0x000000a0ffa0723e */ /* 0x000fc800000010ff */
[----:B------:R-:W-:-:S07]  /*3760*/  PRMT R92, R92, 0x5410, R160 ;  /* 0x000054105c5c7816 */ /* 0x000fce00000000a0 */
.L_x_7199:
[----:B------:R-:W-:Y:S05]  /*3770*/  @!P3 BRA `(.L_x_7200) ;  /* 0x000000000018b947 */ /* 0x000fea0003800000 */
[----:B------:R-:W-:Y:S01]  /*3780*/  FMUL.FTZ R160, R146, UR17 ;  /* 0x0000001192a07c20 */ /* 0x000fe20008410000 */
[----:B------:R-:W-:-:S03]  /*3790*/  LOP3.LUT P0, RZ, R210, 0xff0000, RZ, 0xc0, !PT ;  /* 0x00ff0000d2ff7812 */ /* 0x000fc6000780c0ff */
[----:B------:R-:W-:-:S05]  /*37a0*/  FMUL.FTZ R160, R160, UR16 ;  /* 0x00000010a0a07c20 */ /* 0x000fca0008410000 */
[----:B------:R-:W-:-:S04]  /*37b0*/  FSEL R160, R160, RZ, P0 ;  /* 0x000000ffa0a07208 */ /* 0x000fc80000000000 */
[----:B------:R-:W-:-:S04]  /*37c0*/  F2FP.BF16.F32.PACK_AB R160, RZ, R160 ;  /* 0x000000a0ffa0723e */ /* 0x000fc800000010ff */
[----:B------:R-:W-:-:S07]  /*37d0*/  PRMT R93, R160, 0x7610, R93 ;  /* 0x00007610a05d7816 */ /* 0x000fce000000005d */
.L_x_7200:
[----:B------:R-:W-:Y:S05]  /*37e0*/  @!P3 BRA `(.L_x_7201) ;  /* 0x000000000018b947 */ /* 0x000fea0003800000 */
[----:B------:R-:W-:Y:S01]  /*37f0*/  FMUL.FTZ R160, R147, UR17 ;  /* 0x0000001193a07c20 */ /* 0x000fe20008410000 */
[----:B------:R-:W-:-:S03]  /*3800*/  LOP3.LUT P0, RZ, R210, 0xff000000, RZ, 0xc0, !PT ;  /* 0xff000000d2ff7812 */ /* 0x000fc6000780c0ff */
[----:B------:R-:W-:-:S05]  /*3810*/  FMUL.FTZ R160, R160, UR16 ;  /* 0x00000010a0a07c20 */ /* 0x000fca0008410000 */
[----:B------:R-:W-:-:S04]  /*3820*/  FSEL R160, R160, RZ, P0 ;  /* 0x000000ffa0a07208 */ /* 0x000fc80000000000 */
[----:B------:R-:W-:-:S04]  /*3830*/  F2FP.BF16.F32.PACK_AB R160, RZ, R160 ;  /* 0x000000a0ffa0723e */ /* 0x000fc800000010ff */
[----:B------:R-:W-:-:S07]  /*3840*/  PRMT R93, R93, 0x5410, R160 ;  /* 0x000054105d5d7816 */ /* 0x000fce00000000a0 */
.L_x_7201:
[----:B------:R-:W-:Y:S05]  /*3850*/  @!P3 BRA `(.L_x_7202) ;  /* 0x000000000018b947 */ /* 0x000fea0003800000 */
[----:B------:R-:W-:Y:S01]  /*3860*/  FMUL.FTZ R160, R148, UR17 ;  /* 0x0000001194a07c20 */ /* 0x000fe20008410000 */
[----:B------:R-:W-:-:S03]  /*3870*/  LOP3.LUT P0, RZ, R211, 0xff, RZ, 0xc0, !PT ;  /* 0x000000ffd3ff7812 */ /* 0x000fc6000780c0ff */
[----:B------:R-:W-:-:S05]  /*3880*/  FMUL.FTZ R160, R160, UR16 ;  /* 0x00000010a0a07c20 */ /* 0x000fca0008410000 */
[----:B------:R-:W-:-:S04]  /*3890*/  FSEL R160, R160, RZ, P0 ;  /* 0x000000ffa0a07208 */ /* 0x000fc80000000000 */
[----:B------:R-:W-:-:S04]  /*38a0*/  F2FP.BF16.F32.PACK_AB R160, RZ, R160 ;  /* 0x000000a0ffa0723e */ /* 0x000fc800000010ff */
[----:B------:R-:W-:-:S07]  /*38b0*/  PRMT R94, R160, 0x7610, R94 ;  /* 0x00007610a05e7816 */ /* 0x000fce000000005e */
.L_x_7202:
[----:B------:R-:W-:Y:S05]  /*38c0*/  @!P3 BRA `(.L_x_7203) ;  /* 0x000000000018b947 */ /* 0x000fea0003800000 */
[----:B------:R-:W-:Y:S01]  /*38d0*/  FMUL.FTZ R160, R149, UR17 ;  /* 0x0000001195a07c20 */ /* 0x000fe20008410000 */
[----:B------:R-:W-:-:S03]  /*38e0*/  LOP3.LUT P0, RZ, R211, 0xff00, RZ, 0xc0, !PT ;  /* 0x0000ff00d3ff7812 */ /* 0x000fc6000780c0ff */
[----:B------:R-:W-:-:S05]  /*38f0*/  FMUL.FTZ R160, R160, UR16 ;  /* 0x00000010a0a07c20 */ /* 0x000fca0008410000 */
[----:B------:R-:W-:-:S04]  /*3900*/  FSEL R160, R160, RZ, P0 ;  /* 0x000000ffa0a07208 */ /* 0x000fc80000000000 */
[----:B------:R-:W-:-:S04]  /*3910*/  F2FP.BF16.F32.PACK_AB R160, RZ, R160 ;  /* 0x000000a0ffa0723e */ /* 0x000fc800000010ff */
[----:B------:R-:W-:-:S07]  /*3920*/  PRMT R94, R94, 0x5410, R160 ;  /* 0x000054105e5e7816 */ /* 0x000fce00000000a0 */
.L_x_7203:
[----:B------:R-:W-:Y:S05]  /*3930*/  @!P3 BRA `(.L_x_7204) ;  /* 0x000000000018b947 */ /* 0x000fea0003800000 */
[----:B------:R-:W-:Y:S01]  /*3940*/  FMUL.FTZ R160, R150, UR17 ;  /* 0x0000001196a07c20 */ /* 0x000fe20008410000 */
[----:B------:R-:W-:-:S03]  /*3950*/  LOP3.LUT P0, RZ, R211, 0xff0000, RZ, 0xc0, !PT ;  /* 0x00ff0000d3ff7812 */ /* 0x000fc6000780c0ff */
[----:B------:R-:W-:-:S05]  /*3960*/  FMUL.FTZ R160, R160, UR16 ;  /* 0x00000010a0a07c20 */ /* 0x000fca0008410000 */
[----:B------:R-:W-:-:S04]  /*3970*/  FSEL R160, R160, RZ, P0 ;  /* 0x000000ffa0a07208 */ /* 0x000fc80000000000 */
[----:B------:R-:W-:-:S04]  /*3980*/  F2FP.BF16.F32.PACK_AB R160, RZ, R160 ;  /* 0x000000a0ffa0723e */ /* 0x000fc800000010ff */
[----:B------:R-:W-:-:S07]  /*3990*/  PRMT R95, R160, 0x7610, R95 ;  /* 0x00007610a05f7816 */ /* 0x000fce000000005f */
.L_x_7204:
        /* <DEDUP_REMOVED lines=8> */
.L_x_7182:
        /* <DEDUP_REMOVED lines=52> */
.L_x_7207:
[----:B------:R-:W-:Y:S05]  /*3d60*/  @!P3 BRA `(.L_x_7208) ;  /* 0x000000000018b947 */ /* 0x000fea0003800000 */
[----:B------:R-:W-:Y:S01]  /*3d70*/  FMUL.FTZ R7, R145, UR17 ;  /* 0x0000001191077c20 */ /* 0x000fe20008410000 */
[----:B------:R-:W-:-:S03]  /*3d80*/  LOP3.LUT P4, RZ, R212, 0xff00, RZ, 0xc0, !PT ;  /* 0x0000ff00d4ff7812 */ /* 0x000fc6000788c0ff */
[----:B------:R-:W-:-:S05]  /*3d90*/  FMUL.FTZ R7, R7, UR16 ;  /* 0x0000001007077c20 */ /* 0x000fca0008410000 */
[----:B------:R-:W-:-:S04]  /*3da0*/  FSEL R7, R7, RZ, P4 ;  /* 0x000000ff07077208 */ /* 0x000fc80002000000 */
[----:B------:R-:W-:-:S04]  /*3db0*/  F2FP.BF16.F32.PACK_AB R7, RZ, R7 ;  /* 0x00000007ff07723e */ /* 0x000fc800000010ff */
[----:B------:R-:W-:-:S07]  /*3dc0*/  PRMT R92, R92, 0x5410, R7 ;  /* 0x000054105c5c7816 */ /* 0x000fce0000000007 */
.L_x_7208:
[----:B------:R-:W-:Y:S05]  /*3dd0*/  @!P3 BRA `(.L_x_7209) ;  /* 0x000000000018b947 */ /* 0x000fea0003800000 */
[----:B------:R-:W-:Y:S01]  /*3de0*/  FMUL.FTZ R7, R146, UR17 ;  /* 0x0000001192077c20 */ /* 0x000fe20008410000 */
[----:B------:R-:W-:-:S03]  /*3df0*/  LOP3.LUT P4, RZ, R212, 0xff0000, RZ, 0xc0, !PT ;  /* 0x00ff0000d4ff7812 */ /* 0x000fc6000788c0ff */
[----:B------:R-:W-:-:S05]  /*3e00*/  FMUL.FTZ R7, R7, UR16 ;  /* 0x0000001007077c20 */ /* 0x000fca0008410000 */
[----:B------:R-:W-:-:S04]  /*3e10*/  FSEL R7, R7, RZ, P4 ;  /* 0x000000ff07077208 */ /* 0x000fc80002000000 */
[----:B------:R-:W-:-:S04]  /*3e20*/  F2FP.BF16.F32.PACK_AB R7, RZ, R7 ;  /* 0x00000007ff07723e */ /* 0x000fc800000010ff */
[----:B------:R-:W-:-:S07]  /*3e30*/  PRMT R93, R7, 0x7610, R93 ;  /* 0x00007610075d7816 */ /* 0x000fce000000005d */
.L_x_7209:
[----:B------:R-:W-:Y:S05]  /*3e40*/  @!P3 BRA `(.L_x_7210) ;  /* 0x000000000018b947 */ /* 0x000fea0003800000 */
[----:B------:R-:W-:Y:S01]  /*3e50*/  FMUL.FTZ R7, R147, UR17 ;  /* 0x0000001193077c20 */ /* 0x000fe20008410000 */
[----:B------:R-:W-:-:S03]  /*3e60*/  LOP3.LUT P4, RZ, R212, 0xff000000, RZ, 0xc0, !PT ;  /* 0xff000000d4ff7812 */ /* 0x000fc6000788c0ff */
[----:B------:R-:W-:-:S05]  /*3e70*/  FMUL.FTZ R7, R7, UR16 ;  /* 0x0000001007077c20 */ /* 0x000fca0008410000 */
[----:B------:R-:W-:-:S04]  /*3e80*/  FSEL R7, R7, RZ, P4 ;  /* 0x000000ff07077208 */ /* 0x000fc80002000000 */
[----:B------:R-:W-:-:S04]  /*3e90*/  F2FP.BF16.F32.PACK_AB R7, RZ, R7 ;  /* 0x00000007ff07723e */ /* 0x000fc800000010ff */
[----:B------:R-:W-:-:S07]  /*3ea0*/  PRMT R93, R93, 0x5410, R7 ;  /* 0x000054105d5d7816 */ /* 0x000fce0000000007 */
.L_x_7210:
[----:B------:R-:W-:Y:S05]  /*3eb0*/  @!P3 BRA `(.L_x_7211) ;  /* 0x000000000018b947 */ /* 0x000fea0003800000 */
[----:B------:R-:W-:Y:S01]  /*3ec0*/  FMUL.FTZ R7, R148, UR17 ;  /* 0x0000001194077c20 */ /* 0x000fe20008410000 */
[----:B------:R-:W-:-:S03]  /*3ed0*/  LOP3.LUT P4, RZ, R213, 0xff, RZ, 0xc0, !PT ;  /* 0x000000ffd5ff7812 */ /* 0x000fc6000788c0ff */
[----:B------:R-:W-:-:S05]  /*3ee0*/  FMUL.FTZ R7, R7, UR16 ;  /* 0x0000001007077c20 */ /* 0x000fca0008410000 */
[----:B------:R-:W-:-:S04]  /*3ef0*/  FSEL R7, R7, RZ, P4 ;  /* 0x000000ff07077208 */ /* 0x000fc80002000000 */
[----:B------:R-:W-:-:S04]  /*3f00*/  F2FP.BF16.F32.PACK_AB R7, RZ, R7 ;  /* 0x00000007ff07723e */ /* 0x000fc800000010ff */
[----:B------:R-:W-:-:S07]  /*3f10*/  PRMT R94, R7, 0x7610, R94 ;  /* 0x00007610075e7816 */ /* 0x000fce000000005e */
.L_x_7211:
[----:B------:R-:W-:Y:S05]  /*3f20*/  @!P3 BRA `(.L_x_7212) ;  /* 0x000000000018b947 */ /* 0x000fea0003800000 */
[----:B------:R-:W-:Y:S01]  /*3f30*/  FMUL.FTZ R7, R149, UR17 ;  /* 0x0000001195077c20 */ /* 0x000fe20008410000 */
[----:B------:R-:W-:-:S03]  /*3f40*/  LOP3.LUT P4, RZ, R213, 0xff00, RZ, 0xc0, !PT ;  /* 0x0000ff00d5ff7812 */ /* 0x000fc6000788c0ff */
[----:B------:R-:W-:-:S05]  /*3f50*/  FMUL.FTZ R7, R7, UR16 ;  /* 0x0000001007077c20 */ /* 0x000fca0008410000 */
[----:B------:R-:W-:-:S04]  /*3f60*/  FSEL R7, R7, RZ, P4 ;  /* 0x000000ff07077208 */ /* 0x000fc80002000000 */
[----:B------:R-:W-:-:S04]  /*3f70*/  F2FP.BF16.F32.PACK_AB R7, RZ, R7 ;  /* 0x00000007ff07723e */ /* 0x000fc800000010ff */
[----:B------:R-:W-:-:S07]  /*3f80*/  PRMT R94, R94, 0x5410, R7 ;  /* 0x000054105e5e7816 */ /* 0x000fce0000000007 */
.L_x_7212:
[----:B------:R-:W-:Y:S05]  /*3f90*/  @!P3 BRA `(.L_x_7213) ;  /* 0x000000000018b947 */ /* 0x000fea0003800000 */
[----:B------:R-:W-:Y:S01]  /*3fa0*/  FMUL.FTZ R7, R150, UR17 ;  /* 0x0000001196077c20 */ /* 0x000fe20008410000 */
[----:B------:R-:W-:-:S03]  /*3fb0*/  LOP3.LUT P4, RZ, R213, 0xff0000, RZ, 0xc0, !PT ;  /* 0x00ff0000d5ff7812 */ /* 0x000fc6000788c0ff */
[----:B------:R-:W-:-:S05]  /*3fc0*/  FMUL.FTZ R7, R7, UR16 ;  /* 0x0000001007077c20 */ /* 0x000fca0008410000 */
[----:B------:R-:W-:-:S04]  /*3fd0*/  FSEL R7, R7, RZ, P4 ;  /* 0x000000ff07077208 */ /* 0x000fc80002000000 */
[----:B------:R-:W-:-:S04]  /*3fe0*/  F2FP.BF16.F32.PACK_AB R7, RZ, R7 ;  /* 0x00000007ff07723e */ /* 0x000fc800000010ff */
[----:B------:R-:W-:-:S07]  /*3ff0*/  PRMT R95, R7, 0x7610, R95 ;  /* 0x00007610075f7816 */ /* 0x000fce000000005f */
.L_x_7213:
        /* <DEDUP_REMOVED lines=9> */
.L_x_7206:
        /* <DEDUP_REMOVED lines=11> */
.L_x_7215:
        /* <DEDUP_REMOVED lines=11> */
.L_x_7216:
        /* <DEDUP_REMOVED lines=11> */
.L_x_7217:
        /* <DEDUP_REMOVED lines=11> */
.L_x_7218:
        /* <DEDUP_REMOVED lines=11> */
.L_x_7219:
        /* <DEDUP_REMOVED lines=11> */
.L_x_7220:
        /* <DEDUP_REMOVED lines=11> */
.L_x_7221:
        /* <DEDUP_REMOVED lines=13> */
.L_x_7205:
        /* <DEDUP_REMOVED lines=21> */
[----:B------:R-:W-:Y:S01]  /*4780*/  ISETP.GT.AND P4, PT, R4, RZ, PT ;  /* 0x000000ff0400720c */ /* 0x000fe20003f84270 */
        /* <DEDUP_REMOVED lines=19> */
.L_x_7223:
[----:B------:R-:W-:Y:S05]  /*48c0*/  @!P3 BRA `(.L_x_7224) ;  /* 0x000000000018b947 */ /* 0x000fea0003800000 */
[----:B------:R-:W-:Y:S01]  /*48d0*/  FMUL.FTZ R7, R145, UR17 ;  /* 0x0000001191077c20 */ /* 0x000fe20008410000 */
[----:B-----5:R-:W-:-:S03]  /*48e0*/  LOP3.LUT P4, RZ, R212, 0xff00, RZ, 0xc0, !PT ;  /* 0x0000ff00d4ff7812 */ /* 0x020fc6000788c0ff */
[----:B------:R-:W-:-:S05]  /*48f0*/  FMUL.FTZ R7, R7, UR16 ;  /* 0x0000001007077c20 */ /* 0x000fca0008410000 */
[----:B------:R-:W-:-:S04]  /*4900*/  FSEL R7, R7, RZ, P4 ;  /* 0x000000ff07077208 */ /* 0x000fc80002000000 */
[----:B------:R-:W-:-:S04]  /*4910*/  F2FP.BF16.F32.PACK_AB R7, RZ, R7 ;  /* 0x00000007ff07723e */ /* 0x000fc800000010ff */
[----:B------:R-:W-:-:S07]  /*4920*/  PRMT R92, R92, 0x5410, R7 ;  /* 0x000054105c5c7816 */ /* 0x000fce0000000007 */
.L_x_7224:
[----:B------:R-:W-:Y:S05]  /*4930*/  @!P3 BRA `(.L_x_7225) ;  /* 0x000000000018b947 */ /* 0x000fea0003800000 */
[----:B------:R-:W-:Y:S01]  /*4940*/  FMUL.FTZ R7, R146, UR17 ;  /* 0x0000001192077c20 */ /* 0x000fe20008410000 */
[----:B-----5:R-:W-:-:S03]  /*4950*/  LOP3.LUT P4, RZ, R212, 0xff0000, RZ, 0xc0, !PT ;  /* 0x00ff0000d4ff7812 */ /* 0x020fc6000788c0ff */
[----:B------:R-:W-:-:S05]  /*4960*/  FMUL.FTZ R7, R7, UR16 ;  /* 0x0000001007077c20 */ /* 0x000fca0008410000 */
[----:B------:R-:W-:-:S04]  /*4970*/  FSEL R7, R7, RZ, P4 ;  /* 0x000000ff07077208 */ /* 0x000fc80002000000 */
[----:B------:R-:W-:-:S04]  /*4980*/  F2FP.BF16.F32.PACK_AB R7, RZ, R7 ;  /* 0x00000007ff07723e */ /* 0x000fc800000010ff */
[----:B------:R-:W-:-:S07]  /*4990*/  PRMT R93, R7, 0x7610, R93 ;  /* 0x00007610075d7816 */ /* 0x000fce000000005d */
.L_x_7225:
[----:B------:R-:W-:Y:S05]  /*49a0*/  @!P3 BRA `(.L_x_7226) ;  /* 0x000000000018b947 */ /* 0x000fea0003800000 */
[----:B------:R-:W-:Y:S01]  /*49b0*/  FMUL.FTZ R7, R147, UR17 ;  /* 0x0000001193077c20 */ /* 0x000fe20008410000 */
[----:B-----5:R-:W-:-:S03]  /*49c0*/  LOP3.LUT P4, RZ, R212, 0xff000000, RZ, 0xc0, !PT ;  /* 0xff000000d4ff7812 */ /* 0x020fc6000788c0ff */
[----:B------:R-:W-:-:S05]  /*49d0*/  FMUL.FTZ R7, R7, UR16 ;  /* 0x0000001007077c20 */ /* 0x000fca0008410000 */
[----:B------:R-:W-:-:S04]  /*49e0*/  FSEL R7, R7, RZ, P4 ;  /* 0x000000ff07077208 */ /* 0x000fc80002000000 */
[----:B------:R-:W-:-:S04]  /*49f0*/  F2FP.BF16.F32.PACK_AB R7, RZ, R7 ;  /* 0x00000007ff07723e */ /* 0x000fc800000010ff */
[----:B------:R-:W-:-:S07]  /*4a00*/  PRMT R93, R93, 0x5410, R7 ;  /* 0x000054105d5d7816 */ /* 0x000fce0000000007 */
.L_x_7226:
[----:B------:R-:W-:Y:S05]  /*4a10*/  @!P3 BRA `(.L_x_7227) ;  /* 0x000000000018b947 */ /* 0x000fea0003800000 */
[----:B------:R-:W-:Y:S01]  /*4a20*/  FMUL.FTZ R7, R160, UR17 ;  /* 0x00000011a0077c20 */ /* 0x000fe20008410000 */
[----:B-----5:R-:W-:-:S03]  /*4a30*/  LOP3.LUT P4, RZ, R213, 0xff, RZ, 0xc0, !PT ;  /* 0x000000ffd5ff7812 */ /* 0x020fc6000788c0ff */
[----:B------:R-:W-:-:S05]  /*4a40*/  FMUL.FTZ R7, R7, UR16 ;  /* 0x0000001007077c20 */ /* 0x000fca0008410000 */
[----:B------:R-:W-:-:S04]  /*4a50*/  FSEL R7, R7, RZ, P4 ;  /* 0x000000ff07077208 */ /* 0x000fc80002000000 */
[----:B------:R-:W-:-:S04]  /*4a60*/  F2FP.BF16.F32.PACK_AB R7, RZ, R7 ;  /* 0x00000007ff07723e */ /* 0x000fc800000010ff */
[----:B------:R-:W-:-:S07]  /*4a70*/  PRMT R94, R7, 0x7610, R94 ;  /* 0x00007610075e7816 */ /* 0x000fce000000005e */
.L_x_7227:
[----:B------:R-:W-:Y:S05]  /*4a80*/  @!P3 BRA `(.L_x_7228) ;  /* 0x000000000018b947 */ /* 0x000fea0003800000 */
[----:B------:R-:W-:Y:S01]  /*4a90*/  FMUL.FTZ R7, R149, UR17 ;  /* 0x0000001195077c20 */ /* 0x000fe20008410000 */
[----:B-----5:R-:W-:-:S03]  /*4aa0*/  LOP3.LUT P4, RZ, R213, 0xff00, RZ, 0xc0, !PT ;  /* 0x0000ff00d5ff7812 */ /* 0x020fc6000788c0ff */
[----:B------:R-:W-:-:S05]  /*4ab0*/  FMUL.FTZ R7, R7, UR16 ;  /* 0x0000001007077c20 */ /* 0x000fca0008410000 */
[----:B------:R-:W-:-:S04]  /*4ac0*/  FSEL R7, R7, RZ, P4 ;  /* 0x000000ff07077208 */ /* 0x000fc80002000000 */
[----:B------:R-:W-:-:S04]  /*4ad0*/  F2FP.BF16.F32.PACK_AB R7, RZ, R7 ;  /* 0x00000007ff07723e */ /* 0x000fc800000010ff */
[----:B------:R-:W-:-:S07]  /*4ae0*/  PRMT R94, R94, 0x5410, R7 ;  /* 0x000054105e5e7816 */ /* 0x000fce0000000007 */
.L_x_7228:
[----:B------:R-:W-:Y:S05]  /*4af0*/  @!P3 BRA `(.L_x_7229) ;  /* 0x000000000018b947 */ /* 0x000fea0003800000 */
[----:B------:R-:W-:Y:S01]  /*4b00*/  FMUL.FTZ R7, R150, UR17 ;  /* 0x0000001196077c20 */ /* 0x000fe20008410000 */
[----:B-----5:R-:W-:-:S03]  /*4b10*/  LOP3.LUT P4, RZ, R213, 0xff0000, RZ, 0xc0, !PT ;  /* 0x00ff0000d5ff7812 */ /* 0x020fc6000788c0ff */
[----:B------:R-:W-:-:S05]  /*4b20*/  FMUL.FTZ R7, R7, UR16 ;  /* 0x0000001007077c20 */ /* 0x000fca0008410000 */
[----:B------:R-:W-:-:S04]  /*4b30*/  FSEL R7, R7, RZ, P4 ;  /* 0x000000ff07077208 */ /* 0x000fc80002000000 */
[----:B------:R-:W-:-:S04]  /*4b40*/  F2FP.BF16.F32.PACK_AB R7, RZ, R7 ;  /* 0x00000007ff07723e */ /* 0x000fc800000010ff */
[----:B------:R-:W-:-:S07]  /*4b50*/  PRMT R95, R7, 0x7610, R95 ;  /* 0x00007610075f7816 */ /* 0x000fce000000005f */
.L_x_7229:
        /* <DEDUP_REMOVED lines=10> */
.L_x_7222:
        /* <DEDUP_REMOVED lines=11> */
[----:B0-----:R-:W-:-:S07]  /*4cb0*/  PRMT R92, R7, 0x7610, R92 ;  /* 0x00007610075c7816 */ /* 0x001fce000000005c */
.L_x_7230:
        /* <DEDUP_REMOVED lines=12> */
.L_x_7231:
        /* <DEDUP_REMOVED lines=12> */
.L_x_7232:
        /* <DEDUP_REMOVED lines=12> */
.L_x_7233:
        /* <DEDUP_REMOVED lines=12> */
.L_x_7234:
        /* <DEDUP_REMOVED lines=12> */
.L_x_7235:
        /* <DEDUP_REMOVED lines=12> */
.L_x_7236:
        /* <DEDUP_REMOVED lines=13> */
.L_x_7214:
        /* <DEDUP_REMOVED lines=50> */
.L_x_7239:
[----:B------:R-:W-:Y:S05]  /*5530*/  @!P3 BRA `(.L_x_7240) ;  /* 0x000000000018b947 */ /* 0x000fea0003800000 */
[----:B------:R-:W-:Y:S01]  /*5540*/  FMUL.FTZ R7, R145, UR17 ;  /* 0x0000001191077c20 */ /* 0x000fe20008410000 */
[----:B------:R-:W-:-:S03]  /*5550*/  LOP3.LUT P4, RZ, R214, 0xff00, RZ, 0xc0, !PT ;  /* 0x0000ff00d6ff7812 */ /* 0x000fc6000788c0ff */
[----:B------:R-:W-:-:S05]  /*5560*/  FMUL.FTZ R7, R7, UR16 ;  /* 0x0000001007077c20 */ /* 0x000fca0008410000 */
[----:B------:R-:W-:-:S04]  /*5570*/  FSEL R7, R7, RZ, P4 ;  /* 0x000000ff07077208 */ /* 0x000fc80002000000 */
[----:B------:R-:W-:-:S04]  /*5580*/  F2FP.BF16.F32.PACK_AB R7, RZ, R7 ;  /* 0x00000007ff07723e */ /* 0x000fc800000010ff */
[----:B------:R-:W-:-:S07]  /*5590*/  PRMT R92, R92, 0x5410, R7 ;  /* 0x000054105c5c7816 */ /* 0x000fce0000000007 */
.L_x_7240:
[----:B------:R-:W-:Y:S05]  /*55a0*/  @!P3 BRA `(.L_x_7241) ;  /* 0x000000000018b947 */ /* 0x000fea0003800000 */
[----:B------:R-:W-:Y:S01]  /*55b0*/  FMUL.FTZ R7, R146, UR17 ;  /* 0x0000001192077c20 */ /* 0x000fe20008410000 */
[----:B------:R-:W-:-:S03]  /*55c0*/  LOP3.LUT P4, RZ, R214, 0xff0000, RZ, 0xc0, !PT ;  /* 0x00ff0000d6ff7812 */ /* 0x000fc6000788c0ff */
[----:B------:R-:W-:-:S05]  /*55d0*/  FMUL.FTZ R7, R7, UR16 ;  /* 0x0000001007077c20 */ /* 0x000fca0008410000 */
[----:B------:R-:W-:-:S04]  /*55e0*/  FSEL R7, R7, RZ, P4 ;  /* 0x000000ff07077208 */ /* 0x000fc80002000000 */
[----:B------:R-:W-:-:S04]  /*55f0*/  F2FP.BF16.F32.PACK_AB R7, RZ, R7 ;  /* 0x00000007ff07723e */ /* 0x000fc800000010ff */
[----:B------:R-:W-:-:S07]  /*5600*/  PRMT R93, R7, 0x7610, R93 ;  /* 0x00007610075d7816 */ /* 0x000fce000000005d */
.L_x_7241:
[----:B------:R-:W-:Y:S05]  /*5610*/  @!P3 BRA `(.L_x_7242) ;  /* 0x000000000018b947 */ /* 0x000fea0003800000 */
[----:B------:R-:W-:Y:S01]  /*5620*/  FMUL.FTZ R7, R147, UR17 ;  /* 0x0000001193077c20 */ /* 0x000fe20008410000 */
[----:B------:R-:W-:-:S03]  /*5630*/  LOP3.LUT P4, RZ, R214, 0xff000000, RZ, 0xc0, !PT ;  /* 0xff000000d6ff7812 */ /* 0x000fc6000788c0ff */
[----:B------:R-:W-:-:S05]  /*5640*/  FMUL.FTZ R7, R7, UR16 ;  /* 0x0000001007077c20 */ /* 0x000fca0008410000 */
[----:B------:R-:W-:-:S04]  /*5650*/  FSEL R7, R7, RZ, P4 ;  /* 0x000000ff07077208 */ /* 0x000fc80002000000 */
[----:B------:R-:W-:-:S04]  /*5660*/  F2FP.BF16.F32.PACK_AB R7, RZ, R7 ;  /* 0x00000007ff07723e */ /* 0x000fc800000010ff */
[----:B------:R-:W-:-:S07]  /*5670*/  PRMT R93, R93, 0x5410, R7 ;  /* 0x000054105d5d7816 */ /* 0x000fce0000000007 */
.L_x_7242:
[----:B------:R-:W-:Y:S05]  /*5680*/  @!P3 BRA `(.L_x_7243) ;  /* 0x000000000018b947 */ /* 0x000fea0003800000 */
[----:B------:R-:W-:Y:S01]  /*5690*/  FMUL.FTZ R7, R148, UR17 ;  /* 0x0000001194077c20 */ /* 0x000fe20008410000 */
[----:B------:R-:W-:-:S03]  /*56a0*/  LOP3.LUT P4, RZ, R215, 0xff, RZ, 0xc0, !PT ;  /* 0x000000ffd7ff7812 */ /* 0x000fc6000788c0ff */
[----:B------:R-:W-:-:S05]  /*56b0*/  FMUL.FTZ R7, R7, UR16 ;  /* 0x0000001007077c20 */ /* 0x000fca0008410000 */
[----:B------:R-:W-:-:S04]  /*56c0*/  FSEL R7, R7, RZ, P4 ;  /* 0x000000ff07077208 */ /* 0x000fc80002000000 */
[----:B------:R-:W-:-:S04]  /*56d0*/  F2FP.BF16.F32.PACK_AB R7, RZ, R7 ;  /* 0x00000007ff07723e */ /* 0x000fc800000010ff */
[----:B------:R-:W-:-:S07]  /*56e0*/  PRMT R94, R7, 0x7610, R94 ;  /* 0x00007610075e7816 */ /* 0x000fce000000005e */
.L_x_7243:
[----:B------:R-:W-:Y:S05]  /*56f0*/  @!P3 BRA `(.L_x_7244) ;  /* 0x000000000018b947 */ /* 0x000fea0003800000 */
[----:B------:R-:W-:Y:S01]  /*5700*/  FMUL.FTZ R7, R149, UR17 ;  /* 0x0000001195077c20 */ /* 0x000fe20008410000 */
[----:B------:R-:W-:-:S03]  /*5710*/  LOP3.LUT P4, RZ, R215, 0xff00, RZ, 0xc0, !PT ;  /* 0x0000ff00d7ff7812 */ /* 0x000fc6000788c0ff */
[----:B------:R-:W-:-:S05]  /*5720*/  FMUL.FTZ R7, R7, UR16 ;  /* 0x0000001007077c20 */ /* 0x000fca0008410000 */
[----:B------:R-:W-:-:S04]  /*5730*/  FSEL R7, R7, RZ, P4 ;  /* 0x000000ff07077208 */ /* 0x000fc80002000000 */
[----:B------:R-:W-:-:S04]  /*5740*/  F2FP.BF16.F32.PACK_AB R7, RZ, R7 ;  /* 0x00000007ff07723e */ /* 0x000fc800000010ff */
[----:B------:R-:W-:-:S07]  /*5750*/  PRMT R94, R94, 0x5410, R7 ;  /* 0x000054105e5e7816 */ /* 0x000fce0000000007 */
.L_x_7244:
[----:B------:R-:W-:Y:S05]  /*5760*/  @!P3 BRA `(.L_x_7245) ;  /* 0x000000000018b947 */ /* 0x000fea0003800000 */
[----:B------:R-:W-:Y:S01]  /*5770*/  FMUL.FTZ R7, R150, UR17 ;  /* 0x0000001196077c20 */ /* 0x000fe20008410000 */
[----:B------:R-:W-:-:S03]  /*5780*/  LOP3.LUT P4, RZ, R215, 0xff0000, RZ, 0xc0, !PT ;  /* 0x00ff0000d7ff7812 */ /* 0x000fc6000788c0ff */
[----:B------:R-:W-:-:S05]  /*5790*/  FMUL.FTZ R7, R7, UR16 ;  /* 0x0000001007077c20 */ /* 0x000fca0008410000 */
[----:B------:R-:W-:-:S04]  /*57a0*/  FSEL R7, R7, RZ, P4 ;  /* 0x000000ff07077208 */ /* 0x000fc80002000000 */
[----:B------:R-:W-:-:S04]  /*57b0*/  F2FP.BF16.F32.PACK_AB R7, RZ, R7 ;  /* 0x00000007ff07723e */ /* 0x000fc800000010ff */
[----:B------:R-:W-:-:S07]  /*57c0*/  PRMT R95, R7, 0x7610, R95 ;  /* 0x00007610075f7816 */ /* 0x000fce000000005f */
.L_x_7245:
        /* <DEDUP_REMOVED lines=9> */
.L_x_7238:
        /* <DEDUP_REMOVED lines=11> */
.L_x_7247:
        /* <DEDUP_REMOVED lines=11> */
.L_x_7248:
        /* <DEDUP_REMOVED lines=11> */
.L_x_7249:
        /* <DEDUP_REMOVED lines=11> */
.L_x_7250:
        /* <DEDUP_REMOVED lines=11> */
.L_x_7251:
        /* <DEDUP_REMOVED lines=11> */
.L_x_7252:
        /* <DEDUP_REMOVED lines=11> */
.L_x_7253:
        /* <DEDUP_REMOVED lines=13> */
.L_x_7237:
[----:B------:R-:W-:Y:S05]  /*5e00*/  @!P0 BRA `(.L_x_7254) ;  /* 0x00000004007c8947 */ /* 0x000fea0003800000 */
[-CC-:B0-----:R-:W-:Y:S01]  /*5e10*/  FFMA.FTZ R146, R204, R164.reuse, R5.reuse ;  /* 0x000000a4cc927223 */ /* 0x181fe20000010005 */
[-CC-:B------:R-:W-:Y:S01]  /*5e20*/  FFMA.FTZ R163, R237, R164.reuse, R5.reuse ;  /* 0x000000a4eda37223 */ /* 0x180fe20000010005 */
[-CC-:B------:R-:W-:Y:S01]  /*5e30*/  FFMA.FTZ R144, R202, R164.reuse, R5.reuse ;  /* 0x000000a4ca907223 */ /* 0x180fe20000010005 */
[-CC-:B------:R-:W-:Y:S01]  /*5e40*/  FFMA.FTZ R147, R229, R164.reuse, R5.reuse ;  /* 0x000000a4e5937223 */ /* 0x180fe20000010005 */
[-CC-:B------:R-:W-:Y:S01]  /*5e50*/  FFMA.FTZ R150, R218, R164.reuse, R5.reuse ;  /* 0x000000a4da967223 */ /* 0x180fe20000010005 */
[----:B------:R-:W-:Y:S01]  /*5e60*/  FADD.FTZ R149, R181, -R146 ;  /* 0x80000092b5957221 */ /* 0x000fe20000010000 */
        /* <DEDUP_REMOVED lines=26> */
[----:B------:R-:W-:Y:S02]  /*6010*/  MOV R150, R160 ;  /* 0x000000a000967202 */ /* 0x000fe40000000f00 */
        /* <DEDUP_REMOVED lines=8> */
.L_x_7255:
[----:B------:R-:W-:Y:S05]  /*60a0*/  @!P3 BRA `(.L_x_7256) ;  /* 0x000000000018b947 */ /* 0x000fea0003800000 */
[----:B------:R-:W-:Y:S01]  /*60b0*/  FMUL.FTZ R7, R145, UR17 ;  /* 0x0000001191077c20 */ /* 0x000fe20008410000 */
[----:B-----5:R-:W-:-:S03]  /*60c0*/  LOP3.LUT P4, RZ, R214, 0xff00, RZ, 0xc0, !PT ;  /* 0x0000ff00d6ff7812 */ /* 0x020fc6000788c0ff */
[----:B------:R-:W-:-:S05]  /*60d0*/  FMUL.FTZ R7, R7, UR16 ;  /* 0x0000001007077c20 */ /* 0x000fca0008410000 */
[----:B------:R-:W-:-:S04]  /*60e0*/  FSEL R7, R7, RZ, P4 ;  /* 0x000000ff07077208 */ /* 0x000fc80002000000 */
[----:B------:R-:W-:-:S04]  /*60f0*/  F2FP.BF16.F32.PACK_AB R7, RZ, R7 ;  /* 0x00000007ff07723e */ /* 0x000fc800000010ff */
[----:B------:R-:W-:-:S07]  /*6100*/  PRMT R92, R92, 0x5410, R7 ;  /* 0x000054105c5c7816 */ /* 0x000fce0000000007 */
.L_x_7256:
[----:B------:R-:W-:Y:S05]  /*6110*/  @!P3 BRA `(.L_x_7257) ;  /* 0x000000000018b947 */ /* 0x000fea0003800000 */
[----:B------:R-:W-:Y:S01]  /*6120*/  FMUL.FTZ R7, R146, UR17 ;  /* 0x0000001192077c20 */ /* 0x000fe20008410000 */
[----:B-----5:R-:W-:-:S03]  /*6130*/  LOP3.LUT P4, RZ, R214, 0xff0000, RZ, 0xc0, !PT ;  /* 0x00ff0000d6ff7812 */ /* 0x020fc6000788c0ff */
[----:B------:R-:W-:-:S05]  /*6140*/  FMUL.FTZ R7, R7, UR16 ;  /* 0x0000001007077c20 */ /* 0x000fca0008410000 */
[----:B------:R-:W-:-:S04]  /*6150*/  FSEL R7, R7, RZ, P4 ;  /* 0x000000ff07077208 */ /* 0x000fc80002000000 */
[----:B------:R-:W-:-:S04]  /*6160*/  F2FP.BF16.F32.PACK_AB R7, RZ, R7 ;  /* 0x00000007ff07723e */ /* 0x000fc800000010ff */
[----:B------:R-:W-:-:S07]  /*6170*/  PRMT R93, R7, 0x7610, R93 ;  /* 0x00007610075d7816 */ /* 0x000fce000000005d */
.L_x_7257:
[----:B------:R-:W-:Y:S05]  /*6180*/  @!P3 BRA `(.L_x_7258) ;  /* 0x000000000018b947 */ /* 0x000fea0003800000 */
[----:B------:R-:W-:Y:S01]  /*6190*/  FMUL.FTZ R7, R151, UR17 ;  /* 0x0000001197077c20 */ /* 0x000fe20008410000 */
[----:B-----5:R-:W-:-:S03]  /*61a0*/  LOP3.LUT P4, RZ, R214, 0xff000000, RZ, 0xc0, !PT ;  /* 0xff000000d6ff7812 */ /* 0x020fc6000788c0ff */
[----:B------:R-:W-:-:S05]  /*61b0*/  FMUL.FTZ R7, R7, UR16 ;  /* 0x0000001007077c20 */ /* 0x000fca0008410000 */
[----:B------:R-:W-:-:S04]  /*61c0*/  FSEL R7, R7, RZ, P4 ;  /* 0x000000ff07077208 */ /* 0x000fc80002000000 */
[----:B------:R-:W-:-:S04]  /*61d0*/  F2FP.BF16.F32.PACK_AB R7, RZ, R7 ;  /* 0x00000007ff07723e */ /* 0x000fc800000010ff */
[----:B------:R-:W-:-:S07]  /*61e0*/  PRMT R93, R93, 0x5410, R7 ;  /* 0x000054105d5d7816 */ /* 0x000fce0000000007 */
.L_x_7258:
[----:B------:R-:W-:Y:S05]  /*61f0*/  @!P3 BRA `(.L_x_7259) ;  /* 0x000000000018b947 */ /* 0x000fea0003800000 */
[----:B------:R-:W-:Y:S01]  /*6200*/  FMUL.FTZ R7, R147, UR17 ;  /* 0x0000001193077c20 */ /* 0x000fe20008410000 */
[----:B-----5:R-:W-:-:S03]  /*6210*/  LOP3.LUT P4, RZ, R215, 0xff, RZ, 0xc0, !PT ;  /* 0x000000ffd7ff7812 */ /* 0x020fc6000788c0ff */
[----:B------:R-:W-:-:S05]  /*6220*/  FMUL.FTZ R7, R7, UR16 ;  /* 0x0000001007077c20 */ /* 0x000fca0008410000 */
[----:B------:R-:W-:-:S04]  /*6230*/  FSEL R7, R7, RZ, P4 ;  /* 0x000000ff07077208 */ /* 0x000fc80002000000 */
[----:B------:R-:W-:-:S04]  /*6240*/  F2FP.BF16.F32.PACK_AB R7, RZ, R7 ;  /* 0x00000007ff07723e */ /* 0x000fc800000010ff */
[----:B------:R-:W-:-:S07]  /*6250*/  PRMT R94, R7, 0x7610, R94 ;  /* 0x00007610075e7816 */ /* 0x000fce000000005e */
.L_x_7259:
[----:B------:R-:W-:Y:S05]  /*6260*/  @!P3 BRA `(.L_x_7260) ;  /* 0x000000000018b947 */ /* 0x000fea0003800000 */
[----:B------:R-:W-:Y:S01]  /*6270*/  FMUL.FTZ R7, R149, UR17 ;  /* 0x0000001195077c20 */ /* 0x000fe20008410000 */
[----:B-----5:R-:W-:-:S03]  /*6280*/  LOP3.LUT P4, RZ, R215, 0xff00, RZ, 0xc0, !PT ;  /* 0x0000ff00d7ff7812 */ /* 0x020fc6000788c0ff */
[----:B------:R-:W-:-:S05]  /*6290*/  FMUL.FTZ R7, R7, UR16 ;  /* 0x0000001007077c20 */ /* 0x000fca0008410000 */
[----:B------:R-:W-:-:S04]  /*62a0*/  FSEL R7, R7, RZ, P4 ;  /* 0x000000ff07077208 */ /* 0x000fc80002000000 */
[----:B------:R-:W-:-:S04]  /*62b0*/  F2FP.BF16.F32.PACK_AB R7, RZ, R7 ;  /* 0x00000007ff07723e */ /* 0x000fc800000010ff */
[----:B------:R-:W-:-:S07]  /*62c0*/  PRMT R94, R94, 0x5410, R7 ;  /* 0x000054105e5e7816 */ /* 0x000fce0000000007 */
.L_x_7260:
[----:B------:R-:W-:Y:S05]  /*62d0*/  @!P3 BRA `(.L_x_7261) ;  /* 0x000000000018b947 */ /* 0x000fea0003800000 */
[----:B------:R-:W-:Y:S01]  /*62e0*/  FMUL.FTZ R7, R160, UR17 ;  /* 0x00000011a0077c20 */ /* 0x000fe20008410000 */
[----:B-----5:R-:W-:-:S03]  /*62f0*/  LOP3.LUT P4, RZ, R215, 0xff0000, RZ, 0xc0, !PT ;  /* 0x00ff0000d7ff7812 */ /* 0x020fc6000788c0ff */
[----:B------:R-:W-:-:S05]  /*6300*/  FMUL.FTZ R7, R7, UR16 ;  /* 0x0000001007077c20 */ /* 0x000fca0008410000 */
[----:B------:R-:W-:-:S04]  /*6310*/  FSEL R7, R7, RZ, P4 ;  /* 0x000000ff07077208 */ /* 0x000fc80002000000 */
[----:B------:R-:W-:-:S04]  /*6320*/  F2FP.BF16.F32.PACK_AB R7, RZ, R7 ;  /* 0x00000007ff07723e */ /* 0x000fc800000010ff */
[----:B------:R-:W-:-:S07]  /*6330*/  PRMT R95, R7, 0x7610, R95 ;  /* 0x00007610075f7816 */ /* 0x000fce000000005f */
.L_x_7261:
[----:B------:R-:W-:Y:S02]  /*6340*/  MOV R148, R147 ;  /* 0x0000009300947202 */ /* 0x000fe40000000f00 */
        /* <DEDUP_REMOVED lines=11> */
.L_x_7254:
        /* <DEDUP_REMOVED lines=12> */
.L_x_7262:
        /* <DEDUP_REMOVED lines=12> */
.L_x_7263:
        /* <DEDUP_REMOVED lines=12> */
.L_x_7264:
        /* <DEDUP_REMOVED lines=12> */
.L_x_7265:
        /* <DEDUP_REMOVED lines=12> */
.L_x_7266:
        /* <DEDUP_REMOVED lines=12> */
.L_x_7267:
        /* <DEDUP_REMOVED lines=12> */
.L_x_7268:
        /* <DEDUP_REMOVED lines=13> */
.L_x_7246:
        /* <DEDUP_REMOVED lines=23> */
[----:B------:R-:W-:Y:S01]  /*6b80*/  @P2 FADD.FTZ R151, R176, -R151 ;  /* 0x80000097b0972221 */ /* 0x000fe20000010000 */
[----:B------:R-:W-:Y:S01]  /*6b90*/  @P2 FFMA.FTZ R5, R6, R161, R22 ;  /* 0x000000a106052223 */ /* 0x000fe20000010016 */
[----:B------:R-:W-:Y:S01]  /*6ba0*/  @P2 FADD.FTZ R150, R185, -R150 ;  /* 0x80000096b9962221 */ /* 0x000fe20000010000 */
[----:B------:R-:W-:Y:S01]  /*6bb0*/  @P2 FADD.FTZ R4, R183, -R4 ;  /* 0x80000004b7042221 */ /* 0x000fe20000010000 */
[----:B------:R-:W-:Y:S01]  /*6bc0*/  MOV R146, R26 ;  /* 0x0000001a00927202 */ /* 0x000fe20000000f00 */
[----:B------:R-:W-:Y:S01]  /*6bd0*/  @P2 FADD.FTZ R164, R189, -R164 ;  /* 0x800000a4bda42221 */ /* 0x000fe20000010000 */
[----:B------:R-:W-:Y:S01]  /*6be0*/  @P2 FADD.FTZ R7, R14, -R7 ;  /* 0x800000070e072221 */ /* 0x000fe20000010000 */
[----:B------:R-:W-:Y:S01]  /*6bf0*/  MOV R147, R27 ;  /* 0x0000001b00937202 */ /* 0x000fe20000000f00 */
[C---:B------:R-:W-:Y:S01]  /*6c00*/  @P2 FFMA.FTZ R146, R6.reuse, R149, R26 ;  /* 0x0000009506922223 */ /* 0x040fe2000001001a */
        /* <DEDUP_REMOVED lines=19> */
.L_x_7271:
[----:B------:R-:W-:Y:S05]  /*6d40*/  @!P3 BRA `(.L_x_7272) ;  /* 0x000000000018b947 */ /* 0x000fea0003800000 */
[----:B------:R-:W-:Y:S01]  /*6d50*/  FMUL.FTZ R4, R145, UR17 ;  /* 0x0000001191047c20 */ /* 0x000fe20008410000 */
[----:B------:R-:W-:-:S03]  /*6d60*/  LOP3.LUT P1, RZ, R216, 0xff00, RZ, 0xc0, !PT ;  /* 0x0000ff00d8ff7812 */ /* 0x000fc6000782c0ff */
[----:B------:R-:W-:-:S05]  /*6d70*/  FMUL.FTZ R4, R4, UR16 ;  /* 0x0000001004047c20 */ /* 0x000fca0008410000 */
[----:B------:R-:W-:-:S04]  /*6d80*/  FSEL R4, R4, RZ, P1 ;  /* 0x000000ff04047208 */ /* 0x000fc80000800000 */
[----:B------:R-:W-:-:S04]  /*6d90*/  F2FP.BF16.F32.PACK_AB R4, RZ, R4 ;  /* 0x00000004ff04723e */ /* 0x000fc800000010ff */
[----:B------:R-:W-:-:S07]  /*6da0*/  PRMT R92, R92, 0x5410, R4 ;  /* 0x000054105c5c7816 */ /* 0x000fce0000000004 */
.L_x_7272:
[----:B------:R-:W-:Y:S05]  /*6db0*/  @!P3 BRA `(.L_x_7273) ;  /* 0x000000000018b947 */ /* 0x000fea0003800000 */
[----:B------:R-:W-:Y:S01]  /*6dc0*/  FMUL.FTZ R4, R146, UR17 ;  /* 0x0000001192047c20 */ /* 0x000fe20008410000 */
[----:B------:R-:W-:-:S03]  /*6dd0*/  LOP3.LUT P1, RZ, R216, 0xff0000, RZ, 0xc0, !PT ;  /* 0x00ff0000d8ff7812 */ /* 0x000fc6000782c0ff */
[----:B------:R-:W-:-:S05]  /*6de0*/  FMUL.FTZ R4, R4, UR16 ;  /* 0x0000001004047c20 */ /* 0x000fca0008410000 */
[----:B------:R-:W-:-:S04]  /*6df0*/  FSEL R4, R4, RZ, P1 ;  /* 0x000000ff04047208 */ /* 0x000fc80000800000 */
[----:B------:R-:W-:-:S04]  /*6e00*/  F2FP.BF16.F32.PACK_AB R4, RZ, R4 ;  /* 0x00000004ff04723e */ /* 0x000fc800000010ff */
[----:B------:R-:W-:-:S07]  /*6e10*/  PRMT R93, R4, 0x7610, R93 ;  /* 0x00007610045d7816 */ /* 0x000fce000000005d */
.L_x_7273:
[----:B------:R-:W-:Y:S05]  /*6e20*/  @!P3 BRA `(.L_x_7274) ;  /* 0x000000000018b947 */ /* 0x000fea0003800000 */
[----:B------:R-:W-:Y:S01]  /*6e30*/  FMUL.FTZ R4, R147, UR17 ;  /* 0x0000001193047c20 */ /* 0x000fe20008410000 */
[----:B------:R-:W-:-:S03]  /*6e40*/  LOP3.LUT P1, RZ, R216, 0xff000000, RZ, 0xc0, !PT ;  /* 0xff000000d8ff7812 */ /* 0x000fc6000782c0ff */
[----:B------:R-:W-:-:S05]  /*6e50*/  FMUL.FTZ R4, R4, UR16 ;  /* 0x0000001004047c20 */ /* 0x000fca0008410000 */
[----:B------:R-:W-:-:S04]  /*6e60*/  FSEL R4, R4, RZ, P1 ;  /* 0x000000ff04047208 */ /* 0x000fc80000800000 */
[----:B------:R-:W-:-:S04]  /*6e70*/  F2FP.BF16.F32.PACK_AB R4, RZ, R4 ;  /* 0x00000004ff04723e */ /* 0x000fc800000010ff */
[----:B------:R-:W-:-:S07]  /*6e80*/  PRMT R93, R93, 0x5410, R4 ;  /* 0x000054105d5d7816 */ /* 0x000fce0000000004 */
.L_x_7274:
[----:B------:R-:W-:Y:S05]  /*6e90*/  @!P3 BRA `(.L_x_7275) ;  /* 0x000000000018b947 */ /* 0x000fea0003800000 */
[----:B------:R-:W-:Y:S01]  /*6ea0*/  FMUL.FTZ R4, R148, UR17 ;  /* 0x0000001194047c20 */ /* 0x000fe20008410000 */
[----:B------:R-:W-:-:S03]  /*6eb0*/  LOP3.LUT P1, RZ, R217, 0xff, RZ, 0xc0, !PT ;  /* 0x000000ffd9ff7812 */ /* 0x000fc6000782c0ff */
[----:B------:R-:W-:-:S05]  /*6ec0*/  FMUL.FTZ R4, R4, UR16 ;  /* 0x0000001004047c20 */ /* 0x000fca0008410000 */
[----:B------:R-:W-:-:S04]  /*6ed0*/  FSEL R4, R4, RZ, P1 ;  /* 0x000000ff04047208 */ /* 0x000fc80000800000 */
[----:B------:R-:W-:-:S04]  /*6ee0*/  F2FP.BF16.F32.PACK_AB R4, RZ, R4 ;  /* 0x00000004ff04723e */ /* 0x000fc800000010ff */
[----:B------:R-:W-:-:S07]  /*6ef0*/  PRMT R94, R4, 0x7610, R94 ;  /* 0x00007610045e7816 */ /* 0x000fce000000005e */
.L_x_7275:
[----:B------:R-:W-:Y:S05]  /*6f00*/  @!P3 BRA `(.L_x_7276) ;  /* 0x000000000018b947 */ /* 0x000fea0003800000 */
[----:B------:R-:W-:Y:S01]  /*6f10*/  FMUL.FTZ R4, R149, UR17 ;  /* 0x0000001195047c20 */ /* 0x000fe20008410000 */
[----:B------:R-:W-:-:S03]  /*6f20*/  LOP3.LUT P1, RZ, R217, 0xff00, RZ, 0xc0, !PT ;  /* 0x0000ff00d9ff7812 */ /* 0x000fc6000782c0ff */
[----:B------:R-:W-:-:S05]  /*6f30*/  FMUL.FTZ R4, R4, UR16 ;  /* 0x0000001004047c20 */ /* 0x000fca0008410000 */
[----:B------:R-:W-:-:S04]  /*6f40*/  FSEL R4, R4, RZ, P1 ;  /* 0x000000ff04047208 */ /* 0x000fc80000800000 */
[----:B------:R-:W-:-:S04]  /*6f50*/  F2FP.BF16.F32.PACK_AB R4, RZ, R4 ;  /* 0x00000004ff04723e */ /* 0x000fc800000010ff */
[----:B------:R-:W-:-:S07]  /*6f60*/  PRMT R94, R94, 0x5410, R4 ;  /* 0x000054105e5e7816 */ /* 0x000fce0000000004 */
.L_x_7276:
[----:B------:R-:W-:Y:S05]  /*6f70*/  @!P3 BRA `(.L_x_7277) ;  /* 0x000000000018b947 */ /* 0x000fea0003800000 */
[----:B------:R-:W-:Y:S01]  /*6f80*/  FMUL.FTZ R4, R5, UR17 ;  /* 0x0000001105047c20 */ /* 0x000fe20008410000 */
[----:B------:R-:W-:-:S03]  /*6f90*/  LOP3.LUT P1, RZ, R217, 0xff0000, RZ, 0xc0, !PT ;  /* 0x00ff0000d9ff7812 */ /* 0x000fc6000782c0ff */
[----:B------:R-:W-:-:S05]  /*6fa0*/  FMUL.FTZ R4, R4, UR16 ;  /* 0x0000001004047c20 */ /* 0x000fca0008410000 */
[----:B------:R-:W-:-:S04]  /*6fb0*/  FSEL R4, R4, RZ, P1 ;  /* 0x000000ff04047208 */ /* 0x000fc80000800000 */
[----:B------:R-:W-:-:S04]  /*6fc0*/  F2FP.BF16.F32.PACK_AB R4, RZ, R4 ;  /* 0x00000004ff04723e */ /* 0x000fc800000010ff */
[----:B------:R-:W-:-:S07]  /*6fd0*/  PRMT R95, R4, 0x7610, R95 ;  /* 0x00007610045f7816 */ /* 0x000fce000000005f */
.L_x_7277:
        /* <DEDUP_REMOVED lines=9> */
.L_x_7270:
        /* <DEDUP_REMOVED lines=10> */
[----:B0-----:R-:W-:-:S07]  /*7110*/  PRMT R92, R4, 0x7610, R92 ;  /* 0x00007610045c7816 */ /* 0x001fce000000005c */
.L_x_7279:
        /* <DEDUP_REMOVED lines=11> */
.L_x_7280:
        /* <DEDUP_REMOVED lines=11> */
.L_x_7281:
        /* <DEDUP_REMOVED lines=11> */
.L_x_7282:
        /* <DEDUP_REMOVED lines=11> */
.L_x_7283:
        /* <DEDUP_REMOVED lines=11> */
.L_x_7284:
        /* <DEDUP_REMOVED lines=11> */
.L_x_7285:
        /* <DEDUP_REMOVED lines=11> */
[----:B0-----:R-:W-:Y:S01]  /*75f0*/  PRMT R95, R95, 0x5410, R4 ;  /* 0x000054105f5f7816 */ /* 0x001fe20000000004 */
[----:B------:R-:W-:Y:S06]  /*7600*/  BRA `(.L_x_7278) ;  /* 0x0000000c00047947 */ /* 0x000fec0003800000 */
.L_x_7269:
[----:B------:R-:W-:Y:S05]  /*7610*/  @!P0 BRA `(.L_x_7286) ;  /* 0x00000004007c8947 */ /* 0x000fea0003800000 */
[-CC-:B------:R-:W-:Y:S01]  /*7620*/  FFMA.FTZ R7, R239, R164.reuse, R5.reuse ;  /* 0x000000a4ef077223 */ /* 0x180fe20000010005 */
[----:B------:R-:W-:Y:S01]  /*7630*/  ISETP.GT.AND P1, PT, R4, RZ, PT ;  /* 0x000000ff0400720c */ /* 0x000fe20003f24270 */
[-CC-:B0-----:R-:W-:Y:S01]  /*7640*/  FFMA.FTZ R145, R241, R164.reuse, R5.reuse ;  /* 0x000000a4f1917223 */ /* 0x181fe20000010005 */
        /* <DEDUP_REMOVED lines=37> */
.L_x_7287:
[----:B------:R-:W-:Y:S05]  /*78a0*/  @!P3 BRA `(.L_x_7288) ;  /* 0x000000000018b947 */ /* 0x000fea0003800000 */
[----:B------:R-:W-:Y:S01]  /*78b0*/  FMUL.FTZ R4, R5, UR17 ;  /* 0x0000001105047c20 */ /* 0x000fe20008410000 */
[----:B-----5:R-:W-:-:S03]  /*78c0*/  LOP3.LUT P1, RZ, R216, 0xff00, RZ, 0xc0, !PT ;  /* 0x0000ff00d8ff7812 */ /* 0x020fc6000782c0ff */
[----:B------:R-:W-:-:S05]  /*78d0*/  FMUL.FTZ R4, R4, UR16 ;  /* 0x0000001004047c20 */ /* 0x000fca0008410000 */
[----:B------:R-:W-:-:S04]  /*78e0*/  FSEL R4, R4, RZ, P1 ;  /* 0x000000ff04047208 */ /* 0x000fc80000800000 */
[----:B------:R-:W-:-:S04]  /*78f0*/  F2FP.BF16.F32.PACK_AB R4, RZ, R4 ;  /* 0x00000004ff04723e */ /* 0x000fc800000010ff */
[----:B------:R-:W-:-:S07]  /*7900*/  PRMT R92, R92, 0x5410, R4 ;  /* 0x000054105c5c7816 */ /* 0x000fce0000000004 */
.L_x_7288:
[----:B------:R-:W-:Y:S05]  /*7910*/  @!P3 BRA `(.L_x_7289) ;  /* 0x000000000018b947 */ /* 0x000fea0003800000 */
[----:B------:R-:W-:Y:S01]  /*7920*/  FMUL.FTZ R4, R7, UR17 ;  /* 0x0000001107047c20 */ /* 0x000fe20008410000 */
[----:B-----5:R-:W-:-:S03]  /*7930*/  LOP3.LUT P1, RZ, R216, 0xff0000, RZ, 0xc0, !PT ;  /* 0x00ff0000d8ff7812 */ /* 0x020fc6000782c0ff */
[----:B------:R-:W-:-:S05]  /*7940*/  FMUL.FTZ R4, R4, UR16 ;  /* 0x0000001004047c20 */ /* 0x000fca0008410000 */
[----:B------:R-:W-:-:S04]  /*7950*/  FSEL R4, R4, RZ, P1 ;  /* 0x000000ff04047208 */ /* 0x000fc80000800000 */
[----:B------:R-:W-:-:S04]  /*7960*/  F2FP.BF16.F32.PACK_AB R4, RZ, R4 ;  /* 0x00000004ff04723e */ /* 0x000fc800000010ff */
[----:B------:R-:W-:-:S07]  /*7970*/  PRMT R93, R4, 0x7610, R93 ;  /* 0x00007610045d7816 */ /* 0x000fce000000005d */
.L_x_7289:
[----:B------:R-:W-:Y:S05]  /*7980*/  @!P3 BRA `(.L_x_7290) ;  /* 0x000000000018b947 */ /* 0x000fea0003800000 */
[----:B------:R-:W-:Y:S01]  /*7990*/  FMUL.FTZ R4, R151, UR17 ;  /* 0x0000001197047c20 */ /* 0x000fe20008410000 */
[----:B-----5:R-:W-:-:S03]  /*79a0*/  LOP3.LUT P1, RZ, R216, 0xff000000, RZ, 0xc0, !PT ;  /* 0xff000000d8ff7812 */ /* 0x020fc6000782c0ff */
[----:B------:R-:W-:-:S05]  /*79b0*/  FMUL.FTZ R4, R4, UR16 ;  /* 0x0000001004047c20 */ /* 0x000fca0008410000 */
[----:B------:R-:W-:-:S04]  /*79c0*/  FSEL R4, R4, RZ, P1 ;  /* 0x000000ff04047208 */ /* 0x000fc80000800000 */
[----:B------:R-:W-:-:S04]  /*79d0*/  F2FP.BF16.F32.PACK_AB R4, RZ, R4 ;  /* 0x00000004ff04723e */ /* 0x000fc800000010ff */
[----:B------:R-:W-:-:S07]  /*79e0*/  PRMT R93, R93, 0x5410, R4 ;  /* 0x000054105d5d7816 */ /* 0x000fce0000000004 */
.L_x_7290:
[----:B------:R-:W-:Y:S05]  /*79f0*/  @!P3 BRA `(.L_x_7291) ;  /* 0x000000000018b947 */ /* 0x000fea0003800000 */
[----:B------:R-:W-:Y:S01]  /*7a00*/  FMUL.FTZ R4, R148, UR17 ;  /* 0x0000001194047c20 */ /* 0x000fe20008410000 */
[----:B-----5:R-:W-:-:S03]  /*7a10*/  LOP3.LUT P1, RZ, R217, 0xff, RZ, 0xc0, !PT ;  /* 0x000000ffd9ff7812 */ /* 0x020fc6000782c0ff */
[----:B------:R-:W-:-:S05]  /*7a20*/  FMUL.FTZ R4, R4, UR16 ;  /* 0x0000001004047c20 */ /* 0x000fca0008410000 */
[----:B------:R-:W-:-:S04]  /*7a30*/  FSEL R4, R4, RZ, P1 ;  /* 0x000000ff04047208 */ /* 0x000fc80000800000 */
[----:B------:R-:W-:-:S04]  /*7a40*/  F2FP.BF16.F32.PACK_AB R4, RZ, R4 ;  /* 0x00000004ff04723e */ /* 0x000fc800000010ff */
[----:B------:R-:W-:-:S07]  /*7a50*/  PRMT R94, R4, 0x7610, R94 ;  /* 0x00007610045e7816 */ /* 0x000fce000000005e */
.L_x_7291:
[----:B------:R-:W-:Y:S05]  /*7a60*/  @!P3 BRA `(.L_x_7292) ;  /* 0x000000000018b947 */ /* 0x000fea0003800000 */
[----:B------:R-:W-:Y:S01]  /*7a70*/  FMUL.FTZ R4, R149, UR17 ;  /* 0x0000001195047c20 */ /* 0x000fe20008410000 */
[----:B-----5:R-:W-:-:S03]  /*7a80*/  LOP3.LUT P1, RZ, R217, 0xff00, RZ, 0xc0, !PT ;  /* 0x0000ff00d9ff7812 */ /* 0x020fc6000782c0ff */
[----:B------:R-:W-:-:S05]  /*7a90*/  FMUL.FTZ R4, R4, UR16 ;  /* 0x0000001004047c20 */ /* 0x000fca0008410000 */
[----:B------:R-:W-:-:S04]  /*7aa0*/  FSEL R4, R4, RZ, P1 ;  /* 0x000000ff04047208 */ /* 0x000fc80000800000 */
[----:B------:R-:W-:-:S04]  /*7ab0*/  F2FP.BF16.F32.PACK_AB R4, RZ, R4 ;  /* 0x00000004ff04723e */ /* 0x000fc800000010ff */
[----:B------:R-:W-:-:S07]  /*7ac0*/  PRMT R94, R94, 0x5410, R4 ;  /* 0x000054105e5e7816 */ /* 0x000fce0000000004 */
.L_x_7292:
[----:B------:R-:W-:Y:S05]  /*7ad0*/  @!P3 BRA `(.L_x_7293) ;  /* 0x000000000018b947 */ /* 0x000fea0003800000 */
[----:B------:R-:W-:Y:S01]  /*7ae0*/  FMUL.FTZ R4, R150, UR17 ;  /* 0x0000001196047c20 */ /* 0x000fe20008410000 */
[----:B-----5:R-:W-:-:S03]  /*7af0*/  LOP3.LUT P1, RZ, R217, 0xff0000, RZ, 0xc0, !PT ;  /* 0x00ff0000d9ff7812 */ /* 0x020fc6000782c0ff */
[----:B------:R-:W-:-:S05]  /*7b00*/  FMUL.FTZ R4, R4, UR16 ;  /* 0x0000001004047c20 */ /* 0x000fca0008410000 */
[----:B------:R-:W-:-:S04]  /*7b10*/  FSEL R4, R4, RZ, P1 ;  /* 0x000000ff04047208 */ /* 0x000fc80000800000 */
[----:B------:R-:W-:-:S04]  /*7b20*/  F2FP.BF16.F32.PACK_AB R4, RZ, R4 ;  /* 0x00000004ff04723e */ /* 0x000fc800000010ff */
[----:B------:R-:W-:-:S07]  /*7b30*/  PRMT R95, R4, 0x7610, R95 ;  /* 0x00007610045f7816 */ /* 0x000fce000000005f */
.L_x_7293:
[----:B------:R-:W-:Y:S02]  /*7b40*/  MOV R147, R151 ;  /* 0x0000009700937202 */ /* 0x000fe40000000f00 */
        /* <DEDUP_REMOVED lines=12> */
.L_x_7286:
        /* <DEDUP_REMOVED lines=12> */
.L_x_7294:
        /* <DEDUP_REMOVED lines=12> */
.L_x_7295:
        /* <DEDUP_REMOVED lines=12> */
.L_x_7296:
        /* <DEDUP_REMOVED lines=12> */
.L_x_7297:
        /* <DEDUP_REMOVED lines=12> */
.L_x_7298:
        /* <DEDUP_REMOVED lines=12> */
.L_x_7299:
        /* <DEDUP_REMOVED lines=12> */
.L_x_7300:
        /* <DEDUP_REMOVED lines=12> */
[----:B0-----:R-:W-:-:S07]  /*8210*/  PRMT R95, R95, 0x5410, R4 ;  /* 0x000054105f5f7816 */ /* 0x001fce0000000004 */
.L_x_7278:
[----:B0-----:R-:W0:Y:S01]  /*8220*/  @P0 LDC.64 R160, c[0x0][0x478] ;  /* 0x00011e00ffa00b82 */ /* 0x001e220000000a00 */
        /* <DEDUP_REMOVED lines=13> */
.L_x_7167:
        /* <DEDUP_REMOVED lines=24> */
.L_x_7302:
        /* <DEDUP_REMOVED lines=16> */
.L_x_15671:


//--------------------- .text._ZN10layer_norm13ln_bwd_kernelINS_13Kernel_traitsIf13__nv_bfloat16fS2_fjLj4096ELj1ELj1ELj4ELj16ENS_18Kernel_traits_baseILj4096EfS2_fS2_fjLj128EEEEELb1ELb1ELb0ELb0EEEvNS_9BwdParamsE --------------------------
	.section	.text._ZN10layer_norm13ln_bwd_kernelINS_13Kernel_traitsIf13__nv_bfloat16fS2_fjLj4096ELj1ELj1ELj4ELj16ENS_18Kernel_traits_baseILj4096EfS2_fS2_fjLj128EEEEELb1ELb1ELb0ELb0EEEvNS_9BwdParamsE,"ax",@progbits
	.align	128
        .global         _ZN10layer_norm13ln_bwd_kernelINS_13Kernel_traitsIf13__nv_bfloat16fS2_fjLj4096ELj1ELj1ELj4ELj16ENS_18Kernel_traits_baseILj4096EfS2_fS2_fjLj128EEEEELb1ELb1ELb0ELb0EEEvNS_9BwdParamsE
        .type           _ZN10layer_norm13ln_bwd_kernelINS_13Kernel_traitsIf13__nv_bfloat16fS2_fjLj4096ELj1ELj1ELj4ELj16ENS_18Kernel_traits_baseILj4096EfS2_fS2_fjLj128EEEEELb1ELb1ELb0ELb0EEEvNS_9BwdParamsE,@function
        .size           _ZN10layer_norm13ln_bwd_kernelINS_13Kernel_traitsIf13__nv_bfloat16fS2_fjLj4096ELj1ELj1ELj4ELj16ENS_18Kernel_traits_baseILj4096EfS2_fS2_fjLj128EEEEELb1ELb1ELb0ELb0EEEvNS_9BwdParamsE,(.L_x_15672 - _ZN10layer_norm13ln_bwd_kernelINS_13Kernel_traitsIf13__nv_bfloat16fS2_fjLj4096ELj1ELj1ELj4ELj16ENS_18Kernel_traits_baseILj4096EfS2_fS2_fjLj128EEEEELb1ELb1ELb0ELb0EEEvNS_9BwdParamsE)
        .other          _ZN10layer_norm13ln_bwd_kernelINS_13Kernel_traitsIf13__nv_bfloat16fS2_fjLj4096ELj1ELj1ELj4ELj16ENS_18Kernel_traits_baseILj4096EfS2_fS2_fjLj128EEEEELb1ELb1ELb0ELb0EEEvNS_9BwdParamsE,@"STO_CUDA_ENTRY STV_DEFAULT"
_ZN10layer_norm13ln_bwd_kernelINS_13Kernel_traitsIf13__nv_bfloat16fS2_fjLj4096ELj1ELj1ELj4ELj16ENS_18Kernel_traits_baseILj4096EfS2_fS2_fjLj128EEEEELb1ELb1ELb0ELb0EEEvNS_9BwdParamsE:
.text._ZN10layer_norm13ln_bwd_kernelINS_13Kernel_traitsIf13__nv_bfloat16fS2_fjLj4096ELj1ELj1ELj4ELj16ENS_18Kernel_traits_baseILj4096EfS2_fS2_fjLj128EEEEELb1ELb1ELb0ELb0EEEvNS_9BwdParamsE:
[----:B------:R-:W0:Y:S01]  /*0000*/  LDC R1, c[0x0][0x37c] ;  /* 0x0000df00ff017b82 */ /* 0x000e220000000800 */
[----:B------:R-:W1:Y:S01]  /*0010*/  S2R R10, SR_TID.X ;  /* 0x00000000000a7919 */ /* 0x000e620000002100 */
[----:B------:R-:W2:Y:S01]  /*0020*/  LDCU UR6, c[0x0][0x388] ;  /* 0x00007100ff0677ac */ /* 0x000ea20008000800 */
[----:B0-----:R-:W-:Y:S01]  /*0030*/  IADD3 R1, PT, PT, R1, -0xa0, RZ ;  /* 0xffffff6001017810 */ /* 0x001fe20007ffe0ff */
[----:B--2---:R-:W-:-:S04]  /*0040*/  USHF.R.S32.HI UR4, URZ, 0x1f, UR6 ;  /* 0x0000001fff047899 */ /* 0x004fc80008011406 */
[----:B------:R-:W-:-:S06]  /*0050*/  ULEA.HI UR4, UR4, UR6, URZ, 0x3 ;  /* 0x0000000604047291 */ /* 0x000fcc000f8f18ff */
[----:B------:R-:W-:Y:S02]  /*0060*/  MOV R3, UR4 ;  /* 0x0000000400037c02 */ /* 0x000fe40008000f00 */
[----:B-1----:R-:W-:Y:S01]  /*0070*/  LOP3.LUT R0, R10, 0x7f, RZ, 0x3c, !PT ;  /* 0x0000007f0a007812 */ /* 0x002fe200078e3cff */
[----:B------:R-:W0:Y:S03]  /*0080*/  LDCU.64 UR10, c[0x0][0x358] ;  /* 0x00006b00ff0a77ac */ /* 0x000e260008000a00 */
[----:B------:R-:W-:Y:S01]  /*0090*/  LEA.HI.SX32 R6, R3, R0, 0x1d ;  /* 0x0000000003067211 */ /* 0x000fe200078feaff */
[----:B------:R-:W1:Y:S01]  /*00a0*/  S2UR UR7, SR_CTAID.X ;  /* 0x00000000000779c3 */ /* 0x000e620000002500 */
[----:B------:R-:W-:Y:S01]  /*00b0*/  MOV R23, R10 ;  /* 0x0000000a00177202 */ /* 0x000fe20000000f00 */
[----:B------:R-:W1:Y:S01]  /*00c0*/  LDCU UR4, c[0x0][0x384] ;  /* 0x00007080ff0477ac */ /* 0x000e620008000800 */
[C---:B------:R-:W-:Y:S01]  /*00d0*/  ISETP.GE.U32.AND P3, PT, R6.reuse, 0x80, PT ;  /* 0x000000800600780c */ /* 0x040fe20003f66070 */
[----:B------:R2:W-:Y:S01]  /*00e0*/  STL [R1+0x10], R6 ;  /* 0x0000100601007387 */ /* 0x0005e20000100800 */
[----:B------:R-:W-:-:S02]  /*00f0*/  ISETP.GE.U32.AND P0, PT, R6, 0x100, PT ;  /* 0x000001000600780c */ /* 0x000fc40003f06070 */
[----:B------:R-:W-:Y:S02]  /*0100*/  P2R R0, PR, RZ, 0x8 ;  /* 0x00000008ff007803 */ /* 0x000fe40000000000 */
[C---:B------:R-:W-:Y:S02]  /*0110*/  ISETP.GE.U32.AND P1, PT, R6.reuse, 0x180, PT ;  /* 0x000001800600780c */ /* 0x040fe40003f26070 */
[----:B------:R-:W-:Y:S01]  /*0120*/  ISETP.GE.U32.AND P2, PT, R6, 0x200, PT ;  /* 0x000002000600780c */ /* 0x000fe20003f46070 */
[----:B------:R3:W-:Y:S04]  /*0130*/  STL [R1+0x18], R0 ;  /* 0x0000180001007387 */ /* 0x0007e80000100800 */
[----:B------:R4:W3:Y:S01]  /*0140*/  LDL.64 R52, [R1+0x90] ;  /* 0x0000900001347983 */ /* 0x0008e20000100a00 */
[----:B------:R-:W0:Y:S03]  /*0150*/  @P3 LDC.64 R2, c[0x0][0x3d0] ;  /* 0x0000f400ff023b82 */ /* 0x000e260000000a00 */
[----:B------:R4:W3:Y:S04]  /*0160*/  LDL.64 R54, [R1+0x98] ;  /* 0x0000980001367983 */ /* 0x0008e80000100a00 */
[----:B------:R4:W4:Y:S01]  /*0170*/  LDL.64 R48, [R1+0x80] ;  /* 0x0000800001307983 */ /* 0x0009220000100a00 */
[----:B------:R-:W1:Y:S03]  /*0180*/  @P3 LDC.64 R4, c[0x0][0x3e8] ;  /* 0x0000fa00ff043b82 */ /* 0x000e660000000a00 */
[----:B------:R0:W4:Y:S04]  /*0190*/  LDL.64 R50, [R1+0x88] ;  /* 0x0000880001327983 */ /* 0x0001280000100a00 */
[----:B------:R0:W4:Y:S01]  /*01a0*/  LDL.64 R44, [R1+0x70] ;  /* 0x00007000012c7983 */ /* 0x0001220000100a00 */
[----:B--2---:R-:W2:Y:S03]  /*01b0*/  @P0 LDC.64 R6, c[0x0][0x3d0] ;  /* 0x0000f400ff060b82 */ /* 0x004ea60000000a00 */
[----:B------:R0:W4:Y:S04]  /*01c0*/  LDL.64 R46, [R1+0x78] ;  /* 0x00007800012e7983 */ /* 0x0001280000100a00 */
[----:B------:R0:W4:Y:S01]  /*01d0*/  LDL.64 R40, [R1+0x60] ;  /* 0x0000600001287983 */ /* 0x0001220000100a00 */
[----:B------:R-:W2:Y:S03]  /*01e0*/  @P0 LDC.64 R8, c[0x0][0x3e8] ;  /* 0x0000fa00ff080b82 */ /* 0x000ea60000000a00 */
        /* <DEDUP_REMOVED lines=12> */
[----:B------:R2:W4:Y:S01]  /*02b0*/  LDL.64 R26, [R1+0x28] ;  /* 0x00002800011a7983 */ /* 0x0005220000100a00 */
[----:B0-----:R-:W-:-:S04]  /*02c0*/  @P3 IMAD.WIDE.U32 R2, R23, 0x20, R2 ;  /* 0x0000002017023825 */ /* 0x001fc800078e0002 */
[C---:B-1----:R-:W-:Y:S01]  /*02d0*/  @P3 IMAD.WIDE.U32 R4, R23.reuse, 0x20, R4 ;  /* 0x0000002017043825 */ /* 0x042fe200078e0004 */
[----:B------:R-:W-:-:S04]  /*02e0*/  @P3 LOP3.LUT R23, R23, 0x80, RZ, 0xfc, !PT ;  /* 0x0000008017173812 */ /* 0x000fc800078efcff */
[----:B------:R0:W5:Y:S01]  /*02f0*/  @P3 LDG.E.128 R168, desc[UR10][R4.64] ;  /* 0x0000000a04a83981 */ /* 0x000162000c1e1d00 */
[----:B--2---:R-:W-:-:S03]  /*0300*/  @P0 IMAD.WIDE.U32 R10, R23, 0x20, R6 ;  /* 0x00000020170a0825 */ /* 0x004fc600078e0006 */
[----:B------:R0:W5:Y:S01]  /*0310*/  @P3 LDG.E.128 R164, desc[UR10][R4.64+0x10] ;  /* 0x0000100a04a43981 */ /* 0x000162000c1e1d00 */
[C---:B------:R-:W-:Y:S01]  /*0320*/  @P0 IMAD.WIDE.U32 R12, R23.reuse, 0x20, R8 ;  /* 0x00000020170c0825 */ /* 0x040fe200078e0008 */
[----:B------:R-:W-:-:S04]  /*0330*/  @P0 IADD3 R23, PT, PT, R23, 0x80, RZ ;  /* 0x0000008017170810 */ /* 0x000fc80007ffe0ff */
[----:B------:R0:W5:Y:S01]  /*0340*/  @P0 LDG.E.128 R160, desc[UR10][R12.64] ;  /* 0x0000000a0ca00981 */ /* 0x000162000c1e1d00 */
[----:B------:R-:W-:-:S03]  /*0350*/  @P1 IMAD.WIDE.U32 R14, R23, 0x20, R14 ;  /* 0x00000020170e1825 */ /* 0x000fc600078e000e */
[----:B------:R0:W5:Y:S01]  /*0360*/  @P0 LDG.E.128 R156, desc[UR10][R12.64+0x10] ;  /* 0x0000100a0c9c0981 */ /* 0x000162000c1e1d00 */
[C---:B------:R-:W-:Y:S01]  /*0370*/  @P1 IMAD.WIDE.U32 R16, R23.reuse, 0x20, R16 ;  /* 0x0000002017101825 */ /* 0x040fe200078e0010 */
[----:B------:R-:W-:-:S04]  /*0380*/  @P1 IADD3 R23, PT, PT, R23, 0x80, RZ ;  /* 0x0000008017171810 */ /* 0x000fc80007ffe0ff */
[----:B------:R0:W5:Y:S01]  /*0390*/  @P1 LDG.E.128 R152, desc[UR10][R16.64] ;  /* 0x0000000a10981981 */ /* 0x000162000c1e1d00 */
[----:B------:R-:W-:-:S03]  /*03a0*/  @P2 IMAD.WIDE.U32 R6, R23, 0x20, R18 ;  /* 0x0000002017062825 */ /* 0x000fc600078e0012 */
[----:B------:R0:W5:Y:S01]  /*03b0*/  @P1 LDG.E.128 R148, desc[UR10][R16.64+0x10] ;  /* 0x0000100a10941981 */ /* 0x000162000c1e1d00 */
[----:B------:R-:W-:-:S05]  /*03c0*/  @P2 IMAD.WIDE.U32 R8, R23, 0x20, R20 ;  /* 0x0000002017082825 */ /* 0x000fca00078e0014 */
[----:B------:R0:W5:Y:S04]  /*03d0*/  @P2 LDG.E.128 R144, desc[UR10][R8.64] ;  /* 0x0000000a08902981 */ /* 0x000168000c1e1d00 */
[----:B------:R0:W5:Y:S04]  /*03e0*/  @P2 LDG.E.128 R140, desc[UR10][R8.64+0x10] ;  /* 0x0000100a088c2981 */ /* 0x000168000c1e1d00 */
[----:B---3--:R-:W2:Y:S04]  /*03f0*/  @P3 LDG.E.128 R52, desc[UR10][R2.64] ;  /* 0x0000000a02343981 */ /* 0x008ea8000c1e1d00 */
[----:B----4-:R-:W3:Y:S04]  /*0400*/  @P3 LDG.E.128 R48, desc[UR10][R2.64+0x10] ;  /* 0x0000100a02303981 */ /* 0x010ee8000c1e1d00 */
[----:B------:R-:W4:Y:S04]  /*0410*/  @P0 LDG.E.128 R44, desc[UR10][R10.64] ;  /* 0x0000000a0a2c0981 */ /* 0x000f28000c1e1d00 */
[----:B------:R-:W4:Y:S04]  /*0420*/  @P0 LDG.E.128 R40, desc[UR10][R10.64+0x10] ;  /* 0x0000100a0a280981 */ /* 0x000f28000c1e1d00 */
[----:B------:R-:W4:Y:S04]  /*0430*/  @P1 LDG.E.128 R36, desc[UR10][R14.64] ;  /* 0x0000000a0e241981 */ /* 0x000f28000c1e1d00 */
[----:B------:R-:W4:Y:S04]  /*0440*/  @P1 LDG.E.128 R32, desc[UR10][R14.64+0x10] ;  /* 0x0000100a0e201981 */ /* 0x000f28000c1e1d00 */
[----:B------:R-:W4:Y:S04]  /*0450*/  @P2 LDG.E.128 R28, desc[UR10][R6.64] ;  /* 0x0000000a061c2981 */ /* 0x000f28000c1e1d00 */
[----:B------:R-:W4:Y:S01]  /*0460*/  @P2 LDG.E.128 R24, desc[UR10][R6.64+0x10] ;  /* 0x0000100a06182981 */ /* 0x000f22000c1e1d00 */
[----:B------:R-:W-:-:S05]  /*0470*/  P2R R0, PR, RZ, 0x4 ;  /* 0x00000004ff007803 */ /* 0x000fca0000000000 */
[----:B------:R-:W-:Y:S01]  /*0480*/  STL [R1+0x14], R0 ;  /* 0x0000140001007387 */ /* 0x000fe20000100800 */
        /* <DEDUP_REMOVED lines=43> */
[----:B--2---:R1:W-:Y:S04]  /*0740*/  @P3 STL.64 [R1+0x90], R52 ;  /* 0x0000903401003387 */ /* 0x0043e80000100a00 */
[----:B------:R2:W-:Y:S04]  /*0750*/  @P3 STL.64 [R1+0x98], R54 ;  /* 0x0000983601003387 */ /* 0x0005e80000100a00 */
[----:B---3--:R3:W-:Y:S04]  /*0760*/  @P3 STL.64 [R1+0x80], R48 ;  /* 0x0000803001003387 */ /* 0x0087e80000100a00 */
[----:B------:R0:W-:Y:S04]  /*0770*/  @P3 STL.64 [R1+0x88], R50 ;  /* 0x0000883201003387 */ /* 0x0001e80000100a00 */
[----:B----4-:R4:W-:Y:S04]  /*0780*/  @P0 STL.64 [R1+0x70], R44 ;  /* 0x0000702c01000387 */ /* 0x0109e80000100a00 */
        /* <DEDUP_REMOVED lines=11> */
[----:B-1----:R-:W-:-:S02]  /*0840*/  CS2R R52, SRZ ;  /* 0x0000000000347805 */ /* 0x002fc4000001ff00 */
[----:B--2---:R-:W-:Y:S02]  /*0850*/  CS2R R54, SRZ ;  /* 0x0000000000367805 */ /* 0x004fe4000001ff00 */
[----:B---3--:R-:W-:Y:S02]  /*0860*/  CS2R R48, SRZ ;  /* 0x0000000000307805 */ /* 0x008fe4000001ff00 */
[----:B0-----:R-:W-:Y:S02]  /*0870*/  CS2R R50, SRZ ;  /* 0x0000000000327805 */ /* 0x001fe4000001ff00 */
[----:B----4-:R-:W-:Y:S02]  /*0880*/  CS2R R44, SRZ ;  /* 0x00000000002c7805 */ /* 0x010fe4000001ff00 */
[----:B------:R-:W-:Y:S01]  /*0890*/  CS2R R46, SRZ ;  /* 0x00000000002e7805 */ /* 0x000fe2000001ff00 */
        /* <DEDUP_REMOVED lines=61> */
.L_x_7338:
[----:B------:R-:W1:Y:S01]  /*0c70*/  @UP0 LDCU.64 UR4, c[0x0][0x3e0] ;  /* 0x00007c00ff0407ac */ /* 0x000e620008000a00 */
[----:B------:R-:W3:Y:S01]  /*0c80*/  LDL R193, [R1+0x10] ;  /* 0x0000100001c17983 */ /* 0x000ee20000100800 */
[----:B------:R-:W-:Y:S01]  /*0c90*/  PLOP3.LUT P0, PT, PT, PT, UP0, 0x80, 0x8 ;  /* 0x000000000008781c */ /* 0x000fe20003f0f008 */
[----:B0-----:R-:W-:-:S06]  /*0ca0*/  UIMAD.WIDE UR16, UR7, 0x4, UR12 ;  /* 0x00000004071078a5 */ /* 0x001fcc000f8e020c */
[----:B------:R-:W-:Y:S02]  /*0cb0*/  MOV R188, UR16 ;  /* 0x0000001000bc7c02 */ /* 0x000fe40008000f00 */
[----:B------:R-:W-:Y:S01]  /*0cc0*/  MOV R189, UR17 ;  /* 0x0000001100bd7c02 */ /* 0x000fe20008000f00 */
[----:B-1----:R-:W-:-:S04]  /*0cd0*/  @UP0 UIMAD.WIDE UR4, UR7, 0x2, UR4 ;  /* 0x00000002070408a5 */ /* 0x002fc8000f8e0204 */
[----:B------:R0:W4:Y:S01]  /*0ce0*/  LDG.E R190, desc[UR10][R188.64] ;  /* 0x0000000abcbe7981 */ /* 0x000122000c1e1900 */
[----:B------:R-:W-:Y:S01]  /*0cf0*/  UIMAD.WIDE UR16, UR7, 0x4, UR14 ;  /* 0x00000004071078a5 */ /* 0x000fe2000f8e020e */
[----:B0-----:R-:W-:Y:S02]  /*0d00*/  MOV R188, UR4 ;  /* 0x0000000400bc7c02 */ /* 0x001fe40008000f00 */
[----:B------:R-:W-:-:S05]  /*0d10*/  MOV R189, UR5 ;  /* 0x0000000500bd7c02 */ /* 0x000fca0008000f00 */
[----:B------:R0:W4:Y:S02]  /*0d20*/  @P0 LDG.E.U16 R191, desc[UR10][R188.64] ;  /* 0x0000000abcbf0981 */ /* 0x000124000c1e1500 */
[----:B0-----:R-:W-:Y:S02]  /*0d30*/  MOV R188, UR16 ;  /* 0x0000001000bc7c02 */ /* 0x001fe40008000f00 */
[----:B------:R-:W-:-:S05]  /*0d40*/  MOV R189, UR17 ;  /* 0x0000001100bd7c02 */ /* 0x000fca0008000f00 */
[----:B------:R0:W4:Y:S01]  /*0d50*/  LDG.E R188, desc[UR10][R188.64] ;  /* 0x0000000abcbc7981 */ /* 0x000122000c1e1900 */
[----:B------:R-:W-:Y:S01]  /*0d60*/  UIMAD UR4, UR7, UR6, URZ ;  /* 0x00000006070472a4 */ /* 0x000fe2000f8e02ff */
[----:B--2---:R-:W-:Y:S01]  /*0d70*/  ISETP.NE.AND P3, PT, RZ, UR18, PT ;  /* 0x00000012ff007c0c */ /* 0x004fe2000bf65270 */
[----:B------:R-:W-:Y:S01]  /*0d80*/  UMOV UR16, 0x3f800000 ;  /* 0x3f80000000107882 */ /* 0x000fe20000000000 */
[----:B------:R-:W1:Y:S01]  /*0d90*/  S2R R192, SR_TID.X ;  /* 0x0000000000c07919 */ /* 0x000e620000002100 */
[----:B------:R-:W-:Y:S01]  /*0da0*/  USHF.R.S32.HI UR5, URZ, 0x1f, UR4 ;  /* 0x0000001fff057899 */ /* 0x000fe20008011404 */
[----:B------:R-:W-:Y:S01]  /*0db0*/  BSSY.RECONVERGENT B0, `(.L_x_7304) ;  /* 0x0000076000007945 */ /* 0x000fe20003800200 */
[----:B------:R-:W-:Y:S01]  /*0dc0*/  HFMA2 R228, -RZ, RZ, 0, 0 ;  /* 0x00000000ffe47431 */ /* 0x000fe200000001ff */
[----:B------:R-:W-:Y:S01]  /*0dd0*/  MOV R227, RZ ;  /* 0x000000ff00e37202 */ /* 0x000fe20000000f00 */
[----:B------:R-:W-:Y:S01]  /*0de0*/  ULEA.HI UR5, UR5, UR4, URZ, 0x3 ;  /* 0x0000000405057291 */ /* 0x000fe2000f8f18ff */
[----:B---3--:R-:W-:-:S02]  /*0df0*/  ISETP.GE.U32.AND P4, PT, R193, 0x80, PT ;  /* 0x00000080c100780c */ /* 0x008fc40003f86070 */
[C---:B------:R-:W-:Y:S02]  /*0e00*/  ISETP.GE.U32.AND P5, PT, R193.reuse, 0x200, PT ;  /* 0x00000200c100780c */ /* 0x040fe40003fa6070 */
[----:B0-----:R-:W-:Y:S02]  /*0e10*/  P2R R189, PR, RZ, 0x10 ;  /* 0x00000010ffbd7803 */ /* 0x001fe40000000000 */
[----:B------:R-:W-:-:S03]  /*0e20*/  ISETP.GE.U32.AND P1, PT, R193, 0x180, PT ;  /* 0x00000180c100780c */ /* 0x000fc60003f26070 */
[----:B------:R0:W-:Y:S01]  /*0e30*/  STL [R1+0x18], R189 ;  /* 0x000018bd01007387 */ /* 0x0001e20000100800 */
[----:B----4-:R-:W-:Y:S02]  /*0e40*/  FSEL R190, R190, RZ, !P3 ;  /* 0x000000ffbebe7208 */ /* 0x010fe40005800000 */
[----:B0-----:R-:W-:Y:S02]  /*0e50*/  P2R R189, PR, RZ, 0x20 ;  /* 0x00000020ffbd7803 */ /* 0x001fe40000000000 */
[----:B------:R-:W-:-:S03]  /*0e60*/  R2UR UR26, R190 ;  /* 0x00000000be1a72ca */ /* 0x000fc600000e0000 */
[----:B------:R0:W-:Y:S01]  /*0e70*/  STL [R1+0x14], R189 ;  /* 0x000014bd01007387 */ /* 0x0001e20000100800 */
[----:B------:R-:W-:Y:S02]  /*0e80*/  @P0 R2UR UR17, R191 ;  /* 0x00000000bf1102ca */ /* 0x000fe400000e0000 */
[----:B------:R-:W-:-:S11]  /*0e90*/  ISETP.GE.U32.AND P0, PT, R193, 0x100, PT ;  /* 0x00000100c100780c */ /* 0x000fd60003f06070 */
[----:B------:R-:W-:Y:S01]  /*0ea0*/  @UP0 USHF.L.U32 UR16, UR17, 0x10, URZ ;  /* 0x0000001011100899 */ /* 0x000fe200080006ff */
[----:B------:R-:W-:Y:S02]  /*0eb0*/  R2UR UR23, R188 ;  /* 0x00000000bc1772ca */ /* 0x000fe400000e0000 */
[----:B------:R-:W-:-:S04]  /*0ec0*/  MOV R188, UR5 ;  /* 0x0000000500bc7c02 */ /* 0x000fc80008000f00 */
[----:B-1----:R-:W-:-:S04]  /*0ed0*/  LEA.HI.SX32 R204, R188, R192, 0x1d ;  /* 0x000000c0bccc7211 */ /* 0x002fc800078feaff */
[----:B------:R-:W-:Y:S01]  /*0ee0*/  MOV R226, R204 ;  /* 0x000000cc00e27202 */ /* 0x000fe20000000f00 */
[----:B0----5:R-:W-:Y:S06]  /*0ef0*/  @!P4 BRA `(.L_x_7305) ;  /* 0x000000040084c947 */ /* 0x021fec0003800000 */
        /* <DEDUP_REMOVED lines=8> */
[----:B------:R-:W4:Y:S04]  /*0f80*/  LDL R228, [R1+0x9c] ;  /* 0x00009c0001e47983 */ /* 0x000f280000100800 */
[----:B------:R-:W4:Y:S01]  /*0f90*/  LDL R252, [R1+0x84] ;  /* 0x0000840001fc7983 */ /* 0x000f220000100800 */
[----:B0-----:R-:W-:-:S03]  /*0fa0*/  IMAD.WIDE.U32 R16, R204, 0x20, R16 ;  /* 0x00000020cc107825 */ /* 0x001fc600078e0010 */
[----:B------:R-:W4:Y:S04]  /*0fb0*/  LDL R250, [R1+0x8c] ;  /* 0x00008c0001fa7983 */ /* 0x000f280000100800 */
[----:B------:R-:W2:Y:S04]  /*0fc0*/  LDG.E.128 R188, desc[UR10][R16.64] ;  /* 0x0000000a10bc7981 */ /* 0x000ea8000c1e1d00 */
[----:B------:R0:W3:Y:S01]  /*0fd0*/  LDG.E.128 R196, desc[UR10][R16.64+0x10] ;  /* 0x0000100a10c47981 */ /* 0x0000e2000c1e1d00 */
[----:B-1----:R-:W-:Y:S01]  /*0fe0*/  IMAD.WIDE.U32 R192, R204, 0x10, R192 ;  /* 0x00000010ccc07825 */ /* 0x002fe200078e00c0 */
[----:B------:R-:W-:-:S05]  /*0ff0*/  ISETP.NE.AND.EX P2, PT, RZ, UR21, PT, P2 ;  /* 0x00000015ff007c0c */ /* 0x000fca000bf45320 */
[----:B------:R-:W4:Y:S08]  /*1000*/  LDG.E.128 R192, desc[UR10][R192.64] ;  /* 0x0000000ac0c07981 */ /* 0x000f30000c1e1d00 */
[----:B0-----:R-:W0:Y:S02]  /*1010*/  @P2 LDC.64 R16, c[0x0][0x438] ;  /* 0x00010e00ff102b82 */ /* 0x001e240000000a00 */
[----:B0-----:R-:W-:-:S05]  /*1020*/  @P2 IMAD.WIDE.U32 R16, R204, 0x20, R16 ;  /* 0x00000020cc102825 */ /* 0x001fca00078e0010 */
[----:B------:R-:W5:Y:S04]  /*1030*/  @P2 LDG.E.128 R40, desc[UR10][R16.64] ;  /* 0x0000000a10282981 */ /* 0x000f68000c1e1d00 */
[----:B------:R0:W5:Y:S02]  /*1040*/  @P2 LDG.E.128 R36, desc[UR10][R16.64+0x10] ;  /* 0x0000100a10242981 */ /* 0x000164000c1e1d00 */
[----:B0-----:R-:W-:-:S06]  /*1050*/  IMAD.WIDE.U32 R16, R204, 0x8, R214 ;  /* 0x00000008cc107825 */ /* 0x001fcc00078e00d6 */
[----:B------:R-:W5:Y:S01]  /*1060*/  LDG.E.64 R16, desc[UR10][R16.64] ;  /* 0x0000000a10107981 */ /* 0x000f62000c1e1b00 */
[----:B--2---:R-:W-:Y:S01]  /*1070*/  FADD.FTZ R219, R190, -UR26 ;  /* 0x8000001abedb7e21 */ /* 0x004fe20008010000 */
[----:B---3--:R-:W-:Y:S02]  /*1080*/  FADD.FTZ R190, R199, -UR26 ;  /* 0x8000001ac7be7e21 */ /* 0x008fe40008010000 */
[----:B------:R-:W2:Y:S01]  /*1090*/  LDL R199, [R1+0x94] ;  /* 0x0000940001c77983 */ /* 0x000ea20000100800 */
[----:B------:R-:W-:Y:S01]  /*10a0*/  FADD.FTZ R0, R188, -UR26 ;  /* 0x8000001abc007e21 */ /* 0x000fe20008010000 */
[C---:B----4-:R-:W-:Y:S02]  /*10b0*/  PRMT R214, R192.reuse, 0x7632, R214 ;  /* 0x00007632c0d67816 */ /* 0x050fe400000000d6 */
[----:B------:R-:W-:Y:S02]  /*10c0*/  SHF.L.U32 R215, R192, 0x10, RZ ;  /* 0x00000010c0d77819 */ /* 0x000fe400000006ff */
[----:B------:R-:W-:-:S02]  /*10d0*/  PRMT R192, R193, 0x7632, R192 ;  /* 0x00007632c1c07816 */ /* 0x000fc400000000c0 */
[----:B------:R-:W-:Y:S01]  /*10e0*/  SHF.L.U32 R193, R193, 0x10, RZ ;  /* 0x00000010c1c17819 */ /* 0x000fe200000006ff */
[----:B------:R-:W-:Y:S01]  /*10f0*/  FADD.FTZ R196, R196, -UR26 ;  /* 0x8000001ac4c47e21 */ /* 0x000fe20008010000 */
[----:B------:R-:W-:Y:S01]  /*1100*/  FADD.FTZ R218, R191, -UR26 ;  /* 0x8000001abfda7e21 */ /* 0x000fe20008010000 */
[----:B------:R-:W-:Y:S01]  /*1110*/  FADD.FTZ R216, R189, -UR26 ;  /* 0x8000001abdd87e21 */ /* 0x000fe20008010000 */
[----:B------:R-:W-:Y:S01]  /*1120*/  PRMT R191, R194, 0x7632, R191 ;  /* 0x00007632c2bf7816 */ /* 0x000fe200000000bf */
[----:B------:R-:W-:Y:S01]  /*1130*/  FMUL.FTZ R0, R0, UR23 ;  /* 0x0000001700007c20 */ /* 0x000fe20008410000 */
[----:B------:R-:W-:Y:S01]  /*1140*/  SHF.L.U32 R194, R194, 0x10, RZ ;  /* 0x00000010c2c27819 */ /* 0x000fe200000006ff */
[----:B------:R-:W-:Y:S01]  /*1150*/  FADD.FTZ R189, R197, -UR26 ;  /* 0x8000001ac5bd7e21 */ /* 0x000fe20008010000 */
[----:B------:R-:W-:Y:S01]  /*1160*/  FADD.FTZ R198, R198, -UR26 ;  /* 0x8000001ac6c67e21 */ /* 0x000fe20008010000 */
[----:B------:R-:W-:Y:S01]  /*1170*/  FMUL.FTZ R227, R217, R193 ;  /* 0x000000c1d9e37220 */ /* 0x000fe20000410000 */
[----:B------:R-:W-:Y:S01]  /*1180*/  FMUL.FTZ R219, R219, UR23 ;  /* 0x00000017dbdb7c20 */ /* 0x000fe20008410000 */
[----:B------:R-:W-:Y:S01]  /*1190*/  SHF.L.U32 R197, R214, 0x10, RZ ;  /* 0x00000010d6c57819 */ /* 0x000fe200000006ff */
[----:B------:R-:W-:Y:S01]  /*11a0*/  FMUL.FTZ R217, R196, UR23 ;  /* 0x00000017c4d97c20 */ /* 0x000fe20008410000 */
[----:B------:R-:W-:Y:S01]  /*11b0*/  PRMT R188, R195, 0x7632, R188 ;  /* 0x00007632c3bc7816 */ /* 0x000fe200000000bc */
[-C--:B------:R-:W-:Y:S01]  /*11c0*/  FMUL.FTZ R221, R221, R215.reuse ;  /* 0x000000d7dddd7220 */ /* 0x080fe20000410000 */
[----:B------:R-:W-:Y:S01]  /*11d0*/  SHF.L.U32 R195, R195, 0x10, RZ ;  /* 0x00000010c3c37819 */ /* 0x000fe200000006ff */
        /* <DEDUP_REMOVED lines=9> */
[----:B------:R-:W-:Y:S01]  /*1270*/  FMUL.FTZ R220, R216, UR23 ;  /* 0x00000017d8dc7c20 */ /* 0x000fe20008410000 */
[----:B------:R-:W-:Y:S01]  /*1280*/  FADD.FTZ R194, RZ, R221 ;  /* 0x000000ddffc27221 */ /* 0x000fe20000010000 */
[----:B------:R-:W-:Y:S01]  /*1290*/  FFMA.FTZ R193, R0, R221, RZ ;  /* 0x000000dd00c17223 */ /* 0x000fe200000100ff */
[----:B------:R-:W-:Y:S01]  /*12a0*/  FADD.FTZ R102, R102, R195 ;  /* 0x000000c366667221 */ /* 0x000fe20000010000 */
[-C--:B------:R-:W-:Y:S01]  /*12b0*/  FFMA.FTZ R134, R215, R195.reuse, R134 ;  /* 0x000000c3d7867223 */ /* 0x080fe20000010086 */
[----:B------:R-:W-:Y:S01]  /*12c0*/  FMUL.FTZ R251, R251, R195 ;  /* 0x000000c3fbfb7220 */ /* 0x000fe20000410000 */
[----:B------:R-:W-:Y:S01]  /*12d0*/  FMUL.FTZ R218, R218, UR23 ;  /* 0x00000017dada7c20 */ /* 0x000fe20008410000 */
[-C--:B------:R-:W-:Y:S01]  /*12e0*/  FMUL.FTZ R195, R228, R192.reuse ;  /* 0x000000c0e4c37220 */ /* 0x080fe20000410000 */
[----:B------:R-:W-:Y:S01]  /*12f0*/  STL [R1+0x8], R227 ;  /* 0x000008e301007387 */ /* 0x000fe20000100800 */
[----:B------:R-:W-:Y:S01]  /*1300*/  FADD.FTZ R107, R107, R192 ;  /* 0x000000c06b6b7221 */ /* 0x000fe20000010000 */
[----:B------:R-:W-:-:S02]  /*1310*/  FFMA.FTZ R139, R218, R192, R139 ;  /* 0x000000c0da8b7223 */ /* 0x000fc4000001008b */
[----:B------:R0:W-:Y:S01]  /*1320*/  STL [R1], R226 ;  /* 0x000000e201007387 */ /* 0x0001e20000100800 */
[----:B------:R-:W-:Y:S01]  /*1330*/  SHF.L.U32 R191, R191, 0x10, RZ ;  /* 0x00000010bfbf7819 */ /* 0x000fe200000006ff */
[----:B------:R-:W-:-:S04]  /*1340*/  FMUL.FTZ R216, R189, UR23 ;  /* 0x00000017bdd87c20 */ /* 0x000fc80008410000 */
[----:B------:R-:W-:Y:S01]  /*1350*/  FADD.FTZ R101, R101, R191 ;  /* 0x000000bf65657221 */ /* 0x000fe20000010000 */
[-C--:B------:R-:W-:Y:S01]  /*1360*/  FFMA.FTZ R133, R216, R191.reuse, R133 ;  /* 0x000000bfd8857223 */ /* 0x080fe20000010085 */
[----:B------:R-:W-:Y:S01]  /*1370*/  FMUL.FTZ R252, R252, R191 ;  /* 0x000000bffcfc7220 */ /* 0x000fe20000410000 */
[----:B------:R-:W-:Y:S01]  /*1380*/  SHF.L.U32 R188, R188, 0x10, RZ ;  /* 0x00000010bcbc7819 */ /* 0x000fe200000006ff */
[----:B------:R-:W-:-:S04]  /*1390*/  FMUL.FTZ R214, R190, UR23 ;  /* 0x00000017bed67c20 */ /* 0x000fc80008410000 */
[-C--:B------:R-:W-:Y:S01]  /*13a0*/  FMUL.FTZ R250, R250, R188.reuse ;  /* 0x000000bcfafa7220 */ /* 0x080fe20000410000 */
[-C--:B------:R-:W-:Y:S01]  /*13b0*/  FFMA.FTZ R137, R220, R197.reuse, R137 ;  /* 0x000000c5dc897223 */ /* 0x080fe20000010089 */
[----:B------:R-:W-:Y:S01]  /*13c0*/  FADD.FTZ R105, R105, R197 ;  /* 0x000000c569697221 */ /* 0x000fe20000010000 */
[----:B------:R-:W-:Y:S01]  /*13d0*/  FADD.FTZ R103, R103, R188 ;  /* 0x000000bc67677221 */ /* 0x000fe20000010000 */
[----:B------:R-:W-:Y:S01]  /*13e0*/  FFMA.FTZ R135, R214, R188, R135 ;  /* 0x000000bcd6877223 */ /* 0x000fe20000010087 */
[----:B--2---:R-:W-:-:S04]  /*13f0*/  FMUL.FTZ R196, R199, R197 ;  /* 0x000000c5c7c47220 */ /* 0x004fc80000410000 */
[----:B------:R-:W-:Y:S01]  /*1400*/  FADD.FTZ R194, R194, R196 ;  /* 0x000000c4c2c27221 */ /* 0x000fe20000010000 */
[----:B------:R-:W-:Y:S01]  /*1410*/  FFMA.FTZ R193, R220, R196, R193 ;  /* 0x000000c4dcc17223 */ /* 0x000fe200000100c1 */
[----:B------:R1:W-:Y:S02]  /*1420*/  STL [R1+0xc], R196 ;  /* 0x00000cc401007387 */ /* 0x0003e40000100800 */
[----:B------:R-:W-:Y:S01]  /*1430*/  FADD.FTZ R192, R194, R227 ;  /* 0x000000e3c2c07221 */ /* 0x000fe20000010000 */
[----:B------:R-:W-:Y:S01]  /*1440*/  FFMA.FTZ R193, R219, R227, R193 ;  /* 0x000000e3dbc17223 */ /* 0x000fe200000100c1 */
[----:B------:R1:W-:Y:S02]  /*1450*/  STL [R1+0x4], R195 ;  /* 0x000004c301007387 */ /* 0x0003e40000100800 */
        /* <DEDUP_REMOVED lines=8> */
[----:B0-----:R-:W-:Y:S02]  /*14e0*/  IADD3 R226, PT, PT, R204, 0x80, RZ ;  /* 0x00000080cce27810 */ /* 0x001fe40007ffe0ff */
[----:B------:R-:W-:Y:S01]  /*14f0*/  FADD.FTZ R228, R189, R250 ;  /* 0x000000fabde47221 */ /* 0x000fe20000010000 */
[----:B-1----:R-:W-:-:S07]  /*1500*/  FFMA.FTZ R227, R214, R250, R191 ;  /* 0x000000fad6e37223 */ /* 0x002fce00000100bf */
.L_x_7305:
[----:B------:R-:W-:Y:S05]  /*1510*/  BSYNC.RECONVERGENT B0 ;  /* 0x0000000000007941 */ /* 0x000fea0003800200 */
.L_x_7304:
        /* <DEDUP_REMOVED lines=12> */
[----:B0-----:R-:W-:-:S05]  /*15e0*/  IMAD.WIDE.U32 R18, R226, 0x20, R18 ;  /* 0x00000020e2127825 */ /* 0x001fca00078e0012 */
[----:B------:R-:W2:Y:S01]  /*15f0*/  LDG.E.128 R188, desc[UR10][R18.64] ;  /* 0x0000000a12bc7981 */ /* 0x000ea2000c1e1d00 */
[----:B-1----:R-:W-:-:S03]  /*1600*/  IMAD.WIDE.U32 R192, R226, 0x10, R192 ;  /* 0x00000010e2c07825 */ /* 0x002fc600078e00c0 */
[----:B------:R0:W3:Y:S04]  /*1610*/  LDG.E.128 R196, desc[UR10][R18.64+0x10] ;  /* 0x0000100a12c47981 */ /* 0x0000e8000c1e1d00 */
        /* <DEDUP_REMOVED lines=8> */
[----:B--2---:R-:W-:Y:S01]  /*16a0*/  FADD.FTZ R208, R188, -UR26 ;  /* 0x8000001abcd07e21 */ /* 0x004fe20008010000 */
[C---:B----4-:R-:W-:Y:S02]  /*16b0*/  PRMT R242, R195.reuse, 0x7632, R242 ;  /* 0x00007632c3f27816 */ /* 0x050fe400000000f2 */
[----:B------:R-:W-:Y:S01]  /*16c0*/  SHF.L.U32 R188, R195, 0x10, RZ ;  /* 0x00000010c3bc7819 */ /* 0x000fe200000006ff */
[----:B---3--:R-:W-:Y:S02]  /*16d0*/  FADD.FTZ R195, R198, -UR26 ;  /* 0x8000001ac6c37e21 */ /* 0x008fe40008010000 */
[----:B------:R-:W2:Y:S01]  /*16e0*/  LDL R198, [R1+0x68] ;  /* 0x0000680001c67983 */ /* 0x000ea20000100800 */
[----:B------:R-:W-:Y:S01]  /*16f0*/  FADD.FTZ R206, R189, -UR26 ;  /* 0x8000001abdce7e21 */ /* 0x000fe20008010000 */
[----:B------:R-:W-:Y:S02]  /*1700*/  FADD.FTZ R189, R197, -UR26 ;  /* 0x8000001ac5bd7e21 */ /* 0x000fe40008010000 */
[----:B------:R-:W3:Y:S01]  /*1710*/  LDL R197, [R1+0x6c] ;  /* 0x00006c0001c57983 */ /* 0x000ee20000100800 */
[----:B------:R-:W-:Y:S01]  /*1720*/  FADD.FTZ R210, R191, -UR26 ;  /* 0x8000001abfd27e21 */ /* 0x000fe20008010000 */
[----:B------:R-:W-:-:S02]  /*1730*/  PRMT R191, R192, 0x7632, R191 ;  /* 0x00007632c0bf7816 */ /* 0x000fc400000000bf */
[----:B------:R-:W-:Y:S01]  /*1740*/  SHF.L.U32 R205, R192, 0x10, RZ ;  /* 0x00000010c0cd7819 */ /* 0x000fe200000006ff */
[----:B------:R-:W-:Y:S01]  /*1750*/  FADD.FTZ R207, R190, -UR26 ;  /* 0x8000001abecf7e21 */ /* 0x000fe20008010000 */
[----:B------:R-:W-:Y:S01]  /*1760*/  FMUL.FTZ R213, R208, UR23 ;  /* 0x00000017d0d57c20 */ /* 0x000fe20008410000 */
[----:B------:R-:W-:Y:S01]  /*1770*/  PRMT R192, R193, 0x7632, R192 ;  /* 0x00007632c1c07816 */ /* 0x000fe200000000c0 */
[----:B------:R-:W-:Y:S01]  /*1780*/  FADD.FTZ R196, R196, -UR26 ;  /* 0x8000001ac4c47e21 */ /* 0x000fe20008010000 */
[----:B------:R-:W-:Y:S01]  /*1790*/  SHF.L.U32 R191, R191, 0x10, RZ ;  /* 0x00000010bfbf7819 */ /* 0x000fe200000006ff */
[-C--:B------:R-:W-:Y:S01]  /*17a0*/  FMUL.FTZ R249, R249, R205.reuse ;  /* 0x000000cdf9f97220 */ /* 0x080fe20000410000 */
[----:B------:R-:W-:Y:S01]  /*17b0*/  SHF.L.U32 R193, R193, 0x10, RZ ;  /* 0x00000010c1c17819 */ /* 0x000fe200000006ff */
[----:B------:R-:W-:Y:S01]  /*17c0*/  FMUL.FTZ R211, R207, UR23 ;  /* 0x00000017cfd37c20 */ /* 0x000fe20008410000 */
[----:B------:R-:W-:Y:S01]  /*17d0*/  PRMT R243, R194, 0x7632, R243 ;  /* 0x00007632c2f37816 */ /* 0x000fe200000000f3 */
[----:B------:R-:W-:Y:S01]  /*17e0*/  FMUL.FTZ R212, R206, UR23 ;  /* 0x00000017ced47c20 */ /* 0x000fe20008410000 */
[----:B------:R-:W-:Y:S01]  /*17f0*/  FADD.FTZ R96, R96, R205 ;  /* 0x000000cd60607221 */ /* 0x000fe20000010000 */
[----:B------:R-:W-:Y:S01]  /*1800*/  FFMA.FTZ R128, R213, R205, R128 ;  /* 0x000000cdd5807223 */ /* 0x000fe20000010080 */
[----:B------:R-:W-:Y:S01]  /*1810*/  FMUL.FTZ R205, R196, UR23 ;  /* 0x00000017c4cd7c20 */ /* 0x000fe20008410000 */
[----:B------:R-:W-:Y:S01]  /*1820*/  FMUL.FTZ R206, R195, UR23 ;  /* 0x00000017c3ce7c20 */ /* 0x000fe20008410000 */
[----:B------:R-:W-:Y:S01]  /*1830*/  FADD.FTZ R195, R228, R249 ;  /* 0x000000f9e4c37221 */ /* 0x000fe20000010000 */
[----:B------:R-:W-:Y:S01]  /*1840*/  FFMA.FTZ R196, R213, R249, R227 ;  /* 0x000000f9d5c47223 */ /* 0x000fe200000100e3 */
[----:B------:R-:W-:Y:S01]  /*1850*/  FMUL.FTZ R248, R248, R191 ;  /* 0x000000bff8f87220 */ /* 0x000fe20000410000 */
[----:B------:R-:W-:Y:S01]  /*1860*/  FADD.FTZ R98, R98, R193 ;  /* 0x000000c162627221 */ /* 0x000fe20000010000 */
[-C--:B------:R-:W-:Y:S01]  /*1870*/  FFMA.FTZ R130, R211, R193.reuse, R130 ;  /* 0x000000c1d3827223 */ /* 0x080fe20000010082 */
[----:B------:R-:W-:Y:S01]  /*1880*/  FMUL.FTZ R247, R247, R193 ;  /* 0x000000c1f7f77220 */ /* 0x000fe20000410000 */
[----:B------:R-:W-:Y:S01]  /*1890*/  SHF.L.U32 R193, R243, 0x10, RZ ;  /* 0x00000010f3c17819 */ /* 0x000fe200000006ff */
[----:B------:R-:W-:Y:S01]  /*18a0*/  FADD.FTZ R94, R94, R188 ;  /* 0x000000bc5e5e7221 */ /* 0x000fe20000010000 */
[----:B------:R-:W-:Y:S01]  /*18b0*/  SHF.L.U32 R192, R192, 0x10, RZ ;  /* 0x00000010c0c07819 */ /* 0x000fe200000006ff */
[----:B------:R-:W-:Y:S01]  /*18c0*/  FFMA.FTZ R129, R212, R191, R129 ;  /* 0x000000bfd4817223 */ /* 0x000fe20000010081 */
[----:B------:R-:W-:Y:S01]  /*18d0*/  FADD.FTZ R97, R97, R191 ;  /* 0x000000bf61617221 */ /* 0x000fe20000010000 */
[----:B------:R-:W-:Y:S01]  /*18e0*/  FFMA.FTZ R126, R206, R188, R126 ;  /* 0x000000bcce7e7223 */ /* 0x000fe2000001007e */
[----:B------:R-:W-:Y:S01]  /*18f0*/  FFMA.FTZ R191, R212, R248, R196 ;  /* 0x000000f8d4bf7223 */ /* 0x000fe200000100c4 */
[----:B------:R-:W-:Y:S01]  /*1900*/  SHF.L.U32 R194, R194, 0x10, RZ ;  /* 0x00000010c2c27819 */ /* 0x000fe200000006ff */
[----:B------:R-:W-:Y:S01]  /*1910*/  FMUL.FTZ R210, R210, UR23 ;  /* 0x00000017d2d27c20 */ /* 0x000fe20008410000 */
[----:B------:R-:W-:Y:S01]  /*1920*/  FMUL.FTZ R246, R246, R192 ;  /* 0x000000c0f6f67220 */ /* 0x000fe20000410000 */
[----:B------:R-:W-:-:S02]  /*1930*/  FFMA.FTZ R191, R211, R247, R191 ;  /* 0x000000f7d3bf7223 */ /* 0x000fc400000100bf */
[----:B------:R-:W-:Y:S02]  /*1940*/  FMUL.FTZ R245, R245, R194 ;  /* 0x000000c2f5f57220 */ /* 0x000fe40000410000 */
[----:B------:R-:W-:Y:S01]  /*1950*/  FFMA.FTZ R191, R210, R246, R191 ;  /* 0x000000f6d2bf7223 */ /* 0x000fe200000100bf */
[----:B------:R-:W-:Y:S01]  /*1960*/  FMUL.FTZ R207, R189, UR23 ;  /* 0x00000017bdcf7c20 */ /* 0x000fe20008410000 */
[----:B------:R-:W-:Y:S02]  /*1970*/  FMUL.FTZ R244, R244, R193 ;  /* 0x000000c1f4f47220 */ /* 0x000fe40000410000 */
[C---:B------:R-:W-:Y:S01]  /*1980*/  FFMA.FTZ R191, R205.reuse, R245, R191 ;  /* 0x000000f5cdbf7223 */ /* 0x040fe200000100bf */
[----:B------:R-:W-:Y:S01]  /*1990*/  FADD.FTZ R92, R92, R194 ;  /* 0x000000c25c5c7221 */ /* 0x000fe20000010000 */
[----:B------:R-:W-:Y:S01]  /*19a0*/  FFMA.FTZ R124, R205, R194, R124 ;  /* 0x000000c2cd7c7223 */ /* 0x000fe2000001007c */
[----:B------:R-:W-:Y:S01]  /*19b0*/  SHF.L.U32 R194, R242, 0x10, RZ ;  /* 0x00000010f2c27819 */ /* 0x000fe200000006ff */
[----:B------:R-:W-:Y:S01]  /*19c0*/  FADD.FTZ R190, R199, -UR26 ;  /* 0x8000001ac7be7e21 */ /* 0x000fe20008010000 */
[----:B------:R-:W-:-:S03]  /*19d0*/  FFMA.FTZ R191, R207, R244, R191 ;  /* 0x000000f4cfbf7223 */ /* 0x000fc600000100bf */
[----:B------:R-:W-:Y:S01]  /*19e0*/  FMUL.FTZ R208, R190, UR23 ;  /* 0x00000017bed07c20 */ /* 0x000fe20008410000 */
[----:B------:R-:W-:Y:S01]  /*19f0*/  FFMA.FTZ R131, R210, R192, R131 ;  /* 0x000000c0d2837223 */ /* 0x000fe20000010083 */
[----:B------:R-:W-:Y:S01]  /*1a00*/  FADD.FTZ R99, R99, R192 ;  /* 0x000000c063637221 */ /* 0x000fe20000010000 */
[----:B------:R-:W-:Y:S01]  /*1a10*/  FADD.FTZ R93, R93, R193 ;  /* 0x000000c15d5d7221 */ /* 0x000fe20000010000 */
[----:B------:R-:W-:Y:S01]  /*1a20*/  FFMA.FTZ R125, R207, R193, R125 ;  /* 0x000000c1cf7d7223 */ /* 0x000fe2000001007d */
[----:B------:R-:W-:Y:S01]  /*1a30*/  FADD.FTZ R95, R95, R194 ;  /* 0x000000c25f5f7221 */ /* 0x000fe20000010000 */
[----:B------:R-:W-:Y:S01]  /*1a40*/  FFMA.FTZ R127, R208, R194, R127 ;  /* 0x000000c2d07f7223 */ /* 0x000fe2000001007f */
[----:B------:R-:W-:Y:S01]  /*1a50*/  IADD3 R226, PT, PT, R226, 0x80, RZ ;  /* 0x00000080e2e27810 */ /* 0x000fe20007ffe0ff */
[----:B--2---:R-:W-:Y:S01]  /*1a60*/  FMUL.FTZ R243, R198, R188 ;  /* 0x000000bcc6f37220 */ /* 0x004fe20000410000 */
[----:B------:R-:W-:-:S04]  /*1a70*/  FADD.FTZ R188, R195, R248 ;  /* 0x000000f8c3bc7221 */ /* 0x000fc80000010000 */
[----:B------:R-:W-:-:S04]  /*1a80*/  FADD.FTZ R188, R188, R247 ;  /* 0x000000f7bcbc7221 */ /* 0x000fc80000010000 */
[----:B------:R-:W-:-:S04]  /*1a90*/  FADD.FTZ R188, R188, R246 ;  /* 0x000000f6bcbc7221 */ /* 0x000fc80000010000 */
[----:B------:R-:W-:-:S04]  /*1aa0*/  FADD.FTZ R188, R188, R245 ;  /* 0x000000f5bcbc7221 */ /* 0x000fc80000010000 */
[----:B------:R-:W-:Y:S01]  /*1ab0*/  FADD.FTZ R188, R188, R244 ;  /* 0x000000f4bcbc7221 */ /* 0x000fe20000010000 */
[----:B---3--:R-:W-:Y:S01]  /*1ac0*/  FMUL.FTZ R242, R197, R194 ;  /* 0x000000c2c5f27220 */ /* 0x008fe20000410000 */
[----:B------:R-:W-:Y:S02]  /*1ad0*/  FFMA.FTZ R191, R206, R243, R191 ;  /* 0x000000f3cebf7223 */ /* 0x000fe400000100bf */
[----:B------:R-:W-:Y:S02]  /*1ae0*/  FADD.FTZ R188, R188, R243 ;  /* 0x000000f3bcbc7221 */ /* 0x000fe40000010000 */
[----:B------:R-:W-:Y:S02]  /*1af0*/  FFMA.FTZ R227, R208, R242, R191 ;  /* 0x000000f2d0e37223 */ /* 0x000fe400000100bf */
[----:B------:R-:W-:-:S07]  /*1b00*/  FADD.FTZ R228, R188, R242 ;  /* 0x000000f2bce47221 */ /* 0x000fce0000010000 */
.L_x_7307:
[----:B------:R-:W-:Y:S05]  /*1b10*/  BSYNC.RECONVERGENT B0 ;  /* 0x0000000000007941 */ /* 0x000fea0003800200 */
.L_x_7306:
        /* <DEDUP_REMOVED lines=14> */
[----:B------:R-:W2:Y:S01]  /*1c00*/  LDG.E.128 R188, desc[UR10][R188.64] ;  /* 0x0000000abcbc7981 */ /* 0x000ea2000c1e1d00 */
[----:B-1----:R-:W-:-:S05]  /*1c10*/  IMAD.WIDE.U32 R10, R226, 0x20, R10 ;  /* 0x00000020e20a7825 */ /* 0x002fca00078e000a */
[----:B------:R-:W3:Y:S01]  /*1c20*/  LDG.E.128 R192, desc[UR10][R10.64+0x10] ;  /* 0x0000100a0ac07981 */ /* 0x000ee2000c1e1d00 */
[----:B------:R-:W-:-:S03]  /*1c30*/  ISETP.NE.AND.EX P2, PT, RZ, UR21, PT, P2 ;  /* 0x00000015ff007c0c */ /* 0x000fc6000bf45320 */
[----:B------:R0:W4:Y:S10]  /*1c40*/  LDG.E.128 R12, desc[UR10][R10.64] ;  /* 0x0000000a0a0c7981 */ /* 0x000134000c1e1d00 */
[----:B0-----:R-:W0:Y:S02]  /*1c50*/  @P2 LDC.64 R10, c[0x0][0x438] ;  /* 0x00010e00ff0a2b82 */ /* 0x001e240000000a00 */
[----:B0-----:R-:W-:-:S05]  /*1c60*/  @P2 IMAD.WIDE.U32 R10, R226, 0x20, R10 ;  /* 0x00000020e20a2825 */ /* 0x001fca00078e000a */
[----:B------:R-:W5:Y:S04]  /*1c70*/  @P2 LDG.E.128 R24, desc[UR10][R10.64] ;  /* 0x0000000a0a182981 */ /* 0x000f68000c1e1d00 */
[----:B------:R0:W5:Y:S02]  /*1c80*/  @P2 LDG.E.128 R20, desc[UR10][R10.64+0x10] ;  /* 0x0000100a0a142981 */ /* 0x000164000c1e1d00 */
[----:B0-----:R-:W-:-:S05]  /*1c90*/  IMAD.WIDE.U32 R10, R226, 0x8, R196 ;  /* 0x00000008e20a7825 */ /* 0x001fca00078e00c4 */
[----:B------:R2:W5:Y:S02]  /*1ca0*/  LDG.E.64 R200, desc[UR10][R10.64] ;  /* 0x0000000a0ac87981 */ /* 0x000564000c1e1b00 */
[C---:B--2---:R-:W-:Y:S02]  /*1cb0*/  PRMT R11, R188.reuse, 0x7632, R11 ;  /* 0x00007632bc0b7816 */ /* 0x044fe4000000000b */
[----:B------:R-:W-:Y:S01]  /*1cc0*/  SHF.L.U32 R196, R188, 0x10, RZ ;  /* 0x00000010bcc47819 */ /* 0x000fe200000006ff */
[----:B---3--:R-:W-:Y:S02]  /*1cd0*/  FADD.FTZ R188, R195, -UR26 ;  /* 0x8000001ac3bc7e21 */ /* 0x008fe40008010000 */
[----:B------:R-:W2:Y:S01]  /*1ce0*/  LDL R195, [R1+0x4c] ;  /* 0x00004c0001c37983 */ /* 0x000ea20000100800 */
[C---:B------:R-:W-:Y:S01]  /*1cf0*/  PRMT R199, R191.reuse, 0x7632, R199 ;  /* 0x00007632bfc77816 */ /* 0x040fe200000000c7 */
[----:B----4-:R-:W-:Y:S01]  /*1d00*/  FADD.FTZ R198, R12, -UR26 ;  /* 0x8000001a0cc67e21 */ /* 0x010fe20008010000 */
[----:B------:R-:W-:Y:S01]  /*1d10*/  SHF.L.U32 R9, R191, 0x10, RZ ;  /* 0x00000010bf097819 */ /* 0x000fe200000006ff */
[----:B------:R-:W-:Y:S01]  /*1d20*/  FADD.FTZ R10, R193, -UR26 ;  /* 0x8000001ac10a7e21 */ /* 0x000fe20008010000 */
[----:B------:R-:W-:Y:S01]  /*1d30*/  PRMT R12, R189, 0x7632, R12 ;  /* 0x00007632bd0c7816 */ /* 0x000fe2000000000c */
[----:B------:R-:W-:Y:S01]  /*1d40*/  FADD.FTZ R191, R194, -UR26 ;  /* 0x8000001ac2bf7e21 */ /* 0x000fe20008010000 */
[----:B------:R-:W-:Y:S01]  /*1d50*/  SHF.L.U32 R193, R11, 0x10, RZ ;  /* 0x000000100bc17819 */ /* 0x000fe200000006ff */
[----:B------:R-:W-:Y:S01]  /*1d60*/  FADD.FTZ R192, R192, -UR26 ;  /* 0x8000001ac0c07e21 */ /* 0x000fe20008010000 */
[----:B------:R-:W-:Y:S01]  /*1d70*/  FMUL.FTZ R241, R241, R196 ;  /* 0x000000c4f1f17220 */ /* 0x000fe20000410000 */
[----:B------:R-:W-:Y:S01]  /*1d80*/  FADD.FTZ R13, R13, -UR26 ;  /* 0x8000001a0d0d7e21 */ /* 0x000fe20008010000 */
[----:B------:R-:W-:Y:S01]  /*1d90*/  FMUL.FTZ R209, R198, UR23 ;  /* 0x00000017c6d17c20 */ /* 0x000fe20008410000 */
[----:B------:R-:W-:Y:S01]  /*1da0*/  SHF.L.U32 R194, R12, 0x10, RZ ;  /* 0x000000100cc27819 */ /* 0x000fe200000006ff */
[----:B------:R-:W-:Y:S01]  /*1db0*/  FMUL.FTZ R11, R191, UR23 ;  /* 0x00000017bf0b7c20 */ /* 0x000fe20008410000 */
[----:B------:R-:W-:Y:S01]  /*1dc0*/  FADD.FTZ R197, R15, -UR26 ;  /* 0x8000001a0fc57e21 */ /* 0x000fe20008010000 */
[----:B------:R-:W-:Y:S01]  /*1dd0*/  SHF.L.U32 R189, R189, 0x10, RZ ;  /* 0x00000010bdbd7819 */ /* 0x000fe200000006ff */
[----:B------:R-:W-:Y:S01]  /*1de0*/  FMUL.FTZ R12, R192, UR23 ;  /* 0x00000017c00c7c20 */ /* 0x000fe20008410000 */
[----:B------:R-:W-:Y:S01]  /*1df0*/  FADD.FTZ R191, R228, R241 ;  /* 0x000000f1e4bf7221 */ /* 0x000fe20000010000 */
[----:B------:R-:W-:Y:S01]  /*1e00*/  FMUL.FTZ R240, R240, R193 ;  /* 0x000000c1f0f07220 */ /* 0x000fe20000410000 */
[----:B------:R-:W-:Y:S01]  /*1e10*/  FADD.FTZ R14, R14, -UR26 ;  /* 0x8000001a0e0e7e21 */ /* 0x000fe20008010000 */
[----:B------:R-:W-:Y:S01]  /*1e20*/  FMUL.FTZ R15, R13, UR23 ;  /* 0x000000170d0f7c20 */ /* 0x000fe20008410000 */
[----:B------:R-:W-:Y:S01]  /*1e30*/  FFMA.FTZ R192, R209, R241, R227 ;  /* 0x000000f1d1c07223 */ /* 0x000fe200000100e3 */
[----:B------:R-:W-:Y:S01]  /*1e40*/  FADD.FTZ R86, R86, R9 ;  /* 0x0000000956567221 */ /* 0x000fe20000010000 */
[-C--:B------:R-:W-:Y:S01]  /*1e50*/  FFMA.FTZ R118, R11, R9.reuse, R118 ;  /* 0x000000090b767223 */ /* 0x080fe20000010076 */
[----:B------:R-:W-:Y:S01]  /*1e60*/  FMUL.FTZ R235, R235, R9 ;  /* 0x00000009ebeb7220 */ /* 0x000fe20000410000 */
[----:B------:R-:W-:Y:S01]  /*1e70*/  FADD.FTZ R9, R191, R240 ;  /* 0x000000f0bf097221 */ /* 0x000fe20000010000 */
[----:B------:R-:W-:Y:S01]  /*1e80*/  FMUL.FTZ R14, R14, UR23 ;  /* 0x000000170e0e7c20 */ /* 0x000fe20008410000 */
[----:B------:R-:W-:Y:S01]  /*1e90*/  FMUL.FTZ R239, R239, R189 ;  /* 0x000000bdefef7220 */ /* 0x000fe20000410000 */
[----:B------:R-:W-:Y:S01]  /*1ea0*/  FFMA.FTZ R191, R15, R240, R192 ;  /* 0x000000f00fbf7223 */ /* 0x000fe200000100c0 */
[C---:B------:R-:W-:Y:S01]  /*1eb0*/  PRMT R234, R190.reuse, 0x7632, R234 ;  /* 0x00007632beea7816 */ /* 0x040fe200000000ea */
[----:B------:R-:W-:Y:S01]  /*1ec0*/  FMUL.FTZ R13, R197, UR23 ;  /* 0x00000017c50d7c20 */ /* 0x000fe20008410000 */
[----:B------:R-:W-:Y:S01]  /*1ed0*/  SHF.L.U32 R190, R190, 0x10, RZ ;  /* 0x00000010bebe7819 */ /* 0x000fe200000006ff */
        /* <DEDUP_REMOVED lines=17> */
[----:B------:R-:W-:Y:S01]  /*1ff0*/  SHF.L.U32 R190, R199, 0x10, RZ ;  /* 0x00000010c7be7819 */ /* 0x000fe200000006ff */
[----:B------:R-:W-:Y:S01]  /*2000*/  FADD.FTZ R189, R189, R236 ;  /* 0x000000ecbdbd7221 */ /* 0x000fe20000010000 */
[----:B------:R-:W-:Y:S01]  /*2010*/  FFMA.FTZ R191, R10, R236, R191 ;  /* 0x000000ec0abf7223 */ /* 0x000fe200000100bf */
[----:B------:R-:W-:-:S02]  /*2020*/  FMUL.FTZ R9, R188, UR23 ;  /* 0x00000017bc097c20 */ /* 0x000fc40008410000 */
        /* <DEDUP_REMOVED lines=9> */
[-C--:B------:R-:W-:Y:S01]  /*20c0*/  FFMA.FTZ R119, R9, R190.reuse, R119 ;  /* 0x000000be09777223 */ /* 0x080fe20000010077 */
[----:B------:R-:W-:Y:S01]  /*20d0*/  IADD3 R226, PT, PT, R226, 0x80, RZ ;  /* 0x00000080e2e27810 */ /* 0x000fe20007ffe0ff */
[----:B--2---:R-:W-:-:S04]  /*20e0*/  FMUL.FTZ R234, R195, R190 ;  /* 0x000000bec3ea7220 */ /* 0x004fc80000410000 */
[----:B------:R-:W-:Y:S01]  /*20f0*/  FADD.FTZ R228, R189, R234 ;  /* 0x000000eabde47221 */ /* 0x000fe20000010000 */
[----:B------:R-:W-:-:S07]  /*2100*/  FFMA.FTZ R227, R9, R234, R191 ;  /* 0x000000ea09e37223 */ /* 0x000fce00000100bf */
.L_x_7309:
[----:B------:R-:W-:Y:S05]  /*2110*/  BSYNC.RECONVERGENT B0 ;  /* 0x0000000000007941 */ /* 0x000fea0003800200 */
.L_x_7308:
[----:B------:R-:W-:Y:S04]  /*2120*/  BSSY.RECONVERGENT B0, `(.L_x_7310) ;  /* 0x000005e000007945 */ /* 0x000fe80003800200 */
[----:B------:R-:W-:Y:S05]  /*2130*/  @!P5 BRA `(.L_x_7311) ;  /* 0x000000040070d947 */ /* 0x000fea0003800000 */
[----:B------:R-:W0:Y:S01]  /*2140*/  LDC.64 R2, c[0x0][0x3a8] ;  /* 0x0000ea00ff027b82 */ /* 0x000e220000000a00 */
[----:B------:R-:W2:Y:S04]  /*2150*/  LDL R233, [R1+0x30] ;  /* 0x0000300001e97983 */ /* 0x000ea80000100800 */
[----:B------:R-:W3:Y:S03]  /*2160*/  LDL R225, [R1+0x20] ;  /* 0x0000200001e17983 */ /* 0x000ee60000100800 */
[----:B------:R-:W1:Y:S01]  /*2170*/  LDC.64 R188, c[0x0][0x428] ;  /* 0x00010a00ffbc7b82 */ /* 0x000e620000000a00 */
[----:B------:R-:W-:Y:S01]  /*2180*/  ISETP.NE.U32.AND P2, PT, RZ, UR20, PT ;  /* 0x00000014ff007c0c */ /* 0x000fe2000bf45070 */
[----:B------:R-:W4:Y:S03]  /*2190*/  LDL R231, [R1+0x34] ;  /* 0x0000340001e77983 */ /* 0x000f260000100800 */
[----:B------:R-:W-:Y:S01]  /*21a0*/  ISETP.NE.AND.EX P2, PT, RZ, UR21, PT, P2 ;  /* 0x00000015ff007c0c */ /* 0x000fe2000bf45320 */
[----:B------:R-:W4:Y:S02]  /*21b0*/  LDL R223, [R1+0x28] ;  /* 0x0000280001df7983 */ /* 0x000f240000100800 */
[----:B------:R-:W1:Y:S02]  /*21c0*/  LDC.64 R196, c[0x0][0x3b0] ;  /* 0x0000ec00ffc47b82 */ /* 0x000e640000000a00 */
[----:B------:R-:W4:Y:S04]  /*21d0*/  LDL R230, [R1+0x38] ;  /* 0x0000380001e67983 */ /* 0x000f280000100800 */
[----:B------:R-:W4:Y:S01]  /*21e0*/  LDL R229, [R1+0x3c] ;  /* 0x00003c0001e57983 */ /* 0x000f220000100800 */
[----:B0-----:R-:W-:-:S03]  /*21f0*/  IMAD.WIDE.U32 R2, R226, 0x20, R2 ;  /* 0x00000020e2027825 */ /* 0x001fc600078e0002 */
[----:B------:R-:W4:Y:S04]  /*2200*/  LDL R224, [R1+0x24] ;  /* 0x0000240001e07983 */ /* 0x000f280000100800 */
[----:B------:R-:W2:Y:S01]  /*2210*/  LDG.E.128 R4, desc[UR10][R2.64] ;  /* 0x0000000a02047981 */ /* 0x000ea2000c1e1d00 */
[----:B-1----:R-:W-:-:S03]  /*2220*/  IMAD.WIDE.U32 R188, R226, 0x10, R188 ;  /* 0x00000010e2bc7825 */ /* 0x002fc600078e00bc */
[----:B------:R0:W3:Y:S04]  /*2230*/  LDG.E.128 R192, desc[UR10][R2.64+0x10] ;  /* 0x0000100a02c07981 */ /* 0x0000e8000c1e1d00 */
[----:B------:R-:W4:Y:S01]  /*2240*/  LDG.E.128 R188, desc[UR10][R188.64] ;  /* 0x0000000abcbc7981 */ /* 0x000f22000c1e1d00 */
[----:B0-----:R-:W0:Y:S01]  /*2250*/  @P2 LDC.64 R2, c[0x0][0x438] ;  /* 0x00010e00ff022b82 */ /* 0x001e220000000a00 */
[----:B------:R-:W-:-:S05]  /*2260*/  IMAD.WIDE.U32 R196, R226, 0x8, R196 ;  /* 0x00000008e2c47825 */ /* 0x000fca00078e00c4 */
[----:B------:R-:W5:Y:S01]  /*2270*/  LDG.E.64 R202, desc[UR10][R196.64] ;  /* 0x0000000ac4ca7981 */ /* 0x000f62000c1e1b00 */
[----:B0-----:R-:W-:-:S03]  /*2280*/  @P2 IMAD.WIDE.U32 R2, R226, 0x20, R2 ;  /* 0x00000020e2022825 */ /* 0x001fc600078e0002 */
[----:B------:R-:W4:Y:S04]  /*2290*/  LDL R226, [R1+0x2c] ;  /* 0x00002c0001e27983 */ /* 0x000f280000100800 */
[----:B------:R-:W5:Y:S04]  /*22a0*/  @P2 LDG.E.128 R172, desc[UR10][R2.64] ;  /* 0x0000000a02ac2981 */ /* 0x000f68000c1e1d00 */
[----:B------:R0:W5:Y:S01]  /*22b0*/  @P2 LDG.E.128 R176, desc[UR10][R2.64+0x10] ;  /* 0x0000100a02b02981 */ /* 0x000162000c1e1d00 */
[----:B--2---:R-:W-:Y:S01]  /*22c0*/  FADD.FTZ R198, R5, -UR26 ;  /* 0x8000001a05c67e21 */ /* 0x004fe20008010000 */
[----:B---3--:R-:W-:Y:S01]  /*22d0*/  FADD.FTZ R192, R192, -UR26 ;  /* 0x8000001ac0c07e21 */ /* 0x008fe20008010000 */
[----:B0-----:R-:W-:Y:S01]  /*22e0*/  FADD.FTZ R3, R193, -UR26 ;  /* 0x8000001ac1037e21 */ /* 0x001fe20008010000 */
[----:B----4-:R-:W-:-:S02]  /*22f0*/  PRMT R5, R188, 0x7632, R5 ;  /* 0x00007632bc057816 */ /* 0x010fc40000000005 */
[----:B------:R-:W-:Y:S02]  /*2300*/  SHF.L.U32 R197, R188, 0x10, RZ ;  /* 0x00000010bcc57819 */ /* 0x000fe400000006ff */
[----:B------:R-:W-:Y:S01]  /*2310*/  PRMT R222, R190, 0x7632, R222 ;  /* 0x00007632bede7816 */ /* 0x000fe200000000de */
[----:B------:R-:W-:Y:S01]  /*2320*/  FADD.FTZ R8, R4, -UR26 ;  /* 0x8000001a04087e21 */ /* 0x000fe20008010000 */
[----:B------:R-:W-:Y:S02]  /*2330*/  SHF.L.U32 R190, R190, 0x10, RZ ;  /* 0x00000010bebe7819 */ /* 0x000fe400000006ff */
[----:B------:R-:W-:Y:S01]  /*2340*/  SHF.L.U32 R193, R5, 0x10, RZ ;  /* 0x0000001005c17819 */ /* 0x000fe200000006ff */
[----:B------:R-:W-:Y:S01]  /*2350*/  FMUL.FTZ R5, R192, UR23 ;  /* 0x00000017c0057c20 */ /* 0x000fe20008410000 */
[C---:B------:R-:W-:Y:S02]  /*2360*/  PRMT R4, R191.reuse, 0x7632, R4 ;  /* 0x00007632bf047816 */ /* 0x040fe40000000004 */
[----:B------:R-:W-:Y:S01]  /*2370*/  SHF.L.U32 R2, R191, 0x10, RZ ;  /* 0x00000010bf027819 */ /* 0x000fe200000006ff */
[----:B------:R-:W-:Y:S01]  /*2380*/  FADD.FTZ R191, R194, -UR26 ;  /* 0x8000001ac2bf7e21 */ /* 0x000fe20008010000 */
[----:B------:R-:W-:Y:S01]  /*2390*/  FMUL.FTZ R233, R233, R197 ;  /* 0x000000c5e9e97220 */ /* 0x000fe20000410000 */
[----:B------:R-:W-:Y:S01]  /*23a0*/  FMUL.FTZ R8, R8, UR23 ;  /* 0x0000001708087c20 */ /* 0x000fe20008410000 */
[----:B------:R-:W-:Y:S01]  /*23b0*/  FADD.FTZ R76, R76, R190 ;  /* 0x000000be4c4c7221 */ /* 0x000fe20000010000 */
[-C--:B------:R-:W-:Y:S01]  /*23c0*/  FFMA.FTZ R108, R5, R190.reuse, R108 ;  /* 0x000000be056c7223 */ /* 0x080fe2000001006c */
[----:B------:R-:W-:Y:S01]  /*23d0*/  FMUL.FTZ R225, R225, R190 ;  /* 0x000000bee1e17220 */ /* 0x000fe20000410000 */
[----:B------:R-:W-:Y:S01]  /*23e0*/  SHF.L.U32 R190, R4, 0x10, RZ ;  /* 0x0000001004be7819 */ /* 0x000fe200000006ff */
[----:B------:R-:W-:Y:S01]  /*23f0*/  FMUL.FTZ R4, R191, UR23 ;  /* 0x00000017bf047c20 */ /* 0x000fe20008410000 */
[C---:B------:R-:W-:Y:S01]  /*2400*/  PRMT R196, R189.reuse, 0x7632, R196 ;  /* 0x00007632bdc47816 */ /* 0x040fe200000000c4 */
[----:B------:R-:W-:Y:S01]  /*2410*/  FADD.FTZ R191, R228, R233 ;  /* 0x000000e9e4bf7221 */ /* 0x000fe20000010000 */
[----:B------:R-:W-:Y:S01]  /*2420*/  SHF.L.U32 R189, R189, 0x10, RZ ;  /* 0x00000010bdbd7819 */ /* 0x000fe200000006ff */
[----:B------:R-:W-:Y:S01]  /*2430*/  FMUL.FTZ R231, R231, R193 ;  /* 0x000000c1e7e77220 */ /* 0x000fe20000410000 */
[----:B------:R-:W-:Y:S01]  /*2440*/  FADD.FTZ R6, R6, -UR26 ;  /* 0x8000001a06067e21 */ /* 0x000fe20008010000 */
[----:B------:R-:W-:Y:S01]  /*2450*/  FMUL.FTZ R232, R198, UR23 ;  /* 0x00000017c6e87c20 */ /* 0x000fe20008410000 */
[----:B------:R-:W-:Y:S01]  /*2460*/  FFMA.FTZ R192, R8, R233, R227 ;  /* 0x000000e908c07223 */ /* 0x000fe200000100e3 */
[----:B------:R-:W-:Y:S01]  /*2470*/  FADD.FTZ R78, R78, R2 ;  /* 0x000000024e4e7221 */ /* 0x000fe20000010000 */
[-C--:B------:R-:W-:Y:S01]  /*2480*/  FFMA.FTZ R110, R4, R2.reuse, R110 ;  /* 0x00000002046e7223 */ /* 0x080fe2000001006e */
[----:B------:R-:W-:Y:S01]  /*2490*/  FMUL.FTZ R223, R223, R2 ;  /* 0x00000002dfdf7220 */ /* 0x000fe20000410000 */
[----:B------:R-:W-:Y:S01]  /*24a0*/  FADD.FTZ R199, R7, -UR26 ;  /* 0x8000001a07c77e21 */ /* 0x000fe20008010000 */
[----:B------:R-:W-:Y:S01]  /*24b0*/  SHF.L.U32 R194, R196, 0x10, RZ ;  /* 0x00000010c4c27819 */ /* 0x000fe200000006ff */
[----:B------:R-:W-:Y:S01]  /*24c0*/  FADD.FTZ R2, R191, R231 ;  /* 0x000000e7bf027221 */ /* 0x000fe20000010000 */
[----:B------:R-:W-:Y:S01]  /*24d0*/  FMUL.FTZ R7, R6, UR23 ;  /* 0x0000001706077c20 */ /* 0x000fe20008410000 */
[----:B------:R-:W-:Y:S01]  /*24e0*/  FMUL.FTZ R230, R230, R189 ;  /* 0x000000bde6e67220 */ /* 0x000fe20000410000 */
        /* <DEDUP_REMOVED lines=15> */
[----:B------:R-:W-:Y:S01]  /*25e0*/  FFMA.FTZ R191, R5, R225, R191 ;  /* 0x000000e105bf7223 */ /* 0x000fe200000100bf */
[----:B------:R-:W-:Y:S02]  /*25f0*/  FADD.FTZ R188, R195, -UR26 ;  /* 0x8000001ac3bc7e21 */ /* 0x000fe40008010000 */
        /* <DEDUP_REMOVED lines=16> */
.L_x_7311:
[----:B------:R-:W-:Y:S05]  /*2700*/  BSYNC.RECONVERGENT B0 ;  /* 0x0000000000007941 */ /* 0x000fea0003800200 */
.L_x_7310:
        /* <DEDUP_REMOVED lines=32> */
.L_x_7313:
[----:B------:R-:W-:Y:S05]  /*2910*/  BSYNC.RECONVERGENT B0 ;  /* 0x0000000000007941 */ /* 0x000fea0003800200 */
.L_x_7312:
        /* <DEDUP_REMOVED lines=32> */
[----:B------:R0:W5:Y:S04]  /*2b20*/  LDL R199, [R1] ;  /* 0x0000000001c77983 */ /* 0x0001680000100800 */
[----:B------:R0:W5:Y:S01]  /*2b30*/  LDL R198, [R1+0xc] ;  /* 0x00000c0001c67983 */ /* 0x0001620000100800 */
[----:B------:R-:W-:Y:S01]  /*2b40*/  UMOV UR4, UR8 ;  /* 0x0000000800047c82 */ /* 0x000fe20008000000 */
[----:B------:R-:W-:Y:S01]  /*2b50*/  UMOV UR5, UR9 ;  /* 0x0000000900057c82 */ /* 0x000fe20008000000 */
[----:B------:R-:W-:-:S04]  /*2b60*/  UISETP.NE.U32.AND UP1, UPT, UR4, URZ, UPT ;  /* 0x000000ff0400728c */ /* 0x000fc8000bf25070 */
[----:B------:R-:W-:-:S09]  /*2b70*/  UISETP.NE.AND.EX UP1, UPT, UR5, URZ, UPT, UP1 ;  /* 0x000000ff0500728c */ /* 0x000fd2000bf25310 */
[----:B0-----:R-:W-:Y:S05]  /*2b80*/  BRA.U UP1, `(.L_x_7317) ;  /* 0x0000000501a87547 */ /* 0x001fea000b800000 */
[----:B------:R-:W-:Y:S01]  /*2b90*/  FFMA.FTZ R192, R219, UR17, R193 ;  /* 0x00000011dbc07c23 */ /* 0x000fe200080100c1 */
[C---:B-----5:R-:W-:Y:S02]  /*2ba0*/  LOP3.LUT P3, RZ, R16.reuse, 0xff0000, RZ, 0xc0, !PT ;  /* 0x00ff000010ff7812 */ /* 0x060fe4000786c0ff */
[----:B------:R-:W-:Y:S01]  /*2bb0*/  LOP3.LUT P4, RZ, R16, 0xff000000, RZ, 0xc0, !PT ;  /* 0xff00000010ff7812 */ /* 0x000fe2000788c0ff */
[----:B------:R-:W-:Y:S01]  /*2bc0*/  FADD.FTZ R192, R227, -R192 ;  /* 0x800000c0e3c07221 */ /* 0x000fe20000010000 */
[----:B------:R-:W-:-:S03]  /*2bd0*/  LOP3.LUT P2, RZ, R17, 0xff, RZ, 0xc0, !PT ;  /* 0x000000ff11ff7812 */ /* 0x000fc6000784c0ff */
[----:B------:R-:W-:-:S04]  /*2be0*/  FMUL.FTZ R192, R192, UR23 ;  /* 0x00000017c0c07c20 */ /* 0x000fc80008410000 */
[----:B------:R-:W-:Y:S02]  /*2bf0*/  FMUL.FTZ R192, R192, UR16 ;  /* 0x00000010c0c07c20 */ /* 0x000fe40008410000 */
[C---:B------:R-:W-:Y:S02]  /*2c00*/  @P3 SHF.L.U32 R194, R189.reuse, 0x10, RZ ;  /* 0x00000010bdc23819 */ /* 0x040fe400000006ff */
[----:B------:R-:W-:Y:S01]  /*2c10*/  FMUL.FTZ R195, R192, UR22 ;  /* 0x00000016c0c37c20 */ /* 0x000fe20008410000 */
[----:B------:R-:W-:Y:S01]  /*2c20*/  HFMA2 R192, -RZ, RZ, 0, 0 ;  /* 0x00000000ffc07431 */ /* 0x000fe200000001ff */
[----:B------:R-:W-:Y:S02]  /*2c30*/  @P4 PRMT R189, R189, 0x7632, R189 ;  /* 0x00007632bdbd4816 */ /* 0x000fe400000000bd */
[----:B------:R-:W-:Y:S02]  /*2c40*/  @P2 SHF.L.U32 R196, R190, 0x10, RZ ;  /* 0x00000010bec42819 */ /* 0x000fe400000006ff */
[----:B------:R-:W-:Y:S01]  /*2c50*/  @P4 SHF.L.U32 R189, R189, 0x10, RZ ;  /* 0x00000010bdbd4819 */ /* 0x000fe200000006ff */
[----:B------:R-:W-:-:S04]  /*2c60*/  @P3 FMUL.FTZ R192, R194, R195 ;  /* 0x000000c3c2c03220 */ /* 0x000fc80000410000 */
        /* <DEDUP_REMOVED lines=13> */
[----:B------:R-:W-:-:S04]  /*2d40*/  FMUL.FTZ R189, R189, UR23 ;  /* 0x00000017bdbd7c20 */ /* 0x000fc80008410000 */
        /* <DEDUP_REMOVED lines=11> */
[----:B------:R-:W-:-:S06]  /*2e00*/  FMUL.FTZ R196, R192, UR16 ;  /* 0x00000010c0c47c20 */ /* 0x000fcc0008410000 */
[----:B------:R-:W-:-:S04]  /*2e10*/  @P2 PRMT R190, R190, 0x7632, R190 ;  /* 0x00007632bebe2816 */ /* 0x000fc800000000be */
[----:B------:R-:W-:Y:S01]  /*2e20*/  @P2 SHF.L.U32 R192, R190, 0x10, RZ ;  /* 0x00000010bec02819 */ /* 0x000fe200000006ff */
[----:B------:R-:W-:Y:S01]  /*2e30*/  FMUL.FTZ R190, R196, UR22 ;  /* 0x00000016c4be7c20 */ /* 0x000fe20008410000 */
[----:B------:R-:W-:-:S03]  /*2e40*/  MOV R196, RZ ;  /* 0x000000ff00c47202 */ /* 0x000fc60000000f00 */
[----:B------:R-:W-:-:S04]  /*2e50*/  @P2 FMUL.FTZ R196, R192, R190 ;  /* 0x000000bec0c42220 */ /* 0x000fc80000410000 */
        /* <DEDUP_REMOVED lines=11> */
[----:B------:R-:W-:Y:S01]  /*2f10*/  @P2 FMUL.FTZ R190, R197, R196 ;  /* 0x000000c4c5be2220 */ /* 0x000fe20000410000 */
[----:B------:R-:W-:-:S03]  /*2f20*/  MOV R197, RZ ;  /* 0x000000ff00c57202 */ /* 0x000fc60000000f00 */
[----:B------:R-:W-:Y:S01]  /*2f30*/  FADD.FTZ R190, R70, R190 ;  /* 0x000000be46be7221 */ /* 0x000fe20000010000 */
[----:B------:R-:W-:Y:S01]  /*2f40*/  FMUL.FTZ R70, R166, R196 ;  /* 0x000000c4a6467220 */ /* 0x000fe20000410000 */
[----:B------:R-:W-:-:S04]  /*2f50*/  FFMA.FTZ R196, R214, UR17, R193 ;  /* 0x00000011d6c47c23 */ /* 0x000fc800080100c1 */
[----:B------:R-:W-:Y:S01]  /*2f60*/  FSEL R70, R70, RZ, P2 ;  /* 0x000000ff46467208 */ /* 0x000fe20001000000 */
[----:B------:R-:W-:Y:S01]  /*2f70*/  FADD.FTZ R196, R250, -R196 ;  /* 0x800000c4fac47221 */ /* 0x000fe20000010000 */
[----:B------:R-:W-:-:S03]  /*2f80*/  ISETP.GE.U32.AND P2, PT, R16, RZ, PT ;  /* 0x000000ff1000720c */ /* 0x000fc60003f46070 */
[----:B------:R-:W-:Y:S01]  /*2f90*/  FMUL.FTZ R196, R196, UR23 ;  /* 0x00000017c4c47c20 */ /* 0x000fe20008410000 */
[----:B------:R-:W-:-:S03]  /*2fa0*/  ISETP.GE.U32.AND.EX P2, PT, R17, 0x1000000, PT, P2 ;  /* 0x010000001100780c */ /* 0x000fc60003f46120 */
[----:B------:R-:W-:-:S04]  /*2fb0*/  FMUL.FTZ R196, R196, UR16 ;  /* 0x00000010c4c47c20 */ /* 0x000fc80008410000 */
[----:B------:R-:W-:-:S06]  /*2fc0*/  FMUL.FTZ R196, R196, UR22 ;  /* 0x00000016c4c47c20 */ /* 0x000fcc0008410000 */
        /* <DEDUP_REMOVED lines=10> */
[----:B------:R-:W-:-:S03]  /*3070*/  FMUL.FTZ R69, R170, R195 ;  /* 0x000000c3aa457220 */ /* 0x000fc60000410000 */
[----:B------:R-:W-:Y:S02]  /*3080*/  FADD.FTZ R68, R221, -R68 ;  /* 0x80000044dd447221 */ /* 0x000fe40000010000 */
[----:B------:R-:W-:Y:S02]  /*3090*/  FSEL R69, R69, RZ, P3 ;  /* 0x000000ff45457208 */ /* 0x000fe40001800000 */
[----:B------:R-:W-:Y:S01]  /*30a0*/  FMUL.FTZ R68, R68, UR23 ;  /* 0x0000001744447c20 */ /* 0x000fe20008410000 */
[----:B------:R-:W-:Y:S02]  /*30b0*/  @P2 SHF.L.U32 R195, R188, 0x10, RZ ;  /* 0x00000010bcc32819 */ /* 0x000fe400000006ff */
[----:B------:R-:W-:Y:S01]  /*30c0*/  F2FP.BF16.F32.PACK_AB R69, R194, R69 ;  /* 0x00000045c245723e */ /* 0x000fe200000010ff */
[----:B------:R-:W-:Y:S01]  /*30d0*/  FMUL.FTZ R68, R68, UR16 ;  /* 0x0000001044447c20 */ /* 0x000fe20008410000 */
[----:B------:R-:W-:Y:S01]  /*30e0*/  HFMA2 R194, -RZ, RZ, 0, 0 ;  /* 0x00000000ffc27431 */ /* 0x000fe200000001ff */
[----:B------:R-:W-:-:S02]  /*30f0*/  LOP3.LUT P3, RZ, R16, 0xff00, RZ, 0xc0, !PT ;  /* 0x0000ff0010ff7812 */ /* 0x000fc4000786c0ff */
[----:B------:R-:W-:-:S04]  /*3100*/  FMUL.FTZ R68, R68, UR22 ;  /* 0x0000001644447c20 */ /* 0x000fc80008410000 */
[-C--:B------:R-:W-:Y:S01]  /*3110*/  @P2 FMUL.FTZ R194, R195, R68.reuse ;  /* 0x00000044c3c22220 */ /* 0x080fe20000410000 */
[----:B------:R-:W-:-:S03]  /*3120*/  FMUL.FTZ R68, R168, R68 ;  /* 0x00000044a8447220 */ /* 0x000fc60000410000 */
[----:B------:R-:W-:Y:S01]  /*3130*/  FADD.FTZ R194, R72, R194 ;  /* 0x000000c248c27221 */ /* 0x000fe20000010000 */
[----:B------:R-:W-:Y:S01]  /*3140*/  FFMA.FTZ R72, R220, UR17, R193 ;  /* 0x00000011dc487c23 */ /* 0x000fe200080100c1 */
[----:B------:R-:W-:Y:S02]  /*3150*/  FSEL R68, R68, RZ, P2 ;  /* 0x000000ff44447208 */ /* 0x000fe40001000000 */
[----:B------:R-:W-:Y:S01]  /*3160*/  @P3 PRMT R188, R188, 0x7632, R188 ;  /* 0x00007632bcbc3816 */ /* 0x000fe200000000bc */
[----:B------:R-:W-:-:S03]  /*3170*/  FADD.FTZ R72, R198, -R72 ;  /* 0x80000048c6487221 */ /* 0x000fc60000010000 */
[----:B------:R-:W-:Y:S01]  /*3180*/  @P3 SHF.L.U32 R188, R188, 0x10, RZ ;  /* 0x00000010bcbc3819 */ /* 0x000fe200000006ff */
        /* <DEDUP_REMOVED lines=10> */
.L_x_7317:
[--C-:B------:R-:W-:Y:S01]  /*3230*/  FFMA.FTZ R180, R219, UR17, R193.reuse ;  /* 0x00000011dbb47c23 */ /* 0x100fe200080100c1 */
[----:B-----5:R-:W-:Y:S01]  /*3240*/  LOP3.LUT P3, RZ, R16, 0xff0000, RZ, 0xc0, !PT ;  /* 0x00ff000010ff7812 */ /* 0x020fe2000786c0ff */
[----:B------:R-:W-:Y:S01]  /*3250*/  FFMA.FTZ R182, R218, UR17, R193 ;  /* 0x00000011dab67c23 */ /* 0x000fe200080100c1 */
[----:B------:R-:W-:Y:S01]  /*3260*/  LOP3.LUT P4, RZ, R16, 0xff000000, RZ, 0xc0, !PT ;  /* 0xff00000010ff7812 */ /* 0x000fe2000788c0ff */
[----:B------:R-:W-:Y:S01]  /*3270*/  FADD.FTZ R180, R227, -R180 ;  /* 0x800000b4e3b47221 */ /* 0x000fe20000010000 */
[----:B------:R-:W-:Y:S02]  /*3280*/  HFMA2 R181, -RZ, RZ, 0, 0 ;  /* 0x00000000ffb57431 */ /* 0x000fe400000001ff */
[----:B------:R-:W-:Y:S01]  /*3290*/  FADD.FTZ R182, R226, -R182 ;  /* 0x800000b6e2b67221 */ /* 0x000fe20000010000 */
[----:B------:R-:W-:Y:S01]  /*32a0*/  LOP3.LUT P2, RZ, R17, 0xff, RZ, 0xc0, !PT ;  /* 0x000000ff11ff7812 */ /* 0x000fe2000784c0ff */
[----:B------:R-:W-:Y:S01]  /*32b0*/  FMUL.FTZ R186, R180, UR23 ;  /* 0x00000017b4ba7c20 */ /* 0x000fe20008410000 */
[----:B------:R-:W-:Y:S01]  /*32c0*/  MOV R195, RZ ;  /* 0x000000ff00c37202 */ /* 0x000fe20000000f00 */
[----:B------:R-:W-:-:S02]  /*32d0*/  FMUL.FTZ R187, R182, UR23 ;  /* 0x00000017b6bb7c20 */ /* 0x000fc40008410000 */
[----:B------:R-:W-:Y:S02]  /*32e0*/  FMUL.FTZ R180, R186, UR16 ;  /* 0x00000010bab47c20 */ /* 0x000fe40008410000 */
[----:B------:R-:W-:Y:S02]  /*32f0*/  FMUL.FTZ R182, R187, UR16 ;  /* 0x00000010bbb67c20 */ /* 0x000fe40008410000 */
[----:B------:R-:W-:Y:S01]  /*3300*/  FMUL.FTZ R185, R180, UR22 ;  /* 0x00000016b4b97c20 */ /* 0x000fe20008410000 */
[----:B------:R-:W-:Y:S01]  /*3310*/  @P3 SHF.L.U32 R180, R189, 0x10, RZ ;  /* 0x00000010bdb43819 */ /* 0x000fe200000006ff */
[----:B------:R-:W-:Y:S01]  /*3320*/  FMUL.FTZ R184, R182, UR22 ;  /* 0x00000016b6b87c20 */ /* 0x000fe20008410000 */
[----:B------:R-:W-:-:S03]  /*3330*/  MOV R182, RZ ;  /* 0x000000ff00b67202 */ /* 0x000fc60000000f00 */
[----:B------:R-:W-:Y:S01]  /*3340*/  @P3 FMUL.FTZ R181, R180, R185 ;  /* 0x000000b9b4b53220 */ /* 0x000fe20000410000 */
[----:B------:R-:W-:Y:S02]  /*3350*/  @P4 PRMT R180, R189, 0x7632, R180 ;  /* 0x00007632bdb44816 */ /* 0x000fe400000000b4 */
[----:B------:R-:W-:Y:S01]  /*3360*/  @P2 SHF.L.U32 R189, R190, 0x10, RZ ;  /* 0x00000010bebd2819 */ /* 0x000fe200000006ff */
[----:B------:R-:W-:Y:S01]  /*3370*/  FADD.FTZ R74, R74, R181 ;  /* 0x000000b54a4a7221 */ /* 0x000fe20000010000 */
[----:B------:R-:W-:Y:S01]  /*3380*/  @P4 SHF.L.U32 R180, R180, 0x10, RZ ;  /* 0x00000010b4b44819 */ /* 0x000fe200000006ff */
[----:B------:R-:W-:-:S04]  /*3390*/  HFMA2 R181, -RZ, RZ, 0, 0 ;  /* 0x00000000ffb57431 */ /* 0x000fc800000001ff */
[----:B------:R-:W-:Y:S01]  /*33a0*/  @P4 FMUL.FTZ R182, R180, R184 ;  /* 0x000000b8b4b64220 */ /* 0x000fe20000410000 */
[----:B------:R-:W-:-:S03]  /*33b0*/  FFMA.FTZ R180, R217, UR17, R193 ;  /* 0x00000011d9b47c23 */ /* 0x000fc600080100c1 */
[----:B------:R-:W-:Y:S01]  /*33c0*/  FADD.FTZ R75, R75, R182 ;  /* 0x000000b64b4b7221 */ /* 0x000fe20000010000 */
[----:B------:R-:W-:Y:S01]  /*33d0*/  FADD.FTZ R180, R199, -R180 ;  /* 0x800000b4c7b47221 */ /* 0x000fe20000010000 */
[----:B------:R-:W-:-:S03]  /*33e0*/  FFMA.FTZ R182, R216, UR17, R193 ;  /* 0x00000011d8b67c23 */ /* 0x000fc600080100c1 */
[----:B------:R-:W-:Y:S01]  /*33f0*/  FMUL.FTZ R180, R180, UR23 ;  /* 0x00000017b4b47c20 */ /* 0x000fe20008410000 */
[----:B------:R-:W-:-:S03]  /*3400*/  FADD.FTZ R182, R252, -R182 ;  /* 0x800000b6fcb67221 */ /* 0x000fc60000010000 */
[----:B------:R-:W-:-:S04]  /*3410*/  FMUL.FTZ R183, R180, UR16 ;  /* 0x00000010b4b77c20 */ /* 0x000fc80008410000 */
[----:B------:R-:W-:-:S04]  /*3420*/  FMUL.FTZ R183, R183, UR22 ;  /* 0x00000016b7b77c20 */ /* 0x000fc80008410000 */
[-C--:B------:R-:W-:Y:S01]  /*3430*/  @P2 FMUL.FTZ R181, R189, R183.reuse ;  /* 0x000000b7bdb52220 */ /* 0x080fe20000410000 */
[----:B------:R-:W-:-:S03]  /*3440*/  FMUL.FTZ R183, R164, R183 ;  /* 0x000000b7a4b77220 */ /* 0x000fc60000410000 */
[----:B------:R-:W-:Y:S01]  /*3450*/  FADD.FTZ R189, R68, R181 ;  /* 0x000000b544bd7221 */ /* 0x000fe20000010000 */
[----:B------:R-:W-:Y:S01]  /*3460*/  FMUL.FTZ R181, R182, UR23 ;  /* 0x00000017b6b57c20 */ /* 0x000fe20008410000 */
[----:B------:R-:W-:Y:S02]  /*3470*/  FSEL R194, R183, RZ, P2 ;  /* 0x000000ffb7c27208 */ /* 0x000fe40001000000 */
[----:B------:R-:W-:Y:S01]  /*3480*/  LOP3.LUT P2, RZ, R17, 0xff00, RZ, 0xc0, !PT ;  /* 0x0000ff0011ff7812 */ /* 0x000fe2000784c0ff */
[----:B------:R-:W-:Y:S01]  /*3490*/  FMUL.FTZ R182, R181, UR16 ;  /* 0x00000010b5b67c20 */ /* 0x000fe20008410000 */
[----:B------:R-:W-:-:S03]  /*34a0*/  MOV R183, RZ ;  /* 0x000000ff00b77202 */ /* 0x000fc60000000f00 */
[----:B------:R-:W-:-:S08]  /*34b0*/  FMUL.FTZ R182, R182, UR22 ;  /* 0x00000016b6b67c20 */ /* 0x000fd00008410000 */
[----:B------:R-:W-:-:S04]  /*34c0*/  @P2 PRMT R68, R190, 0x7632, R68 ;  /* 0x00007632be442816 */ /* 0x000fc80000000044 */
[----:B------:R-:W-:-:S05]  /*34d0*/  @P2 SHF.L.U32 R68, R68, 0x10, RZ ;  /* 0x0000001044442819 */ /* 0x000fca00000006ff */
[-C--:B------:R-:W-:Y:S01]  /*34e0*/  @P2 FMUL.FTZ R183, R68, R182.reuse ;  /* 0x000000b644b72220 */ /* 0x080fe20000410000 */
[----:B------:R-:W-:Y:S01]  /*34f0*/  FMUL.FTZ R68, R165, R182 ;  /* 0x000000b6a5447220 */ /* 0x000fe20000410000 */
[----:B------:R-:W-:Y:S02]  /*3500*/  FFMA.FTZ R182, R215, UR17, R193 ;  /* 0x00000011d7b67c23 */ /* 0x000fe400080100c1 */
[----:B------:R-:W-:Y:S01]  /*3510*/  FADD.FTZ R192, R69, R183 ;  /* 0x000000b745c07221 */ /* 0x000fe20000010000 */
[----:B------:R-:W-:Y:S01]  /*3520*/  HFMA2 R183, -RZ, RZ, 0, 0 ;  /* 0x00000000ffb77431 */ /* 0x000fe200000001ff */
[----:B------:R-:W-:Y:S01]  /*3530*/  FSEL R68, R68, RZ, P2 ;  /* 0x000000ff44447208 */ /* 0x000fe20001000000 */
[----:B------:R-:W-:Y:S01]  /*3540*/  FADD.FTZ R182, R251, -R182 ;  /* 0x800000b6fbb67221 */ /* 0x000fe20000010000 */
[----:B------:R-:W-:-:S03]  /*3550*/  LOP3.LUT P2, RZ, R17, 0xff0000, RZ, 0xc0, !PT ;  /* 0x00ff000011ff7812 */ /* 0x000fc6000784c0ff */
[----:B------:R-:W-:-:S04]  /*3560*/  FMUL.FTZ R182, R182, UR23 ;  /* 0x00000017b6b67c20 */ /* 0x000fc80008410000 */
[----:B------:R-:W-:-:S04]  /*3570*/  FMUL.FTZ R69, R182, UR16 ;  /* 0x00000010b6457c20 */ /* 0x000fc80008410000 */
[----:B------:R-:W-:Y:S02]  /*3580*/  FMUL.FTZ R69, R69, UR22 ;  /* 0x0000001645457c20 */ /* 0x000fe40008410000 */
[----:B------:R-:W-:-:S05]  /*3590*/  @P2 SHF.L.U32 R190, R191, 0x10, RZ ;  /* 0x00000010bfbe2819 */ /* 0x000fca00000006ff */
[-C--:B------:R-:W-:Y:S01]  /*35a0*/  @P2 FMUL.FTZ R183, R190, R69.reuse ;  /* 0x00000045beb72220 */ /* 0x080fe20000410000 */
[----:B------:R-:W-:-:S03]  /*35b0*/  FMUL.FTZ R69, R166, R69 ;  /* 0x00000045a6457220 */ /* 0x000fc60000410000 */
        /* <DEDUP_REMOVED lines=11> */
[-C--:B------:R-:W-:Y:S01]  /*3670*/  @P2 FMUL.FTZ R195, R191, R70.reuse ;  /* 0x00000046bfc32220 */ /* 0x080fe20000410000 */
[----:B------:R-:W-:-:S03]  /*3680*/  FMUL.FTZ R70, R167, R70 ;  /* 0x00000046a7467220 */ /* 0x000fc60000410000 */
[----:B------:R-:W-:Y:S01]  /*3690*/  FADD.FTZ R191, R71, R195 ;  /* 0x000000c347bf7221 */ /* 0x000fe20000010000 */
[----:B------:R-:W-:Y:S02]  /*36a0*/  MOV R195, RZ ;  /* 0x000000ff00c37202 */ /* 0x000fe40000000f00 */
[----:B------:R-:W-:Y:S02]  /*36b0*/  FSEL R70, R70, RZ, P2 ;  /* 0x000000ff46467208 */ /* 0x000fe40001000000 */
[----:B------:R-:W-:Y:S02]  /*36c0*/  LOP3.LUT P2, RZ, R16, 0xff, RZ, 0xc0, !PT ;  /* 0x000000ff10ff7812 */ /* 0x000fe4000784c0ff */
[----:B------:R-:W-:Y:S01]  /*36d0*/  F2FP.BF16.F32.PACK_AB R71, R70, R69 ;  /* 0x000000454647723e */ /* 0x000fe200000010ff */
[----:B------:R-:W-:Y:S01]  /*36e0*/  FMUL.FTZ R69, R171, R184 ;  /* 0x000000b8ab457220 */ /* 0x000fe20000410000 */
[----:B------:R-:W-:Y:S01]  /*36f0*/  F2FP.BF16.F32.PACK_AB R70, R68, R194 ;  /* 0x000000c24446723e */ /* 0x000fe200000010ff */
[----:B------:R-:W-:Y:S01]  /*3700*/  FMUL.FTZ R68, R170, R185 ;  /* 0x000000b9aa447220 */ /* 0x000fe20000410000 */
[----:B------:R-:W-:-:S02]  /*3710*/  FFMA.FTZ R185, R0, UR17, R193 ;  /* 0x0000001100b97c23 */ /* 0x000fc400080100c1 */
[----:B------:R-:W-:Y:S02]  /*3720*/  FSEL R69, R69, RZ, P4 ;  /* 0x000000ff45457208 */ /* 0x000fe40002000000 */
[----:B------:R-:W-:Y:S01]  /*3730*/  FADD.FTZ R184, R221, -R185 ;  /* 0x800000b9ddb87221 */ /* 0x000fe20000010000 */
[----:B------:R-:W-:Y:S01]  /*3740*/  FSEL R68, R68, RZ, P3 ;  /* 0x000000ff44447208 */ /* 0x000fe20001800000 */
[----:B------:R-:W-:Y:S01]  /*3750*/  HFMA2 R185, -RZ, RZ, 0, 0 ;  /* 0x00000000ffb97431 */ /* 0x000fe200000001ff */
[----:B------:R-:W-:Y:S01]  /*3760*/  @P2 SHF.L.U32 R194, R188, 0x10, RZ ;  /* 0x00000010bcc22819 */ /* 0x000fe200000006ff */
[----:B------:R-:W-:Y:S01]  /*3770*/  FMUL.FTZ R184, R184, UR23 ;  /* 0x00000017b8b87c20 */ /* 0x000fe20008410000 */
[----:B------:R-:W-:Y:S02]  /*3780*/  F2FP.BF16.F32.PACK_AB R69, R69, R68 ;  /* 0x000000444545723e */ /* 0x000fe400000010ff */
[----:B------:R-:W-:Y:S01]  /*3790*/  LOP3.LUT P3, RZ, R16, 0xff00, RZ, 0xc0, !PT ;  /* 0x0000ff0010ff7812 */ /* 0x000fe2000786c0ff */
[----:B------:R-:W-:-:S04]  /*37a0*/  FMUL.FTZ R68, R184, UR16 ;  /* 0x00000010b8447c20 */ /* 0x000fc80008410000 */
[----:B------:R-:W-:-:S04]  /*37b0*/  FMUL.FTZ R68, R68, UR22 ;  /* 0x0000001644447c20 */ /* 0x000fc80008410000 */
[-C--:B------:R-:W-:Y:S01]  /*37c0*/  @P2 FMUL.FTZ R185, R194, R68.reuse ;  /* 0x00000044c2b92220 */ /* 0x080fe20000410000 */
[----:B------:R-:W-:-:S03]  /*37d0*/  FMUL.FTZ R68, R168, R68 ;  /* 0x00000044a8447220 */ /* 0x000fc60000410000 */
[----:B------:R-:W-:Y:S01]  /*37e0*/  FADD.FTZ R194, R72, R185 ;  /* 0x000000b948c27221 */ /* 0x000fe20000010000 */
[----:B------:R-:W-:Y:S01]  /*37f0*/  FFMA.FTZ R72, R220, UR17, R193 ;  /* 0x00000011dc487c23 */ /* 0x000fe200080100c1 */
[----:B------:R-:W-:Y:S02]  /*3800*/  @P3 PRMT R188, R188, 0x7632, R188 ;  /* 0x00007632bcbc3816 */ /* 0x000fe400000000bc */
[----:B------:R-:W-:Y:S01]  /*3810*/  FSEL R68, R68, RZ, P2 ;  /* 0x000000ff44447208 */ /* 0x000fe20001000000 */
[----:B------:R-:W-:Y:S01]  /*3820*/  FADD.FTZ R72, R198, -R72 ;  /* 0x80000048c6487221 */ /* 0x000fe20000010000 */
[----:B------:R-:W-:-:S03]  /*3830*/  @P3 SHF.L.U32 R188, R188, 0x10, RZ ;  /* 0x00000010bcbc3819 */ /* 0x000fc600000006ff */
[----:B------:R-:W-:-:S04]  /*3840*/  FMUL.FTZ R185, R72, UR23 ;  /* 0x0000001748b97c20 */ /* 0x000fc80008410000 */
[----:B------:R-:W-:-:S04]  /*3850*/  FMUL.FTZ R72, R185, UR16 ;  /* 0x00000010b9487c20 */ /* 0x000fc80008410000 */
[----:B------:R-:W-:-:S04]  /*3860*/  FMUL.FTZ R72, R72, UR22 ;  /* 0x0000001648487c20 */ /* 0x000fc80008410000 */
[-C--:B------:R-:W-:Y:S01]  /*3870*/  @P3 FMUL.FTZ R195, R188, R72.reuse ;  /* 0x00000048bcc33220 */ /* 0x080fe20000410000 */
[----:B------:R-:W-:-:S03]  /*3880*/  FMUL.FTZ R72, R169, R72 ;  /* 0x00000048a9487220 */ /* 0x000fc60000410000 */
[----:B------:R-:W-:Y:S02]  /*3890*/  FADD.FTZ R188, R73, R195 ;  /* 0x000000c349bc7221 */ /* 0x000fe40000010000 */
[----:B------:R-:W-:-:S04]  /*38a0*/  FSEL R72, R72, RZ, P3 ;  /* 0x000000ff48487208 */ /* 0x000fc80001800000 */
[----:B------:R-:W-:Y:S01]  /*38b0*/  F2FP.BF16.F32.PACK_AB R68, R72, R68 ;  /* 0x000000444844723e */ /* 0x000fe200000010ff */
[----:B------:R-:W-:Y:S06]  /*38c0*/  BRA `(.L_x_7318) ;  /* 0x0000000c00707947 */ /* 0x000fec0003800000 */
.L_x_7316:
        /* <DEDUP_REMOVED lines=14> */
[----:B------:R-:W-:-:S04]  /*39b0*/  FFMA.FTZ R192, R192, UR23, R42 ;  /* 0x00000017c0c07c23 */ /* 0x000fc8000801002a */
        /* <DEDUP_REMOVED lines=11> */
[----:B------:R-:W-:-:S04]  /*3a70*/  FFMA.FTZ R192, R192, UR23, R43 ;  /* 0x00000017c0c07c23 */ /* 0x000fc8000801002b */
        /* <DEDUP_REMOVED lines=9> */
[----:B------:R-:W-:-:S04]  /*3b10*/  FFMA.FTZ R189, R189, UR23, R36 ;  /* 0x00000017bdbd7c23 */ /* 0x000fc80008010024 */
        /* <DEDUP_REMOVED lines=10> */
[----:B------:R-:W-:-:S04]  /*3bc0*/  FFMA.FTZ R192, R192, UR23, R37 ;  /* 0x00000017c0c07c23 */ /* 0x000fc80008010025 */
        /* <DEDUP_REMOVED lines=12> */
[----:B------:R-:W-:-:S04]  /*3c90*/  FFMA.FTZ R190, R190, UR23, R38 ;  /* 0x00000017bebe7c23 */ /* 0x000fc80008010026 */
        /* <DEDUP_REMOVED lines=12> */
[----:B------:R-:W-:Y:S01]  /*3d60*/  FFMA.FTZ R196, R196, UR23, R39 ;  /* 0x00000017c4c47c23 */ /* 0x000fe20008010027 */
        /* <DEDUP_REMOVED lines=16> */
[----:B------:R-:W-:Y:S01]  /*3e70*/  FFMA.FTZ R68, R68, UR23, R40 ;  /* 0x0000001744447c23 */ /* 0x000fe20008010028 */
        /* <DEDUP_REMOVED lines=24> */
.L_x_7319:
        /* <DEDUP_REMOVED lines=8> */
[----:B------:R-:W-:Y:S01]  /*4080*/  FFMA.FTZ R186, R180, UR23, R42 ;  /* 0x00000017b4ba7c23 */ /* 0x000fe2000801002a */
[----:B------:R-:W-:Y:S01]  /*4090*/  MOV R195, RZ ;  /* 0x000000ff00c37202 */ /* 0x000fe20000000f00 */
[----:B------:R-:W-:-:S02]  /*40a0*/  FFMA.FTZ R187, R182, UR23, R43 ;  /* 0x00000017b6bb7c23 */ /* 0x000fc4000801002b */
        /* <DEDUP_REMOVED lines=17> */
[----:B------:R-:W-:Y:S01]  /*41c0*/  FFMA.FTZ R180, R180, UR23, R36 ;  /* 0x00000017b4b47c23 */ /* 0x000fe20008010024 */
[----:B------:R-:W-:-:S03]  /*41d0*/  FADD.FTZ R182, R252, -R182 ;  /* 0x800000b6fcb67221 */ /* 0x000fc60000010000 */
[----:B------:R-:W-:-:S04]  /*41e0*/  FMUL.FTZ R183, R180, UR16 ;  /* 0x00000010b4b77c20 */ /* 0x000fc80008410000 */
[----:B------:R-:W-:-:S04]  /*41f0*/  FMUL.FTZ R183, R183, UR22 ;  /* 0x00000016b7b77c20 */ /* 0x000fc80008410000 */
[-C--:B------:R-:W-:Y:S01]  /*4200*/  @P2 FMUL.FTZ R181, R189, R183.reuse ;  /* 0x000000b7bdb52220 */ /* 0x080fe20000410000 */
[----:B------:R-:W-:-:S03]  /*4210*/  FMUL.FTZ R183, R164, R183 ;  /* 0x000000b7a4b77220 */ /* 0x000fc60000410000 */
[----:B------:R-:W-:Y:S01]  /*4220*/  FADD.FTZ R189, R68, R181 ;  /* 0x000000b544bd7221 */ /* 0x000fe20000010000 */
[----:B------:R-:W-:Y:S01]  /*4230*/  FFMA.FTZ R181, R182, UR23, R37 ;  /* 0x00000017b6b57c23 */ /* 0x000fe20008010025 */
        /* <DEDUP_REMOVED lines=15> */
[----:B------:R-:W-:-:S04]  /*4330*/  FFMA.FTZ R182, R182, UR23, R38 ;  /* 0x00000017b6b67c23 */ /* 0x000fc80008010026 */
        /* <DEDUP_REMOVED lines=11> */
[----:B------:R-:W-:-:S04]  /*43f0*/  FFMA.FTZ R183, R70, UR23, R39 ;  /* 0x0000001746b77c23 */ /* 0x000fc80008010027 */
        /* <DEDUP_REMOVED lines=20> */
[----:B------:R-:W-:Y:S01]  /*4540*/  FFMA.FTZ R184, R184, UR23, R40 ;  /* 0x00000017b8b87c23 */ /* 0x000fe20008010028 */
        /* <DEDUP_REMOVED lines=14> */
[----:B------:R-:W-:-:S04]  /*4630*/  FMUL.FTZ R72, R72, UR22 ;  /* 0x0000001648487c20 */ /* 0x000fc80008410000 */
[-C--:B------:R-:W-:Y:S01]  /*4640*/  @P3 FMUL.FTZ R195, R188, R72.reuse ;  /* 0x00000048bcc33220 */ /* 0x080fe20000410000 */
[----:B------:R-:W-:-:S03]  /*4650*/  FMUL.FTZ R72, R169, R72 ;  /* 0x00000048a9487220 */ /* 0x000fc60000410000 */
[----:B------:R-:W-:Y:S02]  /*4660*/  FADD.FTZ R188, R73, R195 ;  /* 0x000000c349bc7221 */ /* 0x000fe40000010000 */
[----:B------:R-:W-:-:S04]  /*4670*/  FSEL R72, R72, RZ, P3 ;  /* 0x000000ff48487208 */ /* 0x000fc80001800000 */
[----:B------:R-:W-:-:S07]  /*4680*/  F2FP.BF16.F32.PACK_AB R68, R72, R68 ;  /* 0x000000444844723e */ /* 0x000fce00000010ff */
.L_x_7318:
        /* <DEDUP_REMOVED lines=16> */
.L_x_7315:
[----:B------:R-:W-:Y:S05]  /*4790*/  BSYNC.RECONVERGENT B0 ;  /* 0x0000000000007941 */ /* 0x000fea0003800200 */
.L_x_7314:
        /* <DEDUP_REMOVED lines=13> */
[----:B-----5:R-:W-:Y:S01]  /*4870*/  LOP3.LUT P3, RZ, R19, 0xff, RZ, 0xc0, !PT ;  /* 0x000000ff13ff7812 */ /* 0x020fe2000786c0ff */
[----:B------:R-:W-:Y:S01]  /*4880*/  FFMA.FTZ R181, R211, UR17, R193 ;  /* 0x00000011d3b57c23 */ /* 0x000fe200080100c1 */
[----:B------:R-:W-:Y:S01]  /*4890*/  LOP3.LUT P4, RZ, R18, 0xff0000, RZ, 0xc0, !PT ;  /* 0x00ff000012ff7812 */ /* 0x000fe2000788c0ff */
[----:B------:R-:W-:Y:S01]  /*48a0*/  FADD.FTZ R180, R245, -R180 ;  /* 0x800000b4f5b47221 */ /* 0x000fe20000010000 */
[----:B------:R-:W-:Y:S01]  /*48b0*/  LOP3.LUT P5, RZ, R19, 0xff00, RZ, 0xc0, !PT ;  /* 0x0000ff0013ff7812 */ /* 0x000fe200078ac0ff */
[----:B------:R-:W-:Y:S01]  /*48c0*/  FADD.FTZ R186, R247, -R181 ;  /* 0x800000b5f7ba7221 */ /* 0x000fe20000010000 */
[----:B------:R-:W-:Y:S02]  /*48d0*/  HFMA2 R181, -RZ, RZ, 0, 0 ;  /* 0x00000000ffb57431 */ /* 0x000fe400000001ff */
[----:B------:R-:W-:Y:S01]  /*48e0*/  FFMA.FTZ R180, R180, UR23, R28 ;  /* 0x00000017b4b47c23 */ /* 0x000fe2000801001c */
[----:B------:R-:W-:Y:S01]  /*48f0*/  LOP3.LUT P6, RZ, R19, 0xff0000, RZ, 0xc0, !PT ;  /* 0x00ff000013ff7812 */ /* 0x000fe200078cc0ff */
[----:B------:R-:W-:Y:S01]  /*4900*/  FFMA.FTZ R186, R186, UR23, R34 ;  /* 0x00000017baba7c23 */ /* 0x000fe20008010022 */
[----:B------:R-:W-:Y:S01]  /*4910*/  MOV R195, RZ ;  /* 0x000000ff00c37202 */ /* 0x000fe20000000f00 */
[----:B------:R-:W-:Y:S01]  /*4920*/  FMUL.FTZ R182, R180, UR16 ;  /* 0x00000010b4b67c20 */ /* 0x000fe20008410000 */
[----:B------:R-:W-:-:S03]  /*4930*/  @P3 SHF.L.U32 R183, R190, 0x10, RZ ;  /* 0x00000010beb73819 */ /* 0x000fc600000006ff */
[----:B------:R-:W-:Y:S01]  /*4940*/  FMUL.FTZ R182, R182, UR22 ;  /* 0x00000016b6b67c20 */ /* 0x000fe20008410000 */
[----:B------:R-:W-:-:S03]  /*4950*/  @P4 SHF.L.U32 R185, R189, 0x10, RZ ;  /* 0x00000010bdb94819 */ /* 0x000fc600000006ff */
[-C--:B------:R-:W-:Y:S01]  /*4960*/  @P3 FMUL.FTZ R181, R183, R182.reuse ;  /* 0x000000b6b7b53220 */ /* 0x080fe20000410000 */
[----:B------:R-:W-:Y:S01]  /*4970*/  FMUL.FTZ R182, R156, R182 ;  /* 0x000000b69cb67220 */ /* 0x000fe20000410000 */
[----:B------:R-:W-:-:S04]  /*4980*/  FMUL.FTZ R183, R186, UR16 ;  /* 0x00000010bab77c20 */ /* 0x000fc80008410000 */
[----:B------:R-:W-:Y:S01]  /*4990*/  FSEL R194, R182, RZ, P3 ;  /* 0x000000ffb6c27208 */ /* 0x000fe20001800000 */
[----:B------:R-:W-:Y:S01]  /*49a0*/  FFMA.FTZ R182, R210, UR17, R193 ;  /* 0x00000011d2b67c23 */ /* 0x000fe200080100c1 */
[----:B------:R-:W-:Y:S01]  /*49b0*/  LOP3.LUT P3, RZ, R18, 0xff000000, RZ, 0xc0, !PT ;  /* 0xff00000012ff7812 */ /* 0x000fe2000786c0ff */
[----:B------:R-:W-:Y:S01]  /*49c0*/  FMUL.FTZ R184, R183, UR22 ;  /* 0x00000016b7b87c20 */ /* 0x000fe20008410000 */
[----:B------:R-:W-:Y:S01]  /*49d0*/  MOV R183, RZ ;  /* 0x000000ff00b77202 */ /* 0x000fe20000000f00 */
[----:B------:R-:W-:Y:S02]  /*49e0*/  FADD.FTZ R182, R246, -R182 ;  /* 0x800000b6f6b67221 */ /* 0x000fe40000010000 */
[----:B------:R-:W-:Y:S02]  /*49f0*/  @P4 FMUL.FTZ R183, R185, R184 ;  /* 0x000000b8b9b74220 */ /* 0x000fe40000410000 */
[----:B------:R-:W-:Y:S02]  /*4a00*/  FFMA.FTZ R187, R182, UR23, R35 ;  /* 0x00000017b6bb7c23 */ /* 0x000fe40008010023 */
[----:B------:R-:W-:-:S02]  /*4a10*/  FADD.FTZ R66, R66, R183 ;  /* 0x000000b742427221 */ /* 0x000fc40000010000 */
[----:B------:R-:W-:Y:S02]  /*4a20*/  FMUL.FTZ R183, R187, UR16 ;  /* 0x00000010bbb77c20 */ /* 0x000fe40008410000 */
[----:B------:R-:W-:Y:S01]  /*4a30*/  @P3 PRMT R182, R189, 0x7632, R182 ;  /* 0x00007632bdb63816 */ /* 0x000fe200000000b6 */
[----:B------:R-:W-:Y:S01]  /*4a40*/  FADD.FTZ R189, R60, R181 ;  /* 0x000000b53cbd7221 */ /* 0x000fe20000010000 */
[----:B------:R-:W-:Y:S01]  /*4a50*/  FMUL.FTZ R185, R183, UR22 ;  /* 0x00000016b7b97c20 */ /* 0x000fe20008410000 */
[----:B------:R-:W-:Y:S01]  /*4a60*/  HFMA2 R183, -RZ, RZ, 0, 0 ;  /* 0x00000000ffb77431 */ /* 0x000fe200000001ff */
[----:B------:R-:W-:-:S05]  /*4a70*/  @P3 SHF.L.U32 R182, R182, 0x10, RZ ;  /* 0x00000010b6b63819 */ /* 0x000fca00000006ff */
[----:B------:R-:W-:Y:S01]  /*4a80*/  @P3 FMUL.FTZ R183, R182, R185 ;  /* 0x000000b9b6b73220 */ /* 0x000fe20000410000 */
[----:B------:R-:W-:-:S03]  /*4a90*/  FFMA.FTZ R182, R207, UR17, R193 ;  /* 0x00000011cfb67c23 */ /* 0x000fc600080100c1 */
[----:B------:R-:W-:Y:S01]  /*4aa0*/  FADD.FTZ R67, R67, R183 ;  /* 0x000000b743437221 */ /* 0x000fe20000010000 */
[----:B------:R-:W-:Y:S01]  /*4ab0*/  FADD.FTZ R182, R244, -R182 ;  /* 0x800000b6f4b67221 */ /* 0x000fe20000010000 */
[----:B------:R-:W-:-:S03]  /*4ac0*/  MOV R183, RZ ;  /* 0x000000ff00b77202 */ /* 0x000fc60000000f00 */
[----:B------:R-:W-:Y:S01]  /*4ad0*/  FFMA.FTZ R181, R182, UR23, R29 ;  /* 0x00000017b6b57c23 */ /* 0x000fe2000801001d */
[----:B------:R-:W-:Y:S02]  /*4ae0*/  @P5 PRMT R182, R190, 0x7632, R182 ;  /* 0x00007632beb65816 */ /* 0x000fe400000000b6 */
[----:B------:R-:W-:Y:S01]  /*4af0*/  @P6 SHF.L.U32 R190, R191, 0x10, RZ ;  /* 0x00000010bfbe6819 */ /* 0x000fe200000006ff */
[----:B------:R-:W-:Y:S01]  /*4b00*/  FMUL.FTZ R60, R181, UR16 ;  /* 0x00000010b53c7c20 */ /* 0x000fe20008410000 */
[----:B------:R-:W-:-:S03]  /*4b10*/  @P5 SHF.L.U32 R182, R182, 0x10, RZ ;  /* 0x00000010b6b65819 */ /* 0x000fc600000006ff */
[----:B------:R-:W-:-:S04]  /*4b20*/  FMUL.FTZ R60, R60, UR22 ;  /* 0x000000163c3c7c20 */ /* 0x000fc80008410000 */
[----:B------:R-:W-:Y:S01]  /*4b30*/  @P5 FMUL.FTZ R183, R182, R60 ;  /* 0x0000003cb6b75220 */ /* 0x000fe20000410000 */
[----:B------:R-:W-:-:S03]  /*4b40*/  FFMA.FTZ R182, R206, UR17, R193 ;  /* 0x00000011ceb67c23 */ /* 0x000fc600080100c1 */
[----:B------:R-:W-:Y:S01]  /*4b50*/  FADD.FTZ R192, R61, R183 ;  /* 0x000000b73dc07221 */ /* 0x000fe20000010000 */
[----:B------:R-:W-:Y:S01]  /*4b60*/  FADD.FTZ R182, R243, -R182 ;  /* 0x800000b6f3b67221 */ /* 0x000fe20000010000 */
[----:B------:R-:W-:-:S03]  /*4b70*/  HFMA2 R183, -RZ, RZ, 0, 0 ;  /* 0x00000000ffb77431 */ /* 0x000fc600000001ff */
[----:B------:R-:W-:-:S04]  /*4b80*/  FFMA.FTZ R182, R182, UR23, R30 ;  /* 0x00000017b6b67c23 */ /* 0x000fc8000801001e */
[----:B------:R-:W-:-:S04]  /*4b90*/  FMUL.FTZ R61, R182, UR16 ;  /* 0x00000010b63d7c20 */ /* 0x000fc80008410000 */
[----:B------:R-:W-:-:S04]  /*4ba0*/  FMUL.FTZ R61, R61, UR22 ;  /* 0x000000163d3d7c20 */ /* 0x000fc80008410000 */
        /* <DEDUP_REMOVED lines=13> */
[----:B------:R-:W-:-:S04]  /*4c80*/  @P6 FMUL.FTZ R195, R191, R62 ;  /* 0x0000003ebfc36220 */ /* 0x000fc80000410000 */
[----:B------:R-:W-:Y:S01]  /*4c90*/  FADD.FTZ R191, R63, R195 ;  /* 0x000000c33fbf7221 */ /* 0x000fe20000010000 */
[----:B------:R-:W-:Y:S01]  /*4ca0*/  FMUL.FTZ R63, R159, R62 ;  /* 0x0000003e9f3f7220 */ /* 0x000fe20000410000 */
[----:B------:R-:W-:Y:S01]  /*4cb0*/  FMUL.FTZ R62, R157, R60 ;  /* 0x0000003c9d3e7220 */ /* 0x000fe20000410000 */
[----:B------:R-:W-:Y:S01]  /*4cc0*/  FMUL.FTZ R60, R162, R184 ;  /* 0x000000b8a23c7220 */ /* 0x000fe20000410000 */
[----:B------:R-:W-:Y:S01]  /*4cd0*/  FFMA.FTZ R184, R213, UR17, R193 ;  /* 0x00000011d5b87c23 */ /* 0x000fe200080100c1 */
[----:B------:R-:W-:Y:S02]  /*4ce0*/  MOV R195, RZ ;  /* 0x000000ff00c37202 */ /* 0x000fe40000000f00 */
[----:B------:R-:W-:Y:S01]  /*4cf0*/  FSEL R63, R63, RZ, P6 ;  /* 0x000000ff3f3f7208 */ /* 0x000fe20003000000 */
[----:B------:R-:W-:Y:S01]  /*4d00*/  FADD.FTZ R184, R249, -R184 ;  /* 0x800000b8f9b87221 */ /* 0x000fe20000010000 */
[----:B------:R-:W-:Y:S02]  /*4d10*/  FSEL R60, R60, RZ, P4 ;  /* 0x000000ff3c3c7208 */ /* 0x000fe40002000000 */
[----:B------:R-:W-:Y:S01]  /*4d20*/  F2FP.BF16.F32.PACK_AB R63, R63, R61 ;  /* 0x0000003d3f3f723e */ /* 0x000fe200000010ff */
[----:B------:R-:W-:Y:S01]  /*4d30*/  FMUL.FTZ R61, R163, R185 ;  /* 0x000000b9a33d7220 */ /* 0x000fe20000410000 */
[----:B------:R-:W-:Y:S01]  /*4d40*/  LOP3.LUT P4, RZ, R18, 0xff, RZ, 0xc0, !PT ;  /* 0x000000ff12ff7812 */ /* 0x000fe2000788c0ff */
[----:B------:R-:W-:Y:S01]  /*4d50*/  FFMA.FTZ R184, R184, UR23, R32 ;  /* 0x00000017b8b87c23 */ /* 0x000fe20008010020 */
[----:B------:R-:W-:Y:S01]  /*4d60*/  FSEL R62, R62, RZ, P5 ;  /* 0x000000ff3e3e7208 */ /* 0x000fe20002800000 */
[----:B------:R-:W-:Y:S01]  /*4d70*/  HFMA2 R185, -RZ, RZ, 0, 0 ;  /* 0x00000000ffb97431 */ /* 0x000fe200000001ff */
[----:B------:R-:W-:-:S02]  /*4d80*/  FSEL R61, R61, RZ, P3 ;  /* 0x000000ff3d3d7208 */ /* 0x000fc40001800000 */
[----:B------:R-:W-:Y:S02]  /*4d90*/  F2FP.BF16.F32.PACK_AB R62, R62, R194 ;  /* 0x000000c23e3e723e */ /* 0x000fe400000010ff */
[----:B------:R-:W-:Y:S01]  /*4da0*/  F2FP.BF16.F32.PACK_AB R61, R61, R60 ;  /* 0x0000003c3d3d723e */ /* 0x000fe200000010ff */
[----:B------:R-:W-:Y:S01]  /*4db0*/  FMUL.FTZ R60, R184, UR16 ;  /* 0x00000010b83c7c20 */ /* 0x000fe20008410000 */
[----:B------:R-:W-:-:S03]  /*4dc0*/  LOP3.LUT P3, RZ, R18, 0xff00, RZ, 0xc0, !PT ;  /* 0x0000ff0012ff7812 */ /* 0x000fc6000786c0ff */
[----:B------:R-:W-:Y:S01]  /*4dd0*/  @P4 SHF.L.U32 R194, R188, 0x10, RZ ;  /* 0x00000010bcc24819 */ /* 0x000fe200000006ff */
        /* <DEDUP_REMOVED lines=18> */
.L_x_7323:
[----:B------:R-:W-:Y:S01]  /*4f00*/  FFMA.FTZ R192, R211, UR17, R193 ;  /* 0x00000011d3c07c23 */ /* 0x000fe200080100c1 */
[C---:B-----5:R-:W-:Y:S02]  /*4f10*/  LOP3.LUT P4, RZ, R18.reuse, 0xff0000, RZ, 0xc0, !PT ;  /* 0x00ff000012ff7812 */ /* 0x060fe4000788c0ff */
[----:B------:R-:W-:Y:S01]  /*4f20*/  LOP3.LUT P3, RZ, R18, 0xff000000, RZ, 0xc0, !PT ;  /* 0xff00000012ff7812 */ /* 0x000fe2000786c0ff */
[----:B------:R-:W-:Y:S01]  /*4f30*/  FADD.FTZ R192, R247, -R192 ;  /* 0x800000c0f7c07221 */ /* 0x000fe20000010000 */
[C---:B------:R-:W-:Y:S02]  /*4f40*/  LOP3.LUT P5, RZ, R19.reuse, 0xff, RZ, 0xc0, !PT ;  /* 0x000000ff13ff7812 */ /* 0x040fe400078ac0ff */
[----:B------:R-:W-:Y:S01]  /*4f50*/  LOP3.LUT P6, RZ, R19, 0xff0000, RZ, 0xc0, !PT ;  /* 0x00ff000013ff7812 */ /* 0x000fe200078cc0ff */
        /* <DEDUP_REMOVED lines=23> */
[----:B------:R-:W-:Y:S01]  /*50d0*/  FFMA.FTZ R189, R189, UR23, R28 ;  /* 0x00000017bdbd7c23 */ /* 0x000fe2000801001c */
        /* <DEDUP_REMOVED lines=22> */
[----:B------:R-:W-:-:S04]  /*5240*/  FFMA.FTZ R61, R61, UR23, R30 ;  /* 0x000000173d3d7c23 */ /* 0x000fc8000801001e */
        /* <DEDUP_REMOVED lines=25> */
[----:B------:R-:W-:-:S03]  /*53e0*/  FFMA.FTZ R60, R213, UR17, R193 ;  /* 0x00000011d53c7c23 */ /* 0x000fc600080100c1 */
[----:B------:R-:W-:Y:S01]  /*53f0*/  FSEL R61, R61, RZ, P4 ;  /* 0x000000ff3d3d7208 */ /* 0x000fe20002000000 */
[----:B------:R-:W-:Y:S01]  /*5400*/  FADD.FTZ R60, R249, -R60 ;  /* 0x8000003cf93c7221 */ /* 0x000fe20000010000 */
[----:B------:R-:W-:Y:S02]  /*5410*/  LOP3.LUT P4, RZ, R18, 0xff, RZ, 0xc0, !PT ;  /* 0x000000ff12ff7812 */ /* 0x000fe4000788c0ff */
[----:B------:R-:W-:Y:S01]  /*5420*/  F2FP.BF16.F32.PACK_AB R61, R194, R61 ;  /* 0x0000003dc23d723e */ /* 0x000fe200000010ff */
[----:B------:R-:W-:Y:S01]  /*5430*/  FFMA.FTZ R60, R60, UR23, R32 ;  /* 0x000000173c3c7c23 */ /* 0x000fe20008010020 */
[----:B------:R-:W-:-:S03]  /*5440*/  HFMA2 R194, -RZ, RZ, 0, 0 ;  /* 0x00000000ffc27431 */ /* 0x000fc600000001ff */
        /* <DEDUP_REMOVED lines=21> */
.L_x_7322:
[----:B------:R-:W0:Y:S02]  /*55a0*/  LDC.64 R194, c[0x0][0x478] ;  /* 0x00011e00ffc27b82 */ /* 0x000e240000000a00 */
[----:B0-----:R-:W-:-:S04]  /*55b0*/  ISETP.NE.U32.AND P2, PT, R194, RZ, PT ;  /* 0x000000ffc200720c */ /* 0x001fc80003f45070 */
[----:B------:R-:W-:-:S13]  /*55c0*/  ISETP.NE.AND.EX P2, PT, R195, RZ, PT, P2 ;  /* 0x000000ffc300720c */ /* 0x000fda0003f45320 */
        /* <DEDUP_REMOVED lines=9> */
[----:B------:R-:W-:Y:S01]  /*5660*/  FMUL.FTZ R180, R180, UR23 ;  /* 0x00000017b4b47c20 */ /* 0x000fe20008410000 */
[----:B------:R-:W-:Y:S01]  /*5670*/  LOP3.LUT P6, RZ, R19, 0xff0000, RZ, 0xc0, !PT ;  /* 0x00ff000013ff7812 */ /* 0x000fe200078cc0ff */
[----:B------:R-:W-:Y:S01]  /*5680*/  FMUL.FTZ R186, R186, UR23 ;  /* 0x00000017baba7c20 */ /* 0x000fe20008410000 */
        /* <DEDUP_REMOVED lines=15> */
[----:B------:R-:W-:Y:S02]  /*5780*/  FMUL.FTZ R187, R182, UR23 ;  /* 0x00000017b6bb7c20 */ /* 0x000fe40008410000 */
        /* <DEDUP_REMOVED lines=12> */
[----:B------:R-:W-:Y:S01]  /*5850*/  FMUL.FTZ R181, R182, UR23 ;  /* 0x00000017b6b57c20 */ /* 0x000fe20008410000 */
        /* <DEDUP_REMOVED lines=10> */
[----:B------:R-:W-:-:S04]  /*5900*/  FMUL.FTZ R182, R182, UR23 ;  /* 0x00000017b6b67c20 */ /* 0x000fc80008410000 */
        /* <DEDUP_REMOVED lines=28> */
[----:B------:R-:W-:Y:S01]  /*5ad0*/  FMUL.FTZ R184, R184, UR23 ;  /* 0x00000017b8b87c20 */ /* 0x000fe20008410000 */
        /* <DEDUP_REMOVED lines=26> */
.L_x_7325:
        /* <DEDUP_REMOVED lines=83> */
[----:B------:R-:W-:Y:S01]  /*61b0*/  FMUL.FTZ R60, R60, UR23 ;  /* 0x000000173c3c7c20 */ /* 0x000fe20008410000 */
        /* <DEDUP_REMOVED lines=21> */
.L_x_7324:
        /* <DEDUP_REMOVED lines=14> */
.L_x_7321:
[----:B------:R-:W-:Y:S05]  /*63f0*/  BSYNC.RECONVERGENT B0 ;  /* 0x0000000000007941 */ /* 0x000fea0003800200 */
.L_x_7320:
        /* <DEDUP_REMOVED lines=118> */
.L_x_7329:
        /* <DEDUP_REMOVED lines=106> */
.L_x_7328:
        /* <DEDUP_REMOVED lines=110> */
.L_x_7331:
        /* <DEDUP_REMOVED lines=105> */
.L_x_7330:
        /* <DEDUP_REMOVED lines=14> */
.L_x_7327:
[----:B------:R-:W-:Y:S05]  /*8050*/  BSYNC.RECONVERGENT B0 ;  /* 0x0000000000007941 */ /* 0x000fea0003800200 */
.L_x_7326:
[----:B------:R-:W2:Y:S01]  /*8060*/  LDL R188, [R1+0x14] ;  /* 0x0000140001bc7983 */ /* 0x000ea20000100800 */
[----:B------:R-:W-:Y:S01]  /*8070*/  BSSY.RECONVERGENT B0, `(.L_x_7332) ;  /* 0x00001c5000007945 */ /* 0x000fe20003800200 */
[----:B--2---:R-:W-:-:S13]  /*8080*/  ISETP.NE.AND P2, PT, R188, RZ, PT ;  /* 0x000000ffbc00720c */ /* 0x004fda0003f45270 */
        /* <DEDUP_REMOVED lines=16> */
[C---:B------:R-:W-:Y:S01]  /*8190*/  LOP3.LUT P5, RZ, R203.reuse, 0xff00, RZ, 0xc0, !PT ;  /* 0x0000ff00cbff7812 */ /* 0x040fe200078ac0ff */
        /* <DEDUP_REMOVED lines=65> */
[----:B------:R-:W-:Y:S02]  /*85b0*/  FFMA.FTZ R184, R8, UR17, R193 ;  /* 0x0000001108b87c23 */ /* 0x000fe400080100c1 */
[----:B------:R-:W-:Y:S02]  /*85c0*/  FSEL R47, R47, RZ, P6 ;  /* 0x000000ff2f2f7208 */ /* 0x000fe40003000000 */
[----:B------:R-:W-:Y:S01]  /*85d0*/  FSEL R44, R44, RZ, P4 ;  /* 0x000000ff2c2c7208 */ /* 0x000fe20002000000 */
[----:B------:R-:W-:Y:S01]  /*85e0*/  FADD.FTZ R184, R233, -R184 ;  /* 0x800000b8e9b87221 */ /* 0x000fe20000010000 */
        /* <DEDUP_REMOVED lines=18> */
[----:B------:R-:W-:Y:S01]  /*8710*/  MOV R193, RZ ;  /* 0x000000ff00c17202 */ /* 0x000fe20000000f00 */
[----:B------:R-:W-:Y:S01]  /*8720*/  FADD.FTZ R48, R231, -R48 ;  /* 0x80000030e7307221 */ /* 0x000fe20000010000 */
[----:B------:R-:W-:Y:S02]  /*8730*/  @P3 SHF.L.U32 R188, R188, 0x10, RZ ;  /* 0x00000010bcbc3819 */ /* 0x000fe400000006ff */
[----:B------:R-:W-:Y:S01]  /*8740*/  FSEL R44, R44, RZ, P4 ;  /* 0x000000ff2c2c7208 */ /* 0x000fe20002000000 */
        /* <DEDUP_REMOVED lines=9> */
.L_x_7335:
        /* <DEDUP_REMOVED lines=79> */
[----:B------:R-:W-:Y:S02]  /*8cd0*/  FFMA.FTZ R193, R232, UR17, R193 ;  /* 0x00000011e8c17c23 */ /* 0x000fe400080100c1 */
[----:B------:R-:W-:Y:S01]  /*8ce0*/  FSEL R45, R45, RZ, P4 ;  /* 0x000000ff2d2d7208 */ /* 0x000fe20002000000 */
[----:B------:R-:W-:Y:S01]  /*8cf0*/  FADD.FTZ R44, R233, -R44 ;  /* 0x8000002ce92c7221 */ /* 0x000fe20000010000 */
[----:B------:R-:W-:Y:S01]  /*8d00*/  LOP3.LUT P4, RZ, R202, 0xff, RZ, 0xc0, !PT ;  /* 0x000000ffcaff7812 */ /* 0x000fe2000788c0ff */
[----:B------:R-:W-:Y:S01]  /*8d10*/  FADD.FTZ R193, R231, -R193 ;  /* 0x800000c1e7c17221 */ /* 0x000fe20000010000 */
        /* <DEDUP_REMOVED lines=22> */
.L_x_7334:
        /* <DEDUP_REMOVED lines=110> */
.L_x_7337:
        /* <DEDUP_REMOVED lines=105> */
.L_x_7336:
        /* <DEDUP_REMOVED lines=13> */
.L_x_7333:
[----:B------:R-:W-:Y:S05]  /*9cc0*/  BSYNC.RECONVERGENT B0 ;  /* 0x0000000000007941 */ /* 0x000fea0003800200 */
.L_x_7332:
[----:B------:R-:W-:Y:S02]  /*9cd0*/  UIADD3 UR7, UPT, UPT, UR7, UR24, URZ ;  /* 0x0000001807077290 */ /* 0x000fe4000fffe0ff */
[----:B------:R-:W-:Y:S02]  /*9ce0*/  UPLOP3.LUT UP2, UPT, UPT, UPT, UP2, 0x40, 0x4 ;  /* 0x000000000004789c */ /* 0x000fe40003f4e820 */
[----:B------:R-:W-:-:S09]  /*9cf0*/  UISETP.GE.AND UP1, UPT, UR7, UR25, UPT ;  /* 0x000000190700728c */ /* 0x000fd2000bf26270 */
[----:B------:R-:W-:Y:S05]  /*9d00*/  BRA.U !UP1, `(.L_x_7338) ;  /* 0xffffff6d09d87547 */ /* 0x000fea000b83ffff */
.L_x_7303:
[----:B------:R-:W2:Y:S01]  /*9d10*/  LDL.LU R188, [R1+0x18] ;  /* 0x0000180001bc7983 */ /* 0x000ea20000300800 */
[----:B------:R-:W0:Y:S01]  /*9d20*/  S2UR UR4, SR_CTAID.X ;  /* 0x00000000000479c3 */ /* 0x000e220000002500 */
[----:B------:R-:W-:Y:S01]  /*9d30*/  BSSY.RECONVERGENT B0, `(.L_x_7339) ;  /* 0x0000014000007945 */ /* 0x000fe20003800200 */
[----:B0-----:R-:W-:-:S06]  /*9d40*/  UIMAD UR4, UR4, UR6, URZ ;  /* 0x00000006040472a4 */ /* 0x001fcc000f8e02ff */
[----:B------:R-:W-:Y:S02]  /*9d50*/  MOV R9, UR4 ;  /* 0x0000000400097c02 */ /* 0x000fe40008000f00 */
[----:B--2---:R-:W-:Y:S02]  /*9d60*/  ISETP.NE.AND P2, PT, R188, RZ, PT ;  /* 0x000000ffbc00720c */ /* 0x004fe40003f45270 */
[----:B------:R-:W0:Y:S02]  /*9d70*/  S2R R188, SR_TID.X ;  /* 0x0000000000bc7919 */ /* 0x000e240000002100 */
[----:B0-----:R-:W-:-:S09]  /*9d80*/  LEA.HI R9, R9, R188, RZ, 0x1d ;  /* 0x000000bc09097211 */ /* 0x001fd200078fe8ff */
[----:B------:R-:W-:Y:S05]  /*9d90*/  @!P2 BRA `(.L_x_7340) ;  /* 0x000000000034a947 */ /* 0x000fea0003800000 */
        /* <DEDUP_REMOVED lines=13> */
.L_x_7340:
[----:B------:R-:W-:Y:S05]  /*9e70*/  BSYNC.RECONVERGENT B0 ;  /* 0x0000000000007941 */ /* 0x000fea0003800200 */
.L_x_7339:
        /* <DEDUP_REMOVED lines=15> */
.L_x_7342:
[----:B------:R-:W-:Y:S05]  /*9f70*/  BSYNC.RECONVERGENT B0 ;  /* 0x0000000000007941 */ /* 0x000fea0003800200 */
.L_x_7341:
        /* <DEDUP_REMOVED lines=15> */
.L_x_7344:
[----:B------:R-:W-:Y:S05]  /*a070*/  BSYNC.RECONVERGENT B0 ;  /* 0x0000000000007941 */ /* 0x000fea0003800200 */
.L_x_7343:
[----:B------:R-:W2:Y:S02]  /*a080*/  LDL.LU R0, [R1+0x14] ;  /* 0x0000140001007983 */ /* 0x000ea40000300800 */
[----:B--2---:R-:W-:-:S13]  /*a090*/  ISETP.NE.AND P0, PT, R0, RZ, PT ;  /* 0x000000ff0000720c */ /* 0x004fda0003f05270 */
        /* <DEDUP_REMOVED lines=14> */
.L_x_7345:
        /* <DEDUP_REMOVED lines=16> */
.L_x_15672:


//--------------------- .text._ZN10layer_norm13ln_bwd_kernelINS_13Kernel_traitsIf13__nv_bfloat16fS2_fjLj4096ELj1ELj1ELj4ELj16ENS_18Kernel_traits_baseILj4096EfS2_fS2_fjLj128EEEEELb1ELb1ELb0ELb1EEEvNS_9BwdParamsE --------------------------
	.section	.text._ZN10layer_norm13ln_bwd_kernelINS_13Kernel_traitsIf13__nv_bfloat16fS2_fjLj4096ELj1ELj1ELj4ELj16ENS_18Kernel_traits_baseILj4096EfS2_fS2_fjLj128EEEEELb1ELb1ELb0ELb1EEEvNS_9BwdParamsE,"ax",@progbits
	.align	128
        .global         _ZN10layer_norm13ln_bwd_kernelINS_13Kernel_traitsIf13__nv_bfloat16fS2_fjLj4096ELj1ELj1ELj4ELj16ENS_18Kernel_traits_baseILj4096EfS2_fS2_fjLj128EEEEELb1ELb1ELb0ELb1EEEvNS_9BwdParamsE
        .type           _ZN10layer_norm13ln_bwd_kernelINS_13Kernel_traitsIf13__nv_bfloat16fS2_fjLj4096ELj1ELj1ELj4ELj16ENS_18Kernel_traits_baseILj4096EfS2_fS2_fjLj128EEEEELb1ELb1ELb0ELb1EEEvNS_9BwdParamsE,@function
        .size           _ZN10layer_norm13ln_bwd_kernelINS_13Kernel_traitsIf13__nv_bfloat16fS2_fjLj4096ELj1ELj1ELj4ELj16ENS_18Kernel_traits_baseILj4096EfS2_fS2_fjLj128EEEEELb1ELb1ELb0ELb1EEEvNS_9BwdParamsE,(.L_x_15673 - _ZN10layer_norm13ln_bwd_kernelINS_13Kernel_traitsIf13__nv_bfloat16fS2_fjLj4096ELj1ELj1ELj4ELj16ENS_18Kernel_traits_baseILj4096EfS2_fS2_fjLj128EEEEELb1ELb1ELb0ELb1EEEvNS_9BwdParamsE)
        .other          _ZN10layer_norm13ln_bwd_kernelINS_13Kernel_traitsIf13__nv_bfloat16fS2_fjLj4096ELj1ELj1ELj4ELj16ENS_18Kernel_traits_baseILj4096EfS2_fS2_fjLj128EEEEELb1ELb1ELb0ELb1EEEvNS_9BwdParamsE,@"STO_CUDA_ENTRY STV_DEFAULT"
_ZN10layer_norm13ln_bwd_kernelINS_13Kernel_traitsIf13__nv_bfloat16fS2_fjLj4096ELj1ELj1ELj4ELj16ENS_18Kernel_traits_baseILj4096EfS2_fS2_fjLj128EEEEELb1ELb1ELb0ELb1EEEvNS_9BwdParamsE:
.text._ZN10layer_norm13ln_bwd_kernelINS_13Kernel_traitsIf13__nv_bfloat16fS2_fjLj4096ELj1ELj1ELj4ELj16ENS_18Kernel_traits_baseILj4096EfS2_fS2_fjLj128EEEEELb1ELb1ELb0ELb1EEEvNS_9BwdParamsE:
        /* <DEDUP_REMOVED lines=60> */
[----:B------:R-:W-:Y:S01]  /*03c0*/  PLOP3.LUT P0, PT, PT, PT, PT, 0x8, 0x80 ;  /* 0x000000000080781c */ /* 0x000fe20003f0e170 */
[----:B------:R-:W-:Y:S01]  /*03d0*/  HFMA2 R252, -RZ, RZ, 0, 0 ;  /* 0x00000000fffc7431 */ /* 0x000fe200000001ff */
[----:B------:R-:W0:Y:S01]  /*03e0*/  LDCU UR7, c[0x0][0x408] ;  /* 0x00008100ff0777ac */ /* 0x000e220008000800 */
        /* <DEDUP_REMOVED lines=12> */
[----:B-1----:R-:W-:Y:S01]  /*04b0*/  IMAD.WIDE.U32 R68, R0, 0x20, R68 ;  /* 0x0000002000447825 */ /* 0x002fe200078e0044 */
[----:B------:R-:W-:Y:S02]  /*04c0*/  CS2R R228, SRZ ;  /* 0x0000000000e47805 */ /* 0x000fe4000001ff00 */
[----:B------:R-:W-:-:S02]  /*04d0*/  CS2R R226, SRZ ;  /* 0x0000000000e27805 */ /* 0x000fc4000001ff00 */
[----:B------:R-:W-:Y:S02]  /*04e0*/  CS2R R224, SRZ ;  /* 0x0000000000e07805 */ /* 0x000fe4000001ff00 */
[----:B------:R-:W-:Y:S01]  /*04f0*/  MOV R222, RZ ;  /* 0x000000ff00de7202 */ /* 0x000fe20000000f00 */
[----:B0-----:R-:W5:Y:S01]  /*0500*/  LDG.E.128 R32, desc[UR16][R68.64+0x3010] ;  /* 0x0030101044207981 */ /* 0x001f62000c1e1d00 */
[----:B------:R-:W-:Y:S02]  /*0510*/  CS2R R220, SRZ ;  /* 0x0000000000dc7805 */ /* 0x000fe4000001ff00 */
[----:B------:R-:W-:Y:S01]  /*0520*/  CS2R R156, SRZ ;  /* 0x00000000009c7805 */ /* 0x000fe2000001ff00 */
[----:B----4-:R-:W-:Y:S01]  /*0530*/  IMAD.WIDE.U32 R2, R0, 0x20, R2 ;  /* 0x0000002000027825 */ /* 0x010fe200078e0002 */
        /* <DEDUP_REMOVED lines=9> */
[----:B------:R-:W0:Y:S03]  /*05d0*/  LDCU UR19, c[0x0][0x388] ;  /* 0x00007100ff1377ac */ /* 0x000e260008000800 */
[----:B------:R-:W5:Y:S01]  /*05e0*/  LDG.E.128 R16, desc[UR16][R68.64+0x1010] ;  /* 0x0010101044107981 */ /* 0x000f62000c1e1d00 */
[----:B------:R-:W1:Y:S03]  /*05f0*/  LDCU.U8 UR18, c[0x0][0x410] ;  /* 0x00008200ff1277ac */ /* 0x000e660008000000 */
[----:B------:R-:W5:Y:S01]  /*0600*/  LDG.E.128 R12, desc[UR16][R68.64+0x1000] ;  /* 0x00100010440c7981 */ /* 0x000f62000c1e1d00 */
[----:B------:R-:W4:Y:S03]  /*0610*/  LDCU UR22, c[0x0][0x400] ;  /* 0x00008000ff1677ac */ /* 0x000f260008000800 */
[----:B------:R-:W5:Y:S01]  /*0620*/  LDG.E.128 R8, desc[UR16][R68.64+0x10] ;  /* 0x0000101044087981 */ /* 0x000f62000c1e1d00 */
[----:B------:R-:W0:Y:S03]  /*0630*/  LDCU.64 UR24, c[0x0][0x390] ;  /* 0x00007200ff1877ac */ /* 0x000e260008000a00 */
[----:B------:R-:W5:Y:S01]  /*0640*/  LDG.E.128 R4, desc[UR16][R68.64] ;  /* 0x0000001044047981 */ /* 0x000f62000c1e1d00 */
[----:B------:R-:W0:Y:S03]  /*0650*/  LDCU.64 UR26, c[0x0][0x468] ;  /* 0x00008d00ff1a77ac */ /* 0x000e260008000a00 */
        /* <DEDUP_REMOVED lines=38> */
[----:B------:R2:W-:Y:S01]  /*08c0*/  STL [R1], RZ ;  /* 0x000000ff01007387 */ /* 0x0005e20000100800 */
[----:B---3--:R-:W-:Y:S01]  /*08d0*/  UISETP.NE.U32.AND UP0, UPT, UR4, URZ, UPT ;  /* 0x000000ff0400728c */ /* 0x008fe2000bf05070 */
[----:B------:R-:W-:-:S02]  /*08e0*/  P2R R180, PR, RZ, 0x1 ;  /* 0x00000001ffb47803 */ /* 0x000fc40000000000 */
[----:B------:R-:W-:Y:S01]  /*08f0*/  CS2R R170, SRZ ;  /* 0x0000000000aa7805 */ /* 0x000fe2000001ff00 */
[----:B------:R-:W5:Y:S01]  /*0900*/  LDG.E.128 R64, desc[UR16][R2.64] ;  /* 0x0000001002407981 */ /* 0x000f62000c1e1d00 */
[----:B------:R-:W-:Y:S02]  /*0910*/  MOV R0, RZ ;  /* 0x000000ff00007202 */ /* 0x000fe40000000f00 */
[----:B------:R-:W-:Y:S02]  /*0920*/  CS2R R172, SRZ ;  /* 0x0000000000ac7805 */ /* 0x000fe4000001ff00 */
[----:B------:R-:W-:Y:S01]  /*0930*/  CS2R R174, SRZ ;  /* 0x0000000000ae7805 */ /* 0x000fe2000001ff00 */
[----:B------:R-:W5:Y:S01]  /*0940*/  LDG.E.128 R60, desc[UR16][R2.64+0x10] ;  /* 0x00001010023c7981 */ /* 0x000f62000c1e1d00 */
[----:B------:R-:W-:Y:S02]  /*0950*/  CS2R R176, SRZ ;  /* 0x0000000000b07805 */ /* 0x000fe4000001ff00 */
[----:B------:R-:W-:Y:S01]  /*0960*/  CS2R R178, SRZ ;  /* 0x0000000000b27805 */ /* 0x000fe2000001ff00 */
        /* <DEDUP_REMOVED lines=8> */
.L_x_7363:
[----:B0-----:R-:W0:Y:S01]  /*09f0*/  S2R R196, SR_TID.X ;  /* 0x0000000000c47919 */ /* 0x001e220000002100 */
[----:B------:R-:W-:Y:S01]  /*0a00*/  UIMAD UR4, UR6, UR19, URZ ;  /* 0x00000013060472a4 */ /* 0x000fe2000f8e02ff */
[----:B-1----:R-:W1:Y:S01]  /*0a10*/  LDC.64 R144, c[0x0][0x3a8] ;  /* 0x0000ea00ff907b82 */ /* 0x002e620000000a00 */
[----:B------:R-:W-:Y:S01]  /*0a20*/  UIMAD.WIDE UR10, UR6, 0x4, UR12 ;  /* 0x00000004060a78a5 */ /* 0x000fe2000f8e020c */
[----:B------:R-:W-:Y:S01]  /*0a30*/  ISETP.NE.AND P3, PT, R180, RZ, PT ;  /* 0x000000ffb400720c */ /* 0x000fe20003f65270 */
[----:B------:R-:W-:Y:S01]  /*0a40*/  USHF.R.S32.HI UR5, URZ, 0x1f, UR4 ;  /* 0x0000001fff057899 */ /* 0x000fe20008011404 */
[----:B-----5:R2:W-:Y:S03]  /*0a50*/  STL [R1+0x90], R4 ;  /* 0x0000900401007387 */ /* 0x0205e60000100800 */
[----:B------:R-:W-:Y:S01]  /*0a60*/  ULEA.HI UR5, UR5, UR4, URZ, 0x3 ;  /* 0x0000000405057291 */ /* 0x000fe2000f8f18ff */
[----:B------:R-:W3:Y:S01]  /*0a70*/  LDC.64 R152, c[0x0][0x428] ;  /* 0x00010a00ff987b82 */ /* 0x000ee20000000a00 */
[----:B------:R-:W-:-:S02]  /*0a80*/  MOV R110, UR10 ;  /* 0x0000000a006e7c02 */ /* 0x000fc40008000f00 */
[----:B------:R-:W-:Y:S02]  /*0a90*/  MOV R111, UR11 ;  /* 0x0000000b006f7c02 */ /* 0x000fe40008000f00 */
[----:B------:R-:W-:Y:S01]  /*0aa0*/  MOV R184, UR5 ;  /* 0x0000000500b87c02 */ /* 0x000fe20008000f00 */
[----:B------:R-:W-:Y:S02]  /*0ab0*/  UIMAD.WIDE UR4, UR6, 0x4, UR14 ;  /* 0x00000004060478a5 */ /* 0x000fe4000f8e020e */
[----:B------:R-:W4:Y:S04]  /*0ac0*/  LDG.E R186, desc[UR16][R110.64] ;  /* 0x000000106eba7981 */ /* 0x000f28000c1e1900 */
[----:B------:R-:W-:Y:S02]  /*0ad0*/  MOV R108, UR4 ;  /* 0x00000004006c7c02 */ /* 0x000fe40008000f00 */
[----:B------:R-:W-:Y:S01]  /*0ae0*/  MOV R109, UR5 ;  /* 0x00000005006d7c02 */ /* 0x000fe20008000f00 */
[----:B------:R-:W2:Y:S01]  /*0af0*/  S2R R185, SR_CgaCtaId ;  /* 0x0000000000b97919 */ /* 0x000ea20000008800 */
[----:B------:R-:W-:Y:S01]  /*0b00*/  PLOP3.LUT P0, PT, PT, PT, PT, 0x80, 0x8 ;  /* 0x000000000008781c */ /* 0x000fe20003f0f070 */
[----:B------:R-:W4:Y:S02]  /*0b10*/  @UP0 LDCU.64 UR4, c[0x0][0x3e0] ;  /* 0x00007c00ff0407ac */ /* 0x000f240008000a00 */
[----:B------:R-:W4:Y:S01]  /*0b20*/  LDG.E R187, desc[UR16][R108.64] ;  /* 0x000000106cbb7981 */ /* 0x000f22000c1e1900 */
[----:B0-----:R-:W-:-:S04]  /*0b30*/  LEA.HI.SX32 R184, R184, R196, 0x1d ;  /* 0x000000c4b8b87211 */ /* 0x001fc800078feaff */
[C---:B------:R-:W-:Y:S01]  /*0b40*/  IADD3 R183, PT, PT, R184.reuse, 0x80, RZ ;  /* 0x00000080b8b77810 */ /* 0x040fe20007ffe0ff */
[C---:B-1----:R-:W-:Y:S01]  /*0b50*/  IMAD.WIDE.U32 R116, R184.reuse, 0x20, R144 ;  /* 0x00000020b8747825 */ /* 0x042fe200078e0090 */
[C---:B------:R-:W-:Y:S02]  /*0b60*/  IADD3 R182, PT, PT, R184.reuse, 0x100, RZ ;  /* 0x00000100b8b67810 */ /* 0x040fe40007ffe0ff */
[C---:B------:R-:W-:Y:S01]  /*0b70*/  IADD3 R181, PT, PT, R184.reuse, 0x180, RZ ;  /* 0x00000180b8b57810 */ /* 0x040fe20007ffe0ff */
[--C-:B---3--:R-:W-:Y:S01]  /*0b80*/  IMAD.WIDE.U32 R112, R184, 0x10, R152.reuse ;  /* 0x00000010b8707825 */ /* 0x108fe200078e0098 */
[----:B------:R-:W3:Y:S03]  /*0b90*/  LDG.E.128 R108, desc[UR16][R116.64] ;  /* 0x00000010746c7981 */ /* 0x000ee6000c1e1d00 */
[--C-:B------:R-:W-:Y:S02]  /*0ba0*/  IMAD.WIDE.U32 R124, R183, 0x10, R152.reuse ;  /* 0x00000010b77c7825 */ /* 0x100fe400078e0098 */
[----:B------:R-:W3:Y:S02]  /*0bb0*/  LDG.E.128 R112, desc[UR16][R112.64] ;  /* 0x0000001070707981 */ /* 0x000ee4000c1e1d00 */
[----:B------:R-:W-:-:S02]  /*0bc0*/  IMAD.WIDE.U32 R148, R182, 0x10, R152 ;  /* 0x00000010b6947825 */ /* 0x000fc400078e0098 */
[----:B------:R-:W3:Y:S02]  /*0bd0*/  LDG.E.128 R124, desc[UR16][R124.64] ;  /* 0x000000107c7c7981 */ /* 0x000ee4000c1e1d00 */
[----:B------:R-:W-:Y:S02]  /*0be0*/  IMAD.WIDE.U32 R152, R181, 0x10, R152 ;  /* 0x00000010b5987825 */ /* 0x000fe400078e0098 */
[----:B------:R-:W3:Y:S04]  /*0bf0*/  LDG.E.128 R116, desc[UR16][R116.64+0x10] ;  /* 0x0000101074747981 */ /* 0x000ee8000c1e1d00 */
[----:B------:R-:W3:Y:S01]  /*0c00*/  LDG.E.128 R152, desc[UR16][R152.64] ;  /* 0x0000001098987981 */ /* 0x000ee2000c1e1d00 */
[----:B------:R-:W-:-:S03]  /*0c10*/  IMAD.WIDE.U32 R128, R183, 0x20, R144 ;  /* 0x00000020b7807825 */ /* 0x000fc600078e0090 */
[----:B------:R-:W3:Y:S01]  /*0c20*/  LDG.E.128 R148, desc[UR16][R148.64] ;  /* 0x0000001094947981 */ /* 0x000ee2000c1e1d00 */
[----:B------:R-:W-:-:S03]  /*0c30*/  IMAD.WIDE.U32 R136, R182, 0x20, R144 ;  /* 0x00000020b6887825 */ /* 0x000fc600078e0090 */
[----:B------:R-:W3:Y:S01]  /*0c40*/  LDG.E.128 R120, desc[UR16][R128.64] ;  /* 0x0000001080787981 */ /* 0x000ee2000c1e1d00 */
[----:B------:R-:W-:-:S03]  /*0c50*/  IMAD.WIDE.U32 R144, R181, 0x20, R144 ;  /* 0x00000020b5907825 */ /* 0x000fc600078e0090 */
[----:B------:R-:W3:Y:S04]  /*0c60*/  LDG.E.128 R132, desc[UR16][R136.64] ;  /* 0x0000001088847981 */ /* 0x000ee8000c1e1d00 */
[----:B------:R-:W3:Y:S04]  /*0c70*/  LDG.E.128 R140, desc[UR16][R144.64] ;  /* 0x00000010908c7981 */ /* 0x000ee8000c1e1d00 */
[----:B------:R-:W3:Y:S04]  /*0c80*/  LDG.E.128 R128, desc[UR16][R128.64+0x10] ;  /* 0x0000101080807981 */ /* 0x000ee8000c1e1d00 */
[----:B------:R-:W3:Y:S04]  /*0c90*/  LDG.E.128 R136, desc[UR16][R136.64+0x10] ;  /* 0x0000101088887981 */ /* 0x000ee8000c1e1d00 */
[----:B------:R-:W3:Y:S01]  /*0ca0*/  LDG.E.128 R144, desc[UR16][R144.64+0x10] ;  /* 0x0000101090907981 */ /* 0x000ee2000c1e1d00 */
[----:B------:R-:W-:-:S02]  /*0cb0*/  LOP3.LUT P1, RZ, R196, 0x1f, RZ, 0xc0, !PT ;  /* 0x0000001fc4ff7812 */ /* 0x000fc4000782c0ff */
[----:B------:R-:W-:-:S04]  /*0cc0*/  MOV R188, 0x400 ;  /* 0x0000040000bc7802 */ /* 0x000fc80000000f00 */
[----:B--2---:R-:W-:-:S07]  /*0cd0*/  LEA R199, R185, R188, 0x18 ;  /* 0x000000bcb9c77211 */ /* 0x004fce00078ec0ff */
[----:B------:R-:W-:Y:S02]  /*0ce0*/  @!P1 PLOP3.LUT P0, PT, P3, PT, PT, 0x80, 0x8 ;  /* 0x000000000008981c */ /* 0x000fe40001f0f070 */
[----:B------:R-:W-:-:S04]  /*0cf0*/  IADD3 R185, PT, PT, R199, 0x4020, RZ ;  /* 0x00004020c7b97810 */ /* 0x000fc80007ffe0ff */
[----:B------:R-:W-:-:S07]  /*0d00*/  @!P1 MOV R188, R185 ;  /* 0x000000b900bc9202 */ /* 0x000fce0000000f00 */
[----:B------:R-:W-:Y:S02]  /*0d10*/  @!P0 IADD3 R188, PT, PT, R199, 0x4000, RZ ;  /* 0x00004000c7bc8810 */ /* 0x000fe40007ffe0ff */
[----:B------:R-:W-:Y:S02]  /*0d20*/  ISETP.NE.AND P0, PT, RZ, UR18, PT ;  /* 0x00000012ff007c0c */ /* 0x000fe4000bf05270 */
[----:B------:R-:W-:-:S04]  /*0d30*/  @!P1 SHF.R.U32.HI R218, RZ, 0x2, R196 ;  /* 0x00000002ffda9819 */ /* 0x000fc800000116c4 */
[----:B------:R-:W-:-:S04]  /*0d40*/  @!P1 LOP3.LUT R218, R218, 0x18, RZ, 0xc0, !PT ;  /* 0x00000018dada9812 */ /* 0x000fc800078ec0ff */
[----:B------:R-:W-:Y:S02]  /*0d50*/  @!P1 IADD3 R218, PT, PT, R218, R188, RZ ;  /* 0x000000bcdada9210 */ /* 0x000fe40007ffe0ff */
[----:B----4-:R-:W-:Y:S02]  /*0d60*/  FSEL R186, R186, RZ, !P0 ;  /* 0x000000ffbaba7208 */ /* 0x010fe40004000000 */
[----:B------:R-:W-:-:S03]  /*0d70*/  R2UR UR11, R187 ;  /* 0x00000000bb0b72ca */ /* 0x000fc600000e0000 */
[----:B---3--:R-:W-:-:S10]  /*0d80*/  FADD.FTZ R202, -R186, R108 ;  /* 0x0000006cbaca7221 */ /* 0x008fd40000010100 */
[----:B------:R-:W-:Y:S01]  /*0d90*/  FMUL.FTZ R202, R202, UR11 ;  /* 0x0000000bcaca7c20 */ /* 0x000fe20008410000 */
[C---:B------:R-:W-:Y:S02]  /*0da0*/  SHF.L.U32 R209, R112.reuse, 0x10, RZ ;  /* 0x0000001070d17819 */ /* 0x040fe400000006ff */
[----:B------:R-:W-:Y:S02]  /*0db0*/  PRMT R190, R112, 0x7632, R190 ;  /* 0x0000763270be7816 */ /* 0x000fe400000000be */
[C---:B------:R-:W-:Y:S01]  /*0dc0*/  PRMT R189, R115.reuse, 0x7632, R189 ;  /* 0x0000763273bd7816 */ /* 0x040fe200000000bd */
[C---:B------:R-:W-:Y:S01]  /*0dd0*/  FADD.FTZ R118, -R186.reuse, R118 ;  /* 0x00000076ba767221 */ /* 0x040fe20000010100 */
[----:B------:R-:W-:Y:S01]  /*0de0*/  SHF.L.U32 R115, R115, 0x10, RZ ;  /* 0x0000001073737819 */ /* 0x000fe200000006ff */
[----:B------:R-:W-:Y:S01]  /*0df0*/  FADD.FTZ R216, -R186, R110 ;  /* 0x0000006ebad87221 */ /* 0x000fe20000010100 */
[----:B------:R-:W-:Y:S01]  /*0e00*/  FADD.FTZ R225, R209, R225 ;  /* 0x000000e1d1e17221 */ /* 0x000fe20000010000 */
[----:B------:R-:W-:Y:S01]  /*0e10*/  SHF.L.U32 R203, R154, 0x10, RZ ;  /* 0x000000109acb7819 */ /* 0x000fe200000006ff */
[----:B------:R-:W-:Y:S01]  /*0e20*/  FMUL.FTZ R212, R118, UR11 ;  /* 0x0000000b76d47c20 */ /* 0x000fe20008410000 */
[-C--:B------:R-:W-:Y:S01]  /*0e30*/  FFMA.FTZ R179, R202, R209.reuse, R179 ;  /* 0x000000d1cab37223 */ /* 0x080fe200000100b3 */
[----:B------:R-:W-:Y:S01]  /*0e40*/  SHF.L.U32 R190, R190, 0x10, RZ ;  /* 0x00000010bebe7819 */ /* 0x000fe200000006ff */
[----:B------:R-:W-:Y:S01]  /*0e50*/  FMUL.FTZ R209, R64, R209 ;  /* 0x000000d140d17220 */ /* 0x000fe20000410000 */
[C---:B------:R-:W-:Y:S01]  /*0e60*/  SHF.L.U32 R214, R113.reuse, 0x10, RZ ;  /* 0x0000001071d67819 */ /* 0x040fe200000006ff */
[----:B------:R-:W-:Y:S01]  /*0e70*/  FMUL.FTZ R216, R216, UR11 ;  /* 0x0000000bd8d87c20 */ /* 0x000fe20008410000 */
[----:B------:R-:W-:Y:S01]  /*0e80*/  PRMT R187, R113, 0x7632, R187 ;  /* 0x0000763271bb7816 */ /* 0x000fe200000000bb */
[----:B------:R-:W-:Y:S01]  /*0e90*/  FADD.FTZ R231, R115, R231 ;  /* 0x000000e773e77221 */ /* 0x000fe20000010000 */
[----:B------:R-:W-:Y:S01]  /*0ea0*/  MOV R118, R203 ;  /* 0x000000cb00767202 */ /* 0x000fe20000000f00 */
[-C--:B------:R-:W-:Y:S01]  /*0eb0*/  FFMA.FTZ R173, R212, R115.reuse, R173 ;  /* 0x00000073d4ad7223 */ /* 0x080fe200000100ad */
[----:B------:R-:W-:Y:S01]  /*0ec0*/  FMUL.FTZ R210, R62, R115 ;  /* 0x000000733ed27220 */ /* 0x000fe20000410000 */
[----:B------:R-:W-:Y:S01]  /*0ed0*/  FMUL.FTZ R203, R65, R190 ;  /* 0x000000be41cb7220 */ /* 0x000fe20000410000 */
[----:B------:R-:W-:Y:S01]  /*0ee0*/  FADD.FTZ R115, RZ, R209 ;  /* 0x000000d1ff737221 */ /* 0x000fe20000010000 */
[----:B------:R-:W-:Y:S01]  /*0ef0*/  FADD.FTZ R116, -R186, R116 ;  /* 0x00000074ba747221 */ /* 0x000fe20000010100 */
[----:B------:R-:W-:Y:S01]  /*0f00*/  SHF.L.U32 R187, R187, 0x10, RZ ;  /* 0x00000010bbbb7819 */ /* 0x000fe200000006ff */
[----:B------:R-:W-:Y:S01]  /*0f10*/  FADD.FTZ R227, R214, R227 ;  /* 0x000000e3d6e37221 */ /* 0x000fe20000010000 */
[-C--:B------:R-:W-:Y:S01]  /*0f20*/  FFMA.FTZ R177, R216, R214.reuse, R177 ;  /* 0x000000d6d8b17223 */ /* 0x080fe200000100b1 */
[----:B------:R-:W-:Y:S01]  /*0f30*/  FMUL.FTZ R214, R66, R214 ;  /* 0x000000d642d67220 */ /* 0x000fe20000410000 */
[----:B------:R-:W-:Y:S01]  /*0f40*/  FADD.FTZ R115, R203, R115 ;  /* 0x00000073cb737221 */ /* 0x000fe20000010000 */
[----:B------:R-:W-:Y:S01]  /*0f50*/  SHF.L.U32 R211, R114, 0x10, RZ ;  /* 0x0000001072d37819 */ /* 0x000fe200000006ff */
[----:B------:R-:W-:Y:S01]  /*0f60*/  FMUL.FTZ R213, R116, UR11 ;  /* 0x0000000b74d57c20 */ /* 0x000fe20008410000 */
[----:B------:R-:W-:Y:S01]  /*0f70*/  PRMT R188, R114, 0x7632, R188 ;  /* 0x0000763272bc7816 */ /* 0x000fe200000000bc */
[----:B------:R-:W-:Y:S01]  /*0f80*/  FADD.FTZ R196, -R186, R129 ;  /* 0x00000081bac47221 */ /* 0x000fe20000010100 */
[----:B------:R-:W-:Y:S01]  /*0f90*/  FMUL.FTZ R206, R67, R187 ;  /* 0x000000bb43ce7220 */ /* 0x000fe20000410000 */
[----:B------:R-:W-:Y:S01]  /*0fa0*/  FADD.FTZ R115, R214, R115 ;  /* 0x00000073d6737221 */ /* 0x000fe20000010000 */
[C---:B------:R-:W-:Y:S01]  /*0fb0*/  FADD.FTZ R120, -R186.reuse, R120 ;  /* 0x00000078ba787221 */ /* 0x040fe20000010100 */
[C---:B------:R-:W-:Y:S01]  /*0fc0*/  FADD.FTZ R129, -R186.reuse, R140 ;  /* 0x0000008cba817221 */ /* 0x040fe20000010100 */
[C---:B------:R-:W-:Y:S01]  /*0fd0*/  FADD.FTZ R217, -R186.reuse, R109 ;  /* 0x0000006dbad97221 */ /* 0x040fe20000010100 */
        /* <DEDUP_REMOVED lines=10> */
[----:B------:R-:W-:Y:S01]  /*1080*/  FADD.FTZ R229, R211, R229 ;  /* 0x000000e5d3e57221 */ /* 0x000fe20000010000 */
[-C--:B------:R-:W-:Y:S01]  /*1090*/  FFMA.FTZ R175, R213, R211.reuse, R175 ;  /* 0x000000d3d5af7223 */ /* 0x080fe200000100af */
        /* <DEDUP_REMOVED lines=18> */
[----:B------:R-:W-:Y:S01]  /*11c0*/  FMUL.FTZ R186, R120, UR11 ;  /* 0x0000000b78ba7c20 */ /* 0x000fe20008410000 */
[----:B------:R-:W-:Y:S01]  /*11d0*/  MOV R120, R140 ;  /* 0x0000008c00787202 */ /* 0x000fe20000000f00 */
[----:B------:R-:W-:Y:S01]  /*11e0*/  FMUL.FTZ R140, R112, UR11 ;  /* 0x0000000b708c7c20 */ /* 0x000fe20008410000 */
[----:B------:R-:W-:Y:S01]  /*11f0*/  FMUL.FTZ R205, R61, R188 ;  /* 0x000000bc3dcd7220 */ /* 0x000fe20000410000 */
[----:B------:R-:W-:Y:S01]  /*1200*/  FADD.FTZ R112, R211, R115 ;  /* 0x00000073d3707221 */ /* 0x000fe20000010000 */
[----:B------:R-:W-:Y:S01]  /*1210*/  SHF.L.U32 R189, R189, 0x10, RZ ;  /* 0x00000010bdbd7819 */ /* 0x000fe200000006ff */
[----:B------:R-:W-:Y:S01]  /*1220*/  FMUL.FTZ R215, R215, UR11 ;  /* 0x0000000bd7d77c20 */ /* 0x000fe20008410000 */
[----:B------:R-:W-:Y:S01]  /*1230*/  PRMT R198, R154, 0x7632, R198 ;  /* 0x000076329ac67816 */ /* 0x000fe200000000c6 */
[----:B------:R-:W-:Y:S01]  /*1240*/  FADD.FTZ R112, R205, R112 ;  /* 0x00000070cd707221 */ /* 0x000fe20000010000 */
[----:B------:R-:W-:Y:S01]  /*1250*/  PRMT R192, R124, 0x7632, R192 ;  /* 0x000076327cc07816 */ /* 0x000fe200000000c0 */
[----:B------:R-:W-:Y:S01]  /*1260*/  FMUL.FTZ R143, R114, UR11 ;  /* 0x0000000b728f7c20 */ /* 0x000fe20008410000 */
[----:B------:R-:W-:Y:S01]  /*1270*/  SHF.L.U32 R124, R124, 0x10, RZ ;  /* 0x000000107c7c7819 */ /* 0x000fe200000006ff */
[----:B------:R-:W-:Y:S01]  /*1280*/  FMUL.FTZ R217, R217, UR11 ;  /* 0x0000000bd9d97c20 */ /* 0x000fe20008410000 */
[----:B------:R-:W-:Y:S01]  /*1290*/  FFMA.FTZ R114, R202, R209, RZ ;  /* 0x000000d1ca727223 */ /* 0x000fe200000100ff */
[----:B------:R-:W-:Y:S01]  /*12a0*/  FMUL.FTZ R208, R117, UR11 ;  /* 0x0000000b75d07c20 */ /* 0x000fe20008410000 */
[----:B------:R-:W-:Y:S01]  /*12b0*/  FMUL.FTZ R204, R63, R189 ;  /* 0x000000bd3fcc7220 */ /* 0x000fe20000410000 */
[----:B------:R-:W-:Y:S01]  /*12c0*/  FADD.FTZ R115, R210, R112 ;  /* 0x00000070d2737221 */ /* 0x000fe20000010000 */
[----:B------:R-:W-:Y:S01]  /*12d0*/  MOV R117, R198 ;  /* 0x000000c600757202 */ /* 0x000fe20000000f00 */
[----:B------:R-:W-:Y:S01]  /*12e0*/  FFMA.FTZ R176, R215, R187, R176 ;  /* 0x000000bbd7b07223 */ /* 0x000fe200000100b0 */
[----:B------:R-:W-:Y:S01]  /*12f0*/  FADD.FTZ R228, R187, R228 ;  /* 0x000000e4bbe47221 */ /* 0x000fe20000010000 */
[----:B------:R-:W-:Y:S01]  /*1300*/  SHF.L.U32 R198, R192, 0x10, RZ ;  /* 0x00000010c0c67819 */ /* 0x000fe200000006ff */
[----:B------:R-:W-:Y:S01]  /*1310*/  FFMA.FTZ R178, R217, R190, R178 ;  /* 0x000000bed9b27223 */ /* 0x000fe200000100b2 */
[----:B------:R-:W-:Y:S01]  /*1320*/  FADD.FTZ R226, R190, R226 ;  /* 0x000000e2bee27221 */ /* 0x000fe20000010000 */
[----:B------:R-:W-:Y:S01]  /*1330*/  FMUL.FTZ R187, R121, UR11 ;  /* 0x0000000b79bb7c20 */ /* 0x000fe20008410000 */
[----:B------:R-:W-:Y:S01]  /*1340*/  FFMA.FTZ R112, R217, R203, R114 ;  /* 0x000000cbd9707223 */ /* 0x000fe20000010072 */
[----:B------:R-:W-:Y:S01]  /*1350*/  FMUL.FTZ R190, R56, R124 ;  /* 0x0000007c38be7220 */ /* 0x000fe20000410000 */
[----:B------:R-:W-:Y:S01]  /*1360*/  FADD.FTZ R114, R204, R115 ;  /* 0x00000073cc727221 */ /* 0x000fe20000010000 */
[----:B------:R-:W-:Y:S01]  /*1370*/  PRMT R191, R125, 0x7632, R191 ;  /* 0x000076327dbf7816 */ /* 0x000fe200000000bf */
[----:B------:R-:W-:Y:S01]  /*1380*/  FMUL.FTZ R207, R119, UR11 ;  /* 0x0000000b77cf7c20 */ /* 0x000fe20008410000 */
[----:B------:R-:W-:Y:S01]  /*1390*/  SHF.L.U32 R125, R125, 0x10, RZ ;  /* 0x000000107d7d7819 */ /* 0x000fe200000006ff */
[-C--:B------:R-:W-:Y:S01]  /*13a0*/  FFMA.FTZ R170, R187, R198.reuse, R170 ;  /* 0x000000c6bbaa7223 */ /* 0x080fe200000100aa */
[----:B------:R-:W-:Y:S01]  /*13b0*/  FADD.FTZ R234, R198, R234 ;  /* 0x000000eac6ea7221 */ /* 0x000fe20000010000 */
[----:B------:R-:W-:Y:S01]  /*13c0*/  FMUL.FTZ R198, R57, R198 ;  /* 0x000000c639c67220 */ /* 0x000fe20000410000 */
[----:B------:R-:W-:Y:S01]  /*13d0*/  FADD.FTZ R114, R190, R114 ;  /* 0x00000072be727221 */ /* 0x000fe20000010000 */
[----:B------:R-:W-:Y:S01]  /*13e0*/  MOV R116, R199 ;  /* 0x000000c700747202 */ /* 0x000fe20000000f00 */
[----:B------:R-:W-:Y:S01]  /*13f0*/  FFMA.FTZ R112, R216, R214, R112 ;  /* 0x000000d6d8707223 */ /* 0x000fe20000010070 */
[----:B------:R-:W-:Y:S01]  /*1400*/  FADD.FTZ R232, R189, R232 ;  /* 0x000000e8bde87221 */ /* 0x000fe20000010000 */
[----:B------:R-:W-:Y:S01]  /*1410*/  FFMA.FTZ R172, R207, R189, R172 ;  /* 0x000000bdcfac7223 */ /* 0x000fe200000100ac */
[----:B------:R-:W-:Y:S01]  /*1420*/  SHF.L.U32 R199, R191, 0x10, RZ ;  /* 0x00000010bfc77819 */ /* 0x000fe200000006ff */
[----:B------:R-:W-:Y:S01]  /*1430*/  FMUL.FTZ R189, R123, UR11 ;  /* 0x0000000b7bbd7c20 */ /* 0x000fe20008410000 */
[----:B------:R-:W-:Y:S01]  /*1440*/  FMUL.FTZ R192, R58, R125 ;  /* 0x0000007d3ac07220 */ /* 0x000fe20000410000 */
[----:B------:R-:W-:Y:S01]  /*1450*/  FADD.FTZ R114, R198, R114 ;  /* 0x00000072c6727221 */ /* 0x000fe20000010000 */
[----:B------:R-:W-:Y:S01]  /*1460*/  SHF.L.U32 R200, R151, 0x10, RZ ;  /* 0x0000001097c87819 */ /* 0x000fe200000006ff */
[----:B------:R-:W-:Y:S01]  /*1470*/  FFMA.FTZ R112, R215, R206, R112 ;  /* 0x000000ced7707223 */ /* 0x000fe20000010070 */
[----:B------:R-:W-:Y:S01]  /*1480*/  PRMT R193, R126, 0x7632, R193 ;  /* 0x000076327ec17816 */ /* 0x000fe200000000c1 */
[----:B------:R-:W-:Y:S01]  /*1490*/  FADD.FTZ R230, R188, R230 ;  /* 0x000000e6bce67221 */ /* 0x000fe20000010000 */
[----:B------:R-:W-:Y:S01]  /*14a0*/  SHF.L.U32 R126, R126, 0x10, RZ ;  /* 0x000000107e7e7819 */ /* 0x000fe200000006ff */
[----:B------:R-:W-:Y:S01]  /*14b0*/  FFMA.FTZ R174, R208, R188, R174 ;  /* 0x000000bcd0ae7223 */ /* 0x000fe200000100ae */
[-C--:B------:R-:W-:Y:S01]  /*14c0*/  FFMA.FTZ R168, R189, R199.reuse, R168 ;  /* 0x000000c7bda87223 */ /* 0x080fe200000100a8 */
[----:B------:R-:W-:Y:S01]  /*14d0*/  FADD.FTZ R236, R199, R236 ;  /* 0x000000ecc7ec7221 */ /* 0x000fe20000010000 */
[----:B------:R-:W-:Y:S01]  /*14e0*/  FMUL.FTZ R188, R122, UR11 ;  /* 0x0000000b7abc7c20 */ /* 0x000fe20008410000 */
[----:B------:R-:W-:Y:S01]  /*14f0*/  FMUL.FTZ R199, R59, R199 ;  /* 0x000000c73bc77220 */ /* 0x000fe20000410000 */
[----:B------:R-:W-:Y:S01]  /*1500*/  FADD.FTZ R114, R192, R114 ;  /* 0x00000072c0727221 */ /* 0x000fe20000010000 */
[----:B------:R-:W-:Y:S01]  /*1510*/  MOV R122, R200 ;  /* 0x000000c8007a7202 */ /* 0x000fe20000000f00 */
        /* <DEDUP_REMOVED lines=9> */
[----:B------:R-:W-:Y:S01]  /*15b0*/  PRMT R197, R153, 0x7632, R197 ;  /* 0x0000763299c57816 */ /* 0x000fe200000000c5 */
[-C--:B------:R-:W-:Y:S01]  /*15c0*/  FFMA.FTZ R166, R196, R200.reuse, R166 ;  /* 0x000000c8c4a67223 */ /* 0x080fe200000100a6 */
[----:B------:R-:W-:Y:S01]  /*15d0*/  SHF.L.U32 R127, R127, 0x10, RZ ;  /* 0x000000107f7f7819 */ /* 0x000fe200000006ff */
[----:B------:R-:W-:Y:S01]  /*15e0*/  FMUL.FTZ R200, R53, R200 ;  /* 0x000000c835c87220 */ /* 0x000fe20000410000 */
[----:B------:R-:W-:Y:S01]  /*15f0*/  FADD.FTZ R114, R193, R114 ;  /* 0x00000072c1727221 */ /* 0x000fe20000010000 */
[----:B------:R-:W-:Y:S01]  /*1600*/  MOV R121, R201 ;  /* 0x000000c900797202 */ /* 0x000fe20000000f00 */
[----:B------:R-:W-:Y:S01]  /*1610*/  FFMA.FTZ R115, R212, R210, R112 ;  /* 0x000000d2d4737223 */ /* 0x000fe20000010070 */
[----:B------:R-:W-:Y:S01]  /*1620*/  MOV R119, R197 ;  /* 0x000000c500777202 */ /* 0x000fe20000000f00 */
[----:B------:R-:W-:Y:S01]  /*1630*/  FMUL.FTZ R197, R131, UR11 ;  /* 0x0000000b83c57c20 */ /* 0x000fe20008410000 */
[----:B------:R-:W-:Y:S01]  /*1640*/  SHF.L.U32 R201, R195, 0x10, RZ ;  /* 0x00000010c3c97819 */ /* 0x000fe200000006ff */
[----:B------:R-:W-:Y:S01]  /*1650*/  FMUL.FTZ R195, R54, R127 ;  /* 0x0000007f36c37220 */ /* 0x000fe20000410000 */
[----:B------:R-:W-:Y:S01]  /*1660*/  FADD.FTZ R114, R200, R114 ;  /* 0x00000072c8727221 */ /* 0x000fe20000010000 */
[----:B------:R-:W-:Y:S01]  /*1670*/  FFMA.FTZ R115, R207, R204, R115 ;  /* 0x000000cccf737223 */ /* 0x000fe20000010073 */
[C---:B------:R-:W-:Y:S01]  /*1680*/  SHF.L.U32 R144, R148.reuse, 0x10, RZ ;  /* 0x0000001094907819 */ /* 0x040fe200000006ff */
[----:B------:R-:W-:Y:S01]  /*1690*/  FADD.FTZ R240, R201, R240 ;  /* 0x000000f0c9f07221 */ /* 0x000fe20000010000 */
[----:B------:R-:W-:Y:S01]  /*16a0*/  PRMT R147, R148, 0x7632, R147 ;  /* 0x0000763294937816 */ /* 0x000fe20000000093 */
[-C--:B------:R-:W-:Y:S01]  /*16b0*/  FFMA.FTZ R164, R197, R201.reuse, R164 ;  /* 0x000000c9c5a47223 */ /* 0x080fe200000100a4 */
[----:B------:R-:W-:Y:S01]  /*16c0*/  FMUL.FTZ R201, R55, R201 ;  /* 0x000000c937c97220 */ /* 0x000fe20000410000 */
[----:B------:R-:W-:Y:S01]  /*16d0*/  FADD.FTZ R114, R195, R114 ;  /* 0x00000072c3727221 */ /* 0x000fe20000010000 */
[----:B------:R-:W-:Y:S01]  /*16e0*/  FFMA.FTZ R115, R186, R190, R115 ;  /* 0x000000beba737223 */ /* 0x000fe20000010073 */
[----:B------:R-:W-:Y:S01]  /*16f0*/  PRMT R146, R149, 0x7632, R146 ;  /* 0x0000763295927816 */ /* 0x000fe20000000092 */
[----:B------:R-:W-:Y:S01]  /*1700*/  FADD.FTZ R241, R144, R241 ;  /* 0x000000f190f17221 */ /* 0x000fe20000010000 */
[----:B------:R-:W-:Y:S01]  /*1710*/  SHF.L.U32 R147, R147, 0x10, RZ ;  /* 0x0000001093937819 */ /* 0x000fe200000006ff */
[-C--:B------:R-:W-:Y:S01]  /*1720*/  FFMA.FTZ R163, R140, R144.reuse, R163 ;  /* 0x000000908ca37223 */ /* 0x080fe200000100a3 */
[----:B------:R-:W-:Y:S01]  /*1730*/  FMUL.FTZ R144, R48, R144 ;  /* 0x0000009030907220 */ /* 0x000fe20000410000 */
[----:B------:R-:W-:Y:S01]  /*1740*/  FADD.FTZ R114, R201, R114 ;  /* 0x00000072c9727221 */ /* 0x000fe20000010000 */
[----:B------:R-:W-:Y:S01]  /*1750*/  FFMA.FTZ R115, R187, R198, R115 ;  /* 0x000000c6bb737223 */ /* 0x000fe20000010073 */
[----:B------:R-:W-:Y:S01]  /*1760*/  SHF.L.U32 R145, R149, 0x10, RZ ;  /* 0x0000001095917819 */ /* 0x000fe200000006ff */
[----:B------:R-:W-:Y:S01]  /*1770*/  FMUL.FTZ R142, R113, UR11 ;  /* 0x0000000b718e7c20 */ /* 0x000fe20008410000 */
[----:B------:R-:W-:Y:S01]  /*1780*/  FMUL.FTZ R141, R133, UR11 ;  /* 0x0000000b858d7c20 */ /* 0x000fe20008410000 */
[----:B------:R-:W-:Y:S01]  /*1790*/  SHF.L.U32 R113, R146, 0x10, RZ ;  /* 0x0000001092717819 */ /* 0x000fe200000006ff */
[----:B------:R-:W-:Y:S01]  /*17a0*/  FMUL.FTZ R146, R49, R147 ;  /* 0x0000009331927220 */ /* 0x000fe20000410000 */
[----:B------:R-:W-:Y:S01]  /*17b0*/  FADD.FTZ R114, R144, R114 ;  /* 0x0000007290727221 */ /* 0x000fe20000010000 */
[----:B------:R-:W-:Y:S01]  /*17c0*/  FFMA.FTZ R115, R188, R192, R115 ;  /* 0x000000c0bc737223 */ /* 0x000fe20000010073 */
[----:B------:R-:W-:Y:S01]  /*17d0*/  PRMT R148, R150, 0x7632, R148 ;  /* 0x0000763296947816 */ /* 0x000fe20000000094 */
[----:B------:R-:W-:Y:S01]  /*17e0*/  FADD.FTZ R243, R145, R243 ;  /* 0x000000f391f37221 */ /* 0x000fe20000010000 */
[----:B------:R-:W-:Y:S01]  /*17f0*/  FFMA.FTZ R161, R142, R145, R161 ;  /* 0x000000918ea17223 */ /* 0x000fe200000100a1 */
[----:B------:R-:W-:Y:S01]  /*1800*/  FFMA.FTZ R162, R141, R147, R162 ;  /* 0x000000938da27223 */ /* 0x000fe200000100a2 */
[----:B------:R-:W-:Y:S01]  /*1810*/  FADD.FTZ R242, R147, R242 ;  /* 0x000000f293f27221 */ /* 0x000fe20000010000 */
[----:B------:R-:W-:Y:S01]  /*1820*/  FMUL.FTZ R145, R50, R145 ;  /* 0x0000009132917220 */ /* 0x000fe20000410000 */
[----:B------:R-:W-:Y:S01]  /*1830*/  FMUL.FTZ R147, R111, UR11 ;  /* 0x0000000b6f937c20 */ /* 0x000fe20008410000 */
[----:B------:R-:W-:Y:S01]  /*1840*/  FADD.FTZ R114, R146, R114 ;  /* 0x0000007292727221 */ /* 0x000fe20000010000 */
[----:B------:R-:W-:Y:S01]  /*1850*/  FMUL.FTZ R191, R128, UR11 ;  /* 0x0000000b80bf7c20 */ /* 0x000fe20008410000 */
[----:B------:R-:W-:Y:S01]  /*1860*/  FFMA.FTZ R111, R189, R199, R115 ;  /* 0x000000c7bd6f7223 */ /* 0x000fe20000010073 */
[----:B------:R-:W-:Y:S01]  /*1870*/  SHF.L.U32 R149, R150, 0x10, RZ ;  /* 0x0000001096957819 */ /* 0x000fe200000006ff */
[----:B------:R-:W-:Y:S01]  /*1880*/  FADD.FTZ R114, R145, R114 ;  /* 0x0000007291727221 */ /* 0x000fe20000010000 */
[----:B------:R-:W-:Y:S01]  /*1890*/  SHF.L.U32 R112, R148, 0x10, RZ ;  /* 0x0000001094707819 */ /* 0x000fe200000006ff */
[----:B------:R-:W-:Y:S01]  /*18a0*/  FMUL.FTZ R148, R51, R113 ;  /* 0x0000007133947220 */ /* 0x000fe20000410000 */
[----:B------:R-:W-:Y:S01]  /*18b0*/  PRMT R194, R152, 0x7632, R194 ;  /* 0x0000763298c27816 */ /* 0x000fe200000000c2 */
[----:B------:R-:W-:Y:S01]  /*18c0*/  FFMA.FTZ R111, R191, R193, R111 ;  /* 0x000000c1bf6f7223 */ /* 0x000fe2000001006f */
[----:B------:R-:W-:Y:S01]  /*18d0*/  PRMT R4, R151, 0x7632, R4 ;  /* 0x0000763297047816 */ /* 0x000fe20000000004 */
[----:B------:R-:W-:Y:S01]  /*18e0*/  FADD.FTZ R245, R149, R245 ;  /* 0x000000f595f57221 */ /* 0x000fe20000010000 */
[-C--:B------:R-:W-:Y:S01]  /*18f0*/  FFMA.FTZ R159, R147, R149.reuse, R159 ;  /* 0x00000095939f7223 */ /* 0x080fe2000001009f */
[----:B------:R-:W-:Y:S01]  /*1900*/  MOV R154, R194 ;  /* 0x000000c2009a7202 */ /* 0x000fe20000000f00 */
[----:B------:R-:W-:Y:S01]  /*1910*/  FMUL.FTZ R149, R44, R149 ;  /* 0x000000952c957220 */ /* 0x000fe20000410000 */
[----:B------:R-:W-:Y:S01]  /*1920*/  FADD.FTZ R114, R148, R114 ;  /* 0x0000007294727221 */ /* 0x000fe20000010000 */
[----:B------:R-:W-:Y:S01]  /*1930*/  FMUL.FTZ R194, R130, UR11 ;  /* 0x0000000b82c27c20 */ /* 0x000fe20008410000 */
[----:B------:R-:W-:Y:S01]  /*1940*/  FFMA.FTZ R111, R196, R200, R111 ;  /* 0x000000c8c46f7223 */ /* 0x000fe2000001006f */
[----:B------:R-:W-:Y:S01]  /*1950*/  MOV R151, R4 ;  /* 0x0000000400977202 */ /* 0x000fe20000000f00 */
[----:B------:R-:W-:Y:S01]  /*1960*/  FADD.FTZ R114, R149, R114 ;  /* 0x0000007295727221 */ /* 0x000fe20000010000 */
[----:B------:R-:W-:Y:S01]  /*1970*/  FMUL.FTZ R150, R45, R112 ;  /* 0x000000702d967220 */ /* 0x000fe20000410000 */
[----:B------:R-:W-:Y:S01]  /*1980*/  FFMA.FTZ R111, R194, R195, R111 ;  /* 0x000000c3c26f7223 */ /* 0x000fe2000001006f */
[----:B------:R-:W-:Y:S01]  /*1990*/  FFMA.FTZ R160, R143, R113, R160 ;  /* 0x000000718fa07223 */ /* 0x000fe200000100a0 */
[----:B------:R-:W-:Y:S01]  /*19a0*/  FADD.FTZ R244, R113, R244 ;  /* 0x000000f471f47221 */ /* 0x000fe20000010000 */
[----:B------:R-:W-:Y:S01]  /*19b0*/  SHF.L.U32 R113, R151, 0x10, RZ ;  /* 0x0000001097717819 */ /* 0x000fe200000006ff */
[----:B------:R-:W-:Y:S01]  /*19c0*/  FADD.FTZ R114, R150, R114 ;  /* 0x0000007296727221 */ /* 0x000fe20000010000 */
[----:B------:R-:W-:Y:S01]  /*19d0*/  FMUL.FTZ R151, R46, R122 ;  /* 0x0000007a2e977220 */ /* 0x000fe20000410000 */
        /* <DEDUP_REMOVED lines=10> */
[----:B------:R-:W-:Y:S01]  /*1a80*/  FFMA.FTZ R111, R141, R146, R111 ;  /* 0x000000928d6f7223 */ /* 0x000fe2000001006f */
[----:B------:R-:W-:Y:S01]  /*1a90*/  FADD.FTZ R235, R125, R235 ;  /* 0x000000eb7deb7221 */ /* 0x000fe20000010000 */
[----:B------:R-:W-:Y:S01]  /*1aa0*/  FFMA.FTZ R169, R188, R125, R169 ;  /* 0x0000007dbca97223 */ /* 0x000fe200000100a9 */
[----:B------:R-:W-:Y:S01]  /*1ab0*/  FMUL.FTZ R154, R109, UR11 ;  /* 0x0000000b6d9a7c20 */ /* 0x000fe20008410000 */
[----:B------:R-:W-:Y:S01]  /*1ac0*/  FADD.FTZ R109, R124, R110 ;  /* 0x0000006e7c6d7221 */ /* 0x000fe20000010000 */
[----:B------:R-:W-:Y:S01]  /*1ad0*/  FMUL.FTZ R125, R41, R114 ;  /* 0x00000072297d7220 */ /* 0x000fe20000410000 */
[----:B------:R-:W-:Y:S01]  /*1ae0*/  FFMA.FTZ R111, R142, R145, R111 ;  /* 0x000000918e6f7223 */ /* 0x000fe2000001006f */
[----:B------:R-:W-:Y:S01]  /*1af0*/  FADD.FTZ R237, R126, R237 ;  /* 0x000000ed7eed7221 */ /* 0x000fe20000010000 */
[----:B------:R-:W-:Y:S01]  /*1b00*/  FFMA.FTZ R167, R191, R126, R167 ;  /* 0x0000007ebfa77223 */ /* 0x000fe200000100a7 */
[----:B------:R-:W-:Y:S01]  /*1b10*/  SHF.L.U32 R115, R119, 0x10, RZ ;  /* 0x0000001077737819 */ /* 0x000fe200000006ff */
[----:B------:R-:W-:Y:S01]  /*1b20*/  FADD.FTZ R109, R109, R125 ;  /* 0x0000007d6d6d7221 */ /* 0x000fe20000010000 */
[----:B------:R-:W-:Y:S01]  /*1b30*/  FMUL.FTZ R126, R42, R120 ;  /* 0x000000782a7e7220 */ /* 0x000fe20000410000 */
[----:B------:R-:W-:Y:S01]  /*1b40*/  FFMA.FTZ R111, R143, R148, R111 ;  /* 0x000000948f6f7223 */ /* 0x000fe2000001006f */
[----:B------:R-:W-:Y:S01]  /*1b50*/  PRMT R223, R155, 0x7632, R223 ;  /* 0x000076329bdf7816 */ /* 0x000fe200000000df */
[----:B------:R-:W-:Y:S01]  /*1b60*/  FADD.FTZ R239, R127, R239 ;  /* 0x000000ef7fef7221 */ /* 0x000fe20000010000 */
[----:B------:R-:W-:Y:S01]  /*1b70*/  SHF.L.U32 R4, R155, 0x10, RZ ;  /* 0x000000109b047819 */ /* 0x000fe200000006ff */
[----:B------:R-:W-:Y:S01]  /*1b80*/  FFMA.FTZ R165, R194, R127, R165 ;  /* 0x0000007fc2a57223 */ /* 0x000fe200000100a5 */
[----:B------:R-:W-:Y:S01]  /*1b90*/  FMUL.FTZ R155, R108, UR11 ;  /* 0x0000000b6c9b7c20 */ /* 0x000fe20008410000 */
[----:B------:R-:W-:Y:S01]  /*1ba0*/  FADD.FTZ R108, R109, R126 ;  /* 0x0000007e6d6c7221 */ /* 0x000fe20000010000 */
[----:B------:R-:W-:Y:S01]  /*1bb0*/  FMUL.FTZ R127, R43, R115 ;  /* 0x000000732b7f7220 */ /* 0x000fe20000410000 */
        /* <DEDUP_REMOVED lines=17> */
[----:B------:R-:W-:Y:S01]  /*1cd0*/  FMUL.FTZ R134, R134, UR11 ;  /* 0x0000000b86867c20 */ /* 0x000fe20008410000 */
[----:B------:R-:W-:Y:S01]  /*1ce0*/  FMUL.FTZ R135, R135, UR11 ;  /* 0x0000000b87877c20 */ /* 0x000fe20008410000 */
[----:B------:R-:W-:Y:S01]  /*1cf0*/  FADD.FTZ R108, R108, R133 ;  /* 0x000000856c6c7221 */ /* 0x000fe20000010000 */
[----:B------:R-:W-:Y:S01]  /*1d00*/  FFMA.FTZ R111, R132, R125, R111 ;  /* 0x0000007d846f7223 */ /* 0x000fe2000001006f */
[----:B------:R-:W-:Y:S01]  /*1d10*/  FMUL.FTZ R136, R136, UR11 ;  /* 0x0000000b88887c20 */ /* 0x000fe20008410000 */
[----:B------:R-:W-:Y:S01]  /*1d20*/  FMUL.FTZ R137, R137, UR11 ;  /* 0x0000000b89897c20 */ /* 0x000fe20008410000 */
[----:B------:R-:W-:Y:S01]  /*1d30*/  FMUL.FTZ R138, R138, UR11 ;  /* 0x0000000b8a8a7c20 */ /* 0x000fe20008410000 */
[----:B------:R-:W-:Y:S01]  /*1d40*/  FFMA.FTZ R111, R134, R126, R111 ;  /* 0x0000007e866f7223 */ /* 0x000fe2000001006f */
[----:B------:R-:W0:Y:S03]  /*1d50*/  SHFL.DOWN PT, R109, R108, 0x10, 0x1f ;  /* 0x0a001f006c6d7f89 */ /* 0x000e2600000e0000 */
[----:B------:R-:W-:Y:S01]  /*1d60*/  FFMA.FTZ R111, R135, R127, R111 ;  /* 0x0000007f876f7223 */ /* 0x000fe2000001006f */
[----:B------:R-:W-:Y:S01]  /*1d70*/  FMUL.FTZ R139, R139, UR11 ;  /* 0x0000000b8b8b7c20 */ /* 0x000fe20008410000 */
[----:B------:R-:W-:Y:S01]  /*1d80*/  PLOP3.LUT P2, PT, PT, PT, UP0, 0x80, 0x8 ;  /* 0x000000000008781c */ /* 0x000fe20003f4f008 */
[----:B------:R-:W-:Y:S01]  /*1d90*/  @UP0 UIMAD.WIDE UR4, UR6, 0x2, UR4 ;  /* 0x00000002060408a5 */ /* 0x000fe2000f8e0204 */
[----:B------:R-:W-:Y:S01]  /*1da0*/  FFMA.FTZ R111, R136, R128, R111 ;  /* 0x00000080886f7223 */ /* 0x000fe2000001006f */
[----:B------:R-:W2:Y:S03]  /*1db0*/  LDL.LU R119, [R1] ;  /* 0x0000000001777983 */ /* 0x000ea60000300800 */
        /* <DEDUP_REMOVED lines=21> */
[----:B0-----:R-:W-:-:S05]  /*1f10*/  FADD.FTZ R109, R109, R111 ;  /* 0x0000006f6d6d7221 */ /* 0x001fca0000010000 */
[----:B------:R0:W-:Y:S01]  /*1f20*/  @!P1 STS.64 [R218], R108 ;  /* 0x0000006cda009388 */ /* 0x0001e20000000a00 */
[----:B------:R-:W-:-:S04]  /*1f30*/  ISETP.NE.U32.AND P1, PT, RZ, UR20, PT ;  /* 0x00000014ff007c0c */ /* 0x000fc8000bf25070 */
[----:B------:R-:W-:Y:S02]  /*1f40*/  ISETP.NE.AND.EX P1, PT, RZ, UR21, PT, P1 ;  /* 0x00000015ff007c0c */ /* 0x000fe4000bf25310 */
[----:B0-----:R-:W-:Y:S02]  /*1f50*/  MOV R108, UR4 ;  /* 0x00000004006c7c02 */ /* 0x001fe40008000f00 */
[----:B------:R-:W-:-:S05]  /*1f60*/  MOV R109, UR5 ;  /* 0x00000005006d7c02 */ /* 0x000fca0008000f00 */
[----:B------:R0:W3:Y:S04]  /*1f70*/  @P2 LDG.E.U16 R111, desc[UR16][R108.64] ;  /* 0x000000106c6f2981 */ /* 0x0000e8000c1e1500 */
        /* <DEDUP_REMOVED lines=15> */
[----:B------:R0:W5:Y:S04]  /*2070*/  @P1 LDG.E.128 R96, desc[UR16][R108.64+0x10] ;  /* 0x000010106c601981 */ /* 0x000168000c1e1d00 */
[----:B------:R-:W0:Y:S01]  /*2080*/  LDL.LU R108, [R1+0x4] ;  /* 0x00000400016c7983 */ /* 0x000e220000300800 */
[----:B------:R-:W-:Y:S02]  /*2090*/  MOV R218, R116 ;  /* 0x0000007400da7202 */ /* 0x000fe40000000f00 */
[----:B------:R-:W1:Y:S01]  /*20a0*/  LDC.64 R116, c[0x0][0x3b0] ;  /* 0x0000ec00ff747b82 */ /* 0x000e620000000a00 */
[----:B--2---:R-:W-:Y:S01]  /*20b0*/  FADD.FTZ R119, R118, R119 ;  /* 0x0000007776777221 */ /* 0x004fe20000010000 */
[----:B------:R-:W-:Y:S01]  /*20c0*/  FADD.FTZ R247, R122, R247 ;  /* 0x000000f77af77221 */ /* 0x000fe20000010000 */
[----:B------:R-:W-:Y:S01]  /*20d0*/  FFMA.FTZ R157, R154, R122, R157 ;  /* 0x0000007a9a9d7223 */ /* 0x000fe2000001009d */
[----:B------:R-:W-:Y:S01]  /*20e0*/  FADD.FTZ R249, R121, R249 ;  /* 0x000000f979f97221 */ /* 0x000fe20000010000 */
[----:B------:R-:W-:Y:S01]  /*20f0*/  FFMA.FTZ R3, R129, R121, R3 ;  /* 0x0000007981037223 */ /* 0x000fe20000010003 */
[----:B------:R-:W-:Y:S01]  /*2100*/  FADD.FTZ R251, R120, R251 ;  /* 0x000000fb78fb7221 */ /* 0x000fe20000010000 */
[----:B------:R-:W-:Y:S01]  /*2110*/  FFMA.FTZ R0, R134, R120, R0 ;  /* 0x0000007886007223 */ /* 0x000fe20000010000 */
[----:B------:R-:W-:Y:S01]  /*2120*/  FFMA.FTZ R220, R136, R118, R220 ;  /* 0x0000007688dc7223 */ /* 0x000fe200000100dc */
[----:B------:R2:W-:Y:S01]  /*2130*/  STL [R1], R119 ;  /* 0x0000007701007387 */ /* 0x0005e20000100800 */
[----:B-1----:R-:W-:-:S04]  /*2140*/  IMAD.WIDE.U32 R122, R184, 0x8, R116 ;  /* 0x00000008b87a7825 */ /* 0x002fc800078e0074 */
[--C-:B------:R-:W-:Y:S02]  /*2150*/  IMAD.WIDE.U32 R120, R183, 0x8, R116.reuse ;  /* 0x00000008b7787825 */ /* 0x100fe400078e0074 */
[----:B------:R-:W5:Y:S02]  /*2160*/  LDG.E.64 R122, desc[UR16][R122.64] ;  /* 0x000000107a7a7981 */ /* 0x000f64000c1e1b00 */
[--C-:B--2---:R-:W-:Y:S02]  /*2170*/  IMAD.WIDE.U32 R118, R182, 0x8, R116.reuse ;  /* 0x00000008b6767825 */ /* 0x104fe400078e0074 */
        /* <DEDUP_REMOVED lines=13> */
[----:B------:R-:W-:Y:S01]  /*2250*/  BAR.SYNC.DEFER_BLOCKING 0x0 ;  /* 0x0000000000007b1d */ /* 0x000fe20000010000 */
[----:B------:R-:W-:-:S05]  /*2260*/  FFMA.FTZ R221, R137, R110, R221 ;  /* 0x0000006e89dd7223 */ /* 0x000fca00000100dd */
[----:B------:R-:W1:Y:S01]  /*2270*/  LDS.128 R112, [R185] ;  /* 0x00000000b9707984 */ /* 0x000e620000000c00 */
[----:B---3--:R-:W-:Y:S01]  /*2280*/  @P2 R2UR UR4, R111 ;  /* 0x000000006f0422ca */ /* 0x008fe200000e0000 */
[----:B-1----:R-:W-:-:S04]  /*2290*/  FADD.FTZ R113, RZ, R113 ;  /* 0x00000071ff717221 */ /* 0x002fc80000010000 */
[----:B------:R-:W-:Y:S01]  /*22a0*/  FADD.FTZ R113, R115, R113 ;  /* 0x0000007173717221 */ /* 0x000fe20000010000 */
[----:B------:R-:W-:Y:S01]  /*22b0*/  FADD.FTZ R112, RZ, R112 ;  /* 0x00000070ff707221 */ /* 0x000fe20000010000 */
[----:B------:R-:W-:-:S03]  /*22c0*/  MOV R115, 0x10 ;  /* 0x0000001000737802 */ /* 0x000fc60000000f00 */
[----:B------:R-:W-:Y:S01]  /*22d0*/  FADD.FTZ R185, R114, R112 ;  /* 0x0000007072b97221 */ /* 0x000fe20000010000 */
[----:B0-----:R-:W-:-:S05]  /*22e0*/  FADD.FTZ R108, R110, R108 ;  /* 0x0000006c6e6c7221 */ /* 0x001fca0000010000 */
[----:B------:R0:W-:Y:S02]  /*22f0*/  STL [R1+0x4], R108 ;  /* 0x0000046c01007387 */ /* 0x0001e40000100800 */
[C---:B0-----:R-:W-:Y:S02]  /*2300*/  IADD3 R108, PT, PT, R218.reuse, 0x4030, RZ ;  /* 0x00004030da6c7810 */ /* 0x041fe40007ffe0ff */
[----:B------:R-:W-:Y:S02]  /*2310*/  @!P3 IADD3 R108, PT, PT, R218, 0x4010, RZ ;  /* 0x00004010da6cb810 */ /* 0x000fe40007ffe0ff */
[----:B------:R-:W2:Y:S04]  /*2320*/  LDL.LU R218, [R1+0xc] ;  /* 0x00000c0001da7983 */ /* 0x000ea80000300800 */
[----:B------:R-:W0:Y:S02]  /*2330*/  LDS.128 R108, [R108] ;  /* 0x000000006c6c7984 */ /* 0x000e240000000c00 */
[----:B0-----:R-:W-:-:S04]  /*2340*/  FADD.FTZ R109, R113, R109 ;  /* 0x0000006d716d7221 */ /* 0x001fc80000010000 */
[----:B------:R-:W-:Y:S02]  /*2350*/  FADD.FTZ R109, R111, R109 ;  /* 0x0000006d6f6d7221 */ /* 0x000fe40000010000 */
[----:B------:R-:W3:Y:S01]  /*2360*/  LDL.LU R111, [R1+0x8] ;  /* 0x00000800016f7983 */ /* 0x000ee20000300800 */
[----:B------:R-:W-:-:S06]  /*2370*/  IMAD.WIDE.U32 R112, R184, R115, UR24 ;  /* 0x00000018b8707e25 */ /* 0x000fcc000f8e0073 */
[----:B------:R-:W5:Y:S01]  /*2380*/  LDG.E.128 R112, desc[UR16][R112.64] ;  /* 0x0000001070707981 */ /* 0x000f62000c1e1d00 */
[----:B------:R-:W-:Y:S01]  /*2390*/  UISETP.NE.U32.AND UP1, UPT, UR20, URZ, UPT ;  /* 0x000000ff1400728c */ /* 0x000fe2000bf25070 */
[----:B------:R-:W-:Y:S01]  /*23a0*/  FMUL.FTZ R109, R109, UR22 ;  /* 0x000000166d6d7c20 */ /* 0x000fe20008410000 */
[----:B------:R-:W-:Y:S02]  /*23b0*/  FADD.FTZ R108, R185, R108 ;  /* 0x0000006cb96c7221 */ /* 0x000fe40000010000 */
[----:B------:R-:W-:Y:S02]  /*23c0*/  UISETP.NE.AND.EX UP1, UPT, UR21, URZ, UPT, UP1 ;  /* 0x000000ff1500728c */ /* 0x000fe4000bf25310 */
[----:B------:R-:W-:Y:S01]  /*23d0*/  FADD.FTZ R108, R110, R108 ;  /* 0x0000006c6e6c7221 */ /* 0x000fe20000010000 */
[----:B------:R-:W-:Y:S01]  /*23e0*/  R2UR UR23, R109 ;  /* 0x000000006d1772ca */ /* 0x000fe200000e0000 */
[----:B------:R-:W-:Y:S02]  /*23f0*/  FFMA.FTZ R222, R138, R4, R222 ;  /* 0x000000048ade7223 */ /* 0x000fe400000100de */
[----:B------:R-:W-:Y:S01]  /*2400*/  FMUL.FTZ R108, R108, UR22 ;  /* 0x000000166c6c7c20 */ /* 0x000fe20008410000 */
[----:B------:R-:W-:Y:S01]  /*2410*/  FFMA.FTZ R224, R139, R223, R224 ;  /* 0x000000df8be07223 */ /* 0x000fe200000100e0 */
[----:B------:R-:W-:Y:S01]  /*2420*/  UMOV UR10, 0x3f800000 ;  /* 0x3f800000000a7882 */ /* 0x000fe20000000000 */
[----:B------:R-:W-:Y:S01]  /*2430*/  @UP0 USHF.L.U32 UR10, UR4, 0x10, URZ ;  /* 0x00000010040a0899 */ /* 0x000fe200080006ff */
[----:B--2---:R-:W-:Y:S01]  /*2440*/  FADD.FTZ R218, R223, R218 ;  /* 0x000000dadfda7221 */ /* 0x004fe20000010000 */
[----:B---3--:R-:W-:-:S02]  /*2450*/  FADD.FTZ R111, R4, R111 ;  /* 0x0000006f046f7221 */ /* 0x008fc40000010000 */
[----:B------:R0:W5:Y:S04]  /*2460*/  LDL.LU R4, [R1+0x90] ;  /* 0x0000900001047983 */ /* 0x0001680000300800 */
[----:B------:R-:W-:Y:S04]  /*2470*/  STL [R1+0x8], R111 ;  /* 0x0000086f01007387 */ /* 0x000fe80000100800 */
[----:B------:R1:W-:Y:S02]  /*2480*/  STL [R1+0xc], R218 ;  /* 0x00000cda01007387 */ /* 0x0003e40000100800 */
[----:B-1----:R-:W-:Y:S01]  /*2490*/  FSEL R218, R108, RZ, !P0 ;  /* 0x000000ff6cda7208 */ /* 0x002fe20004000000 */
[----:B0-----:R-:W-:Y:S06]  /*24a0*/  BRA.U UP1, `(.L_x_7347) ;  /* 0x0000000d01447547 */ /* 0x001fec000b800000 */
[----:B------:R-:W-:Y:S01]  /*24b0*/  UMOV UR4, UR8 ;  /* 0x0000000800047c82 */ /* 0x000fe20008000000 */
[----:B------:R-:W-:Y:S01]  /*24c0*/  UMOV UR5, UR9 ;  /* 0x0000000900057c82 */ /* 0x000fe20008000000 */
[----:B------:R-:W-:-:S04]  /*24d0*/  UISETP.NE.U32.AND UP1, UPT, UR4, URZ, UPT ;  /* 0x000000ff0400728c */ /* 0x000fc8000bf25070 */
[----:B------:R-:W-:-:S09]  /*24e0*/  UISETP.NE.AND.EX UP1, UPT, UR5, URZ, UPT, UP1 ;  /* 0x000000ff0500728c */ /* 0x000fd2000bf25310 */
[----:B------:R-:W-:Y:S05]  /*24f0*/  BRA.U UP1, `(.L_x_7348) ;  /* 0x0000000501887547 */ /* 0x000fea000b800000 */
[--C-:B------:R-:W-:Y:S01]  /*2500*/  FFMA.FTZ R216, R216, UR23, R218.reuse ;  /* 0x00000017d8d87c23 */ /* 0x100fe200080100da */
[C---:B-----5:R-:W-:Y:S01]  /*2510*/  LOP3.LUT P5, RZ, R122.reuse, 0xff0000, RZ, 0xc0, !PT ;  /* 0x00ff00007aff7812 */ /* 0x060fe200078ac0ff */
[----:B------:R-:W-:Y:S01]  /*2520*/  FFMA.FTZ R215, R215, UR23, R218 ;  /* 0x00000017d7d77c23 */ /* 0x000fe200080100da */
[----:B------:R-:W-:Y:S01]  /*2530*/  LOP3.LUT P4, RZ, R122, 0xff000000, RZ, 0xc0, !PT ;  /* 0xff0000007aff7812 */ /* 0x000fe2000788c0ff */
[----:B------:R-:W-:Y:S01]  /*2540*/  FADD.FTZ R216, R214, -R216 ;  /* 0x800000d8d6d87221 */ /* 0x000fe20000010000 */
[----:B------:R-:W-:Y:S02]  /*2550*/  HFMA2 R214, -RZ, RZ, 0, 0 ;  /* 0x00000000ffd67431 */ /* 0x000fe400000001ff */
[----:B------:R-:W-:Y:S01]  /*2560*/  FADD.FTZ R206, R206, -R215 ;  /* 0x800000d7cece7221 */ /* 0x000fe20000010000 */
[--C-:B------:R-:W-:Y:S01]  /*2570*/  FFMA.FTZ R108, R217, UR23, R218.reuse ;  /* 0x00000017d96c7c23 */ /* 0x100fe200080100da */
[----:B------:R-:W-:Y:S01]  /*2580*/  FMUL.FTZ R216, R216, UR11 ;  /* 0x0000000bd8d87c20 */ /* 0x000fe20008410000 */
[----:B------:R-:W-:Y:S01]  /*2590*/  FFMA.FTZ R213, R213, UR23, R218 ;  /* 0x00000017d5d57c23 */ /* 0x000fe200080100da */
[----:B------:R-:W-:Y:S01]  /*25a0*/  FMUL.FTZ R206, R206, UR11 ;  /* 0x0000000bcece7c20 */ /* 0x000fe20008410000 */
[----:B------:R-:W-:Y:S01]  /*25b0*/  FADD.FTZ R108, R203, -R108 ;  /* 0x8000006ccb6c7221 */ /* 0x000fe20000010000 */
[----:B------:R-:W-:Y:S01]  /*25c0*/  FMUL.FTZ R109, R216, UR10 ;  /* 0x0000000ad86d7c20 */ /* 0x000fe20008410000 */
[----:B------:R-:W-:Y:S01]  /*25d0*/  MOV R203, RZ ;  /* 0x000000ff00cb7202 */ /* 0x000fe20000000f00 */
[----:B------:R-:W-:Y:S01]  /*25e0*/  FFMA.FTZ R111, R208, UR23, R218 ;  /* 0x00000017d06f7c23 */ /* 0x000fe200080100da */
[----:B------:R-:W-:Y:S01]  /*25f0*/  @P5 SHF.L.U32 R110, R113, 0x10, RZ ;  /* 0x00000010716e5819 */ /* 0x000fe200000006ff */
[----:B------:R-:W-:Y:S01]  /*2600*/  FMUL.FTZ R109, R109, UR7 ;  /* 0x000000076d6d7c20 */ /* 0x000fe20008410000 */
[----:B------:R-:W-:Y:S01]  /*2610*/  LOP3.LUT P0, RZ, R123, 0xff, RZ, 0xc0, !PT ;  /* 0x000000ff7bff7812 */ /* 0x000fe2000780c0ff */
[----:B------:R-:W-:Y:S01]  /*2620*/  FADD.FTZ R111, R205, -R111 ;  /* 0x8000006fcd6f7221 */ /* 0x000fe20000010000 */
[----:B------:R-:W-:Y:S01]  /*2630*/  LOP3.LUT P3, RZ, R123, 0xff00, RZ, 0xc0, !PT ;  /* 0x0000ff007bff7812 */ /* 0x000fe2000786c0ff */
[----:B------:R-:W-:Y:S01]  /*2640*/  @P5 FMUL.FTZ R214, R109, R110 ;  /* 0x0000006e6dd65220 */ /* 0x000fe20000410000 */
[----:B------:R-:W-:Y:S01]  /*2650*/  @P4 PRMT R110, R113, 0x7632, R110 ;  /* 0x00007632716e4816 */ /* 0x000fe2000000006e */
[----:B------:R-:W-:Y:S01]  /*2660*/  FMUL.FTZ R113, R206, UR10 ;  /* 0x0000000ace717c20 */ /* 0x000fe20008410000 */
[----:B------:R-:W-:-:S02]  /*2670*/  HFMA2 R205, -RZ, RZ, 0, 0 ;  /* 0x00000000ffcd7431 */ /* 0x000fc400000001ff */
[----:B------:R-:W-:Y:S01]  /*2680*/  FMUL.FTZ R111, R111, UR11 ;  /* 0x0000000b6f6f7c20 */ /* 0x000fe20008410000 */
[----:B------:R-:W-:Y:S01]  /*2690*/  @P4 SHF.L.U32 R110, R110, 0x10, RZ ;  /* 0x000000106e6e4819 */ /* 0x000fe200000006ff */
[----:B------:R-:W-:Y:S01]  /*26a0*/  FMUL.FTZ R113, R113, UR7 ;  /* 0x0000000771717c20 */ /* 0x000fe20008410000 */
[----:B------:R-:W-:Y:S01]  /*26b0*/  FFMA.FTZ R212, R212, UR23, R218 ;  /* 0x00000017d4d47c23 */ /* 0x000fe200080100da */
[----:B------:R-:W-:Y:S01]  /*26c0*/  LOP3.LUT P2, RZ, R123, 0xff0000, RZ, 0xc0, !PT ;  /* 0x00ff00007bff7812 */ /* 0x000fe2000784c0ff */
[----:B------:R-:W-:Y:S01]  /*26d0*/  FMUL.FTZ R111, R111, UR10 ;  /* 0x0000000a6f6f7c20 */ /* 0x000fe20008410000 */
[----:B------:R-:W-:Y:S01]  /*26e0*/  @P4 FMUL.FTZ R203, R113, R110 ;  /* 0x0000006e71cb4220 */ /* 0x000fe20000410000 */
[----:B------:R-:W-:Y:S01]  /*26f0*/  FADD.FTZ R110, R211, -R213 ;  /* 0x800000d5d36e7221 */ /* 0x000fe20000010000 */
[----:B------:R-:W-:Y:S01]  /*2700*/  @P0 SHF.L.U32 R185, R114, 0x10, RZ ;  /* 0x0000001072b90819 */ /* 0x000fe200000006ff */
[----:B------:R-:W-:Y:S01]  /*2710*/  FADD.FTZ R212, R210, -R212 ;  /* 0x800000d4d2d47221 */ /* 0x000fe20000010000 */
[----:B------:R-:W-:Y:S01]  /*2720*/  FMUL.FTZ R111, R111, UR7 ;  /* 0x000000076f6f7c20 */ /* 0x000fe20008410000 */
[----:B------:R-:W-:Y:S01]  /*2730*/  FMUL.FTZ R110, R110, UR11 ;  /* 0x0000000b6e6e7c20 */ /* 0x000fe20008410000 */
[----:B------:R-:W-:-:S02]  /*2740*/  HFMA2 R206, -RZ, RZ, 0, 0 ;  /* 0x00000000ffce7431 */ /* 0x000fc400000001ff */
[----:B------:R-:W-:Y:S01]  /*2750*/  FMUL.FTZ R212, R212, UR11 ;  /* 0x0000000bd4d47c20 */ /* 0x000fe20008410000 */
[----:B------:R-:W-:Y:S01]  /*2760*/  FFMA.FTZ R207, R207, UR23, R218 ;  /* 0x00000017cfcf7c23 */ /* 0x000fe200080100da */
[----:B------:R-:W-:Y:S01]  /*2770*/  FMUL.FTZ R110, R110, UR10 ;  /* 0x0000000a6e6e7c20 */ /* 0x000fe20008410000 */
[----:B------:R-:W-:Y:S01]  /*2780*/  FMUL.FTZ R108, R108, UR11 ;  /* 0x0000000b6c6c7c20 */ /* 0x000fe20008410000 */
[----:B------:R-:W-:Y:S01]  /*2790*/  @P2 SHF.L.U32 R208, R115, 0x10, RZ ;  /* 0x0000001073d02819 */ /* 0x000fe200000006ff */
[----:B------:R-:W-:Y:S01]  /*27a0*/  FADD.FTZ R207, R204, -R207 ;  /* 0x800000cfcccf7221 */ /* 0x000fe20000010000 */
[----:B------:R-:W-:Y:S01]  /*27b0*/  FMUL.FTZ R110, R110, UR7 ;  /* 0x000000076e6e7c20 */ /* 0x000fe20008410000 */
[----:B------:R-:W-:Y:S01]  /*27c0*/  FMUL.FTZ R108, R108, UR10 ;  /* 0x0000000a6c6c7c20 */ /* 0x000fe20008410000 */
[----:B------:R-:W-:Y:S01]  /*27d0*/  FMUL.FTZ R109, R6, R109 ;  /* 0x0000006d066d7220 */ /* 0x000fe20000410000 */
[----:B------:R-:W-:Y:S01]  /*27e0*/  FMUL.FTZ R113, R7, R113 ;  /* 0x0000007107717220 */ /* 0x000fe20000410000 */
[----:B------:R-:W-:Y:S01]  /*27f0*/  @P0 FMUL.FTZ R205, R110, R185 ;  /* 0x000000b96ecd0220 */ /* 0x000fe20000410000 */
[----:B------:R-:W-:Y:S01]  /*2800*/  @P3 PRMT R185, R114, 0x7632, R185 ;  /* 0x0000763272b93816 */ /* 0x000fe200000000b9 */
[----:B------:R-:W-:Y:S01]  /*2810*/  FMUL.FTZ R108, R108, UR7 ;  /* 0x000000076c6c7c20 */ /* 0x000fe20008410000 */
[----:B------:R-:W-:-:S02]  /*2820*/  MOV R114, RZ ;  /* 0x000000ff00727202 */ /* 0x000fc40000000f00 */
[----:B------:R-:W-:Y:S02]  /*2830*/  @P3 SHF.L.U32 R185, R185, 0x10, RZ ;  /* 0x00000010b9b93819 */ /* 0x000fe400000006ff */
[----:B------:R-:W-:Y:S02]  /*2840*/  FSEL R109, R109, RZ, P5 ;  /* 0x000000ff6d6d7208 */ /* 0x000fe40002800000 */
[----:B------:R-:W-:Y:S01]  /*2850*/  FSEL R113, R113, RZ, P4 ;  /* 0x000000ff71717208 */ /* 0x000fe20002000000 */
[----:B------:R-:W-:Y:S01]  /*2860*/  @P3 FMUL.FTZ R114, R111, R185 ;  /* 0x000000b96f723220 */ /* 0x000fe20000410000 */
[----:B------:R-:W-:Y:S02]  /*2870*/  FMUL.FTZ R185, R212, UR10 ;  /* 0x0000000ad4b97c20 */ /* 0x000fe40008410000 */
[----:B------:R-:W-:Y:S02]  /*2880*/  F2FP.BF16.F32.PACK_AB R109, R113, R109 ;  /* 0x0000006d716d723e */ /* 0x000fe400000010ff */
[----:B------:R-:W-:-:S04]  /*2890*/  FMUL.FTZ R185, R185, UR7 ;  /* 0x00000007b9b97c20 */ /* 0x000fc80008410000 */
[----:B------:R-:W-:Y:S01]  /*28a0*/  @P2 FMUL.FTZ R206, R185, R208 ;  /* 0x000000d0b9ce2220 */ /* 0x000fe20000410000 */
[----:B------:R-:W-:Y:S01]  /*28b0*/  FMUL.FTZ R208, R8, R110 ;  /* 0x0000006e08d07220 */ /* 0x000fe20000410000 */
[----:B------:R-:W-:Y:S01]  /*28c0*/  FMUL.FTZ R110, R9, R111 ;  /* 0x0000006f096e7220 */ /* 0x000fe20000410000 */
[----:B------:R-:W-:-:S03]  /*28d0*/  FMUL.FTZ R111, R10, R185 ;  /* 0x000000b90a6f7220 */ /* 0x000fc60000410000 */
[----:B------:R-:W-:Y:S02]  /*28e0*/  FSEL R208, R208, RZ, P0 ;  /* 0x000000ffd0d07208 */ /* 0x000fe40000000000 */
[----:B------:R-:W-:Y:S02]  /*28f0*/  ISETP.GE.U32.AND P0, PT, R122, RZ, PT ;  /* 0x000000ff7a00720c */ /* 0x000fe40003f06070 */
[----:B------:R-:W-:Y:S02]  /*2900*/  FSEL R110, R110, RZ, P3 ;  /* 0x000000ff6e6e7208 */ /* 0x000fe40001800000 */
[----:B------:R-:W-:Y:S01]  /*2910*/  ISETP.GE.U32.AND.EX P0, PT, R123, 0x1000000, PT, P0 ;  /* 0x010000007b00780c */ /* 0x000fe20003f06100 */
[----:B------:R-:W-:Y:S01]  /*2920*/  FMUL.FTZ R123, R207, UR11 ;  /* 0x0000000bcf7b7c20 */ /* 0x000fe20008410000 */
[----:B------:R-:W-:Y:S02]  /*2930*/  FSEL R111, R111, RZ, P2 ;  /* 0x000000ff6f6f7208 */ /* 0x000fe40001000000 */
[C---:B------:R-:W-:Y:S01]  /*2940*/  LOP3.LUT P3, RZ, R122.reuse, 0xff, RZ, 0xc0, !PT ;  /* 0x000000ff7aff7812 */ /* 0x040fe2000786c0ff */
[----:B------:R-:W-:Y:S01]  /*2950*/  FMUL.FTZ R123, R123, UR10 ;  /* 0x0000000a7b7b7c20 */ /* 0x000fe20008410000 */
[----:B------:R-:W-:Y:S01]  /*2960*/  LOP3.LUT P2, RZ, R122, 0xff00, RZ, 0xc0, !PT ;  /* 0x0000ff007aff7812 */ /* 0x000fe2000784c0ff */
[----:B------:R-:W-:Y:S01]  /*2970*/  FFMA.FTZ R122, R202, UR23, R218 ;  /* 0x00000017ca7a7c23 */ /* 0x000fe200080100da */
[----:B------:R-:W-:Y:S01]  /*2980*/  F2FP.BF16.F32.PACK_AB R110, R110, R208 ;  /* 0x000000d06e6e723e */ /* 0x000fe200000010ff */
[----:B------:R-:W-:-:S02]  /*2990*/  FMUL.FTZ R123, R123, UR7 ;  /* 0x000000077b7b7c20 */ /* 0x000fc40008410000 */
[----:B------:R-:W-:Y:S02]  /*29a0*/  FADD.FTZ R122, R209, -R122 ;  /* 0x8000007ad17a7221 */ /* 0x000fe40000010000 */
[----:B------:R-:W-:Y:S02]  /*29b0*/  @P0 PRMT R185, R115, 0x7632, R185 ;  /* 0x0000763273b90816 */ /* 0x000fe400000000b9 */
[----:B------:R-:W-:Y:S01]  /*29c0*/  FMUL.FTZ R122, R122, UR11 ;  /* 0x0000000b7a7a7c20 */ /* 0x000fe20008410000 */
[----:B------:R-:W-:Y:S02]  /*29d0*/  MOV R115, RZ ;  /* 0x000000ff00737202 */ /* 0x000fe40000000f00 */
[----:B------:R-:W-:Y:S01]  /*29e0*/  @P0 SHF.L.U32 R185, R185, 0x10, RZ ;  /* 0x00000010b9b90819 */ /* 0x000fe200000006ff */
[----:B------:R-:W-:Y:S01]  /*29f0*/  FMUL.FTZ R122, R122, UR10 ;  /* 0x0000000a7a7a7c20 */ /* 0x000fe20008410000 */
[C---:B------:R-:W-:Y:S02]  /*2a00*/  @P3 SHF.L.U32 R202, R112.reuse, 0x10, RZ ;  /* 0x0000001070ca3819 */ /* 0x040fe400000006ff */
[----:B------:R-:W-:Y:S01]  /*2a10*/  @P2 PRMT R112, R112, 0x7632, R112 ;  /* 0x0000763270702816 */ /* 0x000fe20000000070 */
[----:B------:R-:W-:Y:S01]  /*2a20*/  @P0 FMUL.FTZ R115, R123, R185 ;  /* 0x000000b97b730220 */ /* 0x000fe20000410000 */
[----:B------:R-:W-:-:S02]  /*2a30*/  HFMA2 R185, -RZ, RZ, 0, 0 ;  /* 0x00000000ffb97431 */ /* 0x000fc400000001ff */
[----:B------:R-:W-:Y:S01]  /*2a40*/  FMUL.FTZ R122, R122, UR7 ;  /* 0x000000077a7a7c20 */ /* 0x000fe20008410000 */
[----:B------:R-:W-:-:S03]  /*2a50*/  FMUL.FTZ R123, R11, R123 ;  /* 0x0000007b0b7b7220 */ /* 0x000fc60000410000 */
[----:B------:R-:W-:Y:S01]  /*2a60*/  @P3 FMUL.FTZ R185, R122, R202 ;  /* 0x000000ca7ab93220 */ /* 0x000fe20000410000 */
[----:B------:R-:W-:Y:S01]  /*2a70*/  @P2 SHF.L.U32 R202, R112, 0x10, RZ ;  /* 0x0000001070ca2819 */ /* 0x000fe200000006ff */
[----:B------:R-:W-:Y:S01]  /*2a80*/  FMUL.FTZ R122, R4, R122 ;  /* 0x0000007a047a7220 */ /* 0x000fe20000410000 */
[----:B------:R-:W-:Y:S02]  /*2a90*/  MOV R112, RZ ;  /* 0x000000ff00707202 */ /* 0x000fe40000000f00 */
[----:B------:R-:W-:Y:S01]  /*2aa0*/  FSEL R123, R123, RZ, P0 ;  /* 0x000000ff7b7b7208 */ /* 0x000fe20000000000 */
[----:B------:R-:W-:Y:S01]  /*2ab0*/  @P2 FMUL.FTZ R112, R108, R202 ;  /* 0x000000ca6c702220 */ /* 0x000fe20000410000 */
[----:B------:R-:W-:Y:S01]  /*2ac0*/  FMUL.FTZ R108, R5, R108 ;  /* 0x0000006c056c7220 */ /* 0x000fe20000410000 */
[----:B------:R-:W-:Y:S02]  /*2ad0*/  FSEL R122, R122, RZ, P3 ;  /* 0x000000ff7a7a7208 */ /* 0x000fe40001800000 */
[----:B------:R-:W-:-:S02]  /*2ae0*/  F2FP.BF16.F32.PACK_AB R111, R123, R111 ;  /* 0x0000006f7b6f723e */ /* 0x000fc400000010ff */
[----:B------:R-:W-:-:S04]  /*2af0*/  FSEL R108, R108, RZ, P2 ;  /* 0x000000ff6c6c7208 */ /* 0x000fc80001000000 */
[----:B------:R-:W-:Y:S01]  /*2b00*/  F2FP.BF16.F32.PACK_AB R108, R108, R122 ;  /* 0x0000007a6c6c723e */ /* 0x000fe200000010ff */
[----:B------:R-:W-:Y:S06]  /*2b10*/  BRA `(.L_x_7349) ;  /* 0x0000001000e87947 */ /* 0x000fec0003800000 */
.L_x_7348:
[--C-:B------:R-:W-:Y:S01]  /*2b20*/  FFMA.FTZ R202, R202, UR23, R218.reuse ;  /* 0x00000017caca7c23 */ /* 0x100fe200080100da */
[C---:B-----5:R-:W-:Y:S01]  /*2b30*/  LOP3.LUT P4, RZ, R122.reuse, 0xff, RZ, 0xc0, !PT ;  /* 0x000000ff7aff7812 */ /* 0x060fe2000788c0ff */
[----:B------:R-:W-:Y:S01]  /*2b40*/  FFMA.FTZ R101, R217, UR23, R218 ;  /* 0x00000017d9657c23 */ /* 0x000fe200080100da */
[----:B------:R-:W-:Y:S01]  /*2b50*/  LOP3.LUT P3, RZ, R122, 0xff00, RZ, 0xc0, !PT ;  /* 0x0000ff007aff7812 */ /* 0x000fe2000786c0ff */
[----:B------:R-:W-:Y:S01]  /*2b60*/  FADD.FTZ R202, R209, -R202 ;  /* 0x800000cad1ca7221 */ /* 0x000fe20000010000 */
[----:B------:R-:W-:Y:S02]  /*2b70*/  HFMA2 R185, -RZ, RZ, 0, 0 ;  /* 0x00000000ffb97431 */ /* 0x000fe400000001ff */
[----:B------:R-:W-:Y:S01]  /*2b80*/  FADD.FTZ R101, R203, -R101 ;  /* 0x80000065cb657221 */ /* 0x000fe20000010000 */
[----:B------:R-:W-:Y:S01]  /*2b90*/  FFMA.FTZ R216, R216, UR23, R218 ;  /* 0x00000017d8d87c23 */ /* 0x000fe200080100da */
[----:B------:R-:W-:Y:S01]  /*2ba0*/  FMUL.FTZ R100, R202, UR11 ;  /* 0x0000000bca647c20 */ /* 0x000fe20008410000 */
[----:B------:R-:W-:Y:S01]  /*2bb0*/  LOP3.LUT P5, RZ, R122, 0xff0000, RZ, 0xc0, !PT ;  /* 0x00ff00007aff7812 */ /* 0x000fe200078ac0ff */
[----:B------:R-:W-:Y:S01]  /*2bc0*/  FMUL.FTZ R101, R101, UR11 ;  /* 0x0000000b65657c20 */ /* 0x000fe20008410000 */
[----:B------:R-:W-:Y:S01]  /*2bd0*/  FADD.FTZ R216, R214, -R216 ;  /* 0x800000d8d6d87221 */ /* 0x000fe20000010000 */
[----:B------:R-:W-:Y:S01]  /*2be0*/  FMUL.FTZ R108, R100, UR10 ;  /* 0x0000000a646c7c20 */ /* 0x000fe20008410000 */
[----:B------:R-:W-:Y:S01]  /*2bf0*/  LOP3.LUT P2, RZ, R122, 0xff000000, RZ, 0xc0, !PT ;  /* 0xff0000007aff7812 */ /* 0x000fe2000784c0ff */
[----:B------:R-:W-:Y:S01]  /*2c00*/  FMUL.FTZ R111, R101, UR10 ;  /* 0x0000000a656f7c20 */ /* 0x000fe20008410000 */
[----:B------:R-:W-:Y:S01]  /*2c10*/  @P4 SHF.L.U32 R102, R112, 0x10, RZ ;  /* 0x0000001070664819 */ /* 0x000fe200000006ff */
[----:B------:R-:W-:Y:S01]  /*2c20*/  @P4 FMUL.FTZ R103, R108, UR7 ;  /* 0x000000076c674c20 */ /* 0x000fe20008410000 */
[----:B------:R-:W-:-:S02]  /*2c30*/  HFMA2 R214, -RZ, RZ, 0, 0 ;  /* 0x00000000ffd67431 */ /* 0x000fc400000001ff */
[----:B------:R-:W-:Y:S01]  /*2c40*/  FFMA.FTZ R213, R213, UR23, R218 ;  /* 0x00000017d5d57c23 */ /* 0x000fe200080100da */
[----:B------:R-:W-:Y:S01]  /*2c50*/  LOP3.LUT P0, RZ, R123, 0xff, RZ, 0xc0, !PT ;  /* 0x000000ff7bff7812 */ /* 0x000fe2000780c0ff */
[----:B------:R-:W-:Y:S01]  /*2c60*/  @P4 FMUL.FTZ R185, R102, R103 ;  /* 0x0000006766b94220 */ /* 0x000fe20000410000 */
[----:B------:R-:W-:Y:S01]  /*2c70*/  @P3 PRMT R102, R112, 0x7632, R102 ;  /* 0x0000763270663816 */ /* 0x000fe20000000066 */
[----:B------:R-:W-:Y:S01]  /*2c80*/  @P3 FMUL.FTZ R103, R111, UR7 ;  /* 0x000000076f673c20 */ /* 0x000fe20008410000 */
[----:B------:R-:W-:Y:S01]  /*2c90*/  MOV R112, RZ ;  /* 0x000000ff00707202 */ /* 0x000fe20000000f00 */
[----:B------:R-:W-:Y:S01]  /*2ca0*/  FADD.FTZ R213, R211, -R213 ;  /* 0x800000d5d3d57221 */ /* 0x000fe20000010000 */
[----:B------:R-:W-:Y:S01]  /*2cb0*/  @P3 SHF.L.U32 R102, R102, 0x10, RZ ;  /* 0x0000001066663819 */ /* 0x000fe200000006ff */
[--C-:B------:R-:W-:Y:S01]  /*2cc0*/  FFMA.FTZ R212, R212, UR23, R218.reuse ;  /* 0x00000017d4d47c23 */ /* 0x100fe200080100da */
[----:B------:R-:W-:Y:S01]  /*2cd0*/  @P5 SHF.L.U32 R105, R113, 0x10, RZ ;  /* 0x0000001071695819 */ /* 0x000fe200000006ff */
[----:B------:R-:W-:Y:S01]  /*2ce0*/  FMUL.FTZ R111, R111, UR7 ;  /* 0x000000076f6f7c20 */ /* 0x000fe20008410000 */
[----:B------:R-:W-:Y:S01]  /*2cf0*/  MOV R203, RZ ;  /* 0x000000ff00cb7202 */ /* 0x000fe20000000f00 */
[----:B------:R-:W-:Y:S01]  /*2d00*/  @P3 FMUL.FTZ R112, R102, R103 ;  /* 0x0000006766703220 */ /* 0x000fe20000410000 */
[----:B------:R-:W-:Y:S01]  /*2d10*/  FMUL.FTZ R102, R216, UR11 ;  /* 0x0000000bd8667c20 */ /* 0x000fe20008410000 */
[----:B------:R-:W-:Y:S01]  /*2d20*/  FFMA.FTZ R103, R215, UR23, R218 ;  /* 0x00000017d7677c23 */ /* 0x000fe200080100da */
[----:B------:R-:W-:Y:S01]  /*2d30*/  @P0 SHF.L.U32 R110, R114, 0x10, RZ ;  /* 0x00000010726e0819 */ /* 0x000fe200000006ff */
[----:B------:R-:W-:Y:S01]  /*2d40*/  FADD.FTZ R210, R210, -R212 ;  /* 0x800000d4d2d27221 */ /* 0x000fe20000010000 */
[----:B------:R-:W-:Y:S01]  /*2d50*/  FMUL.FTZ R104, R102, UR10 ;  /* 0x0000000a66687c20 */ /* 0x000fe20008410000 */
[----:B------:R-:W-:Y:S01]  /*2d60*/  FADD.FTZ R103, R206, -R103 ;  /* 0x80000067ce677221 */ /* 0x000fe20000010000 */
[----:B------:R-:W-:-:S02]  /*2d70*/  HFMA2 R206, -RZ, RZ, 0, 0 ;  /* 0x00000000ffce7431 */ /* 0x000fc400000001ff */
[----:B------:R-:W-:Y:S01]  /*2d80*/  FMUL.FTZ R108, R108, UR7 ;  /* 0x000000076c6c7c20 */ /* 0x000fe20008410000 */
[C---:B------:R-:W-:Y:S01]  /*2d90*/  @P5 FMUL.FTZ R106, R104.reuse, UR7 ;  /* 0x00000007686a5c20 */ /* 0x040fe20008410000 */
[----:B------:R-:W-:Y:S01]  /*2da0*/  FMUL.FTZ R103, R103, UR11 ;  /* 0x0000000b67677c20 */ /* 0x000fe20008410000 */
[----:B------:R-:W-:Y:S01]  /*2db0*/  FMUL.FTZ R109, R104, UR7 ;  /* 0x00000007686d7c20 */ /* 0x000fe20008410000 */
[----:B------:R-:W-:Y:S01]  /*2dc0*/  FMUL.FTZ R104, R213, UR11 ;  /* 0x0000000bd5687c20 */ /* 0x000fe20008410000 */
[----:B------:R-:W-:Y:S01]  /*2dd0*/  @P5 FMUL.FTZ R214, R105, R106 ;  /* 0x0000006a69d65220 */ /* 0x000fe20000410000 */
[----:B------:R-:W-:Y:S01]  /*2de0*/  @P2 PRMT R105, R113, 0x7632, R105 ;  /* 0x0000763271692816 */ /* 0x000fe20000000069 */
[----:B------:R-:W-:Y:S01]  /*2df0*/  FMUL.FTZ R106, R103, UR10 ;  /* 0x0000000a676a7c20 */ /* 0x000fe20008410000 */
[----:B------:R-:W-:Y:S01]  /*2e00*/  FMUL.FTZ R109, R6, R109 ;  /* 0x0000006d066d7220 */ /* 0x000fe20000410000 */
[----:B------:R-:W-:Y:S01]  /*2e10*/  FMUL.FTZ R111, R5, R111 ;  /* 0x0000006f056f7220 */ /* 0x000fe20000410000 */
[----:B------:R-:W-:Y:S01]  /*2e20*/  @P2 SHF.L.U32 R105, R105, 0x10, RZ ;  /* 0x0000001069692819 */ /* 0x000fe200000006ff */
[C---:B------:R-:W-:Y:S01]  /*2e30*/  @P2 FMUL.FTZ R107, R106.reuse, UR7 ;  /* 0x000000076a6b2c20 */ /* 0x040fe20008410000 */
[----:B------:R-:W-:Y:S01]  /*2e40*/  FMUL.FTZ R106, R106, UR7 ;  /* 0x000000076a6a7c20 */ /* 0x000fe20008410000 */
[----:B------:R-:W-:Y:S01]  /*2e50*/  FSEL R109, R109, RZ, P5 ;  /* 0x000000ff6d6d7208 */ /* 0x000fe20002800000 */
[----:B------:R-:W-:Y:S01]  /*2e60*/  FMUL.FTZ R108, R4, R108 ;  /* 0x0000006c046c7220 */ /* 0x000fe20000410000 */
[----:B------:R-:W-:Y:S01]  /*2e70*/  @P2 FMUL.FTZ R203, R105, R107 ;  /* 0x0000006b69cb2220 */ /* 0x000fe20000410000 */
[----:B------:R-:W-:Y:S01]  /*2e80*/  LOP3.LUT P5, RZ, R123, 0xff00, RZ, 0xc0, !PT ;  /* 0x0000ff007bff7812 */ /* 0x000fe200078ac0ff */
[----:B------:R-:W-:Y:S01]  /*2e90*/  FFMA.FTZ R105, R208, UR23, R218 ;  /* 0x00000017d0697c23 */ /* 0x000fe200080100da */
[----:B------:R-:W-:Y:S01]  /*2ea0*/  FMUL.FTZ R107, R104, UR10 ;  /* 0x0000000a686b7c20 */ /* 0x000fe20008410000 */
[----:B------:R-:W-:Y:S01]  /*2eb0*/  FMUL.FTZ R106, R7, R106 ;  /* 0x0000006a076a7220 */ /* 0x000fe20000410000 */
[----:B------:R-:W-:Y:S01]  /*2ec0*/  FSEL R108, R108, RZ, P4 ;  /* 0x000000ff6c6c7208 */ /* 0x000fe20002000000 */
[----:B------:R-:W-:Y:S01]  /*2ed0*/  FADD.FTZ R105, R205, -R105 ;  /* 0x80000069cd697221 */ /* 0x000fe20000010000 */
[----:B------:R-:W-:-:S02]  /*2ee0*/  HFMA2 R205, -RZ, RZ, 0, 0 ;  /* 0x00000000ffcd7431 */ /* 0x000fc400000001ff */
[C---:B------:R-:W-:Y:S01]  /*2ef0*/  @P0 FMUL.FTZ R113, R107.reuse, UR7 ;  /* 0x000000076b710c20 */ /* 0x040fe20008410000 */
[----:B------:R-:W-:Y:S01]  /*2f00*/  FMUL.FTZ R107, R107, UR7 ;  /* 0x000000076b6b7c20 */ /* 0x000fe20008410000 */
[----:B------:R-:W-:Y:S02]  /*2f10*/  FMUL.FTZ R105, R105, UR11 ;  /* 0x0000000b69697c20 */ /* 0x000fe40008410000 */
[----:B------:R-:W-:Y:S01]  /*2f20*/  @P0 FMUL.FTZ R205, R110, R113 ;  /* 0x000000716ecd0220 */ /* 0x000fe20000410000 */
[----:B------:R-:W-:Y:S01]  /*2f30*/  @P5 PRMT R113, R114, 0x7632, R113 ;  /* 0x0000763272715816 */ /* 0x000fe20000000071 */
[----:B------:R-:W-:Y:S01]  /*2f40*/  FMUL.FTZ R110, R105, UR10 ;  /* 0x0000000a696e7c20 */ /* 0x000fe20008410000 */
[----:B------:R-:W-:Y:S01]  /*2f50*/  MOV R114, RZ ;  /* 0x000000ff00727202 */ /* 0x000fe20000000f00 */
[----:B------:R-:W-:Y:S01]  /*2f60*/  FMUL.FTZ R107, R8, R107 ;  /* 0x0000006b086b7220 */ /* 0x000fe20000410000 */
[----:B------:R-:W-:Y:S01]  /*2f70*/  @P5 SHF.L.U32 R113, R113, 0x10, RZ ;  /* 0x0000001071715819 */ /* 0x000fe200000006ff */
[C---:B------:R-:W-:Y:S01]  /*2f80*/  @P5 FMUL.FTZ R202, R110.reuse, UR7 ;  /* 0x000000076eca5c20 */ /* 0x040fe20008410000 */
[----:B------:R-:W-:-:S03]  /*2f90*/  FMUL.FTZ R110, R110, UR7 ;  /* 0x000000076e6e7c20 */ /* 0x000fc60008410000 */
[----:B------:R-:W-:Y:S01]  /*2fa0*/  @P5 FMUL.FTZ R114, R113, R202 ;  /* 0x000000ca71725220 */ /* 0x000fe20000410000 */
[----:B------:R-:W-:Y:S01]  /*2fb0*/  FSEL R113, R106, RZ, P2 ;  /* 0x000000ff6a717208 */ /* 0x000fe20001000000 */
[----:B------:R-:W-:Y:S01]  /*2fc0*/  FMUL.FTZ R106, R210, UR11 ;  /* 0x0000000bd26a7c20 */ /* 0x000fe20008410000 */
[----:B------:R-:W-:Y:S01]  /*2fd0*/  LOP3.LUT P2, RZ, R123, 0xff0000, RZ, 0xc0, !PT ;  /* 0x00ff00007bff7812 */ /* 0x000fe2000784c0ff */
[----:B------:R-:W-:Y:S01]  /*2fe0*/  FMUL.FTZ R110, R9, R110 ;  /* 0x0000006e096e7220 */ /* 0x000fe20000410000 */
[----:B------:R-:W-:Y:S01]  /*2ff0*/  FSEL R202, R107, RZ, P0 ;  /* 0x000000ff6bca7208 */ /* 0x000fe20000000000 */
[----:B------:R-:W-:Y:S01]  /*3000*/  FFMA.FTZ R107, R207, UR23, R218 ;  /* 0x00000017cf6b7c23 */ /* 0x000fe200080100da */
[----:B------:R-:W-:Y:S01]  /*3010*/  ISETP.GE.U32.AND P0, PT, R122, RZ, PT ;  /* 0x000000ff7a00720c */ /* 0x000fe20003f06070 */
[----:B------:R-:W-:Y:S01]  /*3020*/  FMUL.FTZ R122, R106, UR10 ;  /* 0x0000000a6a7a7c20 */ /* 0x000fe20008410000 */
[----:B------:R-:W-:Y:S01]  /*3030*/  F2FP.BF16.F32.PACK_AB R109, R113, R109 ;  /* 0x0000006d716d723e */ /* 0x000fe200000010ff */
[----:B------:R-:W-:Y:S01]  /*3040*/  FADD.FTZ R107, R204, -R107 ;  /* 0x8000006bcc6b7221 */ /* 0x000fe20000010000 */
[----:B------:R-:W-:-:S02]  /*3050*/  ISETP.GE.U32.AND.EX P0, PT, R123, 0x1000000, PT, P0 ;  /* 0x010000007b00780c */ /* 0x000fc40003f06100 */
[----:B------:R-:W-:Y:S01]  /*3060*/  FSEL R113, R111, RZ, P3 ;  /* 0x000000ff6f717208 */ /* 0x000fe20001800000 */
[----:B------:R-:W-:Y:S01]  /*3070*/  FMUL.FTZ R107, R107, UR11 ;  /* 0x0000000b6b6b7c20 */ /* 0x000fe20008410000 */
[----:B------:R-:W-:Y:S01]  /*3080*/  FSEL R110, R110, RZ, P5 ;  /* 0x000000ff6e6e7208 */ /* 0x000fe20002800000 */
[C---:B------:R-:W-:Y:S01]  /*3090*/  @P2 FMUL.FTZ R204, R122.reuse, UR7 ;  /* 0x000000077acc2c20 */ /* 0x040fe20008410000 */
[----:B------:R-:W-:Y:S01]  /*30a0*/  @P2 SHF.L.U32 R123, R115, 0x10, RZ ;  /* 0x00000010737b2819 */ /* 0x000fe200000006ff */
[----:B------:R-:W-:Y:S01]  /*30b0*/  FMUL.FTZ R122, R122, UR7 ;  /* 0x000000077a7a7c20 */ /* 0x000fe20008410000 */
[----:B------:R-:W-:Y:S02]  /*30c0*/  F2FP.BF16.F32.PACK_AB R110, R110, R202 ;  /* 0x000000ca6e6e723e */ /* 0x000fe400000010ff */
[----:B------:R-:W-:Y:S01]  /*30d0*/  F2FP.BF16.F32.PACK_AB R108, R113, R108 ;  /* 0x0000006c716c723e */ /* 0x000fe200000010ff */
[----:B------:R-:W-:Y:S01]  /*30e0*/  @P2 FMUL.FTZ R206, R123, R204 ;  /* 0x000000cc7bce2220 */ /* 0x000fe20000410000 */
[----:B------:R-:W-:Y:S01]  /*30f0*/  FMUL.FTZ R123, R107, UR10 ;  /* 0x0000000a6b7b7c20 */ /* 0x000fe20008410000 */
[----:B------:R-:W-:Y:S01]  /*3100*/  @P0 PRMT R204, R115, 0x7632, R204 ;  /* 0x0000763273cc0816 */ /* 0x000fe200000000cc */
[----:B------:R-:W-:Y:S01]  /*3110*/  FMUL.FTZ R122, R10, R122 ;  /* 0x0000007a0a7a7220 */ /* 0x000fe20000410000 */
[----:B------:R-:W-:Y:S01]  /*3120*/  MOV R115, RZ ;  /* 0x000000ff00737202 */ /* 0x000fe20000000f00 */
[C---:B------:R-:W-:Y:S01]  /*3130*/  @P0 FMUL.FTZ R207, R123.reuse, UR7 ;  /* 0x000000077bcf0c20 */ /* 0x040fe20008410000 */
[----:B------:R-:W-:Y:S01]  /*3140*/  FMUL.FTZ R123, R123, UR7 ;  /* 0x000000077b7b7c20 */ /* 0x000fe20008410000 */
[----:B------:R-:W-:-:S02]  /*3150*/  @P0 SHF.L.U32 R204, R204, 0x10, RZ ;  /* 0x00000010cccc0819 */ /* 0x000fc400000006ff */
[----:B------:R-:W-:Y:S01]  /*3160*/  FSEL R111, R122, RZ, P2 ;  /* 0x000000ff7a6f7208 */ /* 0x000fe20001000000 */
[----:B------:R-:W-:Y:S02]  /*3170*/  FMUL.FTZ R123, R11, R123 ;  /* 0x0000007b0b7b7220 */ /* 0x000fe40000410000 */
[----:B------:R-:W-:-:S03]  /*3180*/  @P0 FMUL.FTZ R115, R204, R207 ;  /* 0x000000cfcc730220 */ /* 0x000fc60000410000 */
[----:B------:R-:W-:-:S04]  /*3190*/  FSEL R123, R123, RZ, P0 ;  /* 0x000000ff7b7b7208 */ /* 0x000fc80000000000 */
[----:B------:R-:W-:Y:S01]  /*31a0*/  F2FP.BF16.F32.PACK_AB R111, R123, R111 ;  /* 0x0000006f7b6f723e */ /* 0x000fe200000010ff */
[----:B------:R-:W-:Y:S06]  /*31b0*/  BRA `(.L_x_7349) ;  /* 0x0000000c00407947 */ /* 0x000fec0003800000 */
.L_x_7347:
        /* <DEDUP_REMOVED lines=13> */
[----:B------:R-:W-:Y:S01]  /*3290*/  FFMA.FTZ R216, R216, UR11, R70 ;  /* 0x0000000bd8d87c23 */ /* 0x000fe20008010046 */
[----:B------:R-:W-:Y:S01]  /*32a0*/  FFMA.FTZ R213, R213, UR23, R218 ;  /* 0x00000017d5d57c23 */ /* 0x000fe200080100da */
[----:B------:R-:W-:Y:S01]  /*32b0*/  FFMA.FTZ R206, R206, UR11, R71 ;  /* 0x0000000bcece7c23 */ /* 0x000fe20008010047 */
        /* <DEDUP_REMOVED lines=13> */
[----:B------:R-:W-:Y:S01]  /*3390*/  FFMA.FTZ R111, R111, UR11, R73 ;  /* 0x0000000b6f6f7c23 */ /* 0x000fe20008010049 */
        /* <DEDUP_REMOVED lines=10> */
[----:B------:R-:W-:Y:S01]  /*3440*/  FFMA.FTZ R110, R110, UR11, R72 ;  /* 0x0000000b6e6e7c23 */ /* 0x000fe20008010048 */
[----:B------:R-:W-:-:S02]  /*3450*/  HFMA2 R206, -RZ, RZ, 0, 0 ;  /* 0x00000000ffce7431 */ /* 0x000fc400000001ff */
[----:B------:R-:W-:Y:S01]  /*3460*/  FFMA.FTZ R212, R212, UR11, R74 ;  /* 0x0000000bd4d47c23 */ /* 0x000fe2000801004a */
[----:B------:R-:W-:Y:S01]  /*3470*/  FFMA.FTZ R207, R207, UR23, R218 ;  /* 0x00000017cfcf7c23 */ /* 0x000fe200080100da */
[----:B------:R-:W-:Y:S01]  /*3480*/  FMUL.FTZ R110, R110, UR10 ;  /* 0x0000000a6e6e7c20 */ /* 0x000fe20008410000 */
[----:B------:R-:W-:Y:S01]  /*3490*/  FFMA.FTZ R108, R108, UR11, R69 ;  /* 0x0000000b6c6c7c23 */ /* 0x000fe20008010045 */
        /* <DEDUP_REMOVED lines=25> */
[----:B------:R-:W-:Y:S01]  /*3630*/  FFMA.FTZ R123, R207, UR11, R75 ;  /* 0x0000000bcf7b7c23 */ /* 0x000fe2000801004b */
        /* <DEDUP_REMOVED lines=9> */
[----:B------:R-:W-:Y:S01]  /*36d0*/  FFMA.FTZ R122, R122, UR11, R68 ;  /* 0x0000000b7a7a7c23 */ /* 0x000fe20008010044 */
        /* <DEDUP_REMOVED lines=9> */
[-C--:B------:R-:W-:Y:S01]  /*3770*/  @P3 FMUL.FTZ R185, R202, R122.reuse ;  /* 0x0000007acab93220 */ /* 0x080fe20000410000 */
[----:B------:R-:W-:Y:S01]  /*3780*/  @P2 SHF.L.U32 R202, R112, 0x10, RZ ;  /* 0x0000001070ca2819 */ /* 0x000fe200000006ff */
[----:B------:R-:W-:Y:S01]  /*3790*/  FMUL.FTZ R122, R4, R122 ;  /* 0x0000007a047a7220 */ /* 0x000fe20000410000 */
[----:B------:R-:W-:Y:S02]  /*37a0*/  MOV R112, RZ ;  /* 0x000000ff00707202 */ /* 0x000fe40000000f00 */
[----:B------:R-:W-:Y:S01]  /*37b0*/  FSEL R123, R123, RZ, P0 ;  /* 0x000000ff7b7b7208 */ /* 0x000fe20000000000 */
[-C--:B------:R-:W-:Y:S01]  /*37c0*/  @P2 FMUL.FTZ R112, R202, R108.reuse ;  /* 0x0000006cca702220 */ /* 0x080fe20000410000 */
[----:B------:R-:W-:Y:S01]  /*37d0*/  FMUL.FTZ R108, R5, R108 ;  /* 0x0000006c056c7220 */ /* 0x000fe20000410000 */
[----:B------:R-:W-:Y:S02]  /*37e0*/  FSEL R122, R122, RZ, P3 ;  /* 0x000000ff7a7a7208 */ /* 0x000fe40001800000 */
[----:B------:R-:W-:-:S02]  /*37f0*/  F2FP.BF16.F32.PACK_AB R111, R123, R111 ;  /* 0x0000006f7b6f723e */ /* 0x000fc400000010ff */
[----:B------:R-:W-:-:S04]  /*3800*/  FSEL R108, R108, RZ, P2 ;  /* 0x000000ff6c6c7208 */ /* 0x000fc80001000000 */
[----:B------:R-:W-:Y:S01]  /*3810*/  F2FP.BF16.F32.PACK_AB R108, R108, R122 ;  /* 0x0000007a6c6c723e */ /* 0x000fe200000010ff */
[----:B------:R-:W-:Y:S06]  /*3820*/  BRA `(.L_x_7349) ;  /* 0x0000000400a47947 */ /* 0x000fec0003800000 */
.L_x_7350:
        /* <DEDUP_REMOVED lines=26> */
[----:B------:R-:W-:Y:S01]  /*39d0*/  FFMA.FTZ R212, R212, UR23, R218 ;  /* 0x00000017d4d47c23 */ /* 0x000fe200080100da */
[----:B------:R-:W-:Y:S01]  /*39e0*/  @P5 SHF.L.U32 R105, R113, 0x10, RZ ;  /* 0x0000001071695819 */ /* 0x000fe200000006ff */
[----:B------:R-:W-:Y:S01]  /*39f0*/  FMUL.FTZ R111, R111, UR7 ;  /* 0x000000076f6f7c20 */ /* 0x000fe20008410000 */
[----:B------:R-:W-:Y:S01]  /*3a00*/  MOV R203, RZ ;  /* 0x000000ff00cb7202 */ /* 0x000fe20000000f00 */
[----:B------:R-:W-:Y:S01]  /*3a10*/  @P3 FMUL.FTZ R112, R102, R103 ;  /* 0x0000006766703220 */ /* 0x000fe20000410000 */
[----:B------:R-:W-:Y:S01]  /*3a20*/  FFMA.FTZ R102, R216, UR11, R70 ;  /* 0x0000000bd8667c23 */ /* 0x000fe20008010046 */
        /* <DEDUP_REMOVED lines=8> */
[----:B------:R-:W-:Y:S01]  /*3ab0*/  FFMA.FTZ R103, R103, UR11, R71 ;  /* 0x0000000b67677c23 */ /* 0x000fe20008010047 */
[----:B------:R-:W-:Y:S01]  /*3ac0*/  FMUL.FTZ R109, R104, UR7 ;  /* 0x00000007686d7c20 */ /* 0x000fe20008410000 */
[----:B------:R-:W-:Y:S01]  /*3ad0*/  FFMA.FTZ R104, R213, UR11, R72 ;  /* 0x0000000bd5687c23 */ /* 0x000fe20008010048 */
        /* <DEDUP_REMOVED lines=20> */
[----:B------:R-:W-:Y:S02]  /*3c20*/  FFMA.FTZ R105, R105, UR11, R73 ;  /* 0x0000000b69697c23 */ /* 0x000fe40008010049 */
        /* <DEDUP_REMOVED lines=10> */
[----:B------:R-:W-:Y:S01]  /*3cd0*/  FFMA.FTZ R106, R210, UR11, R74 ;  /* 0x0000000bd26a7c23 */ /* 0x000fe2000801004a */
        /* <DEDUP_REMOVED lines=10> */
[----:B------:R-:W-:Y:S01]  /*3d80*/  FFMA.FTZ R107, R107, UR11, R75 ;  /* 0x0000000b6b6b7c23 */ /* 0x000fe2000801004b */
        /* <DEDUP_REMOVED lines=18> */
[----:B------:R-:W-:-:S07]  /*3eb0*/  F2FP.BF16.F32.PACK_AB R111, R123, R111 ;  /* 0x0000006f7b6f723e */ /* 0x000fce00000010ff */
.L_x_7349:
[----:B------:R-:W2:Y:S04]  /*3ec0*/  LDL.LU R212, [R1+0x2c] ;  /* 0x00002c0001d47983 */ /* 0x000ea80000300800 */
[----:B------:R-:W3:Y:S04]  /*3ed0*/  LDL.LU R211, [R1+0x28] ;  /* 0x0000280001d37983 */ /* 0x000ee80000300800 */
[----:B------:R-:W4:Y:S04]  /*3ee0*/  LDL.LU R210, [R1+0x24] ;  /* 0x0000240001d27983 */ /* 0x000f280000300800 */
[----:B------:R-:W4:Y:S04]  /*3ef0*/  LDL.LU R209, [R1+0x20] ;  /* 0x0000200001d17983 */ /* 0x000f280000300800 */
[----:B------:R-:W4:Y:S04]  /*3f00*/  LDL.LU R208, [R1+0x1c] ;  /* 0x00001c0001d07983 */ /* 0x000f280000300800 */
[----:B------:R-:W4:Y:S04]  /*3f10*/  LDL.LU R207, [R1+0x18] ;  /* 0x0000180001cf7983 */ /* 0x000f280000300800 */
[----:B------:R-:W4:Y:S04]  /*3f20*/  LDL.LU R204, [R1+0x14] ;  /* 0x0000140001cc7983 */ /* 0x000f280000300800 */
[----:B------:R-:W4:Y:S01]  /*3f30*/  LDL.LU R202, [R1+0x10] ;  /* 0x0000100001ca7983 */ /* 0x000f220000300800 */
[----:B------:R-:W-:-:S04]  /*3f40*/  ISETP.NE.U32.AND P2, PT, RZ, UR4, PT ;  /* 0x00000004ff007c0c */ /* 0x000fc8000bf45070 */
[----:B------:R-:W-:Y:S01]  /*3f50*/  ISETP.NE.AND.EX P2, PT, RZ, UR5, PT, P2 ;  /* 0x00000005ff007c0c */ /* 0x000fe2000bf45320 */
[----:B--2---:R-:W-:Y:S01]  /*3f60*/  FADD.FTZ R212, R115, R212 ;  /* 0x000000d473d47221 */ /* 0x004fe20000010000 */
[----:B---3--:R-:W-:Y:S01]  /*3f70*/  FADD.FTZ R211, R206, R211 ;  /* 0x000000d3ced37221 */ /* 0x008fe20000010000 */
[----:B----4-:R-:W-:Y:S01]  /*3f80*/  FADD.FTZ R210, R114, R210 ;  /* 0x000000d272d27221 */ /* 0x010fe20000010000 */
[----:B------:R-:W-:Y:S01]  /*3f90*/  FADD.FTZ R209, R205, R209 ;  /* 0x000000d1cdd17221 */ /* 0x000fe20000010000 */
[----:B------:R-:W-:Y:S01]  /*3fa0*/  FADD.FTZ R208, R203, R208 ;  /* 0x000000d0cbd07221 */ /* 0x000fe20000010000 */
[----:B------:R-:W-:Y:S01]  /*3fb0*/  FADD.FTZ R207, R214, R207 ;  /* 0x000000cfd6cf7221 */ /* 0x000fe20000010000 */
[----:B------:R-:W-:-:S06]  /*3fc0*/  FADD.FTZ R204, R112, R204 ;  /* 0x000000cc70cc7221 */ /* 0x000fcc0000010000 */
[----:B------:R-:W0:Y:S01]  /*3fd0*/  @P2 LDC.64 R112, c[0x0][0x478] ;  /* 0x00011e00ff702b82 */ /* 0x000e220000000a00 */
[----:B------:R-:W-:Y:S01]  /*3fe0*/  FADD.FTZ R202, R185, R202 ;  /* 0x000000cab9ca7221 */ /* 0x000fe20000010000 */
[----:B------:R-:W-:-:S04]  /*3ff0*/  MOV R185, 0x10 ;  /* 0x0000001000b97802 */ /* 0x000fc80000000f00 */
[----:B------:R-:W-:Y:S04]  /*4000*/  STL [R1+0x10], R202 ;  /* 0x000010ca01007387 */ /* 0x000fe80000100800 */
[----:B------:R-:W-:Y:S04]  /*4010*/  STL [R1+0x14], R204 ;  /* 0x000014cc01007387 */ /* 0x000fe80000100800 */
[----:B------:R-:W-:Y:S04]  /*4020*/  STL [R1+0x18], R207 ;  /* 0x000018cf01007387 */ /* 0x000fe80000100800 */
[----:B------:R-:W-:Y:S04]  /*4030*/  STL [R1+0x1c], R208 ;  /* 0x00001cd001007387 */ /* 0x000fe80000100800 */
[----:B------:R-:W-:Y:S01]  /*4040*/  STL [R1+0x20], R209 ;  /* 0x000020d101007387 */ /* 0x000fe20000100800 */
[----:B0-----:R-:W-:-:S03]  /*4050*/  @P2 IMAD.WIDE.U32 R112, R184, 0x20, R112 ;  /* 0x00000020b8702825 */ /* 0x001fc600078e0070 */
[----:B------:R-:W-:Y:S01]  /*4060*/  STL [R1+0x24], R210 ;  /* 0x000024d201007387 */ /* 0x000fe20000100800 */
[----:B------:R-:W-:-:S03]  /*4070*/  IMAD.WIDE.U32 R184, R184, R185, UR26 ;  /* 0x0000001ab8b87e25 */ /* 0x000fc6000f8e00b9 */
[----:B------:R-:W-:Y:S04]  /*4080*/  STL [R1+0x28], R211 ;  /* 0x000028d301007387 */ /* 0x000fe80000100800 */
[----:B------:R-:W-:Y:S04]  /*4090*/  STL [R1+0x2c], R212 ;  /* 0x00002cd401007387 */ /* 0x000fe80000100800 */
[----:B------:R-:W-:Y:S04]  /*40a0*/  @P2 STG.E.128 desc[UR16][R112.64], R100 ;  /* 0x0000006470002986 */ /* 0x000fe8000c101d10 */
[----:B------:R-:W-:Y:S04]  /*40b0*/  @P2 STG.E.128 desc[UR16][R112.64+0x10], R104 ;  /* 0x0000106870002986 */ /* 0x000fe8000c101d10 */
[----:B------:R0:W-:Y:S02]  /*40c0*/  STG.E.128 desc[UR16][R184.64], R108 ;  /* 0x0000006cb8007986 */ /* 0x0001e4000c101d10 */
[----:B0-----:R-:W-:-:S05]  /*40d0*/  MOV R108, 0x10 ;  /* 0x00000010006c7802 */ /* 0x001fca0000000f00 */
[----:B------:R-:W-:-:S06]  /*40e0*/  IMAD.WIDE.U32 R108, R183, R108, UR24 ;  /* 0x00000018b76c7e25 */ /* 0x000fcc000f8e006c */
[----:B------:R-:W5:Y:S01]  /*40f0*/  LDG.E.128 R108, desc[UR16][R108.64] ;  /* 0x000000106c6c7981 */ /* 0x000f62000c1e1d00 */
[----:B------:R-:W-:Y:S05]  /*4100*/  @!P1 BRA `(.L_x_7351) ;  /* 0x0000000c000c9947 */ /* 0x000fea0003800000 */
[----:B------:R-:W-:Y:S05]  /*4110*/  @!P2 BRA `(.L_x_7352) ;  /* 0x000000040080a947 */ /* 0x000fea0003800000 */
[--C-:B------:R-:W-:Y:S01]  /*4120*/  FFMA.FTZ R188, R188, UR23, R218.reuse ;  /* 0x00000017bcbc7c23 */ /* 0x100fe200080100da */
[C---:B------:R-:W-:Y:S01]  /*4130*/  LOP3.LUT P0, RZ, R120.reuse, 0xff0000, RZ, 0xc0, !PT ;  /* 0x00ff000078ff7812 */ /* 0x040fe2000780c0ff */
[----:B------:R-:W-:Y:S01]  /*4140*/  FFMA.FTZ R103, R189, UR23, R218 ;  /* 0x00000017bd677c23 */ /* 0x000fe200080100da */
[----:B------:R-:W-:Y:S01]  /*4150*/  LOP3.LUT P3, RZ, R120, 0xff000000, RZ, 0xc0, !PT ;  /* 0xff00000078ff7812 */ /* 0x000fe2000786c0ff */
[----:B------:R-:W-:Y:S01]  /*4160*/  FADD.FTZ R188, R192, -R188 ;  /* 0x800000bcc0bc7221 */ /* 0x000fe20000010000 */
[----:B------:R-:W-:Y:S01]  /*4170*/  CS2R R112, SRZ ;  /* 0x0000000000707805 */ /* 0x000fe2000001ff00 */
        /* <DEDUP_REMOVED lines=8> */
[----:B------:R-:W-:Y:S01]  /*4200*/  FFMA.FTZ R105, R196, UR23, R218 ;  /* 0x00000017c4697c23 */ /* 0x000fe200080100da */
[C---:B-----5:R-:W-:Y:S01]  /*4210*/  @P0 SHF.L.U32 R100, R109.reuse, 0x10, RZ ;  /* 0x000000106d640819 */ /* 0x060fe200000006ff */
[----:B------:R-:W-:Y:S01]  /*4220*/  FMUL.FTZ R106, R106, UR7 ;  /* 0x000000076a6a7c20 */ /* 0x000fe20008410000 */
[----:B------:R-:W-:Y:S01]  /*4230*/  @P3 PRMT R104, R109, 0x7632, R104 ;  /* 0x000076326d683816 */ /* 0x000fe20000000068 */
[----:B------:R-:W-:Y:S01]  /*4240*/  FADD.FTZ R105, R200, -R105 ;  /* 0x80000069c8697221 */ /* 0x000fe20000010000 */
[----:B------:R-:W-:Y:S01]  /*4250*/  CS2R R114, SRZ ;  /* 0x0000000000727805 */ /* 0x000fe2000001ff00 */
[-C--:B------:R-:W-:Y:S01]  /*4260*/  @P0 FMUL.FTZ R112, R100, R106.reuse ;  /* 0x0000006a64700220 */ /* 0x080fe20000410000 */
[----:B------:R-:W-:Y:S01]  /*4270*/  FMUL.FTZ R100, R103, UR10 ;  /* 0x0000000a67647c20 */ /* 0x000fe20008410000 */
[----:B------:R-:W-:Y:S01]  /*4280*/  @P3 SHF.L.U32 R104, R104, 0x10, RZ ;  /* 0x0000001068683819 */ /* 0x000fe200000006ff */
[----:B------:R-:W-:Y:S01]  /*4290*/  FFMA.FTZ R105, R105, UR11, R81 ;  /* 0x0000000b69697c23 */ /* 0x000fe20008010051 */
[----:B------:R-:W-:Y:S01]  /*42a0*/  @P4 SHF.L.U32 R109, R110, 0x10, RZ ;  /* 0x000000106e6d4819 */ /* 0x000fe200000006ff */
[----:B------:R-:W-:Y:S01]  /*42b0*/  FMUL.FTZ R100, R100, UR7 ;  /* 0x0000000764647c20 */ /* 0x000fe20008410000 */
[----:B------:R-:W-:Y:S01]  /*42c0*/  @P5 PRMT R110, R110, 0x7632, R110 ;  /* 0x000076326e6e5816 */ /* 0x000fe2000000006e */
[----:B------:R-:W-:Y:S01]  /*42d0*/  FFMA.FTZ R194, R194, UR23, R218 ;  /* 0x00000017c2c27c23 */ /* 0x000fe200080100da */
[----:B------:R-:W-:Y:S01]  /*42e0*/  FMUL.FTZ R106, R14, R106 ;  /* 0x0000006a0e6a7220 */ /* 0x000fe20000410000 */
[----:B------:R-:W-:Y:S01]  /*42f0*/  @P3 FMUL.FTZ R113, R104, R100 ;  /* 0x0000006468713220 */ /* 0x000fe20000410000 */
[----:B------:R-:W-:Y:S01]  /*4300*/  FFMA.FTZ R104, R191, UR11, R80 ;  /* 0x0000000bbf687c23 */ /* 0x000fe20008010050 */
[----:B------:R-:W-:Y:S01]  /*4310*/  @P5 SHF.L.U32 R110, R110, 0x10, RZ ;  /* 0x000000106e6e5819 */ /* 0x000fe200000006ff */
[----:B------:R-:W-:Y:S01]  /*4320*/  FADD.FTZ R195, R195, -R194 ;  /* 0x800000c2c3c37221 */ /* 0x000fe20000010000 */
[----:B------:R-:W-:Y:S01]  /*4330*/  LOP3.LUT P6, RZ, R121, 0xff0000, RZ, 0xc0, !PT ;  /* 0x00ff000079ff7812 */ /* 0x000fe200078cc0ff */
[----:B------:R-:W-:Y:S01]  /*4340*/  FMUL.FTZ R107, R104, UR10 ;  /* 0x0000000a686b7c20 */ /* 0x000fe20008410000 */
[----:B------:R-:W-:Y:S01]  /*4350*/  FFMA.FTZ R197, R197, UR23, R218 ;  /* 0x00000017c5c57c23 */ /* 0x000fe200080100da */
[----:B------:R-:W-:-:S02]  /*4360*/  HFMA2 R122, -RZ, RZ, 0, 0 ;  /* 0x00000000ff7a7431 */ /* 0x000fc400000001ff */
[----:B------:R-:W-:Y:S01]  /*4370*/  FFMA.FTZ R186, R186, UR23, R218 ;  /* 0x00000017baba7c23 */ /* 0x000fe200080100da */
[----:B------:R-:W-:Y:S01]  /*4380*/  FMUL.FTZ R107, R107, UR7 ;  /* 0x000000076b6b7c20 */ /* 0x000fe20008410000 */
[----:B------:R-:W-:Y:S01]  /*4390*/  FADD.FTZ R201, R201, -R197 ;  /* 0x800000c5c9c97221 */ /* 0x000fe20000010000 */
[----:B------:R-:W-:Y:S01]  /*43a0*/  FMUL.FTZ R100, R15, R100 ;  /* 0x000000640f647220 */ /* 0x000fe20000410000 */
[----:B------:R-:W-:Y:S01]  /*43b0*/  FADD.FTZ R186, R190, -R186 ;  /* 0x800000babeba7221 */ /* 0x000fe20000010000 */
[----:B------:R-:W-:Y:S01]  /*43c0*/  @P4 FMUL.FTZ R114, R109, R107 ;  /* 0x0000006b6d724220 */ /* 0x000fe20000410000 */
[----:B------:R-:W-:Y:S01]  /*43d0*/  FMUL.FTZ R109, R105, UR10 ;  /* 0x0000000a696d7c20 */ /* 0x000fe20008410000 */
[----:B------:R-:W-:-:S03]  /*43e0*/  FFMA.FTZ R101, R187, UR23, R218 ;  /* 0x00000017bb657c23 */ /* 0x000fc600080100da */
[----:B------:R-:W-:Y:S01]  /*43f0*/  FMUL.FTZ R109, R109, UR7 ;  /* 0x000000076d6d7c20 */ /* 0x000fe20008410000 */
[----:B------:R-:W-:-:S03]  /*4400*/  FADD.FTZ R101, R198, -R101 ;  /* 0x80000065c6657221 */ /* 0x000fc60000010000 */
[-C--:B------:R-:W-:Y:S01]  /*4410*/  @P5 FMUL.FTZ R115, R110, R109.reuse ;  /* 0x0000006d6e735220 */ /* 0x080fe20000410000 */
[----:B------:R-:W-:Y:S01]  /*4420*/  FMUL.FTZ R123, R17, R109 ;  /* 0x0000006d117b7220 */ /* 0x000fe20000410000 */
[----:B------:R-:W-:Y:S01]  /*4430*/  FSEL R109, R106, RZ, P0 ;  /* 0x000000ff6a6d7208 */ /* 0x000fe20000000000 */
[----:B------:R-:W-:Y:S01]  /*4440*/  FMUL.FTZ R110, R16, R107 ;  /* 0x0000006b106e7220 */ /* 0x000fe20000410000 */
[----:B------:R-:W-:Y:S01]  /*4450*/  ISETP.GE.U32.AND P0, PT, R120, RZ, PT ;  /* 0x000000ff7800720c */ /* 0x000fe20003f06070 */
[----:B------:R-:W-:Y:S01]  /*4460*/  FFMA.FTZ R106, R195, UR11, R82 ;  /* 0x0000000bc36a7c23 */ /* 0x000fe20008010052 */
[----:B------:R-:W-:Y:S01]  /*4470*/  FSEL R123, R123, RZ, P5 ;  /* 0x000000ff7b7b7208 */ /* 0x000fe20002800000 */
[----:B------:R-:W-:Y:S01]  /*4480*/  FFMA.FTZ R101, R101, UR11, R77 ;  /* 0x0000000b65657c23 */ /* 0x000fe2000801004d */
[----:B------:R-:W-:Y:S01]  /*4490*/  ISETP.GE.U32.AND.EX P0, PT, R121, 0x1000000, PT, P0 ;  /* 0x010000007900780c */ /* 0x000fe20003f06100 */
[----:B------:R-:W-:Y:S01]  /*44a0*/  FMUL.FTZ R107, R106, UR10 ;  /* 0x0000000a6a6b7c20 */ /* 0x000fe20008410000 */
[----:B------:R-:W-:-:S02]  /*44b0*/  FSEL R110, R110, RZ, P4 ;  /* 0x000000ff6e6e7208 */ /* 0x000fc40002000000 */
[C---:B------:R-:W-:Y:S01]  /*44c0*/  LOP3.LUT P4, RZ, R120.reuse, 0xff, RZ, 0xc0, !PT ;  /* 0x000000ff78ff7812 */ /* 0x040fe2000788c0ff */
[----:B------:R-:W-:Y:S01]  /*44d0*/  FMUL.FTZ R107, R107, UR7 ;  /* 0x000000076b6b7c20 */ /* 0x000fe20008410000 */
[----:B------:R-:W-:Y:S02]  /*44e0*/  LOP3.LUT P5, RZ, R120, 0xff00, RZ, 0xc0, !PT ;  /* 0x0000ff0078ff7812 */ /* 0x000fe400078ac0ff */
[----:B------:R-:W-:Y:S01]  /*44f0*/  @P6 SHF.L.U32 R120, R111, 0x10, RZ ;  /* 0x000000106f786819 */ /* 0x000fe200000006ff */
[----:B------:R-:W-:Y:S01]  /*4500*/  FMUL.FTZ R121, R18, R107 ;  /* 0x0000006b12797220 */ /* 0x000fe20000410000 */
[----:B------:R-:W-:-:S03]  /*4510*/  F2FP.BF16.F32.PACK_AB R110, R123, R110 ;  /* 0x0000006e7b6e723e */ /* 0x000fc600000010ff */
[----:B------:R-:W-:Y:S01]  /*4520*/  @P6 FMUL.FTZ R122, R120, R107 ;  /* 0x0000006b787a6220 */ /* 0x000fe20000410000 */
[----:B------:R-:W-:Y:S01]  /*4530*/  FFMA.FTZ R107, R201, UR11, R83 ;  /* 0x0000000bc96b7c23 */ /* 0x000fe20008010053 */
[----:B------:R-:W-:Y:S02]  /*4540*/  @P0 PRMT R184, R111, 0x7632, R184 ;  /* 0x000076326fb80816 */ /* 0x000fe400000000b8 */
[----:B------:R-:W-:Y:S01]  /*4550*/  MOV R120, RZ ;  /* 0x000000ff00787202 */ /* 0x000fe20000000f00 */
[----:B------:R-:W-:Y:S01]  /*4560*/  FMUL.FTZ R111, R107, UR10 ;  /* 0x0000000a6b6f7c20 */ /* 0x000fe20008410000 */
[----:B------:R-:W-:Y:S02]  /*4570*/  @P0 SHF.L.U32 R184, R184, 0x10, RZ ;  /* 0x00000010b8b80819 */ /* 0x000fe400000006ff */
[----:B------:R-:W-:Y:S01]  /*4580*/  FSEL R121, R121, RZ, P6 ;  /* 0x000000ff79797208 */ /* 0x000fe20003000000 */
[----:B------:R-:W-:-:S04]  /*4590*/  FMUL.FTZ R111, R111, UR7 ;  /* 0x000000076f6f7c20 */ /* 0x000fc80008410000 */
[-C--:B------:R-:W-:Y:S01]  /*45a0*/  @P0 FMUL.FTZ R120, R184, R111.reuse ;  /* 0x0000006fb8780220 */ /* 0x080fe20000410000 */
[----:B------:R-:W-:Y:S01]  /*45b0*/  FMUL.FTZ R111, R19, R111 ;  /* 0x0000006f136f7220 */ /* 0x000fe20000410000 */
[C---:B------:R-:W-:Y:S02]  /*45c0*/  @P4 SHF.L.U32 R184, R108.reuse, 0x10, RZ ;  /* 0x000000106cb84819 */ /* 0x040fe400000006ff */
[----:B------:R-:W-:Y:S02]  /*45d0*/  @P5 PRMT R108, R108, 0x7632, R108 ;  /* 0x000076326c6c5816 */ /* 0x000fe4000000006c */
[----:B------:R-:W-:Y:S02]  /*45e0*/  FSEL R111, R111, RZ, P0 ;  /* 0x000000ff6f6f7208 */ /* 0x000fe40000000000 */
[----:B------:R-:W-:Y:S02]  /*45f0*/  @P5 SHF.L.U32 R108, R108, 0x10, RZ ;  /* 0x000000106c6c5819 */ /* 0x000fe400000006ff */
[----:B------:R-:W-:-:S02]  /*4600*/  F2FP.BF16.F32.PACK_AB R111, R111, R121 ;  /* 0x000000796f6f723e */ /* 0x000fc400000010ff */
[----:B------:R-:W-:Y:S01]  /*4610*/  FSEL R121, R100, RZ, P3 ;  /* 0x000000ff64797208 */ /* 0x000fe20001800000 */
[----:B------:R-:W-:Y:S01]  /*4620*/  FFMA.FTZ R100, R186, UR11, R76 ;  /* 0x0000000bba647c23 */ /* 0x000fe2000801004c */
[----:B------:R-:W-:Y:S02]  /*4630*/  MOV R186, RZ ;  /* 0x000000ff00ba7202 */ /* 0x000fe40000000f00 */
[----:B------:R-:W-:Y:S01]  /*4640*/  F2FP.BF16.F32.PACK_AB R109, R121, R109 ;  /* 0x0000006d796d723e */ /* 0x000fe200000010ff */
[----:B------:R-:W-:Y:S01]  /*4650*/  FMUL.FTZ R123, R100, UR10 ;  /* 0x0000000a647b7c20 */ /* 0x000fe20008410000 */
[----:B------:R-:W-:-:S03]  /*4660*/  HFMA2 R121, -RZ, RZ, 0, 0 ;  /* 0x00000000ff797431 */ /* 0x000fc600000001ff */
[----:B------:R-:W-:-:S04]  /*4670*/  FMUL.FTZ R123, R123, UR7 ;  /* 0x000000077b7b7c20 */ /* 0x000fc80008410000 */
[-C--:B------:R-:W-:Y:S01]  /*4680*/  @P4 FMUL.FTZ R121, R184, R123.reuse ;  /* 0x0000007bb8794220 */ /* 0x080fe20000410000 */
[----:B------:R-:W-:Y:S01]  /*4690*/  FMUL.FTZ R184, R101, UR10 ;  /* 0x0000000a65b87c20 */ /* 0x000fe20008410000 */
[----:B------:R-:W-:-:S03]  /*46a0*/  FMUL.FTZ R123, R12, R123 ;  /* 0x0000007b0c7b7220 */ /* 0x000fc60000410000 */
[----:B------:R-:W-:-:S04]  /*46b0*/  FMUL.FTZ R184, R184, UR7 ;  /* 0x00000007b8b87c20 */ /* 0x000fc80008410000 */
[-C--:B------:R-:W-:Y:S01]  /*46c0*/  @P5 FMUL.FTZ R186, R108, R184.reuse ;  /* 0x000000b86cba5220 */ /* 0x080fe20000410000 */
[----:B------:R-:W-:Y:S01]  /*46d0*/  FMUL.FTZ R184, R13, R184 ;  /* 0x000000b80db87220 */ /* 0x000fe20000410000 */
[----:B------:R-:W-:-:S04]  /*46e0*/  FSEL R108, R123, RZ, P4 ;  /* 0x000000ff7b6c7208 */ /* 0x000fc80002000000 */
[----:B------:R-:W-:-:S04]  /*46f0*/  FSEL R184, R184, RZ, P5 ;  /* 0x000000ffb8b87208 */ /* 0x000fc80002800000 */
[----:B------:R-:W-:Y:S01]  /*4700*/  F2FP.BF16.F32.PACK_AB R108, R184, R108 ;  /* 0x0000006cb86c723e */ /* 0x000fe200000010ff */
[----:B------:R-:W-:Y:S06]  /*4710*/  BRA `(.L_x_7353) ;  /* 0x0000001000907947 */ /* 0x000fec0003800000 */
.L_x_7352:
[--C-:B------:R-:W-:Y:S01]  /*4720*/  FFMA.FTZ R188, R188, UR23, R218.reuse ;  /* 0x00000017bcbc7c23 */ /* 0x100fe200080100da */
[C---:B------:R-:W-:Y:S01]  /*4730*/  LOP3.LUT P3, RZ, R120.reuse, 0xff0000, RZ, 0xc0, !PT ;  /* 0x00ff000078ff7812 */ /* 0x040fe2000786c0ff */
        /* <DEDUP_REMOVED lines=9> */
[----:B------:R-:W-:Y:S01]  /*47d0*/  LOP3.LUT P4, RZ, R121, 0xff00, RZ, 0xc0, !PT ;  /* 0x0000ff0079ff7812 */ /* 0x000fe2000788c0ff */
[----:B------:R-:W-:Y:S01]  /*47e0*/  FMUL.FTZ R122, R188, UR10 ;  /* 0x0000000abc7a7c20 */ /* 0x000fe20008410000 */
[--C-:B------:R-:W-:Y:S01]  /*47f0*/  FFMA.FTZ R196, R196, UR23, R218.reuse ;  /* 0x00000017c4c47c23 */ /* 0x100fe200080100da */
[C---:B-----5:R-:W-:Y:S01]  /*4800*/  @P3 SHF.L.U32 R113, R109.reuse, 0x10, RZ ;  /* 0x000000106d713819 */ /* 0x060fe200000006ff */
[----:B------:R-:W-:Y:S01]  /*4810*/  FFMA.FTZ R194, R194, UR23, R218 ;  /* 0x00000017c2c27c23 */ /* 0x000fe200080100da */
[----:B------:R-:W-:Y:S01]  /*4820*/  @P5 PRMT R114, R109, 0x7632, R114 ;  /* 0x000076326d725816 */ /* 0x000fe20000000072 */
[----:B------:R-:W-:Y:S01]  /*4830*/  FMUL.FTZ R109, R199, UR10 ;  /* 0x0000000ac76d7c20 */ /* 0x000fe20008410000 */
[----:B------:R-:W-:Y:S01]  /*4840*/  FMUL.FTZ R122, R122, UR7 ;  /* 0x000000077a7a7c20 */ /* 0x000fe20008410000 */
[----:B------:R-:W-:Y:S01]  /*4850*/  FADD.FTZ R200, R200, -R196 ;  /* 0x800000c4c8c87221 */ /* 0x000fe20000010000 */
[----:B------:R-:W-:Y:S01]  /*4860*/  @P5 SHF.L.U32 R114, R114, 0x10, RZ ;  /* 0x0000001072725819 */ /* 0x000fe200000006ff */
[----:B------:R-:W-:Y:S01]  /*4870*/  FMUL.FTZ R109, R109, UR7 ;  /* 0x000000076d6d7c20 */ /* 0x000fe20008410000 */
[----:B------:R-:W-:Y:S01]  /*4880*/  @P3 FMUL.FTZ R112, R113, R122 ;  /* 0x0000007a71703220 */ /* 0x000fe20000410000 */
[----:B------:R-:W-:Y:S01]  /*4890*/  MOV R113, RZ ;  /* 0x000000ff00717202 */ /* 0x000fe20000000f00 */
[----:B------:R-:W-:Y:S01]  /*48a0*/  FFMA.FTZ R200, R200, UR11, R81 ;  /* 0x0000000bc8c87c23 */ /* 0x000fe20008010051 */
[----:B------:R-:W-:Y:S01]  /*48b0*/  @P5 FMUL.FTZ R113, R114, R109 ;  /* 0x0000006d72715220 */ /* 0x000fe20000410000 */
[----:B------:R-:W-:Y:S01]  /*48c0*/  FADD.FTZ R114, R193, -R191 ;  /* 0x800000bfc1727221 */ /* 0x000fe20000010000 */
[C---:B------:R-:W-:Y:S01]  /*48d0*/  @P0 SHF.L.U32 R115, R110.reuse, 0x10, RZ ;  /* 0x000000106e730819 */ /* 0x040fe200000006ff */
[----:B------:R-:W-:Y:S01]  /*48e0*/  FADD.FTZ R194, R195, -R194 ;  /* 0x800000c2c3c27221 */ /* 0x000fe20000010000 */
[----:B------:R-:W-:Y:S01]  /*48f0*/  @P4 PRMT R123, R110, 0x7632, R123 ;  /* 0x000076326e7b4816 */ /* 0x000fe2000000007b */
[----:B------:R-:W-:Y:S01]  /*4900*/  FFMA.FTZ R114, R114, UR11, R80 ;  /* 0x0000000b72727c23 */ /* 0x000fe20008010050 */
[----:B------:R-:W-:Y:S01]  /*4910*/  FMUL.FTZ R110, R200, UR10 ;  /* 0x0000000ac86e7c20 */ /* 0x000fe20008410000 */
[----:B------:R-:W-:Y:S01]  /*4920*/  FFMA.FTZ R194, R194, UR11, R82 ;  /* 0x0000000bc2c27c23 */ /* 0x000fe20008010052 */
[----:B------:R-:W-:Y:S01]  /*4930*/  @P4 SHF.L.U32 R123, R123, 0x10, RZ ;  /* 0x000000107b7b4819 */ /* 0x000fe200000006ff */
[----:B------:R-:W-:Y:S01]  /*4940*/  FMUL.FTZ R114, R114, UR10 ;  /* 0x0000000a72727c20 */ /* 0x000fe20008410000 */
[----:B------:R-:W-:Y:S01]  /*4950*/  FMUL.FTZ R110, R110, UR7 ;  /* 0x000000076e6e7c20 */ /* 0x000fe20008410000 */
[----:B------:R-:W-:Y:S01]  /*4960*/  FFMA.FTZ R187, R187, UR23, R218 ;  /* 0x00000017bbbb7c23 */ /* 0x000fe200080100da */
[----:B------:R-:W-:Y:S01]  /*4970*/  FMUL.FTZ R185, R194, UR10 ;  /* 0x0000000ac2b97c20 */ /* 0x000fe20008410000 */
[----:B------:R-:W-:Y:S01]  /*4980*/  FMUL.FTZ R184, R114, UR7 ;  /* 0x0000000772b87c20 */ /* 0x000fe20008410000 */
[----:B------:R-:W-:-:S02]  /*4990*/  HFMA2 R114, -RZ, RZ, 0, 0 ;  /* 0x00000000ff727431 */ /* 0x000fc400000001ff */
[----:B------:R-:W-:Y:S01]  /*49a0*/  FADD.FTZ R198, R198, -R187 ;  /* 0x800000bbc6c67221 */ /* 0x000fe20000010000 */
[----:B------:R-:W-:Y:S01]  /*49b0*/  FMUL.FTZ R185, R185, UR7 ;  /* 0x00000007b9b97c20 */ /* 0x000fe20008410000 */
[----:B------:R-:W-:Y:S01]  /*49c0*/  FFMA.FTZ R197, R197, UR23, R218 ;  /* 0x00000017c5c57c23 */ /* 0x000fe200080100da */
[----:B------:R-:W-:Y:S01]  /*49d0*/  FMUL.FTZ R109, R15, R109 ;  /* 0x0000006d0f6d7220 */ /* 0x000fe20000410000 */
[----:B------:R-:W-:Y:S01]  /*49e0*/  FFMA.FTZ R198, R198, UR11, R77 ;  /* 0x0000000bc6c67c23 */ /* 0x000fe2000801004d */
[----:B------:R-:W-:Y:S01]  /*49f0*/  @P0 FMUL.FTZ R114, R115, R184 ;  /* 0x000000b873720220 */ /* 0x000fe20000410000 */
[----:B------:R-:W-:Y:S01]  /*4a00*/  MOV R115, RZ ;  /* 0x000000ff00737202 */ /* 0x000fe20000000f00 */
[----:B------:R-:W-:Y:S01]  /*4a10*/  @P4 FMUL.FTZ R115, R123, R110 ;  /* 0x0000006e7b734220 */ /* 0x000fe20000410000 */
[----:B------:R-:W-:Y:S01]  /*4a20*/  FMUL.FTZ R123, R14, R122 ;  /* 0x0000007a0e7b7220 */ /* 0x000fe20000410000 */
[----:B------:R-:W-:Y:S02]  /*4a30*/  HFMA2 R122, -RZ, RZ, 0, 0 ;  /* 0x00000000ff7a7431 */ /* 0x000fe400000001ff */
[----:B------:R-:W-:Y:S01]  /*4a40*/  FMUL.FTZ R184, R16, R184 ;  /* 0x000000b810b87220 */ /* 0x000fe20000410000 */
[----:B------:R-:W-:Y:S01]  /*4a50*/  FADD.FTZ R197, R201, -R197 ;  /* 0x800000c5c9c57221 */ /* 0x000fe20000010000 */
[----:B------:R-:W-:Y:S01]  /*4a60*/  FMUL.FTZ R198, R198, UR10 ;  /* 0x0000000ac6c67c20 */ /* 0x000fe20008410000 */
[----:B------:R-:W-:-:S02]  /*4a70*/  FSEL R123, R123, RZ, P3 ;  /* 0x000000ff7b7b7208 */ /* 0x000fc40001800000 */
[----:B------:R-:W-:Y:S01]  /*4a80*/  LOP3.LUT P3, RZ, R121, 0xff0000, RZ, 0xc0, !PT ;  /* 0x00ff000079ff7812 */ /* 0x000fe2000786c0ff */
[----:B------:R-:W-:Y:S01]  /*4a90*/  FFMA.FTZ R197, R197, UR11, R83 ;  /* 0x0000000bc5c57c23 */ /* 0x000fe20008010053 */
[----:B------:R-:W-:-:S04]  /*4aa0*/  FSEL R109, R109, RZ, P5 ;  /* 0x000000ff6d6d7208 */ /* 0x000fc80002800000 */
[----:B------:R-:W-:-:S07]  /*4ab0*/  F2FP.BF16.F32.PACK_AB R109, R109, R123 ;  /* 0x0000007b6d6d723e */ /* 0x000fce00000010ff */
[----:B------:R-:W-:-:S05]  /*4ac0*/  @P3 SHF.L.U32 R187, R111, 0x10, RZ ;  /* 0x000000106fbb3819 */ /* 0x000fca00000006ff */
[-C--:B------:R-:W-:Y:S01]  /*4ad0*/  @P3 FMUL.FTZ R122, R187, R185.reuse ;  /* 0x000000b9bb7a3220 */ /* 0x080fe20000410000 */
[----:B------:R-:W-:Y:S01]  /*4ae0*/  FMUL.FTZ R187, R17, R110 ;  /* 0x0000006e11bb7220 */ /* 0x000fe20000410000 */
[----:B------:R-:W-:Y:S01]  /*4af0*/  FSEL R110, R184, RZ, P0 ;  /* 0x000000ffb86e7208 */ /* 0x000fe20000000000 */
[----:B------:R-:W-:Y:S01]  /*4b00*/  FMUL.FTZ R185, R18, R185 ;  /* 0x000000b912b97220 */ /* 0x000fe20000410000 */
[----:B------:R-:W-:Y:S02]  /*4b10*/  ISETP.GE.U32.AND P0, PT, R120, RZ, PT ;  /* 0x000000ff7800720c */ /* 0x000fe40003f06070 */
[----:B------:R-:W-:Y:S02]  /*4b20*/  FSEL R184, R187, RZ, P4 ;  /* 0x000000ffbbb87208 */ /* 0x000fe40002000000 */
[----:B------:R-:W-:Y:S01]  /*4b30*/  ISETP.GE.U32.AND.EX P0, PT, R121, 0x1000000, PT, P0 ;  /* 0x010000007900780c */ /* 0x000fe20003f06100 */
[----:B------:R-:W-:Y:S01]  /*4b40*/  FFMA.FTZ R121, R186, UR23, R218 ;  /* 0x00000017ba797c23 */ /* 0x000fe200080100da */
[----:B------:R-:W-:-:S02]  /*4b50*/  LOP3.LUT P4, RZ, R120, 0xff, RZ, 0xc0, !PT ;  /* 0x000000ff78ff7812 */ /* 0x000fc4000788c0ff */
[----:B------:R-:W-:Y:S01]  /*4b60*/  FSEL R185, R185, RZ, P3 ;  /* 0x000000ffb9b97208 */ /* 0x000fe20001800000 */
[----:B------:R-:W-:Y:S01]  /*4b70*/  FADD.FTZ R121, R190, -R121 ;  /* 0x80000079be797221 */ /* 0x000fe20000010000 */
[----:B------:R-:W-:Y:S02]  /*4b80*/  LOP3.LUT P3, RZ, R120, 0xff00, RZ, 0xc0, !PT ;  /* 0x0000ff0078ff7812 */ /* 0x000fe4000786c0ff */
[----:B------:R-:W-:Y:S01]  /*4b90*/  MOV R120, RZ ;  /* 0x000000ff00787202 */ /* 0x000fe20000000f00 */
[----:B------:R-:W-:Y:S01]  /*4ba0*/  FFMA.FTZ R121, R121, UR11, R76 ;  /* 0x0000000b79797c23 */ /* 0x000fe2000801004c */
[----:B------:R-:W-:-:S03]  /*4bb0*/  F2FP.BF16.F32.PACK_AB R110, R184, R110 ;  /* 0x0000006eb86e723e */ /* 0x000fc600000010ff */
[----:B------:R-:W-:Y:S01]  /*4bc0*/  @P0 PRMT R186, R111, 0x7632, R186 ;  /* 0x000076326fba0816 */ /* 0x000fe200000000ba */
[----:B------:R-:W-:Y:S01]  /*4bd0*/  FMUL.FTZ R111, R197, UR10 ;  /* 0x0000000ac56f7c20 */ /* 0x000fe20008410000 */
[----:B------:R-:W-:Y:S02]  /*4be0*/  FMUL.FTZ R121, R121, UR10 ;  /* 0x0000000a79797c20 */ /* 0x000fe40008410000 */
[----:B------:R-:W-:Y:S01]  /*4bf0*/  @P0 SHF.L.U32 R186, R186, 0x10, RZ ;  /* 0x00000010baba0819 */ /* 0x000fe200000006ff */
[----:B------:R-:W-:Y:S01]  /*4c00*/  FMUL.FTZ R111, R111, UR7 ;  /* 0x000000076f6f7c20 */ /* 0x000fe20008410000 */
[----:B------:R-:W-:Y:S01]  /*4c10*/  FMUL.FTZ R187, R121, UR7 ;  /* 0x0000000779bb7c20 */ /* 0x000fe20008410000 */
[----:B------:R-:W-:Y:S02]  /*4c20*/  HFMA2 R121, -RZ, RZ, 0, 0 ;  /* 0x00000000ff797431 */ /* 0x000fe400000001ff */
[-C--:B------:R-:W-:Y:S01]  /*4c30*/  @P0 FMUL.FTZ R120, R186, R111.reuse ;  /* 0x0000006fba780220 */ /* 0x080fe20000410000 */
[C---:B------:R-:W-:Y:S01]  /*4c40*/  @P4 SHF.L.U32 R186, R108.reuse, 0x10, RZ ;  /* 0x000000106cba4819 */ /* 0x040fe200000006ff */
[----:B------:R-:W-:Y:S01]  /*4c50*/  FMUL.FTZ R111, R19, R111 ;  /* 0x0000006f136f7220 */ /* 0x000fe20000410000 */
[----:B------:R-:W-:-:S03]  /*4c60*/  @P3 PRMT R108, R108, 0x7632, R108 ;  /* 0x000076326c6c3816 */ /* 0x000fc6000000006c */
[-C--:B------:R-:W-:Y:S01]  /*4c70*/  @P4 FMUL.FTZ R121, R186, R187.reuse ;  /* 0x000000bbba794220 */ /* 0x080fe20000410000 */
[----:B------:R-:W-:Y:S01]  /*4c80*/  @P3 SHF.L.U32 R188, R108, 0x10, RZ ;  /* 0x000000106cbc3819 */ /* 0x000fe200000006ff */
[----:B------:R-:W-:Y:S01]  /*4c90*/  FMUL.FTZ R108, R198, UR7 ;  /* 0x00000007c66c7c20 */ /* 0x000fe20008410000 */
[----:B------:R-:W-:Y:S01]  /*4ca0*/  MOV R186, RZ ;  /* 0x000000ff00ba7202 */ /* 0x000fe20000000f00 */
[----:B------:R-:W-:Y:S01]  /*4cb0*/  FMUL.FTZ R187, R12, R187 ;  /* 0x000000bb0cbb7220 */ /* 0x000fe20000410000 */
[----:B------:R-:W-:Y:S01]  /*4cc0*/  FSEL R111, R111, RZ, P0 ;  /* 0x000000ff6f6f7208 */ /* 0x000fe20000000000 */
[-C--:B------:R-:W-:Y:S01]  /*4cd0*/  @P3 FMUL.FTZ R186, R188, R108.reuse ;  /* 0x0000006cbcba3220 */ /* 0x080fe20000410000 */
[----:B------:R-:W-:Y:S02]  /*4ce0*/  FMUL.FTZ R108, R13, R108 ;  /* 0x0000006c0d6c7220 */ /* 0x000fe40000410000 */
[----:B------:R-:W-:Y:S02]  /*4cf0*/  FSEL R187, R187, RZ, P4 ;  /* 0x000000ffbbbb7208 */ /* 0x000fe40002000000 */
[----:B------:R-:W-:-:S02]  /*4d00*/  F2FP.BF16.F32.PACK_AB R111, R111, R185 ;  /* 0x000000b96f6f723e */ /* 0x000fc400000010ff */
[----:B------:R-:W-:-:S04]  /*4d10*/  FSEL R108, R108, RZ, P3 ;  /* 0x000000ff6c6c7208 */ /* 0x000fc80001800000 */
[----:B------:R-:W-:Y:S01]  /*4d20*/  F2FP.BF16.F32.PACK_AB R108, R108, R187 ;  /* 0x000000bb6c6c723e */ /* 0x000fe200000010ff */
[----:B------:R-:W-:Y:S06]  /*4d30*/  BRA `(.L_x_7353) ;  /* 0x0000000c00087947 */ /* 0x000fec0003800000 */
.L_x_7351:
        /* <DEDUP_REMOVED lines=8> */
[--C-:B------:R-:W-:Y:S01]  /*4dc0*/  FFMA.FTZ R191, R191, UR23, R218.reuse ;  /* 0x00000017bfbf7c23 */ /* 0x100fe200080100da */
[----:B------:R-:W-:Y:S01]  /*4dd0*/  FMUL.FTZ R102, R188, UR11 ;  /* 0x0000000bbc667c20 */ /* 0x000fe20008410000 */
[----:B------:R-:W-:Y:S01]  /*4de0*/  LOP3.LUT P4, RZ, R121, 0xff, RZ, 0xc0, !PT ;  /* 0x000000ff79ff7812 */ /* 0x000fe2000788c0ff */
[----:B------:R-:W-:Y:S01]  /*4df0*/  FMUL.FTZ R103, R103, UR11 ;  /* 0x0000000b67677c20 */ /* 0x000fe20008410000 */
        /* <DEDUP_REMOVED lines=12> */
[----:B------:R-:W-:Y:S01]  /*4ec0*/  FMUL.FTZ R105, R105, UR11 ;  /* 0x0000000b69697c20 */ /* 0x000fe20008410000 */
[----:B------:R-:W-:Y:S01]  /*4ed0*/  @P4 SHF.L.U32 R109, R110, 0x10, RZ ;  /* 0x000000106e6d4819 */ /* 0x000fe200000006ff */
[----:B------:R-:W-:Y:S01]  /*4ee0*/  FMUL.FTZ R100, R100, UR7 ;  /* 0x0000000764647c20 */ /* 0x000fe20008410000 */
[----:B------:R-:W-:Y:S01]  /*4ef0*/  @P5 PRMT R110, R110, 0x7632, R110 ;  /* 0x000076326e6e5816 */ /* 0x000fe2000000006e */
[----:B------:R-:W-:Y:S01]  /*4f00*/  FFMA.FTZ R194, R194, UR23, R218 ;  /* 0x00000017c2c27c23 */ /* 0x000fe200080100da */
[----:B------:R-:W-:Y:S01]  /*4f10*/  FMUL.FTZ R106, R14, R106 ;  /* 0x0000006a0e6a7220 */ /* 0x000fe20000410000 */
[----:B------:R-:W-:Y:S01]  /*4f20*/  @P3 FMUL.FTZ R113, R104, R100 ;  /* 0x0000006468713220 */ /* 0x000fe20000410000 */
[----:B------:R-:W-:Y:S01]  /*4f30*/  FMUL.FTZ R104, R191, UR11 ;  /* 0x0000000bbf687c20 */ /* 0x000fe20008410000 */
        /* <DEDUP_REMOVED lines=21> */
[----:B------:R-:W-:Y:S01]  /*5090*/  FMUL.FTZ R106, R195, UR11 ;  /* 0x0000000bc36a7c20 */ /* 0x000fe20008410000 */
[----:B------:R-:W-:Y:S01]  /*50a0*/  FSEL R123, R123, RZ, P5 ;  /* 0x000000ff7b7b7208 */ /* 0x000fe20002800000 */
[----:B------:R-:W-:Y:S01]  /*50b0*/  FMUL.FTZ R101, R101, UR11 ;  /* 0x0000000b65657c20 */ /* 0x000fe20008410000 */
        /* <DEDUP_REMOVED lines=10> */
[----:B------:R-:W-:Y:S01]  /*5160*/  FMUL.FTZ R107, R201, UR11 ;  /* 0x0000000bc96b7c20 */ /* 0x000fe20008410000 */
        /* <DEDUP_REMOVED lines=14> */
[----:B------:R-:W-:Y:S01]  /*5250*/  FMUL.FTZ R100, R186, UR11 ;  /* 0x0000000bba647c20 */ /* 0x000fe20008410000 */
        /* <DEDUP_REMOVED lines=15> */
.L_x_7354:
[--C-:B------:R-:W-:Y:S01]  /*5350*/  FFMA.FTZ R188, R188, UR23, R218.reuse ;  /* 0x00000017bcbc7c23 */ /* 0x100fe200080100da */
[C---:B------:R-:W-:Y:S01]  /*5360*/  LOP3.LUT P3, RZ, R120.reuse, 0xff0000, RZ, 0xc0, !PT ;  /* 0x00ff000078ff7812 */ /* 0x040fe2000786c0ff */
[----:B------:R-:W-:Y:S01]  /*5370*/  FFMA.FTZ R189, R189, UR23, R218 ;  /* 0x00000017bdbd7c23 */ /* 0x000fe200080100da */
[----:B------:R-:W-:Y:S01]  /*5380*/  LOP3.LUT P5, RZ, R120, 0xff000000, RZ, 0xc0, !PT ;  /* 0xff00000078ff7812 */ /* 0x000fe200078ac0ff */
[----:B------:R-:W-:Y:S01]  /*5390*/  FADD.FTZ R188, R192, -R188 ;  /* 0x800000bcc0bc7221 */ /* 0x000fe20000010000 */
[----:B------:R-:W-:Y:S02]  /*53a0*/  HFMA2 R112, -RZ, RZ, 0, 0 ;  /* 0x00000000ff707431 */ /* 0x000fe400000001ff */
[----:B------:R-:W-:Y:S01]  /*53b0*/  FADD.FTZ R199, R199, -R189 ;  /* 0x800000bdc7c77221 */ /* 0x000fe20000010000 */
[--C-:B------:R-:W-:Y:S01]  /*53c0*/  FFMA.FTZ R191, R191, UR23, R218.reuse ;  /* 0x00000017bfbf7c23 */ /* 0x100fe200080100da */
[----:B------:R-:W-:Y:S01]  /*53d0*/  FMUL.FTZ R188, R188, UR11 ;  /* 0x0000000bbcbc7c20 */ /* 0x000fe20008410000 */
[----:B------:R-:W-:Y:S01]  /*53e0*/  LOP3.LUT P0, RZ, R121, 0xff, RZ, 0xc0, !PT ;  /* 0x000000ff79ff7812 */ /* 0x000fe2000780c0ff */
[----:B------:R-:W-:Y:S01]  /*53f0*/  FMUL.FTZ R199, R199, UR11 ;  /* 0x0000000bc7c77c20 */ /* 0x000fe20008410000 */
        /* <DEDUP_REMOVED lines=13> */
[----:B------:R-:W-:Y:S01]  /*54d0*/  FMUL.FTZ R200, R200, UR11 ;  /* 0x0000000bc8c87c20 */ /* 0x000fe20008410000 */
[----:B------:R-:W-:Y:S01]  /*54e0*/  @P5 FMUL.FTZ R113, R114, R109 ;  /* 0x0000006d72715220 */ /* 0x000fe20000410000 */
[----:B------:R-:W-:Y:S01]  /*54f0*/  FADD.FTZ R114, R193, -R191 ;  /* 0x800000bfc1727221 */ /* 0x000fe20000010000 */
[C---:B------:R-:W-:Y:S01]  /*5500*/  @P0 SHF.L.U32 R115, R110.reuse, 0x10, RZ ;  /* 0x000000106e730819 */ /* 0x040fe200000006ff */
[----:B------:R-:W-:Y:S01]  /*5510*/  FADD.FTZ R194, R195, -R194 ;  /* 0x800000c2c3c27221 */ /* 0x000fe20000010000 */
[----:B------:R-:W-:Y:S01]  /*5520*/  @P4 PRMT R123, R110, 0x7632, R123 ;  /* 0x000076326e7b4816 */ /* 0x000fe2000000007b */
[----:B------:R-:W-:Y:S01]  /*5530*/  FMUL.FTZ R114, R114, UR11 ;  /* 0x0000000b72727c20 */ /* 0x000fe20008410000 */
[----:B------:R-:W-:Y:S01]  /*5540*/  FMUL.FTZ R110, R200, UR10 ;  /* 0x0000000ac86e7c20 */ /* 0x000fe20008410000 */
[----:B------:R-:W-:Y:S01]  /*5550*/  FMUL.FTZ R194, R194, UR11 ;  /* 0x0000000bc2c27c20 */ /* 0x000fe20008410000 */
        /* <DEDUP_REMOVED lines=11> */
[----:B------:R-:W-:Y:S01]  /*5610*/  FMUL.FTZ R198, R198, UR11 ;  /* 0x0000000bc6c67c20 */ /* 0x000fe20008410000 */
[----:B------:R-:W-:Y:S01]  /*5620*/  @P0 FMUL.FTZ R114, R115, R184 ;  /* 0x000000b873720220 */ /* 0x000fe20000410000 */
[----:B------:R-:W-:Y:S01]  /*5630*/  MOV R115, RZ ;  /* 0x000000ff00737202 */ /* 0x000fe20000000f00 */
[----:B------:R-:W-:Y:S01]  /*5640*/  @P4 FMUL.FTZ R115, R123, R110 ;  /* 0x0000006e7b734220 */ /* 0x000fe20000410000 */
[----:B------:R-:W-:Y:S01]  /*5650*/  FMUL.FTZ R123, R14, R122 ;  /* 0x0000007a0e7b7220 */ /* 0x000fe20000410000 */
[----:B------:R-:W-:Y:S01]  /*5660*/  FMUL.FTZ R184, R16, R184 ;  /* 0x000000b810b87220 */ /* 0x000fe20000410000 */
[----:B------:R-:W-:-:S02]  /*5670*/  HFMA2 R122, -RZ, RZ, 0, 0 ;  /* 0x00000000ff7a7431 */ /* 0x000fc400000001ff */
[----:B------:R-:W-:Y:S01]  /*5680*/  FMUL.FTZ R110, R17, R110 ;  /* 0x0000006e116e7220 */ /* 0x000fe20000410000 */
[----:B------:R-:W-:Y:S01]  /*5690*/  FADD.FTZ R197, R201, -R197 ;  /* 0x800000c5c9c57221 */ /* 0x000fe20000010000 */
[----:B------:R-:W-:Y:S01]  /*56a0*/  FSEL R123, R123, RZ, P3 ;  /* 0x000000ff7b7b7208 */ /* 0x000fe20001800000 */
[----:B------:R-:W-:Y:S01]  /*56b0*/  FMUL.FTZ R198, R198, UR10 ;  /* 0x0000000ac6c67c20 */ /* 0x000fe20008410000 */
[----:B------:R-:W-:Y:S01]  /*56c0*/  LOP3.LUT P3, RZ, R121, 0xff0000, RZ, 0xc0, !PT ;  /* 0x00ff000079ff7812 */ /* 0x000fe2000786c0ff */
[----:B------:R-:W-:Y:S01]  /*56d0*/  FMUL.FTZ R197, R197, UR11 ;  /* 0x0000000bc5c57c20 */ /* 0x000fe20008410000 */
[----:B------:R-:W-:Y:S02]  /*56e0*/  FSEL R184, R184, RZ, P0 ;  /* 0x000000ffb8b87208 */ /* 0x000fe40000000000 */
[----:B------:R-:W-:Y:S02]  /*56f0*/  ISETP.GE.U32.AND P0, PT, R120, RZ, PT ;  /* 0x000000ff7800720c */ /* 0x000fe40003f06070 */
[----:B------:R-:W-:-:S02]  /*5700*/  FSEL R110, R110, RZ, P4 ;  /* 0x000000ff6e6e7208 */ /* 0x000fc40002000000 */
[----:B------:R-:W-:Y:S01]  /*5710*/  ISETP.GE.U32.AND.EX P0, PT, R121, 0x1000000, PT, P0 ;  /* 0x010000007900780c */ /* 0x000fe20003f06100 */
[----:B------:R-:W-:Y:S01]  /*5720*/  FFMA.FTZ R121, R186, UR23, R218 ;  /* 0x00000017ba797c23 */ /* 0x000fe200080100da */
[----:B------:R-:W-:Y:S02]  /*5730*/  LOP3.LUT P4, RZ, R120, 0xff, RZ, 0xc0, !PT ;  /* 0x000000ff78ff7812 */ /* 0x000fe4000788c0ff */
[----:B------:R-:W-:Y:S01]  /*5740*/  FSEL R109, R109, RZ, P5 ;  /* 0x000000ff6d6d7208 */ /* 0x000fe20002800000 */
[----:B------:R-:W-:Y:S01]  /*5750*/  FADD.FTZ R121, R190, -R121 ;  /* 0x80000079be797221 */ /* 0x000fe20000010000 */
[----:B------:R-:W-:Y:S02]  /*5760*/  @P3 SHF.L.U32 R187, R111, 0x10, RZ ;  /* 0x000000106fbb3819 */ /* 0x000fe400000006ff */
[----:B------:R-:W-:Y:S01]  /*5770*/  F2FP.BF16.F32.PACK_AB R110, R110, R184 ;  /* 0x000000b86e6e723e */ /* 0x000fe200000010ff */
[----:B------:R-:W-:Y:S01]  /*5780*/  FMUL.FTZ R121, R121, UR11 ;  /* 0x0000000b79797c20 */ /* 0x000fe20008410000 */
[----:B------:R-:W-:Y:S01]  /*5790*/  F2FP.BF16.F32.PACK_AB R109, R109, R123 ;  /* 0x0000007b6d6d723e */ /* 0x000fe200000010ff */
[-C--:B------:R-:W-:Y:S01]  /*57a0*/  @P3 FMUL.FTZ R122, R187, R185.reuse ;  /* 0x000000b9bb7a3220 */ /* 0x080fe20000410000 */
[----:B------:R-:W-:Y:S01]  /*57b0*/  FMUL.FTZ R185, R18, R185 ;  /* 0x000000b912b97220 */ /* 0x000fe20000410000 */
[----:B------:R-:W-:Y:S01]  /*57c0*/  @P0 PRMT R186, R111, 0x7632, R186 ;  /* 0x000076326fba0816 */ /* 0x000fe200000000ba */
[----:B------:R-:W-:Y:S01]  /*57d0*/  FMUL.FTZ R111, R197, UR10 ;  /* 0x0000000ac56f7c20 */ /* 0x000fe20008410000 */
[----:B------:R-:W-:-:S02]  /*57e0*/  FMUL.FTZ R121, R121, UR10 ;  /* 0x0000000a79797c20 */ /* 0x000fc40008410000 */
[----:B------:R-:W-:Y:S01]  /*57f0*/  FSEL R185, R185, RZ, P3 ;  /* 0x000000ffb9b97208 */ /* 0x000fe20001800000 */
[----:B------:R-:W-:Y:S01]  /*5800*/  FMUL.FTZ R111, R111, UR7 ;  /* 0x000000076f6f7c20 */ /* 0x000fe20008410000 */
[----:B------:R-:W-:Y:S01]  /*5810*/  LOP3.LUT P3, RZ, R120, 0xff00, RZ, 0xc0, !PT ;  /* 0x0000ff0078ff7812 */ /* 0x000fe2000786c0ff */
[----:B------:R-:W-:Y:S01]  /*5820*/  FMUL.FTZ R187, R121, UR7 ;  /* 0x0000000779bb7c20 */ /* 0x000fe20008410000 */
[----:B------:R-:W-:Y:S01]  /*5830*/  @P0 SHF.L.U32 R186, R186, 0x10, RZ ;  /* 0x00000010baba0819 */ /* 0x000fe200000006ff */
[----:B------:R-:W-:Y:S01]  /*5840*/  HFMA2 R121, -RZ, RZ, 0, 0 ;  /* 0x00000000ff797431 */ /* 0x000fe200000001ff */
[----:B------:R-:W-:-:S03]  /*5850*/  MOV R120, RZ ;  /* 0x000000ff00787202 */ /* 0x000fc60000000f00 */
[-C--:B------:R-:W-:Y:S01]  /*5860*/  @P0 FMUL.FTZ R120, R186, R111.reuse ;  /* 0x0000006fba780220 */ /* 0x080fe20000410000 */
[----:B------:R-:W-:Y:S01]  /*5870*/  @P4 SHF.L.U32 R186, R108, 0x10, RZ ;  /* 0x000000106cba4819 */ /* 0x000fe200000006ff */
[----:B------:R-:W-:-:S04]  /*5880*/  FMUL.FTZ R111, R19, R111 ;  /* 0x0000006f136f7220 */ /* 0x000fc80000410000 */
[----:B------:R-:W-:Y:S01]  /*5890*/  @P3 PRMT R108, R108, 0x7632, R108 ;  /* 0x000076326c6c3816 */ /* 0x000fe2000000006c */
[-C--:B------:R-:W-:Y:S01]  /*58a0*/  @P4 FMUL.FTZ R121, R186, R187.reuse ;  /* 0x000000bbba794220 */ /* 0x080fe20000410000 */
[----:B------:R-:W-:Y:S01]  /*58b0*/  MOV R186, RZ ;  /* 0x000000ff00ba7202 */ /* 0x000fe20000000f00 */
[----:B------:R-:W-:Y:S01]  /*58c0*/  FMUL.FTZ R187, R12, R187 ;  /* 0x000000bb0cbb7220 */ /* 0x000fe20000410000 */
[----:B------:R-:W-:Y:S01]  /*58d0*/  @P3 SHF.L.U32 R188, R108, 0x10, RZ ;  /* 0x000000106cbc3819 */ /* 0x000fe200000006ff */
[----:B------:R-:W-:Y:S01]  /*58e0*/  FMUL.FTZ R108, R198, UR7 ;  /* 0x00000007c66c7c20 */ /* 0x000fe20008410000 */
[----:B------:R-:W-:Y:S02]  /*58f0*/  FSEL R111, R111, RZ, P0 ;  /* 0x000000ff6f6f7208 */ /* 0x000fe40000000000 */
[----:B------:R-:W-:Y:S01]  /*5900*/  FSEL R187, R187, RZ, P4 ;  /* 0x000000ffbbbb7208 */ /* 0x000fe20002000000 */
[-C--:B------:R-:W-:Y:S01]  /*5910*/  @P3 FMUL.FTZ R186, R188, R108.reuse ;  /* 0x0000006cbcba3220 */ /* 0x080fe20000410000 */
[----:B------:R-:W-:Y:S01]  /*5920*/  FMUL.FTZ R108, R13, R108 ;  /* 0x0000006c0d6c7220 */ /* 0x000fe20000410000 */
[----:B------:R-:W-:-:S04]  /*5930*/  F2FP.BF16.F32.PACK_AB R111, R111, R185 ;  /* 0x000000b96f6f723e */ /* 0x000fc800000010ff */
[----:B------:R-:W-:-:S04]  /*5940*/  FSEL R108, R108, RZ, P3 ;  /* 0x000000ff6c6c7208 */ /* 0x000fc80001800000 */
[----:B------:R-:W-:-:S07]  /*5950*/  F2FP.BF16.F32.PACK_AB R108, R108, R187 ;  /* 0x000000bb6c6c723e */ /* 0x000fce00000010ff */
.L_x_7353:
[----:B------:R-:W2:Y:S04]  /*5960*/  LDL.LU R193, [R1+0x4c] ;  /* 0x00004c0001c17983 */ /* 0x000ea80000300800 */
[----:B------:R-:W3:Y:S04]  /*5970*/  LDL.LU R192, [R1+0x48] ;  /* 0x0000480001c07983 */ /* 0x000ee80000300800 */
[----:B------:R-:W4:Y:S04]  /*5980*/  LDL.LU R191, [R1+0x44] ;  /* 0x0000440001bf7983 */ /* 0x000f280000300800 */
[----:B------:R-:W2:Y:S04]  /*5990*/  LDL.LU R190, [R1+0x40] ;  /* 0x0000400001be7983 */ /* 0x000ea80000300800 */
[----:B------:R-:W3:Y:S04]  /*59a0*/  LDL.LU R189, [R1+0x3c] ;  /* 0x00003c0001bd7983 */ /* 0x000ee80000300800 */
[----:B------:R-:W4:Y:S04]  /*59b0*/  LDL.LU R188, [R1+0x38] ;  /* 0x0000380001bc7983 */ /* 0x000f280000300800 */
[----:B------:R-:W2:Y:S04]  /*59c0*/  LDL.LU R187, [R1+0x34] ;  /* 0x0000340001bb7983 */ /* 0x000ea80000300800 */
[----:B------:R-:W2:Y:S01]  /*59d0*/  LDL.LU R185, [R1+0x30] ;  /* 0x0000300001b97983 */ /* 0x000ea20000300800 */
[----:B------:R-:W-:Y:S01]  /*59e0*/  MOV R184, 0x10 ;  /* 0x0000001000b87802 */ /* 0x000fe20000000f00 */
[----:B---3--:R-:W-:Y:S01]  /*59f0*/  FADD.FTZ R189, R113, R189 ;  /* 0x000000bd71bd7221 */ /* 0x008fe20000010000 */
[----:B----4-:R-:W-:-:S02]  /*5a00*/  FADD.FTZ R188, R112, R188 ;  /* 0x000000bc70bc7221 */ /* 0x010fc40000010000 */
[----:B------:R-:W0:Y:S01]  /*5a10*/  @P2 LDC.64 R112, c[0x0][0x478] ;  /* 0x00011e00ff702b82 */ /* 0x000e220000000a00 */
[----:B--2---:R-:W-:Y:S01]  /*5a20*/  FADD.FTZ R187, R186, R187 ;  /* 0x000000bbbabb7221 */ /* 0x004fe20000010000 */
[----:B------:R-:W-:Y:S01]  /*5a30*/  FADD.FTZ R185, R121, R185 ;  /* 0x000000b979b97221 */ /* 0x000fe20000010000 */
[----:B------:R-:W-:Y:S01]  /*5a40*/  FADD.FTZ R190, R114, R190 ;  /* 0x000000be72be7221 */ /* 0x000fe20000010000 */
[----:B------:R-:W-:Y:S01]  /*5a50*/  FADD.FTZ R191, R115, R191 ;  /* 0x000000bf73bf7221 */ /* 0x000fe20000010000 */
[----:B------:R-:W-:Y:S01]  /*5a60*/  FADD.FTZ R192, R122, R192 ;  /* 0x000000c07ac07221 */ /* 0x000fe20000010000 */
[----:B------:R-:W-:Y:S01]  /*5a70*/  FADD.FTZ R193, R120, R193 ;  /* 0x000000c178c17221 */ /* 0x000fe20000010000 */
[----:B------:R-:W-:Y:S01]  /*5a80*/  STL [R1+0x30], R185 ;  /* 0x000030b901007387 */ /* 0x000fe20000100800 */
[----:B------:R-:W-:-:S03]  /*5a90*/  MOV R121, 0x10 ;  /* 0x0000001000797802 */ /* 0x000fc60000000f00 */
[----:B------:R-:W-:Y:S04]  /*5aa0*/  STL [R1+0x34], R187 ;  /* 0x000034bb01007387 */ /* 0x000fe80000100800 */
[----:B------:R-:W-:Y:S04]  /*5ab0*/  STL [R1+0x38], R188 ;  /* 0x000038bc01007387 */ /* 0x000fe80000100800 */
[----:B------:R-:W-:Y:S01]  /*5ac0*/  STL [R1+0x3c], R189 ;  /* 0x00003cbd01007387 */ /* 0x000fe20000100800 */
[----:B0-----:R-:W-:-:S03]  /*5ad0*/  @P2 IMAD.WIDE.U32 R112, R183, 0x20, R112 ;  /* 0x00000020b7702825 */ /* 0x001fc600078e0070 */
[----:B------:R-:W-:Y:S04]  /*5ae0*/  STL [R1+0x40], R190 ;  /* 0x000040be01007387 */ /* 0x000fe80000100800 */
[----:B------:R-:W-:Y:S04]  /*5af0*/  STL [R1+0x44], R191 ;  /* 0x000044bf01007387 */ /* 0x000fe80000100800 */
[----:B------:R-:W-:Y:S04]  /*5b00*/  STL [R1+0x48], R192 ;  /* 0x000048c001007387 */ /* 0x000fe80000100800 */
[----:B------:R-:W-:Y:S04]  /*5b10*/  STL [R1+0x4c], R193 ;  /* 0x00004cc101007387 */ /* 0x000fe80000100800 */
[----:B------:R-:W-:Y:S04]  /*5b20*/  @P2 STG.E.128 desc[UR16][R112.64], R100 ;  /* 0x0000006470002986 */ /* 0x000fe8000c101d10 */
[----:B------:R0:W-:Y:S02]  /*5b30*/  @P2 STG.E.128 desc[UR16][R112.64+0x10], R104 ;  /* 0x0000106870002986 */ /* 0x0001e4000c101d10 */
[----:B0-----:R-:W-:-:S05]  /*5b40*/  IMAD.WIDE.U32 R112, R183, R184, UR26 ;  /* 0x0000001ab7707e25 */ /* 0x001fca000f8e00b8 */
[----:B------:R0:W-:Y:S02]  /*5b50*/  STG.E.128 desc[UR16][R112.64], R108 ;  /* 0x0000006c70007986 */ /* 0x0001e4000c101d10 */
[----:B0-----:R-:W-:-:S06]  /*5b60*/  IMAD.WIDE.U32 R108, R182, R121, UR24 ;  /* 0x00000018b66c7e25 */ /* 0x001fcc000f8e0079 */
[----:B------:R-:W5:Y:S01]  /*5b70*/  LDG.E.128 R108, desc[UR16][R108.64] ;  /* 0x000000106c6c7981 */ /* 0x000f62000c1e1d00 */
[----:B------:R-:W-:Y:S05]  /*5b80*/  @!P1 BRA `(.L_x_7355) ;  /* 0x0000000800f89947 */ /* 0x000fea0003800000 */
[----:B------:R-:W-:Y:S05]  /*5b90*/  @!P2 BRA `(.L_x_7356) ;  /* 0x000000040078a947 */ /* 0x000fea0003800000 */
[--C-:B------:R-:W-:Y:S01]  /*5ba0*/  FFMA.FTZ R100, R147, UR23, R218.reuse ;  /* 0x0000001793647c23 */ /* 0x100fe200080100da */
[----:B------:R-:W-:Y:S01]  /*5bb0*/  LOP3.LUT P0, RZ, R119, 0xff, RZ, 0xc0, !PT ;  /* 0x000000ff77ff7812 */ /* 0x000fe2000780c0ff */
[--C-:B------:R-:W-:Y:S01]  /*5bc0*/  FFMA.FTZ R101, R152, UR23, R218.reuse ;  /* 0x0000001798657c23 */ /* 0x100fe200080100da */
[----:B------:R-:W-:Y:S01]  /*5bd0*/  FFMA.FTZ R142, R142, UR23, R218 ;  /* 0x000000178e8e7c23 */ /* 0x000fe200080100da */
[----:B------:R-:W-:Y:S01]  /*5be0*/  FADD.FTZ R149, R149, -R100 ;  /* 0x8000006495957221 */ /* 0x000fe20000010000 */
[----:B------:R-:W-:Y:S01]  /*5bf0*/  CS2R R114, SRZ ;  /* 0x0000000000727805 */ /* 0x000fe2000001ff00 */
[----:B------:R-:W-:Y:S01]  /*5c00*/  FADD.FTZ R150, R150, -R101 ;  /* 0x8000006596967221 */ /* 0x000fe20000010000 */
[----:B------:R-:W-:Y:S01]  /*5c10*/  FADD.FTZ R145, R145, -R142 ;  /* 0x8000008e91917221 */ /* 0x000fe20000010000 */
[----:B------:R-:W-:Y:S01]  /*5c20*/  FFMA.FTZ R104, R149, UR11, R88 ;  /* 0x0000000b95687c23 */ /* 0x000fe20008010058 */
[----:B------:R-:W-:Y:S01]  /*5c30*/  LOP3.LUT P5, RZ, R118, 0xff0000, RZ, 0xc0, !PT ;  /* 0x00ff000076ff7812 */ /* 0x000fe200078ac0ff */
[----:B------:R-:W-:Y:S01]  /*5c40*/  FFMA.FTZ R105, R150, UR11, R89 ;  /* 0x0000000b96697c23 */ /* 0x000fe20008010059 */
[----:B------:R-:W-:Y:S01]  /*5c50*/  FFMA.FTZ R102, R145, UR11, R86 ;  /* 0x0000000b91667c23 */ /* 0x000fe20008010056 */
[----:B------:R-:W-:Y:S01]  /*5c60*/  FMUL.FTZ R101, R104, UR10 ;  /* 0x0000000a68657c20 */ /* 0x000fe20008410000 */
[----:B------:R-:W-:Y:S01]  /*5c70*/  FFMA.FTZ R154, R154, UR23, R218 ;  /* 0x000000179a9a7c23 */ /* 0x000fe200080100da */
[----:B-----5:R-:W-:-:S02]  /*5c80*/  @P0 SHF.L.U32 R100, R110, 0x10, RZ ;  /* 0x000000106e640819 */ /* 0x020fc400000006ff */
[----:B------:R-:W-:Y:S01]  /*5c90*/  CS2R R120, SRZ ;  /* 0x0000000000787805 */ /* 0x000fe2000001ff00 */
[----:B------:R-:W-:Y:S01]  /*5ca0*/  FMUL.FTZ R101, R101, UR7 ;  /* 0x0000000765657c20 */ /* 0x000fe20008410000 */
[----:B------:R-:W-:Y:S01]  /*5cb0*/  FADD.FTZ R151, R151, -R154 ;  /* 0x8000009a97977221 */ /* 0x000fe20000010000 */
[----:B------:R-:W-:Y:S01]  /*5cc0*/  LOP3.LUT P3, RZ, R119, 0xff0000, RZ, 0xc0, !PT ;  /* 0x00ff000077ff7812 */ /* 0x000fe2000786c0ff */
[----:B------:R-:W-:Y:S01]  /*5cd0*/  FFMA.FTZ R143, R143, UR23, R218 ;  /* 0x000000178f8f7c23 */ /* 0x000fe200080100da */
[----:B------:R-:W-:Y:S01]  /*5ce0*/  @P0 FMUL.FTZ R114, R100, R101 ;  /* 0x0000006564720220 */ /* 0x000fe20000410000 */
[----:B------:R-:W-:Y:S01]  /*5cf0*/  FMUL.FTZ R100, R105, UR10 ;  /* 0x0000000a69647c20 */ /* 0x000fe20008410000 */
[----:B------:R-:W-:Y:S01]  /*5d00*/  LOP3.LUT P4, RZ, R119, 0xff00, RZ, 0xc0, !PT ;  /* 0x0000ff0077ff7812 */ /* 0x000fe2000788c0ff */
[----:B------:R-:W-:Y:S01]  /*5d10*/  FFMA.FTZ R106, R151, UR11, R90 ;  /* 0x0000000b976a7c23 */ /* 0x000fe2000801005a */
[----:B------:R-:W-:Y:S01]  /*5d20*/  FADD.FTZ R148, R148, -R143 ;  /* 0x8000008f94947221 */ /* 0x000fe20000010000 */
[----:B------:R-:W-:Y:S01]  /*5d30*/  FMUL.FTZ R107, R100, UR7 ;  /* 0x00000007646b7c20 */ /* 0x000fe20008410000 */
[----:B------:R-:W-:Y:S01]  /*5d40*/  FMUL.FTZ R100, R102, UR10 ;  /* 0x0000000a66647c20 */ /* 0x000fe20008410000 */
[----:B------:R-:W-:-:S02]  /*5d50*/  FFMA.FTZ R141, R141, UR23, R218 ;  /* 0x000000178d8d7c23 */ /* 0x000fc400080100da */
[----:B------:R-:W-:Y:S01]  /*5d60*/  FMUL.FTZ R113, R25, R107 ;  /* 0x0000006b19717220 */ /* 0x000fe20000410000 */
[----:B------:R-:W-:Y:S01]  /*5d70*/  FMUL.FTZ R103, R100, UR7 ;  /* 0x0000000764677c20 */ /* 0x000fe20008410000 */
[----:B------:R-:W-:Y:S01]  /*5d80*/  @P5 SHF.L.U32 R100, R109, 0x10, RZ ;  /* 0x000000106d645819 */ /* 0x000fe200000006ff */
[----:B------:R-:W-:Y:S02]  /*5d90*/  FADD.FTZ R146, R146, -R141 ;  /* 0x8000008d92927221 */ /* 0x000fe40000010000 */
[-C--:B------:R-:W-:Y:S01]  /*5da0*/  FMUL.FTZ R112, R22, R103.reuse ;  /* 0x0000006716707220 */ /* 0x080fe20000410000 */
[----:B------:R-:W-:Y:S01]  /*5db0*/  @P4 PRMT R110, R110, 0x7632, R110 ;  /* 0x000076326e6e4816 */ /* 0x000fe2000000006e */
[----:B------:R-:W-:Y:S01]  /*5dc0*/  @P5 FMUL.FTZ R120, R100, R103 ;  /* 0x0000006764785220 */ /* 0x000fe20000410000 */
[----:B------:R-:W-:Y:S01]  /*5dd0*/  FMUL.FTZ R100, R106, UR10 ;  /* 0x0000000a6a647c20 */ /* 0x000fe20008410000 */
[----:B------:R-:W-:Y:S01]  /*5de0*/  FSEL R113, R113, RZ, P4 ;  /* 0x000000ff71717208 */ /* 0x000fe20002000000 */
[----:B------:R-:W-:Y:S01]  /*5df0*/  FFMA.FTZ R103, R148, UR11, R87 ;  /* 0x0000000b94677c23 */ /* 0x000fe20008010057 */
[----:B------:R-:W-:Y:S01]  /*5e00*/  @P4 SHF.L.U32 R110, R110, 0x10, RZ ;  /* 0x000000106e6e4819 */ /* 0x000fe200000006ff */
[----:B------:R-:W-:Y:S01]  /*5e10*/  FMUL.FTZ R123, R100, UR7 ;  /* 0x00000007647b7c20 */ /* 0x000fe20008410000 */
[----:B------:R-:W-:-:S02]  /*5e20*/  @P3 SHF.L.U32 R100, R111, 0x10, RZ ;  /* 0x000000106f643819 */ /* 0x000fc400000006ff */
[----:B------:R-:W-:Y:S01]  /*5e30*/  FSEL R112, R112, RZ, P5 ;  /* 0x000000ff70707208 */ /* 0x000fe20002800000 */
[----:B------:R-:W-:Y:S01]  /*5e40*/  @P4 FMUL.FTZ R115, R110, R107 ;  /* 0x0000006b6e734220 */ /* 0x000fe20000410000 */
[----:B------:R-:W-:Y:S01]  /*5e50*/  LOP3.LUT P5, RZ, R118, 0xff000000, RZ, 0xc0, !PT ;  /* 0xff00000076ff7812 */ /* 0x000fe200078ac0ff */
[----:B------:R-:W-:Y:S01]  /*5e60*/  @P3 FMUL.FTZ R121, R100, R123 ;  /* 0x0000007b64793220 */ /* 0x000fe20000410000 */
[--C-:B------:R-:W-:Y:S01]  /*5e70*/  FFMA.FTZ R100, R155, UR23, R218.reuse ;  /* 0x000000179b647c23 */ /* 0x100fe200080100da */
[----:B------:R-:W-:Y:S01]  /*5e80*/  FMUL.FTZ R110, R24, R101 ;  /* 0x00000065186e7220 */ /* 0x000fe20000410000 */
[----:B------:R-:W-:Y:S01]  /*5e90*/  FFMA.FTZ R101, R140, UR23, R218 ;  /* 0x000000178c657c23 */ /* 0x000fe200080100da */
[----:B------:R-:W-:Y:S01]  /*5ea0*/  FMUL.FTZ R142, R26, R123 ;  /* 0x0000007b1a8e7220 */ /* 0x000fe20000410000 */
[----:B------:R-:W-:Y:S01]  /*5eb0*/  FADD.FTZ R100, R153, -R100 ;  /* 0x8000006499647221 */ /* 0x000fe20000010000 */
[----:B------:R-:W-:Y:S01]  /*5ec0*/  LOP3.LUT P4, RZ, R118, 0xff, RZ, 0xc0, !PT ;  /* 0x000000ff76ff7812 */ /* 0x000fe2000788c0ff */
[----:B------:R-:W-:Y:S01]  /*5ed0*/  FADD.FTZ R101, R144, -R101 ;  /* 0x8000006590657221 */ /* 0x000fe20000010000 */
[----:B------:R-:W-:Y:S01]  /*5ee0*/  FSEL R110, R110, RZ, P0 ;  /* 0x000000ff6e6e7208 */ /* 0x000fe20000000000 */
[----:B------:R-:W-:Y:S01]  /*5ef0*/  FFMA.FTZ R107, R100, UR11, R91 ;  /* 0x0000000b646b7c23 */ /* 0x000fe2000801005b */
[----:B------:R-:W-:Y:S01]  /*5f00*/  ISETP.GE.U32.AND P0, PT, R118, RZ, PT ;  /* 0x000000ff7600720c */ /* 0x000fe20003f06070 */
[----:B------:R-:W-:Y:S01]  /*5f10*/  FMUL.FTZ R140, R103, UR10 ;  /* 0x0000000a678c7c20 */ /* 0x000fe20008410000 */
[----:B------:R-:W-:Y:S01]  /*5f20*/  @P5 PRMT R109, R109, 0x7632, R109 ;  /* 0x000076326d6d5816 */ /* 0x000fe2000000006d */
[----:B------:R-:W-:Y:S01]  /*5f30*/  FMUL.FTZ R100, R107, UR10 ;  /* 0x0000000a6b647c20 */ /* 0x000fe20008410000 */
[----:B------:R-:W-:Y:S01]  /*5f40*/  FSEL R142, R142, RZ, P3 ;  /* 0x000000ff8e8e7208 */ /* 0x000fe20001800000 */
[----:B------:R-:W-:Y:S01]  /*5f50*/  FMUL.FTZ R140, R140, UR7 ;  /* 0x000000078c8c7c20 */ /* 0x000fe20008410000 */
[----:B------:R-:W-:Y:S01]  /*5f60*/  LOP3.LUT P3, RZ, R118, 0xff00, RZ, 0xc0, !PT ;  /* 0x0000ff0076ff7812 */ /* 0x000fe2000786c0ff */
[----:B------:R-:W-:Y:S01]  /*5f70*/  FMUL.FTZ R144, R100, UR7 ;  /* 0x0000000764907c20 */ /* 0x000fe20008410000 */
[----:B------:R-:W-:Y:S01]  /*5f80*/  ISETP.GE.U32.AND.EX P0, PT, R119, 0x1000000, PT, P0 ;  /* 0x010000007700780c */ /* 0x000fe20003f06100 */
[----:B------:R-:W-:Y:S01]  /*5f90*/  FFMA.FTZ R100, R101, UR11, R84 ;  /* 0x0000000b65647c23 */ /* 0x000fe20008010054 */
[----:B------:R-:W-:-:S02]  /*5fa0*/  @P5 SHF.L.U32 R109, R109, 0x10, RZ ;  /* 0x000000106d6d5819 */ /* 0x000fc400000006ff */
[----:B------:R-:W-:Y:S02]  /*5fb0*/  CS2R R118, SRZ ;  /* 0x0000000000767805 */ /* 0x000fe4000001ff00 */
[----:B------:R-:W-:Y:S01]  /*5fc0*/  CS2R R122, SRZ ;  /* 0x00000000007a7805 */ /* 0x000fe2000001ff00 */
[----:B------:R-:W-:Y:S01]  /*5fd0*/  FMUL.FTZ R101, R100, UR10 ;  /* 0x0000000a64657c20 */ /* 0x000fe20008410000 */
[----:B------:R-:W-:Y:S01]  /*5fe0*/  F2FP.BF16.F32.PACK_AB R110, R113, R110 ;  /* 0x0000006e716e723e */ /* 0x000fe200000010ff */
[-C--:B------:R-:W-:Y:S01]  /*5ff0*/  @P5 FMUL.FTZ R118, R109, R140.reuse ;  /* 0x0000008c6d765220 */ /* 0x080fe20000410000 */
[----:B------:R-:W-:Y:S01]  /*6000*/  @P4 SHF.L.U32 R109, R108, 0x10, RZ ;  /* 0x000000106c6d4819 */ /* 0x000fe200000006ff */
[----:B------:R-:W-:Y:S01]  /*6010*/  FMUL.FTZ R141, R101, UR7 ;  /* 0x00000007658d7c20 */ /* 0x000fe20008410000 */
[----:B------:R-:W-:Y:S01]  /*6020*/  FFMA.FTZ R101, R146, UR11, R85 ;  /* 0x0000000b92657c23 */ /* 0x000fe20008010055 */
[----:B------:R-:W-:Y:S01]  /*6030*/  @P3 PRMT R108, R108, 0x7632, R108 ;  /* 0x000076326c6c3816 */ /* 0x000fe2000000006c */
[----:B------:R-:W-:Y:S01]  /*6040*/  FMUL.FTZ R140, R23, R140 ;  /* 0x0000008c178c7220 */ /* 0x000fe20000410000 */
[----:B------:R-:W-:Y:S01]  /*6050*/  @P0 PRMT R111, R111, 0x7632, R111 ;  /* 0x000076326f6f0816 */ /* 0x000fe2000000006f */
[-C--:B------:R-:W-:Y:S01]  /*6060*/  @P4 FMUL.FTZ R119, R109, R141.reuse ;  /* 0x0000008d6d774220 */ /* 0x080fe20000410000 */
[----:B------:R-:W-:Y:S01]  /*6070*/  FMUL.FTZ R109, R101, UR10 ;  /* 0x0000000a656d7c20 */ /* 0x000fe20008410000 */
[----:B------:R-:W-:Y:S01]  /*6080*/  @P3 SHF.L.U32 R108, R108, 0x10, RZ ;  /* 0x000000106c6c3819 */ /* 0x000fe200000006ff */
[----:B------:R-:W-:Y:S01]  /*6090*/  FMUL.FTZ R141, R20, R141 ;  /* 0x0000008d148d7220 */ /* 0x000fe20000410000 */
[----:B------:R-:W-:Y:S01]  /*60a0*/  @P0 SHF.L.U32 R111, R111, 0x10, RZ ;  /* 0x000000106f6f0819 */ /* 0x000fe200000006ff */
[----:B------:R-:W-:Y:S01]  /*60b0*/  FMUL.FTZ R109, R109, UR7 ;  /* 0x000000076d6d7c20 */ /* 0x000fe20008410000 */
[----:B------:R-:W-:-:S03]  /*60c0*/  FSEL R143, R140, RZ, P5 ;  /* 0x000000ff8c8f7208 */ /* 0x000fc60002800000 */
[-C--:B------:R-:W-:Y:S01]  /*60d0*/  @P0 FMUL.FTZ R122, R111, R144.reuse ;  /* 0x000000906f7a0220 */ /* 0x080fe20000410000 */
[-C--:B------:R-:W-:Y:S01]  /*60e0*/  @P3 FMUL.FTZ R123, R108, R109.reuse ;  /* 0x0000006d6c7b3220 */ /* 0x080fe20000410000 */
[----:B------:R-:W-:Y:S01]  /*60f0*/  FMUL.FTZ R144, R27, R144 ;  /* 0x000000901b907220 */ /* 0x000fe20000410000 */
[----:B------:R-:W-:Y:S01]  /*6100*/  FMUL.FTZ R109, R21, R109 ;  /* 0x0000006d156d7220 */ /* 0x000fe20000410000 */
[----:B------:R-:W-:-:S03]  /*6110*/  FSEL R108, R141, RZ, P4 ;  /* 0x000000ff8d6c7208 */ /* 0x000fc60002000000 */
[----:B------:R-:W-:Y:S02]  /*6120*/  FSEL R111, R144, RZ, P0 ;  /* 0x000000ff906f7208 */ /* 0x000fe40000000000 */
[----:B------:R-:W-:Y:S02]  /*6130*/  FSEL R113, R109, RZ, P3 ;  /* 0x000000ff6d717208 */ /* 0x000fe40001800000 */
[----:B------:R-:W-:Y:S02]  /*6140*/  F2FP.BF16.F32.PACK_AB R111, R111, R142 ;  /* 0x0000008e6f6f723e */ /* 0x000fe400000010ff */
[----:B------:R-:W-:Y:S02]  /*6150*/  F2FP.BF16.F32.PACK_AB R109, R143, R112 ;  /* 0x000000708f6d723e */ /* 0x000fe400000010ff */
[----:B------:R-:W-:Y:S01]  /*6160*/  F2FP.BF16.F32.PACK_AB R108, R113, R108 ;  /* 0x0000006c716c723e */ /* 0x000fe200000010ff */
[----:B------:R-:W-:Y:S06]  /*6170*/  BRA `(.L_x_7357) ;  /* 0x0000001000747947 */ /* 0x000fec0003800000 */
.L_x_7356:
[--C-:B------:R-:W-:Y:S01]  /*6180*/  FFMA.FTZ R112, R147, UR23, R218.reuse ;  /* 0x0000001793707c23 */ /* 0x100fe200080100da */
[C---:B------:R-:W-:Y:S01]  /*6190*/  LOP3.LUT P0, RZ, R119.reuse, 0xff, RZ, 0xc0, !PT ;  /* 0x000000ff77ff7812 */ /* 0x040fe2000780c0ff */
[----:B------:R-:W-:Y:S01]  /*61a0*/  FFMA.FTZ R113, R152, UR23, R218 ;  /* 0x0000001798717c23 */ /* 0x000fe200080100da */
[----:B------:R-:W-:Y:S01]  /*61b0*/  LOP3.LUT P4, RZ, R119, 0xff00, RZ, 0xc0, !PT ;  /* 0x0000ff0077ff7812 */ /* 0x000fe2000788c0ff */
[----:B------:R-:W-:Y:S01]  /*61c0*/  FADD.FTZ R149, R149, -R112 ;  /* 0x8000007095957221 */ /* 0x000fe20000010000 */
[----:B------:R-:W-:Y:S01]  /*61d0*/  FFMA.FTZ R142, R142, UR23, R218 ;  /* 0x000000178e8e7c23 */ /* 0x000fe200080100da */
[----:B------:R-:W-:Y:S01]  /*61e0*/  FADD.FTZ R150, R150, -R113 ;  /* 0x8000007196967221 */ /* 0x000fe20000010000 */
[----:B------:R-:W-:Y:S01]  /*61f0*/  CS2R R114, SRZ ;  /* 0x0000000000727805 */ /* 0x000fe2000001ff00 */
[----:B------:R-:W-:Y:S01]  /*6200*/  FFMA.FTZ R113, R149, UR11, R88 ;  /* 0x0000000b95717c23 */ /* 0x000fe20008010058 */
[----:B------:R-:W-:Y:S01]  /*6210*/  FADD.FTZ R145, R145, -R142 ;  /* 0x8000008e91917221 */ /* 0x000fe20000010000 */
[----:B------:R-:W-:Y:S01]  /*6220*/  FFMA.FTZ R154, R154, UR23, R218 ;  /* 0x000000179a9a7c23 */ /* 0x000fe200080100da */
[----:B------:R-:W-:Y:S01]  /*6230*/  LOP3.LUT P5, RZ, R118, 0xff0000, RZ, 0xc0, !PT ;  /* 0x00ff000076ff7812 */ /* 0x000fe200078ac0ff */
[----:B------:R-:W-:Y:S01]  /*6240*/  FMUL.FTZ R113, R113, UR10 ;  /* 0x0000000a71717c20 */ /* 0x000fe20008410000 */
[----:B------:R-:W-:Y:S01]  /*6250*/  FFMA.FTZ R150, R150, UR11, R89 ;  /* 0x0000000b96967c23 */ /* 0x000fe20008010059 */
[----:B-----5:R-:W-:Y:S01]  /*6260*/  @P0 SHF.L.U32 R112, R110, 0x10, RZ ;  /* 0x000000106e700819 */ /* 0x020fe200000006ff */
[----:B------:R-:W-:Y:S01]  /*6270*/  FADD.FTZ R151, R151, -R154 ;  /* 0x8000009a97977221 */ /* 0x000fe20000010000 */
[----:B------:R-:W-:Y:S01]  /*6280*/  FMUL.FTZ R113, R113, UR7 ;  /* 0x0000000771717c20 */ /* 0x000fe20008410000 */
[----:B------:R-:W-:Y:S01]  /*6290*/  LOP3.LUT P3, RZ, R119, 0xff0000, RZ, 0xc0, !PT ;  /* 0x00ff000077ff7812 */ /* 0x000fe2000786c0ff */
[----:B------:R-:W-:Y:S01]  /*62a0*/  FFMA.FTZ R143, R143, UR23, R218 ;  /* 0x000000178f8f7c23 */ /* 0x000fe200080100da */
[----:B------:R-:W-:Y:S01]  /*62b0*/  FFMA.FTZ R151, R151, UR11, R90 ;  /* 0x0000000b97977c23 */ /* 0x000fe2000801005a */
[-C--:B------:R-:W-:Y:S01]  /*62c0*/  @P0 FMUL.FTZ R114, R112, R113.reuse ;  /* 0x0000007170720220 */ /* 0x080fe20000410000 */
[----:B------:R-:W-:Y:S01]  /*62d0*/  @P4 PRMT R112, R110, 0x7632, R112 ;  /* 0x000076326e704816 */ /* 0x000fe20000000070 */
[----:B------:R-:W-:Y:S01]  /*62e0*/  FMUL.FTZ R110, R150, UR10 ;  /* 0x0000000a966e7c20 */ /* 0x000fe20008410000 */
[----:B------:R-:W-:Y:S01]  /*62f0*/  FMUL.FTZ R113, R24, R113 ;  /* 0x0000007118717220 */ /* 0x000fe20000410000 */
[----:B------:R-:W-:Y:S01]  /*6300*/  @P5 SHF.L.U32 R122, R109, 0x10, RZ ;  /* 0x000000106d7a5819 */ /* 0x000fe200000006ff */
[----:B------:R-:W-:Y:S01]  /*6310*/  FADD.FTZ R148, R148, -R143 ;  /* 0x8000008f94947221 */ /* 0x000fe20000010000 */
[----:B------:R-:W-:Y:S01]  /*6320*/  @P4 SHF.L.U32 R121, R112, 0x10, RZ ;  /* 0x0000001070794819 */ /* 0x000fe200000006ff */
[----:B------:R-:W-:Y:S01]  /*6330*/  FFMA.FTZ R112, R145, UR11, R86 ;  /* 0x0000000b91707c23 */ /* 0x000fe20008010056 */
[----:B------:R-:W-:Y:S01]  /*6340*/  FMUL.FTZ R110, R110, UR7 ;  /* 0x000000076e6e7c20 */ /* 0x000fe20008410000 */
[----:B------:R-:W-:Y:S01]  /*6350*/  FSEL R113, R113, RZ, P0 ;  /* 0x000000ff71717208 */ /* 0x000fe20000000000 */
[--C-:B------:R-:W-:Y:S01]  /*6360*/  FFMA.FTZ R141, R141, UR23, R218.reuse ;  /* 0x000000178d8d7c23 */ /* 0x100fe200080100da */
[----:B------:R-:W-:Y:S01]  /*6370*/  FMUL.FTZ R112, R112, UR10 ;  /* 0x0000000a70707c20 */ /* 0x000fe20008410000 */
[-C--:B------:R-:W-:Y:S01]  /*6380*/  @P4 FMUL.FTZ R115, R121, R110.reuse ;  /* 0x0000006e79734220 */ /* 0x080fe20000410000 */
[----:B------:R-:W-:Y:S01]  /*6390*/  CS2R R120, SRZ ;  /* 0x0000000000787805 */ /* 0x000fe2000001ff00 */
[----:B------:R-:W-:Y:S01]  /*63a0*/  FMUL.FTZ R110, R25, R110 ;  /* 0x0000006e196e7220 */ /* 0x000fe20000410000 */
[----:B------:R-:W-:Y:S01]  /*63b0*/  FMUL.FTZ R123, R112, UR7 ;  /* 0x00000007707b7c20 */ /* 0x000fe20008410000 */
[----:B------:R-:W-:Y:S01]  /*63c0*/  FMUL.FTZ R112, R151, UR10 ;  /* 0x0000000a97707c20 */ /* 0x000fe20008410000 */
[----:B------:R-:W-:Y:S01]  /*63d0*/  ISETP.GE.U32.AND P0, PT, R118, RZ, PT ;  /* 0x000000ff7600720c */ /* 0x000fe20003f06070 */
[----:B------:R-:W-:Y:S01]  /*63e0*/  FADD.FTZ R146, R146, -R141 ;  /* 0x8000008d92927221 */ /* 0x000fe20000010000 */
[-C--:B------:R-:W-:Y:S01]  /*63f0*/  @P5 FMUL.FTZ R120, R122, R123.reuse ;  /* 0x0000007b7a785220 */ /* 0x080fe20000410000 */
[----:B------:R-:W-:Y:S01]  /*6400*/  FMUL.FTZ R145, R112, UR7 ;  /* 0x0000000770917c20 */ /* 0x000fe20008410000 */
[----:B------:R-:W-:Y:S01]  /*6410*/  FMUL.FTZ R112, R22, R123 ;  /* 0x0000007b16707220 */ /* 0x000fe20000410000 */
[----:B------:R-:W-:Y:S01]  /*6420*/  @P3 SHF.L.U32 R122, R111, 0x10, RZ ;  /* 0x000000106f7a3819 */ /* 0x000fe200000006ff */
[----:B------:R-:W-:Y:S01]  /*6430*/  FFMA.FTZ R146, R146, UR11, R85 ;  /* 0x0000000b92927c23 */ /* 0x000fe20008010055 */
[-C--:B------:R-:W-:Y:S01]  /*6440*/  FMUL.FTZ R142, R26, R145.reuse ;  /* 0x000000911a8e7220 */ /* 0x080fe20000410000 */
[----:B------:R-:W-:Y:S01]  /*6450*/  ISETP.GE.U32.AND.EX P0, PT, R119, 0x1000000, PT, P0 ;  /* 0x010000007700780c */ /* 0x000fe20003f06100 */
[----:B------:R-:W-:Y:S01]  /*6460*/  FFMA.FTZ R119, R140, UR23, R218 ;  /* 0x000000178c777c23 */ /* 0x000fe200080100da */
[----:B------:R-:W-:Y:S01]  /*6470*/  FSEL R112, R112, RZ, P5 ;  /* 0x000000ff70707208 */ /* 0x000fe20002800000 */
[----:B------:R-:W-:Y:S01]  /*6480*/  @P3 FMUL.FTZ R121, R122, R145 ;  /* 0x000000917a793220 */ /* 0x000fe20000410000 */
[----:B------:R-:W-:Y:S01]  /*6490*/  LOP3.LUT P5, RZ, R118, 0xff000000, RZ, 0xc0, !PT ;  /* 0xff00000076ff7812 */ /* 0x000fe200078ac0ff */
[----:B------:R-:W-:Y:S01]  /*64a0*/  FFMA.FTZ R140, R148, UR11, R87 ;  /* 0x0000000b948c7c23 */ /* 0x000fe20008010057 */
[----:B------:R-:W-:Y:S01]  /*64b0*/  FSEL R110, R110, RZ, P4 ;  /* 0x000000ff6e6e7208 */ /* 0x000fe20002000000 */
[----:B------:R-:W-:Y:S01]  /*64c0*/  FADD.FTZ R119, R144, -R119 ;  /* 0x8000007790777221 */ /* 0x000fe20000010000 */
[----:B------:R-:W-:Y:S01]  /*64d0*/  FSEL R142, R142, RZ, P3 ;  /* 0x000000ff8e8e7208 */ /* 0x000fe20001800000 */
[----:B------:R-:W-:Y:S01]  /*64e0*/  FMUL.FTZ R140, R140, UR10 ;  /* 0x0000000a8c8c7c20 */ /* 0x000fe20008410000 */
[C---:B------:R-:W-:Y:S01]  /*64f0*/  LOP3.LUT P4, RZ, R118.reuse, 0xff, RZ, 0xc0, !PT ;  /* 0x000000ff76ff7812 */ /* 0x040fe2000788c0ff */
[----:B------:R-:W-:Y:S01]  /*6500*/  FFMA.FTZ R119, R119, UR11, R84 ;  /* 0x0000000b77777c23 */ /* 0x000fe20008010054 */
[----:B------:R-:W-:Y:S01]  /*6510*/  LOP3.LUT P3, RZ, R118, 0xff00, RZ, 0xc0, !PT ;  /* 0x0000ff0076ff7812 */ /* 0x000fe2000786c0ff */
[----:B------:R-:W-:Y:S01]  /*6520*/  FFMA.FTZ R118, R155, UR23, R218 ;  /* 0x000000179b767c23 */ /* 0x000fe200080100da */
[----:B------:R-:W-:Y:S01]  /*6530*/  FMUL.FTZ R140, R140, UR7 ;  /* 0x000000078c8c7c20 */ /* 0x000fe20008410000 */
[----:B------:R-:W-:-:S02]  /*6540*/  @P0 PRMT R111, R111, 0x7632, R111 ;  /* 0x000076326f6f0816 */ /* 0x000fc4000000006f */
[----:B------:R-:W-:Y:S01]  /*6550*/  @P5 PRMT R109, R109, 0x7632, R109 ;  /* 0x000076326d6d5816 */ /* 0x000fe2000000006d */
[----:B------:R-:W-:Y:S01]  /*6560*/  FADD.FTZ R122, R153, -R118 ;  /* 0x80000076997a7221 */ /* 0x000fe20000010000 */
[----:B------:R-:W-:Y:S01]  /*6570*/  HFMA2 R118, -RZ, RZ, 0, 0 ;  /* 0x00000000ff767431 */ /* 0x000fe200000001ff */
[----:B------:R-:W-:Y:S02]  /*6580*/  @P0 SHF.L.U32 R111, R111, 0x10, RZ ;  /* 0x000000106f6f0819 */ /* 0x000fe400000006ff */
[----:B------:R-:W-:Y:S02]  /*6590*/  @P5 SHF.L.U32 R109, R109, 0x10, RZ ;  /* 0x000000106d6d5819 */ /* 0x000fe400000006ff */
[----:B------:R-:W-:Y:S02]  /*65a0*/  @P4 SHF.L.U32 R148, R108, 0x10, RZ ;  /* 0x000000106c944819 */ /* 0x000fe400000006ff */
[----:B------:R-:W-:Y:S01]  /*65b0*/  F2FP.BF16.F32.PACK_AB R110, R110, R113 ;  /* 0x000000716e6e723e */ /* 0x000fe200000010ff */
[-C--:B------:R-:W-:Y:S01]  /*65c0*/  @P5 FMUL.FTZ R118, R109, R140.reuse ;  /* 0x0000008c6d765220 */ /* 0x080fe20000410000 */
[----:B------:R-:W-:Y:S01]  /*65d0*/  FFMA.FTZ R109, R122, UR11, R91 ;  /* 0x0000000b7a6d7c23 */ /* 0x000fe2000801005b */
[----:B------:R-:W-:Y:S01]  /*65e0*/  CS2R R122, SRZ ;  /* 0x00000000007a7805 */ /* 0x000fe2000001ff00 */
[----:B------:R-:W-:-:S02]  /*65f0*/  FMUL.FTZ R140, R23, R140 ;  /* 0x0000008c178c7220 */ /* 0x000fc40000410000 */
[----:B------:R-:W-:-:S04]  /*6600*/  FMUL.FTZ R109, R109, UR10 ;  /* 0x0000000a6d6d7c20 */ /* 0x000fc80008410000 */
[----:B------:R-:W-:Y:S01]  /*6610*/  FMUL.FTZ R144, R109, UR7 ;  /* 0x000000076d907c20 */ /* 0x000fe20008410000 */
[----:B------:R-:W-:Y:S01]  /*6620*/  FMUL.FTZ R109, R119, UR10 ;  /* 0x0000000a776d7c20 */ /* 0x000fe20008410000 */
[----:B------:R-:W-:Y:S02]  /*6630*/  MOV R119, RZ ;  /* 0x000000ff00777202 */ /* 0x000fe40000000f00 */
[-C--:B------:R-:W-:Y:S01]  /*6640*/  @P0 FMUL.FTZ R122, R111, R144.reuse ;  /* 0x000000906f7a0220 */ /* 0x080fe20000410000 */
[----:B------:R-:W-:Y:S01]  /*6650*/  FMUL.FTZ R141, R109, UR7 ;  /* 0x000000076d8d7c20 */ /* 0x000fe20008410000 */
[----:B------:R-:W-:Y:S01]  /*6660*/  @P3 PRMT R111, R108, 0x7632, R111 ;  /* 0x000076326c6f3816 */ /* 0x000fe2000000006f */
[----:B------:R-:W-:Y:S01]  /*6670*/  FMUL.FTZ R108, R146, UR10 ;  /* 0x0000000a926c7c20 */ /* 0x000fe20008410000 */
[----:B------:R-:W-:Y:S01]  /*6680*/  FMUL.FTZ R109, R27, R144 ;  /* 0x000000901b6d7220 */ /* 0x000fe20000410000 */
[-C--:B------:R-:W-:Y:S01]  /*6690*/  @P4 FMUL.FTZ R119, R148, R141.reuse ;  /* 0x0000008d94774220 */ /* 0x080fe20000410000 */
[----:B------:R-:W-:Y:S01]  /*66a0*/  @P3 SHF.L.U32 R111, R111, 0x10, RZ ;  /* 0x000000106f6f3819 */ /* 0x000fe200000006ff */
[----:B------:R-:W-:Y:S01]  /*66b0*/  FMUL.FTZ R144, R108, UR7 ;  /* 0x000000076c907c20 */ /* 0x000fe20008410000 */
[----:B------:R-:W-:Y:S01]  /*66c0*/  FMUL.FTZ R108, R20, R141 ;  /* 0x0000008d146c7220 */ /* 0x000fe20000410000 */
[----:B------:R-:W-:-:S02]  /*66d0*/  FSEL R109, R109, RZ, P0 ;  /* 0x000000ff6d6d7208 */ /* 0x000fc40000000000 */
[----:B------:R-:W-:Y:S01]  /*66e0*/  @P3 FMUL.FTZ R123, R111, R144 ;  /* 0x000000906f7b3220 */ /* 0x000fe20000410000 */
[----:B------:R-:W-:Y:S02]  /*66f0*/  FSEL R141, R140, RZ, P5 ;  /* 0x000000ff8c8d7208 */ /* 0x000fe40002800000 */
[----:B------:R-:W-:Y:S01]  /*6700*/  F2FP.BF16.F32.PACK_AB R111, R109, R142 ;  /* 0x0000008e6d6f723e */ /* 0x000fe200000010ff */
[----:B------:R-:W-:Y:S01]  /*6710*/  FMUL.FTZ R109, R21, R144 ;  /* 0x00000090156d7220 */ /* 0x000fe20000410000 */
[----:B------:R-:W-:-:S04]  /*6720*/  FSEL R108, R108, RZ, P4 ;  /* 0x000000ff6c6c7208 */ /* 0x000fc80002000000 */
[----:B------:R-:W-:Y:S02]  /*6730*/  FSEL R113, R109, RZ, P3 ;  /* 0x000000ff6d717208 */ /* 0x000fe40001800000 */
[----:B------:R-:W-:Y:S02]  /*6740*/  F2FP.BF16.F32.PACK_AB R109, R141, R112 ;  /* 0x000000708d6d723e */ /* 0x000fe400000010ff */
[----:B------:R-:W-:Y:S01]  /*6750*/  F2FP.BF16.F32.PACK_AB R108, R113, R108 ;  /* 0x0000006c716c723e */ /* 0x000fe200000010ff */
[----:B------:R-:W-:Y:S06]  /*6760*/  BRA `(.L_x_7357) ;  /* 0x0000000800f87947 */ /* 0x000fec0003800000 */
.L_x_7355:
[----:B------:R-:W-:Y:S05]  /*6770*/  @!P2 BRA `(.L_x_7358) ;  /* 0x00000004007ca947 */ /* 0x000fea0003800000 */
        /* <DEDUP_REMOVED lines=8> */
[----:B------:R-:W-:Y:S01]  /*6800*/  FMUL.FTZ R104, R100, UR11 ;  /* 0x0000000b64687c20 */ /* 0x000fe20008410000 */
[----:B------:R-:W-:Y:S01]  /*6810*/  FADD.FTZ R142, R145, -R142 ;  /* 0x8000008e918e7221 */ /* 0x000fe20000010000 */
[----:B------:R-:W-:Y:S01]  /*6820*/  FMUL.FTZ R105, R105, UR11 ;  /* 0x0000000b69697c20 */ /* 0x000fe20008410000 */
[----:B------:R-:W-:Y:S01]  /*6830*/  LOP3.LUT P5, RZ, R118, 0xff0000, RZ, 0xc0, !PT ;  /* 0x00ff000076ff7812 */ /* 0x000fe200078ac0ff */
[----:B------:R-:W-:Y:S01]  /*6840*/  FMUL.FTZ R101, R104, UR10 ;  /* 0x0000000a68657c20 */ /* 0x000fe20008410000 */
[----:B------:R-:W-:Y:S01]  /*6850*/  FMUL.FTZ R102, R142, UR11 ;  /* 0x0000000b8e667c20 */ /* 0x000fe20008410000 */
[----:B-----5:R-:W-:Y:S01]  /*6860*/  @P0 SHF.L.U32 R100, R110, 0x10, RZ ;  /* 0x000000106e640819 */ /* 0x020fe200000006ff */
[----:B------:R-:W-:Y:S01]  /*6870*/  FFMA.FTZ R154, R154, UR23, R218 ;  /* 0x000000179a9a7c23 */ /* 0x000fe200080100da */
[----:B------:R-:W-:Y:S01]  /*6880*/  FMUL.FTZ R101, R101, UR7 ;  /* 0x0000000765657c20 */ /* 0x000fe20008410000 */
[----:B------:R-:W-:-:S02]  /*6890*/  @P4 PRMT R110, R110, 0x7632, R110 ;  /* 0x000076326e6e4816 */ /* 0x000fc4000000006e */
[----:B------:R-:W-:Y:S01]  /*68a0*/  CS2R R120, SRZ ;  /* 0x0000000000787805 */ /* 0x000fe2000001ff00 */
[----:B------:R-:W-:Y:S01]  /*68b0*/  FADD.FTZ R154, R151, -R154 ;  /* 0x8000009a979a7221 */ /* 0x000fe20000010000 */
[-C--:B------:R-:W-:Y:S01]  /*68c0*/  @P0 FMUL.FTZ R114, R100, R101.reuse ;  /* 0x0000006564720220 */ /* 0x080fe20000410000 */
[----:B------:R-:W-:Y:S01]  /*68d0*/  FMUL.FTZ R100, R105, UR10 ;  /* 0x0000000a69647c20 */ /* 0x000fe20008410000 */
[----:B------:R-:W-:Y:S01]  /*68e0*/  @P4 SHF.L.U32 R103, R110, 0x10, RZ ;  /* 0x000000106e674819 */ /* 0x000fe200000006ff */
[----:B------:R-:W-:Y:S01]  /*68f0*/  FMUL.FTZ R106, R154, UR11 ;  /* 0x0000000b9a6a7c20 */ /* 0x000fe20008410000 */
[----:B------:R-:W-:Y:S01]  /*6900*/  LOP3.LUT P3, RZ, R119, 0xff0000, RZ, 0xc0, !PT ;  /* 0x00ff000077ff7812 */ /* 0x000fe2000786c0ff */
[----:B------:R-:W-:Y:S01]  /*6910*/  FMUL.FTZ R110, R100, UR7 ;  /* 0x00000007646e7c20 */ /* 0x000fe20008410000 */
[----:B------:R-:W-:Y:S01]  /*6920*/  FMUL.FTZ R100, R102, UR10 ;  /* 0x0000000a66647c20 */ /* 0x000fe20008410000 */
[----:B------:R-:W-:Y:S01]  /*6930*/  FMUL.FTZ R113, R24, R101 ;  /* 0x0000006518717220 */ /* 0x000fe20000410000 */
[--C-:B------:R-:W-:Y:S01]  /*6940*/  FFMA.FTZ R143, R143, UR23, R218.reuse ;  /* 0x000000178f8f7c23 */ /* 0x100fe200080100da */
[-C--:B------:R-:W-:Y:S01]  /*6950*/  @P4 FMUL.FTZ R115, R103, R110.reuse ;  /* 0x0000006e67734220 */ /* 0x080fe20000410000 */
[----:B------:R-:W-:Y:S01]  /*6960*/  FMUL.FTZ R103, R100, UR7 ;  /* 0x0000000764677c20 */ /* 0x000fe20008410000 */
[----:B------:R-:W-:Y:S01]  /*6970*/  @P5 SHF.L.U32 R100, R109, 0x10, RZ ;  /* 0x000000106d645819 */ /* 0x000fe200000006ff */
[----:B------:R-:W-:Y:S01]  /*6980*/  FMUL.FTZ R110, R25, R110 ;  /* 0x0000006e196e7220 */ /* 0x000fe20000410000 */
[----:B------:R-:W-:Y:S01]  /*6990*/  FSEL R113, R113, RZ, P0 ;  /* 0x000000ff71717208 */ /* 0x000fe20000000000 */
[-C--:B------:R-:W-:Y:S01]  /*69a0*/  FMUL.FTZ R112, R22, R103.reuse ;  /* 0x0000006716707220 */ /* 0x080fe20000410000 */
[----:B------:R-:W-:Y:S01]  /*69b0*/  ISETP.GE.U32.AND P0, PT, R118, RZ, PT ;  /* 0x000000ff7600720c */ /* 0x000fe20003f06070 */
[----:B------:R-:W-:Y:S01]  /*69c0*/  @P5 FMUL.FTZ R120, R100, R103 ;  /* 0x0000006764785220 */ /* 0x000fe20000410000 */
[----:B------:R-:W-:Y:S01]  /*69d0*/  FMUL.FTZ R100, R106, UR10 ;  /* 0x0000000a6a647c20 */ /* 0x000fe20008410000 */
[----:B------:R-:W-:Y:S01]  /*69e0*/  FADD.FTZ R143, R148, -R143 ;  /* 0x8000008f948f7221 */ /* 0x000fe20000010000 */
[----:B------:R-:W-:Y:S01]  /*69f0*/  FSEL R112, R112, RZ, P5 ;  /* 0x000000ff70707208 */ /* 0x000fe20002800000 */
[--C-:B------:R-:W-:Y:S01]  /*6a00*/  FFMA.FTZ R101, R141, UR23, R218.reuse ;  /* 0x000000178d657c23 */ /* 0x100fe200080100da */
[----:B------:R-:W-:Y:S01]  /*6a10*/  FMUL.FTZ R107, R100, UR7 ;  /* 0x00000007646b7c20 */ /* 0x000fe20008410000 */
[----:B------:R-:W-:Y:S01]  /*6a20*/  @P3 SHF.L.U32 R100, R111, 0x10, RZ ;  /* 0x000000106f643819 */ /* 0x000fe200000006ff */
[----:B------:R-:W-:Y:S01]  /*6a30*/  FMUL.FTZ R103, R143, UR11 ;  /* 0x0000000b8f677c20 */ /* 0x000fe20008410000 */
[----:B------:R-:W-:Y:S01]  /*6a40*/  ISETP.GE.U32.AND.EX P0, PT, R119, 0x1000000, PT, P0 ;  /* 0x010000007700780c */ /* 0x000fe20003f06100 */
[-C--:B------:R-:W-:Y:S01]  /*6a50*/  FMUL.FTZ R142, R26, R107.reuse ;  /* 0x0000006b1a8e7220 */ /* 0x080fe20000410000 */
[----:B------:R-:W-:Y:S01]  /*6a60*/  LOP3.LUT P5, RZ, R118, 0xff000000, RZ, 0xc0, !PT ;  /* 0xff00000076ff7812 */ /* 0x000fe200078ac0ff */
[----:B------:R-:W-:Y:S01]  /*6a70*/  @P3 FMUL.FTZ R121, R100, R107 ;  /* 0x0000006b64793220 */ /* 0x000fe20000410000 */
[--C-:B------:R-:W-:Y:S01]  /*6a80*/  FFMA.FTZ R100, R155, UR23, R218.reuse ;  /* 0x000000179b647c23 */ /* 0x100fe200080100da */
[----:B------:R-:W-:Y:S01]  /*6a90*/  FFMA.FTZ R107, R140, UR23, R218 ;  /* 0x000000178c6b7c23 */ /* 0x000fe200080100da */
[----:B------:R-:W-:Y:S01]  /*6aa0*/  FSEL R110, R110, RZ, P4 ;  /* 0x000000ff6e6e7208 */ /* 0x000fe20002000000 */
[----:B------:R-:W-:Y:S01]  /*6ab0*/  FMUL.FTZ R140, R103, UR10 ;  /* 0x0000000a678c7c20 */ /* 0x000fe20008410000 */
[----:B------:R-:W-:Y:S01]  /*6ac0*/  FADD.FTZ R100, R153, -R100 ;  /* 0x8000006499647221 */ /* 0x000fe20000010000 */
[----:B------:R-:W-:Y:S01]  /*6ad0*/  FSEL R142, R142, RZ, P3 ;  /* 0x000000ff8e8e7208 */ /* 0x000fe20001800000 */
[----:B------:R-:W-:Y:S01]  /*6ae0*/  FADD.FTZ R119, R144, -R107 ;  /* 0x8000006b90777221 */ /* 0x000fe20000010000 */
[----:B------:R-:W-:Y:S01]  /*6af0*/  LOP3.LUT P4, RZ, R118, 0xff, RZ, 0xc0, !PT ;  /* 0x000000ff76ff7812 */ /* 0x000fe2000788c0ff */
[----:B------:R-:W-:Y:S01]  /*6b00*/  FMUL.FTZ R107, R100, UR11 ;  /* 0x0000000b646b7c20 */ /* 0x000fe20008410000 */
[----:B------:R-:W-:Y:S01]  /*6b10*/  LOP3.LUT P3, RZ, R118, 0xff00, RZ, 0xc0, !PT ;  /* 0x0000ff0076ff7812 */ /* 0x000fe2000786c0ff */
[----:B------:R-:W-:Y:S01]  /*6b20*/  FADD.FTZ R101, R146, -R101 ;  /* 0x8000006592657221 */ /* 0x000fe20000010000 */
[----:B------:R-:W-:Y:S01]  /*6b30*/  @P0 PRMT R111, R111, 0x7632, R111 ;  /* 0x000076326f6f0816 */ /* 0x000fe2000000006f */
[----:B------:R-:W-:Y:S01]  /*6b40*/  FMUL.FTZ R100, R107, UR10 ;  /* 0x0000000a6b647c20 */ /* 0x000fe20008410000 */
[----:B------:R-:W-:Y:S01]  /*6b50*/  @P5 PRMT R109, R109, 0x7632, R109 ;  /* 0x000076326d6d5816 */ /* 0x000fe2000000006d */
[----:B------:R-:W-:Y:S01]  /*6b60*/  HFMA2 R118, -RZ, RZ, 0, 0 ;  /* 0x00000000ff767431 */ /* 0x000fe200000001ff */
[----:B------:R-:W-:Y:S01]  /*6b70*/  @P0 SHF.L.U32 R111, R111, 0x10, RZ ;  /* 0x000000106f6f0819 */ /* 0x000fe200000006ff */
[----:B------:R-:W-:Y:S01]  /*6b80*/  FMUL.FTZ R144, R100, UR7 ;  /* 0x0000000764907c20 */ /* 0x000fe20008410000 */
[----:B------:R-:W-:Y:S01]  /*6b90*/  @P5 SHF.L.U32 R109, R109, 0x10, RZ ;  /* 0x000000106d6d5819 */ /* 0x000fe200000006ff */
[----:B------:R-:W-:Y:S01]  /*6ba0*/  FMUL.FTZ R140, R140, UR7 ;  /* 0x000000078c8c7c20 */ /* 0x000fe20008410000 */
[----:B------:R-:W-:Y:S01]  /*6bb0*/  CS2R R122, SRZ ;  /* 0x00000000007a7805 */ /* 0x000fe2000001ff00 */
[----:B------:R-:W-:Y:S01]  /*6bc0*/  FMUL.FTZ R100, R119, UR11 ;  /* 0x0000000b77647c20 */ /* 0x000fe20008410000 */
[----:B------:R-:W-:Y:S01]  /*6bd0*/  FMUL.FTZ R101, R101, UR11 ;  /* 0x0000000b65657c20 */ /* 0x000fe20008410000 */
[----:B------:R-:W-:Y:S01]  /*6be0*/  @P0 FMUL.FTZ R122, R111, R144 ;  /* 0x000000906f7a0220 */ /* 0x000fe20000410000 */
[----:B------:R-:W-:Y:S01]  /*6bf0*/  @P5 FMUL.FTZ R118, R109, R140 ;  /* 0x0000008c6d765220 */ /* 0x000fe20000410000 */
[----:B------:R-:W-:Y:S01]  /*6c00*/  @P4 SHF.L.U32 R146, R108, 0x10, RZ ;  /* 0x000000106c924819 */ /* 0x000fe200000006ff */
[----:B------:R-:W-:Y:S01]  /*6c10*/  FMUL.FTZ R109, R100, UR10 ;  /* 0x0000000a646d7c20 */ /* 0x000fe20008410000 */
[----:B------:R-:W-:Y:S01]  /*6c20*/  @P3 PRMT R111, R108, 0x7632, R111 ;  /* 0x000076326c6f3816 */ /* 0x000fe2000000006f */
[----:B------:R-:W-:Y:S01]  /*6c30*/  FMUL.FTZ R108, R101, UR10 ;  /* 0x0000000a656c7c20 */ /* 0x000fe20008410000 */
[----:B------:R-:W-:Y:S01]  /*6c40*/  MOV R119, RZ ;  /* 0x000000ff00777202 */ /* 0x000fe20000000f00 */
[----:B------:R-:W-:Y:S01]  /*6c50*/  FMUL.FTZ R109, R109, UR7 ;  /* 0x000000076d6d7c20 */ /* 0x000fe20008410000 */
[----:B------:R-:W-:Y:S01]  /*6c60*/  @P3 SHF.L.U32 R141, R111, 0x10, RZ ;  /* 0x000000106f8d3819 */ /* 0x000fe200000006ff */
[----:B------:R-:W-:Y:S01]  /*6c70*/  FMUL.FTZ R108, R108, UR7 ;  /* 0x000000076c6c7c20 */ /* 0x000fe20008410000 */
[----:B------:R-:W-:Y:S01]  /*6c80*/  FMUL.FTZ R144, R27, R144 ;  /* 0x000000901b907220 */ /* 0x000fe20000410000 */
[-C--:B------:R-:W-:Y:S01]  /*6c90*/  @P4 FMUL.FTZ R119, R146, R109.reuse ;  /* 0x0000006d92774220 */ /* 0x080fe20000410000 */
[----:B------:R-:W-:Y:S01]  /*6ca0*/  FMUL.FTZ R140, R23, R140 ;  /* 0x0000008c178c7220 */ /* 0x000fe20000410000 */
[-C--:B------:R-:W-:Y:S01]  /*6cb0*/  @P3 FMUL.FTZ R123, R141, R108.reuse ;  /* 0x0000006c8d7b3220 */ /* 0x080fe20000410000 */
[----:B------:R-:W-:Y:S01]  /*6cc0*/  FMUL.FTZ R109, R20, R109 ;  /* 0x0000006d146d7220 */ /* 0x000fe20000410000 */
[----:B------:R-:W-:Y:S01]  /*6cd0*/  FMUL.FTZ R108, R21, R108 ;  /* 0x0000006c156c7220 */ /* 0x000fe20000410000 */
[----:B------:R-:W-:-:S02]  /*6ce0*/  F2FP.BF16.F32.PACK_AB R110, R110, R113 ;  /* 0x000000716e6e723e */ /* 0x000fc400000010ff */
[----:B------:R-:W-:Y:S02]  /*6cf0*/  FSEL R111, R144, RZ, P0 ;  /* 0x000000ff906f7208 */ /* 0x000fe40000000000 */
[----:B------:R-:W-:Y:S02]  /*6d00*/  FSEL R141, R140, RZ, P5 ;  /* 0x000000ff8c8d7208 */ /* 0x000fe40002800000 */
[----:B------:R-:W-:Y:S02]  /*6d10*/  FSEL R113, R109, RZ, P4 ;  /* 0x000000ff6d717208 */ /* 0x000fe40002000000 */
[----:B------:R-:W-:Y:S02]  /*6d20*/  FSEL R108, R108, RZ, P3 ;  /* 0x000000ff6c6c7208 */ /* 0x000fe40001800000 */
[----:B------:R-:W-:Y:S02]  /*6d30*/  F2FP.BF16.F32.PACK_AB R111, R111, R142 ;  /* 0x0000008e6f6f723e */ /* 0x000fe400000010ff */
[----:B------:R-:W-:-:S02]  /*6d40*/  F2FP.BF16.F32.PACK_AB R109, R141, R112 ;  /* 0x000000708d6d723e */ /* 0x000fc400000010ff */
[----:B------:R-:W-:Y:S01]  /*6d50*/  F2FP.BF16.F32.PACK_AB R108, R108, R113 ;  /* 0x000000716c6c723e */ /* 0x000fe200000010ff */
[----:B------:R-:W-:Y:S06]  /*6d60*/  BRA `(.L_x_7357) ;  /* 0x0000000400787947 */ /* 0x000fec0003800000 */
.L_x_7358:
        /* <DEDUP_REMOVED lines=10> */
[----:B------:R-:W-:Y:S01]  /*6e10*/  FFMA.FTZ R154, R154, UR23, R218 ;  /* 0x000000179a9a7c23 */ /* 0x000fe200080100da */
[----:B------:R-:W-:Y:S01]  /*6e20*/  LOP3.LUT P5, RZ, R118, 0xff0000, RZ, 0xc0, !PT ;  /* 0x00ff000076ff7812 */ /* 0x000fe200078ac0ff */
[----:B------:R-:W-:Y:S01]  /*6e30*/  FMUL.FTZ R113, R112, UR10 ;  /* 0x0000000a70717c20 */ /* 0x000fe20008410000 */
[----:B------:R-:W-:Y:S01]  /*6e40*/  FMUL.FTZ R150, R150, UR11 ;  /* 0x0000000b96967c20 */ /* 0x000fe20008410000 */
[----:B-----5:R-:W-:Y:S01]  /*6e50*/  @P0 SHF.L.U32 R112, R110, 0x10, RZ ;  /* 0x000000106e700819 */ /* 0x020fe200000006ff */
[----:B------:R-:W-:Y:S01]  /*6e60*/  FADD.FTZ R154, R151, -R154 ;  /* 0x8000009a979a7221 */ /* 0x000fe20000010000 */
[----:B------:R-:W-:Y:S01]  /*6e70*/  FMUL.FTZ R113, R113, UR7 ;  /* 0x0000000771717c20 */ /* 0x000fe20008410000 */
[----:B------:R-:W-:Y:S01]  /*6e80*/  LOP3.LUT P3, RZ, R119, 0xff0000, RZ, 0xc0, !PT ;  /* 0x00ff000077ff7812 */ /* 0x000fe2000786c0ff */
[----:B------:R-:W-:Y:S01]  /*6e90*/  FFMA.FTZ R143, R143, UR23, R218 ;  /* 0x000000178f8f7c23 */ /* 0x000fe200080100da */
[----:B------:R-:W-:Y:S01]  /*6ea0*/  FMUL.FTZ R154, R154, UR11 ;  /* 0x0000000b9a9a7c20 */ /* 0x000fe20008410000 */
[-C--:B------:R-:W-:Y:S01]  /*6eb0*/  @P0 FMUL.FTZ R114, R112, R113.reuse ;  /* 0x0000007170720220 */ /* 0x080fe20000410000 */
[----:B------:R-:W-:Y:S01]  /*6ec0*/  @P4 PRMT R112, R110, 0x7632, R112 ;  /* 0x000076326e704816 */ /* 0x000fe20000000070 */
[----:B------:R-:W-:Y:S01]  /*6ed0*/  FMUL.FTZ R110, R150, UR10 ;  /* 0x0000000a966e7c20 */ /* 0x000fe20008410000 */
[----:B------:R-:W-:Y:S01]  /*6ee0*/  FMUL.FTZ R113, R24, R113 ;  /* 0x0000007118717220 */ /* 0x000fe20000410000 */
[----:B------:R-:W-:Y:S01]  /*6ef0*/  @P5 SHF.L.U32 R122, R109, 0x10, RZ ;  /* 0x000000106d7a5819 */ /* 0x000fe200000006ff */
[----:B------:R-:W-:Y:S01]  /*6f00*/  FADD.FTZ R143, R148, -R143 ;  /* 0x8000008f948f7221 */ /* 0x000fe20000010000 */
[----:B------:R-:W-:Y:S01]  /*6f10*/  @P4 SHF.L.U32 R121, R112, 0x10, RZ ;  /* 0x0000001070794819 */ /* 0x000fe200000006ff */
[----:B------:R-:W-:Y:S01]  /*6f20*/  FMUL.FTZ R112, R145, UR11 ;  /* 0x0000000b91707c20 */ /* 0x000fe20008410000 */
        /* <DEDUP_REMOVED lines=15> */
[----:B------:R-:W-:Y:S01]  /*7020*/  FMUL.FTZ R146, R146, UR11 ;  /* 0x0000000b92927c20 */ /* 0x000fe20008410000 */
[-C--:B------:R-:W-:Y:S01]  /*7030*/  FMUL.FTZ R142, R26, R145.reuse ;  /* 0x000000911a8e7220 */ /* 0x080fe20000410000 */
[----:B------:R-:W-:Y:S01]  /*7040*/  ISETP.GE.U32.AND.EX P0, PT, R119, 0x1000000, PT, P0 ;  /* 0x010000007700780c */ /* 0x000fe20003f06100 */
[--C-:B------:R-:W-:Y:S01]  /*7050*/  FFMA.FTZ R119, R140, UR23, R218.reuse ;  /* 0x000000178c777c23 */ /* 0x100fe200080100da */
[----:B------:R-:W-:Y:S01]  /*7060*/  FSEL R112, R112, RZ, P5 ;  /* 0x000000ff70707208 */ /* 0x000fe20002800000 */
[----:B------:R-:W-:Y:S01]  /*7070*/  @P3 FMUL.FTZ R121, R122, R145 ;  /* 0x000000917a793220 */ /* 0x000fe20000410000 */
[----:B------:R-:W-:Y:S01]  /*7080*/  LOP3.LUT P5, RZ, R118, 0xff000000, RZ, 0xc0, !PT ;  /* 0xff00000076ff7812 */ /* 0x000fe200078ac0ff */
[----:B------:R-:W-:Y:S01]  /*7090*/  FMUL.FTZ R140, R143, UR11 ;  /* 0x0000000b8f8c7c20 */ /* 0x000fe20008410000 */
[----:B------:R-:W-:Y:S01]  /*70a0*/  FSEL R110, R110, RZ, P4 ;  /* 0x000000ff6e6e7208 */ /* 0x000fe20002000000 */
[----:B------:R-:W-:Y:S01]  /*70b0*/  FADD.FTZ R119, R144, -R119 ;  /* 0x8000007790777221 */ /* 0x000fe20000010000 */
[----:B------:R-:W-:Y:S01]  /*70c0*/  FSEL R142, R142, RZ, P3 ;  /* 0x000000ff8e8e7208 */ /* 0x000fe20001800000 */
[----:B------:R-:W-:Y:S01]  /*70d0*/  FMUL.FTZ R140, R140, UR10 ;  /* 0x0000000a8c8c7c20 */ /* 0x000fe20008410000 */
[C---:B------:R-:W-:Y:S01]  /*70e0*/  LOP3.LUT P4, RZ, R118.reuse, 0xff, RZ, 0xc0, !PT ;  /* 0x000000ff76ff7812 */ /* 0x040fe2000788c0ff */
[----:B------:R-:W-:Y:S01]  /*70f0*/  FMUL.FTZ R119, R119, UR11 ;  /* 0x0000000b77777c20 */ /* 0x000fe20008410000 */
[----:B------:R-:W-:Y:S01]  /*7100*/  LOP3.LUT P3, RZ, R118, 0xff00, RZ, 0xc0, !PT ;  /* 0x0000ff0076ff7812 */ /* 0x000fe2000786c0ff */
[----:B------:R-:W-:Y:S01]  /*7110*/  FFMA.FTZ R118, R155, UR23, R218 ;  /* 0x000000179b767c23 */ /* 0x000fe200080100da */
[----:B------:R-:W-:Y:S01]  /*7120*/  FMUL.FTZ R140, R140, UR7 ;  /* 0x000000078c8c7c20 */ /* 0x000fe20008410000 */
[----:B------:R-:W-:-:S02]  /*7130*/  @P0 PRMT R111, R111, 0x7632, R111 ;  /* 0x000076326f6f0816 */ /* 0x000fc4000000006f */
[----:B------:R-:W-:Y:S02]  /*7140*/  CS2R R122, SRZ ;  /* 0x00000000007a7805 */ /* 0x000fe4000001ff00 */
        /* <DEDUP_REMOVED lines=8> */
[----:B------:R-:W-:Y:S01]  /*71d0*/  FMUL.FTZ R109, R153, UR11 ;  /* 0x0000000b996d7c20 */ /* 0x000fe20008410000 */
[----:B------:R-:W-:-:S03]  /*71e0*/  FMUL.FTZ R140, R23, R140 ;  /* 0x0000008c178c7220 */ /* 0x000fc60000410000 */
        /* <DEDUP_REMOVED lines=21> */
[----:B------:R-:W-:-:S07]  /*7340*/  F2FP.BF16.F32.PACK_AB R108, R113, R108 ;  /* 0x0000006c716c723e */ /* 0x000fce00000010ff */
.L_x_7357:
[----:B------:R-:W2:Y:S01]  /*7350*/  LDL.LU R148, [R1+0x6c] ;  /* 0x00006c0001947983 */ /* 0x000ea20000300800 */
[----:B------:R-:W0:Y:S03]  /*7360*/  @P2 LDC.64 R112, c[0x0][0x478] ;  /* 0x00011e00ff702b82 */ /* 0x000e260000000a00 */
[----:B------:R-:W3:Y:S04]  /*7370*/  LDL.LU R147, [R1+0x68] ;  /* 0x0000680001937983 */ /* 0x000ee80000300800 */
[----:B------:R-:W4:Y:S04]  /*7380*/  LDL.LU R146, [R1+0x64] ;  /* 0x0000640001927983 */ /* 0x000f280000300800 */
[----:B------:R-:W4:Y:S04]  /*7390*/  LDL.LU R145, [R1+0x60] ;  /* 0x0000600001917983 */ /* 0x000f280000300800 */
[----:B------:R-:W4:Y:S04]  /*73a0*/  LDL.LU R144, [R1+0x5c] ;  /* 0x00005c0001907983 */ /* 0x000f280000300800 */
[----:B------:R-:W4:Y:S04]  /*73b0*/  LDL.LU R143, [R1+0x58] ;  /* 0x00005800018f7983 */ /* 0x000f280000300800 */
[----:B------:R-:W4:Y:S04]  /*73c0*/  LDL.LU R142, [R1+0x54] ;  /* 0x00005400018e7983 */ /* 0x000f280000300800 */
[----:B------:R-:W4:Y:S01]  /*73d0*/  LDL.LU R141, [R1+0x50] ;  /* 0x00005000018d7983 */ /* 0x000f220000300800 */
[----:B------:R-:W-:Y:S01]  /*73e0*/  MOV R183, 0x10 ;  /* 0x0000001000b77802 */ /* 0x000fe20000000f00 */
[----:B0-----:R-:W-:Y:S01]  /*73f0*/  @P2 IMAD.WIDE.U32 R112, R182, 0x20, R112 ;  /* 0x00000020b6702825 */ /* 0x001fe200078e0070 */
[----:B------:R-:W-:-:S03]  /*7400*/  MOV R140, 0x10 ;  /* 0x00000010008c7802 */ /* 0x000fc60000000f00 */
[----:B------:R-:W-:Y:S01]  /*7410*/  IMAD.WIDE.U32 R182, R182, R183, UR26 ;  /* 0x0000001ab6b67e25 */ /* 0x000fe2000f8e00b7 */
[----:B------:R-:W-:Y:S04]  /*7420*/  @P2 STG.E.128 desc[UR16][R112.64], R100 ;  /* 0x0000006470002986 */ /* 0x000fe8000c101d10 */
[----:B------:R-:W-:Y:S04]  /*7430*/  @P2 STG.E.128 desc[UR16][R112.64+0x10], R104 ;  /* 0x0000106870002986 */ /* 0x000fe8000c101d10 */
[----:B------:R0:W-:Y:S02]  /*7440*/  STG.E.128 desc[UR16][R182.64], R108 ;  /* 0x0000006cb6007986 */ /* 0x0001e4000c101d10 */
[----:B0-----:R-:W-:-:S06]  /*7450*/  IMAD.WIDE.U32 R108, R181, R140, UR24 ;  /* 0x00000018b56c7e25 */ /* 0x001fcc000f8e008c */
[----:B------:R-:W5:Y:S01]  /*7460*/  LDG.E.128 R108, desc[UR16][R108.64] ;  /* 0x000000106c6c7981 */ /* 0x000f62000c1e1d00 */
[----:B--2---:R-:W-:Y:S01]  /*7470*/  FADD.FTZ R148, R122, R148 ;  /* 0x000000947a947221 */ /* 0x004fe20000010000 */
[----:B---3--:R-:W-:Y:S01]  /*7480*/  FADD.FTZ R147, R121, R147 ;  /* 0x0000009379937221 */ /* 0x008fe20000010000 */
[----:B----4-:R-:W-:Y:S01]  /*7490*/  FADD.FTZ R146, R115, R146 ;  /* 0x0000009273927221 */ /* 0x010fe20000010000 */
        /* <DEDUP_REMOVED lines=12> */
[----:B------:R0:W-:Y:S01]  /*7560*/  STL [R1+0x6c], R148 ;  /* 0x00006c9401007387 */ /* 0x0001e20000100800 */
[----:B------:R-:W-:Y:S05]  /*7570*/  @!P1 BRA `(.L_x_7359) ;  /* 0x0000000800f89947 */ /* 0x000fea0003800000 */
[----:B------:R-:W-:Y:S05]  /*7580*/  @!P2 BRA `(.L_x_7360) ;  /* 0x000000040078a947 */ /* 0x000fea0003800000 */
[C---:B------:R-:W-:Y:S01]  /*7590*/  LOP3.LUT P0, RZ, R116.reuse, 0xff0000, RZ, 0xc0, !PT ;  /* 0x00ff000074ff7812 */ /* 0x040fe2000780c0ff */
        /* <DEDUP_REMOVED lines=8> */
[----:B------:R-:W-:Y:S01]  /*7620*/  FFMA.FTZ R103, R104, UR11, R95 ;  /* 0x0000000b68677c23 */ /* 0x000fe2000801005f */
[----:B------:R-:W-:Y:S01]  /*7630*/  CS2R R118, SRZ ;  /* 0x0000000000767805 */ /* 0x000fe2000001ff00 */
[----:B------:R-:W-:Y:S01]  /*7640*/  FFMA.FTZ R102, R101, UR11, R94 ;  /* 0x0000000b65667c23 */ /* 0x000fe2000801005e */
[----:B------:R-:W-:Y:S01]  /*7650*/  FFMA.FTZ R104, R105, UR11, R96 ;  /* 0x0000000b69687c23 */ /* 0x000fe20008010060 */
[----:B-----5:R-:W-:Y:S01]  /*7660*/  @P0 SHF.L.U32 R100, R109, 0x10, RZ ;  /* 0x000000106d640819 */ /* 0x020fe200000006ff */
[----:B------:R-:W-:Y:S01]  /*7670*/  FMUL.FTZ R105, R103, UR10 ;  /* 0x0000000a67697c20 */ /* 0x000fe20008410000 */
[----:B------:R-:W-:Y:S01]  /*7680*/  @P1 PRMT R109, R109, 0x7632, R109 ;  /* 0x000076326d6d1816 */ /* 0x000fe2000000006d */
[----:B------:R-:W-:Y:S01]  /*7690*/  FMUL.FTZ R101, R102, UR10 ;  /* 0x0000000a66657c20 */ /* 0x000fe20008410000 */
[----:B------:R-:W-:Y:S01]  /*76a0*/  FMUL.FTZ R112, R104, UR10 ;  /* 0x0000000a68707c20 */ /* 0x000fe20008410000 */
[----:B------:R-:W-:Y:S01]  /*76b0*/  FMUL.FTZ R106, R105, UR7 ;  /* 0x00000007696a7c20 */ /* 0x000fe20008410000 */
[----:B------:R-:W-:Y:S01]  /*76c0*/  @P1 SHF.L.U32 R109, R109, 0x10, RZ ;  /* 0x000000106d6d1819 */ /* 0x000fe200000006ff */
[----:B------:R-:W-:Y:S01]  /*76d0*/  FMUL.FTZ R101, R101, UR7 ;  /* 0x0000000765657c20 */ /* 0x000fe20008410000 */
[----:B------:R-:W-:Y:S01]  /*76e0*/  FMUL.FTZ R105, R112, UR7 ;  /* 0x0000000770697c20 */ /* 0x000fe20008410000 */
[----:B------:R-:W-:-:S02]  /*76f0*/  LOP3.LUT P4, RZ, R117, 0xff00, RZ, 0xc0, !PT ;  /* 0x0000ff0075ff7812 */ /* 0x000fc4000788c0ff */
[----:B------:R-:W-:Y:S01]  /*7700*/  CS2R R120, SRZ ;  /* 0x0000000000787805 */ /* 0x000fe2000001ff00 */
[-C--:B------:R-:W-:Y:S01]  /*7710*/  @P1 FMUL.FTZ R119, R109, R106.reuse ;  /* 0x0000006a6d771220 */ /* 0x080fe20000410000 */
[----:B------:R-:W-:Y:S01]  /*7720*/  FMUL.FTZ R109, R30, R101 ;  /* 0x000000651e6d7220 */ /* 0x000fe20000410000 */
[----:B------:R-:W-:Y:S01]  /*7730*/  @P5 SHF.L.U32 R107, R110, 0x10, RZ ;  /* 0x000000106e6b5819 */ /* 0x000fe200000006ff */
[----:B------:R-:W-:Y:S01]  /*7740*/  FMUL.FTZ R113, R32, R105 ;  /* 0x0000006920717220 */ /* 0x000fe20000410000 */
[--C-:B------:R-:W-:Y:S01]  /*7750*/  FFMA.FTZ R137, R137, UR23, R218.reuse ;  /* 0x0000001789897c23 */ /* 0x100fe200080100da */
[----:B------:R-:W-:Y:S01]  /*7760*/  @P0 FMUL.FTZ R120, R100, R101 ;  /* 0x0000006564780220 */ /* 0x000fe20000410000 */
[----:B------:R-:W-:Y:S01]  /*7770*/  FMUL.FTZ R112, R31, R106 ;  /* 0x0000006a1f707220 */ /* 0x000fe20000410000 */
[----:B------:R-:W-:Y:S01]  /*7780*/  FSEL R109, R109, RZ, P0 ;  /* 0x000000ff6d6d7208 */ /* 0x000fe20000000000 */
[----:B------:R-:W-:Y:S01]  /*7790*/  FADD.FTZ R130, R130, -R137 ;  /* 0x8000008982827221 */ /* 0x000fe20000010000 */
[----:B------:R-:W-:Y:S01]  /*77a0*/  ISETP.GE.U32.AND P0, PT, R116, RZ, PT ;  /* 0x000000ff7400720c */ /* 0x000fe20003f06070 */
[----:B------:R-:W-:Y:S01]  /*77b0*/  @P5 FMUL.FTZ R118, R107, R105 ;  /* 0x000000696b765220 */ /* 0x000fe20000410000 */
[----:B------:R-:W-:Y:S01]  /*77c0*/  FSEL R113, R113, RZ, P5 ;  /* 0x000000ff71717208 */ /* 0x000fe20002800000 */
[----:B------:R-:W-:Y:S01]  /*77d0*/  FFMA.FTZ R105, R130, UR11, R97 ;  /* 0x0000000b82697c23 */ /* 0x000fe20008010061 */
[----:B------:R-:W-:Y:S01]  /*77e0*/  LOP3.LUT P5, RZ, R117, 0xff0000, RZ, 0xc0, !PT ;  /* 0x00ff000075ff7812 */ /* 0x000fe200078ac0ff */
[--C-:B------:R-:W-:Y:S01]  /*77f0*/  FFMA.FTZ R129, R129, UR23, R218.reuse ;  /* 0x0000001781817c23 */ /* 0x100fe200080100da */
[----:B------:R-:W-:Y:S01]  /*7800*/  LOP3.LUT P3, RZ, R116, 0xff, RZ, 0xc0, !PT ;  /* 0x000000ff74ff7812 */ /* 0x000fe2000786c0ff */
[--C-:B------:R-:W-:Y:S01]  /*7810*/  FFMA.FTZ R138, R138, UR23, R218.reuse ;  /* 0x000000178a8a7c23 */ /* 0x100fe200080100da */
[----:B------:R-:W-:Y:S01]  /*7820*/  FSEL R112, R112, RZ, P1 ;  /* 0x000000ff70707208 */ /* 0x000fe20000800000 */
[----:B------:R-:W-:Y:S01]  /*7830*/  FMUL.FTZ R101, R105, UR10 ;  /* 0x0000000a69657c20 */ /* 0x000fe20008410000 */
[----:B------:R-:W-:Y:S01]  /*7840*/  ISETP.GE.U32.AND.EX P0, PT, R117, 0x1000000, PT, P0 ;  /* 0x010000007500780c */ /* 0x000fe20003f06100 */
[--C-:B------:R-:W-:Y:S01]  /*7850*/  FFMA.FTZ R132, R132, UR23, R218.reuse ;  /* 0x0000001784847c23 */ /* 0x100fe200080100da */
[----:B------:R-:W-:Y:S01]  /*7860*/  LOP3.LUT P1, RZ, R116, 0xff00, RZ, 0xc0, !PT ;  /* 0x0000ff0074ff7812 */ /* 0x000fe2000782c0ff */
[----:B------:R-:W-:Y:S01]  /*7870*/  FFMA.FTZ R114, R139, UR23, R218 ;  /* 0x000000178b727c23 */ /* 0x000fe200080100da */
[----:B------:R-:W-:Y:S01]  /*7880*/  @P4 PRMT R100, R110, 0x7632, R100 ;  /* 0x000076326e644816 */ /* 0x000fe20000000064 */
[----:B------:R-:W-:Y:S01]  /*7890*/  FADD.FTZ R129, R124, -R129 ;  /* 0x800000817c817221 */ /* 0x000fe20000010000 */
[----:B------:R-:W-:Y:S01]  /*78a0*/  FADD.FTZ R131, R131, -R138 ;  /* 0x8000008a83837221 */ /* 0x000fe20000010000 */
[----:B------:R-:W-:Y:S01]  /*78b0*/  FMUL.FTZ R124, R101, UR7 ;  /* 0x00000007657c7c20 */ /* 0x000fe20008410000 */
[----:B------:R-:W-:Y:S01]  /*78c0*/  @P4 SHF.L.U32 R100, R100, 0x10, RZ ;  /* 0x0000001064644819 */ /* 0x000fe200000006ff */
[----:B------:R-:W-:Y:S01]  /*78d0*/  FADD.FTZ R132, R125, -R132 ;  /* 0x800000847d847221 */ /* 0x000fe20000010000 */
[----:B------:R-:W-:Y:S01]  /*78e0*/  FADD.FTZ R126, R133, -R114 ;  /* 0x80000072857e7221 */ /* 0x000fe20000010000 */
[----:B------:R-:W-:-:S02]  /*78f0*/  CS2R R116, SRZ ;  /* 0x0000000000747805 */ /* 0x000fc4000001ff00 */
[----:B------:R-:W-:Y:S01]  /*7900*/  @P5 SHF.L.U32 R125, R111, 0x10, RZ ;  /* 0x000000106f7d5819 */ /* 0x000fe200000006ff */
[----:B------:R-:W-:Y:S01]  /*7910*/  @P4 FMUL.FTZ R116, R100, R124 ;  /* 0x0000007c64744220 */ /* 0x000fe20000410000 */
[----:B------:R-:W-:Y:S01]  /*7920*/  @P3 SHF.L.U32 R110, R108, 0x10, RZ ;  /* 0x000000106c6e3819 */ /* 0x000fe200000006ff */
[----:B------:R-:W-:Y:S01]  /*7930*/  FFMA.FTZ R106, R131, UR11, R98 ;  /* 0x0000000b836a7c23 */ /* 0x000fe20008010062 */
[----:B------:R-:W-:Y:S01]  /*7940*/  @P0 PRMT R111, R111, 0x7632, R111 ;  /* 0x000076326f6f0816 */ /* 0x000fe2000000006f */
[----:B------:R-:W-:Y:S01]  /*7950*/  FFMA.FTZ R101, R132, UR11, R93 ;  /* 0x0000000b84657c23 */ /* 0x000fe2000801005d */
[----:B------:R-:W-:Y:S01]  /*7960*/  @P1 PRMT R108, R108, 0x7632, R108 ;  /* 0x000076326c6c1816 */ /* 0x000fe2000000006c */
[----:B------:R-:W-:Y:S01]  /*7970*/  FFMA.FTZ R107, R126, UR11, R99 ;  /* 0x0000000b7e6b7c23 */ /* 0x000fe20008010063 */
[----:B------:R-:W-:Y:S01]  /*7980*/  FFMA.FTZ R100, R129, UR11, R92 ;  /* 0x0000000b81647c23 */ /* 0x000fe2000801005c */
[----:B------:R-:W-:Y:S01]  /*7990*/  @P0 SHF.L.U32 R128, R111, 0x10, RZ ;  /* 0x000000106f800819 */ /* 0x000fe200000006ff */
[----:B------:R-:W-:Y:S01]  /*79a0*/  FMUL.FTZ R111, R106, UR10 ;  /* 0x0000000a6a6f7c20 */ /* 0x000fe20008410000 */
[----:B------:R-:W-:Y:S01]  /*79b0*/  @P1 SHF.L.U32 R114, R108, 0x10, RZ ;  /* 0x000000106c721819 */ /* 0x000fe200000006ff */
[----:B------:R-:W-:Y:S01]  /*79c0*/  FMUL.FTZ R127, R107, UR10 ;  /* 0x0000000a6b7f7c20 */ /* 0x000fe20008410000 */
[----:B------:R-:W-:Y:S01]  /*79d0*/  FMUL.FTZ R108, R100, UR10 ;  /* 0x0000000a646c7c20 */ /* 0x000fe20008410000 */
[----:B------:R-:W-:Y:S01]  /*79e0*/  FMUL.FTZ R115, R101, UR10 ;  /* 0x0000000a65737c20 */ /* 0x000fe20008410000 */
[----:B------:R-:W-:Y:S01]  /*79f0*/  FMUL.FTZ R126, R111, UR7 ;  /* 0x000000076f7e7c20 */ /* 0x000fe20008410000 */
[----:B------:R-:W-:Y:S01]  /*7a00*/  FMUL.FTZ R127, R127, UR7 ;  /* 0x000000077f7f7c20 */ /* 0x000fe20008410000 */
[----:B------:R-:W-:Y:S01]  /*7a10*/  FMUL.FTZ R111, R108, UR7 ;  /* 0x000000076c6f7c20 */ /* 0x000fe20008410000 */
[----:B------:R-:W-:Y:S01]  /*7a20*/  FMUL.FTZ R115, R115, UR7 ;  /* 0x0000000773737c20 */ /* 0x000fe20008410000 */
[----:B------:R-:W-:Y:S01]  /*7a30*/  CS2R R122, SRZ ;  /* 0x00000000007a7805 */ /* 0x000fe2000001ff00 */
[-C--:B------:R-:W-:Y:S01]  /*7a40*/  @P5 FMUL.FTZ R117, R125, R126.reuse ;  /* 0x0000007e7d755220 */ /* 0x080fe20000410000 */
[----:B------:R-:W-:Y:S01]  /*7a50*/  @P3 FMUL.FTZ R122, R110, R111 ;  /* 0x0000006f6e7a3220 */ /* 0x000fe20000410000 */
[----:B------:R-:W-:Y:S01]  /*7a60*/  @P1 FMUL.FTZ R123, R114, R115 ;  /* 0x00000073727b1220 */ /* 0x000fe20000410000 */
[----:B------:R-:W-:Y:S01]  /*7a70*/  FMUL.FTZ R126, R34, R126 ;  /* 0x0000007e227e7220 */ /* 0x000fe20000410000 */
[----:B------:R-:W-:Y:S01]  /*7a80*/  FMUL.FTZ R108, R35, R127 ;  /* 0x0000007f236c7220 */ /* 0x000fe20000410000 */
[----:B------:R-:W-:Y:S01]  /*7a90*/  FMUL.FTZ R124, R33, R124 ;  /* 0x0000007c217c7220 */ /* 0x000fe20000410000 */
[----:B------:R-:W-:Y:S01]  /*7aa0*/  FMUL.FTZ R111, R28, R111 ;  /* 0x0000006f1c6f7220 */ /* 0x000fe20000410000 */
[----:B------:R-:W-:Y:S01]  /*7ab0*/  FMUL.FTZ R115, R29, R115 ;  /* 0x000000731d737220 */ /* 0x000fe20000410000 */
[----:B------:R-:W-:Y:S01]  /*7ac0*/  FSEL R125, R126, RZ, P5 ;  /* 0x000000ff7e7d7208 */ /* 0x000fe20002800000 */
[----:B------:R-:W-:Y:S01]  /*7ad0*/  @P0 FMUL.FTZ R121, R127, R128 ;  /* 0x000000807f790220 */ /* 0x000fe20000410000 */
[----:B------:R-:W-:-:S02]  /*7ae0*/  FSEL R108, R108, RZ, P0 ;  /* 0x000000ff6c6c7208 */ /* 0x000fc40000000000 */
[----:B------:R-:W-:Y:S02]  /*7af0*/  FSEL R110, R124, RZ, P4 ;  /* 0x000000ff7c6e7208 */ /* 0x000fe40002000000 */
[----:B------:R-:W-:Y:S02]  /*7b00*/  FSEL R114, R111, RZ, P3 ;  /* 0x000000ff6f727208 */ /* 0x000fe40001800000 */
[----:B------:R-:W-:Y:S02]  /*7b10*/  FSEL R115, R115, RZ, P1 ;  /* 0x000000ff73737208 */ /* 0x000fe40000800000 */
[----:B------:R-:W-:Y:S02]  /*7b20*/  F2FP.BF16.F32.PACK_AB R111, R108, R125 ;  /* 0x0000007d6c6f723e */ /* 0x000fe400000010ff */
[----:B------:R-:W-:Y:S02]  /*7b30*/  F2FP.BF16.F32.PACK_AB R110, R110, R113 ;  /* 0x000000716e6e723e */ /* 0x000fe400000010ff */
[----:B------:R-:W-:-:S02]  /*7b40*/  F2FP.BF16.F32.PACK_AB R109, R112, R109 ;  /* 0x0000006d706d723e */ /* 0x000fc400000010ff */
[----:B------:R-:W-:Y:S01]  /*7b50*/  F2FP.BF16.F32.PACK_AB R108, R115, R114 ;  /* 0x00000072736c723e */ /* 0x000fe200000010ff */
[----:B------:R-:W-:Y:S06]  /*7b60*/  BRA `(.L_x_7361) ;  /* 0x00000010006c7947 */ /* 0x000fec0003800000 */
.L_x_7360:
[----:B------:R-:W-:Y:S01]  /*7b70*/  LOP3.LUT P0, RZ, R116, 0xff0000, RZ, 0xc0, !PT ;  /* 0x00ff000074ff7812 */ /* 0x000fe2000780c0ff */
        /* <DEDUP_REMOVED lines=8> */
[----:B------:R-:W-:Y:S01]  /*7c00*/  HFMA2 R120, -RZ, RZ, 0, 0 ;  /* 0x00000000ff787431 */ /* 0x000fe200000001ff */
[----:B------:R-:W-:-:S02]  /*7c10*/  CS2R R118, SRZ ;  /* 0x0000000000767805 */ /* 0x000fc4000001ff00 */
[----:B------:R-:W-:Y:S01]  /*7c20*/  LOP3.LUT P4, RZ, R117, 0xff00, RZ, 0xc0, !PT ;  /* 0x0000ff0075ff7812 */ /* 0x000fe2000788c0ff */
[----:B------:R-:W-:Y:S01]  /*7c30*/  FFMA.FTZ R112, R112, UR11, R95 ;  /* 0x0000000b70707c23 */ /* 0x000fe2000801005f */
[----:B-----5:R-:W-:Y:S01]  /*7c40*/  @P0 SHF.L.U32 R122, R109, 0x10, RZ ;  /* 0x000000106d7a0819 */ /* 0x020fe200000006ff */
[----:B------:R-:W-:Y:S01]  /*7c50*/  FFMA.FTZ R137, R137, UR23, R218 ;  /* 0x0000001789897c23 */ /* 0x000fe200080100da */
[----:B------:R-:W-:Y:S01]  /*7c60*/  @P1 PRMT R115, R109, 0x7632, R115 ;  /* 0x000076326d731816 */ /* 0x000fe20000000073 */
[----:B------:R-:W-:Y:S01]  /*7c70*/  FFMA.FTZ R109, R113, UR11, R94 ;  /* 0x0000000b716d7c23 */ /* 0x000fe2000801005e */
[----:B------:R-:W-:Y:S01]  /*7c80*/  FFMA.FTZ R113, R121, UR11, R96 ;  /* 0x0000000b79717c23 */ /* 0x000fe20008010060 */
[----:B------:R-:W-:Y:S01]  /*7c90*/  FMUL.FTZ R112, R112, UR10 ;  /* 0x0000000a70707c20 */ /* 0x000fe20008410000 */
[----:B------:R-:W-:Y:S01]  /*7ca0*/  @P5 SHF.L.U32 R126, R110, 0x10, RZ ;  /* 0x000000106e7e5819 */ /* 0x000fe200000006ff */
[----:B------:R-:W-:Y:S01]  /*7cb0*/  FMUL.FTZ R109, R109, UR10 ;  /* 0x0000000a6d6d7c20 */ /* 0x000fe20008410000 */
[----:B------:R-:W-:Y:S01]  /*7cc0*/  FMUL.FTZ R113, R113, UR10 ;  /* 0x0000000a71717c20 */ /* 0x000fe20008410000 */
[----:B------:R-:W-:Y:S01]  /*7cd0*/  @P1 SHF.L.U32 R115, R115, 0x10, RZ ;  /* 0x0000001073731819 */ /* 0x000fe200000006ff */
[----:B------:R-:W-:Y:S01]  /*7ce0*/  FMUL.FTZ R112, R112, UR7 ;  /* 0x0000000770707c20 */ /* 0x000fe20008410000 */
[----:B------:R-:W-:Y:S01]  /*7cf0*/  FMUL.FTZ R109, R109, UR7 ;  /* 0x000000076d6d7c20 */ /* 0x000fe20008410000 */
[----:B------:R-:W-:Y:S01]  /*7d00*/  FMUL.FTZ R113, R113, UR7 ;  /* 0x0000000771717c20 */ /* 0x000fe20008410000 */
[----:B------:R-:W-:Y:S01]  /*7d10*/  FADD.FTZ R130, R130, -R137 ;  /* 0x8000008982827221 */ /* 0x000fe20000010000 */
[-C--:B------:R-:W-:Y:S01]  /*7d20*/  @P1 FMUL.FTZ R119, R115, R112.reuse ;  /* 0x0000007073771220 */ /* 0x080fe20000410000 */
[-C--:B------:R-:W-:Y:S01]  /*7d30*/  @P0 FMUL.FTZ R120, R122, R109.reuse ;  /* 0x0000006d7a780220 */ /* 0x080fe20000410000 */
[----:B------:R-:W-:Y:S01]  /*7d40*/  FMUL.FTZ R109, R30, R109 ;  /* 0x0000006d1e6d7220 */ /* 0x000fe20000410000 */
[-C--:B------:R-:W-:Y:S01]  /*7d50*/  @P5 FMUL.FTZ R118, R126, R113.reuse ;  /* 0x000000717e765220 */ /* 0x080fe20000410000 */
[----:B------:R-:W-:Y:S01]  /*7d60*/  FMUL.FTZ R113, R32, R113 ;  /* 0x0000007120717220 */ /* 0x000fe20000410000 */
[----:B------:R-:W-:Y:S01]  /*7d70*/  FMUL.FTZ R112, R31, R112 ;  /* 0x000000701f707220 */ /* 0x000fe20000410000 */
[----:B------:R-:W-:Y:S01]  /*7d80*/  LOP3.LUT P3, RZ, R116, 0xff, RZ, 0xc0, !PT ;  /* 0x000000ff74ff7812 */ /* 0x000fe2000786c0ff */
[--C-:B------:R-:W-:Y:S01]  /*7d90*/  FFMA.FTZ R114, R139, UR23, R218.reuse ;  /* 0x000000178b727c23 */ /* 0x100fe200080100da */
[----:B------:R-:W-:Y:S01]  /*7da0*/  FSEL R109, R109, RZ, P0 ;  /* 0x000000ff6d6d7208 */ /* 0x000fe20000000000 */
[----:B------:R-:W-:Y:S01]  /*7db0*/  FFMA.FTZ R130, R130, UR11, R97 ;  /* 0x0000000b82827c23 */ /* 0x000fe20008010061 */
[----:B------:R-:W-:Y:S01]  /*7dc0*/  ISETP.GE.U32.AND P0, PT, R116, RZ, PT ;  /* 0x000000ff7400720c */ /* 0x000fe20003f06070 */
[--C-:B------:R-:W-:Y:S01]  /*7dd0*/  FFMA.FTZ R132, R132, UR23, R218.reuse ;  /* 0x0000001784847c23 */ /* 0x100fe200080100da */
[----:B------:R-:W-:Y:S01]  /*7de0*/  FSEL R113, R113, RZ, P5 ;  /* 0x000000ff71717208 */ /* 0x000fe20002800000 */
[--C-:B------:R-:W-:Y:S01]  /*7df0*/  FFMA.FTZ R138, R138, UR23, R218.reuse ;  /* 0x000000178a8a7c23 */ /* 0x100fe200080100da */
[----:B------:R-:W-:Y:S01]  /*7e00*/  FSEL R112, R112, RZ, P1 ;  /* 0x000000ff70707208 */ /* 0x000fe20000800000 */
[----:B------:R-:W-:Y:S01]  /*7e10*/  FFMA.FTZ R129, R129, UR23, R218 ;  /* 0x0000001781817c23 */ /* 0x000fe200080100da */
[----:B------:R-:W-:Y:S01]  /*7e20*/  LOP3.LUT P5, RZ, R117, 0xff0000, RZ, 0xc0, !PT ;  /* 0x00ff000075ff7812 */ /* 0x000fe200078ac0ff */
[----:B------:R-:W-:Y:S01]  /*7e30*/  FADD.FTZ R126, R133, -R114 ;  /* 0x80000072857e7221 */ /* 0x000fe20000010000 */
[----:B------:R-:W-:Y:S01]  /*7e40*/  ISETP.GE.U32.AND.EX P0, PT, R117, 0x1000000, PT, P0 ;  /* 0x010000007500780c */ /* 0x000fe20003f06100 */
[----:B------:R-:W-:Y:S01]  /*7e50*/  FADD.FTZ R132, R125, -R132 ;  /* 0x800000847d847221 */ /* 0x000fe20000010000 */
[----:B------:R-:W-:Y:S01]  /*7e60*/  LOP3.LUT P1, RZ, R116, 0xff00, RZ, 0xc0, !PT ;  /* 0x0000ff0074ff7812 */ /* 0x000fe2000782c0ff */
[----:B------:R-:W-:Y:S01]  /*7e70*/  FADD.FTZ R131, R131, -R138 ;  /* 0x8000008a83837221 */ /* 0x000fe20000010000 */
[----:B------:R-:W-:Y:S01]  /*7e80*/  @P4 PRMT R114, R110, 0x7632, R114 ;  /* 0x000076326e724816 */ /* 0x000fe20000000072 */
[----:B------:R-:W-:Y:S01]  /*7e90*/  FMUL.FTZ R110, R130, UR10 ;  /* 0x0000000a826e7c20 */ /* 0x000fe20008410000 */
[----:B------:R-:W-:Y:S01]  /*7ea0*/  FADD.FTZ R129, R124, -R129 ;  /* 0x800000817c817221 */ /* 0x000fe20000010000 */
[----:B------:R-:W-:-:S02]  /*7eb0*/  @P3 SHF.L.U32 R128, R108, 0x10, RZ ;  /* 0x000000106c803819 */ /* 0x000fc400000006ff */
[----:B------:R-:W-:Y:S02]  /*7ec0*/  CS2R R116, SRZ ;  /* 0x0000000000747805 */ /* 0x000fe4000001ff00 */
[----:B------:R-:W-:Y:S01]  /*7ed0*/  @P4 SHF.L.U32 R115, R114, 0x10, RZ ;  /* 0x0000001072734819 */ /* 0x000fe200000006ff */
[----:B------:R-:W-:Y:S01]  /*7ee0*/  FMUL.FTZ R124, R110, UR7 ;  /* 0x000000076e7c7c20 */ /* 0x000fe20008410000 */
[C---:B------:R-:W-:Y:S01]  /*7ef0*/  @P5 SHF.L.U32 R130, R111.reuse, 0x10, RZ ;  /* 0x000000106f825819 */ /* 0x040fe200000006ff */
[----:B------:R-:W-:Y:S01]  /*7f00*/  FFMA.FTZ R110, R132, UR11, R93 ;  /* 0x0000000b846e7c23 */ /* 0x000fe2000801005d */
[----:B------:R-:W-:Y:S01]  /*7f10*/  @P0 PRMT R125, R111, 0x7632, R125 ;  /* 0x000076326f7d0816 */ /* 0x000fe2000000007d */
[----:B------:R-:W-:Y:S01]  /*7f20*/  FFMA.FTZ R111, R131, UR11, R98 ;  /* 0x0000000b836f7c23 */ /* 0x000fe20008010062 */
[----:B------:R-:W-:Y:S01]  /*7f30*/  @P1 PRMT R114, R108, 0x7632, R114 ;  /* 0x000076326c721816 */ /* 0x000fe20000000072 */
[----:B------:R-:W-:Y:S01]  /*7f40*/  FFMA.FTZ R126, R126, UR11, R99 ;  /* 0x0000000b7e7e7c23 */ /* 0x000fe20008010063 */
[----:B------:R-:W-:Y:S01]  /*7f50*/  FFMA.FTZ R108, R129, UR11, R92 ;  /* 0x0000000b816c7c23 */ /* 0x000fe2000801005c */
[----:B------:R-:W-:Y:S01]  /*7f60*/  @P4 FMUL.FTZ R116, R115, R124 ;  /* 0x0000007c73744220 */ /* 0x000fe20000410000 */
[----:B------:R-:W-:Y:S01]  /*7f70*/  @P1 SHF.L.U32 R115, R114, 0x10, RZ ;  /* 0x0000001072731819 */ /* 0x000fe200000006ff */
[----:B------:R-:W-:Y:S01]  /*7f80*/  FMUL.FTZ R110, R110, UR10 ;  /* 0x0000000a6e6e7c20 */ /* 0x000fe20008410000 */
[----:B------:R-:W-:Y:S01]  /*7f90*/  FMUL.FTZ R111, R111, UR10 ;  /* 0x0000000a6f6f7c20 */ /* 0x000fe20008410000 */
[----:B------:R-:W-:Y:S01]  /*7fa0*/  FMUL.FTZ R114, R126, UR10 ;  /* 0x0000000a7e727c20 */ /* 0x000fe20008410000 */
[----:B------:R-:W-:Y:S01]  /*7fb0*/  FMUL.FTZ R108, R108, UR10 ;  /* 0x0000000a6c6c7c20 */ /* 0x000fe20008410000 */
[----:B------:R-:W-:Y:S01]  /*7fc0*/  @P0 SHF.L.U32 R127, R125, 0x10, RZ ;  /* 0x000000107d7f0819 */ /* 0x000fe200000006ff */
[----:B------:R-:W-:Y:S01]  /*7fd0*/  FMUL.FTZ R111, R111, UR7 ;  /* 0x000000076f6f7c20 */ /* 0x000fe20008410000 */
[----:B------:R-:W-:Y:S01]  /*7fe0*/  FMUL.FTZ R110, R110, UR7 ;  /* 0x000000076e6e7c20 */ /* 0x000fe20008410000 */
[----:B------:R-:W-:Y:S01]  /*7ff0*/  FMUL.FTZ R126, R114, UR7 ;  /* 0x00000007727e7c20 */ /* 0x000fe20008410000 */
[----:B------:R-:W-:Y:S01]  /*8000*/  FMUL.FTZ R125, R108, UR7 ;  /* 0x000000076c7d7c20 */ /* 0x000fe20008410000 */
[----:B------:R-:W-:Y:S01]  /*8010*/  CS2R R122, SRZ ;  /* 0x00000000007a7805 */ /* 0x000fe2000001ff00 */
[-C--:B------:R-:W-:Y:S01]  /*8020*/  @P5 FMUL.FTZ R117, R130, R111.reuse ;  /* 0x0000006f82755220 */ /* 0x080fe20000410000 */
[----:B------:R-:W-:Y:S01]  /*8030*/  @P1 FMUL.FTZ R123, R115, R110 ;  /* 0x0000006e737b1220 */ /* 0x000fe20000410000 */
[----:B------:R-:W-:Y:S01]  /*8040*/  FMUL.FTZ R114, R34, R111 ;  /* 0x0000006f22727220 */ /* 0x000fe20000410000 */
[----:B------:R-:W-:Y:S01]  /*8050*/  FMUL.FTZ R115, R35, R126 ;  /* 0x0000007e23737220 */ /* 0x000fe20000410000 */
[----:B------:R-:W-:Y:S01]  /*8060*/  FMUL.FTZ R111, R33, R124 ;  /* 0x0000007c216f7220 */ /* 0x000fe20000410000 */
[-C--:B------:R-:W-:Y:S01]  /*8070*/  FMUL.FTZ R108, R28, R125.reuse ;  /* 0x0000007d1c6c7220 */ /* 0x080fe20000410000 */
[----:B------:R-:W-:Y:S01]  /*8080*/  FMUL.FTZ R110, R29, R110 ;  /* 0x0000006e1d6e7220 */ /* 0x000fe20000410000 */
[----:B------:R-:W-:Y:S01]  /*8090*/  @P3 FMUL.FTZ R122, R128, R125 ;  /* 0x0000007d807a3220 */ /* 0x000fe20000410000 */
[----:B------:R-:W-:-:S02]  /*80a0*/  FSEL R124, R114, RZ, P5 ;  /* 0x000000ff727c7208 */ /* 0x000fc40002800000 */
[----:B------:R-:W-:Y:S02]  /*80b0*/  FSEL R115, R115, RZ, P0 ;  /* 0x000000ff73737208 */ /* 0x000fe40000000000 */
[----:B------:R-:W-:Y:S02]  /*80c0*/  FSEL R114, R111, RZ, P4 ;  /* 0x000000ff6f727208 */ /* 0x000fe40002000000 */
[----:B------:R-:W-:Y:S02]  /*80d0*/  FSEL R108, R108, RZ, P3 ;  /* 0x000000ff6c6c7208 */ /* 0x000fe40001800000 */
[----:B------:R-:W-:Y:S02]  /*80e0*/  FSEL R125, R110, RZ, P1 ;  /* 0x000000ff6e7d7208 */ /* 0x000fe40000800000 */
[----:B------:R-:W-:Y:S01]  /*80f0*/  MOV R121, RZ ;  /* 0x000000ff00797202 */ /* 0x000fe20000000f00 */
[----:B------:R-:W-:Y:S01]  /*8100*/  @P0 FMUL.FTZ R121, R127, R126 ;  /* 0x0000007e7f790220 */ /* 0x000fe20000410000 */
[----:B------:R-:W-:-:S02]  /*8110*/  F2FP.BF16.F32.PACK_AB R111, R115, R124 ;  /* 0x0000007c736f723e */ /* 0x000fc400000010ff */
[----:B------:R-:W-:Y:S02]  /*8120*/  F2FP.BF16.F32.PACK_AB R110, R114, R113 ;  /* 0x00000071726e723e */ /* 0x000fe400000010ff */
[----:B------:R-:W-:Y:S02]  /*8130*/  F2FP.BF16.F32.PACK_AB R109, R112, R109 ;  /* 0x0000006d706d723e */ /* 0x000fe400000010ff */
[----:B------:R-:W-:Y:S01]  /*8140*/  F2FP.BF16.F32.PACK_AB R108, R125, R108 ;  /* 0x0000006c7d6c723e */ /* 0x000fe200000010ff */
[----:B------:R-:W-:Y:S06]  /*8150*/  BRA `(.L_x_7361) ;  /* 0x0000000800f07947 */ /* 0x000fec0003800000 */
.L_x_7359:
[----:B------:R-:W-:Y:S05]  /*8160*/  @!P2 BRA `(.L_x_7362) ;  /* 0x000000040078a947 */ /* 0x000fea0003800000 */
        /* <DEDUP_REMOVED lines=10> */
[----:B------:R-:W-:Y:S01]  /*8210*/  CS2R R118, SRZ ;  /* 0x0000000000767805 */ /* 0x000fe2000001ff00 */
[----:B------:R-:W-:Y:S01]  /*8220*/  FMUL.FTZ R103, R100, UR11 ;  /* 0x0000000b64677c20 */ /* 0x000fe20008410000 */
[----:B------:R-:W-:Y:S01]  /*8230*/  FMUL.FTZ R104, R104, UR11 ;  /* 0x0000000b68687c20 */ /* 0x000fe20008410000 */
[C---:B-----5:R-:W-:Y:S01]  /*8240*/  @P0 SHF.L.U32 R112, R109.reuse, 0x10, RZ ;  /* 0x000000106d700819 */ /* 0x060fe200000006ff */
        /* <DEDUP_REMOVED lines=8> */
[----:B------:R-:W-:-:S02]  /*82d0*/  CS2R R120, SRZ ;  /* 0x0000000000787805 */ /* 0x000fc4000001ff00 */
[----:B------:R-:W-:Y:S01]  /*82e0*/  LOP3.LUT P4, RZ, R117, 0xff00, RZ, 0xc0, !PT ;  /* 0x0000ff0075ff7812 */ /* 0x000fe2000788c0ff */
        /* <DEDUP_REMOVED lines=12> */
[----:B------:R-:W-:Y:S01]  /*83b0*/  FMUL.FTZ R105, R137, UR11 ;  /* 0x0000000b89697c20 */ /* 0x000fe20008410000 */
[----:B------:R-:W-:Y:S01]  /*83c0*/  LOP3.LUT P5, RZ, R117, 0xff0000, RZ, 0xc0, !PT ;  /* 0x00ff000075ff7812 */ /* 0x000fe200078ac0ff */
[--C-:B------:R-:W-:Y:S01]  /*83d0*/  FFMA.FTZ R138, R138, UR23, R218.reuse ;  /* 0x000000178a8a7c23 */ /* 0x100fe200080100da */
[----:B------:R-:W-:Y:S01]  /*83e0*/  LOP3.LUT P3, RZ, R116, 0xff, RZ, 0xc0, !PT ;  /* 0x000000ff74ff7812 */ /* 0x000fe2000786c0ff */
[----:B------:R-:W-:Y:S01]  /*83f0*/  FMUL.FTZ R100, R105, UR10 ;  /* 0x0000000a69647c20 */ /* 0x000fe20008410000 */
[----:B------:R-:W-:Y:S01]  /*8400*/  FSEL R112, R112, RZ, P1 ;  /* 0x000000ff70707208 */ /* 0x000fe20000800000 */
[--C-:B------:R-:W-:Y:S01]  /*8410*/  FFMA.FTZ R132, R132, UR23, R218.reuse ;  /* 0x0000001784847c23 */ /* 0x100fe200080100da */
[----:B------:R-:W-:Y:S01]  /*8420*/  ISETP.GE.U32.AND.EX P0, PT, R117, 0x1000000, PT, P0 ;  /* 0x010000007500780c */ /* 0x000fe20003f06100 */
[--C-:B------:R-:W-:Y:S01]  /*8430*/  FFMA.FTZ R122, R139, UR23, R218.reuse ;  /* 0x000000178b7a7c23 */ /* 0x100fe200080100da */
[----:B------:R-:W-:Y:S01]  /*8440*/  LOP3.LUT P1, RZ, R116, 0xff00, RZ, 0xc0, !PT ;  /* 0x0000ff0074ff7812 */ /* 0x000fe2000782c0ff */
[----:B------:R-:W-:Y:S01]  /*8450*/  FFMA.FTZ R129, R129, UR23, R218 ;  /* 0x0000001781817c23 */ /* 0x000fe200080100da */
[----:B------:R-:W-:Y:S01]  /*8460*/  @P4 PRMT R110, R110, 0x7632, R110 ;  /* 0x000076326e6e4816 */ /* 0x000fe2000000006e */
[----:B------:R-:W-:Y:S01]  /*8470*/  FADD.FTZ R138, R131, -R138 ;  /* 0x8000008a838a7221 */ /* 0x000fe20000010000 */
[----:B------:R-:W-:Y:S01]  /*8480*/  FMUL.FTZ R114, R100, UR7 ;  /* 0x0000000764727c20 */ /* 0x000fe20008410000 */
[----:B------:R-:W-:Y:S01]  /*8490*/  FADD.FTZ R132, R125, -R132 ;  /* 0x800000847d847221 */ /* 0x000fe20000010000 */
[----:B------:R-:W-:Y:S01]  /*84a0*/  @P4 SHF.L.U32 R101, R110, 0x10, RZ ;  /* 0x000000106e654819 */ /* 0x000fe200000006ff */
[----:B------:R-:W-:Y:S01]  /*84b0*/  FADD.FTZ R107, R133, -R122 ;  /* 0x8000007a856b7221 */ /* 0x000fe20000010000 */
[----:B------:R-:W-:Y:S01]  /*84c0*/  FADD.FTZ R129, R124, -R129 ;  /* 0x800000817c817221 */ /* 0x000fe20000010000 */
[----:B------:R-:W-:-:S02]  /*84d0*/  CS2R R116, SRZ ;  /* 0x0000000000747805 */ /* 0x000fc4000001ff00 */
[----:B------:R-:W-:Y:S01]  /*84e0*/  @P5 SHF.L.U32 R128, R111, 0x10, RZ ;  /* 0x000000106f805819 */ /* 0x000fe200000006ff */
[----:B------:R-:W-:Y:S01]  /*84f0*/  @P4 FMUL.FTZ R116, R101, R114 ;  /* 0x0000007265744220 */ /* 0x000fe20000410000 */
[----:B------:R-:W-:Y:S01]  /*8500*/  @P3 SHF.L.U32 R126, R108, 0x10, RZ ;  /* 0x000000106c7e3819 */ /* 0x000fe200000006ff */
[----:B------:R-:W-:Y:S01]  /*8510*/  FMUL.FTZ R106, R138, UR11 ;  /* 0x0000000b8a6a7c20 */ /* 0x000fe20008410000 */
[----:B------:R-:W-:Y:S01]  /*8520*/  @P0 PRMT R111, R111, 0x7632, R111 ;  /* 0x000076326f6f0816 */ /* 0x000fe2000000006f */
[----:B------:R-:W-:Y:S01]  /*8530*/  FMUL.FTZ R101, R132, UR11 ;  /* 0x0000000b84657c20 */ /* 0x000fe20008410000 */
[----:B------:R-:W-:Y:S01]  /*8540*/  @P1 PRMT R108, R108, 0x7632, R108 ;  /* 0x000076326c6c1816 */ /* 0x000fe2000000006c */
[----:B------:R-:W-:Y:S01]  /*8550*/  FMUL.FTZ R107, R107, UR11 ;  /* 0x0000000b6b6b7c20 */ /* 0x000fe20008410000 */
[----:B------:R-:W-:Y:S01]  /*8560*/  FMUL.FTZ R100, R129, UR11 ;  /* 0x0000000b81647c20 */ /* 0x000fe20008410000 */
        /* <DEDUP_REMOVED lines=11> */
[----:B------:R-:W-:Y:S01]  /*8620*/  @P5 FMUL.FTZ R117, R128, R115 ;  /* 0x0000007380755220 */ /* 0x000fe20000410000 */
[----:B------:R-:W-:Y:S01]  /*8630*/  @P3 FMUL.FTZ R122, R126, R111 ;  /* 0x0000006f7e7a3220 */ /* 0x000fe20000410000 */
[----:B------:R-:W-:Y:S01]  /*8640*/  @P1 FMUL.FTZ R123, R125, R110 ;  /* 0x0000006e7d7b1220 */ /* 0x000fe20000410000 */
[----:B------:R-:W-:Y:S01]  /*8650*/  FMUL.FTZ R115, R34, R115 ;  /* 0x0000007322737220 */ /* 0x000fe20000410000 */
[----:B------:R-:W-:Y:S01]  /*8660*/  FMUL.FTZ R108, R35, R124 ;  /* 0x0000007c236c7220 */ /* 0x000fe20000410000 */
[----:B------:R-:W-:Y:S01]  /*8670*/  FMUL.FTZ R114, R33, R114 ;  /* 0x0000007221727220 */ /* 0x000fe20000410000 */
[----:B------:R-:W-:Y:S01]  /*8680*/  FMUL.FTZ R111, R28, R111 ;  /* 0x0000006f1c6f7220 */ /* 0x000fe20000410000 */
[----:B------:R-:W-:Y:S01]  /*8690*/  FMUL.FTZ R110, R29, R110 ;  /* 0x0000006e1d6e7220 */ /* 0x000fe20000410000 */
        /* <DEDUP_REMOVED lines=11> */
.L_x_7362:
        /* <DEDUP_REMOVED lines=9> */
[----:B------:R-:W-:Y:S02]  /*87e0*/  CS2R R120, SRZ ;  /* 0x0000000000787805 */ /* 0x000fe4000001ff00 */
[----:B------:R-:W-:-:S02]  /*87f0*/  CS2R R118, SRZ ;  /* 0x0000000000767805 */ /* 0x000fc4000001ff00 */
[----:B------:R-:W-:Y:S01]  /*8800*/  LOP3.LUT P4, RZ, R117, 0xff00, RZ, 0xc0, !PT ;  /* 0x0000ff0075ff7812 */ /* 0x000fe2000788c0ff */
[----:B------:R-:W-:Y:S01]  /*8810*/  FMUL.FTZ R112, R112, UR11 ;  /* 0x0000000b70707c20 */ /* 0x000fe20008410000 */
[----:B-----5:R-:W-:Y:S01]  /*8820*/  @P0 SHF.L.U32 R122, R109, 0x10, RZ ;  /* 0x000000106d7a0819 */ /* 0x020fe200000006ff */
[--C-:B------:R-:W-:Y:S01]  /*8830*/  FFMA.FTZ R137, R137, UR23, R218.reuse ;  /* 0x0000001789897c23 */ /* 0x100fe200080100da */
[----:B------:R-:W-:Y:S01]  /*8840*/  @P1 PRMT R115, R109, 0x7632, R115 ;  /* 0x000076326d731816 */ /* 0x000fe20000000073 */
[----:B------:R-:W-:Y:S01]  /*8850*/  FMUL.FTZ R109, R113, UR11 ;  /* 0x0000000b716d7c20 */ /* 0x000fe20008410000 */
[----:B------:R-:W-:Y:S01]  /*8860*/  FMUL.FTZ R113, R128, UR11 ;  /* 0x0000000b80717c20 */ /* 0x000fe20008410000 */
        /* <DEDUP_REMOVED lines=15> */
[C---:B------:R-:W-:Y:S01]  /*8960*/  LOP3.LUT P3, RZ, R116.reuse, 0xff, RZ, 0xc0, !PT ;  /* 0x000000ff74ff7812 */ /* 0x040fe2000786c0ff */
[--C-:B------:R-:W-:Y:S01]  /*8970*/  FFMA.FTZ R114, R139, UR23, R218.reuse ;  /* 0x000000178b727c23 */ /* 0x100fe200080100da */
[----:B------:R-:W-:Y:S01]  /*8980*/  FSEL R109, R109, RZ, P0 ;  /* 0x000000ff6d6d7208 */ /* 0x000fe20000000000 */
[----:B------:R-:W-:Y:S01]  /*8990*/  FMUL.FTZ R137, R137, UR11 ;  /* 0x0000000b89897c20 */ /* 0x000fe20008410000 */
        /* <DEDUP_REMOVED lines=20> */
[----:B------:R-:W-:Y:S01]  /*8ae0*/  FMUL.FTZ R110, R132, UR11 ;  /* 0x0000000b846e7c20 */ /* 0x000fe20008410000 */
[----:B------:R-:W-:Y:S01]  /*8af0*/  @P0 PRMT R125, R111, 0x7632, R125 ;  /* 0x000076326f7d0816 */ /* 0x000fe2000000007d */
[----:B------:R-:W-:Y:S01]  /*8b00*/  FMUL.FTZ R111, R138, UR11 ;  /* 0x0000000b8a6f7c20 */ /* 0x000fe20008410000 */
[----:B------:R-:W-:Y:S01]  /*8b10*/  @P1 PRMT R114, R108, 0x7632, R114 ;  /* 0x000076326c721816 */ /* 0x000fe20000000072 */
[----:B------:R-:W-:Y:S01]  /*8b20*/  FMUL.FTZ R133, R133, UR11 ;  /* 0x0000000b85857c20 */ /* 0x000fe20008410000 */
[----:B------:R-:W-:Y:S01]  /*8b30*/  FMUL.FTZ R108, R129, UR11 ;  /* 0x0000000b816c7c20 */ /* 0x000fe20008410000 */
        /* <DEDUP_REMOVED lines=30> */
.L_x_7361:
[----:B------:R-:W2:Y:S01]  /*8d20*/  LDL.LU R131, [R1+0x8c] ;  /* 0x00008c0001837983 */ /* 0x000ea20000300800 */
[----:B------:R-:W1:Y:S03]  /*8d30*/  @P2 LDC.64 R112, c[0x0][0x478] ;  /* 0x00011e00ff702b82 */ /* 0x000e660000000a00 */
[----:B------:R-:W3:Y:S04]  /*8d40*/  LDL.LU R130, [R1+0x88] ;  /* 0x0000880001827983 */ /* 0x000ee80000300800 */
[----:B------:R-:W4:Y:S04]  /*8d50*/  LDL.LU R129, [R1+0x84] ;  /* 0x0000840001817983 */ /* 0x000f280000300800 */
[----:B------:R-:W5:Y:S04]  /*8d60*/  LDL.LU R128, [R1+0x80] ;  /* 0x0000800001807983 */ /* 0x000f680000300800 */
[----:B------:R-:W5:Y:S04]  /*8d70*/  LDL.LU R127, [R1+0x7c] ;  /* 0x00007c00017f7983 */ /* 0x000f680000300800 */
[----:B------:R-:W5:Y:S04]  /*8d80*/  LDL.LU R126, [R1+0x78] ;  /* 0x00007800017e7983 */ /* 0x000f680000300800 */
[----:B------:R-:W5:Y:S04]  /*8d90*/  LDL.LU R125, [R1+0x74] ;  /* 0x00007400017d7983 */ /* 0x000f680000300800 */
[----:B------:R-:W5:Y:S01]  /*8da0*/  LDL.LU R124, [R1+0x70] ;  /* 0x00007000017c7983 */ /* 0x000f620000300800 */
[----:B------:R-:W-:Y:S01]  /*8db0*/  MOV R114, 0x10 ;  /* 0x0000001000727802 */ /* 0x000fe20000000f00 */
[----:B-1----:R-:W-:Y:S01]  /*8dc0*/  @P2 IMAD.WIDE.U32 R112, R181, 0x20, R112 ;  /* 0x00000020b5702825 */ /* 0x002fe200078e0070 */
[----:B------:R-:W-:Y:S01]  /*8dd0*/  UIADD3 UR6, UPT, UPT, UR6, UR28, URZ ;  /* 0x0000001c06067290 */ /* 0x000fe2000fffe0ff */
[----:B------:R-:W-:-:S02]  /*8de0*/  ISETP.NE.AND P0, PT, R180, RZ, PT ;  /* 0x000000ffb400720c */ /* 0x000fc40003f05270 */
[----:B------:R-:W-:Y:S01]  /*8df0*/  IMAD.WIDE.U32 R114, R181, R114, UR26 ;  /* 0x0000001ab5727e25 */ /* 0x000fe2000f8e0072 */
[----:B------:R1:W-:Y:S01]  /*8e00*/  @P2 STG.E.128 desc[UR16][R112.64], R100 ;  /* 0x0000006470002986 */ /* 0x0003e2000c101d10 */
[----:B------:R-:W-:Y:S01]  /*8e10*/  UISETP.GE.AND UP1, UPT, UR6, UR29, UPT ;  /* 0x0000001d0600728c */ /* 0x000fe2000bf26270 */
[----:B------:R-:W-:Y:S02]  /*8e20*/  PLOP3.LUT P0, PT, P0, PT, PT, 0x8, 0x80 ;  /* 0x000000000080781c */ /* 0x000fe4000070e170 */
[----:B------:R1:W-:Y:S02]  /*8e30*/  @P2 STG.E.128 desc[UR16][R112.64+0x10], R104 ;  /* 0x0000106870002986 */ /* 0x0003e4000c101d10 */
[----:B------:R-:W-:Y:S02]  /*8e40*/  P2R R180, PR, RZ, 0x1 ;  /* 0x00000001ffb47803 */ /* 0x000fe40000000000 */
[----:B------:R1:W-:Y:S01]  /*8e50*/  STG.E.128 desc[UR16][R114.64], R108 ;  /* 0x0000006c72007986 */ /* 0x0003e2000c101d10 */
[----:B--2---:R-:W-:Y:S01]  /*8e60*/  FADD.FTZ R131, R121, R131 ;  /* 0x0000008379837221 */ /* 0x004fe20000010000 */
[----:B---3--:R-:W-:Y:S01]  /*8e70*/  FADD.FTZ R130, R117, R130 ;  /* 0x0000008275827221 */ /* 0x008fe20000010000 */
[----:B----4-:R-:W-:Y:S01]  /*8e80*/  FADD.FTZ R129, R116, R129 ;  /* 0x0000008174817221 */ /* 0x010fe20000010000 */
[----:B-----5:R-:W-:Y:S01]  /*8e90*/  FADD.FTZ R128, R118, R128 ;  /* 0x0000008076807221 */ /* 0x020fe20000010000 */
        /* <DEDUP_REMOVED lines=12> */
[----:B------:R-:W-:Y:S05]  /*8f60*/  BRA.U !UP1, `(.L_x_7363) ;  /* 0xffffff7909a07547 */ /* 0x000fea000b83ffff */
        /* <DEDUP_REMOVED lines=92> */
.L_x_7346:
        /* <DEDUP_REMOVED lines=34> */
[----:B------:R-:W-:Y:S01]  /*9750*/  STG.E.128 desc[UR16][R66.64+0x3010], R68 ;  /* 0x0030104442007986 */ /* 0x000fe2000c101d10 */
[----:B------:R-:W-:Y:S05]  /*9760*/  EXIT ;  /* 0x000000000000794d */ /* 0x000fea0003800000 */
.L_x_7364:
        /* <DEDUP_REMOVED lines=9> */
.L_x_15673:


//--------------------- .text._ZN10layer_norm22ln_bwd_finalize_kernelINS_22Kernel_traits_finalizeILj4096Ef13__nv_bfloat16fS2_fjLb1ELj1024ELj4ENS_18Kernel_traits_baseILj4096EfS2_fS2_fjLj1024EEEEELb1ELb0EEEvNS_9BwdParamsE --------------------------
	.section	.text._ZN10layer_norm22ln_bwd_finalize_kernelINS_22Kernel_traits_finalizeILj4096Ef13__nv_bfloat16fS2_fjLb1ELj1024ELj4ENS_18Kernel_traits_baseILj4096EfS2_fS2_fjLj1024EEEEELb1ELb0EEEvNS_9BwdParamsE,"ax",@progbits
	.align	128
        .global         _ZN10layer_norm22ln_bwd_finalize_kernelINS_22Kernel_traits_finalizeILj4096Ef13__nv_bfloat16fS2_fjLb1ELj1024ELj4ENS_18Kernel_traits_baseILj4096EfS2_fS2_fjLj1024EEEEELb1ELb0EEEvNS_9BwdParamsE
        .type           _ZN10layer_norm22ln_bwd_finalize_kernelINS_22Kernel_traits_finalizeILj4096Ef13__nv_bfloat16fS2_fjLb1ELj1024ELj4ENS_18Kernel_traits_baseILj4096EfS2_fS2_fjLj1024EEEEELb1ELb0EEEvNS_9BwdParamsE,@function
        .size           _ZN10layer_norm22ln_bwd_finalize_kernelINS_22Kernel_traits_finalizeILj4096Ef13__nv_bfloat16fS2_fjLb1ELj1024ELj4ENS_18Kernel_traits_baseILj4096EfS2_fS2_fjLj1024EEEEELb1ELb0EEEvNS_9BwdParamsE,(.L_x_15674 - _ZN10layer_norm22ln_bwd_finalize_kernelINS_22Kernel_traits_finalizeILj4096Ef13__nv_bfloat16fS2_fjLb1ELj1024ELj4ENS_18Kernel_traits_baseILj4096EfS2_fS2_fjLj1024EEEEELb1ELb0EEEvNS_9BwdParamsE)
        .other          _ZN10layer_norm22ln_bwd_finalize_kernelINS_22Kernel_traits_finalizeILj4096Ef13__nv_bfloat16fS2_fjLb1ELj1024ELj4ENS_18Kernel_traits_baseILj4096EfS2_fS2_fjLj1024EEEEELb1ELb0EEEvNS_9BwdParamsE,@"STO_CUDA_ENTRY STV_DEFAULT"
_ZN10layer_norm22ln_bwd_finalize_kernelINS_22Kernel_traits_finalizeILj4096Ef13__nv_bfloat16fS2_fjLb1ELj1024ELj4ENS_18Kernel_traits_baseILj4096EfS2_fS2_fjLj1024EEEEELb1ELb0EEEvNS_9BwdParamsE:
.text._ZN10layer_norm22ln_bwd_finalize_kernelINS_22Kernel_traits_finalizeILj4096Ef13__nv_bfloat16fS2_fjLb1ELj1024ELj4ENS_18Kernel_traits_baseILj4096EfS2_fS2_fjLj1024EEEEELb1ELb0EEEvNS_9BwdParamsE:
        /* <DEDUP_REMOVED lines=57> */
.L_x_7369:
        /* <DEDUP_REMOVED lines=87> */
.L_x_7368:
[----:B------:R-:W-:Y:S05]  /*0900*/  BSYNC.RECONVERGENT B1 ;  /* 0x0000000000017941 */ /* 0x000fea0003800200 */
.L_x_7367:
        /* <DEDUP_REMOVED lines=50> */
.L_x_7371:
[----:B------:R-:W-:Y:S05]  /*0c30*/  BSYNC.RECONVERGENT B1 ;  /* 0x0000000000017941 */ /* 0x000fea0003800200 */
.L_x_7370:
        /* <DEDUP_REMOVED lines=29> */
.L_x_7373:
[----:B------:R-:W-:Y:S05]  /*0e10*/  BSYNC.RECONVERGENT B1 ;  /* 0x0000000000017941 */ /* 0x000fea0003800200 */
.L_x_7372:
        /* <DEDUP_REMOVED lines=14> */
.L_x_7366:
[----:B------:R-:W-:Y:S05]  /*0f00*/  BSYNC.RECONVERGENT B0 ;  /* 0x0000000000007941 */ /* 0x000fea0003800200 */
.L_x_7365:
        /* <DEDUP_REMOVED lines=75> */
.L_x_7374:
        /* <DEDUP_REMOVED lines=12> */
.L_x_15674:


//--------------------- .text._ZN10layer_norm13ln_bwd_kernelINS_13Kernel_traitsIf13__nv_bfloat16fS2_fjLj4096ELj1ELj1ELj4ELj16ENS_18Kernel_traits_baseILj4096EfS2_fS2_fjLj128EEEEELb1ELb1ELb1ELb0EEEvNS_9BwdParamsE --------------------------
	.section	.text._ZN10layer_norm13ln_bwd_kernelINS_13Kernel_traitsIf13__nv_bfloat16fS2_fjLj4096ELj1ELj1ELj4ELj16ENS_18Kernel_traits_baseILj4096EfS2_fS2_fjLj128EEEEELb1ELb1ELb1ELb0EEEvNS_9BwdParamsE,"ax",@progbits
	.align	128
        .global         _ZN10layer_norm13ln_bwd_kernelINS_13Kernel_traitsIf13__nv_bfloat16fS2_fjLj4096ELj1ELj1ELj4ELj16ENS_18Kernel_traits_baseILj4096EfS2_fS2_fjLj128EEEEELb1ELb1ELb1ELb0EEEvNS_9BwdParamsE
        .type           _ZN10layer_norm13ln_bwd_kernelINS_13Kernel_traitsIf13__nv_bfloat16fS2_fjLj4096ELj1ELj1ELj4ELj16ENS_18Kernel_traits_baseILj4096EfS2_fS2_fjLj128EEEEELb1ELb1ELb1ELb0EEEvNS_9BwdParamsE,@function
        .size           _ZN10layer_norm13ln_bwd_kernelINS_13Kernel_traitsIf13__nv_bfloat16fS2_fjLj4096ELj1ELj1ELj4ELj16ENS_18Kernel_traits_baseILj4096EfS2_fS2_fjLj128EEEEELb1ELb1ELb1ELb0EEEvNS_9BwdParamsE,(.L_x_15675 - _ZN10layer_norm13ln_bwd_kernelINS_13Kernel_traitsIf13__nv_bfloat16fS2_fjLj4096ELj1ELj1ELj4ELj16ENS_18Kernel_traits_baseILj4096EfS2_fS2_fjLj128EEEEELb1ELb1ELb1ELb0EEEvNS_9BwdParamsE)
        .other          _ZN10layer_norm13ln_bwd_kernelINS_13Kernel_traitsIf13__nv_bfloat16fS2_fjLj4096ELj1ELj1ELj4ELj16ENS_18Kernel_traits_baseILj4096EfS2_fS2_fjLj128EEEEELb1ELb1ELb1ELb0EEEvNS_9BwdParamsE,@"STO_CUDA_ENTRY STV_DEFAULT"
_ZN10layer_norm13ln_bwd_kernelINS_13Kernel_traitsIf13__nv_bfloat16fS2_fjLj4096ELj1ELj1ELj4ELj16ENS_18Kernel_traits_baseILj4096EfS2_fS2_fjLj128EEEEELb1ELb1ELb1ELb0EEEvNS_9BwdParamsE:
.text._ZN10layer_norm13ln_bwd_kernelINS_13Kernel_traitsIf13__nv_bfloat16fS2_fjLj4096ELj1ELj1ELj4ELj16ENS_18Kernel_traits_baseILj4096EfS2_fS2_fjLj128EEEEELb1ELb1ELb1ELb0EEEvNS_9BwdParamsE:
        /* <DEDUP_REMOVED lines=26> */
[----:B------:R-:W-:Y:S01]  /*01a0*/  STL [R1+0x30], RZ ;  /* 0x000030ff01007387 */ /* 0x000fe20000100800 */
[----:B------:R-:W-:Y:S01]  /*01b0*/  MOV R3, R0 ;  /* 0x0000000000037202 */ /* 0x000fe20000000f00 */
[----:B------:R-:W1:Y:S01]  /*01c0*/  S2UR UR11, SR_CTAID.X ;  /* 0x00000000000b79c3 */ /* 0x000e620000002500 */
[C---:B------:R-:W-:Y:S01]  /*01d0*/  ISETP.GE.U32.AND P1, PT, R2.reuse, 0x80, PT ;  /* 0x000000800200780c */ /* 0x040fe20003f26070 */
[----:B------:R-:W1:Y:S01]  /*01e0*/  LDCU UR4, c[0x0][0x384] ;  /* 0x00007080ff0477ac */ /* 0x000e620008000800 */
        /* <DEDUP_REMOVED lines=37> */
[----:B------:R-:W2:Y:S04]  /*0440*/  @P4 LDG.E.128 R24, desc[UR20][R8.64+0x10] ;  /* 0x0000101408184981 */ /* 0x000ea8000c1e1d00 */
[----:B------:R-:W-:Y:S04]  /*0450*/  STL [R1+0x34], RZ ;  /* 0x000034ff01007387 */ /* 0x000fe80000100800 */
[----:B------:R-:W-:Y:S04]  /*0460*/  STL [R1+0x38], RZ ;  /* 0x000038ff01007387 */ /* 0x000fe80000100800 */
[----:B------:R-:W-:Y:S01]  /*0470*/  STL [R1+0x3c], RZ ;  /* 0x00003cff01007387 */ /* 0x000fe20000100800 */
        /* <DEDUP_REMOVED lines=62> */
[----:B------:R-:W-:Y:S01]  /*0860*/  CS2R R38, SRZ ;  /* 0x0000000000267805 */ /* 0x000fe2000001ff00 */
[----:B------:R-:W-:Y:S06]  /*0870*/  BRA.U UP0, `(.L_x_7375) ;  /* 0x0000010100b87547 */ /* 0x000fec000b800000 */
[----:B------:R0:W-:Y:S01]  /*0880*/  STL [R1+0x30], RZ ;  /* 0x000030ff01007387 */ /* 0x0001e20000100800 */
[----:B------:R-:W-:Y:S02]  /*0890*/  CS2R R124, SRZ ;  /* 0x00000000007c7805 */ /* 0x000fe4000001ff00 */
        /* <DEDUP_REMOVED lines=58> */
.L_x_7646:
[----:B0-----:R-:W-:-:S06]  /*0c40*/  UIMAD.WIDE UR6, UR11, 0x4, UR18 ;  /* 0x000000040b0678a5 */ /* 0x001fcc000f8e0212 */
[----:B-123--:R-:W-:Y:S02]  /*0c50*/  MOV R192, UR6 ;  /* 0x0000000600c07c02 */ /* 0x00efe40008000f00 */
[----:B------:R-:W-:-:S05]  /*0c60*/  MOV R193, UR7 ;  /* 0x0000000700c17c02 */ /* 0x000fca0008000f00 */
[----:B------:R0:W2:Y:S01]  /*0c70*/  LDG.E R3, desc[UR20][R192.64] ;  /* 0x00000014c0037981 */ /* 0x0000a2000c1e1900 */
[----:B------:R-:W-:-:S06]  /*0c80*/  UIMAD.WIDE UR6, UR11, 0x4, UR14 ;  /* 0x000000040b0678a5 */ /* 0x000fcc000f8e020e */
[----:B0-----:R-:W-:Y:S01]  /*0c90*/  IMAD.U32 R192, RZ, RZ, UR6 ;  /* 0x00000006ffc07e24 */ /* 0x001fe2000f8e00ff */
        /* <DEDUP_REMOVED lines=8> */
[----:B------:R-:W-:Y:S09]  /*0d20*/  BSSY.RECONVERGENT B0, `(.L_x_7376) ;  /* 0x0000213000007945 */ /* 0x000ff20003800200 */
        /* <DEDUP_REMOVED lines=8> */
[----:B------:R-:W-:Y:S01]  /*0db0*/  ISETP.NE.AND P0, PT, RZ, UR30, PT ;  /* 0x0000001eff007c0c */ /* 0x000fe2000bf05270 */
[----:B-1----:R-:W-:Y:S01]  /*0dc0*/  UMOV UR9, UR4 ;  /* 0x0000000400097c82 */ /* 0x002fe20008000000 */
        /* <DEDUP_REMOVED lines=18> */
[----:B-1----:R-:W-:-:S05]  /*0ef0*/  LEA.HI.SX32 R194, R192, R195, 0x1d ;  /* 0x000000c3c0c27211 */ /* 0x002fca00078feaff */
[----:B------:R0:W-:Y:S01]  /*0f00*/  STL [R1+0x28], R194 ;  /* 0x000028c201007387 */ /* 0x0001e20000100800 */
        /* <DEDUP_REMOVED lines=8> */
[----:B------:R-:W-:Y:S02]  /*0f90*/  LEA.HI.SX32 R228, R3, R195, 0x1d ;  /* 0x000000c303e47211 */ /* 0x000fe400078feaff */
[----:B------:R-:W-:Y:S01]  /*0fa0*/  MOV R3, R194 ;  /* 0x000000c200037202 */ /* 0x000fe20000000f00 */
[----:B0-----:R-:W-:Y:S06]  /*0fb0*/  @!P1 BRA `(.L_x_7379) ;  /* 0x0000000400b49947 */ /* 0x001fec0003800000 */
[----:B------:R-:W0:Y:S01]  /*0fc0*/  LDC.64 R200, c[0x0][0x3a8] ;  /* 0x0000ea00ffc87b82 */ /* 0x000e220000000a00 */
[----:B------:R1:W-:Y:S07]  /*0fd0*/  STL [R1+0xc0], R2 ;  /* 0x0000c00201007387 */ /* 0x0003ee0000100800 */
[----:B------:R-:W2:Y:S01]  /*0fe0*/  LDC.64 R196, c[0x0][0x428] ;  /* 0x00010a00ffc47b82 */ /* 0x000ea20000000a00 */
[----:B------:R-:W-:Y:S01]  /*0ff0*/  ISETP.NE.U32.AND P0, PT, RZ, UR24, PT ;  /* 0x00000018ff007c0c */ /* 0x000fe2000bf05070 */
[----:B-1----:R-:W3:Y:S06]  /*1000*/  LDL.LU R2, [R1+0x30] ;  /* 0x0000300001027983 */ /* 0x002eec0000300800 */
[----:B------:R-:W1:Y:S01]  /*1010*/  LDC.64 R226, c[0x0][0x3b0] ;  /* 0x0000ec00ffe27b82 */ /* 0x000e620000000a00 */
[----:B0-----:R-:W-:-:S04]  /*1020*/  IMAD.WIDE.U32 R200, R3, 0x20, R200 ;  /* 0x0000002003c87825 */ /* 0x001fc800078e00c8 */
[----:B--2---:R-:W-:Y:S01]  /*1030*/  IMAD.WIDE.U32 R196, R228, 0x10, R196 ;  /* 0x00000010e4c47825 */ /* 0x004fe200078e00c4 */
[----:B------:R-:W2:Y:S01]  /*1040*/  LDG.E.128 R192, desc[UR20][R200.64] ;  /* 0x00000014c8c07981 */ /* 0x000ea2000c1e1d00 */
[----:B------:R-:W-:-:S03]  /*1050*/  ISETP.NE.AND.EX P0, PT, RZ, UR25, PT, P0 ;  /* 0x00000019ff007c0c */ /* 0x000fc6000bf05300 */
[----:B------:R-:W4:Y:S04]  /*1060*/  LDL.LU R251, [R1+0x38] ;  /* 0x0000380001fb7983 */ /* 0x000f280000300800 */
[----:B------:R-:W3:Y:S04]  /*1070*/  LDG.E.128 R196, desc[UR20][R196.64] ;  /* 0x00000014c4c47981 */ /* 0x000ee8000c1e1d00 */
[----:B------:R-:W4:Y:S02]  /*1080*/  LDG.E.128 R200, desc[UR20][R200.64+0x10] ;  /* 0x00001014c8c87981 */ /* 0x000f24000c1e1d00 */
[----:B------:R-:W0:Y:S02]  /*1090*/  @P0 LDC.64 R206, c[0x0][0x438] ;  /* 0x00010e00ffce0b82 */ /* 0x000e240000000a00 */
[----:B------:R-:W4:Y:S04]  /*10a0*/  LDL R248, [R1+0xb8] ;  /* 0x0000b80001f87983 */ /* 0x000f280000100800 */
[----:B------:R-:W4:Y:S04]  /*10b0*/  LDL R247, [R1+0xa0] ;  /* 0x0000a00001f77983 */ /* 0x000f280000100800 */
[----:B------:R-:W4:Y:S01]  /*10c0*/  LDL R249, [R1+0xbc] ;  /* 0x0000bc0001f97983 */ /* 0x000f220000100800 */
[----:B0-----:R-:W-:-:S05]  /*10d0*/  @P0 IMAD.WIDE.U32 R206, R3, 0x20, R206 ;  /* 0x0000002003ce0825 */ /* 0x001fca00078e00ce */
[----:B------:R-:W5:Y:S04]  /*10e0*/  @P0 LDG.E.128 R32, desc[UR20][R206.64] ;  /* 0x00000014ce200981 */ /* 0x000f68000c1e1d00 */
[----:B------:R1:W5:Y:S02]  /*10f0*/  @P0 LDG.E.128 R28, desc[UR20][R206.64+0x10] ;  /* 0x00001014ce1c0981 */ /* 0x000364000c1e1d00 */
[----:B-1----:R-:W-:-:S06]  /*1100*/  IMAD.WIDE.U32 R206, R4, 0x8, R226 ;  /* 0x0000000804ce7825 */ /* 0x002fcc00078e00e2 */
[----:B------:R-:W5:Y:S01]  /*1110*/  LDG.E.64 R206, desc[UR20][R206.64] ;  /* 0x00000014cece7981 */ /* 0x000f62000c1e1b00 */
[----:B--2---:R-:W-:Y:S01]  /*1120*/  FADD.FTZ R226, R194, -UR34 ;  /* 0x80000022c2e27e21 */ /* 0x004fe20008010000 */
[----:B------:R-:W-:Y:S01]  /*1130*/  FADD.FTZ R0, R192, -UR34 ;  /* 0x80000022c0007e21 */ /* 0x000fe20008010000 */
[----:B------:R-:W-:Y:S01]  /*1140*/  FADD.FTZ R195, R195, -UR34 ;  /* 0x80000022c3c37e21 */ /* 0x000fe20008010000 */
[----:B------:R-:W-:Y:S01]  /*1150*/  FADD.FTZ R227, R193, -UR34 ;  /* 0x80000022c1e37e21 */ /* 0x000fe20008010000 */
[----:B------:R-:W-:Y:S01]  /*1160*/  FMUL.FTZ R252, R226, UR32 ;  /* 0x00000020e2fc7c20 */ /* 0x000fe20008410000 */
[C---:B---3--:R-:W-:Y:S02]  /*1170*/  PRMT R244, R197.reuse, 0x7632, R244 ;  /* 0x00007632c5f47816 */ /* 0x048fe400000000f4 */
[----:B------:R-:W-:Y:S02]  /*1180*/  SHF.L.U32 R194, R197, 0x10, RZ ;  /* 0x00000010c5c27819 */ /* 0x000fe400000006ff */
[----:B------:R-:W-:Y:S01]  /*1190*/  PRMT R245, R198, 0x7632, R245 ;  /* 0x00007632c6f57816 */ /* 0x000fe200000000f5 */
[----:B----4-:R-:W-:Y:S01]  /*11a0*/  FADD.FTZ R197, R200, -UR34 ;  /* 0x80000022c8c57e21 */ /* 0x010fe20008010000 */
[----:B------:R-:W-:Y:S01]  /*11b0*/  SHF.L.U32 R192, R198, 0x10, RZ ;  /* 0x00000010c6c07819 */ /* 0x000fe200000006ff */
[----:B------:R-:W2:Y:S01]  /*11c0*/  LDL R200, [R1+0xa4] ;  /* 0x0000a40001c87983 */ /* 0x000ea20000100800 */
[C---:B------:R-:W-:Y:S01]  /*11d0*/  PRMT R246, R199.reuse, 0x7632, R246 ;  /* 0x00007632c7f67816 */ /* 0x040fe200000000f6 */
[----:B------:R-:W-:Y:S01]  /*11e0*/  FADD.FTZ R198, R202, -UR34 ;  /* 0x80000022cac67e21 */ /* 0x000fe20008010000 */
[----:B------:R-:W-:Y:S01]  /*11f0*/  SHF.L.U32 R193, R199, 0x10, RZ ;  /* 0x00000010c7c17819 */ /* 0x000fe200000006ff */
[----:B------:R-:W3:Y:S01]  /*1200*/  LDL.LU R202, [R1+0x3c] ;  /* 0x00003c0001ca7983 */ /* 0x000ee20000300800 */
[----:B------:R-:W-:Y:S01]  /*1210*/  FADD.FTZ R199, R203, -UR34 ;  /* 0x80000022cbc77e21 */ /* 0x000fe20008010000 */
[----:B------:R-:W-:-:S02]  /*1220*/  FMUL.FTZ R250, R195, UR32 ;  /* 0x00000020c3fa7c20 */ /* 0x000fc40008410000 */
[----:B------:R-:W4:Y:S04]  /*1230*/  LDL R203, [R1+0xb4] ;  /* 0x0000b40001cb7983 */ /* 0x000f280000100800 */
[----:B------:R-:W2:Y:S04]  /*1240*/  LDL.LU R226, [R1+0x34] ;  /* 0x0000340001e27983 */ /* 0x000ea80000300800 */
[----:B------:R-:W3:Y:S01]  /*1250*/  LDL R195, [R1+0xb0] ;  /* 0x0000b00001c37983 */ /* 0x000ee20000100800 */
[----:B------:R-:W-:Y:S01]  /*1260*/  SHF.L.U32 R19, R196, 0x10, RZ ;  /* 0x00000010c4137819 */ /* 0x000fe200000006ff */
[----:B------:R-:W-:Y:S01]  /*1270*/  FMUL.FTZ R0, R0, UR32 ;  /* 0x0000002000007c20 */ /* 0x000fe20008410000 */
[----:B------:R-:W-:Y:S01]  /*1280*/  PRMT R243, R196, 0x7632, R243 ;  /* 0x00007632c4f37816 */ /* 0x000fe200000000f3 */
[----:B------:R-:W-:-:S02]  /*1290*/  FMUL.FTZ R227, R227, UR32 ;  /* 0x00000020e3e37c20 */ /* 0x000fc40008410000 */
[-C--:B------:R-:W-:Y:S01]  /*12a0*/  FFMA.FTZ R2, R0, R19.reuse, R2 ;  /* 0x0000001300027223 */ /* 0x080fe20000010002 */
[-C--:B------:R-:W-:Y:S01]  /*12b0*/  FFMA.FTZ R251, R252, R194.reuse, R251 ;  /* 0x000000c2fcfb7223 */ /* 0x080fe200000100fb */
[----:B------:R-:W-:Y:S02]  /*12c0*/  IMAD.U32 R196, R243, 0x10000, RZ ;  /* 0x00010000f3c47824 */ /* 0x000fe400078e00ff */
[----:B------:R-:W-:Y:S01]  /*12d0*/  FADD.FTZ R96, R96, R19 ;  /* 0x0000001360607221 */ /* 0x000fe20000010000 */
[----:B------:R-:W3:Y:S04]  /*12e0*/  LDL R243, [R1+0xa8] ;  /* 0x0000a80001f37983 */ /* 0x000ee80000100800 */
[----:B------:R-:W-:Y:S04]  /*12f0*/  STL [R1+0x4], R227 ;  /* 0x000004e301007387 */ /* 0x000fe80000100800 */
[----:B------:R0:W-:Y:S04]  /*1300*/  STL [R1+0x30], R2 ;  /* 0x0000300201007387 */ /* 0x0001e80000100800 */
[----:B0-----:R0:W5:Y:S04]  /*1310*/  LDL.LU R2, [R1+0xc0] ;  /* 0x0000c00001027983 */ /* 0x0011680000300800 */
[----:B------:R1:W-:Y:S02]  /*1320*/  STL [R1+0x38], R251 ;  /* 0x000038fb01007387 */ /* 0x0003e40000100800 */
[----:B-1----:R-:W-:Y:S01]  /*1330*/  FMUL.FTZ R251, R248, R194 ;  /* 0x000000c2f8fb7220 */ /* 0x002fe20000410000 */
[----:B------:R-:W-:Y:S01]  /*1340*/  FMUL.FTZ R248, R197, UR32 ;  /* 0x00000020c5f87c20 */ /* 0x000fe20008410000 */
[-C--:B----4-:R-:W-:Y:S01]  /*1350*/  FMUL.FTZ R197, R203, R196.reuse ;  /* 0x000000c4cbc57220 */ /* 0x090fe20000410000 */
[----:B--2---:R-:W-:Y:S01]  /*1360*/  FFMA.FTZ R226, R227, R196, R226 ;  /* 0x000000c4e3e27223 */ /* 0x004fe200000100e2 */
[----:B---3--:R-:W-:Y:S01]  /*1370*/  FMUL.FTZ R19, R195, R19 ;  /* 0x00000013c3137220 */ /* 0x008fe20000410000 */
[----:B------:R-:W-:-:S03]  /*1380*/  SHF.L.U32 R195, R244, 0x10, RZ ;  /* 0x00000010f4c37819 */ /* 0x000fc600000006ff */
[----:B------:R-:W-:Y:S02]  /*1390*/  STL [R1+0x34], R226 ;  /* 0x000034e201007387 */ /* 0x000fe40000100800 */
[----:B------:R-:W-:Y:S02]  /*13a0*/  FFMA.FTZ R202, R250, R195, R202 ;  /* 0x000000c3faca7223 */ /* 0x000fe400000100ca */
[----:B------:R1:W-:Y:S01]  /*13b0*/  STL [R1], R197 ;  /* 0x000000c501007387 */ /* 0x0003e20000100800 */
[----:B------:R-:W-:-:S03]  /*13c0*/  FMUL.FTZ R244, R198, UR32 ;  /* 0x00000020c6f47c20 */ /* 0x000fc60008410000 */
[----:B------:R0:W-:Y:S04]  /*13d0*/  STL [R1+0x3c], R202 ;  /* 0x00003cca01007387 */ /* 0x0001e80000100800 */
[----:B------:R-:W2:Y:S01]  /*13e0*/  LDL R198, [R1+0xac] ;  /* 0x0000ac0001c67983 */ /* 0x000ea20000100800 */
[----:B------:R-:W-:Y:S01]  /*13f0*/  FADD.FTZ R97, R97, R196 ;  /* 0x000000c461617221 */ /* 0x000fe20000010000 */
[----:B------:R-:W-:Y:S01]  /*1400*/  FADD.FTZ R196, RZ, R19 ;  /* 0x00000013ffc47221 */ /* 0x000fe20000010000 */
[----:B------:R-:W-:Y:S01]  /*1410*/  FADD.FTZ R94, R94, R193 ;  /* 0x000000c15e5e7221 */ /* 0x000fe20000010000 */
[-C--:B------:R-:W-:Y:S01]  /*1420*/  FFMA.FTZ R126, R244, R193.reuse, R126 ;  /* 0x000000c1f47e7223 */ /* 0x080fe2000001007e */
[----:B------:R-:W-:Y:S01]  /*1430*/  FMUL.FTZ R243, R243, R193 ;  /* 0x000000c1f3f37220 */ /* 0x000fe20000410000 */
[----:B------:R-:W-:Y:S01]  /*1440*/  FADD.FTZ R92, R92, R192 ;  /* 0x000000c05c5c7221 */ /* 0x000fe20000010000 */
[-C--:B------:R-:W-:Y:S01]  /*1450*/  FFMA.FTZ R124, R248, R192.reuse, R124 ;  /* 0x000000c0f87c7223 */ /* 0x080fe2000001007c */
[----:B------:R-:W-:Y:S01]  /*1460*/  FMUL.FTZ R247, R247, R192 ;  /* 0x000000c0f7f77220 */ /* 0x000fe20000410000 */
[----:B------:R-:W-:Y:S01]  /*1470*/  FFMA.FTZ R193, R0, R19, RZ ;  /* 0x0000001300c17223 */ /* 0x000fe200000100ff */
[----:B------:R-:W-:Y:S01]  /*1480*/  SHF.L.U32 R192, R246, 0x10, RZ ;  /* 0x00000010f6c07819 */ /* 0x000fe200000006ff */
[----:B------:R-:W-:Y:S01]  /*1490*/  FADD.FTZ R196, R196, R197 ;  /* 0x000000c5c4c47221 */ /* 0x000fe20000010000 */
[----:B------:R-:W-:Y:S01]  /*14a0*/  FADD.FTZ R99, R99, R195 ;  /* 0x000000c363637221 */ /* 0x000fe20000010000 */
[----:B------:R-:W-:Y:S01]  /*14b0*/  FFMA.FTZ R193, R227, R197, R193 ;  /* 0x000000c5e3c17223 */ /* 0x000fe200000100c1 */
[----:B------:R-:W-:Y:S01]  /*14c0*/  FMUL.FTZ R249, R249, R195 ;  /* 0x000000c3f9f97220 */ /* 0x000fe20000410000 */
[----:B------:R-:W-:Y:S01]  /*14d0*/  FADD.FTZ R195, R196, R251 ;  /* 0x000000fbc4c37221 */ /* 0x000fe20000010000 */
[----:B-1----:R-:W-:Y:S01]  /*14e0*/  FMUL.FTZ R197, R199, UR32 ;  /* 0x00000020c7c57c20 */ /* 0x002fe20008410000 */
[----:B------:R-:W-:Y:S01]  /*14f0*/  FFMA.FTZ R193, R252, R251, R193 ;  /* 0x000000fbfcc17223 */ /* 0x000fe200000100c1 */
[----:B------:R-:W-:-:S03]  /*1500*/  FADD.FTZ R98, R98, R194 ;  /* 0x000000c262627221 */ /* 0x000fc60000010000 */
[----:B------:R0:W-:Y:S01]  /*1510*/  STL [R1+0x1c], R197 ;  /* 0x00001cc501007387 */ /* 0x0001e20000100800 */
[----:B------:R-:W-:Y:S01]  /*1520*/  SHF.L.U32 R194, R245, 0x10, RZ ;  /* 0x00000010f5c27819 */ /* 0x000fe200000006ff */
[----:B------:R-:W-:Y:S01]  /*1530*/  FADD.FTZ R201, R201, -UR34 ;  /* 0x80000022c9c97e21 */ /* 0x000fe20008010000 */
[----:B------:R-:W-:Y:S01]  /*1540*/  FADD.FTZ R195, R195, R249 ;  /* 0x000000f9c3c37221 */ /* 0x000fe20000010000 */
[----:B------:R-:W-:Y:S02]  /*1550*/  FFMA.FTZ R193, R250, R249, R193 ;  /* 0x000000f9fac17223 */ /* 0x000fe400000100c1 */
[----:B------:R-:W-:Y:S01]  /*1560*/  FMUL.FTZ R246, R201, UR32 ;  /* 0x00000020c9f67c20 */ /* 0x000fe20008410000 */
[----:B------:R-:W-:Y:S01]  /*1570*/  FMUL.FTZ R245, R200, R194 ;  /* 0x000000c2c8f57220 */ /* 0x000fe20000410000 */
[----:B------:R-:W-:Y:S01]  /*1580*/  FADD.FTZ R195, R195, R247 ;  /* 0x000000f7c3c37221 */ /* 0x000fe20000010000 */
[----:B------:R-:W-:-:S03]  /*1590*/  FFMA.FTZ R193, R248, R247, R193 ;  /* 0x000000f7f8c17223 */ /* 0x000fc600000100c1 */
[----:B------:R-:W-:Y:S01]  /*15a0*/  FADD.FTZ R195, R195, R245 ;  /* 0x000000f5c3c37221 */ /* 0x000fe20000010000 */
[----:B------:R-:W-:-:S03]  /*15b0*/  FFMA.FTZ R193, R246, R245, R193 ;  /* 0x000000f5f6c17223 */ /* 0x000fc600000100c1 */
[----:B------:R-:W-:Y:S01]  /*15c0*/  FADD.FTZ R195, R195, R243 ;  /* 0x000000f3c3c37221 */ /* 0x000fe20000010000 */
[----:B------:R-:W-:Y:S01]  /*15d0*/  FFMA.FTZ R193, R244, R243, R193 ;  /* 0x000000f3f4c17223 */ /* 0x000fe200000100c1 */
[----:B------:R-:W-:Y:S01]  /*15e0*/  IADD3 R228, PT, PT, R228, 0x80, RZ ;  /* 0x00000080e4e47810 */ /* 0x000fe20007ffe0ff */
[----:B------:R-:W-:Y:S01]  /*15f0*/  FADD.FTZ R93, R93, R194 ;  /* 0x000000c25d5d7221 */ /* 0x000fe20000010000 */
[----:B------:R-:W-:Y:S01]  /*1600*/  FFMA.FTZ R125, R246, R194, R125 ;  /* 0x000000c2f67d7223 */ /* 0x000fe2000001007d */
[----:B------:R-:W-:Y:S01]  /*1610*/  FADD.FTZ R95, R95, R192 ;  /* 0x000000c05f5f7221 */ /* 0x000fe20000010000 */
[-C--:B------:R-:W-:Y:S01]  /*1620*/  FFMA.FTZ R127, R197, R192.reuse, R127 ;  /* 0x000000c0c57f7223 */ /* 0x080fe2000001007f */
[----:B------:R-:W-:Y:S02]  /*1630*/  IADD3 R4, PT, PT, R4, 0x80, RZ ;  /* 0x0000008004047810 */ /* 0x000fe40007ffe0ff */
[----:B------:R-:W-:Y:S01]  /*1640*/  IADD3 R3, PT, PT, R3, 0x80, RZ ;  /* 0x0000008003037810 */ /* 0x000fe20007ffe0ff */
[----:B--2---:R-:W-:-:S05]  /*1650*/  FMUL.FTZ R196, R198, R192 ;  /* 0x000000c0c6c47220 */ /* 0x004fca0000410000 */
[----:B------:R0:W-:Y:S01]  /*1660*/  STL [R1+0x18], R196 ;  /* 0x000018c401007387 */ /* 0x0001e20000100800 */
[----:B------:R-:W-:Y:S01]  /*1670*/  FADD.FTZ R227, R195, R196 ;  /* 0x000000c4c3e37221 */ /* 0x000fe20000010000 */
[----:B------:R-:W-:-:S07]  /*1680*/  FFMA.FTZ R226, R197, R196, R193 ;  /* 0x000000c4c5e27223 */ /* 0x000fce00000100c1 */
.L_x_7379:
[----:B---34-:R-:W-:Y:S05]  /*1690*/  BSYNC.RECONVERGENT B1 ;  /* 0x0000000000017941 */ /* 0x018fea0003800200 */
.L_x_7378:
[----:B------:R-:W-:Y:S04]  /*16a0*/  BSSY.RECONVERGENT B1, `(.L_x_7380) ;  /* 0x0000063000017945 */ /* 0x000fe80003800200 */
[----:B------:R-:W-:Y:S05]  /*16b0*/  @!P2 BRA `(.L_x_7381) ;  /* 0x000000040084a947 */ /* 0x000fea0003800000 */
[----:B------:R-:W1:Y:S01]  /*16c0*/  LDC.64 R192, c[0x0][0x428] ;  /* 0x00010a00ffc07b82 */ /* 0x000e620000000a00 */
[----:B------:R-:W2:Y:S04]  /*16d0*/  LDL R242, [R1+0x90] ;  /* 0x0000900001f27983 */ /* 0x000ea80000100800 */
[----:B------:R-:W3:Y:S03]  /*16e0*/  LDL R238, [R1+0x80] ;  /* 0x0000800001ee7983 */ /* 0x000ee60000100800 */
[----:B------:R-:W4:Y:S01]  /*16f0*/  LDC.64 R16, c[0x0][0x3a8] ;  /* 0x0000ea00ff107b82 */ /* 0x000f220000000a00 */
[----:B------:R-:W-:Y:S01]  /*1700*/  ISETP.NE.U32.AND P0, PT, RZ, UR24, PT ;  /* 0x00000018ff007c0c */ /* 0x000fe2000bf05070 */
[----:B------:R-:W3:Y:S04]  /*1710*/  LDL R241, [R1+0x94] ;  /* 0x0000940001f17983 */ /* 0x000ee80000100800 */
[----:B------:R-:W3:Y:S02]  /*1720*/  LDL R236, [R1+0x88] ;  /* 0x0000880001ec7983 */ /* 0x000ee40000100800 */
[----:B------:R-:W0:Y:S02]  /*1730*/  LDC.64 R200, c[0x0][0x3b0] ;  /* 0x0000ec00ffc87b82 */ /* 0x000e240000000a00 */
[----:B------:R-:W3:Y:S04]  /*1740*/  LDL R240, [R1+0x98] ;  /* 0x0000980001f07983 */ /* 0x000ee80000100800 */
[----:B------:R-:W3:Y:S01]  /*1750*/  LDL R239, [R1+0x9c] ;  /* 0x00009c0001ef7983 */ /* 0x000ee20000100800 */
[----:B-1----:R-:W-:-:S06]  /*1760*/  IMAD.WIDE.U32 R192, R228, 0x10, R192 ;  /* 0x00000010e4c07825 */ /* 0x002fcc00078e00c0 */
[----:B------:R-:W2:Y:S01]  /*1770*/  LDG.E.128 R192, desc[UR20][R192.64] ;  /* 0x00000014c0c07981 */ /* 0x000ea2000c1e1d00 */
[----:B----4-:R-:W-:-:S05]  /*1780*/  IMAD.WIDE.U32 R16, R3, 0x20, R16 ;  /* 0x0000002003107825 */ /* 0x010fca00078e0010 */
[----:B------:R-:W4:Y:S01]  /*1790*/  LDG.E.128 R12, desc[UR20][R16.64] ;  /* 0x00000014100c7981 */ /* 0x000f22000c1e1d00 */
[----:B------:R-:W-:-:S03]  /*17a0*/  ISETP.NE.AND.EX P0, PT, RZ, UR25, PT, P0 ;  /* 0x00000019ff007c0c */ /* 0x000fc6000bf05300 */
[----:B0-----:R0:W3:Y:S10]  /*17b0*/  LDG.E.128 R196, desc[UR20][R16.64+0x10] ;  /* 0x0000101410c47981 */ /* 0x0010f4000c1e1d00 */
[----:B0-----:R-:W0:Y:S02]  /*17c0*/  @P0 LDC.64 R16, c[0x0][0x438] ;  /* 0x00010e00ff100b82 */ /* 0x001e240000000a00 */
[----:B0-----:R-:W-:-:S05]  /*17d0*/  @P0 IMAD.WIDE.U32 R16, R3, 0x20, R16 ;  /* 0x0000002003100825 */ /* 0x001fca00078e0010 */
[----:B------:R-:W5:Y:S04]  /*17e0*/  @P0 LDG.E.128 R24, desc[UR20][R16.64] ;  /* 0x0000001410180981 */ /* 0x000f68000c1e1d00 */
[----:B------:R0:W5:Y:S02]  /*17f0*/  @P0 LDG.E.128 R20, desc[UR20][R16.64+0x10] ;  /* 0x0000101410140981 */ /* 0x000164000c1e1d00 */
[----:B0-----:R-:W-:-:S05]  /*1800*/  IMAD.WIDE.U32 R16, R4, 0x8, R200 ;  /* 0x0000000804107825 */ /* 0x001fca00078e00c8 */
[----:B------:R0:W5:Y:S01]  /*1810*/  LDG.E.64 R204, desc[UR20][R16.64] ;  /* 0x0000001410cc7981 */ /* 0x000162000c1e1b00 */
[----:B--2---:R-:W-:Y:S02]  /*1820*/  PRMT R200, R192, 0x7632, R200 ;  /* 0x00007632c0c87816 */ /* 0x004fe400000000c8 */
[C---:B------:R-:W-:Y:S01]  /*1830*/  PRMT R203, R195.reuse, 0x7632, R203 ;  /* 0x00007632c3cb7816 */ /* 0x040fe200000000cb */
[----:B----4-:R-:W-:Y:S01]  /*1840*/  FADD.FTZ R18, R12, -UR34 ;  /* 0x800000220c127e21 */ /* 0x010fe20008010000 */
[----:B------:R-:W-:Y:S02]  /*1850*/  SHF.L.U32 R12, R195, 0x10, RZ ;  /* 0x00000010c30c7819 */ /* 0x000fe400000006ff */
[----:B------:R-:W-:Y:S02]  /*1860*/  SHF.L.U32 R195, R200, 0x10, RZ ;  /* 0x00000010c8c37819 */ /* 0x000fe400000006ff */
[----:B------:R-:W2:Y:S01]  /*1870*/  LDL R200, [R1+0x8c] ;  /* 0x00008c0001c87983 */ /* 0x000ea20000100800 */
[----:B------:R-:W-:Y:S01]  /*1880*/  PRMT R201, R193, 0x7632, R201 ;  /* 0x00007632c1c97816 */ /* 0x000fe200000000c9 */
[----:B0-----:R-:W-:Y:S01]  /*1890*/  FADD.FTZ R17, R13, -UR34 ;  /* 0x800000220d117e21 */ /* 0x001fe20008010000 */
[C---:B------:R-:W-:Y:S01]  /*18a0*/  PRMT R202, R194.reuse, 0x7632, R202 ;  /* 0x00007632c2ca7816 */ /* 0x040fe200000000ca */
[----:B------:R-:W-:Y:S01]  /*18b0*/  IMAD.U32 R13, R194, 0x10000, RZ ;  /* 0x00010000c20d7824 */ /* 0x000fe200078e00ff */
[----:B------:R-:W-:-:S02]  /*18c0*/  SHF.L.U32 R194, R201, 0x10, RZ ;  /* 0x00000010c9c27819 */ /* 0x000fc400000006ff */
[----:B------:R-:W4:Y:S01]  /*18d0*/  LDL R201, [R1+0x84] ;  /* 0x0000840001c97983 */ /* 0x000f220000100800 */
[----:B------:R-:W-:Y:S01]  /*18e0*/  FADD.FTZ R16, R14, -UR34 ;  /* 0x800000220e107e21 */ /* 0x000fe20008010000 */
[----:B------:R-:W-:Y:S01]  /*18f0*/  SHF.L.U32 R14, R192, 0x10, RZ ;  /* 0x00000010c00e7819 */ /* 0x000fe200000006ff */
[----:B------:R-:W-:Y:S01]  /*1900*/  FMUL.FTZ R18, R18, UR32 ;  /* 0x0000002012127c20 */ /* 0x000fe20008410000 */
[----:B---3--:R-:W-:Y:S01]  /*1910*/  FADD.FTZ R192, R196, -UR34 ;  /* 0x80000022c4c07e21 */ /* 0x008fe20008010000 */
[----:B------:R-:W-:Y:S02]  /*1920*/  FADD.FTZ R198, R198, -UR34 ;  /* 0x80000022c6c67e21 */ /* 0x000fe40008010000 */
[----:B------:R-:W-:Y:S01]  /*1930*/  FADD.FTZ R88, R88, R14 ;  /* 0x0000000e58587221 */ /* 0x000fe20000010000 */
[-C--:B------:R-:W-:Y:S01]  /*1940*/  FFMA.FTZ R120, R18, R14.reuse, R120 ;  /* 0x0000000e12787223 */ /* 0x080fe20000010078 */
[----:B------:R-:W-:Y:S01]  /*1950*/  FMUL.FTZ R242, R242, R14 ;  /* 0x0000000ef2f27220 */ /* 0x000fe20000410000 */
[----:B------:R-:W-:Y:S01]  /*1960*/  FMUL.FTZ R14, R192, UR32 ;  /* 0x00000020c00e7c20 */ /* 0x000fe20008410000 */
[----:B------:R-:W-:Y:S01]  /*1970*/  FADD.FTZ R84, R84, R13 ;  /* 0x0000000d54547221 */ /* 0x000fe20000010000 */
[----:B------:R-:W-:-:S02]  /*1980*/  FMUL.FTZ R238, R238, R13 ;  /* 0x0000000deeee7220 */ /* 0x000fc40000410000 */
[----:B------:R-:W-:Y:S01]  /*1990*/  FFMA.FTZ R116, R14, R13, R116 ;  /* 0x0000000d0e747223 */ /* 0x000fe20000010074 */
[----:B------:R-:W-:Y:S01]  /*19a0*/  FMUL.FTZ R13, R198, UR32 ;  /* 0x00000020c60d7c20 */ /* 0x000fe20008410000 */
[----:B------:R-:W-:Y:S01]  /*19b0*/  FADD.FTZ R237, R197, -UR34 ;  /* 0x80000022c5ed7e21 */ /* 0x000fe20008010000 */
[----:B------:R-:W-:Y:S01]  /*19c0*/  FMUL.FTZ R17, R17, UR32 ;  /* 0x0000002011117c20 */ /* 0x000fe20008410000 */
[----:B------:R-:W-:Y:S01]  /*19d0*/  FADD.FTZ R196, R227, R242 ;  /* 0x000000f2e3c47221 */ /* 0x000fe20000010000 */
[-C--:B------:R-:W-:Y:S01]  /*19e0*/  FMUL.FTZ R241, R241, R195.reuse ;  /* 0x000000c3f1f17220 */ /* 0x080fe20000410000 */
[----:B------:R-:W-:Y:S01]  /*19f0*/  FADD.FTZ R199, R199, -UR34 ;  /* 0x80000022c7c77e21 */ /* 0x000fe20008010000 */
[----:B------:R-:W-:Y:S01]  /*1a00*/  SHF.L.U32 R192, R203, 0x10, RZ ;  /* 0x00000010cbc07819 */ /* 0x000fe200000006ff */
[----:B------:R-:W-:Y:S01]  /*1a10*/  FFMA.FTZ R197, R18, R242, R226 ;  /* 0x000000f212c57223 */ /* 0x000fe200000100e2 */
[----:B------:R-:W-:Y:S01]  /*1a20*/  FADD.FTZ R15, R15, -UR34 ;  /* 0x800000220f0f7e21 */ /* 0x000fe20008010000 */
[----:B------:R-:W-:Y:S01]  /*1a30*/  SHF.L.U32 R193, R193, 0x10, RZ ;  /* 0x00000010c1c17819 */ /* 0x000fe200000006ff */
        /* <DEDUP_REMOVED lines=8> */
[----:B------:R-:W-:Y:S01]  /*1ac0*/  FMUL.FTZ R15, R15, UR32 ;  /* 0x000000200f0f7c20 */ /* 0x000fe20008410000 */
[----:B------:R-:W-:Y:S01]  /*1ad0*/  FMUL.FTZ R16, R16, UR32 ;  /* 0x0000002010107c20 */ /* 0x000fe20008410000 */
[-C--:B------:R-:W-:Y:S01]  /*1ae0*/  FMUL.FTZ R240, R240, R193.reuse ;  /* 0x000000c1f0f07220 */ /* 0x080fe20000410000 */
[----:B------:R-:W-:Y:S01]  /*1af0*/  FADD.FTZ R91, R91, R194 ;  /* 0x000000c25b5b7221 */ /* 0x000fe20000010000 */
[-C--:B------:R-:W-:Y:S01]  /*1b00*/  FFMA.FTZ R123, R15, R194.reuse, R123 ;  /* 0x000000c20f7b7223 */ /* 0x080fe2000001007b */
[----:B------:R-:W-:Y:S01]  /*1b10*/  FMUL.FTZ R239, R239, R194 ;  /* 0x000000c2efef7220 */ /* 0x000fe20000410000 */
[----:B------:R1:W-:Y:S01]  /*1b20*/  STL [R1+0xc], R196 ;  /* 0x00000cc401007387 */ /* 0x0003e20000100800 */
        /* <DEDUP_REMOVED lines=10> */
[----:B------:R-:W-:Y:S01]  /*1bd0*/  IADD3 R228, PT, PT, R228, 0x80, RZ ;  /* 0x00000080e4e47810 */ /* 0x000fe20007ffe0ff */
[----:B------:R-:W-:Y:S01]  /*1be0*/  FADD.FTZ R85, R85, R193 ;  /* 0x000000c155557221 */ /* 0x000fe20000010000 */
[----:B------:R-:W-:Y:S01]  /*1bf0*/  FFMA.FTZ R117, R12, R193, R117 ;  /* 0x000000c10c757223 */ /* 0x000fe20000010075 */
[----:B------:R-:W-:Y:S01]  /*1c00*/  FADD.FTZ R87, R87, R192 ;  /* 0x000000c057577221 */ /* 0x000fe20000010000 */
[-C--:B------:R-:W-:Y:S01]  /*1c10*/  FFMA.FTZ R119, R196, R192.reuse, R119 ;  /* 0x000000c0c4777223 */ /* 0x080fe20000010077 */
[----:B------:R-:W-:Y:S01]  /*1c20*/  IADD3 R4, PT, PT, R4, 0x80, RZ ;  /* 0x0000008004047810 */ /* 0x000fe20007ffe0ff */
[----:B------:R-:W-:Y:S02]  /*1c30*/  VIADD R3, R3, 0x80 ;  /* 0x0000008003037836 */ /* 0x000fe40000000000 */
[----:B--2---:R-:W-:-:S05]  /*1c40*/  FMUL.FTZ R197, R200, R192 ;  /* 0x000000c0c8c57220 */ /* 0x004fca0000410000 */
[----:B------:R1:W-:Y:S01]  /*1c50*/  STL [R1+0x14], R197 ;  /* 0x000014c501007387 */ /* 0x0003e20000100800 */
[----:B----4-:R-:W-:-:S04]  /*1c60*/  FMUL.FTZ R237, R201, R193 ;  /* 0x000000c1c9ed7220 */ /* 0x010fc80000410000 */
[----:B------:R-:W-:Y:S01]  /*1c70*/  FADD.FTZ R194, R194, R237 ;  /* 0x000000edc2c27221 */ /* 0x000fe20000010000 */
[----:B------:R-:W-:-:S03]  /*1c80*/  FFMA.FTZ R195, R12, R237, R195 ;  /* 0x000000ed0cc37223 */ /* 0x000fc600000100c3 */
[----:B------:R-:W-:Y:S01]  /*1c90*/  FADD.FTZ R194, R194, R236 ;  /* 0x000000ecc2c27221 */ /* 0x000fe20000010000 */
[----:B------:R-:W-:-:S03]  /*1ca0*/  FFMA.FTZ R195, R13, R236, R195 ;  /* 0x000000ec0dc37223 */ /* 0x000fc600000100c3 */
[----:B------:R-:W-:Y:S01]  /*1cb0*/  FADD.FTZ R227, R194, R197 ;  /* 0x000000c5c2e37221 */ /* 0x000fe20000010000 */
[----:B-1----:R-:W-:-:S07]  /*1cc0*/  FFMA.FTZ R226, R196, R197, R195 ;  /* 0x000000c5c4e27223 */ /* 0x002fce00000100c3 */
.L_x_7381:
[----:B------:R-:W-:Y:S05]  /*1cd0*/  BSYNC.RECONVERGENT B1 ;  /* 0x0000000000017941 */ /* 0x000fea0003800200 */
.L_x_7380:
        /* <DEDUP_REMOVED lines=9> */
[----:B------:R-:W0:Y:S01]  /*1d70*/  LDC.64 R200, c[0x0][0x3b0] ;  /* 0x0000ec00ffc87b82 */ /* 0x000e220000000a00 */
[----:B-1----:R-:W-:-:S06]  /*1d80*/  IMAD.WIDE.U32 R192, R228, 0x10, R192 ;  /* 0x00000010e4c07825 */ /* 0x002fcc00078e00c0 */
[----:B------:R-:W2:Y:S01]  /*1d90*/  LDG.E.128 R192, desc[UR20][R192.64] ;  /* 0x00000014c0c07981 */ /* 0x000ea2000c1e1d00 */
[----:B----4-:R-:W-:-:S05]  /*1da0*/  IMAD.WIDE.U32 R6, R3, 0x20, R6 ;  /* 0x0000002003067825 */ /* 0x010fca00078e0006 */
[----:B------:R-:W4:Y:S04]  /*1db0*/  LDG.E.128 R8, desc[UR20][R6.64] ;  /* 0x0000001406087981 */ /* 0x000f28000c1e1d00 */
[----:B0-----:R0:W3:Y:S01]  /*1dc0*/  LDG.E.128 R196, desc[UR20][R6.64+0x10] ;  /* 0x0000101406c47981 */ /* 0x0010e2000c1e1d00 */
[----:B------:R-:W-:-:S13]  /*1dd0*/  ISETP.NE.AND.EX P0, PT, RZ, UR25, PT, P0 ;  /* 0x00000019ff007c0c */ /* 0x000fda000bf05300 */
[----:B0-----:R-:W0:Y:S02]  /*1de0*/  @P0 LDC.64 R6, c[0x0][0x438] ;  /* 0x00010e00ff060b82 */ /* 0x001e240000000a00 */
[----:B0-----:R-:W-:-:S05]  /*1df0*/  @P0 IMAD.WIDE.U32 R6, R3, 0x20, R6 ;  /* 0x0000002003060825 */ /* 0x001fca00078e0006 */
[----:B------:R-:W5:Y:S04]  /*1e00*/  @P0 LDG.E.128 R160, desc[UR20][R6.64] ;  /* 0x0000001406a00981 */ /* 0x000f68000c1e1d00 */
[----:B------:R0:W5:Y:S02]  /*1e10*/  @P0 LDG.E.128 R164, desc[UR20][R6.64+0x10] ;  /* 0x0000101406a40981 */ /* 0x000164000c1e1d00 */
[----:B0-----:R-:W-:-:S05]  /*1e20*/  IMAD.WIDE.U32 R6, R4, 0x8, R200 ;  /* 0x0000000804067825 */ /* 0x001fca00078e00c8 */
[----:B------:R0:W5:Y:S01]  /*1e30*/  LDG.E.64 R208, desc[UR20][R6.64] ;  /* 0x0000001406d07981 */ /* 0x000162000c1e1b00 */
[----:B--2---:R-:W-:Y:S02]  /*1e40*/  PRMT R203, R193, 0x7632, R203 ;  /* 0x00007632c1cb7816 */ /* 0x004fe400000000cb */
[C---:B------:R-:W-:Y:S02]  /*1e50*/  PRMT R229, R194.reuse, 0x7632, R229 ;  /* 0x00007632c2e57816 */ /* 0x040fe400000000e5 */
[----:B0-----:R-:W-:Y:S01]  /*1e60*/  SHF.L.U32 R6, R194, 0x10, RZ ;  /* 0x00000010c2067819 */ /* 0x001fe200000006ff */
[----:B------:R-:W-:Y:S02]  /*1e70*/  IMAD.U32 R194, R203, 0x10000, RZ ;  /* 0x00010000cbc27824 */ /* 0x000fe400078e00ff */
[----:B----4-:R-:W-:Y:S01]  /*1e80*/  FADD.FTZ R201, R8, -UR34 ;  /* 0x8000002208c97e21 */ /* 0x010fe20008010000 */
[----:B------:R-:W2:Y:S01]  /*1e90*/  LDL R203, [R1+0x68] ;  /* 0x0000680001cb7983 */ /* 0x000ea20000100800 */
[----:B------:R-:W-:Y:S01]  /*1ea0*/  FADD.FTZ R8, R11, -UR34 ;  /* 0x800000220b087e21 */ /* 0x000fe20008010000 */
[----:B------:R-:W-:Y:S01]  /*1eb0*/  PRMT R202, R192, 0x7632, R202 ;  /* 0x00007632c0ca7816 */ /* 0x000fe200000000ca */
[----:B---3--:R-:W-:Y:S01]  /*1ec0*/  FADD.FTZ R232, R197, -UR34 ;  /* 0x80000022c5e87e21 */ /* 0x008fe20008010000 */
[----:B------:R-:W-:Y:S01]  /*1ed0*/  FMUL.FTZ R11, R201, UR32 ;  /* 0x00000020c90b7c20 */ /* 0x000fe20008410000 */
[C---:B------:R-:W-:Y:S01]  /*1ee0*/  PRMT R230, R195.reuse, 0x7632, R230 ;  /* 0x00007632c3e67816 */ /* 0x040fe200000000e6 */
[----:B------:R-:W3:Y:S01]  /*1ef0*/  LDL R201, [R1+0x6c] ;  /* 0x00006c0001c97983 */ /* 0x000ee20000100800 */
[----:B------:R-:W-:-:S02]  /*1f00*/  SHF.L.U32 R5, R195, 0x10, RZ ;  /* 0x00000010c3057819 */ /* 0x000fc400000006ff */
[----:B------:R-:W-:Y:S02]  /*1f10*/  SHF.L.U32 R195, R202, 0x10, RZ ;  /* 0x00000010cac37819 */ /* 0x000fe400000006ff */
[----:B------:R-:W-:Y:S02]  /*1f20*/  MOV R202, R232 ;  /* 0x000000e800ca7202 */ /* 0x000fe40000000f00 */
[----:B------:R-:W4:Y:S01]  /*1f30*/  LDL R232, [R1+0x7c] ;  /* 0x00007c0001e87983 */ /* 0x000f220000100800 */
[----:B------:R-:W-:Y:S01]  /*1f40*/  FADD.FTZ R200, R9, -UR34 ;  /* 0x8000002209c87e21 */ /* 0x000fe20008010000 */
[----:B------:R-:W-:-:S03]  /*1f50*/  FADD.FTZ R9, R10, -UR34 ;  /* 0x800000220a097e21 */ /* 0x000fc60008010000 */
[----:B------:R-:W-:Y:S02]  /*1f60*/  FMUL.FTZ R10, R200, UR32 ;  /* 0x00000020c80a7c20 */ /* 0x000fe40008410000 */
[----:B------:R-:W4:Y:S01]  /*1f70*/  LDL R200, [R1+0x64] ;  /* 0x0000640001c87983 */ /* 0x000f220000100800 */
[----:B------:R-:W-:Y:S01]  /*1f80*/  SHF.L.U32 R7, R192, 0x10, RZ ;  /* 0x00000010c0077819 */ /* 0x000fe200000006ff */
[----:B------:R-:W-:Y:S01]  /*1f90*/  FADD.FTZ R192, R196, -UR34 ;  /* 0x80000022c4c07e21 */ /* 0x000fe20008010000 */
[----:B------:R-:W-:-:S03]  /*1fa0*/  FADD.FTZ R198, R198, -UR34 ;  /* 0x80000022c6c67e21 */ /* 0x000fc60008010000 */
[----:B------:R-:W-:Y:S01]  /*1fb0*/  FADD.FTZ R80, R80, R7 ;  /* 0x0000000750507221 */ /* 0x000fe20000010000 */
[-C--:B------:R-:W-:Y:S01]  /*1fc0*/  FFMA.FTZ R112, R11, R7.reuse, R112 ;  /* 0x000000070b707223 */ /* 0x080fe20000010070 */
[----:B------:R-:W-:Y:S01]  /*1fd0*/  FMUL.FTZ R235, R235, R7 ;  /* 0x00000007ebeb7220 */ /* 0x000fe20000410000 */
[----:B------:R-:W-:Y:S01]  /*1fe0*/  FMUL.FTZ R7, R192, UR32 ;  /* 0x00000020c0077c20 */ /* 0x000fe20008410000 */
[----:B------:R-:W-:Y:S01]  /*1ff0*/  SHF.L.U32 R193, R193, 0x10, RZ ;  /* 0x00000010c1c17819 */ /* 0x000fe200000006ff */
[----:B------:R-:W-:Y:S01]  /*2000*/  FMUL.FTZ R9, R9, UR32 ;  /* 0x0000002009097c20 */ /* 0x000fe20008410000 */
[----:B------:R-:W-:Y:S01]  /*2010*/  FADD.FTZ R76, R76, R6 ;  /* 0x000000064c4c7221 */ /* 0x000fe20000010000 */
[-C--:B------:R-:W-:Y:S01]  /*2020*/  FFMA.FTZ R108, R7, R6.reuse, R108 ;  /* 0x00000006076c7223 */ /* 0x080fe2000001006c */
[----:B------:R-:W-:Y:S01]  /*2030*/  FMUL.FTZ R231, R231, R6 ;  /* 0x00000006e7e77220 */ /* 0x000fe20000410000 */
[----:B------:R-:W-:Y:S01]  /*2040*/  FMUL.FTZ R6, R198, UR32 ;  /* 0x00000020c6067c20 */ /* 0x000fe20008410000 */
[----:B------:R-:W-:Y:S01]  /*2050*/  FADD.FTZ R196, R227, R235 ;  /* 0x000000ebe3c47221 */ /* 0x000fe20000010000 */
[----:B------:R-:W-:Y:S01]  /*2060*/  FMUL.FTZ R234, R234, R195 ;  /* 0x000000c3eaea7220 */ /* 0x000fe20000410000 */
[----:B------:R-:W-:Y:S01]  /*2070*/  FADD.FTZ R199, R199, -UR34 ;  /* 0x80000022c7c77e21 */ /* 0x000fe20008010000 */
[----:B------:R-:W-:Y:S01]  /*2080*/  FADD.FTZ R82, R82, R193 ;  /* 0x000000c152527221 */ /* 0x000fe20000010000 */
[-C--:B------:R-:W-:Y:S01]  /*2090*/  FFMA.FTZ R114, R9, R193.reuse, R114 ;  /* 0x000000c109727223 */ /* 0x080fe20000010072 */
[----:B------:R-:W-:Y:S01]  /*20a0*/  FMUL.FTZ R233, R233, R193 ;  /* 0x000000c1e9e97220 */ /* 0x000fe20000410000 */
[----:B------:R-:W-:Y:S01]  /*20b0*/  SHF.L.U32 R192, R230, 0x10, RZ ;  /* 0x00000010e6c07819 */ /* 0x000fe200000006ff */
[----:B------:R-:W-:Y:S01]  /*20c0*/  FFMA.FTZ R197, R11, R235, R226 ;  /* 0x000000eb0bc57223 */ /* 0x000fe200000100e2 */
[----:B------:R-:W-:Y:S01]  /*20d0*/  SHF.L.U32 R193, R229, 0x10, RZ ;  /* 0x00000010e5c17819 */ /* 0x000fe200000006ff */
[----:B------:R-:W-:Y:S01]  /*20e0*/  FADD.FTZ R78, R78, R5 ;  /* 0x000000054e4e7221 */ /* 0x000fe20000010000 */
[----:B------:R-:W-:Y:S01]  /*20f0*/  FFMA.FTZ R110, R6, R5, R110 ;  /* 0x00000005066e7223 */ /* 0x000fe2000001006e */
[C---:B------:R-:W-:Y:S01]  /*2100*/  FFMA.FTZ R113, R10.reuse, R195, R113 ;  /* 0x000000c30a717223 */ /* 0x040fe20000010071 */
[----:B------:R-:W-:Y:S01]  /*2110*/  FADD.FTZ R81, R81, R195 ;  /* 0x000000c351517221 */ /* 0x000fe20000010000 */
[----:B------:R-:W-:Y:S01]  /*2120*/  FFMA.FTZ R195, R10, R234, R197 ;  /* 0x000000ea0ac37223 */ /* 0x000fe200000100c5 */
[----:B------:R-:W-:Y:S01]  /*2130*/  FMUL.FTZ R8, R8, UR32 ;  /* 0x0000002008087c20 */ /* 0x000fe20008410000 */
[----:B------:R-:W-:-:S02]  /*2140*/  FADD.FTZ R83, R83, R194 ;  /* 0x000000c253537221 */ /* 0x000fc40000010000 */
[----:B------:R-:W-:Y:S01]  /*2150*/  FFMA.FTZ R195, R9, R233, R195 ;  /* 0x000000e909c37223 */ /* 0x000fe200000100c3 */
[----:B------:R-:W-:Y:S01]  /*2160*/  FFMA.FTZ R115, R8, R194, R115 ;  /* 0x000000c208737223 */ /* 0x000fe20000010073 */
[----:B------:R-:W-:Y:S01]  /*2170*/  IADD3 R228, PT, PT, R228, 0x80, RZ ;  /* 0x00000080e4e47810 */ /* 0x000fe20007ffe0ff */
[----:B------:R-:W-:Y:S01]  /*2180*/  FADD.FTZ R77, R77, R193 ;  /* 0x000000c14d4d7221 */ /* 0x000fe20000010000 */
[----:B------:R-:W-:Y:S01]  /*2190*/  FADD.FTZ R79, R79, R192 ;  /* 0x000000c04f4f7221 */ /* 0x000fe20000010000 */
[----:B------:R-:W-:Y:S02]  /*21a0*/  IADD3 R4, PT, PT, R4, 0x80, RZ ;  /* 0x0000008004047810 */ /* 0x000fe40007ffe0ff */
[----:B------:R-:W-:Y:S01]  /*21b0*/  IADD3 R3, PT, PT, R3, 0x80, RZ ;  /* 0x0000008003037810 */ /* 0x000fe20007ffe0ff */
[----:B--2---:R-:W-:Y:S01]  /*21c0*/  FMUL.FTZ R229, R203, R5 ;  /* 0x00000005cbe57220 */ /* 0x004fe20000410000 */
[----:B------:R-:W-:Y:S01]  /*21d0*/  FADD.FTZ R5, R196, R234 ;  /* 0x000000eac4057221 */ /* 0x000fe20000010000 */
[----:B------:R-:W-:Y:S01]  /*21e0*/  FMUL.FTZ R196, R199, UR32 ;  /* 0x00000020c7c47c20 */ /* 0x000fe20008410000 */
[----:B---3--:R-:W-:-:S04]  /*21f0*/  FMUL.FTZ R197, R201, R192 ;  /* 0x000000c0c9c57220 */ /* 0x008fc80000410000 */
[----:B------:R1:W-:Y:S04]  /*2200*/  STL [R1+0x8], R196 ;  /* 0x000008c401007387 */ /* 0x0003e80000100800 */
[----:B------:R1:W-:Y:S01]  /*2210*/  STL [R1+0x10], R197 ;  /* 0x000010c501007387 */ /* 0x0003e20000100800 */
[----:B----4-:R-:W-:Y:S01]  /*2220*/  FMUL.FTZ R232, R232, R194 ;  /* 0x000000c2e8e87220 */ /* 0x010fe20000410000 */
[----:B------:R-:W-:-:S03]  /*2230*/  FADD.FTZ R194, R5, R233 ;  /* 0x000000e905c27221 */ /* 0x000fc60000010000 */
        /* <DEDUP_REMOVED lines=9> */
[----:B------:R-:W-:Y:S01]  /*22d0*/  FADD.FTZ R194, R194, R229 ;  /* 0x000000e5c2c27221 */ /* 0x000fe20000010000 */
[----:B------:R-:W-:Y:S01]  /*22e0*/  FFMA.FTZ R109, R5, R193, R109 ;  /* 0x000000c1056d7223 */ /* 0x000fe2000001006d */
[C---:B------:R-:W-:Y:S01]  /*22f0*/  FFMA.FTZ R111, R196.reuse, R192, R111 ;  /* 0x000000c0c46f7223 */ /* 0x040fe2000001006f */
[----:B------:R-:W-:Y:S01]  /*2300*/  FFMA.FTZ R226, R196, R197, R195 ;  /* 0x000000c5c4e27223 */ /* 0x000fe200000100c3 */
[----:B-1----:R-:W-:-:S07]  /*2310*/  FADD.FTZ R227, R194, R197 ;  /* 0x000000c5c2e37221 */ /* 0x002fce0000010000 */
.L_x_7383:
[----:B------:R-:W-:Y:S05]  /*2320*/  BSYNC.RECONVERGENT B1 ;  /* 0x0000000000017941 */ /* 0x000fea0003800200 */
.L_x_7382:
[----:B------:R-:W-:Y:S05]  /*2330*/  @!P4 BRA `(.L_x_7384) ;  /* 0x0000000800c4c947 */ /* 0x000fea0003800000 */
[----:B------:R-:W1:Y:S01]  /*2340*/  LDC.64 R200, c[0x0][0x3a8] ;  /* 0x0000ea00ffc87b82 */ /* 0x000e620000000a00 */
[----:B------:R-:W2:Y:S04]  /*2350*/  LDL R224, [R1+0x50] ;  /* 0x0000500001e07983 */ /* 0x000ea80000100800 */
[----:B------:R-:W3:Y:S03]  /*2360*/  LDL R222, [R1+0x54] ;  /* 0x0000540001de7983 */ /* 0x000ee60000100800 */
[----:B0-----:R-:W0:Y:S01]  /*2370*/  LDC.64 R196, c[0x0][0x428] ;  /* 0x00010a00ffc47b82 */ /* 0x001e220000000a00 */
[----:B------:R-:W-:Y:S01]  /*2380*/  ISETP.NE.U32.AND P0, PT, RZ, UR24, PT ;  /* 0x00000018ff007c0c */ /* 0x000fe2000bf05070 */
[----:B------:R-:W4:Y:S04]  /*2390*/  LDL R219, [R1+0x5c] ;  /* 0x00005c0001db7983 */ /* 0x000f280000100800 */
[----:B------:R-:W4:Y:S02]  /*23a0*/  LDL R220, [R1+0x44] ;  /* 0x0000440001dc7983 */ /* 0x000f240000100800 */
[----:B------:R-:W0:Y:S01]  /*23b0*/  LDC.64 R212, c[0x0][0x3b0] ;  /* 0x0000ec00ffd47b82 */ /* 0x000e220000000a00 */
[----:B-1----:R-:W-:-:S05]  /*23c0*/  IMAD.WIDE.U32 R200, R3, 0x20, R200 ;  /* 0x0000002003c87825 */ /* 0x002fca00078e00c8 */
[----:B------:R-:W2:Y:S01]  /*23d0*/  LDG.E.128 R192, desc[UR20][R200.64] ;  /* 0x00000014c8c07981 */ /* 0x000ea2000c1e1d00 */
[----:B0-----:R-:W-:Y:S01]  /*23e0*/  IMAD.WIDE.U32 R196, R228, 0x10, R196 ;  /* 0x00000010e4c47825 */ /* 0x001fe200078e00c4 */
[----:B------:R-:W-:Y:S02]  /*23f0*/  ISETP.NE.AND.EX P0, PT, RZ, UR25, PT, P0 ;  /* 0x00000019ff007c0c */ /* 0x000fe4000bf05300 */
[----:B------:R-:W4:Y:S04]  /*2400*/  LDL R228, [R1+0x4c] ;  /* 0x00004c0001e47983 */ /* 0x000f280000100800 */
[----:B------:R-:W3:Y:S04]  /*2410*/  LDG.E.128 R196, desc[UR20][R196.64] ;  /* 0x00000014c4c47981 */ /* 0x000ee8000c1e1d00 */
[----:B------:R-:W4:Y:S03]  /*2420*/  LDG.E.128 R200, desc[UR20][R200.64+0x10] ;  /* 0x00001014c8c87981 */ /* 0x000f26000c1e1d00 */
[----:B------:R-:W0:Y:S01]  /*2430*/  @P0 LDC.64 R210, c[0x0][0x438] ;  /* 0x00010e00ffd20b82 */ /* 0x000e220000000a00 */
[----:B------:R-:W-:-:S04]  /*2440*/  IMAD.WIDE.U32 R212, R4, 0x8, R212 ;  /* 0x0000000804d47825 */ /* 0x000fc800078e00d4 */
[----:B0-----:R-:W-:-:S05]  /*2450*/  @P0 IMAD.WIDE.U32 R210, R3, 0x20, R210 ;  /* 0x0000002003d20825 */ /* 0x001fca00078e00d2 */
[----:B------:R-:W5:Y:S04]  /*2460*/  @P0 LDG.E.128 R168, desc[UR20][R210.64] ;  /* 0x00000014d2a80981 */ /* 0x000f68000c1e1d00 */
[----:B------:R-:W5:Y:S04]  /*2470*/  @P0 LDG.E.128 R172, desc[UR20][R210.64+0x10] ;  /* 0x00001014d2ac0981 */ /* 0x000f68000c1e1d00 */
[----:B------:R2:W5:Y:S02]  /*2480*/  LDG.E.64 R210, desc[UR20][R212.64] ;  /* 0x00000014d4d27981 */ /* 0x000564000c1e1b00 */
[----:B--2---:R-:W-:Y:S01]  /*2490*/  FADD.FTZ R213, R194, -UR34 ;  /* 0x80000022c2d57e21 */ /* 0x004fe20008010000 */
[----:B---3--:R-:W-:Y:S01]  /*24a0*/  PRMT R215, R196, 0x7632, R215 ;  /* 0x00007632c4d77816 */ /* 0x008fe200000000d7 */
[----:B----4-:R-:W-:-:S02]  /*24b0*/  FADD.FTZ R3, R201, -UR34 ;  /* 0x80000022c9037e21 */ /* 0x010fc40008010000 */
[----:B------:R-:W2:Y:S01]  /*24c0*/  LDL R201, [R1+0x40] ;  /* 0x0000400001c97983 */ /* 0x000ea20000100800 */
[----:B------:R-:W-:Y:S01]  /*24d0*/  SHF.L.U32 R194, R196, 0x10, RZ ;  /* 0x00000010c4c27819 */ /* 0x000fe200000006ff */
[----:B------:R-:W-:Y:S02]  /*24e0*/  FADD.FTZ R196, R202, -UR34 ;  /* 0x80000022cac47e21 */ /* 0x000fe40008010000 */
[----:B------:R-:W3:Y:S01]  /*24f0*/  LDL R202, [R1+0x58] ;  /* 0x0000580001ca7983 */ /* 0x000ee20000100800 */
[----:B------:R-:W-:Y:S01]  /*2500*/  FADD.FTZ R214, R192, -UR34 ;  /* 0x80000022c0d67e21 */ /* 0x000fe20008010000 */
[C---:B------:R-:W-:Y:S02]  /*2510*/  PRMT R216, R197.reuse, 0x7632, R216 ;  /* 0x00007632c5d87816 */ /* 0x040fe400000000d8 */
[----:B------:R-:W-:Y:S01]  /*2520*/  SHF.L.U32 R192, R197, 0x10, RZ ;  /* 0x00000010c5c07819 */ /* 0x000fe200000006ff */
[----:B------:R-:W-:Y:S02]  /*2530*/  FADD.FTZ R197, R200, -UR34 ;  /* 0x80000022c8c57e21 */ /* 0x000fe40008010000 */
[----:B------:R-:W4:Y:S01]  /*2540*/  LDL R200, [R1+0x48] ;  /* 0x0000480001c87983 */ /* 0x000f220000100800 */
[----:B------:R-:W-:Y:S01]  /*2550*/  FADD.FTZ R212, R193, -UR34 ;  /* 0x80000022c1d47e21 */ /* 0x000fe20008010000 */
[C---:B------:R-:W-:Y:S01]  /*2560*/  PRMT R217, R198.reuse, 0x7632, R217 ;  /* 0x00007632c6d97816 */ /* 0x040fe200000000d9 */
[----:B------:R-:W-:Y:S01]  /*2570*/  FMUL.FTZ R221, R213, UR32 ;  /* 0x00000020d5dd7c20 */ /* 0x000fe20008410000 */
[----:B------:R-:W-:Y:S01]  /*2580*/  SHF.L.U32 R193, R198, 0x10, RZ ;  /* 0x00000010c6c17819 */ /* 0x000fe200000006ff */
[----:B------:R-:W-:Y:S01]  /*2590*/  FMUL.FTZ R213, R197, UR32 ;  /* 0x00000020c5d57c20 */ /* 0x000fe20008410000 */
[----:B------:R-:W-:Y:S01]  /*25a0*/  SHF.L.U32 R198, R215, 0x10, RZ ;  /* 0x00000010d7c67819 */ /* 0x000fe200000006ff */
[----:B------:R-:W-:Y:S01]  /*25b0*/  FMUL.FTZ R224, R224, R194 ;  /* 0x000000c2e0e07220 */ /* 0x000fe20000410000 */
[----:B------:R-:W-:Y:S01]  /*25c0*/  FMUL.FTZ R225, R214, UR32 ;  /* 0x00000020d6e17c20 */ /* 0x000fe20008410000 */
[----:B------:R-:W-:Y:S01]  /*25d0*/  FADD.FTZ R68, R68, R193 ;  /* 0x000000c144447221 */ /* 0x000fe20000010000 */
[----:B------:R-:W-:Y:S01]  /*25e0*/  FFMA.FTZ R100, R213, R193, R100 ;  /* 0x000000c1d5647223 */ /* 0x000fe20000010064 */
[----:B------:R-:W-:Y:S01]  /*25f0*/  FMUL.FTZ R222, R222, R198 ;  /* 0x000000c6dede7220 */ /* 0x000fe20000410000 */
[----:B------:R-:W-:Y:S01]  /*2600*/  FADD.FTZ R72, R72, R194 ;  /* 0x000000c248487221 */ /* 0x000fe20000010000 */
[----:B------:R-:W-:Y:S01]  /*2610*/  FFMA.FTZ R104, R225, R194, R104 ;  /* 0x000000c2e1687223 */ /* 0x000fe20000010068 */
[----:B------:R-:W-:-:S02]  /*2620*/  PRMT R218, R199, 0x7632, R218 ;  /* 0x00007632c7da7816 */ /* 0x000fc400000000da */
[----:B------:R-:W-:Y:S01]  /*2630*/  SHF.L.U32 R194, R216, 0x10, RZ ;  /* 0x00000010d8c27819 */ /* 0x000fe200000006ff */
[----:B------:R-:W-:Y:S01]  /*2640*/  FADD.FTZ R74, R74, R192 ;  /* 0x000000c04a4a7221 */ /* 0x000fe20000010000 */
[----:B------:R-:W-:Y:S01]  /*2650*/  FFMA.FTZ R106, R221, R192, R106 ;  /* 0x000000c0dd6a7223 */ /* 0x000fe2000001006a */
[----:B------:R-:W-:Y:S01]  /*2660*/  FADD.FTZ R4, R203, -UR34 ;  /* 0x80000022cb047e21 */ /* 0x000fe20008010000 */
[----:B------:R-:W-:Y:S01]  /*2670*/  FADD.FTZ R195, R195, -UR34 ;  /* 0x80000022c3c37e21 */ /* 0x000fe20008010000 */
[----:B------:R-:W-:Y:S01]  /*2680*/  FMUL.FTZ R216, R196, UR32 ;  /* 0x00000020c4d87c20 */ /* 0x000fe20008410000 */
[----:B------:R-:W-:Y:S01]  /*2690*/  FMUL.FTZ R223, R212, UR32 ;  /* 0x00000020d4df7c20 */ /* 0x000fe20008410000 */
[----:B------:R-:W-:Y:S01]  /*26a0*/  FFMA.FTZ R196, R225, R224, R226 ;  /* 0x000000e0e1c47223 */ /* 0x000fe200000100e2 */
[----:B------:R-:W-:Y:S01]  /*26b0*/  FMUL.FTZ R197, R4, UR32 ;  /* 0x0000002004c57c20 */ /* 0x000fe20008410000 */
[----:B------:R-:W-:Y:S02]  /*26c0*/  FMUL.FTZ R212, R195, UR32 ;  /* 0x00000020c3d47c20 */ /* 0x000fe40008410000 */
[----:B------:R-:W-:Y:S01]  /*26d0*/  FFMA.FTZ R196, R223, R222, R196 ;  /* 0x000000dedfc47223 */ /* 0x000fe200000100c4 */
[----:B------:R-:W-:Y:S01]  /*26e0*/  FADD.FTZ R75, R75, R194 ;  /* 0x000000c24b4b7221 */ /* 0x000fe20000010000 */
[----:B------:R-:W-:Y:S01]  /*26f0*/  FFMA.FTZ R107, R212, R194, R107 ;  /* 0x000000c2d46b7223 */ /* 0x000fe2000001006b */
[----:B------:R1:W-:Y:S01]  /*2700*/  STL [R1+0x24], R197 ;  /* 0x000024c501007387 */ /* 0x0003e20000100800 */
[----:B------:R-:W-:Y:S01]  /*2710*/  SHF.L.U32 R195, R217, 0x10, RZ ;  /* 0x00000010d9c37819 */ /* 0x000fe200000006ff */
[----:B------:R-:W-:-:S04]  /*2720*/  IMAD.U32 R199, R199, 0x10000, RZ ;  /* 0x00010000c7c77824 */ /* 0x000fc800078e00ff */
[----:B------:R-:W-:Y:S01]  /*2730*/  FMUL.FTZ R220, R220, R195 ;  /* 0x000000c3dcdc7220 */ /* 0x000fe20000410000 */
[----:B------:R-:W-:Y:S01]  /*2740*/  FADD.FTZ R70, R70, R199 ;  /* 0x000000c746467221 */ /* 0x000fe20000010000 */
[----:B------:R-:W-:Y:S01]  /*2750*/  FFMA.FTZ R105, R223, R198, R105 ;  /* 0x000000c6df697223 */ /* 0x000fe20000010069 */
[----:B------:R-:W-:Y:S01]  /*2760*/  FADD.FTZ R73, R73, R198 ;  /* 0x000000c649497221 */ /* 0x000fe20000010000 */
[----:B------:R-:W-:Y:S01]  /*2770*/  FFMA.FTZ R102, R216, R199, R102 ;  /* 0x000000c7d8667223 */ /* 0x000fe20000010066 */
[----:B------:R-:W-:Y:S01]  /*2780*/  FADD.FTZ R69, R69, R195 ;  /* 0x000000c345457221 */ /* 0x000fe20000010000 */
[----:B--2---:R-:W-:Y:S01]  /*2790*/  FMUL.FTZ R215, R201, R193 ;  /* 0x000000c1c9d77220 */ /* 0x004fe20000410000 */
[----:B------:R-:W-:Y:S01]  /*27a0*/  FADD.FTZ R193, R227, R224 ;  /* 0x000000e0e3c17221 */ /* 0x000fe20000010000 */
[----:B---3--:R-:W-:-:S03]  /*27b0*/  FMUL.FTZ R214, R202, R192 ;  /* 0x000000c0cad67220 */ /* 0x008fc60000410000 */
[----:B------:R-:W-:Y:S01]  /*27c0*/  FADD.FTZ R193, R193, R222 ;  /* 0x000000dec1c17221 */ /* 0x000fe20000010000 */
[----:B------:R-:W-:Y:S01]  /*27d0*/  SHF.L.U32 R192, R218, 0x10, RZ ;  /* 0x00000010dac07819 */ /* 0x000fe200000006ff */
[----:B------:R-:W-:Y:S02]  /*27e0*/  FMUL.FTZ R218, R219, R194 ;  /* 0x000000c2dbda7220 */ /* 0x000fe40000410000 */
[----:B------:R-:W-:Y:S01]  /*27f0*/  FADD.FTZ R193, R193, R214 ;  /* 0x000000d6c1c17221 */ /* 0x000fe20000010000 */
[----:B------:R-:W-:-:S03]  /*2800*/  FMUL.FTZ R219, R3, UR32 ;  /* 0x0000002003db7c20 */ /* 0x000fc60008410000 */
[----:B------:R-:W-:Y:S01]  /*2810*/  FADD.FTZ R3, R193, R218 ;  /* 0x000000dac1037221 */ /* 0x000fe20000010000 */
[----:B------:R-:W-:Y:S01]  /*2820*/  FMUL.FTZ R193, R228, R192 ;  /* 0x000000c0e4c17220 */ /* 0x000fe20000410000 */
[----:B------:R-:W-:-:S04]  /*2830*/  FFMA.FTZ R194, R221, R214, R196 ;  /* 0x000000d6ddc27223 */ /* 0x000fc800000100c4 */
[----:B------:R1:W-:Y:S01]  /*2840*/  STL [R1+0x20], R193 ;  /* 0x000020c101007387 */ /* 0x0003e20000100800 */
[----:B------:R-:W-:Y:S01]  /*2850*/  FFMA.FTZ R194, R212, R218, R194 ;  /* 0x000000dad4c27223 */ /* 0x000fe200000100c2 */
[----:B------:R-:W-:-:S03]  /*2860*/  FADD.FTZ R3, R3, R215 ;  /* 0x000000d703037221 */ /* 0x000fc60000010000 */
[----:B------:R-:W-:Y:S01]  /*2870*/  FFMA.FTZ R194, R213, R215, R194 ;  /* 0x000000d7d5c27223 */ /* 0x000fe200000100c2 */
[----:B----4-:R-:W-:Y:S01]  /*2880*/  FMUL.FTZ R217, R200, R199 ;  /* 0x000000c7c8d97220 */ /* 0x010fe20000410000 */
[----:B------:R-:W-:Y:S02]  /*2890*/  FADD.FTZ R3, R3, R220 ;  /* 0x000000dc03037221 */ /* 0x000fe40000010000 */
[----:B------:R-:W-:Y:S02]  /*28a0*/  FFMA.FTZ R4, R219, R220, R194 ;  /* 0x000000dcdb047223 */ /* 0x000fe400000100c2 */
[----:B------:R-:W-:Y:S02]  /*28b0*/  FADD.FTZ R3, R3, R217 ;  /* 0x000000d903037221 */ /* 0x000fe40000010000 */
[----:B------:R-:W-:Y:S01]  /*28c0*/  FFMA.FTZ R4, R216, R217, R4 ;  /* 0x000000d9d8047223 */ /* 0x000fe20000010004 */
[----:B------:R-:W-:Y:S01]  /*28d0*/  FFMA.FTZ R101, R219, R195, R101 ;  /* 0x000000c3db657223 */ /* 0x000fe20000010065 */
[----:B------:R-:W-:Y:S01]  /*28e0*/  FADD.FTZ R71, R71, R192 ;  /* 0x000000c047477221 */ /* 0x000fe20000010000 */
[----:B------:R-:W-:Y:S01]  /*28f0*/  FFMA.FTZ R103, R197, R192, R103 ;  /* 0x000000c0c5677223 */ /* 0x000fe20000010067 */
[----:B------:R-:W-:Y:S01]  /*2900*/  FADD.FTZ R227, R3, R193 ;  /* 0x000000c103e37221 */ /* 0x000fe20000010000 */
[----:B------:R-:W-:Y:S01]  /*2910*/  FFMA.FTZ R226, R197, R193, R4 ;  /* 0x000000c1c5e27223 */ /* 0x000fe20000010004 */
[----:B-1----:R-:W-:Y:S06]  /*2920*/  BRA `(.L_x_7384) ;  /* 0x0000000400487947 */ /* 0x002fec0003800000 */
.L_x_7377:
        /* <DEDUP_REMOVED lines=43> */
.L_x_7385:
        /* <DEDUP_REMOVED lines=12> */
[----:B------:R-:W-:Y:S01]  /*2ca0*/  @P2 IADD3 R4, PT, PT, R4, 0x80, RZ ;  /* 0x0000008004042810 */ /* 0x000fe20007ffe0ff */
[----:B---3--:R-:W1:Y:S03]  /*2cb0*/  @P3 LDC.64 R192, c[0x0][0x3b0] ;  /* 0x0000ec00ffc03b82 */ /* 0x008e660000000a00 */
[----:B------:R3:W5:Y:S05]  /*2cc0*/  @P2 LDG.E.64 R204, desc[UR20][R198.64] ;  /* 0x00000014c6cc2981 */ /* 0x00076a000c1e1b00 */
        /* <DEDUP_REMOVED lines=12> */
[----:B--2---:R-:W-:-:S04]  /*2d90*/  @P2 IMAD.WIDE.U32 R192, R3, 0x20, R196 ;  /* 0x0000002003c02825 */ /* 0x004fc800078e00c4 */
[----:B------:R-:W-:Y:S01]  /*2da0*/  @P2 VIADD R3, R3, 0x80 ;  /* 0x0000008003032836 */ /* 0x000fe20000000000 */
        /* <DEDUP_REMOVED lines=10> */
.L_x_7384:
[----:B---34-:R-:W-:Y:S05]  /*2e50*/  BSYNC.RECONVERGENT B0 ;  /* 0x0000000000007941 */ /* 0x018fea0003800200 */
.L_x_7376:
[----:B------:R-:W3:Y:S01]  /*2e60*/  SHFL.DOWN PT, R3, R227, 0x10, 0x1f ;  /* 0x0a001f00e3037f89 */ /* 0x000ee200000e0000 */
[----:B------:R-:W-:Y:S03]  /*2e70*/  BSSY.RECONVERGENT B0, `(.L_x_7386) ;  /* 0x000001f000007945 */ /* 0x000fe60003800200 */
[----:B------:R-:W4:Y:S01]  /*2e80*/  SHFL.DOWN PT, R4, R226, 0x10, 0x1f ;  /* 0x0a001f00e2047f89 */ /* 0x000f2200000e0000 */
[----:B0-----:R-:W0:Y:S01]  /*2e90*/  S2R R197, SR_TID.X ;  /* 0x0000000000c57919 */ /* 0x001e220000002100 */
[----:B---3--:R-:W-:Y:S01]  /*2ea0*/  FADD.FTZ R3, R3, R227 ;  /* 0x000000e303037221 */ /* 0x008fe20000010000 */
[----:B----4-:R-:W-:-:S04]  /*2eb0*/  FADD.FTZ R4, R4, R226 ;  /* 0x000000e204047221 */ /* 0x010fc80000010000 */
[----:B-12---:R-:W1:Y:S01]  /*2ec0*/  SHFL.DOWN PT, R192, R3, 0x8, 0x1f ;  /* 0x09001f0003c07f89 */ /* 0x006e6200000e0000 */
[----:B0-----:R-:W-:Y:S01]  /*2ed0*/  LOP3.LUT P0, RZ, R197, 0x1f, RZ, 0xc0, !PT ;  /* 0x0000001fc5ff7812 */ /* 0x001fe2000780c0ff */
[----:B-1----:R-:W-:Y:S02]  /*2ee0*/  FADD.FTZ R3, R3, R192 ;  /* 0x000000c003037221 */ /* 0x002fe40000010000 */
        /* <DEDUP_REMOVED lines=23> */
.L_x_7387:
[----:B------:R-:W-:Y:S05]  /*3060*/  BSYNC.RECONVERGENT B0 ;  /* 0x0000000000007941 */ /* 0x000fea0003800200 */
.L_x_7386:
[----:B------:R-:W2:Y:S01]  /*3070*/  LDL.LU R196, [R1+0x28] ;  /* 0x0000280001c47983 */ /* 0x000ea20000300800 */
[----:B------:R-:W1:Y:S01]  /*3080*/  S2UR UR6, SR_CgaCtaId ;  /* 0x00000000000679c3 */ /* 0x000e620000008800 */
[----:B------:R-:W-:Y:S01]  /*3090*/  UMOV UR5, 0x400 ;  /* 0x0000040000057882 */ /* 0x000fe20000000000 */
[----:B------:R-:W-:-:S06]  /*30a0*/  @UP3 UIADD3 UR10, UPT, UPT, UR10, -0x1, URZ ;  /* 0xffffffff0a0a3890 */ /* 0x000fcc000fffe0ff */
[----:B------:R-:W-:Y:S01]  /*30b0*/  BAR.SYNC.DEFER_BLOCKING 0x0 ;  /* 0x0000000000007b1d */ /* 0x000fe20000010000 */
[----:B------:R-:W-:Y:S01]  /*30c0*/  PLOP3.LUT P5, PT, PT, PT, UP3, 0x80, 0x8 ;  /* 0x000000000008781c */ /* 0x000fe20003faf038 */
[----:B------:R-:W-:Y:S01]  /*30d0*/  @UP3 UIMAD UR10, UR10, UR9, URZ ;  /* 0x000000090a0a32a4 */ /* 0x000fe2000f8e02ff */
[----:B------:R-:W-:-:S03]  /*30e0*/  ISETP.NE.AND P0, PT, RZ, UR30, PT ;  /* 0x0000001eff007c0c */ /* 0x000fc6000bf05270 */
        /* <DEDUP_REMOVED lines=21> */
[----:B------:R-:W-:Y:S02]  /*3240*/  R2UR UR8, R4 ;  /* 0x00000000040872ca */ /* 0x000fe400000e0000 */
[----:B------:R-:W-:Y:S02]  /*3250*/  MOV R4, UR5 ;  /* 0x0000000500047c02 */ /* 0x000fe40008000f00 */
[----:B------:R-:W-:Y:S02]  /*3260*/  R2UR UR10, R3 ;  /* 0x00000000030a72ca */ /* 0x000fe400000e0000 */
[----:B------:R-:W-:Y:S02]  /*3270*/  MOV R3, RZ ;  /* 0x000000ff00037202 */ /* 0x000fe40000000f00 */
[----:B------:R-:W-:-:S02]  /*3280*/  @P5 LEA.HI.SX32 R3, R4, R197, 0x1d ;  /* 0x000000c504035211 */ /* 0x000fc400078feaff */
[----:B--2---:R-:W-:Y:S01]  /*3290*/  MOV R4, R196 ;  /* 0x000000c400047202 */ /* 0x004fe20000000f00 */
[----:B------:R-:W-:Y:S08]  /*32a0*/  @!P1 BRA `(.L_x_7389) ;  /* 0x0000003400b49947 */ /* 0x000ff00003800000 */
[----:B------:R-:W-:-:S04]  /*32b0*/  UISETP.NE.U32.AND UP0, UPT, UR24, URZ, UPT ;  /* 0x000000ff1800728c */ /* 0x000fc8000bf05070 */
[----:B------:R-:W-:Y:S01]  /*32c0*/  UISETP.NE.AND.EX UP0, UPT, UR25, URZ, UPT, UP0 ;  /* 0x000000ff1900728c */ /* 0x000fe2000bf05300 */
[----:B------:R-:W-:Y:S10]  /*32d0*/  BRA.U !UP3, `(.L_x_7390) ;  /* 0x000000010b0c7547 */ /* 0x000ff4000b800000 */
[----:B------:R-:W0:Y:S02]  /*32e0*/  LDC.64 R176, c[0x0][0x390] ;  /* 0x0000e400ffb07b82 */ /* 0x000e240000000a00 */
[----:B0-----:R-:W-:-:S06]  /*32f0*/  IMAD.WIDE.U32 R176, R3, 0x10, R176 ;  /* 0x0000001003b07825 */ /* 0x001fcc00078e00b0 */
[----:B------:R-:W5:Y:S02]  /*3300*/  LDG.E.128 R176, desc[UR20][R176.64] ;  /* 0x00000014b0b07981 */ /* 0x000f64000c1e1d00 */
.L_x_7390:
        /* <DEDUP_REMOVED lines=21> */
.L_x_7395:
[----:B------:R-:W-:Y:S05]  /*3460*/  BSYNC.RECONVERGENT B1 ;  /* 0x0000000000017941 */ /* 0x000fea0003800200 */
.L_x_7394:
        /* <DEDUP_REMOVED lines=13> */
.L_x_7393:
[----:B------:R-:W-:Y:S05]  /*3540*/  BRA.U !UP3, `(.L_x_7396) ;  /* 0x000000010b7c7547 */ /* 0x000fea000b800000 */
[----:B------:R0:W5:Y:S04]  /*3550*/  LDL R197, [R1+0x4] ;  /* 0x0000040001c57983 */ /* 0x0001680000100800 */
[----:B------:R0:W5:Y:S02]  /*3560*/  LDL R196, [R1] ;  /* 0x0000000001c47983 */ /* 0x0001640000100800 */
[----:B-----5:R-:W-:Y:S01]  /*3570*/  LOP3.LUT P0, RZ, R206, 0xff00, RZ, 0xc0, !PT ;  /* 0x0000ff00ceff7812 */ /* 0x020fe2000780c0ff */
[----:B------:R-:W-:Y:S01]  /*3580*/  BSSY.RECONVERGENT B1, `(.L_x_7397) ;  /* 0x000000e000017945 */ /* 0x000fe20003800200 */
[----:B------:R-:W-:-:S11]  /*3590*/  MOV R194, RZ ;  /* 0x000000ff00c27202 */ /* 0x000fd60000000f00 */
[----:B0-----:R-:W-:Y:S05]  /*35a0*/  @!P0 BRA `(.L_x_7398) ;  /* 0x00000000002c8947 */ /* 0x001fea0003800000 */
        /* <DEDUP_REMOVED lines=11> */
.L_x_7398:
[----:B------:R-:W-:Y:S05]  /*3660*/  BSYNC.RECONVERGENT B1 ;  /* 0x0000000000017941 */ /* 0x000fea0003800200 */
.L_x_7397:
        /* <DEDUP_REMOVED lines=13> */
.L_x_7396:
        /* <DEDUP_REMOVED lines=15> */
.L_x_7401:
[----:B------:R-:W-:Y:S05]  /*3830*/  BSYNC.RECONVERGENT B1 ;  /* 0x0000000000017941 */ /* 0x000fea0003800200 */
.L_x_7400:
        /* <DEDUP_REMOVED lines=13> */
.L_x_7399:
        /* <DEDUP_REMOVED lines=16> */
.L_x_7404:
[----:B------:R-:W-:Y:S05]  /*3a10*/  BSYNC.RECONVERGENT B1 ;  /* 0x0000000000017941 */ /* 0x000fea0003800200 */
.L_x_7403:
        /* <DEDUP_REMOVED lines=13> */
.L_x_7402:
        /* <DEDUP_REMOVED lines=15> */
.L_x_7407:
[----:B------:R-:W-:Y:S05]  /*3be0*/  BSYNC.RECONVERGENT B1 ;  /* 0x0000000000017941 */ /* 0x000fea0003800200 */
.L_x_7406:
        /* <DEDUP_REMOVED lines=13> */
.L_x_7405:
        /* <DEDUP_REMOVED lines=16> */
.L_x_7410:
[----:B------:R-:W-:Y:S05]  /*3dc0*/  BSYNC.RECONVERGENT B1 ;  /* 0x0000000000017941 */ /* 0x000fea0003800200 */
.L_x_7409:
        /* <DEDUP_REMOVED lines=13> */
.L_x_7408:
        /* <DEDUP_REMOVED lines=15> */
.L_x_7413:
[----:B------:R-:W-:Y:S05]  /*3f90*/  BSYNC.RECONVERGENT B1 ;  /* 0x0000000000017941 */ /* 0x000fea0003800200 */
.L_x_7412:
        /* <DEDUP_REMOVED lines=13> */
.L_x_7411:
[----:B------:R-:W-:Y:S05]  /*4070*/  BRA.U !UP3, `(.L_x_7414) ;  /* 0x000000290b087547 */ /* 0x000fea000b800000 */
[----:B------:R0:W5:Y:S04]  /*4080*/  LDL R197, [R1+0x1c] ;  /* 0x00001c0001c57983 */ /* 0x0001680000100800 */
[----:B------:R0:W5:Y:S02]  /*4090*/  LDL R196, [R1+0x18] ;  /* 0x0000180001c47983 */ /* 0x0001640000100800 */
[----:B-----5:R-:W-:Y:S01]  /*40a0*/  ISETP.GE.U32.AND P0, PT, R206, RZ, PT ;  /* 0x000000ffce00720c */ /* 0x020fe20003f06070 */
[----:B------:R-:W-:Y:S01]  /*40b0*/  BSSY.RECONVERGENT B1, `(.L_x_7415) ;  /* 0x000000f000017945 */ /* 0x000fe20003800200 */
[----:B------:R-:W-:Y:S02]  /*40c0*/  MOV R194, RZ ;  /* 0x000000ff00c27202 */ /* 0x000fe40000000f00 */
[----:B------:R-:W-:-:S13]  /*40d0*/  ISETP.GE.U32.AND.EX P0, PT, R207, 0x1000000, PT, P0 ;  /* 0x01000000cf00780c */ /* 0x000fda0003f06100 */
        /* <DEDUP_REMOVED lines=12> */
.L_x_7416:
[----:B------:R-:W-:Y:S05]  /*41a0*/  BSYNC.RECONVERGENT B1 ;  /* 0x0000000000017941 */ /* 0x000fea0003800200 */
.L_x_7415:
        /* <DEDUP_REMOVED lines=14> */
.L_x_7392:
        /* <DEDUP_REMOVED lines=15> */
.L_x_7419:
[----:B------:R-:W-:Y:S05]  /*4380*/  BSYNC.RECONVERGENT B1 ;  /* 0x0000000000017941 */ /* 0x000fea0003800200 */
.L_x_7418:
        /* <DEDUP_REMOVED lines=13> */
.L_x_7417:
        /* <DEDUP_REMOVED lines=18> */
.L_x_7422:
[----:B------:R-:W-:Y:S05]  /*4580*/  BSYNC.RECONVERGENT B1 ;  /* 0x0000000000017941 */ /* 0x000fea0003800200 */
.L_x_7421:
        /* <DEDUP_REMOVED lines=13> */
.L_x_7420:
        /* <DEDUP_REMOVED lines=15> */
.L_x_7425:
[----:B------:R-:W-:Y:S05]  /*4750*/  BSYNC.RECONVERGENT B1 ;  /* 0x0000000000017941 */ /* 0x000fea0003800200 */
.L_x_7424:
        /* <DEDUP_REMOVED lines=13> */
.L_x_7423:
        /* <DEDUP_REMOVED lines=16> */
.L_x_7428:
[----:B------:R-:W-:Y:S05]  /*4930*/  BSYNC.RECONVERGENT B1 ;  /* 0x0000000000017941 */ /* 0x000fea0003800200 */
.L_x_7427:
        /* <DEDUP_REMOVED lines=13> */
.L_x_7426:
        /* <DEDUP_REMOVED lines=15> */
.L_x_7431:
[----:B------:R-:W-:Y:S05]  /*4b00*/  BSYNC.RECONVERGENT B1 ;  /* 0x0000000000017941 */ /* 0x000fea0003800200 */
.L_x_7430:
        /* <DEDUP_REMOVED lines=13> */
.L_x_7429:
        /* <DEDUP_REMOVED lines=16> */
.L_x_7434:
[----:B------:R-:W-:Y:S05]  /*4ce0*/  BSYNC.RECONVERGENT B1 ;  /* 0x0000000000017941 */ /* 0x000fea0003800200 */
.L_x_7433:
        /* <DEDUP_REMOVED lines=13> */
.L_x_7432:
        /* <DEDUP_REMOVED lines=15> */
.L_x_7437:
[----:B------:R-:W-:Y:S05]  /*4eb0*/  BSYNC.RECONVERGENT B1 ;  /* 0x0000000000017941 */ /* 0x000fea0003800200 */
.L_x_7436:
        /* <DEDUP_REMOVED lines=13> */
.L_x_7435:
[----:B------:R-:W2:Y:S04]  /*4f90*/  LDL R198, [R1+0x4] ;  /* 0x0000040001c67983 */ /* 0x000ea80000100800 */
[----:B------:R-:W3:Y:S04]  /*4fa0*/  LDL R197, [R1+0x1c] ;  /* 0x00001c0001c57983 */ /* 0x000ee80000100800 */
[----:B------:R-:W4:Y:S04]  /*4fb0*/  LDL R196, [R1] ;  /* 0x0000000001c47983 */ /* 0x000f280000100800 */
[----:B------:R-:W4:Y:S01]  /*4fc0*/  LDL R194, [R1+0x18] ;  /* 0x0000180001c27983 */ /* 0x000f220000100800 */
[----:B------:R-:W-:-:S02]  /*4fd0*/  MOV R186, UR8 ;  /* 0x0000000800ba7c02 */ /* 0x000fc40008000f00 */
        /* <DEDUP_REMOVED lines=34> */
[----:B------:R-:W-:-:S04]  /*5200*/  FMUL.FTZ R191, R191, UR32 ;  /* 0x00000020bfbf7c20 */ /* 0x000fc80008410000 */
[----:B------:R-:W-:Y:S02]  /*5210*/  FSEL R185, R185, RZ, P0 ;  /* 0x000000ffb9b97208 */ /* 0x000fe40000000000 */
[----:B------:R-:W-:Y:S01]  /*5220*/  FSEL R191, R191, RZ, P0 ;  /* 0x000000ffbfbf7208 */ /* 0x000fe20000000000 */
[----:B------:R-:W-:Y:S06]  /*5230*/  BRA.U !UP3, `(.L_x_7414) ;  /* 0x000000150b987547 */ /* 0x000fec000b800000 */
[----:B-----5:R-:W-:Y:S01]  /*5240*/  ISETP.GE.U32.AND P0, PT, R206, RZ, PT ;  /* 0x000000ffce00720c */ /* 0x020fe20003f06070 */
[----:B------:R-:W-:Y:S01]  /*5250*/  FMUL.FTZ R194, R191, UR23 ;  /* 0x00000017bfc27c20 */ /* 0x000fe20008410000 */
[----:B------:R-:W-:Y:S02]  /*5260*/  MOV R196, RZ ;  /* 0x000000ff00c47202 */ /* 0x000fe40000000f00 */
[----:B------:R-:W-:Y:S01]  /*5270*/  ISETP.GE.U32.AND.EX P0, PT, R207, 0x1000000, PT, P0 ;  /* 0x01000000cf00780c */ /* 0x000fe20003f06100 */
[----:B------:R-:W-:-:S12]  /*5280*/  FMUL.FTZ R194, R194, UR22 ;  /* 0x00000016c2c27c20 */ /* 0x000fd80008410000 */
[----:B------:R-:W-:-:S05]  /*5290*/  @P0 PRMT R195, R179, 0x7632, R195 ;  /* 0x00007632b3c30816 */ /* 0x000fca00000000c3 */
[----:B------:R-:W-:-:S04]  /*52a0*/  @P0 IMAD.U32 R195, R195, 0x10000, RZ ;  /* 0x00010000c3c30824 */ /* 0x000fc800078e00ff */
[-C--:B------:R-:W-:Y:S01]  /*52b0*/  @P0 FMUL.FTZ R196, R195, R194.reuse ;  /* 0x000000c2c3c40220 */ /* 0x080fe20000410000 */
[----:B------:R-:W-:-:S03]  /*52c0*/  FMUL.FTZ R194, R155, R194 ;  /* 0x000000c29bc27220 */ /* 0x000fc60000410000 */
[----:B------:R-:W-:Y:S02]  /*52d0*/  FADD.FTZ R63, R63, R196 ;  /* 0x000000c43f3f7221 */ /* 0x000fe40000010000 */
[----:B------:R-:W-:-:S04]  /*52e0*/  FSEL R194, R194, RZ, P0 ;  /* 0x000000ffc2c27208 */ /* 0x000fc80000000000 */
[----:B------:R-:W-:-:S04]  /*52f0*/  F2FP.BF16.F32.PACK_AB R194, RZ, R194 ;  /* 0x000000c2ffc2723e */ /* 0x000fc800000010ff */
[----:B------:R-:W-:Y:S01]  /*5300*/  PRMT R183, R183, 0x5410, R194 ;  /* 0x00005410b7b77816 */ /* 0x000fe200000000c2 */
[----:B------:R-:W-:Y:S06]  /*5310*/  BRA `(.L_x_7414) ;  /* 0x0000001400607947 */ /* 0x000fec0003800000 */
.L_x_7391:
[----:B------:R-:W-:Y:S02]  /*5320*/  MOV R193, UR26 ;  /* 0x0000001a00c17c02 */ /* 0x000fe40008000f00 */
[----:B------:R-:W-:Y:S02]  /*5330*/  MOV R192, UR27 ;  /* 0x0000001b00c07c02 */ /* 0x000fe40008000f00 */
[----:B------:R-:W-:-:S04]  /*5340*/  ISETP.NE.U32.AND P0, PT, R193, RZ, PT ;  /* 0x000000ffc100720c */ /* 0x000fc80003f05070 */
[----:B------:R-:W-:-:S13]  /*5350*/  ISETP.NE.AND.EX P0, PT, R192, RZ, PT, P0 ;  /* 0x000000ffc000720c */ /* 0x000fda0003f05300 */
[----:B------:R-:W-:Y:S05]  /*5360*/  @P0 BRA `(.L_x_7438) ;  /* 0x0000000800a80947 */ /* 0x000fea0003800000 */
[----:B------:R-:W-:Y:S05]  /*5370*/  BRA.U !UP3, `(.L_x_7439) ;  /* 0x000000010b4c7547 */ /* 0x000fea000b800000 */
[----:B------:R-:W-:Y:S02]  /*5380*/  PLOP3.LUT P5, PT, PT, PT, UP2, 0x80, 0x8 ;  /* 0x000000000008781c */ /* 0x000fe40003faf028 */
[----:B------:R-:W-:Y:S02]  /*5390*/  PLOP3.LUT P6, PT, PT, PT, UP2, 0x80, 0x8 ;  /* 0x000000000008781c */ /* 0x000fe40003fcf028 */
[----:B------:R-:W-:Y:S02]  /*53a0*/  MOV R194, UR8 ;  /* 0x0000000800c27c02 */ /* 0x000fe40008000f00 */
        /* <DEDUP_REMOVED lines=10> */
[-C--:B------:R-:W-:Y:S01]  /*5450*/  @P5 FMUL.FTZ R195, R196, R194.reuse ;  /* 0x000000c2c4c35220 */ /* 0x080fe20000410000 */
[----:B------:R-:W-:-:S03]  /*5460*/  FMUL.FTZ R194, R156, R194 ;  /* 0x000000c29cc27220 */ /* 0x000fc60000410000 */
[----:B------:R-:W-:Y:S02]  /*5470*/  FADD.FTZ R64, R64, R195 ;  /* 0x000000c340407221 */ /* 0x000fe40000010000 */
[----:B------:R-:W-:-:S04]  /*5480*/  FSEL R194, R194, RZ, P5 ;  /* 0x000000ffc2c27208 */ /* 0x000fc80002800000 */
[----:B------:R-:W-:-:S04]  /*5490*/  F2FP.BF16.F32.PACK_AB R194, RZ, R194 ;  /* 0x000000c2ffc2723e */ /* 0x000fc800000010ff */
[----:B------:R-:W-:-:S07]  /*54a0*/  PRMT R180, R194, 0x7610, R180 ;  /* 0x00007610c2b47816 */ /* 0x000fce00000000b4 */
.L_x_7439:
[----:B------:R-:W-:Y:S05]  /*54b0*/  BRA.U !UP3, `(.L_x_7440) ;  /* 0x000000010b587547 */ /* 0x000fea000b800000 */
[----:B------:R-:W2:Y:S04]  /*54c0*/  LDL R196, [R1+0x4] ;  /* 0x0000040001c47983 */ /* 0x000ea80000100800 */
[----:B------:R-:W3:Y:S01]  /*54d0*/  LDL R195, [R1] ;  /* 0x0000000001c37983 */ /* 0x000ee20000100800 */
[----:B------:R-:W-:Y:S01]  /*54e0*/  PLOP3.LUT P6, PT, PT, PT, UP2, 0x80, 0x8 ;  /* 0x000000000008781c */ /* 0x000fe20003fcf028 */
[----:B------:R-:W-:Y:S01]  /*54f0*/  IMAD.U32 R194, RZ, RZ, UR8 ;  /* 0x00000008ffc27e24 */ /* 0x000fe2000f8e00ff */
[----:B------:R-:W-:Y:S02]  /*5500*/  PLOP3.LUT P0, PT, PT, PT, UP2, 0x80, 0x8 ;  /* 0x000000000008781c */ /* 0x000fe40003f0f028 */
[----:B------:R-:W-:-:S09]  /*5510*/  PLOP3.LUT P5, PT, PT, PT, UP2, 0x80, 0x8 ;  /* 0x000000000008781c */ /* 0x000fd20003faf028 */
        /* <DEDUP_REMOVED lines=8> */
[----:B------:R-:W-:Y:S02]  /*55a0*/  FMUL.FTZ R195, R195, UR22 ;  /* 0x00000016c3c37c20 */ /* 0x000fe40008410000 */
[----:B------:R-:W-:-:S05]  /*55b0*/  @P6 SHF.L.U32 R194, R194, 0x10, RZ ;  /* 0x00000010c2c26819 */ /* 0x000fca00000006ff */
[----:B------:R-:W-:Y:S01]  /*55c0*/  @P6 FMUL.FTZ R196, R195, R194 ;  /* 0x000000c2c3c46220 */ /* 0x000fe20000410000 */
[----:B------:R-:W-:-:S03]  /*55d0*/  FMUL.FTZ R195, R157, R195 ;  /* 0x000000c39dc37220 */ /* 0x000fc60000410000 */
[----:B------:R-:W-:Y:S02]  /*55e0*/  FADD.FTZ R65, R65, R196 ;  /* 0x000000c441417221 */ /* 0x000fe40000010000 */
[----:B------:R-:W-:-:S04]  /*55f0*/  FSEL R194, R195, RZ, P6 ;  /* 0x000000ffc3c27208 */ /* 0x000fc80003000000 */
[----:B------:R-:W-:-:S04]  /*5600*/  F2FP.BF16.F32.PACK_AB R194, RZ, R194 ;  /* 0x000000c2ffc2723e */ /* 0x000fc800000010ff */
[----:B------:R-:W-:-:S07]  /*5610*/  PRMT R180, R180, 0x5410, R194 ;  /* 0x00005410b4b47816 */ /* 0x000fce00000000c2 */
.L_x_7440:
        /* <DEDUP_REMOVED lines=20> */
.L_x_7441:
[----:B------:R-:W-:Y:S05]  /*5760*/  BRA.U !UP3, `(.L_x_7442) ;  /* 0x000000010b507547 */ /* 0x000fea000b800000 */
[----:B------:R-:W-:Y:S01]  /*5770*/  PLOP3.LUT P6, PT, PT, PT, UP2, 0x80, 0x8 ;  /* 0x000000000008781c */ /* 0x000fe20003fcf028 */
[----:B------:R-:W-:Y:S01]  /*5780*/  IMAD.U32 R194, RZ, RZ, UR8 ;  /* 0x00000008ffc27e24 */ /* 0x000fe2000f8e00ff */
        /* <DEDUP_REMOVED lines=18> */
.L_x_7442:
        /* <DEDUP_REMOVED lines=20> */
.L_x_7443:
        /* <DEDUP_REMOVED lines=21> */
.L_x_7444:
        /* <DEDUP_REMOVED lines=20> */
.L_x_7445:
[----:B------:R-:W-:Y:S05]  /*5c80*/  BRA.U !UP3, `(.L_x_7414) ;  /* 0x0000000d0b047547 */ /* 0x000fea000b800000 */
[----:B------:R-:W2:Y:S04]  /*5c90*/  LDL R196, [R1+0x1c] ;  /* 0x00001c0001c47983 */ /* 0x000ea80000100800 */
[----:B------:R-:W3:Y:S01]  /*5ca0*/  LDL R195, [R1+0x18] ;  /* 0x0000180001c37983 */ /* 0x000ee20000100800 */
[----:B------:R-:W-:Y:S01]  /*5cb0*/  PLOP3.LUT P0, PT, PT, PT, UP2, 0x80, 0x8 ;  /* 0x000000000008781c */ /* 0x000fe20003f0f028 */
[----:B------:R-:W-:Y:S01]  /*5cc0*/  IMAD.U32 R194, RZ, RZ, UR8 ;  /* 0x00000008ffc27e24 */ /* 0x000fe2000f8e00ff */
[----:B------:R-:W-:Y:S02]  /*5cd0*/  PLOP3.LUT P6, PT, PT, PT, UP2, 0x80, 0x8 ;  /* 0x000000000008781c */ /* 0x000fe40003fcf028 */
[----:B------:R-:W-:-:S09]  /*5ce0*/  PLOP3.LUT P5, PT, PT, PT, UP2, 0x80, 0x8 ;  /* 0x000000000008781c */ /* 0x000fd20003faf028 */
[----:B--2---:R-:W-:Y:S01]  /*5cf0*/  @P0 FFMA.FTZ R194, R196, R194, UR10 ;  /* 0x0000000ac4c20e23 */ /* 0x004fe200080100c2 */
[----:B-----5:R-:W-:Y:S01]  /*5d00*/  ISETP.GE.U32.AND P0, PT, R206, RZ, PT ;  /* 0x000000ffce00720c */ /* 0x020fe20003f06070 */
[----:B------:R-:W-:Y:S02]  /*5d10*/  HFMA2 R196, -RZ, RZ, 0, 0 ;  /* 0x00000000ffc47431 */ /* 0x000fe400000001ff */
[----:B---3--:R-:W-:Y:S01]  /*5d20*/  @P6 FADD.FTZ R194, R195, -R194 ;  /* 0x800000c2c3c26221 */ /* 0x008fe20000010000 */
[----:B------:R-:W-:Y:S02]  /*5d30*/  ISETP.GE.U32.AND.EX P0, PT, R207, 0x1000000, PT, P0 ;  /* 0x01000000cf00780c */ /* 0x000fe40003f06100 */
[----:B------:R-:W-:Y:S01]  /*5d40*/  MOV R195, R31 ;  /* 0x0000001f00c37202 */ /* 0x000fe20000000f00 */
[----:B------:R-:W-:-:S04]  /*5d50*/  @P5 FFMA.FTZ R195, R194, UR32, R31 ;  /* 0x00000020c2c35c23 */ /* 0x000fc8000801001f */
[----:B------:R-:W-:-:S04]  /*5d60*/  FMUL.FTZ R195, R195, UR23 ;  /* 0x00000017c3c37c20 */ /* 0x000fc80008410000 */
[----:B------:R-:W-:Y:S02]  /*5d70*/  FMUL.FTZ R195, R195, UR22 ;  /* 0x00000016c3c37c20 */ /* 0x000fe40008410000 */
        /* <DEDUP_REMOVED lines=9> */
.L_x_7438:
[----:B------:R-:W2:Y:S04]  /*5e10*/  LDL R195, [R1+0x4] ;  /* 0x0000040001c37983 */ /* 0x000ea80000100800 */
[----:B------:R-:W3:Y:S01]  /*5e20*/  LDL R194, [R1] ;  /* 0x0000000001c27983 */ /* 0x000ee20000100800 */
[----:B------:R-:W-:Y:S02]  /*5e30*/  PLOP3.LUT P0, PT, PT, PT, UP2, 0x80, 0x8 ;  /* 0x000000000008781c */ /* 0x000fe40003f0f028 */
[----:B------:R-:W-:Y:S02]  /*5e40*/  PLOP3.LUT P6, PT, PT, PT, UP2, 0x80, 0x8 ;  /* 0x000000000008781c */ /* 0x000fe40003fcf028 */
[----:B------:R-:W-:Y:S02]  /*5e50*/  MOV R184, UR8 ;  /* 0x0000000800b87c02 */ /* 0x000fe40008000f00 */
[----:B------:R-:W-:-:S07]  /*5e60*/  PLOP3.LUT P5, PT, PT, PT, UP2, 0x80, 0x8 ;  /* 0x000000000008781c */ /* 0x000fce0003faf028 */
[----:B------:R-:W-:Y:S01]  /*5e70*/  @P0 FFMA.FTZ R184, R0, R184, UR10 ;  /* 0x0000000a00b80e23 */ /* 0x000fe200080100b8 */
[----:B------:R-:W-:-:S03]  /*5e80*/  PLOP3.LUT P0, PT, PT, PT, UP2, 0x80, 0x8 ;  /* 0x000000000008781c */ /* 0x000fc60003f0f028 */
[----:B------:R-:W-:Y:S01]  /*5e90*/  @P6 FADD.FTZ R185, R19, -R184 ;  /* 0x800000b813b96221 */ /* 0x000fe20000010000 */
[----:B------:R-:W-:Y:S02]  /*5ea0*/  PLOP3.LUT P6, PT, PT, PT, UP2, 0x80, 0x8 ;  /* 0x000000000008781c */ /* 0x000fe40003fcf028 */
[----:B-----5:R-:W-:Y:S01]  /*5eb0*/  MOV R184, R32 ;  /* 0x0000002000b87202 */ /* 0x020fe20000000f00 */
[----:B------:R-:W-:Y:S01]  /*5ec0*/  @P5 FFMA.FTZ R184, R185, UR32, R32 ;  /* 0x00000020b9b85c23 */ /* 0x000fe20008010020 */
[----:B------:R-:W-:Y:S02]  /*5ed0*/  MOV R185, UR8 ;  /* 0x0000000800b97c02 */ /* 0x000fe40008000f00 */
[----:B------:R-:W-:-:S03]  /*5ee0*/  PLOP3.LUT P5, PT, PT, PT, UP2, 0x80, 0x8 ;  /* 0x000000000008781c */ /* 0x000fc60003faf028 */
[----:B--2---:R-:W-:Y:S01]  /*5ef0*/  @P0 FFMA.FTZ R185, R195, R185, UR10 ;  /* 0x0000000ac3b90e23 */ /* 0x004fe200080100b9 */
[----:B------:R-:W-:-:S03]  /*5f00*/  PLOP3.LUT P0, PT, PT, PT, UP2, 0x80, 0x8 ;  /* 0x000000000008781c */ /* 0x000fc60003f0f028 */
[----:B---3--:R-:W-:Y:S01]  /*5f10*/  @P6 FADD.FTZ R186, R194, -R185 ;  /* 0x800000b9c2ba6221 */ /* 0x008fe20000010000 */
[----:B------:R-:W-:Y:S02]  /*5f20*/  PLOP3.LUT P6, PT, PT, PT, UP2, 0x80, 0x8 ;  /* 0x000000000008781c */ /* 0x000fe40003fcf028 */
[----:B------:R-:W-:-:S03]  /*5f30*/  MOV R185, R33 ;  /* 0x0000002100b97202 */ /* 0x000fc60000000f00 */
[----:B------:R-:W-:Y:S01]  /*5f40*/  @P5 FFMA.FTZ R185, R186, UR32, R33 ;  /* 0x00000020bab95c23 */ /* 0x000fe20008010021 */
[----:B------:R-:W-:Y:S01]  /*5f50*/  PLOP3.LUT P5, PT, PT, PT, UP2, 0x80, 0x8 ;  /* 0x000000000008781c */ /* 0x000fe20003faf028 */
[----:B------:R-:W-:-:S04]  /*5f60*/  IMAD.U32 R186, RZ, RZ, UR8 ;  /* 0x00000008ffba7e24 */ /* 0x000fc8000f8e00ff */
[----:B------:R-:W-:Y:S01]  /*5f70*/  @P0 FFMA.FTZ R186, R252, R186, UR10 ;  /* 0x0000000afcba0e23 */ /* 0x000fe200080100ba */
[----:B------:R-:W-:-:S03]  /*5f80*/  PLOP3.LUT P0, PT, PT, PT, UP2, 0x80, 0x8 ;  /* 0x000000000008781c */ /* 0x000fc60003f0f028 */
[----:B------:R-:W-:Y:S01]  /*5f90*/  @P6 FADD.FTZ R187, R251, -R186 ;  /* 0x800000bafbbb6221 */ /* 0x000fe20000010000 */
[----:B------:R-:W-:Y:S02]  /*5fa0*/  MOV R186, R34 ;  /* 0x0000002200ba7202 */ /* 0x000fe40000000f00 */
[----:B------:R-:W-:Y:S01]  /*5fb0*/  PLOP3.LUT P6, PT, PT, PT, UP2, 0x80, 0x8 ;  /* 0x000000000008781c */ /* 0x000fe20003fcf028 */
[----:B------:R-:W-:Y:S01]  /*5fc0*/  @P5 FFMA.FTZ R186, R187, UR32, R34 ;  /* 0x00000020bbba5c23 */ /* 0x000fe20008010022 */
[----:B------:R-:W-:Y:S11]  /*5fd0*/  BRA.U !UP3, `(.L_x_7446) ;  /* 0x000000010b2c7547 */ /* 0x000ff6000b800000 */
        /* <DEDUP_REMOVED lines=11> */
.L_x_7446:
[----:B------:R-:W-:Y:S05]  /*6090*/  BRA.U !UP3, `(.L_x_7447) ;  /* 0x000000010b307547 */ /* 0x000fea000b800000 */
[----:B------:R-:W-:Y:S01]  /*60a0*/  LOP3.LUT P5, RZ, R206, 0xff00, RZ, 0xc0, !PT ;  /* 0x0000ff00ceff7812 */ /* 0x000fe200078ac0ff */
        /* <DEDUP_REMOVED lines=11> */
.L_x_7447:
[----:B------:R-:W-:Y:S05]  /*6160*/  BRA.U !UP3, `(.L_x_7448) ;  /* 0x000000010b2c7547 */ /* 0x000fea000b800000 */
        /* <DEDUP_REMOVED lines=11> */
.L_x_7448:
        /* <DEDUP_REMOVED lines=21> */
.L_x_7449:
[----:B------:R-:W-:Y:S02]  /*6370*/  MOV R188, UR8 ;  /* 0x0000000800bc7c02 */ /* 0x000fe40008000f00 */
[----:B------:R-:W-:-:S03]  /*6380*/  PLOP3.LUT P5, PT, PT, PT, UP2, 0x80, 0x8 ;  /* 0x000000000008781c */ /* 0x000fc60003faf028 */
[----:B------:R-:W-:Y:S01]  /*6390*/  @P0 FFMA.FTZ R188, R248, R188, UR10 ;  /* 0x0000000af8bc0e23 */ /* 0x000fe200080100bc */
[----:B------:R-:W-:-:S03]  /*63a0*/  PLOP3.LUT P0, PT, PT, PT, UP2, 0x80, 0x8 ;  /* 0x000000000008781c */ /* 0x000fc60003f0f028 */
[----:B------:R-:W-:Y:S01]  /*63b0*/  @P6 FADD.FTZ R189, R247, -R188 ;  /* 0x800000bcf7bd6221 */ /* 0x000fe20000010000 */
[----:B------:R-:W-:Y:S02]  /*63c0*/  MOV R188, R28 ;  /* 0x0000001c00bc7202 */ /* 0x000fe40000000f00 */
[----:B------:R-:W-:-:S03]  /*63d0*/  PLOP3.LUT P6, PT, PT, PT, UP2, 0x80, 0x8 ;  /* 0x000000000008781c */ /* 0x000fc60003fcf028 */
[----:B------:R-:W-:Y:S01]  /*63e0*/  @P5 FFMA.FTZ R188, R189, UR32, R28 ;  /* 0x00000020bdbc5c23 */ /* 0x000fe2000801001c */
[----:B------:R-:W-:Y:S09]  /*63f0*/  BRA.U !UP3, `(.L_x_7450) ;  /* 0x000000010b2c7547 */ /* 0x000ff2000b800000 */
        /* <DEDUP_REMOVED lines=11> */
.L_x_7450:
[----:B------:R-:W-:Y:S01]  /*64b0*/  PLOP3.LUT P5, PT, PT, PT, UP2, 0x80, 0x8 ;  /* 0x000000000008781c */ /* 0x000fe20003faf028 */
[----:B------:R-:W-:-:S04]  /*64c0*/  IMAD.U32 R189, RZ, RZ, UR8 ;  /* 0x00000008ffbd7e24 */ /* 0x000fc8000f8e00ff */
[----:B------:R-:W-:Y:S01]  /*64d0*/  @P0 FFMA.FTZ R189, R246, R189, UR10 ;  /* 0x0000000af6bd0e23 */ /* 0x000fe200080100bd */
[----:B------:R-:W-:-:S03]  /*64e0*/  PLOP3.LUT P0, PT, PT, PT, UP2, 0x80, 0x8 ;  /* 0x000000000008781c */ /* 0x000fc60003f0f028 */
[----:B------:R-:W-:Y:S01]  /*64f0*/  @P6 FADD.FTZ R190, R245, -R189 ;  /* 0x800000bdf5be6221 */ /* 0x000fe20000010000 */
[----:B------:R-:W-:-:S03]  /*6500*/  MOV R189, R29 ;  /* 0x0000001d00bd7202 */ /* 0x000fc60000000f00 */
[----:B------:R-:W-:Y:S01]  /*6510*/  @P5 FFMA.FTZ R189, R190, UR32, R29 ;  /* 0x00000020bebd5c23 */ /* 0x000fe2000801001d */
[----:B------:R-:W-:Y:S01]  /*6520*/  PLOP3.LUT P5, PT, PT, PT, UP2, 0x80, 0x8 ;  /* 0x000000000008781c */ /* 0x000fe20003faf028 */
[----:B------:R-:W-:-:S12]  /*6530*/  BRA.U !UP3, `(.L_x_7451) ;  /* 0x000000010b307547 */ /* 0x000fd8000b800000 */
        /* <DEDUP_REMOVED lines=12> */
.L_x_7451:
        /* <DEDUP_REMOVED lines=20> */
.L_x_7452:
[----:B------:R-:W2:Y:S04]  /*6740*/  LDL R196, [R1+0x1c] ;  /* 0x00001c0001c47983 */ /* 0x000ea80000100800 */
[----:B------:R-:W3:Y:S01]  /*6750*/  LDL R194, [R1+0x18] ;  /* 0x0000180001c27983 */ /* 0x000ee20000100800 */
[----:B------:R-:W-:Y:S01]  /*6760*/  PLOP3.LUT P6, PT, PT, PT, UP2, 0x80, 0x8 ;  /* 0x000000000008781c */ /* 0x000fe20003fcf028 */
[----:B------:R-:W-:-:S04]  /*6770*/  IMAD.U32 R191, RZ, RZ, UR8 ;  /* 0x00000008ffbf7e24 */ /* 0x000fc8000f8e00ff */
[----:B--2---:R-:W-:-:S04]  /*6780*/  @P5 FFMA.FTZ R191, R196, R191, UR10 ;  /* 0x0000000ac4bf5e23 */ /* 0x004fc800080100bf */
[----:B---3--:R-:W-:Y:S01]  /*6790*/  @P0 FADD.FTZ R194, R194, -R191 ;  /* 0x800000bfc2c20221 */ /* 0x008fe20000010000 */
[----:B------:R-:W-:-:S03]  /*67a0*/  MOV R191, R31 ;  /* 0x0000001f00bf7202 */ /* 0x000fc60000000f00 */
[----:B------:R-:W-:Y:S01]  /*67b0*/  @P6 FFMA.FTZ R191, R194, UR32, R31 ;  /* 0x00000020c2bf6c23 */ /* 0x000fe2000801001f */
        /* <DEDUP_REMOVED lines=14> */
.L_x_7414:
[----:B------:R-:W-:Y:S01]  /*68a0*/  ISETP.NE.U32.AND P0, PT, R193, RZ, PT ;  /* 0x000000ffc100720c */ /* 0x000fe20003f05070 */
[----:B------:R-:W0:Y:S01]  /*68b0*/  @UP3 LDCU.64 UR6, c[0x0][0x468] ;  /* 0x00008d00ff0637ac */ /* 0x000e220008000a00 */
[----:B------:R-:W-:Y:S02]  /*68c0*/  PLOP3.LUT P5, PT, PT, PT, UP3, 0x80, 0x8 ;  /* 0x000000000008781c */ /* 0x000fe40003faf038 */
[----:B------:R-:W-:-:S13]  /*68d0*/  ISETP.NE.AND.EX P0, PT, R192, RZ, PT, P0 ;  /* 0x000000ffc000720c */ /* 0x000fda0003f05300 */
[----:B------:R-:W1:Y:S02]  /*68e0*/  @P0 LDC.64 R192, c[0x0][0x478] ;  /* 0x00011e00ffc00b82 */ /* 0x000e640000000a00 */
[C---:B-1----:R-:W-:Y:S01]  /*68f0*/  @P0 IMAD.WIDE.U32 R192, R4.reuse, 0x20, R192 ;  /* 0x0000002004c00825 */ /* 0x042fe200078e00c0 */
[----:B------:R-:W-:-:S04]  /*6900*/  IADD3 R4, PT, PT, R4, 0x80, RZ ;  /* 0x0000008004047810 */ /* 0x000fc80007ffe0ff */
[----:B------:R-:W-:Y:S04]  /*6910*/  @P0 STG.E.128 desc[UR20][R192.64], R184 ;  /* 0x000000b8c0000986 */ /* 0x000fe8000c101d14 */
[----:B------:R1:W-:Y:S01]  /*6920*/  @P0 STG.E.128 desc[UR20][R192.64+0x10], R188 ;  /* 0x000010bcc0000986 */ /* 0x0003e2000c101d14 */
[----:B------:R-:W-:Y:S02]  /*6930*/  PLOP3.LUT P0, PT, PT, PT, UP3, 0x80, 0x8 ;  /* 0x000000000008781c */ /* 0x000fe40003f0f038 */
[----:B-1----:R-:W-:-:S11]  /*6940*/  MOV R192, 0x10 ;  /* 0x0000001000c07802 */ /* 0x002fd60000000f00 */
[C---:B0-----:R-:W-:Y:S01]  /*6950*/  @P0 IMAD.WIDE.U32 R192, R3.reuse, R192, UR6 ;  /* 0x0000000603c00e25 */ /* 0x041fe2000f8e00c0 */
[----:B------:R-:W-:-:S04]  /*6960*/  IADD3 R3, PT, PT, R3, 0x80, RZ ;  /* 0x0000008003037810 */ /* 0x000fc80007ffe0ff */
[----:B------:R0:W-:Y:S03]  /*6970*/  @P5 STG.E.128 desc[UR20][R192.64], R180 ;  /* 0x000000b4c0005986 */ /* 0x0001e6000c101d14 */
.L_x_7389:
[----:B------:R-:W-:Y:S05]  /*6980*/  BSYNC.RECONVERGENT B0 ;  /* 0x0000000000007941 */ /* 0x000fea0003800200 */
.L_x_7388:
        /* <DEDUP_REMOVED lines=8> */
.L_x_7455:
[----:B------:R-:W-:Y:S05]  /*6a10*/  BRA.U !UP0, `(.L_x_7456) ;  /* 0x0000001508507547 */ /* 0x000fea000b800000 */
[----:B------:R-:W-:-:S04]  /*6a20*/  UISETP.NE.U32.AND UP0, UPT, UR26, URZ, UPT ;  /* 0x000000ff1a00728c */ /* 0x000fc8000bf05070 */
[----:B------:R-:W-:-:S06]  /*6a30*/  UISETP.NE.AND.EX UP0, UPT, UR27, URZ, UPT, UP0 ;  /* 0x000000ff1b00728c */ /* 0x000fcc000bf05300 */
[----:B------:R-:W-:-:S13]  /*6a40*/  PLOP3.LUT P5, PT, PT, PT, UP0, 0x80, 0x8 ;  /* 0x000000000008781c */ /* 0x000fda0003faf008 */
[----:B------:R-:W-:Y:S05]  /*6a50*/  @!P5 BRA `(.L_x_7457) ;  /* 0x0000000800a0d947 */ /* 0x000fea0003800000 */
[----:B------:R-:W-:Y:S02]  /*6a60*/  PLOP3.LUT P0, PT, PT, PT, UP2, 0x80, 0x8 ;  /* 0x000000000008781c */ /* 0x000fe40003f0f028 */
[----:B------:R-:W-:Y:S02]  /*6a70*/  PLOP3.LUT P6, PT, PT, PT, UP2, 0x80, 0x8 ;  /* 0x000000000008781c */ /* 0x000fe40003fcf028 */
[----:B------:R-:W-:-:S09]  /*6a80*/  MOV R184, UR8 ;  /* 0x0000000800b87c02 */ /* 0x000fd20008000f00 */
[----:B------:R-:W-:Y:S01]  /*6a90*/  @P0 FFMA.FTZ R184, R18, R184, UR10 ;  /* 0x0000000a12b80e23 */ /* 0x000fe200080100b8 */
[----:B------:R-:W-:-:S03]  /*6aa0*/  PLOP3.LUT P0, PT, PT, PT, UP2, 0x80, 0x8 ;  /* 0x000000000008781c */ /* 0x000fc60003f0f028 */
[----:B------:R-:W-:Y:S01]  /*6ab0*/  @P6 FADD.FTZ R185, R242, -R184 ;  /* 0x800000b8f2b96221 */ /* 0x000fe20000010000 */
[----:B------:R-:W-:Y:S01]  /*6ac0*/  PLOP3.LUT P6, PT, PT, PT, UP2, 0x80, 0x8 ;  /* 0x000000000008781c */ /* 0x000fe20003fcf028 */
[----:B-----5:R-:W-:-:S08]  /*6ad0*/  IMAD.MOV.U32 R184, RZ, RZ, R24 ;  /* 0x000000ffffb87224 */ /* 0x020fd000078e0018 */
[----:B------:R-:W-:Y:S01]  /*6ae0*/  @P0 FFMA.FTZ R184, R185, UR32, R24 ;  /* 0x00000020b9b80c23 */ /* 0x000fe20008010018 */
[----:B------:R-:W-:Y:S02]  /*6af0*/  PLOP3.LUT P0, PT, PT, PT, UP2, 0x80, 0x8 ;  /* 0x000000000008781c */ /* 0x000fe40003f0f028 */
[----:B------:R-:W-:-:S05]  /*6b00*/  MOV R185, UR8 ;  /* 0x0000000800b97c02 */ /* 0x000fca0008000f00 */
[----:B------:R-:W-:Y:S01]  /*6b10*/  @P6 FFMA.FTZ R185, R17, R185, UR10 ;  /* 0x0000000a11b96e23 */ /* 0x000fe200080100b9 */
[----:B------:R-:W-:-:S05]  /*6b20*/  PLOP3.LUT P6, PT, PT, PT, UP2, 0x80, 0x8 ;  /* 0x000000000008781c */ /* 0x000fca0003fcf028 */
[----:B------:R-:W-:Y:S01]  /*6b30*/  @P0 FADD.FTZ R186, R241, -R185 ;  /* 0x800000b9f1ba0221 */ /* 0x000fe20000010000 */
[----:B------:R-:W-:Y:S02]  /*6b40*/  PLOP3.LUT P0, PT, PT, PT, UP2, 0x80, 0x8 ;  /* 0x000000000008781c */ /* 0x000fe40003f0f028 */
[----:B------:R-:W-:-:S05]  /*6b50*/  MOV R185, R25 ;  /* 0x0000001900b97202 */ /* 0x000fca0000000f00 */
[----:B------:R-:W-:Y:S01]  /*6b60*/  @P6 FFMA.FTZ R185, R186, UR32, R25 ;  /* 0x00000020bab96c23 */ /* 0x000fe20008010019 */
[----:B------:R-:W-:Y:S02]  /*6b70*/  MOV R186, UR8 ;  /* 0x0000000800ba7c02 */ /* 0x000fe40008000f00 */
[----:B------:R-:W-:-:S03]  /*6b80*/  PLOP3.LUT P6, PT, PT, PT, UP2, 0x80, 0x8 ;  /* 0x000000000008781c */ /* 0x000fc60003fcf028 */
[----:B------:R-:W-:Y:S01]  /*6b90*/  @P0 FFMA.FTZ R186, R16, R186, UR10 ;  /* 0x0000000a10ba0e23 */ /* 0x000fe200080100ba */
[----:B------:R-:W-:-:S09]  /*6ba0*/  PLOP3.LUT P0, PT, PT, PT, UP2, 0x80, 0x8 ;  /* 0x000000000008781c */ /* 0x000fd20003f0f028 */
        /* <DEDUP_REMOVED lines=16> */
.L_x_7458:
[----:B------:R-:W-:Y:S05]  /*6cb0*/  BRA.U !UP3, `(.L_x_7459) ;  /* 0x000000010b307547 */ /* 0x000fea000b800000 */
[----:B------:R-:W-:Y:S01]  /*6cc0*/  LOP3.LUT P0, RZ, R204, 0xff00, RZ, 0xc0, !PT ;  /* 0x0000ff00ccff7812 */ /* 0x000fe2000780c0ff */
        /* <DEDUP_REMOVED lines=10> */
[----:B0-----:R-:W-:-:S07]  /*6d70*/  PRMT R180, R180, 0x5410, R187 ;  /* 0x00005410b4b47816 */ /* 0x001fce00000000bb */
.L_x_7459:
[----:B------:R-:W-:Y:S05]  /*6d80*/  BRA.U !UP3, `(.L_x_7460) ;  /* 0x000000010b2c7547 */ /* 0x000fea000b800000 */
        /* <DEDUP_REMOVED lines=11> */
.L_x_7460:
        /* <DEDUP_REMOVED lines=21> */
.L_x_7461:
[----:B------:R-:W-:Y:S02]  /*6f90*/  MOV R188, UR8 ;  /* 0x0000000800bc7c02 */ /* 0x000fe40008000f00 */
[----:B------:R-:W-:-:S03]  /*6fa0*/  PLOP3.LUT P6, PT, PT, PT, UP2, 0x80, 0x8 ;  /* 0x000000000008781c */ /* 0x000fc60003fcf028 */
[----:B------:R-:W-:Y:S01]  /*6fb0*/  @P0 FFMA.FTZ R188, R14, R188, UR10 ;  /* 0x0000000a0ebc0e23 */ /* 0x000fe200080100bc */
[----:B------:R-:W-:-:S09]  /*6fc0*/  PLOP3.LUT P0, PT, PT, PT, UP2, 0x80, 0x8 ;  /* 0x000000000008781c */ /* 0x000fd20003f0f028 */
[----:B------:R-:W-:Y:S01]  /*6fd0*/  @P6 FADD.FTZ R189, R238, -R188 ;  /* 0x800000bceebd6221 */ /* 0x000fe20000010000 */
[--C-:B------:R-:W-:Y:S01]  /*6fe0*/  IMAD.MOV.U32 R188, RZ, RZ, R20.reuse ;  /* 0x000000ffffbc7224 */ /* 0x100fe200078e0014 */
[----:B------:R-:W-:Y:S02]  /*6ff0*/  PLOP3.LUT P6, PT, PT, PT, UP2, 0x80, 0x8 ;  /* 0x000000000008781c */ /* 0x000fe40003fcf028 */
[----:B------:R-:W-:Y:S01]  /*7000*/  @P0 FFMA.FTZ R188, R189, UR32, R20 ;  /* 0x00000020bdbc0c23 */ /* 0x000fe20008010014 */
[----:B------:R-:W-:Y:S10]  /*7010*/  BRA.U !UP3, `(.L_x_7462) ;  /* 0x000000010b2c7547 */ /* 0x000ff4000b800000 */
        /* <DEDUP_REMOVED lines=11> */
.L_x_7462:
        /* <DEDUP_REMOVED lines=21> */
.L_x_7463:
[----:B------:R-:W-:Y:S02]  /*7220*/  MOV R190, UR8 ;  /* 0x0000000800be7c02 */ /* 0x000fe40008000f00 */
[----:B------:R-:W-:-:S03]  /*7230*/  PLOP3.LUT P6, PT, PT, PT, UP2, 0x80, 0x8 ;  /* 0x000000000008781c */ /* 0x000fc60003fcf028 */
[----:B------:R-:W-:Y:S01]  /*7240*/  @P0 FFMA.FTZ R190, R13, R190, UR10 ;  /* 0x0000000a0dbe0e23 */ /* 0x000fe200080100be */
[----:B------:R-:W-:-:S09]  /*7250*/  PLOP3.LUT P0, PT, PT, PT, UP2, 0x80, 0x8 ;  /* 0x000000000008781c */ /* 0x000fd20003f0f028 */
[----:B------:R-:W-:Y:S01]  /*7260*/  @P6 FADD.FTZ R191, R236, -R190 ;  /* 0x800000beecbf6221 */ /* 0x000fe20000010000 */
[----:B------:R-:W-:-:S03]  /*7270*/  IMAD.MOV.U32 R190, RZ, RZ, R22 ;  /* 0x000000ffffbe7224 */ /* 0x000fc600078e0016 */
[----:B------:R-:W-:Y:S01]  /*7280*/  @P0 FFMA.FTZ R190, R191, UR32, R22 ;  /* 0x00000020bfbe0c23 */ /* 0x000fe20008010016 */
[----:B------:R-:W-:Y:S01]  /*7290*/  PLOP3.LUT P0, PT, PT, PT, UP2, 0x80, 0x8 ;  /* 0x000000000008781c */ /* 0x000fe20003f0f028 */
[----:B------:R-:W-:-:S12]  /*72a0*/  BRA.U !UP3, `(.L_x_7464) ;  /* 0x000000010b2c7547 */ /* 0x000fd8000b800000 */
[----:B------:R-:W-:Y:S01]  /*72b0*/  LOP3.LUT P6, RZ, R205, 0xff0000, RZ, 0xc0, !PT ;  /* 0x00ff0000cdff7812 */ /* 0x000fe200078cc0ff */
        /* <DEDUP_REMOVED lines=10> */
.L_x_7464:
[----:B------:R-:W2:Y:S04]  /*7360*/  LDL R194, [R1+0xc] ;  /* 0x00000c0001c27983 */ /* 0x000ea80000100800 */
[----:B0-----:R-:W3:Y:S01]  /*7370*/  LDL R192, [R1+0x14] ;  /* 0x0000140001c07983 */ /* 0x001ee20000100800 */
[----:B------:R-:W-:Y:S02]  /*7380*/  MOV R191, UR8 ;  /* 0x0000000800bf7c02 */ /* 0x000fe40008000f00 */
[----:B------:R-:W-:-:S03]  /*7390*/  PLOP3.LUT P6, PT, PT, PT, UP2, 0x80, 0x8 ;  /* 0x000000000008781c */ /* 0x000fc60003fcf028 */
[----:B--2---:R-:W-:Y:S01]  /*73a0*/  @P0 FFMA.FTZ R191, R194, R191, UR10 ;  /* 0x0000000ac2bf0e23 */ /* 0x004fe200080100bf */
[----:B------:R-:W-:-:S09]  /*73b0*/  PLOP3.LUT P0, PT, PT, PT, UP2, 0x80, 0x8 ;  /* 0x000000000008781c */ /* 0x000fd20003f0f028 */
[----:B---3--:R-:W-:Y:S01]  /*73c0*/  @P6 FADD.FTZ R192, R192, -R191 ;  /* 0x800000bfc0c06221 */ /* 0x008fe20000010000 */
[----:B------:R-:W-:-:S03]  /*73d0*/  MOV R191, R23 ;  /* 0x0000001700bf7202 */ /* 0x000fc60000000f00 */
[----:B------:R-:W-:Y:S01]  /*73e0*/  @P0 FFMA.FTZ R191, R192, UR32, R23 ;  /* 0x00000020c0bf0c23 */ /* 0x000fe20008010017 */
        /* <DEDUP_REMOVED lines=15> */
.L_x_7457:
[----:B------:R-:W-:Y:S05]  /*74e0*/  BRA.U !UP3, `(.L_x_7466) ;  /* 0x000000010b4c7547 */ /* 0x000fea000b800000 */
[----:B------:R-:W-:Y:S01]  /*74f0*/  PLOP3.LUT P0, PT, PT, PT, UP2, 0x80, 0x8 ;  /* 0x000000000008781c */ /* 0x000fe20003f0f028 */
[----:B0----5:R-:W-:Y:S01]  /*7500*/  IMAD.MOV.U32 R193, RZ, RZ, R24 ;  /* 0x000000ffffc17224 */ /* 0x021fe200078e0018 */
        /* <DEDUP_REMOVED lines=8> */
[----:B------:R-:W-:Y:S02]  /*7590*/  @P6 SHF.L.U32 R194, R176, 0x10, RZ ;  /* 0x00000010b0c26819 */ /* 0x000fe400000006ff */
[----:B------:R-:W-:Y:S01]  /*75a0*/  MOV R193, RZ ;  /* 0x000000ff00c17202 */ /* 0x000fe20000000f00 */
[----:B------:R-:W-:-:S04]  /*75b0*/  FMUL.FTZ R192, R192, UR22 ;  /* 0x00000016c0c07c20 */ /* 0x000fc80008410000 */
[-C--:B------:R-:W-:Y:S01]  /*75c0*/  @P6 FMUL.FTZ R193, R194, R192.reuse ;  /* 0x000000c0c2c16220 */ /* 0x080fe20000410000 */
[----:B------:R-:W-:-:S03]  /*75d0*/  FMUL.FTZ R192, R148, R192 ;  /* 0x000000c094c07220 */ /* 0x000fc60000410000 */
[----:B------:R-:W-:Y:S02]  /*75e0*/  FADD.FTZ R56, R56, R193 ;  /* 0x000000c138387221 */ /* 0x000fe40000010000 */
[----:B------:R-:W-:-:S04]  /*75f0*/  FSEL R192, R192, RZ, P6 ;  /* 0x000000ffc0c07208 */ /* 0x000fc80003000000 */
[----:B------:R-:W-:-:S04]  /*7600*/  F2FP.BF16.F32.PACK_AB R192, RZ, R192 ;  /* 0x000000c0ffc0723e */ /* 0x000fc800000010ff */
[----:B------:R-:W-:-:S07]  /*7610*/  PRMT R180, R192, 0x7610, R180 ;  /* 0x00007610c0b47816 */ /* 0x000fce00000000b4 */
.L_x_7466:
[----:B------:R-:W-:Y:S05]  /*7620*/  BRA.U !UP3, `(.L_x_7467) ;  /* 0x000000010b507547 */ /* 0x000fea000b800000 */
[----:B------:R-:W-:Y:S01]  /*7630*/  PLOP3.LUT P0, PT, PT, PT, UP2, 0x80, 0x8 ;  /* 0x000000000008781c */ /* 0x000fe20003f0f028 */
[----:B------:R-:W-:Y:S01]  /*7640*/  HFMA2 R194, -RZ, RZ, 0, 0 ;  /* 0x00000000ffc27431 */ /* 0x000fe200000001ff */
[----:B------:R-:W-:Y:S02]  /*7650*/  PLOP3.LUT P6, PT, PT, PT, UP2, 0x80, 0x8 ;  /* 0x000000000008781c */ /* 0x000fe40003fcf028 */
[----:B0-----:R-:W-:Y:S02]  /*7660*/  MOV R192, UR8 ;  /* 0x0000000800c07c02 */ /* 0x001fe40008000f00 */
[----:B-----5:R-:W-:-:S07]  /*7670*/  MOV R193, R25 ;  /* 0x0000001900c17202 */ /* 0x020fce0000000f00 */
[----:B------:R-:W-:Y:S01]  /*7680*/  @P0 FFMA.FTZ R192, R17, R192, UR10 ;  /* 0x0000000a11c00e23 */ /* 0x000fe200080100c0 */
[----:B------:R-:W-:-:S03]  /*7690*/  PLOP3.LUT P0, PT, PT, PT, UP2, 0x80, 0x8 ;  /* 0x000000000008781c */ /* 0x000fc60003f0f028 */
[----:B------:R-:W-:Y:S01]  /*76a0*/  @P6 FADD.FTZ R192, R241, -R192 ;  /* 0x800000c0f1c06221 */ /* 0x000fe20000010000 */
[----:B------:R-:W-:-:S09]  /*76b0*/  LOP3.LUT P6, RZ, R204, 0xff00, RZ, 0xc0, !PT ;  /* 0x0000ff00ccff7812 */ /* 0x000fd200078cc0ff */
[----:B------:R-:W-:-:S04]  /*76c0*/  @P0 FFMA.FTZ R193, R192, UR32, R25 ;  /* 0x00000020c0c10c23 */ /* 0x000fc80008010019 */
[----:B------:R-:W-:Y:S01]  /*76d0*/  @P6 PRMT R192, R176, 0x7632, R192 ;  /* 0x00007632b0c06816 */ /* 0x000fe200000000c0 */
[----:B------:R-:W-:-:S03]  /*76e0*/  FMUL.FTZ R193, R193, UR23 ;  /* 0x00000017c1c17c20 */ /* 0x000fc60008410000 */
[----:B------:R-:W-:Y:S01]  /*76f0*/  @P6 SHF.L.U32 R192, R192, 0x10, RZ ;  /* 0x00000010c0c06819 */ /* 0x000fe200000006ff */
[----:B------:R-:W-:-:S04]  /*7700*/  FMUL.FTZ R193, R193, UR22 ;  /* 0x00000016c1c17c20 */ /* 0x000fc80008410000 */
[----:B------:R-:W-:Y:S01]  /*7710*/  @P6 FMUL.FTZ R194, R193, R192 ;  /* 0x000000c0c1c26220 */ /* 0x000fe20000410000 */
[----:B------:R-:W-:-:S03]  /*7720*/  FMUL.FTZ R193, R149, R193 ;  /* 0x000000c195c17220 */ /* 0x000fc60000410000 */
[----:B------:R-:W-:Y:S02]  /*7730*/  FADD.FTZ R57, R57, R194 ;  /* 0x000000c239397221 */ /* 0x000fe40000010000 */
[----:B------:R-:W-:-:S04]  /*7740*/  FSEL R192, R193, RZ, P6 ;  /* 0x000000ffc1c07208 */ /* 0x000fc80003000000 */
[----:B------:R-:W-:-:S04]  /*7750*/  F2FP.BF16.F32.PACK_AB R192, RZ, R192 ;  /* 0x000000c0ffc0723e */ /* 0x000fc800000010ff */
[----:B------:R-:W-:-:S07]  /*7760*/  PRMT R180, R180, 0x5410, R192 ;  /* 0x00005410b4b47816 */ /* 0x000fce00000000c0 */
.L_x_7467:
        /* <DEDUP_REMOVED lines=20> */
.L_x_7468:
        /* <DEDUP_REMOVED lines=21> */
.L_x_7469:
        /* <DEDUP_REMOVED lines=20> */
.L_x_7470:
        /* <DEDUP_REMOVED lines=21> */
.L_x_7471:
        /* <DEDUP_REMOVED lines=20> */
.L_x_7472:
[----:B------:R-:W-:Y:S05]  /*7dd0*/  BRA.U !UP3, `(.L_x_7465) ;  /* 0x000000210b407547 */ /* 0x000fea000b800000 */
[----:B------:R-:W2:Y:S04]  /*7de0*/  LDL R194, [R1+0xc] ;  /* 0x00000c0001c27983 */ /* 0x000ea80000100800 */
[----:B0-----:R-:W3:Y:S01]  /*7df0*/  LDL R193, [R1+0x14] ;  /* 0x0000140001c17983 */ /* 0x001ee20000100800 */
[----:B------:R-:W-:Y:S02]  /*7e00*/  PLOP3.LUT P6, PT, PT, PT, UP2, 0x80, 0x8 ;  /* 0x000000000008781c */ /* 0x000fe40003fcf028 */
[----:B------:R-:W-:Y:S02]  /*7e10*/  PLOP3.LUT P0, PT, PT, PT, UP2, 0x80, 0x8 ;  /* 0x000000000008781c */ /* 0x000fe40003f0f028 */
[----:B------:R-:W-:-:S09]  /*7e20*/  MOV R192, UR8 ;  /* 0x0000000800c07c02 */ /* 0x000fd20008000f00 */
[----:B--2---:R-:W-:Y:S01]  /*7e30*/  @P6 FFMA.FTZ R192, R194, R192, UR10 ;  /* 0x0000000ac2c06e23 */ /* 0x004fe200080100c0 */
[----:B------:R-:W-:Y:S01]  /*7e40*/  PLOP3.LUT P6, PT, PT, PT, UP2, 0x80, 0x8 ;  /* 0x000000000008781c */ /* 0x000fe20003fcf028 */
[----:B------:R-:W-:Y:S02]  /*7e50*/  HFMA2 R194, -RZ, RZ, 0, 0 ;  /* 0x00000000ffc27431 */ /* 0x000fe400000001ff */
        /* <DEDUP_REMOVED lines=16> */
.L_x_7456:
[----:B------:R-:W-:-:S04]  /*7f60*/  UISETP.NE.U32.AND UP0, UPT, UR26, URZ, UPT ;  /* 0x000000ff1a00728c */ /* 0x000fc8000bf05070 */
[----:B------:R-:W-:-:S06]  /*7f70*/  UISETP.NE.AND.EX UP0, UPT, UR27, URZ, UPT, UP0 ;  /* 0x000000ff1b00728c */ /* 0x000fcc000bf05300 */
[----:B------:R-:W-:-:S13]  /*7f80*/  PLOP3.LUT P5, PT, PT, PT, UP0, 0x80, 0x8 ;  /* 0x000000000008781c */ /* 0x000fda0003faf008 */
[----:B------:R-:W-:Y:S05]  /*7f90*/  @!P5 BRA `(.L_x_7473) ;  /* 0x000000100014d947 */ /* 0x000fea0003800000 */
        /* <DEDUP_REMOVED lines=15> */
.L_x_7476:
[----:B------:R-:W-:Y:S05]  /*8090*/  BSYNC.RECONVERGENT B1 ;  /* 0x0000000000017941 */ /* 0x000fea0003800200 */
.L_x_7475:
        /* <DEDUP_REMOVED lines=13> */
.L_x_7474:
        /* <DEDUP_REMOVED lines=16> */
.L_x_7479:
[----:B------:R-:W-:Y:S05]  /*8270*/  BSYNC.RECONVERGENT B1 ;  /* 0x0000000000017941 */ /* 0x000fea0003800200 */
.L_x_7478:
        /* <DEDUP_REMOVED lines=13> */
.L_x_7477:
        /* <DEDUP_REMOVED lines=15> */
.L_x_7482:
[----:B------:R-:W-:Y:S05]  /*8440*/  BSYNC.RECONVERGENT B1 ;  /* 0x0000000000017941 */ /* 0x000fea0003800200 */
.L_x_7481:
        /* <DEDUP_REMOVED lines=13> */
.L_x_7480:
        /* <DEDUP_REMOVED lines=16> */
.L_x_7485:
[----:B------:R-:W-:Y:S05]  /*8620*/  BSYNC.RECONVERGENT B1 ;  /* 0x0000000000017941 */ /* 0x000fea0003800200 */
.L_x_7484:
        /* <DEDUP_REMOVED lines=13> */
.L_x_7483:
        /* <DEDUP_REMOVED lines=15> */
.L_x_7488:
[----:B------:R-:W-:Y:S05]  /*87f0*/  BSYNC.RECONVERGENT B1 ;  /* 0x0000000000017941 */ /* 0x000fea0003800200 */
.L_x_7487:
        /* <DEDUP_REMOVED lines=13> */
.L_x_7486:
        /* <DEDUP_REMOVED lines=16> */
.L_x_7491:
[----:B------:R-:W-:Y:S05]  /*89d0*/  BSYNC.RECONVERGENT B1 ;  /* 0x0000000000017941 */ /* 0x000fea0003800200 */
.L_x_7490:
        /* <DEDUP_REMOVED lines=13> */
.L_x_7489:
        /* <DEDUP_REMOVED lines=15> */
.L_x_7494:
[----:B------:R-:W-:Y:S05]  /*8ba0*/  BSYNC.RECONVERGENT B1 ;  /* 0x0000000000017941 */ /* 0x000fea0003800200 */
.L_x_7493:
        /* <DEDUP_REMOVED lines=13> */
.L_x_7492:
[----:B------:R-:W2:Y:S04]  /*8c80*/  LDL R194, [R1+0xc] ;  /* 0x00000c0001c27983 */ /* 0x000ea80000100800 */
[----:B0-----:R-:W3:Y:S01]  /*8c90*/  LDL R192, [R1+0x14] ;  /* 0x0000140001c07983 */ /* 0x001ee20000100800 */
        /* <DEDUP_REMOVED lines=39> */
[----:B-----5:R-:W-:Y:S01]  /*8f10*/  ISETP.GE.U32.AND P0, PT, R204, RZ, PT ;  /* 0x000000ffcc00720c */ /* 0x020fe20003f06070 */
[----:B------:R-:W-:Y:S01]  /*8f20*/  FMUL.FTZ R192, R191, UR23 ;  /* 0x00000017bfc07c20 */ /* 0x000fe20008410000 */
[----:B------:R-:W-:Y:S02]  /*8f30*/  HFMA2 R194, -RZ, RZ, 0, 0 ;  /* 0x00000000ffc27431 */ /* 0x000fe400000001ff */
        /* <DEDUP_REMOVED lines=11> */
.L_x_7473:
        /* <DEDUP_REMOVED lines=15> */
.L_x_7497:
[----:B------:R-:W-:Y:S05]  /*90e0*/  BSYNC.RECONVERGENT B1 ;  /* 0x0000000000017941 */ /* 0x000fea0003800200 */
.L_x_7496:
        /* <DEDUP_REMOVED lines=13> */
.L_x_7495:
        /* <DEDUP_REMOVED lines=16> */
.L_x_7500:
[----:B------:R-:W-:Y:S05]  /*92c0*/  BSYNC.RECONVERGENT B1 ;  /* 0x0000000000017941 */ /* 0x000fea0003800200 */
.L_x_7499:
        /* <DEDUP_REMOVED lines=13> */
.L_x_7498:
        /* <DEDUP_REMOVED lines=15> */
.L_x_7503:
[----:B------:R-:W-:Y:S05]  /*9490*/  BSYNC.RECONVERGENT B1 ;  /* 0x0000000000017941 */ /* 0x000fea0003800200 */
.L_x_7502:
        /* <DEDUP_REMOVED lines=13> */
.L_x_7501:
        /* <DEDUP_REMOVED lines=16> */
.L_x_7506:
[----:B------:R-:W-:Y:S05]  /*9670*/  BSYNC.RECONVERGENT B1 ;  /* 0x0000000000017941 */ /* 0x000fea0003800200 */
.L_x_7505:
        /* <DEDUP_REMOVED lines=13> */
.L_x_7504:
        /* <DEDUP_REMOVED lines=15> */
.L_x_7509:
[----:B------:R-:W-:Y:S05]  /*9840*/  BSYNC.RECONVERGENT B1 ;  /* 0x0000000000017941 */ /* 0x000fea0003800200 */
.L_x_7508:
        /* <DEDUP_REMOVED lines=13> */
.L_x_7507:
        /* <DEDUP_REMOVED lines=16> */
.L_x_7512:
[----:B------:R-:W-:Y:S05]  /*9a20*/  BSYNC.RECONVERGENT B1 ;  /* 0x0000000000017941 */ /* 0x000fea0003800200 */
.L_x_7511:
        /* <DEDUP_REMOVED lines=13> */
.L_x_7510:
        /* <DEDUP_REMOVED lines=15> */
.L_x_7515:
[----:B------:R-:W-:Y:S05]  /*9bf0*/  BSYNC.RECONVERGENT B1 ;  /* 0x0000000000017941 */ /* 0x000fea0003800200 */
.L_x_7514:
        /* <DEDUP_REMOVED lines=13> */
.L_x_7513:
        /* <DEDUP_REMOVED lines=19> */
.L_x_7517:
[----:B------:R-:W-:Y:S05]  /*9e00*/  BSYNC.RECONVERGENT B1 ;  /* 0x0000000000017941 */ /* 0x000fea0003800200 */
.L_x_7516:
        /* <DEDUP_REMOVED lines=13> */
.L_x_7465:
[----:B0-----:R-:W0:Y:S01]  /*9ee0*/  @P5 LDC.64 R192, c[0x0][0x478] ;  /* 0x00011e00ffc05b82 */ /* 0x001e220000000a00 */
        /* <DEDUP_REMOVED lines=11> */
.L_x_7454:
[----:B------:R-:W-:Y:S05]  /*9fa0*/  BSYNC.RECONVERGENT B0 ;  /* 0x0000000000007941 */ /* 0x000fea0003800200 */
.L_x_7453:
        /* <DEDUP_REMOVED lines=8> */
.L_x_7520:
        /* <DEDUP_REMOVED lines=11> */
[----:B------:R-:W-:Y:S02]  /*a0e0*/  PLOP3.LUT P6, PT, PT, PT, UP2, 0x80, 0x8 ;  /* 0x000000000008781c */ /* 0x000fe40003fcf028 */
[----:B-----5:R-:W-:-:S07]  /*a0f0*/  MOV R184, R160 ;  /* 0x000000a000b87202 */ /* 0x020fce0000000f00 */
[----:B------:R-:W-:Y:S01]  /*a100*/  @P0 FFMA.FTZ R184, R185, UR32, R160 ;  /* 0x00000020b9b80c23 */ /* 0x000fe200080100a0 */
[----:B------:R-:W-:Y:S02]  /*a110*/  PLOP3.LUT P0, PT, PT, PT, UP2, 0x80, 0x8 ;  /* 0x000000000008781c */ /* 0x000fe40003f0f028 */
[----:B------:R-:W-:-:S05]  /*a120*/  MOV R185, UR8 ;  /* 0x0000000800b97c02 */ /* 0x000fca0008000f00 */
[----:B------:R-:W-:Y:S01]  /*a130*/  @P6 FFMA.FTZ R185, R10, R185, UR10 ;  /* 0x0000000a0ab96e23 */ /* 0x000fe200080100b9 */
[----:B------:R-:W-:-:S05]  /*a140*/  PLOP3.LUT P6, PT, PT, PT, UP2, 0x80, 0x8 ;  /* 0x000000000008781c */ /* 0x000fca0003fcf028 */
[----:B------:R-:W-:Y:S01]  /*a150*/  @P0 FADD.FTZ R186, R234, -R185 ;  /* 0x800000b9eaba0221 */ /* 0x000fe20000010000 */
[----:B------:R-:W-:Y:S01]  /*a160*/  PLOP3.LUT P0, PT, PT, PT, UP2, 0x80, 0x8 ;  /* 0x000000000008781c */ /* 0x000fe20003f0f028 */
[----:B------:R-:W-:-:S06]  /*a170*/  IMAD.MOV.U32 R185, RZ, RZ, R161 ;  /* 0x000000ffffb97224 */ /* 0x000fcc00078e00a1 */
        /* <DEDUP_REMOVED lines=20> */
[----:B01----:R-:W-:-:S07]  /*a2c0*/  PRMT R180, R187, 0x7610, R180 ;  /* 0x00007610bbb47816 */ /* 0x003fce00000000b4 */
.L_x_7523:
        /* <DEDUP_REMOVED lines=12> */
[----:B01----:R-:W-:-:S07]  /*a390*/  PRMT R180, R180, 0x5410, R187 ;  /* 0x00005410b4b47816 */ /* 0x003fce00000000bb */
.L_x_7524:
[----:B------:R-:W-:Y:S05]  /*a3a0*/  BRA.U !UP3, `(.L_x_7525) ;  /* 0x000000010b2c7547 */ /* 0x000fea000b800000 */
        /* <DEDUP_REMOVED lines=11> */
.L_x_7525:
        /* <DEDUP_REMOVED lines=21> */
.L_x_7526:
        /* <DEDUP_REMOVED lines=20> */
.L_x_7527:
        /* <DEDUP_REMOVED lines=11> */
[----:B01----:R-:W-:-:S03]  /*a7a0*/  MOV R192, RZ ;  /* 0x000000ff00c07202 */ /* 0x003fc60000000f00 */
        /* <DEDUP_REMOVED lines=9> */
.L_x_7528:
[----:B------:R-:W-:Y:S02]  /*a840*/  MOV R190, UR8 ;  /* 0x0000000800be7c02 */ /* 0x000fe40008000f00 */
[----:B------:R-:W-:-:S03]  /*a850*/  PLOP3.LUT P6, PT, PT, PT, UP2, 0x80, 0x8 ;  /* 0x000000000008781c */ /* 0x000fc60003fcf028 */
[----:B------:R-:W-:Y:S01]  /*a860*/  @P0 FFMA.FTZ R190, R6, R190, UR10 ;  /* 0x0000000a06be0e23 */ /* 0x000fe200080100be */
[----:B------:R-:W-:-:S09]  /*a870*/  PLOP3.LUT P0, PT, PT, PT, UP2, 0x80, 0x8 ;  /* 0x000000000008781c */ /* 0x000fd20003f0f028 */
[----:B------:R-:W-:Y:S01]  /*a880*/  @P6 FADD.FTZ R191, R229, -R190 ;  /* 0x800000bee5bf6221 */ /* 0x000fe20000010000 */
[----:B------:R-:W-:-:S03]  /*a890*/  MOV R190, R166 ;  /* 0x000000a600be7202 */ /* 0x000fc60000000f00 */
[----:B------:R-:W-:Y:S01]  /*a8a0*/  @P0 FFMA.FTZ R190, R191, UR32, R166 ;  /* 0x00000020bfbe0c23 */ /* 0x000fe200080100a6 */
[----:B------:R-:W-:Y:S01]  /*a8b0*/  PLOP3.LUT P0, PT, PT, PT, UP2, 0x80, 0x8 ;  /* 0x000000000008781c */ /* 0x000fe20003f0f028 */
[----:B------:R-:W-:-:S12]  /*a8c0*/  BRA.U !UP3, `(.L_x_7529) ;  /* 0x000000010b2c7547 */ /* 0x000fd8000b800000 */
[----:B------:R-:W-:Y:S01]  /*a8d0*/  LOP3.LUT P6, RZ, R209, 0xff0000, RZ, 0xc0, !PT ;  /* 0x00ff0000d1ff7812 */ /* 0x000fe200078cc0ff */
[----:B------:R-:W-:Y:S01]  /*a8e0*/  FMUL.FTZ R191, R190, UR23 ;  /* 0x00000017bebf7c20 */ /* 0x000fe20008410000 */
[----:B01----:R-:W-:-:S03]  /*a8f0*/  HFMA2 R192, -RZ, RZ, 0, 0 ;  /* 0x00000000ffc07431 */ /* 0x003fc600000001ff */
        /* <DEDUP_REMOVED lines=8> */
.L_x_7529:
[----:B------:R-:W2:Y:S04]  /*a980*/  LDL R194, [R1+0x8] ;  /* 0x0000080001c27983 */ /* 0x000ea80000100800 */
[----:B01----:R-:W3:Y:S01]  /*a990*/  LDL R192, [R1+0x10] ;  /* 0x0000100001c07983 */ /* 0x003ee20000100800 */
        /* <DEDUP_REMOVED lines=22> */
.L_x_7522:
        /* <DEDUP_REMOVED lines=14> */
[-C--:B------:R-:W-:Y:S01]  /*abe0*/  @P6 FMUL.FTZ R193, R194, R192.reuse ;  /* 0x000000c0c2c16220 */ /* 0x080fe20000410000 */
[----:B------:R-:W-:-:S03]  /*abf0*/  FMUL.FTZ R192, R140, R192 ;  /* 0x000000c08cc07220 */ /* 0x000fc60000410000 */
[----:B------:R-:W-:Y:S02]  /*ac00*/  FADD.FTZ R48, R48, R193 ;  /* 0x000000c130307221 */ /* 0x000fe40000010000 */
[----:B------:R-:W-:-:S04]  /*ac10*/  FSEL R192, R192, RZ, P6 ;  /* 0x000000ffc0c07208 */ /* 0x000fc80003000000 */
[----:B------:R-:W-:-:S04]  /*ac20*/  F2FP.BF16.F32.PACK_AB R192, RZ, R192 ;  /* 0x000000c0ffc0723e */ /* 0x000fc800000010ff */
[----:B------:R-:W-:-:S07]  /*ac30*/  PRMT R180, R192, 0x7610, R180 ;  /* 0x00007610c0b47816 */ /* 0x000fce00000000b4 */
.L_x_7531:
[----:B------:R-:W-:Y:S05]  /*ac40*/  BRA.U !UP3, `(.L_x_7532) ;  /* 0x000000010b507547 */ /* 0x000fea000b800000 */
        /* <DEDUP_REMOVED lines=20> */
.L_x_7532:
        /* <DEDUP_REMOVED lines=20> */
.L_x_7533:
        /* <DEDUP_REMOVED lines=21> */
.L_x_7534:
        /* <DEDUP_REMOVED lines=20> */
.L_x_7535:
        /* <DEDUP_REMOVED lines=21> */
.L_x_7536:
        /* <DEDUP_REMOVED lines=20> */
.L_x_7537:
[----:B------:R-:W-:Y:S05]  /*b3f0*/  BRA.U !UP3, `(.L_x_7530) ;  /* 0x000000210b407547 */ /* 0x000fea000b800000 */
[----:B------:R-:W2:Y:S04]  /*b400*/  LDL R194, [R1+0x8] ;  /* 0x0000080001c27983 */ /* 0x000ea80000100800 */
[----:B01----:R-:W3:Y:S01]  /*b410*/  LDL R193, [R1+0x10] ;  /* 0x0000100001c17983 */ /* 0x003ee20000100800 */
        /* <DEDUP_REMOVED lines=22> */
.L_x_7521:
        /* <DEDUP_REMOVED lines=19> */
.L_x_7541:
[----:B------:R-:W-:Y:S05]  /*b6b0*/  BSYNC.RECONVERGENT B1 ;  /* 0x0000000000017941 */ /* 0x000fea0003800200 */
.L_x_7540:
        /* <DEDUP_REMOVED lines=12> */
[----:B01----:R-:W-:-:S07]  /*b780*/  PRMT R180, R184, 0x7610, R180 ;  /* 0x00007610b8b47816 */ /* 0x003fce00000000b4 */
.L_x_7539:
        /* <DEDUP_REMOVED lines=16> */
.L_x_7544:
[----:B------:R-:W-:Y:S05]  /*b890*/  BSYNC.RECONVERGENT B1 ;  /* 0x0000000000017941 */ /* 0x000fea0003800200 */
.L_x_7543:
        /* <DEDUP_REMOVED lines=13> */
.L_x_7542:
        /* <DEDUP_REMOVED lines=15> */
.L_x_7547:
[----:B------:R-:W-:Y:S05]  /*ba60*/  BSYNC.RECONVERGENT B1 ;  /* 0x0000000000017941 */ /* 0x000fea0003800200 */
.L_x_7546:
        /* <DEDUP_REMOVED lines=13> */
.L_x_7545:
        /* <DEDUP_REMOVED lines=16> */
.L_x_7550:
[----:B------:R-:W-:Y:S05]  /*bc40*/  BSYNC.RECONVERGENT B1 ;  /* 0x0000000000017941 */ /* 0x000fea0003800200 */
.L_x_7549:
        /* <DEDUP_REMOVED lines=13> */
.L_x_7548:
        /* <DEDUP_REMOVED lines=15> */
.L_x_7553:
[----:B------:R-:W-:Y:S05]  /*be10*/  BSYNC.RECONVERGENT B1 ;  /* 0x0000000000017941 */ /* 0x000fea0003800200 */
.L_x_7552:
        /* <DEDUP_REMOVED lines=13> */
.L_x_7551:
        /* <DEDUP_REMOVED lines=16> */
.L_x_7556:
[----:B------:R-:W-:Y:S05]  /*bff0*/  BSYNC.RECONVERGENT B1 ;  /* 0x0000000000017941 */ /* 0x000fea0003800200 */
.L_x_7555:
        /* <DEDUP_REMOVED lines=13> */
.L_x_7554:
        /* <DEDUP_REMOVED lines=15> */
.L_x_7559:
[----:B------:R-:W-:Y:S05]  /*c1c0*/  BSYNC.RECONVERGENT B1 ;  /* 0x0000000000017941 */ /* 0x000fea0003800200 */
.L_x_7558:
        /* <DEDUP_REMOVED lines=13> */
.L_x_7557:
[----:B------:R-:W2:Y:S04]  /*c2a0*/  LDL R194, [R1+0x8] ;  /* 0x0000080001c27983 */ /* 0x000ea80000100800 */
[----:B01----:R-:W3:Y:S01]  /*c2b0*/  LDL R192, [R1+0x10] ;  /* 0x0000100001c07983 */ /* 0x003ee20000100800 */
        /* <DEDUP_REMOVED lines=53> */
.L_x_7538:
        /* <DEDUP_REMOVED lines=15> */
.L_x_7562:
[----:B------:R-:W-:Y:S05]  /*c700*/  BSYNC.RECONVERGENT B1 ;  /* 0x0000000000017941 */ /* 0x000fea0003800200 */
.L_x_7561:
        /* <DEDUP_REMOVED lines=13> */
.L_x_7560:
        /* <DEDUP_REMOVED lines=16> */
.L_x_7565:
[----:B------:R-:W-:Y:S05]  /*c8e0*/  BSYNC.RECONVERGENT B1 ;  /* 0x0000000000017941 */ /* 0x000fea0003800200 */
.L_x_7564:
        /* <DEDUP_REMOVED lines=13> */
.L_x_7563:
        /* <DEDUP_REMOVED lines=15> */
.L_x_7568:
[----:B------:R-:W-:Y:S05]  /*cab0*/  BSYNC.RECONVERGENT B1 ;  /* 0x0000000000017941 */ /* 0x000fea0003800200 */
.L_x_7567:
        /* <DEDUP_REMOVED lines=13> */
.L_x_7566:
        /* <DEDUP_REMOVED lines=16> */
.L_x_7571:
[----:B------:R-:W-:Y:S05]  /*cc90*/  BSYNC.RECONVERGENT B1 ;  /* 0x0000000000017941 */ /* 0x000fea0003800200 */
.L_x_7570:
        /* <DEDUP_REMOVED lines=13> */
.L_x_7569:
        /* <DEDUP_REMOVED lines=15> */
.L_x_7574:
[----:B------:R-:W-:Y:S05]  /*ce60*/  BSYNC.RECONVERGENT B1 ;  /* 0x0000000000017941 */ /* 0x000fea0003800200 */
.L_x_7573:
        /* <DEDUP_REMOVED lines=13> */
.L_x_7572:
        /* <DEDUP_REMOVED lines=16> */
.L_x_7577:
[----:B------:R-:W-:Y:S05]  /*d040*/  BSYNC.RECONVERGENT B1 ;  /* 0x0000000000017941 */ /* 0x000fea0003800200 */
.L_x_7576:
        /* <DEDUP_REMOVED lines=13> */
.L_x_7575:
        /* <DEDUP_REMOVED lines=15> */
.L_x_7580:
[----:B------:R-:W-:Y:S05]  /*d210*/  BSYNC.RECONVERGENT B1 ;  /* 0x0000000000017941 */ /* 0x000fea0003800200 */
.L_x_7579:
        /* <DEDUP_REMOVED lines=13> */
.L_x_7578:
        /* <DEDUP_REMOVED lines=19> */
.L_x_7582:
[----:B------:R-:W-:Y:S05]  /*d420*/  BSYNC.RECONVERGENT B1 ;  /* 0x0000000000017941 */ /* 0x000fea0003800200 */
.L_x_7581:
        /* <DEDUP_REMOVED lines=13> */
.L_x_7530:
[----:B01----:R-:W0:Y:S01]  /*d500*/  @P5 LDC.64 R192, c[0x0][0x478] ;  /* 0x00011e00ffc05b82 */ /* 0x003e220000000a00 */
        /* <DEDUP_REMOVED lines=11> */
.L_x_7519:
[----:B------:R-:W-:Y:S05]  /*d5c0*/  BSYNC.RECONVERGENT B0 ;  /* 0x0000000000007941 */ /* 0x000fea0003800200 */
.L_x_7518:
        /* <DEDUP_REMOVED lines=8> */
.L_x_7585:
[----:B------:R-:W-:Y:S05]  /*d650*/  BRA.U !UP0, `(.L_x_7586) ;  /* 0x0000001508507547 */ /* 0x000fea000b800000 */
[----:B------:R-:W-:-:S04]  /*d660*/  UISETP.NE.U32.AND UP0, UPT, UR26, URZ, UPT ;  /* 0x000000ff1a00728c */ /* 0x000fc8000bf05070 */
[----:B------:R-:W-:-:S06]  /*d670*/  UISETP.NE.AND.EX UP0, UPT, UR27, URZ, UPT, UP0 ;  /* 0x000000ff1b00728c */ /* 0x000fcc000bf05300 */
[----:B------:R-:W-:-:S13]  /*d680*/  PLOP3.LUT P5, PT, PT, PT, UP0, 0x80, 0x8 ;  /* 0x000000000008781c */ /* 0x000fda0003faf008 */
[----:B------:R-:W-:Y:S05]  /*d690*/  @!P5 BRA `(.L_x_7587) ;  /* 0x0000000800a0d947 */ /* 0x000fea0003800000 */
[----:B------:R-:W-:Y:S01]  /*d6a0*/  PLOP3.LUT P0, PT, PT, PT, UP2, 0x80, 0x8 ;  /* 0x000000000008781c */ /* 0x000fe20003f0f028 */
[----:B------:R-:W-:Y:S01]  /*d6b0*/  IMAD.U32 R184, RZ, RZ, UR8 ;  /* 0x00000008ffb87e24 */ /* 0x000fe2000f8e00ff */
[----:B------:R-:W-:-:S11]  /*d6c0*/  PLOP3.LUT P6, PT, PT, PT, UP2, 0x80, 0x8 ;  /* 0x000000000008781c */ /* 0x000fd60003fcf028 */
        /* <DEDUP_REMOVED lines=34> */
.L_x_7588:
        /* <DEDUP_REMOVED lines=12> */
[----:B012---:R-:W-:-:S07]  /*d9b0*/  PRMT R180, R180, 0x5410, R187 ;  /* 0x00005410b4b47816 */ /* 0x007fce00000000bb */
.L_x_7589:
        /* <DEDUP_REMOVED lines=12> */
.L_x_7590:
        /* <DEDUP_REMOVED lines=21> */
.L_x_7591:
        /* <DEDUP_REMOVED lines=20> */
.L_x_7592:
        /* <DEDUP_REMOVED lines=21> */
.L_x_7593:
        /* <DEDUP_REMOVED lines=11> */
[----:B012---:R-:W-:-:S03]  /*df10*/  MOV R192, RZ ;  /* 0x000000ff00c07202 */ /* 0x007fc60000000f00 */
        /* <DEDUP_REMOVED lines=8> */
.L_x_7594:
[----:B------:R-:W3:Y:S04]  /*dfa0*/  LDL R194, [R1+0x24] ;  /* 0x0000240001c27983 */ /* 0x000ee80000100800 */
[----:B012---:R-:W2:Y:S01]  /*dfb0*/  LDL R192, [R1+0x20] ;  /* 0x0000200001c07983 */ /* 0x007ea20000100800 */
[----:B------:R-:W-:Y:S02]  /*dfc0*/  MOV R191, UR8 ;  /* 0x0000000800bf7c02 */ /* 0x000fe40008000f00 */
[----:B------:R-:W-:-:S03]  /*dfd0*/  PLOP3.LUT P6, PT, PT, PT, UP2, 0x80, 0x8 ;  /* 0x000000000008781c */ /* 0x000fc60003fcf028 */
[----:B---3--:R-:W-:Y:S01]  /*dfe0*/  @P0 FFMA.FTZ R191, R194, R191, UR10 ;  /* 0x0000000ac2bf0e23 */ /* 0x008fe200080100bf */
[----:B------:R-:W-:-:S09]  /*dff0*/  PLOP3.LUT P0, PT, PT, PT, UP2, 0x80, 0x8 ;  /* 0x000000000008781c */ /* 0x000fd20003f0f028 */
[----:B--2---:R-:W-:Y:S01]  /*e000*/  @P6 FADD.FTZ R192, R192, -R191 ;  /* 0x800000bfc0c06221 */ /* 0x004fe20000010000 */
        /* <DEDUP_REMOVED lines=17> */
.L_x_7587:
[----:B------:R-:W-:Y:S05]  /*e120*/  BRA.U !UP3, `(.L_x_7596) ;  /* 0x000000010b4c7547 */ /* 0x000fea000b800000 */
[----:B------:R-:W-:Y:S02]  /*e130*/  PLOP3.LUT P0, PT, PT, PT, UP2, 0x80, 0x8 ;  /* 0x000000000008781c */ /* 0x000fe40003f0f028 */
[----:B------:R-:W-:Y:S02]  /*e140*/  PLOP3.LUT P6, PT, PT, PT, UP2, 0x80, 0x8 ;  /* 0x000000000008781c */ /* 0x000fe40003fcf028 */
[----:B012---:R-:W-:Y:S02]  /*e150*/  MOV R192, UR8 ;  /* 0x0000000800c07c02 */ /* 0x007fe40008000f00 */
        /* <DEDUP_REMOVED lines=16> */
.L_x_7596:
[----:B------:R-:W-:Y:S05]  /*e260*/  BRA.U !UP3, `(.L_x_7597) ;  /* 0x000000010b507547 */ /* 0x000fea000b800000 */
[----:B------:R-:W-:Y:S01]  /*e270*/  PLOP3.LUT P0, PT, PT, PT, UP2, 0x80, 0x8 ;  /* 0x000000000008781c */ /* 0x000fe20003f0f028 */
[----:B012---:R-:W-:Y:S01]  /*e280*/  IMAD.U32 R192, RZ, RZ, UR8 ;  /* 0x00000008ffc07e24 */ /* 0x007fe2000f8e00ff */
        /* <DEDUP_REMOVED lines=18> */
.L_x_7597:
        /* <DEDUP_REMOVED lines=20> */
.L_x_7598:
[----:B------:R-:W-:Y:S05]  /*e4f0*/  BRA.U !UP3, `(.L_x_7599) ;  /* 0x000000010b507547 */ /* 0x000fea000b800000 */
[----:B------:R-:W-:Y:S01]  /*e500*/  PLOP3.LUT P0, PT, PT, PT, UP2, 0x80, 0x8 ;  /* 0x000000000008781c */ /* 0x000fe20003f0f028 */
[----:B012--5:R-:W-:Y:S01]  /*e510*/  IMAD.MOV.U32 R193, RZ, RZ, R171 ;  /* 0x000000ffffc17224 */ /* 0x027fe200078e00ab */
[----:B------:R-:W-:Y:S02]  /*e520*/  PLOP3.LUT P6, PT, PT, PT, UP2, 0x80, 0x8 ;  /* 0x000000000008781c */ /* 0x000fe40003fcf028 */
[----:B------:R-:W-:Y:S02]  /*e530*/  MOV R192, UR8 ;  /* 0x0000000800c07c02 */ /* 0x000fe40008000f00 */
[----:B------:R-:W-:-:S07]  /*e540*/  MOV R194, RZ ;  /* 0x000000ff00c27202 */ /* 0x000fce0000000f00 */
        /* <DEDUP_REMOVED lines=15> */
.L_x_7599:
        /* <DEDUP_REMOVED lines=20> */
.L_x_7600:
[----:B------:R-:W-:Y:S05]  /*e780*/  BRA.U !UP3, `(.L_x_7601) ;  /* 0x000000010b507547 */ /* 0x000fea000b800000 */
[----:B------:R-:W-:Y:S01]  /*e790*/  PLOP3.LUT P0, PT, PT, PT, UP2, 0x80, 0x8 ;  /* 0x000000000008781c */ /* 0x000fe20003f0f028 */
[----:B------:R-:W-:Y:S01]  /*e7a0*/  HFMA2 R194, -RZ, RZ, 0, 0 ;  /* 0x00000000ffc27431 */ /* 0x000fe200000001ff */
        /* <DEDUP_REMOVED lines=8> */
[----:B------:R-:W-:Y:S01]  /*e830*/  @P6 PRMT R192, R178, 0x7632, R192 ;  /* 0x00007632b2c06816 */ /* 0x000fe200000000c0 */
[----:B------:R-:W-:-:S04]  /*e840*/  FMUL.FTZ R193, R193, UR23 ;  /* 0x00000017c1c17c20 */ /* 0x000fc80008410000 */
        /* <DEDUP_REMOVED lines=8> */
.L_x_7601:
        /* <DEDUP_REMOVED lines=20> */
.L_x_7602:
[----:B------:R-:W-:Y:S05]  /*ea10*/  BRA.U !UP3, `(.L_x_7595) ;  /* 0x000000210b147547 */ /* 0x000fea000b800000 */
[----:B------:R-:W3:Y:S04]  /*ea20*/  LDL R194, [R1+0x24] ;  /* 0x0000240001c27983 */ /* 0x000ee80000100800 */
[----:B012---:R-:W2:Y:S01]  /*ea30*/  LDL R193, [R1+0x20] ;  /* 0x0000200001c17983 */ /* 0x007ea20000100800 */
[----:B------:R-:W-:Y:S02]  /*ea40*/  PLOP3.LUT P6, PT, PT, PT, UP2, 0x80, 0x8 ;  /* 0x000000000008781c */ /* 0x000fe40003fcf028 */
[----:B------:R-:W-:Y:S02]  /*ea50*/  PLOP3.LUT P0, PT, PT, PT, UP2, 0x80, 0x8 ;  /* 0x000000000008781c */ /* 0x000fe40003f0f028 */
[----:B------:R-:W-:-:S09]  /*ea60*/  MOV R192, UR8 ;  /* 0x0000000800c07c02 */ /* 0x000fd20008000f00 */
[----:B---3--:R-:W-:Y:S01]  /*ea70*/  @P6 FFMA.FTZ R192, R194, R192, UR10 ;  /* 0x0000000ac2c06e23 */ /* 0x008fe200080100c0 */
[----:B------:R-:W-:Y:S01]  /*ea80*/  PLOP3.LUT P6, PT, PT, PT, UP2, 0x80, 0x8 ;  /* 0x000000000008781c */ /* 0x000fe20003fcf028 */
[----:B------:R-:W-:Y:S02]  /*ea90*/  IMAD.MOV.U32 R194, RZ, RZ, RZ ;  /* 0x000000ffffc27224 */ /* 0x000fe400078e00ff */
        /* <DEDUP_REMOVED lines=16> */
.L_x_7586:
[----:B------:R-:W-:-:S04]  /*eba0*/  UISETP.NE.U32.AND UP0, UPT, UR26, URZ, UPT ;  /* 0x000000ff1a00728c */ /* 0x000fc8000bf05070 */
[----:B------:R-:W-:-:S06]  /*ebb0*/  UISETP.NE.AND.EX UP0, UPT, UR27, URZ, UPT, UP0 ;  /* 0x000000ff1b00728c */ /* 0x000fcc000bf05300 */
[----:B------:R-:W-:-:S13]  /*ebc0*/  PLOP3.LUT P5, PT, PT, PT, UP0, 0x80, 0x8 ;  /* 0x000000000008781c */ /* 0x000fda0003faf008 */
[----:B------:R-:W-:Y:S05]  /*ebd0*/  @!P5 BRA `(.L_x_7603) ;  /* 0x000000100014d947 */ /* 0x000fea0003800000 */
[----:B------:R-:W-:Y:S05]  /*ebe0*/  BRA.U !UP3, `(.L_x_7604) ;  /* 0x000000010b707547 */ /* 0x000fea000b800000 */
[----:B-----5:R-:W-:Y:S01]  /*ebf0*/  LOP3.LUT P0, RZ, R210, 0xff, RZ, 0xc0, !PT ;  /* 0x000000ffd2ff7812 */ /* 0x020fe2000780c0ff */
[----:B------:R-:W-:Y:S01]  /*ec00*/  BSSY.RECONVERGENT B1, `(.L_x_7605) ;  /* 0x000000d000017945 */ /* 0x000fe20003800200 */
[----:B------:R-:W-:-:S11]  /*ec10*/  HFMA2 R184, -RZ, RZ, 0, 0 ;  /* 0x00000000ffb87431 */ /* 0x000fd600000001ff */
        /* <DEDUP_REMOVED lines=11> */
.L_x_7606:
[----:B------:R-:W-:Y:S05]  /*ecd0*/  BSYNC.RECONVERGENT B1 ;  /* 0x0000000000017941 */ /* 0x000fea0003800200 */
.L_x_7605:
        /* <DEDUP_REMOVED lines=12> */
[----:B012---:R-:W-:-:S07]  /*eda0*/  PRMT R180, R184, 0x7610, R180 ;  /* 0x00007610b8b47816 */ /* 0x007fce00000000b4 */
.L_x_7604:
        /* <DEDUP_REMOVED lines=16> */
.L_x_7609:
[----:B------:R-:W-:Y:S05]  /*eeb0*/  BSYNC.RECONVERGENT B1 ;  /* 0x0000000000017941 */ /* 0x000fea0003800200 */
.L_x_7608:
        /* <DEDUP_REMOVED lines=13> */
.L_x_7607:
[----:B------:R-:W-:Y:S05]  /*ef90*/  BRA.U !UP3, `(.L_x_7610) ;  /* 0x000000010b707547 */ /* 0x000fea000b800000 */
[----:B-----5:R-:W-:Y:S01]  /*efa0*/  LOP3.LUT P0, RZ, R210, 0xff0000, RZ, 0xc0, !PT ;  /* 0x00ff0000d2ff7812 */ /* 0x020fe2000780c0ff */
[----:B------:R-:W-:Y:S01]  /*efb0*/  BSSY.RECONVERGENT B1, `(.L_x_7611) ;  /* 0x000000d000017945 */ /* 0x000fe20003800200 */
[----:B------:R-:W-:-:S11]  /*efc0*/  IMAD.MOV.U32 R184, RZ, RZ, RZ ;  /* 0x000000ffffb87224 */ /* 0x000fd600078e00ff */
        /* <DEDUP_REMOVED lines=11> */
.L_x_7612:
[----:B------:R-:W-:Y:S05]  /*f080*/  BSYNC.RECONVERGENT B1 ;  /* 0x0000000000017941 */ /* 0x000fea0003800200 */
.L_x_7611:
        /* <DEDUP_REMOVED lines=13> */
.L_x_7610:
        /* <DEDUP_REMOVED lines=16> */
.L_x_7615:
[----:B------:R-:W-:Y:S05]  /*f260*/  BSYNC.RECONVERGENT B1 ;  /* 0x0000000000017941 */ /* 0x000fea0003800200 */
.L_x_7614:
        /* <DEDUP_REMOVED lines=13> */
.L_x_7613:
        /* <DEDUP_REMOVED lines=15> */
.L_x_7618:
[----:B------:R-:W-:Y:S05]  /*f430*/  BSYNC.RECONVERGENT B1 ;  /* 0x0000000000017941 */ /* 0x000fea0003800200 */
.L_x_7617:
        /* <DEDUP_REMOVED lines=13> */
.L_x_7616:
        /* <DEDUP_REMOVED lines=16> */
.L_x_7621:
[----:B------:R-:W-:Y:S05]  /*f610*/  BSYNC.RECONVERGENT B1 ;  /* 0x0000000000017941 */ /* 0x000fea0003800200 */
.L_x_7620:
        /* <DEDUP_REMOVED lines=13> */
.L_x_7619:
[----:B------:R-:W-:Y:S05]  /*f6f0*/  BRA.U !UP3, `(.L_x_7622) ;  /* 0x000000010b707547 */ /* 0x000fea000b800000 */
[----:B-----5:R-:W-:Y:S01]  /*f700*/  LOP3.LUT P0, RZ, R211, 0xff0000, RZ, 0xc0, !PT ;  /* 0x00ff0000d3ff7812 */ /* 0x020fe2000780c0ff */
[----:B------:R-:W-:Y:S01]  /*f710*/  BSSY.RECONVERGENT B1, `(.L_x_7623) ;  /* 0x000000d000017945 */ /* 0x000fe20003800200 */
[----:B------:R-:W-:-:S11]  /*f720*/  MOV R184, RZ ;  /* 0x000000ff00b87202 */ /* 0x000fd60000000f00 */
        /* <DEDUP_REMOVED lines=11> */
.L_x_7624:
[----:B------:R-:W-:Y:S05]  /*f7e0*/  BSYNC.RECONVERGENT B1 ;  /* 0x0000000000017941 */ /* 0x000fea0003800200 */
.L_x_7623:
        /* <DEDUP_REMOVED lines=13> */
.L_x_7622:
[----:B------:R-:W3:Y:S04]  /*f8c0*/  LDL R194, [R1+0x24] ;  /* 0x0000240001c27983 */ /* 0x000ee80000100800 */
[----:B012---:R-:W2:Y:S01]  /*f8d0*/  LDL R192, [R1+0x20] ;  /* 0x0000200001c07983 */ /* 0x007ea20000100800 */
        /* <DEDUP_REMOVED lines=34> */
[----:B---3--:R-:W-:-:S04]  /*fb00*/  FFMA.FTZ R191, R194, R191, UR10 ;  /* 0x0000000ac2bf7e23 */ /* 0x008fc800080100bf */
[----:B--2---:R-:W-:-:S04]  /*fb10*/  FADD.FTZ R191, R192, -R191 ;  /* 0x800000bfc0bf7221 */ /* 0x004fc80000010000 */
        /* <DEDUP_REMOVED lines=17> */
.L_x_7603:
        /* <DEDUP_REMOVED lines=15> */
.L_x_7627:
[----:B------:R-:W-:Y:S05]  /*fd20*/  BSYNC.RECONVERGENT B1 ;  /* 0x0000000000017941 */ /* 0x000fea0003800200 */
.L_x_7626:
        /* <DEDUP_REMOVED lines=13> */
.L_x_7625:
[----:B------:R-:W-:Y:S05]  /*fe00*/  BRA.U !UP3, `(.L_x_7628) ;  /* 0x000000010b747547 */ /* 0x000fea000b800000 */
[----:B-----5:R-:W-:Y:S01]  /*fe10*/  LOP3.LUT P0, RZ, R210, 0xff00, RZ, 0xc0, !PT ;  /* 0x0000ff00d2ff7812 */ /* 0x020fe2000780c0ff */
[----:B------:R-:W-:Y:S01]  /*fe20*/  BSSY.RECONVERGENT B1, `(.L_x_7629) ;  /* 0x000000e000017945 */ /* 0x000fe20003800200 */
[----:B012---:R-:W-:-:S11]  /*fe30*/  MOV R192, RZ ;  /* 0x000000ff00c07202 */ /* 0x007fd60000000f00 */
        /* <DEDUP_REMOVED lines=12> */
.L_x_7630:
[----:B------:R-:W-:Y:S05]  /*ff00*/  BSYNC.RECONVERGENT B1 ;  /* 0x0000000000017941 */ /* 0x000fea0003800200 */
.L_x_7629:
        /* <DEDUP_REMOVED lines=13> */
.L_x_7628:
        /* <DEDUP_REMOVED lines=15> */
.L_x_7633:
[----:B------:R-:W-:Y:S05]  /*100d0*/  BSYNC.RECONVERGENT B1 ;  /* 0x0000000000017941 */ /* 0x000fea0003800200 */
.L_x_7632:
        /* <DEDUP_REMOVED lines=13> */
.L_x_7631:
        /* <DEDUP_REMOVED lines=16> */
.L_x_7636:
[----:B------:R-:W-:Y:S05]  /*102b0*/  BSYNC.RECONVERGENT B1 ;  /* 0x0000000000017941 */ /* 0x000fea0003800200 */
.L_x_7635:
        /* <DEDUP_REMOVED lines=13> */
.L_x_7634:
[----:B------:R-:W-:Y:S05]  /*10390*/  BRA.U !UP3, `(.L_x_7637) ;  /* 0x000000010b707547 */ /* 0x000fea000b800000 */
[----:B-----5:R-:W-:Y:S01]  /*103a0*/  LOP3.LUT P0, RZ, R211, 0xff, RZ, 0xc0, !PT ;  /* 0x000000ffd3ff7812 */ /* 0x020fe2000780c0ff */
[----:B------:R-:W-:Y:S01]  /*103b0*/  BSSY.RECONVERGENT B1, `(.L_x_7638) ;  /* 0x000000d000017945 */ /* 0x000fe20003800200 */
[----:B012---:R-:W-:-:S11]  /*103c0*/  HFMA2 R192, -RZ, RZ, 0, 0 ;  /* 0x00000000ffc07431 */ /* 0x007fd600000001ff */
        /* <DEDUP_REMOVED lines=11> */
.L_x_7639:
[----:B------:R-:W-:Y:S05]  /*10480*/  BSYNC.RECONVERGENT B1 ;  /* 0x0000000000017941 */ /* 0x000fea0003800200 */
.L_x_7638:
        /* <DEDUP_REMOVED lines=13> */
.L_x_7637:
        /* <DEDUP_REMOVED lines=16> */
.L_x_7642:
[----:B------:R-:W-:Y:S05]  /*10660*/  BSYNC.RECONVERGENT B1 ;  /* 0x0000000000017941 */ /* 0x000fea0003800200 */
.L_x_7641:
        /* <DEDUP_REMOVED lines=13> */
.L_x_7640:
        /* <DEDUP_REMOVED lines=15> */
.L_x_7645:
[----:B------:R-:W-:Y:S05]  /*10830*/  BSYNC.RECONVERGENT B1 ;  /* 0x0000000000017941 */ /* 0x000fea0003800200 */
.L_x_7644:
        /* <DEDUP_REMOVED lines=13> */
.L_x_7643:
[----:B------:R-:W-:Y:S05]  /*10910*/  BRA.U !UP3, `(.L_x_7595) ;  /* 0x000000010b547547 */ /* 0x000fea000b800000 */
[----:B------:R-:W3:Y:S04]  /*10920*/  LDL R194, [R1+0x24] ;  /* 0x0000240001c27983 */ /* 0x000ee80000100800 */
[----:B012---:R-:W2:Y:S01]  /*10930*/  LDL R193, [R1+0x20] ;  /* 0x0000200001c17983 */ /* 0x007ea20000100800 */
[----:B------:R-:W-:Y:S02]  /*10940*/  MOV R192, UR8 ;  /* 0x0000000800c07c02 */ /* 0x000fe40008000f00 */
[----:B-----5:R-:W-:Y:S02]  /*10950*/  ISETP.GE.U32.AND P0, PT, R210, RZ, PT ;  /* 0x000000ffd200720c */ /* 0x020fe40003f06070 */
[----:B------:R-:W-:Y:S02]  /*10960*/  ISETP.LT.AND P6, PT, RZ, UR33, PT ;  /* 0x00000021ff007c0c */ /* 0x000fe4000bfc1270 */
[----:B------:R-:W-:Y:S01]  /*10970*/  ISETP.GE.U32.AND.EX P0, PT, R211, 0x1000000, PT, P0 ;  /* 0x01000000d300780c */ /* 0x000fe20003f06100 */
[----:B---3--:R-:W-:Y:S01]  /*10980*/  FFMA.FTZ R192, R194, R192, UR10 ;  /* 0x0000000ac2c07e23 */ /* 0x008fe200080100c0 */
[----:B------:R-:W-:-:S03]  /*10990*/  MOV R194, RZ ;  /* 0x000000ff00c27202 */ /* 0x000fc60000000f00 */
[----:B--2---:R-:W-:-:S04]  /*109a0*/  FADD.FTZ R192, R193, -R192 ;  /* 0x800000c0c1c07221 */ /* 0x004fc80000010000 */
        /* <DEDUP_REMOVED lines=12> */
.L_x_7595:
[----:B012---:R-:W0:Y:S01]  /*10a70*/  @P5 LDC.64 R192, c[0x0][0x478] ;  /* 0x00011e00ffc05b82 */ /* 0x007e220000000a00 */
        /* <DEDUP_REMOVED lines=9> */
.L_x_7584:
[----:B------:R-:W-:Y:S05]  /*10b10*/  BSYNC.RECONVERGENT B0 ;  /* 0x0000000000007941 */ /* 0x000fea0003800200 */
.L_x_7583:
[----:B------:R-:W-:Y:S02]  /*10b20*/  UIADD3 UR11, UPT, UPT, UR11, UR28, URZ ;  /* 0x0000001c0b0b7290 */ /* 0x000fe4000fffe0ff */
[----:B------:R-:W-:Y:S02]  /*10b30*/  UPLOP3.LUT UP1, UPT, UPT, UPT, UP1, 0x40, 0x4 ;  /* 0x000000000004789c */ /* 0x000fe40003f2e810 */
[----:B------:R-:W-:-:S09]  /*10b40*/  UISETP.GE.AND UP0, UPT, UR11, UR29, UPT ;  /* 0x0000001d0b00728c */ /* 0x000fd2000bf06270 */
[----:B------:R-:W-:Y:S05]  /*10b50*/  BRA.U !UP0, `(.L_x_7646) ;  /* 0xffffff0108387547 */ /* 0x000fea000b83ffff */
.L_x_7375:
[----:B------:R-:W4:Y:S01]  /*10b60*/  S2UR UR4, SR_CTAID.X ;  /* 0x00000000000479c3 */ /* 0x000f220000002500 */
[----:B------:R-:W0:Y:S01]  /*10b70*/  S2R R3, SR_TID.X ;  /* 0x0000000000037919 */ /* 0x000e220000002100 */
[----:B------:R-:W-:Y:S01]  /*10b80*/  BSSY.RECONVERGENT B0, `(.L_x_7647) ;  /* 0x0000016000007945 */ /* 0x000fe20003800200 */
[----:B----4-:R-:W-:-:S06]  /*10b90*/  UIMAD UR4, UR4, UR9, URZ ;  /* 0x00000009040472a4 */ /* 0x010fcc000f8e02ff */
[----:B------:R-:W-:-:S04]  /*10ba0*/  MOV R9, UR4 ;  /* 0x0000000400097c02 */ /* 0x000fc80008000f00 */
[----:B0-----:R-:W-:Y:S01]  /*10bb0*/  LEA.HI R9, R9, R3, RZ, 0x1d ;  /* 0x0000000309097211 */ /* 0x001fe200078fe8ff */
[----:B------:R-:W-:Y:S06]  /*10bc0*/  @!P1 BRA `(.L_x_7648) ;  /* 0x0000000000449947 */ /* 0x000fec0003800000 */
[----:B-123--:R-:W2:Y:S01]  /*10bd0*/  LDL.LU R192, [R1+0x30] ;  /* 0x0000300001c07983 */ /* 0x00eea20000300800 */
[----:B-----5:R-:W0:Y:S03]  /*10be0*/  LDC.64 R2, c[0x0][0x440] ;  /* 0x00011000ff027b82 */ /* 0x020e260000000a00 */
        /* <DEDUP_REMOVED lines=15> */
.L_x_7648:
[----:B------:R-:W-:Y:S05]  /*10ce0*/  BSYNC.RECONVERGENT B0 ;  /* 0x0000000000007941 */ /* 0x000fea0003800200 */
.L_x_7647:
[----:B------:R-:W-:Y:S04]  /*10cf0*/  BSSY.RECONVERGENT B0, `(.L_x_7649) ;  /* 0x000000f000007945 */ /* 0x000fe80003800200 */
[----:B------:R-:W-:Y:S05]  /*10d00*/  @!P2 BRA `(.L_x_7650) ;  /* 0x000000000034a947 */ /* 0x000fea0003800000 */
[----:B0----5:R-:W0:Y:S08]  /*10d10*/  LDC.64 R2, c[0x0][0x440] ;  /* 0x00011000ff027b82 */ /* 0x021e300000000a00 */
        /* <DEDUP_REMOVED lines=12> */
.L_x_7650:
[----:B------:R-:W-:Y:S05]  /*10de0*/  BSYNC.RECONVERGENT B0 ;  /* 0x0000000000007941 */ /* 0x000fea0003800200 */
.L_x_7649:
        /* <DEDUP_REMOVED lines=15> */
.L_x_7652:
[----:B------:R-:W-:Y:S05]  /*10ee0*/  BSYNC.RECONVERGENT B0 ;  /* 0x0000000000007941 */ /* 0x000fea0003800200 */
.L_x_7651:
[----:B------:R-:W-:Y:S05]  /*10ef0*/  @!P4 EXIT ;  /* 0x000000000000c94d */ /* 0x000fea0003800000 */
[----:B0----5:R-:W0:Y:S08]  /*10f00*/  LDC.64 R2, c[0x0][0x440] ;  /* 0x00011000ff027b82 */ /* 0x021e300000000a00 */
        /* <DEDUP_REMOVED lines=12> */
.L_x_7653:
        /* <DEDUP_REMOVED lines=11> */
.L_x_15675:


//--------------------- .text._ZN10layer_norm22ln_bwd_finalize_kernelINS_22Kernel_traits_finalizeILj4096Ef13__nv_bfloat16fS2_fjLb1ELj1024ELj4ENS_18Kernel_traits_baseILj4096EfS2_fS2_fjLj1024EEEEELb1ELb1EEEvNS_9BwdParamsE --------------------------
	.section	.text._ZN10layer_norm22ln_bwd_finalize_kernelINS_22Kernel_traits_finalizeILj4096Ef13__nv_bfloat16fS2_fjLb1ELj1024ELj4ENS_18Kernel_traits_baseILj4096EfS2_fS2_fjLj1024EEEEELb1ELb1EEEvNS_9BwdParamsE,"ax",@progbits
	.align	128
        .global         _ZN10layer_norm22ln_bwd_finalize_kernelINS_22Kernel_traits_finalizeILj4096Ef13__nv_bfloat16fS2_fjLb1ELj1024ELj4ENS_18Kernel_traits_baseILj4096EfS2_fS2_fjLj1024EEEEELb1ELb1EEEvNS_9BwdParamsE
        .type           _ZN10layer_norm22ln_bwd_finalize_kernelINS_22Kernel_traits_finalizeILj4096Ef13__nv_bfloat16fS2_fjLb1ELj1024ELj4ENS_18Kernel_traits_baseILj4096EfS2_fS2_fjLj1024EEEEELb1ELb1EEEvNS_9BwdParamsE,@function
        .size           _ZN10layer_norm22ln_bwd_finalize_kernelINS_22Kernel_traits_finalizeILj4096Ef13__nv_bfloat16fS2_fjLb1ELj1024ELj4ENS_18Kernel_traits_baseILj4096EfS2_fS2_fjLj1024EEEEELb1ELb1EEEvNS_9BwdParamsE,(.L_x_15676 - _ZN10layer_norm22ln_bwd_finalize_kernelINS_22Kernel_traits_finalizeILj4096Ef13__nv_bfloat16fS2_fjLb1ELj1024ELj4ENS_18Kernel_traits_baseILj4096EfS2_fS2_fjLj1024EEEEELb1ELb1EEEvNS_9BwdParamsE)
        .other          _ZN10layer_norm22ln_bwd_finalize_kernelINS_22Kernel_traits_finalizeILj4096Ef13__nv_bfloat16fS2_fjLb1ELj1024ELj4ENS_18Kernel_traits_baseILj4096EfS2_fS2_fjLj1024EEEEELb1ELb1EEEvNS_9BwdParamsE,@"STO_CUDA_ENTRY STV_DEFAULT"
_ZN10layer_norm22ln_bwd_finalize_kernelINS_22Kernel_traits_finalizeILj4096Ef13__nv_bfloat16fS2_fjLb1ELj1024ELj4ENS_18Kernel_traits_baseILj4096EfS2_fS2_fjLj1024EEEEELb1ELb1EEEvNS_9BwdParamsE:
.text._ZN10layer_norm22ln_bwd_finalize_kernelINS_22Kernel_traits_finalizeILj4096Ef13__nv_bfloat16fS2_fjLb1ELj1024ELj4ENS_18Kernel_traits_baseILj4096EfS2_fS2_fjLj1024EEEEELb1ELb1EEEvNS_9BwdParamsE:
        /* <DEDUP_REMOVED lines=56> */
.L_x_7658:
        /* <DEDUP_REMOVED lines=87> */
.L_x_7657:
[----:B------:R-:W-:Y:S05]  /*08f0*/  BSYNC.RECONVERGENT B1 ;  /* 0x0000000000017941 */ /* 0x000fea0003800200 */
.L_x_7656:
        /* <DEDUP_REMOVED lines=51> */
.L_x_7660:
[----:B------:R-:W-:Y:S05]  /*0c30*/  BSYNC.RECONVERGENT B1 ;  /* 0x0000000000017941 */ /* 0x000fea0003800200 */
.L_x_7659:
        /* <DEDUP_REMOVED lines=30> */
.L_x_7662:
[----:B------:R-:W-:Y:S05]  /*0e20*/  BSYNC.RECONVERGENT B1 ;  /* 0x0000000000017941 */ /* 0x000fea0003800200 */
.L_x_7661:
        /* <DEDUP_REMOVED lines=15> */
.L_x_7655:
[----:B------:R-:W-:Y:S05]  /*0f20*/  BSYNC.RECONVERGENT B0 ;  /* 0x0000000000007941 */ /* 0x000fea0003800200 */
.L_x_7654:
        /* <DEDUP_REMOVED lines=72> */
.L_x_7663:
        /* <DEDUP_REMOVED lines=13> */
.L_x_15676:


//--------------------- .text._ZN10layer_norm13ln_bwd_kernelINS_13Kernel_traitsIf13__nv_bfloat16fS2_fjLj4096ELj1ELj1ELj4ELj16ENS_18Kernel_traits_baseILj4096EfS2_fS2_fjLj128EEEEELb1ELb1ELb1ELb1EEEvNS_9BwdParamsE --------------------------
	.section	.text._ZN10layer_norm13ln_bwd_kernelINS_13Kernel_traitsIf13__nv_bfloat16fS2_fjLj4096ELj1ELj1ELj4ELj16ENS_18Kernel_traits_baseILj4096EfS2_fS2_fjLj128EEEEELb1ELb1ELb1ELb1EEEvNS_9BwdParamsE,"ax",@progbits
	.align	128
        .global         _ZN10layer_norm13ln_bwd_kernelINS_13Kernel_traitsIf13__nv_bfloat16fS2_fjLj4096ELj1ELj1ELj4ELj16ENS_18Kernel_traits_baseILj4096EfS2_fS2_fjLj128EEEEELb1ELb1ELb1ELb1EEEvNS_9BwdParamsE
        .type           _ZN10layer_norm13ln_bwd_kernelINS_13Kernel_traitsIf13__nv_bfloat16fS2_fjLj4096ELj1ELj1ELj4ELj16ENS_18Kernel_traits_baseILj4096EfS2_fS2_fjLj128EEEEELb1ELb1ELb1ELb1EEEvNS_9BwdParamsE,@function
        .size           _ZN10layer_norm13ln_bwd_kernelINS_13Kernel_traitsIf13__nv_bfloat16fS2_fjLj4096ELj1ELj1ELj4ELj16ENS_18Kernel_traits_baseILj4096EfS2_fS2_fjLj128EEEEELb1ELb1ELb1ELb1EEEvNS_9BwdParamsE,(.L_x_15677 - _ZN10layer_norm13ln_bwd_kernelINS_13Kernel_traitsIf13__nv_bfloat16fS2_fjLj4096ELj1ELj1ELj4ELj16ENS_18Kernel_traits_baseILj4096EfS2_fS2_fjLj128EEEEELb1ELb1ELb1ELb1EEEvNS_9BwdParamsE)
        .other          _ZN10layer_norm13ln_bwd_kernelINS_13Kernel_traitsIf13__nv_bfloat16fS2_fjLj4096ELj1ELj1ELj4ELj16ENS_18Kernel_traits_baseILj4096EfS2_fS2_fjLj128EEEEELb1ELb1ELb1ELb1EEEvNS_9BwdParamsE,@"STO_CUDA_ENTRY STV_DEFAULT"
_ZN10layer_norm13ln_bwd_kernelINS_13Kernel_traitsIf13__nv_bfloat16fS2_fjLj4096ELj1ELj1ELj4ELj16ENS_18Kernel_traits_baseILj4096EfS2_fS2_fjLj128EEEEELb1ELb1ELb1ELb1EEEvNS_9BwdParamsE:
.text._ZN10layer_norm13ln_bwd_kernelINS_13Kernel_traitsIf13__nv_bfloat16fS2_fjLj4096ELj1ELj1ELj4ELj16ENS_18Kernel_traits_baseILj4096EfS2_fS2_fjLj128EEEEELb1ELb1ELb1ELb1EEEvNS_9BwdParamsE:
        /* <DEDUP_REMOVED lines=103> */
.L_x_7920:
        /* <DEDUP_REMOVED lines=20> */
[----:B------:R-:W-:Y:S01]  /*07b0*/  UIADD3 UR11, UPT, UPT, UR31, -0x1, URZ ;  /* 0xffffffff1f0b7890 */ /* 0x000fe2000fffe0ff */
[----:B------:R-:W-:Y:S01]  /*07c0*/  STL [R1+0xa0], R28 ;  /* 0x0000a01c01007387 */ /* 0x000fe20000100800 */
[----:B------:R-:W-:Y:S02]  /*07d0*/  USHF.R.S32.HI UR10, URZ, 0x1f, UR9 ;  /* 0x0000001fff0a7899 */ /* 0x000fe40008011409 */
[----:B------:R-:W-:Y:S02]  /*07e0*/  UIMAD UR11, UR11, UR21, URZ ;  /* 0x000000150b0b72a4 */ /* 0x000fe4000f8e02ff */
[----:B------:R-:W-:Y:S01]  /*07f0*/  UIMAD.WIDE UR32, UR8, 0x4, UR12 ;  /* 0x00000004082078a5 */ /* 0x000fe2000f8e020c */
[----:B------:R-:W2:Y:S01]  /*0800*/  LDC.64 R8, c[0x0][0x428] ;  /* 0x00010a00ff087b82 */ /* 0x000ea20000000a00 */
[----:B------:R-:W-:Y:S01]  /*0810*/  ULEA.HI UR10, UR10, UR9, URZ, 0x3 ;  /* 0x000000090a0a7291 */ /* 0x000fe2000f8f18ff */
[----:B------:R-:W-:Y:S01]  /*0820*/  ISETP.NE.U32.AND P0, PT, RZ, UR4, PT ;  /* 0x00000004ff007c0c */ /* 0x000fe2000bf05070 */
[----:B------:R-:W-:Y:S01]  /*0830*/  USHF.R.S32.HI UR9, URZ, 0x1f, UR11 ;  /* 0x0000001fff097899 */ /* 0x000fe2000801140b */
[----:B------:R-:W-:Y:S01]  /*0840*/  STL [R1+0x9c], R27 ;  /* 0x00009c1b01007387 */ /* 0x000fe20000100800 */
[----:B------:R-:W-:-:S02]  /*0850*/  MOV R2, UR32 ;  /* 0x0000002000027c02 */ /* 0x000fc40008000f00 */
[----:B------:R-:W-:Y:S01]  /*0860*/  ULEA.HI UR9, UR9, UR11, URZ, 0x3 ;  /* 0x0000000b09097291 */ /* 0x000fe2000f8f18ff */
[----:B------:R-:W-:Y:S01]  /*0870*/  MOV R5, UR10 ;  /* 0x0000000a00057c02 */ /* 0x000fe20008000f00 */
[----:B------:R-:W-:Y:S01]  /*0880*/  UISETP.GE.AND UP3, UPT, UR20, 0x1, UPT ;  /* 0x000000011400788c */ /* 0x000fe2000bf66270 */
[----:B------:R-:W-:Y:S01]  /*0890*/  MOV R3, UR33 ;  /* 0x0000002100037c02 */ /* 0x000fe20008000f00 */
[----:B------:R-:W3:Y:S01]  /*08a0*/  LDC.64 R240, c[0x0][0x3b0] ;  /* 0x0000ec00fff07b82 */ /* 0x000ee20000000a00 */
[----:B------:R-:W-:Y:S01]  /*08b0*/  ISETP.NE.AND.EX P0, PT, RZ, UR5, PT, P0 ;  /* 0x00000005ff007c0c */ /* 0x000fe2000bf05300 */
[----:B------:R-:W-:Y:S04]  /*08c0*/  STL [R1+0x98], R26 ;  /* 0x0000981a01007387 */ /* 0x000fe80000100800 */
[----:B------:R4:W3:Y:S01]  /*08d0*/  LDG.E R2, desc[UR22][R2.64] ;  /* 0x0000001602027981 */ /* 0x0008e2000c1e1900 */
[----:B0-----:R-:W-:-:S03]  /*08e0*/  LEA.HI.SX32 R218, R5, R242, 0x1d ;  /* 0x000000f205da7211 */ /* 0x001fc600078feaff */
[----:B------:R-:W-:Y:S01]  /*08f0*/  STL [R1+0x94], R25 ;  /* 0x0000941901007387 */ /* 0x000fe20000100800 */
[----:B------:R-:W-:-:S03]  /*0900*/  MOV R5, UR9 ;  /* 0x0000000900057c02 */ /* 0x000fc60008000f00 */
[----:B------:R-:W0:Y:S01]  /*0910*/  @P0 LDC.64 R214, c[0x0][0x438] ;  /* 0x00010e00ffd60b82 */ /* 0x000e220000000a00 */
[C---:B------:R-:W-:Y:S01]  /*0920*/  IADD3 R217, PT, PT, R218.reuse, 0x80, RZ ;  /* 0x00000080dad97810 */ /* 0x040fe20007ffe0ff */
[--C-:B-1----:R-:W-:Y:S01]  /*0930*/  IMAD.WIDE.U32 R10, R218, 0x20, R14.reuse ;  /* 0x00000020da0a7825 */ /* 0x102fe200078e000e */
[----:B------:R-:W-:Y:S01]  /*0940*/  LEA.HI.SX32 R12, R5, R242, 0x1d ;  /* 0x000000f2050c7211 */ /* 0x000fe200078feaff */
[----:B------:R-:W-:Y:S02]  /*0950*/  STL [R1+0x90], R24 ;  /* 0x0000901801007387 */ /* 0x000fe40000100800 */
[----:B------:R-:W-:Y:S01]  /*0960*/  IMAD.WIDE.U32 R208, R217, 0x20, R14 ;  /* 0x00000020d9d07825 */ /* 0x000fe200078e000e */
[----:B------:R-:W-:Y:S01]  /*0970*/  IADD3 R13, PT, PT, R12, 0x80, RZ ;  /* 0x000000800c0d7810 */ /* 0x000fe20007ffe0ff */
[----:B------:R-:W3:Y:S01]  /*0980*/  LDG.E.128 R16, desc[UR22][R10.64] ;  /* 0x000000160a107981 */ /* 0x000ee2000c1e1d00 */
[C---:B------:R-:W-:Y:S01]  /*0990*/  IADD3 R0, PT, PT, R218.reuse, 0x100, RZ ;  /* 0x00000100da007810 */ /* 0x040fe20007ffe0ff */
[----:B------:R-:W1:Y:S02]  /*09a0*/  @P0 LDC.64 R210, c[0x0][0x438] ;  /* 0x00010e00ffd20b82 */ /* 0x000e640000000a00 */
[----:B------:R2:W3:Y:S01]  /*09b0*/  LDG.E.128 R204, desc[UR22][R10.64+0x10] ;  /* 0x000010160acc7981 */ /* 0x0004e2000c1e1d00 */
[----:B----4-:R-:W-:-:S03]  /*09c0*/  IADD3 R3, PT, PT, R218, 0x180, RZ ;  /* 0x00000180da037810 */ /* 0x010fc60007ffe0ff */
[----:B------:R-:W4:Y:S02]  /*09d0*/  LDG.E.128 R220, desc[UR22][R208.64] ;  /* 0x00000016d0dc7981 */ /* 0x000f24000c1e1d00 */
[----:B------:R-:W1:Y:S02]  /*09e0*/  @P0 LDC.64 R212, c[0x0][0x438] ;  /* 0x00010e00ffd40b82 */ /* 0x000e640000000a00 */
[----:B------:R0:W4:Y:S01]  /*09f0*/  LDG.E.128 R224, desc[UR22][R208.64+0x10] ;  /* 0x00001016d0e07981 */ /* 0x000122000c1e1d00 */
[----:B--2---:R-:W-:Y:S01]  /*0a00*/  IMAD.WIDE.U32 R10, R13, 0x10, R8 ;  /* 0x000000100d0a7825 */ /* 0x004fe200078e0008 */
[----:B------:R-:W-:Y:S01]  /*0a10*/  IADD3 R13, PT, PT, R12, 0x100, RZ ;  /* 0x000001000c0d7810 */ /* 0x000fe20007ffe0ff */
[----:B------:R-:W-:Y:S01]  /*0a20*/  @UP3 UIADD3 UR9, UPT, UPT, UR20, -0x1, URZ ;  /* 0xffffffff14093890 */ /* 0x000fe2000fffe0ff */
[----:B------:R-:W-:Y:S01]  /*0a30*/  PLOP3.LUT P1, PT, PT, PT, UP3, 0x80, 0x8 ;  /* 0x000000000008781c */ /* 0x000fe20003f2f038 */
[----:B------:R-:W-:Y:S01]  /*0a40*/  IMAD.WIDE.U32 R232, R0, 0x20, R14 ;  /* 0x0000002000e87825 */ /* 0x000fe200078e000e */
[----:B------:R2:W4:Y:S01]  /*0a50*/  LDG.E.128 R196, desc[UR22][R10.64] ;  /* 0x000000160ac47981 */ /* 0x000522000c1e1d00 */
[----:B0-----:R-:W-:-:S02]  /*0a60*/  IADD3 R208, PT, PT, R12, 0x180, RZ ;  /* 0x000001800cd07810 */ /* 0x001fc40007ffe0ff */
[----:B------:R-:W-:Y:S01]  /*0a70*/  IMAD.WIDE.U32 R236, R12, 0x10, R8 ;  /* 0x000000100cec7825 */ /* 0x000fe200078e0008 */
[----:B------:R-:W4:Y:S03]  /*0a80*/  LDG.E.128 R228, desc[UR22][R232.64] ;  /* 0x00000016e8e47981 */ /* 0x000f26000c1e1d00 */
[----:B------:R-:W-:Y:S01]  /*0a90*/  IMAD.WIDE.U32 R14, R3, 0x20, R14 ;  /* 0x00000020030e7825 */ /* 0x000fe200078e000e */
[----:B------:R-:W-:Y:S03]  /*0aa0*/  STL [R1+0x8c], R23 ;  /* 0x00008c1701007387 */ /* 0x000fe60000100800 */
[--C-:B--2---:R-:W-:Y:S01]  /*0ab0*/  IMAD.WIDE.U32 R10, R13, 0x10, R8.reuse ;  /* 0x000000100d0a7825 */ /* 0x104fe200078e0008 */
[----:B------:R-:W2:Y:S03]  /*0ac0*/  LDG.E.128 R4, desc[UR22][R14.64] ;  /* 0x000000160e047981 */ /* 0x000ea6000c1e1d00 */
[----:B------:R-:W-:Y:S01]  /*0ad0*/  IMAD.WIDE.U32 R8, R208, 0x10, R8 ;  /* 0x00000010d0087825 */ /* 0x000fe200078e0008 */
[----:B------:R-:W2:Y:S01]  /*0ae0*/  LDG.E.128 R200, desc[UR22][R14.64+0x10] ;  /* 0x000010160ec87981 */ /* 0x000ea2000c1e1d00 */
[----:B------:R-:W0:Y:S03]  /*0af0*/  @P0 LDC.64 R208, c[0x0][0x438] ;  /* 0x00010e00ffd00b82 */ /* 0x000e260000000a00 */
[----:B------:R-:W2:Y:S01]  /*0b00*/  LDG.E.128 R236, desc[UR22][R236.64] ;  /* 0x00000016ecec7981 */ /* 0x000ea2000c1e1d00 */
[----:B------:R-:W-:-:S03]  /*0b10*/  @UP3 UIMAD UR9, UR9, UR21, URZ ;  /* 0x00000015090932a4 */ /* 0x000fc6000f8e02ff */
[----:B------:R-:W2:Y:S04]  /*0b20*/  LDG.E.128 R232, desc[UR22][R232.64+0x10] ;  /* 0x00001016e8e87981 */ /* 0x000ea8000c1e1d00 */
[----:B------:R-:W2:Y:S01]  /*0b30*/  LDG.E.128 R12, desc[UR22][R10.64] ;  /* 0x000000160a0c7981 */ /* 0x000ea2000c1e1d00 */
[----:B------:R-:W-:Y:S01]  /*0b40*/  @P0 IMAD.WIDE.U32 R214, R218, 0x20, R214 ;  /* 0x00000020dad60825 */ /* 0x000fe200078e00d6 */
[----:B------:R-:W-:Y:S01]  /*0b50*/  @UP3 USHF.R.S32.HI UR10, URZ, 0x1f, UR9 ;  /* 0x0000001fff0a3899 */ /* 0x000fe20008011409 */
[----:B------:R-:W-:Y:S01]  /*0b60*/  MOV R216, RZ ;  /* 0x000000ff00d87202 */ /* 0x000fe20000000f00 */
[----:B------:R4:W-:Y:S04]  /*0b70*/  STL [R1+0x88], R22 ;  /* 0x0000881601007387 */ /* 0x0009e80000100800 */
[----:B------:R-:W2:Y:S01]  /*0b80*/  LDG.E.128 R8, desc[UR22][R8.64] ;  /* 0x0000001608087981 */ /* 0x000ea2000c1e1d00 */
[----:B-1----:R-:W-:-:S04]  /*0b90*/  @P0 IMAD.WIDE.U32 R210, R0, 0x20, R210 ;  /* 0x0000002000d20825 */ /* 0x002fc800078e00d2 */
[----:B0-----:R-:W-:Y:S01]  /*0ba0*/  @P0 IMAD.WIDE.U32 R208, R217, 0x20, R208 ;  /* 0x00000020d9d00825 */ /* 0x001fe200078e00d0 */
[----:B------:R-:W5:Y:S03]  /*0bb0*/  @P0 LDG.E.128 R148, desc[UR22][R214.64] ;  /* 0x00000016d6940981 */ /* 0x000f66000c1e1d00 */
[----:B------:R-:W-:Y:S01]  /*0bc0*/  @P0 IMAD.WIDE.U32 R212, R3, 0x20, R212 ;  /* 0x0000002003d40825 */ /* 0x000fe200078e00d4 */
[----:B------:R-:W5:Y:S01]  /*0bd0*/  @P0 LDG.E.128 R152, desc[UR22][R214.64+0x10] ;  /* 0x00001016d6980981 */ /* 0x000f62000c1e1d00 */
[----:B------:R-:W-:-:S03]  /*0be0*/  @UP3 ULEA.HI UR10, UR10, UR9, URZ, 0x3 ;  /* 0x000000090a0a3291 */ /* 0x000fc6000f8f18ff */
[----:B------:R-:W5:Y:S04]  /*0bf0*/  @P0 LDG.E.128 R156, desc[UR22][R208.64] ;  /* 0x00000016d09c0981 */ /* 0x000f68000c1e1d00 */
[----:B------:R-:W5:Y:S04]  /*0c00*/  @P0 LDG.E.128 R160, desc[UR22][R208.64+0x10] ;  /* 0x00001016d0a00981 */ /* 0x000f68000c1e1d00 */
[----:B------:R-:W5:Y:S04]  /*0c10*/  @P0 LDG.E.128 R164, desc[UR22][R210.64] ;  /* 0x00000016d2a40981 */ /* 0x000f68000c1e1d00 */
[----:B------:R-:W5:Y:S04]  /*0c20*/  @P0 LDG.E.128 R168, desc[UR22][R210.64+0x10] ;  /* 0x00001016d2a80981 */ /* 0x000f68000c1e1d00 */
[----:B------:R-:W5:Y:S04]  /*0c30*/  @P0 LDG.E.128 R172, desc[UR22][R212.64] ;  /* 0x00000016d4ac0981 */ /* 0x000f68000c1e1d00 */
[----:B------:R-:W5:Y:S01]  /*0c40*/  @P0 LDG.E.128 R176, desc[UR22][R212.64+0x10] ;  /* 0x00001016d4b00981 */ /* 0x000f62000c1e1d00 */
[----:B------:R-:W-:-:S02]  /*0c50*/  ISETP.NE.AND P0, PT, RZ, UR28, PT ;  /* 0x0000001cff007c0c */ /* 0x000fc4000bf05270 */
[----:B------:R-:W-:Y:S01]  /*0c60*/  MOV R219, UR10 ;  /* 0x0000000a00db7c02 */ /* 0x000fe20008000f00 */
[----:B------:R0:W-:Y:S03]  /*0c70*/  STL [R1+0x84], R21 ;  /* 0x0000841501007387 */ /* 0x0001e60000100800 */
[----:B------:R-:W-:Y:S01]  /*0c80*/  @P1 LEA.HI.SX32 R216, R219, R242, 0x1d ;  /* 0x000000f2dbd81211 */ /* 0x000fe200078feaff */
[----:B------:R1:W-:Y:S03]  /*0c90*/  STL [R1+0x80], R20 ;  /* 0x0000801401007387 */ /* 0x0003e60000100800 */
[----:B------:R-:W-:-:S05]  /*0ca0*/  IADD3 R3, PT, PT, R216, 0x100, RZ ;  /* 0x00000100d8037810 */ /* 0x000fca0007ffe0ff */
[----:B---3--:R-:W-:-:S05]  /*0cb0*/  IMAD.WIDE.U32 R218, R3, 0x8, R240 ;  /* 0x0000000803da7825 */ /* 0x008fca00078e00f0 */
[----:B------:R3:W5:Y:S01]  /*0cc0*/  LDG.E.64 R212, desc[UR22][R218.64] ;  /* 0x00000016dad47981 */ /* 0x000762000c1e1b00 */
[----:B------:R-:W-:-:S05]  /*0cd0*/  FSEL R2, R2, RZ, !P0 ;  /* 0x000000ff02027208 */ /* 0x000fca0004000000 */
[C---:B----4-:R-:W-:Y:S01]  /*0ce0*/  FADD.FTZ R246, -R2.reuse, R226 ;  /* 0x000000e202f67221 */ /* 0x050fe20000010100 */
[----:B------:R-:W-:Y:S01]  /*0cf0*/  FADD.FTZ R245, -R2, R227 ;  /* 0x000000e302f57221 */ /* 0x000fe20000010100 */
[C---:B------:R-:W-:Y:S02]  /*0d00*/  PRMT R22, R196.reuse, 0x7632, R22 ;  /* 0x00007632c4167816 */ /* 0x040fe40000000016 */
[----:B------:R-:W-:Y:S02]  /*0d10*/  SHF.L.U32 R226, R196, 0x10, RZ ;  /* 0x00000010c4e27819 */ /* 0x000fe400000006ff */
[C---:B------:R-:W-:Y:S02]  /*0d20*/  PRMT R24, R197.reuse, 0x7632, R24 ;  /* 0x00007632c5187816 */ /* 0x040fe40000000018 */
[----:B------:R-:W-:Y:S01]  /*0d30*/  SHF.L.U32 R227, R197, 0x10, RZ ;  /* 0x00000010c5e37819 */ /* 0x000fe200000006ff */
[----:B---3--:R-:W-:Y:S01]  /*0d40*/  FADD.FTZ R218, -R2, R17 ;  /* 0x0000001102da7221 */ /* 0x008fe20000010100 */
[----:B--2---:R-:W-:-:S02]  /*0d50*/  PRMT R27, R15, 0x7632, R27 ;  /* 0x000076320f1b7816 */ /* 0x004fc4000000001b */
[----:B------:R-:W-:Y:S02]  /*0d60*/  SHF.L.U32 R197, R15, 0x10, RZ ;  /* 0x000000100fc57819 */ /* 0x000fe400000006ff */
[----:B------:R-:W2:Y:S01]  /*0d70*/  LDL R15, [R1+0x68] ;  /* 0x00006800010f7983 */ /* 0x000ea20000100800 */
[C---:B------:R-:W-:Y:S02]  /*0d80*/  PRMT R26, R8.reuse, 0x7632, R26 ;  /* 0x00007632081a7816 */ /* 0x040fe4000000001a */
[----:B------:R-:W-:Y:S02]  /*0d90*/  SHF.L.U32 R196, R8, 0x10, RZ ;  /* 0x0000001008c47819 */ /* 0x000fe400000006ff */
[----:B------:R-:W3:Y:S01]  /*0da0*/  LDL R8, [R1+0x60] ;  /* 0x0000600001087983 */ /* 0x000ee20000100800 */
[----:B------:R-:W-:Y:S01]  /*0db0*/  PRMT R242, R238, 0x7632, R242 ;  /* 0x00007632eef27816 */ /* 0x000fe200000000f2 */
[----:B------:R-:W-:Y:S01]  /*0dc0*/  FADD.FTZ R3, -R2, R202 ;  /* 0x000000ca02037221 */ /* 0x000fe20000010100 */
[----:B------:R-:W-:Y:S01]  /*0dd0*/  SHF.L.U32 R17, R238, 0x10, RZ ;  /* 0x00000010ee117819 */ /* 0x000fe200000006ff */
[----:B------:R-:W-:Y:S01]  /*0de0*/  FADD.FTZ R238, -R2, R230 ;  /* 0x000000e602ee7221 */ /* 0x000fe20000010100 */
[----:B------:R-:W-:-:S02]  /*0df0*/  PRMT R202, R12, 0x7632, R202 ;  /* 0x000076320cca7816 */ /* 0x000fc400000000ca */
[----:B------:R-:W-:Y:S02]  /*0e00*/  SHF.L.U32 R230, R12, 0x10, RZ ;  /* 0x000000100ce67819 */ /* 0x000fe400000006ff */
[----:B------:R-:W-:Y:S02]  /*0e10*/  MOV R12, R22 ;  /* 0x00000016000c7202 */ /* 0x000fe40000000f00 */
[C---:B------:R-:W-:Y:S02]  /*0e20*/  PRMT R23, R10.reuse, 0x7632, R23 ;  /* 0x000076320a177816 */ /* 0x040fe40000000017 */
[----:B------:R-:W-:Y:S02]  /*0e30*/  SHF.L.U32 R22, R10, 0x10, RZ ;  /* 0x000000100a167819 */ /* 0x000fe400000006ff */
[----:B------:R-:W4:Y:S01]  /*0e40*/  LDL R10, [R1+0x70] ;  /* 0x00007000010a7983 */ /* 0x000f220000100800 */
[----:B------:R-:W-:-:S05]  /*0e50*/  IADD3 R0, PT, PT, R216, 0x180, RZ ;  /* 0x00000180d8007810 */ /* 0x000fca0007ffe0ff */
[----:B------:R-:W-:Y:S01]  /*0e60*/  IMAD.WIDE.U32 R208, R0, 0x8, R240 ;  /* 0x0000000800d07825 */ /* 0x000fe200078e00f0 */
[----:B------:R-:W-:-:S04]  /*0e70*/  PRMT R219, R236, 0x7632, R219 ;  /* 0x00007632ecdb7816 */ /* 0x000fc800000000db */
[----:B------:R0:W5:Y:S01]  /*0e80*/  LDG.E.64 R210, desc[UR22][R208.64] ;  /* 0x00000016d0d27981 */ /* 0x000162000c1e1b00 */
[C---:B------:R-:W-:Y:S01]  /*0e90*/  FADD.FTZ R250, -R2.reuse, R220 ;  /* 0x000000dc02fa7221 */ /* 0x040fe20000010100 */
[----:B------:R-:W-:Y:S01]  /*0ea0*/  FADD.FTZ R244, -R2, R228 ;  /* 0x000000e402f47221 */ /* 0x000fe20000010100 */
[----:B------:R-:W-:Y:S01]  /*0eb0*/  SHF.L.U32 R228, R198, 0x10, RZ ;  /* 0x00000010c6e47819 */ /* 0x000fe200000006ff */
[----:B0-----:R-:W-:Y:S01]  /*0ec0*/  FADD.FTZ R209, -R2, R19 ;  /* 0x0000001302d17221 */ /* 0x001fe20000010100 */
[----:B------:R-:W-:Y:S01]  /*0ed0*/  SHF.L.U32 R19, R236, 0x10, RZ ;  /* 0x00000010ec137819 */ /* 0x000fe200000006ff */
[C---:B------:R-:W-:Y:S01]  /*0ee0*/  FADD.FTZ R236, -R2.reuse, R232 ;  /* 0x000000e802ec7221 */ /* 0x040fe20000010100 */
[C---:B------:R-:W-:Y:S01]  /*0ef0*/  FADD.FTZ R232, -R2.reuse, R4 ;  /* 0x0000000402e87221 */ /* 0x040fe20000010100 */
[C---:B------:R-:W-:Y:S01]  /*0f00*/  FADD.FTZ R4, -R2.reuse, R7 ;  /* 0x0000000702047221 */ /* 0x040fe20000010100 */
[--C-:B------:R-:W-:Y:S01]  /*0f10*/  FADD.FTZ R7, -R2, R200.reuse ;  /* 0x000000c802077221 */ /* 0x100fe20000010100 */
[----:B------:R-:W-:Y:S01]  /*0f20*/  PRMT R200, R198, 0x7632, R200 ;  /* 0x00007632c6c87816 */ /* 0x000fe200000000c8 */
[----:B------:R-:W-:Y:S01]  /*0f30*/  FADD.FTZ R207, -R2, R207 ;  /* 0x000000cf02cf7221 */ /* 0x000fe20000010100 */
[----:B------:R-:W-:-:S02]  /*0f40*/  PRMT R28, R14, 0x7632, R28 ;  /* 0x000076320e1c7816 */ /* 0x000fc4000000001c */
[----:B------:R-:W-:Y:S01]  /*0f50*/  SHF.L.U32 R198, R14, 0x10, RZ ;  /* 0x000000100ec67819 */ /* 0x000fe200000006ff */
[----:B------:R-:W-:Y:S01]  /*0f60*/  FADD.FTZ R233, -R2, R233 ;  /* 0x000000e902e97221 */ /* 0x000fe20000010100 */
[----:B------:R-:W-:Y:S02]  /*0f70*/  MOV R14, R250 ;  /* 0x000000fa000e7202 */ /* 0x000fe40000000f00 */
[C---:B------:R-:W-:Y:S01]  /*0f80*/  IADD3 R214, PT, PT, R216.reuse, 0x80, RZ ;  /* 0x00000080d8d67810 */ /* 0x040fe20007ffe0ff */
[----:B------:R-:W-:Y:S01]  /*0f90*/  FMUL.FTZ R250, R207, UR30 ;  /* 0x0000001ecffa7c20 */ /* 0x000fe20008410000 */
[----:B------:R-:W-:-:S04]  /*0fa0*/  IMAD.WIDE.U32 R216, R216, 0x8, R240 ;  /* 0x00000008d8d87825 */ /* 0x000fc800078e00f0 */
[----:B------:R-:W-:Y:S01]  /*0fb0*/  FMUL.FTZ R207, R14, UR30 ;  /* 0x0000001e0ecf7c20 */ /* 0x000fe20008410000 */
[----:B------:R-:W-:Y:S01]  /*0fc0*/  FADD.FTZ R208, -R2, R18 ;  /* 0x0000001202d07221 */ /* 0x000fe20000010100 */
[----:B------:R-:W-:Y:S01]  /*0fd0*/  FMUL.FTZ R14, R233, UR30 ;  /* 0x0000001ee90e7c20 */ /* 0x000fe20008410000 */
[----:B------:R-:W-:Y:S01]  /*0fe0*/  IMAD.WIDE.U32 R214, R214, 0x8, R240 ;  /* 0x00000008d6d67825 */ /* 0x000fe200078e00f0 */
[C---:B------:R-:W-:Y:S01]  /*0ff0*/  PRMT R241, R237.reuse, 0x7632, R241 ;  /* 0x00007632edf17816 */ /* 0x040fe200000000f1 */
[----:B------:R-:W4:Y:S01]  /*1000*/  LDL R233, [R1+0x74] ;  /* 0x0000740001e97983 */ /* 0x000f220000100800 */
[----:B------:R-:W-:Y:S01]  /*1010*/  SHF.L.U32 R18, R237, 0x10, RZ ;  /* 0x00000010ed127819 */ /* 0x000fe200000006ff */
[C---:B------:R-:W-:Y:S01]  /*1020*/  FADD.FTZ R237, -R2.reuse, R231 ;  /* 0x000000e702ed7221 */ /* 0x040fe20000010100 */
[C---:B------:R-:W-:Y:S01]  /*1030*/  FADD.FTZ R0, -R2.reuse, R16 ;  /* 0x0000001002007221 */ /* 0x040fe20000010100 */
[C---:B------:R-:W-:Y:S01]  /*1040*/  FADD.FTZ R204, -R2.reuse, R204 ;  /* 0x000000cc02cc7221 */ /* 0x040fe20000010100 */
        /* <DEDUP_REMOVED lines=17> */
[----:B------:R-:W-:Y:S01]  /*1160*/  FMUL.FTZ R222, R204, UR30 ;  /* 0x0000001eccde7c20 */ /* 0x000fe20008410000 */
[----:B------:R-:W-:-:S02]  /*1170*/  SHF.L.U32 R229, R199, 0x10, RZ ;  /* 0x00000010c7e57819 */ /* 0x000fc400000006ff */
[----:B------:R-:W-:Y:S01]  /*1180*/  PRMT R25, R9, 0x7632, R25 ;  /* 0x0000763209197816 */ /* 0x000fe20000000019 */
[----:B------:R-:W-:Y:S01]  /*1190*/  FADD.FTZ R76, R76, R17 ;  /* 0x000000114c4c7221 */ /* 0x000fe20000010000 */
[C---:B------:R-:W-:Y:S01]  /*11a0*/  PRMT R203, R13.reuse, 0x7632, R203 ;  /* 0x000076320dcb7816 */ /* 0x040fe200000000cb */
[----:B------:R-:W-:Y:S01]  /*11b0*/  FADD.FTZ R80, R80, R19 ;  /* 0x0000001350507221 */ /* 0x000fe20000010000 */
[----:B------:R-:W-:Y:S02]  /*11c0*/  SHF.L.U32 R199, R13, 0x10, RZ ;  /* 0x000000100dc77819 */ /* 0x000fe400000006ff */
[----:B------:R-:W-:Y:S02]  /*11d0*/  SHF.L.U32 R242, R242, 0x10, RZ ;  /* 0x00000010f2f27819 */ /* 0x000fe400000006ff */
[C---:B------:R-:W-:Y:S02]  /*11e0*/  PRMT R21, R11.reuse, 0x7632, R21 ;  /* 0x000076320b157816 */ /* 0x040fe40000000015 */
[----:B-1----:R-:W-:Y:S01]  /*11f0*/  SHF.L.U32 R20, R11, 0x10, RZ ;  /* 0x000000100b147819 */ /* 0x002fe200000006ff */
[----:B------:R-:W-:Y:S01]  /*1200*/  FADD.FTZ R64, R64, R230 ;  /* 0x000000e640407221 */ /* 0x000fe20000010000 */
[----:B------:R-:W-:Y:S01]  /*1210*/  MOV R13, R24 ;  /* 0x00000018000d7202 */ /* 0x000fe20000000f00 */
[----:B------:R-:W-:Y:S01]  /*1220*/  FMUL.FTZ R223, R209, UR30 ;  /* 0x0000001ed1df7c20 */ /* 0x000fe20008410000 */
[----:B------:R-:W-:Y:S01]  /*1230*/  SHF.L.U32 R24, R9, 0x10, RZ ;  /* 0x0000001009187819 */ /* 0x000fe200000006ff */
[----:B------:R-:W-:Y:S01]  /*1240*/  FFMA.FTZ R108, R222, R17, R108 ;  /* 0x00000011de6c7223 */ /* 0x000fe2000001006c */
[----:B------:R-:W4:Y:S01]  /*1250*/  LDL R9, [R1+0x78] ;  /* 0x0000780001097983 */ /* 0x000f220000100800 */
[----:B------:R-:W-:Y:S01]  /*1260*/  FMUL.FTZ R224, R208, UR30 ;  /* 0x0000001ed0e07c20 */ /* 0x000fe20008410000 */
[----:B------:R-:W-:Y:S01]  /*1270*/  SHF.L.U32 R240, R219, 0x10, RZ ;  /* 0x00000010dbf07819 */ /* 0x000fe200000006ff */
[----:B------:R-:W-:Y:S01]  /*1280*/  FADD.FTZ R68, R68, R228 ;  /* 0x000000e444447221 */ /* 0x000fe20000010000 */
[----:B------:R-:W-:Y:S01]  /*1290*/  FADD.FTZ R60, R60, R198 ;  /* 0x000000c63c3c7221 */ /* 0x000fe20000010000 */
[----:B------:R-:W-:Y:S01]  /*12a0*/  FFMA.FTZ R104, R207, R226, R104 ;  /* 0x000000e2cf687223 */ /* 0x000fe20000010068 */
[----:B------:R-:W-:Y:S01]  /*12b0*/  FADD.FTZ R72, R72, R226 ;  /* 0x000000e248487221 */ /* 0x000fe20000010000 */
[----:B------:R-:W-:Y:S01]  /*12c0*/  FADD.FTZ R62, R62, R197 ;  /* 0x000000c53e3e7221 */ /* 0x000fe20000010000 */
[----:B------:R-:W-:Y:S01]  /*12d0*/  FADD.FTZ R56, R56, R196 ;  /* 0x000000c438387221 */ /* 0x000fe20000010000 */
[----:B------:R-:W-:Y:S01]  /*12e0*/  FADD.FTZ R74, R74, R227 ;  /* 0x000000e34a4a7221 */ /* 0x000fe20000010000 */
[----:B------:R-:W-:Y:S01]  /*12f0*/  FMUL.FTZ R7, R7, UR30 ;  /* 0x0000001e07077c20 */ /* 0x000fe20008410000 */
[----:B------:R-:W-:Y:S01]  /*1300*/  FADD.FTZ R52, R52, R22 ;  /* 0x0000001634347221 */ /* 0x000fe20000010000 */
[----:B------:R-:W5:Y:S04]  /*1310*/  LDG.E.64 R216, desc[UR22][R216.64] ;  /* 0x00000016d8d87981 */ /* 0x000f68000c1e1b00 */
[----:B------:R-:W5:Y:S01]  /*1320*/  LDG.E.64 R214, desc[UR22][R214.64] ;  /* 0x00000016d6d67981 */ /* 0x000f62000c1e1b00 */
[----:B--2---:R-:W-:Y:S01]  /*1330*/  FMUL.FTZ R208, R15, R16 ;  /* 0x000000100fd07220 */ /* 0x004fe20000410000 */
[----:B------:R-:W-:-:S02]  /*1340*/  FMUL.FTZ R15, R236, UR30 ;  /* 0x0000001eec0f7c20 */ /* 0x000fc40008410000 */
[----:B------:R-:W2:Y:S01]  /*1350*/  LDL R236, [R1+0x64] ;  /* 0x0000640001ec7983 */ /* 0x000ea20000100800 */
[----:B---3--:R-:W-:Y:S01]  /*1360*/  FMUL.FTZ R209, R8, R17 ;  /* 0x0000001108d17220 */ /* 0x008fe20000410000 */
[----:B------:R-:W-:Y:S02]  /*1370*/  FMUL.FTZ R17, R238, UR30 ;  /* 0x0000001eee117c20 */ /* 0x000fe40008410000 */
[----:B------:R-:W3:Y:S01]  /*1380*/  LDL R238, [R1+0x7c] ;  /* 0x00007c0001ee7983 */ /* 0x000ee20000100800 */
[----:B----4-:R-:W-:Y:S01]  /*1390*/  FMUL.FTZ R219, R10, R19 ;  /* 0x000000130adb7220 */ /* 0x010fe20000410000 */
[----:B------:R-:W-:Y:S02]  /*13a0*/  FMUL.FTZ R10, R231, UR30 ;  /* 0x0000001ee70a7c20 */ /* 0x000fe40008410000 */
[----:B------:R-:W4:Y:S01]  /*13b0*/  LDL R231, [R1+0x38] ;  /* 0x0000380001e77983 */ /* 0x000f220000100800 */
[----:B------:R-:W-:Y:S01]  /*13c0*/  FMUL.FTZ R8, R4, UR30 ;  /* 0x0000001e04087c20 */ /* 0x000fe20008410000 */
[----:B------:R-:W-:Y:S01]  /*13d0*/  FMUL.FTZ R0, R0, UR30 ;  /* 0x0000001e00007c20 */ /* 0x000fe20008410000 */
[----:B------:R-:W-:Y:S01]  /*13e0*/  SHF.L.U32 R241, R241, 0x10, RZ ;  /* 0x00000010f1f17819 */ /* 0x000fe200000006ff */
[----:B------:R-:W-:-:S02]  /*13f0*/  FMUL.FTZ R225, R218, UR30 ;  /* 0x0000001edae17c20 */ /* 0x000fc40008410000 */
[----:B------:R-:W-:Y:S01]  /*1400*/  FFMA.FTZ R112, R0, R19, R112 ;  /* 0x0000001300707223 */ /* 0x000fe20000010070 */
[----:B------:R-:W-:Y:S01]  /*1410*/  FMUL.FTZ R19, R244, UR30 ;  /* 0x0000001ef4137c20 */ /* 0x000fe20008410000 */
[----:B------:R-:W-:Y:S01]  /*1420*/  FMUL.FTZ R221, R205, UR30 ;  /* 0x0000001ecddd7c20 */ /* 0x000fe20008410000 */
[----:B------:R-:W-:Y:S01]  /*1430*/  MOV R244, R13 ;  /* 0x0000000d00f47202 */ /* 0x000fe20000000f00 */
[----:B------:R-:W-:Y:S01]  /*1440*/  FMUL.FTZ R220, R206, UR30 ;  /* 0x0000001ecedc7c20 */ /* 0x000fe20008410000 */
[----:B------:R-:W-:Y:S01]  /*1450*/  FMUL.FTZ R13, R234, UR30 ;  /* 0x0000001eea0d7c20 */ /* 0x000fe20008410000 */
[----:B------:R-:W-:Y:S01]  /*1460*/  FMUL.FTZ R206, R252, UR30 ;  /* 0x0000001efcce7c20 */ /* 0x000fe20008410000 */
[----:B------:R-:W4:Y:S01]  /*1470*/  LDL R234, [R1+0x48] ;  /* 0x0000480001ea7983 */ /* 0x000f220000100800 */
[----:B------:R-:W-:Y:S01]  /*1480*/  FMUL.FTZ R11, R232, UR30 ;  /* 0x0000001ee80b7c20 */ /* 0x000fe20008410000 */
[----:B------:R-:W-:Y:S01]  /*1490*/  FMUL.FTZ R252, R2, UR30 ;  /* 0x0000001e02fc7c20 */ /* 0x000fe20008410000 */
[----:B------:R-:W-:Y:S01]  /*14a0*/  FFMA.FTZ R114, R224, R18, R114 ;  /* 0x00000012e0727223 */ /* 0x000fe20000010072 */
[----:B------:R-:W-:Y:S01]  /*14b0*/  FADD.FTZ R82, R82, R18 ;  /* 0x0000001252527221 */ /* 0x000fe20000010000 */
[----:B------:R-:W-:Y:S01]  /*14c0*/  FADD.FTZ R77, R77, R242 ;  /* 0x000000f24d4d7221 */ /* 0x000fe20000010000 */
[----:B------:R-:W-:Y:S01]  /*14d0*/  FFMA.FTZ R109, R221, R242, R109 ;  /* 0x000000f2dd6d7223 */ /* 0x000fe2000001006d */
[----:B------:R-:W4:Y:S01]  /*14e0*/  LDL R232, [R1+0x20] ;  /* 0x0000200001e87983 */ /* 0x000f220000100800 */
[----:B------:R-:W-:-:S03]  /*14f0*/  FMUL.FTZ R4, R233, R240 ;  /* 0x000000f0e9047220 */ /* 0x000fc60000410000 */
[----:B------:R-:W4:Y:S01]  /*1500*/  LDL R233, [R1+0x30] ;  /* 0x0000300001e97983 */ /* 0x000f220000100800 */
[----:B------:R-:W-:Y:S01]  /*1510*/  FMUL.FTZ R205, R251, UR30 ;  /* 0x0000001efbcd7c20 */ /* 0x000fe20008410000 */
[----:B------:R-:W-:Y:S01]  /*1520*/  MOV R251, R203 ;  /* 0x000000cb00fb7202 */ /* 0x000fe20000000f00 */
[----:B------:R-:W-:Y:S01]  /*1530*/  FMUL.FTZ R203, R248, UR30 ;  /* 0x0000001ef8cb7c20 */ /* 0x000fe20008410000 */
[----:B------:R-:W-:Y:S01]  /*1540*/  MOV R248, R202 ;  /* 0x000000ca00f87202 */ /* 0x000fe20000000f00 */
[----:B------:R-:W-:Y:S01]  /*1550*/  FMUL.FTZ R202, R247, UR30 ;  /* 0x0000001ef7ca7c20 */ /* 0x000fe20008410000 */
[----:B------:R-:W-:Y:S01]  /*1560*/  MOV R247, R201 ;  /* 0x000000c900f77202 */ /* 0x000fe20000000f00 */
[----:B------:R-:W-:Y:S01]  /*1570*/  FMUL.FTZ R201, R246, UR30 ;  /* 0x0000001ef6c97c20 */ /* 0x000fe20008410000 */
[----:B------:R-:W-:Y:S01]  /*1580*/  MOV R246, R200 ;  /* 0x000000c800f67202 */ /* 0x000fe20000000f00 */
[----:B------:R-:W-:Y:S01]  /*1590*/  FMUL.FTZ R204, R249, UR30 ;  /* 0x0000001ef9cc7c20 */ /* 0x000fe20008410000 */
[----:B------:R-:W-:Y:S01]  /*15a0*/  FMUL.FTZ R200, R245, UR30 ;  /* 0x0000001ef5c87c20 */ /* 0x000fe20008410000 */
[----:B------:R-:W-:Y:S01]  /*15b0*/  FFMA.FTZ R98, R17, R199, R98 ;  /* 0x000000c711627223 */ /* 0x000fe20000010062 */
[----:B------:R-:W-:Y:S01]  /*15c0*/  FADD.FTZ R66, R66, R199 ;  /* 0x000000c742427221 */ /* 0x000fe20000010000 */
[----:B------:R-:W4:Y:S04]  /*15d0*/  LDL R245, [R1+0x58] ;  /* 0x0000580001f57983 */ /* 0x000f280000100800 */
[----:B------:R-:W4:Y:S01]  /*15e0*/  LDL R249, [R1+0x6c] ;  /* 0x00006c0001f97983 */ /* 0x000f220000100800 */
[----:B------:R-:W-:Y:S01]  /*15f0*/  FMUL.FTZ R218, R9, R18 ;  /* 0x0000001209da7220 */ /* 0x000fe20000410000 */
[----:B------:R-:W-:Y:S01]  /*1600*/  FMUL.FTZ R9, R5, UR30 ;  /* 0x0000001e05097c20 */ /* 0x000fe20008410000 */
[----:B------:R-:W-:Y:S01]  /*1610*/  FMUL.FTZ R5, R3, UR30 ;  /* 0x0000001e03057c20 */ /* 0x000fe20008410000 */
[----:B------:R-:W-:-:S02]  /*1620*/  FMUL.FTZ R18, R239, UR30 ;  /* 0x0000001eef127c20 */ /* 0x000fc40008410000 */
[----:B------:R-:W4:Y:S01]  /*1630*/  LDL R239, [R1+0x50] ;  /* 0x0000500001ef7983 */ /* 0x000f220000100800 */
[----:B--2---:R-:W-:-:S03]  /*1640*/  FMUL.FTZ R2, R236, R242 ;  /* 0x000000f2ec027220 */ /* 0x004fc60000410000 */
[----:B------:R-:W2:Y:S01]  /*1650*/  LDL R242, [R1+0x28] ;  /* 0x0000280001f27983 */ /* 0x000ea20000100800 */
[----:B---3--:R-:W-:-:S03]  /*1660*/  FMUL.FTZ R3, R238, R241 ;  /* 0x000000f1ee037220 */ /* 0x008fc60000410000 */
[----:B------:R-:W3:Y:S01]  /*1670*/  LDL R238, [R1+0x40] ;  /* 0x0000400001ee7983 */ /* 0x000ee20000100800 */
[----:B------:R-:W-:Y:S01]  /*1680*/  SHF.L.U32 R236, R244, 0x10, RZ ;  /* 0x00000010f4ec7819 */ /* 0x000fe200000006ff */
[----:B----4-:R-:W-:Y:S01]  /*1690*/  FMUL.FTZ R231, R231, R199 ;  /* 0x000000c7e7e77220 */ /* 0x010fe20000410000 */
[----:B------:R-:W-:Y:S02]  /*16a0*/  SHF.L.U32 R199, R28, 0x10, RZ ;  /* 0x000000101cc77819 */ /* 0x000fe400000006ff */
[----:B------:R0:W5:Y:S04]  /*16b0*/  LDL.LU R28, [R1+0xa0] ;  /* 0x0000a000011c7983 */ /* 0x0001680000300800 */
[----:B------:R-:W4:Y:S01]  /*16c0*/  LDL R244, [R1+0x10] ;  /* 0x0000100001f47983 */ /* 0x000f220000100800 */
[----:B------:R-:W-:Y:S01]  /*16d0*/  FFMA.FTZ R96, R19, R230, R96 ;  /* 0x000000e613607223 */ /* 0x000fe20000010060 */
[----:B------:R-:W-:Y:S01]  /*16e0*/  FADD.FTZ R70, R70, R229 ;  /* 0x000000e546467221 */ /* 0x000fe20000010000 */
[-C--:B------:R-:W-:Y:S01]  /*16f0*/  FFMA.FTZ R102, R201, R229.reuse, R102 ;  /* 0x000000e5c9667223 */ /* 0x080fe20000010066 */
[----:B------:R-:W-:Y:S01]  /*1700*/  FFMA.FTZ R100, R203, R228, R100 ;  /* 0x000000e4cb647223 */ /* 0x000fe20000010064 */
[----:B------:R-:W-:Y:S01]  /*1710*/  FMUL.FTZ R229, R234, R229 ;  /* 0x000000e5eae57220 */ /* 0x000fe20000410000 */
[----:B------:R-:W-:Y:S01]  /*1720*/  FADD.FTZ R234, RZ, R219 ;  /* 0x000000dbffea7221 */ /* 0x000fe20000010000 */
[-C--:B------:R-:W-:Y:S01]  /*1730*/  FFMA.FTZ R92, R15, R198.reuse, R92 ;  /* 0x000000c60f5c7223 */ /* 0x080fe2000001005c */
[----:B------:R-:W-:Y:S01]  /*1740*/  FFMA.FTZ R94, R13, R197, R94 ;  /* 0x000000c50d5e7223 */ /* 0x000fe2000001005e */
[----:B------:R-:W-:Y:S01]  /*1750*/  FMUL.FTZ R232, R232, R198 ;  /* 0x000000c6e8e87220 */ /* 0x000fe20000410000 */
[----:B------:R-:W-:Y:S01]  /*1760*/  SHF.L.U32 R198, R27, 0x10, RZ ;  /* 0x000000101bc67819 */ /* 0x000fe200000006ff */
[----:B------:R-:W-:Y:S01]  /*1770*/  FADD.FTZ R234, R4, R234 ;  /* 0x000000ea04ea7221 */ /* 0x000fe20000010000 */
[----:B------:R0:W5:Y:S01]  /*1780*/  LDL.LU R27, [R1+0x9c] ;  /* 0x00009c00011b7983 */ /* 0x0001620000300800 */
[----:B------:R-:W-:Y:S01]  /*1790*/  FADD.FTZ R78, R78, R16 ;  /* 0x000000104e4e7221 */ /* 0x000fe20000010000 */
[----:B------:R-:W-:Y:S01]  /*17a0*/  FFMA.FTZ R110, R220, R16, R110 ;  /* 0x00000010dc6e7223 */ /* 0x000fe2000001006e */
[----:B------:R-:W-:Y:S01]  /*17b0*/  FMUL.FTZ R230, R233, R230 ;  /* 0x000000e6e9e67220 */ /* 0x000fe20000410000 */
[----:B------:R-:W-:-:S04]  /*17c0*/  FFMA.FTZ R233, R0, R219, RZ ;  /* 0x000000db00e97223 */ /* 0x000fc800000100ff */
[----:B------:R-:W-:-:S04]  /*17d0*/  FFMA.FTZ R233, R225, R4, R233 ;  /* 0x00000004e1e97223 */ /* 0x000fc800000100e9 */
[----:B------:R-:W-:Y:S01]  /*17e0*/  FFMA.FTZ R233, R224, R218, R233 ;  /* 0x000000dae0e97223 */ /* 0x000fe200000100e9 */
[----:B------:R-:W-:Y:S01]  /*17f0*/  FMUL.FTZ R16, R237, UR30 ;  /* 0x0000001eed107c20 */ /* 0x000fe20008410000 */
[----:B------:R-:W-:Y:S01]  /*1800*/  MOV R237, R12 ;  /* 0x0000000c00ed7202 */ /* 0x000fe20000000f00 */
[----:B------:R-:W-:Y:S01]  /*1810*/  FADD.FTZ R234, R218, R234 ;  /* 0x000000eadaea7221 */ /* 0x000fe20000010000 */
[----:B------:R-:W-:Y:S02]  /*1820*/  FMUL.FTZ R12, R235, UR30 ;  /* 0x0000001eeb0c7c20 */ /* 0x000fe40008410000 */
[----:B------:R-:W-:Y:S01]  /*1830*/  SHF.L.U32 R235, R237, 0x10, RZ ;  /* 0x00000010edeb7819 */ /* 0x000fe200000006ff */
[----:B------:R-:W-:Y:S01]  /*1840*/  FADD.FTZ R234, R3, R234 ;  /* 0x000000ea03ea7221 */ /* 0x000fe20000010000 */
[----:B------:R-:W-:Y:S02]  /*1850*/  SHF.L.U32 R237, R246, 0x10, RZ ;  /* 0x00000010f6ed7819 */ /* 0x000fe400000006ff */
[----:B------:R-:W-:Y:S01]  /*1860*/  SHF.L.U32 R243, R243, 0x10, RZ ;  /* 0x00000010f3f37819 */ /* 0x000fe200000006ff */
[----:B------:R-:W-:-:S04]  /*1870*/  FADD.FTZ R234, R209, R234 ;  /* 0x000000ead1ea7221 */ /* 0x000fc80000010000 */
[----:B------:R-:W-:Y:S01]  /*1880*/  FADD.FTZ R79, R79, R243 ;  /* 0x000000f34f4f7221 */ /* 0x000fe20000010000 */
[-C--:B------:R-:W-:Y:S01]  /*1890*/  FFMA.FTZ R111, R250, R243.reuse, R111 ;  /* 0x000000f3fa6f7223 */ /* 0x080fe2000001006f */
[----:B------:R-:W-:Y:S01]  /*18a0*/  FMUL.FTZ R249, R249, R243 ;  /* 0x000000f3f9f97220 */ /* 0x000fe20000410000 */
[----:B------:R-:W-:Y:S01]  /*18b0*/  FMUL.FTZ R226, R239, R226 ;  /* 0x000000e2efe27220 */ /* 0x000fe20000410000 */
[----:B------:R-:W-:Y:S01]  /*18c0*/  SHF.L.U32 R239, R247, 0x10, RZ ;  /* 0x00000010f7ef7819 */ /* 0x000fe200000006ff */
[----:B------:R-:W-:Y:S01]  /*18d0*/  FFMA.FTZ R88, R11, R196, R88 ;  /* 0x000000c40b587223 */ /* 0x000fe20000010058 */
[-C--:B------:R-:W-:Y:S01]  /*18e0*/  FFMA.FTZ R106, R205, R227.reuse, R106 ;  /* 0x000000e3cd6a7223 */ /* 0x080fe2000001006a */
[----:B------:R-:W-:Y:S01]  /*18f0*/  FMUL.FTZ R227, R245, R227 ;  /* 0x000000e3f5e37220 */ /* 0x000fe20000410000 */
[----:B---3--:R-:W-:Y:S01]  /*1900*/  FMUL.FTZ R228, R238, R228 ;  /* 0x000000e4eee47220 */ /* 0x008fe20000410000 */
[----:B------:R-:W-:Y:S01]  /*1910*/  FFMA.FTZ R238, R223, R3, R233 ;  /* 0x00000003dfee7223 */ /* 0x000fe200000100e9 */
[----:B--2---:R-:W-:Y:S01]  /*1920*/  FMUL.FTZ R233, R242, R197 ;  /* 0x000000c5f2e97220 */ /* 0x004fe20000410000 */
[----:B------:R-:W-:-:S02]  /*1930*/  SHF.L.U32 R197, R26, 0x10, RZ ;  /* 0x000000101ac57819 */ /* 0x000fc400000006ff */
[----:B------:R0:W5:Y:S04]  /*1940*/  LDL.LU R26, [R1+0x98] ;  /* 0x00009800011a7983 */ /* 0x0001680000300800 */
[----:B------:R-:W2:Y:S04]  /*1950*/  LDL R247, [R1+0x54] ;  /* 0x0000540001f77983 */ /* 0x000ea80000100800 */
[----:B------:R-:W3:Y:S01]  /*1960*/  LDL R246, [R1+0x5c] ;  /* 0x00005c0001f67983 */ /* 0x000ee20000100800 */
[----:B------:R-:W-:-:S03]  /*1970*/  FADD.FTZ R242, R2, R234 ;  /* 0x000000ea02f27221 */ /* 0x000fc60000010000 */
[----:B------:R-:W3:Y:S01]  /*1980*/  LDL R243, [R1+0x44] ;  /* 0x0000440001f37983 */ /* 0x000ee20000100800 */
[----:B----4-:R-:W-:-:S03]  /*1990*/  FMUL.FTZ R234, R244, R196 ;  /* 0x000000c4f4ea7220 */ /* 0x010fc60000410000 */
[----:B------:R-:W4:Y:S01]  /*19a0*/  LDL R244, [R1+0x18] ;  /* 0x0000180001f47983 */ /* 0x000f220000100800 */
[----:B------:R-:W-:-:S03]  /*19b0*/  SHF.L.U32 R196, R25, 0x10, RZ ;  /* 0x0000001019c47819 */ /* 0x000fc600000006ff */
[----:B------:R0:W5:Y:S04]  /*19c0*/  LDL.LU R25, [R1+0x94] ;  /* 0x0000940001197983 */ /* 0x0001680000300800 */
[----:B------:R-:W4:Y:S01]  /*19d0*/  LDL R245, [R1+0x4c] ;  /* 0x00004c0001f57983 */ /* 0x000f220000100800 */
[----:B------:R-:W-:-:S04]  /*19e0*/  FFMA.FTZ R238, R222, R209, R238 ;  /* 0x000000d1deee7223 */ /* 0x000fc800000100ee */
[----:B------:R-:W-:-:S04]  /*19f0*/  FFMA.FTZ R238, R221, R2, R238 ;  /* 0x00000002ddee7223 */ /* 0x000fc800000100ee */
[----:B------:R-:W-:Y:S01]  /*1a00*/  FFMA.FTZ R238, R220, R208, R238 ;  /* 0x000000d0dcee7223 */ /* 0x000fe200000100ee */
[----:B------:R-:W-:-:S03]  /*1a10*/  FFMA.FTZ R105, R206, R235, R105 ;  /* 0x000000ebce697223 */ /* 0x000fc60000010069 */
[----:B------:R-:W-:Y:S01]  /*1a20*/  FFMA.FTZ R238, R250, R249, R238 ;  /* 0x000000f9faee7223 */ /* 0x000fe200000100ee */
[----:B------:R-:W-:-:S03]  /*1a30*/  FADD.FTZ R73, R73, R235 ;  /* 0x000000eb49497221 */ /* 0x000fc60000010000 */
[----:B------:R-:W-:Y:S01]  /*1a40*/  FFMA.FTZ R238, R207, R226, R238 ;  /* 0x000000e2cfee7223 */ /* 0x000fe200000100ee */
        /* <DEDUP_REMOVED lines=8> */
[----:B------:R-:W-:Y:S01]  /*1ad0*/  SHF.L.U32 R241, R251, 0x10, RZ ;  /* 0x00000010fbf17819 */ /* 0x000fe200000006ff */
[----:B------:R-:W-:Y:S01]  /*1ae0*/  FFMA.FTZ R113, R225, R240, R113 ;  /* 0x000000f0e1717223 */ /* 0x000fe20000010071 */
[----:B------:R-:W-:Y:S01]  /*1af0*/  FADD.FTZ R81, R81, R240 ;  /* 0x000000f051517221 */ /* 0x000fe20000010000 */
[----:B------:R-:W-:Y:S01]  /*1b00*/  SHF.L.U32 R240, R248, 0x10, RZ ;  /* 0x00000010f8f07819 */ /* 0x000fe200000006ff */
[----:B------:R-:W-:Y:S01]  /*1b10*/  FADD.FTZ R71, R71, R239 ;  /* 0x000000ef47477221 */ /* 0x000fe20000010000 */
[----:B------:R-:W-:Y:S01]  /*1b20*/  FFMA.FTZ R103, R200, R239, R103 ;  /* 0x000000efc8677223 */ /* 0x000fe20000010067 */
[----:B--2---:R-:W-:-:S04]  /*1b30*/  FMUL.FTZ R235, R247, R235 ;  /* 0x000000ebf7eb7220 */ /* 0x004fc80000410000 */
[----:B------:R-:W-:Y:S01]  /*1b40*/  FFMA.FTZ R238, R206, R235, R238 ;  /* 0x000000ebceee7223 */ /* 0x000fe200000100ee */
[----:B---3--:R-:W-:-:S03]  /*1b50*/  FMUL.FTZ R236, R246, R236 ;  /* 0x000000ecf6ec7220 */ /* 0x008fc60000410000 */
[----:B------:R-:W-:Y:S01]  /*1b60*/  FFMA.FTZ R238, R205, R227, R238 ;  /* 0x000000e3cdee7223 */ /* 0x000fe200000100ee */
[----:B------:R-:W-:-:S03]  /*1b70*/  FMUL.FTZ R237, R243, R237 ;  /* 0x000000edf3ed7220 */ /* 0x000fc60000410000 */
[----:B------:R-:W-:-:S04]  /*1b80*/  FFMA.FTZ R238, R204, R236, R238 ;  /* 0x000000ecccee7223 */ /* 0x000fc800000100ee */
[----:B------:R-:W-:Y:S01]  /*1b90*/  FFMA.FTZ R243, R203, R228, R238 ;  /* 0x000000e4cbf37223 */ /* 0x000fe200000100ee */
[----:B----4-:R-:W-:Y:S02]  /*1ba0*/  FMUL.FTZ R238, R244, R24 ;  /* 0x00000018f4ee7220 */ /* 0x010fe40000410000 */
[----:B------:R0:W5:Y:S04]  /*1bb0*/  LDL.LU R24, [R1+0x90] ;  /* 0x0000900001187983 */ /* 0x0001680000300800 */
[----:B------:R-:W2:Y:S04]  /*1bc0*/  LDL R244, [R1+0x34] ;  /* 0x0000340001f47983 */ /* 0x000ea80000100800 */
[----:B------:R-:W3:Y:S01]  /*1bd0*/  LDL R251, [R1+0x3c] ;  /* 0x00003c0001fb7983 */ /* 0x000ee20000100800 */
[----:B------:R-:W-:-:S03]  /*1be0*/  SHF.L.U32 R247, R23, 0x10, RZ ;  /* 0x0000001017f77819 */ /* 0x000fc600000006ff */
[----:B------:R0:W5:Y:S01]  /*1bf0*/  LDL.LU R23, [R1+0x8c] ;  /* 0x00008c0001177983 */ /* 0x0001620000300800 */
[----:B------:R-:W-:-:S03]  /*1c00*/  FMUL.FTZ R239, R245, R239 ;  /* 0x000000eff5ef7220 */ /* 0x000fc60000410000 */
[----:B------:R-:W4:Y:S04]  /*1c10*/  LDL R248, [R1+0x24] ;  /* 0x0000240001f87983 */ /* 0x000f280000100800 */
[----:B------:R-:W4:Y:S04]  /*1c20*/  LDL R245, [R1] ;  /* 0x0000000001f57983 */ /* 0x000f280000100800 */
[----:B------:R-:W4:Y:S01]  /*1c30*/  LDL R246, [R1+0x2c] ;  /* 0x00002c0001f67983 */ /* 0x000f220000100800 */
        /* <DEDUP_REMOVED lines=23> */
[----:B--2---:R-:W-:Y:S01]  /*1db0*/  FMUL.FTZ R240, R244, R240 ;  /* 0x000000f0f4f07220 */ /* 0x004fe20000410000 */
[----:B------:R-:W-:-:S03]  /*1dc0*/  FADD.FTZ R244, R230, R242 ;  /* 0x000000f2e6f47221 */ /* 0x000fc60000010000 */
[----:B------:R-:W-:Y:S01]  /*1dd0*/  FFMA.FTZ R242, R18, R240, R243 ;  /* 0x000000f012f27223 */ /* 0x000fe200000100f3 */
[----:B------:R-:W-:Y:S01]  /*1de0*/  FADD.FTZ R243, R240, R244 ;  /* 0x000000f4f0f37221 */ /* 0x000fe20000010000 */
[----:B---3--:R-:W-:-:S03]  /*1df0*/  FMUL.FTZ R241, R251, R241 ;  /* 0x000000f1fbf17220 */ /* 0x008fc60000410000 */
[----:B------:R-:W-:Y:S01]  /*1e00*/  FADD.FTZ R244, R231, R243 ;  /* 0x000000f3e7f47221 */ /* 0x000fe20000010000 */
[----:B------:R-:W-:-:S03]  /*1e10*/  FFMA.FTZ R242, R17, R231, R242 ;  /* 0x000000e711f27223 */ /* 0x000fc600000100f2 */
[----:B------:R-:W-:Y:S01]  /*1e20*/  FADD.FTZ R244, R241, R244 ;  /* 0x000000f4f1f47221 */ /* 0x000fe20000010000 */
[----:B------:R-:W-:Y:S01]  /*1e30*/  FFMA.FTZ R243, R16, R241, R242 ;  /* 0x000000f110f37223 */ /* 0x000fe200000100f2 */
[----:B----4-:R-:W-:Y:S02]  /*1e40*/  FMUL.FTZ R242, R248, R199 ;  /* 0x000000c7f8f27220 */ /* 0x010fe40000410000 */
[----:B------:R-:W-:Y:S01]  /*1e50*/  FADD.FTZ R244, R232, R244 ;  /* 0x000000f4e8f47221 */ /* 0x000fe20000010000 */
[----:B------:R-:W-:Y:S01]  /*1e60*/  FFMA.FTZ R199, R15, R232, R243 ;  /* 0x000000e80fc77223 */ /* 0x000fe200000100f3 */
[----:B------:R-:W-:Y:S02]  /*1e70*/  FMUL.FTZ R243, R245, R22 ;  /* 0x00000016f5f37220 */ /* 0x000fe40000410000 */
[----:B------:R-:W-:Y:S01]  /*1e80*/  FADD.FTZ R245, R242, R244 ;  /* 0x000000f4f2f57221 */ /* 0x000fe20000010000 */
[----:B------:R-:W-:Y:S01]  /*1e90*/  FMUL.FTZ R244, R246, R198 ;  /* 0x000000c6f6f47220 */ /* 0x000fe20000410000 */
[----:B------:R0:W5:Y:S02]  /*1ea0*/  LDL.LU R22, [R1+0x88] ;  /* 0x0000880001167983 */ /* 0x0001640000300800 */
[----:B------:R-:W-:Y:S01]  /*1eb0*/  FADD.FTZ R245, R233, R245 ;  /* 0x000000f5e9f57221 */ /* 0x000fe20000010000 */
[----:B------:R-:W-:-:S02]  /*1ec0*/  SHF.L.U32 R198, R21, 0x10, RZ ;  /* 0x0000001015c67819 */ /* 0x000fc400000006ff */
[----:B------:R0:W5:Y:S01]  /*1ed0*/  LDL.LU R21, [R1+0x84] ;  /* 0x0000840001157983 */ /* 0x0001620000300800 */
[----:B------:R-:W-:-:S03]  /*1ee0*/  FADD.FTZ R246, R244, R245 ;  /* 0x000000f5f4f67221 */ /* 0x000fc60000010000 */
[----:B------:R-:W2:Y:S01]  /*1ef0*/  LDL R245, [R1+0x14] ;  /* 0x0000140001f57983 */ /* 0x000ea20000100800 */
[----:B------:R-:W-:Y:S01]  /*1f00*/  FFMA.FTZ R199, R14, R242, R199 ;  /* 0x000000f20ec77223 */ /* 0x000fe200000100c7 */
[----:B------:R-:W-:Y:S01]  /*1f10*/  FFMA.FTZ R89, R10, R197, R89 ;  /* 0x000000c50a597223 */ /* 0x000fe20000010059 */
[----:B------:R-:W-:Y:S01]  /*1f20*/  FADD.FTZ R57, R57, R197 ;  /* 0x000000c539397221 */ /* 0x000fe20000010000 */
[----:B------:R-:W3:Y:S01]  /*1f30*/  LDL R248, [R1+0x8] ;  /* 0x0000080001f87983 */ /* 0x000ee20000100800 */
[----:B------:R-:W-:Y:S01]  /*1f40*/  FFMA.FTZ R199, R13, R233, R199 ;  /* 0x000000e90dc77223 */ /* 0x000fe200000100c7 */
[----:B------:R-:W-:Y:S01]  /*1f50*/  FFMA.FTZ R91, R8, R196, R91 ;  /* 0x000000c4085b7223 */ /* 0x000fe2000001005b */
[----:B------:R-:W-:Y:S01]  /*1f60*/  FADD.FTZ R59, R59, R196 ;  /* 0x000000c43b3b7221 */ /* 0x000fe20000010000 */
[----:B------:R-:W4:Y:S01]  /*1f70*/  LDL R251, [R1+0xc] ;  /* 0x00000c0001fb7983 */ /* 0x000f220000100800 */
[----:B------:R-:W-:Y:S01]  /*1f80*/  FFMA.FTZ R199, R12, R244, R199 ;  /* 0x000000f40cc77223 */ /* 0x000fe200000100c7 */
[----:B--2---:R-:W-:-:S03]  /*1f90*/  FMUL.FTZ R245, R245, R197 ;  /* 0x000000c5f5f57220 */ /* 0x004fc60000410000 */
[----:B------:R-:W-:Y:S01]  /*1fa0*/  FFMA.FTZ R197, R11, R234, R199 ;  /* 0x000000ea0bc57223 */ /* 0x000fe200000100c7 */
[----:B------:R-:W-:Y:S02]  /*1fb0*/  FADD.FTZ R199, R234, R246 ;  /* 0x000000f6eac77221 */ /* 0x000fe40000010000 */
[----:B------:R-:W2:Y:S01]  /*1fc0*/  LDL R246, [R1+0x1c] ;  /* 0x00001c0001f67983 */ /* 0x000ea20000100800 */
[----:B------:R-:W-:Y:S01]  /*1fd0*/  FFMA.FTZ R197, R10, R245, R197 ;  /* 0x000000f50ac57223 */ /* 0x000fe200000100c5 */
[----:B------:R-:W-:Y:S01]  /*1fe0*/  FADD.FTZ R199, R199, R245 ;  /* 0x000000f5c7c77221 */ /* 0x000fe20000010000 */
[-C--:B------:R-:W-:Y:S01]  /*1ff0*/  FFMA.FTZ R86, R5, R20.reuse, R86 ;  /* 0x0000001405567223 */ /* 0x080fe20000010056 */
[----:B------:R-:W-:Y:S01]  /*2000*/  FADD.FTZ R54, R54, R20 ;  /* 0x0000001436367221 */ /* 0x000fe20000010000 */
[----:B---3--:R-:W-:Y:S01]  /*2010*/  FMUL.FTZ R248, R248, R20 ;  /* 0x00000014f8f87220 */ /* 0x008fe20000410000 */
[----:B--2---:R-:W-:Y:S01]  /*2020*/  FMUL.FTZ R246, R246, R196 ;  /* 0x000000c4f6f67220 */ /* 0x004fe20000410000 */
[----:B------:R-:W-:Y:S01]  /*2030*/  FFMA.FTZ R196, R9, R238, R197 ;  /* 0x000000ee09c47223 */ /* 0x000fe200000100c5 */
[----:B------:R-:W-:-:S02]  /*2040*/  FADD.FTZ R197, R199, R238 ;  /* 0x000000eec7c57221 */ /* 0x000fc40000010000 */
[----:B------:R-:W2:Y:S04]  /*2050*/  LDL R199, [R1+0x4] ;  /* 0x0000040001c77983 */ /* 0x000ea80000100800 */
[----:B------:R0:W5:Y:S01]  /*2060*/  LDL.LU R20, [R1+0x80] ;  /* 0x0000800001147983 */ /* 0x0001620000300800 */
[----:B------:R-:W-:Y:S01]  /*2070*/  FMUL.FTZ R6, R6, UR30 ;  /* 0x0000001e06067c20 */ /* 0x000fe20008410000 */
[----:B------:R-:W-:Y:S01]  /*2080*/  FFMA.FTZ R196, R8, R246, R196 ;  /* 0x000000f608c47223 */ /* 0x000fe200000100c4 */
[----:B------:R-:W-:Y:S01]  /*2090*/  FADD.FTZ R197, R197, R246 ;  /* 0x000000f6c5c57221 */ /* 0x000fe20000010000 */
[----:B------:R-:W-:Y:S01]  /*20a0*/  FADD.FTZ R53, R53, R247 ;  /* 0x000000f735357221 */ /* 0x000fe20000010000 */
[----:B------:R-:W-:Y:S01]  /*20b0*/  FFMA.FTZ R85, R6, R247, R85 ;  /* 0x000000f706557223 */ /* 0x000fe20000010055 */
[----:B------:R-:W-:Y:S01]  /*20c0*/  FFMA.FTZ R196, R7, R243, R196 ;  /* 0x000000f307c47223 */ /* 0x000fe200000100c4 */
[----:B------:R-:W-:Y:S01]  /*20d0*/  FADD.FTZ R197, R197, R243 ;  /* 0x000000f3c5c57221 */ /* 0x000fe20000010000 */
[-C--:B----4-:R-:W-:Y:S01]  /*20e0*/  FMUL.FTZ R251, R251, R198.reuse ;  /* 0x000000c6fbfb7220 */ /* 0x090fe20000410000 */
[----:B------:R-:W-:Y:S01]  /*20f0*/  FFMA.FTZ R87, R252, R198, R87 ;  /* 0x000000c6fc577223 */ /* 0x000fe20000010057 */
[----:B------:R-:W-:Y:S01]  /*2100*/  FADD.FTZ R55, R55, R198 ;  /* 0x000000c637377221 */ /* 0x000fe20000010000 */
[----:B--2---:R-:W-:-:S04]  /*2110*/  FMUL.FTZ R247, R199, R247 ;  /* 0x000000f7c7f77220 */ /* 0x004fc80000410000 */
[----:B------:R-:W-:Y:S01]  /*2120*/  FFMA.FTZ R196, R6, R247, R196 ;  /* 0x000000f706c47223 */ /* 0x000fe200000100c4 */
[----:B------:R-:W-:-:S03]  /*2130*/  FADD.FTZ R197, R197, R247 ;  /* 0x000000f7c5c57221 */ /* 0x000fc60000010000 */
[----:B------:R-:W-:Y:S01]  /*2140*/  FFMA.FTZ R196, R5, R248, R196 ;  /* 0x000000f805c47223 */ /* 0x000fe200000100c4 */
[----:B------:R-:W-:-:S03]  /*2150*/  FADD.FTZ R197, R197, R248 ;  /* 0x000000f8c5c57221 */ /* 0x000fc60000010000 */
[----:B------:R-:W-:Y:S01]  /*2160*/  FFMA.FTZ R196, R252, R251, R196 ;  /* 0x000000fbfcc47223 */ /* 0x000fe200000100c4 */
[----:B------:R-:W-:Y:S01]  /*2170*/  FADD.FTZ R197, R197, R251 ;  /* 0x000000fbc5c57221 */ /* 0x000fe20000010000 */
[----:B0-----:R-:W-:Y:S06]  /*2180*/  BRA `(.L_x_7666) ;  /* 0x0000000000fc7947 */ /* 0x001fec0003800000 */
.L_x_7665:
        /* <DEDUP_REMOVED lines=12> */
.L_x_7667:
[----:B------:R-:W-:Y:S01]  /*2250*/  CS2R R196, SRZ ;  /* 0x0000000000c47805 */ /* 0x000fe2000001ff00 */
[----:B------:R-:W-:Y:S06]  /*2260*/  BRA.U UP0, `(.L_x_7668) ;  /* 0x00000001003c7547 */ /* 0x000fec000b800000 */
[----:B------:R-:W0:Y:S01]  /*2270*/  LDC.64 R216, c[0x0][0x3b0] ;  /* 0x0000ec00ffd87b82 */ /* 0x000e220000000a00 */
[C---:B------:R-:W-:Y:S02]  /*2280*/  IADD3 R214, PT, PT, R198.reuse, 0x180, RZ ;  /* 0x00000180c6d67810 */ /* 0x040fe40007ffe0ff */
[C---:B------:R-:W-:Y:S02]  /*2290*/  IADD3 R210, PT, PT, R198.reuse, 0x80, RZ ;  /* 0x00000080c6d27810 */ /* 0x040fe40007ffe0ff */
[C---:B------:R-:W-:Y:S01]  /*22a0*/  IADD3 R212, PT, PT, R198.reuse, 0x100, RZ ;  /* 0x00000100c6d47810 */ /* 0x040fe20007ffe0ff */
[----:B0-----:R-:W-:-:S04]  /*22b0*/  IMAD.WIDE.U32 R198, R198, 0x8, R216 ;  /* 0x00000008c6c67825 */ /* 0x001fc800078e00d8 */
[----:B------:R-:W-:-:S04]  /*22c0*/  IMAD.WIDE.U32 R214, R214, 0x8, R216 ;  /* 0x00000008d6d67825 */ /* 0x000fc800078e00d8 */
[----:B------:R-:W-:-:S04]  /*22d0*/  IMAD.WIDE.U32 R210, R210, 0x8, R216 ;  /* 0x00000008d2d27825 */ /* 0x000fc800078e00d8 */
[----:B------:R-:W-:Y:S02]  /*22e0*/  IMAD.WIDE.U32 R212, R212, 0x8, R216 ;  /* 0x00000008d4d47825 */ /* 0x000fe400078e00d8 */
[----:B------:R0:W5:Y:S04]  /*22f0*/  LDG.E.64 R216, desc[UR22][R198.64] ;  /* 0x00000016c6d87981 */ /* 0x000168000c1e1b00 */
[----:B------:R-:W5:Y:S01]  /*2300*/  LDG.E.64 R212, desc[UR22][R212.64] ;  /* 0x00000016d4d47981 */ /* 0x000f62000c1e1b00 */
[----:B0-----:R-:W-:Y:S02]  /*2310*/  MOV R198, R214 ;  /* 0x000000d600c67202 */ /* 0x001fe40000000f00 */
[----:B------:R-:W-:Y:S02]  /*2320*/  MOV R199, R215 ;  /* 0x000000d700c77202 */ /* 0x000fe40000000f00 */
[----:B------:R0:W5:Y:S04]  /*2330*/  LDG.E.64 R214, desc[UR22][R210.64] ;  /* 0x00000016d2d67981 */ /* 0x000168000c1e1b00 */
[----:B------:R0:W5:Y:S01]  /*2340*/  LDG.E.64 R210, desc[UR22][R198.64] ;  /* 0x00000016c6d27981 */ /* 0x000162000c1e1b00 */
[----:B------:R-:W-:Y:S05]  /*2350*/  BRA `(.L_x_7666) ;  /* 0x0000000000887947 */ /* 0x000fea0003800000 */
.L_x_7668:
        /* <DEDUP_REMOVED lines=21> */
[----:B--2---:R-:W-:-:S02]  /*24b0*/  IMAD.WIDE.U32 R152, R152, 0x20, R176 ;  /* 0x0000002098987825 */ /* 0x004fc400078e00b0 */
[----:B------:R1:W5:Y:S02]  /*24c0*/  LDG.E.64 R210, desc[UR22][R156.64] ;  /* 0x000000169cd27981 */ /* 0x000364000c1e1b00 */
        /* <DEDUP_REMOVED lines=10> */
[----:B-1----:R-:W5:Y:S02]  /*2570*/  LDG.E.128 R176, desc[UR22][R176.64+0x10] ;  /* 0x00001016b0b07981 */ /* 0x002f64000c1e1d00 */
.L_x_7666:
[----:B------:R1:W-:Y:S04]  /*2580*/  STL [R1+0x80], R0 ;  /* 0x0000800001007387 */ /* 0x0003e80000100800 */
[----:B0-----:R-:W0:Y:S04]  /*2590*/  SHFL.DOWN PT, R199, R197, 0x10, 0x1f ;  /* 0x0a001f00c5c77f89 */ /* 0x001e2800000e0000 */
[----:B------:R-:W3:Y:S01]  /*25a0*/  SHFL.DOWN PT, R198, R196, 0x10, 0x1f ;  /* 0x0a001f00c4c67f89 */ /* 0x000ee200000e0000 */
[----:B-1----:R-:W1:Y:S01]  /*25b0*/  S2R R0, SR_TID.X ;  /* 0x0000000000007919 */ /* 0x002e620000002100 */
[----:B0-----:R-:W-:Y:S01]  /*25c0*/  FADD.FTZ R197, R199, R197 ;  /* 0x000000c5c7c57221 */ /* 0x001fe20000010000 */
[----:B---3--:R-:W-:-:S04]  /*25d0*/  FADD.FTZ R198, R198, R196 ;  /* 0x000000c4c6c67221 */ /* 0x008fc80000010000 */
[----:B------:R-:W0:Y:S04]  /*25e0*/  SHFL.DOWN PT, R199, R197, 0x8, 0x1f ;  /* 0x09001f00c5c77f89 */ /* 0x000e2800000e0000 */
[----:B------:R-:W3:Y:S01]  /*25f0*/  SHFL.DOWN PT, R196, R198, 0x8, 0x1f ;  /* 0x09001f00c6c47f89 */ /* 0x000ee200000e0000 */
[----:B-1----:R-:W-:-:S03]  /*2600*/  LOP3.LUT P0, RZ, R0, 0x1f, RZ, 0xc0, !PT ;  /* 0x0000001f00ff7812 */ /* 0x002fc6000780c0ff */
[----:B------:R1:W5:Y:S01]  /*2610*/  LDL.LU R0, [R1+0x80] ;  /* 0x0000800001007983 */ /* 0x0003620000300800 */
[----:B0-----:R-:W-:Y:S01]  /*2620*/  FADD.FTZ R197, R197, R199 ;  /* 0x000000c7c5c57221 */ /* 0x001fe20000010000 */
[----:B---3--:R-:W-:-:S04]  /*2630*/  FADD.FTZ R196, R198, R196 ;  /* 0x000000c4c6c47221 */ /* 0x008fc80000010000 */
[----:B------:R-:W0:Y:S04]  /*2640*/  SHFL.DOWN PT, R199, R197, 0x4, 0x1f ;  /* 0x08801f00c5c77f89 */ /* 0x000e2800000e0000 */
[----:B------:R-:W3:Y:S01]  /*2650*/  SHFL.DOWN PT, R198, R196, 0x4, 0x1f ;  /* 0x08801f00c4c67f89 */ /* 0x000ee200000e0000 */
        /* <DEDUP_REMOVED lines=8> */
[----:B------:R-:W-:Y:S01]  /*26e0*/  BSSY.RECONVERGENT B0, `(.L_x_7669) ;  /* 0x000000d000007945 */ /* 0x000fe20003800200 */
[----:B0-----:R-:W-:Y:S01]  /*26f0*/  FADD.FTZ R196, R197, R196 ;  /* 0x000000c4c5c47221 */ /* 0x001fe20000010000 */
[----:B---3--:R-:W-:Y:S02]  /*2700*/  FADD.FTZ R197, R198, R199 ;  /* 0x000000c7c6c57221 */ /* 0x008fe40000010000 */
[----:B-1----:R-:W-:Y:S05]  /*2710*/  @P0 BRA `(.L_x_7670) ;  /* 0x0000000000240947 */ /* 0x002fea0003800000 */
        /* <DEDUP_REMOVED lines=9> */
.L_x_7670:
[----:B------:R-:W-:Y:S05]  /*27b0*/  BSYNC.RECONVERGENT B0 ;  /* 0x0000000000007941 */ /* 0x000fea0003800200 */
.L_x_7669:
[----:B------:R-:W1:Y:S08]  /*27c0*/  S2UR UR10, SR_CgaCtaId ;  /* 0x00000000000a79c3 */ /* 0x000e700000008800 */
[----:B------:R-:W-:Y:S06]  /*27d0*/  BAR.SYNC.DEFER_BLOCKING 0x0 ;  /* 0x0000000000007b1d */ /* 0x000fec0000010000 */
[----:B------:R-:W-:Y:S01]  /*27e0*/  UMOV UR9, 0x400 ;  /* 0x0000040000097882 */ /* 0x000fe20000000000 */
[----:B------:R-:W-:Y:S04]  /*27f0*/  STL [R1+0x84], R2 ;  /* 0x0000840201007387 */ /* 0x000fe80000100800 */
        /* <DEDUP_REMOVED lines=12> */
[----:B------:R-:W-:Y:S01]  /*28c0*/  @UP3 UIADD3 UR20, UPT, UPT, UR20, -0x1, URZ ;  /* 0xffffffff14143890 */ /* 0x000fe2000fffe0ff */
[----:B------:R-:W-:Y:S01]  /*28d0*/  PLOP3.LUT P0, PT, PT, PT, UP3, 0x80, 0x8 ;  /* 0x000000000008781c */ /* 0x000fe20003f0f038 */
[----:B------:R-:W1:Y:S01]  /*28e0*/  @UP3 LDCU.64 UR10, c[0x0][0x390] ;  /* 0x00007200ff0a37ac */ /* 0x000e620008000a00 */
[----:B0-----:R-:W-:Y:S01]  /*28f0*/  FADD.FTZ R196, R2, R196 ;  /* 0x000000c402c47221 */ /* 0x001fe20000010000 */
[----:B------:R-:W-:Y:S01]  /*2900*/  FADD.FTZ R197, R0, R197 ;  /* 0x000000c500c57221 */ /* 0x000fe20000010000 */
[----:B------:R-:W5:Y:S04]  /*2910*/  LDL.LU R2, [R1+0x84] ;  /* 0x0000840001027983 */ /* 0x000f680000300800 */
[----:B------:R-:W5:Y:S01]  /*2920*/  LDL.LU R0, [R1+0x80] ;  /* 0x0000800001007983 */ /* 0x000f620000300800 */
[----:B------:R-:W-:Y:S01]  /*2930*/  @UP3 UIMAD UR20, UR20, UR21, URZ ;  /* 0x00000015141432a4 */ /* 0x000fe2000f8e02ff */
[----:B------:R-:W-:Y:S01]  /*2940*/  FADD.FTZ R197, R199, R197 ;  /* 0x000000c5c7c57221 */ /* 0x000fe20000010000 */
[----:B------:R-:W-:Y:S01]  /*2950*/  FADD.FTZ R199, R198, R196 ;  /* 0x000000c4c6c77221 */ /* 0x000fe20000010000 */
[----:B------:R-:W-:Y:S01]  /*2960*/  HFMA2 R198, -RZ, RZ, 0, 0 ;  /* 0x00000000ffc67431 */ /* 0x000fe200000001ff */
[----:B------:R-:W-:Y:S01]  /*2970*/  @UP3 USHF.R.S32.HI UR9, URZ, 0x1f, UR20 ;  /* 0x0000001fff093899 */ /* 0x000fe20008011414 */
[----:B------:R-:W-:-:S03]  /*2980*/  FMUL.FTZ R197, R197, UR29 ;  /* 0x0000001dc5c57c20 */ /* 0x000fc60008410000 */
[----:B------:R-:W-:Y:S02]  /*2990*/  @UP3 ULEA.HI UR9, UR9, UR20, URZ, 0x3 ;  /* 0x0000001409093291 */ /* 0x000fe4000f8f18ff */
[----:B------:R-:W-:Y:S02]  /*29a0*/  R2UR UR20, R197 ;  /* 0x00000000c51472ca */ /* 0x000fe400000e0000 */
[----:B------:R-:W0:Y:S02]  /*29b0*/  S2R R197, SR_TID.X ;  /* 0x0000000000c57919 */ /* 0x000e240000002100 */
[----:B------:R-:W-:Y:S01]  /*29c0*/  MOV R196, UR9 ;  /* 0x0000000900c47c02 */ /* 0x000fe20008000f00 */
[----:B------:R-:W-:-:S03]  /*29d0*/  UIMAD UR9, UR8, UR21, URZ ;  /* 0x00000015080972a4 */ /* 0x000fc6000f8e02ff */
[----:B0-----:R-:W-:Y:S02]  /*29e0*/  @P0 LEA.HI.SX32 R198, R196, R197, 0x1d ;  /* 0x000000c5c4c60211 */ /* 0x001fe400078feaff */
[----:B------:R-:W-:-:S05]  /*29f0*/  MOV R196, 0x10 ;  /* 0x0000001000c47802 */ /* 0x000fca0000000f00 */
[----:B-1----:R-:W-:-:S05]  /*2a00*/  @P0 IMAD.WIDE.U32 R196, R198, R196, UR10 ;  /* 0x0000000ac6c40e25 */ /* 0x002fca000f8e00c4 */
[----:B------:R0:W5:Y:S01]  /*2a10*/  @P0 LDG.E.128 R180, desc[UR22][R196.64] ;  /* 0x00000016c4b40981 */ /* 0x000162000c1e1d00 */
[----:B------:R-:W-:Y:S01]  /*2a20*/  UISETP.NE.U32.AND UP0, UPT, UR4, URZ, UPT ;  /* 0x000000ff0400728c */ /* 0x000fe2000bf05070 */
[----:B------:R-:W-:Y:S01]  /*2a30*/  FMUL.FTZ R199, R199, UR29 ;  /* 0x0000001dc7c77c20 */ /* 0x000fe20008410000 */
[----:B------:R-:W-:Y:S01]  /*2a40*/  USHF.R.S32.HI UR10, URZ, 0x1f, UR9 ;  /* 0x0000001fff0a7899 */ /* 0x000fe20008011409 */
[----:B------:R-:W-:Y:S01]  /*2a50*/  ISETP.NE.AND P0, PT, RZ, UR28, PT ;  /* 0x0000001cff007c0c */ /* 0x000fe2000bf05270 */
[----:B------:R-:W-:Y:S02]  /*2a60*/  UISETP.NE.AND.EX UP0, UPT, UR5, URZ, UPT, UP0 ;  /* 0x000000ff0500728c */ /* 0x000fe4000bf05300 */
[----:B------:R-:W-:Y:S01]  /*2a70*/  ULEA.HI UR10, UR10, UR9, URZ, 0x3 ;  /* 0x000000090a0a7291 */ /* 0x000fe2000f8f18ff */
[----:B------:R-:W-:Y:S01]  /*2a80*/  FSEL R199, R199, RZ, !P0 ;  /* 0x000000ffc7c77208 */ /* 0x000fe20004000000 */
[----:B0-----:R-:W0:Y:S03]  /*2a90*/  S2R R197, SR_TID.X ;  /* 0x0000000000c57919 */ /* 0x001e260000002100 */
[----:B------:R-:W-:-:S02]  /*2aa0*/  R2UR UR32, R199 ;  /* 0x00000000c72072ca */ /* 0x000fc400000e0000 */
[----:B------:R-:W-:-:S04]  /*2ab0*/  MOV R199, UR10 ;  /* 0x0000000a00c77c02 */ /* 0x000fc80008000f00 */
[----:B0-----:R-:W-:Y:S01]  /*2ac0*/  LEA.HI.SX32 R199, R199, R197, 0x1d ;  /* 0x000000c5c7c77211 */ /* 0x001fe200078feaff */
[----:B------:R-:W-:Y:S08]  /*2ad0*/  BRA.U UP0, `(.L_x_7671) ;  /* 0x0000001d00d87547 */ /* 0x000ff0000b800000 */
[----:B------:R-:W-:-:S04]  /*2ae0*/  UISETP.NE.U32.AND UP0, UPT, UR6, URZ, UPT ;  /* 0x000000ff0600728c */ /* 0x000fc8000bf05070 */
[----:B------:R-:W-:-:S09]  /*2af0*/  UISETP.NE.AND.EX UP0, UPT, UR7, URZ, UPT, UP0 ;  /* 0x000000ff0700728c */ /* 0x000fd2000bf05300 */
[----:B------:R-:W-:Y:S05]  /*2b00*/  BRA.U UP0, `(.L_x_7672) ;  /* 0x0000000d00b87547 */ /* 0x000fea000b800000 */
        /* <DEDUP_REMOVED lines=15> */
.L_x_7675:
[----:B------:R-:W-:Y:S05]  /*2c00*/  BSYNC.RECONVERGENT B0 ;  /* 0x0000000000007941 */ /* 0x000fea0003800200 */
.L_x_7674:
[----:B------:R-:W-:Y:S01]  /*2c10*/  FADD.FTZ R20, R20, R196 ;  /* 0x000000c414147221 */ /* 0x000fe20000010000 */
[----:B------:R-:W-:Y:S02]  /*2c20*/  MOV R196, UR20 ;  /* 0x0000001400c47c02 */ /* 0x000fe40008000f00 */
[----:B------:R-:W-:-:S03]  /*2c30*/  ISETP.LT.AND P0, PT, RZ, UR31, PT ;  /* 0x0000001fff007c0c */ /* 0x000fc6000bf01270 */
[----:B-----5:R-:W-:-:S04]  /*2c40*/  FFMA.FTZ R196, R0, R196, UR32 ;  /* 0x0000002000c47e23 */ /* 0x020fc800080100c4 */
        /* <DEDUP_REMOVED lines=9> */
.L_x_7673:
        /* <DEDUP_REMOVED lines=16> */
.L_x_7678:
[----:B------:R-:W-:Y:S05]  /*2de0*/  BSYNC.RECONVERGENT B0 ;  /* 0x0000000000007941 */ /* 0x000fea0003800200 */
.L_x_7677:
        /* <DEDUP_REMOVED lines=13> */
.L_x_7676:
        /* <DEDUP_REMOVED lines=15> */
.L_x_7681:
[----:B------:R-:W-:Y:S05]  /*2fb0*/  BSYNC.RECONVERGENT B0 ;  /* 0x0000000000007941 */ /* 0x000fea0003800200 */
.L_x_7680:
        /* <DEDUP_REMOVED lines=13> */
.L_x_7679:
        /* <DEDUP_REMOVED lines=16> */
.L_x_7684:
[----:B------:R-:W-:Y:S05]  /*3190*/  BSYNC.RECONVERGENT B0 ;  /* 0x0000000000007941 */ /* 0x000fea0003800200 */
.L_x_7683:
        /* <DEDUP_REMOVED lines=13> */
.L_x_7682:
        /* <DEDUP_REMOVED lines=15> */
.L_x_7687:
[----:B------:R-:W-:Y:S05]  /*3360*/  BSYNC.RECONVERGENT B0 ;  /* 0x0000000000007941 */ /* 0x000fea0003800200 */
.L_x_7686:
        /* <DEDUP_REMOVED lines=13> */
.L_x_7685:
        /* <DEDUP_REMOVED lines=16> */
.L_x_7690:
[----:B------:R-:W-:Y:S05]  /*3540*/  BSYNC.RECONVERGENT B0 ;  /* 0x0000000000007941 */ /* 0x000fea0003800200 */
.L_x_7689:
[----:B------:R-:W-:Y:S01]  /*3550*/  FADD.FTZ R25, R25, R196 ;  /* 0x000000c419197221 */ /* 0x000fe20000010000 */
[----:B------:R-:W-:Y:S02]  /*3560*/  MOV R196, UR20 ;  /* 0x0000001400c47c02 */ /* 0x000fe40008000f00 */
[----:B------:R-:W-:-:S03]  /*3570*/  ISETP.LT.AND P1, PT, RZ, UR31, PT ;  /* 0x0000001fff007c0c */ /* 0x000fc6000bf21270 */
[----:B------:R-:W-:-:S04]  /*3580*/  FFMA.FTZ R196, R221, R196, UR32 ;  /* 0x00000020ddc47e23 */ /* 0x000fc800080100c4 */
[----:B-----5:R-:W-:-:S04]  /*3590*/  FADD.FTZ R196, R2, -R196 ;  /* 0x800000c402c47221 */ /* 0x020fc80000010000 */
        /* <DEDUP_REMOVED lines=8> */
.L_x_7688:
        /* <DEDUP_REMOVED lines=15> */
.L_x_7693:
[----:B------:R-:W-:Y:S05]  /*3710*/  BSYNC.RECONVERGENT B0 ;  /* 0x0000000000007941 */ /* 0x000fea0003800200 */
.L_x_7692:
        /* <DEDUP_REMOVED lines=13> */
.L_x_7691:
        /* <DEDUP_REMOVED lines=17> */
.L_x_7696:
[----:B------:R-:W-:Y:S05]  /*3900*/  BSYNC.RECONVERGENT B0 ;  /* 0x0000000000007941 */ /* 0x000fea0003800200 */
.L_x_7695:
        /* <DEDUP_REMOVED lines=14> */
.L_x_7672:
        /* <DEDUP_REMOVED lines=15> */
.L_x_7699:
[----:B------:R-:W-:Y:S05]  /*3ae0*/  BSYNC.RECONVERGENT B0 ;  /* 0x0000000000007941 */ /* 0x000fea0003800200 */
.L_x_7698:
        /* <DEDUP_REMOVED lines=13> */
.L_x_7697:
        /* <DEDUP_REMOVED lines=16> */
.L_x_7702:
[----:B------:R-:W-:Y:S05]  /*3cc0*/  BSYNC.RECONVERGENT B0 ;  /* 0x0000000000007941 */ /* 0x000fea0003800200 */
.L_x_7701:
        /* <DEDUP_REMOVED lines=13> */
.L_x_7700:
        /* <DEDUP_REMOVED lines=15> */
.L_x_7705:
[----:B------:R-:W-:Y:S05]  /*3e90*/  BSYNC.RECONVERGENT B0 ;  /* 0x0000000000007941 */ /* 0x000fea0003800200 */
.L_x_7704:
        /* <DEDUP_REMOVED lines=13> */
.L_x_7703:
        /* <DEDUP_REMOVED lines=16> */
.L_x_7708:
[----:B------:R-:W-:Y:S05]  /*4070*/  BSYNC.RECONVERGENT B0 ;  /* 0x0000000000007941 */ /* 0x000fea0003800200 */
.L_x_7707:
        /* <DEDUP_REMOVED lines=13> */
.L_x_7706:
        /* <DEDUP_REMOVED lines=15> */
.L_x_7711:
[----:B------:R-:W-:Y:S05]  /*4240*/  BSYNC.RECONVERGENT B0 ;  /* 0x0000000000007941 */ /* 0x000fea0003800200 */
.L_x_7710:
        /* <DEDUP_REMOVED lines=13> */
.L_x_7709:
        /* <DEDUP_REMOVED lines=16> */
.L_x_7714:
[----:B------:R-:W-:Y:S05]  /*4420*/  BSYNC.RECONVERGENT B0 ;  /* 0x0000000000007941 */ /* 0x000fea0003800200 */
.L_x_7713:
        /* <DEDUP_REMOVED lines=13> */
.L_x_7712:
        /* <DEDUP_REMOVED lines=15> */
.L_x_7717:
[----:B------:R-:W-:Y:S05]  /*45f0*/  BSYNC.RECONVERGENT B0 ;  /* 0x0000000000007941 */ /* 0x000fea0003800200 */
.L_x_7716:
        /* <DEDUP_REMOVED lines=13> */
.L_x_7715:
        /* <DEDUP_REMOVED lines=15> */
[----:B-----5:R-:W-:Y:S01]  /*47c0*/  FFMA.FTZ R192, R0, R192, UR32 ;  /* 0x0000002000c07e23 */ /* 0x020fe200080100c0 */
        /* <DEDUP_REMOVED lines=39> */
.L_x_7671:
[----:B------:R-:W-:-:S04]  /*4a40*/  UISETP.NE.U32.AND UP0, UPT, UR6, URZ, UPT ;  /* 0x000000ff0600728c */ /* 0x000fc8000bf05070 */
[----:B------:R-:W-:-:S09]  /*4a50*/  UISETP.NE.AND.EX UP0, UPT, UR7, URZ, UPT, UP0 ;  /* 0x000000ff0700728c */ /* 0x000fd2000bf05300 */
[----:B------:R-:W-:Y:S05]  /*4a60*/  BRA.U UP0, `(.L_x_7718) ;  /* 0x0000000900ac7547 */ /* 0x000fea000b800000 */
[----:B------:R-:W-:Y:S05]  /*4a70*/  BRA.U !UP3, `(.L_x_7719) ;  /* 0x000000010b507547 */ /* 0x000fea000b800000 */
[----:B------:R-:W-:Y:S01]  /*4a80*/  PLOP3.LUT P1, PT, PT, PT, UP2, 0x80, 0x8 ;  /* 0x000000000008781c */ /* 0x000fe20003f2f028 */
[----:B-----5:R0:W-:Y:S01]  /*4a90*/  STL [R1+0x80], R2 ;  /* 0x0000800201007387 */ /* 0x0201e20000100800 */
[----:B------:R-:W-:Y:S02]  /*4aa0*/  MOV R196, UR20 ;  /* 0x0000001400c47c02 */ /* 0x000fe40008000f00 */
[----:B------:R-:W-:Y:S02]  /*4ab0*/  LOP3.LUT P0, RZ, R216, 0xff, RZ, 0xc0, !PT ;  /* 0x000000ffd8ff7812 */ /* 0x000fe4000780c0ff */
[----:B------:R-:W-:-:S07]  /*4ac0*/  MOV R197, R148 ;  /* 0x0000009400c57202 */ /* 0x000fce0000000f00 */
[----:B------:R-:W-:-:S04]  /*4ad0*/  @P1 FFMA.FTZ R196, R0, R196, UR32 ;  /* 0x0000002000c41e23 */ /* 0x000fc800080100c4 */
[----:B------:R-:W-:-:S04]  /*4ae0*/  @P1 FADD.FTZ R196, R219, -R196 ;  /* 0x800000c4dbc41221 */ /* 0x000fc80000010000 */
[----:B------:R-:W-:-:S04]  /*4af0*/  @P1 FFMA.FTZ R197, R196, UR30, R148 ;  /* 0x0000001ec4c51c23 */ /* 0x000fc80008010094 */
[----:B------:R-:W-:Y:S01]  /*4b00*/  FMUL.FTZ R196, R197, UR25 ;  /* 0x00000019c5c47c20 */ /* 0x000fe20008410000 */
[----:B------:R-:W-:-:S03]  /*4b10*/  @P0 SHF.L.U32 R197, R180, 0x10, RZ ;  /* 0x00000010b4c50819 */ /* 0x000fc600000006ff */
[----:B0-----:R-:W-:Y:S01]  /*4b20*/  FMUL.FTZ R2, R196, UR24 ;  /* 0x00000018c4027c20 */ /* 0x001fe20008410000 */
[----:B------:R-:W-:-:S03]  /*4b30*/  HFMA2 R196, -RZ, RZ, 0, 0 ;  /* 0x00000000ffc47431 */ /* 0x000fc600000001ff */
[-C--:B------:R-:W-:Y:S01]  /*4b40*/  @P0 FMUL.FTZ R196, R197, R2.reuse ;  /* 0x00000002c5c40220 */ /* 0x080fe20000410000 */
[----:B------:R-:W-:Y:S02]  /*4b50*/  MOV R197, R2 ;  /* 0x0000000200c57202 */ /* 0x000fe40000000f00 */
[----:B------:R0:W5:Y:S01]  /*4b60*/  LDL.LU R2, [R1+0x80] ;  /* 0x0000800001027983 */ /* 0x0001620000300800 */
[----:B------:R-:W-:Y:S02]  /*4b70*/  FADD.FTZ R20, R20, R196 ;  /* 0x000000c414147221 */ /* 0x000fe40000010000 */
[----:B------:R-:W-:-:S05]  /*4b80*/  FMUL.FTZ R196, R144, R197 ;  /* 0x000000c590c47220 */ /* 0x000fca0000410000 */
[----:B------:R-:W-:-:S04]  /*4b90*/  FSEL R196, R196, RZ, P0 ;  /* 0x000000ffc4c47208 */ /* 0x000fc80000000000 */
[----:B------:R-:W-:-:S04]  /*4ba0*/  F2FP.BF16.F32.PACK_AB R196, RZ, R196 ;  /* 0x000000c4ffc4723e */ /* 0x000fc800000010ff */
[----:B0-----:R-:W-:-:S07]  /*4bb0*/  PRMT R184, R196, 0x7610, R184 ;  /* 0x00007610c4b87816 */ /* 0x001fce00000000b8 */
.L_x_7719:
        /* <DEDUP_REMOVED lines=8> */
[----:B------:R-:W-:Y:S01]  /*4c40*/  @P1 FFMA.FTZ R197, R196, UR30, R149 ;  /* 0x0000001ec4c51c23 */ /* 0x000fe20008010095 */
[----:B------:R-:W-:-:S03]  /*4c50*/  @P0 PRMT R196, R180, 0x7632, R196 ;  /* 0x00007632b4c40816 */ /* 0x000fc600000000c4 */
[----:B------:R-:W-:Y:S01]  /*4c60*/  FMUL.FTZ R197, R197, UR25 ;  /* 0x00000019c5c57c20 */ /* 0x000fe20008410000 */
[----:B------:R-:W-:-:S03]  /*4c70*/  @P0 SHF.L.U32 R196, R196, 0x10, RZ ;  /* 0x00000010c4c40819 */ /* 0x000fc600000006ff */
[----:B0-----:R-:W-:Y:S01]  /*4c80*/  FMUL.FTZ R0, R197, UR24 ;  /* 0x00000018c5007c20 */ /* 0x001fe20008410000 */
[----:B------:R-:W-:-:S03]  /*4c90*/  HFMA2 R197, -RZ, RZ, 0, 0 ;  /* 0x00000000ffc57431 */ /* 0x000fc600000001ff */
[----:B------:R-:W-:Y:S01]  /*4ca0*/  @P0 FMUL.FTZ R197, R0, R196 ;  /* 0x000000c400c50220 */ /* 0x000fe20000410000 */
[----:B------:R-:W-:Y:S02]  /*4cb0*/  MOV R196, R0 ;  /* 0x0000000000c47202 */ /* 0x000fe40000000f00 */
[----:B------:R0:W5:Y:S01]  /*4cc0*/  LDL.LU R0, [R1+0x80] ;  /* 0x0000800001007983 */ /* 0x0001620000300800 */
[----:B------:R-:W-:Y:S02]  /*4cd0*/  FADD.FTZ R21, R21, R197 ;  /* 0x000000c515157221 */ /* 0x000fe40000010000 */
[----:B------:R-:W-:-:S05]  /*4ce0*/  FMUL.FTZ R196, R145, R196 ;  /* 0x000000c491c47220 */ /* 0x000fca0000410000 */
[----:B------:R-:W-:-:S04]  /*4cf0*/  FSEL R196, R196, RZ, P0 ;  /* 0x000000ffc4c47208 */ /* 0x000fc80000000000 */
[----:B------:R-:W-:-:S04]  /*4d00*/  F2FP.BF16.F32.PACK_AB R196, RZ, R196 ;  /* 0x000000c4ffc4723e */ /* 0x000fc800000010ff */
[----:B0-----:R-:W-:-:S07]  /*4d10*/  PRMT R184, R184, 0x5410, R196 ;  /* 0x00005410b8b87816 */ /* 0x001fce00000000c4 */
.L_x_7720:
        /* <DEDUP_REMOVED lines=21> */
.L_x_7721:
        /* <DEDUP_REMOVED lines=22> */
.L_x_7722:
        /* <DEDUP_REMOVED lines=21> */
.L_x_7723:
        /* <DEDUP_REMOVED lines=22> */
.L_x_7724:
        /* <DEDUP_REMOVED lines=21> */
.L_x_7725:
[----:B------:R-:W-:Y:S05]  /*53d0*/  BRA.U !UP3, `(.L_x_7694) ;  /* 0x000000090b887547 */ /* 0x000fea000b800000 */
[----:B------:R-:W-:Y:S02]  /*53e0*/  PLOP3.LUT P1, PT, PT, PT, UP2, 0x80, 0x8 ;  /* 0x000000000008781c */ /* 0x000fe40003f2f028 */
[----:B------:R-:W-:Y:S01]  /*53f0*/  ISETP.GE.U32.AND P0, PT, R216, RZ, PT ;  /* 0x000000ffd800720c */ /* 0x000fe20003f06070 */
[----:B------:R-:W-:Y:S01]  /*5400*/  HFMA2 R216, -RZ, RZ, 0, 0 ;  /* 0x00000000ffd87431 */ /* 0x000fe200000001ff */
[----:B------:R-:W-:Y:S02]  /*5410*/  MOV R196, UR20 ;  /* 0x0000001400c47c02 */ /* 0x000fe40008000f00 */
[----:B------:R-:W-:Y:S02]  /*5420*/  ISETP.GE.U32.AND.EX P0, PT, R217, 0x1000000, PT, P0 ;  /* 0x01000000d900780c */ /* 0x000fe40003f06100 */
[----:B------:R-:W-:-:S05]  /*5430*/  MOV R197, R155 ;  /* 0x0000009b00c57202 */ /* 0x000fca0000000f00 */
[----:B------:R-:W-:-:S04]  /*5440*/  @P1 FFMA.FTZ R196, R250, R196, UR32 ;  /* 0x00000020fac41e23 */ /* 0x000fc800080100c4 */
        /* <DEDUP_REMOVED lines=13> */
.L_x_7718:
[----:B------:R-:W-:Y:S02]  /*5520*/  PLOP3.LUT P0, PT, PT, PT, UP2, 0x80, 0x8 ;  /* 0x000000000008781c */ /* 0x000fe40003f0f028 */
[----:B------:R-:W-:Y:S02]  /*5530*/  MOV R188, UR20 ;  /* 0x0000001400bc7c02 */ /* 0x000fe40008000f00 */
[----:B------:R-:W-:Y:S02]  /*5540*/  MOV R193, R149 ;  /* 0x0000009500c17202 */ /* 0x000fe40000000f00 */
[----:B------:R-:W-:Y:S02]  /*5550*/  MOV R189, UR20 ;  /* 0x0000001400bd7c02 */ /* 0x000fe40008000f00 */
[----:B------:R-:W-:Y:S02]  /*5560*/  MOV R194, R150 ;  /* 0x0000009600c27202 */ /* 0x000fe40000000f00 */
[----:B------:R-:W-:-:S03]  /*5570*/  MOV R192, R148 ;  /* 0x0000009400c07202 */ /* 0x000fc60000000f00 */
[----:B------:R-:W-:Y:S01]  /*5580*/  @P0 FFMA.FTZ R188, R225, R188, UR32 ;  /* 0x00000020e1bc0e23 */ /* 0x000fe200080100bc */
[----:B------:R-:W-:-:S03]  /*5590*/  @P0 FFMA.FTZ R189, R224, R189, UR32 ;  /* 0x00000020e0bd0e23 */ /* 0x000fc600080100bd */
[----:B------:R-:W-:Y:S01]  /*55a0*/  @P0 FADD.FTZ R188, R4, -R188 ;  /* 0x800000bc04bc0221 */ /* 0x000fe20000010000 */
[----:B------:R-:W-:-:S03]  /*55b0*/  @P0 FADD.FTZ R189, R218, -R189 ;  /* 0x800000bddabd0221 */ /* 0x000fc60000010000 */
[----:B------:R-:W-:Y:S01]  /*55c0*/  @P0 FFMA.FTZ R193, R188, UR30, R149 ;  /* 0x0000001ebcc10c23 */ /* 0x000fe20008010095 */
[----:B------:R-:W-:Y:S01]  /*55d0*/  MOV R188, UR20 ;  /* 0x0000001400bc7c02 */ /* 0x000fe20008000f00 */
[----:B------:R-:W-:-:S04]  /*55e0*/  @P0 FFMA.FTZ R194, R189, UR30, R150 ;  /* 0x0000001ebdc20c23 */ /* 0x000fc80008010096 */
[----:B-----5:R-:W-:-:S04]  /*55f0*/  @P0 FFMA.FTZ R188, R0, R188, UR32 ;  /* 0x0000002000bc0e23 */ /* 0x020fc800080100bc */
        /* <DEDUP_REMOVED lines=14> */
.L_x_7726:
        /* <DEDUP_REMOVED lines=13> */
.L_x_7727:
        /* <DEDUP_REMOVED lines=12> */
.L_x_7728:
[----:B------:R-:W-:Y:S02]  /*5870*/  MOV R188, UR20 ;  /* 0x0000001400bc7c02 */ /* 0x000fe40008000f00 */
[----:B------:R-:W-:-:S03]  /*5880*/  MOV R195, R151 ;  /* 0x0000009700c37202 */ /* 0x000fc60000000f00 */
        /* <DEDUP_REMOVED lines=16> */
.L_x_7729:
[----:B------:R-:W-:-:S05]  /*5990*/  MOV R188, UR20 ;  /* 0x0000001400bc7c02 */ /* 0x000fca0008000f00 */
[----:B------:R-:W-:-:S04]  /*59a0*/  @P0 FFMA.FTZ R188, R222, R188, UR32 ;  /* 0x00000020debc0e23 */ /* 0x000fc800080100bc */
[----:B------:R-:W-:Y:S01]  /*59b0*/  @P0 FADD.FTZ R189, R209, -R188 ;  /* 0x800000bcd1bd0221 */ /* 0x000fe20000010000 */
[----:B------:R-:W-:-:S03]  /*59c0*/  MOV R188, R152 ;  /* 0x0000009800bc7202 */ /* 0x000fc60000000f00 */
        /* <DEDUP_REMOVED lines=13> */
.L_x_7730:
        /* <DEDUP_REMOVED lines=18> */
.L_x_7731:
        /* <DEDUP_REMOVED lines=17> */
.L_x_7732:
[----:B------:R-:W-:-:S05]  /*5cd0*/  MOV R191, UR20 ;  /* 0x0000001400bf7c02 */ /* 0x000fca0008000f00 */
[----:B------:R-:W-:-:S04]  /*5ce0*/  @P0 FFMA.FTZ R191, R250, R191, UR32 ;  /* 0x00000020fabf0e23 */ /* 0x000fc800080100bf */
[----:B------:R-:W-:Y:S01]  /*5cf0*/  @P0 FADD.FTZ R196, R249, -R191 ;  /* 0x800000bff9c40221 */ /* 0x000fe20000010000 */
        /* <DEDUP_REMOVED lines=16> */
.L_x_7694:
        /* <DEDUP_REMOVED lines=8> */
[----:B------:R-:W-:Y:S04]  /*5e80*/  @P0 STG.E.128 desc[UR22][R196.64], R192 ;  /* 0x000000c0c4000986 */ /* 0x000fe8000c101d16 */
        /* <DEDUP_REMOVED lines=9> */
.L_x_7733:
[----:B------:R-:W-:Y:S05]  /*5f20*/  BRA.U !UP0, `(.L_x_7734) ;  /* 0x0000001108987547 */ /* 0x000fea000b800000 */
[----:B------:R-:W-:Y:S05]  /*5f30*/  @!P0 BRA `(.L_x_7735) ;  /* 0x00000008003c8947 */ /* 0x000fea0003800000 */
        /* <DEDUP_REMOVED lines=28> */
.L_x_7736:
[----:B------:R-:W-:Y:S05]  /*6100*/  BRA.U !UP3, `(.L_x_7737) ;  /* 0x000000010b307547 */ /* 0x000fea000b800000 */
        /* <DEDUP_REMOVED lines=12> */
.L_x_7737:
[----:B------:R-:W-:Y:S05]  /*61d0*/  BRA.U !UP3, `(.L_x_7738) ;  /* 0x000000010b2c7547 */ /* 0x000fea000b800000 */
        /* <DEDUP_REMOVED lines=11> */
.L_x_7738:
        /* <DEDUP_REMOVED lines=18> */
.L_x_7739:
        /* <DEDUP_REMOVED lines=17> */
.L_x_7740:
        /* <DEDUP_REMOVED lines=8> */
[----:B0-----:R-:W-:-:S03]  /*6540*/  MOV R196, RZ ;  /* 0x000000ff00c47202 */ /* 0x001fc60000000f00 */
        /* <DEDUP_REMOVED lines=9> */
.L_x_7741:
        /* <DEDUP_REMOVED lines=8> */
[----:B0-----:R-:W-:-:S03]  /*6660*/  HFMA2 R196, -RZ, RZ, 0, 0 ;  /* 0x00000000ffc47431 */ /* 0x001fc600000001ff */
        /* <DEDUP_REMOVED lines=8> */
.L_x_7742:
[----:B------:R-:W-:-:S05]  /*66f0*/  MOV R191, UR20 ;  /* 0x0000001400bf7c02 */ /* 0x000fca0008000f00 */
[----:B------:R-:W-:-:S04]  /*6700*/  @P1 FFMA.FTZ R191, R200, R191, UR32 ;  /* 0x00000020c8bf1e23 */ /* 0x000fc800080100bf */
[----:B0-----:R-:W-:Y:S01]  /*6710*/  @P1 FADD.FTZ R196, R239, -R191 ;  /* 0x800000bfefc41221 */ /* 0x001fe20000010000 */
        /* <DEDUP_REMOVED lines=17> */
.L_x_7735:
[----:B------:R-:W-:Y:S05]  /*6830*/  BRA.U !UP3, `(.L_x_7744) ;  /* 0x000000010b447547 */ /* 0x000fea000b800000 */
[----:B------:R-:W-:Y:S02]  /*6840*/  PLOP3.LUT P2, PT, PT, PT, UP2, 0x80, 0x8 ;  /* 0x000000000008781c */ /* 0x000fe40003f4f028 */
[----:B0-----:R-:W-:Y:S02]  /*6850*/  MOV R196, UR20 ;  /* 0x0000001400c47c02 */ /* 0x001fe40008000f00 */
        /* <DEDUP_REMOVED lines=15> */
.L_x_7744:
[----:B------:R-:W-:Y:S05]  /*6950*/  BRA.U !UP3, `(.L_x_7745) ;  /* 0x000000010b487547 */ /* 0x000fea000b800000 */
[----:B------:R-:W-:Y:S01]  /*6960*/  PLOP3.LUT P2, PT, PT, PT, UP2, 0x80, 0x8 ;  /* 0x000000000008781c */ /* 0x000fe20003f4f028 */
[----:B------:R-:W-:Y:S01]  /*6970*/  HFMA2 R216, -RZ, RZ, 0, 0 ;  /* 0x00000000ffd87431 */ /* 0x000fe200000001ff */
        /* <DEDUP_REMOVED lines=16> */
.L_x_7745:
        /* <DEDUP_REMOVED lines=18> */
.L_x_7746:
        /* <DEDUP_REMOVED lines=19> */
.L_x_7747:
        /* <DEDUP_REMOVED lines=18> */
.L_x_7748:
        /* <DEDUP_REMOVED lines=19> */
.L_x_7749:
        /* <DEDUP_REMOVED lines=18> */
.L_x_7750:
[----:B------:R-:W-:Y:S05]  /*7040*/  BRA.U !UP3, `(.L_x_7743) ;  /* 0x000000210b1c7547 */ /* 0x000fea000b800000 */
[----:B------:R-:W-:Y:S02]  /*7050*/  PLOP3.LUT P2, PT, PT, PT, UP2, 0x80, 0x8 ;  /* 0x000000000008781c */ /* 0x000fe40003f4f028 */
[----:B------:R-:W-:Y:S01]  /*7060*/  ISETP.GE.U32.AND P1, PT, R214, RZ, PT ;  /* 0x000000ffd600720c */ /* 0x000fe20003f26070 */
[----:B------:R-:W-:Y:S01]  /*7070*/  HFMA2 R214, -RZ, RZ, 0, 0 ;  /* 0x00000000ffd67431 */ /* 0x000fe200000001ff */
[----:B0-----:R-:W-:Y:S02]  /*7080*/  MOV R196, UR20 ;  /* 0x0000001400c47c02 */ /* 0x001fe40008000f00 */
        /* <DEDUP_REMOVED lines=16> */
.L_x_7734:
[----:B------:R-:W-:Y:S05]  /*7190*/  @!P0 BRA `(.L_x_7751) ;  /* 0x0000001000148947 */ /* 0x000fea0003800000 */
        /* <DEDUP_REMOVED lines=15> */
.L_x_7754:
[----:B------:R-:W-:Y:S05]  /*7290*/  BSYNC.RECONVERGENT B0 ;  /* 0x0000000000007941 */ /* 0x000fea0003800200 */
.L_x_7753:
        /* <DEDUP_REMOVED lines=13> */
.L_x_7752:
        /* <DEDUP_REMOVED lines=16> */
.L_x_7757:
[----:B------:R-:W-:Y:S05]  /*7470*/  BSYNC.RECONVERGENT B0 ;  /* 0x0000000000007941 */ /* 0x000fea0003800200 */
.L_x_7756:
        /* <DEDUP_REMOVED lines=13> */
.L_x_7755:
        /* <DEDUP_REMOVED lines=15> */
.L_x_7760:
[----:B------:R-:W-:Y:S05]  /*7640*/  BSYNC.RECONVERGENT B0 ;  /* 0x0000000000007941 */ /* 0x000fea0003800200 */
.L_x_7759:
        /* <DEDUP_REMOVED lines=13> */
.L_x_7758:
        /* <DEDUP_REMOVED lines=16> */
.L_x_7763:
[----:B------:R-:W-:Y:S05]  /*7820*/  BSYNC.RECONVERGENT B0 ;  /* 0x0000000000007941 */ /* 0x000fea0003800200 */
.L_x_7762:
        /* <DEDUP_REMOVED lines=13> */
.L_x_7761:
        /* <DEDUP_REMOVED lines=15> */
.L_x_7766:
[----:B------:R-:W-:Y:S05]  /*79f0*/  BSYNC.RECONVERGENT B0 ;  /* 0x0000000000007941 */ /* 0x000fea0003800200 */
.L_x_7765:
        /* <DEDUP_REMOVED lines=13> */
.L_x_7764:
        /* <DEDUP_REMOVED lines=16> */
.L_x_7769:
[----:B------:R-:W-:Y:S05]  /*7bd0*/  BSYNC.RECONVERGENT B0 ;  /* 0x0000000000007941 */ /* 0x000fea0003800200 */
.L_x_7768:
        /* <DEDUP_REMOVED lines=13> */
.L_x_7767:
        /* <DEDUP_REMOVED lines=15> */
.L_x_7772:
[----:B------:R-:W-:Y:S05]  /*7da0*/  BSYNC.RECONVERGENT B0 ;  /* 0x0000000000007941 */ /* 0x000fea0003800200 */
.L_x_7771:
        /* <DEDUP_REMOVED lines=13> */
.L_x_7770:
        /* <DEDUP_REMOVED lines=42> */
[----:B0-----:R-:W-:Y:S01]  /*8120*/  FMUL.FTZ R196, R191, UR25 ;  /* 0x00000019bfc47c20 */ /* 0x001fe20008410000 */
[----:B------:R-:W-:Y:S02]  /*8130*/  HFMA2 R214, -RZ, RZ, 0, 0 ;  /* 0x00000000ffd67431 */ /* 0x000fe400000001ff */
        /* <DEDUP_REMOVED lines=11> */
.L_x_7751:
        /* <DEDUP_REMOVED lines=15> */
.L_x_7775:
[----:B------:R-:W-:Y:S05]  /*82e0*/  BSYNC.RECONVERGENT B0 ;  /* 0x0000000000007941 */ /* 0x000fea0003800200 */
.L_x_7774:
        /* <DEDUP_REMOVED lines=13> */
.L_x_7773:
        /* <DEDUP_REMOVED lines=16> */
.L_x_7778:
[----:B------:R-:W-:Y:S05]  /*84c0*/  BSYNC.RECONVERGENT B0 ;  /* 0x0000000000007941 */ /* 0x000fea0003800200 */
.L_x_7777:
        /* <DEDUP_REMOVED lines=13> */
.L_x_7776:
        /* <DEDUP_REMOVED lines=15> */
.L_x_7781:
[----:B------:R-:W-:Y:S05]  /*8690*/  BSYNC.RECONVERGENT B0 ;  /* 0x0000000000007941 */ /* 0x000fea0003800200 */
.L_x_7780:
        /* <DEDUP_REMOVED lines=13> */
.L_x_7779:
        /* <DEDUP_REMOVED lines=16> */
.L_x_7784:
[----:B------:R-:W-:Y:S05]  /*8870*/  BSYNC.RECONVERGENT B0 ;  /* 0x0000000000007941 */ /* 0x000fea0003800200 */
.L_x_7783:
        /* <DEDUP_REMOVED lines=13> */
.L_x_7782:
        /* <DEDUP_REMOVED lines=15> */
.L_x_7787:
[----:B------:R-:W-:Y:S05]  /*8a40*/  BSYNC.RECONVERGENT B0 ;  /* 0x0000000000007941 */ /* 0x000fea0003800200 */
.L_x_7786:
        /* <DEDUP_REMOVED lines=13> */
.L_x_7785:
        /* <DEDUP_REMOVED lines=16> */
.L_x_7790:
[----:B------:R-:W-:Y:S05]  /*8c20*/  BSYNC.RECONVERGENT B0 ;  /* 0x0000000000007941 */ /* 0x000fea0003800200 */
.L_x_7789:
        /* <DEDUP_REMOVED lines=13> */
.L_x_7788:
        /* <DEDUP_REMOVED lines=15> */
.L_x_7793:
[----:B------:R-:W-:Y:S05]  /*8df0*/  BSYNC.RECONVERGENT B0 ;  /* 0x0000000000007941 */ /* 0x000fea0003800200 */
.L_x_7792:
        /* <DEDUP_REMOVED lines=13> */
.L_x_7791:
        /* <DEDUP_REMOVED lines=17> */
.L_x_7795:
[----:B------:R-:W-:Y:S05]  /*8fe0*/  BSYNC.RECONVERGENT B0 ;  /* 0x0000000000007941 */ /* 0x000fea0003800200 */
.L_x_7794:
        /* <DEDUP_REMOVED lines=13> */
.L_x_7743:
        /* <DEDUP_REMOVED lines=16> */
.L_x_7796:
        /* <DEDUP_REMOVED lines=30> */
.L_x_7799:
        /* <DEDUP_REMOVED lines=13> */
.L_x_7800:
        /* <DEDUP_REMOVED lines=12> */
.L_x_7801:
        /* <DEDUP_REMOVED lines=18> */
.L_x_7802:
        /* <DEDUP_REMOVED lines=17> */
.L_x_7803:
        /* <DEDUP_REMOVED lines=18> */
.L_x_7804:
        /* <DEDUP_REMOVED lines=17> */
.L_x_7805:
        /* <DEDUP_REMOVED lines=20> */
.L_x_7798:
        /* <DEDUP_REMOVED lines=18> */
.L_x_7807:
        /* <DEDUP_REMOVED lines=19> */
.L_x_7808:
        /* <DEDUP_REMOVED lines=18> */
.L_x_7809:
        /* <DEDUP_REMOVED lines=19> */
.L_x_7810:
        /* <DEDUP_REMOVED lines=18> */
.L_x_7811:
        /* <DEDUP_REMOVED lines=19> */
.L_x_7812:
        /* <DEDUP_REMOVED lines=18> */
.L_x_7813:
        /* <DEDUP_REMOVED lines=21> */
.L_x_7797:
        /* <DEDUP_REMOVED lines=16> */
.L_x_7817:
[----:B------:R-:W-:Y:S05]  /*a530*/  BSYNC.RECONVERGENT B0 ;  /* 0x0000000000007941 */ /* 0x000fea0003800200 */
.L_x_7816:
        /* <DEDUP_REMOVED lines=13> */
.L_x_7815:
        /* <DEDUP_REMOVED lines=16> */
.L_x_7820:
[----:B------:R-:W-:Y:S05]  /*a710*/  BSYNC.RECONVERGENT B0 ;  /* 0x0000000000007941 */ /* 0x000fea0003800200 */
.L_x_7819:
        /* <DEDUP_REMOVED lines=13> */
.L_x_7818:
        /* <DEDUP_REMOVED lines=15> */
.L_x_7823:
[----:B------:R-:W-:Y:S05]  /*a8e0*/  BSYNC.RECONVERGENT B0 ;  /* 0x0000000000007941 */ /* 0x000fea0003800200 */
.L_x_7822:
        /* <DEDUP_REMOVED lines=13> */
.L_x_7821:
        /* <DEDUP_REMOVED lines=16> */
.L_x_7826:
[----:B------:R-:W-:Y:S05]  /*aac0*/  BSYNC.RECONVERGENT B0 ;  /* 0x0000000000007941 */ /* 0x000fea0003800200 */
.L_x_7825:
        /* <DEDUP_REMOVED lines=13> */
.L_x_7824:
        /* <DEDUP_REMOVED lines=15> */
.L_x_7829:
[----:B------:R-:W-:Y:S05]  /*ac90*/  BSYNC.RECONVERGENT B0 ;  /* 0x0000000000007941 */ /* 0x000fea0003800200 */
.L_x_7828:
        /* <DEDUP_REMOVED lines=13> */
.L_x_7827:
        /* <DEDUP_REMOVED lines=16> */
.L_x_7832:
[----:B------:R-:W-:Y:S05]  /*ae70*/  BSYNC.RECONVERGENT B0 ;  /* 0x0000000000007941 */ /* 0x000fea0003800200 */
.L_x_7831:
        /* <DEDUP_REMOVED lines=13> */
.L_x_7830:
        /* <DEDUP_REMOVED lines=15> */
.L_x_7835:
[----:B------:R-:W-:Y:S05]  /*b040*/  BSYNC.RECONVERGENT B0 ;  /* 0x0000000000007941 */ /* 0x000fea0003800200 */
.L_x_7834:
        /* <DEDUP_REMOVED lines=13> */
.L_x_7833:
        /* <DEDUP_REMOVED lines=55> */
.L_x_7814:
        /* <DEDUP_REMOVED lines=15> */
.L_x_7838:
[----:B------:R-:W-:Y:S05]  /*b580*/  BSYNC.RECONVERGENT B0 ;  /* 0x0000000000007941 */ /* 0x000fea0003800200 */
.L_x_7837:
        /* <DEDUP_REMOVED lines=13> */
.L_x_7836:
        /* <DEDUP_REMOVED lines=16> */
.L_x_7841:
[----:B------:R-:W-:Y:S05]  /*b760*/  BSYNC.RECONVERGENT B0 ;  /* 0x0000000000007941 */ /* 0x000fea0003800200 */
.L_x_7840:
        /* <DEDUP_REMOVED lines=13> */
.L_x_7839:
        /* <DEDUP_REMOVED lines=15> */
.L_x_7844:
[----:B------:R-:W-:Y:S05]  /*b930*/  BSYNC.RECONVERGENT B0 ;  /* 0x0000000000007941 */ /* 0x000fea0003800200 */
.L_x_7843:
        /* <DEDUP_REMOVED lines=13> */
.L_x_7842:
        /* <DEDUP_REMOVED lines=16> */
.L_x_7847:
[----:B------:R-:W-:Y:S05]  /*bb10*/  BSYNC.RECONVERGENT B0 ;  /* 0x0000000000007941 */ /* 0x000fea0003800200 */
.L_x_7846:
        /* <DEDUP_REMOVED lines=13> */
.L_x_7845:
        /* <DEDUP_REMOVED lines=15> */
.L_x_7850:
[----:B------:R-:W-:Y:S05]  /*bce0*/  BSYNC.RECONVERGENT B0 ;  /* 0x0000000000007941 */ /* 0x000fea0003800200 */
.L_x_7849:
        /* <DEDUP_REMOVED lines=13> */
.L_x_7848:
        /* <DEDUP_REMOVED lines=16> */
.L_x_7853:
[----:B------:R-:W-:Y:S05]  /*bec0*/  BSYNC.RECONVERGENT B0 ;  /* 0x0000000000007941 */ /* 0x000fea0003800200 */
.L_x_7852:
        /* <DEDUP_REMOVED lines=13> */
.L_x_7851:
        /* <DEDUP_REMOVED lines=15> */
.L_x_7856:
[----:B------:R-:W-:Y:S05]  /*c090*/  BSYNC.RECONVERGENT B0 ;  /* 0x0000000000007941 */ /* 0x000fea0003800200 */
.L_x_7855:
        /* <DEDUP_REMOVED lines=13> */
.L_x_7854:
        /* <DEDUP_REMOVED lines=17> */
.L_x_7858:
[----:B------:R-:W-:Y:S05]  /*c280*/  BSYNC.RECONVERGENT B0 ;  /* 0x0000000000007941 */ /* 0x000fea0003800200 */
.L_x_7857:
        /* <DEDUP_REMOVED lines=13> */
.L_x_7806:
        /* <DEDUP_REMOVED lines=16> */
.L_x_7859:
        /* <DEDUP_REMOVED lines=30> */
.L_x_7862:
        /* <DEDUP_REMOVED lines=13> */
.L_x_7863:
        /* <DEDUP_REMOVED lines=12> */
.L_x_7864:
        /* <DEDUP_REMOVED lines=18> */
.L_x_7865:
        /* <DEDUP_REMOVED lines=17> */
.L_x_7866:
        /* <DEDUP_REMOVED lines=18> */
.L_x_7867:
        /* <DEDUP_REMOVED lines=17> */
.L_x_7868:
        /* <DEDUP_REMOVED lines=20> */
.L_x_7861:
        /* <DEDUP_REMOVED lines=18> */
.L_x_7870:
        /* <DEDUP_REMOVED lines=19> */
.L_x_7871:
        /* <DEDUP_REMOVED lines=18> */
.L_x_7872:
        /* <DEDUP_REMOVED lines=19> */
.L_x_7873:
        /* <DEDUP_REMOVED lines=18> */
.L_x_7874:
        /* <DEDUP_REMOVED lines=19> */
.L_x_7875:
        /* <DEDUP_REMOVED lines=18> */
.L_x_7876:
        /* <DEDUP_REMOVED lines=21> */
.L_x_7860:
        /* <DEDUP_REMOVED lines=16> */
.L_x_7880:
[----:B------:R-:W-:Y:S05]  /*d7d0*/  BSYNC.RECONVERGENT B0 ;  /* 0x0000000000007941 */ /* 0x000fea0003800200 */
.L_x_7879:
        /* <DEDUP_REMOVED lines=13> */
.L_x_7878:
        /* <DEDUP_REMOVED lines=16> */
.L_x_7883:
[----:B------:R-:W-:Y:S05]  /*d9b0*/  BSYNC.RECONVERGENT B0 ;  /* 0x0000000000007941 */ /* 0x000fea0003800200 */
.L_x_7882:
        /* <DEDUP_REMOVED lines=13> */
.L_x_7881:
        /* <DEDUP_REMOVED lines=15> */
.L_x_7886:
[----:B------:R-:W-:Y:S05]  /*db80*/  BSYNC.RECONVERGENT B0 ;  /* 0x0000000000007941 */ /* 0x000fea0003800200 */
.L_x_7885:
        /* <DEDUP_REMOVED lines=13> */
.L_x_7884:
        /* <DEDUP_REMOVED lines=16> */
.L_x_7889:
[----:B------:R-:W-:Y:S05]  /*dd60*/  BSYNC.RECONVERGENT B0 ;  /* 0x0000000000007941 */ /* 0x000fea0003800200 */
.L_x_7888:
        /* <DEDUP_REMOVED lines=13> */
.L_x_7887:
        /* <DEDUP_REMOVED lines=15> */
.L_x_7892:
[----:B------:R-:W-:Y:S05]  /*df30*/  BSYNC.RECONVERGENT B0 ;  /* 0x0000000000007941 */ /* 0x000fea0003800200 */
.L_x_7891:
        /* <DEDUP_REMOVED lines=13> */
.L_x_7890:
        /* <DEDUP_REMOVED lines=16> */
.L_x_7895:
[----:B------:R-:W-:Y:S05]  /*e110*/  BSYNC.RECONVERGENT B0 ;  /* 0x0000000000007941 */ /* 0x000fea0003800200 */
.L_x_7894:
        /* <DEDUP_REMOVED lines=13> */
.L_x_7893:
        /* <DEDUP_REMOVED lines=15> */
.L_x_7898:
[----:B------:R-:W-:Y:S05]  /*e2e0*/  BSYNC.RECONVERGENT B0 ;  /* 0x0000000000007941 */ /* 0x000fea0003800200 */
.L_x_7897:
        /* <DEDUP_REMOVED lines=13> */
.L_x_7896:
        /* <DEDUP_REMOVED lines=55> */
.L_x_7877:
        /* <DEDUP_REMOVED lines=15> */
.L_x_7901:
[----:B------:R-:W-:Y:S05]  /*e820*/  BSYNC.RECONVERGENT B0 ;  /* 0x0000000000007941 */ /* 0x000fea0003800200 */
.L_x_7900:
        /* <DEDUP_REMOVED lines=13> */
.L_x_7899:
        /* <DEDUP_REMOVED lines=16> */
.L_x_7904:
[----:B------:R-:W-:Y:S05]  /*ea00*/  BSYNC.RECONVERGENT B0 ;  /* 0x0000000000007941 */ /* 0x000fea0003800200 */
.L_x_7903:
        /* <DEDUP_REMOVED lines=13> */
.L_x_7902:
        /* <DEDUP_REMOVED lines=15> */
.L_x_7907:
[----:B------:R-:W-:Y:S05]  /*ebd0*/  BSYNC.RECONVERGENT B0 ;  /* 0x0000000000007941 */ /* 0x000fea0003800200 */
.L_x_7906:
        /* <DEDUP_REMOVED lines=13> */
.L_x_7905:
        /* <DEDUP_REMOVED lines=16> */
.L_x_7910:
[----:B------:R-:W-:Y:S05]  /*edb0*/  BSYNC.RECONVERGENT B0 ;  /* 0x0000000000007941 */ /* 0x000fea0003800200 */
.L_x_7909:
        /* <DEDUP_REMOVED lines=13> */
.L_x_7908:
        /* <DEDUP_REMOVED lines=15> */
.L_x_7913:
[----:B------:R-:W-:Y:S05]  /*ef80*/  BSYNC.RECONVERGENT B0 ;  /* 0x0000000000007941 */ /* 0x000fea0003800200 */
.L_x_7912:
        /* <DEDUP_REMOVED lines=13> */
.L_x_7911:
        /* <DEDUP_REMOVED lines=16> */
.L_x_7916:
[----:B------:R-:W-:Y:S05]  /*f160*/  BSYNC.RECONVERGENT B0 ;  /* 0x0000000000007941 */ /* 0x000fea0003800200 */
.L_x_7915:
        /* <DEDUP_REMOVED lines=13> */
.L_x_7914:
        /* <DEDUP_REMOVED lines=15> */
.L_x_7919:
[----:B------:R-:W-:Y:S05]  /*f330*/  BSYNC.RECONVERGENT B0 ;  /* 0x0000000000007941 */ /* 0x000fea0003800200 */
.L_x_7918:
        /* <DEDUP_REMOVED lines=13> */
.L_x_7917:
[----:B------:R-:W-:Y:S05]  /*f410*/  BRA.U !UP3, `(.L_x_7869) ;  /* 0x000000010b4c7547 */ /* 0x000fea000b800000 */
[----:B0-----:R-:W-:Y:S02]  /*f420*/  MOV R196, UR20 ;  /* 0x0000001400c47c02 */ /* 0x001fe40008000f00 */
[----:B------:R-:W-:Y:S01]  /*f430*/  ISETP.GE.U32.AND P1, PT, R210, RZ, PT ;  /* 0x000000ffd200720c */ /* 0x000fe20003f26070 */
[----:B------:R-:W-:Y:S01]  /*f440*/  HFMA2 R210, -RZ, RZ, 0, 0 ;  /* 0x00000000ffd27431 */ /* 0x000fe200000001ff */
        /* <DEDUP_REMOVED lines=16> */
.L_x_7869:
        /* <DEDUP_REMOVED lines=14> */
.L_x_7664:
[----:B-1----:R-:W2:Y:S01]  /*f630*/  S2R R196, SR_TID.X ;  /* 0x0000000000c47919 */ /* 0x002ea20000002100 */
[----:B------:R-:W1:Y:S08]  /*f640*/  S2UR UR9, SR_CTAID.X ;  /* 0x00000000000979c3 */ /* 0x000e700000002500 */
[----:B-----5:R-:W1:Y:S08]  /*f650*/  LDC R0, c[0x0][0x388] ;  /* 0x0000e200ff007b82 */ /* 0x020e700000000800 */
[----:B------:R-:W3:Y:S08]  /*f660*/  LDC.64 R2, c[0x0][0x440] ;  /* 0x00011000ff027b82 */ /* 0x000ef00000000a00 */
[----:B------:R-:W4:Y:S08]  /*f670*/  LDC.64 R4, c[0x0][0x448] ;  /* 0x00011200ff047b82 */ /* 0x000f300000000a00 */
[----:B------:R-:W0:Y:S01]  /*f680*/  LDC.64 R6, c[0x0][0x460] ;  /* 0x00011800ff067b82 */ /* 0x000e220000000a00 */
[----:B-1----:R-:W-:-:S05]  /*f690*/  IMAD R0, R0, UR9, RZ ;  /* 0x0000000900007c24 */ /* 0x002fca000f8e02ff */
[----:B--2---:R-:W-:-:S05]  /*f6a0*/  LEA.HI R9, R0, R196, RZ, 0x1d ;  /* 0x000000c400097211 */ /* 0x004fca00078fe8ff */
        /* <DEDUP_REMOVED lines=28> */
.L_x_7921:
        /* <DEDUP_REMOVED lines=9> */
.L_x_15677:


//--------------------- .text._ZN10layer_norm13ln_bwd_kernelINS_13Kernel_traitsIf6__halfS2_S2_fjLj4096ELj1ELj1ELj4ELj16ENS_18Kernel_traits_baseILj4096EfS2_S2_S2_fjLj128EEEEELb0ELb0ELb0ELb0EEEvNS_9BwdParamsE --------------------------
	.section	.text._ZN10layer_norm13ln_bwd_kernelINS_13Kernel_traitsIf6__halfS2_S2_fjLj4096ELj1ELj1ELj4ELj16ENS_18Kernel_traits_baseILj4096EfS2_S2_S2_fjLj128EEEEELb0ELb0ELb0ELb0EEEvNS_9BwdParamsE,"ax",@progbits
	.align	128
        .global         _ZN10layer_norm13ln_bwd_kernelINS_13Kernel_traitsIf6__halfS2_S2_fjLj4096ELj1ELj1ELj4ELj16ENS_18Kernel_traits_baseILj4096EfS2_S2_S2_fjLj128EEEEELb0ELb0ELb0ELb0EEEvNS_9BwdParamsE
        .type           _ZN10layer_norm13ln_bwd_kernelINS_13Kernel_traitsIf6__halfS2_S2_fjLj4096ELj1ELj1ELj4ELj16ENS_18Kernel_traits_baseILj4096EfS2_S2_S2_fjLj128EEEEELb0ELb0ELb0ELb0EEEvNS_9BwdParamsE,@function
        .size           _ZN10layer_norm13ln_bwd_kernelINS_13Kernel_traitsIf6__halfS2_S2_fjLj4096ELj1ELj1ELj4ELj16ENS_18Kernel_traits_baseILj4096EfS2_S2_S2_fjLj128EEEEELb0ELb0ELb0ELb0EEEvNS_9BwdParamsE,(.L_x_15678 - _ZN10layer_norm13ln_bwd_kernelINS_13Kernel_traitsIf6__halfS2_S2_fjLj4096ELj1ELj1ELj4ELj16ENS_18Kernel_traits_baseILj4096EfS2_S2_S2_fjLj128EEEEELb0ELb0ELb0ELb0EEEvNS_9BwdParamsE)
        .other          _ZN10layer_norm13ln_bwd_kernelINS_13Kernel_traitsIf6__halfS2_S2_fjLj4096ELj1ELj1ELj4ELj16ENS_18Kernel_traits_baseILj4096EfS2_S2_S2_fjLj128EEEEELb0ELb0ELb0ELb0EEEvNS_9BwdParamsE,@"STO_CUDA_ENTRY STV_DEFAULT"
_ZN10layer_norm13ln_bwd_kernelINS_13Kernel_traitsIf6__halfS2_S2_fjLj4096ELj1ELj1ELj4ELj16ENS_18Kernel_traits_baseILj4096EfS2_S2_S2_fjLj128EEEEELb0ELb0ELb0ELb0EEEvNS_9BwdParamsE:
.text._ZN10layer_norm13ln_bwd_kernelINS_13Kernel_traitsIf6__halfS2_S2_fjLj4096ELj1ELj1ELj4ELj16ENS_18Kernel_traits_baseILj4096EfS2_S2_S2_fjLj128EEEEELb0ELb0ELb0ELb0EEEvNS_9BwdParamsE:
        /* <DEDUP_REMOVED lines=111> */
.L_x_7961:
        /* <DEDUP_REMOVED lines=33> */
[--C-:B----4-:R-:W-:Y:S02]  /*0900*/  HADD2.F32 R164, -RZ, R152.reuse.H0_H0 ;  /* 0x20000098ffa47230 */ /* 0x110fe40000004100 */
[----:B------:R-:W-:Y:S02]  /*0910*/  HADD2.F32 R166, -RZ, R152.H1_H1 ;  /* 0x30000098ffa67230 */ /* 0x000fe40000004100 */
[--C-:B------:R-:W-:Y:S02]  /*0920*/  HADD2.F32 R186, -RZ, R153.reuse.H0_H0 ;  /* 0x20000099ffba7230 */ /* 0x100fe40000004100 */
[C---:B------:R-:W-:Y:S01]  /*0930*/  FADD.FTZ R164, -R193.reuse, R164 ;  /* 0x000000a4c1a47221 */ /* 0x040fe20000010100 */
[----:B------:R-:W-:Y:S02]  /*0940*/  HADD2.F32 R152, -RZ, R153.H1_H1 ;  /* 0x30000099ff987230 */ /* 0x000fe40000004100 */
[----:B------:R-:W-:Y:S01]  /*0950*/  FADD.FTZ R166, -R193, R166 ;  /* 0x000000a6c1a67221 */ /* 0x000fe20000010100 */
[----:B--2---:R-:W-:-:S02]  /*0960*/  HADD2.F32 R191, -RZ, R156.H0_H0 ;  /* 0x2000009cffbf7230 */ /* 0x004fc40000004100 */
[----:B-----5:R-:W-:Y:S01]  /*0970*/  FMUL.FTZ R195, R197, R164 ;  /* 0x000000a4c5c37220 */ /* 0x020fe20000410000 */
[--C-:B------:R-:W-:Y:S02]  /*0980*/  HADD2.F32 R188, -RZ, R154.reuse.H0_H0 ;  /* 0x2000009affbc7230 */ /* 0x100fe40000004100 */
[C---:B------:R-:W-:Y:S01]  /*0990*/  FADD.FTZ R186, -R193.reuse, R186 ;  /* 0x000000bac1ba7221 */ /* 0x040fe20000010100 */
[----:B------:R-:W-:Y:S02]  /*09a0*/  HADD2.F32 R190, -RZ, R154.H1_H1 ;  /* 0x3000009affbe7230 */ /* 0x000fe40000004100 */
[----:B------:R-:W-:Y:S01]  /*09b0*/  FADD.FTZ R152, -R193, R152 ;  /* 0x00000098c1987221 */ /* 0x000fe20000010100 */
[----:B------:R-:W-:Y:S02]  /*09c0*/  HADD2.F32 R194, -RZ, R155.H0_H0 ;  /* 0x2000009bffc27230 */ /* 0x000fe40000004100 */
[----:B------:R-:W-:Y:S01]  /*09d0*/  FADD.FTZ R96, R96, R191 ;  /* 0x000000bf60607221 */ /* 0x000fe20000010000 */
[----:B------:R-:W-:-:S02]  /*09e0*/  HADD2.F32 R156, -RZ, R156.H1_H1 ;  /* 0x3000009cff9c7230 */ /* 0x000fc40000004100 */
[-C--:B------:R-:W-:Y:S01]  /*09f0*/  FFMA.FTZ R68, R195, R191.reuse, R68 ;  /* 0x000000bfc3447223 */ /* 0x080fe20000010044 */
[----:B------:R-:W-:Y:S01]  /*0a00*/  FMUL.FTZ R191, R60, R191 ;  /* 0x000000bf3cbf7220 */ /* 0x000fe20000410000 */
[--C-:B------:R-:W-:Y:S02]  /*0a10*/  HADD2.F32 R183, -RZ, R158.reuse.H0_H0 ;  /* 0x2000009effb77230 */ /* 0x100fe40000004100 */
[C---:B0-----:R-:W-:Y:S01]  /*0a20*/  FADD.FTZ R184, -R193.reuse, R190 ;  /* 0x000000bec1b87221 */ /* 0x041fe20000010100 */
[----:B------:R-:W-:Y:S02]  /*0a30*/  HADD2.F32 R198, -RZ, R158.H1_H1 ;  /* 0x3000009effc67230 */ /* 0x000fe40000004100 */
[C---:B------:R-:W-:Y:S01]  /*0a40*/  FADD.FTZ R158, -R193.reuse, R188 ;  /* 0x000000bcc19e7221 */ /* 0x040fe20000010100 */
[--C-:B------:R-:W-:Y:S02]  /*0a50*/  HADD2.F32 R187, -RZ, R157.reuse.H0_H0 ;  /* 0x2000009dffbb7230 */ /* 0x100fe40000004100 */
[----:B------:R-:W-:Y:S01]  /*0a60*/  FADD.FTZ R200, -R193, R194 ;  /* 0x000000c2c1c87221 */ /* 0x000fe20000010100 */
[----:B------:R-:W-:-:S02]  /*0a70*/  HADD2.F32 R154, -RZ, R157.H1_H1 ;  /* 0x3000009dff9a7230 */ /* 0x000fc40000004100 */
[C---:B------:R-:W-:Y:S01]  /*0a80*/  FMUL.FTZ R189, R197.reuse, R186 ;  /* 0x000000bac5bd7220 */ /* 0x040fe20000410000 */
[----:B------:R-:W-:Y:S02]  /*0a90*/  HADD2.F32 R202, -RZ, R155.H1_H1 ;  /* 0x3000009bffca7230 */ /* 0x000fe40000004100 */
[C---:B------:R-:W-:Y:S01]  /*0aa0*/  FMUL.FTZ R188, R197.reuse, R152 ;  /* 0x00000098c5bc7220 */ /* 0x040fe20000410000 */
[----:B------:R-:W-:Y:S01]  /*0ab0*/  FMUL.FTZ R194, R197, R166 ;  /* 0x000000a6c5c27220 */ /* 0x000fe20000410000 */
[----:B------:R-:W-:Y:S01]  /*0ac0*/  FMUL.FTZ R190, R61, R156 ;  /* 0x0000009c3dbe7220 */ /* 0x000fe20000410000 */
[----:B------:R-:W-:Y:S01]  /*0ad0*/  FADD.FTZ R153, RZ, R191 ;  /* 0x000000bfff997221 */ /* 0x000fe20000010000 */
[----:B------:R-:W-:Y:S01]  /*0ae0*/  FFMA.FTZ R155, R195, R191, RZ ;  /* 0x000000bfc39b7223 */ /* 0x000fe200000100ff */
[----:B------:R-:W-:Y:S01]  /*0af0*/  FADD.FTZ R98, R98, R187 ;  /* 0x000000bb62627221 */ /* 0x000fe20000010000 */
[-C--:B------:R-:W-:Y:S01]  /*0b00*/  FFMA.FTZ R70, R189, R187.reuse, R70 ;  /* 0x000000bbbd467223 */ /* 0x080fe20000010046 */
[----:B------:R-:W-:Y:S01]  /*0b10*/  FADD.FTZ R99, R99, R154 ;  /* 0x0000009a63637221 */ /* 0x000fe20000010000 */
[-C--:B------:R-:W-:Y:S01]  /*0b20*/  FFMA.FTZ R71, R188, R154.reuse, R71 ;  /* 0x0000009abc477223 */ /* 0x080fe20000010047 */
        /* <DEDUP_REMOVED lines=20> */
[-C--:B------:R-:W-:Y:S01]  /*0c70*/  FFMA.FTZ R74, R179, R163.reuse, R74 ;  /* 0x000000a3b34a7223 */ /* 0x080fe2000001004a */
[----:B------:R-:W-:Y:S01]  /*0c80*/  FADD.FTZ R202, -R193, R202 ;  /* 0x000000cac1ca7221 */ /* 0x000fe20000010100 */
        /* <DEDUP_REMOVED lines=16> */
.L_x_7924:
[----:B-1-3--:R-:W-:Y:S05]  /*0d90*/  BSYNC.RECONVERGENT B0 ;  /* 0x0000000000007941 */ /* 0x00afea0003800200 */
.L_x_7923:
        /* <DEDUP_REMOVED lines=13> */
[----:B------:R-:W-:Y:S01]  /*0e70*/  IADD3 R156, PT, PT, R156, 0x80, RZ ;  /* 0x000000809c9c7810 */ /* 0x000fe20007ffe0ff */
[--C-:B--2---:R-:W-:Y:S02]  /*0e80*/  HADD2.F32 R16, -RZ, R8.reuse.H0_H0 ;  /* 0x20000008ff107230 */ /* 0x104fe40000004100 */
[----:B------:R-:W-:Y:S02]  /*0e90*/  HADD2.F32 R18, -RZ, R8.H1_H1 ;  /* 0x30000008ff127230 */ /* 0x000fe40000004100 */
[--C-:B------:R-:W-:Y:S02]  /*0ea0*/  HADD2.F32 R20, -RZ, R9.reuse.H0_H0 ;  /* 0x20000009ff147230 */ /* 0x100fe40000004100 */
[C---:B------:R-:W-:Y:S01]  /*0eb0*/  FADD.FTZ R16, -R193.reuse, R16 ;  /* 0x00000010c1107221 */ /* 0x040fe20000010100 */
[----:B------:R-:W-:Y:S02]  /*0ec0*/  HADD2.F32 R8, -RZ, R9.H1_H1 ;  /* 0x30000009ff087230 */ /* 0x000fe40000004100 */
[----:B0-----:R-:W-:Y:S01]  /*0ed0*/  FADD.FTZ R6, -R193, R18 ;  /* 0x00000012c1067221 */ /* 0x001fe20000010100 */
[----:B------:R-:W-:-:S02]  /*0ee0*/  HADD2.F32 R152, -RZ, R10.H0_H0 ;  /* 0x2000000aff987230 */ /* 0x000fc40000004100 */
[----:B-----5:R-:W-:Y:S01]  /*0ef0*/  FMUL.FTZ R7, R197, R16 ;  /* 0x00000010c5077220 */ /* 0x020fe20000410000 */
[----:B---3--:R-:W-:Y:S02]  /*0f00*/  HADD2.F32 R9, -RZ, R12.H0_H0 ;  /* 0x2000000cff097230 */ /* 0x008fe40000004100 */
[C---:B------:R-:W-:Y:S01]  /*0f10*/  FADD.FTZ R20, -R193.reuse, R20 ;  /* 0x00000014c1147221 */ /* 0x040fe20000010100 */
[----:B------:R-:W-:Y:S02]  /*0f20*/  HADD2.F32 R154, -RZ, R10.H1_H1 ;  /* 0x3000000aff9a7230 */ /* 0x000fe40000004100 */
[C---:B------:R-:W-:Y:S01]  /*0f30*/  FADD.FTZ R10, -R193.reuse, R8 ;  /* 0x00000008c10a7221 */ /* 0x040fe20000010100 */
[----:B------:R-:W-:Y:S02]  /*0f40*/  HADD2.F32 R12, -RZ, R12.H1_H1 ;  /* 0x3000000cff0c7230 */ /* 0x000fe40000004100 */
[----:B------:R-:W-:Y:S01]  /*0f50*/  FADD.FTZ R152, -R193, R152 ;  /* 0x00000098c1987221 */ /* 0x000fe20000010100 */
[----:B------:R-:W-:-:S02]  /*0f60*/  HADD2.F32 R17, -RZ, R13.H0_H0 ;  /* 0x2000000dff117230 */ /* 0x000fc40000004100 */
[----:B------:R-:W-:Y:S01]  /*0f70*/  FADD.FTZ R104, R104, R9 ;  /* 0x0000000968687221 */ /* 0x000fe20000010000 */
[----:B------:R-:W-:Y:S01]  /*0f80*/  FMUL.FTZ R6, R197, R6 ;  /* 0x00000006c5067220 */ /* 0x000fe20000410000 */
[-C--:B------:R-:W-:Y:S01]  /*0f90*/  FFMA.FTZ R76, R7, R9.reuse, R76 ;  /* 0x00000009074c7223 */ /* 0x080fe2000001004c */
[----:B------:R-:W-:Y:S01]  /*0fa0*/  FMUL.FTZ R8, R36, R9 ;  /* 0x0000000924087220 */ /* 0x000fe20000410000 */
[----:B------:R-:W-:Y:S01]  /*0fb0*/  FMUL.FTZ R9, R197, R20 ;  /* 0x00000014c5097220 */ /* 0x000fe20000410000 */
[--C-:B------:R-:W-:Y:S02]  /*0fc0*/  HADD2.F32 R200, -RZ, R11.reuse.H0_H0 ;  /* 0x2000000bffc87230 */ /* 0x100fe40000004100 */
[----:B------:R-:W-:Y:S01]  /*0fd0*/  FADD.FTZ R105, R105, R12 ;  /* 0x0000000c69697221 */ /* 0x000fe20000010000 */
[----:B------:R-:W-:Y:S02]  /*0fe0*/  HADD2.F32 R202, -RZ, R11.H1_H1 ;  /* 0x3000000bffca7230 */ /* 0x000fe40000004100 */
[----:B------:R-:W-:Y:S01]  /*0ff0*/  FFMA.FTZ R77, R6, R12, R77 ;  /* 0x0000000c064d7223 */ /* 0x000fe2000001004d */
[----:B------:R-:W-:-:S02]  /*1000*/  HADD2.F32 R19, -RZ, R14.H0_H0 ;  /* 0x2000000eff137230 */ /* 0x000fc40000004100 */
[----:B------:R-:W-:Y:S01]  /*1010*/  FMUL.FTZ R11, R37, R12 ;  /* 0x0000000c250b7220 */ /* 0x000fe20000410000 */
[--C-:B------:R-:W-:Y:S02]  /*1020*/  HADD2.F32 R157, -RZ, R15.reuse.H0_H0 ;  /* 0x2000000fff9d7230 */ /* 0x100fe40000004100 */
[----:B------:R-:W-:Y:S01]  /*1030*/  FADD.FTZ R106, R106, R17 ;  /* 0x000000116a6a7221 */ /* 0x000fe20000010000 */
[----:B------:R-:W-:Y:S02]  /*1040*/  HADD2.F32 R204, -RZ, R15.H1_H1 ;  /* 0x3000000fffcc7230 */ /* 0x000fe40000004100 */
[----:B------:R-:W-:Y:S01]  /*1050*/  FMUL.FTZ R15, R197, R152 ;  /* 0x00000098c50f7220 */ /* 0x000fe20000410000 */
[-C--:B------:R-:W-:Y:S01]  /*1060*/  FFMA.FTZ R78, R9, R17.reuse, R78 ;  /* 0x00000011094e7223 */ /* 0x080fe2000001004e */
[----:B------:R-:W-:Y:S01]  /*1070*/  FMUL.FTZ R12, R38, R17 ;  /* 0x00000011260c7220 */ /* 0x000fe20000410000 */
[----:B------:R-:W-:Y:S01]  /*1080*/  FADD.FTZ R18, R199, R8 ;  /* 0x00000008c7127221 */ /* 0x000fe20000010000 */
[----:B------:R-:W-:Y:S01]  /*1090*/  FFMA.FTZ R17, R7, R8, R198 ;  /* 0x0000000807117223 */ /* 0x000fe200000100c6 */
[----:B------:R-:W-:-:S02]  /*10a0*/  HADD2.F32 R158, -RZ, R14.H1_H1 ;  /* 0x3000000eff9e7230 */ /* 0x000fc40000004100 */
[----:B------:R-:W-:Y:S01]  /*10b0*/  FADD.FTZ R108, R108, R19 ;  /* 0x000000136c6c7221 */ /* 0x000fe20000010000 */
[-C--:B------:R-:W-:Y:S01]  /*10c0*/  FFMA.FTZ R80, R15, R19.reuse, R80 ;  /* 0x000000130f507223 */ /* 0x080fe20000010050 */
[----:B------:R-:W-:Y:S01]  /*10d0*/  FMUL.FTZ R14, R40, R19 ;  /* 0x00000013280e7220 */ /* 0x000fe20000410000 */
[----:B------:R-:W-:Y:S02]  /*10e0*/  HADD2.F32 R22, -RZ, R13.H1_H1 ;  /* 0x3000000dff167230 */ /* 0x000fe40000004100 */
[----:B------:R-:W-:Y:S01]  /*10f0*/  FADD.FTZ R19, R18, R11 ;  /* 0x0000000b12137221 */ /* 0x000fe20000010000 */
[----:B------:R-:W-:Y:S01]  /*1100*/  FFMA.FTZ R18, R6, R11, R17 ;  /* 0x0000000b06127223 */ /* 0x000fe20000010011 */
[----:B------:R-:W-:Y:S01]  /*1110*/  FMUL.FTZ R10, R197, R10 ;  /* 0x0000000ac50a7220 */ /* 0x000fe20000410000 */
        /* <DEDUP_REMOVED lines=8> */
[----:B------:R-:W-:Y:S01]  /*11a0*/  FADD.FTZ R200, -R193, R200 ;  /* 0x000000c8c1c87221 */ /* 0x000fe20000010100 */
        /* <DEDUP_REMOVED lines=21> */
.L_x_7926:
[----:B------:R-:W-:Y:S05]  /*1300*/  BSYNC.RECONVERGENT B0 ;  /* 0x0000000000007941 */ /* 0x000fea0003800200 */
.L_x_7925:
        /* <DEDUP_REMOVED lines=19> */
[----:B------:R-:W-:Y:S01]  /*1440*/  FADD.FTZ R24, -R193, R152 ;  /* 0x00000098c1187221 */ /* 0x000fe20000010100 */
[----:B------:R-:W-:-:S02]  /*1450*/  HADD2.F32 R162, -RZ, R26.H0_H0 ;  /* 0x2000001affa27230 */ /* 0x000fc40000004100 */
[----:B-----5:R-:W-:Y:S01]  /*1460*/  FMUL.FTZ R21, R197, R34 ;  /* 0x00000022c5157220 */ /* 0x020fe20000410000 */
[----:B------:R-:W-:Y:S02]  /*1470*/  HADD2.F32 R26, -RZ, R26.H1_H1 ;  /* 0x3000001aff1a7230 */ /* 0x000fe40000004100 */
[----:B------:R-:W-:Y:S01]  /*1480*/  FADD.FTZ R154, -R193, R154 ;  /* 0x0000009ac19a7221 */ /* 0x000fe20000010100 */
[--C-:B---3--:R-:W-:Y:S02]  /*1490*/  HADD2.F32 R23, -RZ, R28.reuse.H0_H0 ;  /* 0x2000001cff177230 */ /* 0x108fe40000004100 */
[----:B------:R-:W-:Y:S01]  /*14a0*/  FMUL.FTZ R24, R197, R24 ;  /* 0x00000018c5187220 */ /* 0x000fe20000410000 */
[----:B------:R-:W-:Y:S02]  /*14b0*/  HADD2.F32 R28, -RZ, R28.H1_H1 ;  /* 0x3000001cff1c7230 */ /* 0x000fe40000004100 */
[----:B------:R-:W-:Y:S01]  /*14c0*/  FADD.FTZ R160, -R193, R160 ;  /* 0x000000a0c1a07221 */ /* 0x000fe20000010100 */
[----:B------:R-:W-:-:S02]  /*14d0*/  HADD2.F32 R204, -RZ, R27.H0_H0 ;  /* 0x2000001bffcc7230 */ /* 0x000fc40000004100 */
[C---:B------:R-:W-:Y:S01]  /*14e0*/  FADD.FTZ R162, -R193.reuse, R162 ;  /* 0x000000a2c1a27221 */ /* 0x040fe20000010100 */
[----:B------:R-:W-:Y:S02]  /*14f0*/  HADD2.F32 R206, -RZ, R27.H1_H1 ;  /* 0x3000001bffce7230 */ /* 0x000fe40000004100 */
[----:B------:R-:W-:Y:S01]  /*1500*/  FADD.FTZ R202, -R193, R26 ;  /* 0x0000001ac1ca7221 */ /* 0x000fe20000010100 */
[--C-:B------:R-:W-:Y:S02]  /*1510*/  HADD2.F32 R27, -RZ, R29.reuse.H0_H0 ;  /* 0x2000001dff1b7230 */ /* 0x100fe40000004100 */
[----:B------:R-:W-:Y:S01]  /*1520*/  FADD.FTZ R112, R112, R23 ;  /* 0x0000001770707221 */ /* 0x000fe20000010000 */
[-C--:B------:R-:W-:Y:S01]  /*1530*/  FFMA.FTZ R84, R21, R23.reuse, R84 ;  /* 0x0000001715547223 */ /* 0x080fe20000010054 */
[----:B------:R-:W-:Y:S01]  /*1540*/  FMUL.FTZ R26, R44, R23 ;  /* 0x000000172c1a7220 */ /* 0x000fe20000410000 */
[----:B0-----:R-:W-:Y:S02]  /*1550*/  HADD2.F32 R32, -RZ, R29.H1_H1 ;  /* 0x3000001dff207230 */ /* 0x001fe40000004100 */
[----:B------:R-:W-:Y:S01]  /*1560*/  FADD.FTZ R113, R113, R28 ;  /* 0x0000001c71717221 */ /* 0x000fe20000010000 */
[----:B------:R-:W-:Y:S01]  /*1570*/  FMUL.FTZ R23, R197, R154 ;  /* 0x0000009ac5177220 */ /* 0x000fe20000410000 */
[-C--:B------:R-:W-:Y:S01]  /*1580*/  FFMA.FTZ R85, R24, R28.reuse, R85 ;  /* 0x0000001c18557223 */ /* 0x080fe20000010055 */
[----:B------:R-:W-:Y:S01]  /*1590*/  FMUL.FTZ R25, R45, R28 ;  /* 0x0000001c2d197220 */ /* 0x000fe20000410000 */
[----:B------:R-:W-:-:S02]  /*15a0*/  HADD2.F32 R33, -RZ, R30.H0_H0 ;  /* 0x2000001eff217230 */ /* 0x000fc40000004100 */
[C---:B------:R-:W-:Y:S01]  /*15b0*/  FMUL.FTZ R28, R197.reuse, R160 ;  /* 0x000000a0c51c7220 */ /* 0x040fe20000410000 */
[----:B------:R-:W-:Y:S01]  /*15c0*/  FMUL.FTZ R29, R197, R162 ;  /* 0x000000a2c51d7220 */ /* 0x000fe20000410000 */
[----:B------:R-:W-:Y:S02]  /*15d0*/  HADD2.F32 R158, -RZ, R30.H1_H1 ;  /* 0x3000001eff9e7230 */ /* 0x000fe40000004100 */
[----:B------:R-:W-:Y:S01]  /*15e0*/  FADD.FTZ R152, R199, R26 ;  /* 0x0000001ac7987221 */ /* 0x000fe20000010000 */
[--C-:B------:R-:W-:Y:S02]  /*15f0*/  HADD2.F32 R155, -RZ, R31.reuse.H0_H0 ;  /* 0x2000001fff9b7230 */ /* 0x100fe40000004100 */
[----:B------:R-:W-:Y:S01]  /*1600*/  FADD.FTZ R114, R114, R27 ;  /* 0x0000001b72727221 */ /* 0x000fe20000010000 */
[----:B------:R-:W-:Y:S02]  /*1610*/  HADD2.F32 R200, -RZ, R31.H1_H1 ;  /* 0x3000001fffc87230 */ /* 0x000fe40000004100 */
[-C--:B------:R-:W-:Y:S01]  /*1620*/  FFMA.FTZ R86, R23, R27.reuse, R86 ;  /* 0x0000001b17567223 */ /* 0x080fe20000010056 */
[----:B------:R-:W-:Y:S01]  /*1630*/  FMUL.FTZ R30, R46, R27 ;  /* 0x0000001b2e1e7220 */ /* 0x000fe20000410000 */
[----:B------:R-:W-:Y:S01]  /*1640*/  FFMA.FTZ R31, R21, R26, R198 ;  /* 0x0000001a151f7223 */ /* 0x000fe200000100c6 */
[----:B------:R-:W-:Y:S01]  /*1650*/  FADD.FTZ R115, R115, R32 ;  /* 0x0000002073737221 */ /* 0x000fe20000010000 */
[-C--:B------:R-:W-:Y:S01]  /*1660*/  FFMA.FTZ R87, R28, R32.reuse, R87 ;  /* 0x000000201c577223 */ /* 0x080fe20000010057 */
[----:B------:R-:W-:Y:S01]  /*1670*/  FMUL.FTZ R27, R47, R32 ;  /* 0x000000202f1b7220 */ /* 0x000fe20000410000 */
[----:B------:R-:W-:Y:S01]  /*1680*/  FADD.FTZ R116, R116, R33 ;  /* 0x0000002174747221 */ /* 0x000fe20000010000 */
[-C--:B------:R-:W-:Y:S01]  /*1690*/  FFMA.FTZ R88, R29, R33.reuse, R88 ;  /* 0x000000211d587223 */ /* 0x080fe20000010058 */
        /* <DEDUP_REMOVED lines=29> */
.L_x_7928:
[----:B------:R-:W-:Y:S05]  /*1870*/  BSYNC.RECONVERGENT B0 ;  /* 0x0000000000007941 */ /* 0x000fea0003800200 */
.L_x_7927:
        /* <DEDUP_REMOVED lines=15> */
[--C-:B---3--:R-:W-:Y:S02]  /*1970*/  HADD2.F32 R172, -RZ, R152.reuse.H1_H1 ;  /* 0x30000098ffac7230 */ /* 0x108fe40000004100 */
[----:B------:R-:W-:Y:S02]  /*1980*/  HADD2.F32 R170, -RZ, R152.H0_H0 ;  /* 0x20000098ffaa7230 */ /* 0x000fe40000004100 */
[----:B------:R-:W-:-:S02]  /*1990*/  HADD2.F32 R176, -RZ, R153.H1_H1 ;  /* 0x30000099ffb07230 */ /* 0x000fc40000004100 */
[C---:B0-----:R-:W-:Y:S01]  /*19a0*/  FADD.FTZ R168, -R193.reuse, R172 ;  /* 0x000000acc1a87221 */ /* 0x041fe20000010100 */
[----:B------:R-:W-:Y:S02]  /*19b0*/  HADD2.F32 R174, -RZ, R153.H0_H0 ;  /* 0x20000099ffae7230 */ /* 0x000fe40000004100 */
[C---:B------:R-:W-:Y:S01]  /*19c0*/  FADD.FTZ R170, -R193.reuse, R170 ;  /* 0x000000aac1aa7221 */ /* 0x040fe20000010100 */
[C---:B------:R-:W-:Y:S02]  /*19d0*/  FADD.FTZ R172, -R193.reuse, R176 ;  /* 0x000000b0c1ac7221 */ /* 0x040fe40000010100 */
[----:B------:R-:W-:Y:S01]  /*19e0*/  FADD.FTZ R174, -R193, R174 ;  /* 0x000000aec1ae7221 */ /* 0x000fe20000010100 */
[C---:B-----5:R-:W-:Y:S01]  /*19f0*/  FMUL.FTZ R161, R197.reuse, R170 ;  /* 0x000000aac5a17220 */ /* 0x060fe20000410000 */
[----:B------:R-:W-:Y:S01]  /*1a00*/  FMUL.FTZ R172, R197, R172 ;  /* 0x000000acc5ac7220 */ /* 0x000fe20000410000 */
[----:B------:R-:W-:Y:S02]  /*1a10*/  HADD2.F32 R180, -RZ, R155.H0_H0 ;  /* 0x2000009bffb47230 */ /* 0x000fe40000004100 */
[----:B--2---:R-:W-:-:S02]  /*1a20*/  HADD2.F32 R153, -RZ, R156.H0_H0 ;  /* 0x2000009cff997230 */ /* 0x004fc40000004100 */
[----:B------:R-:W-:Y:S02]  /*1a30*/  HADD2.F32 R152, -RZ, R157.H1_H1 ;  /* 0x3000009dff987230 */ /* 0x000fe40000004100 */
[----:B------:R-:W-:Y:S02]  /*1a40*/  HADD2.F32 R156, -RZ, R156.H1_H1 ;  /* 0x3000009cff9c7230 */ /* 0x000fe40000004100 */
[----:B------:R-:W-:Y:S01]  /*1a50*/  FMUL.FTZ R170, R52, R153 ;  /* 0x0000009934aa7220 */ /* 0x000fe20000410000 */
[----:B------:R-:W-:Y:S02]  /*1a60*/  HADD2.F32 R182, -RZ, R155.H1_H1 ;  /* 0x3000009bffb67230 */ /* 0x000fe40000004100 */
[----:B------:R-:W-:Y:S01]  /*1a70*/  FMUL.FTZ R165, R197, R174 ;  /* 0x000000aec5a57220 */ /* 0x000fe20000410000 */
[----:B------:R-:W-:Y:S02]  /*1a80*/  HADD2.F32 R178, -RZ, R154.H0_H0 ;  /* 0x2000009affb27230 */ /* 0x000fe40000004100 */
[----:B------:R-:W-:Y:S01]  /*1a90*/  FADD.FTZ R95, R95, R152 ;  /* 0x000000985f5f7221 */ /* 0x000fe20000010000 */
[----:B------:R-:W-:-:S02]  /*1aa0*/  HADD2.F32 R155, -RZ, R157.H0_H0 ;  /* 0x2000009dff9b7230 */ /* 0x000fc40000004100 */
[-C--:B------:R-:W-:Y:S01]  /*1ab0*/  FFMA.FTZ R147, R172, R152.reuse, R147 ;  /* 0x00000098ac937223 */ /* 0x080fe20000010093 */
        /* <DEDUP_REMOVED lines=8> */
[----:B------:R-:W-:Y:S01]  /*1b40*/  FADD.FTZ R178, -R193, R178 ;  /* 0x000000b2c1b27221 */ /* 0x000fe20000010100 */
[----:B------:R-:W-:Y:S01]  /*1b50*/  FADD.FTZ R94, R94, R155 ;  /* 0x0000009b5e5e7221 */ /* 0x000fe20000010000 */
[-C--:B------:R-:W-:Y:S01]  /*1b60*/  FFMA.FTZ R146, R165, R155.reuse, R146 ;  /* 0x0000009ba5927223 */ /* 0x080fe20000010092 */
[----:B------:R-:W-:Y:S01]  /*1b70*/  FMUL.FTZ R174, R54, R155 ;  /* 0x0000009b36ae7220 */ /* 0x000fe20000410000 */
[----:B------:R-:W-:Y:S01]  /*1b80*/  FADD.FTZ R154, -R193, R154 ;  /* 0x0000009ac19a7221 */ /* 0x000fe20000010100 */
[----:B------:R-:W-:Y:S01]  /*1b90*/  FADD.FTZ R155, R152, R167 ;  /* 0x000000a7989b7221 */ /* 0x000fe20000010000 */
[----:B------:R-:W-:Y:S01]  /*1ba0*/  FFMA.FTZ R152, R168, R167, R153 ;  /* 0x000000a7a8987223 */ /* 0x000fe20000010099 */
[----:B------:R-:W-:Y:S01]  /*1bb0*/  FMUL.FTZ R171, R197, R178 ;  /* 0x000000b2c5ab7220 */ /* 0x000fe20000410000 */
[----:B------:R-:W-:-:S02]  /*1bc0*/  HADD2.F32 R157, -RZ, R158.H0_H0 ;  /* 0x2000009eff9d7230 */ /* 0x000fc40000004100 */
[----:B------:R-:W-:Y:S01]  /*1bd0*/  FMUL.FTZ R178, R197, R154 ;  /* 0x0000009ac5b27220 */ /* 0x000fe20000410000 */
[----:B------:R-:W-:Y:S01]  /*1be0*/  FADD.FTZ R154, R155, R174 ;  /* 0x000000ae9b9a7221 */ /* 0x000fe20000010000 */
[----:B------:R-:W-:Y:S01]  /*1bf0*/  FFMA.FTZ R153, R165, R174, R152 ;  /* 0x000000aea5997223 */ /* 0x000fe20000010098 */
[----:B------:R-:W-:Y:S02]  /*1c00*/  HADD2.F32 R158, -RZ, R158.H1_H1 ;  /* 0x3000009eff9e7230 */ /* 0x000fe40000004100 */
[----:B------:R-:W-:Y:S01]  /*1c10*/  FMUL.FTZ R176, R56, R157 ;  /* 0x0000009d38b07220 */ /* 0x000fe20000410000 */
[----:B------:R-:W-:Y:S01]  /*1c20*/  FADD.FTZ R155, R154, R169 ;  /* 0x000000a99a9b7221 */ /* 0x000fe20000010000 */
[----:B------:R-:W-:Y:S01]  /*1c30*/  FFMA.FTZ R152, R172, R169, R153 ;  /* 0x000000a9ac987223 */ /* 0x000fe20000010099 */
[----:B------:R-:W-:Y:S01]  /*1c40*/  FADD.FTZ R180, -R193, R180 ;  /* 0x000000b4c1b47221 */ /* 0x000fe20000010100 */
[--C-:B------:R-:W-:Y:S02]  /*1c50*/  HADD2.F32 R177, -RZ, R159.reuse.H0_H0 ;  /* 0x2000009fffb17230 */ /* 0x100fe40000004100 */
[----:B------:R-:W-:Y:S01]  /*1c60*/  FMUL.FTZ R173, R57, R158 ;  /* 0x0000009e39ad7220 */ /* 0x000fe20000410000 */
[----:B------:R-:W-:Y:S01]  /*1c70*/  FADD.FTZ R154, R155, R176 ;  /* 0x000000b09b9a7221 */ /* 0x000fe20000010000 */
[----:B------:R-:W-:Y:S01]  /*1c80*/  FFMA.FTZ R153, R171, R176, R152 ;  /* 0x000000b0ab997223 */ /* 0x000fe20000010098 */
[----:B------:R-:W-:-:S02]  /*1c90*/  HADD2.F32 R200, -RZ, R159.H1_H1 ;  /* 0x3000009fffc87230 */ /* 0x000fc40000004100 */
        /* <DEDUP_REMOVED lines=21> */
.L_x_7930:
[----:B------:R-:W-:Y:S05]  /*1df0*/  BSYNC.RECONVERGENT B0 ;  /* 0x0000000000007941 */ /* 0x000fea0003800200 */
.L_x_7929:
        /* <DEDUP_REMOVED lines=101> */
.L_x_7935:
        /* <DEDUP_REMOVED lines=40> */
.L_x_7936:
[----:B------:R-:W0:Y:S08]  /*26d0*/  @P0 LDC.64 R158, c[0x0][0x478] ;  /* 0x00011e00ff9e0b82 */ /* 0x000e300000000a00 */
[----:B------:R-:W1:Y:S01]  /*26e0*/  LDC.64 R156, c[0x0][0x468] ;  /* 0x00011a00ff9c7b82 */ /* 0x000e620000000a00 */
[----:B0-----:R-:W-:-:S05]  /*26f0*/  @P0 IMAD.WIDE.U32 R158, R196, 0x10, R158 ;  /* 0x00000010c49e0825 */ /* 0x001fca00078e009e */
[----:B------:R0:W-:Y:S01]  /*2700*/  @P0 STG.E.128 desc[UR4][R158.64], R124 ;  /* 0x0000007c9e000986 */ /* 0x0001e2000c101d04 */
[C---:B-1----:R-:W-:Y:S01]  /*2710*/  IMAD.WIDE.U32 R156, R196.reuse, 0x10, R156 ;  /* 0x00000010c49c7825 */ /* 0x042fe200078e009c */
[----:B------:R-:W-:-:S04]  /*2720*/  IADD3 R196, PT, PT, R196, 0x80, RZ ;  /* 0x00000080c4c47810 */ /* 0x000fc80007ffe0ff */
[----:B------:R0:W-:Y:S03]  /*2730*/  STG.E.128 desc[UR4][R156.64], R152 ;  /* 0x000000989c007986 */ /* 0x0001e6000c101d04 */
.L_x_7934:
[----:B------:R-:W-:Y:S05]  /*2740*/  BSYNC.RECONVERGENT B1 ;  /* 0x0000000000017941 */ /* 0x000fea0003800200 */
.L_x_7933:
        /* <DEDUP_REMOVED lines=46> */
.L_x_7939:
        /* <DEDUP_REMOVED lines=36> */
.L_x_7940:
[----:B------:R-:W0:Y:S08]  /*2c70*/  @P0 LDC.64 R158, c[0x0][0x478] ;  /* 0x00011e00ff9e0b82 */ /* 0x000e300000000a00 */
[----:B------:R-:W1:Y:S01]  /*2c80*/  LDC.64 R156, c[0x0][0x468] ;  /* 0x00011a00ff9c7b82 */ /* 0x000e620000000a00 */
[----:B0-----:R-:W-:-:S05]  /*2c90*/  @P0 IMAD.WIDE.U32 R158, R196, 0x10, R158 ;  /* 0x00000010c49e0825 */ /* 0x001fca00078e009e */
[----:B------:R2:W-:Y:S01]  /*2ca0*/  @P0 STG.E.128 desc[UR4][R158.64], R124 ;  /* 0x0000007c9e000986 */ /* 0x0005e2000c101d04 */
[C---:B-1----:R-:W-:Y:S01]  /*2cb0*/  IMAD.WIDE.U32 R156, R196.reuse, 0x10, R156 ;  /* 0x00000010c49c7825 */ /* 0x042fe200078e009c */
[----:B------:R-:W-:-:S04]  /*2cc0*/  IADD3 R196, PT, PT, R196, 0x80, RZ ;  /* 0x00000080c4c47810 */ /* 0x000fc80007ffe0ff */
[----:B------:R2:W-:Y:S03]  /*2cd0*/  STG.E.128 desc[UR4][R156.64], R152 ;  /* 0x000000989c007986 */ /* 0x0005e6000c101d04 */
.L_x_7938:
[----:B------:R-:W-:Y:S05]  /*2ce0*/  BSYNC.RECONVERGENT B1 ;  /* 0x0000000000017941 */ /* 0x000fea0003800200 */
.L_x_7937:
        /* <DEDUP_REMOVED lines=46> */
.L_x_7943:
        /* <DEDUP_REMOVED lines=36> */
.L_x_7944:
[----:B------:R-:W0:Y:S08]  /*3210*/  @P0 LDC.64 R158, c[0x0][0x478] ;  /* 0x00011e00ff9e0b82 */ /* 0x000e300000000a00 */
[----:B------:R-:W1:Y:S01]  /*3220*/  LDC.64 R156, c[0x0][0x468] ;  /* 0x00011a00ff9c7b82 */ /* 0x000e620000000a00 */
[----:B0-----:R-:W-:-:S05]  /*3230*/  @P0 IMAD.WIDE.U32 R158, R196, 0x10, R158 ;  /* 0x00000010c49e0825 */ /* 0x001fca00078e009e */
[----:B------:R3:W-:Y:S01]  /*3240*/  @P0 STG.E.128 desc[UR4][R158.64], R124 ;  /* 0x0000007c9e000986 */ /* 0x0007e2000c101d04 */
[C---:B-1----:R-:W-:Y:S01]  /*3250*/  IMAD.WIDE.U32 R156, R196.reuse, 0x10, R156 ;  /* 0x00000010c49c7825 */ /* 0x042fe200078e009c */
[----:B------:R-:W-:-:S04]  /*3260*/  IADD3 R196, PT, PT, R196, 0x80, RZ ;  /* 0x00000080c4c47810 */ /* 0x000fc80007ffe0ff */
[----:B------:R3:W-:Y:S03]  /*3270*/  STG.E.128 desc[UR4][R156.64], R152 ;  /* 0x000000989c007986 */ /* 0x0007e6000c101d04 */
.L_x_7942:
[----:B------:R-:W-:Y:S05]  /*3280*/  BSYNC.RECONVERGENT B1 ;  /* 0x0000000000017941 */ /* 0x000fea0003800200 */
.L_x_7941:
        /* <DEDUP_REMOVED lines=45> */
.L_x_7946:
        /* <DEDUP_REMOVED lines=36> */
.L_x_7947:
[----:B------:R-:W0:Y:S08]  /*37a0*/  @P0 LDC.64 R158, c[0x0][0x478] ;  /* 0x00011e00ff9e0b82 */ /* 0x000e300000000a00 */
[----:B------:R-:W1:Y:S01]  /*37b0*/  LDC.64 R156, c[0x0][0x468] ;  /* 0x00011a00ff9c7b82 */ /* 0x000e620000000a00 */
[----:B0-----:R-:W-:-:S05]  /*37c0*/  @P0 IMAD.WIDE.U32 R158, R196, 0x10, R158 ;  /* 0x00000010c49e0825 */ /* 0x001fca00078e009e */
[----:B------:R0:W-:Y:S01]  /*37d0*/  @P0 STG.E.128 desc[UR4][R158.64], R124 ;  /* 0x0000007c9e000986 */ /* 0x0001e2000c101d04 */
[----:B-1----:R-:W-:-:S05]  /*37e0*/  IMAD.WIDE.U32 R156, R196, 0x10, R156 ;  /* 0x00000010c49c7825 */ /* 0x002fca00078e009c */
[----:B------:R0:W-:Y:S01]  /*37f0*/  STG.E.128 desc[UR4][R156.64], R152 ;  /* 0x000000989c007986 */ /* 0x0001e2000c101d04 */
[----:B------:R-:W-:Y:S05]  /*3800*/  BRA `(.L_x_7945) ;  /* 0x0000001800cc7947 */ /* 0x000fea0003800000 */
.L_x_7932:
        /* <DEDUP_REMOVED lines=11> */
[-CC-:B------:R-:W-:Y:S01]  /*38c0*/  FFMA.FTZ R200, R185, R193.reuse, R198.reuse ;  /* 0x000000c1b9c87223 */ /* 0x180fe200000100c6 */
[----:B------:R-:W-:Y:S01]  /*38d0*/  FFMA.FTZ R202, R184, R193, R198 ;  /* 0x000000c1b8ca7223 */ /* 0x000fe200000100c6 */
[----:B------:R-:W-:Y:S01]  /*38e0*/  FADD.FTZ R153, R164, -R153 ;  /* 0x80000099a4997221 */ /* 0x000fe20000010000 */
[----:B-----5:R-:W-:Y:S01]  /*38f0*/  FFMA.FTZ R205, R197, R204, R156 ;  /* 0x000000ccc5cd7223 */ /* 0x020fe2000001009c */
[--C-:B------:R-:W-:Y:S01]  /*3900*/  HADD2.F32 R152, -RZ, R130.reuse.H0_H0 ;  /* 0x20000082ff987230 */ /* 0x100fe20000004100 */
[----:B------:R-:W0:Y:S01]  /*3910*/  LDC.64 R156, c[0x0][0x468] ;  /* 0x00011a00ff9c7b82 */ /* 0x000e220000000a00 */
[----:B------:R-:W-:-:S02]  /*3920*/  HADD2.F32 R154, -RZ, R130.H1_H1 ;  /* 0x30000082ff9a7230 */ /* 0x000fc40000004100 */
        /* <DEDUP_REMOVED lines=36> */
.L_x_7950:
[----:B------:R-:W-:Y:S05]  /*3b70*/  BSYNC.RECONVERGENT B1 ;  /* 0x0000000000017941 */ /* 0x000fea0003800200 */
.L_x_7949:
[----:B------:R-:W-:Y:S04]  /*3b80*/  BSSY.RECONVERGENT B1, `(.L_x_7951) ;  /* 0x0000032000017945 */ /* 0x000fe80003800200 */
[----:B------:R-:W-:Y:S05]  /*3b90*/  @!P1 BRA `(.L_x_7952) ;  /* 0x0000000000c09947 */ /* 0x000fea0003800000 */
[-CC-:B0-----:R-:W-:Y:S01]  /*3ba0*/  FFMA.FTZ R157, R22, R193.reuse, R198.reuse ;  /* 0x000000c1169d7223 */ /* 0x181fe200000100c6 */
[-CC-:B------:R-:W-:Y:S01]  /*3bb0*/  FFMA.FTZ R155, R19, R193.reuse, R198.reuse ;  /* 0x000000c1139b7223 */ /* 0x180fe200000100c6 */
[--C-:B------:R-:W-:Y:S02]  /*3bc0*/  HADD2.F32 R156, -RZ, R135.reuse.H0_H0 ;  /* 0x20000087ff9c7230 */ /* 0x100fe40000004100 */
[-CC-:B------:R-:W-:Y:S01]  /*3bd0*/  FFMA.FTZ R153, R15, R193.reuse, R198.reuse ;  /* 0x000000c10f997223 */ /* 0x180fe200000100c6 */
[----:B------:R-:W-:Y:S02]  /*3be0*/  HADD2.F32 R158, -RZ, R135.H1_H1 ;  /* 0x30000087ff9e7230 */ /* 0x000fe40000004100 */
[----:B------:R-:W-:Y:S01]  /*3bf0*/  FADD.FTZ R157, R20, -R157 ;  /* 0x8000009d149d7221 */ /* 0x000fe20000010000 */
[----:B------:R-:W-:Y:S01]  /*3c00*/  FADD.FTZ R155, R18, -R155 ;  /* 0x8000009b129b7221 */ /* 0x000fe20000010000 */
[--C-:B------:R-:W-:Y:S02]  /*3c10*/  HADD2.F32 R152, -RZ, R134.reuse.H0_H0 ;  /* 0x20000086ff987230 */ /* 0x100fe40000004100 */
[----:B------:R-:W-:Y:S01]  /*3c20*/  FFMA.FTZ R200, R16, R193, R198 ;  /* 0x000000c110c87223 */ /* 0x000fe200000100c6 */
[C---:B-----5:R-:W-:Y:S01]  /*3c30*/  FFMA.FTZ R207, R197.reuse, R157, R158 ;  /* 0x0000009dc5cf7223 */ /* 0x060fe2000001009e */
[----:B------:R-:W-:Y:S01]  /*3c40*/  FFMA.FTZ R205, R197, R155, R156 ;  /* 0x0000009bc5cd7223 */ /* 0x000fe2000001009c */
[----:B------:R-:W-:Y:S01]  /*3c50*/  FADD.FTZ R153, R14, -R153 ;  /* 0x800000990e997221 */ /* 0x000fe20000010000 */
[----:B------:R-:W0:Y:S01]  /*3c60*/  LDC.64 R156, c[0x0][0x468] ;  /* 0x00011a00ff9c7b82 */ /* 0x000e220000000a00 */
[----:B------:R-:W-:-:S02]  /*3c70*/  HADD2.F32 R154, -RZ, R134.H1_H1 ;  /* 0x30000086ff9a7230 */ /* 0x000fc40000004100 */
[----:B------:R-:W-:Y:S01]  /*3c80*/  FADD.FTZ R203, R17, -R200 ;  /* 0x800000c811cb7221 */ /* 0x000fe20000010000 */
        /* <DEDUP_REMOVED lines=33> */
.L_x_7952:
[----:B------:R-:W-:Y:S05]  /*3ea0*/  BSYNC.RECONVERGENT B1 ;  /* 0x0000000000017941 */ /* 0x000fea0003800200 */
.L_x_7951:
[----:B------:R-:W-:Y:S04]  /*3eb0*/  BSSY.RECONVERGENT B1, `(.L_x_7953) ;  /* 0x0000032000017945 */ /* 0x000fe80003800200 */
[----:B------:R-:W-:Y:S05]  /*3ec0*/  @!P2 BRA `(.L_x_7954) ;  /* 0x0000000000c0a947 */ /* 0x000fea0003800000 */
[-CC-:B01----:R-:W-:Y:S01]  /*3ed0*/  FFMA.FTZ R155, R33, R193.reuse, R198.reuse ;  /* 0x000000c1219b7223 */ /* 0x183fe200000100c6 */
[--C-:B------:R-:W-:Y:S02]  /*3ee0*/  HADD2.F32 R156, -RZ, R139.reuse.H0_H0 ;  /* 0x2000008bff9c7230 */ /* 0x100fe40000004100 */
[-CC-:B------:R-:W-:Y:S01]  /*3ef0*/  FFMA.FTZ R153, R29, R193.reuse, R198.reuse ;  /* 0x000000c11d997223 */ /* 0x180fe200000100c6 */
[-CC-:B------:R-:W-:Y:S01]  /*3f00*/  FFMA.FTZ R202, R162, R193.reuse, R198.reuse ;  /* 0x000000c1a2ca7223 */ /* 0x180fe200000100c6 */
[----:B------:R-:W-:Y:S01]  /*3f10*/  FADD.FTZ R155, R160, -R155 ;  /* 0x8000009ba09b7221 */ /* 0x000fe20000010000 */
[--C-:B------:R-:W-:Y:S02]  /*3f20*/  HADD2.F32 R152, -RZ, R138.reuse.H0_H0 ;  /* 0x2000008aff987230 */ /* 0x100fe40000004100 */
[----:B------:R-:W-:Y:S01]  /*3f30*/  FFMA.FTZ R200, R34, R193, R198 ;  /* 0x000000c122c87223 */ /* 0x000fe200000100c6 */
[----:B------:R-:W-:Y:S01]  /*3f40*/  FADD.FTZ R153, R32, -R153 ;  /* 0x8000009920997221 */ /* 0x000fe20000010000 */
[----:B-----5:R-:W-:Y:S01]  /*3f50*/  FFMA.FTZ R205, R197, R155, R156 ;  /* 0x0000009bc5cd7223 */ /* 0x020fe2000001009c */
[----:B------:R-:W-:Y:S01]  /*3f60*/  HADD2.F32 R158, -RZ, R139.H1_H1 ;  /* 0x3000008bff9e7230 */ /* 0x000fe20000004100 */
        /* <DEDUP_REMOVED lines=38> */
.L_x_7954:
[----:B------:R-:W-:Y:S05]  /*41d0*/  BSYNC.RECONVERGENT B1 ;  /* 0x0000000000017941 */ /* 0x000fea0003800200 */
.L_x_7953:
[----:B------:R-:W-:Y:S05]  /*41e0*/  @!P3 BRA `(.L_x_7945) ;  /* 0x000000100054b947 */ /* 0x000fea0003800000 */
[-CC-:B012---:R-:W-:Y:S01]  /*41f0*/  FFMA.FTZ R154, R182, R193.reuse, R198.reuse ;  /* 0x000000c1b69a7223 */ /* 0x187fe200000100c6 */
[--C-:B------:R-:W-:Y:S02]  /*4200*/  HADD2.F32 R152, -RZ, R143.reuse.H1_H1 ;  /* 0x3000008fff987230 */ /* 0x100fe40000004100 */
        /* <DEDUP_REMOVED lines=10> */
[----:B------:R-:W-:Y:S01]  /*42b0*/  HADD2.F32 R158, -RZ, R143.H0_H0 ;  /* 0x2000008fff9e7230 */ /* 0x000fe20000004100 */
[----:B------:R-:W0:Y:S01]  /*42c0*/  LDC.64 R152, c[0x0][0x468] ;  /* 0x00011a00ff987b82 */ /* 0x000e220000000a00 */
[----:B------:R-:W-:-:S02]  /*42d0*/  HADD2.F32 R154, -RZ, R142.H0_H0 ;  /* 0x2000008eff9a7230 */ /* 0x000fc40000004100 */
[----:B------:R-:W-:Y:S01]  /*42e0*/  FADD.FTZ R159, R180, -R159 ;  /* 0x8000009fb49f7221 */ /* 0x000fe20000010000 */
[----:B------:R-:W-:Y:S02]  /*42f0*/  HADD2.F32 R156, -RZ, R142.H1_H1 ;  /* 0x3000008eff9c7230 */ /* 0x000fe40000004100 */
[----:B------:R-:W-:Y:S01]  /*4300*/  FADD.FTZ R199, R173, -R204 ;  /* 0x800000ccadc77221 */ /* 0x000fe20000010000 */
[--C-:B------:R-:W-:Y:S02]  /*4310*/  HADD2.F32 R198, -RZ, R141.reuse.H1_H1 ;  /* 0x3000008dffc67230 */ /* 0x100fe40000004100 */
[C---:B------:R-:W-:Y:S01]  /*4320*/  FFMA.FTZ R201, R197.reuse, R159, R158 ;  /* 0x0000009fc5c97223 */ /* 0x040fe2000001009e */
[C---:B------:R-:W-:Y:S01]  /*4330*/  FFMA.FTZ R193, R197.reuse, R193, R154 ;  /* 0x000000c1c5c17223 */ /* 0x040fe2000001009a */
[----:B------:R-:W-:Y:S01]  /*4340*/  FFMA.FTZ R199, R197, R199, R156 ;  /* 0x000000c7c5c77223 */ /* 0x000fe2000001009c */
[----:B------:R-:W-:Y:S02]  /*4350*/  HADD2.F32 R158, -RZ, R141.H0_H0 ;  /* 0x2000008dff9e7230 */ /* 0x000fe40000004100 */
[----:B------:R-:W-:Y:S01]  /*4360*/  FADD.FTZ R157, R174, -R157 ;  /* 0x8000009dae9d7221 */ /* 0x000fe20000010000 */
[----:B------:R-:W-:-:S02]  /*4370*/  HADD2.F32 R154, -RZ, R140.H0_H0 ;  /* 0x2000008cff9a7230 */ /* 0x000fc40000004100 */
[----:B------:R-:W-:Y:S01]  /*4380*/  FADD.FTZ R159, R169, -R202 ;  /* 0x800000caa99f7221 */ /* 0x000fe20000010000 */
[----:B------:R-:W-:Y:S02]  /*4390*/  HADD2.F32 R156, -RZ, R140.H1_H1 ;  /* 0x3000008cff9c7230 */ /* 0x000fe40000004100 */
[----:B------:R-:W-:Y:S01]  /*43a0*/  FADD.FTZ R155, R170, -R155 ;  /* 0x8000009baa9b7221 */ /* 0x000fe20000010000 */
        /* <DEDUP_REMOVED lines=20> */
.L_x_7948:
        /* <DEDUP_REMOVED lines=10> */
[----:B------:R-:W-:Y:S01]  /*4590*/  FADD.FTZ R152, R190, -R125 ;  /* 0x8000007dbe987221 */ /* 0x000fe20000010000 */
[----:B-----5:R-:W-:Y:S01]  /*45a0*/  FFMA.FTZ R125, R197, R124, R126 ;  /* 0x0000007cc57d7223 */ /* 0x020fe2000001007e */
[----:B------:R-:W-:-:S02]  /*45b0*/  HADD2.F32 R153, -RZ, R129.H0_H0 ;  /* 0x20000081ff997230 */ /* 0x000fc40000004100 */
[----:B------:R-:W-:Y:S01]  /*45c0*/  FFMA.FTZ R126, R197, R156, R157 ;  /* 0x0000009cc57e7223 */ /* 0x000fe2000001009d */
[----:B------:R-:W0:Y:S01]  /*45d0*/  LDC.64 R158, c[0x0][0x478] ;  /* 0x00011e00ff9e7b82 */ /* 0x000e220000000a00 */
[----:B------:R-:W-:Y:S01]  /*45e0*/  FADD.FTZ R154, R187, -R154 ;  /* 0x8000009abb9a7221 */ /* 0x000fe20000010000 */
[----:B------:R-:W-:Y:S02]  /*45f0*/  HADD2.F32 R127, -RZ, R128.H1_H1 ;  /* 0x30000080ff7f7230 */ /* 0x000fe40000004100 */
[-CC-:B------:R-:W-:Y:S01]  /*4600*/  FFMA.FTZ R124, R185, R193.reuse, R198.reuse ;  /* 0x000000c1b97c7223 */ /* 0x180fe200000100c6 */
[-CC-:B------:R-:W-:Y:S01]  /*4610*/  FFMA.FTZ R200, R179, R193.reuse, R198.reuse ;  /* 0x000000c1b3c87223 */ /* 0x180fe200000100c6 */
[C---:B------:R-:W-:Y:S01]  /*4620*/  FFMA.FTZ R155, R197.reuse, R154, R153 ;  /* 0x0000009ac59b7223 */ /* 0x040fe20000010099 */
[-CC-:B------:R-:W-:Y:S01]  /*4630*/  FFMA.FTZ R154, R184, R193.reuse, R198.reuse ;  /* 0x000000c1b89a7223 */ /* 0x180fe200000100c6 */
[----:B------:R-:W-:Y:S01]  /*4640*/  FFMA.FTZ R127, R197, R152, R127 ;  /* 0x00000098c57f7223 */ /* 0x000fe2000001007f */
[----:B------:R-:W1:Y:S01]  /*4650*/  LDC.64 R156, c[0x0][0x468] ;  /* 0x00011a00ff9c7b82 */ /* 0x000e620000000a00 */
        /* <DEDUP_REMOVED lines=23> */
[----:B------:R-:W-:Y:S01]  /*47d0*/  FMUL.FTZ R204, R202, R192 ;  /* 0x000000c0cacc7220 */ /* 0x000fe20000410000 */
        /* <DEDUP_REMOVED lines=10> */
.L_x_7956:
[----:B------:R-:W-:Y:S05]  /*4880*/  BSYNC.RECONVERGENT B1 ;  /* 0x0000000000017941 */ /* 0x000fea0003800200 */
.L_x_7955:
        /* <DEDUP_REMOVED lines=57> */
.L_x_7958:
[----:B------:R-:W-:Y:S05]  /*4c20*/  BSYNC.RECONVERGENT B1 ;  /* 0x0000000000017941 */ /* 0x000fea0003800200 */
.L_x_7957:
        /* <DEDUP_REMOVED lines=57> */
.L_x_7960:
[----:B------:R-:W-:Y:S05]  /*4fc0*/  BSYNC.RECONVERGENT B1 ;  /* 0x0000000000017941 */ /* 0x000fea0003800200 */
.L_x_7959:
[----:B------:R-:W-:Y:S05]  /*4fd0*/  @!P3 BRA `(.L_x_7945) ;  /* 0x0000000000d8b947 */ /* 0x000fea0003800000 */
[----:B012---:R-:W0:Y:S01]  /*4fe0*/  LDC.64 R156, c[0x0][0x478] ;  /* 0x00011e00ff9c7b82 */ /* 0x007e220000000a00 */
[-CC-:B------:R-:W-:Y:S01]  /*4ff0*/  FFMA.FTZ R126, R182, R193.reuse, R198.reuse ;  /* 0x000000c1b67e7223 */ /* 0x180fe200000100c6 */
[-CC-:B------:R-:W-:Y:S01]  /*5000*/  FFMA.FTZ R152, R168, R193.reuse, R198.reuse ;  /* 0x000000c1a8987223 */ /* 0x180fe200000100c6 */
[-CC-:B------:R-:W-:Y:S01]  /*5010*/  FFMA.FTZ R127, R161, R193.reuse, R198.reuse ;  /* 0x000000c1a17f7223 */ /* 0x180fe200000100c6 */
[-CC-:B------:R-:W-:Y:S01]  /*5020*/  FFMA.FTZ R201, R175, R193.reuse, R198.reuse ;  /* 0x000000c1afc97223 */ /* 0x180fe200000100c6 */
[--C-:B------:R-:W-:Y:S02]  /*5030*/  HADD2.F32 R155, -RZ, R140.reuse.H1_H1 ;  /* 0x3000008cff9b7230 */ /* 0x100fe40000004100 */
[-CC-:B------:R-:W-:Y:S01]  /*5040*/  FFMA.FTZ R159, R165, R193.reuse, R198.reuse ;  /* 0x000000c1a59f7223 */ /* 0x180fe200000100c6 */
[-CC-:B------:R-:W-:Y:S01]  /*5050*/  FFMA.FTZ R154, R172, R193.reuse, R198.reuse ;  /* 0x000000c1ac9a7223 */ /* 0x180fe200000100c6 */
[----:B------:R-:W1:Y:S01]  /*5060*/  LDC.64 R124, c[0x0][0x468] ;  /* 0x00011a00ff7c7b82 */ /* 0x000e620000000a00 */
[----:B------:R-:W-:Y:S01]  /*5070*/  FFMA.FTZ R199, R171, R193, R198 ;  /* 0x000000c1abc77223 */ /* 0x000fe200000100c6 */
[----:B------:R-:W-:-:S02]  /*5080*/  HADD2.F32 R153, -RZ, R140.H0_H0 ;  /* 0x2000008cff997230 */ /* 0x000fc40000004100 */
[----:B------:R-:W-:Y:S01]  /*5090*/  FADD.FTZ R200, R177, -R126 ;  /* 0x8000007eb1c87221 */ /* 0x000fe20000010000 */
[----:B------:R-:W-:Y:S01]  /*50a0*/  FADD.FTZ R152, R167, -R152 ;  /* 0x80000098a7987221 */ /* 0x000fe20000010000 */
[----:B------:R-:W-:Y:S01]  /*50b0*/  FFMA.FTZ R198, R178, R193, R198 ;  /* 0x000000c1b2c67223 */ /* 0x000fe200000100c6 */
[----:B------:R-:W-:Y:S01]  /*50c0*/  FADD.FTZ R126, R170, -R127 ;  /* 0x8000007faa7e7221 */ /* 0x000fe20000010000 */
[----:B------:R-:W-:Y:S02]  /*50d0*/  HADD2.F32 R193, -RZ, R143.H0_H0 ;  /* 0x2000008fffc17230 */ /* 0x000fe40000004100 */
[----:B------:R-:W-:Y:S01]  /*50e0*/  FADD.FTZ R158, R180, -R201 ;  /* 0x800000c9b49e7221 */ /* 0x000fe20000010000 */
[C---:B-----5:R-:W-:Y:S01]  /*50f0*/  FFMA.FTZ R155, R197.reuse, R152, R155 ;  /* 0x00000098c59b7223 */ /* 0x060fe2000001009b */
[----:B------:R-:W-:Y:S01]  /*5100*/  FFMA.FTZ R153, R197, R126, R153 ;  /* 0x0000007ec5997223 */ /* 0x000fe20000010099 */
[--C-:B------:R-:W-:Y:S02]  /*5110*/  HADD2.F32 R152, -RZ, R141.reuse.H0_H0 ;  /* 0x2000008dff987230 */ /* 0x100fe40000004100 */
[----:B------:R-:W-:Y:S01]  /*5120*/  FADD.FTZ R126, R174, -R159 ;  /* 0x8000009fae7e7221 */ /* 0x000fe20000010000 */
[----:B------:R-:W-:-:S02]  /*5130*/  HADD2.F32 R127, -RZ, R141.H1_H1 ;  /* 0x3000008dff7f7230 */ /* 0x000fc40000004100 */
[----:B------:R-:W-:Y:S01]  /*5140*/  FFMA.FTZ R203, R197, R158, R193 ;  /* 0x0000009ec5cb7223 */ /* 0x000fe200000100c1 */
[----:B------:R-:W-:Y:S01]  /*5150*/  FADD.FTZ R154, R169, -R154 ;  /* 0x8000009aa99a7221 */ /* 0x000fe20000010000 */
[----:B------:R-:W-:Y:S02]  /*5160*/  HADD2.F32 R202, -RZ, R143.H1_H1 ;  /* 0x3000008fffca7230 */ /* 0x000fe40000004100 */
[----:B------:R-:W-:Y:S01]  /*5170*/  FADD.FTZ R158, R176, -R199 ;  /* 0x800000c7b09e7221 */ /* 0x000fe20000010000 */
[--C-:B------:R-:W-:Y:S02]  /*5180*/  HADD2.F32 R193, -RZ, R142.reuse.H0_H0 ;  /* 0x2000008effc17230 */ /* 0x100fe40000004100 */
[----:B------:R-:W-:Y:S01]  /*5190*/  FADD.FTZ R198, R173, -R198 ;  /* 0x800000c6adc67221 */ /* 0x000fe20000010000 */
[----:B------:R-:W-:Y:S02]  /*51a0*/  HADD2.F32 R201, -RZ, R142.H1_H1 ;  /* 0x3000008effc97230 */ /* 0x000fe40000004100 */
        /* <DEDUP_REMOVED lines=10> */
[----:B------:R-:W-:-:S03]  /*5250*/  F2FP.F16.F32.PACK_AB R124, R155, R153 ;  /* 0x000000999b7c723e */ /* 0x000fc600000000ff */
[-C--:B------:R-:W-:Y:S01]  /*5260*/  FMUL.FTZ R153, R155, R192.reuse ;  /* 0x000000c09b997220 */ /* 0x080fe20000410000 */
[C---:B------:R-:W-:Y:S01]  /*5270*/  F2FP.F16.F32.PACK_AB R125, R126.reuse, R159 ;  /* 0x0000009f7e7d723e */ /* 0x040fe200000000ff */
        /* <DEDUP_REMOVED lines=12> */
.L_x_7945:
[----:B------:R-:W-:Y:S05]  /*5340*/  BSYNC.RECONVERGENT B0 ;  /* 0x0000000000007941 */ /* 0x000fea0003800200 */
.L_x_7931:
[----:B01234-:R-:W0:Y:S01]  /*5350*/  LDC.64 R152, c[0x0][0x380] ;  /* 0x0000e000ff987b82 */ /* 0x01fe220000000a00 */
[----:B------:R-:W-:Y:S02]  /*5360*/  PLOP3.LUT P6, PT, P6, PT, PT, 0x8, 0x80 ;  /* 0x000000000080781c */ /* 0x000fe400037ce170 */
[----:B0-----:R-:W-:-:S04]  /*5370*/  IADD3 R0, PT, PT, R0, R152, RZ ;  /* 0x0000009800007210 */ /* 0x001fc80007ffe0ff */
[----:B------:R-:W-:-:S13]  /*5380*/  ISETP.GE.AND P0, PT, R0, R153, PT ;  /* 0x000000990000720c */ /* 0x000fda0003f06270 */
[----:B------:R-:W-:Y:S05]  /*5390*/  @!P0 BRA `(.L_x_7961) ;  /* 0xffffffb000d48947 */ /* 0x000fea000383ffff */
.L_x_7922:
        /* <DEDUP_REMOVED lines=39> */
.L_x_7962:
        /* <DEDUP_REMOVED lines=15> */
.L_x_15678:


//--------------------- .text._ZN10layer_norm13ln_bwd_kernelINS_13Kernel_traitsIf6__halfS2_S2_fjLj4096ELj1ELj1ELj4ELj16ENS_18Kernel_traits_baseILj4096EfS2_S2_S2_fjLj128EEEEELb0ELb0ELb0ELb1EEEvNS_9BwdParamsE --------------------------
	.section	.text._ZN10layer_norm13ln_bwd_kernelINS_13Kernel_traitsIf6__halfS2_S2_fjLj4096ELj1ELj1ELj4ELj16ENS_18Kernel_traits_baseILj4096EfS2_S2_S2_fjLj128EEEEELb0ELb0ELb0ELb1EEEvNS_9BwdParamsE,"ax",@progbits
	.align	128
        .global         _ZN10layer_norm13ln_bwd_kernelINS_13Kernel_traitsIf6__halfS2_S2_fjLj4096ELj1ELj1ELj4ELj16ENS_18Kernel_traits_baseILj4096EfS2_S2_S2_fjLj128EEEEELb0ELb0ELb0ELb1EEEvNS_9BwdParamsE
        .type           _ZN10layer_norm13ln_bwd_kernelINS_13Kernel_traitsIf6__halfS2_S2_fjLj4096ELj1ELj1ELj4ELj16ENS_18Kernel_traits_baseILj4096EfS2_S2_S2_fjLj128EEEEELb0ELb0ELb0ELb1EEEvNS_9BwdParamsE,@function
        .size           _ZN10layer_norm13ln_bwd_kernelINS_13Kernel_traitsIf6__halfS2_S2_fjLj4096ELj1ELj1ELj4ELj16ENS_18Kernel_traits_baseILj4096EfS2_S2_S2_fjLj128EEEEELb0ELb0ELb0ELb1EEEvNS_9BwdParamsE,(.L_x_15679 - _ZN10layer_norm13ln_bwd_kernelINS_13Kernel_traitsIf6__halfS2_S2_fjLj4096ELj1ELj1ELj4ELj16ENS_18Kernel_traits_baseILj4096EfS2_S2_S2_fjLj128EEEEELb0ELb0ELb0ELb1EEEvNS_9BwdParamsE)
        .other          _ZN10layer_norm13ln_bwd_kernelINS_13Kernel_traitsIf6__halfS2_S2_fjLj4096ELj1ELj1ELj4ELj16ENS_18Kernel_traits_baseILj4096EfS2_S2_S2_fjLj128EEEEELb0ELb0ELb0ELb1EEEvNS_9BwdParamsE,@"STO_CUDA_ENTRY STV_DEFAULT"
_ZN10layer_norm13ln_bwd_kernelINS_13Kernel_traitsIf6__halfS2_S2_fjLj4096ELj1ELj1ELj4ELj16ENS_18Kernel_traits_baseILj4096EfS2_S2_S2_fjLj128EEEEELb0ELb0ELb0ELb1EEEvNS_9BwdParamsE:
.text._ZN10layer_norm13ln_bwd_kernelINS_13Kernel_traitsIf6__halfS2_S2_fjLj4096ELj1ELj1ELj4ELj16ENS_18Kernel_traits_baseILj4096EfS2_S2_S2_fjLj128EEEEELb0ELb0ELb0ELb1EEEvNS_9BwdParamsE:
        /* <DEDUP_REMOVED lines=93> */
.L_x_7968:
[----:B------:R-:W0:Y:S01]  /*05d0*/  LDC.64 R76, c[0x0][0x3a8] ;  /* 0x0000ea00ff4c7b82 */ /* 0x000e220000000a00 */
[----:B-1----:R-:W-:-:S05]  /*05e0*/  IMAD R0, R148, UR10, RZ ;  /* 0x0000000a94007c24 */ /* 0x002fca000f8e02ff */
[----:B------:R-:W-:Y:S02]  /*05f0*/  SHF.R.S32.HI R53, RZ, 0x1f, R0 ;  /* 0x0000001fff357819 */ /* 0x000fe40000011400 */
[----:B------:R-:W1:Y:S02]  /*0600*/  LDC.64 R156, c[0x0][0x3c0] ;  /* 0x0000f000ff9c7b82 */ /* 0x000e640000000a00 */
[----:B------:R-:W-:-:S04]  /*0610*/  LEA.HI R53, R53, R0, RZ, 0x3 ;  /* 0x0000000035357211 */ /* 0x000fc800078f18ff */
[----:B------:R-:W-:Y:S02]  /*0620*/  LEA.HI.SX32 R155, R53, R110, 0x1d ;  /* 0x0000006e359b7211 */ /* 0x000fe400078feaff */
[----:B------:R-:W3:Y:S08]  /*0630*/  LDC.64 R80, c[0x0][0x428] ;  /* 0x00010a00ff507b82 */ /* 0x000ef00000000a00 */
[----:B------:R-:W4:Y:S01]  /*0640*/  LDC.64 R158, c[0x0][0x3c8] ;  /* 0x0000f200ff9e7b82 */ /* 0x000f220000000a00 */
[----:B0-----:R-:W-:-:S06]  /*0650*/  IMAD.WIDE.U32 R52, R155, 0x10, R76 ;  /* 0x000000109b347825 */ /* 0x001fcc00078e004c */
[----:B------:R-:W2:Y:S01]  /*0660*/  LDG.E.128 R52, desc[UR4][R52.64] ;  /* 0x0000000434347981 */ /* 0x000ea2000c1e1d00 */
[----:B-1----:R-:W-:Y:S01]  /*0670*/  IMAD.WIDE R156, R148, 0x4, R156 ;  /* 0x00000004949c7825 */ /* 0x002fe200078e029c */
[C---:B------:R-:W-:Y:S02]  /*0680*/  IADD3 R151, PT, PT, R155.reuse, 0x100, RZ ;  /* 0x000001009b977810 */ /* 0x040fe40007ffe0ff */
[C---:B------:R-:W-:Y:S02]  /*0690*/  IADD3 R153, PT, PT, R155.reuse, 0x80, RZ ;  /* 0x000000809b997810 */ /* 0x040fe40007ffe0ff */
[C---:B------:R-:W-:Y:S01]  /*06a0*/  IADD3 R149, PT, PT, R155.reuse, 0x180, RZ ;  /* 0x000001809b957810 */ /* 0x040fe20007ffe0ff */
[----:B------:R-:W2:Y:S01]  /*06b0*/  LDG.E R170, desc[UR4][R156.64] ;  /* 0x000000049caa7981 */ /* 0x000ea2000c1e1900 */
[----:B---3--:R-:W-:-:S04]  /*06c0*/  IMAD.WIDE.U32 R56, R155, 0x10, R80 ;  /* 0x000000109b387825 */ /* 0x008fc800078e0050 */
[C---:B------:R-:W-:Y:S02]  /*06d0*/  IMAD.WIDE.U32 R68, R151.reuse, 0x10, R76 ;  /* 0x0000001097447825 */ /* 0x040fe400078e004c */
[----:B------:R-:W3:Y:S02]  /*06e0*/  LDG.E.128 R56, desc[UR4][R56.64] ;  /* 0x0000000438387981 */ /* 0x000ee4000c1e1d00 */
[----:B------:R-:W-:Y:S02]  /*06f0*/  IMAD.WIDE.U32 R72, R151, 0x10, R80 ;  /* 0x0000001097487825 */ /* 0x000fe400078e0050 */
[----:B------:R-:W3:Y:S02]  /*0700*/  LDG.E.128 R68, desc[UR4][R68.64] ;  /* 0x0000000444447981 */ /* 0x000ee4000c1e1d00 */
[----:B------:R-:W-:Y:S02]  /*0710*/  IMAD.WIDE.U32 R60, R153, 0x10, R76 ;  /* 0x00000010993c7825 */ /* 0x000fe400078e004c */
[----:B------:R-:W3:Y:S02]  /*0720*/  LDG.E.128 R72, desc[UR4][R72.64] ;  /* 0x0000000448487981 */ /* 0x000ee4000c1e1d00 */
[----:B----4-:R-:W-:-:S02]  /*0730*/  IMAD.WIDE R158, R148, 0x4, R158 ;  /* 0x00000004949e7825 */ /* 0x010fc400078e029e */
[----:B------:R-:W4:Y:S02]  /*0740*/  LDG.E.128 R60, desc[UR4][R60.64] ;  /* 0x000000043c3c7981 */ /* 0x000f24000c1e1d00 */
[----:B------:R-:W-:Y:S02]  /*0750*/  IMAD.WIDE.U32 R76, R149, 0x10, R76 ;  /* 0x00000010954c7825 */ /* 0x000fe400078e004c */
[----:B------:R-:W4:Y:S02]  /*0760*/  LDG.E R150, desc[UR4][R158.64] ;  /* 0x000000049e967981 */ /* 0x000f24000c1e1900 */
[--C-:B------:R-:W-:Y:S02]  /*0770*/  IMAD.WIDE.U32 R64, R153, 0x10, R80.reuse ;  /* 0x0000001099407825 */ /* 0x100fe400078e0050 */
[----:B------:R-:W4:Y:S04]  /*0780*/  LDG.E.128 R76, desc[UR4][R76.64] ;  /* 0x000000044c4c7981 */ /* 0x000f28000c1e1d00 */
[----:B------:R-:W4:Y:S01]  /*0790*/  LDG.E.128 R64, desc[UR4][R64.64] ;  /* 0x0000000440407981 */ /* 0x000f22000c1e1d00 */
[----:B------:R-:W-:-:S06]  /*07a0*/  IMAD.WIDE.U32 R80, R149, 0x10, R80 ;  /* 0x0000001095507825 */ /* 0x000fcc00078e0050 */
[----:B------:R-:W4:Y:S01]  /*07b0*/  LDG.E.128 R80, desc[UR4][R80.64] ;  /* 0x0000000450507981 */ /* 0x000f22000c1e1d00 */
[----:B--2---:R-:W-:-:S04]  /*07c0*/  ISETP.NE.U32.AND P0, PT, RZ, UR8, PT ;  /* 0x00000008ff007c0c */ /* 0x004fc8000bf05070 */
[----:B------:R-:W-:Y:S02]  /*07d0*/  ISETP.NE.AND.EX P0, PT, RZ, UR9, PT, P0 ;  /* 0x00000009ff007c0c */ /* 0x000fe4000bf05300 */
[----:B------:R-:W-:Y:S01]  /*07e0*/  ISETP.NE.AND P3, PT, RZ, UR7, PT ;  /* 0x00000007ff007c0c */ /* 0x000fe2000bf65270 */
[--C-:B------:R-:W-:Y:S02]  /*07f0*/  HADD2.F32 R0, -RZ, R52.reuse.H0_H0 ;  /* 0x20000034ff007230 */ /* 0x100fe40000004100 */
[----:B------:R-:W-:Y:S02]  /*0800*/  HADD2.F32 R164, -RZ, R52.H1_H1 ;  /* 0x30000034ffa47230 */ /* 0x000fe40000004100 */
[--C-:B------:R-:W-:Y:S02]  /*0810*/  HADD2.F32 R166, -RZ, R53.reuse.H0_H0 ;  /* 0x20000035ffa67230 */ /* 0x100fe40000004100 */
[----:B------:R-:W-:-:S04]  /*0820*/  HADD2.F32 R167, -RZ, R53.H1_H1 ;  /* 0x30000035ffa77230 */ /* 0x000fc80000004100 */
[----:B------:R-:W0:Y:S01]  /*0830*/  @P0 LDC.64 R52, c[0x0][0x438] ;  /* 0x00010e00ff340b82 */ /* 0x000e220000000a00 */
[--C-:B------:R-:W-:Y:S02]  /*0840*/  HADD2.F32 R168, -RZ, R54.reuse.H0_H0 ;  /* 0x20000036ffa87230 */ /* 0x100fe40000004100 */
[----:B------:R-:W-:Y:S02]  /*0850*/  HADD2.F32 R229, -RZ, R54.H1_H1 ;  /* 0x30000036ffe57230 */ /* 0x000fe40000004100 */
[--C-:B------:R-:W-:Y:S02]  /*0860*/  HADD2.F32 R193, -RZ, R55.reuse.H0_H0 ;  /* 0x20000037ffc17230 */ /* 0x100fe40000004100 */
[----:B------:R-:W-:Y:S01]  /*0870*/  HADD2.F32 R227, -RZ, R55.H1_H1 ;  /* 0x30000037ffe37230 */ /* 0x000fe20000004100 */
[----:B------:R-:W-:Y:S01]  /*0880*/  FSEL R170, R170, RZ, !P3 ;  /* 0x000000ffaaaa7208 */ /* 0x000fe20005800000 */
[----:B------:R-:W1:Y:S01]  /*0890*/  @P0 LDC.64 R54, c[0x0][0x438] ;  /* 0x00010e00ff360b82 */ /* 0x000e620000000a00 */
[----:B---3--:R-:W-:-:S03]  /*08a0*/  HADD2.F32 R152, -RZ, R56.H0_H0 ;  /* 0x20000038ff987230 */ /* 0x008fc60000004100 */
[C---:B------:R-:W-:Y:S01]  /*08b0*/  FADD.FTZ R183, -R170.reuse, R0 ;  /* 0x00000000aab77221 */ /* 0x040fe20000010100 */
[----:B------:R-:W-:Y:S02]  /*08c0*/  HADD2.F32 R154, -RZ, R56.H1_H1 ;  /* 0x30000038ff9a7230 */ /* 0x000fe40000004100 */
[----:B------:R-:W-:Y:S01]  /*08d0*/  FADD.FTZ R189, -R170, R164 ;  /* 0x000000a4aabd7221 */ /* 0x000fe20000010100 */
[--C-:B------:R-:W-:Y:S02]  /*08e0*/  HADD2.F32 R211, -RZ, R68.reuse.H0_H0 ;  /* 0x20000044ffd37230 */ /* 0x100fe40000004100 */
[----:B-----5:R-:W-:Y:S01]  /*08f0*/  FMUL.FTZ R191, R32, R152 ;  /* 0x0000009820bf7220 */ /* 0x020fe20000410000 */
[----:B------:R-:W-:Y:S02]  /*0900*/  HADD2.F32 R209, -RZ, R68.H1_H1 ;  /* 0x30000044ffd17230 */ /* 0x000fe40000004100 */
[--C-:B------:R-:W-:Y:S02]  /*0910*/  HADD2.F32 R207, -RZ, R69.reuse.H0_H0 ;  /* 0x20000045ffcf7230 */ /* 0x100fe40000004100 */
[----:B------:R-:W-:-:S02]  /*0920*/  HADD2.F32 R205, -RZ, R69.H1_H1 ;  /* 0x30000045ffcd7230 */ /* 0x000fc40000004100 */
[----:B----4-:R-:W-:Y:S01]  /*0930*/  FMUL.FTZ R0, R150, R183 ;  /* 0x000000b796007220 */ /* 0x010fe20000410000 */
        /* <DEDUP_REMOVED lines=24> */
[----:B------:R-:W-:Y:S01]  /*0ac0*/  FADD.FTZ R187, -R170, R166 ;  /* 0x000000a6aabb7221 */ /* 0x000fe20000010100 */
[----:B------:R-:W-:Y:S02]  /*0ad0*/  HADD2.F32 R157, -RZ, R57.H0_H0 ;  /* 0x20000039ff9d7230 */ /* 0x000fe40000004100 */
[----:B------:R-:W-:Y:S01]  /*0ae0*/  FMUL.FTZ R172, R33, R154 ;  /* 0x0000009a21ac7220 */ /* 0x000fe20000410000 */
[----:B------:R-:W-:Y:S01]  /*0af0*/  FMUL.FTZ R189, R150, R189 ;  /* 0x000000bd96bd7220 */ /* 0x000fe20000410000 */
[----:B------:R-:W-:Y:S01]  /*0b00*/  FADD.FTZ R183, RZ, R191 ;  /* 0x000000bfffb77221 */ /* 0x000fe20000010000 */
[----:B------:R-:W-:Y:S01]  /*0b10*/  FFMA.FTZ R164, R0, R191, RZ ;  /* 0x000000bf00a47223 */ /* 0x000fe200000100ff */
[----:B------:R-:W-:Y:S01]  /*0b20*/  FADD.FTZ R185, -R170, R167 ;  /* 0x000000a7aab97221 */ /* 0x000fe20000010100 */
[----:B0-----:R-:W-:-:S04]  /*0b30*/  @P0 IMAD.WIDE.U32 R52, R149, 0x10, R52 ;  /* 0x0000001095340825 */ /* 0x001fc800078e0034 */
[C---:B------:R-:W-:Y:S01]  /*0b40*/  FADD.FTZ R231, -R170.reuse, R168 ;  /* 0x000000a8aae77221 */ /* 0x040fe20000010100 */
[C---:B------:R-:W-:Y:S01]  /*0b50*/  FADD.FTZ R229, -R170.reuse, R229 ;  /* 0x000000e5aae57221 */ /* 0x040fe20000010100 */
[C---:B------:R-:W-:Y:S01]  /*0b60*/  FADD.FTZ R193, -R170.reuse, R193 ;  /* 0x000000c1aac17221 */ /* 0x040fe20000010100 */
[----:B------:R-:W-:Y:S02]  /*0b70*/  HADD2.F32 R156, -RZ, R57.H1_H1 ;  /* 0x30000039ff9c7230 */ /* 0x000fe40000004100 */
        /* <DEDUP_REMOVED lines=26> */
[C---:B------:R-:W-:Y:S01]  /*0d20*/  FMUL.FTZ R187, R150.reuse, R187 ;  /* 0x000000bb96bb7220 */ /* 0x040fe20000410000 */
[----:B------:R-:W-:Y:S01]  /*0d30*/  FADD.FTZ R183, R183, R172 ;  /* 0x000000acb7b77221 */ /* 0x000fe20000010000 */
[----:B------:R-:W-:Y:S01]  /*0d40*/  FFMA.FTZ R164, R189, R172, R164 ;  /* 0x000000acbda47223 */ /* 0x000fe200000100a4 */
[----:B------:R-:W-:Y:S01]  /*0d50*/  HADD2.F32 R159, -RZ, R58.H0_H0 ;  /* 0x2000003aff9f7230 */ /* 0x000fe20000004100 */
[----:B------:R0:W5:Y:S01]  /*0d60*/  @P0 LDG.E.128 R48, desc[UR4][R52.64] ;  /* 0x0000000434300981 */ /* 0x000162000c1e1d00 */
[----:B------:R-:W-:Y:S01]  /*0d70*/  FMUL.FTZ R168, R35, R156 ;  /* 0x0000009c23a87220 */ /* 0x000fe20000410000 */
[----:B------:R-:W-:Y:S01]  /*0d80*/  FMUL.FTZ R185, R150, R185 ;  /* 0x000000b996b97220 */ /* 0x000fe20000410000 */
[----:B------:R-:W-:Y:S01]  /*0d90*/  FFMA.FTZ R164, R187, R170, R164 ;  /* 0x000000aabba47223 */ /* 0x000fe200000100a4 */
[----:B-1----:R-:W-:-:S04]  /*0da0*/  @P0 IMAD.WIDE.U32 R54, R151, 0x10, R54 ;  /* 0x0000001097360825 */ /* 0x002fc800078e0036 */
[----:B------:R-:W-:Y:S01]  /*0db0*/  FMUL.FTZ R166, R28, R159 ;  /* 0x0000009f1ca67220 */ /* 0x000fe20000410000 */
[----:B------:R-:W-:Y:S01]  /*0dc0*/  HADD2.F32 R160, -RZ, R58.H1_H1 ;  /* 0x3000003affa07230 */ /* 0x000fe20000004100 */
[----:B------:R1:W5:Y:S01]  /*0dd0*/  @P0 LDG.E.128 R44, desc[UR4][R54.64] ;  /* 0x00000004362c0981 */ /* 0x000362000c1e1d00 */
[----:B0-----:R-:W-:Y:S01]  /*0de0*/  FADD.FTZ R53, R183, R170 ;  /* 0x000000aab7357221 */ /* 0x001fe20000010000 */
[C---:B------:R-:W-:Y:S01]  /*0df0*/  FMUL.FTZ R183, R150.reuse, R231 ;  /* 0x000000e796b77220 */ /* 0x040fe20000410000 */
[----:B------:R-:W-:Y:S01]  /*0e00*/  FFMA.FTZ R52, R185, R168, R164 ;  /* 0x000000a8b9347223 */ /* 0x000fe200000100a4 */
[--C-:B------:R-:W-:Y:S02]  /*0e10*/  HADD2.F32 R161, -RZ, R59.reuse.H0_H0 ;  /* 0x2000003bffa17230 */ /* 0x100fe40000004100 */
[----:B------:R-:W-:Y:S01]  /*0e20*/  FADD.FTZ R53, R53, R168 ;  /* 0x000000a835357221 */ /* 0x000fe20000010000 */
[----:B------:R-:W-:Y:S01]  /*0e30*/  FMUL.FTZ R164, R29, R160 ;  /* 0x000000a01da47220 */ /* 0x000fe20000410000 */
[----:B------:R-:W-:Y:S01]  /*0e40*/  FMUL.FTZ R176, R150, R229 ;  /* 0x000000e596b07220 */ /* 0x000fe20000410000 */
[----:B------:R-:W-:-:S02]  /*0e50*/  HADD2.F32 R158, -RZ, R59.H1_H1 ;  /* 0x3000003bff9e7230 */ /* 0x000fc40000004100 */
[----:B------:R-:W-:Y:S01]  /*0e60*/  FADD.FTZ R53, R53, R166 ;  /* 0x000000a635357221 */ /* 0x000fe20000010000 */
[----:B-1----:R-:W-:Y:S01]  /*0e70*/  FFMA.FTZ R55, R183, R166, R52 ;  /* 0x000000a6b7377223 */ /* 0x002fe20000010034 */
        /* <DEDUP_REMOVED lines=51> */
[--C-:B------:R-:W-:Y:S02]  /*11b0*/  HADD2.F32 R77, -RZ, R81.reuse.H0_H0 ;  /* 0x20000051ff4d7230 */ /* 0x100fe40000004100 */
[----:B------:R-:W-:Y:S01]  /*11c0*/  FMUL.FTZ R212, R19, R68 ;  /* 0x0000004413d47220 */ /* 0x000fe20000410000 */
[----:B------:R-:W-:Y:S02]  /*11d0*/  HADD2.F32 R76, -RZ, R81.H1_H1 ;  /* 0x30000051ff4c7230 */ /* 0x000fe40000004100 */
[----:B------:R-:W-:Y:S01]  /*11e0*/  FMUL.FTZ R206, R16, R67 ;  /* 0x0000004310ce7220 */ /* 0x000fe20000410000 */
[----:B------:R-:W-:Y:S02]  /*11f0*/  HADD2.F32 R72, -RZ, R72.H1_H1 ;  /* 0x30000048ff487230 */ /* 0x000fe40000004100 */
[----:B------:R-:W-:Y:S01]  /*1200*/  FMUL.FTZ R211, R150, R211 ;  /* 0x000000d396d37220 */ /* 0x000fe20000410000 */
[----:B------:R-:W-:-:S02]  /*1210*/  HADD2.F32 R81, -RZ, R83.H0_H0 ;  /* 0x20000053ff517230 */ /* 0x000fc40000004100 */
[----:B------:R-:W-:Y:S01]  /*1220*/  FADD.FTZ R53, R53, R202 ;  /* 0x000000ca35357221 */ /* 0x000fe20000010000 */
[----:B------:R-:W-:Y:S02]  /*1230*/  HADD2.F32 R78, -RZ, R83.H1_H1 ;  /* 0x30000053ff4e7230 */ /* 0x000fe40000004100 */
[----:B------:R-:W-:Y:S01]  /*1240*/  FFMA.FTZ R52, R204, R202, R55 ;  /* 0x000000cacc347223 */ /* 0x000fe20000010037 */
[----:B------:R-:W2:Y:S01]  /*1250*/  @P1 LDG.E.U16 R83, desc[UR4][R58.64] ;  /* 0x000000043a531981 */ /* 0x000ea2000c1e1500 */
        /* <DEDUP_REMOVED lines=65> */
[----:B------:R-:W0:Y:S02]  /*1670*/  @P0 LDC.64 R56, c[0x0][0x438] ;  /* 0x00010e00ff380b82 */ /* 0x000e240000000a00 */
[----:B------:R-:W-:Y:S01]  /*1680*/  FADD.FTZ R52, R52, R227 ;  /* 0x000000e334347221 */ /* 0x000fe20000010000 */
[----:B------:R-:W-:-:S04]  /*1690*/  FFMA.FTZ R53, R228, R227, R53 ;  /* 0x000000e3e4357223 */ /* 0x000fc80000010035 */
[----:B------:R-:W1:Y:S01]  /*16a0*/  SHFL.DOWN PT, R55, R52, 0x10, 0x1f ;  /* 0x0a001f0034377f89 */ /* 0x000e6200000e0000 */
[----:B------:R-:W3:Y:S03]  /*16b0*/  @P0 LDC.64 R60, c[0x0][0x438] ;  /* 0x00010e00ff3c0b82 */ /* 0x000ee60000000a00 */
[----:B------:R-:W4:Y:S01]  /*16c0*/  SHFL.DOWN PT, R54, R53, 0x10, 0x1f ;  /* 0x0a001f0035367f89 */ /* 0x000f2200000e0000 */
[----:B0-----:R-:W-:-:S05]  /*16d0*/  @P0 IMAD.WIDE.U32 R56, R153, 0x10, R56 ;  /* 0x0000001099380825 */ /* 0x001fca00078e0038 */
[----:B------:R0:W5:Y:S01]  /*16e0*/  @P0 LDG.E.128 R40, desc[UR4][R56.64] ;  /* 0x0000000438280981 */ /* 0x000162000c1e1d00 */
[----:B-1----:R-:W-:Y:S01]  /*16f0*/  FADD.FTZ R55, R52, R55 ;  /* 0x0000003734377221 */ /* 0x002fe20000010000 */
[----:B----4-:R-:W-:-:S04]  /*1700*/  FADD.FTZ R54, R53, R54 ;  /* 0x0000003635367221 */ /* 0x010fc80000010000 */
[----:B0-----:R-:W0:Y:S04]  /*1710*/  SHFL.DOWN PT, R56, R55, 0x8, 0x1f ;  /* 0x09001f0037387f89 */ /* 0x001e2800000e0000 */
[----:B------:R-:W1:Y:S01]  /*1720*/  SHFL.DOWN PT, R57, R54, 0x8, 0x1f ;  /* 0x09001f0036397f89 */ /* 0x000e6200000e0000 */
[----:B0-----:R-:W-:Y:S01]  /*1730*/  FADD.FTZ R56, R55, R56 ;  /* 0x0000003837387221 */ /* 0x001fe20000010000 */
[----:B-1----:R-:W-:-:S04]  /*1740*/  FADD.FTZ R57, R54, R57 ;  /* 0x0000003936397221 */ /* 0x002fc80000010000 */
[----:B------:R-:W0:Y:S04]  /*1750*/  SHFL.DOWN PT, R59, R56, 0x4, 0x1f ;  /* 0x08801f00383b7f89 */ /* 0x000e2800000e0000 */
[----:B------:R-:W1:Y:S01]  /*1760*/  SHFL.DOWN PT, R58, R57, 0x4, 0x1f ;  /* 0x08801f00393a7f89 */ /* 0x000e6200000e0000 */
[----:B---3--:R-:W-:-:S05]  /*1770*/  @P0 IMAD.WIDE.U32 R60, R155, 0x10, R60 ;  /* 0x000000109b3c0825 */ /* 0x008fca00078e003c */
[----:B------:R3:W5:Y:S02]  /*1780*/  @P0 LDG.E.128 R36, desc[UR4][R60.64] ;  /* 0x000000043c240981 */ /* 0x000764000c1e1d00 */
[----:B---3--:R-:W3:Y:S01]  /*1790*/  S2R R61, SR_CgaCtaId ;  /* 0x00000000003d7919 */ /* 0x008ee20000008800 */
[----:B0-----:R-:W-:Y:S01]  /*17a0*/  FADD.FTZ R59, R56, R59 ;  /* 0x0000003b383b7221 */ /* 0x001fe20000010000 */
[----:B-1----:R-:W-:-:S04]  /*17b0*/  FADD.FTZ R58, R57, R58 ;  /* 0x0000003a393a7221 */ /* 0x002fc80000010000 */
[----:B------:R-:W0:Y:S04]  /*17c0*/  SHFL.DOWN PT, R52, R59, 0x2, 0x1f ;  /* 0x08401f003b347f89 */ /* 0x000e2800000e0000 */
[----:B------:R-:W1:Y:S01]  /*17d0*/  SHFL.DOWN PT, R53, R58, 0x2, 0x1f ;  /* 0x08401f003a357f89 */ /* 0x000e6200000e0000 */
[----:B------:R-:W-:Y:S02]  /*17e0*/  LOP3.LUT P4, RZ, R110, 0x1f, RZ, 0xc0, !PT ;  /* 0x0000001f6eff7812 */ /* 0x000fe4000788c0ff */
[----:B------:R-:W-:Y:S02]  /*17f0*/  MOV R54, 0x400 ;  /* 0x0000040000367802 */ /* 0x000fe40000000f00 */
[----:B------:R-:W-:Y:S01]  /*1800*/  PLOP3.LUT P0, PT, PT, PT, PT, 0x80, 0x8 ;  /* 0x000000000008781c */ /* 0x000fe20003f0f070 */
[----:B0-----:R-:W-:Y:S01]  /*1810*/  FADD.FTZ R52, R59, R52 ;  /* 0x000000343b347221 */ /* 0x001fe20000010000 */
[----:B-1----:R-:W-:Y:S01]  /*1820*/  FADD.FTZ R53, R58, R53 ;  /* 0x000000353a357221 */ /* 0x002fe20000010000 */
[----:B---3--:R-:W-:-:S03]  /*1830*/  LEA R60, R61, R54, 0x18 ;  /* 0x000000363d3c7211 */ /* 0x008fc600078ec0ff */
[----:B------:R-:W0:Y:S04]  /*1840*/  SHFL.DOWN PT, R55, R52, 0x1, 0x1f ;  /* 0x08201f0034377f89 */ /* 0x000e2800000e0000 */
[----:B------:R-:W1:Y:S01]  /*1850*/  SHFL.DOWN PT, R54, R53, 0x1, 0x1f ;  /* 0x08201f0035367f89 */ /* 0x000e6200000e0000 */
[----:B------:R-:W-:Y:S02]  /*1860*/  @!P4 PLOP3.LUT P0, PT, P2, PT, PT, 0x80, 0x8 ;  /* 0x000000000008c81c */ /* 0x000fe4000170f070 */
[----:B------:R-:W-:-:S04]  /*1870*/  IADD3 R181, PT, PT, R60, 0x4020, RZ ;  /* 0x000040203cb57810 */ /* 0x000fc80007ffe0ff */
[----:B------:R-:W-:Y:S01]  /*1880*/  @!P4 MOV R56, R181 ;  /* 0x000000b50038c202 */ /* 0x000fe20000000f00 */
[----:B------:R-:W-:Y:S01]  /*1890*/  FADD.FTZ R145, R152, R145 ;  /* 0x0000009198917221 */ /* 0x000fe20000010000 */
[----:B------:R-:W-:Y:S01]  /*18a0*/  IADD3 R57, PT, PT, R60, 0x4030, RZ ;  /* 0x000040303c397810 */ /* 0x000fe20007ffe0ff */
[----:B------:R-:W-:Y:S01]  /*18b0*/  FFMA.FTZ R147, R0, R152, R147 ;  /* 0x0000009800937223 */ /* 0x000fe20000010093 */
[----:B------:R-:W-:-:S03]  /*18c0*/  @!P2 IADD3 R57, PT, PT, R60, 0x4010, RZ ;  /* 0x000040103c39a810 */ /* 0x000fc60007ffe0ff */
[C---:B------:R-:W-:Y:S02]  /*18d0*/  @!P0 IADD3 R56, PT, PT, R60.reuse, 0x4000, RZ ;  /* 0x000040003c388810 */ /* 0x040fe40007ffe0ff */
[----:B------:R-:W-:Y:S02]  /*18e0*/  @!P2 IADD3 R181, PT, PT, R60, 0x4000, RZ ;  /* 0x000040003cb5a810 */ /* 0x000fe40007ffe0ff */
[----:B------:R-:W-:Y:S01]  /*18f0*/  @!P4 LEA R152, R146, R56, 0x3 ;  /* 0x000000389298c211 */ /* 0x000fe200078e18ff */
[----:B0-----:R-:W-:Y:S01]  /*1900*/  FADD.FTZ R60, R52, R55 ;  /* 0x00000037343c7221 */ /* 0x001fe20000010000 */
[----:B-1----:R-:W-:-:S05]  /*1910*/  FADD.FTZ R61, R53, R54 ;  /* 0x00000036353d7221 */ /* 0x002fca0000010000 */
[----:B------:R-:W-:Y:S01]  /*1920*/  @!P4 STS.64 [R152], R60 ;  /* 0x0000003c9800c388 */ /* 0x000fe20000000a00 */
        /* <DEDUP_REMOVED lines=232> */
[----:B------:R-:W-:Y:S01]  /*27b0*/  F2FP.F16.F32.PACK_AB R66, R156, R173 ;  /* 0x000000ad9c42723e */ /* 0x000fe200000000ff */
[----:B------:R0:W-:Y:S01]  /*27c0*/  STG.E.128 desc[UR4][R72.64], R60 ;  /* 0x0000003c48007986 */ /* 0x0001e2000c101d04 */
[----:B------:R-:W-:Y:S02]  /*27d0*/  F2FP.F16.F32.PACK_AB R65, R154, R65 ;  /* 0x000000419a41723e */ /* 0x000fe400000000ff */
[----:B------:R-:W-:-:S05]  /*27e0*/  F2FP.F16.F32.PACK_AB R64, R152, R197 ;  /* 0x000000c59840723e */ /* 0x000fca00000000ff */
[----:B------:R0:W-:Y:S01]  /*27f0*/  STG.E.128 desc[UR4][R74.64], R64 ;  /* 0x000000404a007986 */ /* 0x0001e2000c101d04 */
[----:B------:R-:W-:Y:S05]  /*2800*/  BRA `(.L_x_7966) ;  /* 0x0000002400087947 */ /* 0x000fea0003800000 */
.L_x_7965:
        /* <DEDUP_REMOVED lines=63> */
[-C--:B------:R-:W-:Y:S01]  /*2c00*/  FMUL.FTZ R68, R63, R64.reuse ;  /* 0x000000403f447220 */ /* 0x080fe20000410000 */
[----:B------:R-:W-:Y:S01]  /*2c10*/  FADD.FTZ R209, R209, -R54 ;  /* 0x80000036d1d17221 */ /* 0x000fe20000010000 */
[----:B------:R-:W-:Y:S01]  /*2c20*/  FADD.FTZ R201, R201, -R58 ;  /* 0x8000003ac9c97221 */ /* 0x000fe20000010000 */
[----:B------:R-:W-:Y:S01]  /*2c30*/  FADD.FTZ R169, R169, -R62 ;  /* 0x8000003ea9a97221 */ /* 0x000fe20000010000 */
[----:B------:R-:W-:Y:S01]  /*2c40*/  FADD.FTZ R227, R227, -R52 ;  /* 0x80000034e3e37221 */ /* 0x000fe20000010000 */
[C---:B------:R-:W-:Y:S01]  /*2c50*/  FMUL.FTZ R82, R150.reuse, R59 ;  /* 0x0000003b96527220 */ /* 0x040fe20000410000 */
[----:B------:R-:W-:Y:S01]  /*2c60*/  FMUL.FTZ R83, R150, R65 ;  /* 0x0000004196537220 */ /* 0x000fe20000410000 */
[-C--:B------:R-:W-:Y:S01]  /*2c70*/  FMUL.FTZ R53, R61, R64.reuse ;  /* 0x000000403d357220 */ /* 0x080fe20000410000 */
[----:B------:R-:W-:Y:S01]  /*2c80*/  F2FP.F16.F32.PACK_AB R60, R189, R191 ;  /* 0x000000bfbd3c723e */ /* 0x000fe200000000ff */
[C---:B------:R-:W-:Y:S01]  /*2c90*/  FMUL.FTZ R69, R0.reuse, R64 ;  /* 0x0000004000457220 */ /* 0x040fe20000410000 */
[----:B------:R-:W-:Y:S01]  /*2ca0*/  F2FP.F16.F32.PACK_AB R63, R0, R63 ;  /* 0x0000003f003f723e */ /* 0x000fe200000000ff */
[----:B------:R-:W-:Y:S01]  /*2cb0*/  FADD.FTZ R73, R208, -R73 ;  /* 0x80000049d0497221 */ /* 0x000fe20000010000 */
[----:B------:R-:W-:Y:S01]  /*2cc0*/  FADD.FTZ R75, R212, -R75 ;  /* 0x8000004bd44b7221 */ /* 0x000fe20000010000 */
[----:B0-----:R-:W-:-:S04]  /*2cd0*/  IMAD.WIDE.U32 R58, R155, 0x10, R56 ;  /* 0x000000109b3a7825 */ /* 0x001fc800078e0038 */
[-C--:B------:R-:W-:Y:S01]  /*2ce0*/  FMUL.FTZ R52, R191, R64.reuse ;  /* 0x00000040bf347220 */ /* 0x080fe20000410000 */
[-C--:B------:R-:W-:Y:S01]  /*2cf0*/  FMUL.FTZ R54, R183, R64.reuse ;  /* 0x00000040b7367220 */ /* 0x080fe20000410000 */
[----:B------:R-:W-:Y:S01]  /*2d00*/  F2FP.F16.F32.PACK_AB R61, R185, R61 ;  /* 0x0000003db93d723e */ /* 0x000fe200000000ff */
[CC--:B------:R-:W-:Y:S01]  /*2d10*/  FMUL.FTZ R65, R55.reuse, R64.reuse ;  /* 0x0000004037417220 */ /* 0x0c0fe20000410000 */
[----:B------:R-:W-:Y:S01]  /*2d20*/  F2FP.F16.F32.PACK_AB R62, R55, R183 ;  /* 0x000000b7373e723e */ /* 0x000fe200000000ff */
        /* <DEDUP_REMOVED lines=10> */
[C---:B------:R-:W-:Y:S01]  /*2dd0*/  FMUL.FTZ R156, R150.reuse, R73 ;  /* 0x00000049969c7220 */ /* 0x040fe20000410000 */
[----:B------:R-:W-:Y:S01]  /*2de0*/  FMUL.FTZ R157, R150, R75 ;  /* 0x0000004b969d7220 */ /* 0x000fe20000410000 */
[----:B------:R-:W-:Y:S01]  /*2df0*/  F2FP.F16.F32.PACK_AB R55, R69, R68 ;  /* 0x000000444537723e */ /* 0x000fe200000000ff */
[----:B------:R0:W-:Y:S01]  /*2e00*/  STG.E.128 desc[UR4][R58.64], R60 ;  /* 0x0000003c3a007986 */ /* 0x0001e2000c101d04 */
[----:B------:R-:W-:Y:S01]  /*2e10*/  F2FP.F16.F32.PACK_AB R54, R65, R54 ;  /* 0x000000364136723e */ /* 0x000fe200000000ff */
[----:B------:R-:W-:Y:S01]  /*2e20*/  IMAD.WIDE.U32 R68, R153, 0x10, R56 ;  /* 0x0000001099447825 */ /* 0x000fe200078e0038 */
[----:B------:R-:W-:-:S03]  /*2e30*/  F2FP.F16.F32.PACK_AB R53, R0, R53 ;  /* 0x000000350035723e */ /* 0x000fc600000000ff */
[----:B------:R-:W-:Y:S01]  /*2e40*/  FADD.FTZ R219, R219, -R222 ;  /* 0x800000dedbdb7221 */ /* 0x000fe20000010000 */
[----:B------:R-:W-:Y:S01]  /*2e50*/  F2FP.F16.F32.PACK_AB R52, R189, R52 ;  /* 0x00000034bd34723e */ /* 0x000fe200000000ff */
[----:B------:R-:W-:-:S04]  /*2e60*/  IMAD.WIDE.U32 R72, R151, 0x10, R56 ;  /* 0x0000001097487825 */ /* 0x000fc800078e0038 */
[----:B------:R-:W-:Y:S01]  /*2e70*/  FADD.FTZ R223, R223, -R224 ;  /* 0x800000e0dfdf7221 */ /* 0x000fe20000010000 */
[----:B------:R-:W-:Y:S01]  /*2e80*/  FADD.FTZ R225, R225, -R226 ;  /* 0x800000e2e1e17221 */ /* 0x000fe20000010000 */
[----:B------:R-:W-:Y:S01]  /*2e90*/  FMUL.FTZ R209, R150, R209 ;  /* 0x000000d196d17220 */ /* 0x000fe20000410000 */
[----:B------:R-:W-:-:S04]  /*2ea0*/  IMAD.WIDE.U32 R74, R149, 0x10, R56 ;  /* 0x00000010954a7825 */ /* 0x000fc800078e0038 */
[C---:B------:R-:W-:Y:S01]  /*2eb0*/  FMUL.FTZ R205, R150.reuse, R205 ;  /* 0x000000cd96cd7220 */ /* 0x040fe20000410000 */
[----:B------:R-:W-:Y:S01]  /*2ec0*/  FMUL.FTZ R213, R150, R213 ;  /* 0x000000d596d57220 */ /* 0x000fe20000410000 */
[----:B------:R-:W-:Y:S01]  /*2ed0*/  F2FP.F16.F32.PACK_AB R56, R82, R195 ;  /* 0x000000c35238723e */ /* 0x000fe200000000ff */
[----:B-1----:R-:W-:Y:S01]  /*2ee0*/  IMAD.WIDE.U32 R70, R155, 0x10, R66 ;  /* 0x000000109b467825 */ /* 0x002fe200078e0042 */
[----:B------:R-:W-:-:S03]  /*2ef0*/  F2FP.F16.F32.PACK_AB R57, R83, R217 ;  /* 0x000000d95339723e */ /* 0x000fc600000000ff */
[C---:B------:R-:W-:Y:S01]  /*2f00*/  FMUL.FTZ R211, R150.reuse, R211 ;  /* 0x000000d396d37220 */ /* 0x040fe20000410000 */
[----:B------:R-:W-:Y:S01]  /*2f10*/  FMUL.FTZ R201, R150, R201 ;  /* 0x000000c996c97220 */ /* 0x000fe20000410000 */
[----:B0-----:R-:W-:Y:S01]  /*2f20*/  F2FP.F16.F32.PACK_AB R58, R152, R221 ;  /* 0x000000dd983a723e */ /* 0x001fe200000000ff */
[----:B------:R-:W-:Y:S01]  /*2f30*/  FMUL.FTZ R158, R150, R77 ;  /* 0x0000004d969e7220 */ /* 0x000fe20000410000 */
[----:B------:R-:W-:Y:S01]  /*2f40*/  F2FP.F16.F32.PACK_AB R59, R154, R215 ;  /* 0x000000d79a3b723e */ /* 0x000fe200000000ff */
[----:B------:R-:W-:-:S04]  /*2f50*/  IMAD.WIDE.U32 R76, R153, 0x10, R66 ;  /* 0x00000010994c7825 */ /* 0x000fc800078e0042 */
[C---:B------:R-:W-:Y:S01]  /*2f60*/  FMUL.FTZ R197, R150.reuse, R197 ;  /* 0x000000c596c57220 */ /* 0x040fe20000410000 */
[C---:B------:R-:W-:Y:S01]  /*2f70*/  FMUL.FTZ R219, R150.reuse, R219 ;  /* 0x000000db96db7220 */ /* 0x040fe20000410000 */
[----:B------:R-:W-:Y:S01]  /*2f80*/  FMUL.FTZ R169, R150, R169 ;  /* 0x000000a996a97220 */ /* 0x000fe20000410000 */
[----:B------:R-:W-:-:S04]  /*2f90*/  IMAD.WIDE.U32 R78, R151, 0x10, R66 ;  /* 0x00000010974e7825 */ /* 0x000fc800078e0042 */
[C---:B------:R-:W-:Y:S01]  /*2fa0*/  FMUL.FTZ R223, R150.reuse, R223 ;  /* 0x000000df96df7220 */ /* 0x040fe20000410000 */
[C---:B------:R-:W-:Y:S01]  /*2fb0*/  FMUL.FTZ R173, R150.reuse, R173 ;  /* 0x000000ad96ad7220 */ /* 0x040fe20000410000 */
[----:B------:R-:W-:Y:S01]  /*2fc0*/  FMUL.FTZ R225, R150, R225 ;  /* 0x000000e196e17220 */ /* 0x000fe20000410000 */
[----:B------:R-:W-:-:S04]  /*2fd0*/  IMAD.WIDE.U32 R80, R149, 0x10, R66 ;  /* 0x0000001095507825 */ /* 0x000fc800078e0042 */
        /* <DEDUP_REMOVED lines=20> */
[C---:B0-----:R-:W-:Y:S01]  /*3120*/  F2FP.F16.F32.PACK_AB R53, R157.reuse, R209 ;  /* 0x000000d19d35723e */ /* 0x041fe200000000ff */
[-C--:B------:R-:W-:Y:S01]  /*3130*/  FMUL.FTZ R157, R157, R64.reuse ;  /* 0x000000409d9d7220 */ /* 0x080fe20000410000 */
[C---:B------:R-:W-:Y:S01]  /*3140*/  F2FP.F16.F32.PACK_AB R54, R213.reuse, R205 ;  /* 0x000000cdd536723e */ /* 0x040fe200000000ff */
[-C--:B------:R-:W-:Y:S01]  /*3150*/  FMUL.FTZ R213, R213, R64.reuse ;  /* 0x00000040d5d57220 */ /* 0x080fe20000410000 */
[-C--:B------:R-:W-:Y:S01]  /*3160*/  FMUL.FTZ R70, R201, R64.reuse ;  /* 0x00000040c9467220 */ /* 0x080fe20000410000 */
[----:B------:R-:W-:Y:S01]  /*3170*/  FMUL.FTZ R71, R158, R64 ;  /* 0x000000409e477220 */ /* 0x000fe20000410000 */
[----:B------:R-:W-:-:S02]  /*3180*/  F2FP.F16.F32.PACK_AB R52, R156, R211 ;  /* 0x000000d39c34723e */ /* 0x000fc400000000ff */
[----:B------:R-:W-:Y:S01]  /*3190*/  F2FP.F16.F32.PACK_AB R55, R158, R201 ;  /* 0x000000c99e37723e */ /* 0x000fe200000000ff */
[-C--:B-1----:R-:W-:Y:S01]  /*31a0*/  FMUL.FTZ R69, R156, R64.reuse ;  /* 0x000000409c457220 */ /* 0x082fe20000410000 */
[-C--:B------:R-:W-:Y:S01]  /*31b0*/  FMUL.FTZ R68, R209, R64.reuse ;  /* 0x00000040d1447220 */ /* 0x080fe20000410000 */
[-C--:B------:R-:W-:Y:S01]  /*31c0*/  FMUL.FTZ R156, R225, R64.reuse ;  /* 0x00000040e19c7220 */ /* 0x080fe20000410000 */
[----:B------:R-:W-:Y:S01]  /*31d0*/  FMUL.FTZ R158, R227, R64 ;  /* 0x00000040e39e7220 */ /* 0x000fe20000410000 */
[----:B------:R-:W-:Y:S02]  /*31e0*/  F2FP.F16.F32.PACK_AB R63, R154, R63 ;  /* 0x0000003f9a3f723e */ /* 0x000fe400000000ff */
[----:B------:R-:W-:Y:S02]  /*31f0*/  F2FP.F16.F32.PACK_AB R62, R67, R62 ;  /* 0x0000003e433e723e */ /* 0x000fe400000000ff */
[----:B------:R-:W-:Y:S02]  /*3200*/  F2FP.F16.F32.PACK_AB R61, R0, R61 ;  /* 0x0000003d003d723e */ /* 0x000fe400000000ff */
[----:B------:R-:W-:-:S02]  /*3210*/  F2FP.F16.F32.PACK_AB R60, R65, R60 ;  /* 0x0000003c413c723e */ /* 0x000fc400000000ff */
[----:B------:R-:W-:Y:S02]  /*3220*/  F2FP.F16.F32.PACK_AB R67, R71, R70 ;  /* 0x000000464743723e */ /* 0x000fe400000000ff */
[----:B------:R-:W-:Y:S01]  /*3230*/  F2FP.F16.F32.PACK_AB R66, R213, R66 ;  /* 0x00000042d542723e */ /* 0x000fe200000000ff */
[----:B------:R1:W-:Y:S01]  /*3240*/  STG.E.128 desc[UR4][R76.64], R60 ;  /* 0x0000003c4c007986 */ /* 0x0003e2000c101d04 */
        /* <DEDUP_REMOVED lines=12> */
[----:B------:R-:W-:-:S05]  /*3310*/  F2FP.F16.F32.PACK_AB R68, R150, R83 ;  /* 0x000000539644723e */ /* 0x000fca00000000ff */
[----:B------:R1:W-:Y:S01]  /*3320*/  STG.E.128 desc[UR4][R80.64], R68 ;  /* 0x0000004450007986 */ /* 0x0003e2000c101d04 */
[----:B------:R-:W-:Y:S05]  /*3330*/  BRA `(.L_x_7966) ;  /* 0x00000018003c7947 */ /* 0x000fea0003800000 */
.L_x_7964:
        /* <DEDUP_REMOVED lines=36> */
[----:B-----5:R-:W-:-:S02]  /*3580*/  HADD2.F32 R55, -RZ, R39.H1_H1 ;  /* 0x30000027ff377230 */ /* 0x020fc40000004100 */
[----:B------:R-:W-:Y:S01]  /*3590*/  FADD.FTZ R178, R178, -R57 ;  /* 0x80000039b2b27221 */ /* 0x000fe20000010000 */
[----:B------:R-:W-:Y:S02]  /*35a0*/  HADD2.F32 R53, -RZ, R39.H0_H0 ;  /* 0x20000027ff357230 */ /* 0x000fe40000004100 */
[----:B------:R-:W-:Y:S01]  /*35b0*/  FADD.FTZ R67, R174, -R193 ;  /* 0x800000c1ae437221 */ /* 0x000fe20000010000 */
[----:B------:R-:W-:Y:S01]  /*35c0*/  FADD.FTZ R184, R184, -R59 ;  /* 0x8000003bb8b87221 */ /* 0x000fe20000010000 */
[----:B------:R-:W-:Y:S01]  /*35d0*/  FADD.FTZ R202, R202, -R69 ;  /* 0x80000045caca7221 */ /* 0x000fe20000010000 */
[----:B------:R-:W-:Y:S01]  /*35e0*/  FFMA.FTZ R69, R150, R178, R55 ;  /* 0x000000b296457223 */ /* 0x000fe20000010037 */
[----:B------:R-:W-:Y:S02]  /*35f0*/  HADD2.F32 R59, -RZ, R38.H0_H0 ;  /* 0x20000026ff3b7230 */ /* 0x000fe40000004100 */
[----:B------:R-:W-:Y:S01]  /*3600*/  FADD.FTZ R63, R166, -R183 ;  /* 0x800000b7a63f7221 */ /* 0x000fe20000010000 */
[----:B------:R-:W-:Y:S01]  /*3610*/  FFMA.FTZ R67, R150, R67, R53 ;  /* 0x0000004396437223 */ /* 0x000fe20000010035 */
[----:B------:R-:W-:-:S02]  /*3620*/  HADD2.F32 R55, -RZ, R37.H0_H0 ;  /* 0x20000025ff377230 */ /* 0x000fc40000004100 */
[----:B------:R-:W-:Y:S01]  /*3630*/  FADD.FTZ R170, R170, -R187 ;  /* 0x800000bbaaaa7221 */ /* 0x000fe20000010000 */
[----:B------:R-:W-:Y:S02]  /*3640*/  HADD2.F32 R53, -RZ, R36.H0_H0 ;  /* 0x20000024ff357230 */ /* 0x000fe40000004100 */
[----:B------:R-:W-:Y:S01]  /*3650*/  FADD.FTZ R0, R191, -R0 ;  /* 0x80000000bf007221 */ /* 0x000fe20000010000 */
[----:B------:R-:W-:Y:S01]  /*3660*/  FADD.FTZ R190, R190, -R61 ;  /* 0x8000003dbebe7221 */ /* 0x000fe20000010000 */
[----:B------:R-:W-:Y:S01]  /*3670*/  FFMA.FTZ R63, R150, R63, R59 ;  /* 0x0000003f963f7223 */ /* 0x000fe2000001003b */
[----:B------:R-:W-:Y:S01]  /*3680*/  FADD.FTZ R208, R208, -R71 ;  /* 0x80000047d0d07221 */ /* 0x000fe20000010000 */
[----:B------:R-:W-:Y:S02]  /*3690*/  HADD2.F32 R61, -RZ, R38.H1_H1 ;  /* 0x30000026ff3d7230 */ /* 0x000fe40000004100 */
[----:B------:R-:W-:Y:S01]  /*36a0*/  FFMA.FTZ R59, R150, R170, R55 ;  /* 0x000000aa963b7223 */ /* 0x000fe20000010037 */
        /* <DEDUP_REMOVED lines=12> */
[----:B------:R-:W-:Y:S01]  /*3770*/  FFMA.FTZ R79, R150, R194, R71 ;  /* 0x000000c2964f7223 */ /* 0x000fe20000010047 */
        /* <DEDUP_REMOVED lines=8> */
[----:B------:R-:W-:-:S02]  /*3800*/  HADD2.F32 R159, -RZ, R47.H0_H0 ;  /* 0x2000002fff9f7230 */ /* 0x000fc40000004100 */
[C---:B------:R-:W-:Y:S01]  /*3810*/  FFMA.FTZ R71, R150.reuse, R180, R53 ;  /* 0x000000b496477223 */ /* 0x040fe20000010035 */
[----:B------:R-:W-:Y:S02]  /*3820*/  HADD2.F32 R163, -RZ, R46.H1_H1 ;  /* 0x3000002effa37230 */ /* 0x000fe40000004100 */
[----:B------:R-:W-:Y:S01]  /*3830*/  FADD.FTZ R216, R213, -R216 ;  /* 0x800000d8d5d87221 */ /* 0x000fe20000010000 */
[----:B------:R-:W-:Y:S01]  /*3840*/  FADD.FTZ R58, R201, -R58 ;  /* 0x8000003ac93a7221 */ /* 0x000fe20000010000 */
[----:B------:R-:W-:Y:S02]  /*3850*/  HADD2.F32 R53, -RZ, R45.H0_H0 ;  /* 0x2000002dff357230 */ /* 0x000fe40000004100 */
[----:B------:R-:W-:Y:S01]  /*3860*/  FADD.FTZ R54, R209, -R54 ;  /* 0x80000036d1367221 */ /* 0x000fe20000010000 */
[----:B------:R-:W-:Y:S01]  /*3870*/  FADD.FTZ R62, R169, -R62 ;  /* 0x8000003ea93e7221 */ /* 0x000fe20000010000 */
[----:B------:R-:W-:Y:S01]  /*3880*/  FFMA.FTZ R171, R150, R58, R159 ;  /* 0x0000003a96ab7223 */ /* 0x000fe2000001009f */
[----:B------:R-:W-:-:S02]  /*3890*/  HADD2.F32 R165, -RZ, R47.H1_H1 ;  /* 0x3000002fffa57230 */ /* 0x000fc40000004100 */
[C---:B------:R-:W-:Y:S01]  /*38a0*/  FFMA.FTZ R169, R150.reuse, R216, R163 ;  /* 0x000000d896a97223 */ /* 0x040fe200000100a3 */
[----:B------:R-:W-:Y:S02]  /*38b0*/  HADD2.F32 R179, -RZ, R51.H1_H1 ;  /* 0x30000033ffb37230 */ /* 0x000fe40000004100 */
[----:B------:R-:W-:Y:S01]  /*38c0*/  FADD.FTZ R52, R227, -R52 ;  /* 0x80000034e3347221 */ /* 0x000fe20000010000 */
[----:B------:R-:W-:Y:S02]  /*38d0*/  HADD2.F32 R159, -RZ, R45.H1_H1 ;  /* 0x3000002dff9f7230 */ /* 0x000fe40000004100 */
[----:B------:R-:W-:Y:S01]  /*38e0*/  FFMA.FTZ R163, R150, R54, R53 ;  /* 0x0000003696a37223 */ /* 0x000fe20000010035 */
[----:B------:R-:W-:Y:S02]  /*38f0*/  HADD2.F32 R175, -RZ, R50.H0_H0 ;  /* 0x20000032ffaf7230 */ /* 0x000fe40000004100 */
[----:B------:R-:W-:Y:S01]  /*3900*/  FADD.FTZ R212, R212, -R73 ;  /* 0x80000049d4d47221 */ /* 0x000fe20000010000 */
[----:B------:R-:W-:Y:S01]  /*3910*/  FADD.FTZ R66, R173, -R66 ;  /* 0x80000042ad427221 */ /* 0x000fe20000010000 */
[----:B------:R-:W-:-:S02]  /*3920*/  HADD2.F32 R53, -RZ, R44.H0_H0 ;  /* 0x2000002cff357230 */ /* 0x000fc40000004100 */
[----:B------:R-:W-:Y:S01]  /*3930*/  FADD.FTZ R211, R206, -R211 ;  /* 0x800000d3ced37221 */ /* 0x000fe20000010000 */
[C---:B------:R-:W-:Y:S01]  /*3940*/  FFMA.FTZ R173, R150.reuse, R218, R165 ;  /* 0x000000da96ad7223 */ /* 0x040fe200000100a5 */
[C---:B------:R-:W-:Y:S01]  /*3950*/  FFMA.FTZ R189, R150.reuse, R52, R179 ;  /* 0x0000003496bd7223 */ /* 0x040fe200000100b3 */
[C---:B------:R-:W-:Y:S01]  /*3960*/  FFMA.FTZ R165, R150.reuse, R212, R159 ;  /* 0x000000d496a57223 */ /* 0x040fe2000001009f */
[C---:B------:R-:W-:Y:S01]  /*3970*/  FFMA.FTZ R183, R150.reuse, R66, R175 ;  /* 0x0000004296b77223 */ /* 0x040fe200000100af */
[----:B------:R-:W-:Y:S02]  /*3980*/  HADD2.F32 R179, -RZ, R50.H1_H1 ;  /* 0x30000032ffb37230 */ /* 0x000fe40000004100 */
[----:B------:R-:W-:Y:S01]  /*3990*/  FADD.FTZ R185, R225, -R226 ;  /* 0x800000e2e1b97221 */ /* 0x000fe20000010000 */
[----:B------:R-:W-:Y:S01]  /*39a0*/  FFMA.FTZ R159, R150, R211, R53 ;  /* 0x000000d3969f7223 */ /* 0x000fe20000010035 */
[----:B------:R-:W-:Y:S02]  /*39b0*/  HADD2.F32 R175, -RZ, R49.H0_H0 ;  /* 0x20000031ffaf7230 */ /* 0x000fe40000004100 */
[----:B------:R-:W-:Y:S01]  /*39c0*/  FADD.FTZ R60, R197, -R60 ;  /* 0x8000003cc53c7221 */ /* 0x000fe20000010000 */
[----:B------:R-:W-:-:S02]  /*39d0*/  HADD2.F32 R53, -RZ, R48.H0_H0 ;  /* 0x20000030ff357230 */ /* 0x000fc40000004100 */
[C---:B------:R-:W-:Y:S01]  /*39e0*/  FFMA.FTZ R185, R150.reuse, R185, R179 ;  /* 0x000000b996b97223 */ /* 0x040fe200000100b3 */
[----:B------:R-:W-:Y:S02]  /*39f0*/  HADD2.F32 R77, -RZ, R43.H1_H1 ;  /* 0x3000002bff4d7230 */ /* 0x000fe40000004100 */
[C---:B------:R-:W-:Y:S01]  /*3a00*/  FFMA.FTZ R179, R150.reuse, R62, R175 ;  /* 0x0000003e96b37223 */ /* 0x040fe200000100af */
[----:B------:R-:W-:Y:S02]  /*3a10*/  HADD2.F32 R73, -RZ, R42.H1_H1 ;  /* 0x3000002aff497230 */ /* 0x000fe40000004100 */
[----:B------:R-:W-:Y:S01]  /*3a20*/  FFMA.FTZ R175, R150, R60, R53 ;  /* 0x0000003c96af7223 */ /* 0x000fe20000010035 */
[----:B------:R-:W-:Y:S01]  /*3a30*/  FADD.FTZ R68, R177, -R68 ;  /* 0x80000044b1447221 */ /* 0x000fe20000010000 */
[----:B------:R-:W0:Y:S01]  /*3a40*/  LDC.64 R52, c[0x0][0x468] ;  /* 0x00011a00ff347b82 */ /* 0x000e220000000a00 */
[----:B------:R-:W-:Y:S02]  /*3a50*/  HADD2.F32 R161, -RZ, R46.H0_H0 ;  /* 0x2000002effa17230 */ /* 0x000fe40000004100 */
[----:B------:R-:W-:Y:S01]  /*3a60*/  FADD.FTZ R56, R205, -R56 ;  /* 0x80000038cd387221 */ /* 0x000fe20000010000 */
[----:B------:R-:W-:-:S02]  /*3a70*/  HADD2.F32 R177, -RZ, R51.H0_H0 ;  /* 0x20000033ffb17230 */ /* 0x000fc40000004100 */
[C---:B------:R-:W-:Y:S01]  /*3a80*/  FFMA.FTZ R157, R150.reuse, R202, R77 ;  /* 0x000000ca969d7223 */ /* 0x040fe2000001004d */
[C---:B------:R-:W-:Y:S01]  /*3a90*/  FFMA.FTZ R81, R150.reuse, R196, R73 ;  /* 0x000000c496517223 */ /* 0x040fe20000010049 */
[----:B------:R-:W-:Y:S02]  /*3aa0*/  HADD2.F32 R77, -RZ, R41.H1_H1 ;  /* 0x30000029ff4d7230 */ /* 0x000fe40000004100 */
[C---:B------:R-:W-:Y:S01]  /*3ab0*/  FFMA.FTZ R167, R150.reuse, R56, R161 ;  /* 0x0000003896a77223 */ /* 0x040fe200000100a1 */
[----:B------:R-:W-:Y:S02]  /*3ac0*/  HADD2.F32 R73, -RZ, R40.H1_H1 ;  /* 0x30000028ff497230 */ /* 0x000fe40000004100 */
[----:B------:R-:W-:Y:S01]  /*3ad0*/  FFMA.FTZ R187, R150, R68, R177 ;  /* 0x0000004496bb7223 */ /* 0x000fe200000100b1 */
[----:B------:R-:W-:Y:S02]  /*3ae0*/  HADD2.F32 R161, -RZ, R44.H1_H1 ;  /* 0x3000002cffa17230 */ /* 0x000fe40000004100 */
[----:B------:R-:W-:Y:S01]  /*3af0*/  FADD.FTZ R224, R223, -R224 ;  /* 0x800000e0dfe07221 */ /* 0x000fe20000010000 */
[----:B------:R-:W-:-:S02]  /*3b00*/  HADD2.F32 R181, -RZ, R49.H1_H1 ;  /* 0x30000031ffb57230 */ /* 0x000fc40000004100 */
[----:B------:R-:W-:Y:S01]  /*3b10*/  FADD.FTZ R222, R219, -R222 ;  /* 0x800000dedbde7221 */ /* 0x000fe20000010000 */
[----:B------:R-:W-:Y:S02]  /*3b20*/  HADD2.F32 R177, -RZ, R48.H1_H1 ;  /* 0x30000030ffb17230 */ /* 0x000fe40000004100 */
        /* <DEDUP_REMOVED lines=54> */
[----:B------:R-:W-:Y:S01]  /*3e90*/  F2FP.F16.F32.PACK_AB R61, R80, R163 ;  /* 0x000000a3503d723e */ /* 0x000fe200000000ff */
[----:B------:R3:W-:Y:S01]  /*3ea0*/  STG.E.128 desc[UR4][R70.64], R56 ;  /* 0x0000003846007986 */ /* 0x0007e2000c101d04 */
[----:B------:R-:W-:-:S02]  /*3eb0*/  F2FP.F16.F32.PACK_AB R60, R78, R159 ;  /* 0x0000009f4e3c723e */ /* 0x000fc400000000ff */
[----:B------:R-:W-:Y:S02]  /*3ec0*/  F2FP.F16.F32.PACK_AB R65, R152, R179 ;  /* 0x000000b39841723e */ /* 0x000fe400000000ff */
[----:B------:R-:W-:Y:S01]  /*3ed0*/  F2FP.F16.F32.PACK_AB R64, R64, R175 ;  /* 0x000000af4040723e */ /* 0x000fe200000000ff */
[----:B------:R3:W-:Y:S04]  /*3ee0*/  STG.E.128 desc[UR4][R72.64], R60 ;  /* 0x0000003c48007986 */ /* 0x0007e8000c101d04 */
[----:B------:R3:W-:Y:S01]  /*3ef0*/  STG.E.128 desc[UR4][R74.64], R64 ;  /* 0x000000404a007986 */ /* 0x0007e2000c101d04 */
[----:B------:R-:W-:Y:S05]  /*3f00*/  BRA `(.L_x_7966) ;  /* 0x0000000c00487947 */ /* 0x000fea0003800000 */
.L_x_7967:
        /* <DEDUP_REMOVED lines=34> */
[----:B-----5:R-:W-:-:S02]  /*4130*/  HADD2.F32 R56, -RZ, R38.H0_H0 ;  /* 0x20000026ff387230 */ /* 0x020fc40000004100 */
[----:B------:R-:W-:Y:S01]  /*4140*/  FADD.FTZ R227, R227, -R52 ;  /* 0x80000034e3e37221 */ /* 0x000fe20000010000 */
[----:B------:R-:W-:Y:S02]  /*4150*/  HADD2.F32 R52, -RZ, R37.H0_H0 ;  /* 0x20000025ff347230 */ /* 0x000fe40000004100 */
[----:B------:R-:W-:Y:S01]  /*4160*/  FADD.FTZ R183, R166, -R183 ;  /* 0x800000b7a6b77221 */ /* 0x000fe20000010000 */
[----:B------:R-:W-:Y:S01]  /*4170*/  FADD.FTZ R67, R190, -R61 ;  /* 0x8000003dbe437221 */ /* 0x000fe20000010000 */
[----:B------:R-:W-:Y:S01]  /*4180*/  FADD.FTZ R55, R164, -R55 ;  /* 0x80000037a4377221 */ /* 0x000fe20000010000 */
[----:B------:R-:W-:Y:S01]  /*4190*/  FADD.FTZ R57, R178, -R57 ;  /* 0x80000039b2397221 */ /* 0x000fe20000010000 */
[C---:B------:R-:W-:Y:S01]  /*41a0*/  FFMA.FTZ R61, R150.reuse, R187, R52 ;  /* 0x000000bb963d7223 */ /* 0x040fe20000010034 */
[----:B------:R-:W-:Y:S02]  /*41b0*/  HADD2.F32 R52, -RZ, R38.H1_H1 ;  /* 0x30000026ff347230 */ /* 0x000fe40000004100 */
[----:B------:R-:W-:Y:S01]  /*41c0*/  FFMA.FTZ R183, R150, R183, R56 ;  /* 0x000000b796b77223 */ /* 0x000fe20000010038 */
[----:B------:R-:W-:-:S02]  /*41d0*/  HADD2.F32 R56, -RZ, R39.H1_H1 ;  /* 0x30000027ff387230 */ /* 0x000fc40000004100 */
[----:B------:R-:W-:Y:S01]  /*41e0*/  FADD.FTZ R71, R202, -R65 ;  /* 0x80000041ca477221 */ /* 0x000fe20000010000 */
[----:B------:R-:W-:Y:S01]  /*41f0*/  FADD.FTZ R59, R184, -R59 ;  /* 0x8000003bb83b7221 */ /* 0x000fe20000010000 */
[C---:B------:R-:W-:Y:S01]  /*4200*/  FFMA.FTZ R55, R150.reuse, R55, R52 ;  /* 0x0000003796377223 */ /* 0x040fe20000010034 */
[----:B------:R-:W-:Y:S02]  /*4210*/  HADD2.F32 R52, -RZ, R40.H1_H1 ;  /* 0x30000028ff347230 */ /* 0x000fe40000004100 */
[----:B------:R-:W-:Y:S01]  /*4220*/  FADD.FTZ R201, R201, -R58 ;  /* 0x8000003ac9c97221 */ /* 0x000fe20000010000 */
[----:B------:R-:W-:Y:S01]  /*4230*/  FFMA.FTZ R65, R150, R57, R56 ;  /* 0x0000003996417223 */ /* 0x000fe20000010038 */
[----:B------:R-:W-:Y:S02]  /*4240*/  HADD2.F32 R58, -RZ, R39.H0_H0 ;  /* 0x20000027ff3a7230 */ /* 0x000fe40000004100 */
[----:B------:R-:W-:Y:S01]  /*4250*/  FADD.FTZ R193, R174, -R193 ;  /* 0x800000c1aec17221 */ /* 0x000fe20000010000 */
[----:B------:R-:W-:-:S02]  /*4260*/  HADD2.F32 R56, -RZ, R41.H0_H0 ;  /* 0x20000029ff387230 */ /* 0x000fc40000004100 */
[----:B------:R-:W-:Y:S01]  /*4270*/  FADD.FTZ R217, R186, -R217 ;  /* 0x800000d9bad97221 */ /* 0x000fe20000010000 */
[----:B------:R-:W-:Y:S01]  /*4280*/  FADD.FTZ R197, R197, -R60 ;  /* 0x8000003cc5c57221 */ /* 0x000fe20000010000 */
[----:B------:R-:W-:Y:S01]  /*4290*/  FFMA.FTZ R82, R150, R59, R52 ;  /* 0x0000003b96527223 */ /* 0x000fe20000010034 */
        /* <DEDUP_REMOVED lines=8> */
[----:B------:R-:W-:Y:S01]  /*4320*/  FADD.FTZ R215, R200, -R215 ;  /* 0x800000d7c8d77221 */ /* 0x000fe20000010000 */
[--C-:B------:R-:W-:Y:S02]  /*4330*/  HADD2.F32 R56, -RZ, R43.reuse.H0_H0 ;  /* 0x2000002bff387230 */ /* 0x100fe40000004100 */
[C---:B------:R-:W-:Y:S01]  /*4340*/  FFMA.FTZ R195, R150.reuse, R195, R60 ;  /* 0x000000c396c37223 */ /* 0x040fe2000001003c */
[C---:B------:R-:W-:Y:S01]  /*4350*/  FFMA.FTZ R221, R150.reuse, R221, R52 ;  /* 0x000000dd96dd7223 */ /* 0x040fe20000010034 */
[----:B------:R-:W-:Y:S02]  /*4360*/  HADD2.F32 R60, -RZ, R42.H1_H1 ;  /* 0x3000002aff3c7230 */ /* 0x000fe40000004100 */
[C---:B------:R-:W-:Y:S01]  /*4370*/  FFMA.FTZ R83, R150.reuse, R67, R58 ;  /* 0x0000004396537223 */ /* 0x040fe2000001003a */
[----:B------:R-:W-:Y:S02]  /*4380*/  HADD2.F32 R52, -RZ, R43.H1_H1 ;  /* 0x3000002bff347230 */ /* 0x000fe40000004100 */
[----:B------:R-:W-:Y:S01]  /*4390*/  FFMA.FTZ R215, R150, R215, R56 ;  /* 0x000000d796d77223 */ /* 0x000fe20000010038 */
[----:B------:R-:W-:-:S02]  /*43a0*/  HADD2.F32 R58, -RZ, R44.H0_H0 ;  /* 0x2000002cff3a7230 */ /* 0x000fc40000004100 */
[----:B------:R-:W-:Y:S01]  /*43b0*/  FADD.FTZ R211, R206, -R211 ;  /* 0x800000d3ced37221 */ /* 0x000fe20000010000 */
[----:B------:R-:W-:Y:S02]  /*43c0*/  HADD2.F32 R56, -RZ, R44.H1_H1 ;  /* 0x3000002cff387230 */ /* 0x000fe40000004100 */
[----:B------:R-:W-:Y:S01]  /*43d0*/  FADD.FTZ R73, R208, -R73 ;  /* 0x80000049d0497221 */ /* 0x000fe20000010000 */
[C---:B------:R-:W-:Y:S01]  /*43e0*/  FFMA.FTZ R152, R150.reuse, R69, R60 ;  /* 0x0000004596987223 */ /* 0x040fe2000001003c */
[----:B------:R-:W-:Y:S01]  /*43f0*/  FFMA.FTZ R154, R150, R71, R52 ;  /* 0x00000047969a7223 */ /* 0x000fe20000010034 */
[--C-:B------:R-:W-:Y:S02]  /*4400*/  HADD2.F32 R60, -RZ, R45.reuse.H0_H0 ;  /* 0x2000002dff3c7230 */ /* 0x100fe40000004100 */
[----:B------:R-:W-:Y:S01]  /*4410*/  FADD.FTZ R209, R209, -R54 ;  /* 0x80000036d1d17221 */ /* 0x000fe20000010000 */
[----:B------:R-:W-:Y:S02]  /*4420*/  HADD2.F32 R52, -RZ, R45.H1_H1 ;  /* 0x3000002dff347230 */ /* 0x000fe40000004100 */
[----:B------:R-:W-:Y:S01]  /*4430*/  FADD.FTZ R75, R212, -R75 ;  /* 0x8000004bd44b7221 */ /* 0x000fe20000010000 */
[C---:B------:R-:W-:Y:S01]  /*4440*/  FFMA.FTZ R211, R150.reuse, R211, R58 ;  /* 0x000000d396d37223 */ /* 0x040fe2000001003a */
[C---:B------:R-:W-:Y:S01]  /*4450*/  FFMA.FTZ R156, R150.reuse, R73, R56 ;  /* 0x00000049969c7223 */ /* 0x040fe20000010038 */
[--C-:B------:R-:W-:Y:S01]  /*4460*/  HADD2.F32 R58, -RZ, R46.reuse.H0_H0 ;  /* 0x2000002eff3a7230 */ /* 0x100fe20000004100 */
[----:B------:R-:W0:Y:S01]  /*4470*/  LDC.64 R56, c[0x0][0x478] ;  /* 0x00011e00ff387b82 */ /* 0x000e220000000a00 */
[C---:B------:R-:W-:Y:S01]  /*4480*/  FFMA.FTZ R209, R150.reuse, R209, R60 ;  /* 0x000000d196d17223 */ /* 0x040fe2000001003c */
[----:B------:R-:W-:Y:S01]  /*4490*/  FFMA.FTZ R157, R150, R75, R52 ;  /* 0x0000004b969d7223 */ /* 0x000fe20000010034 */
[----:B------:R-:W-:Y:S01]  /*44a0*/  FADD.FTZ R173, R173, -R66 ;  /* 0x80000042adad7221 */ /* 0x000fe20000010000 */
[----:B------:R-:W-:-:S02]  /*44b0*/  HADD2.F32 R60, -RZ, R46.H1_H1 ;  /* 0x3000002eff3c7230 */ /* 0x000fc40000004100 */
[----:B------:R-:W-:Y:S01]  /*44c0*/  FADD.FTZ R213, R213, -R216 ;  /* 0x800000d8d5d57221 */ /* 0x000fe20000010000 */
[--C-:B------:R-:W-:Y:S02]  /*44d0*/  HADD2.F32 R52, -RZ, R47.reuse.H0_H0 ;  /* 0x2000002fff347230 */ /* 0x100fe40000004100 */
[----:B------:R-:W-:Y:S01]  /*44e0*/  FFMA.FTZ R205, R150, R205, R58 ;  /* 0x000000cd96cd7223 */ /* 0x000fe2000001003a */
[----:B------:R-:W1:Y:S01]  /*44f0*/  LDC.64 R66, c[0x0][0x468] ;  /* 0x00011a00ff427b82 */ /* 0x000e620000000a00 */
[----:B------:R-:W-:Y:S02]  /*4500*/  HADD2.F32 R58, -RZ, R47.H1_H1 ;  /* 0x3000002fff3a7230 */ /* 0x000fe40000004100 */
[----:B------:R-:W-:Y:S01]  /*4510*/  FADD.FTZ R77, R218, -R77 ;  /* 0x8000004dda4d7221 */ /* 0x000fe20000010000 */
[C---:B------:R-:W-:Y:S01]  /*4520*/  FFMA.FTZ R213, R150.reuse, R213, R60 ;  /* 0x000000d596d57223 */ /* 0x040fe2000001003c */
[----:B------:R-:W-:Y:S01]  /*4530*/  FFMA.FTZ R201, R150, R201, R52 ;  /* 0x000000c996c97223 */ /* 0x000fe20000010034 */
[----:B------:R-:W-:-:S02]  /*4540*/  HADD2.F32 R52, -RZ, R48.H0_H0 ;  /* 0x20000030ff347230 */ /* 0x000fc40000004100 */
[----:B------:R-:W-:Y:S01]  /*4550*/  FADD.FTZ R191, R191, -R0 ;  /* 0x80000000bfbf7221 */ /* 0x000fe20000010000 */
[----:B------:R-:W-:Y:S02]  /*4560*/  HADD2.F32 R60, -RZ, R48.H1_H1 ;  /* 0x30000030ff3c7230 */ /* 0x000fe40000004100 */
[----:B------:R-:W-:Y:S01]  /*4570*/  FADD.FTZ R219, R219, -R222 ;  /* 0x800000dedbdb7221 */ /* 0x000fe20000010000 */
[----:B------:R-:W-:Y:S01]  /*4580*/  FADD.FTZ R169, R169, -R62 ;  /* 0x8000003ea9a97221 */ /* 0x000fe20000010000 */
[----:B------:R-:W-:Y:S01]  /*4590*/  FFMA.FTZ R158, R150, R77, R58 ;  /* 0x0000004d969e7223 */ /* 0x000fe2000001003a */
[--C-:B------:R-:W-:Y:S02]  /*45a0*/  HADD2.F32 R53, -RZ, R36.reuse.H0_H0 ;  /* 0x20000024ff357230 */ /* 0x100fe40000004100 */
[----:B------:R-:W-:Y:S01]  /*45b0*/  FADD.FTZ R189, R172, -R189 ;  /* 0x800000bdacbd7221 */ /* 0x000fe20000010000 */
[----:B------:R-:W-:Y:S02]  /*45c0*/  HADD2.F32 R0, -RZ, R36.H1_H1 ;  /* 0x30000024ff007230 */ /* 0x000fe40000004100 */
[----:B------:R-:W-:Y:S01]  /*45d0*/  FADD.FTZ R185, R168, -R185 ;  /* 0x800000b9a8b97221 */ /* 0x000fe20000010000 */
[----:B------:R-:W-:-:S02]  /*45e0*/  HADD2.F32 R62, -RZ, R51.H1_H1 ;  /* 0x30000033ff3e7230 */ /* 0x000fc40000004100 */
[C---:B------:R-:W-:Y:S01]  /*45f0*/  FFMA.FTZ R197, R150.reuse, R197, R52 ;  /* 0x000000c596c57223 */ /* 0x040fe20000010034 */
[----:B------:R-:W-:Y:S02]  /*4600*/  HADD2.F32 R58, -RZ, R49.H0_H0 ;  /* 0x20000031ff3a7230 */ /* 0x000fe40000004100 */
[C---:B------:R-:W-:Y:S01]  /*4610*/  FFMA.FTZ R219, R150.reuse, R219, R60 ;  /* 0x000000db96db7223 */ /* 0x040fe2000001003c */
[----:B------:R-:W-:Y:S02]  /*4620*/  HADD2.F32 R54, -RZ, R37.H1_H1 ;  /* 0x30000025ff367230 */ /* 0x000fe40000004100 */
[----:B------:R-:W-:Y:S01]  /*4630*/  FADD.FTZ R223, R223, -R224 ;  /* 0x800000e0dfdf7221 */ /* 0x000fe20000010000 */
[----:B------:R-:W-:Y:S02]  /*4640*/  HADD2.F32 R52, -RZ, R49.H1_H1 ;  /* 0x30000031ff347230 */ /* 0x000fe40000004100 */
[----:B------:R-:W-:Y:S01]  /*4650*/  FFMA.FTZ R53, R150, R191, R53 ;  /* 0x000000bf96357223 */ /* 0x000fe20000010035 */
[----:B------:R-:W-:-:S02]  /*4660*/  HADD2.F32 R60, -RZ, R50.H0_H0 ;  /* 0x20000032ff3c7230 */ /* 0x000fc40000004100 */
[C---:B------:R-:W-:Y:S01]  /*4670*/  FFMA.FTZ R0, R150.reuse, R189, R0 ;  /* 0x000000bd96007223 */ /* 0x040fe20000010000 */
[C---:B------:R-:W-:Y:S01]  /*4680*/  FFMA.FTZ R227, R150.reuse, R227, R62 ;  /* 0x000000e396e37223 */ /* 0x040fe2000001003e */
[C---:B------:R-:W-:Y:S01]  /*4690*/  FFMA.FTZ R169, R150.reuse, R169, R58 ;  /* 0x000000a996a97223 */ /* 0x040fe2000001003a */
[----:B------:R-:W-:Y:S02]  /*46a0*/  HADD2.F32 R58, -RZ, R50.H1_H1 ;  /* 0x30000032ff3a7230 */ /* 0x000fe40000004100 */
[----:B------:R-:W-:Y:S01]  /*46b0*/  FADD.FTZ R225, R225, -R226 ;  /* 0x800000e2e1e17221 */ /* 0x000fe20000010000 */
[----:B------:R-:W-:Y:S02]  /*46c0*/  HADD2.F32 R62, -RZ, R51.H0_H0 ;  /* 0x20000033ff3e7230 */ /* 0x000fe40000004100 */
[----:B------:R-:W-:Y:S01]  /*46d0*/  FADD.FTZ R177, R177, -R68 ;  /* 0x80000044b1b17221 */ /* 0x000fe20000010000 */
[C---:B------:R-:W-:Y:S01]  /*46e0*/  FFMA.FTZ R54, R150.reuse, R185, R54 ;  /* 0x000000b996367223 */ /* 0x040fe20000010036 */
[C---:B------:R-:W-:Y:S01]  /*46f0*/  FFMA.FTZ R223, R150.reuse, R223, R52 ;  /* 0x000000df96df7223 */ /* 0x040fe20000010034 */
[----:B------:R-:W-:Y:S01]  /*4700*/  FFMA.FTZ R173, R150, R173, R60 ;  /* 0x000000ad96ad7223 */ /* 0x000fe2000001003c */
[-C--:B------:R-:W-:Y:S01]  /*4710*/  FMUL.FTZ R52, R53, R64.reuse ;  /* 0x0000004035347220 */ /* 0x080fe20000410000 */
[-C--:B------:R-:W-:Y:S01]  /*4720*/  FMUL.FTZ R71, R63, R64.reuse ;  /* 0x000000403f477220 */ /* 0x080fe20000410000 */
[----:B------:R-:W-:Y:S01]  /*4730*/  F2FP.F16.F32.PACK_AB R60, R0, R53 ;  /* 0x00000035003c723e */ /* 0x000fe200000000ff */
[C---:B------:R-:W-:Y:S01]  /*4740*/  FFMA.FTZ R225, R150.reuse, R225, R58 ;  /* 0x000000e196e17223 */ /* 0x040fe2000001003a */
[----:B------:R-:W-:Y:S01]  /*4750*/  FFMA.FTZ R177, R150, R177, R62 ;  /* 0x000000b196b17223 */ /* 0x000fe2000001003e */
[-C--:B------:R-:W-:Y:S01]  /*4760*/  FMUL.FTZ R68, R61, R64.reuse ;  /* 0x000000403d447220 */ /* 0x080fe20000410000 */
[-C--:B------:R-:W-:Y:S01]  /*4770*/  FMUL.FTZ R69, R183, R64.reuse ;  /* 0x00000040b7457220 */ /* 0x080fe20000410000 */
[C---:B------:R-:W-:Y:S01]  /*4780*/  F2FP.F16.F32.PACK_AB R63, R65.reuse, R63 ;  /* 0x0000003f413f723e */ /* 0x040fe200000000ff */
[-C--:B------:R-:W-:Y:S01]  /*4790*/  FMUL.FTZ R72, R65, R64.reuse ;  /* 0x0000004041487220 */ /* 0x080fe20000410000 */
[-C--:B------:R-:W-:Y:S01]  /*47a0*/  FMUL.FTZ R70, R55, R64.reuse ;  /* 0x0000004037467220 */ /* 0x080fe20000410000 */
[C---:B------:R-:W-:Y:S01]  /*47b0*/  FMUL.FTZ R53, R54.reuse, R64 ;  /* 0x0000004036357220 */ /* 0x040fe20000410000 */
[----:B0-----:R-:W-:Y:S01]  /*47c0*/  IMAD.WIDE.U32 R58, R155, 0x10, R56 ;  /* 0x000000109b3a7825 */ /* 0x001fe200078e0038 */
[----:B------:R-:W-:-:S03]  /*47d0*/  F2FP.F16.F32.PACK_AB R61, R54, R61 ;  /* 0x0000003d363d723e */ /* 0x000fc600000000ff */
[----:B------:R-:W-:Y:S01]  /*47e0*/  FMUL.FTZ R65, R0, R64 ;  /* 0x0000004000417220 */ /* 0x000fe20000410000 */
[----:B------:R-:W-:Y:S01]  /*47f0*/  F2FP.F16.F32.PACK_AB R62, R55, R183 ;  /* 0x000000b7373e723e */ /* 0x000fe200000000ff */
[----:B------:R-:W-:Y:S01]  /*4800*/  IMAD.WIDE.U32 R74, R149, 0x10, R56 ;  /* 0x00000010954a7825 */ /* 0x000fe200078e0038 */
[----:B------:R-:W-:-:S03]  /*4810*/  F2FP.F16.F32.PACK_AB R55, R72, R71 ;  /* 0x000000474837723e */ /* 0x000fc600000000ff */
[----:B------:R-:W-:Y:S01]  /*4820*/  FMUL.FTZ R0, R83, R64 ;  /* 0x0000004053007220 */ /* 0x000fe20000410000 */
[----:B------:R-:W-:Y:S01]  /*4830*/  F2FP.F16.F32.PACK_AB R54, R70, R69 ;  /* 0x000000454636723e */ /* 0x000fe200000000ff */
[----:B------:R0:W-:Y:S01]  /*4840*/  STG.E.128 desc[UR4][R58.64], R60 ;  /* 0x0000003c3a007986 */ /* 0x0001e2000c101d04 */
[----:B------:R-:W-:Y:S01]  /*4850*/  F2FP.F16.F32.PACK_AB R53, R53, R68 ;  /* 0x000000443535723e */ /* 0x000fe200000000ff */
[----:B------:R-:W-:Y:S01]  /*4860*/  IMAD.WIDE.U32 R68, R153, 0x10, R56 ;  /* 0x0000001099447825 */ /* 0x000fe200078e0038 */
[----:B------:R-:W-:-:S03]  /*4870*/  F2FP.F16.F32.PACK_AB R52, R65, R52 ;  /* 0x000000344134723e */ /* 0x000fc600000000ff */
[CC--:B------:R-:W-:Y:S01]  /*4880*/  FMUL.FTZ R65, R82.reuse, R64.reuse ;  /* 0x0000004052417220 */ /* 0x0c0fe20000410000 */
[----:B------:R-:W-:Y:S01]  /*4890*/  FMUL.FTZ R150, R219, R64 ;  /* 0x00000040db967220 */ /* 0x000fe20000410000 */
[----:B------:R-:W-:Y:S01]  /*48a0*/  IMAD.WIDE.U32 R72, R151, 0x10, R56 ;  /* 0x0000001097487825 */ /* 0x000fe200078e0038 */
[----:B------:R-:W-:-:S03]  /*48b0*/  F2FP.F16.F32.PACK_AB R56, R82, R195 ;  /* 0x000000c35238723e */ /* 0x000fc600000000ff */
[----:B------:R-:W-:Y:S01]  /*48c0*/  FMUL.FTZ R82, R211, R64 ;  /* 0x00000040d3527220 */ /* 0x000fe20000410000 */
[----:B------:R-:W-:Y:S01]  /*48d0*/  F2FP.F16.F32.PACK_AB R57, R83, R217 ;  /* 0x000000d95339723e */ /* 0x000fe200000000ff */
[----:B-1----:R-:W-:-:S04]  /*48e0*/  IMAD.WIDE.U32 R70, R155, 0x10, R66 ;  /* 0x000000109b467825 */ /* 0x002fc800078e0042 */
[-C--:B------:R-:W-:Y:S01]  /*48f0*/  FMUL.FTZ R83, R197, R64.reuse ;  /* 0x00000040c5537220 */ /* 0x080fe20000410000 */
[--C-:B------:R-:W-:Y:S01]  /*4900*/  IMAD.WIDE.U32 R76, R153, 0x10, R66.reuse ;  /* 0x00000010994c7825 */ /* 0x100fe200078e0042 */
[----:B------:R1:W-:Y:S03]  /*4910*/  STG.E.128 desc[UR4][R70.64], R52 ;  /* 0x0000003446007986 */ /* 0x0003e6000c101d04 */
[----:B------:R-:W-:Y:S01]  /*4920*/  FMUL.FTZ R153, R177, R64 ;  /* 0x00000040b1997220 */ /* 0x000fe20000410000 */
[----:B0-----:R-:W-:Y:S01]  /*4930*/  F2FP.F16.F32.PACK_AB R58, R152, R221 ;  /* 0x000000dd983a723e */ /* 0x001fe200000000ff */
[----:B------:R-:W-:Y:S01]  /*4940*/  IMAD.WIDE.U32 R78, R151, 0x10, R66 ;  /* 0x00000010974e7825 */ /* 0x000fe200078e0042 */
[----:B------:R-:W-:-:S03]  /*4950*/  F2FP.F16.F32.PACK_AB R59, R154, R215 ;  /* 0x000000d79a3b723e */ /* 0x000fc600000000ff */
[-C--:B------:R-:W-:Y:S01]  /*4960*/  FMUL.FTZ R60, R195, R64.reuse ;  /* 0x00000040c33c7220 */ /* 0x080fe20000410000 */
[----:B------:R-:W-:Y:S01]  /*4970*/  FMUL.FTZ R61, R217, R64 ;  /* 0x00000040d93d7220 */ /* 0x000fe20000410000 */
[----:B------:R-:W-:-:S04]  /*4980*/  IMAD.WIDE.U32 R80, R149, 0x10, R66 ;  /* 0x0000001095507825 */ /* 0x000fc800078e0042 */
        /* <DEDUP_REMOVED lines=9> */
[C---:B-1----:R-:W-:Y:S01]  /*4a20*/  F2FP.F16.F32.PACK_AB R53, R157.reuse, R209 ;  /* 0x000000d19d35723e */ /* 0x042fe200000000ff */
[-C--:B------:R-:W-:Y:S01]  /*4a30*/  FMUL.FTZ R157, R157, R64.reuse ;  /* 0x000000409d9d7220 */ /* 0x080fe20000410000 */
[C---:B------:R-:W-:Y:S01]  /*4a40*/  F2FP.F16.F32.PACK_AB R54, R213.reuse, R205 ;  /* 0x000000cdd536723e */ /* 0x040fe200000000ff */
[-C--:B------:R-:W-:Y:S01]  /*4a50*/  FMUL.FTZ R213, R213, R64.reuse ;  /* 0x00000040d5d57220 */ /* 0x080fe20000410000 */
[-C--:B------:R-:W-:Y:S01]  /*4a60*/  FMUL.FTZ R70, R201, R64.reuse ;  /* 0x00000040c9467220 */ /* 0x080fe20000410000 */
[----:B------:R-:W-:Y:S01]  /*4a70*/  FMUL.FTZ R71, R158, R64 ;  /* 0x000000409e477220 */ /* 0x000fe20000410000 */
[----:B------:R-:W-:-:S02]  /*4a80*/  F2FP.F16.F32.PACK_AB R52, R156, R211 ;  /* 0x000000d39c34723e */ /* 0x000fc400000000ff */
[----:B------:R-:W-:Y:S01]  /*4a90*/  F2FP.F16.F32.PACK_AB R55, R158, R201 ;  /* 0x000000c99e37723e */ /* 0x000fe200000000ff */
[----:B------:R-:W-:Y:S01]  /*4aa0*/  FMUL.FTZ R158, R227, R64 ;  /* 0x00000040e39e7220 */ /* 0x000fe20000410000 */
[----:B------:R-:W-:Y:S02]  /*4ab0*/  F2FP.F16.F32.PACK_AB R63, R154, R63 ;  /* 0x0000003f9a3f723e */ /* 0x000fe400000000ff */
[----:B------:R-:W-:Y:S01]  /*4ac0*/  F2FP.F16.F32.PACK_AB R62, R67, R62 ;  /* 0x0000003e433e723e */ /* 0x000fe200000000ff */
[-C--:B0-----:R-:W-:Y:S01]  /*4ad0*/  FMUL.FTZ R69, R156, R64.reuse ;  /* 0x000000409c457220 */ /* 0x081fe20000410000 */
[-C--:B------:R-:W-:Y:S01]  /*4ae0*/  FMUL.FTZ R68, R209, R64.reuse ;  /* 0x00000040d1447220 */ /* 0x080fe20000410000 */
[----:B------:R-:W-:Y:S01]  /*4af0*/  FMUL.FTZ R156, R225, R64 ;  /* 0x00000040e19c7220 */ /* 0x000fe20000410000 */
        /* <DEDUP_REMOVED lines=18> */
[----:B------:R2:W-:Y:S02]  /*4c20*/  STG.E.128 desc[UR4][R80.64], R68 ;  /* 0x0000004450007986 */ /* 0x0005e4000c101d04 */
.L_x_7966:
        /* <DEDUP_REMOVED lines=38> */
[----:B-----5:R-:W-:Y:S02]  /*4e90*/  MOV R48, R94 ;  /* 0x0000005e00307202 */ /* 0x020fe40000000f00 */
        /* <DEDUP_REMOVED lines=30> */
.L_x_7963:
        /* <DEDUP_REMOVED lines=24> */
.L_x_7969:
        /* <DEDUP_REMOVED lines=16> */
.L_x_15679:


//--------------------- .text._ZN10layer_norm13ln_bwd_kernelINS_13Kernel_traitsIf6__halfS2_S2_fjLj4096ELj1ELj1ELj4ELj16ENS_18Kernel_traits_baseILj4096EfS2_S2_S2_fjLj128EEEEELb0ELb0ELb1ELb0EEEvNS_9BwdParamsE --------------------------
	.section	.text._ZN10layer_norm13ln_bwd_kernelINS_13Kernel_traitsIf6__halfS2_S2_fjLj4096ELj1ELj1ELj4ELj16ENS_18Kernel_traits_baseILj4096EfS2_S2_S2_fjLj128EEEEELb0ELb0ELb1ELb0EEEvNS_9BwdParamsE,"ax",@progbits
	.align	128
        .global         _ZN10layer_norm13ln_bwd_kernelINS_13Kernel_traitsIf6__halfS2_S2_fjLj4096ELj1ELj1ELj4ELj16ENS_18Kernel_traits_baseILj4096EfS2_S2_S2_fjLj128EEEEELb0ELb0ELb1ELb0EEEvNS_9BwdParamsE
        .type           _ZN10layer_norm13ln_bwd_kernelINS_13Kernel_traitsIf6__halfS2_S2_fjLj4096ELj1ELj1ELj4ELj16ENS_18Kernel_traits_baseILj4096EfS2_S2_S2_fjLj128EEEEELb0ELb0ELb1ELb0EEEvNS_9BwdParamsE,@function
        .size           _ZN10layer_norm13ln_bwd_kernelINS_13Kernel_traitsIf6__halfS2_S2_fjLj4096ELj1ELj1ELj4ELj16ENS_18Kernel_traits_baseILj4096EfS2_S2_S2_fjLj128EEEEELb0ELb0ELb1ELb0EEEvNS_9BwdParamsE,(.L_x_15680 - _ZN10layer_norm13ln_bwd_kernelINS_13Kernel_traitsIf6__halfS2_S2_fjLj4096ELj1ELj1ELj4ELj16ENS_18Kernel_traits_baseILj4096EfS2_S2_S2_fjLj128EEEEELb0ELb0ELb1ELb0EEEvNS_9BwdParamsE)
        .other          _ZN10layer_norm13ln_bwd_kernelINS_13Kernel_traitsIf6__halfS2_S2_fjLj4096ELj1ELj1ELj4ELj16ENS_18Kernel_traits_baseILj4096EfS2_S2_S2_fjLj128EEEEELb0ELb0ELb1ELb0EEEvNS_9BwdParamsE,@"STO_CUDA_ENTRY STV_DEFAULT"
_ZN10layer_norm13ln_bwd_kernelINS_13Kernel_traitsIf6__halfS2_S2_fjLj4096ELj1ELj1ELj4ELj16ENS_18Kernel_traits_baseILj4096EfS2_S2_S2_fjLj128EEEEELb0ELb0ELb1ELb0EEEvNS_9BwdParamsE:
.text._ZN10layer_norm13ln_bwd_kernelINS_13Kernel_traitsIf6__halfS2_S2_fjLj4096ELj1ELj1ELj4ELj16ENS_18Kernel_traits_baseILj4096EfS2_S2_S2_fjLj128EEEEELb0ELb0ELb1ELb0EEEvNS_9BwdParamsE:
        /* <DEDUP_REMOVED lines=108> */
.L_x_8034:
        /* <DEDUP_REMOVED lines=56> */
[----:B------:R-:W-:Y:S01]  /*0a40*/  FADD.FTZ R18, -R199, R18 ;  /* 0x00000012c7127221 */ /* 0x000fe20000010100 */
[----:B------:R-:W-:Y:S02]  /*0a50*/  HADD2.F32 R152, -RZ, R10.H0_H0 ;  /* 0x2000000aff987230 */ /* 0x000fe40000004100 */
[----:B-----5:R-:W-:Y:S01]  /*0a60*/  FMUL.FTZ R3, R5, R6 ;  /* 0x0000000605037220 */ /* 0x020fe20000410000 */
[----:B---3--:R-:W-:Y:S02]  /*0a70*/  HADD2.F32 R9, -RZ, R12.H0_H0 ;  /* 0x2000000cff097230 */ /* 0x008fe40000004100 */
[C---:B------:R-:W-:Y:S01]  /*0a80*/  FADD.FTZ R20, -R199.reuse, R20 ;  /* 0x00000014c7147221 */ /* 0x040fe20000010100 */
[----:B------:R-:W-:Y:S02]  /*0a90*/  HADD2.F32 R154, -RZ, R10.H1_H1 ;  /* 0x3000000aff9a7230 */ /* 0x000fe40000004100 */
[----:B------:R-:W-:Y:S01]  /*0aa0*/  FADD.FTZ R10, -R199, R8 ;  /* 0x00000008c70a7221 */ /* 0x000fe20000010100 */
[----:B------:R-:W-:-:S02]  /*0ab0*/  HADD2.F32 R12, -RZ, R12.H1_H1 ;  /* 0x3000000cff0c7230 */ /* 0x000fc40000004100 */
[----:B------:R-:W-:Y:S01]  /*0ac0*/  FADD.FTZ R152, -R199, R152 ;  /* 0x00000098c7987221 */ /* 0x000fe20000010100 */
[----:B0-----:R-:W-:Y:S02]  /*0ad0*/  HADD2.F32 R17, -RZ, R13.H0_H0 ;  /* 0x2000000dff117230 */ /* 0x001fe40000004100 */
[----:B------:R-:W-:Y:S01]  /*0ae0*/  FADD.FTZ R104, R104, R9 ;  /* 0x0000000968687221 */ /* 0x000fe20000010000 */
[----:B------:R-:W-:Y:S01]  /*0af0*/  FMUL.FTZ R6, R5, R18 ;  /* 0x0000001205067220 */ /* 0x000fe20000410000 */
[-C--:B------:R-:W-:Y:S01]  /*0b00*/  FFMA.FTZ R68, R3, R9.reuse, R68 ;  /* 0x0000000903447223 */ /* 0x080fe20000010044 */
[----:B------:R-:W-:Y:S01]  /*0b10*/  FMUL.FTZ R8, R36, R9 ;  /* 0x0000000924087220 */ /* 0x000fe20000410000 */
[----:B------:R-:W-:Y:S01]  /*0b20*/  FMUL.FTZ R9, R5, R20 ;  /* 0x0000001405097220 */ /* 0x000fe20000410000 */
[--C-:B------:R-:W-:Y:S02]  /*0b30*/  HADD2.F32 R158, -RZ, R11.reuse.H0_H0 ;  /* 0x2000000bff9e7230 */ /* 0x100fe40000004100 */
[----:B------:R-:W-:Y:S01]  /*0b40*/  FADD.FTZ R105, R105, R12 ;  /* 0x0000000c69697221 */ /* 0x000fe20000010000 */
[----:B------:R-:W-:-:S02]  /*0b50*/  HADD2.F32 R202, -RZ, R11.H1_H1 ;  /* 0x3000000bffca7230 */ /* 0x000fc40000004100 */
[-C--:B------:R-:W-:Y:S01]  /*0b60*/  FFMA.FTZ R69, R6, R12.reuse, R69 ;  /* 0x0000000c06457223 */ /* 0x080fe20000010045 */
[----:B------:R-:W-:Y:S02]  /*0b70*/  HADD2.F32 R16, -RZ, R13.H1_H1 ;  /* 0x3000000dff107230 */ /* 0x000fe40000004100 */
[----:B------:R-:W-:Y:S01]  /*0b80*/  FMUL.FTZ R11, R37, R12 ;  /* 0x0000000c250b7220 */ /* 0x000fe20000410000 */
[--C-:B------:R-:W-:Y:S02]  /*0b90*/  HADD2.F32 R19, -RZ, R14.reuse.H0_H0 ;  /* 0x2000000eff137230 */ /* 0x100fe40000004100 */
[----:B------:R-:W-:Y:S01]  /*0ba0*/  FMUL.FTZ R13, R5, R152 ;  /* 0x00000098050d7220 */ /* 0x000fe20000410000 */
[----:B------:R-:W-:Y:S01]  /*0bb0*/  FADD.FTZ R106, R106, R17 ;  /* 0x000000116a6a7221 */ /* 0x000fe20000010000 */
[-C--:B------:R-:W-:Y:S01]  /*0bc0*/  FFMA.FTZ R70, R9, R17.reuse, R70 ;  /* 0x0000001109467223 */ /* 0x080fe20000010046 */
[----:B------:R-:W-:Y:S01]  /*0bd0*/  FMUL.FTZ R12, R38, R17 ;  /* 0x00000011260c7220 */ /* 0x000fe20000410000 */
[----:B------:R-:W-:Y:S01]  /*0be0*/  FADD.FTZ R18, RZ, R8 ;  /* 0x00000008ff127221 */ /* 0x000fe20000010000 */
[----:B------:R-:W-:Y:S01]  /*0bf0*/  FFMA.FTZ R17, R3, R8, RZ ;  /* 0x0000000803117223 */ /* 0x000fe200000100ff */
[----:B------:R-:W-:-:S02]  /*0c00*/  HADD2.F32 R156, -RZ, R14.H1_H1 ;  /* 0x3000000eff9c7230 */ /* 0x000fc40000004100 */
[----:B------:R-:W-:Y:S01]  /*0c10*/  FADD.FTZ R108, R108, R19 ;  /* 0x000000136c6c7221 */ /* 0x000fe20000010000 */
[-C--:B------:R-:W-:Y:S01]  /*0c20*/  FFMA.FTZ R72, R13, R19.reuse, R72 ;  /* 0x000000130d487223 */ /* 0x080fe20000010048 */
[----:B------:R-:W-:Y:S01]  /*0c30*/  FMUL.FTZ R14, R40, R19 ;  /* 0x00000013280e7220 */ /* 0x000fe20000410000 */
[----:B------:R-:W-:Y:S01]  /*0c40*/  FADD.FTZ R19, R18, R11 ;  /* 0x0000000b12137221 */ /* 0x000fe20000010000 */
[----:B------:R-:W-:Y:S01]  /*0c50*/  FFMA.FTZ R18, R6, R11, R17 ;  /* 0x0000000b06127223 */ /* 0x000fe20000010011 */
[--C-:B------:R-:W-:Y:S02]  /*0c60*/  HADD2.F32 R155, -RZ, R15.reuse.H0_H0 ;  /* 0x2000000fff9b7230 */ /* 0x100fe40000004100 */
[----:B------:R-:W-:Y:S01]  /*0c70*/  FMUL.FTZ R10, R5, R10 ;  /* 0x0000000a050a7220 */ /* 0x000fe20000410000 */
[----:B------:R-:W-:Y:S02]  /*0c80*/  HADD2.F32 R206, -RZ, R15.H1_H1 ;  /* 0x3000000fffce7230 */ /* 0x000fe40000004100 */
[----:B------:R-:W-:Y:S01]  /*0c90*/  FMUL.FTZ R15, R39, R16 ;  /* 0x00000010270f7220 */ /* 0x000fe20000410000 */
[----:B------:R-:W-:Y:S01]  /*0ca0*/  FADD.FTZ R20, R19, R12 ;  /* 0x0000000c13147221 */ /* 0x000fe20000010000 */
[----:B------:R-:W-:Y:S01]  /*0cb0*/  FFMA.FTZ R21, R9, R12, R18 ;  /* 0x0000000c09157223 */ /* 0x000fe20000010012 */
[----:B------:R-:W-:Y:S01]  /*0cc0*/  FADD.FTZ R154, -R199, R154 ;  /* 0x0000009ac79a7221 */ /* 0x000fe20000010100 */
[----:B------:R-:W-:Y:S01]  /*0cd0*/  FADD.FTZ R107, R107, R16 ;  /* 0x000000106b6b7221 */ /* 0x000fe20000010000 */
[----:B------:R-:W-:Y:S01]  /*0ce0*/  FADD.FTZ R153, R20, R15 ;  /* 0x0000000f14997221 */ /* 0x000fe20000010000 */
[C---:B------:R-:W-:Y:S01]  /*0cf0*/  FFMA.FTZ R20, R10.reuse, R15, R21 ;  /* 0x0000000f0a147223 */ /* 0x040fe20000010015 */
[----:B------:R-:W-:Y:S01]  /*0d00*/  FFMA.FTZ R71, R10, R16, R71 ;  /* 0x000000100a477223 */ /* 0x000fe20000010047 */
[----:B------:R-:W-:Y:S01]  /*0d10*/  FMUL.FTZ R17, R41, R156 ;  /* 0x0000009c29117220 */ /* 0x000fe20000410000 */
[----:B------:R-:W-:Y:S01]  /*0d20*/  FADD.FTZ R152, R153, R14 ;  /* 0x0000000e99987221 */ /* 0x000fe20000010000 */
[----:B------:R-:W-:Y:S01]  /*0d30*/  FADD.FTZ R158, -R199, R158 ;  /* 0x0000009ec79e7221 */ /* 0x000fe20000010100 */
[----:B------:R-:W-:Y:S01]  /*0d40*/  FMUL.FTZ R16, R5, R154 ;  /* 0x0000009a05107220 */ /* 0x000fe20000410000 */
[----:B------:R-:W-:Y:S01]  /*0d50*/  FFMA.FTZ R21, R13, R14, R20 ;  /* 0x0000000e0d157223 */ /* 0x000fe20000010014 */
[----:B------:R-:W-:Y:S01]  /*0d60*/  FMUL.FTZ R18, R42, R155 ;  /* 0x0000009b2a127220 */ /* 0x000fe20000410000 */
[----:B------:R-:W-:Y:S01]  /*0d70*/  FADD.FTZ R153, R152, R17 ;  /* 0x0000001198997221 */ /* 0x000fe20000010000 */
[----:B------:R-:W-:Y:S01]  /*0d80*/  FADD.FTZ R202, -R199, R202 ;  /* 0x000000cac7ca7221 */ /* 0x000fe20000010100 */
[----:B------:R-:W-:Y:S01]  /*0d90*/  FMUL.FTZ R19, R5, R158 ;  /* 0x0000009e05137220 */ /* 0x000fe20000410000 */
[C---:B------:R-:W-:Y:S01]  /*0da0*/  FFMA.FTZ R152, R16.reuse, R17, R21 ;  /* 0x0000001110987223 */ /* 0x040fe20000010015 */
        /* <DEDUP_REMOVED lines=12> */
.L_x_7974:
[----:B----4-:R-:W-:Y:S05]  /*0e70*/  BSYNC.RECONVERGENT B1 ;  /* 0x0000000000017941 */ /* 0x010fea0003800200 */
.L_x_7973:
        /* <DEDUP_REMOVED lines=10> */
[----:B------:R-:W1:Y:S02]  /*0f20*/  @P0 LDC.64 R152, c[0x0][0x438] ;  /* 0x00010e00ff980b82 */ /* 0x000e640000000a00 */
[----:B-1----:R-:W-:-:S05]  /*0f30*/  @P0 IMAD.WIDE.U32 R152, R201, 0x10, R152 ;  /* 0x00000010c9980825 */ /* 0x002fca00078e0098 */
[----:B------:R1:W5:Y:S01]  /*0f40*/  @P0 LDG.E.128 R136, desc[UR10][R152.64] ;  /* 0x0000000a98880981 */ /* 0x000362000c1e1d00 */
[----:B------:R-:W-:Y:S02]  /*0f50*/  IADD3 R204, PT, PT, R204, 0x80, RZ ;  /* 0x00000080cccc7810 */ /* 0x000fe40007ffe0ff */
[----:B------:R-:W-:Y:S01]  /*0f60*/  IADD3 R201, PT, PT, R201, 0x80, RZ ;  /* 0x00000080c9c97810 */ /* 0x000fe20007ffe0ff */
[--C-:B--2---:R-:W-:Y:S02]  /*0f70*/  HADD2.F32 R158, -RZ, R24.reuse.H0_H0 ;  /* 0x20000018ff9e7230 */ /* 0x104fe40000004100 */
[----:B------:R-:W-:Y:S02]  /*0f80*/  HADD2.F32 R160, -RZ, R24.H1_H1 ;  /* 0x30000018ffa07230 */ /* 0x000fe40000004100 */
[--C-:B------:R-:W-:Y:S02]  /*0f90*/  HADD2.F32 R24, -RZ, R25.reuse.H1_H1 ;  /* 0x30000019ff187230 */ /* 0x100fe40000004100 */
[----:B------:R-:W-:Y:S01]  /*0fa0*/  FADD.FTZ R158, -R199, R158 ;  /* 0x0000009ec79e7221 */ /* 0x000fe20000010100 */
[----:B------:R-:W-:-:S02]  /*0fb0*/  HADD2.F32 R162, -RZ, R25.H0_H0 ;  /* 0x20000019ffa27230 */ /* 0x000fc40000004100 */
[----:B0-----:R-:W-:Y:S01]  /*0fc0*/  FADD.FTZ R22, -R199, R160 ;  /* 0x000000a0c7167221 */ /* 0x001fe20000010100 */
[--C-:B------:R-:W-:Y:S02]  /*0fd0*/  HADD2.F32 R164, -RZ, R26.reuse.H0_H0 ;  /* 0x2000001affa47230 */ /* 0x100fe40000004100 */
[----:B-----5:R-:W-:Y:S01]  /*0fe0*/  FMUL.FTZ R23, R5, R158 ;  /* 0x0000009e05177220 */ /* 0x020fe20000410000 */
[----:B------:R-:W-:Y:S02]  /*0ff0*/  HADD2.F32 R206, -RZ, R26.H1_H1 ;  /* 0x3000001affce7230 */ /* 0x000fe40000004100 */
[C---:B------:R-:W-:Y:S01]  /*1000*/  FADD.FTZ R26, -R199.reuse, R24 ;  /* 0x00000018c71a7221 */ /* 0x040fe20000010100 */
[--C-:B---3--:R-:W-:Y:S02]  /*1010*/  HADD2.F32 R25, -RZ, R28.reuse.H0_H0 ;  /* 0x2000001cff197230 */ /* 0x108fe40000004100 */
[----:B------:R-:W-:Y:S01]  /*1020*/  FADD.FTZ R162, -R199, R162 ;  /* 0x000000a2c7a27221 */ /* 0x000fe20000010100 */
[----:B------:R-:W-:-:S02]  /*1030*/  HADD2.F32 R28, -RZ, R28.H1_H1 ;  /* 0x3000001cff1c7230 */ /* 0x000fc40000004100 */
[----:B------:R-:W-:Y:S01]  /*1040*/  FADD.FTZ R164, -R199, R164 ;  /* 0x000000a4c7a47221 */ /* 0x000fe20000010100 */
[--C-:B-1----:R-:W-:Y:S02]  /*1050*/  HADD2.F32 R152, -RZ, R29.reuse.H1_H1 ;  /* 0x3000001dff987230 */ /* 0x102fe40000004100 */
[----:B------:R-:W-:Y:S01]  /*1060*/  FADD.FTZ R112, R112, R25 ;  /* 0x0000001970707221 */ /* 0x000fe20000010000 */
[----:B------:R-:W-:Y:S02]  /*1070*/  HADD2.F32 R153, -RZ, R29.H0_H0 ;  /* 0x2000001dff997230 */ /* 0x000fe40000004100 */
[----:B------:R-:W-:Y:S01]  /*1080*/  FMUL.FTZ R22, R5, R22 ;  /* 0x0000001605167220 */ /* 0x000fe20000410000 */
[-C--:B------:R-:W-:Y:S01]  /*1090*/  FFMA.FTZ R76, R23, R25.reuse, R76 ;  /* 0x00000019174c7223 */ /* 0x080fe2000001004c */
[----:B------:R-:W-:Y:S01]  /*10a0*/  FMUL.FTZ R24, R44, R25 ;  /* 0x000000192c187220 */ /* 0x000fe20000410000 */
[C---:B------:R-:W-:Y:S01]  /*10b0*/  FMUL.FTZ R26, R5.reuse, R26 ;  /* 0x0000001a051a7220 */ /* 0x040fe20000410000 */
[----:B------:R-:W-:Y:S01]  /*10c0*/  FMUL.FTZ R25, R5, R162 ;  /* 0x000000a205197220 */ /* 0x000fe20000410000 */
[----:B------:R-:W-:-:S02]  /*10d0*/  HADD2.F32 R208, -RZ, R27.H0_H0 ;  /* 0x2000001bffd07230 */ /* 0x000fc40000004100 */
[----:B------:R-:W-:Y:S01]  /*10e0*/  FADD.FTZ R113, R113, R28 ;  /* 0x0000001c71717221 */ /* 0x000fe20000010000 */
[----:B------:R-:W-:Y:S02]  /*10f0*/  HADD2.F32 R210, -RZ, R27.H1_H1 ;  /* 0x3000001bffd27230 */ /* 0x000fe40000004100 */
[-C--:B------:R-:W-:Y:S01]  /*1100*/  FFMA.FTZ R77, R22, R28.reuse, R77 ;  /* 0x0000001c164d7223 */ /* 0x080fe2000001004d */
[----:B------:R-:W-:Y:S02]  /*1110*/  HADD2.F32 R155, -RZ, R30.H0_H0 ;  /* 0x2000001eff9b7230 */ /* 0x000fe40000004100 */
[----:B------:R-:W-:Y:S01]  /*1120*/  FMUL.FTZ R27, R45, R28 ;  /* 0x0000001c2d1b7220 */ /* 0x000fe20000410000 */
[--C-:B------:R-:W-:Y:S02]  /*1130*/  HADD2.F32 R157, -RZ, R31.reuse.H0_H0 ;  /* 0x2000001fff9d7230 */ /* 0x100fe40000004100 */
[----:B------:R-:W-:Y:S01]  /*1140*/  FADD.FTZ R115, R115, R152 ;  /* 0x0000009873737221 */ /* 0x000fe20000010000 */
[----:B------:R-:W-:-:S02]  /*1150*/  HADD2.F32 R156, -RZ, R31.H1_H1 ;  /* 0x3000001fff9c7230 */ /* 0x000fc40000004100 */
[----:B------:R-:W-:Y:S01]  /*1160*/  FMUL.FTZ R29, R5, R164 ;  /* 0x000000a4051d7220 */ /* 0x000fe20000410000 */
[-C--:B------:R-:W-:Y:S01]  /*1170*/  FFMA.FTZ R79, R26, R152.reuse, R79 ;  /* 0x000000981a4f7223 */ /* 0x080fe2000001004f */
[----:B------:R-:W-:Y:S01]  /*1180*/  FMUL.FTZ R31, R47, R152 ;  /* 0x000000982f1f7220 */ /* 0x000fe20000410000 */
[----:B------:R-:W-:Y:S01]  /*1190*/  FADD.FTZ R160, -R199, R206 ;  /* 0x000000cec7a07221 */ /* 0x000fe20000010100 */
[----:B------:R-:W-:Y:S01]  /*11a0*/  FADD.FTZ R114, R114, R153 ;  /* 0x0000009972727221 */ /* 0x000fe20000010000 */
[-C--:B------:R-:W-:Y:S01]  /*11b0*/  FFMA.FTZ R78, R25, R153.reuse, R78 ;  /* 0x00000099194e7223 */ /* 0x080fe2000001004e */
[----:B------:R-:W-:Y:S01]  /*11c0*/  FMUL.FTZ R28, R46, R153 ;  /* 0x000000992e1c7220 */ /* 0x000fe20000410000 */
[----:B------:R-:W-:Y:S01]  /*11d0*/  FADD.FTZ R152, R203, R24 ;  /* 0x00000018cb987221 */ /* 0x000fe20000010000 */
[----:B------:R-:W-:Y:S01]  /*11e0*/  FFMA.FTZ R153, R23, R24, R202 ;  /* 0x0000001817997223 */ /* 0x000fe200000100ca */
[----:B------:R-:W-:Y:S02]  /*11f0*/  HADD2.F32 R154, -RZ, R30.H1_H1 ;  /* 0x3000001eff9a7230 */ /* 0x000fe40000004100 */
[----:B------:R-:W-:Y:S01]  /*1200*/  FADD.FTZ R116, R116, R155 ;  /* 0x0000009b74747221 */ /* 0x000fe20000010000 */
        /* <DEDUP_REMOVED lines=10> */
[C---:B------:R-:W-:Y:S01]  /*12b0*/  FADD.FTZ R208, -R199.reuse, R208 ;  /* 0x000000d0c7d07221 */ /* 0x040fe20000010100 */
[----:B------:R-:W-:Y:S01]  /*12c0*/  FADD.FTZ R210, -R199, R210 ;  /* 0x000000d2c7d27221 */ /* 0x000fe20000010100 */
        /* <DEDUP_REMOVED lines=18> */
.L_x_7976:
[----:B------:R-:W-:Y:S05]  /*13f0*/  BSYNC.RECONVERGENT B1 ;  /* 0x0000000000017941 */ /* 0x000fea0003800200 */
.L_x_7975:
        /* <DEDUP_REMOVED lines=20> */
[C---:B------:R-:W-:Y:S01]  /*1540*/  FADD.FTZ R170, -R199.reuse, R170 ;  /* 0x000000aac7aa7221 */ /* 0x040fe20000010100 */
[--C-:B---3--:R-:W-:Y:S02]  /*1550*/  HADD2.F32 R153, -RZ, R156.reuse.H0_H0 ;  /* 0x2000009cff997230 */ /* 0x108fe40000004100 */
[----:B------:R-:W-:Y:S01]  /*1560*/  FADD.FTZ R174, -R199, R174 ;  /* 0x000000aec7ae7221 */ /* 0x000fe20000010100 */
[C---:B0----5:R-:W-:Y:S01]  /*1570*/  FMUL.FTZ R169, R5.reuse, R166 ;  /* 0x000000a605a97220 */ /* 0x061fe20000410000 */
[----:B------:R-:W-:Y:S02]  /*1580*/  HADD2.F32 R152, -RZ, R157.H1_H1 ;  /* 0x3000009dff987230 */ /* 0x000fe40000004100 */
[----:B------:R-:W-:Y:S01]  /*1590*/  FMUL.FTZ R166, R5, R170 ;  /* 0x000000aa05a67220 */ /* 0x000fe20000410000 */
[----:B------:R-:W-:Y:S02]  /*15a0*/  HADD2.F32 R156, -RZ, R156.H1_H1 ;  /* 0x3000009cff9c7230 */ /* 0x000fe40000004100 */
[----:B------:R-:W-:Y:S01]  /*15b0*/  FADD.FTZ R172, -R199, R172 ;  /* 0x000000acc7ac7221 */ /* 0x000fe20000010100 */
[----:B------:R-:W-:Y:S01]  /*15c0*/  FMUL.FTZ R170, R5, R174 ;  /* 0x000000ae05aa7220 */ /* 0x000fe20000410000 */
[----:B------:R-:W-:Y:S01]  /*15d0*/  FMUL.FTZ R168, R52, R153 ;  /* 0x0000009934a87220 */ /* 0x000fe20000410000 */
[----:B------:R-:W-:-:S02]  /*15e0*/  HADD2.F32 R178, -RZ, R155.H0_H0 ;  /* 0x2000009bffb27230 */ /* 0x000fc40000004100 */
[----:B------:R-:W-:Y:S01]  /*15f0*/  FMUL.FTZ R171, R5, R172 ;  /* 0x000000ac05ab7220 */ /* 0x000fe20000410000 */
[----:B------:R-:W-:Y:S02]  /*1600*/  HADD2.F32 R180, -RZ, R155.H1_H1 ;  /* 0x3000009bffb47230 */ /* 0x000fe40000004100 */
[----:B------:R-:W-:Y:S01]  /*1610*/  FADD.FTZ R123, R123, R152 ;  /* 0x000000987b7b7221 */ /* 0x000fe20000010000 */
[--C-:B------:R-:W-:Y:S02]  /*1620*/  HADD2.F32 R176, -RZ, R154.reuse.H0_H0 ;  /* 0x2000009affb07230 */ /* 0x100fe40000004100 */
[-C--:B------:R-:W-:Y:S01]  /*1630*/  FFMA.FTZ R87, R170, R152.reuse, R87 ;  /* 0x00000098aa577223 */ /* 0x080fe20000010057 */
[----:B------:R-:W-:Y:S02]  /*1640*/  HADD2.F32 R155, -RZ, R157.H0_H0 ;  /* 0x2000009dff9b7230 */ /* 0x000fe40000004100 */
[----:B------:R-:W-:Y:S01]  /*1650*/  FMUL.FTZ R177, R55, R152 ;  /* 0x0000009837b17220 */ /* 0x000fe20000410000 */
[----:B------:R-:W-:-:S02]  /*1660*/  HADD2.F32 R154, -RZ, R154.H1_H1 ;  /* 0x3000009aff9a7230 */ /* 0x000fc40000004100 */
        /* <DEDUP_REMOVED lines=21> */
[--C-:B------:R-:W-:Y:S02]  /*17c0*/  HADD2.F32 R183, -RZ, R159.reuse.H0_H0 ;  /* 0x2000009fffb77230 */ /* 0x100fe40000004100 */
[----:B------:R-:W-:Y:S01]  /*17d0*/  FADD.FTZ R178, -R199, R178 ;  /* 0x000000b2c7b27221 */ /* 0x000fe20000010100 */
        /* <DEDUP_REMOVED lines=25> */
.L_x_7978:
[----:B------:R-:W-:Y:S05]  /*1970*/  BSYNC.RECONVERGENT B1 ;  /* 0x0000000000017941 */ /* 0x000fea0003800200 */
.L_x_7977:
        /* <DEDUP_REMOVED lines=15> */
[C---:B------:R-:W-:Y:S01]  /*1a70*/  FADD.FTZ R182, -R199.reuse, R182 ;  /* 0x000000b6c7b67221 */ /* 0x040fe20000010100 */
[----:B------:R-:W-:Y:S02]  /*1a80*/  HADD2.F32 R152, -RZ, R153.H1_H1 ;  /* 0x30000099ff987230 */ /* 0x000fe40000004100 */
[----:B------:R-:W-:Y:S01]  /*1a90*/  FADD.FTZ R186, -R199, R186 ;  /* 0x000000bac7ba7221 */ /* 0x000fe20000010100 */
[----:B---3--:R-:W-:-:S02]  /*1aa0*/  HADD2.F32 R153, -RZ, R156.H0_H0 ;  /* 0x2000009cff997230 */ /* 0x008fc40000004100 */
[C---:B------:R-:W-:Y:S01]  /*1ab0*/  FADD.FTZ R188, -R199.reuse, R188 ;  /* 0x000000bcc7bc7221 */ /* 0x040fe20000010100 */
[----:B------:R-:W-:Y:S02]  /*1ac0*/  HADD2.F32 R156, -RZ, R156.H1_H1 ;  /* 0x3000009cff9c7230 */ /* 0x000fe40000004100 */
[----:B------:R-:W-:Y:S01]  /*1ad0*/  FADD.FTZ R152, -R199, R152 ;  /* 0x00000098c7987221 */ /* 0x000fe20000010100 */
[--C-:B------:R-:W-:Y:S02]  /*1ae0*/  HADD2.F32 R190, -RZ, R154.reuse.H0_H0 ;  /* 0x2000009affbe7230 */ /* 0x100fe40000004100 */
[C---:B-----5:R-:W-:Y:S01]  /*1af0*/  FMUL.FTZ R167, R5.reuse, R182 ;  /* 0x000000b605a77220 */ /* 0x060fe20000410000 */
[----:B0-----:R-:W-:Y:S01]  /*1b00*/  FMUL.FTZ R184, R60, R153 ;  /* 0x000000993cb87220 */ /* 0x001fe20000410000 */
[----:B------:R-:W-:Y:S02]  /*1b10*/  HADD2.F32 R154, -RZ, R154.H1_H1 ;  /* 0x3000009aff9a7230 */ /* 0x000fe40000004100 */
[----:B------:R-:W-:Y:S01]  /*1b20*/  FMUL.FTZ R182, R5, R186 ;  /* 0x000000ba05b67220 */ /* 0x000fe20000410000 */
[----:B------:R-:W-:-:S02]  /*1b30*/  HADD2.F32 R194, -RZ, R155.H0_H0 ;  /* 0x2000009bffc27230 */ /* 0x000fc40000004100 */
[C---:B------:R-:W-:Y:S01]  /*1b40*/  FMUL.FTZ R185, R5.reuse, R188 ;  /* 0x000000bc05b97220 */ /* 0x040fe20000410000 */
[----:B------:R-:W-:Y:S02]  /*1b50*/  HADD2.F32 R196, -RZ, R155.H1_H1 ;  /* 0x3000009bffc47230 */ /* 0x000fe40000004100 */
[----:B------:R-:W-:Y:S01]  /*1b60*/  FMUL.FTZ R186, R5, R152 ;  /* 0x0000009805ba7220 */ /* 0x000fe20000410000 */
[--C-:B------:R-:W-:Y:S02]  /*1b70*/  HADD2.F32 R155, -RZ, R157.reuse.H0_H0 ;  /* 0x2000009dff9b7230 */ /* 0x100fe40000004100 */
[----:B------:R-:W-:Y:S01]  /*1b80*/  FADD.FTZ R100, R100, R153 ;  /* 0x0000009964647221 */ /* 0x000fe20000010000 */
[----:B------:R-:W-:Y:S01]  /*1b90*/  FFMA.FTZ R144, R167, R153, R144 ;  /* 0x00000099a7907223 */ /* 0x000fe20000010090 */
[----:B------:R-:W-:Y:S01]  /*1ba0*/  FMUL.FTZ R187, R61, R156 ;  /* 0x0000009c3dbb7220 */ /* 0x000fe20000410000 */
[----:B------:R-:W-:Y:S01]  /*1bb0*/  FADD.FTZ R152, R203, R184 ;  /* 0x000000b8cb987221 */ /* 0x000fe20000010000 */
[----:B------:R-:W-:Y:S01]  /*1bc0*/  FFMA.FTZ R153, R167, R184, R202 ;  /* 0x000000b8a7997223 */ /* 0x000fe200000100ca */
[----:B------:R-:W-:Y:S01]  /*1bd0*/  FADD.FTZ R192, -R199, R154 ;  /* 0x0000009ac7c07221 */ /* 0x000fe20000010100 */
[----:B------:R-:W-:-:S02]  /*1be0*/  HADD2.F32 R154, -RZ, R157.H1_H1 ;  /* 0x3000009dff9a7230 */ /* 0x000fc40000004100 */
[----:B------:R-:W-:Y:S01]  /*1bf0*/  FADD.FTZ R102, R102, R155 ;  /* 0x0000009b66667221 */ /* 0x000fe20000010000 */
[-C--:B------:R-:W-:Y:S01]  /*1c00*/  FFMA.FTZ R146, R185, R155.reuse, R146 ;  /* 0x0000009bb9927223 */ /* 0x080fe20000010092 */
[----:B------:R-:W-:Y:S01]  /*1c10*/  FMUL.FTZ R188, R62, R155 ;  /* 0x0000009b3ebc7220 */ /* 0x000fe20000410000 */
[----:B------:R-:W-:Y:S01]  /*1c20*/  FADD.FTZ R155, R152, R187 ;  /* 0x000000bb989b7221 */ /* 0x000fe20000010000 */
[----:B------:R-:W-:Y:S01]  /*1c30*/  FFMA.FTZ R152, R182, R187, R153 ;  /* 0x000000bbb6987223 */ /* 0x000fe20000010099 */
[----:B------:R-:W-:Y:S01]  /*1c40*/  FADD.FTZ R190, -R199, R190 ;  /* 0x000000bec7be7221 */ /* 0x000fe20000010100 */
[--C-:B------:R-:W-:Y:S02]  /*1c50*/  HADD2.F32 R157, -RZ, R158.reuse.H0_H0 ;  /* 0x2000009eff9d7230 */ /* 0x100fe40000004100 */
[----:B------:R-:W-:Y:S01]  /*1c60*/  FADD.FTZ R103, R103, R154 ;  /* 0x0000009a67677221 */ /* 0x000fe20000010000 */
[-C--:B------:R-:W-:Y:S01]  /*1c70*/  FFMA.FTZ R147, R186, R154.reuse, R147 ;  /* 0x0000009aba937223 */ /* 0x080fe20000010093 */
        /* <DEDUP_REMOVED lines=8> */
[C---:B------:R-:W-:Y:S01]  /*1d00*/  FADD.FTZ R194, -R199.reuse, R194 ;  /* 0x000000c2c7c27221 */ /* 0x040fe20000010100 */
        /* <DEDUP_REMOVED lines=28> */
.L_x_7972:
        /* <DEDUP_REMOVED lines=28> */
.L_x_7979:
[----:B----4-:R-:W-:Y:S05]  /*2090*/  BSYNC.RECONVERGENT B0 ;  /* 0x0000000000007941 */ /* 0x010fea0003800200 */
.L_x_7971:
        /* <DEDUP_REMOVED lines=32> */
.L_x_7981:
[----:B------:R-:W-:Y:S05]  /*22a0*/  BSYNC.RECONVERGENT B0 ;  /* 0x0000000000007941 */ /* 0x000fea0003800200 */
.L_x_7980:
        /* <DEDUP_REMOVED lines=49> */
.L_x_7986:
        /* <DEDUP_REMOVED lines=9> */
.L_x_7987:
        /* <DEDUP_REMOVED lines=9> */
.L_x_7988:
        /* <DEDUP_REMOVED lines=9> */
.L_x_7989:
        /* <DEDUP_REMOVED lines=9> */
.L_x_7990:
        /* <DEDUP_REMOVED lines=9> */
.L_x_7991:
        /* <DEDUP_REMOVED lines=9> */
.L_x_7992:
        /* <DEDUP_REMOVED lines=10> */
.L_x_7985:
        /* <DEDUP_REMOVED lines=28> */
[----:B------:R-:W-:Y:S01]  /*2b80*/  @P2 F2FP.F16.F32.PACK_AB R152, RZ, R93 ;  /* 0x0000005dff98223e */ /* 0x000fe200000000ff */
[----:B------:R-:W-:Y:S01]  /*2b90*/  FFMA.FTZ R93, R9, R156, R159 ;  /* 0x0000009c095d7223 */ /* 0x000fe2000001009f */
[----:B------:R-:W1:Y:S01]  /*2ba0*/  @P2 LDC R197, c[0x0][0x40c] ;  /* 0x00010300ffc52b82 */ /* 0x000e620000000800 */
[----:B------:R-:W-:Y:S01]  /*2bb0*/  FMUL.FTZ R202, R5, R202 ;  /* 0x000000ca05ca7220 */ /* 0x000fe20000410000 */
[----:B------:R-:W-:Y:S01]  /*2bc0*/  @P2 F2FP.F16.F32.PACK_AB R95, RZ, R92 ;  /* 0x0000005cff5f223e */ /* 0x000fe200000000ff */
        /* <DEDUP_REMOVED lines=14> */
[----:B------:R-:W-:Y:S01]  /*2cb0*/  @P2 F2FP.F16.F32.PACK_AB R153, RZ, R92 ;  /* 0x0000005cff99223e */ /* 0x000fe200000000ff */
[----:B0-----:R-:W-:Y:S01]  /*2cc0*/  @P2 FMUL.FTZ R93, R205, R210 ;  /* 0x000000d2cd5d2220 */ /* 0x001fe20000410000 */
[----:B-1----:R-:W-:Y:S01]  /*2cd0*/  @P2 FMUL.FTZ R94, R208, R197 ;  /* 0x000000c5d05e2220 */ /* 0x002fe20000410000 */
[----:B------:R-:W-:-:S02]  /*2ce0*/  F2FP.F16.F32.PACK_AB R95, R202, R207 ;  /* 0x000000cfca5f723e */ /* 0x000fc400000000ff */
[----:B------:R-:W-:Y:S02]  /*2cf0*/  @P2 PRMT R97, R153, 0x7610, R97 ;  /* 0x0000761099612816 */ /* 0x000fe40000000061 */
[----:B------:R-:W-:Y:S02]  /*2d00*/  @P2 F2FP.F16.F32.PACK_AB R158, RZ, R94 ;  /* 0x0000005eff9e223e */ /* 0x000fe400000000ff */
[----:B------:R-:W-:Y:S01]  /*2d10*/  F2FP.F16.F32.PACK_AB R94, R208, R205 ;  /* 0x000000cdd05e723e */ /* 0x000fe200000000ff */
[C---:B---3--:R-:W-:Y:S01]  /*2d20*/  @P2 FMUL.FTZ R92, R206.reuse, R155 ;  /* 0x0000009bce5c2220 */ /* 0x048fe20000410000 */
[----:B------:R-:W-:Y:S02]  /*2d30*/  @P2 F2FP.F16.F32.PACK_AB R155, RZ, R93 ;  /* 0x0000005dff9b223e */ /* 0x000fe400000000ff */
[----:B------:R-:W-:Y:S02]  /*2d40*/  F2FP.F16.F32.PACK_AB R93, R206, R203 ;  /* 0x000000cbce5d723e */ /* 0x000fe400000000ff */
[----:B------:R-:W-:-:S02]  /*2d50*/  @P2 F2FP.F16.F32.PACK_AB R154, RZ, R92 ;  /* 0x0000005cff9a223e */ /* 0x000fc400000000ff */
[----:B------:R-:W-:Y:S01]  /*2d60*/  @P2 PRMT R98, R155, 0x7610, R98 ;  /* 0x000076109b622816 */ /* 0x000fe20000000062 */
[----:B----4-:R-:W-:Y:S01]  /*2d70*/  @P2 FMUL.FTZ R197, R207, R212 ;  /* 0x000000d4cfc52220 */ /* 0x010fe20000410000 */
[----:B------:R-:W-:Y:S02]  /*2d80*/  F2FP.F16.F32.PACK_AB R92, R204, R201 ;  /* 0x000000c9cc5c723e */ /* 0x000fe400000000ff */
[----:B------:R-:W-:Y:S02]  /*2d90*/  @P2 PRMT R97, R97, 0x5410, R154 ;  /* 0x0000541061612816 */ /* 0x000fe4000000009a */
        /* <DEDUP_REMOVED lines=8> */
.L_x_7984:
[----:B------:R-:W-:Y:S01]  /*2e20*/  UMOV UR4, UR6 ;  /* 0x0000000600047c82 */ /* 0x000fe20008000000 */
[----:B------:R-:W-:Y:S01]  /*2e30*/  UMOV UR5, UR7 ;  /* 0x0000000700057c82 */ /* 0x000fe20008000000 */
[----:B------:R-:W-:-:S04]  /*2e40*/  UISETP.NE.U32.AND UP0, UPT, UR4, URZ, UPT ;  /* 0x000000ff0400728c */ /* 0x000fc8000bf05070 */
[----:B------:R-:W-:-:S09]  /*2e50*/  UISETP.NE.AND.EX UP0, UPT, UR5, URZ, UPT, UP0 ;  /* 0x000000ff0500728c */ /* 0x000fd2000bf05300 */
[----:B------:R-:W-:Y:S05]  /*2e60*/  BRA.U UP0, `(.L_x_7994) ;  /* 0x0000000500087547 */ /* 0x000fea000b800000 */
[----:B------:R-:W-:Y:S01]  /*2e70*/  ISETP.GT.AND P0, PT, R4, RZ, PT ;  /* 0x000000ff0400720c */ /* 0x000fe20003f04270 */
[----:B------:R-:W0:Y:S01]  /*2e80*/  @P2 LDC R155, c[0x0][0x40c] ;  /* 0x00010300ff9b2b82 */ /* 0x000e220000000800 */
[--C-:B------:R-:W-:Y:S02]  /*2e90*/  HADD2.F32 R152, -RZ, R132.reuse.H0_H0 ;  /* 0x20000084ff987230 */ /* 0x100fe40000004100 */
[----:B------:R-:W-:Y:S02]  /*2ea0*/  HADD2.F32 R154, -RZ, R132.H1_H1 ;  /* 0x30000084ff9a7230 */ /* 0x000fe40000004100 */
[----:B------:R-:W-:Y:S02]  /*2eb0*/  HADD2.F32 R202, -RZ, R133.H1_H1 ;  /* 0x30000085ffca7230 */ /* 0x000fe40000004100 */
[----:B------:R-:W-:Y:S01]  /*2ec0*/  HADD2.F32 R206, -RZ, R134.H1_H1 ;  /* 0x30000086ffce7230 */ /* 0x000fe20000004100 */
[----:B------:R-:W1:Y:S01]  /*2ed0*/  @P2 LDC R201, c[0x0][0x40c] ;  /* 0x00010300ffc92b82 */ /* 0x000e620000000800 */
[----:B------:R-:W-:-:S03]  /*2ee0*/  HADD2.F32 R208, -RZ, R135.H0_H0 ;  /* 0x20000087ffd07230 */ /* 0x000fc60000004100 */
[-CC-:B------:R-:W-:Y:S01]  /*2ef0*/  @P0 FFMA.FTZ R153, R3, R156.reuse, R159.reuse ;  /* 0x0000009c03990223 */ /* 0x180fe2000001009f */
[-CC-:B------:R-:W-:Y:S01]  /*2f00*/  @P0 FFMA.FTZ R158, R6, R156.reuse, R159.reuse ;  /* 0x0000009c069e0223 */ /* 0x180fe2000001009f */
[-CC-:B------:R-:W-:Y:S01]  /*2f10*/  @P0 FFMA.FTZ R204, R10, R156.reuse, R159.reuse ;  /* 0x0000009c0acc0223 */ /* 0x180fe2000001009f */
[-C--:B------:R-:W-:Y:S01]  /*2f20*/  @P0 FFMA.FTZ R210, R16, R156.reuse, R159 ;  /* 0x0000009c10d20223 */ /* 0x080fe2000001009f */
[----:B------:R-:W-:Y:S01]  /*2f30*/  @P0 FADD.FTZ R153, R8, -R153 ;  /* 0x8000009908990221 */ /* 0x000fe20000010000 */
[----:B------:R-:W2:Y:S01]  /*2f40*/  @P2 LDC R205, c[0x0][0x40c] ;  /* 0x00010300ffcd2b82 */ /* 0x000ea20000000800 */
[----:B------:R-:W-:Y:S01]  /*2f50*/  @P0 FADD.FTZ R197, R11, -R158 ;  /* 0x8000009e0bc50221 */ /* 0x000fe20000010000 */
[----:B------:R-:W-:Y:S02]  /*2f60*/  HADD2.F32 R158, -RZ, R133.H0_H0 ;  /* 0x20000085ff9e7230 */ /* 0x000fe40000004100 */
[----:B------:R-:W-:Y:S01]  /*2f70*/  @P0 FFMA.FTZ R152, R5, R153, R152 ;  /* 0x0000009905980223 */ /* 0x000fe20000010098 */
[----:B------:R-:W-:Y:S01]  /*2f80*/  @P0 FFMA.FTZ R153, R9, R156, R159 ;  /* 0x0000009c09990223 */ /* 0x000fe2000001009f */
[----:B------:R-:W-:Y:S01]  /*2f90*/  @P0 FFMA.FTZ R154, R5, R197, R154 ;  /* 0x000000c5059a0223 */ /* 0x000fe2000001009a */
[----:B------:R-:W-:Y:S01]  /*2fa0*/  @P0 FADD.FTZ R197, R15, -R204 ;  /* 0x800000cc0fc50221 */ /* 0x000fe20000010000 */
[----:B0-----:R-:W-:Y:S01]  /*2fb0*/  @P2 FMUL.FTZ R152, R152, R155 ;  /* 0x0000009b98982220 */ /* 0x001fe20000410000 */
[----:B------:R-:W0:Y:S01]  /*2fc0*/  @P2 LDC R203, c[0x0][0x40c] ;  /* 0x00010300ffcb2b82 */ /* 0x000e220000000800 */
[----:B------:R-:W-:Y:S01]  /*2fd0*/  @P0 FADD.FTZ R153, R12, -R153 ;  /* 0x800000990c990221 */ /* 0x000fe20000010000 */
[----:B------:R-:W-:-:S02]  /*2fe0*/  HADD2.F32 R204, -RZ, R134.H0_H0 ;  /* 0x20000086ffcc7230 */ /* 0x000fc40000004100 */
[----:B------:R-:W-:Y:S01]  /*2ff0*/  @P0 FFMA.FTZ R202, R5, R197, R202 ;  /* 0x000000c505ca0223 */ /* 0x000fe200000100ca */
[----:B------:R-:W-:Y:S01]  /*3000*/  @P0 FADD.FTZ R197, R17, -R210 ;  /* 0x800000d211c50221 */ /* 0x000fe20000010000 */
[----:B------:R-:W-:Y:S01]  /*3010*/  @P0 FFMA.FTZ R158, R5, R153, R158 ;  /* 0x00000099059e0223 */ /* 0x000fe2000001009e */
[-CC-:B------:R-:W-:Y:S01]  /*3020*/  @P0 FFMA.FTZ R153, R13, R156.reuse, R159.reuse ;  /* 0x0000009c0d990223 */ /* 0x180fe2000001009f */
[----:B-1----:R-:W-:Y:S01]  /*3030*/  @P2 FMUL.FTZ R154, R154, R201 ;  /* 0x000000c99a9a2220 */ /* 0x002fe20000410000 */
[----:B------:R-:W1:Y:S01]  /*3040*/  @P2 LDC R155, c[0x0][0x40c] ;  /* 0x00010300ff9b2b82 */ /* 0x000e620000000800 */
[----:B------:R-:W-:Y:S01]  /*3050*/  @P0 FFMA.FTZ R201, R19, R156, R159 ;  /* 0x0000009c13c90223 */ /* 0x000fe2000001009f */
[----:B------:R-:W-:Y:S01]  /*3060*/  @P0 FADD.FTZ R153, R14, -R153 ;  /* 0x800000990e990221 */ /* 0x000fe20000010000 */
[C---:B------:R-:W-:Y:S01]  /*3070*/  @P0 FFMA.FTZ R206, R5.reuse, R197, R206 ;  /* 0x000000c505ce0223 */ /* 0x040fe200000100ce */
[----:B------:R-:W-:Y:S01]  /*3080*/  @P2 F2FP.F16.F32.PACK_AB R152, RZ, R152 ;  /* 0x00000098ff98223e */ /* 0x000fe200000000ff */
[----:B------:R-:W-:Y:S01]  /*3090*/  @P0 FADD.FTZ R201, R18, -R201 ;  /* 0x800000c912c90221 */ /* 0x000fe20000010000 */
[C---:B------:R-:W-:Y:S01]  /*30a0*/  @P0 FFMA.FTZ R204, R5.reuse, R153, R204 ;  /* 0x0000009905cc0223 */ /* 0x040fe200000100cc */
[----:B------:R-:W-:Y:S01]  /*30b0*/  @P2 F2FP.F16.F32.PACK_AB R154, RZ, R154 ;  /* 0x0000009aff9a223e */ /* 0x000fe200000000ff */
[----:B------:R-:W3:Y:S01]  /*30c0*/  @P2 LDC R207, c[0x0][0x40c] ;  /* 0x00010300ffcf2b82 */ /* 0x000ee20000000800 */
[----:B------:R-:W-:Y:S01]  /*30d0*/  @P0 FFMA.FTZ R208, R5, R201, R208 ;  /* 0x000000c905d00223 */ /* 0x000fe200000100d0 */
[----:B--2---:R-:W-:Y:S01]  /*30e0*/  @P2 FMUL.FTZ R204, R204, R205 ;  /* 0x000000cdcccc2220 */ /* 0x004fe20000410000 */
[----:B------:R-:W-:-:S04]  /*30f0*/  @P2 PRMT R96, R152, 0x7610, R96 ;  /* 0x0000761098602816 */ /* 0x000fc80000000060 */
[----:B------:R-:W-:Y:S01]  /*3100*/  @P2 F2FP.F16.F32.PACK_AB R204, RZ, R204 ;  /* 0x000000ccffcc223e */ /* 0x000fe200000000ff */
[----:B------:R-:W2:Y:S01]  /*3110*/  @P2 LDC R209, c[0x0][0x40c] ;  /* 0x00010300ffd12b82 */ /* 0x000ea20000000800 */
[----:B0-----:R-:W-:Y:S01]  /*3120*/  @P2 FMUL.FTZ R202, R202, R203 ;  /* 0x000000cbcaca2220 */ /* 0x001fe20000410000 */
[----:B------:R-:W-:Y:S02]  /*3130*/  @P2 PRMT R96, R96, 0x5410, R154 ;  /* 0x0000541060602816 */ /* 0x000fe4000000009a */
[----:B------:R-:W-:Y:S02]  /*3140*/  @P2 PRMT R98, R204, 0x7610, R98 ;  /* 0x00007610cc622816 */ /* 0x000fe40000000062 */
[----:B------:R-:W-:Y:S01]  /*3150*/  @P2 F2FP.F16.F32.PACK_AB R202, RZ, R202 ;  /* 0x000000caffca223e */ /* 0x000fe200000000ff */
[----:B-1----:R-:W-:-:S05]  /*3160*/  @P2 FMUL.FTZ R158, R158, R155 ;  /* 0x0000009b9e9e2220 */ /* 0x002fca0000410000 */
[----:B------:R-:W-:Y:S01]  /*3170*/  @P2 F2FP.F16.F32.PACK_AB R158, RZ, R158 ;  /* 0x0000009eff9e223e */ /* 0x000fe200000000ff */
[----:B---3--:R-:W-:-:S03]  /*3180*/  @P2 FMUL.FTZ R206, R206, R207 ;  /* 0x000000cfcece2220 */ /* 0x008fc60000410000 */
[----:B------:R-:W-:Y:S02]  /*3190*/  @P2 PRMT R97, R158, 0x7610, R97 ;  /* 0x000076109e612816 */ /* 0x000fe40000000061 */
[----:B------:R-:W-:Y:S02]  /*31a0*/  @P2 F2FP.F16.F32.PACK_AB R206, RZ, R206 ;  /* 0x000000ceffce223e */ /* 0x000fe400000000ff */
[----:B------:R-:W-:Y:S01]  /*31b0*/  @P2 PRMT R97, R97, 0x5410, R202 ;  /* 0x0000541061612816 */ /* 0x000fe200000000ca */
[----:B--2---:R-:W-:Y:S01]  /*31c0*/  @P2 FMUL.FTZ R208, R208, R209 ;  /* 0x000000d1d0d02220 */ /* 0x004fe20000410000 */
[----:B------:R-:W-:-:S04]  /*31d0*/  @P2 PRMT R98, R98, 0x5410, R206 ;  /* 0x0000541062622816 */ /* 0x000fc800000000ce */
        /* <DEDUP_REMOVED lines=11> */
.L_x_7994:
[----:B------:R-:W-:Y:S01]  /*3290*/  ISETP.GT.AND P0, PT, R4, RZ, PT ;  /* 0x000000ff0400720c */ /* 0x000fe20003f04270 */
[----:B------:R-:W-:Y:S01]  /*32a0*/  @P3 FFMA.FTZ R93, R3, R156, R159 ;  /* 0x0000009c035d3223 */ /* 0x000fe2000001009f */
[--C-:B------:R-:W-:Y:S01]  /*32b0*/  HADD2.F32 R94, -RZ, R132.reuse.H1_H1 ;  /* 0x30000084ff5e7230 */ /* 0x100fe20000004100 */
[----:B------:R-:W0:Y:S01]  /*32c0*/  @P2 LDC R155, c[0x0][0x40c] ;  /* 0x00010300ff9b2b82 */ /* 0x000e220000000800 */
[----:B------:R-:W-:Y:S02]  /*32d0*/  HADD2.F32 R92, -RZ, R132.H0_H0 ;  /* 0x20000084ff5c7230 */ /* 0x000fe40000004100 */
[----:B------:R-:W-:Y:S01]  /*32e0*/  @P3 FADD.FTZ R93, R8, -R93 ;  /* 0x8000005d085d3221 */ /* 0x000fe20000010000 */
[----:B------:R-:W-:Y:S02]  /*32f0*/  HADD2.F32 R154, -RZ, R133.H0_H0 ;  /* 0x20000085ff9a7230 */ /* 0x000fe40000004100 */
[--C-:B------:R-:W-:Y:S02]  /*3300*/  HADD2.F32 R202, -RZ, R134.reuse.H0_H0 ;  /* 0x20000086ffca7230 */ /* 0x100fe40000004100 */
[----:B------:R-:W-:Y:S01]  /*3310*/  @P3 FFMA.FTZ R92, R5, R93, R92 ;  /* 0x0000005d055c3223 */ /* 0x000fe2000001005c */
[----:B------:R-:W-:Y:S01]  /*3320*/  HADD2.F32 R206, -RZ, R135.H0_H0 ;  /* 0x20000087ffce7230 */ /* 0x000fe20000004100 */
        /* <DEDUP_REMOVED lines=9> */
[-CC-:B------:R-:W-:Y:S01]  /*33c0*/  @P0 FFMA.FTZ R152, R10, R156.reuse, R159.reuse ;  /* 0x0000009c0a980223 */ /* 0x180fe2000001009f */
[C---:B------:R-:W-:Y:S01]  /*33d0*/  @P0 FFMA.FTZ R94, R5.reuse, R95, R94 ;  /* 0x0000005f055e0223 */ /* 0x040fe2000001005e */
[----:B------:R-:W-:Y:S01]  /*33e0*/  @P0 FFMA.FTZ R154, R5, R153, R154 ;  /* 0x00000099059a0223 */ /* 0x000fe2000001009a */
[-C--:B------:R-:W-:Y:S01]  /*33f0*/  @P0 FFMA.FTZ R153, R19, R156.reuse, R159 ;  /* 0x0000009c13990223 */ /* 0x080fe2000001009f */
[----:B------:R-:W-:Y:S01]  /*3400*/  @P0 FADD.FTZ R197, R15, -R152 ;  /* 0x800000980fc50221 */ /* 0x000fe20000010000 */
[----:B------:R-:W-:Y:S01]  /*3410*/  @P0 FADD.FTZ R205, R14, -R205 ;  /* 0x800000cd0ecd0221 */ /* 0x000fe20000010000 */
[----:B------:R-:W-:Y:S01]  /*3420*/  @P0 FFMA.FTZ R152, R20, R156, R159 ;  /* 0x0000009c14980223 */ /* 0x000fe2000001009f */
[----:B------:R-:W3:Y:S01]  /*3430*/  @P2 LDC R95, c[0x0][0x40c] ;  /* 0x00010300ff5f2b82 */ /* 0x000ee20000000800 */
[----:B------:R-:W-:Y:S01]  /*3440*/  @P0 FADD.FTZ R153, R18, -R153 ;  /* 0x8000009912990221 */ /* 0x000fe20000010000 */
[----:B------:R-:W-:-:S02]  /*3450*/  HADD2.F32 R158, -RZ, R133.H1_H1 ;  /* 0x30000085ff9e7230 */ /* 0x000fc40000004100 */
[----:B------:R-:W-:Y:S01]  /*3460*/  @P0 FADD.FTZ R204, R17, -R204 ;  /* 0x800000cc11cc0221 */ /* 0x000fe20000010000 */
[----:B------:R-:W-:Y:S02]  /*3470*/  HADD2.F32 R207, -RZ, R135.H1_H1 ;  /* 0x30000087ffcf7230 */ /* 0x000fe40000004100 */
[----:B------:R-:W-:Y:S01]  /*3480*/  @P0 FFMA.FTZ R202, R5, R205, R202 ;  /* 0x000000cd05ca0223 */ /* 0x000fe200000100ca */
[----:B------:R-:W-:Y:S01]  /*3490*/  @P0 FADD.FTZ R152, R21, -R152 ;  /* 0x8000009815980221 */ /* 0x000fe20000010000 */
[C---:B------:R-:W-:Y:S01]  /*34a0*/  @P0 FFMA.FTZ R206, R5.reuse, R153, R206 ;  /* 0x0000009905ce0223 */ /* 0x040fe200000100ce */
[----:B------:R-:W4:Y:S01]  /*34b0*/  @P2 LDC R211, c[0x0][0x40c] ;  /* 0x00010300ffd32b82 */ /* 0x000f220000000800 */
[----:B-1----:R-:W-:Y:S01]  /*34c0*/  @P2 FMUL.FTZ R93, R92, R93 ;  /* 0x0000005d5c5d2220 */ /* 0x002fe20000410000 */
[C---:B------:R-:W-:Y:S01]  /*34d0*/  @P0 FFMA.FTZ R203, R5.reuse, R204, R203 ;  /* 0x000000cc05cb0223 */ /* 0x040fe200000100cb */
[C---:B------:R-:W-:Y:S01]  /*34e0*/  @P0 FFMA.FTZ R158, R5.reuse, R197, R158 ;  /* 0x000000c5059e0223 */ /* 0x040fe2000001009e */
[----:B0-----:R-:W-:Y:S01]  /*34f0*/  @P2 FMUL.FTZ R155, R154, R155 ;  /* 0x0000009b9a9b2220 */ /* 0x001fe20000410000 */
[----:B------:R-:W-:Y:S01]  /*3500*/  @P0 FFMA.FTZ R207, R5, R152, R207 ;  /* 0x0000009805cf0223 */ /* 0x000fe200000100cf */
[----:B------:R-:W-:-:S02]  /*3510*/  @P2 F2FP.F16.F32.PACK_AB R152, RZ, R93 ;  /* 0x0000005dff98223e */ /* 0x000fc400000000ff */
[----:B------:R-:W0:Y:S01]  /*3520*/  @P2 LDC R208, c[0x0][0x40c] ;  /* 0x00010300ffd02b82 */ /* 0x000e220000000800 */
[----:B------:R-:W-:Y:S02]  /*3530*/  @P2 F2FP.F16.F32.PACK_AB R155, RZ, R155 ;  /* 0x0000009bff9b223e */ /* 0x000fe400000000ff */
[----:B------:R-:W-:Y:S02]  /*3540*/  @P2 PRMT R96, R152, 0x7610, R96 ;  /* 0x0000761098602816 */ /* 0x000fe40000000060 */
[----:B------:R-:W-:Y:S02]  /*3550*/  @P2 PRMT R97, R155, 0x7610, R97 ;  /* 0x000076109b612816 */ /* 0x000fe40000000061 */
[C---:B------:R-:W-:Y:S01]  /*3560*/  F2FP.F16.F32.PACK_AB R92, R94.reuse, R92 ;  /* 0x0000005c5e5c723e */ /* 0x040fe200000000ff */
[----:B------:R-:W1:Y:S01]  /*3570*/  @P2 LDC R201, c[0x0][0x40c] ;  /* 0x00010300ffc92b82 */ /* 0x000e620000000800 */
[----:B---3--:R-:W-:Y:S01]  /*3580*/  @P2 FMUL.FTZ R95, R94, R95 ;  /* 0x0000005f5e5f2220 */ /* 0x008fe20000410000 */
[----:B------:R-:W-:-:S04]  /*3590*/  F2FP.F16.F32.PACK_AB R94, R203, R202 ;  /* 0x000000cacb5e723e */ /* 0x000fc800000000ff */
[----:B------:R-:W-:Y:S01]  /*35a0*/  @P2 F2FP.F16.F32.PACK_AB R153, RZ, R95 ;  /* 0x0000005fff99223e */ /* 0x000fe200000000ff */
[----:B--2---:R-:W-:Y:S01]  /*35b0*/  @P2 FMUL.FTZ R95, R202, R209 ;  /* 0x000000d1ca5f2220 */ /* 0x004fe20000410000 */
[----:B------:R-:W2:Y:S01]  /*35c0*/  @P2 LDC R210, c[0x0][0x40c] ;  /* 0x00010300ffd22b82 */ /* 0x000ea20000000800 */
[----:B----4-:R-:W-:Y:S01]  /*35d0*/  @P2 FMUL.FTZ R205, R206, R211 ;  /* 0x000000d3cecd2220 */ /* 0x010fe20000410000 */
[----:B------:R-:W-:-:S04]  /*35e0*/  @P2 PRMT R96, R96, 0x5410, R153 ;  /* 0x0000541060602816 */ /* 0x000fc80000000099 */
[----:B------:R-:W-:Y:S01]  /*35f0*/  @P2 F2FP.F16.F32.PACK_AB R205, RZ, R205 ;  /* 0x000000cdffcd223e */ /* 0x000fe200000000ff */
[----:B0-----:R-:W-:-:S03]  /*3600*/  @P2 FMUL.FTZ R204, R203, R208 ;  /* 0x000000d0cbcc2220 */ /* 0x001fc60000410000 */
[----:B------:R-:W-:Y:S02]  /*3610*/  @P2 PRMT R99, R205, 0x7610, R99 ;  /* 0x00007610cd632816 */ /* 0x000fe40000000063 */
[----:B------:R-:W-:Y:S01]  /*3620*/  @P2 F2FP.F16.F32.PACK_AB R204, RZ, R204 ;  /* 0x000000ccffcc223e */ /* 0x000fe200000000ff */
[C---:B-1----:R-:W-:Y:S01]  /*3630*/  @P2 FMUL.FTZ R93, R158.reuse, R201 ;  /* 0x000000c99e5d2220 */ /* 0x042fe20000410000 */
[----:B------:R-:W-:Y:S02]  /*3640*/  @P2 F2FP.F16.F32.PACK_AB R201, RZ, R95 ;  /* 0x0000005fffc9223e */ /* 0x000fe400000000ff */
[----:B------:R-:W-:Y:S02]  /*3650*/  F2FP.F16.F32.PACK_AB R95, R207, R206 ;  /* 0x000000cecf5f723e */ /* 0x000fe400000000ff */
[----:B------:R-:W-:Y:S02]  /*3660*/  @P2 F2FP.F16.F32.PACK_AB R197, RZ, R93 ;  /* 0x0000005dffc5223e */ /* 0x000fe400000000ff */
[----:B------:R-:W-:Y:S01]  /*3670*/  @P2 PRMT R98, R201, 0x7610, R98 ;  /* 0x00007610c9622816 */ /* 0x000fe20000000062 */
[----:B--2---:R-:W-:Y:S01]  /*3680*/  @P2 FMUL.FTZ R208, R207, R210 ;  /* 0x000000d2cfd02220 */ /* 0x004fe20000410000 */
[----:B------:R-:W-:-:S02]  /*3690*/  F2FP.F16.F32.PACK_AB R93, R158, R154 ;  /* 0x0000009a9e5d723e */ /* 0x000fc400000000ff */
[----:B------:R-:W-:Y:S02]  /*36a0*/  @P2 PRMT R97, R97, 0x5410, R197 ;  /* 0x0000541061612816 */ /* 0x000fe400000000c5 */
[----:B------:R-:W-:Y:S02]  /*36b0*/  @P2 F2FP.F16.F32.PACK_AB R208, RZ, R208 ;  /* 0x000000d0ffd0223e */ /* 0x000fe400000000ff */
[----:B------:R-:W-:Y:S02]  /*36c0*/  @P2 PRMT R98, R98, 0x5410, R204 ;  /* 0x0000541062622816 */ /* 0x000fe400000000cc */
[----:B------:R-:W-:-:S07]  /*36d0*/  @P2 PRMT R99, R99, 0x5410, R208 ;  /* 0x0000541063632816 */ /* 0x000fce00000000d0 */
.L_x_7993:
        /* <DEDUP_REMOVED lines=10> */
.L_x_7983:
[----:B------:R-:W-:Y:S05]  /*3780*/  BSYNC.RECONVERGENT B0 ;  /* 0x0000000000007941 */ /* 0x000fea0003800200 */
.L_x_7982:
        /* <DEDUP_REMOVED lines=14> */
[--C-:B------:R-:W-:Y:S02]  /*3870*/  HADD2.F32 R154, -RZ, R137.reuse.H0_H0 ;  /* 0x20000089ff9a7230 */ /* 0x100fe40000004100 */
[----:B------:R-:W-:Y:S01]  /*3880*/  HADD2.F32 R155, -RZ, R137.H1_H1 ;  /* 0x30000089ff9b7230 */ /* 0x000fe20000004100 */
[----:B------:R-:W0:Y:S01]  /*3890*/  @P2 LDC R203, c[0x0][0x40c] ;  /* 0x00010300ffcb2b82 */ /* 0x000e220000000800 */
[----:B------:R-:W-:-:S02]  /*38a0*/  HADD2.F32 R202, -RZ, R138.H0_H0 ;  /* 0x2000008affca7230 */ /* 0x000fc40000004100 */
[----:B------:R-:W-:Y:S02]  /*38b0*/  HADD2.F32 R204, -RZ, R138.H1_H1 ;  /* 0x3000008affcc7230 */ /* 0x000fe40000004100 */
[-CC-:B------:R-:W-:Y:S01]  /*38c0*/  @P4 FFMA.FTZ R93, R23, R156.reuse, R159.reuse ;  /* 0x0000009c175d4223 */ /* 0x180fe2000001009f */
[-CC-:B------:R-:W-:Y:S01]  /*38d0*/  @P4 FFMA.FTZ R152, R22, R156.reuse, R159.reuse ;  /* 0x0000009c16984223 */ /* 0x180fe2000001009f */
[--C-:B------:R-:W-:Y:S02]  /*38e0*/  HADD2.F32 R206, -RZ, R139.reuse.H0_H0 ;  /* 0x2000008bffce7230 */ /* 0x100fe40000004100 */
[-C--:B------:R-:W-:Y:S01]  /*38f0*/  @P4 FFMA.FTZ R158, R164, R156.reuse, R159 ;  /* 0x0000009ca49e4223 */ /* 0x080fe2000001009f */
[----:B------:R-:W-:Y:S01]  /*3900*/  @P4 FADD.FTZ R93, R24, -R93 ;  /* 0x8000005d185d4221 */ /* 0x000fe20000010000 */
[----:B------:R-:W2:Y:S01]  /*3910*/  @P2 LDC R207, c[0x0][0x40c] ;  /* 0x00010300ffcf2b82 */ /* 0x000ea20000000800 */
[----:B------:R-:W-:Y:S01]  /*3920*/  @P4 FADD.FTZ R95, R27, -R152 ;  /* 0x800000981b5f4221 */ /* 0x000fe20000010000 */
[-CC-:B------:R-:W-:Y:S01]  /*3930*/  @P4 FFMA.FTZ R152, R26, R156.reuse, R159.reuse ;  /* 0x0000009c1a984223 */ /* 0x180fe2000001009f */
[----:B------:R-:W-:Y:S01]  /*3940*/  @P4 FFMA.FTZ R92, R5, R93, R92 ;  /* 0x0000005d055c4223 */ /* 0x000fe2000001005c */
[-CC-:B------:R-:W-:Y:S01]  /*3950*/  @P4 FFMA.FTZ R93, R25, R156.reuse, R159.reuse ;  /* 0x0000009c195d4223 */ /* 0x180fe2000001009f */
[----:B------:R-:W-:Y:S01]  /*3960*/  @P4 FFMA.FTZ R94, R5, R95, R94 ;  /* 0x0000005f055e4223 */ /* 0x000fe2000001005e */
[----:B------:R-:W-:Y:S01]  /*3970*/  @P4 FFMA.FTZ R95, R29, R156, R159 ;  /* 0x0000009c1d5f4223 */ /* 0x000fe2000001009f */
[----:B------:R-:W-:Y:S01]  /*3980*/  @P4 FADD.FTZ R152, R31, -R152 ;  /* 0x800000981f984221 */ /* 0x000fe20000010000 */
[----:B------:R-:W3:Y:S01]  /*3990*/  @P2 LDC R201, c[0x0][0x40c] ;  /* 0x00010300ffc92b82 */ /* 0x000ee20000000800 */
[----:B------:R-:W-:Y:S01]  /*39a0*/  @P4 FADD.FTZ R93, R28, -R93 ;  /* 0x8000005d1c5d4221 */ /* 0x000fe20000010000 */
[----:B------:R-:W-:Y:S01]  /*39b0*/  @P4 FADD.FTZ R95, R30, -R95 ;  /* 0x8000005f1e5f4221 */ /* 0x000fe20000010000 */
[C---:B------:R-:W-:Y:S01]  /*39c0*/  @P4 FFMA.FTZ R155, R5.reuse, R152, R155 ;  /* 0x00000098059b4223 */ /* 0x040fe2000001009b */
[-CC-:B------:R-:W-:Y:S01]  /*39d0*/  @P4 FFMA.FTZ R152, R160, R156.reuse, R159.reuse ;  /* 0x0000009ca0984223 */ /* 0x180fe2000001009f */
[----:B------:R-:W-:Y:S01]  /*39e0*/  @P4 FFMA.FTZ R154, R5, R93, R154 ;  /* 0x0000005d059a4223 */ /* 0x000fe2000001009a */
[----:B------:R-:W-:Y:S01]  /*39f0*/  @P4 FFMA.FTZ R93, R163, R156, R159 ;  /* 0x0000009ca35d4223 */ /* 0x000fe2000001009f */
[----:B------:R-:W-:Y:S01]  /*3a00*/  @P4 FFMA.FTZ R202, R5, R95, R202 ;  /* 0x0000005f05ca4223 */ /* 0x000fe200000100ca */
[----:B------:R-:W4:Y:S01]  /*3a10*/  @P2 LDC R208, c[0x0][0x40c] ;  /* 0x00010300ffd02b82 */ /* 0x000f220000000800 */
[----:B------:R-:W-:Y:S01]  /*3a20*/  @P4 FADD.FTZ R95, R161, -R152 ;  /* 0x80000098a15f4221 */ /* 0x000fe20000010000 */
[----:B------:R-:W-:Y:S01]  /*3a30*/  @P4 FADD.FTZ R153, R162, -R93 ;  /* 0x8000005da2994221 */ /* 0x000fe20000010000 */
[----:B-1----:R-:W-:Y:S01]  /*3a40*/  @P2 FMUL.FTZ R93, R92, R197 ;  /* 0x000000c55c5d2220 */ /* 0x002fe20000410000 */
[----:B------:R-:W-:-:S02]  /*3a50*/  HADD2.F32 R205, -RZ, R139.H1_H1 ;  /* 0x3000008bffcd7230 */ /* 0x000fc40000004100 */
[----:B------:R-:W-:Y:S01]  /*3a60*/  @P4 FFMA.FTZ R204, R5, R95, R204 ;  /* 0x0000005f05cc4223 */ /* 0x000fe200000100cc */
[----:B------:R-:W-:Y:S01]  /*3a70*/  @P4 FADD.FTZ R158, R165, -R158 ;  /* 0x8000009ea59e4221 */ /* 0x000fe20000010000 */
[C---:B------:R-:W-:Y:S01]  /*3a80*/  @P4 FFMA.FTZ R206, R5.reuse, R153, R206 ;  /* 0x0000009905ce4223 */ /* 0x040fe200000100ce */
[----:B------:R-:W1:Y:S01]  /*3a90*/  @P2 LDC R209, c[0x0][0x40c] ;  /* 0x00010300ffd12b82 */ /* 0x000e620000000800 */
[----:B------:R-:W-:Y:S01]  /*3aa0*/  @P2 F2FP.F16.F32.PACK_AB R95, RZ, R93 ;  /* 0x0000005dff5f223e */ /* 0x000fe200000000ff */
[----:B0-----:R-:W-:Y:S01]  /*3ab0*/  @P2 FMUL.FTZ R93, R154, R203 ;  /* 0x000000cb9a5d2220 */ /* 0x001fe20000410000 */
[----:B--2---:R-:W-:Y:S01]  /*3ac0*/  @P2 FMUL.FTZ R197, R202, R207 ;  /* 0x000000cfcac52220 */ /* 0x004fe20000410000 */
[----:B------:R-:W-:Y:S01]  /*3ad0*/  @P4 FFMA.FTZ R205, R5, R158, R205 ;  /* 0x0000009e05cd4223 */ /* 0x000fe200000100cd */
[----:B------:R-:W-:Y:S02]  /*3ae0*/  @P2 PRMT R96, R95, 0x7610, R96 ;  /* 0x000076105f602816 */ /* 0x000fe40000000060 */
[----:B------:R-:W-:Y:S01]  /*3af0*/  @P2 F2FP.F16.F32.PACK_AB R153, RZ, R93 ;  /* 0x0000005dff99223e */ /* 0x000fe200000000ff */
[----:B------:R-:W0:Y:S01]  /*3b00*/  @P2 LDC R211, c[0x0][0x40c] ;  /* 0x00010300ffd32b82 */ /* 0x000e220000000800 */
[----:B---3--:R-:W-:Y:S01]  /*3b10*/  @P2 FMUL.FTZ R152, R94, R201 ;  /* 0x000000c95e982220 */ /* 0x008fe20000410000 */
[----:B------:R-:W-:-:S02]  /*3b20*/  @P2 F2FP.F16.F32.PACK_AB R197, RZ, R197 ;  /* 0x000000c5ffc5223e */ /* 0x000fc400000000ff */
[----:B------:R-:W-:Y:S02]  /*3b30*/  @P2 PRMT R97, R153, 0x7610, R97 ;  /* 0x0000761099612816 */ /* 0x000fe40000000061 */
[----:B------:R-:W-:Y:S01]  /*3b40*/  @P2 F2FP.F16.F32.PACK_AB R152, RZ, R152 ;  /* 0x00000098ff98223e */ /* 0x000fe200000000ff */
[----:B----4-:R-:W-:Y:S01]  /*3b50*/  @P2 FMUL.FTZ R158, R155, R208 ;  /* 0x000000d09b9e2220 */ /* 0x010fe20000410000 */
[----:B------:R-:W-:Y:S02]  /*3b60*/  @P2 PRMT R98, R197, 0x7610, R98 ;  /* 0x00007610c5622816 */ /* 0x000fe40000000062 */
[----:B------:R-:W-:Y:S02]  /*3b70*/  F2FP.F16.F32.PACK_AB R92, R94, R92 ;  /* 0x0000005c5e5c723e */ /* 0x000fe400000000ff */
[----:B------:R-:W-:Y:S02]  /*3b80*/  @P2 F2FP.F16.F32.PACK_AB R158, RZ, R158 ;  /* 0x0000009eff9e223e */ /* 0x000fe400000000ff */
[----:B------:R-:W-:Y:S01]  /*3b90*/  F2FP.F16.F32.PACK_AB R93, R155, R154 ;  /* 0x0000009a9b5d723e */ /* 0x000fe200000000ff */
[C---:B-1----:R-:W-:Y:S01]  /*3ba0*/  @P2 FMUL.FTZ R201, R204.reuse, R209 ;  /* 0x000000d1ccc92220 */ /* 0x042fe20000410000 */
[----:B------:R-:W-:-:S02]  /*3bb0*/  F2FP.F16.F32.PACK_AB R94, R204, R202 ;  /* 0x000000cacc5e723e */ /* 0x000fc400000000ff */
[----:B------:R-:W-:Y:S02]  /*3bc0*/  @P2 PRMT R96, R96, 0x5410, R152 ;  /* 0x0000541060602816 */ /* 0x000fe40000000098 */
[----:B------:R-:W-:Y:S02]  /*3bd0*/  @P2 F2FP.F16.F32.PACK_AB R201, RZ, R201 ;  /* 0x000000c9ffc9223e */ /* 0x000fe400000000ff */
[----:B------:R-:W-:Y:S01]  /*3be0*/  @P2 PRMT R97, R97, 0x5410, R158 ;  /* 0x0000541061612816 */ /* 0x000fe2000000009e */
[----:B0-----:R-:W-:Y:S01]  /*3bf0*/  @P2 FMUL.FTZ R203, R206, R211 ;  /* 0x000000d3cecb2220 */ /* 0x001fe20000410000 */
        /* <DEDUP_REMOVED lines=9> */
.L_x_7998:
[----:B------:R-:W-:Y:S01]  /*3c90*/  ISETP.GT.AND P4, PT, R4, RZ, PT ;  /* 0x000000ff0400720c */ /* 0x000fe20003f84270 */
[----:B0-----:R-:W0:Y:S01]  /*3ca0*/  @P2 LDC R155, c[0x0][0x40c] ;  /* 0x00010300ff9b2b82 */ /* 0x001e220000000800 */
        /* <DEDUP_REMOVED lines=64> */
.L_x_7997:
        /* <DEDUP_REMOVED lines=24> */
[----:B------:R-:W-:Y:S01]  /*4230*/  @P2 F2FP.F16.F32.PACK_AB R152, RZ, R93 ;  /* 0x0000005dff98223e */ /* 0x000fe200000000ff */
[--C-:B------:R-:W-:Y:S01]  /*4240*/  FFMA.FTZ R93, R25, R156, R159.reuse ;  /* 0x0000009c195d7223 */ /* 0x100fe2000001009f */
[----:B-1----:R-:W-:Y:S02]  /*4250*/  @P2 FMUL.FTZ R92, R201, R94 ;  /* 0x0000005ec95c2220 */ /* 0x002fe40000410000 */
[----:B------:R-:W1:Y:S01]  /*4260*/  @P2 LDC R208, c[0x0][0x40c] ;  /* 0x00010300ffd02b82 */ /* 0x000e620000000800 */
[----:B------:R-:W-:-:S02]  /*4270*/  FFMA.FTZ R94, R26, R156, R159 ;  /* 0x0000009c1a5e7223 */ /* 0x000fc4000001009f */
[----:B------:R-:W-:Y:S01]  /*4280*/  @P2 F2FP.F16.F32.PACK_AB R95, RZ, R92 ;  /* 0x0000005cff5f223e */ /* 0x000fe200000000ff */
        /* <DEDUP_REMOVED lines=17> */
[----:B------:R-:W-:Y:S01]  /*43a0*/  @P2 F2FP.F16.F32.PACK_AB R153, RZ, R92 ;  /* 0x0000005cff99223e */ /* 0x000fe200000000ff */
[----:B0-----:R-:W-:Y:S01]  /*43b0*/  @P2 FMUL.FTZ R92, R204, R197 ;  /* 0x000000c5cc5c2220 */ /* 0x001fe20000410000 */
[----:B------:R-:W-:Y:S01]  /*43c0*/  FSEL R206, R154, RZ, P4 ;  /* 0x000000ff9ace7208 */ /* 0x000fe20002000000 */
[----:B-1----:R-:W-:Y:S01]  /*43d0*/  @P2 FMUL.FTZ R93, R205, R208 ;  /* 0x000000d0cd5d2220 */ /* 0x002fe20000410000 */
[----:B------:R-:W-:Y:S01]  /*43e0*/  FADD.FTZ R208, R165, -R158 ;  /* 0x8000009ea5d07221 */ /* 0x000fe20000010000 */
[----:B------:R-:W-:Y:S02]  /*43f0*/  @P2 PRMT R97, R153, 0x7610, R97 ;  /* 0x0000761099612816 */ /* 0x000fe40000000061 */
[----:B------:R-:W-:Y:S01]  /*4400*/  @P2 F2FP.F16.F32.PACK_AB R154, RZ, R92 ;  /* 0x0000005cff9a223e */ /* 0x000fe200000000ff */
[----:B---3--:R-:W-:Y:S01]  /*4410*/  @P2 FMUL.FTZ R94, R206, R209 ;  /* 0x000000d1ce5e2220 */ /* 0x008fe20000410000 */
[----:B------:R-:W-:Y:S01]  /*4420*/  F2FP.F16.F32.PACK_AB R92, R202, R201 ;  /* 0x000000c9ca5c723e */ /* 0x000fe200000000ff */
[----:B------:R-:W-:Y:S01]  /*4430*/  FMUL.FTZ R201, R5, R208 ;  /* 0x000000d005c97220 */ /* 0x000fe20000410000 */
[----:B------:R-:W-:-:S02]  /*4440*/  @P2 F2FP.F16.F32.PACK_AB R155, RZ, R93 ;  /* 0x0000005dff9b223e */ /* 0x000fc400000000ff */
        /* <DEDUP_REMOVED lines=16> */
.L_x_8000:
        /* <DEDUP_REMOVED lines=9> */
.L_x_8001:
        /* <DEDUP_REMOVED lines=9> */
.L_x_8002:
        /* <DEDUP_REMOVED lines=9> */
.L_x_8003:
        /* <DEDUP_REMOVED lines=9> */
.L_x_8004:
        /* <DEDUP_REMOVED lines=9> */
.L_x_8005:
        /* <DEDUP_REMOVED lines=9> */
.L_x_8006:
        /* <DEDUP_REMOVED lines=9> */
.L_x_8007:
        /* <DEDUP_REMOVED lines=9> */
.L_x_7999:
        /* <DEDUP_REMOVED lines=8> */
.L_x_7996:
[----:B------:R-:W-:Y:S05]  /*4a50*/  BSYNC.RECONVERGENT B0 ;  /* 0x0000000000007941 */ /* 0x000fea0003800200 */
.L_x_7995:
        /* <DEDUP_REMOVED lines=80> */
.L_x_8011:
[----:B------:R-:W-:Y:S01]  /*4f60*/  ISETP.GT.AND P5, PT, R4, RZ, PT ;  /* 0x000000ff0400720c */ /* 0x000fe20003fa4270 */
[----:B0-2---:R-:W0:Y:S01]  /*4f70*/  @P2 LDC R155, c[0x0][0x40c] ;  /* 0x00010300ff9b2b82 */ /* 0x005e220000000800 */
        /* <DEDUP_REMOVED lines=64> */
.L_x_8010:
        /* <DEDUP_REMOVED lines=74> */
.L_x_8013:
        /* <DEDUP_REMOVED lines=9> */
.L_x_8014:
        /* <DEDUP_REMOVED lines=9> */
.L_x_8015:
        /* <DEDUP_REMOVED lines=9> */
.L_x_8016:
        /* <DEDUP_REMOVED lines=9> */
.L_x_8017:
        /* <DEDUP_REMOVED lines=9> */
.L_x_8018:
        /* <DEDUP_REMOVED lines=9> */
.L_x_8019:
        /* <DEDUP_REMOVED lines=9> */
.L_x_8020:
        /* <DEDUP_REMOVED lines=9> */
.L_x_8012:
        /* <DEDUP_REMOVED lines=8> */
.L_x_8009:
[----:B------:R-:W-:Y:S05]  /*5d20*/  BSYNC.RECONVERGENT B0 ;  /* 0x0000000000007941 */ /* 0x000fea0003800200 */
.L_x_8008:
        /* <DEDUP_REMOVED lines=11> */
[--C-:B0-23--:R-:W-:Y:S01]  /*5de0*/  HADD2.F32 R92, -RZ, R32.reuse.H0_H0 ;  /* 0x20000020ff5c7230 */ /* 0x10dfe20000004100 */
[----:B------:R-:W0:Y:S01]  /*5df0*/  @P2 LDC R203, c[0x0][0x40c] ;  /* 0x00010300ffcb2b82 */ /* 0x000e220000000800 */
[----:B------:R-:W-:Y:S02]  /*5e00*/  HADD2.F32 R94, -RZ, R32.H1_H1 ;  /* 0x30000020ff5e7230 */ /* 0x000fe40000004100 */
[--C-:B------:R-:W-:Y:S02]  /*5e10*/  HADD2.F32 R153, -RZ, R33.reuse.H1_H1 ;  /* 0x30000021ff997230 */ /* 0x100fe40000004100 */
[----:B------:R-:W-:Y:S02]  /*5e20*/  HADD2.F32 R152, -RZ, R33.H0_H0 ;  /* 0x20000021ff987230 */ /* 0x000fe40000004100 */
[----:B------:R-:W-:Y:S01]  /*5e30*/  HADD2.F32 R158, -RZ, R34.H1_H1 ;  /* 0x30000022ff9e7230 */ /* 0x000fe20000004100 */
[----:B------:R-:W1:Y:S01]  /*5e40*/  @P2 LDC R205, c[0x0][0x40c] ;  /* 0x00010300ffcd2b82 */ /* 0x000e620000000800 */
[----:B------:R-:W-:-:S02]  /*5e50*/  HADD2.F32 R204, -RZ, R35.H0_H0 ;  /* 0x20000023ffcc7230 */ /* 0x000fc40000004100 */
[-CC-:B------:R-:W-:Y:S01]  /*5e60*/  @P6 FFMA.FTZ R93, R167, R156.reuse, R159.reuse ;  /* 0x0000009ca75d6223 */ /* 0x180fe2000001009f */
[-CC-:B------:R-:W-:Y:S01]  /*5e70*/  @P6 FFMA.FTZ R4, R182, R156.reuse, R159.reuse ;  /* 0x0000009cb6046223 */ /* 0x180fe2000001009f */
[-CC-:B------:R-:W-:Y:S01]  /*5e80*/  @P6 FFMA.FTZ R154, R186, R156.reuse, R159.reuse ;  /* 0x0000009cba9a6223 */ /* 0x180fe2000001009f */
[-C--:B------:R-:W-:Y:S01]  /*5e90*/  @P6 FFMA.FTZ R95, R185, R156.reuse, R159 ;  /* 0x0000009cb95f6223 */ /* 0x080fe2000001009f */
[----:B------:R-:W-:Y:S01]  /*5ea0*/  @P6 FADD.FTZ R93, R184, -R93 ;  /* 0x8000005db85d6221 */ /* 0x000fe20000010000 */
[----:B------:R-:W2:Y:S01]  /*5eb0*/  @P2 LDC R207, c[0x0][0x40c] ;  /* 0x00010300ffcf2b82 */ /* 0x000ea20000000800 */
[----:B------:R-:W-:Y:S01]  /*5ec0*/  @P6 FADD.FTZ R4, R187, -R4 ;  /* 0x80000004bb046221 */ /* 0x000fe20000010000 */
[-CC-:B------:R-:W-:Y:S01]  /*5ed0*/  @P6 FFMA.FTZ R155, R191, R156.reuse, R159.reuse ;  /* 0x0000009cbf9b6223 */ /* 0x180fe2000001009f */
[----:B------:R-:W-:Y:S01]  /*5ee0*/  @P6 FFMA.FTZ R92, R5, R93, R92 ;  /* 0x0000005d055c6223 */ /* 0x000fe2000001005c */
[-CC-:B------:R-:W-:Y:S01]  /*5ef0*/  @P6 FFMA.FTZ R202, R192, R156.reuse, R159.reuse ;  /* 0x0000009cc0ca6223 */ /* 0x180fe2000001009f */
[-CC-:B------:R-:W-:Y:S01]  /*5f00*/  @P6 FFMA.FTZ R197, R198, R156.reuse, R159.reuse ;  /* 0x0000009cc6c56223 */ /* 0x180fe2000001009f */
[----:B------:R-:W-:Y:S01]  /*5f10*/  @P6 FADD.FTZ R154, R189, -R154 ;  /* 0x8000009abd9a6221 */ /* 0x000fe20000010000 */
[----:B------:R-:W-:Y:S01]  /*5f20*/  @P6 FFMA.FTZ R159, R195, R156, R159 ;  /* 0x0000009cc39f6223 */ /* 0x000fe2000001009f */
[----:B------:R-:W3:Y:S01]  /*5f30*/  @P2 LDC R93, c[0x0][0x40c] ;  /* 0x00010300ff5d2b82 */ /* 0x000ee20000000800 */
[----:B------:R-:W-:Y:S01]  /*5f40*/  @P6 FFMA.FTZ R94, R5, R4, R94 ;  /* 0x00000004055e6223 */ /* 0x000fe2000001005e */
[----:B------:R-:W-:-:S02]  /*5f50*/  HADD2.F32 R156, -RZ, R34.H0_H0 ;  /* 0x20000022ff9c7230 */ /* 0x000fc40000004100 */
[----:B------:R-:W-:Y:S01]  /*5f60*/  @P6 FADD.FTZ R95, R188, -R95 ;  /* 0x8000005fbc5f6221 */ /* 0x000fe20000010000 */
[----:B------:R-:W-:Y:S01]  /*5f70*/  @P6 FADD.FTZ R155, R190, -R155 ;  /* 0x8000009bbe9b6221 */ /* 0x000fe20000010000 */
[----:B------:R-:W-:Y:S01]  /*5f80*/  @P6 FFMA.FTZ R153, R5, R154, R153 ;  /* 0x0000009a05996223 */ /* 0x000fe20000010099 */
[----:B------:R-:W-:Y:S02]  /*5f90*/  HADD2.F32 R201, -RZ, R35.H1_H1 ;  /* 0x30000023ffc97230 */ /* 0x000fe40000004100 */
[----:B------:R-:W-:Y:S01]  /*5fa0*/  @P6 FADD.FTZ R202, R193, -R202 ;  /* 0x800000cac1ca6221 */ /* 0x000fe20000010000 */
[----:B------:R-:W4:Y:S01]  /*5fb0*/  @P2 LDC R206, c[0x0][0x40c] ;  /* 0x00010300ffce2b82 */ /* 0x000f220000000800 */
[----:B------:R-:W-:Y:S01]  /*5fc0*/  @P6 FADD.FTZ R154, R196, -R197 ;  /* 0x800000c5c49a6221 */ /* 0x000fe20000010000 */
[----:B------:R-:W-:Y:S01]  /*5fd0*/  @P6 FADD.FTZ R159, R194, -R159 ;  /* 0x8000009fc29f6221 */ /* 0x000fe20000010000 */
[C---:B------:R-:W-:Y:S01]  /*5fe0*/  @P6 FFMA.FTZ R152, R5.reuse, R95, R152 ;  /* 0x0000005f05986223 */ /* 0x040fe20000010098 */
[C---:B------:R-:W-:Y:S01]  /*5ff0*/  @P6 FFMA.FTZ R156, R5.reuse, R155, R156 ;  /* 0x0000009b059c6223 */ /* 0x040fe2000001009c */
[C---:B------:R-:W-:Y:S01]  /*6000*/  @P6 FFMA.FTZ R158, R5.reuse, R202, R158 ;  /* 0x000000ca059e6223 */ /* 0x040fe2000001009e */
[C---:B------:R-:W-:Y:S01]  /*6010*/  @P6 FFMA.FTZ R204, R5.reuse, R159, R204 ;  /* 0x0000009f05cc6223 */ /* 0x040fe200000100cc */
[----:B------:R-:W-:Y:S01]  /*6020*/  @P6 FFMA.FTZ R201, R5, R154, R201 ;  /* 0x0000009a05c96223 */ /* 0x000fe200000100c9 */
[----:B------:R-:W5:Y:S01]  /*6030*/  @P2 LDC R209, c[0x0][0x40c] ;  /* 0x00010300ffd12b82 */ /* 0x000f620000000800 */
[----:B--2---:R-:W-:-:S05]  /*6040*/  @P2 FMUL.FTZ R155, R156, R207 ;  /* 0x000000cf9c9b2220 */ /* 0x004fca0000410000 */
[----:B------:R-:W-:Y:S02]  /*6050*/  @P2 F2FP.F16.F32.PACK_AB R155, RZ, R155 ;  /* 0x0000009bff9b223e */ /* 0x000fe400000000ff */
[----:B------:R-:W2:Y:S01]  /*6060*/  @P2 LDC R211, c[0x0][0x40c] ;  /* 0x00010300ffd32b82 */ /* 0x000ea20000000800 */
[----:B---3--:R-:W-:Y:S01]  /*6070*/  @P2 FMUL.FTZ R4, R92, R93 ;  /* 0x0000005d5c042220 */ /* 0x008fe20000410000 */
[C---:B0-----:R-:W-:Y:S01]  /*6080*/  @P2 FMUL.FTZ R93, R94.reuse, R203 ;  /* 0x000000cb5e5d2220 */ /* 0x041fe20000410000 */
[----:B------:R-:W-:Y:S02]  /*6090*/  @P2 PRMT R98, R155, 0x7610, R98 ;  /* 0x000076109b622816 */ /* 0x000fe40000000062 */
[----:B------:R-:W-:Y:S02]  /*60a0*/  F2FP.F16.F32.PACK_AB R92, R94, R92 ;  /* 0x0000005c5e5c723e */ /* 0x000fe400000000ff */
[----:B------:R-:W-:Y:S01]  /*60b0*/  @P2 F2FP.F16.F32.PACK_AB R5, RZ, R93 ;  /* 0x0000005dff05223e */ /* 0x000fe200000000ff */
[----:B-1----:R-:W-:Y:S01]  /*60c0*/  @P2 FMUL.FTZ R93, R152, R205 ;  /* 0x000000cd985d2220 */ /* 0x002fe20000410000 */
[----:B----4-:R-:W-:Y:S01]  /*60d0*/  @P2 FMUL.FTZ R154, R153, R206 ;  /* 0x000000ce999a2220 */ /* 0x010fe20000410000 */
[----:B------:R-:W-:-:S02]  /*60e0*/  @P2 F2FP.F16.F32.PACK_AB R4, RZ, R4 ;  /* 0x00000004ff04223e */ /* 0x000fc400000000ff */
[C---:B------:R-:W-:Y:S02]  /*60f0*/  F2FP.F16.F32.PACK_AB R94, R158.reuse, R156 ;  /* 0x0000009c9e5e723e */ /* 0x040fe400000000ff */
[----:B------:R-:W-:Y:S01]  /*6100*/  @P2 F2FP.F16.F32.PACK_AB R95, RZ, R93 ;  /* 0x0000005dff5f223e */ /* 0x000fe200000000ff */
[----:B-----5:R-:W-:Y:S01]  /*6110*/  @P2 FMUL.FTZ R159, R158, R209 ;  /* 0x000000d19e9f2220 */ /* 0x020fe20000410000 */
[----:B------:R-:W-:Y:S02]  /*6120*/  @P2 F2FP.F16.F32.PACK_AB R154, RZ, R154 ;  /* 0x0000009aff9a223e */ /* 0x000fe400000000ff */
[----:B------:R-:W-:Y:S02]  /*6130*/  @P2 PRMT R96, R4, 0x7610, R96 ;  /* 0x0000761004602816 */ /* 0x000fe40000000060 */
[----:B------:R-:W-:Y:S02]  /*6140*/  @P2 F2FP.F16.F32.PACK_AB R159, RZ, R159 ;  /* 0x0000009fff9f223e */ /* 0x000fe400000000ff */
[----:B------:R-:W-:Y:S01]  /*6150*/  @P2 PRMT R97, R95, 0x7610, R97 ;  /* 0x000076105f612816 */ /* 0x000fe20000000061 */
[----:B--2---:R-:W-:Y:S01]  /*6160*/  @P2 FMUL.FTZ R197, R204, R211 ;  /* 0x000000d3ccc52220 */ /* 0x004fe20000410000 */
[----:B------:R-:W-:-:S02]  /*6170*/  F2FP.F16.F32.PACK_AB R93, R153, R152 ;  /* 0x00000098995d723e */ /* 0x000fc400000000ff */
[----:B------:R-:W-:Y:S02]  /*6180*/  @P2 PRMT R96, R96, 0x5410, R5 ;  /* 0x0000541060602816 */ /* 0x000fe40000000005 */
[----:B------:R-:W-:Y:S02]  /*6190*/  @P2 F2FP.F16.F32.PACK_AB R197, RZ, R197 ;  /* 0x000000c5ffc5223e */ /* 0x000fe400000000ff */
        /* <DEDUP_REMOVED lines=9> */
.L_x_8024:
[----:B------:R-:W-:Y:S01]  /*6230*/  ISETP.GT.AND P6, PT, R4, RZ, PT ;  /* 0x000000ff0400720c */ /* 0x000fe20003fc4270 */
[----:B0-23--:R-:W0:Y:S01]  /*6240*/  @P2 LDC R155, c[0x0][0x40c] ;  /* 0x00010300ff9b2b82 */ /* 0x00de220000000800 */
        /* <DEDUP_REMOVED lines=64> */
.L_x_8023:
        /* <DEDUP_REMOVED lines=30> */
[C---:B------:R-:W-:Y:S01]  /*6830*/  FMUL.FTZ R94, R5.reuse, R156 ;  /* 0x0000009c055e7220 */ /* 0x040fe20000410000 */
        /* <DEDUP_REMOVED lines=10> */
[----:B------:R-:W-:Y:S01]  /*68e0*/  @P2 F2FP.F16.F32.PACK_AB R5, RZ, R92 ;  /* 0x0000005cff05223e */ /* 0x000fe200000000ff */
[----:B------:R-:W1:Y:S01]  /*68f0*/  @P2 LDC R205, c[0x0][0x40c] ;  /* 0x00010300ffcd2b82 */ /* 0x000e620000000800 */
[----:B------:R-:W-:Y:S01]  /*6900*/  FSEL R204, R152, RZ, P6 ;  /* 0x000000ff98cc7208 */ /* 0x000fe20003000000 */
[----:B--2---:R-:W-:Y:S01]  /*6910*/  @P2 FMUL.FTZ R92, R197, R154 ;  /* 0x0000009ac55c2220 */ /* 0x004fe20000410000 */
[----:B------:R-:W-:-:S02]  /*6920*/  FSEL R203, R153, RZ, P6 ;  /* 0x000000ff99cb7208 */ /* 0x000fc40003000000 */
[----:B------:R-:W-:Y:S02]  /*6930*/  @P2 F2FP.F16.F32.PACK_AB R4, RZ, R4 ;  /* 0x00000004ff04223e */ /* 0x000fe400000000ff */
[----:B------:R-:W-:Y:S01]  /*6940*/  @P2 F2FP.F16.F32.PACK_AB R95, RZ, R92 ;  /* 0x0000005cff5f223e */ /* 0x000fe200000000ff */
[----:B------:R-:W2:Y:S01]  /*6950*/  @P2 LDC R210, c[0x0][0x40c] ;  /* 0x00010300ffd22b82 */ /* 0x000ea20000000800 */
[----:B---3--:R-:W-:Y:S01]  /*6960*/  @P2 FMUL.FTZ R94, R201, R206 ;  /* 0x000000cec95e2220 */ /* 0x008fe20000410000 */
[----:B------:R-:W-:Y:S02]  /*6970*/  @P2 PRMT R96, R4, 0x7610, R96 ;  /* 0x0000761004602816 */ /* 0x000fe40000000060 */
[----:B------:R-:W-:Y:S02]  /*6980*/  FSEL R156, R156, RZ, P6 ;  /* 0x000000ff9c9c7208 */ /* 0x000fe40003000000 */
[----:B------:R-:W-:Y:S01]  /*6990*/  @P2 F2FP.F16.F32.PACK_AB R153, RZ, R94 ;  /* 0x0000005eff99223e */ /* 0x000fe200000000ff */
[----:B0-----:R-:W-:Y:S01]  /*69a0*/  @P2 FMUL.FTZ R93, R202, R155 ;  /* 0x0000009bca5d2220 */ /* 0x001fe20000410000 */
[----:B------:R-:W-:-:S02]  /*69b0*/  @P2 PRMT R97, R95, 0x7610, R97 ;  /* 0x000076105f612816 */ /* 0x000fc40000000061 */
[----:B------:R-:W-:Y:S02]  /*69c0*/  @P2 PRMT R98, R153, 0x7610, R98 ;  /* 0x0000761099622816 */ /* 0x000fe40000000062 */
[----:B------:R-:W-:Y:S02]  /*69d0*/  @P2 F2FP.F16.F32.PACK_AB R152, RZ, R93 ;  /* 0x0000005dff98223e */ /* 0x000fe400000000ff */
[----:B------:R-:W-:Y:S01]  /*69e0*/  F2FP.F16.F32.PACK_AB R92, R159, R158 ;  /* 0x0000009e9f5c723e */ /* 0x000fe200000000ff */
[----:B-1----:R-:W-:Y:S01]  /*69f0*/  @P2 FMUL.FTZ R154, R204, R205 ;  /* 0x000000cdcc9a2220 */ /* 0x002fe20000410000 */
[----:B------:R-:W-:Y:S02]  /*6a00*/  F2FP.F16.F32.PACK_AB R93, R202, R197 ;  /* 0x000000c5ca5d723e */ /* 0x000fe400000000ff */
[----:B------:R-:W-:Y:S02]  /*6a10*/  F2FP.F16.F32.PACK_AB R94, R204, R201 ;  /* 0x000000c9cc5e723e */ /* 0x000fe400000000ff */
[----:B------:R-:W-:-:S02]  /*6a20*/  @P2 F2FP.F16.F32.PACK_AB R154, RZ, R154 ;  /* 0x0000009aff9a223e */ /* 0x000fc400000000ff */
[----:B------:R-:W-:Y:S01]  /*6a30*/  @P2 PRMT R96, R96, 0x5410, R5 ;  /* 0x0000541060602816 */ /* 0x000fe20000000005 */
[----:B--2---:R-:W-:Y:S01]  /*6a40*/  @P2 FMUL.FTZ R155, R203, R210 ;  /* 0x000000d2cb9b2220 */ /* 0x004fe20000410000 */
[----:B------:R-:W-:Y:S02]  /*6a50*/  @P2 PRMT R97, R97, 0x5410, R152 ;  /* 0x0000541061612816 */ /* 0x000fe40000000098 */
        /* <DEDUP_REMOVED lines=9> */
.L_x_8026:
        /* <DEDUP_REMOVED lines=16> */
.L_x_8027:
        /* <DEDUP_REMOVED lines=9> */
.L_x_8028:
        /* <DEDUP_REMOVED lines=9> */
.L_x_8029:
        /* <DEDUP_REMOVED lines=9> */
.L_x_8030:
        /* <DEDUP_REMOVED lines=9> */
.L_x_8031:
        /* <DEDUP_REMOVED lines=9> */
.L_x_8032:
        /* <DEDUP_REMOVED lines=9> */
.L_x_8033:
[----:B------:R-:W-:-:S04]  /*6f50*/  @P2 F2FP.F16.F32.PACK_AB R153, RZ, R153 ;  /* 0x00000099ff99223e */ /* 0x000fc800000000ff */
[----:B------:R-:W-:-:S07]  /*6f60*/  @P2 PRMT R99, R99, 0x5410, R153 ;  /* 0x0000541063632816 */ /* 0x000fce0000000099 */
.L_x_8025:
[----:B------:R-:W0:Y:S08]  /*6f70*/  @P0 LDC.64 R152, c[0x0][0x478] ;  /* 0x00011e00ff980b82 */ /* 0x000e300000000a00 */
[----:B------:R-:W1:Y:S01]  /*6f80*/  @P2 LDC.64 R4, c[0x0][0x468] ;  /* 0x00011a00ff042b82 */ /* 0x000e620000000a00 */
[----:B0-----:R-:W-:-:S05]  /*6f90*/  @P0 IMAD.WIDE.U32 R152, R200, 0x10, R152 ;  /* 0x00000010c8980825 */ /* 0x001fca00078e0098 */
[----:B------:R4:W-:Y:S01]  /*6fa0*/  @P0 STG.E.128 desc[UR10][R152.64], R92 ;  /* 0x0000005c98000986 */ /* 0x0009e2000c101d0a */
[----:B-1----:R-:W-:-:S05]  /*6fb0*/  @P2 IMAD.WIDE.U32 R4, R157, 0x10, R4 ;  /* 0x000000109d042825 */ /* 0x002fca00078e0004 */
[----:B------:R4:W-:Y:S02]  /*6fc0*/  @P2 STG.E.128 desc[UR10][R4.64], R96 ;  /* 0x0000006004002986 */ /* 0x0009e4000c101d0a */
.L_x_8022:
[----:B------:R-:W-:Y:S05]  /*6fd0*/  BSYNC.RECONVERGENT B0 ;  /* 0x0000000000007941 */ /* 0x000fea0003800200 */
.L_x_8021:
[----:B----4-:R-:W1:Y:S01]  /*6fe0*/  LDC.64 R4, c[0x0][0x380] ;  /* 0x0000e000ff047b82 */ /* 0x010e620000000a00 */
[----:B------:R-:W-:Y:S01]  /*6ff0*/  UPLOP3.LUT UP1, UPT, UPT, UPT, UP1, 0x40, 0x4 ;  /* 0x000000000004789c */ /* 0x000fe20003f2e810 */
[----:B-1----:R-:W-:-:S04]  /*7000*/  IADD3 R2, PT, PT, R2, R4, RZ ;  /* 0x0000000402027210 */ /* 0x002fc80007ffe0ff */
[----:B------:R-:W-:-:S13]  /*7010*/  ISETP.GE.AND P0, PT, R2, R5, PT ;  /* 0x000000050200720c */ /* 0x000fda0003f06270 */
[----:B------:R-:W-:Y:S05]  /*7020*/  @!P0 BRA `(.L_x_8034) ;  /* 0xffffff9400a48947 */ /* 0x000fea000383ffff */
.L_x_7970:
        /* <DEDUP_REMOVED lines=40> */
.L_x_8035:
        /* <DEDUP_REMOVED lines=13> */
.L_x_15680:


//--------------------- .text._ZN10layer_norm13ln_bwd_kernelINS_13Kernel_traitsIf6__halfS2_S2_fjLj4096ELj1ELj1ELj4ELj16ENS_18Kernel_traits_baseILj4096EfS2_S2_S2_fjLj128EEEEELb0ELb0ELb1ELb1EEEvNS_9BwdParamsE --------------------------
	.section	.text._ZN10layer_norm13ln_bwd_kernelINS_13Kernel_traitsIf6__halfS2_S2_fjLj4096ELj1ELj1ELj4ELj16ENS_18Kernel_traits_baseILj4096EfS2_S2_S2_fjLj128EEEEELb0ELb0ELb1ELb1EEEvNS_9BwdParamsE,"ax",@progbits
	.align	128
        .global         _ZN10layer_norm13ln_bwd_kernelINS_13Kernel_traitsIf6__halfS2_S2_fjLj4096ELj1ELj1ELj4ELj16ENS_18Kernel_traits_baseILj4096EfS2_S2_S2_fjLj128EEEEELb0ELb0ELb1ELb1EEEvNS_9BwdParamsE
        .type           _ZN10layer_norm13ln_bwd_kernelINS_13Kernel_traitsIf6__halfS2_S2_fjLj4096ELj1ELj1ELj4ELj16ENS_18Kernel_traits_baseILj4096EfS2_S2_S2_fjLj128EEEEELb0ELb0ELb1ELb1EEEvNS_9BwdParamsE,@function
        .size           _ZN10layer_norm13ln_bwd_kernelINS_13Kernel_traitsIf6__halfS2_S2_fjLj4096ELj1ELj1ELj4ELj16ENS_18Kernel_traits_baseILj4096EfS2_S2_S2_fjLj128EEEEELb0ELb0ELb1ELb1EEEvNS_9BwdParamsE,(.L_x_15681 - _ZN10layer_norm13ln_bwd_kernelINS_13Kernel_traitsIf6__halfS2_S2_fjLj4096ELj1ELj1ELj4ELj16ENS_18Kernel_traits_baseILj4096EfS2_S2_S2_fjLj128EEEEELb0ELb0ELb1ELb1EEEvNS_9BwdParamsE)
        .other          _ZN10layer_norm13ln_bwd_kernelINS_13Kernel_traitsIf6__halfS2_S2_fjLj4096ELj1ELj1ELj4ELj16ENS_18Kernel_traits_baseILj4096EfS2_S2_S2_fjLj128EEEEELb0ELb0ELb1ELb1EEEvNS_9BwdParamsE,@"STO_CUDA_ENTRY STV_DEFAULT"
_ZN10layer_norm13ln_bwd_kernelINS_13Kernel_traitsIf6__halfS2_S2_fjLj4096ELj1ELj1ELj4ELj16ENS_18Kernel_traits_baseILj4096EfS2_S2_S2_fjLj128EEEEELb0ELb0ELb1ELb1EEEvNS_9BwdParamsE:
.text._ZN10layer_norm13ln_bwd_kernelINS_13Kernel_traitsIf6__halfS2_S2_fjLj4096ELj1ELj1ELj4ELj16ENS_18Kernel_traits_baseILj4096EfS2_S2_S2_fjLj128EEEEELb0ELb0ELb1ELb1EEEvNS_9BwdParamsE:
        /* <DEDUP_REMOVED lines=58> */
.L_x_8085:
        /* <DEDUP_REMOVED lines=12> */
[----:B------:R-:W0:Y:S01]  /*0460*/  LDC.64 R134, c[0x0][0x3c0] ;  /* 0x0000f000ff867b82 */ /* 0x000e220000000a00 */
[----:B------:R-:W-:Y:S01]  /*0470*/  IADD3 R127, PT, PT, R0, -0x1, RZ ;  /* 0xffffffff007f7810 */ /* 0x000fe20007ffe0ff */
[----:B------:R-:W-:-:S04]  /*0480*/  IMAD R3, R133, UR14, RZ ;  /* 0x0000000e85037c24 */ /* 0x000fc8000f8e02ff */
[----:B------:R-:W-:Y:S01]  /*0490*/  IMAD R127, R127, UR14, RZ ;  /* 0x0000000e7f7f7c24 */ /* 0x000fe2000f8e02ff */
[----:B------:R-:W-:Y:S01]  /*04a0*/  SHF.R.S32.HI R126, RZ, 0x1f, R3 ;  /* 0x0000001fff7e7819 */ /* 0x000fe20000011403 */
[----:B------:R-:W1:Y:S03]  /*04b0*/  LDC.64 R128, c[0x0][0x3a8] ;  /* 0x0000ea00ff807b82 */ /* 0x000e660000000a00 */
[----:B------:R-:W-:Y:S02]  /*04c0*/  SHF.R.S32.HI R130, RZ, 0x1f, R127 ;  /* 0x0000001fff827819 */ /* 0x000fe4000001147f */
[----:B------:R-:W-:Y:S02]  /*04d0*/  LEA.HI R126, R126, R3, RZ, 0x3 ;  /* 0x000000037e7e7211 */ /* 0x000fe400078f18ff */
[----:B------:R-:W-:Y:S01]  /*04e0*/  LEA.HI R130, R130, R127, RZ, 0x3 ;  /* 0x0000007f82827211 */ /* 0x000fe200078f18ff */
[----:B------:R-:W2:Y:S01]  /*04f0*/  LDC.64 R124, c[0x0][0x428] ;  /* 0x00010a00ff7c7b82 */ /* 0x000ea20000000a00 */
[----:B------:R-:W-:-:S02]  /*0500*/  LEA.HI.SX32 R169, R126, R197, 0x1d ;  /* 0x000000c57ea97211 */ /* 0x000fc400078feaff */
[----:B------:R-:W-:Y:S02]  /*0510*/  LEA.HI.SX32 R127, R130, R197, 0x1d ;  /* 0x000000c5827f7211 */ /* 0x000fe400078feaff */
[----:B------:R-:W-:Y:S02]  /*0520*/  IADD3 R171, PT, PT, R169, 0x80, RZ ;  /* 0x00000080a9ab7810 */ /* 0x000fe40007ffe0ff */
[----:B------:R-:W-:Y:S02]  /*0530*/  IADD3 R141, PT, PT, R127, 0x80, RZ ;  /* 0x000000807f8d7810 */ /* 0x000fe40007ffe0ff */
[----:B------:R-:W-:Y:S02]  /*0540*/  IADD3 R173, PT, PT, R169, 0x100, RZ ;  /* 0x00000100a9ad7810 */ /* 0x000fe40007ffe0ff */
[----:B------:R-:W-:Y:S02]  /*0550*/  IADD3 R137, PT, PT, R127, 0x100, RZ ;  /* 0x000001007f897810 */ /* 0x000fe40007ffe0ff */
[----:B------:R-:W-:-:S02]  /*0560*/  SHF.R.S32.HI R126, RZ, 0x1f, R133 ;  /* 0x0000001fff7e7819 */ /* 0x000fc40000011485 */
[----:B0-----:R-:W-:Y:S01]  /*0570*/  LEA R134, P0, R133, R134, 0x2 ;  /* 0x0000008685867211 */ /* 0x001fe200078010ff */
[C---:B-1----:R-:W-:Y:S01]  /*0580*/  IMAD.WIDE.U32 R156, R169.reuse, 0x10, R128 ;  /* 0x00000010a99c7825 */ /* 0x042fe200078e0080 */
[----:B------:R-:W-:Y:S02]  /*0590*/  IADD3 R175, PT, PT, R169, 0x180, RZ ;  /* 0x00000180a9af7810 */ /* 0x000fe40007ffe0ff */
[----:B------:R-:W-:Y:S01]  /*05a0*/  LEA.HI.X R135, R133, R135, R126, 0x2, P0 ;  /* 0x0000008785877211 */ /* 0x000fe200000f147e */
[----:B------:R-:W-:Y:S02]  /*05b0*/  IMAD.WIDE.U32 R152, R171, 0x10, R128 ;  /* 0x00000010ab987825 */ /* 0x000fe400078e0080 */
[----:B------:R-:W3:Y:S02]  /*05c0*/  LDG.E.128 R156, desc[UR12][R156.64] ;  /* 0x0000000c9c9c7981 */ /* 0x000ee4000c1e1d00 */
[----:B--2---:R-:W-:-:S04]  /*05d0*/  IMAD.WIDE.U32 R148, R127, 0x10, R124 ;  /* 0x000000107f947825 */ /* 0x004fc800078e007c */
[----:B------:R-:W-:Y:S01]  /*05e0*/  IMAD.WIDE.U32 R140, R141, 0x10, R124 ;  /* 0x000000108d8c7825 */ /* 0x000fe200078e007c */
[----:B------:R0:W2:Y:S03]  /*05f0*/  LDG.E R3, desc[UR12][R134.64] ;  /* 0x0000000c86037981 */ /* 0x0000a6000c1e1900 */
[----:B------:R-:W-:-:S04]  /*0600*/  IMAD.WIDE.U32 R144, R173, 0x10, R128 ;  /* 0x00000010ad907825 */ /* 0x000fc800078e0080 */
[----:B------:R-:W-:Y:S01]  /*0610*/  IMAD.WIDE.U32 R136, R137, 0x10, R124 ;  /* 0x0000001089887825 */ /* 0x000fe200078e007c */
[----:B------:R-:W-:Y:S01]  /*0620*/  IADD3 R127, PT, PT, R127, 0x180, RZ ;  /* 0x000001807f7f7810 */ /* 0x000fe20007ffe0ff */
[----:B------:R-:W4:Y:S02]  /*0630*/  LDG.E.128 R148, desc[UR12][R148.64] ;  /* 0x0000000c94947981 */ /* 0x000f24000c1e1d00 */
[----:B------:R-:W-:Y:S02]  /*0640*/  IMAD.WIDE.U32 R128, R175, 0x10, R128 ;  /* 0x00000010af807825 */ /* 0x000fe400078e0080 */
[----:B------:R-:W4:Y:S04]  /*0650*/  LDG.E.128 R152, desc[UR12][R152.64] ;  /* 0x0000000c98987981 */ /* 0x000f28000c1e1d00 */
[----:B------:R-:W4:Y:S01]  /*0660*/  LDG.E.128 R140, desc[UR12][R140.64] ;  /* 0x0000000c8c8c7981 */ /* 0x000f22000c1e1d00 */
[----:B------:R-:W-:-:S03]  /*0670*/  IMAD.WIDE.U32 R124, R127, 0x10, R124 ;  /* 0x000000107f7c7825 */ /* 0x000fc600078e007c */
[----:B------:R-:W4:Y:S04]  /*0680*/  LDG.E.128 R136, desc[UR12][R136.64] ;  /* 0x0000000c88887981 */ /* 0x000f28000c1e1d00 */
[----:B------:R-:W4:Y:S04]  /*0690*/  LDG.E.128 R144, desc[UR12][R144.64] ;  /* 0x0000000c90907981 */ /* 0x000f28000c1e1d00 */
        /* <DEDUP_REMOVED lines=13> */
[----:B------:R-:W5:Y:S01]  /*0770*/  @P0 LDG.E.128 R4, desc[UR12][R160.64] ;  /* 0x0000000ca0040981 */ /* 0x000f62000c1e1d00 */
[----:B------:R-:W-:-:S05]  /*0780*/  @P0 IMAD.WIDE.U32 R162, R173, 0x10, R164 ;  /* 0x00000010ada20825 */ /* 0x000fca00078e00a4 */
[----:B------:R0:W5:Y:S01]  /*0790*/  @P0 LDG.E.128 R116, desc[UR12][R162.64] ;  /* 0x0000000ca2740981 */ /* 0x000162000c1e1d00 */
[----:B------:R-:W-:-:S05]  /*07a0*/  @P0 IMAD.WIDE.U32 R164, R175, 0x10, R166 ;  /* 0x00000010afa40825 */ /* 0x000fca00078e00a6 */
[----:B------:R1:W5:Y:S01]  /*07b0*/  @P0 LDG.E.128 R120, desc[UR12][R164.64] ;  /* 0x0000000ca4780981 */ /* 0x000362000c1e1d00 */
[----:B---3--:R-:W-:Y:S02]  /*07c0*/  HADD2.F32 R173, -RZ, R156.H0_H0 ;  /* 0x2000009cffad7230 */ /* 0x008fe40000004100 */
[----:B------:R-:W-:Y:S02]  /*07d0*/  HADD2.F32 R178, -RZ, R158.H1_H1 ;  /* 0x3000009effb27230 */ /* 0x000fe40000004100 */
[----:B------:R-:W-:Y:S01]  /*07e0*/  HADD2.F32 R174, -RZ, R156.H1_H1 ;  /* 0x3000009cffae7230 */ /* 0x000fe20000004100 */
[----:B--2---:R-:W-:Y:S01]  /*07f0*/  FSEL R195, R3, RZ, !P2 ;  /* 0x000000ff03c37208 */ /* 0x004fe20005000000 */
[--C-:B------:R-:W-:Y:S02]  /*0800*/  HADD2.F32 R175, -RZ, R157.reuse.H0_H0 ;  /* 0x2000009dffaf7230 */ /* 0x100fe40000004100 */
[----:B------:R-:W-:Y:S02]  /*0810*/  HADD2.F32 R176, -RZ, R157.H1_H1 ;  /* 0x3000009dffb07230 */ /* 0x000fe40000004100 */
[----:B------:R-:W-:-:S02]  /*0820*/  HADD2.F32 R177, -RZ, R158.H0_H0 ;  /* 0x2000009effb17230 */ /* 0x000fc40000004100 */
[--C-:B------:R-:W-:Y:S02]  /*0830*/  HADD2.F32 R180, -RZ, R159.reuse.H0_H0 ;  /* 0x2000009fffb47230 */ /* 0x100fe40000004100 */
[--C-:B----4-:R-:W-:Y:S02]  /*0840*/  HADD2.F32 R171, -RZ, R148.reuse.H0_H0 ;  /* 0x20000094ffab7230 */ /* 0x110fe40000004100 */
[----:B0-----:R-:W-:Y:S02]  /*0850*/  HADD2.F32 R162, -RZ, R148.H1_H1 ;  /* 0x30000094ffa27230 */ /* 0x001fe40000004100 */
[----:B------:R-:W-:Y:S02]  /*0860*/  HADD2.F32 R182, -RZ, R159.H1_H1 ;  /* 0x3000009fffb67230 */ /* 0x000fe40000004100 */
[----:B------:R-:W-:Y:S02]  /*0870*/  HADD2.F32 R148, -RZ, R152.H0_H0 ;  /* 0x20000098ff947230 */ /* 0x000fe40000004100 */
        /* <DEDUP_REMOVED lines=8> */
[----:B------:R-:W-:Y:S02]  /*0900*/  HADD2.F32 R140, -RZ, R144.H0_H0 ;  /* 0x20000090ff8c7230 */ /* 0x000fe40000004100 */
[--C-:B------:R-:W-:Y:S02]  /*0910*/  HADD2.F32 R139, -RZ, R128.reuse.H0_H0 ;  /* 0x20000080ff8b7230 */ /* 0x100fe40000004100 */
[----:B------:R-:W-:Y:S02]  /*0920*/  HADD2.F32 R201, -RZ, R128.H1_H1 ;  /* 0x30000080ffc97230 */ /* 0x000fe40000004100 */
[----:B------:R-:W-:Y:S01]  /*0930*/  FADD.FTZ R3, -R195, R173 ;  /* 0x000000adc3037221 */ /* 0x000fe20000010100 */
[----:B------:R-:W-:Y:S02]  /*0940*/  HADD2.F32 R150, -RZ, R153.H0_H0 ;  /* 0x20000099ff967230 */ /* 0x000fe40000004100 */
[----:B------:R-:W-:-:S02]  /*0950*/  HADD2.F32 R151, -RZ, R154.H0_H0 ;  /* 0x2000009aff977230 */ /* 0x000fc40000004100 */
[--C-:B------:R-:W-:Y:S02]  /*0960*/  HADD2.F32 R167, -RZ, R142.reuse.H0_H0 ;  /* 0x2000008effa77230 */ /* 0x100fe40000004100 */
[----:B------:R-:W-:Y:S02]  /*0970*/  HADD2.F32 R170, -RZ, R142.H1_H1 ;  /* 0x3000008effaa7230 */ /* 0x000fe40000004100 */
[----:B------:R-:W-:Y:S02]  /*0980*/  HADD2.F32 R144, -RZ, R144.H1_H1 ;  /* 0x30000090ff907230 */ /* 0x000fe40000004100 */
[----:B------:R-:W-:Y:S02]  /*0990*/  HADD2.F32 R187, -RZ, R146.H0_H0 ;  /* 0x20000092ffbb7230 */ /* 0x000fe40000004100 */
[----:B------:R-:W-:Y:S02]  /*09a0*/  HADD2.F32 R189, -RZ, R147.H1_H1 ;  /* 0x30000093ffbd7230 */ /* 0x000fe40000004100 */
[----:B------:R-:W-:-:S02]  /*09b0*/  HADD2.F32 R128, -RZ, R129.H0_H0 ;  /* 0x20000081ff807230 */ /* 0x000fc40000004100 */
[----:B------:R-:W-:Y:S02]  /*09c0*/  HADD2.F32 R199, -RZ, R129.H1_H1 ;  /* 0x30000081ffc77230 */ /* 0x000fe40000004100 */
[----:B------:R-:W-:Y:S02]  /*09d0*/  HADD2.F32 R152, -RZ, R152.H1_H1 ;  /* 0x30000098ff987230 */ /* 0x000fe40000004100 */
[----:B------:R-:W-:Y:S02]  /*09e0*/  HADD2.F32 R153, -RZ, R153.H1_H1 ;  /* 0x30000099ff997230 */ /* 0x000fe40000004100 */
[----:B------:R-:W-:Y:S02]  /*09f0*/  HADD2.F32 R154, -RZ, R154.H1_H1 ;  /* 0x3000009aff9a7230 */ /* 0x000fe40000004100 */
[--C-:B-1----:R-:W-:Y:S02]  /*0a00*/  HADD2.F32 R164, -RZ, R155.reuse.H0_H0 ;  /* 0x2000009bffa47230 */ /* 0x102fe40000004100 */
[----:B------:R-:W-:-:S02]  /*0a10*/  HADD2.F32 R184, -RZ, R155.H1_H1 ;  /* 0x3000009bffb87230 */ /* 0x000fc40000004100 */
[--C-:B------:R-:W-:Y:S02]  /*0a20*/  HADD2.F32 R142, -RZ, R145.reuse.H0_H0 ;  /* 0x20000091ff8e7230 */ /* 0x100fe40000004100 */
[----:B------:R-:W-:Y:S02]  /*0a30*/  HADD2.F32 R186, -RZ, R145.H1_H1 ;  /* 0x30000091ffba7230 */ /* 0x000fe40000004100 */
[----:B------:R-:W-:Y:S01]  /*0a40*/  FADD.FTZ R145, -R195, R178 ;  /* 0x000000b2c3917221 */ /* 0x000fe20000010100 */
[----:B------:R-:W-:Y:S02]  /*0a50*/  HADD2.F32 R146, -RZ, R146.H1_H1 ;  /* 0x30000092ff927230 */ /* 0x000fe40000004100 */
[----:B------:R-:W-:Y:S02]  /*0a60*/  HADD2.F32 R188, -RZ, R147.H0_H0 ;  /* 0x20000093ffbc7230 */ /* 0x000fe40000004100 */
[--C-:B------:R-:W-:Y:S02]  /*0a70*/  HADD2.F32 R191, -RZ, R130.reuse.H0_H0 ;  /* 0x20000082ffbf7230 */ /* 0x100fe40000004100 */
[----:B------:R-:W-:-:S02]  /*0a80*/  HADD2.F32 R197, -RZ, R130.H1_H1 ;  /* 0x30000082ffc57230 */ /* 0x000fc40000004100 */
[--C-:B------:R-:W-:Y:S02]  /*0a90*/  HADD2.F32 R193, -RZ, R131.reuse.H0_H0 ;  /* 0x20000083ffc17230 */ /* 0x100fe40000004100 */
[----:B------:R-:W-:Y:S02]  /*0aa0*/  HADD2.F32 R129, -RZ, R131.H1_H1 ;  /* 0x30000083ff817230 */ /* 0x000fe40000004100 */
[C---:B------:R-:W-:Y:S01]  /*0ab0*/  FADD.FTZ R147, -R195.reuse, R180 ;  /* 0x000000b4c3937221 */ /* 0x040fe20000010100 */
[C---:B------:R-:W-:Y:S01]  /*0ac0*/  FADD.FTZ R155, -R195.reuse, R148 ;  /* 0x00000094c39b7221 */ /* 0x040fe20000010100 */
[--C-:B------:R-:W-:Y:S02]  /*0ad0*/  HADD2.F32 R165, -RZ, R141.reuse.H0_H0 ;  /* 0x2000008dffa57230 */ /* 0x100fe40000004100 */
[----:B------:R-:W-:Y:S01]  /*0ae0*/  FMUL.FTZ R148, R40, R171 ;  /* 0x000000ab28947220 */ /* 0x000fe20000410000 */
[----:B------:R-:W-:Y:S02]  /*0af0*/  HADD2.F32 R168, -RZ, R141.H1_H1 ;  /* 0x3000008dffa87230 */ /* 0x000fe40000004100 */
[----:B------:R-:W-:Y:S01]  /*0b00*/  FADD.FTZ R141, -R195, R174 ;  /* 0x000000aec38d7221 */ /* 0x000fe20000010100 */
[----:B------:R-:W-:-:S02]  /*0b10*/  HADD2.F32 R161, -RZ, R149.H0_H0 ;  /* 0x20000095ffa17230 */ /* 0x000fc40000004100 */
[C---:B------:R-:W-:Y:S01]  /*0b20*/  FADD.FTZ R213, -R195.reuse, R144 ;  /* 0x00000090c3d57221 */ /* 0x040fe20000010100 */
[----:B------:R-:W-:Y:S02]  /*0b30*/  HADD2.F32 R160, -RZ, R149.H1_H1 ;  /* 0x30000095ffa07230 */ /* 0x000fe40000004100 */
[C---:B------:R-:W-:Y:S01]  /*0b40*/  FADD.FTZ R219, -R195.reuse, R187 ;  /* 0x000000bbc3db7221 */ /* 0x040fe20000010100 */
[--C-:B------:R-:W-:Y:S02]  /*0b50*/  HADD2.F32 R169, -RZ, R143.reuse.H0_H0 ;  /* 0x2000008fffa97230 */ /* 0x100fe40000004100 */
[C---:B------:R-:W-:Y:S01]  /*0b60*/  FADD.FTZ R225, -R195.reuse, R189 ;  /* 0x000000bdc3e17221 */ /* 0x040fe20000010100 */
[----:B------:R-:W-:Y:S02]  /*0b70*/  HADD2.F32 R172, -RZ, R143.H1_H1 ;  /* 0x3000008fffac7230 */ /* 0x000fe40000004100 */
[C---:B-----5:R-:W-:Y:S01]  /*0b80*/  FMUL.FTZ R3, R2.reuse, R3 ;  /* 0x0000000302037220 */ /* 0x060fe20000410000 */
        /* <DEDUP_REMOVED lines=25> */
[----:B------:R-:W-:-:S02]  /*0d20*/  HADD2.F32 R195, -RZ, R124.H0_H0 ;  /* 0x2000007cffc37230 */ /* 0x000fc40000004100 */
[C---:B------:R-:W-:Y:S01]  /*0d30*/  FMUL.FTZ R145, R2.reuse, R147 ;  /* 0x0000009302917220 */ /* 0x040fe20000410000 */
[----:B------:R-:W-:Y:S02]  /*0d40*/  HADD2.F32 R130, -RZ, R124.H1_H1 ;  /* 0x3000007cff827230 */ /* 0x000fe40000004100 */
[----:B------:R-:W-:Y:S01]  /*0d50*/  FMUL.FTZ R147, R41, R162 ;  /* 0x000000a229937220 */ /* 0x000fe20000410000 */
[--C-:B------:R-:W-:Y:S02]  /*0d60*/  HADD2.F32 R139, -RZ, R125.reuse.H0_H0 ;  /* 0x2000007dff8b7230 */ /* 0x100fe40000004100 */
[----:B------:R-:W-:Y:S01]  /*0d70*/  FADD.FTZ R176, RZ, R148 ;  /* 0x00000094ffb07221 */ /* 0x000fe20000010000 */
[----:B------:R-:W-:Y:S02]  /*0d80*/  HADD2.F32 R128, -RZ, R125.H1_H1 ;  /* 0x3000007dff807230 */ /* 0x000fe40000004100 */
[----:B------:R-:W-:Y:S01]  /*0d90*/  FMUL.FTZ R140, R2, R141 ;  /* 0x0000008d028c7220 */ /* 0x000fe20000410000 */
[----:B------:R-:W-:-:S02]  /*0da0*/  HADD2.F32 R125, -RZ, R127.H0_H0 ;  /* 0x2000007fff7d7230 */ /* 0x000fc40000004100 */
[----:B------:R-:W-:Y:S02]  /*0db0*/  HADD2.F32 R124, -RZ, R127.H1_H1 ;  /* 0x3000007fff7c7230 */ /* 0x000fe40000004100 */
[----:B------:R-:W-:Y:S01]  /*0dc0*/  FFMA.FTZ R127, R3, R148, RZ ;  /* 0x00000094037f7223 */ /* 0x000fe200000100ff */
[C---:B------:R-:W-:Y:S01]  /*0dd0*/  FMUL.FTZ R142, R2.reuse, R143 ;  /* 0x0000008f028e7220 */ /* 0x040fe20000410000 */
[C---:B------:R-:W-:Y:S01]  /*0de0*/  FMUL.FTZ R143, R2.reuse, R177 ;  /* 0x000000b1028f7220 */ /* 0x040fe20000410000 */
[----:B------:R-:W-:Y:S01]  /*0df0*/  FMUL.FTZ R146, R2, R149 ;  /* 0x0000009502927220 */ /* 0x000fe20000410000 */
        /* <DEDUP_REMOVED lines=8> */
[----:B------:R-:W-:Y:S01]  /*0e80*/  FMUL.FTZ R149, R43, R160 ;  /* 0x000000a02b957220 */ /* 0x000fe20000410000 */
[----:B------:R-:W-:Y:S01]  /*0e90*/  FADD.FTZ R102, R102, R157 ;  /* 0x0000009d66667221 */ /* 0x000fe20000010000 */
[-C--:B------:R-:W-:Y:S01]  /*0ea0*/  FFMA.FTZ R50, R145, R157.reuse, R50 ;  /* 0x0000009d91327223 */ /* 0x080fe20000010032 */
[----:B------:R-:W-:Y:S01]  /*0eb0*/  FMUL.FTZ R154, R38, R157 ;  /* 0x0000009d269a7220 */ /* 0x000fe20000410000 */
[----:B------:R-:W-:Y:S01]  /*0ec0*/  FMUL.FTZ R156, R2, R173 ;  /* 0x000000ad029c7220 */ /* 0x000fe20000410000 */
[----:B------:R-:W-:Y:S01]  /*0ed0*/  FADD.FTZ R180, R177, R150 ;  /* 0x00000096b1b47221 */ /* 0x000fe20000010000 */
[----:B------:R-:W-:Y:S01]  /*0ee0*/  FADD.FTZ R101, R101, R158 ;  /* 0x0000009e65657221 */ /* 0x000fe20000010000 */
[-C--:B------:R-:W-:Y:S01]  /*0ef0*/  FFMA.FTZ R49, R144, R158.reuse, R49 ;  /* 0x0000009e90317223 */ /* 0x080fe20000010031 */
[----:B------:R-:W-:Y:S01]  /*0f00*/  FMUL.FTZ R151, R37, R158 ;  /* 0x0000009e25977220 */ /* 0x000fe20000410000 */
        /* <DEDUP_REMOVED lines=19> */
[----:B------:R-:W-:Y:S01]  /*1040*/  FADD.FTZ R105, R105, R162 ;  /* 0x000000a269697221 */ /* 0x000fe20000010000 */
[----:B------:R-:W-:Y:S01]  /*1050*/  FFMA.FTZ R45, R140, R162, R45 ;  /* 0x000000a28c2d7223 */ /* 0x000fe2000001002d */
[----:B------:R-:W-:Y:S01]  /*1060*/  FMUL.FTZ R161, R2, R207 ;  /* 0x000000cf02a17220 */ /* 0x000fe20000410000 */
[----:B------:R-:W-:Y:S01]  /*1070*/  FADD.FTZ R98, R98, R165 ;  /* 0x000000a562627221 */ /* 0x000fe20000010000 */
[-C--:B------:R-:W-:Y:S01]  /*1080*/  FFMA.FTZ R54, R157, R165.reuse, R54 ;  /* 0x000000a59d367223 */ /* 0x080fe20000010036 */
[----:B------:R-:W-:Y:S01]  /*1090*/  FMUL.FTZ R166, R34, R165 ;  /* 0x000000a522a67220 */ /* 0x000fe20000410000 */
[----:B------:R-:W-:Y:S01]  /*10a0*/  FFMA.FTZ R180, R142, R149, R127 ;  /* 0x000000958eb47223 */ /* 0x000fe2000001007f */
[----:B------:R-:W-:Y:S01]  /*10b0*/  FMUL.FTZ R162, R2, R209 ;  /* 0x000000d102a27220 */ /* 0x000fe20000410000 */
[----:B------:R-:W-:Y:S01]  /*10c0*/  FADD.FTZ R99, R99, R168 ;  /* 0x000000a863637221 */ /* 0x000fe20000010000 */
[-C--:B------:R-:W-:Y:S01]  /*10d0*/  FFMA.FTZ R55, R158, R168.reuse, R55 ;  /* 0x000000a89e377223 */ /* 0x080fe20000010037 */
        /* <DEDUP_REMOVED lines=8> */
[----:B------:R-:W-:-:S02]  /*1160*/  HADD2.F32 R179, -RZ, R136.H0_H0 ;  /* 0x20000088ffb37230 */ /* 0x000fc40000004100 */
[----:B------:R-:W-:Y:S01]  /*1170*/  FADD.FTZ R104, R104, R171 ;  /* 0x000000ab68687221 */ /* 0x000fe20000010000 */
[----:B------:R-:W-:Y:S01]  /*1180*/  FFMA.FTZ R44, R3, R171, R44 ;  /* 0x000000ab032c7223 */ /* 0x000fe2000001002c */
[----:B------:R-:W-:Y:S01]  /*1190*/  FADD.FTZ R94, R94, R169 ;  /* 0x000000a95e5e7221 */ /* 0x000fe20000010000 */
[-C--:B------:R-:W-:Y:S01]  /*11a0*/  FFMA.FTZ R58, R161, R169.reuse, R58 ;  /* 0x000000a9a13a7223 */ /* 0x080fe2000001003a */
[----:B------:R-:W-:Y:S01]  /*11b0*/  FMUL.FTZ R170, R30, R169 ;  /* 0x000000a91eaa7220 */ /* 0x000fe20000410000 */
[----:B------:R-:W-:Y:S01]  /*11c0*/  FFMA.FTZ R127, R143, R152, R180 ;  /* 0x000000988f7f7223 */ /* 0x000fe200000100b4 */
[----:B------:R-:W-:Y:S02]  /*11d0*/  HADD2.F32 R136, -RZ, R136.H1_H1 ;  /* 0x30000088ff887230 */ /* 0x000fe40000004100 */
[----:B------:R-:W-:Y:S01]  /*11e0*/  FADD.FTZ R95, R95, R172 ;  /* 0x000000ac5f5f7221 */ /* 0x000fe20000010000 */
[-C--:B------:R-:W-:Y:S01]  /*11f0*/  FFMA.FTZ R59, R162, R172.reuse, R59 ;  /* 0x000000aca23b7223 */ /* 0x080fe2000001003b */
[----:B------:R-:W-:Y:S01]  /*1200*/  FMUL.FTZ R169, R31, R172 ;  /* 0x000000ac1fa97220 */ /* 0x000fe20000410000 */
        /* <DEDUP_REMOVED lines=12> */
[----:B------:R-:W-:-:S02]  /*12d0*/  HADD2.F32 R181, -RZ, R137.H0_H0 ;  /* 0x20000089ffb57230 */ /* 0x000fc40000004100 */
[----:B------:R-:W-:Y:S01]  /*12e0*/  FADD.FTZ R183, R136, R153 ;  /* 0x0000009988b77221 */ /* 0x000fe20000010000 */
[----:B------:R-:W-:Y:S01]  /*12f0*/  FFMA.FTZ R184, R146, R153, R127 ;  /* 0x0000009992b87223 */ /* 0x000fe2000001007f */
[----:B------:R-:W-:Y:S02]  /*1300*/  HADD2.F32 R134, -RZ, R137.H1_H1 ;  /* 0x30000089ff867230 */ /* 0x000fe40000004100 */
        /* <DEDUP_REMOVED lines=25> */
[C---:B------:R-:W-:Y:S02]  /*14a0*/  FMUL.FTZ R177, R2.reuse, R223 ;  /* 0x000000df02b17220 */ /* 0x040fe40000410000 */
        /* <DEDUP_REMOVED lines=17> */
[----:B------:R-:W-:Y:S02]  /*15c0*/  HADD2.F32 R138, -RZ, R138.H1_H1 ;  /* 0x3000008aff8a7230 */ /* 0x000fe40000004100 */
[----:B------:R-:W-:Y:S01]  /*15d0*/  FADD.FTZ R135, R134, R181 ;  /* 0x000000b586877221 */ /* 0x000fe20000010000 */
[----:B------:R-:W-:Y:S01]  /*15e0*/  FFMA.FTZ R132, R174, R181, R127 ;  /* 0x000000b5ae847223 */ /* 0x000fe2000001007f */
[C---:B------:R-:W-:Y:S01]  /*15f0*/  FMUL.FTZ R176, R2.reuse, R221 ;  /* 0x000000dd02b07220 */ /* 0x040fe20000410000 */
[----:B------:R-:W-:Y:S01]  /*1600*/  FMUL.FTZ R183, R21, R138 ;  /* 0x0000008a15b77220 */ /* 0x000fe20000410000 */
[----:B------:R-:W-:Y:S01]  /*1610*/  FADD.FTZ R134, R135, R184 ;  /* 0x000000b887867221 */ /* 0x000fe20000010000 */
        /* <DEDUP_REMOVED lines=28> */
[C---:B------:R-:W-:Y:S01]  /*17e0*/  FMUL.FTZ R191, R2.reuse, R191 ;  /* 0x000000bf02bf7220 */ /* 0x040fe20000410000 */
[----:B------:R-:W-:Y:S01]  /*17f0*/  FADD.FTZ R130, R135, R132 ;  /* 0x0000008487827221 */ /* 0x000fe20000010000 */
[----:B------:R-:W-:Y:S01]  /*1800*/  FFMA.FTZ R127, R189, R132, R128 ;  /* 0x00000084bd7f7223 */ /* 0x000fe20000010080 */
[----:B------:R-:W-:Y:S02]  /*1810*/  HADD2.F32 R126, -RZ, R126.H1_H1 ;  /* 0x3000007eff7e7230 */ /* 0x000fe40000004100 */
        /* <DEDUP_REMOVED lines=28> */
.L_x_8037:
        /* <DEDUP_REMOVED lines=19> */
.L_x_8038:
        /* <DEDUP_REMOVED lines=32> */
.L_x_8040:
[----:B------:R-:W-:Y:S05]  /*1d10*/  BSYNC.RECONVERGENT B0 ;  /* 0x0000000000007941 */ /* 0x000fea0003800200 */
.L_x_8039:
        /* <DEDUP_REMOVED lines=22> */
[----:B------:R-:W-:Y:S01]  /*1e80*/  IMAD R126, R133, R198, RZ ;  /* 0x000000c6857e7224 */ /* 0x000fe200078e02ff */
[----:B------:R-:W-:Y:S01]  /*1e90*/  @P2 LEA.HI R196, R125, R196, RZ, 0x3 ;  /* 0x000000c47dc42211 */ /* 0x000fe200078f18ff */
[----:B-1----:R-:W-:Y:S01]  /*1ea0*/  FADD.FTZ R199, R199, R128 ;  /* 0x00000080c7c77221 */ /* 0x002fe20000010000 */
[----:B------:R-:W-:-:S02]  /*1eb0*/  FADD.FTZ R124, R124, R129 ;  /* 0x000000817c7c7221 */ /* 0x000fc40000010000 */
[----:B------:R-:W-:Y:S01]  /*1ec0*/  SHF.R.S32.HI R127, RZ, 0x1f, R126 ;  /* 0x0000001fff7f7819 */ /* 0x000fe2000001147e */
[----:B------:R-:W-:Y:S01]  /*1ed0*/  FADD.FTZ R129, R130, R199 ;  /* 0x000000c782817221 */ /* 0x000fe20000010000 */
[----:B------:R-:W-:Y:S01]  /*1ee0*/  FADD.FTZ R124, R131, R124 ;  /* 0x0000007c837c7221 */ /* 0x000fe20000010000 */
[----:B------:R-:W-:Y:S02]  /*1ef0*/  MOV R131, RZ ;  /* 0x000000ff00837202 */ /* 0x000fe40000000f00 */
[----:B------:R-:W-:Y:S01]  /*1f00*/  FMUL.FTZ R129, R129, UR15 ;  /* 0x0000000f81817c20 */ /* 0x000fe20008410000 */
[----:B------:R-:W-:Y:S01]  /*1f10*/  LEA.HI R126, R127, R126, RZ, 0x3 ;  /* 0x0000007e7f7e7211 */ /* 0x000fe200078f18ff */
[----:B------:R-:W-:Y:S01]  /*1f20*/  FMUL.FTZ R128, R124, UR15 ;  /* 0x0000000f7c807c20 */ /* 0x000fe20008410000 */
[-C--:B------:R-:W-:Y:S02]  /*1f30*/  @P2 LEA.HI.SX32 R131, R196, R197.reuse, 0x1d ;  /* 0x000000c5c4832211 */ /* 0x080fe400078feaff */
[----:B------:R-:W-:-:S02]  /*1f40*/  LEA.HI.SX32 R199, R126, R197, 0x1d ;  /* 0x000000c57ec77211 */ /* 0x000fc400078feaff */
        /* <DEDUP_REMOVED lines=16> */
.L_x_8043:
        /* <DEDUP_REMOVED lines=9> */
.L_x_8044:
        /* <DEDUP_REMOVED lines=9> */
.L_x_8045:
        /* <DEDUP_REMOVED lines=9> */
.L_x_8046:
        /* <DEDUP_REMOVED lines=9> */
.L_x_8047:
        /* <DEDUP_REMOVED lines=9> */
.L_x_8048:
        /* <DEDUP_REMOVED lines=9> */
.L_x_8049:
        /* <DEDUP_REMOVED lines=10> */
.L_x_8042:
        /* <DEDUP_REMOVED lines=45> */
[----:B------:R-:W-:Y:S01]  /*2720*/  @P2 F2FP.F16.F32.PACK_AB R125, RZ, R112 ;  /* 0x00000070ff7d223e */ /* 0x000fe200000000ff */
[----:B-1----:R-:W-:-:S03]  /*2730*/  @P2 FMUL.FTZ R112, R205, R114 ;  /* 0x00000072cd702220 */ /* 0x002fc60000410000 */
[----:B------:R-:W-:Y:S01]  /*2740*/  @P2 F2FP.F16.F32.PACK_AB R127, RZ, R113 ;  /* 0x00000071ff7f223e */ /* 0x000fe200000000ff */
[----:B------:R-:W-:Y:S01]  /*2750*/  FADD.FTZ R113, R153, -R204 ;  /* 0x800000cc99717221 */ /* 0x000fe20000010000 */
[----:B------:R-:W-:Y:S02]  /*2760*/  @P2 F2FP.F16.F32.PACK_AB R126, RZ, R112 ;  /* 0x00000070ff7e223e */ /* 0x000fe400000000ff */
[----:B------:R-:W-:Y:S01]  /*2770*/  F2FP.F16.F32.PACK_AB R112, R203, R198 ;  /* 0x000000c6cb70723e */ /* 0x000fe200000000ff */
[----:B---3--:R-:W-:Y:S01]  /*2780*/  @P2 FMUL.FTZ R114, R207, R130 ;  /* 0x00000082cf722220 */ /* 0x008fe20000410000 */
        /* <DEDUP_REMOVED lines=9> */
[----:B------:R-:W-:Y:S02]  /*2820*/  @P2 PRMT R109, R109, 0x5410, R126 ;  /* 0x000054106d6d2816 */ /* 0x000fe4000000007e */
[----:B------:R-:W-:Y:S02]  /*2830*/  F2FP.F16.F32.PACK_AB R115, R198, R201 ;  /* 0x000000c9c673723e */ /* 0x000fe400000000ff */
[----:B------:R-:W-:-:S02]  /*2840*/  @P2 PRMT R110, R110, 0x5410, R130 ;  /* 0x000054106e6e2816 */ /* 0x000fc40000000082 */
[----:B------:R-:W-:Y:S01]  /*2850*/  @P2 PRMT R111, R196, 0x7610, R111 ;  /* 0x00007610c46f2816 */ /* 0x000fe2000000006f */
[----:B------:R-:W-:Y:S06]  /*2860*/  @!P2 BRA `(.L_x_8050) ;  /* 0x000000080040a947 */ /* 0x000fec0003800000 */
[----:B------:R-:W-:-:S05]  /*2870*/  FMUL.FTZ R124, R198, UR16 ;  /* 0x00000010c67c7c20 */ /* 0x000fca0008410000 */
[----:B------:R-:W-:-:S04]  /*2880*/  F2FP.F16.F32.PACK_AB R124, RZ, R124 ;  /* 0x0000007cff7c723e */ /* 0x000fc800000000ff */
[----:B------:R-:W-:Y:S01]  /*2890*/  PRMT R111, R111, 0x5410, R124 ;  /* 0x000054106f6f7816 */ /* 0x000fe2000000007c */
[----:B------:R-:W-:Y:S06]  /*28a0*/  BRA `(.L_x_8050) ;  /* 0x0000000800307947 */ /* 0x000fec0003800000 */
.L_x_8041:
        /* <DEDUP_REMOVED lines=71> */
.L_x_8051:
        /* <DEDUP_REMOVED lines=23> */
[C---:B------:R-:W-:Y:S01]  /*2e90*/  @P3 FFMA.FTZ R130, R2.reuse, R203, R130 ;  /* 0x000000cb02823223 */ /* 0x040fe20000010082 */
[----:B------:R-:W-:Y:S01]  /*2ea0*/  @P3 FFMA.FTZ R201, R2, R124, R201 ;  /* 0x0000007c02c93223 */ /* 0x000fe200000100c9 */
[----:B------:R-:W-:Y:S01]  /*2eb0*/  @P3 FADD.FTZ R125, R150, -R125 ;  /* 0x8000007d967d3221 */ /* 0x000fe20000010000 */
[----:B------:R-:W3:Y:S01]  /*2ec0*/  @P2 LDC R196, c[0x0][0x40c] ;  /* 0x00010300ffc42b82 */ /* 0x000ee20000000800 */
[----:B------:R-:W-:-:S02]  /*2ed0*/  HADD2.F32 R203, -RZ, R11.H0_H0 ;  /* 0x2000000bffcb7230 */ /* 0x000fc40000004100 */
[-C--:B------:R-:W-:Y:S01]  /*2ee0*/  @P3 FFMA.FTZ R124, R146, R128.reuse, R129 ;  /* 0x00000080927c3223 */ /* 0x080fe20000010081 */
[C---:B------:R-:W-:Y:S01]  /*2ef0*/  @P3 FFMA.FTZ R127, R2.reuse, R125, R127 ;  /* 0x0000007d027f3223 */ /* 0x040fe2000001007f */
[----:B------:R-:W-:Y:S01]  /*2f00*/  @P3 FFMA.FTZ R125, R145, R128, R129 ;  /* 0x00000080917d3223 */ /* 0x000fe20000010081 */
[----:B------:R-:W-:Y:S01]  /*2f10*/  @P3 FFMA.FTZ R200, R2, R205, R200 ;  /* 0x000000cd02c83223 */ /* 0x000fe200000100c8 */
[----:B------:R-:W-:Y:S02]  /*2f20*/  HADD2.F32 R205, -RZ, R11.H1_H1 ;  /* 0x3000000bffcd7230 */ /* 0x000fe40000004100 */
[----:B------:R-:W-:Y:S01]  /*2f30*/  @P3 FADD.FTZ R124, R153, -R124 ;  /* 0x8000007c997c3221 */ /* 0x000fe20000010000 */
[----:B------:R-:W4:Y:S01]  /*2f40*/  @P2 LDC R204, c[0x0][0x40c] ;  /* 0x00010300ffcc2b82 */ /* 0x000f220000000800 */
[----:B------:R-:W-:Y:S01]  /*2f50*/  @P3 FADD.FTZ R125, R154, -R125 ;  /* 0x8000007d9a7d3221 */ /* 0x000fe20000010000 */
[----:B-1----:R-:W-:Y:S01]  /*2f60*/  @P2 FMUL.FTZ R115, R114, R115 ;  /* 0x0000007372732220 */ /* 0x002fe20000410000 */
[----:B0-----:R-:W-:Y:S01]  /*2f70*/  @P2 FMUL.FTZ R126, R127, R126 ;  /* 0x0000007e7f7e2220 */ /* 0x001fe20000410000 */
[C---:B------:R-:W-:Y:S01]  /*2f80*/  @P3 FFMA.FTZ R205, R2.reuse, R124, R205 ;  /* 0x0000007c02cd3223 */ /* 0x040fe200000100cd */
[----:B------:R-:W-:-:S02]  /*2f90*/  @P3 FFMA.FTZ R203, R2, R125, R203 ;  /* 0x0000007d02cb3223 */ /* 0x000fc400000100cb */
[----:B------:R-:W-:Y:S01]  /*2fa0*/  @P2 F2FP.F16.F32.PACK_AB R125, RZ, R115 ;  /* 0x00000073ff7d223e */ /* 0x000fe200000000ff */
[----:B------:R-:W0:Y:S01]  /*2fb0*/  @P2 LDC R207, c[0x0][0x40c] ;  /* 0x00010300ffcf2b82 */ /* 0x000e220000000800 */
[----:B--2---:R-:W-:Y:S01]  /*2fc0*/  @P2 FMUL.FTZ R112, R113, R112 ;  /* 0x0000007071702220 */ /* 0x004fe20000410000 */
[----:B------:R-:W-:-:S04]  /*2fd0*/  @P2 F2FP.F16.F32.PACK_AB R126, RZ, R126 ;  /* 0x0000007eff7e223e */ /* 0x000fc800000000ff */
[----:B------:R-:W-:Y:S02]  /*2fe0*/  @P2 F2FP.F16.F32.PACK_AB R124, RZ, R112 ;  /* 0x00000070ff7c223e */ /* 0x000fe400000000ff */
[----:B------:R-:W1:Y:S01]  /*2ff0*/  @P2 LDC R209, c[0x0][0x40c] ;  /* 0x00010300ffd12b82 */ /* 0x000e620000000800 */
[----:B---3--:R-:W-:Y:S01]  /*3000*/  @P2 FMUL.FTZ R115, R201, R196 ;  /* 0x000000c4c9732220 */ /* 0x008fe20000410000 */
[----:B------:R-:W-:Y:S02]  /*3010*/  @P2 PRMT R108, R124, 0x7610, R108 ;  /* 0x000076107c6c2816 */ /* 0x000fe4000000006c */
[----:B------:R-:W-:Y:S02]  /*3020*/  @P2 PRMT R109, R126, 0x7610, R109 ;  /* 0x000076107e6d2816 */ /* 0x000fe4000000006d */
[----:B------:R-:W-:Y:S02]  /*3030*/  @P2 F2FP.F16.F32.PACK_AB R198, RZ, R115 ;  /* 0x00000073ffc6223e */ /* 0x000fe400000000ff */
[----:B------:R-:W2:Y:S01]  /*3040*/  @P2 LDC R206, c[0x0][0x40c] ;  /* 0x00010300ffce2b82 */ /* 0x000ea20000000800 */
[----:B----4-:R-:W-:Y:S01]  /*3050*/  @P2 FMUL.FTZ R204, R203, R204 ;  /* 0x000000cccbcc2220 */ /* 0x010fe20000410000 */
[----:B------:R-:W-:-:S02]  /*3060*/  @P2 PRMT R110, R198, 0x7610, R110 ;  /* 0x00007610c66e2816 */ /* 0x000fc4000000006e */
[----:B------:R-:W-:Y:S02]  /*3070*/  F2FP.F16.F32.PACK_AB R115, R205, R203 ;  /* 0x000000cbcd73723e */ /* 0x000fe400000000ff */
        /* <DEDUP_REMOVED lines=12> */
[----:B------:R-:W-:-:S04]  /*3140*/  @P2 PRMT R110, R110, 0x5410, R202 ;  /* 0x000054106e6e2816 */ /* 0x000fc800000000ca */
[----:B------:R-:W-:-:S04]  /*3150*/  @P2 F2FP.F16.F32.PACK_AB R206, RZ, R206 ;  /* 0x000000ceffce223e */ /* 0x000fc800000000ff */
[----:B------:R-:W-:-:S07]  /*3160*/  @P2 PRMT R111, R111, 0x5410, R206 ;  /* 0x000054106f6f2816 */ /* 0x000fce00000000ce */
.L_x_8050:
        /* <DEDUP_REMOVED lines=80> */
.L_x_8053:
        /* <DEDUP_REMOVED lines=66> */
.L_x_8052:
        /* <DEDUP_REMOVED lines=23> */
[----:B------:R-:W-:Y:S01]  /*3c00*/  @P2 F2FP.F16.F32.PACK_AB R124, RZ, R113 ;  /* 0x00000071ff7c223e */ /* 0x000fe200000000ff */
[----:B------:R-:W-:Y:S01]  /*3c10*/  FFMA.FTZ R113, R157, R128, R129 ;  /* 0x000000809d717223 */ /* 0x000fe20000010081 */
[----:B-1----:R-:W-:-:S04]  /*3c20*/  @P2 FMUL.FTZ R112, R198, R115 ;  /* 0x00000073c6702220 */ /* 0x002fc80000410000 */
[----:B------:R-:W1:Y:S01]  /*3c30*/  @P2 LDC R130, c[0x0][0x40c] ;  /* 0x00010300ff822b82 */ /* 0x000e620000000800 */
[----:B------:R-:W-:Y:S01]  /*3c40*/  FADD.FTZ R113, R166, -R113 ;  /* 0x80000071a6717221 */ /* 0x000fe20000010000 */
[----:B------:R-:W-:-:S03]  /*3c50*/  @P2 F2FP.F16.F32.PACK_AB R115, RZ, R112 ;  /* 0x00000070ff73223e */ /* 0x000fc600000000ff */
        /* <DEDUP_REMOVED lines=14> */
[----:B------:R-:W-:Y:S02]  /*3d40*/  @P2 F2FP.F16.F32.PACK_AB R125, RZ, R112 ;  /* 0x00000070ff7d223e */ /* 0x000fe400000000ff */
[----:B------:R-:W-:Y:S01]  /*3d50*/  @P2 F2FP.F16.F32.PACK_AB R127, RZ, R113 ;  /* 0x00000071ff7f223e */ /* 0x000fe200000000ff */
[----:B-1----:R-:W-:Y:S01]  /*3d60*/  @P2 FMUL.FTZ R112, R203, R130 ;  /* 0x00000082cb702220 */ /* 0x002fe20000410000 */
[----:B------:R-:W-:Y:S01]  /*3d70*/  FFMA.FTZ R130, R162, R128, R129 ;  /* 0x00000080a2827223 */ /* 0x000fe20000010081 */
[----:B------:R-:W-:Y:S02]  /*3d80*/  @P2 PRMT R108, R115, 0x7610, R108 ;  /* 0x00007610736c2816 */ /* 0x000fe4000000006c */
[----:B------:R-:W-:Y:S01]  /*3d90*/  @P2 PRMT R109, R125, 0x7610, R109 ;  /* 0x000076107d6d2816 */ /* 0x000fe2000000006d */
        /* <DEDUP_REMOVED lines=8> */
[----:B--2---:R-:W-:Y:S01]  /*3e20*/  @P2 FMUL.FTZ R196, R204, R209 ;  /* 0x000000d1ccc42220 */ /* 0x004fe20000410000 */
[----:B------:R-:W-:Y:S02]  /*3e30*/  F2FP.F16.F32.PACK_AB R113, R203, R200 ;  /* 0x000000c8cb71723e */ /* 0x000fe400000000ff */
[----:B------:R-:W-:Y:S02]  /*3e40*/  F2FP.F16.F32.PACK_AB R114, R205, R202 ;  /* 0x000000cacd72723e */ /* 0x000fe400000000ff */
[----:B------:R-:W-:Y:S02]  /*3e50*/  @P2 F2FP.F16.F32.PACK_AB R196, RZ, R196 ;  /* 0x000000c4ffc4223e */ /* 0x000fe400000000ff */
[----:B------:R-:W-:-:S02]  /*3e60*/  @P2 PRMT R108, R108, 0x5410, R124 ;  /* 0x000054106c6c2816 */ /* 0x000fc4000000007c */
        /* <DEDUP_REMOVED lines=9> */
.L_x_8055:
        /* <DEDUP_REMOVED lines=9> */
.L_x_8056:
        /* <DEDUP_REMOVED lines=9> */
.L_x_8057:
        /* <DEDUP_REMOVED lines=9> */
.L_x_8058:
        /* <DEDUP_REMOVED lines=9> */
.L_x_8059:
        /* <DEDUP_REMOVED lines=9> */
.L_x_8060:
        /* <DEDUP_REMOVED lines=9> */
.L_x_8061:
        /* <DEDUP_REMOVED lines=9> */
.L_x_8062:
        /* <DEDUP_REMOVED lines=9> */
.L_x_8054:
        /* <DEDUP_REMOVED lines=80> */
.L_x_8064:
        /* <DEDUP_REMOVED lines=66> */
.L_x_8063:
        /* <DEDUP_REMOVED lines=71> */
.L_x_8066:
        /* <DEDUP_REMOVED lines=9> */
.L_x_8067:
        /* <DEDUP_REMOVED lines=9> */
.L_x_8068:
        /* <DEDUP_REMOVED lines=9> */
.L_x_8069:
        /* <DEDUP_REMOVED lines=9> */
.L_x_8070:
        /* <DEDUP_REMOVED lines=9> */
.L_x_8071:
        /* <DEDUP_REMOVED lines=9> */
.L_x_8072:
        /* <DEDUP_REMOVED lines=9> */
.L_x_8073:
        /* <DEDUP_REMOVED lines=9> */
.L_x_8065:
        /* <DEDUP_REMOVED lines=38> */
[C---:B------:R-:W-:Y:S01]  /*57f0*/  @P0 FFMA.FTZ R114, R2.reuse, R127, R114 ;  /* 0x0000007f02720223 */ /* 0x040fe20000010072 */
[----:B------:R-:W-:Y:S01]  /*5800*/  @P0 FFMA.FTZ R129, R2, R124, R129 ;  /* 0x0000007c02810223 */ /* 0x000fe20000010081 */
[----:B------:R-:W-:-:S02]  /*5810*/  HADD2.F32 R201, -RZ, R122.H1_H1 ;  /* 0x3000007affc97230 */ /* 0x000fc40000004100 */
[----:B------:R-:W-:Y:S01]  /*5820*/  @P0 FADD.FTZ R126, R135, -R126 ;  /* 0x8000007e877e0221 */ /* 0x000fe20000010000 */
[----:B------:R-:W4:Y:S01]  /*5830*/  @P2 LDC R207, c[0x0][0x40c] ;  /* 0x00010300ffcf2b82 */ /* 0x000f220000000800 */
[----:B------:R-:W-:Y:S01]  /*5840*/  @P0 FADD.FTZ R127, R137, -R130 ;  /* 0x80000082897f0221 */ /* 0x000fe20000010000 */
[----:B------:R-:W-:Y:S01]  /*5850*/  @P0 FADD.FTZ R124, R134, -R205 ;  /* 0x800000cd867c0221 */ /* 0x000fe20000010000 */
[----:B-1----:R-:W-:Y:S01]  /*5860*/  @P2 FMUL.FTZ R112, R115, R198 ;  /* 0x000000c673702220 */ /* 0x002fe20000410000 */
[C---:B------:R-:W-:Y:S01]  /*5870*/  @P0 FFMA.FTZ R201, R2.reuse, R126, R201 ;  /* 0x0000007e02c90223 */ /* 0x040fe200000100c9 */
[C---:B------:R-:W-:Y:S01]  /*5880*/  @P0 FFMA.FTZ R196, R2.reuse, R127, R196 ;  /* 0x0000007f02c40223 */ /* 0x040fe200000100c4 */
[----:B------:R-:W-:Y:S02]  /*5890*/  @P0 FFMA.FTZ R203, R2, R124, R203 ;  /* 0x0000007c02cb0223 */ /* 0x000fe400000100cb */
[----:B------:R-:W1:Y:S01]  /*58a0*/  @P2 LDC R204, c[0x0][0x40c] ;  /* 0x00010300ffcc2b82 */ /* 0x000e620000000800 */
[----:B------:R-:W-:Y:S01]  /*58b0*/  @P2 F2FP.F16.F32.PACK_AB R2, RZ, R112 ;  /* 0x00000070ff02223e */ /* 0x000fe200000000ff */
[----:B0-----:R-:W-:Y:S01]  /*58c0*/  @P2 FMUL.FTZ R112, R125, R200 ;  /* 0x000000c87d702220 */ /* 0x001fe20000410000 */
[----:B--2---:R-:W-:-:S04]  /*58d0*/  @P2 FMUL.FTZ R127, R129, R202 ;  /* 0x000000ca817f2220 */ /* 0x004fc80000410000 */
[----:B------:R-:W-:Y:S01]  /*58e0*/  @P2 F2FP.F16.F32.PACK_AB R124, RZ, R112 ;  /* 0x00000070ff7c223e */ /* 0x000fe200000000ff */
[----:B------:R-:W0:Y:S01]  /*58f0*/  @P2 LDC R206, c[0x0][0x40c] ;  /* 0x00010300ffce2b82 */ /* 0x000e220000000800 */
[----:B---3--:R-:W-:Y:S01]  /*5900*/  @P2 FMUL.FTZ R0, R113, R128 ;  /* 0x0000008071002220 */ /* 0x008fe20000410000 */
[----:B------:R-:W-:Y:S02]  /*5910*/  @P2 F2FP.F16.F32.PACK_AB R127, RZ, R127 ;  /* 0x0000007fff7f223e */ /* 0x000fe400000000ff */
[----:B------:R-:W-:Y:S02]  /*5920*/  @P2 PRMT R109, R124, 0x7610, R109 ;  /* 0x000076107c6d2816 */ /* 0x000fe4000000006d */
[----:B------:R-:W-:Y:S01]  /*5930*/  @P2 F2FP.F16.F32.PACK_AB R0, RZ, R0 ;  /* 0x00000000ff00223e */ /* 0x000fe200000000ff */
[----:B----4-:R-:W-:Y:S01]  /*5940*/  @P2 FMUL.FTZ R126, R114, R207 ;  /* 0x000000cf727e2220 */ /* 0x010fe20000410000 */
[----:B------:R-:W-:Y:S02]  /*5950*/  @P2 PRMT R110, R127, 0x7610, R110 ;  /* 0x000076107f6e2816 */ /* 0x000fe4000000006e */
[----:B------:R-:W-:-:S02]  /*5960*/  @P2 PRMT R108, R0, 0x7610, R108 ;  /* 0x00007610006c2816 */ /* 0x000fc4000000006c */
[----:B------:R-:W-:Y:S02]  /*5970*/  @P2 F2FP.F16.F32.PACK_AB R126, RZ, R126 ;  /* 0x0000007eff7e223e */ /* 0x000fe400000000ff */
[----:B------:R-:W-:Y:S01]  /*5980*/  F2FP.F16.F32.PACK_AB R112, R115, R113 ;  /* 0x000000717370723e */ /* 0x000fe200000000ff */
[C---:B-1----:R-:W-:Y:S01]  /*5990*/  @P2 FMUL.FTZ R128, R201.reuse, R204 ;  /* 0x000000ccc9802220 */ /* 0x042fe20000410000 */
        /* <DEDUP_REMOVED lines=15> */
.L_x_8075:
        /* <DEDUP_REMOVED lines=66> */
.L_x_8074:
        /* <DEDUP_REMOVED lines=38> */
[----:B------:R-:W-:Y:S01]  /*6110*/  @P2 F2FP.F16.F32.PACK_AB R2, RZ, R112 ;  /* 0x00000070ff02223e */ /* 0x000fe200000000ff */
        /* <DEDUP_REMOVED lines=8> */
[----:B------:R-:W-:-:S02]  /*61a0*/  F2FP.F16.F32.PACK_AB R112, R130, R129 ;  /* 0x000000818270723e */ /* 0x000fc400000000ff */
[----:B------:R-:W-:Y:S02]  /*61b0*/  @P2 PRMT R108, R0, 0x7610, R108 ;  /* 0x00007610006c2816 */ /* 0x000fe4000000006c */
[----:B------:R-:W-:Y:S01]  /*61c0*/  @P2 F2FP.F16.F32.PACK_AB R125, RZ, R114 ;  /* 0x00000072ff7d223e */ /* 0x000fe200000000ff */
[----:B0-----:R-:W-:Y:S01]  /*61d0*/  @P2 FMUL.FTZ R113, R201, R126 ;  /* 0x0000007ec9712220 */ /* 0x001fe20000410000 */
[----:B------:R-:W-:Y:S02]  /*61e0*/  FSEL R129, R128, RZ, P0 ;  /* 0x000000ff80817208 */ /* 0x000fe40000000000 */
[----:B------:R-:W-:Y:S02]  /*61f0*/  @P2 PRMT R109, R115, 0x7610, R109 ;  /* 0x00007610736d2816 */ /* 0x000fe4000000006d */
[----:B------:R-:W-:Y:S02]  /*6200*/  @P2 F2FP.F16.F32.PACK_AB R124, RZ, R113 ;  /* 0x00000071ff7c223e */ /* 0x000fe400000000ff */
[----:B------:R-:W-:Y:S01]  /*6210*/  @P2 PRMT R110, R125, 0x7610, R110 ;  /* 0x000076107d6e2816 */ /* 0x000fe2000000006e */
        /* <DEDUP_REMOVED lines=16> */
.L_x_8077:
        /* <DEDUP_REMOVED lines=16> */
.L_x_8078:
        /* <DEDUP_REMOVED lines=9> */
.L_x_8079:
        /* <DEDUP_REMOVED lines=9> */
.L_x_8080:
        /* <DEDUP_REMOVED lines=9> */
.L_x_8081:
        /* <DEDUP_REMOVED lines=9> */
.L_x_8082:
        /* <DEDUP_REMOVED lines=9> */
.L_x_8083:
        /* <DEDUP_REMOVED lines=9> */
.L_x_8084:
[----:B------:R-:W-:-:S04]  /*6780*/  @P2 F2FP.F16.F32.PACK_AB R124, RZ, R124 ;  /* 0x0000007cff7c223e */ /* 0x000fc800000000ff */
[----:B------:R-:W-:-:S07]  /*6790*/  @P2 PRMT R111, R111, 0x5410, R124 ;  /* 0x000054106f6f2816 */ /* 0x000fce000000007c */
.L_x_8076:
        /* <DEDUP_REMOVED lines=13> */
.L_x_8036:
        /* <DEDUP_REMOVED lines=25> */
.L_x_8086:
        /* <DEDUP_REMOVED lines=16> */
.L_x_15681:


//--------------------- .text._ZN10layer_norm13ln_bwd_kernelINS_13Kernel_traitsIf6__halfS2_S2_fjLj4096ELj1ELj1ELj4ELj16ENS_18Kernel_traits_baseILj4096EfS2_S2_S2_fjLj128EEEEELb0ELb1ELb0ELb0EEEvNS_9BwdParamsE --------------------------
	.section	.text._ZN10layer_norm13ln_bwd_kernelINS_13Kernel_traitsIf6__halfS2_S2_fjLj4096ELj1ELj1ELj4ELj16ENS_18Kernel_traits_baseILj4096EfS2_S2_S2_fjLj128EEEEELb0ELb1ELb0ELb0EEEvNS_9BwdParamsE,"ax",@progbits
	.align	128
        .global         _ZN10layer_norm13ln_bwd_kernelINS_13Kernel_traitsIf6__halfS2_S2_fjLj4096ELj1ELj1ELj4ELj16ENS_18Kernel_traits_baseILj4096EfS2_S2_S2_fjLj128EEEEELb0ELb1ELb0ELb0EEEvNS_9BwdParamsE
        .type           _ZN10layer_norm13ln_bwd_kernelINS_13Kernel_traitsIf6__halfS2_S2_fjLj4096ELj1ELj1ELj4ELj16ENS_18Kernel_traits_baseILj4096EfS2_S2_S2_fjLj128EEEEELb0ELb1ELb0ELb0EEEvNS_9BwdParamsE,@function
        .size           _ZN10layer_norm13ln_bwd_kernelINS_13Kernel_traitsIf6__halfS2_S2_fjLj4096ELj1ELj1ELj4ELj16ENS_18Kernel_traits_baseILj4096EfS2_S2_S2_fjLj128EEEEELb0ELb1ELb0ELb0EEEvNS_9BwdParamsE,(.L_x_15682 - _ZN10layer_norm13ln_bwd_kernelINS_13Kernel_traitsIf6__halfS2_S2_fjLj4096ELj1ELj1ELj4ELj16ENS_18Kernel_traits_baseILj4096EfS2_S2_S2_fjLj128EEEEELb0ELb1ELb0ELb0EEEvNS_9BwdParamsE)
        .other          _ZN10layer_norm13ln_bwd_kernelINS_13Kernel_traitsIf6__halfS2_S2_fjLj4096ELj1ELj1ELj4ELj16ENS_18Kernel_traits_baseILj4096EfS2_S2_S2_fjLj128EEEEELb0ELb1ELb0ELb0EEEvNS_9BwdParamsE,@"STO_CUDA_ENTRY STV_DEFAULT"
_ZN10layer_norm13ln_bwd_kernelINS_13Kernel_traitsIf6__halfS2_S2_fjLj4096ELj1ELj1ELj4ELj16ENS_18Kernel_traits_baseILj4096EfS2_S2_S2_fjLj128EEEEELb0ELb1ELb0ELb0EEEvNS_9BwdParamsE:
.text._ZN10layer_norm13ln_bwd_kernelINS_13Kernel_traitsIf6__halfS2_S2_fjLj4096ELj1ELj1ELj4ELj16ENS_18Kernel_traits_baseILj4096EfS2_S2_S2_fjLj128EEEEELb0ELb1ELb0ELb0EEEvNS_9BwdParamsE:
        /* <DEDUP_REMOVED lines=169> */
.L_x_8129:
        /* <DEDUP_REMOVED lines=27> */
[----:B---3--:R-:W-:Y:S01]  /*0c40*/  FSEL R174, R174, RZ, !P5 ;  /* 0x000000ffaeae7208 */ /* 0x008fe20006800000 */
[----:B----4-:R-:W-:-:S05]  /*0c50*/  @P0 HADD2.F32 R175, -RZ, R175.H0_H0 ;  /* 0x200000afffaf0230 */ /* 0x010fca0000004100 */
[----:B------:R-:W-:Y:S02]  /*0c60*/  @P0 R2UR UR13, R175 ;  /* 0x00000000af0d02ca */ /* 0x000fe400000e0000 */
[----:B------:R-:W-:Y:S02]  /*0c70*/  R2UR UR25, R174 ;  /* 0x00000000ae1972ca */ /* 0x000fe400000e0000 */
[----:B------:R-:W-:Y:S02]  /*0c80*/  R2UR UR24, R181 ;  /* 0x00000000b51872ca */ /* 0x000fe400000e0000 */
[----:B------:R-:W-:-:S07]  /*0c90*/  MOV R181, UR5 ;  /* 0x0000000500b57c02 */ /* 0x000fce0008000f00 */
[----:B------:R-:W-:Y:S01]  /*0ca0*/  @UP0 UMOV UR12, UR13 ;  /* 0x0000000d000c0c82 */ /* 0x000fe20008000000 */
[----:B0-----:R-:W-:-:S04]  /*0cb0*/  LEA.HI.SX32 R181, R181, R250, 0x1d ;  /* 0x000000fab5b57211 */ /* 0x001fc800078feaff */
[----:B------:R-:W-:Y:S01]  /*0cc0*/  MOV R220, R181 ;  /* 0x000000b500dc7202 */ /* 0x000fe20000000f00 */
[----:B-----5:R-:W-:Y:S06]  /*0cd0*/  @!P4 BRA `(.L_x_8089) ;  /* 0x000000040070c947 */ /* 0x020fec0003800000 */
[----:B------:R-:W0:Y:S01]  /*0ce0*/  LDC.64 R20, c[0x0][0x3a8] ;  /* 0x0000ea00ff147b82 */ /* 0x000e220000000a00 */
[----:B------:R-:W2:Y:S04]  /*0cf0*/  LDL R218, [R1+0x10] ;  /* 0x0000100001da7983 */ /* 0x000ea80000100800 */
[----:B------:R-:W3:Y:S03]  /*0d00*/  LDL R216, [R1+0x14] ;  /* 0x0000140001d87983 */ /* 0x000ee60000100800 */
[----:B------:R-:W1:Y:S01]  /*0d10*/  LDC.64 R18, c[0x0][0x428] ;  /* 0x00010a00ff127b82 */ /* 0x000e620000000a00 */
[----:B------:R-:W4:Y:S04]  /*0d20*/  LDL R251, [R1+0x1c] ;  /* 0x00001c0001fb7983 */ /* 0x000f280000100800 */
[----:B------:R-:W4:Y:S04]  /*0d30*/  LDL R252, [R1+0x18] ;  /* 0x0000180001fc7983 */ /* 0x000f280000100800 */
[----:B------:R-:W4:Y:S04]  /*0d40*/  LDL R223, [R1+0x4] ;  /* 0x0000040001df7983 */ /* 0x000f280000100800 */
[----:B------:R-:W4:Y:S01]  /*0d50*/  LDL R249, [R1] ;  /* 0x0000000001f97983 */ /* 0x000f220000100800 */
[----:B0-----:R-:W-:-:S03]  /*0d60*/  IMAD.WIDE.U32 R20, R181, 0x10, R20 ;  /* 0x00000010b5147825 */ /* 0x001fc600078e0014 */
[----:B------:R-:W4:Y:S04]  /*0d70*/  LDL R222, [R1+0x8] ;  /* 0x0000080001de7983 */ /* 0x000f280000100800 */
[----:B------:R-:W4:Y:S04]  /*0d80*/  LDL R221, [R1+0xc] ;  /* 0x00000c0001dd7983 */ /* 0x000f280000100800 */
        /* <DEDUP_REMOVED lines=8> */
[----:B------:R-:W-:Y:S01]  /*0e10*/  IADD3 R220, PT, PT, R181, 0x80, RZ ;  /* 0x00000080b5dc7810 */ /* 0x000fe20007ffe0ff */
[--C-:B--2---:R-:W-:Y:S02]  /*0e20*/  HADD2.F32 R0, -RZ, R20.reuse.H0_H0 ;  /* 0x20000014ff007230 */ /* 0x104fe40000004100 */
[----:B------:R-:W-:Y:S02]  /*0e30*/  HADD2.F32 R195, -RZ, R21.H1_H1 ;  /* 0x30000015ffc37230 */ /* 0x000fe40000004100 */
[----:B------:R-:W-:Y:S02]  /*0e40*/  HADD2.F32 R20, -RZ, R20.H1_H1 ;  /* 0x30000014ff147230 */ /* 0x000fe40000004100 */
[----:B------:R-:W-:Y:S01]  /*0e50*/  FADD.FTZ R0, R0, -UR25 ;  /* 0x8000001900007e21 */ /* 0x000fe20008010000 */
[--C-:B------:R-:W-:Y:S02]  /*0e60*/  HADD2.F32 R180, -RZ, R22.reuse.H0_H0 ;  /* 0x20000016ffb47230 */ /* 0x100fe40000004100 */
[----:B------:R-:W-:-:S02]  /*0e70*/  HADD2.F32 R22, -RZ, R22.H1_H1 ;  /* 0x30000016ff167230 */ /* 0x000fc40000004100 */
[----:B------:R-:W-:Y:S01]  /*0e80*/  FADD.FTZ R212, R195, -UR25 ;  /* 0x80000019c3d47e21 */ /* 0x000fe20008010000 */
[----:B0-----:R-:W-:Y:S02]  /*0e90*/  HADD2.F32 R19, -RZ, R21.H0_H0 ;  /* 0x20000015ff137230 */ /* 0x001fe40000004100 */
[----:B------:R-:W-:Y:S01]  /*0ea0*/  FMUL.FTZ R0, R0, UR24 ;  /* 0x0000001800007c20 */ /* 0x000fe20008410000 */
[--C-:B---3--:R-:W-:Y:S02]  /*0eb0*/  HADD2.F32 R185, -RZ, R172.reuse.H0_H0 ;  /* 0x200000acffb97230 */ /* 0x108fe40000004100 */
[----:B------:R-:W-:Y:S01]  /*0ec0*/  FADD.FTZ R214, R20, -UR25 ;  /* 0x8000001914d67e21 */ /* 0x000fe20008010000 */
[----:B------:R-:W-:Y:S02]  /*0ed0*/  HADD2.F32 R21, -RZ, R23.H0_H0 ;  /* 0x20000017ff157230 */ /* 0x000fe40000004100 */
[----:B------:R-:W-:Y:S01]  /*0ee0*/  FADD.FTZ R20, R22, -UR25 ;  /* 0x8000001916147e21 */ /* 0x000fe20008010000 */
[----:B------:R-:W-:-:S02]  /*0ef0*/  HADD2.F32 R172, -RZ, R172.H1_H1 ;  /* 0x300000acffac7230 */ /* 0x000fc40000004100 */
[----:B------:R-:W-:Y:S02]  /*0f00*/  HADD2.F32 R217, -RZ, R173.H0_H0 ;  /* 0x200000adffd97230 */ /* 0x000fe40000004100 */
[----:B------:R-:W-:Y:S01]  /*0f10*/  FADD.FTZ R195, R180, -UR25 ;  /* 0x80000019b4c37e21 */ /* 0x000fe20008010000 */
[----:B------:R-:W-:Y:S02]  /*0f20*/  HADD2.F32 R18, -RZ, R23.H1_H1 ;  /* 0x30000017ff127230 */ /* 0x000fe40000004100 */
[----:B------:R-:W-:Y:S01]  /*0f30*/  FADD.FTZ R23, R19, -UR25 ;  /* 0x8000001913177e21 */ /* 0x000fe20008010000 */
[----:B------:R-:W-:Y:S02]  /*0f40*/  HADD2.F32 R173, -RZ, R173.H1_H1 ;  /* 0x300000adffad7230 */ /* 0x000fe40000004100 */
[----:B------:R-:W-:Y:S01]  /*0f50*/  FADD.FTZ R88, R88, R185 ;  /* 0x000000b958587221 */ /* 0x000fe20000010000 */
[-C--:B------:R-:W-:Y:S01]  /*0f60*/  FFMA.FTZ R120, R0, R185.reuse, R120 ;  /* 0x000000b900787223 */ /* 0x080fe20000010078 */
[----:B------:R-:W-:Y:S01]  /*0f70*/  FMUL.FTZ R22, R212, UR24 ;  /* 0x00000018d4167c20 */ /* 0x000fe20008410000 */
[----:B------:R-:W-:Y:S01]  /*0f80*/  FMUL.FTZ R185, R218, R185 ;  /* 0x000000b9dab97220 */ /* 0x000fe20000410000 */
[----:B------:R-:W-:Y:S01]  /*0f90*/  FADD.FTZ R19, R21, -UR25 ;  /* 0x8000001915137e21 */ /* 0x000fe20008010000 */
[-C--:B------:R-:W-:Y:S01]  /*0fa0*/  FMUL.FTZ R218, R216, R172.reuse ;  /* 0x000000acd8da7220 */ /* 0x080fe20000410000 */
[----:B------:R-:W-:Y:S01]  /*0fb0*/  FMUL.FTZ R180, R214, UR24 ;  /* 0x00000018d6b47c20 */ /* 0x000fe20008410000 */
[----:B------:R-:W-:Y:S01]  /*0fc0*/  FMUL.FTZ R23, R23, UR24 ;  /* 0x0000001817177c20 */ /* 0x000fe20008410000 */
[----:B------:R-:W-:Y:S01]  /*0fd0*/  FADD.FTZ R91, R91, R173 ;  /* 0x000000ad5b5b7221 */ /* 0x000fe20000010000 */
[----:B------:R-:W-:Y:S01]  /*0fe0*/  FMUL.FTZ R21, R195, UR24 ;  /* 0x00000018c3157c20 */ /* 0x000fe20008410000 */
[-C--:B------:R-:W-:Y:S01]  /*0ff0*/  FFMA.FTZ R123, R22, R173.reuse, R123 ;  /* 0x000000ad167b7223 */ /* 0x080fe2000001007b */
[----:B----4-:R-:W-:Y:S01]  /*1000*/  FMUL.FTZ R216, R251, R173 ;  /* 0x000000adfbd87220 */ /* 0x010fe20000410000 */
[----:B------:R-:W-:Y:S01]  /*1010*/  FADD.FTZ R173, RZ, R185 ;  /* 0x000000b9ffad7221 */ /* 0x000fe20000010000 */
[----:B------:R-:W-:Y:S01]  /*1020*/  FFMA.FTZ R195, R0, R185, RZ ;  /* 0x000000b900c37223 */ /* 0x000fe200000100ff */
[----:B------:R-:W-:Y:S01]  /*1030*/  FADD.FTZ R89, R89, R172 ;  /* 0x000000ac59597221 */ /* 0x000fe20000010000 */
[----:B------:R-:W-:Y:S01]  /*1040*/  FFMA.FTZ R121, R180, R172, R121 ;  /* 0x000000acb4797223 */ /* 0x000fe20000010079 */
[----:B------:R-:W-:Y:S01]  /*1050*/  FADD.FTZ R90, R90, R217 ;  /* 0x000000d95a5a7221 */ /* 0x000fe20000010000 */
[-C--:B------:R-:W-:Y:S01]  /*1060*/  FFMA.FTZ R122, R23, R217.reuse, R122 ;  /* 0x000000d9177a7223 */ /* 0x080fe2000001007a */
[----:B------:R-:W-:Y:S01]  /*1070*/  FMUL.FTZ R217, R252, R217 ;  /* 0x000000d9fcd97220 */ /* 0x000fe20000410000 */
[----:B------:R-:W-:Y:S01]  /*1080*/  FADD.FTZ R172, R173, R218 ;  /* 0x000000daadac7221 */ /* 0x000fe20000010000 */
[----:B------:R-:W-:Y:S01]  /*1090*/  FFMA.FTZ R212, R180, R218, R195 ;  /* 0x000000dab4d47223 */ /* 0x000fe200000100c3 */
[----:B------:R-:W-:-:S02]  /*10a0*/  HADD2.F32 R215, -RZ, R174.H0_H0 ;  /* 0x200000aeffd77230 */ /* 0x000fc40000004100 */
[----:B------:R-:W-:Y:S01]  /*10b0*/  FMUL.FTZ R20, R20, UR24 ;  /* 0x0000001814147c20 */ /* 0x000fe20008410000 */
[----:B------:R-:W-:Y:S02]  /*10c0*/  HADD2.F32 R174, -RZ, R174.H1_H1 ;  /* 0x300000aeffae7230 */ /* 0x000fe40000004100 */
[----:B------:R-:W-:Y:S01]  /*10d0*/  FADD.FTZ R173, R172, R217 ;  /* 0x000000d9acad7221 */ /* 0x000fe20000010000 */
[----:B------:R-:W-:Y:S01]  /*10e0*/  FFMA.FTZ R195, R23, R217, R212 ;  /* 0x000000d917c37223 */ /* 0x000fe200000100d4 */
        /* <DEDUP_REMOVED lines=8> */
[----:B------:R-:W-:-:S02]  /*1170*/  HADD2.F32 R213, -RZ, R175.H0_H0 ;  /* 0x200000afffd57230 */ /* 0x000fc40000004100 */
[----:B------:R-:W-:Y:S01]  /*1180*/  FMUL.FTZ R19, R19, UR24 ;  /* 0x0000001813137c20 */ /* 0x000fe20008410000 */
[----:B------:R-:W-:Y:S01]  /*1190*/  FADD.FTZ R173, R172, R215 ;  /* 0x000000d7acad7221 */ /* 0x000fe20000010000 */
[----:B------:R-:W-:Y:S01]  /*11a0*/  FFMA.FTZ R195, R21, R215, R174 ;  /* 0x000000d715c37223 */ /* 0x000fe200000100ae */
[----:B------:R-:W-:Y:S02]  /*11b0*/  HADD2.F32 R175, -RZ, R175.H1_H1 ;  /* 0x300000afffaf7230 */ /* 0x000fe40000004100 */
[----:B------:R-:W-:Y:S01]  /*11c0*/  FADD.FTZ R86, R86, R213 ;  /* 0x000000d556567221 */ /* 0x000fe20000010000 */
[-C--:B------:R-:W-:Y:S01]  /*11d0*/  FFMA.FTZ R118, R19, R213.reuse, R118 ;  /* 0x000000d513767223 */ /* 0x080fe20000010076 */
[----:B------:R-:W-:Y:S01]  /*11e0*/  FADD.FTZ R18, R18, -UR25 ;  /* 0x8000001912127e21 */ /* 0x000fe20008010000 */
        /* <DEDUP_REMOVED lines=10> */
[----:B------:R-:W-:-:S07]  /*1290*/  FFMA.FTZ R195, R18, R212, R195 ;  /* 0x000000d412c37223 */ /* 0x000fce00000100c3 */
.L_x_8089:
[----:B------:R-:W-:Y:S05]  /*12a0*/  BSYNC.RECONVERGENT B0 ;  /* 0x0000000000007941 */ /* 0x000fea0003800200 */
.L_x_8088:
        /* <DEDUP_REMOVED lines=14> */
[----:B--2---:R-:W-:Y:S02]  /*1390*/  HADD2.F32 R16, -RZ, R12.H0_H0 ;  /* 0x2000000cff107230 */ /* 0x004fe40000004100 */
[--C-:B------:R-:W-:Y:S02]  /*13a0*/  HADD2.F32 R208, -RZ, R14.reuse.H0_H0 ;  /* 0x2000000effd07230 */ /* 0x100fe40000004100 */
[----:B------:R-:W-:Y:S02]  /*13b0*/  HADD2.F32 R209, -RZ, R14.H1_H1 ;  /* 0x3000000effd17230 */ /* 0x000fe40000004100 */
[--C-:B------:R-:W-:Y:S02]  /*13c0*/  HADD2.F32 R17, -RZ, R15.reuse.H0_H0 ;  /* 0x2000000fff117230 */ /* 0x100fe40000004100 */
[----:B------:R-:W-:-:S02]  /*13d0*/  HADD2.F32 R206, -RZ, R15.H1_H1 ;  /* 0x3000000fffce7230 */ /* 0x000fc40000004100 */
[--C-:B---3--:R-:W-:Y:S02]  /*13e0*/  HADD2.F32 R15, -RZ, R172.reuse.H0_H0 ;  /* 0x200000acff0f7230 */ /* 0x108fe40000004100 */
[----:B------:R-:W-:Y:S02]  /*13f0*/  HADD2.F32 R14, -RZ, R172.H1_H1 ;  /* 0x300000acff0e7230 */ /* 0x000fe40000004100 */
[----:B------:R-:W-:Y:S01]  /*1400*/  FADD.FTZ R172, R16, -UR25 ;  /* 0x8000001910ac7e21 */ /* 0x000fe20008010000 */
[--C-:B------:R-:W-:Y:S02]  /*1410*/  HADD2.F32 R205, -RZ, R13.reuse.H0_H0 ;  /* 0x2000000dffcd7230 */ /* 0x100fe40000004100 */
[----:B------:R-:W-:Y:S02]  /*1420*/  HADD2.F32 R207, -RZ, R12.H1_H1 ;  /* 0x3000000cffcf7230 */ /* 0x000fe40000004100 */
[----:B------:R-:W-:Y:S02]  /*1430*/  HADD2.F32 R210, -RZ, R13.H1_H1 ;  /* 0x3000000dffd27230 */ /* 0x000fe40000004100 */
[----:B------:R-:W-:-:S02]  /*1440*/  HADD2.F32 R13, -RZ, R173.H0_H0 ;  /* 0x200000adff0d7230 */ /* 0x000fc40000004100 */
[----:B------:R-:W-:Y:S02]  /*1450*/  HADD2.F32 R204, -RZ, R173.H1_H1 ;  /* 0x300000adffcc7230 */ /* 0x000fe40000004100 */
[----:B------:R-:W-:Y:S01]  /*1460*/  FADD.FTZ R173, R17, -UR25 ;  /* 0x8000001911ad7e21 */ /* 0x000fe20008010000 */
[----:B------:R-:W-:Y:S01]  /*1470*/  FMUL.FTZ R17, R172, UR24 ;  /* 0x00000018ac117c20 */ /* 0x000fe20008410000 */
[----:B------:R-:W-:Y:S01]  /*1480*/  FADD.FTZ R221, R205, -UR25 ;  /* 0x80000019cddd7e21 */ /* 0x000fe20008010000 */
[----:B------:R-:W-:Y:S01]  /*1490*/  FADD.FTZ R16, R207, -UR25 ;  /* 0x80000019cf107e21 */ /* 0x000fe20008010000 */
[----:B------:R-:W-:Y:S01]  /*14a0*/  FADD.FTZ R80, R80, R15 ;  /* 0x0000000f50507221 */ /* 0x000fe20000010000 */
[-C--:B------:R-:W-:Y:S01]  /*14b0*/  FFMA.FTZ R112, R17, R15.reuse, R112 ;  /* 0x0000000f11707223 */ /* 0x080fe20000010070 */
[----:B-----5:R-:W-:Y:S01]  /*14c0*/  FMUL.FTZ R211, R244, R15 ;  /* 0x0000000ff4d37220 */ /* 0x020fe20000410000 */
[----:B------:R-:W-:Y:S01]  /*14d0*/  FMUL.FTZ R15, R221, UR24 ;  /* 0x00000018dd0f7c20 */ /* 0x000fe20008410000 */
[----:B------:R-:W-:Y:S01]  /*14e0*/  FADD.FTZ R205, R208, -UR25 ;  /* 0x80000019d0cd7e21 */ /* 0x000fe20008010000 */
[----:B------:R-:W-:Y:S01]  /*14f0*/  FMUL.FTZ R16, R16, UR24 ;  /* 0x0000001810107c20 */ /* 0x000fe20008410000 */
[----:B------:R-:W-:-:S02]  /*1500*/  HADD2.F32 R12, -RZ, R174.H0_H0 ;  /* 0x200000aeff0c7230 */ /* 0x000fc40000004100 */
[----:B------:R-:W-:Y:S01]  /*1510*/  FADD.FTZ R207, R210, -UR25 ;  /* 0x80000019d2cf7e21 */ /* 0x000fe20008010000 */
[----:B0-----:R-:W-:Y:S02]  /*1520*/  HADD2.F32 R11, -RZ, R174.H1_H1 ;  /* 0x300000aeff0b7230 */ /* 0x001fe40000004100 */
[----:B------:R-:W-:Y:S01]  /*1530*/  FADD.FTZ R174, R209, -UR25 ;  /* 0x80000019d1ae7e21 */ /* 0x000fe20008010000 */
[----:B------:R-:W-:Y:S01]  /*1540*/  FADD.FTZ R82, R82, R13 ;  /* 0x0000000d52527221 */ /* 0x000fe20000010000 */
[-C--:B------:R-:W-:Y:S01]  /*1550*/  FFMA.FTZ R114, R15, R13.reuse, R114 ;  /* 0x0000000d0f727223 */ /* 0x080fe20000010072 */
[----:B------:R-:W-:Y:S01]  /*1560*/  FMUL.FTZ R209, R246, R13 ;  /* 0x0000000df6d17220 */ /* 0x000fe20000410000 */
[----:B------:R-:W-:Y:S01]  /*1570*/  FADD.FTZ R81, R81, R14 ;  /* 0x0000000e51517221 */ /* 0x000fe20000010000 */
[-C--:B------:R-:W-:Y:S01]  /*1580*/  FFMA.FTZ R113, R16, R14.reuse, R113 ;  /* 0x0000000e10717223 */ /* 0x080fe20000010071 */
[----:B------:R-:W-:Y:S01]  /*1590*/  FMUL.FTZ R210, R245, R14 ;  /* 0x0000000ef5d27220 */ /* 0x000fe20000410000 */
[----:B------:R-:W-:Y:S01]  /*15a0*/  FMUL.FTZ R13, R205, UR24 ;  /* 0x00000018cd0d7c20 */ /* 0x000fe20008410000 */
[----:B------:R-:W-:Y:S01]  /*15b0*/  FMUL.FTZ R14, R207, UR24 ;  /* 0x00000018cf0e7c20 */ /* 0x000fe20008410000 */
        /* <DEDUP_REMOVED lines=8> */
[----:B------:R-:W-:Y:S01]  /*1640*/  FMUL.FTZ R12, R174, UR24 ;  /* 0x00000018ae0c7c20 */ /* 0x000fe20008410000 */
[----:B------:R-:W-:Y:S01]  /*1650*/  FADD.FTZ R174, R219, R210 ;  /* 0x000000d2dbae7221 */ /* 0x000fe20000010000 */
[----:B------:R-:W-:-:S03]  /*1660*/  FFMA.FTZ R204, R16, R210, R195 ;  /* 0x000000d210cc7223 */ /* 0x000fc600000100c3 */
[----:B------:R-:W-:Y:S01]  /*1670*/  FADD.FTZ R195, R174, R209 ;  /* 0x000000d1aec37221 */ /* 0x000fe20000010000 */
[----:B------:R-:W-:Y:S01]  /*1680*/  FFMA.FTZ R205, R15, R209, R204 ;  /* 0x000000d10fcd7223 */ /* 0x000fe200000100cc */
[----:B------:R-:W-:Y:S01]  /*1690*/  FADD.FTZ R172, R206, -UR25 ;  /* 0x80000019ceac7e21 */ /* 0x000fe20008010000 */
[--C-:B------:R-:W-:Y:S02]  /*16a0*/  HADD2.F32 R10, -RZ, R175.reuse.H0_H0 ;  /* 0x200000afff0a7230 */ /* 0x100fe40000004100 */
[----:B------:R-:W-:Y:S01]  /*16b0*/  FADD.FTZ R174, R195, R208 ;  /* 0x000000d0c3ae7221 */ /* 0x000fe20000010000 */
[----:B------:R-:W-:Y:S01]  /*16c0*/  FFMA.FTZ R204, R14, R208, R205 ;  /* 0x000000d00ecc7223 */ /* 0x000fe200000100cd */
[----:B------:R-:W-:Y:S01]  /*16d0*/  FADD.FTZ R77, R77, R11 ;  /* 0x0000000b4d4d7221 */ /* 0x000fe20000010000 */
[-C--:B------:R-:W-:Y:S01]  /*16e0*/  FFMA.FTZ R109, R12, R11.reuse, R109 ;  /* 0x0000000b0c6d7223 */ /* 0x080fe2000001006d */
[----:B------:R-:W-:Y:S01]  /*16f0*/  FMUL.FTZ R206, R241, R11 ;  /* 0x0000000bf1ce7220 */ /* 0x000fe20000410000 */
[----:B------:R-:W-:Y:S01]  /*1700*/  FMUL.FTZ R11, R173, UR24 ;  /* 0x00000018ad0b7c20 */ /* 0x000fe20008410000 */
[----:B------:R-:W-:Y:S01]  /*1710*/  FADD.FTZ R173, R174, R207 ;  /* 0x000000cfaead7221 */ /* 0x000fe20000010000 */
[----:B------:R-:W-:Y:S01]  /*1720*/  FFMA.FTZ R195, R13, R207, R204 ;  /* 0x000000cf0dc37223 */ /* 0x000fe200000100cc */
[----:B------:R-:W-:Y:S01]  /*1730*/  FADD.FTZ R78, R78, R10 ;  /* 0x0000000a4e4e7221 */ /* 0x000fe20000010000 */
[-C--:B------:R-:W-:Y:S01]  /*1740*/  FFMA.FTZ R110, R11, R10.reuse, R110 ;  /* 0x0000000a0b6e7223 */ /* 0x080fe2000001006e */
[----:B------:R-:W-:Y:S01]  /*1750*/  FMUL.FTZ R205, R242, R10 ;  /* 0x0000000af2cd7220 */ /* 0x000fe20000410000 */
[----:B------:R-:W-:-:S02]  /*1760*/  HADD2.F32 R175, -RZ, R175.H1_H1 ;  /* 0x300000afffaf7230 */ /* 0x000fc40000004100 */
[----:B------:R-:W-:Y:S01]  /*1770*/  FMUL.FTZ R10, R172, UR24 ;  /* 0x00000018ac0a7c20 */ /* 0x000fe20008410000 */
[----:B------:R-:W-:Y:S01]  /*1780*/  FADD.FTZ R172, R173, R206 ;  /* 0x000000ceadac7221 */ /* 0x000fe20000010000 */
[----:B------:R-:W-:Y:S01]  /*1790*/  FFMA.FTZ R174, R12, R206, R195 ;  /* 0x000000ce0cae7223 */ /* 0x000fe200000100c3 */
[----:B------:R-:W-:Y:S02]  /*17a0*/  FMUL.FTZ R204, R243, R175 ;  /* 0x000000aff3cc7220 */ /* 0x000fe40000410000 */
[----:B------:R-:W-:Y:S01]  /*17b0*/  FADD.FTZ R219, R172, R205 ;  /* 0x000000cdacdb7221 */ /* 0x000fe20000010000 */
[----:B------:R-:W-:Y:S01]  /*17c0*/  FFMA.FTZ R195, R11, R205, R174 ;  /* 0x000000cd0bc37223 */ /* 0x000fe200000100ae */
[----:B------:R-:W-:Y:S01]  /*17d0*/  FADD.FTZ R79, R79, R175 ;  /* 0x000000af4f4f7221 */ /* 0x000fe20000010000 */
[C---:B------:R-:W-:Y:S01]  /*17e0*/  FFMA.FTZ R111, R10.reuse, R175, R111 ;  /* 0x000000af0a6f7223 */ /* 0x040fe2000001006f */
[----:B------:R-:W-:Y:S01]  /*17f0*/  FADD.FTZ R219, R219, R204 ;  /* 0x000000ccdbdb7221 */ /* 0x000fe20000010000 */
[----:B------:R-:W-:-:S07]  /*1800*/  FFMA.FTZ R195, R10, R204, R195 ;  /* 0x000000cc0ac37223 */ /* 0x000fce00000100c3 */
.L_x_8091:
[----:B------:R-:W-:Y:S05]  /*1810*/  BSYNC.RECONVERGENT B0 ;  /* 0x0000000000007941 */ /* 0x000fea0003800200 */
.L_x_8090:
        /* <DEDUP_REMOVED lines=86> */
.L_x_8093:
[----:B------:R-:W-:Y:S05]  /*1d80*/  BSYNC.RECONVERGENT B0 ;  /* 0x0000000000007941 */ /* 0x000fea0003800200 */
.L_x_8092:
        /* <DEDUP_REMOVED lines=12> */
[----:B------:R2:W5:Y:S02]  /*1e50*/  @P0 LDG.E.128 R164, desc[UR14][R182.64] ;  /* 0x0000000eb6a40981 */ /* 0x000564000c1e1d00 */
[--C-:B--2---:R-:W-:Y:S02]  /*1e60*/  HADD2.F32 R182, -RZ, R172.reuse.H0_H0 ;  /* 0x200000acffb67230 */ /* 0x104fe40000004100 */
[----:B------:R-:W-:Y:S02]  /*1e70*/  HADD2.F32 R190, -RZ, R172.H1_H1 ;  /* 0x300000acffbe7230 */ /* 0x000fe40000004100 */
[----:B------:R-:W-:Y:S02]  /*1e80*/  HADD2.F32 R189, -RZ, R173.H0_H0 ;  /* 0x200000adffbd7230 */ /* 0x000fe40000004100 */
[----:B------:R-:W-:Y:S01]  /*1e90*/  FADD.FTZ R182, R182, -UR25 ;  /* 0x80000019b6b67e21 */ /* 0x000fe20008010000 */
[----:B------:R-:W-:Y:S02]  /*1ea0*/  HADD2.F32 R186, -RZ, R175.H0_H0 ;  /* 0x200000afffba7230 */ /* 0x000fe40000004100 */
[----:B------:R-:W-:Y:S01]  /*1eb0*/  FADD.FTZ R194, R190, -UR25 ;  /* 0x80000019bec27e21 */ /* 0x000fe20008010000 */
[----:B---3--:R-:W-:-:S02]  /*1ec0*/  HADD2.F32 R183, -RZ, R176.H0_H0 ;  /* 0x200000b0ffb77230 */ /* 0x008fc40000004100 */
[----:B------:R-:W-:Y:S01]  /*1ed0*/  FMUL.FTZ R182, R182, UR24 ;  /* 0x00000018b6b67c20 */ /* 0x000fe20008410000 */
[----:B------:R-:W-:Y:S02]  /*1ee0*/  HADD2.F32 R193, -RZ, R173.H1_H1 ;  /* 0x300000adffc17230 */ /* 0x000fe40000004100 */
[----:B------:R-:W-:Y:S01]  /*1ef0*/  FADD.FTZ R190, R189, -UR25 ;  /* 0x80000019bdbe7e21 */ /* 0x000fe20008010000 */
[--C-:B------:R-:W-:Y:S02]  /*1f00*/  HADD2.F32 R191, -RZ, R174.reuse.H0_H0 ;  /* 0x200000aeffbf7230 */ /* 0x100fe40000004100 */
[--C-:B------:R-:W-:Y:S02]  /*1f10*/  HADD2.F32 R173, -RZ, R179.reuse.H0_H0 ;  /* 0x200000b3ffad7230 */ /* 0x100fe40000004100 */
[----:B------:R-:W-:Y:S02]  /*1f20*/  HADD2.F32 R172, -RZ, R179.H1_H1 ;  /* 0x300000b3ffac7230 */ /* 0x000fe40000004100 */
[----:B------:R-:W-:Y:S01]  /*1f30*/  FADD.FTZ R179, R186, -UR25 ;  /* 0x80000019bab37e21 */ /* 0x000fe20008010000 */
[----:B------:R-:W-:-:S02]  /*1f40*/  HADD2.F32 R192, -RZ, R174.H1_H1 ;  /* 0x300000aeffc07230 */ /* 0x000fc40000004100 */
[----:B------:R-:W-:Y:S01]  /*1f50*/  FMUL.FTZ R186, R194, UR24 ;  /* 0x00000018c2ba7c20 */ /* 0x000fe20008410000 */
[----:B------:R-:W-:Y:S02]  /*1f60*/  HADD2.F32 R188, -RZ, R176.H1_H1 ;  /* 0x300000b0ffbc7230 */ /* 0x000fe40000004100 */
[----:B------:R-:W-:Y:S01]  /*1f70*/  FADD.FTZ R64, R64, R183 ;  /* 0x000000b740407221 */ /* 0x000fe20000010000 */
[----:B------:R-:W-:Y:S02]  /*1f80*/  HADD2.F32 R176, -RZ, R177.H0_H0 ;  /* 0x200000b1ffb07230 */ /* 0x000fe40000004100 */
[-C--:B------:R-:W-:Y:S01]  /*1f90*/  FFMA.FTZ R96, R182, R183.reuse, R96 ;  /* 0x000000b7b6607223 */ /* 0x080fe20000010060 */
[----:B-----5:R-:W-:Y:S01]  /*1fa0*/  FMUL.FTZ R194, R228, R183 ;  /* 0x000000b7e4c27220 */ /* 0x020fe20000410000 */
[----:B------:R-:W-:Y:S01]  /*1fb0*/  FMUL.FTZ R183, R190, UR24 ;  /* 0x00000018beb77c20 */ /* 0x000fe20008410000 */
[----:B------:R-:W-:Y:S02]  /*1fc0*/  HADD2.F32 R174, -RZ, R175.H1_H1 ;  /* 0x300000afffae7230 */ /* 0x000fe40000004100 */
[----:B------:R-:W-:Y:S01]  /*1fd0*/  FADD.FTZ R189, R191, -UR25 ;  /* 0x80000019bfbd7e21 */ /* 0x000fe20008010000 */
[----:B------:R-:W-:-:S02]  /*1fe0*/  HADD2.F32 R184, -RZ, R178.H0_H0 ;  /* 0x200000b2ffb87230 */ /* 0x000fc40000004100 */
[----:B------:R-:W-:Y:S02]  /*1ff0*/  HADD2.F32 R175, -RZ, R178.H1_H1 ;  /* 0x300000b2ffaf7230 */ /* 0x000fe40000004100 */
[----:B------:R-:W-:Y:S01]  /*2000*/  FADD.FTZ R178, R192, -UR25 ;  /* 0x80000019c0b27e21 */ /* 0x000fe20008010000 */
[----:B------:R-:W-:Y:S02]  /*2010*/  HADD2.F32 R187, -RZ, R177.H1_H1 ;  /* 0x300000b1ffbb7230 */ /* 0x000fe40000004100 */
[----:B------:R-:W-:Y:S01]  /*2020*/  FADD.FTZ R66, R66, R176 ;  /* 0x000000b042427221 */ /* 0x000fe20000010000 */
[-C--:B------:R-:W-:Y:S01]  /*2030*/  FFMA.FTZ R98, R183, R176.reuse, R98 ;  /* 0x000000b0b7627223 */ /* 0x080fe20000010062 */
[----:B------:R-:W-:Y:S01]  /*2040*/  FMUL.FTZ R192, R230, R176 ;  /* 0x000000b0e6c07220 */ /* 0x000fe20000410000 */
[----:B------:R-:W-:Y:S01]  /*2050*/  FADD.FTZ R177, R193, -UR25 ;  /* 0x80000019c1b17e21 */ /* 0x000fe20008010000 */
[----:B------:R-:W-:Y:S01]  /*2060*/  FMUL.FTZ R176, R189, UR24 ;  /* 0x00000018bdb07c20 */ /* 0x000fe20008410000 */
[----:B------:R-:W-:Y:S01]  /*2070*/  FADD.FTZ R60, R60, R184 ;  /* 0x000000b83c3c7221 */ /* 0x000fe20000010000 */
[-C--:B------:R-:W-:Y:S01]  /*2080*/  FMUL.FTZ R190, R224, R184.reuse ;  /* 0x000000b8e0be7220 */ /* 0x080fe20000410000 */
[----:B------:R-:W-:Y:S01]  /*2090*/  FMUL.FTZ R177, R177, UR24 ;  /* 0x00000018b1b17c20 */ /* 0x000fe20008410000 */
        /* <DEDUP_REMOVED lines=35> */
[----:B------:R-:W-:-:S07]  /*22d0*/  FFMA.FTZ R195, R184, R187, R195 ;  /* 0x000000bbb8c37223 */ /* 0x000fce00000100c3 */
.L_x_8095:
[----:B------:R-:W-:Y:S05]  /*22e0*/  BSYNC.RECONVERGENT B0 ;  /* 0x0000000000007941 */ /* 0x000fea0003800200 */
.L_x_8094:
        /* <DEDUP_REMOVED lines=31> */
.L_x_8097:
[----:B------:R-:W-:Y:S05]  /*24e0*/  BSYNC.RECONVERGENT B0 ;  /* 0x0000000000007941 */ /* 0x000fea0003800200 */
.L_x_8096:
        /* <DEDUP_REMOVED lines=38> */
[--C-:B-----5:R-:W-:Y:S02]  /*2750*/  HADD2.F32 R219, -RZ, R175.reuse.H0_H0 ;  /* 0x200000afffdb7230 */ /* 0x120fe40000004100 */
[----:B------:R-:W-:-:S03]  /*2760*/  HADD2.F32 R175, -RZ, R175.H1_H1 ;  /* 0x300000afffaf7230 */ /* 0x000fc60000004100 */
[----:B------:R-:W-:Y:S01]  /*2770*/  FFMA.FTZ R219, R220, R219, R54 ;  /* 0x000000dbdcdb7223 */ /* 0x000fe20000010036 */
[----:B------:R-:W-:-:S04]  /*2780*/  FFMA.FTZ R54, R18, UR4, R195 ;  /* 0x0000000412367c23 */ /* 0x000fc800080100c3 */
[----:B------:R-:W-:-:S04]  /*2790*/  FADD.FTZ R54, R212, -R54 ;  /* 0x80000036d4367221 */ /* 0x000fc80000010000 */
[----:B------:R-:W-:-:S04]  /*27a0*/  FMUL.FTZ R54, R54, UR24 ;  /* 0x0000001836367c20 */ /* 0x000fc80008410000 */
[----:B------:R-:W-:-:S04]  /*27b0*/  FMUL.FTZ R54, R54, UR12 ;  /* 0x0000000c36367c20 */ /* 0x000fc80008410000 */
[----:B------:R-:W-:Y:S01]  /*27c0*/  FFMA.FTZ R175, R54, R175, R55 ;  /* 0x000000af36af7223 */ /* 0x000fe20000010037 */
[----:B------:R-:W-:Y:S01]  /*27d0*/  FMUL.FTZ R55, R150, R220 ;  /* 0x000000dc96377220 */ /* 0x000fe20000410000 */
[----:B------:R-:W-:Y:S01]  /*27e0*/  FMUL.FTZ R54, R151, R54 ;  /* 0x0000003697367220 */ /* 0x000fe20000410000 */
[--C-:B------:R-:W-:Y:S02]  /*27f0*/  HADD2.F32 R220, -RZ, R174.reuse.H0_H0 ;  /* 0x200000aeffdc7230 */ /* 0x100fe40000004100 */
[----:B------:R-:W-:Y:S02]  /*2800*/  HADD2.F32 R174, -RZ, R174.H1_H1 ;  /* 0x300000aeffae7230 */ /* 0x000fe40000004100 */
[----:B------:R-:W-:Y:S01]  /*2810*/  F2FP.F16.F32.PACK_AB R55, R54, R55 ;  /* 0x000000373637723e */ /* 0x000fe200000000ff */
[----:B------:R-:W-:-:S04]  /*2820*/  FFMA.FTZ R54, R21, UR4, R195 ;  /* 0x0000000415367c23 */ /* 0x000fc800080100c3 */
        /* <DEDUP_REMOVED lines=41> */
[----:B------:R-:W-:Y:S01]  /*2ac0*/  F2FP.F16.F32.PACK_AB R52, R56, R52 ;  /* 0x000000343834723e */ /* 0x000fe200000000ff */
[----:B------:R-:W-:Y:S06]  /*2ad0*/  BRA `(.L_x_8103) ;  /* 0x0000000400007947 */ /* 0x000fec0003800000 */
.L_x_8102:
[--C-:B------:R-:W-:Y:S01]  /*2ae0*/  FFMA.FTZ R168, R19, UR4, R195.reuse ;  /* 0x0000000413a87c23 */ /* 0x100fe200080100c3 */
[----:B------:R-:W-:Y:S01]  /*2af0*/  FFMA.FTZ R171, R18, UR4, R195 ;  /* 0x0000000412ab7c23 */ /* 0x000fe200080100c3 */
[--C-:B-----5:R-:W-:Y:S02]  /*2b00*/  HADD2.F32 R219, -RZ, R175.reuse.H0_H0 ;  /* 0x200000afffdb7230 */ /* 0x120fe40000004100 */
[----:B------:R-:W-:Y:S01]  /*2b10*/  FADD.FTZ R168, R213, -R168 ;  /* 0x800000a8d5a87221 */ /* 0x000fe20000010000 */
[----:B------:R-:W-:Y:S01]  /*2b20*/  FADD.FTZ R171, R212, -R171 ;  /* 0x800000abd4ab7221 */ /* 0x000fe20000010000 */
[----:B------:R-:W-:Y:S02]  /*2b30*/  HADD2.F32 R175, -RZ, R175.H1_H1 ;  /* 0x300000afffaf7230 */ /* 0x000fe40000004100 */
[----:B------:R-:W-:Y:S01]  /*2b40*/  FMUL.FTZ R169, R168, UR24 ;  /* 0x00000018a8a97c20 */ /* 0x000fe20008410000 */
[----:B------:R-:W-:-:S03]  /*2b50*/  FMUL.FTZ R171, R171, UR24 ;  /* 0x00000018abab7c20 */ /* 0x000fc60008410000 */
[----:B------:R-:W-:-:S04]  /*2b60*/  FMUL.FTZ R168, R169, UR12 ;  /* 0x0000000ca9a87c20 */ /* 0x000fc80008410000 */
[----:B------:R-:W-:Y:S01]  /*2b70*/  FFMA.FTZ R219, R168, R219, R54 ;  /* 0x000000dba8db7223 */ /* 0x000fe20000010036 */
[C---:B------:R-:W-:Y:S01]  /*2b80*/  FMUL.FTZ R54, R171.reuse, UR12 ;  /* 0x0000000cab367c20 */ /* 0x040fe20008410000 */
[----:B------:R-:W-:Y:S01]  /*2b90*/  F2FP.F16.F32.PACK_AB R171, R171, R169 ;  /* 0x000000a9abab723e */ /* 0x000fe200000000ff */
[--C-:B------:R-:W-:Y:S02]  /*2ba0*/  HADD2.F32 R169, -RZ, R174.reuse.H0_H0 ;  /* 0x200000aeffa97230 */ /* 0x100fe40000004100 */
[----:B------:R-:W-:Y:S01]  /*2bb0*/  FFMA.FTZ R175, R54, R175, R55 ;  /* 0x000000af36af7223 */ /* 0x000fe20000010037 */
[----:B------:R-:W-:Y:S01]  /*2bc0*/  FMUL.FTZ R55, R150, R168 ;  /* 0x000000a896377220 */ /* 0x000fe20000410000 */
[----:B------:R-:W-:Y:S01]  /*2bd0*/  FFMA.FTZ R168, R21, UR4, R195 ;  /* 0x0000000415a87c23 */ /* 0x000fe200080100c3 */
[----:B------:R-:W-:Y:S01]  /*2be0*/  FMUL.FTZ R54, R151, R54 ;  /* 0x0000003697367220 */ /* 0x000fe20000410000 */
[----:B------:R-:W-:Y:S02]  /*2bf0*/  HADD2.F32 R174, -RZ, R174.H1_H1 ;  /* 0x300000aeffae7230 */ /* 0x000fe40000004100 */
[----:B------:R-:W-:-:S02]  /*2c00*/  FADD.FTZ R168, R215, -R168 ;  /* 0x800000a8d7a87221 */ /* 0x000fc40000010000 */
[----:B------:R-:W-:Y:S02]  /*2c10*/  F2FP.F16.F32.PACK_AB R55, R54, R55 ;  /* 0x000000373637723e */ /* 0x000fe400000000ff */
[----:B------:R-:W-:-:S04]  /*2c20*/  FMUL.FTZ R170, R168, UR24 ;  /* 0x00000018a8aa7c20 */ /* 0x000fc80008410000 */
[----:B------:R-:W-:-:S04]  /*2c30*/  FMUL.FTZ R54, R170, UR12 ;  /* 0x0000000caa367c20 */ /* 0x000fc80008410000 */
[----:B------:R-:W-:Y:S01]  /*2c40*/  FFMA.FTZ R220, R54, R169, R52 ;  /* 0x000000a936dc7223 */ /* 0x000fe20000010034 */
[----:B------:R-:W-:-:S04]  /*2c50*/  FFMA.FTZ R169, R20, UR4, R195 ;  /* 0x0000000414a97c23 */ /* 0x000fc800080100c3 */
[----:B------:R-:W-:-:S04]  /*2c60*/  FADD.FTZ R52, R214, -R169 ;  /* 0x800000a9d6347221 */ /* 0x000fc80000010000 */
[----:B------:R-:W-:-:S04]  /*2c70*/  FMUL.FTZ R52, R52, UR24 ;  /* 0x0000001834347c20 */ /* 0x000fc80008410000 */
[C---:B------:R-:W-:Y:S01]  /*2c80*/  FMUL.FTZ R168, R52.reuse, UR12 ;  /* 0x0000000c34a87c20 */ /* 0x040fe20008410000 */
[----:B------:R-:W-:Y:S01]  /*2c90*/  F2FP.F16.F32.PACK_AB R170, R52, R170 ;  /* 0x000000aa34aa723e */ /* 0x000fe200000000ff */
[----:B------:R-:W-:Y:S02]  /*2ca0*/  FFMA.FTZ R52, R23, UR4, R195 ;  /* 0x0000000417347c23 */ /* 0x000fe400080100c3 */
[----:B------:R-:W-:Y:S01]  /*2cb0*/  FFMA.FTZ R174, R168, R174, R53 ;  /* 0x000000aea8ae7223 */ /* 0x000fe20000010035 */
[----:B------:R-:W-:Y:S01]  /*2cc0*/  FMUL.FTZ R53, R148, R54 ;  /* 0x0000003694357220 */ /* 0x000fe20000410000 */
[----:B------:R-:W-:Y:S01]  /*2cd0*/  FADD.FTZ R52, R217, -R52 ;  /* 0x80000034d9347221 */ /* 0x000fe20000010000 */
[----:B------:R-:W-:Y:S01]  /*2ce0*/  FMUL.FTZ R54, R149, R168 ;  /* 0x000000a895367220 */ /* 0x000fe20000410000 */
[--C-:B------:R-:W-:Y:S02]  /*2cf0*/  HADD2.F32 R168, -RZ, R173.reuse.H0_H0 ;  /* 0x200000adffa87230 */ /* 0x100fe40000004100 */
[----:B------:R-:W-:Y:S01]  /*2d00*/  FMUL.FTZ R52, R52, UR24 ;  /* 0x0000001834347c20 */ /* 0x000fe20008410000 */
[----:B------:R-:W-:Y:S01]  /*2d10*/  HADD2.F32 R173, -RZ, R173.H1_H1 ;  /* 0x300000adffad7230 */ /* 0x000fe20000004100 */
[----:B------:R-:W-:-:S02]  /*2d20*/  F2FP.F16.F32.PACK_AB R54, R54, R53 ;  /* 0x000000353636723e */ /* 0x000fc400000000ff */
[----:B------:R-:W-:-:S04]  /*2d30*/  FMUL.FTZ R53, R52, UR12 ;  /* 0x0000000c34357c20 */ /* 0x000fc80008410000 */
[----:B------:R-:W-:Y:S01]  /*2d40*/  FFMA.FTZ R58, R53, R168, R58 ;  /* 0x000000a8353a7223 */ /* 0x000fe2000001003a */
[----:B------:R-:W-:Y:S01]  /*2d50*/  FFMA.FTZ R168, R22, UR4, R195 ;  /* 0x0000000416a87c23 */ /* 0x000fe200080100c3 */
[----:B------:R-:W-:-:S03]  /*2d60*/  FMUL.FTZ R53, R154, R53 ;  /* 0x000000359a357220 */ /* 0x000fc60000410000 */
        /* <DEDUP_REMOVED lines=8> */
[--C-:B------:R-:W-:Y:S02]  /*2df0*/  HADD2.F32 R173, -RZ, R172.reuse.H0_H0 ;  /* 0x200000acffad7230 */ /* 0x100fe40000004100 */
[----:B------:R-:W-:Y:S01]  /*2e00*/  HADD2.F32 R172, -RZ, R172.H1_H1 ;  /* 0x300000acffac7230 */ /* 0x000fe20000004100 */
[----:B------:R-:W-:Y:S01]  /*2e10*/  F2FP.F16.F32.PACK_AB R53, R168, R53 ;  /* 0x00000035a835723e */ /* 0x000fe200000000ff */
[----:B------:R-:W-:-:S04]  /*2e20*/  FMUL.FTZ R168, R52, UR24 ;  /* 0x0000001834a87c20 */ /* 0x000fc80008410000 */
[----:B------:R-:W-:-:S04]  /*2e30*/  FMUL.FTZ R52, R168, UR12 ;  /* 0x0000000ca8347c20 */ /* 0x000fc80008410000 */
[----:B------:R-:W-:Y:S01]  /*2e40*/  FFMA.FTZ R173, R52, R173, R56 ;  /* 0x000000ad34ad7223 */ /* 0x000fe20000010038 */
[----:B------:R-:W-:Y:S01]  /*2e50*/  FFMA.FTZ R56, R180, UR4, R195 ;  /* 0x00000004b4387c23 */ /* 0x000fe200080100c3 */
[----:B------:R-:W-:-:S03]  /*2e60*/  FMUL.FTZ R52, R152, R52 ;  /* 0x0000003498347220 */ /* 0x000fc60000410000 */
[----:B------:R-:W-:-:S04]  /*2e70*/  FADD.FTZ R56, R218, -R56 ;  /* 0x80000038da387221 */ /* 0x000fc80000010000 */
[----:B------:R-:W-:-:S04]  /*2e80*/  FMUL.FTZ R56, R56, UR24 ;  /* 0x0000001838387c20 */ /* 0x000fc80008410000 */
[C---:B------:R-:W-:Y:S01]  /*2e90*/  FMUL.FTZ R221, R56.reuse, UR12 ;  /* 0x0000000c38dd7c20 */ /* 0x040fe20008410000 */
[----:B------:R-:W-:-:S03]  /*2ea0*/  F2FP.F16.F32.PACK_AB R168, R56, R168 ;  /* 0x000000a838a8723e */ /* 0x000fc600000000ff */
[----:B------:R-:W-:Y:S01]  /*2eb0*/  FFMA.FTZ R172, R221, R172, R57 ;  /* 0x000000acddac7223 */ /* 0x000fe20000010039 */
[----:B------:R-:W-:-:S05]  /*2ec0*/  FMUL.FTZ R57, R153, R221 ;  /* 0x000000dd99397220 */ /* 0x000fca0000410000 */
[----:B------:R-:W-:-:S07]  /*2ed0*/  F2FP.F16.F32.PACK_AB R52, R57, R52 ;  /* 0x000000343934723e */ /* 0x000fce00000000ff */
.L_x_8103:
        /* <DEDUP_REMOVED lines=13> */
.L_x_8101:
[----:B------:R-:W-:Y:S05]  /*2fb0*/  BSYNC.RECONVERGENT B1 ;  /* 0x0000000000017941 */ /* 0x000fea0003800200 */
.L_x_8100:
        /* <DEDUP_REMOVED lines=71> */
[----:B------:R-:W-:Y:S01]  /*3430*/  F2FP.F16.F32.PACK_AB R44, R49, R44 ;  /* 0x0000002c312c723e */ /* 0x000fe200000000ff */
[----:B------:R-:W-:Y:S06]  /*3440*/  BRA `(.L_x_8107) ;  /* 0x0000000000f07947 */ /* 0x000fec0003800000 */
.L_x_8106:
        /* <DEDUP_REMOVED lines=59> */
[----:B------:R-:W-:-:S07]  /*3800*/  F2FP.F16.F32.PACK_AB R44, R48, R44 ;  /* 0x0000002c302c723e */ /* 0x000fce00000000ff */
.L_x_8107:
        /* <DEDUP_REMOVED lines=13> */
.L_x_8105:
[----:B------:R-:W-:Y:S05]  /*38e0*/  BSYNC.RECONVERGENT B1 ;  /* 0x0000000000017941 */ /* 0x000fea0003800200 */
.L_x_8104:
        /* <DEDUP_REMOVED lines=73> */
.L_x_8110:
        /* <DEDUP_REMOVED lines=60> */
.L_x_8111:
        /* <DEDUP_REMOVED lines=13> */
.L_x_8109:
[----:B------:R-:W-:Y:S05]  /*4210*/  BSYNC.RECONVERGENT B1 ;  /* 0x0000000000017941 */ /* 0x000fea0003800200 */
.L_x_8108:
[----:B------:R-:W-:Y:S05]  /*4220*/  @!P1 BRA `(.L_x_8112) ;  /* 0x00000030006c9947 */ /* 0x000fea0003800000 */
[----:B------:R-:W0:Y:S02]  /*4230*/  LDC.64 R172, c[0x0][0x390] ;  /* 0x0000e400ffac7b82 */ /* 0x000e240000000a00 */
[----:B0-----:R-:W-:-:S06]  /*4240*/  IMAD.WIDE.U32 R172, R181, 0x10, R172 ;  /* 0x00000010b5ac7825 */ /* 0x001fcc00078e00ac */
[----:B------:R-:W5:Y:S01]  /*4250*/  LDG.E.128 R172, desc[UR14][R172.64] ;  /* 0x0000000eacac7981 */ /* 0x000f62000c1e1d00 */
[----:B------:R-:W-:-:S04]  /*4260*/  ISETP.NE.U32.AND P0, PT, RZ, UR20, PT ;  /* 0x00000014ff007c0c */ /* 0x000fc8000bf05070 */
[----:B------:R-:W-:-:S13]  /*4270*/  ISETP.NE.AND.EX P0, PT, RZ, UR21, PT, P0 ;  /* 0x00000015ff007c0c */ /* 0x000fda000bf05300 */
[----:B------:R-:W-:Y:S05]  /*4280*/  @!P0 BRA `(.L_x_8113) ;  /* 0x0000000400048947 */ /* 0x000fea0003800000 */
[----:B------:R-:W-:Y:S01]  /*4290*/  FFMA.FTZ R168, R184, UR4, R195 ;  /* 0x00000004b8a87c23 */ /* 0x000fe200080100c3 */
[--C-:B-----5:R-:W-:Y:S02]  /*42a0*/  HADD2.F32 R219, -RZ, R175.reuse.H1_H1 ;  /* 0x300000afffdb7230 */ /* 0x120fe40000004100 */
[----:B------:R-:W-:Y:S02]  /*42b0*/  HADD2.F32 R175, -RZ, R175.H0_H0 ;  /* 0x200000afffaf7230 */ /* 0x000fe40000004100 */
        /* <DEDUP_REMOVED lines=8> */
[----:B------:R-:W-:Y:S01]  /*4340*/  FMUL.FTZ R31, R171, UR12 ;  /* 0x0000000cab1f7c20 */ /* 0x000fe20008410000 */
[----:B------:R-:W-:Y:S01]  /*4350*/  F2FP.F16.F32.PACK_AB R171, R169, R171 ;  /* 0x000000aba9ab723e */ /* 0x000fe200000000ff */
[----:B------:R-:W-:Y:S02]  /*4360*/  FFMA.FTZ R169, R176, UR4, R195 ;  /* 0x00000004b0a97c23 */ /* 0x000fe400080100c3 */
[----:B------:R-:W-:Y:S01]  /*4370*/  FFMA.FTZ R175, R31, R175, R30 ;  /* 0x000000af1faf7223 */ /* 0x000fe2000001001e */
[----:B------:R-:W-:Y:S01]  /*4380*/  FMUL.FTZ R31, R126, R31 ;  /* 0x0000001f7e1f7220 */ /* 0x000fe20000410000 */
[----:B------:R-:W-:-:S04]  /*4390*/  FADD.FTZ R169, R190, -R169 ;  /* 0x800000a9bea97221 */ /* 0x000fc80000010000 */
[----:B------:R-:W-:Y:S01]  /*43a0*/  FMUL.FTZ R170, R169, UR24 ;  /* 0x00000018a9aa7c20 */ /* 0x000fe20008410000 */
[--C-:B------:R-:W-:Y:S01]  /*43b0*/  HADD2.F32 R169, -RZ, R174.reuse.H0_H0 ;  /* 0x200000aeffa97230 */ /* 0x100fe20000004100 */
[----:B------:R-:W-:Y:S01]  /*43c0*/  F2FP.F16.F32.PACK_AB R31, R168, R31 ;  /* 0x0000001fa81f723e */ /* 0x000fe200000000ff */
[----:B------:R-:W-:Y:S02]  /*43d0*/  HADD2.F32 R174, -RZ, R174.H1_H1 ;  /* 0x300000aeffae7230 */ /* 0x000fe40000004100 */
        /* <DEDUP_REMOVED lines=9> */
[----:B------:R-:W-:Y:S01]  /*4470*/  FFMA.FTZ R29, R183, UR4, R195 ;  /* 0x00000004b71d7c23 */ /* 0x000fe200080100c3 */
[----:B------:R-:W-:-:S03]  /*4480*/  FMUL.FTZ R168, R125, R168 ;  /* 0x000000a87da87220 */ /* 0x000fc60000410000 */
[----:B------:R-:W-:Y:S02]  /*4490*/  FADD.FTZ R28, R192, -R29 ;  /* 0x8000001dc01c7221 */ /* 0x000fe40000010000 */
[----:B------:R-:W-:Y:S01]  /*44a0*/  F2FP.F16.F32.PACK_AB R30, R168, R30 ;  /* 0x0000001ea81e723e */ /* 0x000fe200000000ff */
[--C-:B------:R-:W-:Y:S02]  /*44b0*/  HADD2.F32 R168, -RZ, R173.reuse.H0_H0 ;  /* 0x200000adffa87230 */ /* 0x100fe40000004100 */
[----:B------:R-:W-:Y:S01]  /*44c0*/  FMUL.FTZ R28, R28, UR24 ;  /* 0x000000181c1c7c20 */ /* 0x000fe20008410000 */
[----:B------:R-:W-:-:S03]  /*44d0*/  HADD2.F32 R173, -RZ, R173.H1_H1 ;  /* 0x300000adffad7230 */ /* 0x000fc60000004100 */
        /* <DEDUP_REMOVED lines=9> */
[----:B------:R-:W-:Y:S01]  /*4570*/  FMUL.FTZ R168, R131, R168 ;  /* 0x000000a883a87220 */ /* 0x000fe20000410000 */
[--C-:B------:R-:W-:Y:S01]  /*4580*/  FFMA.FTZ R173, R182, UR4, R195.reuse ;  /* 0x00000004b6ad7c23 */ /* 0x100fe200080100c3 */
[----:B------:R-:W-:-:S03]  /*4590*/  FFMA.FTZ R195, R186, UR4, R195 ;  /* 0x00000004bac37c23 */ /* 0x000fc600080100c3 */
[----:B------:R-:W-:Y:S01]  /*45a0*/  F2FP.F16.F32.PACK_AB R29, R168, R29 ;  /* 0x0000001da81d723e */ /* 0x000fe200000000ff */
[----:B------:R-:W-:Y:S01]  /*45b0*/  FADD.FTZ R168, R194, -R173 ;  /* 0x800000adc2a87221 */ /* 0x000fe20000010000 */
[--C-:B------:R-:W-:Y:S02]  /*45c0*/  HADD2.F32 R173, -RZ, R172.reuse.H0_H0 ;  /* 0x200000acffad7230 */ /* 0x100fe40000004100 */
[----:B------:R-:W-:Y:S02]  /*45d0*/  HADD2.F32 R172, -RZ, R172.H1_H1 ;  /* 0x300000acffac7230 */ /* 0x000fe40000004100 */
[----:B------:R-:W-:-:S04]  /*45e0*/  FMUL.FTZ R168, R168, UR24 ;  /* 0x00000018a8a87c20 */ /* 0x000fc80008410000 */
[----:B------:R-:W-:-:S04]  /*45f0*/  FMUL.FTZ R28, R168, UR12 ;  /* 0x0000000ca81c7c20 */ /* 0x000fc80008410000 */
[----:B------:R-:W-:Y:S01]  /*4600*/  FFMA.FTZ R173, R28, R173, R32 ;  /* 0x000000ad1cad7223 */ /* 0x000fe20000010020 */
[----:B------:R-:W-:Y:S01]  /*4610*/  FADD.FTZ R32, R193, -R195 ;  /* 0x800000c3c1207221 */ /* 0x000fe20000010000 */
[----:B------:R-:W-:-:S03]  /*4620*/  FMUL.FTZ R28, R128, R28 ;  /* 0x0000001c801c7220 */ /* 0x000fc60000410000 */
[----:B------:R-:W-:-:S04]  /*4630*/  FMUL.FTZ R32, R32, UR24 ;  /* 0x0000001820207c20 */ /* 0x000fc80008410000 */
[C---:B------:R-:W-:Y:S01]  /*4640*/  FMUL.FTZ R195, R32.reuse, UR12 ;  /* 0x0000000c20c37c20 */ /* 0x040fe20008410000 */
[----:B------:R-:W-:-:S03]  /*4650*/  F2FP.F16.F32.PACK_AB R168, R32, R168 ;  /* 0x000000a820a8723e */ /* 0x000fc600000000ff */
[----:B------:R-:W-:Y:S01]  /*4660*/  FFMA.FTZ R172, R195, R172, R33 ;  /* 0x000000acc3ac7223 */ /* 0x000fe20000010021 */
[----:B------:R-:W-:-:S05]  /*4670*/  FMUL.FTZ R195, R129, R195 ;  /* 0x000000c381c37220 */ /* 0x000fca0000410000 */
[----:B------:R-:W-:Y:S01]  /*4680*/  F2FP.F16.F32.PACK_AB R28, R195, R28 ;  /* 0x0000001cc31c723e */ /* 0x000fe200000000ff */
[----:B------:R-:W-:Y:S06]  /*4690*/  BRA `(.L_x_8114) ;  /* 0x0000000000f07947 */ /* 0x000fec0003800000 */
.L_x_8113:
[----:B------:R-:W-:-:S04]  /*46a0*/  FFMA.FTZ R219, R184, UR4, R195 ;  /* 0x00000004b8db7c23 */ /* 0x000fc800080100c3 */
[----:B------:R-:W-:-:S04]  /*46b0*/  FADD.FTZ R219, R187, -R219 ;  /* 0x800000dbbbdb7221 */ /* 0x000fc80000010000 */
[----:B------:R-:W-:-:S04]  /*46c0*/  FMUL.FTZ R219, R219, UR24 ;  /* 0x00000018dbdb7c20 */ /* 0x000fc80008410000 */
[----:B------:R-:W-:Y:S01]  /*46d0*/  FMUL.FTZ R220, R219, UR12 ;  /* 0x0000000cdbdc7c20 */ /* 0x000fe20008410000 */
[--C-:B-----5:R-:W-:Y:S02]  /*46e0*/  HADD2.F32 R219, -RZ, R175.reuse.H1_H1 ;  /* 0x300000afffdb7230 */ /* 0x120fe40000004100 */
[----:B------:R-:W-:-:S03]  /*46f0*/  HADD2.F32 R175, -RZ, R175.H0_H0 ;  /* 0x200000afffaf7230 */ /* 0x000fc60000004100 */
        /* <DEDUP_REMOVED lines=41> */
[--C-:B------:R-:W-:Y:S01]  /*4990*/  FFMA.FTZ R28, R182, UR4, R195.reuse ;  /* 0x00000004b61c7c23 */ /* 0x100fe200080100c3 */
[----:B------:R-:W-:-:S03]  /*49a0*/  FFMA.FTZ R195, R186, UR4, R195 ;  /* 0x00000004bac37c23 */ /* 0x000fc600080100c3 */
[----:B------:R-:W-:-:S04]  /*49b0*/  FADD.FTZ R28, R194, -R28 ;  /* 0x8000001cc21c7221 */ /* 0x000fc80000010000 */
[----:B------:R-:W-:-:S04]  /*49c0*/  FMUL.FTZ R28, R28, UR24 ;  /* 0x000000181c1c7c20 */ /* 0x000fc80008410000 */
[----:B------:R-:W-:-:S04]  /*49d0*/  FMUL.FTZ R28, R28, UR12 ;  /* 0x0000000c1c1c7c20 */ /* 0x000fc80008410000 */
[----:B------:R-:W-:Y:S01]  /*49e0*/  FFMA.FTZ R173, R28, R173, R32 ;  /* 0x000000ad1cad7223 */ /* 0x000fe20000010020 */
[----:B------:R-:W-:Y:S01]  /*49f0*/  FADD.FTZ R32, R193, -R195 ;  /* 0x800000c3c1207221 */ /* 0x000fe20000010000 */
[----:B------:R-:W-:-:S03]  /*4a00*/  FMUL.FTZ R28, R128, R28 ;  /* 0x0000001c801c7220 */ /* 0x000fc60000410000 */
[----:B------:R-:W-:-:S04]  /*4a10*/  FMUL.FTZ R32, R32, UR24 ;  /* 0x0000001820207c20 */ /* 0x000fc80008410000 */
[----:B------:R-:W-:-:S04]  /*4a20*/  FMUL.FTZ R32, R32, UR12 ;  /* 0x0000000c20207c20 */ /* 0x000fc80008410000 */
[----:B------:R-:W-:Y:S01]  /*4a30*/  FFMA.FTZ R172, R32, R172, R33 ;  /* 0x000000ac20ac7223 */ /* 0x000fe20000010021 */
[----:B------:R-:W-:-:S05]  /*4a40*/  FMUL.FTZ R33, R129, R32 ;  /* 0x0000002081217220 */ /* 0x000fca0000410000 */
[----:B------:R-:W-:-:S07]  /*4a50*/  F2FP.F16.F32.PACK_AB R28, R33, R28 ;  /* 0x0000001c211c723e */ /* 0x000fce00000000ff */
.L_x_8114:
        /* <DEDUP_REMOVED lines=13> */
.L_x_8099:
        /* <DEDUP_REMOVED lines=9> */
[----:B-----5:R-:W-:Y:S02]  /*4bc0*/  HADD2.F32 R220, -RZ, R24.H0_H0 ;  /* 0x20000018ffdc7230 */ /* 0x020fe40000004100 */
[----:B------:R-:W-:Y:S02]  /*4bd0*/  HADD2.F32 R249, -RZ, R27.H1_H1 ;  /* 0x3000001bfff97230 */ /* 0x000fe40000004100 */
[----:B------:R-:W-:-:S04]  /*4be0*/  FADD.FTZ R219, R185, -R219 ;  /* 0x800000dbb9db7221 */ /* 0x000fc80000010000 */
[----:B------:R-:W-:Y:S01]  /*4bf0*/  FFMA.FTZ R219, R219, UR24, R220 ;  /* 0x00000018dbdb7c23 */ /* 0x000fe200080100dc */
[----:B------:R-:W-:-:S03]  /*4c00*/  HADD2.F32 R220, -RZ, R25.H1_H1 ;  /* 0x30000019ffdc7230 */ /* 0x000fc60000004100 */
[----:B------:R-:W-:Y:S01]  /*4c10*/  FMUL.FTZ R222, R219, UR12 ;  /* 0x0000000cdbde7c20 */ /* 0x000fe20008410000 */
[--C-:B------:R-:W-:Y:S02]  /*4c20*/  HADD2.F32 R219, -RZ, R172.reuse.H0_H0 ;  /* 0x200000acffdb7230 */ /* 0x100fe40000004100 */
[----:B------:R-:W-:-:S03]  /*4c30*/  HADD2.F32 R172, -RZ, R172.H1_H1 ;  /* 0x300000acffac7230 */ /* 0x000fc60000004100 */
[----:B------:R-:W-:Y:S01]  /*4c40*/  FFMA.FTZ R221, R222, R219, R56 ;  /* 0x000000dbdedd7223 */ /* 0x000fe20000010038 */
[----:B------:R-:W-:Y:S01]  /*4c50*/  FFMA.FTZ R56, R180, UR4, R195 ;  /* 0x00000004b4387c23 */ /* 0x000fe200080100c3 */
[----:B------:R-:W-:Y:S02]  /*4c60*/  HADD2.F32 R219, -RZ, R24.H1_H1 ;  /* 0x30000018ffdb7230 */ /* 0x000fe40000004100 */
[----:B------:R-:W-:Y:S01]  /*4c70*/  FMUL.FTZ R222, R152, R222 ;  /* 0x000000de98de7220 */ /* 0x000fe20000410000 */
[----:B------:R-:W-:-:S04]  /*4c80*/  FADD.FTZ R56, R218, -R56 ;  /* 0x80000038da387221 */ /* 0x000fc80000010000 */
[----:B------:R-:W-:Y:S01]  /*4c90*/  FFMA.FTZ R56, R56, UR24, R219 ;  /* 0x0000001838387c23 */ /* 0x000fe200080100db */
[----:B------:R-:W-:-:S03]  /*4ca0*/  HADD2.F32 R219, -RZ, R25.H0_H0 ;  /* 0x20000019ffdb7230 */ /* 0x000fc60000004100 */
[----:B------:R-:W-:-:S04]  /*4cb0*/  FMUL.FTZ R56, R56, UR12 ;  /* 0x0000000c38387c20 */ /* 0x000fc80008410000 */
[----:B------:R-:W-:Y:S01]  /*4cc0*/  FFMA.FTZ R172, R56, R172, R57 ;  /* 0x000000ac38ac7223 */ /* 0x000fe20000010039 */
[----:B------:R-:W-:Y:S01]  /*4cd0*/  FFMA.FTZ R57, R23, UR4, R195 ;  /* 0x0000000417397c23 */ /* 0x000fe200080100c3 */
[----:B------:R-:W-:-:S03]  /*4ce0*/  FMUL.FTZ R56, R153, R56 ;  /* 0x0000003899387220 */ /* 0x000fc60000410000 */
[----:B------:R-:W-:-:S04]  /*4cf0*/  FADD.FTZ R57, R217, -R57 ;  /* 0x80000039d9397221 */ /* 0x000fc80000010000 */
[----:B------:R-:W-:Y:S01]  /*4d00*/  FFMA.FTZ R57, R57, UR24, R219 ;  /* 0x0000001839397c23 */ /* 0x000fe200080100db */
[----:B------:R-:W-:-:S03]  /*4d10*/  HADD2.F32 R219, -RZ, R173.H0_H0 ;  /* 0x200000adffdb7230 */ /* 0x000fc60000004100 */
[----:B------:R-:W-:-:S04]  /*4d20*/  FMUL.FTZ R57, R57, UR12 ;  /* 0x0000000c39397c20 */ /* 0x000fc80008410000 */
[----:B------:R-:W-:Y:S01]  /*4d30*/  FFMA.FTZ R58, R57, R219, R58 ;  /* 0x000000db393a7223 */ /* 0x000fe2000001003a */
[----:B------:R-:W-:-:S04]  /*4d40*/  FFMA.FTZ R219, R22, UR4, R195 ;  /* 0x0000000416db7c23 */ /* 0x000fc800080100c3 */
[----:B------:R-:W-:-:S04]  /*4d50*/  FADD.FTZ R219, R216, -R219 ;  /* 0x800000dbd8db7221 */ /* 0x000fc80000010000 */
[----:B------:R-:W-:Y:S01]  /*4d60*/  FFMA.FTZ R219, R219, UR24, R220 ;  /* 0x00000018dbdb7c23 */ /* 0x000fe200080100dc */
[----:B------:R-:W-:-:S03]  /*4d70*/  HADD2.F32 R220, -RZ, R173.H1_H1 ;  /* 0x300000adffdc7230 */ /* 0x000fc60000004100 */
[----:B------:R-:W-:Y:S01]  /*4d80*/  FMUL.FTZ R173, R219, UR12 ;  /* 0x0000000cdbad7c20 */ /* 0x000fe20008410000 */
[----:B------:R-:W-:-:S03]  /*4d90*/  FFMA.FTZ R219, R21, UR4, R195 ;  /* 0x0000000415db7c23 */ /* 0x000fc600080100c3 */
[----:B------:R-:W-:Y:S01]  /*4da0*/  FFMA.FTZ R59, R173, R220, R59 ;  /* 0x000000dcad3b7223 */ /* 0x000fe2000001003b */
[----:B------:R-:W-:Y:S02]  /*4db0*/  HADD2.F32 R220, -RZ, R26.H0_H0 ;  /* 0x2000001affdc7230 */ /* 0x000fe40000004100 */
[----:B------:R-:W-:-:S04]  /*4dc0*/  FADD.FTZ R219, R215, -R219 ;  /* 0x800000dbd7db7221 */ /* 0x000fc80000010000 */
[----:B------:R-:W-:-:S04]  /*4dd0*/  FFMA.FTZ R219, R219, UR24, R220 ;  /* 0x00000018dbdb7c23 */ /* 0x000fc800080100dc */
[----:B------:R-:W-:Y:S01]  /*4de0*/  FMUL.FTZ R223, R219, UR12 ;  /* 0x0000000cdbdf7c20 */ /* 0x000fe20008410000 */
[--C-:B------:R-:W-:Y:S02]  /*4df0*/  HADD2.F32 R219, -RZ, R174.reuse.H0_H0 ;  /* 0x200000aeffdb7230 */ /* 0x100fe40000004100 */
[----:B------:R-:W-:-:S03]  /*4e00*/  HADD2.F32 R174, -RZ, R174.H1_H1 ;  /* 0x300000aeffae7230 */ /* 0x000fc60000004100 */
[----:B------:R-:W-:Y:S01]  /*4e10*/  FFMA.FTZ R220, R223, R219, R52 ;  /* 0x000000dbdfdc7223 */ /* 0x000fe20000010034 */
[----:B------:R-:W-:Y:S01]  /*4e20*/  FFMA.FTZ R52, R20, UR4, R195 ;  /* 0x0000000414347c23 */ /* 0x000fe200080100c3 */
[----:B------:R-:W-:-:S03]  /*4e30*/  HADD2.F32 R219, -RZ, R26.H1_H1 ;  /* 0x3000001affdb7230 */ /* 0x000fc60000004100 */
        /* <DEDUP_REMOVED lines=9> */
[--C-:B------:R-:W-:Y:S02]  /*4ed0*/  HADD2.F32 R219, -RZ, R175.reuse.H0_H0 ;  /* 0x200000afffdb7230 */ /* 0x100fe40000004100 */
[----:B------:R-:W-:Y:S02]  /*4ee0*/  HADD2.F32 R175, -RZ, R175.H1_H1 ;  /* 0x300000afffaf7230 */ /* 0x000fe40000004100 */
        /* <DEDUP_REMOVED lines=8> */
[----:B------:R-:W-:Y:S01]  /*4f70*/  FMUL.FTZ R54, R151, R54 ;  /* 0x0000003697367220 */ /* 0x000fe20000410000 */
[----:B------:R-:W-:Y:S01]  /*4f80*/  FMUL.FTZ R53, R154, R57 ;  /* 0x000000399a357220 */ /* 0x000fe20000410000 */
[----:B------:R-:W-:-:S03]  /*4f90*/  FMUL.FTZ R57, R155, R173 ;  /* 0x000000ad9b397220 */ /* 0x000fc60000410000 */
[----:B------:R-:W-:Y:S01]  /*4fa0*/  F2FP.F16.F32.PACK_AB R55, R54, R55 ;  /* 0x000000373637723e */ /* 0x000fe200000000ff */
[----:B------:R-:W-:Y:S01]  /*4fb0*/  FMUL.FTZ R54, R148, R223 ;  /* 0x000000df94367220 */ /* 0x000fe20000410000 */
[----:B------:R-:W-:-:S04]  /*4fc0*/  F2FP.F16.F32.PACK_AB R53, R57, R53 ;  /* 0x000000353935723e */ /* 0x000fc800000000ff */
[----:B------:R-:W-:Y:S02]  /*4fd0*/  F2FP.F16.F32.PACK_AB R54, R52, R54 ;  /* 0x000000363436723e */ /* 0x000fe400000000ff */
[----:B------:R-:W-:Y:S01]  /*4fe0*/  F2FP.F16.F32.PACK_AB R52, R56, R222 ;  /* 0x000000de3834723e */ /* 0x000fe200000000ff */
[----:B------:R-:W-:Y:S06]  /*4ff0*/  BRA `(.L_x_8118) ;  /* 0x0000000400207947 */ /* 0x000fec0003800000 */
.L_x_8117:
[--C-:B------:R-:W-:Y:S01]  /*5000*/  FFMA.FTZ R168, R19, UR4, R195.reuse ;  /* 0x0000000413a87c23 */ /* 0x100fe200080100c3 */
[----:B-----5:R-:W-:Y:S02]  /*5010*/  HADD2.F32 R171, -RZ, R27.H0_H0 ;  /* 0x2000001bffab7230 */ /* 0x020fe40000004100 */
[----:B------:R-:W-:Y:S01]  /*5020*/  FFMA.FTZ R169, R18, UR4, R195 ;  /* 0x0000000412a97c23 */ /* 0x000fe200080100c3 */
[--C-:B------:R-:W-:Y:S02]  /*5030*/  HADD2.F32 R219, -RZ, R175.reuse.H0_H0 ;  /* 0x200000afffdb7230 */ /* 0x100fe40000004100 */
[----:B------:R-:W-:Y:S01]  /*5040*/  FADD.FTZ R168, R213, -R168 ;  /* 0x800000a8d5a87221 */ /* 0x000fe20000010000 */
[----:B------:R-:W-:-:S03]  /*5050*/  HADD2.F32 R170, -RZ, R175.H1_H1 ;  /* 0x300000afffaa7230 */ /* 0x000fc60000004100 */
[----:B------:R-:W-:-:S04]  /*5060*/  FFMA.FTZ R171, R168, UR24, R171 ;  /* 0x00000018a8ab7c23 */ /* 0x000fc800080100ab */
[----:B------:R-:W-:-:S04]  /*5070*/  FMUL.FTZ R168, R171, UR12 ;  /* 0x0000000caba87c20 */ /* 0x000fc80008410000 */
[----:B------:R-:W-:Y:S01]  /*5080*/  FFMA.FTZ R219, R168, R219, R54 ;  /* 0x000000dba8db7223 */ /* 0x000fe20000010036 */
[----:B------:R-:W-:Y:S01]  /*5090*/  FADD.FTZ R54, R212, -R169 ;  /* 0x800000a9d4367221 */ /* 0x000fe20000010000 */
[----:B------:R-:W-:-:S05]  /*50a0*/  HADD2.F32 R169, -RZ, R27.H1_H1 ;  /* 0x3000001bffa97230 */ /* 0x000fca0000004100 */
[----:B------:R-:W-:-:S04]  /*50b0*/  FFMA.FTZ R54, R54, UR24, R169 ;  /* 0x0000001836367c23 */ /* 0x000fc800080100a9 */
[C---:B------:R-:W-:Y:S01]  /*50c0*/  FMUL.FTZ R169, R54.reuse, UR12 ;  /* 0x0000000c36a97c20 */ /* 0x040fe20008410000 */
[----:B------:R-:W-:-:S03]  /*50d0*/  F2FP.F16.F32.PACK_AB R171, R54, R171 ;  /* 0x000000ab36ab723e */ /* 0x000fc600000000ff */
[----:B------:R-:W-:Y:S01]  /*50e0*/  FFMA.FTZ R175, R169, R170, R55 ;  /* 0x000000aaa9af7223 */ /* 0x000fe20000010037 */
[----:B------:R-:W-:Y:S01]  /*50f0*/  FFMA.FTZ R170, R21, UR4, R195 ;  /* 0x0000000415aa7c23 */ /* 0x000fe200080100c3 */
[----:B------:R-:W-:Y:S01]  /*5100*/  FMUL.FTZ R55, R150, R168 ;  /* 0x000000a896377220 */ /* 0x000fe20000410000 */
[----:B------:R-:W-:Y:S02]  /*5110*/  HADD2.F32 R168, -RZ, R26.H0_H0 ;  /* 0x2000001affa87230 */ /* 0x000fe40000004100 */
[----:B------:R-:W-:Y:S01]  /*5120*/  FMUL.FTZ R169, R151, R169 ;  /* 0x000000a997a97220 */ /* 0x000fe20000410000 */
[----:B------:R-:W-:-:S04]  /*5130*/  FADD.FTZ R170, R215, -R170 ;  /* 0x800000aad7aa7221 */ /* 0x000fc80000010000 */
[----:B------:R-:W-:Y:S01]  /*5140*/  FFMA.FTZ R170, R170, UR24, R168 ;  /* 0x00000018aaaa7c23 */ /* 0x000fe200080100a8 */
[----:B------:R-:W-:Y:S01]  /*5150*/  F2FP.F16.F32.PACK_AB R55, R169, R55 ;  /* 0x00000037a937723e */ /* 0x000fe200000000ff */
[--C-:B------:R-:W-:Y:S02]  /*5160*/  HADD2.F32 R169, -RZ, R174.reuse.H0_H0 ;  /* 0x200000aeffa97230 */ /* 0x100fe40000004100 */
[----:B------:R-:W-:Y:S01]  /*5170*/  FMUL.FTZ R54, R170, UR12 ;  /* 0x0000000caa367c20 */ /* 0x000fe20008410000 */
[----:B------:R-:W-:-:S03]  /*5180*/  HADD2.F32 R174, -RZ, R174.H1_H1 ;  /* 0x300000aeffae7230 */ /* 0x000fc60000004100 */
[----:B------:R-:W-:Y:S01]  /*5190*/  FFMA.FTZ R220, R54, R169, R52 ;  /* 0x000000a936dc7223 */ /* 0x000fe20000010034 */
[----:B------:R-:W-:Y:S01]  /*51a0*/  FFMA.FTZ R169, R20, UR4, R195 ;  /* 0x0000000414a97c23 */ /* 0x000fe200080100c3 */
[----:B------:R-:W-:Y:S02]  /*51b0*/  HADD2.F32 R52, -RZ, R26.H1_H1 ;  /* 0x3000001aff347230 */ /* 0x000fe40000004100 */
[----:B------:R-:W-:Y:S01]  /*51c0*/  FMUL.FTZ R54, R148, R54 ;  /* 0x0000003694367220 */ /* 0x000fe20000410000 */
[----:B------:R-:W-:-:S04]  /*51d0*/  FADD.FTZ R168, R214, -R169 ;  /* 0x800000a9d6a87221 */ /* 0x000fc80000010000 */
[----:B------:R-:W-:-:S04]  /*51e0*/  FFMA.FTZ R168, R168, UR24, R52 ;  /* 0x00000018a8a87c23 */ /* 0x000fc80008010034 */
[C---:B------:R-:W-:Y:S01]  /*51f0*/  FMUL.FTZ R52, R168.reuse, UR12 ;  /* 0x0000000ca8347c20 */ /* 0x040fe20008410000 */
[----:B------:R-:W-:Y:S01]  /*5200*/  F2FP.F16.F32.PACK_AB R170, R168, R170 ;  /* 0x000000aaa8aa723e */ /* 0x000fe200000000ff */
[----:B------:R-:W-:Y:S02]  /*5210*/  FFMA.FTZ R168, R23, UR4, R195 ;  /* 0x0000000417a87c23 */ /* 0x000fe400080100c3 */
[----:B------:R-:W-:Y:S01]  /*5220*/  FFMA.FTZ R174, R52, R174, R53 ;  /* 0x000000ae34ae7223 */ /* 0x000fe20000010035 */
[----:B------:R-:W-:Y:S01]  /*5230*/  FMUL.FTZ R169, R149, R52 ;  /* 0x0000003495a97220 */ /* 0x000fe20000410000 */
[----:B------:R-:W-:Y:S01]  /*5240*/  FADD.FTZ R53, R217, -R168 ;  /* 0x800000a8d9357221 */ /* 0x000fe20000010000 */
[----:B------:R-:W-:-:S03]  /*5250*/  HADD2.F32 R168, -RZ, R25.H0_H0 ;  /* 0x20000019ffa87230 */ /* 0x000fc60000004100 */
[----:B------:R-:W-:Y:S01]  /*5260*/  F2FP.F16.F32.PACK_AB R54, R169, R54 ;  /* 0x00000036a936723e */ /* 0x000fe200000000ff */
[----:B------:R-:W-:Y:S01]  /*5270*/  FFMA.FTZ R169, R22, UR4, R195 ;  /* 0x0000000416a97c23 */ /* 0x000fe200080100c3 */
[----:B------:R-:W-:Y:S01]  /*5280*/  FFMA.FTZ R52, R53, UR24, R168 ;  /* 0x0000001835347c23 */ /* 0x000fe200080100a8 */
[--C-:B------:R-:W-:Y:S02]  /*5290*/  HADD2.F32 R168, -RZ, R173.reuse.H0_H0 ;  /* 0x200000adffa87230 */ /* 0x100fe40000004100 */
[----:B------:R-:W-:Y:S01]  /*52a0*/  FADD.FTZ R169, R216, -R169 ;  /* 0x800000a9d8a97221 */ /* 0x000fe20000010000 */
[----:B------:R-:W-:Y:S01]  /*52b0*/  FMUL.FTZ R53, R52, UR12 ;  /* 0x0000000c34357c20 */ /* 0x000fe20008410000 */
[----:B------:R-:W-:-:S03]  /*52c0*/  HADD2.F32 R173, -RZ, R173.H1_H1 ;  /* 0x300000adffad7230 */ /* 0x000fc60000004100 */
[----:B------:R-:W-:Y:S01]  /*52d0*/  FFMA.FTZ R58, R53, R168, R58 ;  /* 0x000000a8353a7223 */ /* 0x000fe2000001003a */
[----:B------:R-:W-:Y:S02]  /*52e0*/  HADD2.F32 R168, -RZ, R25.H1_H1 ;  /* 0x30000019ffa87230 */ /* 0x000fe40000004100 */
[----:B------:R-:W-:-:S03]  /*52f0*/  FMUL.FTZ R53, R154, R53 ;  /* 0x000000359a357220 */ /* 0x000fc60000410000 */
[----:B------:R-:W-:-:S04]  /*5300*/  FFMA.FTZ R169, R169, UR24, R168 ;  /* 0x00000018a9a97c23 */ /* 0x000fc800080100a8 */
[C---:B------:R-:W-:Y:S01]  /*5310*/  FMUL.FTZ R168, R169.reuse, UR12 ;  /* 0x0000000ca9a87c20 */ /* 0x040fe20008410000 */
[----:B------:R-:W-:Y:S01]  /*5320*/  F2FP.F16.F32.PACK_AB R169, R169, R52 ;  /* 0x00000034a9a9723e */ /* 0x000fe200000000ff */
[----:B------:R-:W-:Y:S02]  /*5330*/  HADD2.F32 R52, -RZ, R24.H0_H0 ;  /* 0x20000018ff347230 */ /* 0x000fe40000004100 */
[----:B------:R-:W-:Y:S01]  /*5340*/  FFMA.FTZ R59, R168, R173, R59 ;  /* 0x000000ada83b7223 */ /* 0x000fe2000001003b */
[----:B------:R-:W-:Y:S01]  /*5350*/  FMUL.FTZ R168, R155, R168 ;  /* 0x000000a89ba87220 */ /* 0x000fe20000410000 */
[--C-:B------:R-:W-:Y:S02]  /*5360*/  HADD2.F32 R173, -RZ, R172.reuse.H0_H0 ;  /* 0x200000acffad7230 */ /* 0x100fe40000004100 */
[----:B------:R-:W-:Y:S02]  /*5370*/  HADD2.F32 R172, -RZ, R172.H1_H1 ;  /* 0x300000acffac7230 */ /* 0x000fe40000004100 */
[----:B------:R-:W-:Y:S01]  /*5380*/  F2FP.F16.F32.PACK_AB R53, R168, R53 ;  /* 0x00000035a835723e */ /* 0x000fe200000000ff */
[----:B------:R-:W-:-:S04]  /*5390*/  FFMA.FTZ R168, R0, UR4, R195 ;  /* 0x0000000400a87c23 */ /* 0x000fc800080100c3 */
[----:B------:R-:W-:-:S04]  /*53a0*/  FADD.FTZ R168, R185, -R168 ;  /* 0x800000a8b9a87221 */ /* 0x000fc80000010000 */
[----:B------:R-:W-:-:S04]  /*53b0*/  FFMA.FTZ R168, R168, UR24, R52 ;  /* 0x00000018a8a87c23 */ /* 0x000fc80008010034 */
[----:B------:R-:W-:-:S04]  /*53c0*/  FMUL.FTZ R52, R168, UR12 ;  /* 0x0000000ca8347c20 */ /* 0x000fc80008410000 */
[----:B------:R-:W-:Y:S01]  /*53d0*/  FFMA.FTZ R221, R52, R173, R56 ;  /* 0x000000ad34dd7223 */ /* 0x000fe20000010038 */
[----:B------:R-:W-:Y:S01]  /*53e0*/  FFMA.FTZ R56, R180, UR4, R195 ;  /* 0x00000004b4387c23 */ /* 0x000fe200080100c3 */
[----:B------:R-:W-:Y:S02]  /*53f0*/  HADD2.F32 R173, -RZ, R24.H1_H1 ;  /* 0x30000018ffad7230 */ /* 0x000fe40000004100 */
[----:B------:R-:W-:Y:S01]  /*5400*/  FMUL.FTZ R52, R152, R52 ;  /* 0x0000003498347220 */ /* 0x000fe20000410000 */
[----:B------:R-:W-:-:S04]  /*5410*/  FADD.FTZ R56, R218, -R56 ;  /* 0x80000038da387221 */ /* 0x000fc80000010000 */
[----:B------:R-:W-:-:S04]  /*5420*/  FFMA.FTZ R56, R56, UR24, R173 ;  /* 0x0000001838387c23 */ /* 0x000fc800080100ad */
[C---:B------:R-:W-:Y:S01]  /*5430*/  FMUL.FTZ R173, R56.reuse, UR12 ;  /* 0x0000000c38ad7c20 */ /* 0x040fe20008410000 */
[----:B------:R-:W-:-:S03]  /*5440*/  F2FP.F16.F32.PACK_AB R168, R56, R168 ;  /* 0x000000a838a8723e */ /* 0x000fc600000000ff */
[----:B------:R-:W-:Y:S01]  /*5450*/  FFMA.FTZ R172, R173, R172, R57 ;  /* 0x000000acadac7223 */ /* 0x000fe20000010039 */
[----:B------:R-:W-:-:S05]  /*5460*/  FMUL.FTZ R57, R153, R173 ;  /* 0x000000ad99397220 */ /* 0x000fca0000410000 */
[----:B------:R-:W-:-:S07]  /*5470*/  F2FP.F16.F32.PACK_AB R52, R57, R52 ;  /* 0x000000343934723e */ /* 0x000fce00000000ff */
.L_x_8118:
        /* <DEDUP_REMOVED lines=15> */
.L_x_8116:
[----:B------:R-:W-:Y:S05]  /*5570*/  BSYNC.RECONVERGENT B1 ;  /* 0x0000000000017941 */ /* 0x000fea0003800200 */
.L_x_8115:
        /* <DEDUP_REMOVED lines=9> */
[----:B------:R-:W-:Y:S02]  /*5610*/  HADD2.F32 R171, -RZ, R159.H0_H0 ;  /* 0x2000009fffab7230 */ /* 0x000fe40000004100 */
[----:B------:R-:W-:Y:S01]  /*5620*/  FFMA.FTZ R169, R10, UR4, R195 ;  /* 0x000000040aa97c23 */ /* 0x000fe200080100c3 */
[--C-:B-----5:R-:W-:Y:S02]  /*5630*/  HADD2.F32 R221, -RZ, R175.reuse.H0_H0 ;  /* 0x200000afffdd7230 */ /* 0x120fe40000004100 */
[----:B------:R-:W-:Y:S01]  /*5640*/  FADD.FTZ R168, R205, -R168 ;  /* 0x800000a8cda87221 */ /* 0x000fe20000010000 */
[----:B------:R-:W-:Y:S02]  /*5650*/  HADD2.F32 R170, -RZ, R175.H1_H1 ;  /* 0x300000afffaa7230 */ /* 0x000fe40000004100 */
[----:B------:R-:W-:Y:S01]  /*5660*/  FADD.FTZ R169, R204, -R169 ;  /* 0x800000a9cca97221 */ /* 0x000fe20000010000 */
[----:B------:R-:W-:-:S04]  /*5670*/  FFMA.FTZ R171, R168, UR24, R171 ;  /* 0x00000018a8ab7c23 */ /* 0x000fc800080100ab */
[----:B------:R-:W-:-:S04]  /*5680*/  FMUL.FTZ R168, R171, UR12 ;  /* 0x0000000caba87c20 */ /* 0x000fc80008410000 */
[----:B------:R-:W-:Y:S01]  /*5690*/  FFMA.FTZ R221, R168, R221, R46 ;  /* 0x000000dda8dd7223 */ /* 0x000fe2000001002e */
        /* <DEDUP_REMOVED lines=61> */
[----:B------:R-:W-:Y:S01]  /*5a70*/  F2FP.F16.F32.PACK_AB R44, R49, R44 ;  /* 0x0000002c312c723e */ /* 0x000fe200000000ff */
[----:B------:R-:W-:Y:S06]  /*5a80*/  BRA `(.L_x_8122) ;  /* 0x0000000400107947 */ /* 0x000fec0003800000 */
.L_x_8121:
[----:B------:R-:W-:Y:S01]  /*5a90*/  FFMA.FTZ R219, R17, UR4, R195 ;  /* 0x0000000411db7c23 */ /* 0x000fe200080100c3 */
[----:B------:R-:W-:Y:S02]  /*5aa0*/  HADD2.F32 R220, -RZ, R156.H0_H0 ;  /* 0x2000009cffdc7230 */ /* 0x000fe40000004100 */
[----:B------:R-:W-:Y:S02]  /*5ab0*/  HADD2.F32 R221, -RZ, R157.H1_H1 ;  /* 0x3000009dffdd7230 */ /* 0x000fe40000004100 */
[----:B------:R-:W-:Y:S01]  /*5ac0*/  FADD.FTZ R219, R211, -R219 ;  /* 0x800000dbd3db7221 */ /* 0x000fe20000010000 */
[----:B------:R-:W-:-:S03]  /*5ad0*/  HADD2.F32 R249, -RZ, R159.H1_H1 ;  /* 0x3000009ffff97230 */ /* 0x000fc60000004100 */
[----:B------:R-:W-:Y:S01]  /*5ae0*/  FFMA.FTZ R219, R219, UR24, R220 ;  /* 0x00000018dbdb7c23 */ /* 0x000fe200080100dc */
[----:B------:R-:W-:-:S03]  /*5af0*/  HADD2.F32 R220, -RZ, R156.H1_H1 ;  /* 0x3000009cffdc7230 */ /* 0x000fc60000004100 */
[----:B------:R-:W-:Y:S01]  /*5b00*/  FMUL.FTZ R222, R219, UR12 ;  /* 0x0000000cdbde7c20 */ /* 0x000fe20008410000 */
[--C-:B-----5:R-:W-:Y:S02]  /*5b10*/  HADD2.F32 R219, -RZ, R172.reuse.H0_H0 ;  /* 0x200000acffdb7230 */ /* 0x120fe40000004100 */
[----:B------:R-:W-:-:S03]  /*5b20*/  HADD2.F32 R172, -RZ, R172.H1_H1 ;  /* 0x300000acffac7230 */ /* 0x000fc60000004100 */
        /* <DEDUP_REMOVED lines=24> */
[----:B------:R-:W-:Y:S01]  /*5cb0*/  FFMA.FTZ R220, R220, UR24, R221 ;  /* 0x00000018dcdc7c23 */ /* 0x000fe200080100dd */
[----:B------:R-:W-:-:S03]  /*5cc0*/  HADD2.F32 R221, -RZ, R158.H1_H1 ;  /* 0x3000009effdd7230 */ /* 0x000fc60000004100 */
[----:B------:R-:W-:Y:S01]  /*5cd0*/  FMUL.FTZ R223, R220, UR12 ;  /* 0x0000000cdcdf7c20 */ /* 0x000fe20008410000 */
[--C-:B------:R-:W-:Y:S02]  /*5ce0*/  HADD2.F32 R220, -RZ, R174.reuse.H0_H0 ;  /* 0x200000aeffdc7230 */ /* 0x100fe40000004100 */
[----:B------:R-:W-:-:S03]  /*5cf0*/  HADD2.F32 R174, -RZ, R174.H1_H1 ;  /* 0x300000aeffae7230 */ /* 0x000fc60000004100 */
[----:B------:R-:W-:Y:S01]  /*5d00*/  FFMA.FTZ R220, R223, R220, R44 ;  /* 0x000000dcdfdc7223 */ /* 0x000fe2000001002c */
[----:B------:R-:W-:-:S04]  /*5d10*/  FFMA.FTZ R44, R12, UR4, R195 ;  /* 0x000000040c2c7c23 */ /* 0x000fc800080100c3 */
        /* <DEDUP_REMOVED lines=26> */
[----:B------:R-:W-:-:S07]  /*5ec0*/  F2FP.F16.F32.PACK_AB R44, R48, R222 ;  /* 0x000000de302c723e */ /* 0x000fce00000000ff */
.L_x_8122:
        /* <DEDUP_REMOVED lines=13> */
.L_x_8120:
[----:B------:R-:W-:Y:S05]  /*5fa0*/  BSYNC.RECONVERGENT B1 ;  /* 0x0000000000017941 */ /* 0x000fea0003800200 */
.L_x_8119:
        /* <DEDUP_REMOVED lines=81> */
.L_x_8125:
        /* <DEDUP_REMOVED lines=68> */
.L_x_8126:
        /* <DEDUP_REMOVED lines=13> */
.L_x_8124:
[----:B------:R-:W-:Y:S05]  /*69d0*/  BSYNC.RECONVERGENT B1 ;  /* 0x0000000000017941 */ /* 0x000fea0003800200 */
.L_x_8123:
        /* <DEDUP_REMOVED lines=8> */
[----:B------:R-:W-:Y:S02]  /*6a60*/  HADD2.F32 R171, -RZ, R167.H1_H1 ;  /* 0x300000a7ffab7230 */ /* 0x000fe40000004100 */
[----:B-----5:R-:W-:Y:S02]  /*6a70*/  HADD2.F32 R222, -RZ, R175.H1_H1 ;  /* 0x300000afffde7230 */ /* 0x020fe40000004100 */
[----:B------:R-:W-:Y:S01]  /*6a80*/  FADD.FTZ R168, R188, -R169 ;  /* 0x800000a9bca87221 */ /* 0x000fe20000010000 */
[----:B------:R-:W-:Y:S02]  /*6a90*/  HADD2.F32 R169, -RZ, R167.H0_H0 ;  /* 0x200000a7ffa97230 */ /* 0x000fe40000004100 */
[----:B------:R-:W-:-:S03]  /*6aa0*/  HADD2.F32 R175, -RZ, R175.H0_H0 ;  /* 0x200000afffaf7230 */ /* 0x000fc60000004100 */
[----:B------:R-:W-:Y:S01]  /*6ab0*/  FFMA.FTZ R169, R168, UR24, R169 ;  /* 0x00000018a8a97c23 */ /* 0x000fe200080100a9 */
[----:B------:R-:W-:-:S04]  /*6ac0*/  FFMA.FTZ R168, R184, UR4, R195 ;  /* 0x00000004b8a87c23 */ /* 0x000fc800080100c3 */
[----:B------:R-:W-:-:S04]  /*6ad0*/  FADD.FTZ R168, R187, -R168 ;  /* 0x800000a8bba87221 */ /* 0x000fc80000010000 */
[----:B------:R-:W-:-:S04]  /*6ae0*/  FFMA.FTZ R171, R168, UR24, R171 ;  /* 0x00000018a8ab7c23 */ /* 0x000fc800080100ab */
[C---:B------:R-:W-:Y:S01]  /*6af0*/  FMUL.FTZ R168, R171.reuse, UR12 ;  /* 0x0000000caba87c20 */ /* 0x040fe20008410000 */
[----:B------:R-:W-:-:S03]  /*6b00*/  F2FP.F16.F32.PACK_AB R171, R171, R169 ;  /* 0x000000a9abab723e */ /* 0x000fc600000000ff */
[----:B------:R-:W-:Y:S01]  /*6b10*/  FFMA.FTZ R222, R168, R222, R31 ;  /* 0x000000dea8de7223 */ /* 0x000fe2000001001f */
[----:B------:R-:W-:Y:S01]  /*6b20*/  FMUL.FTZ R31, R169, UR12 ;  /* 0x0000000ca91f7c20 */ /* 0x000fe20008410000 */
[----:B------:R-:W-:Y:S01]  /*6b30*/  FFMA.FTZ R169, R176, UR4, R195 ;  /* 0x00000004b0a97c23 */ /* 0x000fe200080100c3 */
[----:B------:R-:W-:Y:S02]  /*6b40*/  FMUL.FTZ R168, R127, R168 ;  /* 0x000000a87fa87220 */ /* 0x000fe40000410000 */
[----:B------:R-:W-:Y:S01]  /*6b50*/  FFMA.FTZ R221, R31, R175, R30 ;  /* 0x000000af1fdd7223 */ /* 0x000fe2000001001e */
[----:B------:R-:W-:Y:S02]  /*6b60*/  HADD2.F32 R30, -RZ, R166.H0_H0 ;  /* 0x200000a6ff1e7230 */ /* 0x000fe40000004100 */
[----:B------:R-:W-:Y:S01]  /*6b70*/  FADD.FTZ R169, R190, -R169 ;  /* 0x800000a9bea97221 */ /* 0x000fe20000010000 */
[----:B------:R-:W-:-:S03]  /*6b80*/  FMUL.FTZ R31, R126, R31 ;  /* 0x0000001f7e1f7220 */ /* 0x000fc60000410000 */
[----:B------:R-:W-:Y:S01]  /*6b90*/  FFMA.FTZ R30, R169, UR24, R30 ;  /* 0x00000018a91e7c23 */ /* 0x000fe2000801001e */
[--C-:B------:R-:W-:Y:S01]  /*6ba0*/  HADD2.F32 R169, -RZ, R174.reuse.H0_H0 ;  /* 0x200000aeffa97230 */ /* 0x100fe20000004100 */
[----:B------:R-:W-:Y:S01]  /*6bb0*/  F2FP.F16.F32.PACK_AB R31, R168, R31 ;  /* 0x0000001fa81f723e */ /* 0x000fe200000000ff */
[----:B------:R-:W-:Y:S02]  /*6bc0*/  HADD2.F32 R174, -RZ, R174.H1_H1 ;  /* 0x300000aeffae7230 */ /* 0x000fe40000004100 */
        /* <DEDUP_REMOVED lines=9> */
[----:B------:R-:W-:Y:S02]  /*6c60*/  HADD2.F32 R28, -RZ, R165.H0_H0 ;  /* 0x200000a5ff1c7230 */ /* 0x000fe40000004100 */
[----:B------:R-:W-:Y:S01]  /*6c70*/  FFMA.FTZ R174, R169, R174, R29 ;  /* 0x000000aea9ae7223 */ /* 0x000fe2000001001d */
[----:B------:R-:W-:Y:S01]  /*6c80*/  FFMA.FTZ R29, R183, UR4, R195 ;  /* 0x00000004b71d7c23 */ /* 0x000fe200080100c3 */
[----:B------:R-:W-:-:S03]  /*6c90*/  FMUL.FTZ R169, R125, R169 ;  /* 0x000000a97da97220 */ /* 0x000fc60000410000 */
[----:B------:R-:W-:Y:S02]  /*6ca0*/  FADD.FTZ R29, R192, -R29 ;  /* 0x8000001dc01d7221 */ /* 0x000fe40000010000 */
[----:B------:R-:W-:Y:S01]  /*6cb0*/  F2FP.F16.F32.PACK_AB R30, R169, R168 ;  /* 0x000000a8a91e723e */ /* 0x000fe200000000ff */
[--C-:B------:R-:W-:Y:S02]  /*6cc0*/  HADD2.F32 R168, -RZ, R173.reuse.H0_H0 ;  /* 0x200000adffa87230 */ /* 0x100fe40000004100 */
[----:B------:R-:W-:Y:S01]  /*6cd0*/  FFMA.FTZ R28, R29, UR24, R28 ;  /* 0x000000181d1c7c23 */ /* 0x000fe2000801001c */
[----:B------:R-:W-:Y:S01]  /*6ce0*/  FFMA.FTZ R169, R177, UR4, R195 ;  /* 0x00000004b1a97c23 */ /* 0x000fe200080100c3 */
[----:B------:R-:W-:Y:S02]  /*6cf0*/  HADD2.F32 R173, -RZ, R173.H1_H1 ;  /* 0x300000adffad7230 */ /* 0x000fe40000004100 */
[----:B------:R-:W-:Y:S01]  /*6d00*/  FMUL.FTZ R29, R28, UR12 ;  /* 0x0000000c1c1d7c20 */ /* 0x000fe20008410000 */
[----:B------:R-:W-:-:S03]  /*6d10*/  FADD.FTZ R169, R191, -R169 ;  /* 0x800000a9bfa97221 */ /* 0x000fc60000010000 */
        /* <DEDUP_REMOVED lines=9> */
[----:B------:R-:W-:-:S04]  /*6db0*/  FFMA.FTZ R173, R182, UR4, R195 ;  /* 0x00000004b6ad7c23 */ /* 0x000fc800080100c3 */
[----:B------:R-:W-:Y:S01]  /*6dc0*/  F2FP.F16.F32.PACK_AB R29, R168, R29 ;  /* 0x0000001da81d723e */ /* 0x000fe200000000ff */
[----:B------:R-:W-:Y:S01]  /*6dd0*/  FADD.FTZ R168, R194, -R173 ;  /* 0x800000adc2a87221 */ /* 0x000fe20000010000 */
[--C-:B------:R-:W-:Y:S02]  /*6de0*/  HADD2.F32 R173, -RZ, R172.reuse.H0_H0 ;  /* 0x200000acffad7230 */ /* 0x100fe40000004100 */
[----:B------:R-:W-:Y:S02]  /*6df0*/  HADD2.F32 R172, -RZ, R172.H1_H1 ;  /* 0x300000acffac7230 */ /* 0x000fe40000004100 */
        /* <DEDUP_REMOVED lines=14> */
.L_x_8127:
[----:B------:R-:W-:Y:S01]  /*6ee0*/  FFMA.FTZ R219, R182, UR4, R195 ;  /* 0x00000004b6db7c23 */ /* 0x000fe200080100c3 */
[----:B------:R-:W-:Y:S02]  /*6ef0*/  HADD2.F32 R220, -RZ, R164.H0_H0 ;  /* 0x200000a4ffdc7230 */ /* 0x000fe40000004100 */
[----:B------:R-:W-:Y:S02]  /*6f00*/  HADD2.F32 R221, -RZ, R165.H1_H1 ;  /* 0x300000a5ffdd7230 */ /* 0x000fe40000004100 */
[----:B------:R-:W-:-:S04]  /*6f10*/  FADD.FTZ R219, R194, -R219 ;  /* 0x800000dbc2db7221 */ /* 0x000fc80000010000 */
[----:B------:R-:W-:Y:S01]  /*6f20*/  FFMA.FTZ R219, R219, UR24, R220 ;  /* 0x00000018dbdb7c23 */ /* 0x000fe200080100dc */
[----:B------:R-:W-:-:S03]  /*6f30*/  HADD2.F32 R220, -RZ, R164.H1_H1 ;  /* 0x300000a4ffdc7230 */ /* 0x000fc60000004100 */
[----:B------:R-:W-:Y:S01]  /*6f40*/  FMUL.FTZ R223, R219, UR12 ;  /* 0x0000000cdbdf7c20 */ /* 0x000fe20008410000 */
[--C-:B-----5:R-:W-:Y:S02]  /*6f50*/  HADD2.F32 R219, -RZ, R172.reuse.H0_H0 ;  /* 0x200000acffdb7230 */ /* 0x120fe40000004100 */
        /* <DEDUP_REMOVED lines=36> */
[--C-:B------:R-:W-:Y:S01]  /*71a0*/  FFMA.FTZ R29, R179, UR4, R195.reuse ;  /* 0x00000004b31d7c23 */ /* 0x100fe200080100c3 */
[----:B------:R-:W-:Y:S01]  /*71b0*/  FFMA.FTZ R195, R184, UR4, R195 ;  /* 0x00000004b8c37c23 */ /* 0x000fe200080100c3 */
[----:B------:R-:W-:Y:S02]  /*71c0*/  FMUL.FTZ R28, R125, R28 ;  /* 0x0000001c7d1c7220 */ /* 0x000fe40000410000 */
[----:B------:R-:W-:-:S04]  /*71d0*/  FADD.FTZ R29, R188, -R29 ;  /* 0x8000001dbc1d7221 */ /* 0x000fc80000010000 */
[----:B------:R-:W-:Y:S01]  /*71e0*/  FFMA.FTZ R29, R29, UR24, R221 ;  /* 0x000000181d1d7c23 */ /* 0x000fe200080100dd */
[--C-:B------:R-:W-:Y:S02]  /*71f0*/  HADD2.F32 R221, -RZ, R175.reuse.H0_H0 ;  /* 0x200000afffdd7230 */ /* 0x100fe40000004100 */
[----:B------:R-:W-:Y:S02]  /*7200*/  HADD2.F32 R175, -RZ, R175.H1_H1 ;  /* 0x300000afffaf7230 */ /* 0x000fe40000004100 */
[----:B------:R-:W-:-:S04]  /*7210*/  FMUL.FTZ R29, R29, UR12 ;  /* 0x0000000c1d1d7c20 */ /* 0x000fc80008410000 */
[----:B------:R-:W-:Y:S01]  /*7220*/  FFMA.FTZ R221, R29, R221, R30 ;  /* 0x000000dd1ddd7223 */ /* 0x000fe2000001001e */
[----:B------:R-:W-:Y:S01]  /*7230*/  FADD.FTZ R30, R187, -R195 ;  /* 0x800000c3bb1e7221 */ /* 0x000fe20000010000 */
[----:B------:R-:W-:-:S05]  /*7240*/  HADD2.F32 R195, -RZ, R167.H1_H1 ;  /* 0x300000a7ffc37230 */ /* 0x000fca0000004100 */
        /* <DEDUP_REMOVED lines=8> */
[----:B------:R-:W-:Y:S01]  /*72d0*/  F2FP.F16.F32.PACK_AB R31, R30, R31 ;  /* 0x0000001f1e1f723e */ /* 0x000fe200000000ff */
[----:B------:R-:W-:Y:S02]  /*72e0*/  FMUL.FTZ R30, R124, R249 ;  /* 0x000000f97c1e7220 */ /* 0x000fe40000410000 */
[----:B------:R-:W-:-:S03]  /*72f0*/  F2FP.F16.F32.PACK_AB R29, R33, R29 ;  /* 0x0000001d211d723e */ /* 0x000fc600000000ff */
[----:B------:R-:W-:Y:S02]  /*7300*/  F2FP.F16.F32.PACK_AB R30, R28, R30 ;  /* 0x0000001e1c1e723e */ /* 0x000fe400000000ff */
[----:B------:R-:W-:-:S07]  /*7310*/  F2FP.F16.F32.PACK_AB R28, R32, R175 ;  /* 0x000000af201c723e */ /* 0x000fce00000000ff */
.L_x_8128:
        /* <DEDUP_REMOVED lines=12> */
.L_x_8112:
[----:B------:R-:W-:Y:S05]  /*73e0*/  BSYNC.RECONVERGENT B0 ;  /* 0x0000000000007941 */ /* 0x000fea0003800200 */
.L_x_8098:
[----:B------:R-:W-:Y:S02]  /*73f0*/  UIADD3 UR7, UPT, UPT, UR7, UR22, URZ ;  /* 0x0000001607077290 */ /* 0x000fe4000fffe0ff */
[----:B------:R-:W-:Y:S02]  /*7400*/  UPLOP3.LUT UP2, UPT, UPT, UPT, UP2, 0x40, 0x4 ;  /* 0x000000000004789c */ /* 0x000fe40003f4e820 */
[----:B------:R-:W-:-:S09]  /*7410*/  UISETP.GE.AND UP1, UPT, UR7, UR23, UPT ;  /* 0x000000170700728c */ /* 0x000fd2000bf26270 */
[----:B------:R-:W-:Y:S05]  /*7420*/  BRA.U !UP1, `(.L_x_8129) ;  /* 0xffffff9509987547 */ /* 0x000fea000b83ffff */
.L_x_8087:
        /* <DEDUP_REMOVED lines=19> */
.L_x_8131:
[----:B------:R-:W-:Y:S05]  /*7560*/  BSYNC.RECONVERGENT B0 ;  /* 0x0000000000007941 */ /* 0x000fea0003800200 */
.L_x_8130:
        /* <DEDUP_REMOVED lines=15> */
.L_x_8133:
[----:B------:R-:W-:Y:S05]  /*7660*/  BSYNC.RECONVERGENT B0 ;  /* 0x0000000000007941 */ /* 0x000fea0003800200 */
.L_x_8132:
        /* <DEDUP_REMOVED lines=15> */
.L_x_8135:
[----:B------:R-:W-:Y:S05]  /*7760*/  BSYNC.RECONVERGENT B0 ;  /* 0x0000000000007941 */ /* 0x000fea0003800200 */
.L_x_8134:
        /* <DEDUP_REMOVED lines=14> */
.L_x_8136:
        /* <DEDUP_REMOVED lines=11> */
.L_x_15682:


//--------------------- .text._ZN10layer_norm13ln_bwd_kernelINS_13Kernel_traitsIf6__halfS2_S2_fjLj4096ELj1ELj1ELj4ELj16ENS_18Kernel_traits_baseILj4096EfS2_S2_S2_fjLj128EEEEELb0ELb1ELb0ELb1EEEvNS_9BwdParamsE --------------------------
	.section	.text._ZN10layer_norm13ln_bwd_kernelINS_13Kernel_traitsIf6__halfS2_S2_fjLj4096ELj1ELj1ELj4ELj16ENS_18Kernel_traits_baseILj4096EfS2_S2_S2_fjLj128EEEEELb0ELb1ELb0ELb1EEEvNS_9BwdParamsE,"ax",@progbits
	.align	128
        .global         _ZN10layer_norm13ln_bwd_kernelINS_13Kernel_traitsIf6__halfS2_S2_fjLj4096ELj1ELj1ELj4ELj16ENS_18Kernel_traits_baseILj4096EfS2_S2_S2_fjLj128EEEEELb0ELb1ELb0ELb1EEEvNS_9BwdParamsE
        .type           _ZN10layer_norm13ln_bwd_kernelINS_13Kernel_traitsIf6__halfS2_S2_fjLj4096ELj1ELj1ELj4ELj16ENS_18Kernel_traits_baseILj4096EfS2_S2_S2_fjLj128EEEEELb0ELb1ELb0ELb1EEEvNS_9BwdParamsE,@function
        .size           _ZN10layer_norm13ln_bwd_kernelINS_13Kernel_traitsIf6__halfS2_S2_fjLj4096ELj1ELj1ELj4ELj16ENS_18Kernel_traits_baseILj4096EfS2_S2_S2_fjLj128EEEEELb0ELb1ELb0ELb1EEEvNS_9BwdParamsE,(.L_x_15683 - _ZN10layer_norm13ln_bwd_kernelINS_13Kernel_traitsIf6__halfS2_S2_fjLj4096ELj1ELj1ELj4ELj16ENS_18Kernel_traits_baseILj4096EfS2_S2_S2_fjLj128EEEEELb0ELb1ELb0ELb1EEEvNS_9BwdParamsE)
        .other          _ZN10layer_norm13ln_bwd_kernelINS_13Kernel_traitsIf6__halfS2_S2_fjLj4096ELj1ELj1ELj4ELj16ENS_18Kernel_traits_baseILj4096EfS2_S2_S2_fjLj128EEEEELb0ELb1ELb0ELb1EEEvNS_9BwdParamsE,@"STO_CUDA_ENTRY STV_DEFAULT"
_ZN10layer_norm13ln_bwd_kernelINS_13Kernel_traitsIf6__halfS2_S2_fjLj4096ELj1ELj1ELj4ELj16ENS_18Kernel_traits_baseILj4096EfS2_S2_S2_fjLj128EEEEELb0ELb1ELb0ELb1EEEvNS_9BwdParamsE:
.text._ZN10layer_norm13ln_bwd_kernelINS_13Kernel_traitsIf6__halfS2_S2_fjLj4096ELj1ELj1ELj4ELj16ENS_18Kernel_traits_baseILj4096EfS2_S2_S2_fjLj128EEEEELb0ELb1ELb0ELb1EEEvNS_9BwdParamsE:
        /* <DEDUP_REMOVED lines=58> */
[----:B------:R-:W3:Y:S03]  /*03a0*/  LDCU.64 UR4, c[0x0][0x3e0] ;  /* 0x00007c00ff0477ac */ /* 0x000ee60008000a00 */
[----:B------:R2:W-:Y:S03]  /*03b0*/  STL [R1+0x20], RZ ;  /* 0x000020ff01007387 */ /* 0x0005e60000100800 */
        /* <DEDUP_REMOVED lines=14> */
[----:B------:R2:W-:Y:S03]  /*04a0*/  STL [R1+0xc], RZ ;  /* 0x00000cff01007387 */ /* 0x0005e60000100800 */
[----:B------:R-:W-:Y:S01]  /*04b0*/  HFMA2 R156, -RZ, RZ, 0, 0 ;  /* 0x00000000ff9c7431 */ /* 0x000fe200000001ff */
[----:B------:R-:W-:-:S02]  /*04c0*/  CS2R R212, SRZ ;  /* 0x0000000000d47805 */ /* 0x000fc4000001ff00 */
[----:B------:R-:W-:Y:S01]  /*04d0*/  CS2R R210, SRZ ;  /* 0x0000000000d27805 */ /* 0x000fe2000001ff00 */
[----:B------:R2:W-:Y:S01]  /*04e0*/  STL [R1+0x8], RZ ;  /* 0x000008ff01007387 */ /* 0x0005e20000100800 */
[----:B------:R-:W-:Y:S02]  /*04f0*/  CS2R R216, SRZ ;  /* 0x0000000000d87805 */ /* 0x000fe4000001ff00 */
[----:B------:R-:W-:Y:S01]  /*0500*/  CS2R R214, SRZ ;  /* 0x0000000000d67805 */ /* 0x000fe2000001ff00 */
[----:B----4-:R-:W-:Y:S01]  /*0510*/  IMAD.WIDE.U32 R4, R0, 0x20, R4 ;  /* 0x0000002000047825 */ /* 0x010fe200078e0004 */
[----:B------:R2:W-:Y:S01]  /*0520*/  STL [R1+0x4], RZ ;  /* 0x000004ff01007387 */ /* 0x0005e20000100800 */
[----:B------:R-:W-:Y:S02]  /*0530*/  CS2R R208, SRZ ;  /* 0x0000000000d07805 */ /* 0x000fe4000001ff00 */
[----:B------:R-:W-:Y:S02]  /*0540*/  CS2R R218, SRZ ;  /* 0x0000000000da7805 */ /* 0x000fe4000001ff00 */
[----:B------:R-:W-:Y:S01]  /*0550*/  CS2R R236, SRZ ;  /* 0x0000000000ec7805 */ /* 0x000fe2000001ff00 */
[----:B------:R2:W-:Y:S01]  /*0560*/  STL [R1], RZ ;  /* 0x000000ff01007387 */ /* 0x0005e20000100800 */
[----:B---3--:R-:W-:Y:S01]  /*0570*/  UISETP.NE.U32.AND UP0, UPT, UR4, URZ, UPT ;  /* 0x000000ff0400728c */ /* 0x008fe2000bf05070 */
[----:B------:R-:W-:-:S02]  /*0580*/  MOV R220, RZ ;  /* 0x000000ff00dc7202 */ /* 0x000fc40000000f00 */
[----:B------:R-:W-:Y:S01]  /*0590*/  CS2R R206, SRZ ;  /* 0x0000000000ce7805 */ /* 0x000fe2000001ff00 */
[----:B0-----:R-:W5:Y:S01]  /*05a0*/  LDG.E.128 R96, desc[UR16][R2.64] ;  /* 0x0000001002607981 */ /* 0x001f62000c1e1d00 */
        /* <DEDUP_REMOVED lines=9> */
[----:B------:R-:W-:Y:S02]  /*0640*/  MOV R252, RZ ;  /* 0x000000ff00fc7202 */ /* 0x000fe40000000f00 */
[----:B------:R-:W-:Y:S01]  /*0650*/  CS2R R250, SRZ ;  /* 0x0000000000fa7805 */ /* 0x000fe2000001ff00 */
[----:B------:R-:W5:Y:S01]  /*0660*/  LDG.E.128 R84, desc[UR16][R2.64+0x1010] ;  /* 0x0010101002547981 */ /* 0x000f62000c1e1d00 */
[----:B------:R-:W-:Y:S02]  /*0670*/  CS2R R190, SRZ ;  /* 0x0000000000be7805 */ /* 0x000fe4000001ff00 */
[----:B------:R-:W-:-:S02]  /*0680*/  MOV R189, RZ ;  /* 0x000000ff00bd7202 */ /* 0x000fc40000000f00 */
[----:B------:R-:W-:Y:S01]  /*0690*/  CS2R R180, SRZ ;  /* 0x0000000000b47805 */ /* 0x000fe2000001ff00 */
[----:B------:R-:W5:Y:S01]  /*06a0*/  LDG.E.128 R80, desc[UR16][R2.64+0x2000] ;  /* 0x0020001002507981 */ /* 0x000f62000c1e1d00 */
[----:B------:R-:W-:Y:S02]  /*06b0*/  CS2R R176, SRZ ;  /* 0x0000000000b07805 */ /* 0x000fe4000001ff00 */
[----:B------:R-:W-:Y:S02]  /*06c0*/  MOV R175, RZ ;  /* 0x000000ff00af7202 */ /* 0x000fe40000000f00 */
        /* <DEDUP_REMOVED lines=23> */
[----:B0-----:R-:W-:Y:S02]  /*0840*/  CS2R R2, SRZ ;  /* 0x0000000000027805 */ /* 0x001fe4000001ff00 */
[----:B------:R-:W-:Y:S01]  /*0850*/  MOV R0, RZ ;  /* 0x000000ff00007202 */ /* 0x000fe20000000f00 */
[----:B------:R-:W5:Y:S01]  /*0860*/  LDG.E.128 R52, desc[UR16][R4.64+0x2000] ;  /* 0x0020001004347981 */ /* 0x000f62000c1e1d00 */
[----:B------:R-:W0:Y:S03]  /*0870*/  LDCU.64 UR22, c[0x0][0x478] ;  /* 0x00008f00ff1677ac */ /* 0x000e260008000a00 */
[----:B------:R-:W5:Y:S01]  /*0880*/  LDG.E.128 R48, desc[UR16][R4.64+0x1010] ;  /* 0x0010101004307981 */ /* 0x000f62000c1e1d00 */
[----:B------:R-:W1:Y:S03]  /*0890*/  LDCU.128 UR12, c[0x0][0x3c0] ;  /* 0x00007800ff0c77ac */ /* 0x000e660008000c00 */
[----:B------:R-:W5:Y:S01]  /*08a0*/  LDG.E.128 R44, desc[UR16][R4.64+0x1000] ;  /* 0x00100010042c7981 */ /* 0x000f62000c1e1d00 */
[----:B------:R-:W3:Y:S03]  /*08b0*/  LDCU.64 UR18, c[0x0][0x438] ;  /* 0x00008700ff1277ac */ /* 0x000ee60008000a00 */
[----:B------:R-:W5:Y:S01]  /*08c0*/  LDG.E.128 R40, desc[UR16][R4.64+0x10] ;  /* 0x0000101004287981 */ /* 0x000f62000c1e1d00 */
[----:B------:R-:W4:Y:S03]  /*08d0*/  LDCU.64 UR24, c[0x0][0x380] ;  /* 0x00007000ff1877ac */ /* 0x000f260008000a00 */
[----:B------:R2:W5:Y:S01]  /*08e0*/  LDG.E.128 R36, desc[UR16][R4.64] ;  /* 0x0000001004247981 */ /* 0x000562000c1e1d00 */
[----:B------:R-:W-:Y:S01]  /*08f0*/  UISETP.NE.AND.EX UP0, UPT, UR5, URZ, UPT, UP0 ;  /* 0x000000ff0500728c */ /* 0x000fe2000bf05300 */
[----:B012---:R-:W-:-:S10]  /*0900*/  CS2R R4, SRZ ;  /* 0x0000000000047805 */ /* 0x007fd4000001ff00 */
.L_x_8158:
[----:B0-----:R-:W0:Y:S01]  /*0910*/  S2R R124, SR_TID.X ;  /* 0x00000000007c7919 */ /* 0x001e220000002100 */
[----:B-1----:R-:W1:Y:S01]  /*0920*/  @UP0 LDCU.64 UR4, c[0x0][0x3e0] ;  /* 0x00007c00ff0407ac */ /* 0x002e620008000a00 */
[----:B------:R-:W2:Y:S01]  /*0930*/  LDC.64 R148, c[0x0][0x3a8] ;  /* 0x0000ea00ff947b82 */ /* 0x000ea20000000a00 */
[----:B------:R-:W-:Y:S01]  /*0940*/  PLOP3.LUT P1, PT, PT, PT, UP0, 0x80, 0x8 ;  /* 0x000000000008781c */ /* 0x000fe20003f2f008 */
[----:B------:R-:W4:Y:S01]  /*0950*/  LDL.LU R246, [R1+0x8] ;  /* 0x0000080001f67983 */ /* 0x000f220000300800 */
[----:B------:R-:W-:Y:S02]  /*0960*/  UIMAD UR7, UR6, UR20, URZ ;  /* 0x00000014060772a4 */ /* 0x000fe4000f8e02ff */
[----:B------:R-:W-:Y:S02]  /*0970*/  UIMAD.WIDE UR10, UR6, 0x4, UR12 ;  /* 0x00000004060a78a5 */ /* 0x000fe4000f8e020c */
[----:B------:R-:W-:Y:S01]  /*0980*/  USHF.R.S32.HI UR8, URZ, 0x1f, UR7 ;  /* 0x0000001fff087899 */ /* 0x000fe20008011407 */
[----:B------:R-:W3:Y:S03]  /*0990*/  LDC.64 R144, c[0x0][0x428] ;  /* 0x00010a00ff907b82 */ /* 0x000ee60000000a00 */
[----:B------:R-:W-:Y:S01]  /*09a0*/  ULEA.HI UR8, UR8, UR7, URZ, 0x3 ;  /* 0x0000000708087291 */ /* 0x000fe2000f8f18ff */
[----:B------:R-:W-:-:S02]  /*09b0*/  MOV R120, UR10 ;  /* 0x0000000a00787c02 */ /* 0x000fc40008000f00 */
[----:B------:R-:W-:Y:S01]  /*09c0*/  MOV R121, UR11 ;  /* 0x0000000b00797c02 */ /* 0x000fe20008000f00 */
[----:B------:R-:W-:Y:S02]  /*09d0*/  UIMAD.WIDE UR10, UR6, 0x4, UR14 ;  /* 0x00000004060a78a5 */ /* 0x000fe4000f8e020e */
[----:B-1----:R-:W-:Y:S01]  /*09e0*/  @UP0 UIMAD.WIDE UR4, UR6, 0x2, UR4 ;  /* 0x00000002060408a5 */ /* 0x002fe2000f8e0204 */
[----:B------:R-:W-:Y:S01]  /*09f0*/  MOV R157, UR8 ;  /* 0x00000008009d7c02 */ /* 0x000fe20008000f00 */
[----:B------:R1:W4:Y:S04]  /*0a00*/  LDG.E R162, desc[UR16][R120.64] ;  /* 0x0000001078a27981 */ /* 0x000328000c1e1900 */
[----:B------:R-:W-:Y:S02]  /*0a10*/  MOV R122, UR4 ;  /* 0x00000004007a7c02 */ /* 0x000fe40008000f00 */
[----:B------:R-:W-:-:S02]  /*0a20*/  MOV R123, UR5 ;  /* 0x00000005007b7c02 */ /* 0x000fc40008000f00 */
[----:B0-----:R-:W-:-:S03]  /*0a30*/  LEA.HI.SX32 R157, R157, R124, 0x1d ;  /* 0x0000007c9d9d7211 */ /* 0x001fc600078feaff */
[----:B------:R2:W4:Y:S01]  /*0a40*/  @P1 LDG.E.U16 R159, desc[UR16][R122.64] ;  /* 0x000000107a9f1981 */ /* 0x000522000c1e1500 */
[----:B-1----:R-:W-:Y:S02]  /*0a50*/  MOV R120, UR10 ;  /* 0x0000000a00787c02 */ /* 0x002fe40008000f00 */
[----:B------:R-:W-:-:S05]  /*0a60*/  MOV R121, UR11 ;  /* 0x0000000b00797c02 */ /* 0x000fca0008000f00 */
[----:B------:R-:W4:Y:S01]  /*0a70*/  LDG.E R164, desc[UR16][R120.64] ;  /* 0x0000001078a47981 */ /* 0x000f22000c1e1900 */
[----:B--2---:R-:W-:-:S06]  /*0a80*/  IMAD.WIDE.U32 R122, R157, 0x10, R148 ;  /* 0x000000109d7a7825 */ /* 0x004fcc00078e0094 */
[----:B------:R-:W2:Y:S01]  /*0a90*/  LDG.E.128 R120, desc[UR16][R122.64] ;  /* 0x000000107a787981 */ /* 0x000ea2000c1e1d00 */
[C---:B------:R-:W-:Y:S02]  /*0aa0*/  IADD3 R163, PT, PT, R157.reuse, 0x80, RZ ;  /* 0x000000809da37810 */ /* 0x040fe40007ffe0ff */
[C---:B------:R-:W-:Y:S02]  /*0ab0*/  IADD3 R179, PT, PT, R157.reuse, 0x100, RZ ;  /* 0x000001009db37810 */ /* 0x040fe40007ffe0ff */
[C---:B------:R-:W-:Y:S01]  /*0ac0*/  IADD3 R158, PT, PT, R157.reuse, 0x180, RZ ;  /* 0x000001809d9e7810 */ /* 0x040fe20007ffe0ff */
[----:B---3--:R-:W-:-:S04]  /*0ad0*/  IMAD.WIDE.U32 R124, R157, 0x10, R144 ;  /* 0x000000109d7c7825 */ /* 0x008fc800078e0090 */
[C---:B------:R-:W-:Y:S02]  /*0ae0*/  IMAD.WIDE.U32 R128, R163.reuse, 0x10, R148 ;  /* 0x00000010a3807825 */ /* 0x040fe400078e0094 */
[----:B------:R-:W3:Y:S02]  /*0af0*/  LDG.E.128 R124, desc[UR16][R124.64] ;  /* 0x000000107c7c7981 */ /* 0x000ee4000c1e1d00 */
[--C-:B------:R-:W-:Y:S02]  /*0b00*/  IMAD.WIDE.U32 R132, R163, 0x10, R144.reuse ;  /* 0x00000010a3847825 */ /* 0x100fe400078e0090 */
[----:B------:R-:W3:Y:S02]  /*0b10*/  LDG.E.128 R128, desc[UR16][R128.64] ;  /* 0x0000001080807981 */ /* 0x000ee4000c1e1d00 */
[--C-:B------:R-:W-:Y:S02]  /*0b20*/  IMAD.WIDE.U32 R140, R179, 0x10, R144.reuse ;  /* 0x00000010b38c7825 */ /* 0x100fe400078e0090 */
[----:B------:R-:W3:Y:S02]  /*0b30*/  LDG.E.128 R132, desc[UR16][R132.64] ;  /* 0x0000001084847981 */ /* 0x000ee4000c1e1d00 */
[----:B------:R-:W-:-:S02]  /*0b40*/  IMAD.WIDE.U32 R144, R158, 0x10, R144 ;  /* 0x000000109e907825 */ /* 0x000fc400078e0090 */
[----:B------:R-:W3:Y:S04]  /*0b50*/  LDG.E.128 R140, desc[UR16][R140.64] ;  /* 0x000000108c8c7981 */ /* 0x000ee8000c1e1d00 */
[----:B------:R-:W3:Y:S01]  /*0b60*/  LDG.E.128 R144, desc[UR16][R144.64] ;  /* 0x0000001090907981 */ /* 0x000ee2000c1e1d00 */
[----:B------:R-:W-:-:S06]  /*0b70*/  IMAD.WIDE.U32 R136, R179, 0x10, R148 ;  /* 0x00000010b3887825 */ /* 0x000fcc00078e0094 */
[----:B------:R-:W3:Y:S01]  /*0b80*/  LDG.E.128 R136, desc[UR16][R136.64] ;  /* 0x0000001088887981 */ /* 0x000ee2000c1e1d00 */
[----:B------:R-:W-:Y:S01]  /*0b90*/  ISETP.NE.AND P2, PT, RZ, UR9, PT ;  /* 0x00000009ff007c0c */ /* 0x000fe2000bf45270 */
[----:B------:R-:W-:-:S06]  /*0ba0*/  IMAD.WIDE.U32 R148, R158, 0x10, R148 ;  /* 0x000000109e947825 */ /* 0x000fcc00078e0094 */
[----:B------:R-:W3:Y:S01]  /*0bb0*/  LDG.E.128 R148, desc[UR16][R148.64] ;  /* 0x0000001094947981 */ /* 0x000ee2000c1e1d00 */
[----:B------:R-:W-:-:S04]  /*0bc0*/  ISETP.NE.U32.AND P0, PT, RZ, UR18, PT ;  /* 0x00000012ff007c0c */ /* 0x000fc8000bf05070 */
[----:B------:R-:W-:-:S13]  /*0bd0*/  ISETP.NE.AND.EX P0, PT, RZ, UR19, PT, P0 ;  /* 0x00000013ff007c0c */ /* 0x000fda000bf05300 */
[----:B------:R-:W0:Y:S01]  /*0be0*/  @P0 LDC.64 R160, c[0x0][0x438] ;  /* 0x00010e00ffa00b82 */ /* 0x000e220000000a00 */
[----:B----4-:R-:W-:-:S04]  /*0bf0*/  FSEL R162, R162, RZ, !P2 ;  /* 0x000000ffa2a27208 */ /* 0x010fc80005000000 */
[----:B------:R-:W-:Y:S02]  /*0c00*/  R2UR UR5, R162 ;  /* 0x00000000a20572ca */ /* 0x000fe400000e0000 */
[----:B------:R-:W-:Y:S01]  /*0c10*/  R2UR UR8, R164 ;  /* 0x00000000a40872ca */ /* 0x000fe200000e0000 */
[----:B--2---:R-:W-:Y:S02]  /*0c20*/  HADD2.F32 R174, -RZ, R121.H1_H1 ;  /* 0x30000079ffae7230 */ /* 0x004fe40000004100 */
[----:B------:R-:W-:-:S08]  /*0c30*/  HADD2.F32 R173, -RZ, R122.H0_H0 ;  /* 0x2000007affad7230 */ /* 0x000fd00000004100 */
[----:B------:R-:W-:Y:S01]  /*0c40*/  FADD.FTZ R174, R174, -UR5 ;  /* 0x80000005aeae7e21 */ /* 0x000fe20008010000 */
[----:B------:R-:W-:-:S03]  /*0c50*/  FADD.FTZ R173, R173, -UR5 ;  /* 0x80000005adad7e21 */ /* 0x000fc60008010000 */
[----:B------:R-:W-:Y:S02]  /*0c60*/  FMUL.FTZ R224, R174, UR8 ;  /* 0x00000008aee07c20 */ /* 0x000fe40008410000 */
[----:B------:R-:W2:Y:S01]  /*0c70*/  LDL.LU R174, [R1+0x4] ;  /* 0x0000040001ae7983 */ /* 0x000ea20000300800 */
[----:B------:R-:W-:-:S03]  /*0c80*/  FMUL.FTZ R226, R173, UR8 ;  /* 0x00000008ade27c20 */ /* 0x000fc60008410000 */
[----:B------:R-:W4:Y:S01]  /*0c90*/  LDL.LU R173, [R1] ;  /* 0x0000000001ad7983 */ /* 0x000f220000300800 */
[----:B------:R-:W-:Y:S02]  /*0ca0*/  HADD2.F32 R182, -RZ, R122.H1_H1 ;  /* 0x3000007affb67230 */ /* 0x000fe40000004100 */
[--C-:B------:R-:W-:Y:S02]  /*0cb0*/  HADD2.F32 R183, -RZ, R123.reuse.H0_H0 ;  /* 0x2000007bffb77230 */ /* 0x100fe40000004100 */
[----:B------:R-:W-:Y:S02]  /*0cc0*/  HADD2.F32 R185, -RZ, R123.H1_H1 ;  /* 0x3000007bffb97230 */ /* 0x000fe40000004100 */
[----:B------:R-:W1:Y:S01]  /*0cd0*/  @P0 LDC.64 R122, c[0x0][0x438] ;  /* 0x00010e00ff7a0b82 */ /* 0x000e620000000a00 */
[----:B------:R-:W-:Y:S02]  /*0ce0*/  @P1 HADD2.F32 R159, -RZ, R159.H0_H0 ;  /* 0x2000009fff9f1230 */ /* 0x000fe40000004100 */
[----:B------:R-:W-:-:S02]  /*0cf0*/  HADD2.F32 R169, -RZ, R120.H0_H0 ;  /* 0x20000078ffa97230 */ /* 0x000fc40000004100 */
[--C-:B---3--:R-:W-:Y:S01]  /*0d00*/  HADD2.F32 R164, -RZ, R129.reuse.H1_H1 ;  /* 0x30000081ffa47230 */ /* 0x108fe20000004100 */
[----:B------:R-:W-:Y:S01]  /*0d10*/  @P1 R2UR UR4, R159 ;  /* 0x000000009f0412ca */ /* 0x000fe200000e0000 */
[----:B------:R-:W-:Y:S02]  /*0d20*/  HADD2.F32 R159, -RZ, R129.H0_H0 ;  /* 0x20000081ff9f7230 */ /* 0x000fe40000004100 */
[----:B------:R-:W-:Y:S02]  /*0d30*/  HADD2.F32 R170, -RZ, R120.H1_H1 ;  /* 0x30000078ffaa7230 */ /* 0x000fe40000004100 */
[----:B------:R-:W-:Y:S02]  /*0d40*/  HADD2.F32 R129, -RZ, R144.H0_H0 ;  /* 0x20000090ff817230 */ /* 0x000fe40000004100 */
[----:B------:R-:W-:Y:S02]  /*0d50*/  HADD2.F32 R171, -RZ, R121.H0_H0 ;  /* 0x20000079ffab7230 */ /* 0x000fe40000004100 */
[----:B------:R-:W3:Y:S01]  /*0d60*/  @P0 LDC.64 R120, c[0x0][0x438] ;  /* 0x00010e00ff780b82 */ /* 0x000ee20000000a00 */
[----:B------:R-:W-:-:S02]  /*0d70*/  HADD2.F32 R221, -RZ, R124.H0_H0 ;  /* 0x2000007cffdd7230 */ /* 0x000fc40000004100 */
[----:B-1----:R-:W-:-:S05]  /*0d80*/  @P0 IMAD.WIDE.U32 R122, R158, 0x10, R122 ;  /* 0x000000109e7a0825 */ /* 0x002fca00078e007a */
[----:B-----5:R1:W5:Y:S01]  /*0d90*/  @P0 LDG.E.128 R112, desc[UR16][R122.64] ;  /* 0x000000107a700981 */ /* 0x020362000c1e1d00 */
[----:B------:R-:W-:Y:S02]  /*0da0*/  HADD2.F32 R223, -RZ, R124.H1_H1 ;  /* 0x3000007cffdf7230 */ /* 0x000fe40000004100 */
[--C-:B------:R-:W-:Y:S02]  /*0db0*/  HADD2.F32 R229, -RZ, R126.reuse.H0_H0 ;  /* 0x2000007effe57230 */ /* 0x100fe40000004100 */
[----:B------:R-:W-:Y:S02]  /*0dc0*/  HADD2.F32 R231, -RZ, R126.H1_H1 ;  /* 0x3000007effe77230 */ /* 0x000fe40000004100 */
[--C-:B------:R-:W-:Y:S02]  /*0dd0*/  HADD2.F32 R225, -RZ, R125.reuse.H0_H0 ;  /* 0x2000007dffe17230 */ /* 0x100fe40000004100 */
[----:B-1----:R-:W-:Y:S02]  /*0de0*/  HADD2.F32 R122, -RZ, R144.H1_H1 ;  /* 0x30000090ff7a7230 */ /* 0x002fe40000004100 */
[----:B------:R-:W-:Y:S01]  /*0df0*/  FADD.FTZ R144, R169, -UR5 ;  /* 0x80000005a9907e21 */ /* 0x000fe20008010000 */
[----:B------:R-:W-:-:S02]  /*0e00*/  HADD2.F32 R227, -RZ, R125.H1_H1 ;  /* 0x3000007dffe37230 */ /* 0x000fc40000004100 */
[--C-:B------:R-:W-:Y:S02]  /*0e10*/  HADD2.F32 R186, -RZ, R128.reuse.H0_H0 ;  /* 0x20000080ffba7230 */ /* 0x100fe40000004100 */
[--C-:B------:R-:W-:Y:S02]  /*0e20*/  HADD2.F32 R124, -RZ, R145.reuse.H0_H0 ;  /* 0x20000091ff7c7230 */ /* 0x100fe40000004100 */
[----:B------:R-:W-:Y:S02]  /*0e30*/  HADD2.F32 R126, -RZ, R145.H1_H1 ;  /* 0x30000091ff7e7230 */ /* 0x000fe40000004100 */
[----:B------:R-:W-:Y:S01]  /*0e40*/  FMUL.FTZ R144, R144, UR8 ;  /* 0x0000000890907c20 */ /* 0x000fe20008410000 */
[----:B------:R-:W-:Y:S02]  /*0e50*/  HADD2.F32 R128, -RZ, R128.H1_H1 ;  /* 0x30000080ff807230 */ /* 0x000fe40000004100 */
[--C-:B------:R-:W-:Y:S02]  /*0e60*/  HADD2.F32 R125, -RZ, R146.reuse.H0_H0 ;  /* 0x20000092ff7d7230 */ /* 0x100fe40000004100 */
[----:B------:R-:W-:-:S02]  /*0e70*/  HADD2.F32 R145, -RZ, R146.H1_H1 ;  /* 0x30000092ff917230 */ /* 0x000fc40000004100 */
[----:B------:R-:W-:Y:S01]  /*0e80*/  FADD.FTZ R146, R170, -UR5 ;  /* 0x80000005aa927e21 */ /* 0x000fe20008010000 */
[----:B0-----:R-:W-:Y:S02]  /*0e90*/  @P0 IMAD.WIDE.U32 R160, R163, 0x10, R160 ;  /* 0x00000010a3a00825 */ /* 0x001fe400078e00a0 */
[----:B------:R-:W0:Y:S02]  /*0ea0*/  @P0 LDC.64 R162, c[0x0][0x438] ;  /* 0x00010e00ffa20b82 */ /* 0x000e240000000a00 */
[----:B------:R-:W-:Y:S01]  /*0eb0*/  FADD.FTZ R183, R183, -UR5 ;  /* 0x80000005b7b77e21 */ /* 0x000fe20008010000 */
[----:B------:R-:W-:Y:S01]  /*0ec0*/  FADD.FTZ R171, R171, -UR5 ;  /* 0x80000005abab7e21 */ /* 0x000fe20008010000 */
[----:B------:R-:W-:Y:S01]  /*0ed0*/  FADD.FTZ R33, R221, R33 ;  /* 0x00000021dd217221 */ /* 0x000fe20000010000 */
[----:B------:R-:W-:Y:S01]  /*0ee0*/  FMUL.FTZ R146, R146, UR8 ;  /* 0x0000000892927c20 */ /* 0x000fe20008410000 */
[-C--:B------:R-:W-:Y:S01]  /*0ef0*/  FFMA.FTZ R0, R144, R221.reuse, R0 ;  /* 0x000000dd90007223 */ /* 0x080fe20000010000 */
[----:B------:R-:W-:Y:S01]  /*0f00*/  FADD.FTZ R128, R128, -UR5 ;  /* 0x8000000580807e21 */ /* 0x000fe20008010000 */
[----:B------:R-:W-:Y:S01]  /*0f10*/  FMUL.FTZ R221, R96, R221 ;  /* 0x000000dd60dd7220 */ /* 0x000fe20000410000 */
[----:B------:R-:W-:Y:S01]  /*0f20*/  FMUL.FTZ R230, R183, UR8 ;  /* 0x00000008b7e67c20 */ /* 0x000fe20008410000 */
[----:B------:R-:W-:Y:S01]  /*0f30*/  FADD.FTZ R34, R223, R34 ;  /* 0x00000022df227221 */ /* 0x000fe20000010000 */
[----:B------:R-:W-:Y:S01]  /*0f40*/  FMUL.FTZ R222, R171, UR8 ;  /* 0x00000008abde7c20 */ /* 0x000fe20008410000 */
[-C--:B------:R-:W-:Y:S01]  /*0f50*/  FFMA.FTZ R2, R146, R223.reuse, R2 ;  /* 0x000000df92027223 */ /* 0x080fe20000010002 */
[----:B------:R-:W-:Y:S01]  /*0f60*/  FMUL.FTZ R183, R128, UR8 ;  /* 0x0000000880b77c20 */ /* 0x000fe20008410000 */
[----:B------:R-:W-:Y:S01]  /*0f70*/  FMUL.FTZ R223, R97, R223 ;  /* 0x000000df61df7220 */ /* 0x000fe20000410000 */
[----:B------:R-:W-:Y:S01]  /*0f80*/  FADD.FTZ R128, RZ, R221 ;  /* 0x000000ddff807221 */ /* 0x000fe20000010000 */
[----:B------:R-:W-:Y:S01]  /*0f90*/  FADD.FTZ R35, R225, R35 ;  /* 0x00000023e1237221 */ /* 0x000fe20000010000 */
[-C--:B------:R-:W-:Y:S01]  /*0fa0*/  FFMA.FTZ R3, R222, R225.reuse, R3 ;  /* 0x000000e1de037223 */ /* 0x080fe20000010003 */
[----:B------:R-:W-:Y:S01]  /*0fb0*/  FMUL.FTZ R225, R98, R225 ;  /* 0x000000e162e17220 */ /* 0x000fe20000410000 */
[----:B------:R-:W-:Y:S01]  /*0fc0*/  FADD.FTZ R128, R223, R128 ;  /* 0x00000080df807221 */ /* 0x000fe20000010000 */
[----:B------:R-:W-:Y:S01]  /*0fd0*/  FADD.FTZ R182, R182, -UR5 ;  /* 0x80000005b6b67e21 */ /* 0x000fe20008010000 */
[----:B------:R-:W-:Y:S01]  /*0fe0*/  FADD.FTZ R152, R227, R152 ;  /* 0x00000098e3987221 */ /* 0x000fe20000010000 */
[-C--:B------:R-:W-:Y:S01]  /*0ff0*/  FFMA.FTZ R4, R224, R227.reuse, R4 ;  /* 0x000000e3e0047223 */ /* 0x080fe20000010004 */
[----:B------:R-:W-:Y:S01]  /*1000*/  FMUL.FTZ R227, R99, R227 ;  /* 0x000000e363e37220 */ /* 0x000fe20000410000 */
[----:B------:R-:W-:Y:S01]  /*1010*/  FADD.FTZ R128, R225, R128 ;  /* 0x00000080e1807221 */ /* 0x000fe20000010000 */
[----:B------:R-:W-:-:S02]  /*1020*/  HADD2.F32 R165, -RZ, R130.H0_H0 ;  /* 0x20000082ffa57230 */ /* 0x000fc40000004100 */
[----:B------:R-:W-:Y:S02]  /*1030*/  HADD2.F32 R166, -RZ, R130.H1_H1 ;  /* 0x30000082ffa67230 */ /* 0x000fe40000004100 */
[----:B------:R-:W-:Y:S01]  /*1040*/  FADD.FTZ R153, R229, R153 ;  /* 0x00000099e5997221 */ /* 0x000fe20000010000 */
[----:B------:R-:W-:Y:S02]  /*1050*/  HADD2.F32 R130, -RZ, R136.H0_H0 ;  /* 0x20000088ff827230 */ /* 0x000fe40000004100 */
[----:B------:R-:W-:Y:S01]  /*1060*/  FMUL.FTZ R228, R182, UR8 ;  /* 0x00000008b6e47c20 */ /* 0x000fe20008410000 */
[----:B------:R-:W-:Y:S01]  /*1070*/  FFMA.FTZ R5, R226, R229, R5 ;  /* 0x000000e5e2057223 */ /* 0x000fe20000010005 */
[----:B---3--:R-:W-:-:S04]  /*1080*/  @P0 IMAD.WIDE.U32 R120, R179, 0x10, R120 ;  /* 0x00000010b3780825 */ /* 0x008fc800078e0078 */
[----:B------:R-:W-:Y:S01]  /*1090*/  FMUL.FTZ R229, R92, R229 ;  /* 0x000000e55ce57220 */ /* 0x000fe20000410000 */
[----:B------:R-:W-:Y:S01]  /*10a0*/  FADD.FTZ R128, R227, R128 ;  /* 0x00000080e3807221 */ /* 0x000fe20000010000 */
[----:B------:R-:W-:Y:S01]  /*10b0*/  FADD.FTZ R185, R185, -UR5 ;  /* 0x80000005b9b97e21 */ /* 0x000fe20008010000 */
[--C-:B------:R-:W-:Y:S02]  /*10c0*/  HADD2.F32 R233, -RZ, R127.reuse.H0_H0 ;  /* 0x2000007fffe97230 */ /* 0x100fe40000004100 */
[----:B------:R-:W-:Y:S01]  /*10d0*/  FADD.FTZ R159, R159, -UR5 ;  /* 0x800000059f9f7e21 */ /* 0x000fe20008010000 */
[----:B------:R-:W-:Y:S01]  /*10e0*/  FADD.FTZ R154, R231, R154 ;  /* 0x0000009ae79a7221 */ /* 0x000fe20000010000 */
[-C--:B------:R-:W-:Y:S01]  /*10f0*/  FFMA.FTZ R6, R228, R231.reuse, R6 ;  /* 0x000000e7e4067223 */ /* 0x080fe20000010006 */
[----:B------:R-:W-:Y:S01]  /*1100*/  FADD.FTZ R130, R130, -UR5 ;  /* 0x8000000582827e21 */ /* 0x000fe20008010000 */
[----:B0-----:R-:W-:Y:S01]  /*1110*/  @P0 IMAD.WIDE.U32 R162, R157, 0x10, R162 ;  /* 0x000000109da20825 */ /* 0x001fe200078e00a2 */
[----:B------:R0:W5:Y:S03]  /*1120*/  @P0 LDG.E.128 R104, desc[UR16][R160.64] ;  /* 0x00000010a0680981 */ /* 0x000166000c1e1d00 */
[----:B------:R-:W-:Y:S01]  /*1130*/  FMUL.FTZ R231, R93, R231 ;  /* 0x000000e75de77220 */ /* 0x000fe20000410000 */
[----:B------:R-:W-:Y:S01]  /*1140*/  FADD.FTZ R128, R229, R128 ;  /* 0x00000080e5807221 */ /* 0x000fe20000010000 */
[----:B------:R-:W-:Y:S01]  /*1150*/  FMUL.FTZ R232, R185, UR8 ;  /* 0x00000008b9e87c20 */ /* 0x000fe20008410000 */
[----:B------:R1:W5:Y:S01]  /*1160*/  @P0 LDG.E.128 R108, desc[UR16][R120.64] ;  /* 0x00000010786c0981 */ /* 0x000362000c1e1d00 */
[----:B------:R-:W-:Y:S01]  /*1170*/  FMUL.FTZ R185, R159, UR8 ;  /* 0x000000089fb97c20 */ /* 0x000fe20008410000 */
[----:B------:R-:W-:-:S02]  /*1180*/  HADD2.F32 R127, -RZ, R127.H1_H1 ;  /* 0x3000007fff7f7230 */ /* 0x000fc40000004100 */
[----:B------:R-:W-:Y:S01]  /*1190*/  FADD.FTZ R155, R233, R155 ;  /* 0x0000009be99b7221 */ /* 0x000fe20000010000 */
[-C--:B------:R-:W-:Y:S01]  /*11a0*/  FFMA.FTZ R7, R230, R233.reuse, R7 ;  /* 0x000000e9e6077223 */ /* 0x080fe20000010007 */
[----:B------:R-:W-:Y:S01]  /*11b0*/  FADD.FTZ R182, R186, -UR5 ;  /* 0x80000005bab67e21 */ /* 0x000fe20008010000 */
[----:B0-----:R-:W-:Y:S02]  /*11c0*/  HADD2.F32 R160, -RZ, R137.H0_H0 ;  /* 0x20000089ffa07230 */ /* 0x001fe40000004100 */
[----:B------:R-:W-:Y:S01]  /*11d0*/  FMUL.FTZ R159, R130, UR8 ;  /* 0x00000008829f7c20 */ /* 0x000fe20008410000 */
[----:B------:R-:W-:Y:S01]  /*11e0*/  FMUL.FTZ R233, R94, R233 ;  /* 0x000000e95ee97220 */ /* 0x000fe20000410000 */
[----:B------:R0:W5:Y:S01]  /*11f0*/  @P0 LDG.E.128 R100, desc[UR16][R162.64] ;  /* 0x00000010a2640981 */ /* 0x000162000c1e1d00 */
[----:B-1----:R-:W-:Y:S02]  /*1200*/  HADD2.F32 R121, -RZ, R140.H0_H0 ;  /* 0x2000008cff797230 */ /* 0x002fe40000004100 */
[----:B------:R-:W-:Y:S01]  /*1210*/  FADD.FTZ R128, R231, R128 ;  /* 0x00000080e7807221 */ /* 0x000fe20000010000 */
[----:B------:R-:W-:-:S02]  /*1220*/  HADD2.F32 R184, -RZ, R132.H0_H0 ;  /* 0x20000084ffb87230 */ /* 0x000fc40000004100 */
[----:B------:R-:W-:Y:S01]  /*1230*/  FMUL.FTZ R182, R182, UR8 ;  /* 0x00000008b6b67c20 */ /* 0x000fe20008410000 */
[----:B------:R-:W-:Y:S01]  /*1240*/  FMUL.FTZ R234, R95, R127 ;  /* 0x0000007f5fea7220 */ /* 0x000fe20000410000 */
[----:B------:R-:W-:Y:S01]  /*1250*/  FADD.FTZ R191, R121, R191 ;  /* 0x000000bf79bf7221 */ /* 0x000fe20000010000 */
[-C--:B------:R-:W-:Y:S01]  /*1260*/  FFMA.FTZ R17, R159, R121.reuse, R17 ;  /* 0x000000799f117223 */ /* 0x080fe20000010011 */
[----:B------:R-:W-:Y:S01]  /*1270*/  FADD.FTZ R123, R233, R128 ;  /* 0x00000080e97b7221 */ /* 0x000fe20000010000 */
[----:B0-----:R-:W-:Y:S01]  /*1280*/  FADD.FTZ R163, R160, -UR5 ;  /* 0x80000005a0a37e21 */ /* 0x001fe20008010000 */
[----:B------:R-:W-:Y:S01]  /*1290*/  FMUL.FTZ R160, R80, R121 ;  /* 0x0000007950a07220 */ /* 0x000fe20000410000 */
[----:B------:R-:W-:Y:S01]  /*12a0*/  FFMA.FTZ R121, R144, R221, RZ ;  /* 0x000000dd90797223 */ /* 0x000fe200000100ff */
[----:B------:R-:W-:Y:S02]  /*12b0*/  HADD2.F32 R132, -RZ, R132.H1_H1 ;  /* 0x30000084ff847230 */ /* 0x000fe40000004100 */
[----:B------:R-:W-:Y:S01]  /*12c0*/  FADD.FTZ R175, R184, R175 ;  /* 0x000000afb8af7221 */ /* 0x000fe20000010000 */
[-C--:B------:R-:W-:Y:S01]  /*12d0*/  FFMA.FTZ R9, R182, R184.reuse, R9 ;  /* 0x000000b8b6097223 */ /* 0x080fe20000010009 */
[----:B------:R-:W-:Y:S01]  /*12e0*/  FMUL.FTZ R184, R88, R184 ;  /* 0x000000b858b87220 */ /* 0x000fe20000410000 */
[----:B------:R-:W-:Y:S01]  /*12f0*/  FFMA.FTZ R121, R146, R223, R121 ;  /* 0x000000df92797223 */ /* 0x000fe20000010079 */
[----:B------:R-:W-:Y:S01]  /*1300*/  FADD.FTZ R123, R234, R123 ;  /* 0x0000007bea7b7221 */ /* 0x000fe20000010000 */
[----:B------:R-:W-:-:S02]  /*1310*/  HADD2.F32 R188, -RZ, R133.H0_H0 ;  /* 0x20000085ffbc7230 */ /* 0x000fc40000004100 */
[----:B------:R-:W-:Y:S01]  /*1320*/  FMUL.FTZ R186, R89, R132 ;  /* 0x0000008459ba7220 */ /* 0x000fe20000410000 */
[----:B------:R-:W-:Y:S01]  /*1330*/  FFMA.FTZ R121, R222, R225, R121 ;  /* 0x000000e1de797223 */ /* 0x000fe20000010079 */
[----:B------:R-:W-:Y:S01]  /*1340*/  FADD.FTZ R123, R184, R123 ;  /* 0x0000007bb87b7221 */ /* 0x000fe20000010000 */
[----:B------:R-:W-:Y:S02]  /*1350*/  HADD2.F32 R120, -RZ, R141.H0_H0 ;  /* 0x2000008dff787230 */ /* 0x000fe40000004100 */
[----:B------:R-:W-:Y:S01]  /*1360*/  FADD.FTZ R164, R164, -UR5 ;  /* 0x80000005a4a47e21 */ /* 0x000fe20008010000 */
[----:B------:R-:W-:Y:S02]  /*1370*/  HADD2.F32 R133, -RZ, R133.H1_H1 ;  /* 0x30000085ff857230 */ /* 0x000fe40000004100 */
[----:B------:R-:W-:Y:S01]  /*1380*/  FADD.FTZ R165, R165, -UR5 ;  /* 0x80000005a5a57e21 */ /* 0x000fe20008010000 */
[----:B------:R-:W-:Y:S01]  /*1390*/  FADD.FTZ R177, R188, R177 ;  /* 0x000000b1bcb17221 */ /* 0x000fe20000010000 */
[-C--:B------:R-:W-:Y:S01]  /*13a0*/  FFMA.FTZ R11, R185, R188.reuse, R11 ;  /* 0x000000bcb90b7223 */ /* 0x080fe2000001000b */
[----:B------:R-:W-:Y:S01]  /*13b0*/  FMUL.FTZ R163, R163, UR8 ;  /* 0x00000008a3a37c20 */ /* 0x000fe20008410000 */
[----:B------:R-:W-:Y:S01]  /*13c0*/  FMUL.FTZ R188, R90, R188 ;  /* 0x000000bc5abc7220 */ /* 0x000fe20000410000 */
[----:B------:R-:W-:Y:S01]  /*13d0*/  FFMA.FTZ R121, R224, R227, R121 ;  /* 0x000000e3e0797223 */ /* 0x000fe20000010079 */
[----:B------:R-:W-:Y:S01]  /*13e0*/  FADD.FTZ R123, R186, R123 ;  /* 0x0000007bba7b7221 */ /* 0x000fe20000010000 */
[----:B------:R-:W-:-:S02]  /*13f0*/  HADD2.F32 R167, -RZ, R131.H0_H0 ;  /* 0x20000083ffa77230 */ /* 0x000fc40000004100 */
[----:B------:R-:W-:Y:S01]  /*1400*/  FMUL.FTZ R187, R164, UR8 ;  /* 0x00000008a4bb7c20 */ /* 0x000fe20008410000 */
[--C-:B------:R-:W-:Y:S02]  /*1410*/  HADD2.F32 R195, -RZ, R134.reuse.H0_H0 ;  /* 0x20000086ffc37230 */ /* 0x100fe40000004100 */
[----:B------:R-:W-:Y:S01]  /*1420*/  FMUL.FTZ R192, R165, UR8 ;  /* 0x00000008a5c07c20 */ /* 0x000fe20008410000 */
[----:B------:R-:W-:Y:S01]  /*1430*/  FADD.FTZ R202, R120, R202 ;  /* 0x000000ca78ca7221 */ /* 0x000fe20000010000 */
[-C--:B------:R-:W-:Y:S01]  /*1440*/  FFMA.FTZ R19, R163, R120.reuse, R19 ;  /* 0x00000078a3137223 */ /* 0x080fe20000010013 */
[----:B------:R-:W-:Y:S01]  /*1450*/  FMUL.FTZ R164, R82, R120 ;  /* 0x0000007852a47220 */ /* 0x000fe20000410000 */
[----:B------:R-:W-:Y:S01]  /*1460*/  FMUL.FTZ R193, R91, R133 ;  /* 0x000000855bc17220 */ /* 0x000fe20000410000 */
[----:B------:R-:W-:Y:S01]  /*1470*/  FFMA.FTZ R121, R226, R229, R121 ;  /* 0x000000e5e2797223 */ /* 0x000fe20000010079 */
[----:B------:R-:W-:Y:S01]  /*1480*/  FADD.FTZ R120, R188, R123 ;  /* 0x0000007bbc787221 */ /* 0x000fe20000010000 */
[----:B------:R-:W-:-:S02]  /*1490*/  HADD2.F32 R134, -RZ, R134.H1_H1 ;  /* 0x30000086ff867230 */ /* 0x000fc40000004100 */
[----:B------:R-:W-:Y:S01]  /*14a0*/  FADD.FTZ R167, R167, -UR5 ;  /* 0x80000005a7a77e21 */ /* 0x000fe20008010000 */
[----:B------:R-:W-:Y:S01]  /*14b0*/  FADD.FTZ R180, R195, R180 ;  /* 0x000000b4c3b47221 */ /* 0x000fe20000010000 */
[-C--:B------:R-:W-:Y:S01]  /*14c0*/  FFMA.FTZ R13, R192, R195.reuse, R13 ;  /* 0x000000c3c00d7223 */ /* 0x080fe2000001000d */
[----:B------:R-:W-:Y:S01]  /*14d0*/  FMUL.FTZ R195, R84, R195 ;  /* 0x000000c354c37220 */ /* 0x000fe20000410000 */
[----:B------:R-:W-:Y:S01]  /*14e0*/  FFMA.FTZ R121, R228, R231, R121 ;  /* 0x000000e7e4797223 */ /* 0x000fe20000010079 */
[----:B------:R-:W-:Y:S01]  /*14f0*/  FADD.FTZ R120, R193, R120 ;  /* 0x00000078c1787221 */ /* 0x000fe20000010000 */
[--C-:B------:R-:W-:Y:S02]  /*1500*/  HADD2.F32 R198, -RZ, R135.reuse.H0_H0 ;  /* 0x20000087ffc67230 */ /* 0x100fe40000004100 */
[----:B------:R-:W-:Y:S01]  /*1510*/  FMUL.FTZ R196, R167, UR8 ;  /* 0x00000008a7c47c20 */ /* 0x000fe20008410000 */
[----:B------:R-:W-:Y:S01]  /*1520*/  FMUL.FTZ R197, R85, R134 ;  /* 0x0000008655c57220 */ /* 0x000fe20000410000 */
[----:B------:R-:W-:Y:S01]  /*1530*/  FFMA.FTZ R121, R230, R233, R121 ;  /* 0x000000e9e6797223 */ /* 0x000fe20000010079 */
[----:B------:R-:W-:Y:S01]  /*1540*/  FADD.FTZ R120, R195, R120 ;  /* 0x00000078c3787221 */ /* 0x000fe20000010000 */
[----:B------:R-:W-:-:S02]  /*1550*/  HADD2.F32 R135, -RZ, R135.H1_H1 ;  /* 0x30000087ff877230 */ /* 0x000fc40000004100 */
[----:B------:R-:W-:Y:S01]  /*1560*/  FADD.FTZ R189, R198, R189 ;  /* 0x000000bdc6bd7221 */ /* 0x000fe20000010000 */
[-C--:B------:R-:W-:Y:S01]  /*1570*/  FFMA.FTZ R15, R196, R198.reuse, R15 ;  /* 0x000000c6c40f7223 */ /* 0x080fe2000001000f */
[----:B------:R-:W-:Y:S01]  /*1580*/  FMUL.FTZ R198, R86, R198 ;  /* 0x000000c656c67220 */ /* 0x000fe20000410000 */
[----:B------:R-:W-:Y:S01]  /*1590*/  FFMA.FTZ R121, R232, R234, R121 ;  /* 0x000000eae8797223 */ /* 0x000fe20000010079 */
[----:B------:R-:W-:Y:S01]  /*15a0*/  FADD.FTZ R123, R197, R120 ;  /* 0x00000078c57b7221 */ /* 0x000fe20000010000 */
[----:B------:R-:W-:Y:S02]  /*15b0*/  FMUL.FTZ R200, R87, R135 ;  /* 0x0000008757c87220 */ /* 0x000fe40000410000 */
[----:B------:R-:W-:Y:S01]  /*15c0*/  FFMA.FTZ R120, R182, R184, R121 ;  /* 0x000000b8b6787223 */ /* 0x000fe20000010079 */
[----:B------:R-:W-:Y:S01]  /*15d0*/  FADD.FTZ R123, R198, R123 ;  /* 0x0000007bc67b7221 */ /* 0x000fe20000010000 */
[----:B------:R-:W-:Y:S02]  /*15e0*/  HADD2.F32 R162, -RZ, R139.H0_H0 ;  /* 0x2000008bffa27230 */ /* 0x000fe40000004100 */
[----:B------:R-:W-:-:S02]  /*15f0*/  HADD2.F32 R140, -RZ, R140.H1_H1 ;  /* 0x3000008cff8c7230 */ /* 0x000fc40000004100 */
[----:B------:R-:W-:Y:S01]  /*1600*/  FFMA.FTZ R120, R183, R186, R120 ;  /* 0x000000bab7787223 */ /* 0x000fe20000010078 */
[----:B------:R-:W-:Y:S01]  /*1610*/  FADD.FTZ R123, R200, R123 ;  /* 0x0000007bc87b7221 */ /* 0x000fe20000010000 */
[----:B------:R-:W-:Y:S02]  /*1620*/  HADD2.F32 R161, -RZ, R137.H1_H1 ;  /* 0x30000089ffa17230 */ /* 0x000fe40000004100 */
[----:B------:R-:W-:Y:S01]  /*1630*/  FADD.FTZ R171, R162, -UR5 ;  /* 0x80000005a2ab7e21 */ /* 0x000fe20008010000 */
[----:B------:R-:W-:Y:S02]  /*1640*/  HADD2.F32 R137, -RZ, R138.H0_H0 ;  /* 0x2000008aff897230 */ /* 0x000fe40000004100 */
[----:B------:R-:W-:Y:S01]  /*1650*/  FMUL.FTZ R162, R81, R140 ;  /* 0x0000008c51a27220 */ /* 0x000fe20000410000 */
[----:B------:R-:W-:Y:S01]  /*1660*/  FFMA.FTZ R120, R185, R188, R120 ;  /* 0x000000bcb9787223 */ /* 0x000fe20000010078 */
[----:B------:R-:W-:Y:S01]  /*1670*/  FADD.FTZ R123, R160, R123 ;  /* 0x0000007ba07b7221 */ /* 0x000fe20000010000 */
[----:B------:R-:W-:-:S02]  /*1680*/  HADD2.F32 R141, -RZ, R141.H1_H1 ;  /* 0x3000008dff8d7230 */ /* 0x000fc40000004100 */
[----:B------:R-:W-:Y:S01]  /*1690*/  FADD.FTZ R166, R166, -UR5 ;  /* 0x80000005a6a67e21 */ /* 0x000fe20008010000 */
[----:B------:R-:W-:Y:S01]  /*16a0*/  FADD.FTZ R137, R137, -UR5 ;  /* 0x8000000589897e21 */ /* 0x000fe20008010000 */
[----:B------:R-:W-:Y:S01]  /*16b0*/  FFMA.FTZ R121, R187, R193, R120 ;  /* 0x000000c1bb797223 */ /* 0x000fe20000010078 */
[----:B------:R-:W-:Y:S01]  /*16c0*/  FADD.FTZ R123, R162, R123 ;  /* 0x0000007ba27b7221 */ /* 0x000fe20000010000 */
[----:B------:R-:W-:Y:S02]  /*16d0*/  HADD2.F32 R168, -RZ, R142.H0_H0 ;  /* 0x2000008effa87230 */ /* 0x000fe40000004100 */
[----:B------:R-:W-:Y:S01]  /*16e0*/  FMUL.FTZ R194, R166, UR8 ;  /* 0x00000008a6c27c20 */ /* 0x000fe20008410000 */
[----:B------:R-:W-:Y:S02]  /*16f0*/  HADD2.F32 R131, -RZ, R131.H1_H1 ;  /* 0x30000083ff837230 */ /* 0x000fe40000004100 */
[----:B------:R-:W-:Y:S01]  /*1700*/  FMUL.FTZ R167, R137, UR8 ;  /* 0x0000000889a77c20 */ /* 0x000fe20008410000 */
[----:B------:R-:W-:Y:S01]  /*1710*/  FMUL.FTZ R166, R83, R141 ;  /* 0x0000008d53a67220 */ /* 0x000fe20000410000 */
[----:B------:R-:W-:Y:S01]  /*1720*/  FFMA.FTZ R121, R192, R195, R121 ;  /* 0x000000c3c0797223 */ /* 0x000fe20000010079 */
[----:B------:R-:W-:Y:S01]  /*1730*/  FADD.FTZ R123, R164, R123 ;  /* 0x0000007ba47b7221 */ /* 0x000fe20000010000 */
[----:B------:R-:W-:-:S02]  /*1740*/  HADD2.F32 R120, -RZ, R148.H0_H0 ;  /* 0x20000094ff787230 */ /* 0x000fc40000004100 */
[----:B------:R-:W-:Y:S01]  /*1750*/  FADD.FTZ R251, R168, R251 ;  /* 0x000000fba8fb7221 */ /* 0x000fe20000010000 */
[----:B------:R-:W-:Y:S02]  /*1760*/  HADD2.F32 R142, -RZ, R142.H1_H1 ;  /* 0x3000008eff8e7230 */ /* 0x000fe40000004100 */
[-C--:B------:R-:W-:Y:S01]  /*1770*/  FFMA.FTZ R21, R167, R168.reuse, R21 ;  /* 0x000000a8a7157223 */ /* 0x080fe20000010015 */
[--C-:B------:R-:W-:Y:S02]  /*1780*/  HADD2.F32 R172, -RZ, R143.reuse.H0_H0 ;  /* 0x2000008fffac7230 */ /* 0x100fe40000004100 */
[----:B------:R-:W-:Y:S01]  /*1790*/  FADD.FTZ R131, R131, -UR5 ;  /* 0x8000000583837e21 */ /* 0x000fe20008010000 */
[----:B------:R-:W-:Y:S01]  /*17a0*/  FMUL.FTZ R168, R76, R168 ;  /* 0x000000a84ca87220 */ /* 0x000fe20000410000 */
[----:B------:R-:W-:Y:S01]  /*17b0*/  FFMA.FTZ R121, R194, R197, R121 ;  /* 0x000000c5c2797223 */ /* 0x000fe20000010079 */
[----:B------:R-:W-:Y:S01]  /*17c0*/  FADD.FTZ R123, R166, R123 ;  /* 0x0000007ba67b7221 */ /* 0x000fe20000010000 */
[----:B------:R-:W-:-:S02]  /*17d0*/  HADD2.F32 R143, -RZ, R143.H1_H1 ;  /* 0x3000008fff8f7230 */ /* 0x000fc40000004100 */
[----:B------:R-:W-:Y:S01]  /*17e0*/  FMUL.FTZ R171, R171, UR8 ;  /* 0x00000008abab7c20 */ /* 0x000fe20008410000 */
[----:B------:R-:W-:Y:S02]  /*17f0*/  HADD2.F32 R136, -RZ, R136.H1_H1 ;  /* 0x30000088ff887230 */ /* 0x000fe40000004100 */
[----:B------:R-:W-:Y:S01]  /*1800*/  FADD.FTZ R128, R120, -UR5 ;  /* 0x8000000578807e21 */ /* 0x000fe20008010000 */
[----:B------:R-:W-:Y:S01]  /*1810*/  FMUL.FTZ R199, R131, UR8 ;  /* 0x0000000883c77c20 */ /* 0x000fe20008410000 */
[----:B------:R-:W-:Y:S01]  /*1820*/  FMUL.FTZ R170, R77, R142 ;  /* 0x0000008e4daa7220 */ /* 0x000fe20000410000 */
[----:B------:R-:W-:Y:S01]  /*1830*/  FFMA.FTZ R120, R196, R198, R121 ;  /* 0x000000c6c4787223 */ /* 0x000fe20000010079 */
[----:B------:R-:W-:Y:S01]  /*1840*/  FADD.FTZ R123, R168, R123 ;  /* 0x0000007ba87b7221 */ /* 0x000fe20000010000 */
[----:B------:R-:W-:Y:S01]  /*1850*/  FFMA.FTZ R23, R171, R172, R23 ;  /* 0x000000acab177223 */ /* 0x000fe20000010017 */
[----:B------:R-:W-:Y:S01]  /*1860*/  FADD.FTZ R136, R136, -UR5 ;  /* 0x8000000588887e21 */ /* 0x000fe20008010000 */
[----:B------:R-:W-:Y:S01]  /*1870*/  FFMA.FTZ R120, R199, R200, R120 ;  /* 0x000000c8c7787223 */ /* 0x000fe20000010078 */
[----:B------:R-:W-:Y:S01]  /*1880*/  FADD.FTZ R123, R170, R123 ;  /* 0x0000007baa7b7221 */ /* 0x000fe20000010000 */
[----:B------:R-:W-:Y:S01]  /*1890*/  FADD.FTZ R165, R161, -UR5 ;  /* 0x80000005a1a57e21 */ /* 0x000fe20008010000 */
[----:B------:R-:W-:Y:S01]  /*18a0*/  FMUL.FTZ R128, R128, UR8 ;  /* 0x0000000880807c20 */ /* 0x000fe20008410000 */
[----:B------:R-:W-:Y:S01]  /*18b0*/  FMUL.FTZ R161, R136, UR8 ;  /* 0x0000000888a17c20 */ /* 0x000fe20008410000 */
[----:B------:R-:W-:Y:S01]  /*18c0*/  FFMA.FTZ R120, R159, R160, R120 ;  /* 0x000000a09f787223 */ /* 0x000fe20000010078 */
[----:B------:R-:W-:Y:S01]  /*18d0*/  FADD.FTZ R246, R129, R246 ;  /* 0x000000f681f67221 */ /* 0x000fe20000010000 */
[-C--:B------:R-:W-:Y:S01]  /*18e0*/  FFMA.FTZ R25, R128, R129.reuse, R25 ;  /* 0x0000008180197223 */ /* 0x080fe20000010019 */
[----:B------:R-:W-:Y:S01]  /*18f0*/  FMUL.FTZ R129, R72, R129 ;  /* 0x0000008148817220 */ /* 0x000fe20000410000 */
[----:B------:R-:W-:Y:S01]  /*1900*/  FFMA.FTZ R120, R161, R162, R120 ;  /* 0x000000a2a1787223 */ /* 0x000fe20000010078 */
[----:B------:R-:W-:Y:S01]  /*1910*/  FMUL.FTZ R165, R165, UR8 ;  /* 0x00000008a5a57c20 */ /* 0x000fe20008410000 */
[----:B------:R-:W-:-:S02]  /*1920*/  HADD2.F32 R138, -RZ, R138.H1_H1 ;  /* 0x3000008aff8a7230 */ /* 0x000fc40000004100 */
[----:B------:R-:W-:Y:S01]  /*1930*/  FFMA.FTZ R120, R163, R164, R120 ;  /* 0x000000a4a3787223 */ /* 0x000fe20000010078 */
[----:B------:R-:W-:Y:S01]  /*1940*/  FADD.FTZ R176, R132, R176 ;  /* 0x000000b084b07221 */ /* 0x000fe20000010000 */
[----:B------:R-:W-:Y:S01]  /*1950*/  FFMA.FTZ R10, R183, R132, R10 ;  /* 0x00000084b70a7223 */ /* 0x000fe2000001000a */
[----:B------:R-:W-:Y:S01]  /*1960*/  FMUL.FTZ R131, R74, R124 ;  /* 0x0000007c4a837220 */ /* 0x000fe20000410000 */
[----:B------:R-:W-:Y:S01]  /*1970*/  FFMA.FTZ R132, R165, R166, R120 ;  /* 0x000000a6a5847223 */ /* 0x000fe20000010078 */
[----:B------:R-:W-:Y:S01]  /*1980*/  FADD.FTZ R138, R138, -UR5 ;  /* 0x800000058a8a7e21 */ /* 0x000fe20008010000 */
[----:B------:R-:W-:Y:S02]  /*1990*/  HADD2.F32 R139, -RZ, R139.H1_H1 ;  /* 0x3000008bff8b7230 */ /* 0x000fe40000004100 */
[----:B------:R-:W-:Y:S01]  /*19a0*/  FADD.FTZ R178, R133, R178 ;  /* 0x000000b285b27221 */ /* 0x000fe20000010000 */
[----:B------:R-:W-:Y:S01]  /*19b0*/  FMUL.FTZ R169, R138, UR8 ;  /* 0x000000088aa97c20 */ /* 0x000fe20008410000 */
[----:B------:R-:W-:Y:S01]  /*19c0*/  FFMA.FTZ R12, R187, R133, R12 ;  /* 0x00000085bb0c7223 */ /* 0x000fe2000001000c */
[----:B------:R-:W-:Y:S01]  /*19d0*/  FMUL.FTZ R133, R68, R125 ;  /* 0x0000007d44857220 */ /* 0x000fe20000410000 */
[----:B------:R-:W-:Y:S01]  /*19e0*/  FADD.FTZ R139, R139, -UR5 ;  /* 0x800000058b8b7e21 */ /* 0x000fe20008010000 */
[----:B------:R-:W-:Y:S01]  /*19f0*/  FADD.FTZ R181, R134, R181 ;  /* 0x000000b586b57221 */ /* 0x000fe20000010000 */
[----:B------:R-:W-:Y:S01]  /*1a00*/  FFMA.FTZ R14, R194, R134, R14 ;  /* 0x00000086c20e7223 */ /* 0x000fe2000001000e */
[----:B------:R-:W-:-:S02]  /*1a10*/  HADD2.F32 R136, -RZ, R148.H1_H1 ;  /* 0x30000094ff887230 */ /* 0x000fc40000004100 */
[----:B------:R-:W-:Y:S01]  /*1a20*/  FMUL.FTZ R134, R69, R145 ;  /* 0x0000009145867220 */ /* 0x000fe20000410000 */
[----:B------:R-:W-:Y:S01]  /*1a30*/  FADD.FTZ R190, R135, R190 ;  /* 0x000000be87be7221 */ /* 0x000fe20000010000 */
[----:B------:R-:W-:Y:S01]  /*1a40*/  FFMA.FTZ R16, R199, R135, R16 ;  /* 0x00000087c7107223 */ /* 0x000fe20000010010 */
[----:B------:R-:W-:Y:S02]  /*1a50*/  HADD2.F32 R138, -RZ, R149.H0_H0 ;  /* 0x20000095ff8a7230 */ /* 0x000fe40000004100 */
[----:B------:R-:W-:Y:S01]  /*1a60*/  FADD.FTZ R136, R136, -UR5 ;  /* 0x8000000588887e21 */ /* 0x000fe20008010000 */
[----:B--2---:R-:W-:Y:S01]  /*1a70*/  FADD.FTZ R174, R143, R174 ;  /* 0x000000ae8fae7221 */ /* 0x004fe20000010000 */
[----:B----4-:R-:W-:Y:S01]  /*1a80*/  FADD.FTZ R173, R172, R173 ;  /* 0x000000adacad7221 */ /* 0x010fe20000010000 */
[----:B------:R-:W-:-:S04]  /*1a90*/  FMUL.FTZ R172, R78, R172 ;  /* 0x000000ac4eac7220 */ /* 0x000fc80000410000 */
[----:B------:R-:W-:Y:S01]  /*1aa0*/  STL [R1], R173 ;  /* 0x000000ad01007387 */ /* 0x000fe20000100800 */
[----:B------:R-:W-:-:S03]  /*1ab0*/  FADD.FTZ R123, R172, R123 ;  /* 0x0000007bac7b7221 */ /* 0x000fc60000010000 */
[----:B------:R0:W-:Y:S02]  /*1ac0*/  STL [R1+0x4], R174 ;  /* 0x000004ae01007387 */ /* 0x0001e40000100800 */
[----:B0-----:R-:W-:-:S04]  /*1ad0*/  FMUL.FTZ R174, R79, R143 ;  /* 0x0000008f4fae7220 */ /* 0x001fc80000410000 */
[----:B------:R-:W-:-:S04]  /*1ae0*/  FADD.FTZ R130, R174, R123 ;  /* 0x0000007bae827221 */ /* 0x000fc80000010000 */
[----:B------:R-:W-:Y:S01]  /*1af0*/  FADD.FTZ R121, R129, R130 ;  /* 0x0000008281797221 */ /* 0x000fe20000010000 */
[----:B------:R-:W-:Y:S01]  /*1b00*/  FMUL.FTZ R130, R73, R122 ;  /* 0x0000007a49827220 */ /* 0x000fe20000410000 */
[----:B------:R-:W-:-:S03]  /*1b10*/  FFMA.FTZ R123, R167, R168, R132 ;  /* 0x000000a8a77b7223 */ /* 0x000fc60000010084 */
[----:B------:R-:W-:Y:S01]  /*1b20*/  FADD.FTZ R120, R121, R130 ;  /* 0x0000008279787221 */ /* 0x000fe20000010000 */
[----:B------:R-:W-:-:S03]  /*1b30*/  FMUL.FTZ R132, R75, R126 ;  /* 0x0000007e4b847220 */ /* 0x000fc60000410000 */
[----:B------:R-:W-:Y:S01]  /*1b40*/  FADD.FTZ R121, R120, R131 ;  /* 0x0000008378797221 */ /* 0x000fe20000010000 */
[----:B------:R-:W-:Y:S01]  /*1b50*/  FFMA.FTZ R123, R169, R170, R123 ;  /* 0x000000aaa97b7223 */ /* 0x000fe2000001007b */
[----:B------:R0:W-:Y:S02]  /*1b60*/  STL [R1+0x8], R246 ;  /* 0x000008f601007387 */ /* 0x0001e40000100800 */
[----:B------:R-:W-:Y:S01]  /*1b70*/  FADD.FTZ R121, R121, R132 ;  /* 0x0000008479797221 */ /* 0x000fe20000010000 */
[----:B------:R-:W-:Y:S01]  /*1b80*/  FMUL.FTZ R173, R139, UR8 ;  /* 0x000000088bad7c20 */ /* 0x000fe20008410000 */
[----:B------:R-:W-:Y:S02]  /*1b90*/  FFMA.FTZ R123, R171, R172, R123 ;  /* 0x000000acab7b7223 */ /* 0x000fe4000001007b */
[----:B------:R-:W-:Y:S01]  /*1ba0*/  FADD.FTZ R121, R121, R133 ;  /* 0x0000008579797221 */ /* 0x000fe20000010000 */
[----:B0-----:R-:W-:-:S03]  /*1bb0*/  HADD2.F32 R246, -RZ, R147.H0_H0 ;  /* 0x20000093fff67230 */ /* 0x001fc60000004100 */
[----:B------:R-:W-:Y:S01]  /*1bc0*/  FADD.FTZ R121, R121, R134 ;  /* 0x0000008679797221 */ /* 0x000fe20000010000 */
[----:B------:R-:W-:Y:S02]  /*1bd0*/  HADD2.F32 R147, -RZ, R147.H1_H1 ;  /* 0x30000093ff937230 */ /* 0x000fe40000004100 */
[----:B------:R-:W-:Y:S01]  /*1be0*/  FFMA.FTZ R123, R173, R174, R123 ;  /* 0x000000aead7b7223 */ /* 0x000fe2000001007b */
[----:B------:R-:W-:Y:S01]  /*1bf0*/  FMUL.FTZ R135, R70, R246 ;  /* 0x000000f646877220 */ /* 0x000fe20000410000 */
[----:B------:R-:W-:Y:S02]  /*1c00*/  HADD2.F32 R139, -RZ, R149.H1_H1 ;  /* 0x30000095ff8b7230 */ /* 0x000fe40000004100 */
[----:B------:R-:W-:Y:S01]  /*1c10*/  FMUL.FTZ R137, R71, R147 ;  /* 0x0000009347897220 */ /* 0x000fe20000410000 */
[----:B------:R-:W-:Y:S01]  /*1c20*/  FADD.FTZ R138, R138, -UR5 ;  /* 0x800000058a8a7e21 */ /* 0x000fe20008010000 */
[----:B------:R-:W-:Y:S01]  /*1c30*/  FADD.FTZ R121, R121, R135 ;  /* 0x0000008779797221 */ /* 0x000fe20000010000 */
[----:B------:R-:W-:Y:S01]  /*1c40*/  FMUL.FTZ R136, R136, UR8 ;  /* 0x0000000888887c20 */ /* 0x000fe20008410000 */
[----:B------:R-:W-:Y:S01]  /*1c50*/  FFMA.FTZ R123, R128, R129, R123 ;  /* 0x00000081807b7223 */ /* 0x000fe2000001007b */
[----:B------:R-:W-:Y:S01]  /*1c60*/  FADD.FTZ R201, R140, R201 ;  /* 0x000000c98cc97221 */ /* 0x000fe20000010000 */
[----:B------:R-:W-:Y:S01]  /*1c70*/  FFMA.FTZ R18, R161, R140, R18 ;  /* 0x0000008ca1127223 */ /* 0x000fe20000010012 */
[----:B------:R-:W-:-:S02]  /*1c80*/  HADD2.F32 R140, -RZ, R150.H0_H0 ;  /* 0x20000096ff8c7230 */ /* 0x000fc40000004100 */
[----:B------:R-:W-:Y:S01]  /*1c90*/  FADD.FTZ R121, R121, R137 ;  /* 0x0000008979797221 */ /* 0x000fe20000010000 */
[----:B------:R-:W-:Y:S01]  /*1ca0*/  FADD.FTZ R139, R139, -UR5 ;  /* 0x800000058b8b7e21 */ /* 0x000fe20008010000 */
[----:B------:R-:W-:Y:S01]  /*1cb0*/  FMUL.FTZ R138, R138, UR8 ;  /* 0x000000088a8a7c20 */ /* 0x000fe20008410000 */
[----:B------:R-:W-:Y:S01]  /*1cc0*/  FFMA.FTZ R123, R136, R130, R123 ;  /* 0x00000082887b7223 */ /* 0x000fe2000001007b */
[----:B------:R-:W-:Y:S01]  /*1cd0*/  FADD.FTZ R250, R141, R250 ;  /* 0x000000fa8dfa7221 */ /* 0x000fe20000010000 */
[----:B------:R-:W-:Y:S01]  /*1ce0*/  FFMA.FTZ R20, R165, R141, R20 ;  /* 0x0000008da5147223 */ /* 0x000fe20000010014 */
[----:B------:R-:W-:Y:S02]  /*1cf0*/  HADD2.F32 R141, -RZ, R150.H1_H1 ;  /* 0x30000096ff8d7230 */ /* 0x000fe40000004100 */
[----:B------:R-:W-:Y:S01]  /*1d00*/  FADD.FTZ R140, R140, -UR5 ;  /* 0x800000058c8c7e21 */ /* 0x000fe20008010000 */
[----:B------:R-:W-:Y:S01]  /*1d10*/  FMUL.FTZ R139, R139, UR8 ;  /* 0x000000088b8b7c20 */ /* 0x000fe20008410000 */
[----:B------:R-:W-:Y:S01]  /*1d20*/  FFMA.FTZ R123, R138, R131, R123 ;  /* 0x000000838a7b7223 */ /* 0x000fe2000001007b */
[----:B------:R-:W0:Y:S01]  /*1d30*/  SHFL.DOWN PT, R120, R121, 0x10, 0x1f ;  /* 0x0a001f0079787f89 */ /* 0x000e2200000e0000 */
[----:B------:R-:W-:Y:S01]  /*1d40*/  FADD.FTZ R252, R142, R252 ;  /* 0x000000fc8efc7221 */ /* 0x000fe20000010000 */
[----:B------:R-:W-:Y:S01]  /*1d50*/  FFMA.FTZ R22, R169, R142, R22 ;  /* 0x0000008ea9167223 */ /* 0x000fe20000010016 */
[----:B------:R-:W-:-:S02]  /*1d60*/  HADD2.F32 R142, -RZ, R151.H0_H0 ;  /* 0x20000097ff8e7230 */ /* 0x000fc40000004100 */
[----:B------:R-:W-:Y:S01]  /*1d70*/  FADD.FTZ R141, R141, -UR5 ;  /* 0x800000058d8d7e21 */ /* 0x000fe20008010000 */
[----:B------:R-:W-:Y:S01]  /*1d80*/  FMUL.FTZ R140, R140, UR8 ;  /* 0x000000088c8c7c20 */ /* 0x000fe20008410000 */
[----:B------:R-:W-:Y:S01]  /*1d90*/  FFMA.FTZ R123, R139, R132, R123 ;  /* 0x000000848b7b7223 */ /* 0x000fe2000001007b */
[----:B------:R-:W-:Y:S02]  /*1da0*/  HADD2.F32 R151, -RZ, R151.H1_H1 ;  /* 0x30000097ff977230 */ /* 0x000fe40000004100 */
[----:B------:R-:W-:Y:S01]  /*1db0*/  FADD.FTZ R142, R142, -UR5 ;  /* 0x800000058e8e7e21 */ /* 0x000fe20008010000 */
[----:B------:R-:W-:Y:S01]  /*1dc0*/  FMUL.FTZ R141, R141, UR8 ;  /* 0x000000088d8d7c20 */ /* 0x000fe20008410000 */
[----:B------:R-:W-:Y:S01]  /*1dd0*/  FFMA.FTZ R123, R140, R133, R123 ;  /* 0x000000858c7b7223 */ /* 0x000fe2000001007b */
[----:B------:R-:W-:Y:S01]  /*1de0*/  FFMA.FTZ R24, R173, R143, R24 ;  /* 0x0000008fad187223 */ /* 0x000fe20000010018 */
[----:B------:R-:W-:Y:S01]  /*1df0*/  FADD.FTZ R143, R151, -UR5 ;  /* 0x80000005978f7e21 */ /* 0x000fe20008010000 */
[----:B------:R-:W-:Y:S01]  /*1e00*/  FMUL.FTZ R142, R142, UR8 ;  /* 0x000000088e8e7c20 */ /* 0x000fe20008410000 */
[----:B------:R-:W-:-:S02]  /*1e10*/  FFMA.FTZ R123, R141, R134, R123 ;  /* 0x000000868d7b7223 */ /* 0x000fc4000001007b */
[----:B------:R-:W-:Y:S02]  /*1e20*/  FMUL.FTZ R143, R143, UR8 ;  /* 0x000000088f8f7c20 */ /* 0x000fe40008410000 */
        /* <DEDUP_REMOVED lines=16> */
[----:B------:R-:W-:Y:S01]  /*1f30*/  FADD.FTZ R156, R127, R156 ;  /* 0x0000009c7f9c7221 */ /* 0x000fe20000010000 */
[----:B------:R-:W-:Y:S02]  /*1f40*/  FFMA.FTZ R8, R232, R127, R8 ;  /* 0x0000007fe8087223 */ /* 0x000fe40000010008 */
[----:B------:R-:W1:Y:S01]  /*1f50*/  S2R R127, SR_TID.X ;  /* 0x00000000007f7919 */ /* 0x000e620000002100 */
[----:B0-----:R-:W-:Y:S02]  /*1f60*/  FADD.FTZ R121, R123, R121 ;  /* 0x000000797b797221 */ /* 0x001fe40000010000 */
[----:B------:R-:W0:Y:S01]  /*1f70*/  SHFL.DOWN PT, R123, R120, 0x1, 0x1f ;  /* 0x08201f00787b7f89 */ /* 0x000e2200000e0000 */
[----:B-1----:R-:W-:Y:S01]  /*1f80*/  LOP3.LUT P0, RZ, R127, 0x1f, RZ, 0xc0, !PT ;  /* 0x0000001f7fff7812 */ /* 0x002fe2000780c0ff */
[----:B0-----:R-:W-:Y:S02]  /*1f90*/  FADD.FTZ R120, R120, R123 ;  /* 0x0000007b78787221 */ /* 0x001fe40000010000 */
[----:B------:R-:W0:Y:S01]  /*1fa0*/  SHFL.DOWN PT, R123, R121, 0x1, 0x1f ;  /* 0x08201f00797b7f89 */ /* 0x000e2200000e0000 */
[----:B------:R-:W-:Y:S01]  /*1fb0*/  UMOV UR7, 0x3f800000 ;  /* 0x3f80000000077882 */ /* 0x000fe20000000000 */
[----:B------:R-:W-:Y:S01]  /*1fc0*/  @UP0 UMOV UR7, UR4 ;  /* 0x0000000400070c82 */ /* 0x000fe20008000000 */
        /* <DEDUP_REMOVED lines=11> */
.L_x_8139:
[----:B------:R-:W-:Y:S05]  /*2080*/  BSYNC.RECONVERGENT B0 ;  /* 0x0000000000007941 */ /* 0x000fea0003800200 */
.L_x_8138:
[----:B0-----:R-:W2:Y:S04]  /*2090*/  LDL.LU R120, [R1+0xc] ;  /* 0x00000c0001787983 */ /* 0x001ea80000300800 */
[----:B------:R-:W3:Y:S04]  /*20a0*/  LDL.LU R148, [R1+0x10] ;  /* 0x0000100001947983 */ /* 0x000ee80000300800 */
[----:B------:R-:W4:Y:S04]  /*20b0*/  LDL.LU R150, [R1+0x14] ;  /* 0x0000140001967983 */ /* 0x000f280000300800 */
[----:B------:R-:W4:Y:S01]  /*20c0*/  LDL.LU R127, [R1+0x18] ;  /* 0x00001800017f7983 */ /* 0x000f220000300800 */
[----:B------:R-:W0:Y:S01]  /*20d0*/  S2UR UR5, SR_CgaCtaId ;  /* 0x00000000000579c3 */ /* 0x000e220000008800 */
[----:B------:R-:W-:-:S02]  /*20e0*/  UMOV UR4, 0x400 ;  /* 0x0000040000047882 */ /* 0x000fc40000000000 */
[----:B------:R-:W4:Y:S01]  /*20f0*/  LDL.LU R149, [R1+0x1c] ;  /* 0x00001c0001957983 */ /* 0x000f220000300800 */
[----:B------:R-:W-:Y:S01]  /*2100*/  FFMA.FTZ R31, R142, R246, R31 ;  /* 0x000000f68e1f7223 */ /* 0x000fe2000001001f */
[----:B------:R-:W-:Y:S01]  /*2110*/  FFMA.FTZ R26, R136, R122, R26 ;  /* 0x0000007a881a7223 */ /* 0x000fe2000001001a */
[----:B0-----:R-:W-:-:S04]  /*2120*/  ULEA UR4, UR5, UR4, 0x18 ;  /* 0x0000000405047291 */ /* 0x001fc8000f8ec0ff */
[----:B------:R-:W-:Y:S02]  /*2130*/  UIADD3 UR5, UPT, UPT, UR4, 0x4020, URZ ;  /* 0x0000402004057890 */ /* 0x000fe4000fffe0ff */
[----:B------:R-:W-:Y:S01]  /*2140*/  @!UP2 UIADD3 UR5, UPT, UPT, UR4, 0x4000, URZ ;  /* 0x000040000405a890 */ /* 0x000fe2000fffe0ff */
[----:B------:R-:W-:Y:S01]  /*2150*/  BAR.SYNC.DEFER_BLOCKING 0x0 ;  /* 0x0000000000007b1d */ /* 0x000fe20000010000 */
[----:B--2---:R-:W-:Y:S01]  /*2160*/  FADD.FTZ R120, R122, R120 ;  /* 0x000000787a787221 */ /* 0x004fe20000010000 */
[----:B---3--:R-:W-:-:S04]  /*2170*/  FADD.FTZ R148, R124, R148 ;  /* 0x000000947c947221 */ /* 0x008fc80000010000 */
[----:B------:R-:W-:Y:S04]  /*2180*/  STL [R1+0xc], R120 ;  /* 0x00000c7801007387 */ /* 0x000fe80000100800 */
[----:B------:R0:W-:Y:S01]  /*2190*/  STL [R1+0x10], R148 ;  /* 0x0000109401007387 */ /* 0x0001e20000100800 */
[----:B----4-:R-:W-:Y:S01]  /*21a0*/  FADD.FTZ R150, R126, R150 ;  /* 0x000000967e967221 */ /* 0x010fe20000010000 */
[----:B------:R-:W-:Y:S02]  /*21b0*/  FADD.FTZ R127, R125, R127 ;  /* 0x0000007f7d7f7221 */ /* 0x000fe40000010000 */
[----:B------:R-:W1:Y:S04]  /*21c0*/  LDS.128 R120, [UR5] ;  /* 0x00000005ff787984 */ /* 0x000e680008000c00 */
[----:B0-----:R-:W2:Y:S01]  /*21d0*/  LDL.LU R148, [R1+0x20] ;  /* 0x0000200001947983 */ /* 0x001ea20000300800 */
[----:B------:R-:W-:-:S03]  /*21e0*/  FADD.FTZ R149, R145, R149 ;  /* 0x0000009591957221 */ /* 0x000fc60000010000 */
[----:B------:R-:W-:Y:S04]  /*21f0*/  STL [R1+0x14], R150 ;  /* 0x0000149601007387 */ /* 0x000fe80000100800 */
[----:B------:R-:W-:Y:S04]  /*2200*/  STL [R1+0x18], R127 ;  /* 0x0000187f01007387 */ /* 0x000fe80000100800 */
[----:B------:R-:W-:Y:S01]  /*2210*/  STL [R1+0x1c], R149 ;  /* 0x00001c9501007387 */ /* 0x000fe20000100800 */
[----:B------:R-:W-:Y:S02]  /*2220*/  UIADD3 UR5, UPT, UPT, UR4, 0x4030, URZ ;  /* 0x0000403004057890 */ /* 0x000fe4000fffe0ff */
[----:B------:R-:W-:Y:S01]  /*2230*/  @!UP2 UIADD3 UR5, UPT, UPT, UR4, 0x4010, URZ ;  /* 0x000040100405a890 */ /* 0x000fe2000fffe0ff */
[----:B------:R-:W-:Y:S01]  /*2240*/  FFMA.FTZ R27, R138, R124, R27 ;  /* 0x0000007c8a1b7223 */ /* 0x000fe2000001001b */
[----:B------:R-:W-:Y:S01]  /*2250*/  FFMA.FTZ R28, R139, R126, R28 ;  /* 0x0000007e8b1c7223 */ /* 0x000fe2000001001c */
[----:B------:R-:W-:-:S06]  /*2260*/  FFMA.FTZ R29, R140, R125, R29 ;  /* 0x0000007d8c1d7223 */ /* 0x000fcc000001001d */
[----:B------:R-:W0:Y:S01]  /*2270*/  LDS.128 R124, [UR5] ;  /* 0x00000005ff7c7984 */ /* 0x000e220008000c00 */
[----:B--2---:R-:W-:-:S03]  /*2280*/  FADD.FTZ R148, R246, R148 ;  /* 0x00000094f6947221 */ /* 0x004fc60000010000 */
[----:B------:R-:W2:Y:S01]  /*2290*/  LDL.LU R246, [R1+0x24] ;  /* 0x0000240001f67983 */ /* 0x000ea20000300800 */
[----:B-1----:R-:W-:-:S04]  /*22a0*/  FADD.FTZ R121, RZ, R121 ;  /* 0x00000079ff797221 */ /* 0x002fc80000010000 */
[----:B------:R-:W-:Y:S01]  /*22b0*/  FADD.FTZ R123, R123, R121 ;  /* 0x000000797b7b7221 */ /* 0x000fe20000010000 */
[----:B------:R-:W-:Y:S01]  /*22c0*/  FADD.FTZ R120, RZ, R120 ;  /* 0x00000078ff787221 */ /* 0x000fe20000010000 */
[----:B------:R1:W-:Y:S02]  /*22d0*/  STL [R1+0x20], R148 ;  /* 0x0000209401007387 */ /* 0x0003e40000100800 */
[----:B0-----:R-:W-:Y:S01]  /*22e0*/  FADD.FTZ R123, R123, R125 ;  /* 0x0000007d7b7b7221 */ /* 0x001fe20000010000 */
[----:B------:R-:W-:-:S03]  /*22f0*/  FADD.FTZ R120, R122, R120 ;  /* 0x000000787a787221 */ /* 0x000fc60000010000 */
        /* <DEDUP_REMOVED lines=8> */
[----:B------:R-:W-:Y:S01]  /*2380*/  FFMA.FTZ R30, R141, R145, R30 ;  /* 0x000000918d1e7223 */ /* 0x000fe2000001001e */
[----:B------:R-:W-:-:S03]  /*2390*/  FFMA.FTZ R32, R143, R147, R32 ;  /* 0x000000938f207223 */ /* 0x000fc60000010020 */
[----:B------:R-:W-:Y:S01]  /*23a0*/  FSEL R145, R120, RZ, !P2 ;  /* 0x000000ff78917208 */ /* 0x000fe20005000000 */
[----:B--2---:R-:W-:-:S05]  /*23b0*/  FADD.FTZ R246, R147, R246 ;  /* 0x000000f693f67221 */ /* 0x004fca0000010000 */
[----:B------:R1:W-:Y:S01]  /*23c0*/  STL [R1+0x24], R246 ;  /* 0x000024f601007387 */ /* 0x0003e20000100800 */
[----:B------:R-:W-:Y:S05]  /*23d0*/  BRA.U UP1, `(.L_x_8140) ;  /* 0x00000021016c7547 */ /* 0x000fea000b800000 */
        /* <DEDUP_REMOVED lines=12> */
[--C-:B------:R-:W-:Y:S01]  /*24a0*/  FFMA.FTZ R226, R226, UR4, R145.reuse ;  /* 0x00000004e2e27c23 */ /* 0x100fe20008010091 */
[----:B------:R-:W-:Y:S01]  /*24b0*/  FFMA.FTZ R228, R228, UR4, R145 ;  /* 0x00000004e4e47c23 */ /* 0x000fe20008010091 */
[----:B------:R-:W-:Y:S01]  /*24c0*/  FMUL.FTZ R144, R144, UR8 ;  /* 0x0000000890907c20 */ /* 0x000fe20008410000 */
[----:B------:R-:W-:Y:S01]  /*24d0*/  FMUL.FTZ R223, R223, UR8 ;  /* 0x00000008dfdf7c20 */ /* 0x000fe20008410000 */
[----:B------:R-:W-:Y:S01]  /*24e0*/  FADD.FTZ R234, R234, -R125 ;  /* 0x8000007deaea7221 */ /* 0x000fe20000010000 */
[----:B-----5:R-:W-:-:S02]  /*24f0*/  HADD2.F32 R124, -RZ, R120.H0_H0 ;  /* 0x20000078ff7c7230 */ /* 0x020fc40000004100 */
[--C-:B------:R-:W-:Y:S01]  /*2500*/  FFMA.FTZ R222, R222, UR4, R145.reuse ;  /* 0x00000004dede7c23 */ /* 0x100fe20008010091 */
[----:B------:R-:W-:Y:S01]  /*2510*/  FADD.FTZ R227, R227, -R224 ;  /* 0x800000e0e3e37221 */ /* 0x000fe20000010000 */
[----:B------:R-:W-:Y:S01]  /*2520*/  FMUL.FTZ R125, R144, UR7 ;  /* 0x00000007907d7c20 */ /* 0x000fe20008410000 */
[----:B------:R-:W-:Y:S02]  /*2530*/  HADD2.F32 R127, -RZ, R120.H1_H1 ;  /* 0x30000078ff7f7230 */ /* 0x000fe40000004100 */
[----:B------:R-:W-:Y:S01]  /*2540*/  FFMA.FTZ R230, R230, UR4, R145 ;  /* 0x00000004e6e67c23 */ /* 0x000fe20008010091 */
[----:B------:R-:W-:Y:S01]  /*2550*/  FMUL.FTZ R126, R223, UR7 ;  /* 0x00000007df7e7c20 */ /* 0x000fe20008410000 */
[----:B------:R-:W-:Y:S01]  /*2560*/  FADD.FTZ R229, R229, -R226 ;  /* 0x800000e2e5e57221 */ /* 0x000fe20000010000 */
[----:B------:R-:W-:Y:S01]  /*2570*/  FADD.FTZ R231, R231, -R228 ;  /* 0x800000e4e7e77221 */ /* 0x000fe20000010000 */
[----:B------:R-:W-:Y:S01]  /*2580*/  FADD.FTZ R225, R225, -R222 ;  /* 0x800000dee1e17221 */ /* 0x000fe20000010000 */
[----:B------:R-:W-:Y:S01]  /*2590*/  FMUL.FTZ R124, R125, R124 ;  /* 0x0000007c7d7c7220 */ /* 0x000fe20000410000 */
[----:B------:R-:W-:Y:S01]  /*25a0*/  FMUL.FTZ R120, R36, R125 ;  /* 0x0000007d24787220 */ /* 0x000fe20000410000 */
[----:B------:R-:W-:Y:S01]  /*25b0*/  FMUL.FTZ R221, R227, UR8 ;  /* 0x00000008e3dd7c20 */ /* 0x000fe20008410000 */
[----:B------:R-:W-:Y:S01]  /*25c0*/  FADD.FTZ R233, R233, -R230 ;  /* 0x800000e6e9e97221 */ /* 0x000fe20000010000 */
[----:B------:R-:W-:Y:S01]  /*25d0*/  FMUL.FTZ R147, R37, R126 ;  /* 0x0000007e25937220 */ /* 0x000fe20000410000 */
[----:B------:R-:W-:Y:S01]  /*25e0*/  FMUL.FTZ R125, R126, R127 ;  /* 0x0000007f7e7d7220 */ /* 0x000fe20000410000 */
[----:B------:R-:W-:-:S02]  /*25f0*/  HADD2.F32 R126, -RZ, R121.H0_H0 ;  /* 0x20000079ff7e7230 */ /* 0x000fc40000004100 */
[----:B------:R-:W-:Y:S01]  /*2600*/  FMUL.FTZ R146, R229, UR8 ;  /* 0x00000008e5927c20 */ /* 0x000fe20008410000 */
[----:B------:R-:W-:Y:S02]  /*2610*/  HADD2.F32 R121, -RZ, R121.H1_H1 ;  /* 0x30000079ff797230 */ /* 0x000fe40000004100 */
[----:B------:R-:W-:Y:S01]  /*2620*/  FMUL.FTZ R151, R231, UR8 ;  /* 0x00000008e7977c20 */ /* 0x000fe20008410000 */
[----:B------:R-:W-:Y:S01]  /*2630*/  FMUL.FTZ R150, R225, UR8 ;  /* 0x00000008e1967c20 */ /* 0x000fe20008410000 */
[----:B------:R-:W-:Y:S01]  /*2640*/  FMUL.FTZ R221, R221, UR7 ;  /* 0x00000007dddd7c20 */ /* 0x000fe20008410000 */
[--C-:B------:R-:W-:Y:S02]  /*2650*/  HADD2.F32 R144, -RZ, R122.reuse.H0_H0 ;  /* 0x2000007aff907230 */ /* 0x100fe40000004100 */
[----:B-1----:R-:W-:Y:S01]  /*2660*/  FMUL.FTZ R148, R233, UR8 ;  /* 0x00000008e9947c20 */ /* 0x002fe20008410000 */
[----:B------:R-:W-:Y:S01]  /*2670*/  FMUL.FTZ R149, R234, UR8 ;  /* 0x00000008ea957c20 */ /* 0x000fe20008410000 */
[----:B------:R-:W-:-:S02]  /*2680*/  HADD2.F32 R122, -RZ, R122.H1_H1 ;  /* 0x3000007aff7a7230 */ /* 0x000fc40000004100 */
[----:B------:R-:W-:Y:S01]  /*2690*/  FMUL.FTZ R146, R146, UR7 ;  /* 0x0000000792927c20 */ /* 0x000fe20008410000 */
[----:B------:R-:W-:Y:S01]  /*26a0*/  FMUL.FTZ R151, R151, UR7 ;  /* 0x0000000797977c20 */ /* 0x000fe20008410000 */
[----:B------:R-:W-:Y:S01]  /*26b0*/  FMUL.FTZ R150, R150, UR7 ;  /* 0x0000000796967c20 */ /* 0x000fe20008410000 */
[----:B------:R-:W-:Y:S01]  /*26c0*/  FMUL.FTZ R127, R221, R121 ;  /* 0x00000079dd7f7220 */ /* 0x000fe20000410000 */
[----:B------:R-:W-:Y:S01]  /*26d0*/  FMUL.FTZ R148, R148, UR7 ;  /* 0x0000000794947c20 */ /* 0x000fe20008410000 */
[----:B------:R-:W-:Y:S01]  /*26e0*/  FMUL.FTZ R149, R149, UR7 ;  /* 0x0000000795957c20 */ /* 0x000fe20008410000 */
[----:B------:R-:W-:Y:S01]  /*26f0*/  FMUL.FTZ R121, R39, R221 ;  /* 0x000000dd27797220 */ /* 0x000fe20000410000 */
[----:B------:R-:W-:Y:S01]  /*2700*/  F2FP.F16.F32.PACK_AB R120, R147, R120 ;  /* 0x000000789378723e */ /* 0x000fe200000000ff */
[----:B------:R-:W-:Y:S01]  /*2710*/  FMUL.FTZ R144, R146, R144 ;  /* 0x0000009092907220 */ /* 0x000fe20000410000 */
[----:B------:R-:W-:Y:S01]  /*2720*/  FMUL.FTZ R221, R40, R146 ;  /* 0x0000009228dd7220 */ /* 0x000fe20000410000 */
        /* <DEDUP_REMOVED lines=12> */
[----:B------:R-:W-:Y:S01]  /*27f0*/  F2FP.F16.F32.PACK_AB R123, R222, R151 ;  /* 0x00000097de7b723e */ /* 0x000fe200000000ff */
[----:B------:R-:W-:Y:S06]  /*2800*/  BRA `(.L_x_8142) ;  /* 0x0000000400007947 */ /* 0x000fec0003800000 */
.L_x_8141:
        /* <DEDUP_REMOVED lines=8> */
[----:B------:R-:W-:Y:S01]  /*2890*/  FADD.FTZ R227, R227, -R224 ;  /* 0x800000e0e3e37221 */ /* 0x000fe20000010000 */
[----:B------:R-:W-:Y:S01]  /*28a0*/  FMUL.FTZ R116, R221, UR8 ;  /* 0x00000008dd747c20 */ /* 0x000fe20008410000 */
[----:B------:R-:W-:Y:S01]  /*28b0*/  FADD.FTZ R234, R234, -R117 ;  /* 0x80000075eaea7221 */ /* 0x000fe20000010000 */
[----:B------:R-:W-:Y:S01]  /*28c0*/  FMUL.FTZ R223, R223, UR8 ;  /* 0x00000008dfdf7c20 */ /* 0x000fe20008410000 */
[----:B------:R-:W-:Y:S01]  /*28d0*/  FMUL.FTZ R117, R225, UR8 ;  /* 0x00000008e1757c20 */ /* 0x000fe20008410000 */
[----:B------:R-:W-:Y:S01]  /*28e0*/  FMUL.FTZ R118, R227, UR8 ;  /* 0x00000008e3767c20 */ /* 0x000fe20008410000 */
[----:B-----5:R-:W-:-:S02]  /*28f0*/  HADD2.F32 R124, -RZ, R120.H0_H0 ;  /* 0x20000078ff7c7230 */ /* 0x020fc40000004100 */
[----:B------:R-:W-:Y:S01]  /*2900*/  FMUL.FTZ R119, R116, UR7 ;  /* 0x0000000774777c20 */ /* 0x000fe20008410000 */
[--C-:B------:R-:W-:Y:S01]  /*2910*/  HADD2.F32 R126, -RZ, R121.reuse.H0_H0 ;  /* 0x20000079ff7e7230 */ /* 0x100fe20000004100 */
[----:B------:R-:W-:Y:S01]  /*2920*/  F2FP.F16.F32.PACK_AB R116, R223, R116 ;  /* 0x00000074df74723e */ /* 0x000fe200000000ff */
[----:B------:R-:W-:Y:S02]  /*2930*/  HADD2.F32 R120, -RZ, R120.H1_H1 ;  /* 0x30000078ff787230 */ /* 0x000fe40000004100 */
[----:B------:R-:W-:Y:S01]  /*2940*/  FMUL.FTZ R127, R117, UR7 ;  /* 0x00000007757f7c20 */ /* 0x000fe20008410000 */
[----:B------:R-:W-:Y:S02]  /*2950*/  HADD2.F32 R121, -RZ, R121.H1_H1 ;  /* 0x30000079ff797230 */ /* 0x000fe40000004100 */
[----:B------:R-:W-:Y:S01]  /*2960*/  FMUL.FTZ R223, R223, UR7 ;  /* 0x00000007dfdf7c20 */ /* 0x000fe20008410000 */
[----:B------:R-:W-:Y:S01]  /*2970*/  FMUL.FTZ R146, R118, UR7 ;  /* 0x0000000776927c20 */ /* 0x000fe20008410000 */
[--C-:B------:R-:W-:Y:S01]  /*2980*/  FFMA.FTZ R228, R228, UR4, R145.reuse ;  /* 0x00000004e4e47c23 */ /* 0x100fe20008010091 */
[--C-:B------:R-:W-:Y:S01]  /*2990*/  FFMA.FTZ R230, R230, UR4, R145.reuse ;  /* 0x00000004e6e67c23 */ /* 0x100fe20008010091 */
[----:B------:R-:W-:Y:S01]  /*29a0*/  FMUL.FTZ R126, R127, R126 ;  /* 0x0000007e7f7e7220 */ /* 0x000fe20000410000 */
[----:B------:R-:W-:Y:S01]  /*29b0*/  FMUL.FTZ R144, R38, R127 ;  /* 0x0000007f26907220 */ /* 0x000fe20000410000 */
[----:B------:R-:W-:Y:S01]  /*29c0*/  FFMA.FTZ R226, R226, UR4, R145 ;  /* 0x00000004e2e27c23 */ /* 0x000fe20008010091 */
[----:B------:R-:W-:Y:S01]  /*29d0*/  FMUL.FTZ R124, R119, R124 ;  /* 0x0000007c777c7220 */ /* 0x000fe20000410000 */
[----:B------:R-:W-:Y:S01]  /*29e0*/  FMUL.FTZ R125, R223, R120 ;  /* 0x00000078df7d7220 */ /* 0x000fe20000410000 */
[----:B------:R-:W-:Y:S01]  /*29f0*/  FMUL.FTZ R127, R146, R121 ;  /* 0x00000079927f7220 */ /* 0x000fe20000410000 */
[----:B------:R-:W-:Y:S01]  /*2a00*/  FADD.FTZ R231, R231, -R228 ;  /* 0x800000e4e7e77221 */ /* 0x000fe20000010000 */
[----:B------:R-:W-:Y:S01]  /*2a10*/  FMUL.FTZ R119, R36, R119 ;  /* 0x0000007724777220 */ /* 0x000fe20000410000 */
[----:B------:R-:W-:Y:S01]  /*2a20*/  FMUL.FTZ R120, R37, R223 ;  /* 0x000000df25787220 */ /* 0x000fe20000410000 */
[----:B------:R-:W-:Y:S01]  /*2a30*/  FMUL.FTZ R121, R39, R146 ;  /* 0x0000009227797220 */ /* 0x000fe20000410000 */
[----:B------:R-:W-:Y:S01]  /*2a40*/  FADD.FTZ R233, R233, -R230 ;  /* 0x800000e6e9e97221 */ /* 0x000fe20000010000 */
[----:B------:R-:W-:Y:S01]  /*2a50*/  FADD.FTZ R229, R229, -R226 ;  /* 0x800000e2e5e57221 */ /* 0x000fe20000010000 */
[----:B------:R-:W-:Y:S01]  /*2a60*/  FMUL.FTZ R231, R231, UR8 ;  /* 0x00000008e7e77c20 */ /* 0x000fe20008410000 */
[----:B------:R-:W-:Y:S01]  /*2a70*/  F2FP.F16.F32.PACK_AB R120, R120, R119 ;  /* 0x000000777878723e */ /* 0x000fe200000000ff */
[----:B------:R-:W-:Y:S01]  /*2a80*/  FMUL.FTZ R119, R233, UR8 ;  /* 0x00000008e9777c20 */ /* 0x000fe20008410000 */
[----:B------:R-:W-:Y:S01]  /*2a90*/  F2FP.F16.F32.PACK_AB R121, R121, R144 ;  /* 0x000000907979723e */ /* 0x000fe200000000ff */
[--C-:B------:R-:W-:Y:S01]  /*2aa0*/  HADD2.F32 R144, -RZ, R122.reuse.H0_H0 ;  /* 0x2000007aff907230 */ /* 0x100fe20000004100 */
[----:B------:R-:W-:Y:S01]  /*2ab0*/  F2FP.F16.F32.PACK_AB R117, R118, R117 ;  /* 0x000000757675723e */ /* 0x000fe200000000ff */
[----:B------:R-:W-:-:S02]  /*2ac0*/  HADD2.F32 R122, -RZ, R122.H1_H1 ;  /* 0x3000007aff7a7230 */ /* 0x000fc40000004100 */
[----:B------:R-:W-:Y:S01]  /*2ad0*/  FMUL.FTZ R118, R229, UR8 ;  /* 0x00000008e5767c20 */ /* 0x000fe20008410000 */
[----:B------:R-:W-:Y:S01]  /*2ae0*/  FMUL.FTZ R234, R234, UR8 ;  /* 0x00000008eaea7c20 */ /* 0x000fe20008410000 */
[----:B------:R-:W-:Y:S01]  /*2af0*/  FMUL.FTZ R151, R231, UR7 ;  /* 0x00000007e7977c20 */ /* 0x000fe20008410000 */
[--C-:B------:R-:W-:Y:S02]  /*2b00*/  HADD2.F32 R147, -RZ, R123.reuse.H0_H0 ;  /* 0x2000007bff937230 */ /* 0x100fe40000004100 */
[----:B-1----:R-:W-:Y:S01]  /*2b10*/  FMUL.FTZ R148, R119, UR7 ;  /* 0x0000000777947c20 */ /* 0x002fe20008410000 */
[----:B------:R-:W-:Y:S02]  /*2b20*/  HADD2.F32 R123, -RZ, R123.H1_H1 ;  /* 0x3000007bff7b7230 */ /* 0x000fe40000004100 */
        /* <DEDUP_REMOVED lines=14> */
.L_x_8142:
        /* <DEDUP_REMOVED lines=12> */
[--C-:B------:R-:W-:Y:S01]  /*2cd0*/  FFMA.FTZ R183, R183, UR4, R145.reuse ;  /* 0x00000004b7b77c23 */ /* 0x100fe20008010091 */
[----:B------:R-:W-:Y:S01]  /*2ce0*/  FFMA.FTZ R116, R187, UR4, R145 ;  /* 0x00000004bb747c23 */ /* 0x000fe20008010091 */
[--C-:B-----5:R-:W-:Y:S02]  /*2cf0*/  HADD2.F32 R118, -RZ, R120.reuse.H0_H0 ;  /* 0x20000078ff767230 */ /* 0x120fe40000004100 */
[----:B------:R-:W-:Y:S01]  /*2d00*/  FADD.FTZ R184, R184, -R117 ;  /* 0x80000075b8b87221 */ /* 0x000fe20000010000 */
[----:B------:R-:W-:Y:S01]  /*2d10*/  FADD.FTZ R186, R186, -R183 ;  /* 0x800000b7baba7221 */ /* 0x000fe20000010000 */
[----:B------:R-:W-:Y:S01]  /*2d20*/  FADD.FTZ R193, R193, -R116 ;  /* 0x80000074c1c17221 */ /* 0x000fe20000010000 */
[--C-:B------:R-:W-:Y:S01]  /*2d30*/  FFMA.FTZ R117, R196, UR4, R145.reuse ;  /* 0x00000004c4757c23 */ /* 0x100fe20008010091 */
[----:B------:R-:W-:Y:S01]  /*2d40*/  FMUL.FTZ R116, R184, UR8 ;  /* 0x00000008b8747c20 */ /* 0x000fe20008410000 */
[----:B------:R-:W-:Y:S01]  /*2d50*/  FMUL.FTZ R119, R186, UR8 ;  /* 0x00000008ba777c20 */ /* 0x000fe20008410000 */
[----:B------:R-:W-:Y:S01]  /*2d60*/  FFMA.FTZ R185, R185, UR4, R145 ;  /* 0x00000004b9b97c23 */ /* 0x000fe20008010091 */
[----:B------:R-:W-:Y:S01]  /*2d70*/  FADD.FTZ R198, R198, -R117 ;  /* 0x80000075c6c67221 */ /* 0x000fe20000010000 */
[----:B------:R-:W-:Y:S01]  /*2d80*/  FMUL.FTZ R117, R116, UR7 ;  /* 0x0000000774757c20 */ /* 0x000fe20008410000 */
[----:B------:R-:W-:Y:S01]  /*2d90*/  FMUL.FTZ R182, R119, UR7 ;  /* 0x0000000777b67c20 */ /* 0x000fe20008410000 */
[----:B------:R-:W-:-:S02]  /*2da0*/  HADD2.F32 R151, -RZ, R120.H1_H1 ;  /* 0x30000078ff977230 */ /* 0x000fc40000004100 */
[--C-:B------:R-:W-:Y:S01]  /*2db0*/  FFMA.FTZ R192, R192, UR4, R145.reuse ;  /* 0x00000004c0c07c23 */ /* 0x100fe20008010091 */
[----:B------:R-:W-:Y:S01]  /*2dc0*/  FFMA.FTZ R194, R194, UR4, R145 ;  /* 0x00000004c2c27c23 */ /* 0x000fe20008010091 */
[----:B------:R-:W-:Y:S01]  /*2dd0*/  FMUL.FTZ R149, R117, R118 ;  /* 0x0000007675957220 */ /* 0x000fe20000410000 */
[----:B------:R-:W-:Y:S01]  /*2de0*/  FMUL.FTZ R120, R44, R117 ;  /* 0x000000752c787220 */ /* 0x000fe20000410000 */
[----:B------:R-:W-:Y:S01]  /*2df0*/  FMUL.FTZ R117, R45, R182 ;  /* 0x000000b62d757220 */ /* 0x000fe20000410000 */
[----:B------:R-:W-:Y:S01]  /*2e00*/  FADD.FTZ R188, R188, -R185 ;  /* 0x800000b9bcbc7221 */ /* 0x000fe20000010000 */
[----:B------:R-:W-:Y:S01]  /*2e10*/  FADD.FTZ R195, R195, -R192 ;  /* 0x800000c0c3c37221 */ /* 0x000fe20000010000 */
[----:B------:R-:W-:Y:S01]  /*2e20*/  FADD.FTZ R197, R197, -R194 ;  /* 0x800000c2c5c57221 */ /* 0x000fe20000010000 */
[----:B------:R-:W-:Y:S01]  /*2e30*/  FFMA.FTZ R199, R199, UR4, R145 ;  /* 0x00000004c7c77c23 */ /* 0x000fe20008010091 */
[----:B------:R-:W-:Y:S01]  /*2e40*/  F2FP.F16.F32.PACK_AB R120, R117, R120 ;  /* 0x000000787578723e */ /* 0x000fe200000000ff */
[----:B------:R-:W-:Y:S01]  /*2e50*/  FMUL.FTZ R117, R188, UR8 ;  /* 0x00000008bc757c20 */ /* 0x000fe20008410000 */
[----:B------:R-:W-:Y:S01]  /*2e60*/  FMUL.FTZ R118, R193, UR8 ;  /* 0x00000008c1767c20 */ /* 0x000fe20008410000 */
[----:B------:R-:W-:Y:S01]  /*2e70*/  FADD.FTZ R200, R200, -R199 ;  /* 0x800000c7c8c87221 */ /* 0x000fe20000010000 */
[----:B------:R-:W-:Y:S01]  /*2e80*/  FMUL.FTZ R195, R195, UR8 ;  /* 0x00000008c3c37c20 */ /* 0x000fe20008410000 */
[----:B------:R-:W-:Y:S01]  /*2e90*/  FMUL.FTZ R188, R197, UR8 ;  /* 0x00000008c5bc7c20 */ /* 0x000fe20008410000 */
[----:B------:R-:W-:Y:S01]  /*2ea0*/  F2FP.F16.F32.PACK_AB R116, R119, R116 ;  /* 0x000000747774723e */ /* 0x000fe200000000ff */
[----:B------:R-:W-:Y:S01]  /*2eb0*/  FMUL.FTZ R192, R117, UR7 ;  /* 0x0000000775c07c20 */ /* 0x000fe20008410000 */
[----:B------:R-:W-:-:S02]  /*2ec0*/  HADD2.F32 R185, -RZ, R122.H0_H0 ;  /* 0x2000007affb97230 */ /* 0x000fc40000004100 */
[----:B------:R-:W-:Y:S01]  /*2ed0*/  FMUL.FTZ R119, R198, UR8 ;  /* 0x00000008c6777c20 */ /* 0x000fe20008410000 */
[----:B------:R-:W-:Y:S01]  /*2ee0*/  FMUL.FTZ R200, R200, UR8 ;  /* 0x00000008c8c87c20 */ /* 0x000fe20008410000 */
[C---:B------:R-:W-:Y:S01]  /*2ef0*/  F2FP.F16.F32.PACK_AB R117, R118.reuse, R117 ;  /* 0x000000757675723e */ /* 0x040fe200000000ff */
[----:B------:R-:W-:Y:S01]  /*2f00*/  FMUL.FTZ R194, R118, UR7 ;  /* 0x0000000776c27c20 */ /* 0x000fe20008410000 */
[----:B------:R-:W-:Y:S02]  /*2f10*/  HADD2.F32 R122, -RZ, R122.H1_H1 ;  /* 0x3000007aff7a7230 */ /* 0x000fe40000004100 */
[----:B------:R-:W-:Y:S01]  /*2f20*/  FMUL.FTZ R186, R195, UR7 ;  /* 0x00000007c3ba7c20 */ /* 0x000fe20008410000 */
[C---:B------:R-:W-:Y:S01]  /*2f30*/  F2FP.F16.F32.PACK_AB R118, R188.reuse, R195 ;  /* 0x000000c3bc76723e */ /* 0x040fe200000000ff */
[----:B------:R-:W-:Y:S02]  /*2f40*/  HADD2.F32 R183, -RZ, R121.H0_H0 ;  /* 0x20000079ffb77230 */ /* 0x000fe40000004100 */
[----:B------:R-:W-:Y:S01]  /*2f50*/  FMUL.FTZ R188, R188, UR7 ;  /* 0x00000007bcbc7c20 */ /* 0x000fe20008410000 */
[----:B------:R-:W-:-:S02]  /*2f60*/  HADD2.F32 R187, -RZ, R123.H0_H0 ;  /* 0x2000007bffbb7230 */ /* 0x000fc40000004100 */
[----:B------:R-:W-:Y:S01]  /*2f70*/  FMUL.FTZ R182, R182, R151 ;  /* 0x00000097b6b67220 */ /* 0x000fe20000410000 */
[----:B------:R-:W-:Y:S02]  /*2f80*/  HADD2.F32 R121, -RZ, R121.H1_H1 ;  /* 0x30000079ff797230 */ /* 0x000fe40000004100 */
[----:B------:R-:W-:Y:S01]  /*2f90*/  FMUL.FTZ R151, R119, UR7 ;  /* 0x0000000777977c20 */ /* 0x000fe20008410000 */
[----:B------:R-:W-:Y:S02]  /*2fa0*/  HADD2.F32 R123, -RZ, R123.H1_H1 ;  /* 0x3000007bff7b7230 */ /* 0x000fe40000004100 */
        /* <DEDUP_REMOVED lines=16> */
[----:B------:R-:W-:Y:S01]  /*30b0*/  F2FP.F16.F32.PACK_AB R123, R150, R151 ;  /* 0x00000097967b723e */ /* 0x000fe200000000ff */
[----:B------:R-:W-:Y:S06]  /*30c0*/  BRA `(.L_x_8144) ;  /* 0x0000000000f07947 */ /* 0x000fec0003800000 */
.L_x_8143:
[--C-:B------:R-:W-:Y:S01]  /*30d0*/  FFMA.FTZ R149, R182, UR4, R145.reuse ;  /* 0x00000004b6957c23 */ /* 0x100fe20008010091 */
[--C-:B------:R-:W-:Y:S01]  /*30e0*/  FFMA.FTZ R183, R183, UR4, R145.reuse ;  /* 0x00000004b7b77c23 */ /* 0x100fe20008010091 */
[--C-:B------:R-:W-:Y:S01]  /*30f0*/  FFMA.FTZ R150, R187, UR4, R145.reuse ;  /* 0x00000004bb967c23 */ /* 0x100fe20008010091 */
[----:B------:R-:W-:Y:S01]  /*3100*/  FFMA.FTZ R185, R185, UR4, R145 ;  /* 0x00000004b9b97c23 */ /* 0x000fe20008010091 */
[----:B------:R-:W-:Y:S01]  /*3110*/  FADD.FTZ R184, R184, -R149 ;  /* 0x80000095b8b87221 */ /* 0x000fe20000010000 */
[----:B------:R-:W-:Y:S01]  /*3120*/  FADD.FTZ R186, R186, -R183 ;  /* 0x800000b7baba7221 */ /* 0x000fe20000010000 */
[----:B------:R-:W-:Y:S01]  /*3130*/  FADD.FTZ R193, R193, -R150 ;  /* 0x80000096c1c17221 */ /* 0x000fe20000010000 */
[----:B------:R-:W-:Y:S01]  /*3140*/  FFMA.FTZ R149, R196, UR4, R145 ;  /* 0x00000004c4957c23 */ /* 0x000fe20008010091 */
[----:B------:R-:W-:Y:S01]  /*3150*/  FMUL.FTZ R184, R184, UR8 ;  /* 0x00000008b8b87c20 */ /* 0x000fe20008410000 */
[----:B------:R-:W-:Y:S01]  /*3160*/  FMUL.FTZ R186, R186, UR8 ;  /* 0x00000008baba7c20 */ /* 0x000fe20008410000 */
[----:B-----5:R-:W-:-:S02]  /*3170*/  HADD2.F32 R150, -RZ, R120.H0_H0 ;  /* 0x20000078ff967230 */ /* 0x020fc40000004100 */
[--C-:B------:R-:W-:Y:S01]  /*3180*/  FFMA.FTZ R194, R194, UR4, R145.reuse ;  /* 0x00000004c2c27c23 */ /* 0x100fe20008010091 */
[----:B------:R-:W-:Y:S01]  /*3190*/  FMUL.FTZ R151, R184, UR7 ;  /* 0x00000007b8977c20 */ /* 0x000fe20008410000 */
[----:B------:R-:W-:Y:S01]  /*31a0*/  FMUL.FTZ R186, R186, UR7 ;  /* 0x00000007baba7c20 */ /* 0x000fe20008410000 */
[--C-:B------:R-:W-:Y:S01]  /*31b0*/  FFMA.FTZ R192, R192, UR4, R145.reuse ;  /* 0x00000004c0c07c23 */ /* 0x100fe20008010091 */
[----:B------:R-:W-:Y:S01]  /*31c0*/  FFMA.FTZ R199, R199, UR4, R145 ;  /* 0x00000004c7c77c23 */ /* 0x000fe20008010091 */
[----:B------:R-:W-:Y:S01]  /*31d0*/  FADD.FTZ R198, R198, -R149 ;  /* 0x80000095c6c67221 */ /* 0x000fe20000010000 */
[----:B------:R-:W-:Y:S02]  /*31e0*/  HADD2.F32 R183, -RZ, R120.H1_H1 ;  /* 0x30000078ffb77230 */ /* 0x000fe40000004100 */
[----:B------:R-:W-:Y:S01]  /*31f0*/  FADD.FTZ R188, R188, -R185 ;  /* 0x800000b9bcbc7221 */ /* 0x000fe20000010000 */
[----:B------:R-:W-:Y:S01]  /*3200*/  FMUL.FTZ R149, R151, R150 ;  /* 0x0000009697957220 */ /* 0x000fe20000410000 */
[----:B------:R-:W-:Y:S01]  /*3210*/  FMUL.FTZ R120, R44, R151 ;  /* 0x000000972c787220 */ /* 0x000fe20000410000 */
[----:B------:R-:W-:Y:S01]  /*3220*/  FADD.FTZ R197, R197, -R194 ;  /* 0x800000c2c5c57221 */ /* 0x000fe20000010000 */
[----:B------:R-:W-:Y:S01]  /*3230*/  FMUL.FTZ R151, R45, R186 ;  /* 0x000000ba2d977220 */ /* 0x000fe20000410000 */
[----:B------:R-:W-:Y:S01]  /*3240*/  FADD.FTZ R195, R195, -R192 ;  /* 0x800000c0c3c37221 */ /* 0x000fe20000010000 */
[----:B------:R-:W-:Y:S01]  /*3250*/  FADD.FTZ R200, R200, -R199 ;  /* 0x800000c7c8c87221 */ /* 0x000fe20000010000 */
[----:B------:R-:W-:Y:S01]  /*3260*/  FMUL.FTZ R193, R193, UR8 ;  /* 0x00000008c1c17c20 */ /* 0x000fe20008410000 */
[----:B------:R-:W-:Y:S01]  /*3270*/  FMUL.FTZ R182, R186, R183 ;  /* 0x000000b7bab67220 */ /* 0x000fe20000410000 */
[----:B------:R-:W-:Y:S01]  /*3280*/  FMUL.FTZ R188, R188, UR8 ;  /* 0x00000008bcbc7c20 */ /* 0x000fe20008410000 */
[----:B------:R-:W-:-:S02]  /*3290*/  HADD2.F32 R183, -RZ, R121.H0_H0 ;  /* 0x20000079ffb77230 */ /* 0x000fc40000004100 */
[----:B------:R-:W-:Y:S01]  /*32a0*/  FMUL.FTZ R197, R197, UR8 ;  /* 0x00000008c5c57c20 */ /* 0x000fe20008410000 */
[----:B------:R-:W-:Y:S01]  /*32b0*/  F2FP.F16.F32.PACK_AB R120, R151, R120 ;  /* 0x000000789778723e */ /* 0x000fe200000000ff */
[----:B------:R-:W-:Y:S02]  /*32c0*/  HADD2.F32 R121, -RZ, R121.H1_H1 ;  /* 0x30000079ff797230 */ /* 0x000fe40000004100 */
[----:B------:R-:W-:Y:S01]  /*32d0*/  FMUL.FTZ R195, R195, UR8 ;  /* 0x00000008c3c37c20 */ /* 0x000fe20008410000 */
[--C-:B------:R-:W-:Y:S02]  /*32e0*/  HADD2.F32 R185, -RZ, R122.reuse.H0_H0 ;  /* 0x2000007affb97230 */ /* 0x100fe40000004100 */
[----:B------:R-:W-:Y:S01]  /*32f0*/  FMUL.FTZ R151, R198, UR8 ;  /* 0x00000008c6977c20 */ /* 0x000fe20008410000 */
[----:B------:R-:W-:Y:S01]  /*3300*/  FMUL.FTZ R150, R200, UR8 ;  /* 0x00000008c8967c20 */ /* 0x000fe20008410000 */
[----:B------:R-:W-:Y:S01]  /*3310*/  FMUL.FTZ R186, R193, UR7 ;  /* 0x00000007c1ba7c20 */ /* 0x000fe20008410000 */
[----:B------:R-:W-:-:S02]  /*3320*/  HADD2.F32 R122, -RZ, R122.H1_H1 ;  /* 0x3000007aff7a7230 */ /* 0x000fc40000004100 */
[----:B------:R-:W-:Y:S01]  /*3330*/  FMUL.FTZ R192, R188, UR7 ;  /* 0x00000007bcc07c20 */ /* 0x000fe20008410000 */
[--C-:B------:R-:W-:Y:S02]  /*3340*/  HADD2.F32 R187, -RZ, R123.reuse.H0_H0 ;  /* 0x2000007bffbb7230 */ /* 0x100fe40000004100 */
[----:B------:R-:W-:Y:S01]  /*3350*/  FMUL.FTZ R188, R197, UR7 ;  /* 0x00000007c5bc7c20 */ /* 0x000fe20008410000 */
[----:B------:R-:W-:Y:S02]  /*3360*/  HADD2.F32 R123, -RZ, R123.H1_H1 ;  /* 0x3000007bff7b7230 */ /* 0x000fe40000004100 */
        /* <DEDUP_REMOVED lines=15> */
[----:B------:R-:W-:Y:S02]  /*3460*/  F2FP.F16.F32.PACK_AB R121, R121, R192 ;  /* 0x000000c07979723e */ /* 0x000fe400000000ff */
[----:B------:R-:W-:Y:S02]  /*3470*/  F2FP.F16.F32.PACK_AB R122, R122, R195 ;  /* 0x000000c37a7a723e */ /* 0x000fe400000000ff */
[----:B------:R-:W-:-:S07]  /*3480*/  F2FP.F16.F32.PACK_AB R123, R150, R151 ;  /* 0x00000097967b723e */ /* 0x000fce00000000ff */
.L_x_8144:
        /* <DEDUP_REMOVED lines=14> */
[--C-:B------:R-:W-:Y:S01]  /*3570*/  FFMA.FTZ R117, R167, UR4, R145.reuse ;  /* 0x00000004a7757c23 */ /* 0x100fe20008010091 */
[--C-:B------:R-:W-:Y:S01]  /*3580*/  FFMA.FTZ R169, R169, UR4, R145.reuse ;  /* 0x00000004a9a97c23 */ /* 0x100fe20008010091 */
[----:B------:R-:W-:Y:S01]  /*3590*/  FMUL.FTZ R116, R159, UR8 ;  /* 0x000000089f747c20 */ /* 0x000fe20008410000 */
[----:B------:R-:W-:Y:S01]  /*35a0*/  FMUL.FTZ R161, R161, UR8 ;  /* 0x00000008a1a17c20 */ /* 0x000fe20008410000 */
[----:B------:R-:W-:Y:S01]  /*35b0*/  FFMA.FTZ R165, R165, UR4, R145 ;  /* 0x00000004a5a57c23 */ /* 0x000fe20008010091 */
[----:B------:R-:W-:Y:S01]  /*35c0*/  FADD.FTZ R164, R164, -R163 ;  /* 0x800000a3a4a47221 */ /* 0x000fe20000010000 */
[----:B------:R-:W-:Y:S01]  /*35d0*/  FMUL.FTZ R119, R116, UR7 ;  /* 0x0000000774777c20 */ /* 0x000fe20008410000 */
[----:B------:R-:W-:Y:S01]  /*35e0*/  FMUL.FTZ R160, R161, UR7 ;  /* 0x00000007a1a07c20 */ /* 0x000fe20008410000 */
[----:B------:R-:W-:Y:S01]  /*35f0*/  FFMA.FTZ R171, R171, UR4, R145 ;  /* 0x00000004abab7c23 */ /* 0x000fe20008010091 */
[----:B------:R-:W-:-:S02]  /*3600*/  HADD2.F32 R151, -RZ, R120.H1_H1 ;  /* 0x30000078ff977230 */ /* 0x000fc40000004100 */
[----:B------:R-:W-:Y:S01]  /*3610*/  FFMA.FTZ R173, R173, UR4, R145 ;  /* 0x00000004adad7c23 */ /* 0x000fe20008010091 */
[----:B------:R-:W-:Y:S01]  /*3620*/  FMUL.FTZ R163, R119, R118 ;  /* 0x0000007677a37220 */ /* 0x000fe20000410000 */
[----:B------:R-:W-:Y:S01]  /*3630*/  FMUL.FTZ R120, R52, R119 ;  /* 0x0000007734787220 */ /* 0x000fe20000410000 */
[----:B------:R-:W-:Y:S01]  /*3640*/  FMUL.FTZ R119, R53, R160 ;  /* 0x000000a035777220 */ /* 0x000fe20000410000 */
[----:B------:R-:W-:Y:S01]  /*3650*/  FADD.FTZ R117, R168, -R117 ;  /* 0x80000075a8757221 */ /* 0x000fe20000010000 */
[----:B------:R-:W-:Y:S01]  /*3660*/  FADD.FTZ R170, R170, -R169 ;  /* 0x800000a9aaaa7221 */ /* 0x000fe20000010000 */
[----:B------:R-:W-:Y:S01]  /*3670*/  FADD.FTZ R166, R166, -R165 ;  /* 0x800000a5a6a67221 */ /* 0x000fe20000010000 */
[----:B------:R-:W-:Y:S01]  /*3680*/  FADD.FTZ R171, R172, -R171 ;  /* 0x800000abacab7221 */ /* 0x000fe20000010000 */
[----:B------:R-:W-:Y:S01]  /*3690*/  FADD.FTZ R173, R174, -R173 ;  /* 0x800000adaead7221 */ /* 0x000fe20000010000 */
[----:B------:R-:W-:Y:S01]  /*36a0*/  F2FP.F16.F32.PACK_AB R116, R161, R116 ;  /* 0x00000074a174723e */ /* 0x000fe200000000ff */
[----:B------:R-:W-:Y:S01]  /*36b0*/  FMUL.FTZ R164, R164, UR8 ;  /* 0x00000008a4a47c20 */ /* 0x000fe20008410000 */
[----:B------:R-:W-:Y:S01]  /*36c0*/  F2FP.F16.F32.PACK_AB R120, R119, R120 ;  /* 0x000000787778723e */ /* 0x000fe200000000ff */
[----:B------:R-:W-:Y:S01]  /*36d0*/  FMUL.FTZ R118, R117, UR8 ;  /* 0x0000000875767c20 */ /* 0x000fe20008410000 */
[----:B------:R-:W-:Y:S01]  /*36e0*/  FMUL.FTZ R161, R170, UR8 ;  /* 0x00000008aaa17c20 */ /* 0x000fe20008410000 */
[----:B------:R-:W-:Y:S01]  /*36f0*/  FMUL.FTZ R119, R166, UR8 ;  /* 0x00000008a6777c20 */ /* 0x000fe20008410000 */
[----:B------:R-:W-:Y:S01]  /*3700*/  FMUL.FTZ R171, R171, UR8 ;  /* 0x00000008abab7c20 */ /* 0x000fe20008410000 */
[----:B------:R-:W-:Y:S01]  /*3710*/  FMUL.FTZ R166, R173, UR8 ;  /* 0x00000008ada67c20 */ /* 0x000fe20008410000 */
[----:B------:R-:W-:-:S02]  /*3720*/  HADD2.F32 R150, -RZ, R121.H0_H0 ;  /* 0x20000079ff967230 */ /* 0x000fc40000004100 */
[----:B------:R-:W-:Y:S01]  /*3730*/  FMUL.FTZ R162, R160, R151 ;  /* 0x00000097a0a27220 */ /* 0x000fe20000410000 */
[--C-:B------:R-:W-:Y:S02]  /*3740*/  HADD2.F32 R151, -RZ, R122.reuse.H0_H0 ;  /* 0x2000007aff977230 */ /* 0x100fe40000004100 */
[----:B------:R-:W-:Y:S01]  /*3750*/  FMUL.FTZ R157, R164, UR7 ;  /* 0x00000007a49d7c20 */ /* 0x000fe20008410000 */
[----:B------:R-:W-:Y:S02]  /*3760*/  HADD2.F32 R168, -RZ, R123.H0_H0 ;  /* 0x2000007bffa87230 */ /* 0x000fe40000004100 */
[----:B------:R-:W-:Y:S01]  /*3770*/  FMUL.FTZ R159, R118, UR7 ;  /* 0x00000007769f7c20 */ /* 0x000fe20008410000 */
[----:B------:R-:W-:Y:S01]  /*3780*/  HADD2.F32 R121, -RZ, R121.H1_H1 ;  /* 0x30000079ff797230 */ /* 0x000fe20000004100 */
[----:B------:R-:W-:Y:S01]  /*3790*/  F2FP.F16.F32.PACK_AB R118, R161, R118 ;  /* 0x00000076a176723e */ /* 0x000fe200000000ff */
[----:B------:R-:W-:Y:S02]  /*37a0*/  HADD2.F32 R122, -RZ, R122.H1_H1 ;  /* 0x3000007aff7a7230 */ /* 0x000fe40000004100 */
[----:B------:R-:W-:Y:S01]  /*37b0*/  FMUL.FTZ R169, R171, UR7 ;  /* 0x00000007aba97c20 */ /* 0x000fe20008410000 */
[----:B------:R-:W-:-:S02]  /*37c0*/  HADD2.F32 R123, -RZ, R123.H1_H1 ;  /* 0x3000007bff7b7230 */ /* 0x000fc40000004100 */
[----:B------:R-:W-:Y:S01]  /*37d0*/  FMUL.FTZ R160, R119, UR7 ;  /* 0x0000000777a07c20 */ /* 0x000fe20008410000 */
[----:B------:R-:W-:Y:S01]  /*37e0*/  FMUL.FTZ R161, R161, UR7 ;  /* 0x00000007a1a17c20 */ /* 0x000fe20008410000 */
[C---:B------:R-:W-:Y:S01]  /*37f0*/  FMUL.FTZ R170, R166.reuse, UR7 ;  /* 0x00000007a6aa7c20 */ /* 0x040fe20008410000 */
[----:B------:R-:W-:Y:S01]  /*3800*/  F2FP.F16.F32.PACK_AB R117, R119, R164 ;  /* 0x000000a47775723e */ /* 0x000fe200000000ff */
[----:B------:R-:W-:Y:S01]  /*3810*/  FMUL.FTZ R164, R157, R150 ;  /* 0x000000969da47220 */ /* 0x000fe20000410000 */
[----:B------:R-:W-:Y:S01]  /*3820*/  F2FP.F16.F32.PACK_AB R119, R166, R171 ;  /* 0x000000aba677723e */ /* 0x000fe200000000ff */
        /* <DEDUP_REMOVED lines=13> */
[----:B------:R-:W-:Y:S01]  /*3900*/  F2FP.F16.F32.PACK_AB R123, R123, R150 ;  /* 0x000000967b7b723e */ /* 0x000fe200000000ff */
[----:B------:R-:W-:Y:S06]  /*3910*/  BRA `(.L_x_8146) ;  /* 0x0000000000f07947 */ /* 0x000fec0003800000 */
.L_x_8145:
        /* <DEDUP_REMOVED lines=8> */
[----:B------:R-:W-:Y:S01]  /*39a0*/  FMUL.FTZ R159, R159, UR8 ;  /* 0x000000089f9f7c20 */ /* 0x000fe20008410000 */
[----:B------:R-:W-:Y:S01]  /*39b0*/  FMUL.FTZ R161, R161, UR8 ;  /* 0x00000008a1a17c20 */ /* 0x000fe20008410000 */
[--C-:B------:R-:W-:Y:S01]  /*39c0*/  FFMA.FTZ R171, R171, UR4, R145.reuse ;  /* 0x00000004abab7c23 */ /* 0x100fe20008010091 */
[----:B------:R-:W-:Y:S01]  /*39d0*/  FFMA.FTZ R173, R173, UR4, R145 ;  /* 0x00000004adad7c23 */ /* 0x000fe20008010091 */
[----:B------:R-:W-:Y:S01]  /*39e0*/  FADD.FTZ R164, R164, -R163 ;  /* 0x800000a3a4a47221 */ /* 0x000fe20000010000 */
[----:B------:R-:W-:Y:S01]  /*39f0*/  FMUL.FTZ R159, R159, UR7 ;  /* 0x000000079f9f7c20 */ /* 0x000fe20008410000 */
[----:B------:R-:W-:Y:S01]  /*3a00*/  FMUL.FTZ R162, R161, UR7 ;  /* 0x00000007a1a27c20 */ /* 0x000fe20008410000 */
[----:B------:R-:W-:Y:S01]  /*3a10*/  FADD.FTZ R166, R166, -R165 ;  /* 0x800000a5a6a67221 */ /* 0x000fe20000010000 */
[----:B------:R-:W-:Y:S01]  /*3a20*/  FADD.FTZ R168, R168, -R167 ;  /* 0x800000a7a8a87221 */ /* 0x000fe20000010000 */
[----:B------:R-:W-:Y:S01]  /*3a30*/  FADD.FTZ R170, R170, -R169 ;  /* 0x800000a9aaaa7221 */ /* 0x000fe20000010000 */
[----:B------:R-:W-:Y:S01]  /*3a40*/  FADD.FTZ R172, R172, -R171 ;  /* 0x800000abacac7221 */ /* 0x000fe20000010000 */
[----:B------:R-:W-:Y:S01]  /*3a50*/  FADD.FTZ R174, R174, -R173 ;  /* 0x800000adaeae7221 */ /* 0x000fe20000010000 */
[----:B-----5:R-:W-:-:S02]  /*3a60*/  HADD2.F32 R150, -RZ, R120.H0_H0 ;  /* 0x20000078ff967230 */ /* 0x020fc40000004100 */
[----:B------:R-:W-:Y:S01]  /*3a70*/  FMUL.FTZ R157, R53, R162 ;  /* 0x000000a2359d7220 */ /* 0x000fe20000410000 */
[----:B------:R-:W-:Y:S02]  /*3a80*/  HADD2.F32 R151, -RZ, R120.H1_H1 ;  /* 0x30000078ff977230 */ /* 0x000fe40000004100 */
[----:B------:R-:W-:Y:S01]  /*3a90*/  FMUL.FTZ R120, R52, R159 ;  /* 0x0000009f34787220 */ /* 0x000fe20000410000 */
[----:B------:R-:W-:Y:S01]  /*3aa0*/  FMUL.FTZ R164, R164, UR8 ;  /* 0x00000008a4a47c20 */ /* 0x000fe20008410000 */
[----:B------:R-:W-:Y:S01]  /*3ab0*/  FMUL.FTZ R166, R166, UR8 ;  /* 0x00000008a6a67c20 */ /* 0x000fe20008410000 */
[----:B------:R-:W-:Y:S01]  /*3ac0*/  FMUL.FTZ R168, R168, UR8 ;  /* 0x00000008a8a87c20 */ /* 0x000fe20008410000 */
[----:B------:R-:W-:Y:S01]  /*3ad0*/  FMUL.FTZ R170, R170, UR8 ;  /* 0x00000008aaaa7c20 */ /* 0x000fe20008410000 */
[----:B------:R-:W-:Y:S01]  /*3ae0*/  FMUL.FTZ R172, R172, UR8 ;  /* 0x00000008acac7c20 */ /* 0x000fe20008410000 */
[----:B------:R-:W-:Y:S01]  /*3af0*/  FMUL.FTZ R174, R174, UR8 ;  /* 0x00000008aeae7c20 */ /* 0x000fe20008410000 */
[----:B------:R-:W-:Y:S01]  /*3b00*/  FMUL.FTZ R163, R159, R150 ;  /* 0x000000969fa37220 */ /* 0x000fe20000410000 */
[----:B------:R-:W-:Y:S01]  /*3b10*/  FMUL.FTZ R162, R162, R151 ;  /* 0x00000097a2a27220 */ /* 0x000fe20000410000 */
[----:B------:R-:W-:-:S02]  /*3b20*/  HADD2.F32 R160, -RZ, R121.H0_H0 ;  /* 0x20000079ffa07230 */ /* 0x000fc40000004100 */
[----:B------:R-:W-:Y:S01]  /*3b30*/  FMUL.FTZ R151, R164, UR7 ;  /* 0x00000007a4977c20 */ /* 0x000fe20008410000 */
[----:B------:R-:W-:Y:S01]  /*3b40*/  HADD2.F32 R165, -RZ, R121.H1_H1 ;  /* 0x30000079ffa57230 */ /* 0x000fe20000004100 */
[----:B------:R-:W-:Y:S01]  /*3b50*/  F2FP.F16.F32.PACK_AB R120, R157, R120 ;  /* 0x000000789d78723e */ /* 0x000fe200000000ff */
[--C-:B------:R-:W-:Y:S02]  /*3b60*/  HADD2.F32 R150, -RZ, R122.reuse.H0_H0 ;  /* 0x2000007aff967230 */ /* 0x100fe40000004100 */
[----:B------:R-:W-:Y:S01]  /*3b70*/  FMUL.FTZ R166, R166, UR7 ;  /* 0x00000007a6a67c20 */ /* 0x000fe20008410000 */
[--C-:B------:R-:W-:Y:S02]  /*3b80*/  HADD2.F32 R121, -RZ, R123.reuse.H0_H0 ;  /* 0x2000007bff797230 */ /* 0x100fe40000004100 */
[----:B------:R-:W-:Y:S01]  /*3b90*/  FMUL.FTZ R157, R168, UR7 ;  /* 0x00000007a89d7c20 */ /* 0x000fe20008410000 */
[----:B------:R-:W-:Y:S02]  /*3ba0*/  HADD2.F32 R122, -RZ, R122.H1_H1 ;  /* 0x3000007aff7a7230 */ /* 0x000fe40000004100 */
[----:B------:R-:W-:Y:S01]  /*3bb0*/  FMUL.FTZ R170, R170, UR7 ;  /* 0x00000007aaaa7c20 */ /* 0x000fe20008410000 */
[----:B------:R-:W-:-:S02]  /*3bc0*/  HADD2.F32 R123, -RZ, R123.H1_H1 ;  /* 0x3000007bff7b7230 */ /* 0x000fc40000004100 */
        /* <DEDUP_REMOVED lines=16> */
[----:B------:R-:W-:-:S07]  /*3cd0*/  F2FP.F16.F32.PACK_AB R123, R123, R172 ;  /* 0x000000ac7b7b723e */ /* 0x000fce00000000ff */
.L_x_8146:
        /* <DEDUP_REMOVED lines=33> */
[--C-:B-----5:R-:W-:Y:S01]  /*3ef0*/  HADD2.F32 R138, -RZ, R120.reuse.H0_H0 ;  /* 0x20000078ff8a7230 */ /* 0x120fe20000004100 */
[----:B------:R-:W-:Y:S01]  /*3f00*/  F2FP.F16.F32.PACK_AB R116, R117, R116 ;  /* 0x000000747574723e */ /* 0x000fe200000000ff */
[----:B------:R-:W-:-:S02]  /*3f10*/  HADD2.F32 R136, -RZ, R120.H1_H1 ;  /* 0x30000078ff887230 */ /* 0x000fc40000004100 */
[----:B------:R-:W-:Y:S01]  /*3f20*/  FMUL.FTZ R130, R117, UR7 ;  /* 0x0000000775827c20 */ /* 0x000fe20008410000 */
[----:B------:R-:W-:Y:S02]  /*3f30*/  HADD2.F32 R128, -RZ, R121.H0_H0 ;  /* 0x20000079ff807230 */ /* 0x000fe40000004100 */
[----:B------:R-:W-:Y:S01]  /*3f40*/  FMUL.FTZ R131, R118, UR7 ;  /* 0x0000000776837c20 */ /* 0x000fe20008410000 */
[--C-:B------:R-:W-:Y:S01]  /*3f50*/  HADD2.F32 R120, -RZ, R122.reuse.H0_H0 ;  /* 0x2000007aff787230 */ /* 0x100fe20000004100 */
[C---:B------:R-:W-:Y:S01]  /*3f60*/  F2FP.F16.F32.PACK_AB R117, R139.reuse, R118 ;  /* 0x000000768b75723e */ /* 0x040fe200000000ff */
[----:B------:R-:W-:Y:S02]  /*3f70*/  HADD2.F32 R119, -RZ, R123.H0_H0 ;  /* 0x2000007bff777230 */ /* 0x000fe40000004100 */
[----:B------:R-:W-:Y:S01]  /*3f80*/  FMUL.FTZ R140, R139, UR7 ;  /* 0x000000078b8c7c20 */ /* 0x000fe20008410000 */
[----:B------:R-:W-:Y:S02]  /*3f90*/  HADD2.F32 R121, -RZ, R121.H1_H1 ;  /* 0x30000079ff797230 */ /* 0x000fe40000004100 */
[----:B------:R-:W-:Y:S01]  /*3fa0*/  FMUL.FTZ R139, R132, UR7 ;  /* 0x00000007848b7c20 */ /* 0x000fe20008410000 */
[----:B------:R-:W-:Y:S01]  /*3fb0*/  HADD2.F32 R122, -RZ, R122.H1_H1 ;  /* 0x3000007aff7a7230 */ /* 0x000fe20000004100 */
[----:B------:R-:W-:Y:S01]  /*3fc0*/  F2FP.F16.F32.PACK_AB R118, R141, R132 ;  /* 0x000000848d76723e */ /* 0x000fe200000000ff */
[----:B------:R-:W-:-:S02]  /*3fd0*/  HADD2.F32 R123, -RZ, R123.H1_H1 ;  /* 0x3000007bff7b7230 */ /* 0x000fc40000004100 */
        /* <DEDUP_REMOVED lines=23> */
[----:B------:R-:W-:Y:S01]  /*4150*/  F2FP.F16.F32.PACK_AB R123, R150, R143 ;  /* 0x0000008f967b723e */ /* 0x000fe200000000ff */
[----:B------:R-:W-:Y:S06]  /*4160*/  BRA `(.L_x_8148) ;  /* 0x0000000000f07947 */ /* 0x000fec0003800000 */
.L_x_8147:
[--C-:B------:R-:W-:Y:S01]  /*4170*/  FFMA.FTZ R151, R136, UR4, R145.reuse ;  /* 0x0000000488977c23 */ /* 0x100fe20008010091 */
[--C-:B------:R-:W-:Y:S01]  /*4180*/  FFMA.FTZ R150, R128, UR4, R145.reuse ;  /* 0x0000000480967c23 */ /* 0x100fe20008010091 */
        /* <DEDUP_REMOVED lines=21> */
[----:B-----5:R-:W-:-:S02]  /*42e0*/  HADD2.F32 R138, -RZ, R120.H0_H0 ;  /* 0x20000078ff8a7230 */ /* 0x020fc40000004100 */
[----:B------:R-:W-:Y:S01]  /*42f0*/  FMUL.FTZ R170, R170, UR8 ;  /* 0x00000008aaaa7c20 */ /* 0x000fe20008410000 */
[----:B------:R-:W-:Y:S02]  /*4300*/  HADD2.F32 R136, -RZ, R120.H1_H1 ;  /* 0x30000078ff887230 */ /* 0x000fe40000004100 */
[----:B------:R-:W-:Y:S01]  /*4310*/  FMUL.FTZ R151, R151, UR7 ;  /* 0x0000000797977c20 */ /* 0x000fe20008410000 */
[--C-:B------:R-:W-:Y:S02]  /*4320*/  HADD2.F32 R128, -RZ, R121.reuse.H0_H0 ;  /* 0x20000079ff807230 */ /* 0x100fe40000004100 */
[----:B------:R-:W-:Y:S01]  /*4330*/  FMUL.FTZ R129, R150, UR7 ;  /* 0x0000000796817c20 */ /* 0x000fe20008410000 */
[----:B------:R-:W-:Y:S02]  /*4340*/  HADD2.F32 R120, -RZ, R122.H0_H0 ;  /* 0x2000007aff787230 */ /* 0x000fe40000004100 */
[----:B------:R-:W-:Y:S01]  /*4350*/  FMUL.FTZ R131, R160, UR7 ;  /* 0x00000007a0837c20 */ /* 0x000fe20008410000 */
[----:B------:R-:W-:-:S02]  /*4360*/  HADD2.F32 R121, -RZ, R121.H1_H1 ;  /* 0x30000079ff797230 */ /* 0x000fc40000004100 */
[----:B------:R-:W-:Y:S01]  /*4370*/  FMUL.FTZ R140, R157, UR7 ;  /* 0x000000079d8c7c20 */ /* 0x000fe20008410000 */
[----:B------:R-:W-:Y:S02]  /*4380*/  HADD2.F32 R122, -RZ, R122.H1_H1 ;  /* 0x3000007aff7a7230 */ /* 0x000fe40000004100 */
[----:B------:R-:W-:Y:S01]  /*4390*/  FMUL.FTZ R141, R130, UR7 ;  /* 0x00000007828d7c20 */ /* 0x000fe20008410000 */
[--C-:B------:R-:W-:Y:S02]  /*43a0*/  HADD2.F32 R139, -RZ, R123.reuse.H0_H0 ;  /* 0x2000007bff8b7230 */ /* 0x100fe40000004100 */
[----:B------:R-:W-:Y:S01]  /*43b0*/  FMUL.FTZ R142, R132, UR7 ;  /* 0x00000007848e7c20 */ /* 0x000fe20008410000 */
[----:B------:R-:W-:Y:S01]  /*43c0*/  FMUL.FTZ R143, R133, UR7 ;  /* 0x00000007858f7c20 */ /* 0x000fe20008410000 */
[----:B------:R-:W-:Y:S01]  /*43d0*/  FMUL.FTZ R170, R170, UR7 ;  /* 0x00000007aaaa7c20 */ /* 0x000fe20008410000 */
        /* <DEDUP_REMOVED lines=21> */
.L_x_8148:
[----:B------:R-:W1:Y:S02]  /*4530*/  @P0 LDC.64 R128, c[0x0][0x478] ;  /* 0x00011e00ff800b82 */ /* 0x000e640000000a00 */
[----:B-1----:R-:W-:-:S04]  /*4540*/  @P0 IMAD.WIDE.U32 R128, R158, 0x10, R128 ;  /* 0x000000109e800825 */ /* 0x002fc800078e0080 */
[----:B------:R-:W-:Y:S01]  /*4550*/  IMAD.WIDE.U32 R158, R158, 0x10, R222 ;  /* 0x000000109e9e7825 */ /* 0x000fe200078e00de */
[----:B------:R1:W-:Y:S04]  /*4560*/  @P0 STG.E.128 desc[UR16][R128.64], R116 ;  /* 0x0000007480000986 */ /* 0x0003e8000c101d10 */
[----:B------:R1:W-:Y:S01]  /*4570*/  STG.E.128 desc[UR16][R158.64], R120 ;  /* 0x000000789e007986 */ /* 0x0003e2000c101d10 */
[----:B------:R-:W-:Y:S05]  /*4580*/  BRA `(.L_x_8149) ;  /* 0x0000002400787947 */ /* 0x000fea0003800000 */
.L_x_8140:
        /* <DEDUP_REMOVED lines=8> */
[--C-:B-----5:R-:W-:Y:S02]  /*4610*/  HADD2.F32 R124, -RZ, R100.reuse.H0_H0 ;  /* 0x20000064ff7c7230 */ /* 0x120fe40000004100 */
[----:B------:R-:W-:Y:S01]  /*4620*/  FFMA.FTZ R125, R232, UR4, R145 ;  /* 0x00000004e87d7c23 */ /* 0x000fe20008010091 */
[----:B------:R-:W-:Y:S01]  /*4630*/  FADD.FTZ R221, R221, -R144 ;  /* 0x80000090dddd7221 */ /* 0x000fe20000010000 */
[----:B------:R-:W-:Y:S02]  /*4640*/  HADD2.F32 R126, -RZ, R100.H1_H1 ;  /* 0x30000064ff7e7230 */ /* 0x000fe40000004100 */
[----:B------:R-:W-:Y:S01]  /*4650*/  FADD.FTZ R223, R223, -R146 ;  /* 0x80000092dfdf7221 */ /* 0x000fe20000010000 */
[----:B------:R-:W-:Y:S01]  /*4660*/  FADD.FTZ R150, R234, -R125 ;  /* 0x8000007dea967221 */ /* 0x000fe20000010000 */
[----:B------:R-:W-:Y:S01]  /*4670*/  FFMA.FTZ R124, R221, UR8, R124 ;  /* 0x00000008dd7c7c23 */ /* 0x000fe2000801007c */
[----:B------:R-:W-:-:S02]  /*4680*/  HADD2.F32 R127, -RZ, R120.H1_H1 ;  /* 0x30000078ff7f7230 */ /* 0x000fc40000004100 */
[----:B------:R-:W-:Y:S01]  /*4690*/  FFMA.FTZ R126, R223, UR8, R126 ;  /* 0x00000008df7e7c23 */ /* 0x000fe2000801007e */
[--C-:B------:R-:W-:Y:S01]  /*46a0*/  FFMA.FTZ R222, R222, UR4, R145.reuse ;  /* 0x00000004dede7c23 */ /* 0x100fe20008010091 */
[----:B------:R-:W-:Y:S01]  /*46b0*/  FMUL.FTZ R125, R124, UR7 ;  /* 0x000000077c7d7c20 */ /* 0x000fe20008410000 */
[----:B------:R-:W-:Y:S02]  /*46c0*/  HADD2.F32 R124, -RZ, R120.H0_H0 ;  /* 0x20000078ff7c7230 */ /* 0x000fe40000004100 */
[----:B------:R-:W-:Y:S01]  /*46d0*/  FMUL.FTZ R126, R126, UR7 ;  /* 0x000000077e7e7c20 */ /* 0x000fe20008410000 */
[----:B-1----:R-:W-:Y:S01]  /*46e0*/  FFMA.FTZ R148, R228, UR4, R145 ;  /* 0x00000004e4947c23 */ /* 0x002fe20008010091 */
[----:B------:R-:W-:Y:S01]  /*46f0*/  FMUL.FTZ R120, R36, R125 ;  /* 0x0000007d24787220 */ /* 0x000fe20000410000 */
[----:B------:R-:W-:Y:S01]  /*4700*/  FADD.FTZ R225, R225, -R222 ;  /* 0x800000dee1e17221 */ /* 0x000fe20000010000 */
[----:B------:R-:W-:Y:S01]  /*4710*/  FMUL.FTZ R124, R125, R124 ;  /* 0x0000007c7d7c7220 */ /* 0x000fe20000410000 */
[----:B------:R-:W-:Y:S01]  /*4720*/  FMUL.FTZ R147, R37, R126 ;  /* 0x0000007e25937220 */ /* 0x000fe20000410000 */
[----:B------:R-:W-:Y:S01]  /*4730*/  FMUL.FTZ R125, R126, R127 ;  /* 0x0000007f7e7d7220 */ /* 0x000fe20000410000 */
[----:B------:R-:W-:-:S02]  /*4740*/  HADD2.F32 R126, -RZ, R101.H0_H0 ;  /* 0x20000065ff7e7230 */ /* 0x000fc40000004100 */
[----:B------:R-:W-:Y:S01]  /*4750*/  FADD.FTZ R148, R231, -R148 ;  /* 0x80000094e7947221 */ /* 0x000fe20000010000 */
[--C-:B------:R-:W-:Y:S02]  /*4760*/  HADD2.F32 R127, -RZ, R102.reuse.H1_H1 ;  /* 0x30000066ff7f7230 */ /* 0x100fe40000004100 */
[--C-:B------:R-:W-:Y:S01]  /*4770*/  FFMA.FTZ R224, R224, UR4, R145.reuse ;  /* 0x00000004e0e07c23 */ /* 0x100fe20008010091 */
[--C-:B------:R-:W-:Y:S01]  /*4780*/  FFMA.FTZ R226, R226, UR4, R145.reuse ;  /* 0x00000004e2e27c23 */ /* 0x100fe20008010091 */
[----:B------:R-:W-:Y:S01]  /*4790*/  FFMA.FTZ R158, R230, UR4, R145 ;  /* 0x00000004e69e7c23 */ /* 0x000fe20008010091 */
[----:B------:R-:W-:Y:S01]  /*47a0*/  FFMA.FTZ R179, R225, UR8, R126 ;  /* 0x00000008e1b37c23 */ /* 0x000fe2000801007e */
[----:B------:R-:W-:Y:S01]  /*47b0*/  F2FP.F16.F32.PACK_AB R120, R147, R120 ;  /* 0x000000789378723e */ /* 0x000fe200000000ff */
[----:B------:R-:W-:Y:S02]  /*47c0*/  HADD2.F32 R144, -RZ, R101.H1_H1 ;  /* 0x30000065ff907230 */ /* 0x000fe40000004100 */
[----:B------:R-:W-:Y:S01]  /*47d0*/  FFMA.FTZ R148, R148, UR8, R127 ;  /* 0x0000000894947c23 */ /* 0x000fe2000801007f */
[----:B------:R-:W-:-:S02]  /*47e0*/  HADD2.F32 R126, -RZ, R102.H0_H0 ;  /* 0x20000066ff7e7230 */ /* 0x000fc40000004100 */
[----:B------:R-:W-:Y:S01]  /*47f0*/  FADD.FTZ R227, R227, -R224 ;  /* 0x800000e0e3e37221 */ /* 0x000fe20000010000 */
[----:B------:R-:W-:Y:S01]  /*4800*/  FADD.FTZ R149, R229, -R226 ;  /* 0x800000e2e5957221 */ /* 0x000fe20000010000 */
[--C-:B------:R-:W-:Y:S02]  /*4810*/  HADD2.F32 R127, -RZ, R103.reuse.H0_H0 ;  /* 0x20000067ff7f7230 */ /* 0x100fe40000004100 */
[----:B------:R-:W-:Y:S01]  /*4820*/  FADD.FTZ R158, R233, -R158 ;  /* 0x8000009ee99e7221 */ /* 0x000fe20000010000 */
[----:B------:R-:W-:Y:S02]  /*4830*/  HADD2.F32 R147, -RZ, R103.H1_H1 ;  /* 0x30000067ff937230 */ /* 0x000fe40000004100 */
[----:B------:R-:W-:Y:S01]  /*4840*/  FFMA.FTZ R151, R227, UR8, R144 ;  /* 0x00000008e3977c23 */ /* 0x000fe20008010090 */
[----:B------:R-:W-:Y:S01]  /*4850*/  FFMA.FTZ R149, R149, UR8, R126 ;  /* 0x0000000895957c23 */ /* 0x000fe2000801007e */
[----:B------:R-:W-:Y:S01]  /*4860*/  FFMA.FTZ R158, R158, UR8, R127 ;  /* 0x000000089e9e7c23 */ /* 0x000fe2000801007f */
[----:B------:R-:W-:-:S02]  /*4870*/  HADD2.F32 R126, -RZ, R121.H0_H0 ;  /* 0x20000079ff7e7230 */ /* 0x000fc40000004100 */
[----:B------:R-:W-:Y:S01]  /*4880*/  FFMA.FTZ R150, R150, UR8, R147 ;  /* 0x0000000896967c23 */ /* 0x000fe20008010093 */
[----:B------:R-:W-:Y:S02]  /*4890*/  HADD2.F32 R127, -RZ, R121.H1_H1 ;  /* 0x30000079ff7f7230 */ /* 0x000fe40000004100 */
[----:B------:R-:W-:Y:S01]  /*48a0*/  FMUL.FTZ R179, R179, UR7 ;  /* 0x00000007b3b37c20 */ /* 0x000fe20008410000 */
[--C-:B------:R-:W-:Y:S02]  /*48b0*/  HADD2.F32 R144, -RZ, R122.reuse.H0_H0 ;  /* 0x2000007aff907230 */ /* 0x100fe40000004100 */
[----:B------:R-:W-:Y:S01]  /*48c0*/  FMUL.FTZ R151, R151, UR7 ;  /* 0x0000000797977c20 */ /* 0x000fe20008410000 */
[----:B------:R-:W-:Y:S02]  /*48d0*/  HADD2.F32 R146, -RZ, R122.H1_H1 ;  /* 0x3000007aff927230 */ /* 0x000fe40000004100 */
[----:B------:R-:W-:Y:S01]  /*48e0*/  FMUL.FTZ R149, R149, UR7 ;  /* 0x0000000795957c20 */ /* 0x000fe20008410000 */
[----:B------:R-:W-:Y:S01]  /*48f0*/  FMUL.FTZ R148, R148, UR7 ;  /* 0x0000000794947c20 */ /* 0x000fe20008410000 */
[----:B------:R-:W-:Y:S01]  /*4900*/  FMUL.FTZ R122, R158, UR7 ;  /* 0x000000079e7a7c20 */ /* 0x000fe20008410000 */
        /* <DEDUP_REMOVED lines=19> */
.L_x_8150:
[--C-:B------:R-:W-:Y:S01]  /*4a40*/  FFMA.FTZ R144, R144, UR4, R145.reuse ;  /* 0x0000000490907c23 */ /* 0x100fe20008010091 */
[--C-:B------:R-:W-:Y:S01]  /*4a50*/  FFMA.FTZ R146, R146, UR4, R145.reuse ;  /* 0x0000000492927c23 */ /* 0x100fe20008010091 */
[--C-:B-----5:R-:W-:Y:S02]  /*4a60*/  HADD2.F32 R116, -RZ, R100.reuse.H0_H0 ;  /* 0x20000064ff747230 */ /* 0x120fe40000004100 */
[----:B------:R-:W-:Y:S01]  /*4a70*/  FFMA.FTZ R222, R222, UR4, R145 ;  /* 0x00000004dede7c23 */ /* 0x000fe20008010091 */
[----:B------:R-:W-:Y:S01]  /*4a80*/  FADD.FTZ R221, R221, -R144 ;  /* 0x80000090dddd7221 */ /* 0x000fe20000010000 */
[----:B------:R-:W-:Y:S02]  /*4a90*/  HADD2.F32 R118, -RZ, R100.H1_H1 ;  /* 0x30000064ff767230 */ /* 0x000fe40000004100 */
[----:B------:R-:W-:Y:S01]  /*4aa0*/  FADD.FTZ R223, R223, -R146 ;  /* 0x80000092dfdf7221 */ /* 0x000fe20000010000 */
[--C-:B------:R-:W-:Y:S02]  /*4ab0*/  HADD2.F32 R124, -RZ, R120.reuse.H0_H0 ;  /* 0x20000078ff7c7230 */ /* 0x100fe40000004100 */
[----:B------:R-:W-:Y:S01]  /*4ac0*/  FFMA.FTZ R116, R221, UR8, R116 ;  /* 0x00000008dd747c23 */ /* 0x000fe20008010074 */
[----:B------:R-:W-:-:S02]  /*4ad0*/  HADD2.F32 R125, -RZ, R120.H1_H1 ;  /* 0x30000078ff7d7230 */ /* 0x000fc40000004100 */
[----:B------:R-:W-:Y:S01]  /*4ae0*/  FFMA.FTZ R223, R223, UR8, R118 ;  /* 0x00000008dfdf7c23 */ /* 0x000fe20008010076 */
[----:B------:R-:W-:Y:S01]  /*4af0*/  FADD.FTZ R225, R225, -R222 ;  /* 0x800000dee1e17221 */ /* 0x000fe20000010000 */
[----:B------:R-:W-:Y:S01]  /*4b00*/  FMUL.FTZ R117, R116, UR7 ;  /* 0x0000000774757c20 */ /* 0x000fe20008410000 */
[--C-:B------:R-:W-:Y:S01]  /*4b10*/  FFMA.FTZ R226, R226, UR4, R145.reuse ;  /* 0x00000004e2e27c23 */ /* 0x100fe20008010091 */
[----:B------:R-:W-:Y:S01]  /*4b20*/  FMUL.FTZ R118, R223, UR7 ;  /* 0x00000007df767c20 */ /* 0x000fe20008410000 */
[----:B-1----:R-:W-:Y:S01]  /*4b30*/  FFMA.FTZ R148, R228, UR4, R145 ;  /* 0x00000004e4947c23 */ /* 0x002fe20008010091 */
[----:B------:R-:W-:Y:S01]  /*4b40*/  FMUL.FTZ R124, R117, R124 ;  /* 0x0000007c757c7220 */ /* 0x000fe20000410000 */
[----:B------:R-:W-:Y:S01]  /*4b50*/  FMUL.FTZ R120, R36, R117 ;  /* 0x0000007524787220 */ /* 0x000fe20000410000 */
[----:B------:R-:W-:Y:S01]  /*4b60*/  FMUL.FTZ R117, R37, R118 ;  /* 0x0000007625757220 */ /* 0x000fe20000410000 */
[----:B------:R-:W-:Y:S01]  /*4b70*/  FMUL.FTZ R125, R118, R125 ;  /* 0x0000007d767d7220 */ /* 0x000fe20000410000 */
[----:B------:R-:W-:-:S02]  /*4b80*/  HADD2.F32 R118, -RZ, R101.H0_H0 ;  /* 0x20000065ff767230 */ /* 0x000fc40000004100 */
[--C-:B------:R-:W-:Y:S01]  /*4b90*/  FFMA.FTZ R224, R224, UR4, R145.reuse ;  /* 0x00000004e0e07c23 */ /* 0x100fe20008010091 */
[--C-:B------:R-:W-:Y:S01]  /*4ba0*/  HADD2.F32 R127, -RZ, R102.reuse.H1_H1 ;  /* 0x30000066ff7f7230 */ /* 0x100fe20000004100 */
[----:B------:R-:W-:Y:S01]  /*4bb0*/  F2FP.F16.F32.PACK_AB R120, R117, R120 ;  /* 0x000000787578723e */ /* 0x000fe200000000ff */
[----:B------:R-:W-:Y:S01]  /*4bc0*/  FADD.FTZ R119, R229, -R226 ;  /* 0x800000e2e5777221 */ /* 0x000fe20000010000 */
[----:B------:R-:W-:Y:S01]  /*4bd0*/  FFMA.FTZ R117, R225, UR8, R118 ;  /* 0x00000008e1757c23 */ /* 0x000fe20008010076 */
[----:B------:R-:W-:Y:S02]  /*4be0*/  HADD2.F32 R118, -RZ, R102.H0_H0 ;  /* 0x20000066ff767230 */ /* 0x000fe40000004100 */
[----:B------:R-:W-:Y:S01]  /*4bf0*/  FADD.FTZ R148, R231, -R148 ;  /* 0x80000094e7947221 */ /* 0x000fe20000010000 */
[--C-:B------:R-:W-:Y:S01]  /*4c00*/  FFMA.FTZ R158, R230, UR4, R145.reuse ;  /* 0x00000004e69e7c23 */ /* 0x100fe20008010091 */
[----:B------:R-:W-:Y:S01]  /*4c10*/  FFMA.FTZ R149, R232, UR4, R145 ;  /* 0x00000004e8957c23 */ /* 0x000fe20008010091 */
[----:B------:R-:W-:-:S02]  /*4c20*/  HADD2.F32 R150, -RZ, R101.H1_H1 ;  /* 0x30000065ff967230 */ /* 0x000fc40000004100 */
[----:B------:R-:W-:Y:S01]  /*4c30*/  FADD.FTZ R227, R227, -R224 ;  /* 0x800000e0e3e37221 */ /* 0x000fe20000010000 */
[----:B------:R-:W-:Y:S01]  /*4c40*/  FFMA.FTZ R119, R119, UR8, R118 ;  /* 0x0000000877777c23 */ /* 0x000fe20008010076 */
[----:B------:R-:W-:Y:S01]  /*4c50*/  FFMA.FTZ R148, R148, UR8, R127 ;  /* 0x0000000894947c23 */ /* 0x000fe2000801007f */
[--C-:B------:R-:W-:Y:S02]  /*4c60*/  HADD2.F32 R127, -RZ, R103.reuse.H0_H0 ;  /* 0x20000067ff7f7230 */ /* 0x100fe40000004100 */
[----:B------:R-:W-:Y:S01]  /*4c70*/  FADD.FTZ R158, R233, -R158 ;  /* 0x8000009ee99e7221 */ /* 0x000fe20000010000 */
[----:B------:R-:W-:Y:S02]  /*4c80*/  HADD2.F32 R118, -RZ, R103.H1_H1 ;  /* 0x30000067ff767230 */ /* 0x000fe40000004100 */
[----:B------:R-:W-:Y:S01]  /*4c90*/  FADD.FTZ R149, R234, -R149 ;  /* 0x80000095ea957221 */ /* 0x000fe20000010000 */
[----:B------:R-:W-:Y:S01]  /*4ca0*/  FFMA.FTZ R150, R227, UR8, R150 ;  /* 0x00000008e3967c23 */ /* 0x000fe20008010096 */
[----:B------:R-:W-:Y:S01]  /*4cb0*/  FFMA.FTZ R158, R158, UR8, R127 ;  /* 0x000000089e9e7c23 */ /* 0x000fe2000801007f */
[----:B------:R-:W-:Y:S01]  /*4cc0*/  FMUL.FTZ R179, R117, UR7 ;  /* 0x0000000775b37c20 */ /* 0x000fe20008410000 */
[----:B------:R-:W-:Y:S01]  /*4cd0*/  FFMA.FTZ R149, R149, UR8, R118 ;  /* 0x0000000895957c23 */ /* 0x000fe20008010076 */
[--C-:B------:R-:W-:Y:S01]  /*4ce0*/  HADD2.F32 R126, -RZ, R121.reuse.H0_H0 ;  /* 0x20000079ff7e7230 */ /* 0x100fe20000004100 */
[----:B------:R-:W-:Y:S01]  /*4cf0*/  F2FP.F16.F32.PACK_AB R117, R150, R117 ;  /* 0x000000759675723e */ /* 0x000fe200000000ff */
[----:B------:R-:W-:-:S02]  /*4d00*/  HADD2.F32 R127, -RZ, R121.H1_H1 ;  /* 0x30000079ff7f7230 */ /* 0x000fc40000004100 */
[----:B------:R-:W-:Y:S01]  /*4d10*/  FMUL.FTZ R150, R150, UR7 ;  /* 0x0000000796967c20 */ /* 0x000fe20008410000 */
[--C-:B------:R-:W-:Y:S02]  /*4d20*/  HADD2.F32 R144, -RZ, R122.reuse.H0_H0 ;  /* 0x2000007aff907230 */ /* 0x100fe40000004100 */
[----:B------:R-:W-:Y:S01]  /*4d30*/  FMUL.FTZ R151, R119, UR7 ;  /* 0x0000000777977c20 */ /* 0x000fe20008410000 */
[----:B------:R-:W-:Y:S01]  /*4d40*/  HADD2.F32 R146, -RZ, R122.H1_H1 ;  /* 0x3000007aff927230 */ /* 0x000fe20000004100 */
[C---:B------:R-:W-:Y:S01]  /*4d50*/  F2FP.F16.F32.PACK_AB R118, R148.reuse, R119 ;  /* 0x000000779476723e */ /* 0x040fe200000000ff */
[----:B------:R-:W-:Y:S01]  /*4d60*/  FMUL.FTZ R148, R148, UR7 ;  /* 0x0000000794947c20 */ /* 0x000fe20008410000 */
[----:B------:R-:W-:Y:S01]  /*4d70*/  FMUL.FTZ R121, R158, UR7 ;  /* 0x000000079e797c20 */ /* 0x000fe20008410000 */
[C---:B------:R-:W-:Y:S01]  /*4d80*/  FMUL.FTZ R122, R149.reuse, UR7 ;  /* 0x00000007957a7c20 */ /* 0x040fe20008410000 */
[--C-:B------:R-:W-:Y:S01]  /*4d90*/  HADD2.F32 R147, -RZ, R123.reuse.H0_H0 ;  /* 0x2000007bff937230 */ /* 0x100fe20000004100 */
[----:B------:R-:W-:Y:S01]  /*4da0*/  F2FP.F16.F32.PACK_AB R119, R149, R158 ;  /* 0x0000009e9577723e */ /* 0x000fe200000000ff */
        /* <DEDUP_REMOVED lines=17> */
.L_x_8151:
        /* <DEDUP_REMOVED lines=15> */
[----:B------:R-:W-:Y:S01]  /*4fb0*/  FFMA.FTZ R116, R187, UR4, R145 ;  /* 0x00000004bb747c23 */ /* 0x000fe20008010091 */
[----:B------:R-:W-:Y:S02]  /*4fc0*/  HADD2.F32 R119, -RZ, R104.H1_H1 ;  /* 0x30000068ff777230 */ /* 0x000fe40000004100 */
[----:B------:R-:W-:Y:S01]  /*4fd0*/  FADD.FTZ R184, R184, -R117 ;  /* 0x80000075b8b87221 */ /* 0x000fe20000010000 */
[----:B------:R-:W-:Y:S01]  /*4fe0*/  FFMA.FTZ R117, R196, UR4, R145 ;  /* 0x00000004c4757c23 */ /* 0x000fe20008010091 */
[----:B------:R-:W-:Y:S01]  /*4ff0*/  FADD.FTZ R186, R186, -R183 ;  /* 0x800000b7baba7221 */ /* 0x000fe20000010000 */
[----:B------:R-:W-:Y:S01]  /*5000*/  FADD.FTZ R193, R193, -R116 ;  /* 0x80000074c1c17221 */ /* 0x000fe20000010000 */
[----:B-----5:R-:W-:Y:S02]  /*5010*/  HADD2.F32 R118, -RZ, R120.H0_H0 ;  /* 0x20000078ff767230 */ /* 0x020fe40000004100 */
[----:B------:R-:W-:Y:S01]  /*5020*/  FADD.FTZ R198, R198, -R117 ;  /* 0x80000075c6c67221 */ /* 0x000fe20000010000 */
[----:B------:R-:W-:-:S02]  /*5030*/  HADD2.F32 R117, -RZ, R104.H0_H0 ;  /* 0x20000068ff757230 */ /* 0x000fc40000004100 */
[----:B------:R-:W-:Y:S01]  /*5040*/  FFMA.FTZ R119, R186, UR8, R119 ;  /* 0x00000008ba777c23 */ /* 0x000fe20008010077 */
[----:B------:R-:W-:Y:S02]  /*5050*/  HADD2.F32 R151, -RZ, R120.H1_H1 ;  /* 0x30000078ff977230 */ /* 0x000fe40000004100 */
[--C-:B------:R-:W-:Y:S01]  /*5060*/  FFMA.FTZ R185, R185, UR4, R145.reuse ;  /* 0x00000004b9b97c23 */ /* 0x100fe20008010091 */
[----:B------:R-:W-:Y:S01]  /*5070*/  FFMA.FTZ R192, R192, UR4, R145 ;  /* 0x00000004c0c07c23 */ /* 0x000fe20008010091 */
[----:B------:R-:W-:Y:S01]  /*5080*/  FFMA.FTZ R116, R184, UR8, R117 ;  /* 0x00000008b8747c23 */ /* 0x000fe20008010075 */
[----:B------:R-:W-:Y:S01]  /*5090*/  FMUL.FTZ R182, R119, UR7 ;  /* 0x0000000777b67c20 */ /* 0x000fe20008410000 */
[--C-:B------:R-:W-:Y:S01]  /*50a0*/  FFMA.FTZ R194, R194, UR4, R145.reuse ;  /* 0x00000004c2c27c23 */ /* 0x100fe20008010091 */
[----:B------:R-:W-:Y:S01]  /*50b0*/  FFMA.FTZ R199, R199, UR4, R145 ;  /* 0x00000004c7c77c23 */ /* 0x000fe20008010091 */
[----:B------:R-:W-:Y:S01]  /*50c0*/  FMUL.FTZ R117, R116, UR7 ;  /* 0x0000000774757c20 */ /* 0x000fe20008410000 */
[----:B------:R-:W-:-:S02]  /*50d0*/  HADD2.F32 R150, -RZ, R106.H0_H0 ;  /* 0x2000006aff967230 */ /* 0x000fc40000004100 */
[----:B------:R-:W-:Y:S01]  /*50e0*/  FADD.FTZ R188, R188, -R185 ;  /* 0x800000b9bcbc7221 */ /* 0x000fe20000010000 */
[----:B------:R-:W-:Y:S01]  /*50f0*/  FADD.FTZ R195, R195, -R192 ;  /* 0x800000c0c3c37221 */ /* 0x000fe20000010000 */
[----:B------:R-:W-:Y:S01]  /*5100*/  FMUL.FTZ R149, R117, R118 ;  /* 0x0000007675957220 */ /* 0x000fe20000410000 */
[----:B------:R-:W-:Y:S01]  /*5110*/  FMUL.FTZ R120, R44, R117 ;  /* 0x000000752c787220 */ /* 0x000fe20000410000 */
[----:B------:R-:W-:Y:S01]  /*5120*/  FMUL.FTZ R117, R45, R182 ;  /* 0x000000b62d757220 */ /* 0x000fe20000410000 */
[--C-:B------:R-:W-:Y:S02]  /*5130*/  HADD2.F32 R118, -RZ, R105.reuse.H1_H1 ;  /* 0x30000069ff767230 */ /* 0x100fe40000004100 */
[----:B------:R-:W-:Y:S01]  /*5140*/  FADD.FTZ R197, R197, -R194 ;  /* 0x800000c2c5c57221 */ /* 0x000fe20000010000 */
[----:B------:R-:W-:Y:S02]  /*5150*/  HADD2.F32 R184, -RZ, R106.H1_H1 ;  /* 0x3000006affb87230 */ /* 0x000fe40000004100 */
[----:B------:R-:W-:Y:S01]  /*5160*/  FMUL.FTZ R182, R182, R151 ;  /* 0x00000097b6b67220 */ /* 0x000fe20000410000 */
[----:B------:R-:W-:Y:S01]  /*5170*/  F2FP.F16.F32.PACK_AB R120, R117, R120 ;  /* 0x000000787578723e */ /* 0x000fe200000000ff */
[----:B------:R-:W-:Y:S01]  /*5180*/  HADD2.F32 R117, -RZ, R105.H0_H0 ;  /* 0x20000069ff757230 */ /* 0x000fe20000004100 */
[----:B------:R-:W-:Y:S01]  /*5190*/  F2FP.F16.F32.PACK_AB R116, R119, R116 ;  /* 0x000000747774723e */ /* 0x000fe200000000ff */
[----:B------:R-:W-:-:S02]  /*51a0*/  HADD2.F32 R151, -RZ, R107.H1_H1 ;  /* 0x3000006bff977230 */ /* 0x000fc40000004100 */
[----:B------:R-:W-:Y:S01]  /*51b0*/  FADD.FTZ R200, R200, -R199 ;  /* 0x800000c7c8c87221 */ /* 0x000fe20000010000 */
[----:B------:R-:W-:Y:S02]  /*51c0*/  HADD2.F32 R119, -RZ, R107.H0_H0 ;  /* 0x2000006bff777230 */ /* 0x000fe40000004100 */
[----:B------:R-:W-:Y:S01]  /*51d0*/  FFMA.FTZ R117, R188, UR8, R117 ;  /* 0x00000008bc757c23 */ /* 0x000fe20008010075 */
[----:B------:R-:W-:Y:S01]  /*51e0*/  FFMA.FTZ R118, R193, UR8, R118 ;  /* 0x00000008c1767c23 */ /* 0x000fe20008010076 */
[----:B------:R-:W-:Y:S01]  /*51f0*/  FFMA.FTZ R195, R195, UR8, R150 ;  /* 0x00000008c3c37c23 */ /* 0x000fe20008010096 */
[----:B------:R-:W-:Y:S01]  /*5200*/  FFMA.FTZ R150, R197, UR8, R184 ;  /* 0x00000008c5967c23 */ /* 0x000fe200080100b8 */
[----:B------:R-:W-:Y:S01]  /*5210*/  FFMA.FTZ R200, R200, UR8, R151 ;  /* 0x00000008c8c87c23 */ /* 0x000fe20008010097 */
[----:B------:R-:W-:Y:S01]  /*5220*/  FFMA.FTZ R119, R198, UR8, R119 ;  /* 0x00000008c6777c23 */ /* 0x000fe20008010077 */
[--C-:B------:R-:W-:Y:S02]  /*5230*/  HADD2.F32 R186, -RZ, R121.reuse.H0_H0 ;  /* 0x20000079ffba7230 */ /* 0x100fe40000004100 */
[----:B------:R-:W-:Y:S01]  /*5240*/  FMUL.FTZ R151, R117, UR7 ;  /* 0x0000000775977c20 */ /* 0x000fe20008410000 */
[----:B------:R-:W-:Y:S01]  /*5250*/  HADD2.F32 R184, -RZ, R121.H1_H1 ;  /* 0x30000079ffb87230 */ /* 0x000fe20000004100 */
[----:B------:R-:W-:Y:S01]  /*5260*/  F2FP.F16.F32.PACK_AB R117, R118, R117 ;  /* 0x000000757675723e */ /* 0x000fe200000000ff */
[----:B------:R-:W-:-:S02]  /*5270*/  HADD2.F32 R185, -RZ, R122.H0_H0 ;  /* 0x2000007affb97230 */ /* 0x000fc40000004100 */
[----:B------:R-:W-:Y:S01]  /*5280*/  FMUL.FTZ R179, R118, UR7 ;  /* 0x0000000776b37c20 */ /* 0x000fe20008410000 */
[----:B------:R-:W-:Y:S02]  /*5290*/  HADD2.F32 R122, -RZ, R122.H1_H1 ;  /* 0x3000007aff7a7230 */ /* 0x000fe40000004100 */
[----:B------:R-:W-:Y:S01]  /*52a0*/  FMUL.FTZ R188, R195, UR7 ;  /* 0x00000007c3bc7c20 */ /* 0x000fe20008410000 */
[--C-:B------:R-:W-:Y:S01]  /*52b0*/  HADD2.F32 R187, -RZ, R123.reuse.H0_H0 ;  /* 0x2000007bffbb7230 */ /* 0x100fe20000004100 */
[C---:B------:R-:W-:Y:S01]  /*52c0*/  F2FP.F16.F32.PACK_AB R118, R150.reuse, R195 ;  /* 0x000000c39676723e */ /* 0x040fe200000000ff */
        /* <DEDUP_REMOVED lines=21> */
.L_x_8152:
[--C-:B------:R-:W-:Y:S01]  /*5420*/  FFMA.FTZ R149, R182, UR4, R145.reuse ;  /* 0x00000004b6957c23 */ /* 0x100fe20008010091 */
[--C-:B------:R-:W-:Y:S01]  /*5430*/  FFMA.FTZ R183, R183, UR4, R145.reuse ;  /* 0x00000004b7b77c23 */ /* 0x100fe20008010091 */
[----:B------:R-:W-:Y:S02]  /*5440*/  HADD2.F32 R151, -RZ, R104.H1_H1 ;  /* 0x30000068ff977230 */ /* 0x000fe40000004100 */
[----:B------:R-:W-:Y:S01]  /*5450*/  FFMA.FTZ R150, R187, UR4, R145 ;  /* 0x00000004bb967c23 */ /* 0x000fe20008010091 */
        /* <DEDUP_REMOVED lines=13> */
[----:B------:R-:W-:Y:S01]  /*5530*/  FADD.FTZ R188, R188, -R185 ;  /* 0x800000b9bcbc7221 */ /* 0x000fe20000010000 */
[--C-:B------:R-:W-:Y:S01]  /*5540*/  FFMA.FTZ R194, R194, UR4, R145.reuse ;  /* 0x00000004c2c27c23 */ /* 0x100fe20008010091 */
[----:B------:R-:W-:Y:S01]  /*5550*/  FMUL.FTZ R151, R149, UR7 ;  /* 0x0000000795977c20 */ /* 0x000fe20008410000 */
[----:B------:R-:W-:Y:S01]  /*5560*/  FFMA.FTZ R199, R199, UR4, R145 ;  /* 0x00000004c7c77c23 */ /* 0x000fe20008010091 */
[----:B------:R-:W-:Y:S01]  /*5570*/  FMUL.FTZ R182, R186, R179 ;  /* 0x000000b3bab67220 */ /* 0x000fe20000410000 */
[----:B------:R-:W-:Y:S01]  /*5580*/  FADD.FTZ R195, R195, -R192 ;  /* 0x800000c0c3c37221 */ /* 0x000fe20000010000 */
[----:B------:R-:W-:Y:S01]  /*5590*/  FMUL.FTZ R149, R151, R150 ;  /* 0x0000009697957220 */ /* 0x000fe20000410000 */
[----:B------:R-:W-:Y:S01]  /*55a0*/  FMUL.FTZ R120, R44, R151 ;  /* 0x000000972c787220 */ /* 0x000fe20000410000 */
[----:B------:R-:W-:Y:S01]  /*55b0*/  FMUL.FTZ R151, R45, R186 ;  /* 0x000000ba2d977220 */ /* 0x000fe20000410000 */
[----:B------:R-:W-:-:S02]  /*55c0*/  HADD2.F32 R150, -RZ, R105.H1_H1 ;  /* 0x30000069ff967230 */ /* 0x000fc40000004100 */
[----:B------:R-:W-:Y:S01]  /*55d0*/  FADD.FTZ R197, R197, -R194 ;  /* 0x800000c2c5c57221 */ /* 0x000fe20000010000 */
[--C-:B------:R-:W-:Y:S02]  /*55e0*/  HADD2.F32 R184, -RZ, R106.reuse.H1_H1 ;  /* 0x3000006affb87230 */ /* 0x100fe40000004100 */
[----:B------:R-:W-:Y:S01]  /*55f0*/  FADD.FTZ R200, R200, -R199 ;  /* 0x800000c7c8c87221 */ /* 0x000fe20000010000 */
[----:B------:R-:W-:Y:S01]  /*5600*/  F2FP.F16.F32.PACK_AB R120, R151, R120 ;  /* 0x000000789778723e */ /* 0x000fe200000000ff */
[----:B------:R-:W-:Y:S02]  /*5610*/  HADD2.F32 R151, -RZ, R105.H0_H0 ;  /* 0x20000069ff977230 */ /* 0x000fe40000004100 */
[----:B------:R-:W-:Y:S01]  /*5620*/  FFMA.FTZ R193, R193, UR8, R150 ;  /* 0x00000008c1c17c23 */ /* 0x000fe20008010096 */
[----:B------:R-:W-:Y:S02]  /*5630*/  HADD2.F32 R150, -RZ, R106.H0_H0 ;  /* 0x2000006aff967230 */ /* 0x000fe40000004100 */
[----:B------:R-:W-:Y:S01]  /*5640*/  FFMA.FTZ R197, R197, UR8, R184 ;  /* 0x00000008c5c57c23 */ /* 0x000fe200080100b8 */
[----:B------:R-:W-:-:S02]  /*5650*/  HADD2.F32 R179, -RZ, R107.H1_H1 ;  /* 0x3000006bffb37230 */ /* 0x000fc40000004100 */
[----:B------:R-:W-:Y:S01]  /*5660*/  FFMA.FTZ R188, R188, UR8, R151 ;  /* 0x00000008bcbc7c23 */ /* 0x000fe20008010097 */
[----:B------:R-:W-:Y:S02]  /*5670*/  HADD2.F32 R151, -RZ, R107.H0_H0 ;  /* 0x2000006bff977230 */ /* 0x000fe40000004100 */
[----:B------:R-:W-:Y:S01]  /*5680*/  FFMA.FTZ R195, R195, UR8, R150 ;  /* 0x00000008c3c37c23 */ /* 0x000fe20008010096 */
[--C-:B------:R-:W-:Y:S02]  /*5690*/  HADD2.F32 R184, -RZ, R121.reuse.H0_H0 ;  /* 0x20000079ffb87230 */ /* 0x100fe40000004100 */
[----:B------:R-:W-:Y:S01]  /*56a0*/  FFMA.FTZ R150, R200, UR8, R179 ;  /* 0x00000008c8967c23 */ /* 0x000fe200080100b3 */
[----:B------:R-:W-:Y:S02]  /*56b0*/  HADD2.F32 R121, -RZ, R121.H1_H1 ;  /* 0x30000079ff797230 */ /* 0x000fe40000004100 */
[----:B------:R-:W-:Y:S01]  /*56c0*/  FFMA.FTZ R151, R198, UR8, R151 ;  /* 0x00000008c6977c23 */ /* 0x000fe20008010097 */
[----:B------:R-:W-:-:S02]  /*56d0*/  HADD2.F32 R185, -RZ, R122.H0_H0 ;  /* 0x2000007affb97230 */ /* 0x000fc40000004100 */
[----:B------:R-:W-:Y:S01]  /*56e0*/  FMUL.FTZ R179, R188, UR7 ;  /* 0x00000007bcb37c20 */ /* 0x000fe20008410000 */
[--C-:B------:R-:W-:Y:S02]  /*56f0*/  HADD2.F32 R187, -RZ, R123.reuse.H0_H0 ;  /* 0x2000007bffbb7230 */ /* 0x100fe40000004100 */
[----:B------:R-:W-:Y:S01]  /*5700*/  FMUL.FTZ R186, R193, UR7 ;  /* 0x00000007c1ba7c20 */ /* 0x000fe20008410000 */
[----:B------:R-:W-:Y:S02]  /*5710*/  HADD2.F32 R122, -RZ, R122.H1_H1 ;  /* 0x3000007aff7a7230 */ /* 0x000fe40000004100 */
        /* <DEDUP_REMOVED lines=20> */
.L_x_8153:
[----:B------:R-:W0:Y:S02]  /*5860*/  @P0 LDC.64 R150, c[0x0][0x478] ;  /* 0x00011e00ff960b82 */ /* 0x000e240000000a00 */
[----:B0-----:R-:W-:-:S05]  /*5870*/  @P0 IMAD.WIDE.U32 R150, R158, 0x10, R150 ;  /* 0x000000109e960825 */ /* 0x001fca00078e0096 */
[----:B------:R0:W-:Y:S02]  /*5880*/  @P0 STG.E.128 desc[UR16][R150.64], R116 ;  /* 0x0000007496000986 */ /* 0x0001e4000c101d10 */
[----:B0-----:R-:W-:Y:S01]  /*5890*/  IMAD.WIDE.U32 R150, R158, 0x10, R222 ;  /* 0x000000109e967825 */ /* 0x001fe200078e00de */
[----:B------:R-:W-:-:S04]  /*58a0*/  IADD3 R158, PT, PT, R157, 0x100, RZ ;  /* 0x000001009d9e7810 */ /* 0x000fc80007ffe0ff */
        /* <DEDUP_REMOVED lines=9> */
[----:B------:R-:W-:Y:S01]  /*5940*/  FFMA.FTZ R169, R169, UR4, R145 ;  /* 0x00000004a9a97c23 */ /* 0x000fe20008010091 */
[----:B------:R-:W-:Y:S02]  /*5950*/  HADD2.F32 R117, -RZ, R108.H1_H1 ;  /* 0x3000006cff757230 */ /* 0x000fe40000004100 */
[----:B------:R-:W-:Y:S01]  /*5960*/  FADD.FTZ R162, R162, -R161 ;  /* 0x800000a1a2a27221 */ /* 0x000fe20000010000 */
[----:B------:R-:W-:Y:S01]  /*5970*/  FFMA.FTZ R173, R173, UR4, R145 ;  /* 0x00000004adad7c23 */ /* 0x000fe20008010091 */
[----:B------:R-:W-:-:S02]  /*5980*/  HADD2.F32 R118, -RZ, R109.H0_H0 ;  /* 0x2000006dff767230 */ /* 0x000fc40000004100 */
[----:B------:R-:W-:Y:S01]  /*5990*/  FADD.FTZ R163, R164, -R163 ;  /* 0x800000a3a4a37221 */ /* 0x000fe20000010000 */
[----:B------:R-:W-:Y:S01]  /*59a0*/  FFMA.FTZ R116, R159, UR8, R116 ;  /* 0x000000089f747c23 */ /* 0x000fe20008010074 */
[----:B------:R-:W-:Y:S01]  /*59b0*/  FFMA.FTZ R165, R165, UR4, R145 ;  /* 0x00000004a5a57c23 */ /* 0x000fe20008010091 */
[----:B------:R-:W-:Y:S01]  /*59c0*/  FADD.FTZ R169, R170, -R169 ;  /* 0x800000a9aaa97221 */ /* 0x000fe20000010000 */
[----:B------:R-:W-:Y:S02]  /*59d0*/  HADD2.F32 R159, -RZ, R111.H1_H1 ;  /* 0x3000006fff9f7230 */ /* 0x000fe40000004100 */
[----:B------:R-:W-:Y:S01]  /*59e0*/  FADD.FTZ R170, R174, -R173 ;  /* 0x800000adaeaa7221 */ /* 0x000fe20000010000 */
[----:B------:R-:W-:Y:S01]  /*59f0*/  FFMA.FTZ R161, R162, UR8, R117 ;  /* 0x00000008a2a17c23 */ /* 0x000fe20008010075 */
[----:B------:R-:W-:Y:S01]  /*5a00*/  FFMA.FTZ R117, R163, UR8, R118 ;  /* 0x00000008a3757c23 */ /* 0x000fe20008010076 */
[----:B------:R-:W-:Y:S02]  /*5a10*/  HADD2.F32 R118, -RZ, R109.H1_H1 ;  /* 0x3000006dff767230 */ /* 0x000fe40000004100 */
[----:B------:R-:W-:Y:S01]  /*5a20*/  FADD.FTZ R165, R166, -R165 ;  /* 0x800000a5a6a57221 */ /* 0x000fe20000010000 */
[----:B------:R-:W-:Y:S01]  /*5a30*/  FFMA.FTZ R167, R167, UR4, R145 ;  /* 0x00000004a7a77c23 */ /* 0x000fe20008010091 */
[----:B------:R-:W-:Y:S01]  /*5a40*/  FFMA.FTZ R170, R170, UR8, R159 ;  /* 0x00000008aaaa7c23 */ /* 0x000fe2000801009f */
[----:B------:R-:W-:Y:S01]  /*5a50*/  FFMA.FTZ R171, R171, UR4, R145 ;  /* 0x00000004abab7c23 */ /* 0x000fe20008010091 */
[----:B------:R-:W-:Y:S01]  /*5a60*/  FMUL.FTZ R159, R116, UR7 ;  /* 0x00000007749f7c20 */ /* 0x000fe20008410000 */
[----:B------:R-:W-:Y:S01]  /*5a70*/  FMUL.FTZ R164, R161, UR7 ;  /* 0x00000007a1a47c20 */ /* 0x000fe20008410000 */
[----:B------:R-:W-:-:S02]  /*5a80*/  HADD2.F32 R119, -RZ, R110.H0_H0 ;  /* 0x2000006eff777230 */ /* 0x000fc40000004100 */
[----:B------:R-:W-:Y:S01]  /*5a90*/  FFMA.FTZ R118, R165, UR8, R118 ;  /* 0x00000008a5767c23 */ /* 0x000fe20008010076 */
[----:B------:R-:W-:Y:S01]  /*5aa0*/  HADD2.F32 R150, -RZ, R110.H1_H1 ;  /* 0x3000006eff967230 */ /* 0x000fe20000004100 */
[----:B------:R-:W-:Y:S01]  /*5ab0*/  F2FP.F16.F32.PACK_AB R116, R161, R116 ;  /* 0x00000074a174723e */ /* 0x000fe200000000ff */
[----:B------:R-:W-:Y:S01]  /*5ac0*/  FADD.FTZ R168, R168, -R167 ;  /* 0x800000a7a8a87221 */ /* 0x000fe20000010000 */
[----:B------:R-:W-:Y:S02]  /*5ad0*/  HADD2.F32 R151, -RZ, R111.H0_H0 ;  /* 0x2000006fff977230 */ /* 0x000fe40000004100 */
[----:B------:R-:W-:Y:S01]  /*5ae0*/  FADD.FTZ R172, R172, -R171 ;  /* 0x800000abacac7221 */ /* 0x000fe20000010000 */
[--C-:B-----5:R-:W-:Y:S02]  /*5af0*/  HADD2.F32 R160, -RZ, R120.reuse.H0_H0 ;  /* 0x20000078ffa07230 */ /* 0x120fe40000004100 */
[----:B------:R-:W-:Y:S01]  /*5b00*/  FFMA.FTZ R119, R168, UR8, R119 ;  /* 0x00000008a8777c23 */ /* 0x000fe20008010077 */
[----:B------:R-:W-:-:S02]  /*5b10*/  HADD2.F32 R165, -RZ, R120.H1_H1 ;  /* 0x30000078ffa57230 */ /* 0x000fc40000004100 */
[----:B------:R-:W-:Y:S01]  /*5b20*/  FMUL.FTZ R120, R52, R159 ;  /* 0x0000009f34787220 */ /* 0x000fe20000410000 */
[--C-:B------:R-:W-:Y:S02]  /*5b30*/  HADD2.F32 R166, -RZ, R121.reuse.H0_H0 ;  /* 0x20000079ffa67230 */ /* 0x100fe40000004100 */
[----:B------:R-:W-:Y:S01]  /*5b40*/  FFMA.FTZ R150, R169, UR8, R150 ;  /* 0x00000008a9967c23 */ /* 0x000fe20008010096 */
[----:B------:R-:W-:Y:S02]  /*5b50*/  HADD2.F32 R161, -RZ, R121.H1_H1 ;  /* 0x30000079ffa17230 */ /* 0x000fe40000004100 */
[----:B------:R-:W-:Y:S01]  /*5b60*/  FMUL.FTZ R121, R53, R164 ;  /* 0x000000a435797220 */ /* 0x000fe20000410000 */
[----:B------:R-:W-:Y:S01]  /*5b70*/  FFMA.FTZ R151, R172, UR8, R151 ;  /* 0x00000008ac977c23 */ /* 0x000fe20008010097 */
[----:B------:R-:W-:Y:S01]  /*5b80*/  FMUL.FTZ R163, R159, R160 ;  /* 0x000000a09fa37220 */ /* 0x000fe20000410000 */
[--C-:B------:R-:W-:Y:S02]  /*5b90*/  HADD2.F32 R160, -RZ, R122.reuse.H0_H0 ;  /* 0x2000007affa07230 */ /* 0x100fe40000004100 */
[----:B------:R-:W-:Y:S01]  /*5ba0*/  FMUL.FTZ R159, R119, UR7 ;  /* 0x00000007779f7c20 */ /* 0x000fe20008410000 */
[----:B------:R-:W-:Y:S01]  /*5bb0*/  F2FP.F16.F32.PACK_AB R120, R121, R120 ;  /* 0x000000787978723e */ /* 0x000fe200000000ff */
[----:B------:R-:W-:-:S02]  /*5bc0*/  HADD2.F32 R167, -RZ, R122.H1_H1 ;  /* 0x3000007affa77230 */ /* 0x000fc40000004100 */
[----:B------:R-:W-:Y:S01]  /*5bd0*/  FMUL.FTZ R121, R117, UR7 ;  /* 0x0000000775797c20 */ /* 0x000fe20008410000 */
[C---:B------:R-:W-:Y:S01]  /*5be0*/  F2FP.F16.F32.PACK_AB R117, R118.reuse, R117 ;  /* 0x000000757675723e */ /* 0x040fe200000000ff */
[----:B------:R-:W-:Y:S01]  /*5bf0*/  FMUL.FTZ R122, R118, UR7 ;  /* 0x00000007767a7c20 */ /* 0x000fe20008410000 */
[--C-:B------:R-:W-:Y:S01]  /*5c00*/  HADD2.F32 R168, -RZ, R123.reuse.H0_H0 ;  /* 0x2000007bffa87230 */ /* 0x100fe20000004100 */
[----:B------:R-:W-:Y:S01]  /*5c10*/  F2FP.F16.F32.PACK_AB R118, R150, R119 ;  /* 0x000000779676723e */ /* 0x000fe200000000ff */
[----:B------:R-:W-:Y:S02]  /*5c20*/  HADD2.F32 R123, -RZ, R123.H1_H1 ;  /* 0x3000007bff7b7230 */ /* 0x000fe40000004100 */
[----:B------:R-:W-:Y:S01]  /*5c30*/  FMUL.FTZ R169, R151, UR7 ;  /* 0x0000000797a97c20 */ /* 0x000fe20008410000 */
[----:B------:R-:W-:Y:S01]  /*5c40*/  F2FP.F16.F32.PACK_AB R119, R170, R151 ;  /* 0x00000097aa77723e */ /* 0x000fe200000000ff */
        /* <DEDUP_REMOVED lines=15> */
[----:B------:R-:W-:-:S03]  /*5d40*/  F2FP.F16.F32.PACK_AB R121, R122, R121 ;  /* 0x000000797a79723e */ /* 0x000fc600000000ff */
[----:B------:R-:W-:Y:S02]  /*5d50*/  F2FP.F16.F32.PACK_AB R122, R150, R159 ;  /* 0x0000009f967a723e */ /* 0x000fe400000000ff */
[----:B------:R-:W-:Y:S01]  /*5d60*/  F2FP.F16.F32.PACK_AB R123, R170, R151 ;  /* 0x00000097aa7b723e */ /* 0x000fe200000000ff */
[----:B------:R-:W-:Y:S06]  /*5d70*/  BRA `(.L_x_8155) ;  /* 0x0000000400107947 */ /* 0x000fec0003800000 */
.L_x_8154:
[--C-:B------:R-:W-:Y:S01]  /*5d80*/  FFMA.FTZ R159, R159, UR4, R145.reuse ;  /* 0x000000049f9f7c23 */ /* 0x100fe20008010091 */
[--C-:B------:R-:W-:Y:S01]  /*5d90*/  FFMA.FTZ R161, R161, UR4, R145.reuse ;  /* 0x00000004a1a17c23 */ /* 0x100fe20008010091 */
[--C-:B------:R-:W-:Y:S02]  /*5da0*/  HADD2.F32 R151, -RZ, R108.reuse.H0_H0 ;  /* 0x2000006cff977230 */ /* 0x100fe40000004100 */
[----:B------:R-:W-:Y:S01]  /*5db0*/  FFMA.FTZ R163, R163, UR4, R145 ;  /* 0x00000004a3a37c23 */ /* 0x000fe20008010091 */
[----:B------:R-:W-:Y:S01]  /*5dc0*/  FADD.FTZ R160, R160, -R159 ;  /* 0x8000009fa0a07221 */ /* 0x000fe20000010000 */
[----:B------:R-:W-:Y:S02]  /*5dd0*/  HADD2.F32 R159, -RZ, R108.H1_H1 ;  /* 0x3000006cff9f7230 */ /* 0x000fe40000004100 */
[----:B------:R-:W-:Y:S01]  /*5de0*/  FADD.FTZ R162, R162, -R161 ;  /* 0x800000a1a2a27221 */ /* 0x000fe20000010000 */
[----:B------:R-:W-:Y:S01]  /*5df0*/  FFMA.FTZ R165, R165, UR4, R145 ;  /* 0x00000004a5a57c23 */ /* 0x000fe20008010091 */
[----:B------:R-:W-:Y:S01]  /*5e00*/  FADD.FTZ R150, R164, -R163 ;  /* 0x800000a3a4967221 */ /* 0x000fe20000010000 */
[----:B------:R-:W-:Y:S01]  /*5e10*/  FFMA.FTZ R160, R160, UR8, R151 ;  /* 0x00000008a0a07c23 */ /* 0x000fe20008010097 */
[----:B------:R-:W-:Y:S01]  /*5e20*/  FFMA.FTZ R163, R162, UR8, R159 ;  /* 0x00000008a2a37c23 */ /* 0x000fe2000801009f */
[----:B------:R-:W-:-:S02]  /*5e30*/  HADD2.F32 R151, -RZ, R109.H0_H0 ;  /* 0x2000006dff977230 */ /* 0x000fc40000004100 */
[----:B------:R-:W-:Y:S01]  /*5e40*/  FADD.FTZ R165, R166, -R165 ;  /* 0x800000a5a6a57221 */ /* 0x000fe20000010000 */
[----:B------:R-:W-:Y:S02]  /*5e50*/  HADD2.F32 R162, -RZ, R109.H1_H1 ;  /* 0x3000006dffa27230 */ /* 0x000fe40000004100 */
[----:B------:R-:W-:Y:S01]  /*5e60*/  FFMA.FTZ R167, R167, UR4, R145 ;  /* 0x00000004a7a77c23 */ /* 0x000fe20008010091 */
[----:B------:R-:W-:Y:S02]  /*5e70*/  HADD2.F32 R164, -RZ, R110.H0_H0 ;  /* 0x2000006effa47230 */ /* 0x000fe40000004100 */
[----:B------:R-:W-:Y:S01]  /*5e80*/  FFMA.FTZ R150, R150, UR8, R151 ;  /* 0x0000000896967c23 */ /* 0x000fe20008010097 */
[----:B------:R-:W-:Y:S01]  /*5e90*/  FMUL.FTZ R161, R160, UR7 ;  /* 0x00000007a0a17c20 */ /* 0x000fe20008410000 */
[----:B------:R-:W-:Y:S01]  /*5ea0*/  FFMA.FTZ R151, R165, UR8, R162 ;  /* 0x00000008a5977c23 */ /* 0x000fe200080100a2 */
[--C-:B-----5:R-:W-:Y:S02]  /*5eb0*/  HADD2.F32 R162, -RZ, R120.reuse.H0_H0 ;  /* 0x20000078ffa27230 */ /* 0x120fe40000004100 */
[----:B------:R-:W-:Y:S01]  /*5ec0*/  FFMA.FTZ R169, R169, UR4, R145 ;  /* 0x00000004a9a97c23 */ /* 0x000fe20008010091 */
[----:B------:R-:W-:-:S02]  /*5ed0*/  HADD2.F32 R165, -RZ, R120.H1_H1 ;  /* 0x30000078ffa57230 */ /* 0x000fc40000004100 */
[----:B------:R-:W-:Y:S01]  /*5ee0*/  FADD.FTZ R167, R168, -R167 ;  /* 0x800000a7a8a77221 */ /* 0x000fe20000010000 */
[----:B------:R-:W-:Y:S01]  /*5ef0*/  FMUL.FTZ R160, R163, UR7 ;  /* 0x00000007a3a07c20 */ /* 0x000fe20008410000 */
[--C-:B------:R-:W-:Y:S01]  /*5f00*/  FFMA.FTZ R171, R171, UR4, R145.reuse ;  /* 0x00000004abab7c23 */ /* 0x100fe20008010091 */
[----:B------:R-:W-:Y:S01]  /*5f10*/  FFMA.FTZ R173, R173, UR4, R145 ;  /* 0x00000004adad7c23 */ /* 0x000fe20008010091 */
[----:B------:R-:W-:Y:S01]  /*5f20*/  FMUL.FTZ R163, R161, R162 ;  /* 0x000000a2a1a37220 */ /* 0x000fe20000410000 */
[----:B------:R-:W-:Y:S01]  /*5f30*/  FADD.FTZ R170, R170, -R169 ;  /* 0x800000a9aaaa7221 */ /* 0x000fe20000010000 */
[----:B------:R-:W-:Y:S01]  /*5f40*/  FFMA.FTZ R159, R167, UR8, R164 ;  /* 0x00000008a79f7c23 */ /* 0x000fe200080100a4 */
[----:B------:R-:W-:Y:S01]  /*5f50*/  FMUL.FTZ R162, R160, R165 ;  /* 0x000000a5a0a27220 */ /* 0x000fe20000410000 */
[----:B------:R-:W-:Y:S02]  /*5f60*/  HADD2.F32 R167, -RZ, R110.H1_H1 ;  /* 0x3000006effa77230 */ /* 0x000fe40000004100 */
[----:B------:R-:W-:Y:S01]  /*5f70*/  FMUL.FTZ R120, R52, R161 ;  /* 0x000000a134787220 */ /* 0x000fe20000410000 */
[----:B------:R-:W-:-:S02]  /*5f80*/  HADD2.F32 R165, -RZ, R111.H0_H0 ;  /* 0x2000006fffa57230 */ /* 0x000fc40000004100 */
[----:B------:R-:W-:Y:S01]  /*5f90*/  FADD.FTZ R172, R172, -R171 ;  /* 0x800000abacac7221 */ /* 0x000fe20000010000 */
[----:B------:R-:W-:Y:S02]  /*5fa0*/  HADD2.F32 R169, -RZ, R111.H1_H1 ;  /* 0x3000006fffa97230 */ /* 0x000fe40000004100 */
[----:B------:R-:W-:Y:S01]  /*5fb0*/  FADD.FTZ R174, R174, -R173 ;  /* 0x800000adaeae7221 */ /* 0x000fe20000010000 */
[----:B------:R-:W-:Y:S01]  /*5fc0*/  FMUL.FTZ R161, R53, R160 ;  /* 0x000000a035a17220 */ /* 0x000fe20000410000 */
[----:B------:R-:W-:Y:S01]  /*5fd0*/  FFMA.FTZ R167, R170, UR8, R167 ;  /* 0x00000008aaa77c23 */ /* 0x000fe200080100a7 */
[----:B------:R-:W-:Y:S01]  /*5fe0*/  FFMA.FTZ R172, R172, UR8, R165 ;  /* 0x00000008acac7c23 */ /* 0x000fe200080100a5 */
[----:B------:R-:W-:Y:S01]  /*5ff0*/  FFMA.FTZ R169, R174, UR8, R169 ;  /* 0x00000008aea97c23 */ /* 0x000fe200080100a9 */
[--C-:B------:R-:W-:Y:S01]  /*6000*/  HADD2.F32 R164, -RZ, R121.reuse.H0_H0 ;  /* 0x20000079ffa47230 */ /* 0x100fe20000004100 */
[----:B------:R-:W-:Y:S01]  /*6010*/  F2FP.F16.F32.PACK_AB R120, R161, R120 ;  /* 0x00000078a178723e */ /* 0x000fe200000000ff */
[----:B------:R-:W-:-:S02]  /*6020*/  HADD2.F32 R165, -RZ, R121.H1_H1 ;  /* 0x30000079ffa57230 */ /* 0x000fc40000004100 */
[----:B------:R-:W-:Y:S01]  /*6030*/  FMUL.FTZ R121, R150, UR7 ;  /* 0x0000000796797c20 */ /* 0x000fe20008410000 */
[--C-:B------:R-:W-:Y:S02]  /*6040*/  HADD2.F32 R166, -RZ, R122.reuse.H0_H0 ;  /* 0x2000007affa67230 */ /* 0x100fe40000004100 */
[----:B------:R-:W-:Y:S01]  /*6050*/  FMUL.FTZ R159, R159, UR7 ;  /* 0x000000079f9f7c20 */ /* 0x000fe20008410000 */
[----:B------:R-:W-:Y:S02]  /*6060*/  HADD2.F32 R161, -RZ, R122.H1_H1 ;  /* 0x3000007affa17230 */ /* 0x000fe40000004100 */
[----:B------:R-:W-:Y:S01]  /*6070*/  FMUL.FTZ R122, R151, UR7 ;  /* 0x00000007977a7c20 */ /* 0x000fe20008410000 */
[--C-:B------:R-:W-:Y:S02]  /*6080*/  HADD2.F32 R168, -RZ, R123.reuse.H0_H0 ;  /* 0x2000007bffa87230 */ /* 0x100fe40000004100 */
        /* <DEDUP_REMOVED lines=19> */
.L_x_8155:
        /* <DEDUP_REMOVED lines=10> */
[--C-:B------:R-:W-:Y:S01]  /*6260*/  FFMA.FTZ R117, R136, UR4, R145.reuse ;  /* 0x0000000488757c23 */ /* 0x100fe20008010091 */
[----:B------:R-:W-:Y:S01]  /*6270*/  FFMA.FTZ R138, R138, UR4, R145 ;  /* 0x000000048a8a7c23 */ /* 0x000fe20008010091 */
[----:B------:R-:W-:Y:S02]  /*6280*/  HADD2.F32 R118, -RZ, R113.H0_H0 ;  /* 0x20000071ff767230 */ /* 0x000fe40000004100 */
[----:B------:R-:W-:Y:S01]  /*6290*/  FADD.FTZ R129, R129, -R116 ;  /* 0x8000007481817221 */ /* 0x000fe20000010000 */
[----:B------:R-:W-:Y:S01]  /*62a0*/  FADD.FTZ R130, R130, -R117 ;  /* 0x8000007582827221 */ /* 0x000fe20000010000 */
[--C-:B------:R-:W-:Y:S02]  /*62b0*/  HADD2.F32 R116, -RZ, R112.reuse.H0_H0 ;  /* 0x20000070ff747230 */ /* 0x100fe40000004100 */
[----:B0-----:R-:W-:Y:S01]  /*62c0*/  FFMA.FTZ R159, R141, UR4, R145 ;  /* 0x000000048d9f7c23 */ /* 0x001fe20008010091 */
[----:B------:R-:W-:-:S02]  /*62d0*/  HADD2.F32 R117, -RZ, R112.H1_H1 ;  /* 0x30000070ff757230 */ /* 0x000fc40000004100 */
[--C-:B------:R-:W-:Y:S01]  /*62e0*/  FFMA.FTZ R150, R143, UR4, R145.reuse ;  /* 0x000000048f967c23 */ /* 0x100fe20008010091 */
[----:B------:R-:W-:Y:S01]  /*62f0*/  FADD.FTZ R131, R131, -R138 ;  /* 0x8000008a83837221 */ /* 0x000fe20000010000 */
[--C-:B------:R-:W-:Y:S01]  /*6300*/  FFMA.FTZ R151, R139, UR4, R145.reuse ;  /* 0x000000048b977c23 */ /* 0x100fe20008010091 */
[--C-:B------:R-:W-:Y:S01]  /*6310*/  FFMA.FTZ R140, R140, UR4, R145.reuse ;  /* 0x000000048c8c7c23 */ /* 0x100fe20008010091 */
[----:B------:R-:W-:Y:S01]  /*6320*/  FFMA.FTZ R142, R142, UR4, R145 ;  /* 0x000000048e8e7c23 */ /* 0x000fe20008010091 */
[----:B------:R-:W-:Y:S01]  /*6330*/  FFMA.FTZ R116, R129, UR8, R116 ;  /* 0x0000000881747c23 */ /* 0x000fe20008010074 */
[----:B------:R-:W-:Y:S01]  /*6340*/  FADD.FTZ R138, R134, -R159 ;  /* 0x8000009f868a7221 */ /* 0x000fe20000010000 */
[----:B------:R-:W-:Y:S01]  /*6350*/  FADD.FTZ R150, R137, -R150 ;  /* 0x8000009689967221 */ /* 0x000fe20000010000 */
[----:B------:R-:W-:Y:S01]  /*6360*/  FFMA.FTZ R117, R130, UR8, R117 ;  /* 0x0000000882757c23 */ /* 0x000fe20008010075 */
[----:B------:R-:W-:Y:S01]  /*6370*/  FFMA.FTZ R118, R131, UR8, R118 ;  /* 0x0000000883767c23 */ /* 0x000fe20008010076 */
[----:B------:R-:W-:-:S02]  /*6380*/  HADD2.F32 R129, -RZ, R113.H1_H1 ;  /* 0x30000071ff817230 */ /* 0x000fc40000004100 */
[----:B------:R-:W-:Y:S01]  /*6390*/  FADD.FTZ R132, R132, -R151 ;  /* 0x8000009784847221 */ /* 0x000fe20000010000 */
[--C-:B------:R-:W-:Y:S02]  /*63a0*/  HADD2.F32 R130, -RZ, R114.reuse.H0_H0 ;  /* 0x20000072ff827230 */ /* 0x100fe40000004100 */
[----:B------:R-:W-:Y:S01]  /*63b0*/  FADD.FTZ R141, R133, -R140 ;  /* 0x8000008c858d7221 */ /* 0x000fe20000010000 */
[----:B------:R-:W-:Y:S02]  /*63c0*/  HADD2.F32 R131, -RZ, R114.H1_H1 ;  /* 0x30000072ff837230 */ /* 0x000fe40000004100 */
[----:B------:R-:W-:Y:S01]  /*63d0*/  FADD.FTZ R143, R135, -R142 ;  /* 0x8000008e878f7221 */ /* 0x000fe20000010000 */
[--C-:B------:R-:W-:Y:S02]  /*63e0*/  HADD2.F32 R134, -RZ, R115.reuse.H0_H0 ;  /* 0x20000073ff867230 */ /* 0x100fe40000004100 */
[----:B------:R-:W-:Y:S01]  /*63f0*/  FFMA.FTZ R133, R132, UR8, R129 ;  /* 0x0000000884857c23 */ /* 0x000fe20008010081 */
[----:B------:R-:W-:-:S02]  /*6400*/  HADD2.F32 R137, -RZ, R115.H1_H1 ;  /* 0x30000073ff897230 */ /* 0x000fc40000004100 */
[----:B------:R-:W-:Y:S01]  /*6410*/  FFMA.FTZ R132, R141, UR8, R130 ;  /* 0x000000088d847c23 */ /* 0x000fe20008010082 */
[--C-:B-----5:R-:W-:Y:S02]  /*6420*/  HADD2.F32 R136, -RZ, R120.reuse.H0_H0 ;  /* 0x20000078ff887230 */ /* 0x120fe40000004100 */
[----:B------:R-:W-:Y:S01]  /*6430*/  FFMA.FTZ R135, R138, UR8, R131 ;  /* 0x000000088a877c23 */ /* 0x000fe20008010083 */
[----:B------:R-:W-:Y:S02]  /*6440*/  HADD2.F32 R128, -RZ, R120.H1_H1 ;  /* 0x30000078ff807230 */ /* 0x000fe40000004100 */
[----:B------:R-:W-:Y:S01]  /*6450*/  FFMA.FTZ R142, R143, UR8, R134 ;  /* 0x000000088f8e7c23 */ /* 0x000fe20008010086 */
[----:B------:R-:W-:Y:S01]  /*6460*/  FFMA.FTZ R145, R150, UR8, R137 ;  /* 0x0000000896917c23 */ /* 0x000fe20008010089 */
[--C-:B------:R-:W-:Y:S02]  /*6470*/  HADD2.F32 R120, -RZ, R121.reuse.H0_H0 ;  /* 0x20000079ff787230 */ /* 0x100fe40000004100 */
[----:B------:R-:W-:Y:S01]  /*6480*/  FMUL.FTZ R130, R117, UR7 ;  /* 0x0000000775827c20 */ /* 0x000fe20008410000 */
[----:B------:R-:W-:-:S02]  /*6490*/  HADD2.F32 R121, -RZ, R121.H1_H1 ;  /* 0x30000079ff797230 */ /* 0x000fc40000004100 */
[----:B------:R-:W-:Y:S01]  /*64a0*/  FMUL.FTZ R129, R116, UR7 ;  /* 0x0000000774817c20 */ /* 0x000fe20008410000 */
[--C-:B------:R-:W-:Y:S02]  /*64b0*/  HADD2.F32 R119, -RZ, R122.reuse.H0_H0 ;  /* 0x2000007aff777230 */ /* 0x100fe40000004100 */
        /* <DEDUP_REMOVED lines=8> */
[----:B------:R-:W-:Y:S01]  /*6540*/  FMUL.FTZ R143, R142, UR7 ;  /* 0x000000078e8f7c20 */ /* 0x000fe20008410000 */
[----:B------:R-:W-:Y:S01]  /*6550*/  FMUL.FTZ R150, R145, UR7 ;  /* 0x0000000791967c20 */ /* 0x000fe20008410000 */
        /* <DEDUP_REMOVED lines=24> */
.L_x_8156:
        /* <DEDUP_REMOVED lines=14> */
[----:B------:R-:W-:-:S02]  /*67c0*/  HADD2.F32 R130, -RZ, R112.H1_H1 ;  /* 0x30000070ff827230 */ /* 0x000fc40000004100 */
[----:B------:R-:W-:Y:S01]  /*67d0*/  FADD.FTZ R142, R135, -R142 ;  /* 0x8000008e878e7221 */ /* 0x000fe20000010000 */
[----:B------:R-:W-:Y:S02]  /*67e0*/  HADD2.F32 R129, -RZ, R112.H0_H0 ;  /* 0x20000070ff817230 */ /* 0x000fe40000004100 */
[----:B------:R-:W-:Y:S01]  /*67f0*/  FADD.FTZ R160, R137, -R160 ;  /* 0x800000a089a07221 */ /* 0x000fe20000010000 */
[--C-:B------:R-:W-:Y:S02]  /*6800*/  HADD2.F32 R131, -RZ, R113.reuse.H0_H0 ;  /* 0x20000071ff837230 */ /* 0x100fe40000004100 */
[----:B------:R-:W-:Y:S01]  /*6810*/  FFMA.FTZ R130, R151, UR8, R130 ;  /* 0x0000000897827c23 */ /* 0x000fe20008010082 */
[----:B------:R-:W-:Y:S02]  /*6820*/  HADD2.F32 R132, -RZ, R113.H1_H1 ;  /* 0x30000071ff847230 */ /* 0x000fe40000004100 */
[----:B------:R-:W-:Y:S01]  /*6830*/  FFMA.FTZ R129, R150, UR8, R129 ;  /* 0x0000000896817c23 */ /* 0x000fe20008010081 */
[----:B------:R-:W-:-:S02]  /*6840*/  HADD2.F32 R133, -RZ, R114.H0_H0 ;  /* 0x20000072ff857230 */ /* 0x000fc40000004100 */
[----:B------:R-:W-:Y:S01]  /*6850*/  FFMA.FTZ R131, R158, UR8, R131 ;  /* 0x000000089e837c23 */ /* 0x000fe20008010083 */
[----:B------:R-:W-:Y:S02]  /*6860*/  HADD2.F32 R134, -RZ, R114.H1_H1 ;  /* 0x30000072ff867230 */ /* 0x000fe40000004100 */
[----:B------:R-:W-:Y:S01]  /*6870*/  FFMA.FTZ R132, R159, UR8, R132 ;  /* 0x000000089f847c23 */ /* 0x000fe20008010084 */
[--C-:B------:R-:W-:Y:S02]  /*6880*/  HADD2.F32 R135, -RZ, R115.reuse.H0_H0 ;  /* 0x20000073ff877230 */ /* 0x100fe40000004100 */
[----:B------:R-:W-:Y:S01]  /*6890*/  FFMA.FTZ R133, R140, UR8, R133 ;  /* 0x000000088c857c23 */ /* 0x000fe20008010085 */
[----:B------:R-:W-:Y:S02]  /*68a0*/  HADD2.F32 R137, -RZ, R115.H1_H1 ;  /* 0x30000073ff897230 */ /* 0x000fe40000004100 */
[----:B------:R-:W-:Y:S01]  /*68b0*/  FFMA.FTZ R134, R141, UR8, R134 ;  /* 0x000000088d867c23 */ /* 0x000fe20008010086 */
[----:B-----5:R-:W-:-:S02]  /*68c0*/  HADD2.F32 R138, -RZ, R120.H0_H0 ;  /* 0x20000078ff8a7230 */ /* 0x020fc40000004100 */
[----:B------:R-:W-:Y:S01]  /*68d0*/  FFMA.FTZ R135, R142, UR8, R135 ;  /* 0x000000088e877c23 */ /* 0x000fe20008010087 */
[----:B------:R-:W-:Y:S02]  /*68e0*/  HADD2.F32 R136, -RZ, R120.H1_H1 ;  /* 0x30000078ff887230 */ /* 0x000fe40000004100 */
[----:B------:R-:W-:Y:S01]  /*68f0*/  FFMA.FTZ R137, R160, UR8, R137 ;  /* 0x00000008a0897c23 */ /* 0x000fe20008010089 */
        /* <DEDUP_REMOVED lines=34> */
.L_x_8157:
[----:B------:R-:W0:Y:S01]  /*6b20*/  @P0 LDC.64 R128, c[0x0][0x478] ;  /* 0x00011e00ff800b82 */ /* 0x000e220000000a00 */
[----:B------:R-:W-:-:S04]  /*6b30*/  IMAD.WIDE.U32 R130, R157, 0x10, R222 ;  /* 0x000000109d827825 */ /* 0x000fc800078e00de */
[----:B0-----:R-:W-:-:S05]  /*6b40*/  @P0 IMAD.WIDE.U32 R128, R157, 0x10, R128 ;  /* 0x000000109d800825 */ /* 0x001fca00078e0080 */
[----:B------:R0:W-:Y:S04]  /*6b50*/  @P0 STG.E.128 desc[UR16][R128.64], R116 ;  /* 0x0000007480000986 */ /* 0x0001e8000c101d10 */
[----:B------:R0:W-:Y:S02]  /*6b60*/  STG.E.128 desc[UR16][R130.64], R120 ;  /* 0x0000007882007986 */ /* 0x0001e4000c101d10 */
.L_x_8149:
        /* <DEDUP_REMOVED lines=121> */
.L_x_8137:
        /* <DEDUP_REMOVED lines=36> */
.L_x_8159:
        /* <DEDUP_REMOVED lines=12> */
.L_x_15683:


//--------------------- .text._ZN10layer_norm13ln_bwd_kernelINS_13Kernel_traitsIf6__halfS2_S2_fjLj4096ELj1ELj1ELj4ELj16ENS_18Kernel_traits_baseILj4096EfS2_S2_S2_fjLj128EEEEELb0ELb1ELb1ELb0EEEvNS_9BwdParamsE --------------------------
	.section	.text._ZN10layer_norm13ln_bwd_kernelINS_13Kernel_traitsIf6__halfS2_S2_fjLj4096ELj1ELj1ELj4ELj16ENS_18Kernel_traits_baseILj4096EfS2_S2_S2_fjLj128EEEEELb0ELb1ELb1ELb0EEEvNS_9BwdParamsE,"ax",@progbits
	.align	128
        .global         _ZN10layer_norm13ln_bwd_kernelINS_13Kernel_traitsIf6__halfS2_S2_fjLj4096ELj1ELj1ELj4ELj16ENS_18Kernel_traits_baseILj4096EfS2_S2_S2_fjLj128EEEEELb0ELb1ELb1ELb0EEEvNS_9BwdParamsE
        .type           _ZN10layer_norm13ln_bwd_kernelINS_13Kernel_traitsIf6__halfS2_S2_fjLj4096ELj1ELj1ELj4ELj16ENS_18Kernel_traits_baseILj4096EfS2_S2_S2_fjLj128EEEEELb0ELb1ELb1ELb0EEEvNS_9BwdParamsE,@function
        .size           _ZN10layer_norm13ln_bwd_kernelINS_13Kernel_traitsIf6__halfS2_S2_fjLj4096ELj1ELj1ELj4ELj16ENS_18Kernel_traits_baseILj4096EfS2_S2_S2_fjLj128EEEEELb0ELb1ELb1ELb0EEEvNS_9BwdParamsE,(.L_x_15684 - _ZN10layer_norm13ln_bwd_kernelINS_13Kernel_traitsIf6__halfS2_S2_fjLj4096ELj1ELj1ELj4ELj16ENS_18Kernel_traits_baseILj4096EfS2_S2_S2_fjLj128EEEEELb0ELb1ELb1ELb0EEEvNS_9BwdParamsE)
        .other          _ZN10layer_norm13ln_bwd_kernelINS_13Kernel_traitsIf6__halfS2_S2_fjLj4096ELj1ELj1ELj4ELj16ENS_18Kernel_traits_baseILj4096EfS2_S2_S2_fjLj128EEEEELb0ELb1ELb1ELb0EEEvNS_9BwdParamsE,@"STO_CUDA_ENTRY STV_DEFAULT"
_ZN10layer_norm13ln_bwd_kernelINS_13Kernel_traitsIf6__halfS2_S2_fjLj4096ELj1ELj1ELj4ELj16ENS_18Kernel_traits_baseILj4096EfS2_S2_S2_fjLj128EEEEELb0ELb1ELb1ELb0EEEvNS_9BwdParamsE:
.text._ZN10layer_norm13ln_bwd_kernelINS_13Kernel_traitsIf6__halfS2_S2_fjLj4096ELj1ELj1ELj4ELj16ENS_18Kernel_traits_baseILj4096EfS2_S2_S2_fjLj128EEEEELb0ELb1ELb1ELb0EEEvNS_9BwdParamsE:
        /* <DEDUP_REMOVED lines=177> */
.L_x_8312:
        /* <DEDUP_REMOVED lines=64> */
[----:B------:R-:W-:Y:S02]  /*0f10*/  HADD2.F32 R4, -RZ, R5.H0_H0 ;  /* 0x20000005ff047230 */ /* 0x000fe40000004100 */
[----:B------:R-:W-:-:S03]  /*0f20*/  HADD2.F32 R181, -RZ, R6.H0_H0 ;  /* 0x20000006ffb57230 */ /* 0x000fc60000004100 */
[----:B------:R-:W-:Y:S02]  /*0f30*/  FADD.FTZ R183, R4, -UR32 ;  /* 0x8000002004b77e21 */ /* 0x000fe40008010000 */
[----:B------:R-:W2:Y:S01]  /*0f40*/  LDL R4, [R1+0x30] ;  /* 0x0000300001047983 */ /* 0x000ea20000100800 */
[----:B------:R-:W-:Y:S02]  /*0f50*/  HADD2.F32 R182, -RZ, R5.H1_H1 ;  /* 0x30000005ffb67230 */ /* 0x000fe40000004100 */
[--C-:B------:R-:W-:Y:S02]  /*0f60*/  HADD2.F32 R185, -RZ, R7.reuse.H0_H0 ;  /* 0x20000007ffb97230 */ /* 0x100fe40000004100 */
[----:B------:R-:W-:Y:S02]  /*0f70*/  HADD2.F32 R186, -RZ, R7.H1_H1 ;  /* 0x30000007ffba7230 */ /* 0x000fe40000004100 */
[----:B------:R-:W-:Y:S02]  /*0f80*/  FADD.FTZ R7, R181, -UR32 ;  /* 0x80000020b5077e21 */ /* 0x000fe40008010000 */
[----:B------:R-:W2:Y:S01]  /*0f90*/  LDL R181, [R1+0x38] ;  /* 0x0000380001b57983 */ /* 0x000ea20000100800 */
[----:B---3--:R-:W-:-:S02]  /*0fa0*/  HADD2.F32 R13, -RZ, R11.H0_H0 ;  /* 0x2000000bff0d7230 */ /* 0x008fc40000004100 */
[----:B------:R-:W-:Y:S02]  /*0fb0*/  HADD2.F32 R15, -RZ, R11.H1_H1 ;  /* 0x3000000bff0f7230 */ /* 0x000fe40000004100 */
[----:B------:R-:W-:Y:S02]  /*0fc0*/  FADD.FTZ R11, R182, -UR32 ;  /* 0x80000020b60b7e21 */ /* 0x000fe40008010000 */
[----:B------:R-:W3:Y:S01]  /*0fd0*/  LDL R182, [R1+0x3c] ;  /* 0x00003c0001b67983 */ /* 0x000ee20000100800 */
[----:B------:R-:W-:Y:S01]  /*0fe0*/  FADD.FTZ R0, R0, -UR32 ;  /* 0x8000002000007e21 */ /* 0x000fe20008010000 */
[----:B------:R-:W-:Y:S02]  /*0ff0*/  HADD2.F32 R3, -RZ, R8.H0_H0 ;  /* 0x20000008ff037230 */ /* 0x000fe40000004100 */
[----:B------:R-:W-:Y:S01]  /*1000*/  FADD.FTZ R184, R14, -UR32 ;  /* 0x800000200eb87e21 */ /* 0x000fe20008010000 */
[----:B------:R-:W-:Y:S01]  /*1010*/  FMUL.FTZ R0, R0, UR30 ;  /* 0x0000001e00007c20 */ /* 0x000fe20008410000 */
[----:B------:R-:W-:-:S02]  /*1020*/  HADD2.F32 R180, -RZ, R6.H1_H1 ;  /* 0x30000006ffb47230 */ /* 0x000fc40000004100 */
[----:B------:R-:W-:Y:S01]  /*1030*/  FADD.FTZ R88, R88, R3 ;  /* 0x0000000358587221 */ /* 0x000fe20000010000 */
[----:B------:R-:W-:Y:S02]  /*1040*/  HADD2.F32 R5, -RZ, R8.H1_H1 ;  /* 0x30000008ff057230 */ /* 0x000fe40000004100 */
[----:B------:R-:W-:Y:S01]  /*1050*/  FMUL.FTZ R230, R184, UR30 ;  /* 0x0000001eb8e67c20 */ /* 0x000fe20008410000 */
[--C-:B------:R-:W-:Y:S02]  /*1060*/  HADD2.F32 R6, -RZ, R9.reuse.H0_H0 ;  /* 0x20000009ff067230 */ /* 0x100fe40000004100 */
[----:B------:R-:W-:Y:S01]  /*1070*/  FFMA.FTZ R60, R0, R3, R60 ;  /* 0x00000003003c7223 */ /* 0x000fe2000001003c */
[----:B------:R-:W-:Y:S02]  /*1080*/  HADD2.F32 R8, -RZ, R9.H1_H1 ;  /* 0x30000009ff087230 */ /* 0x000fe40000004100 */
[----:B------:R-:W-:Y:S01]  /*1090*/  FADD.FTZ R89, R89, R5 ;  /* 0x0000000559597221 */ /* 0x000fe20000010000 */
[-C--:B------:R-:W-:Y:S01]  /*10a0*/  FFMA.FTZ R61, R230, R5.reuse, R61 ;  /* 0x00000005e63d7223 */ /* 0x080fe2000001003d */
[----:B------:R-:W-:Y:S01]  /*10b0*/  FMUL.FTZ R229, R229, R5 ;  /* 0x00000005e5e57220 */ /* 0x000fe20000410000 */
[----:B------:R-:W-:Y:S01]  /*10c0*/  FADD.FTZ R90, R90, R6 ;  /* 0x000000065a5a7221 */ /* 0x000fe20000010000 */
[----:B------:R-:W-:Y:S01]  /*10d0*/  FMUL.FTZ R5, R11, UR30 ;  /* 0x0000001e0b057c20 */ /* 0x000fe20008410000 */
[----:B------:R-:W-:-:S03]  /*10e0*/  FADD.FTZ R91, R91, R8 ;  /* 0x000000085b5b7221 */ /* 0x000fc60000010000 */
[----:B------:R-:W-:Y:S01]  /*10f0*/  FFMA.FTZ R63, R5, R8, R63 ;  /* 0x00000008053f7223 */ /* 0x000fe2000001003f */
[--C-:B------:R-:W-:Y:S02]  /*1100*/  HADD2.F32 R9, -RZ, R10.reuse.H0_H0 ;  /* 0x2000000aff097230 */ /* 0x100fe40000004100 */
[----:B------:R-:W-:Y:S02]  /*1110*/  HADD2.F32 R12, -RZ, R10.H1_H1 ;  /* 0x3000000aff0c7230 */ /* 0x000fe40000004100 */
[----:B------:R-:W-:Y:S01]  /*1120*/  FADD.FTZ R10, R180, -UR32 ;  /* 0x80000020b40a7e21 */ /* 0x000fe20008010000 */
[----:B------:R-:W-:Y:S01]  /*1130*/  FMUL.FTZ R7, R7, UR30 ;  /* 0x0000001e07077c20 */ /* 0x000fe20008410000 */
[----:B------:R-:W-:Y:S01]  /*1140*/  FADD.FTZ R180, R185, -UR32 ;  /* 0x80000020b9b47e21 */ /* 0x000fe20008010000 */
[----:B------:R-:W-:Y:S01]  /*1150*/  FADD.FTZ R92, R92, R9 ;  /* 0x000000095c5c7221 */ /* 0x000fe20000010000 */
[----:B------:R-:W-:Y:S01]  /*1160*/  FMUL.FTZ R10, R10, UR30 ;  /* 0x0000001e0a0a7c20 */ /* 0x000fe20008410000 */
[-C--:B------:R-:W-:Y:S01]  /*1170*/  FFMA.FTZ R64, R7, R9.reuse, R64 ;  /* 0x0000000907407223 */ /* 0x080fe20000010040 */
[----:B------:R-:W-:Y:S01]  /*1180*/  FMUL.FTZ R9, R232, R9 ;  /* 0x00000009e8097220 */ /* 0x000fe20000410000 */
[----:B------:R-:W-:Y:S01]  /*1190*/  FADD.FTZ R93, R93, R12 ;  /* 0x0000000c5d5d7221 */ /* 0x000fe20000010000 */
[----:B------:R-:W-:Y:S01]  /*11a0*/  FFMA.FTZ R65, R10, R12, R65 ;  /* 0x0000000c0a417223 */ /* 0x000fe20000010041 */
[----:B------:R-:W-:Y:S01]  /*11b0*/  FADD.FTZ R14, R186, -UR32 ;  /* 0x80000020ba0e7e21 */ /* 0x000fe20008010000 */
[----:B------:R-:W-:-:S03]  /*11c0*/  FADD.FTZ R94, R94, R13 ;  /* 0x0000000d5e5e7221 */ /* 0x000fc60000010000 */
[----:B------:R-:W-:Y:S01]  /*11d0*/  FMUL.FTZ R14, R14, UR30 ;  /* 0x0000001e0e0e7c20 */ /* 0x000fe20008410000 */
[----:B------:R-:W-:-:S03]  /*11e0*/  FADD.FTZ R95, R95, R15 ;  /* 0x0000000f5f5f7221 */ /* 0x000fc60000010000 */
[-C--:B------:R-:W-:Y:S01]  /*11f0*/  FFMA.FTZ R67, R14, R15.reuse, R67 ;  /* 0x0000000f0e437223 */ /* 0x080fe20000010043 */
[----:B----4-:R-:W-:Y:S01]  /*1200*/  FMUL.FTZ R15, R187, R15 ;  /* 0x0000000fbb0f7220 */ /* 0x010fe20000410000 */
[----:B------:R-:W-:Y:S02]  /*1210*/  IADD3 R234, PT, PT, R234, 0x80, RZ ;  /* 0x00000080eaea7810 */ /* 0x000fe40007ffe0ff */
[----:B------:R-:W-:Y:S01]  /*1220*/  IADD3 R196, PT, PT, R196, 0x80, RZ ;  /* 0x00000080c4c47810 */ /* 0x000fe20007ffe0ff */
[----:B--2---:R-:W-:Y:S01]  /*1230*/  FMUL.FTZ R4, R4, R3 ;  /* 0x0000000304047220 */ /* 0x004fe20000410000 */
[----:B------:R-:W-:-:S04]  /*1240*/  FMUL.FTZ R3, R183, UR30 ;  /* 0x0000001eb7037c20 */ /* 0x000fc80008410000 */
[----:B------:R-:W-:Y:S01]  /*1250*/  FFMA.FTZ R62, R3, R6, R62 ;  /* 0x00000006033e7223 */ /* 0x000fe2000001003e */
[----:B------:R-:W-:Y:S01]  /*1260*/  FFMA.FTZ R11, R0, R4, RZ ;  /* 0x00000004000b7223 */ /* 0x000fe200000100ff */
[----:B------:R-:W-:Y:S01]  /*1270*/  FMUL.FTZ R6, R181, R6 ;  /* 0x00000006b5067220 */ /* 0x000fe20000410000 */
[----:B------:R-:W-:-:S04]  /*1280*/  FADD.FTZ R181, RZ, R4 ;  /* 0x00000004ffb57221 */ /* 0x000fc80000010000 */
[----:B------:R-:W-:Y:S01]  /*1290*/  FADD.FTZ R181, R181, R229 ;  /* 0x000000e5b5b57221 */ /* 0x000fe20000010000 */
[----:B---3--:R-:W-:Y:S01]  /*12a0*/  FMUL.FTZ R8, R182, R8 ;  /* 0x00000008b6087220 */ /* 0x008fe20000410000 */
[----:B------:R-:W-:Y:S02]  /*12b0*/  FFMA.FTZ R182, R230, R229, R11 ;  /* 0x000000e5e6b67223 */ /* 0x000fe4000001000b */
[----:B------:R-:W-:Y:S02]  /*12c0*/  FADD.FTZ R181, R181, R6 ;  /* 0x00000006b5b57221 */ /* 0x000fe40000010000 */
[----:B------:R-:W-:Y:S02]  /*12d0*/  FFMA.FTZ R182, R3, R6, R182 ;  /* 0x0000000603b67223 */ /* 0x000fe400000100b6 */
[----:B------:R-:W-:Y:S02]  /*12e0*/  FADD.FTZ R181, R181, R8 ;  /* 0x00000008b5b57221 */ /* 0x000fe40000010000 */
[----:B------:R-:W-:Y:S01]  /*12f0*/  FFMA.FTZ R182, R5, R8, R182 ;  /* 0x0000000805b67223 */ /* 0x000fe200000100b6 */
[----:B------:R-:W-:Y:S01]  /*1300*/  FMUL.FTZ R11, R233, R12 ;  /* 0x0000000ce90b7220 */ /* 0x000fe20000410000 */
[----:B------:R-:W-:Y:S01]  /*1310*/  FMUL.FTZ R12, R180, UR30 ;  /* 0x0000001eb40c7c20 */ /* 0x000fe20008410000 */
[----:B------:R-:W-:Y:S01]  /*1320*/  FADD.FTZ R181, R181, R9 ;  /* 0x00000009b5b57221 */ /* 0x000fe20000010000 */
[----:B------:R-:W-:-:S02]  /*1330*/  FFMA.FTZ R182, R7, R9, R182 ;  /* 0x0000000907b67223 */ /* 0x000fc400000100b6 */
[-C--:B------:R-:W-:Y:S01]  /*1340*/  FFMA.FTZ R66, R12, R13.reuse, R66 ;  /* 0x0000000d0c427223 */ /* 0x080fe20000010042 */
[----:B------:R-:W-:Y:S01]  /*1350*/  FMUL.FTZ R13, R252, R13 ;  /* 0x0000000dfc0d7220 */ /* 0x000fe20000410000 */
[----:B------:R-:W-:Y:S01]  /*1360*/  FADD.FTZ R181, R181, R11 ;  /* 0x0000000bb5b57221 */ /* 0x000fe20000010000 */
[----:B------:R-:W-:-:S03]  /*1370*/  FFMA.FTZ R182, R10, R11, R182 ;  /* 0x0000000b0ab67223 */ /* 0x000fc600000100b6 */
[----:B------:R-:W-:Y:S01]  /*1380*/  FADD.FTZ R181, R181, R13 ;  /* 0x0000000db5b57221 */ /* 0x000fe20000010000 */
[----:B------:R-:W-:-:S03]  /*1390*/  FFMA.FTZ R182, R12, R13, R182 ;  /* 0x0000000d0cb67223 */ /* 0x000fc600000100b6 */
[----:B------:R-:W-:Y:S01]  /*13a0*/  FADD.FTZ R232, R181, R15 ;  /* 0x0000000fb5e87221 */ /* 0x000fe20000010000 */
[----:B------:R-:W-:-:S07]  /*13b0*/  FFMA.FTZ R233, R14, R15, R182 ;  /* 0x0000000f0ee97223 */ /* 0x000fce00000100b6 */
.L_x_8164:
[----:B------:R-:W-:Y:S05]  /*13c0*/  BSYNC.RECONVERGENT B1 ;  /* 0x0000000000017941 */ /* 0x000fea0003800200 */
.L_x_8163:
        /* <DEDUP_REMOVED lines=18> */
[----:B--2---:R-:W-:Y:S02]  /*14f0*/  HADD2.F32 R184, -RZ, R16.H1_H1 ;  /* 0x30000010ffb87230 */ /* 0x004fe40000004100 */
[----:B------:R-:W-:Y:S02]  /*1500*/  HADD2.F32 R190, -RZ, R19.H0_H0 ;  /* 0x20000013ffbe7230 */ /* 0x000fe40000004100 */
[----:B------:R-:W-:Y:S02]  /*1510*/  HADD2.F32 R189, -RZ, R18.H0_H0 ;  /* 0x20000012ffbd7230 */ /* 0x000fe40000004100 */
[--C-:B---3--:R-:W-:Y:S02]  /*1520*/  HADD2.F32 R185, -RZ, R22.reuse.H0_H0 ;  /* 0x20000016ffb97230 */ /* 0x108fe40000004100 */
[----:B------:R-:W-:Y:S02]  /*1530*/  HADD2.F32 R183, -RZ, R22.H1_H1 ;  /* 0x30000016ffb77230 */ /* 0x000fe40000004100 */
[----:B------:R-:W-:Y:S01]  /*1540*/  FADD.FTZ R22, R184, -UR32 ;  /* 0x80000020b8167e21 */ /* 0x000fe20008010000 */
[----:B------:R-:W-:Y:S01]  /*1550*/  FADD.FTZ R184, R190, -UR32 ;  /* 0x80000020beb87e21 */ /* 0x000fe20008010000 */
[--C-:B0-----:R-:W-:Y:S01]  /*1560*/  HADD2.F32 R181, -RZ, R23.reuse.H0_H0 ;  /* 0x20000017ffb57230 */ /* 0x101fe20000004100 */
[----:B------:R-:W2:Y:S01]  /*1570*/  LDL R190, [R1+0x10] ;  /* 0x0000100001be7983 */ /* 0x000ea20000100800 */
[----:B------:R-:W-:-:S02]  /*1580*/  HADD2.F32 R180, -RZ, R23.H1_H1 ;  /* 0x30000017ffb47230 */ /* 0x000fc40000004100 */
[----:B------:R-:W-:Y:S02]  /*1590*/  FADD.FTZ R23, R189, -UR32 ;  /* 0x80000020bd177e21 */ /* 0x000fe40008010000 */
[----:B------:R-:W3:Y:S01]  /*15a0*/  LDL R189, [R1+0x14] ;  /* 0x0000140001bd7983 */ /* 0x000ee20000100800 */
[----:B------:R-:W-:Y:S02]  /*15b0*/  HADD2.F32 R182, -RZ, R16.H0_H0 ;  /* 0x20000010ffb67230 */ /* 0x000fe40000004100 */
[----:B------:R-:W-:Y:S02]  /*15c0*/  HADD2.F32 R16, -RZ, R17.H0_H0 ;  /* 0x20000011ff107230 */ /* 0x000fe40000004100 */
[----:B------:R-:W-:Y:S02]  /*15d0*/  HADD2.F32 R191, -RZ, R19.H1_H1 ;  /* 0x30000013ffbf7230 */ /* 0x000fe40000004100 */
[----:B------:R-:W-:Y:S02]  /*15e0*/  HADD2.F32 R17, -RZ, R17.H1_H1 ;  /* 0x30000011ff117230 */ /* 0x000fe40000004100 */
[----:B------:R-:W-:Y:S01]  /*15f0*/  FADD.FTZ R19, R16, -UR32 ;  /* 0x8000002010137e21 */ /* 0x000fe20008010000 */
[----:B------:R-:W-:-:S02]  /*1600*/  HADD2.F32 R188, -RZ, R21.H0_H0 ;  /* 0x20000015ffbc7230 */ /* 0x000fc40000004100 */
[----:B------:R-:W-:Y:S02]  /*1610*/  HADD2.F32 R186, -RZ, R21.H1_H1 ;  /* 0x30000015ffba7230 */ /* 0x000fe40000004100 */
[----:B------:R-:W-:Y:S01]  /*1620*/  FMUL.FTZ R19, R19, UR30 ;  /* 0x0000001e13137c20 */ /* 0x000fe20008410000 */
[----:B------:R-:W-:Y:S01]  /*1630*/  FADD.FTZ R21, R17, -UR32 ;  /* 0x8000002011157e21 */ /* 0x000fe20008010000 */
[----:B------:R-:W-:Y:S01]  /*1640*/  FMUL.FTZ R17, R22, UR30 ;  /* 0x0000001e16117c20 */ /* 0x000fe20008410000 */
[----:B------:R-:W-:Y:S01]  /*1650*/  FADD.FTZ R98, R98, R188 ;  /* 0x000000bc62627221 */ /* 0x000fe20000010000 */
[-C--:B------:R-:W-:Y:S01]  /*1660*/  FFMA.FTZ R70, R19, R188.reuse, R70 ;  /* 0x000000bc13467223 */ /* 0x080fe20000010046 */
[----:B------:R-:W-:Y:S01]  /*1670*/  FMUL.FTZ R22, R192, R188 ;  /* 0x000000bcc0167220 */ /* 0x000fe20000410000 */
[----:B------:R-:W-:Y:S02]  /*1680*/  FMUL.FTZ R188, R195, R186 ;  /* 0x000000bac3bc7220 */ /* 0x000fe40000410000 */
[----:B------:R-:W3:Y:S01]  /*1690*/  LDL R195, [R1+0xc] ;  /* 0x00000c0001c37983 */ /* 0x000ee20000100800 */
[----:B------:R-:W-:Y:S01]  /*16a0*/  FADD.FTZ R182, R182, -UR32 ;  /* 0x80000020b6b67e21 */ /* 0x000fe20008010000 */
[----:B------:R-:W-:-:S02]  /*16b0*/  HADD2.F32 R187, -RZ, R18.H1_H1 ;  /* 0x30000012ffbb7230 */ /* 0x000fc40000004100 */
[--C-:B------:R-:W-:Y:S02]  /*16c0*/  HADD2.F32 R18, -RZ, R20.reuse.H0_H0 ;  /* 0x20000014ff127230 */ /* 0x100fe40000004100 */
[----:B------:R-:W-:Y:S01]  /*16d0*/  FMUL.FTZ R16, R182, UR30 ;  /* 0x0000001eb6107c20 */ /* 0x000fe20008410000 */
[----:B------:R-:W-:Y:S02]  /*16e0*/  HADD2.F32 R20, -RZ, R20.H1_H1 ;  /* 0x30000014ff147230 */ /* 0x000fe40000004100 */
[----:B------:R-:W-:Y:S01]  /*16f0*/  FMUL.FTZ R21, R21, UR30 ;  /* 0x0000001e15157c20 */ /* 0x000fe20008410000 */
[----:B------:R-:W-:Y:S01]  /*1700*/  FMUL.FTZ R23, R23, UR30 ;  /* 0x0000001e17177c20 */ /* 0x000fe20008410000 */
[----:B------:R-:W-:Y:S01]  /*1710*/  FADD.FTZ R96, R96, R18 ;  /* 0x0000001260607221 */ /* 0x000fe20000010000 */
[----:B------:R-:W-:Y:S01]  /*1720*/  FFMA.FTZ R68, R16, R18, R68 ;  /* 0x0000001210447223 */ /* 0x000fe20000010044 */
[----:B------:R-:W-:Y:S01]  /*1730*/  FADD.FTZ R97, R97, R20 ;  /* 0x0000001461617221 */ /* 0x000fe20000010000 */
[----:B------:R-:W-:Y:S01]  /*1740*/  FFMA.FTZ R69, R17, R20, R69 ;  /* 0x0000001411457223 */ /* 0x000fe20000010045 */
[----:B------:R-:W-:Y:S01]  /*1750*/  FADD.FTZ R187, R187, -UR32 ;  /* 0x80000020bbbb7e21 */ /* 0x000fe20008010000 */
[----:B------:R-:W-:Y:S01]  /*1760*/  FADD.FTZ R99, R99, R186 ;  /* 0x000000ba63637221 */ /* 0x000fe20000010000 */
[----:B------:R-:W-:Y:S01]  /*1770*/  FFMA.FTZ R71, R21, R186, R71 ;  /* 0x000000ba15477223 */ /* 0x000fe20000010047 */
[----:B------:R-:W-:Y:S01]  /*1780*/  FADD.FTZ R100, R100, R185 ;  /* 0x000000b964647221 */ /* 0x000fe20000010000 */
[----:B------:R-:W-:Y:S01]  /*1790*/  FFMA.FTZ R72, R23, R185, R72 ;  /* 0x000000b917487223 */ /* 0x000fe20000010048 */
[----:B------:R-:W-:Y:S01]  /*17a0*/  FADD.FTZ R182, R191, -UR32 ;  /* 0x80000020bfb67e21 */ /* 0x000fe20008010000 */
[----:B------:R-:W-:Y:S01]  /*17b0*/  FADD.FTZ R101, R101, R183 ;  /* 0x000000b765657221 */ /* 0x000fe20000010000 */
[----:B----4-:R-:W-:Y:S01]  /*17c0*/  FMUL.FTZ R191, R194, R183 ;  /* 0x000000b7c2bf7220 */ /* 0x010fe20000410000 */
[----:B------:R-:W-:Y:S01]  /*17d0*/  FMUL.FTZ R192, R184, UR30 ;  /* 0x0000001eb8c07c20 */ /* 0x000fe20008410000 */
[----:B------:R-:W-:-:S03]  /*17e0*/  FADD.FTZ R102, R102, R181 ;  /* 0x000000b566667221 */ /* 0x000fc60000010000 */
[----:B------:R-:W-:Y:S01]  /*17f0*/  FFMA.FTZ R74, R192, R181, R74 ;  /* 0x000000b5c04a7223 */ /* 0x000fe2000001004a */
[----:B------:R-:W-:Y:S01]  /*1800*/  FMUL.FTZ R194, R182, UR30 ;  /* 0x0000001eb6c27c20 */ /* 0x000fe20008410000 */
[----:B------:R-:W-:Y:S01]  /*1810*/  FADD.FTZ R103, R103, R180 ;  /* 0x000000b467677221 */ /* 0x000fe20000010000 */
[----:B------:R-:W-:Y:S02]  /*1820*/  IADD3 R234, PT, PT, R234, 0x80, RZ ;  /* 0x00000080eaea7810 */ /* 0x000fe40007ffe0ff */
[----:B------:R-:W-:Y:S01]  /*1830*/  FFMA.FTZ R75, R194, R180, R75 ;  /* 0x000000b4c24b7223 */ /* 0x000fe2000001004b */
[----:B------:R-:W-:Y:S01]  /*1840*/  IADD3 R196, PT, PT, R196, 0x80, RZ ;  /* 0x00000080c4c47810 */ /* 0x000fe20007ffe0ff */
[----:B--2---:R-:W-:Y:S01]  /*1850*/  FMUL.FTZ R18, R190, R18 ;  /* 0x00000012be127220 */ /* 0x004fe20000410000 */
[----:B---3--:R-:W-:Y:S01]  /*1860*/  FMUL.FTZ R20, R189, R20 ;  /* 0x00000014bd147220 */ /* 0x008fe20000410000 */
[----:B------:R-:W-:Y:S02]  /*1870*/  FMUL.FTZ R189, R193, R185 ;  /* 0x000000b9c1bd7220 */ /* 0x000fe40000410000 */
        /* <DEDUP_REMOVED lines=20> */
.L_x_8166:
[----:B------:R-:W-:Y:S05]  /*19c0*/  BSYNC.RECONVERGENT B1 ;  /* 0x0000000000017941 */ /* 0x000fea0003800200 */
.L_x_8165:
        /* <DEDUP_REMOVED lines=18> */
[----:B------:R-:W-:-:S02]  /*1af0*/  HADD2.F32 R206, -RZ, R182.H1_H1 ;  /* 0x300000b6ffce7230 */ /* 0x000fc40000004100 */
[----:B------:R-:W-:Y:S01]  /*1b00*/  FADD.FTZ R182, R197, -UR32 ;  /* 0x80000020c5b67e21 */ /* 0x000fe20008010000 */
[--C-:B0-----:R-:W-:Y:S02]  /*1b10*/  HADD2.F32 R198, -RZ, R181.reuse.H0_H0 ;  /* 0x200000b5ffc67230 */ /* 0x101fe40000004100 */
[----:B------:R-:W-:Y:S01]  /*1b20*/  FADD.FTZ R204, R200, -UR32 ;  /* 0x80000020c8cc7e21 */ /* 0x000fe20008010000 */
[----:B------:R-:W-:Y:S02]  /*1b30*/  HADD2.F32 R202, -RZ, R181.H1_H1 ;  /* 0x300000b5ffca7230 */ /* 0x000fe40000004100 */
[----:B------:R-:W-:Y:S01]  /*1b40*/  FMUL.FTZ R197, R182, UR30 ;  /* 0x0000001eb6c57c20 */ /* 0x000fe20008410000 */
[----:B---3--:R-:W-:Y:S02]  /*1b50*/  HADD2.F32 R199, -RZ, R184.H0_H0 ;  /* 0x200000b8ffc77230 */ /* 0x008fe40000004100 */
[--C-:B------:R-:W-:Y:S02]  /*1b60*/  HADD2.F32 R181, -RZ, R187.reuse.H0_H0 ;  /* 0x200000bbffb57230 */ /* 0x100fe40000004100 */
[----:B------:R-:W-:-:S02]  /*1b70*/  HADD2.F32 R180, -RZ, R187.H1_H1 ;  /* 0x300000bbffb47230 */ /* 0x000fc40000004100 */
[----:B------:R-:W-:Y:S01]  /*1b80*/  FADD.FTZ R187, R207, -UR32 ;  /* 0x80000020cfbb7e21 */ /* 0x000fe20008010000 */
[--C-:B------:R-:W-:Y:S02]  /*1b90*/  HADD2.F32 R203, -RZ, R185.reuse.H0_H0 ;  /* 0x200000b9ffcb7230 */ /* 0x100fe40000004100 */
[----:B------:R-:W-:Y:S01]  /*1ba0*/  FADD.FTZ R200, R198, -UR32 ;  /* 0x80000020c6c87e21 */ /* 0x000fe20008010000 */
[----:B------:R-:W-:Y:S02]  /*1bb0*/  HADD2.F32 R205, -RZ, R185.H1_H1 ;  /* 0x300000b9ffcd7230 */ /* 0x000fe40000004100 */
[----:B------:R-:W-:Y:S01]  /*1bc0*/  FMUL.FTZ R198, R204, UR30 ;  /* 0x0000001eccc67c20 */ /* 0x000fe20008410000 */
[----:B------:R-:W-:Y:S02]  /*1bd0*/  HADD2.F32 R201, -RZ, R184.H1_H1 ;  /* 0x300000b8ffc97230 */ /* 0x000fe40000004100 */
[----:B------:R-:W-:Y:S01]  /*1be0*/  FADD.FTZ R104, R104, R199 ;  /* 0x000000c768687221 */ /* 0x000fe20000010000 */
[----:B------:R-:W-:-:S02]  /*1bf0*/  HADD2.F32 R185, -RZ, R186.H0_H0 ;  /* 0x200000baffb97230 */ /* 0x000fc40000004100 */
[-C--:B------:R-:W-:Y:S01]  /*1c00*/  FFMA.FTZ R76, R197, R199.reuse, R76 ;  /* 0x000000c7c54c7223 */ /* 0x080fe2000001004c */
[----:B------:R-:W-:Y:S01]  /*1c10*/  FMUL.FTZ R204, R187, UR30 ;  /* 0x0000001ebbcc7c20 */ /* 0x000fe20008410000 */
[--C-:B------:R-:W-:Y:S02]  /*1c20*/  HADD2.F32 R208, -RZ, R183.reuse.H0_H0 ;  /* 0x200000b7ffd07230 */ /* 0x100fe40000004100 */
[----:B-----5:R-:W-:Y:S01]  /*1c30*/  FMUL.FTZ R199, R248, R199 ;  /* 0x000000c7f8c77220 */ /* 0x020fe20000410000 */
[----:B------:R-:W-:Y:S02]  /*1c40*/  HADD2.F32 R209, -RZ, R183.H1_H1 ;  /* 0x300000b7ffd17230 */ /* 0x000fe40000004100 */
[----:B------:R-:W-:Y:S02]  /*1c50*/  HADD2.F32 R183, -RZ, R186.H1_H1 ;  /* 0x300000baffb77230 */ /* 0x000fe40000004100 */
[----:B------:R-:W-:Y:S01]  /*1c60*/  FADD.FTZ R186, R206, -UR32 ;  /* 0x80000020ceba7e21 */ /* 0x000fe20008010000 */
[----:B------:R-:W-:Y:S01]  /*1c70*/  FADD.FTZ R202, R202, -UR32 ;  /* 0x80000020caca7e21 */ /* 0x000fe20008010000 */
[----:B------:R-:W-:Y:S01]  /*1c80*/  FADD.FTZ R105, R105, R201 ;  /* 0x000000c969697221 */ /* 0x000fe20000010000 */
[----:B------:R-:W-:Y:S01]  /*1c90*/  FMUL.FTZ R200, R200, UR30 ;  /* 0x0000001ec8c87c20 */ /* 0x000fe20008410000 */
        /* <DEDUP_REMOVED lines=8> */
[----:B------:R-:W-:Y:S01]  /*1d20*/  FMUL.FTZ R202, R202, UR30 ;  /* 0x0000001ecaca7c20 */ /* 0x000fe20008410000 */
[-C--:B------:R-:W-:Y:S01]  /*1d30*/  FFMA.FTZ R78, R200, R203.reuse, R78 ;  /* 0x000000cbc84e7223 */ /* 0x080fe2000001004e */
[----:B------:R-:W-:Y:S01]  /*1d40*/  FMUL.FTZ R207, R186, UR30 ;  /* 0x0000001ebacf7c20 */ /* 0x000fe20008410000 */
[----:B------:R-:W-:Y:S01]  /*1d50*/  FMUL.FTZ R203, R250, R203 ;  /* 0x000000cbfacb7220 */ /* 0x000fe20000410000 */
[----:B------:R-:W-:Y:S01]  /*1d60*/  FADD.FTZ R185, R185, R201 ;  /* 0x000000c9b9b97221 */ /* 0x000fe20000010000 */
[----:B------:R-:W-:Y:S01]  /*1d70*/  FFMA.FTZ R187, R198, R201, R187 ;  /* 0x000000c9c6bb7223 */ /* 0x000fe200000100bb */
[----:B------:R-:W-:Y:S01]  /*1d80*/  FADD.FTZ R184, R208, -UR32 ;  /* 0x80000020d0b87e21 */ /* 0x000fe20008010000 */
        /* <DEDUP_REMOVED lines=27> */
.L_x_8168:
[----:B------:R-:W-:Y:S05]  /*1f40*/  BSYNC.RECONVERGENT B1 ;  /* 0x0000000000017941 */ /* 0x000fea0003800200 */
.L_x_8167:
        /* <DEDUP_REMOVED lines=13> */
[--C-:B------:R-:W-:Y:S02]  /*2020*/  HADD2.F32 R220, -RZ, R181.reuse.H1_H1 ;  /* 0x300000b5ffdc7230 */ /* 0x100fe40000004100 */
[----:B------:R-:W-:Y:S02]  /*2030*/  HADD2.F32 R216, -RZ, R180.H1_H1 ;  /* 0x300000b4ffd87230 */ /* 0x000fe40000004100 */
[----:B------:R-:W-:Y:S01]  /*2040*/  FADD.FTZ R213, R213, -UR32 ;  /* 0x80000020d5d57e21 */ /* 0x000fe20008010000 */
[----:B------:R-:W-:Y:S02]  /*2050*/  HADD2.F32 R218, -RZ, R182.H0_H0 ;  /* 0x200000b6ffda7230 */ /* 0x000fe40000004100 */
[----:B------:R-:W-:Y:S01]  /*2060*/  FADD.FTZ R220, R220, -UR32 ;  /* 0x80000020dcdc7e21 */ /* 0x000fe20008010000 */
[----:B0-----:R-:W-:-:S02]  /*2070*/  HADD2.F32 R214, -RZ, R181.H0_H0 ;  /* 0x200000b5ffd67230 */ /* 0x001fc40000004100 */
[----:B------:R-:W-:Y:S01]  /*2080*/  FADD.FTZ R221, R216, -UR32 ;  /* 0x80000020d8dd7e21 */ /* 0x000fe20008010000 */
[----:B---3--:R-:W-:Y:S02]  /*2090*/  HADD2.F32 R215, -RZ, R184.H0_H0 ;  /* 0x200000b8ffd77230 */ /* 0x008fe40000004100 */
[----:B------:R-:W-:Y:S01]  /*20a0*/  FMUL.FTZ R213, R213, UR30 ;  /* 0x0000001ed5d57c20 */ /* 0x000fe20008410000 */
[--C-:B------:R-:W-:Y:S02]  /*20b0*/  HADD2.F32 R181, -RZ, R187.reuse.H0_H0 ;  /* 0x200000bbffb57230 */ /* 0x100fe40000004100 */
[----:B------:R-:W-:Y:S02]  /*20c0*/  HADD2.F32 R180, -RZ, R187.H1_H1 ;  /* 0x300000bbffb47230 */ /* 0x000fe40000004100 */
[----:B------:R-:W-:Y:S01]  /*20d0*/  FADD.FTZ R187, R218, -UR32 ;  /* 0x80000020dabb7e21 */ /* 0x000fe20008010000 */
[----:B------:R-:W-:Y:S02]  /*20e0*/  HADD2.F32 R222, -RZ, R183.H0_H0 ;  /* 0x200000b7ffde7230 */ /* 0x000fe40000004100 */
[----:B------:R-:W-:Y:S01]  /*20f0*/  FADD.FTZ R216, R214, -UR32 ;  /* 0x80000020d6d87e21 */ /* 0x000fe20008010000 */
[----:B------:R-:W-:-:S02]  /*2100*/  HADD2.F32 R219, -RZ, R185.H0_H0 ;  /* 0x200000b9ffdb7230 */ /* 0x000fc40000004100 */
[----:B------:R-:W-:Y:S01]  /*2110*/  FMUL.FTZ R218, R220, UR30 ;  /* 0x0000001edcda7c20 */ /* 0x000fe20008410000 */
[----:B------:R-:W-:Y:S02]  /*2120*/  HADD2.F32 R196, -RZ, R185.H1_H1 ;  /* 0x300000b9ffc47230 */ /* 0x000fe40000004100 */
[----:B------:R-:W-:Y:S01]  /*2130*/  FADD.FTZ R172, R172, R215 ;  /* 0x000000d7acac7221 */ /* 0x000fe20000010000 */
[----:B------:R-:W-:Y:S02]  /*2140*/  HADD2.F32 R182, -RZ, R182.H1_H1 ;  /* 0x300000b6ffb67230 */ /* 0x000fe40000004100 */
[----:B------:R-:W-:Y:S01]  /*2150*/  FMUL.FTZ R214, R221, UR30 ;  /* 0x0000001eddd67c20 */ /* 0x000fe20008410000 */
[----:B------:R-:W-:Y:S02]  /*2160*/  HADD2.F32 R217, -RZ, R184.H1_H1 ;  /* 0x300000b8ffd97230 */ /* 0x000fe40000004100 */
[----:B------:R-:W-:Y:S01]  /*2170*/  FFMA.FTZ R160, R213, R215, R160 ;  /* 0x000000d7d5a07223 */ /* 0x000fe200000100a0 */
[----:B------:R-:W-:-:S02]  /*2180*/  HADD2.F32 R185, -RZ, R186.H0_H0 ;  /* 0x200000baffb97230 */ /* 0x000fc40000004100 */
[----:B------:R-:W-:Y:S01]  /*2190*/  FMUL.FTZ R220, R187, UR30 ;  /* 0x0000001ebbdc7c20 */ /* 0x000fe20008410000 */
[----:B-----5:R-:W-:Y:S01]  /*21a0*/  FMUL.FTZ R215, R240, R215 ;  /* 0x000000d7f0d77220 */ /* 0x020fe20000410000 */
[----:B------:R-:W-:Y:S02]  /*21b0*/  HADD2.F32 R223, -RZ, R183.H1_H1 ;  /* 0x300000b7ffdf7230 */ /* 0x000fe40000004100 */
[----:B------:R-:W-:Y:S01]  /*21c0*/  FADD.FTZ R184, R222, -UR32 ;  /* 0x80000020deb87e21 */ /* 0x000fe20008010000 */
[----:B------:R-:W-:Y:S02]  /*21d0*/  HADD2.F32 R183, -RZ, R186.H1_H1 ;  /* 0x300000baffb77230 */ /* 0x000fe40000004100 */
        /* <DEDUP_REMOVED lines=11> */
[----:B------:R-:W-:Y:S01]  /*2290*/  FADD.FTZ R174, R174, R219 ;  /* 0x000000dbaeae7221 */ /* 0x000fe20000010000 */
        /* <DEDUP_REMOVED lines=32> */
.L_x_8162:
        /* <DEDUP_REMOVED lines=29> */
.L_x_8169:
[----:B----4-:R-:W-:Y:S05]  /*2670*/  BSYNC.RECONVERGENT B0 ;  /* 0x0000000000007941 */ /* 0x010fea0003800200 */
.L_x_8161:
        /* <DEDUP_REMOVED lines=31> */
.L_x_8171:
[----:B------:R-:W-:Y:S05]  /*2870*/  BSYNC.RECONVERGENT B0 ;  /* 0x0000000000007941 */ /* 0x000fea0003800200 */
.L_x_8170:
        /* <DEDUP_REMOVED lines=43> */
.L_x_8174:
[----:B------:R-:W-:Y:S05]  /*2b30*/  BRA.U UP0, `(.L_x_8175) ;  /* 0x0000000d00487547 */ /* 0x000fea000b800000 */
[----:B------:R-:W-:-:S04]  /*2b40*/  UISETP.NE.U32.AND UP0, UPT, UR4, URZ, UPT ;  /* 0x000000ff0400728c */ /* 0x000fc8000bf05070 */
[----:B------:R-:W-:-:S09]  /*2b50*/  UISETP.NE.AND.EX UP0, UPT, UR5, URZ, UPT, UP0 ;  /* 0x000000ff0500728c */ /* 0x000fd2000bf05300 */
[----:B------:R-:W-:Y:S05]  /*2b60*/  BRA.U UP0, `(.L_x_8176) ;  /* 0x0000000500a47547 */ /* 0x000fea000b800000 */
[----:B------:R-:W-:Y:S05]  /*2b70*/  BRA.U !UP3, `(.L_x_8177) ;  /* 0x000000010b307547 */ /* 0x000fea000b800000 */
[----:B------:R-:W-:Y:S01]  /*2b80*/  MOV R180, UR8 ;  /* 0x0000000800b47c02 */ /* 0x000fe20008000f00 */
[----:B-----5:R-:W-:Y:S01]  /*2b90*/  HADD2.F32 R181, -RZ, R176.H0_H0 ;  /* 0x200000b0ffb57230 */ /* 0x020fe20000004100 */
[----:B------:R-:W-:-:S03]  /*2ba0*/  ISETP.LT.AND P0, PT, RZ, UR31, PT ;  /* 0x0000001fff007c0c */ /* 0x000fc6000bf01270 */
[----:B------:R-:W-:-:S04]  /*2bb0*/  FFMA.FTZ R180, R0, R180, UR9 ;  /* 0x0000000900b47e23 */ /* 0x000fc800080100b4 */
[----:B------:R-:W-:-:S04]  /*2bc0*/  FADD.FTZ R180, R4, -R180 ;  /* 0x800000b404b47221 */ /* 0x000fc80000010000 */
[----:B------:R-:W-:-:S05]  /*2bd0*/  FMUL.FTZ R180, R180, UR30 ;  /* 0x0000001eb4b47c20 */ /* 0x000fca0008410000 */
[----:B------:R-:W-:-:S05]  /*2be0*/  FSEL R180, R180, RZ, P0 ;  /* 0x000000ffb4b47208 */ /* 0x000fca0000000000 */
[----:B------:R-:W-:-:S04]  /*2bf0*/  FMUL.FTZ R180, R180, UR29 ;  /* 0x0000001db4b47c20 */ /* 0x000fc80008410000 */
[----:B------:R-:W-:Y:S01]  /*2c00*/  FFMA.FTZ R116, R180, R181, R116 ;  /* 0x000000b5b4747223 */ /* 0x000fe20000010074 */
[----:B------:R-:W-:-:S05]  /*2c10*/  FMUL.FTZ R180, R28, R180 ;  /* 0x000000b41cb47220 */ /* 0x000fca0000410000 */
[----:B------:R-:W-:-:S04]  /*2c20*/  F2FP.F16.F32.PACK_AB R180, RZ, R180 ;  /* 0x000000b4ffb4723e */ /* 0x000fc800000000ff */
[----:B------:R-:W-:-:S07]  /*2c30*/  PRMT R168, R180, 0x7610, R168 ;  /* 0x00007610b4a87816 */ /* 0x000fce00000000a8 */
.L_x_8177:
[----:B------:R-:W-:Y:S05]  /*2c40*/  BRA.U !UP3, `(.L_x_8178) ;  /* 0x000000010b307547 */ /* 0x000fea000b800000 */
[----:B------:R-:W-:Y:S01]  /*2c50*/  MOV R180, UR8 ;  /* 0x0000000800b47c02 */ /* 0x000fe20008000f00 */
[----:B-----5:R-:W-:Y:S01]  /*2c60*/  HADD2.F32 R181, -RZ, R176.H1_H1 ;  /* 0x300000b0ffb57230 */ /* 0x020fe20000004100 */
        /* <DEDUP_REMOVED lines=10> */
.L_x_8178:
        /* <DEDUP_REMOVED lines=13> */
.L_x_8179:
        /* <DEDUP_REMOVED lines=13> */
.L_x_8180:
        /* <DEDUP_REMOVED lines=13> */
.L_x_8181:
        /* <DEDUP_REMOVED lines=13> */
.L_x_8182:
        /* <DEDUP_REMOVED lines=13> */
.L_x_8183:
        /* <DEDUP_REMOVED lines=12> */
[----:B------:R-:W-:Y:S01]  /*31e0*/  PRMT R171, R171, 0x5410, R180 ;  /* 0x00005410abab7816 */ /* 0x000fe200000000b4 */
[----:B------:R-:W-:Y:S06]  /*31f0*/  BRA `(.L_x_8184) ;  /* 0x0000001000c47947 */ /* 0x000fec0003800000 */
.L_x_8176:
        /* <DEDUP_REMOVED lines=12> */
[----:B-----5:R-:W-:Y:S02]  /*32c0*/  HADD2.F32 R85, -RZ, R176.H0_H0 ;  /* 0x200000b0ff557230 */ /* 0x020fe40000004100 */
[----:B------:R-:W-:-:S04]  /*32d0*/  FMUL.FTZ R86, R87, UR29 ;  /* 0x0000001d57567c20 */ /* 0x000fc80008410000 */
[-C--:B------:R-:W-:Y:S01]  /*32e0*/  FFMA.FTZ R116, R85, R86.reuse, R116 ;  /* 0x0000005655747223 */ /* 0x080fe20000010074 */
[----:B------:R-:W-:-:S05]  /*32f0*/  FMUL.FTZ R85, R28, R86 ;  /* 0x000000561c557220 */ /* 0x000fca0000410000 */
[----:B------:R-:W-:-:S04]  /*3300*/  F2FP.F16.F32.PACK_AB R85, RZ, R85 ;  /* 0x00000055ff55723e */ /* 0x000fc800000000ff */
[----:B------:R-:W-:-:S07]  /*3310*/  PRMT R168, R85, 0x7610, R168 ;  /* 0x0000761055a87816 */ /* 0x000fce00000000a8 */
.L_x_8185:
[----:B------:R-:W-:Y:S05]  /*3320*/  BRA.U !UP3, `(.L_x_8186) ;  /* 0x000000010b187547 */ /* 0x000fea000b800000 */
[----:B-----5:R-:W-:Y:S02]  /*3330*/  HADD2.F32 R85, -RZ, R176.H1_H1 ;  /* 0x300000b0ff557230 */ /* 0x020fe40000004100 */
[----:B------:R-:W-:-:S04]  /*3340*/  FMUL.FTZ R86, R84, UR29 ;  /* 0x0000001d54567c20 */ /* 0x000fc80008410000 */
[-C--:B------:R-:W-:Y:S01]  /*3350*/  FFMA.FTZ R117, R85, R86.reuse, R117 ;  /* 0x0000005655757223 */ /* 0x080fe20000010075 */
[----:B------:R-:W-:-:S05]  /*3360*/  FMUL.FTZ R85, R29, R86 ;  /* 0x000000561d557220 */ /* 0x000fca0000410000 */
[----:B------:R-:W-:-:S04]  /*3370*/  F2FP.F16.F32.PACK_AB R85, RZ, R85 ;  /* 0x00000055ff55723e */ /* 0x000fc800000000ff */
[----:B------:R-:W-:-:S07]  /*3380*/  PRMT R168, R168, 0x5410, R85 ;  /* 0x00005410a8a87816 */ /* 0x000fce0000000055 */
.L_x_8186:
[----:B------:R-:W-:-:S05]  /*3390*/  MOV R85, UR8 ;  /* 0x0000000800557c02 */ /* 0x000fca0008000f00 */
[----:B------:R-:W-:-:S04]  /*33a0*/  FFMA.FTZ R85, R3, R85, UR9 ;  /* 0x0000000903557e23 */ /* 0x000fc80008010055 */
[----:B------:R-:W-:-:S04]  /*33b0*/  FADD.FTZ R85, R6, -R85 ;  /* 0x8000005506557221 */ /* 0x000fc80000010000 */
[----:B------:R-:W-:-:S05]  /*33c0*/  FMUL.FTZ R85, R85, UR30 ;  /* 0x0000001e55557c20 */ /* 0x000fca0008410000 */
        /* <DEDUP_REMOVED lines=8> */
.L_x_8187:
[----:B------:R-:W-:-:S05]  /*3450*/  MOV R86, UR8 ;  /* 0x0000000800567c02 */ /* 0x000fca0008000f00 */
[----:B------:R-:W-:-:S04]  /*3460*/  FFMA.FTZ R86, R5, R86, UR9 ;  /* 0x0000000905567e23 */ /* 0x000fc80008010056 */
[----:B------:R-:W-:-:S04]  /*3470*/  FADD.FTZ R86, R8, -R86 ;  /* 0x8000005608567221 */ /* 0x000fc80000010000 */
[----:B------:R-:W-:-:S05]  /*3480*/  FMUL.FTZ R86, R86, UR30 ;  /* 0x0000001e56567c20 */ /* 0x000fca0008410000 */
[----:B------:R-:W-:Y:S01]  /*3490*/  FSEL R180, R86, RZ, P0 ;  /* 0x000000ff56b47208 */ /* 0x000fe20000000000 */
[----:B------:R-:W-:Y:S06]  /*34a0*/  BRA.U !UP3, `(.L_x_8188) ;  /* 0x000000010b187547 */ /* 0x000fec000b800000 */
[----:B-----5:R-:W-:Y:S02]  /*34b0*/  HADD2.F32 R86, -RZ, R177.H1_H1 ;  /* 0x300000b1ff567230 */ /* 0x020fe40000004100 */
[----:B------:R-:W-:-:S04]  /*34c0*/  FMUL.FTZ R181, R180, UR29 ;  /* 0x0000001db4b57c20 */ /* 0x000fc80008410000 */
[-C--:B------:R-:W-:Y:S01]  /*34d0*/  FFMA.FTZ R119, R86, R181.reuse, R119 ;  /* 0x000000b556777223 */ /* 0x080fe20000010077 */
[----:B------:R-:W-:-:S05]  /*34e0*/  FMUL.FTZ R86, R31, R181 ;  /* 0x000000b51f567220 */ /* 0x000fca0000410000 */
[----:B------:R-:W-:-:S04]  /*34f0*/  F2FP.F16.F32.PACK_AB R86, RZ, R86 ;  /* 0x00000056ff56723e */ /* 0x000fc800000000ff */
[----:B------:R-:W-:-:S07]  /*3500*/  PRMT R169, R169, 0x5410, R86 ;  /* 0x00005410a9a97816 */ /* 0x000fce0000000056 */
.L_x_8188:
        /* <DEDUP_REMOVED lines=12> */
.L_x_8189:
        /* <DEDUP_REMOVED lines=12> */
.L_x_8190:
[----:B------:R-:W-:Y:S02]  /*3690*/  F2FP.F16.F32.PACK_AB R85, R180, R85 ;  /* 0x00000055b455723e */ /* 0x000fe400000000ff */
[----:B------:R-:W-:Y:S02]  /*36a0*/  F2FP.F16.F32.PACK_AB R84, R84, R87 ;  /* 0x000000575454723e */ /* 0x000fe400000000ff */
[----:B------:R-:W-:Y:S02]  /*36b0*/  MOV R180, UR8 ;  /* 0x0000000800b47c02 */ /* 0x000fe40008000f00 */
[----:B------:R-:W-:Y:S02]  /*36c0*/  MOV R87, UR8 ;  /* 0x0000000800577c02 */ /* 0x000fe40008000f00 */
[----:B------:R-:W-:Y:S01]  /*36d0*/  F2FP.F16.F32.PACK_AB R86, R181, R86 ;  /* 0x00000056b556723e */ /* 0x000fe200000000ff */
        /* <DEDUP_REMOVED lines=15> */
.L_x_8191:
[----:B------:R-:W-:Y:S01]  /*37d0*/  F2FP.F16.F32.PACK_AB R87, R180, R87 ;  /* 0x00000057b457723e */ /* 0x000fe200000000ff */
[----:B------:R-:W-:Y:S06]  /*37e0*/  BRA.U !UP3, `(.L_x_8184) ;  /* 0x0000000d0b487547 */ /* 0x000fec000b800000 */
[----:B-----5:R-:W-:Y:S02]  /*37f0*/  HADD2.F32 R181, -RZ, R179.H1_H1 ;  /* 0x300000b3ffb57230 */ /* 0x020fe40000004100 */
[----:B------:R-:W-:-:S04]  /*3800*/  FMUL.FTZ R180, R180, UR29 ;  /* 0x0000001db4b47c20 */ /* 0x000fc80008410000 */
[-C--:B------:R-:W-:Y:S01]  /*3810*/  FFMA.FTZ R123, R181, R180.reuse, R123 ;  /* 0x000000b4b57b7223 */ /* 0x080fe2000001007b */
[----:B------:R-:W-:-:S05]  /*3820*/  FMUL.FTZ R180, R35, R180 ;  /* 0x000000b423b47220 */ /* 0x000fca0000410000 */
[----:B------:R-:W-:-:S04]  /*3830*/  F2FP.F16.F32.PACK_AB R180, RZ, R180 ;  /* 0x000000b4ffb4723e */ /* 0x000fc800000000ff */
[----:B------:R-:W-:Y:S01]  /*3840*/  PRMT R171, R171, 0x5410, R180 ;  /* 0x00005410abab7816 */ /* 0x000fe200000000b4 */
[----:B------:R-:W-:Y:S06]  /*3850*/  BRA `(.L_x_8184) ;  /* 0x0000000c002c7947 */ /* 0x000fec0003800000 */
.L_x_8175:
[----:B------:R-:W-:-:S04]  /*3860*/  UISETP.NE.U32.AND UP0, UPT, UR4, URZ, UPT ;  /* 0x000000ff0400728c */ /* 0x000fc8000bf05070 */
[----:B------:R-:W-:-:S09]  /*3870*/  UISETP.NE.AND.EX UP0, UPT, UR5, URZ, UPT, UP0 ;  /* 0x000000ff0500728c */ /* 0x000fd2000bf05300 */
[----:B------:R-:W-:Y:S05]  /*3880*/  BRA.U UP0, `(.L_x_8192) ;  /* 0x0000000500887547 */ /* 0x000fea000b800000 */
[----:B------:R-:W-:Y:S01]  /*3890*/  ISETP.LT.AND P0, PT, RZ, UR31, PT ;  /* 0x0000001fff007c0c */ /* 0x000fe2000bf01270 */
[----:B------:R-:W-:-:S12]  /*38a0*/  BRA.U !UP3, `(.L_x_8193) ;  /* 0x000000010b2c7547 */ /* 0x000fd8000b800000 */
[----:B------:R-:W-:Y:S01]  /*38b0*/  MOV R180, UR8 ;  /* 0x0000000800b47c02 */ /* 0x000fe20008000f00 */
[----:B-----5:R-:W-:-:S04]  /*38c0*/  HADD2.F32 R181, -RZ, R148.H0_H0 ;  /* 0x20000094ffb57230 */ /* 0x020fc80000004100 */
[----:B------:R-:W-:-:S04]  /*38d0*/  @P0 FFMA.FTZ R180, R0, R180, UR9 ;  /* 0x0000000900b40e23 */ /* 0x000fc800080100b4 */
[----:B------:R-:W-:-:S04]  /*38e0*/  @P0 FADD.FTZ R180, R4, -R180 ;  /* 0x800000b404b40221 */ /* 0x000fc80000010000 */
[----:B------:R-:W-:Y:S01]  /*38f0*/  @P0 FFMA.FTZ R181, R180, UR30, R181 ;  /* 0x0000001eb4b50c23 */ /* 0x000fe200080100b5 */
[----:B------:R-:W-:-:S03]  /*3900*/  HADD2.F32 R180, -RZ, R176.H0_H0 ;  /* 0x200000b0ffb47230 */ /* 0x000fc60000004100 */
[----:B------:R-:W-:-:S04]  /*3910*/  FMUL.FTZ R181, R181, UR29 ;  /* 0x0000001db5b57c20 */ /* 0x000fc80008410000 */
[-C--:B------:R-:W-:Y:S01]  /*3920*/  FFMA.FTZ R116, R180, R181.reuse, R116 ;  /* 0x000000b5b4747223 */ /* 0x080fe20000010074 */
[----:B------:R-:W-:-:S05]  /*3930*/  FMUL.FTZ R180, R28, R181 ;  /* 0x000000b51cb47220 */ /* 0x000fca0000410000 */
[----:B------:R-:W-:-:S04]  /*3940*/  F2FP.F16.F32.PACK_AB R180, RZ, R180 ;  /* 0x000000b4ffb4723e */ /* 0x000fc800000000ff */
[----:B------:R-:W-:-:S07]  /*3950*/  PRMT R168, R180, 0x7610, R168 ;  /* 0x00007610b4a87816 */ /* 0x000fce00000000a8 */
.L_x_8193:
[----:B------:R-:W-:Y:S05]  /*3960*/  BRA.U !UP3, `(.L_x_8194) ;  /* 0x000000010b2c7547 */ /* 0x000fea000b800000 */
[----:B------:R-:W-:Y:S01]  /*3970*/  MOV R180, UR8 ;  /* 0x0000000800b47c02 */ /* 0x000fe20008000f00 */
[----:B-----5:R-:W-:-:S04]  /*3980*/  HADD2.F32 R181, -RZ, R148.H1_H1 ;  /* 0x30000094ffb57230 */ /* 0x020fc80000004100 */
[----:B------:R-:W-:-:S04]  /*3990*/  @P0 FFMA.FTZ R180, R230, R180, UR9 ;  /* 0x00000009e6b40e23 */ /* 0x000fc800080100b4 */
[----:B------:R-:W-:-:S04]  /*39a0*/  @P0 FADD.FTZ R180, R229, -R180 ;  /* 0x800000b4e5b40221 */ /* 0x000fc80000010000 */
[----:B------:R-:W-:Y:S01]  /*39b0*/  @P0 FFMA.FTZ R181, R180, UR30, R181 ;  /* 0x0000001eb4b50c23 */ /* 0x000fe200080100b5 */
[----:B------:R-:W-:-:S03]  /*39c0*/  HADD2.F32 R180, -RZ, R176.H1_H1 ;  /* 0x300000b0ffb47230 */ /* 0x000fc60000004100 */
[----:B------:R-:W-:-:S04]  /*39d0*/  FMUL.FTZ R181, R181, UR29 ;  /* 0x0000001db5b57c20 */ /* 0x000fc80008410000 */
[-C--:B------:R-:W-:Y:S01]  /*39e0*/  FFMA.FTZ R117, R180, R181.reuse, R117 ;  /* 0x000000b5b4757223 */ /* 0x080fe20000010075 */
[----:B------:R-:W-:-:S05]  /*39f0*/  FMUL.FTZ R180, R29, R181 ;  /* 0x000000b51db47220 */ /* 0x000fca0000410000 */
[----:B------:R-:W-:-:S04]  /*3a00*/  F2FP.F16.F32.PACK_AB R180, RZ, R180 ;  /* 0x000000b4ffb4723e */ /* 0x000fc800000000ff */
[----:B------:R-:W-:-:S07]  /*3a10*/  PRMT R168, R168, 0x5410, R180 ;  /* 0x00005410a8a87816 */ /* 0x000fce00000000b4 */
.L_x_8194:
[----:B------:R-:W-:Y:S05]  /*3a20*/  BRA.U !UP3, `(.L_x_8195) ;  /* 0x000000010b2c7547 */ /* 0x000fea000b800000 */
        /* <DEDUP_REMOVED lines=11> */
.L_x_8195:
        /* <DEDUP_REMOVED lines=12> */
.L_x_8196:
        /* <DEDUP_REMOVED lines=12> */
.L_x_8197:
        /* <DEDUP_REMOVED lines=12> */
.L_x_8198:
        /* <DEDUP_REMOVED lines=12> */
.L_x_8199:
        /* <DEDUP_REMOVED lines=11> */
[----:B------:R-:W-:Y:S01]  /*3e90*/  PRMT R171, R171, 0x5410, R180 ;  /* 0x00005410abab7816 */ /* 0x000fe200000000b4 */
[----:B------:R-:W-:Y:S06]  /*3ea0*/  BRA `(.L_x_8184) ;  /* 0x0000000400987947 */ /* 0x000fec0003800000 */
.L_x_8192:
[----:B------:R-:W-:Y:S01]  /*3eb0*/  ISETP.LT.AND P0, PT, RZ, UR31, PT ;  /* 0x0000001fff007c0c */ /* 0x000fe2000bf01270 */
[----:B-----5:R-:W-:Y:S01]  /*3ec0*/  HADD2.F32 R180, -RZ, R148.H0_H0 ;  /* 0x20000094ffb47230 */ /* 0x020fe20000004100 */
[----:B------:R-:W-:Y:S02]  /*3ed0*/  MOV R84, UR8 ;  /* 0x0000000800547c02 */ /* 0x000fe40008000f00 */
[----:B------:R-:W-:Y:S02]  /*3ee0*/  PLOP3.LUT P3, PT, PT, PT, UP2, 0x80, 0x8 ;  /* 0x000000000008781c */ /* 0x000fe40003f6f028 */
[----:B------:R-:W-:Y:S02]  /*3ef0*/  MOV R87, UR8 ;  /* 0x0000000800577c02 */ /* 0x000fe40008000f00 */
[----:B------:R-:W-:-:S05]  /*3f00*/  MOV R86, UR8 ;  /* 0x0000000800567c02 */ /* 0x000fca0008000f00 */
[----:B------:R-:W-:Y:S01]  /*3f10*/  @P0 FFMA.FTZ R84, R230, R84, UR9 ;  /* 0x00000009e6540e23 */ /* 0x000fe20008010054 */
[----:B------:R-:W-:-:S03]  /*3f20*/  @P0 FFMA.FTZ R87, R3, R87, UR9 ;  /* 0x0000000903570e23 */ /* 0x000fc60008010057 */
[----:B------:R-:W-:Y:S01]  /*3f30*/  @P0 FADD.FTZ R85, R229, -R84 ;  /* 0x80000054e5550221 */ /* 0x000fe20000010000 */
[----:B------:R-:W-:Y:S02]  /*3f40*/  HADD2.F32 R84, -RZ, R148.H1_H1 ;  /* 0x30000094ff547230 */ /* 0x000fe40000004100 */
[----:B------:R-:W-:Y:S01]  /*3f50*/  @P3 FFMA.FTZ R86, R0, R86, UR9 ;  /* 0x0000000900563e23 */ /* 0x000fe20008010056 */
[----:B------:R-:W-:Y:S02]  /*3f60*/  @P0 FADD.FTZ R87, R6, -R87 ;  /* 0x8000005706570221 */ /* 0x000fe40000010000 */
[----:B------:R-:W-:Y:S01]  /*3f70*/  @P0 FFMA.FTZ R84, R85, UR30, R84 ;  /* 0x0000001e55540c23 */ /* 0x000fe20008010054 */
[----:B------:R-:W-:Y:S02]  /*3f80*/  HADD2.F32 R85, -RZ, R149.H0_H0 ;  /* 0x20000095ff557230 */ /* 0x000fe40000004100 */
[----:B------:R-:W-:-:S03]  /*3f90*/  @P3 FADD.FTZ R86, R4, -R86 ;  /* 0x8000005604563221 */ /* 0x000fc60000010000 */
[----:B------:R-:W-:Y:S01]  /*3fa0*/  @P0 FFMA.FTZ R85, R87, UR30, R85 ;  /* 0x0000001e57550c23 */ /* 0x000fe20008010055 */
[----:B------:R-:W-:Y:S01]  /*3fb0*/  @P3 FFMA.FTZ R180, R86, UR30, R180 ;  /* 0x0000001e56b43c23 */ /* 0x000fe200080100b4 */
[----:B------:R-:W-:Y:S06]  /*3fc0*/  BRA.U !UP3, `(.L_x_8200) ;  /* 0x000000010b187547 */ /* 0x000fec000b800000 */
[----:B------:R-:W-:Y:S02]  /*3fd0*/  HADD2.F32 R86, -RZ, R176.H0_H0 ;  /* 0x200000b0ff567230 */ /* 0x000fe40000004100 */
[----:B------:R-:W-:-:S04]  /*3fe0*/  FMUL.FTZ R87, R180, UR29 ;  /* 0x0000001db4577c20 */ /* 0x000fc80008410000 */
[-C--:B------:R-:W-:Y:S01]  /*3ff0*/  FFMA.FTZ R116, R86, R87.reuse, R116 ;  /* 0x0000005756747223 */ /* 0x080fe20000010074 */
[----:B------:R-:W-:-:S05]  /*4000*/  FMUL.FTZ R86, R28, R87 ;  /* 0x000000571c567220 */ /* 0x000fca0000410000 */
[----:B------:R-:W-:-:S04]  /*4010*/  F2FP.F16.F32.PACK_AB R86, RZ, R86 ;  /* 0x00000056ff56723e */ /* 0x000fc800000000ff */
[----:B------:R-:W-:-:S07]  /*4020*/  PRMT R168, R86, 0x7610, R168 ;  /* 0x0000761056a87816 */ /* 0x000fce00000000a8 */
.L_x_8200:
[----:B------:R-:W-:Y:S05]  /*4030*/  BRA.U !UP3, `(.L_x_8201) ;  /* 0x000000010b187547 */ /* 0x000fea000b800000 */
[----:B------:R-:W-:Y:S02]  /*4040*/  HADD2.F32 R86, -RZ, R176.H1_H1 ;  /* 0x300000b0ff567230 */ /* 0x000fe40000004100 */
[----:B------:R-:W-:-:S04]  /*4050*/  FMUL.FTZ R87, R84, UR29 ;  /* 0x0000001d54577c20 */ /* 0x000fc80008410000 */
[-C--:B------:R-:W-:Y:S01]  /*4060*/  FFMA.FTZ R117, R86, R87.reuse, R117 ;  /* 0x0000005756757223 */ /* 0x080fe20000010075 */
[----:B------:R-:W-:-:S05]  /*4070*/  FMUL.FTZ R86, R29, R87 ;  /* 0x000000571d567220 */ /* 0x000fca0000410000 */
[----:B------:R-:W-:-:S04]  /*4080*/  F2FP.F16.F32.PACK_AB R86, RZ, R86 ;  /* 0x00000056ff56723e */ /* 0x000fc800000000ff */
[----:B------:R-:W-:-:S07]  /*4090*/  PRMT R168, R168, 0x5410, R86 ;  /* 0x00005410a8a87816 */ /* 0x000fce0000000056 */
.L_x_8201:
[----:B------:R-:W-:Y:S05]  /*40a0*/  BRA.U !UP3, `(.L_x_8202) ;  /* 0x000000010b187547 */ /* 0x000fea000b800000 */
[----:B------:R-:W-:Y:S02]  /*40b0*/  HADD2.F32 R86, -RZ, R177.H0_H0 ;  /* 0x200000b1ff567230 */ /* 0x000fe40000004100 */
[----:B------:R-:W-:-:S04]  /*40c0*/  FMUL.FTZ R87, R85, UR29 ;  /* 0x0000001d55577c20 */ /* 0x000fc80008410000 */
[-C--:B------:R-:W-:Y:S01]  /*40d0*/  FFMA.FTZ R118, R86, R87.reuse, R118 ;  /* 0x0000005756767223 */ /* 0x080fe20000010076 */
[----:B------:R-:W-:-:S05]  /*40e0*/  FMUL.FTZ R86, R30, R87 ;  /* 0x000000571e567220 */ /* 0x000fca0000410000 */
[----:B------:R-:W-:-:S04]  /*40f0*/  F2FP.F16.F32.PACK_AB R86, RZ, R86 ;  /* 0x00000056ff56723e */ /* 0x000fc800000000ff */
[----:B------:R-:W-:-:S07]  /*4100*/  PRMT R169, R86, 0x7610, R169 ;  /* 0x0000761056a97816 */ /* 0x000fce00000000a9 */
.L_x_8202:
[----:B------:R-:W-:Y:S01]  /*4110*/  MOV R86, UR8 ;  /* 0x0000000800567c02 */ /* 0x000fe20008000f00 */
[----:B------:R-:W-:-:S04]  /*4120*/  HADD2.F32 R181, -RZ, R149.H1_H1 ;  /* 0x30000095ffb57230 */ /* 0x000fc80000004100 */
[----:B------:R-:W-:-:S04]  /*4130*/  @P0 FFMA.FTZ R86, R5, R86, UR9 ;  /* 0x0000000905560e23 */ /* 0x000fc80008010056 */
[----:B------:R-:W-:-:S04]  /*4140*/  @P0 FADD.FTZ R86, R8, -R86 ;  /* 0x8000005608560221 */ /* 0x000fc80000010000 */
[----:B------:R-:W-:Y:S01]  /*4150*/  @P0 FFMA.FTZ R181, R86, UR30, R181 ;  /* 0x0000001e56b50c23 */ /* 0x000fe200080100b5 */
[----:B------:R-:W-:Y:S06]  /*4160*/  BRA.U !UP3, `(.L_x_8203) ;  /* 0x000000010b187547 */ /* 0x000fec000b800000 */
[----:B------:R-:W-:Y:S02]  /*4170*/  HADD2.F32 R86, -RZ, R177.H1_H1 ;  /* 0x300000b1ff567230 */ /* 0x000fe40000004100 */
[----:B------:R-:W-:-:S04]  /*4180*/  FMUL.FTZ R87, R181, UR29 ;  /* 0x0000001db5577c20 */ /* 0x000fc80008410000 */
[-C--:B------:R-:W-:Y:S01]  /*4190*/  FFMA.FTZ R119, R86, R87.reuse, R119 ;  /* 0x0000005756777223 */ /* 0x080fe20000010077 */
[----:B------:R-:W-:-:S05]  /*41a0*/  FMUL.FTZ R86, R31, R87 ;  /* 0x000000571f567220 */ /* 0x000fca0000410000 */
[----:B------:R-:W-:-:S04]  /*41b0*/  F2FP.F16.F32.PACK_AB R86, RZ, R86 ;  /* 0x00000056ff56723e */ /* 0x000fc800000000ff */
[----:B------:R-:W-:-:S07]  /*41c0*/  PRMT R169, R169, 0x5410, R86 ;  /* 0x00005410a9a97816 */ /* 0x000fce0000000056 */
.L_x_8203:
[----:B------:R-:W-:-:S05]  /*41d0*/  MOV R86, UR8 ;  /* 0x0000000800567c02 */ /* 0x000fca0008000f00 */
[----:B------:R-:W-:-:S04]  /*41e0*/  @P0 FFMA.FTZ R86, R7, R86, UR9 ;  /* 0x0000000907560e23 */ /* 0x000fc80008010056 */
[----:B------:R-:W-:Y:S01]  /*41f0*/  @P0 FADD.FTZ R87, R9, -R86 ;  /* 0x8000005609570221 */ /* 0x000fe20000010000 */
[----:B------:R-:W-:-:S05]  /*4200*/  HADD2.F32 R86, -RZ, R150.H0_H0 ;  /* 0x20000096ff567230 */ /* 0x000fca0000004100 */
        /* <DEDUP_REMOVED lines=8> */
.L_x_8204:
        /* <DEDUP_REMOVED lines=12> */
.L_x_8205:
[----:B------:R-:W-:Y:S02]  /*4350*/  F2FP.F16.F32.PACK_AB R84, R84, R180 ;  /* 0x000000b45454723e */ /* 0x000fe400000000ff */
[----:B------:R-:W-:Y:S02]  /*4360*/  MOV R87, UR8 ;  /* 0x0000000800577c02 */ /* 0x000fe40008000f00 */
[----:B------:R-:W-:Y:S02]  /*4370*/  MOV R180, UR8 ;  /* 0x0000000800b47c02 */ /* 0x000fe40008000f00 */
[----:B------:R-:W-:Y:S01]  /*4380*/  F2FP.F16.F32.PACK_AB R85, R181, R85 ;  /* 0x00000055b555723e */ /* 0x000fe200000000ff */
[----:B------:R-:W-:Y:S01]  /*4390*/  @P0 FFMA.FTZ R87, R12, R87, UR9 ;  /* 0x000000090c570e23 */ /* 0x000fe20008010057 */
[----:B------:R-:W-:Y:S01]  /*43a0*/  F2FP.F16.F32.PACK_AB R86, R184, R86 ;  /* 0x00000056b856723e */ /* 0x000fe200000000ff */
[----:B------:R-:W-:Y:S02]  /*43b0*/  @P0 FFMA.FTZ R180, R14, R180, UR9 ;  /* 0x000000090eb40e23 */ /* 0x000fe400080100b4 */
[----:B------:R-:W-:Y:S01]  /*43c0*/  @P0 FADD.FTZ R185, R13, -R87 ;  /* 0x800000570db90221 */ /* 0x000fe20000010000 */
[----:B------:R-:W-:-:S02]  /*43d0*/  HADD2.F32 R87, -RZ, R151.H0_H0 ;  /* 0x20000097ff577230 */ /* 0x000fc40000004100 */
[----:B------:R-:W-:Y:S01]  /*43e0*/  @P0 FADD.FTZ R181, R15, -R180 ;  /* 0x800000b40fb50221 */ /* 0x000fe20000010000 */
[----:B------:R-:W-:Y:S02]  /*43f0*/  HADD2.F32 R180, -RZ, R151.H1_H1 ;  /* 0x30000097ffb47230 */ /* 0x000fe40000004100 */
[----:B------:R-:W-:-:S03]  /*4400*/  @P0 FFMA.FTZ R87, R185, UR30, R87 ;  /* 0x0000001eb9570c23 */ /* 0x000fc60008010057 */
        /* <DEDUP_REMOVED lines=8> */
.L_x_8206:
[----:B------:R-:W-:Y:S01]  /*4490*/  F2FP.F16.F32.PACK_AB R87, R180, R87 ;  /* 0x00000057b457723e */ /* 0x000fe200000000ff */
[----:B------:R-:W-:Y:S06]  /*44a0*/  BRA.U !UP3, `(.L_x_8184) ;  /* 0x000000010b187547 */ /* 0x000fec000b800000 */
[----:B------:R-:W-:Y:S02]  /*44b0*/  HADD2.F32 R181, -RZ, R179.H1_H1 ;  /* 0x300000b3ffb57230 */ /* 0x000fe40000004100 */
[----:B------:R-:W-:-:S04]  /*44c0*/  FMUL.FTZ R180, R180, UR29 ;  /* 0x0000001db4b47c20 */ /* 0x000fc80008410000 */
[-C--:B------:R-:W-:Y:S01]  /*44d0*/  FFMA.FTZ R123, R181, R180.reuse, R123 ;  /* 0x000000b4b57b7223 */ /* 0x080fe2000001007b */
[----:B------:R-:W-:-:S05]  /*44e0*/  FMUL.FTZ R180, R35, R180 ;  /* 0x000000b423b47220 */ /* 0x000fca0000410000 */
[----:B------:R-:W-:-:S04]  /*44f0*/  F2FP.F16.F32.PACK_AB R180, RZ, R180 ;  /* 0x000000b4ffb4723e */ /* 0x000fc800000000ff */
[----:B------:R-:W-:-:S07]  /*4500*/  PRMT R171, R171, 0x5410, R180 ;  /* 0x00005410abab7816 */ /* 0x000fce00000000b4 */
.L_x_8184:
        /* <DEDUP_REMOVED lines=11> */
.L_x_8173:
[----:B------:R-:W-:Y:S05]  /*45c0*/  BSYNC.RECONVERGENT B0 ;  /* 0x0000000000007941 */ /* 0x000fea0003800200 */
.L_x_8172:
        /* <DEDUP_REMOVED lines=9> */
.L_x_8209:
[----:B------:R-:W-:Y:S05]  /*4660*/  BRA.U !UP0, `(.L_x_8210) ;  /* 0x0000000d08307547 */ /* 0x000fea000b800000 */
[----:B------:R-:W-:-:S04]  /*4670*/  UISETP.NE.U32.AND UP0, UPT, UR4, URZ, UPT ;  /* 0x000000ff0400728c */ /* 0x000fc8000bf05070 */
[----:B------:R-:W-:-:S06]  /*4680*/  UISETP.NE.AND.EX UP0, UPT, UR5, URZ, UPT, UP0 ;  /* 0x000000ff0500728c */ /* 0x000fcc000bf05300 */
[----:B------:R-:W-:-:S13]  /*4690*/  PLOP3.LUT P0, PT, PT, PT, UP0, 0x80, 0x8 ;  /* 0x000000000008781c */ /* 0x000fda0003f0f008 */
[----:B------:R-:W-:Y:S05]  /*46a0*/  @!P0 BRA `(.L_x_8211) ;  /* 0x0000000400988947 */ /* 0x000fea0003800000 */
[----:B------:R-:W-:Y:S01]  /*46b0*/  ISETP.LT.AND P4, PT, RZ, UR31, PT ;  /* 0x0000001fff007c0c */ /* 0x000fe2000bf81270 */
[----:B0----5:R-:W-:Y:S01]  /*46c0*/  HADD2.F32 R180, -RZ, R152.H0_H0 ;  /* 0x20000098ffb47230 */ /* 0x021fe20000004100 */
[----:B------:R-:W-:Y:S02]  /*46d0*/  MOV R84, UR8 ;  /* 0x0000000800547c02 */ /* 0x000fe40008000f00 */
[----:B------:R-:W-:Y:S02]  /*46e0*/  MOV R87, UR8 ;  /* 0x0000000800577c02 */ /* 0x000fe40008000f00 */
[----:B------:R-:W-:-:S07]  /*46f0*/  MOV R86, UR8 ;  /* 0x0000000800567c02 */ /* 0x000fce0008000f00 */
[----:B------:R-:W-:Y:S01]  /*4700*/  @P4 FFMA.FTZ R84, R17, R84, UR9 ;  /* 0x0000000911544e23 */ /* 0x000fe20008010054 */
[----:B------:R-:W-:Y:S01]  /*4710*/  @P4 FFMA.FTZ R87, R19, R87, UR9 ;  /* 0x0000000913574e23 */ /* 0x000fe20008010057 */
[----:B------:R-:W-:Y:S02]  /*4720*/  @P4 FFMA.FTZ R86, R16, R86, UR9 ;  /* 0x0000000910564e23 */ /* 0x000fe40008010056 */
[----:B------:R-:W-:Y:S01]  /*4730*/  @P4 FADD.FTZ R85, R20, -R84 ;  /* 0x8000005414554221 */ /* 0x000fe20000010000 */
[----:B------:R-:W-:Y:S02]  /*4740*/  HADD2.F32 R84, -RZ, R152.H1_H1 ;  /* 0x30000098ff547230 */ /* 0x000fe40000004100 */
[----:B------:R-:W-:Y:S01]  /*4750*/  @P4 FADD.FTZ R87, R22, -R87 ;  /* 0x8000005716574221 */ /* 0x000fe20000010000 */
[----:B------:R-:W-:Y:S02]  /*4760*/  @P4 FADD.FTZ R86, R18, -R86 ;  /* 0x8000005612564221 */ /* 0x000fe40000010000 */
[----:B------:R-:W-:Y:S01]  /*4770*/  @P4 FFMA.FTZ R84, R85, UR30, R84 ;  /* 0x0000001e55544c23 */ /* 0x000fe20008010054 */
[----:B------:R-:W-:-:S02]  /*4780*/  HADD2.F32 R85, -RZ, R153.H0_H0 ;  /* 0x20000099ff557230 */ /* 0x000fc40000004100 */
        /* <DEDUP_REMOVED lines=9> */
.L_x_8212:
[----:B------:R-:W-:Y:S05]  /*4820*/  BRA.U !UP3, `(.L_x_8213) ;  /* 0x000000010b187547 */ /* 0x000fea000b800000 */
[----:B------:R-:W-:Y:S02]  /*4830*/  HADD2.F32 R86, -RZ, R176.H1_H1 ;  /* 0x300000b0ff567230 */ /* 0x000fe40000004100 */
[----:B------:R-:W-:-:S04]  /*4840*/  FMUL.FTZ R87, R84, UR29 ;  /* 0x0000001d54577c20 */ /* 0x000fc80008410000 */
[-C--:B------:R-:W-:Y:S01]  /*4850*/  FFMA.FTZ R125, R86, R87.reuse, R125 ;  /* 0x00000057567d7223 */ /* 0x080fe2000001007d */
[----:B------:R-:W-:-:S05]  /*4860*/  FMUL.FTZ R86, R37, R87 ;  /* 0x0000005725567220 */ /* 0x000fca0000410000 */
[----:B------:R-:W-:-:S04]  /*4870*/  F2FP.F16.F32.PACK_AB R86, RZ, R86 ;  /* 0x00000056ff56723e */ /* 0x000fc800000000ff */
[----:B------:R-:W-:-:S07]  /*4880*/  PRMT R168, R168, 0x5410, R86 ;  /* 0x00005410a8a87816 */ /* 0x000fce0000000056 */
.L_x_8213:
[----:B------:R-:W-:Y:S05]  /*4890*/  BRA.U !UP3, `(.L_x_8214) ;  /* 0x000000010b187547 */ /* 0x000fea000b800000 */
[----:B------:R-:W-:Y:S02]  /*48a0*/  HADD2.F32 R86, -RZ, R177.H0_H0 ;  /* 0x200000b1ff567230 */ /* 0x000fe40000004100 */
[----:B------:R-:W-:-:S04]  /*48b0*/  FMUL.FTZ R87, R85, UR29 ;  /* 0x0000001d55577c20 */ /* 0x000fc80008410000 */
[-C--:B------:R-:W-:Y:S01]  /*48c0*/  FFMA.FTZ R126, R86, R87.reuse, R126 ;  /* 0x00000057567e7223 */ /* 0x080fe2000001007e */
[----:B------:R-:W-:-:S05]  /*48d0*/  FMUL.FTZ R86, R38, R87 ;  /* 0x0000005726567220 */ /* 0x000fca0000410000 */
[----:B------:R-:W-:-:S04]  /*48e0*/  F2FP.F16.F32.PACK_AB R86, RZ, R86 ;  /* 0x00000056ff56723e */ /* 0x000fc800000000ff */
[----:B------:R-:W-:-:S07]  /*48f0*/  PRMT R169, R86, 0x7610, R169 ;  /* 0x0000761056a97816 */ /* 0x000fce00000000a9 */
.L_x_8214:
        /* <DEDUP_REMOVED lines=12> */
.L_x_8215:
        /* <DEDUP_REMOVED lines=12> */
.L_x_8216:
        /* <DEDUP_REMOVED lines=12> */
.L_x_8217:
        /* <DEDUP_REMOVED lines=20> */
.L_x_8218:
[----:B------:R-:W-:Y:S01]  /*4c80*/  F2FP.F16.F32.PACK_AB R87, R180, R87 ;  /* 0x00000057b457723e */ /* 0x000fe200000000ff */
[----:B------:R-:W-:Y:S06]  /*4c90*/  BRA.U !UP3, `(.L_x_8219) ;  /* 0x000000110bec7547 */ /* 0x000fec000b800000 */
[----:B------:R-:W-:Y:S02]  /*4ca0*/  HADD2.F32 R181, -RZ, R179.H1_H1 ;  /* 0x300000b3ffb57230 */ /* 0x000fe40000004100 */
[----:B------:R-:W-:-:S04]  /*4cb0*/  FMUL.FTZ R180, R180, UR29 ;  /* 0x0000001db4b47c20 */ /* 0x000fc80008410000 */
[-C--:B------:R-:W-:Y:S01]  /*4cc0*/  FFMA.FTZ R131, R181, R180.reuse, R131 ;  /* 0x000000b4b5837223 */ /* 0x080fe20000010083 */
[----:B------:R-:W-:-:S05]  /*4cd0*/  FMUL.FTZ R180, R43, R180 ;  /* 0x000000b42bb47220 */ /* 0x000fca0000410000 */
[----:B------:R-:W-:-:S04]  /*4ce0*/  F2FP.F16.F32.PACK_AB R180, RZ, R180 ;  /* 0x000000b4ffb4723e */ /* 0x000fc800000000ff */
[----:B------:R-:W-:Y:S01]  /*4cf0*/  PRMT R171, R171, 0x5410, R180 ;  /* 0x00005410abab7816 */ /* 0x000fe200000000b4 */
[----:B------:R-:W-:Y:S06]  /*4d00*/  BRA `(.L_x_8219) ;  /* 0x0000001000d07947 */ /* 0x000fec0003800000 */
.L_x_8211:
[----:B------:R-:W-:Y:S01]  /*4d10*/  ISETP.LT.AND P4, PT, RZ, UR31, PT ;  /* 0x0000001fff007c0c */ /* 0x000fe2000bf81270 */
[----:B------:R-:W-:-:S12]  /*4d20*/  BRA.U !UP3, `(.L_x_8220) ;  /* 0x000000010b2c7547 */ /* 0x000fd8000b800000 */
[----:B0-----:R-:W-:Y:S01]  /*4d30*/  MOV R180, UR8 ;  /* 0x0000000800b47c02 */ /* 0x001fe20008000f00 */
        /* <DEDUP_REMOVED lines=10> */
.L_x_8220:
[----:B------:R-:W-:Y:S05]  /*4de0*/  BRA.U !UP3, `(.L_x_8221) ;  /* 0x000000010b2c7547 */ /* 0x000fea000b800000 */
[----:B0-----:R-:W-:Y:S01]  /*4df0*/  MOV R180, UR8 ;  /* 0x0000000800b47c02 */ /* 0x001fe20008000f00 */
        /* <DEDUP_REMOVED lines=10> */
.L_x_8221:
[----:B------:R-:W-:Y:S05]  /*4ea0*/  BRA.U !UP3, `(.L_x_8222) ;  /* 0x000000010b2c7547 */ /* 0x000fea000b800000 */
        /* <DEDUP_REMOVED lines=11> */
.L_x_8222:
        /* <DEDUP_REMOVED lines=12> */
.L_x_8223:
        /* <DEDUP_REMOVED lines=12> */
.L_x_8224:
        /* <DEDUP_REMOVED lines=12> */
.L_x_8225:
        /* <DEDUP_REMOVED lines=12> */
.L_x_8226:
        /* <DEDUP_REMOVED lines=13> */
.L_x_8210:
        /* <DEDUP_REMOVED lines=22> */
.L_x_8228:
[----:B------:R-:W-:Y:S05]  /*5490*/  BRA.U !UP3, `(.L_x_8229) ;  /* 0x000000010b187547 */ /* 0x000fea000b800000 */
[----:B-----5:R-:W-:Y:S02]  /*54a0*/  HADD2.F32 R85, -RZ, R176.H1_H1 ;  /* 0x300000b0ff557230 */ /* 0x020fe40000004100 */
[----:B------:R-:W-:-:S04]  /*54b0*/  FMUL.FTZ R86, R84, UR29 ;  /* 0x0000001d54567c20 */ /* 0x000fc80008410000 */
[-C--:B------:R-:W-:Y:S01]  /*54c0*/  FFMA.FTZ R125, R85, R86.reuse, R125 ;  /* 0x00000056557d7223 */ /* 0x080fe2000001007d */
[----:B------:R-:W-:-:S05]  /*54d0*/  FMUL.FTZ R85, R37, R86 ;  /* 0x0000005625557220 */ /* 0x000fca0000410000 */
[----:B------:R-:W-:-:S04]  /*54e0*/  F2FP.F16.F32.PACK_AB R85, RZ, R85 ;  /* 0x00000055ff55723e */ /* 0x000fc800000000ff */
[----:B------:R-:W-:-:S07]  /*54f0*/  PRMT R168, R168, 0x5410, R85 ;  /* 0x00005410a8a87816 */ /* 0x000fce0000000055 */
.L_x_8229:
        /* <DEDUP_REMOVED lines=12> */
.L_x_8230:
        /* <DEDUP_REMOVED lines=12> */
.L_x_8231:
        /* <DEDUP_REMOVED lines=12> */
.L_x_8232:
        /* <DEDUP_REMOVED lines=12> */
.L_x_8233:
        /* <DEDUP_REMOVED lines=20> */
.L_x_8234:
        /* <DEDUP_REMOVED lines=9> */
.L_x_8227:
        /* <DEDUP_REMOVED lines=11> */
[----:B------:R-:W-:-:S04]  /*5a80*/  F2FP.F16.F32.PACK_AB R180, RZ, R180 ;  /* 0x000000b4ffb4723e */ /* 0x000fc800000000ff */
[----:B------:R-:W-:-:S07]  /*5a90*/  PRMT R168, R180, 0x7610, R168 ;  /* 0x00007610b4a87816 */ /* 0x000fce00000000a8 */
.L_x_8235:
        /* <DEDUP_REMOVED lines=13> */
.L_x_8236:
        /* <DEDUP_REMOVED lines=13> */
.L_x_8237:
        /* <DEDUP_REMOVED lines=13> */
.L_x_8238:
        /* <DEDUP_REMOVED lines=13> */
.L_x_8239:
        /* <DEDUP_REMOVED lines=13> */
.L_x_8240:
        /* <DEDUP_REMOVED lines=13> */
.L_x_8241:
        /* <DEDUP_REMOVED lines=13> */
.L_x_8219:
        /* <DEDUP_REMOVED lines=9> */
.L_x_8208:
[----:B------:R-:W-:Y:S05]  /*60e0*/  BSYNC.RECONVERGENT B0 ;  /* 0x0000000000007941 */ /* 0x000fea0003800200 */
.L_x_8207:
        /* <DEDUP_REMOVED lines=9> */
.L_x_8244:
[----:B------:R-:W-:Y:S05]  /*6180*/  BRA.U !UP0, `(.L_x_8245) ;  /* 0x0000000d08307547 */ /* 0x000fea000b800000 */
[----:B------:R-:W-:-:S04]  /*6190*/  UISETP.NE.U32.AND UP0, UPT, UR4, URZ, UPT ;  /* 0x000000ff0400728c */ /* 0x000fc8000bf05070 */
[----:B------:R-:W-:-:S06]  /*61a0*/  UISETP.NE.AND.EX UP0, UPT, UR5, URZ, UPT, UP0 ;  /* 0x000000ff0500728c */ /* 0x000fcc000bf05300 */
[----:B------:R-:W-:-:S13]  /*61b0*/  PLOP3.LUT P0, PT, PT, PT, UP0, 0x80, 0x8 ;  /* 0x000000000008781c */ /* 0x000fda0003f0f008 */
[----:B------:R-:W-:Y:S05]  /*61c0*/  @!P0 BRA `(.L_x_8246) ;  /* 0x0000000400988947 */ /* 0x000fea0003800000 */
[----:B------:R-:W-:Y:S01]  /*61d0*/  ISETP.LT.AND P5, PT, RZ, UR31, PT ;  /* 0x0000001fff007c0c */ /* 0x000fe2000bfa1270 */
[----:B01---5:R-:W-:Y:S01]  /*61e0*/  HADD2.F32 R180, -RZ, R156.H0_H0 ;  /* 0x2000009cffb47230 */ /* 0x023fe20000004100 */
        /* <DEDUP_REMOVED lines=21> */
.L_x_8247:
[----:B------:R-:W-:Y:S05]  /*6340*/  BRA.U !UP3, `(.L_x_8248) ;  /* 0x000000010b187547 */ /* 0x000fea000b800000 */
[----:B------:R-:W-:Y:S02]  /*6350*/  HADD2.F32 R86, -RZ, R176.H1_H1 ;  /* 0x300000b0ff567230 */ /* 0x000fe40000004100 */
[----:B------:R-:W-:-:S04]  /*6360*/  FMUL.FTZ R87, R84, UR29 ;  /* 0x0000001d54577c20 */ /* 0x000fc80008410000 */
[-C--:B------:R-:W-:Y:S01]  /*6370*/  FFMA.FTZ R133, R86, R87.reuse, R133 ;  /* 0x0000005756857223 */ /* 0x080fe20000010085 */
[----:B------:R-:W-:-:S05]  /*6380*/  FMUL.FTZ R86, R45, R87 ;  /* 0x000000572d567220 */ /* 0x000fca0000410000 */
[----:B------:R-:W-:-:S04]  /*6390*/  F2FP.F16.F32.PACK_AB R86, RZ, R86 ;  /* 0x00000056ff56723e */ /* 0x000fc800000000ff */
[----:B------:R-:W-:-:S07]  /*63a0*/  PRMT R168, R168, 0x5410, R86 ;  /* 0x00005410a8a87816 */ /* 0x000fce0000000056 */
.L_x_8248:
[----:B------:R-:W-:Y:S05]  /*63b0*/  BRA.U !UP3, `(.L_x_8249) ;  /* 0x000000010b187547 */ /* 0x000fea000b800000 */
[----:B------:R-:W-:Y:S02]  /*63c0*/  HADD2.F32 R86, -RZ, R177.H0_H0 ;  /* 0x200000b1ff567230 */ /* 0x000fe40000004100 */
[----:B------:R-:W-:-:S04]  /*63d0*/  FMUL.FTZ R87, R85, UR29 ;  /* 0x0000001d55577c20 */ /* 0x000fc80008410000 */
[-C--:B------:R-:W-:Y:S01]  /*63e0*/  FFMA.FTZ R134, R86, R87.reuse, R134 ;  /* 0x0000005756867223 */ /* 0x080fe20000010086 */
[----:B------:R-:W-:-:S05]  /*63f0*/  FMUL.FTZ R86, R46, R87 ;  /* 0x000000572e567220 */ /* 0x000fca0000410000 */
[----:B------:R-:W-:-:S04]  /*6400*/  F2FP.F16.F32.PACK_AB R86, RZ, R86 ;  /* 0x00000056ff56723e */ /* 0x000fc800000000ff */
[----:B------:R-:W-:-:S07]  /*6410*/  PRMT R169, R86, 0x7610, R169 ;  /* 0x0000761056a97816 */ /* 0x000fce00000000a9 */
.L_x_8249:
        /* <DEDUP_REMOVED lines=12> */
.L_x_8250:
        /* <DEDUP_REMOVED lines=12> */
.L_x_8251:
        /* <DEDUP_REMOVED lines=12> */
.L_x_8252:
        /* <DEDUP_REMOVED lines=20> */
.L_x_8253:
        /* <DEDUP_REMOVED lines=9> */
.L_x_8246:
[----:B------:R-:W-:Y:S01]  /*6830*/  ISETP.LT.AND P5, PT, RZ, UR31, PT ;  /* 0x0000001fff007c0c */ /* 0x000fe2000bfa1270 */
[----:B------:R-:W-:-:S12]  /*6840*/  BRA.U !UP3, `(.L_x_8255) ;  /* 0x000000010b2c7547 */ /* 0x000fd8000b800000 */
[----:B01----:R-:W-:Y:S01]  /*6850*/  MOV R180, UR8 ;  /* 0x0000000800b47c02 */ /* 0x003fe20008000f00 */
        /* <DEDUP_REMOVED lines=10> */
.L_x_8255:
[----:B------:R-:W-:Y:S05]  /*6900*/  BRA.U !UP3, `(.L_x_8256) ;  /* 0x000000010b2c7547 */ /* 0x000fea000b800000 */
[----:B01----:R-:W-:Y:S01]  /*6910*/  MOV R180, UR8 ;  /* 0x0000000800b47c02 */ /* 0x003fe20008000f00 */
        /* <DEDUP_REMOVED lines=10> */
.L_x_8256:
[----:B------:R-:W-:Y:S05]  /*69c0*/  BRA.U !UP3, `(.L_x_8257) ;  /* 0x000000010b2c7547 */ /* 0x000fea000b800000 */
        /* <DEDUP_REMOVED lines=11> */
.L_x_8257:
        /* <DEDUP_REMOVED lines=12> */
.L_x_8258:
        /* <DEDUP_REMOVED lines=12> */
.L_x_8259:
        /* <DEDUP_REMOVED lines=12> */
.L_x_8260:
        /* <DEDUP_REMOVED lines=12> */
.L_x_8261:
        /* <DEDUP_REMOVED lines=13> */
.L_x_8245:
        /* <DEDUP_REMOVED lines=22> */
.L_x_8263:
[----:B------:R-:W-:Y:S05]  /*6fb0*/  BRA.U !UP3, `(.L_x_8264) ;  /* 0x000000010b187547 */ /* 0x000fea000b800000 */
[----:B-----5:R-:W-:Y:S02]  /*6fc0*/  HADD2.F32 R85, -RZ, R176.H1_H1 ;  /* 0x300000b0ff557230 */ /* 0x020fe40000004100 */
[----:B------:R-:W-:-:S04]  /*6fd0*/  FMUL.FTZ R86, R84, UR29 ;  /* 0x0000001d54567c20 */ /* 0x000fc80008410000 */
[-C--:B------:R-:W-:Y:S01]  /*6fe0*/  FFMA.FTZ R133, R85, R86.reuse, R133 ;  /* 0x0000005655857223 */ /* 0x080fe20000010085 */
[----:B------:R-:W-:-:S05]  /*6ff0*/  FMUL.FTZ R85, R45, R86 ;  /* 0x000000562d557220 */ /* 0x000fca0000410000 */
[----:B------:R-:W-:-:S04]  /*7000*/  F2FP.F16.F32.PACK_AB R85, RZ, R85 ;  /* 0x00000055ff55723e */ /* 0x000fc800000000ff */
[----:B------:R-:W-:-:S07]  /*7010*/  PRMT R168, R168, 0x5410, R85 ;  /* 0x00005410a8a87816 */ /* 0x000fce0000000055 */
.L_x_8264:
        /* <DEDUP_REMOVED lines=12> */
.L_x_8265:
        /* <DEDUP_REMOVED lines=12> */
.L_x_8266:
        /* <DEDUP_REMOVED lines=12> */
.L_x_8267:
        /* <DEDUP_REMOVED lines=12> */
.L_x_8268:
        /* <DEDUP_REMOVED lines=20> */
.L_x_8269:
        /* <DEDUP_REMOVED lines=9> */
.L_x_8262:
        /* <DEDUP_REMOVED lines=13> */
.L_x_8270:
        /* <DEDUP_REMOVED lines=13> */
.L_x_8271:
        /* <DEDUP_REMOVED lines=13> */
.L_x_8272:
        /* <DEDUP_REMOVED lines=13> */
.L_x_8273:
        /* <DEDUP_REMOVED lines=13> */
.L_x_8274:
        /* <DEDUP_REMOVED lines=13> */
.L_x_8275:
        /* <DEDUP_REMOVED lines=13> */
.L_x_8276:
        /* <DEDUP_REMOVED lines=13> */
.L_x_8254:
        /* <DEDUP_REMOVED lines=9> */
.L_x_8243:
[----:B------:R-:W-:Y:S05]  /*7c00*/  BSYNC.RECONVERGENT B0 ;  /* 0x0000000000007941 */ /* 0x000fea0003800200 */
.L_x_8242:
        /* <DEDUP_REMOVED lines=9> */
.L_x_8279:
[----:B------:R-:W-:Y:S05]  /*7ca0*/  BRA.U !UP0, `(.L_x_8280) ;  /* 0x0000000d08307547 */ /* 0x000fea000b800000 */
[----:B------:R-:W-:-:S04]  /*7cb0*/  UISETP.NE.U32.AND UP0, UPT, UR4, URZ, UPT ;  /* 0x000000ff0400728c */ /* 0x000fc8000bf05070 */
[----:B------:R-:W-:-:S06]  /*7cc0*/  UISETP.NE.AND.EX UP0, UPT, UR5, URZ, UPT, UP0 ;  /* 0x000000ff0500728c */ /* 0x000fcc000bf05300 */
[----:B------:R-:W-:-:S13]  /*7cd0*/  PLOP3.LUT P0, PT, PT, PT, UP0, 0x80, 0x8 ;  /* 0x000000000008781c */ /* 0x000fda0003f0f008 */
[----:B------:R-:W-:Y:S05]  /*7ce0*/  @!P0 BRA `(.L_x_8281) ;  /* 0x0000000400988947 */ /* 0x000fea0003800000 */
[----:B------:R-:W-:Y:S01]  /*7cf0*/  ISETP.LT.AND P6, PT, RZ, UR31, PT ;  /* 0x0000001fff007c0c */ /* 0x000fe2000bfc1270 */
[----:B012--5:R-:W-:Y:S01]  /*7d00*/  HADD2.F32 R180, -RZ, R24.H0_H0 ;  /* 0x20000018ffb47230 */ /* 0x027fe20000004100 */
        /* <DEDUP_REMOVED lines=21> */
.L_x_8282:
[----:B------:R-:W-:Y:S05]  /*7e60*/  BRA.U !UP3, `(.L_x_8283) ;  /* 0x000000010b187547 */ /* 0x000fea000b800000 */
[----:B------:R-:W-:Y:S02]  /*7e70*/  HADD2.F32 R86, -RZ, R176.H1_H1 ;  /* 0x300000b0ff567230 */ /* 0x000fe40000004100 */
[----:B------:R-:W-:-:S04]  /*7e80*/  FMUL.FTZ R87, R84, UR29 ;  /* 0x0000001d54577c20 */ /* 0x000fc80008410000 */
[-C--:B------:R-:W-:Y:S01]  /*7e90*/  FFMA.FTZ R141, R86, R87.reuse, R141 ;  /* 0x00000057568d7223 */ /* 0x080fe2000001008d */
[----:B------:R-:W-:-:S05]  /*7ea0*/  FMUL.FTZ R86, R53, R87 ;  /* 0x0000005735567220 */ /* 0x000fca0000410000 */
[----:B------:R-:W-:-:S04]  /*7eb0*/  F2FP.F16.F32.PACK_AB R86, RZ, R86 ;  /* 0x00000056ff56723e */ /* 0x000fc800000000ff */
[----:B------:R-:W-:-:S07]  /*7ec0*/  PRMT R168, R168, 0x5410, R86 ;  /* 0x00005410a8a87816 */ /* 0x000fce0000000056 */
.L_x_8283:
[----:B------:R-:W-:Y:S05]  /*7ed0*/  BRA.U !UP3, `(.L_x_8284) ;  /* 0x000000010b187547 */ /* 0x000fea000b800000 */
[----:B------:R-:W-:Y:S02]  /*7ee0*/  HADD2.F32 R86, -RZ, R177.H0_H0 ;  /* 0x200000b1ff567230 */ /* 0x000fe40000004100 */
[----:B------:R-:W-:-:S04]  /*7ef0*/  FMUL.FTZ R87, R85, UR29 ;  /* 0x0000001d55577c20 */ /* 0x000fc80008410000 */
[-C--:B------:R-:W-:Y:S01]  /*7f00*/  FFMA.FTZ R142, R86, R87.reuse, R142 ;  /* 0x00000057568e7223 */ /* 0x080fe2000001008e */
[----:B------:R-:W-:-:S05]  /*7f10*/  FMUL.FTZ R86, R54, R87 ;  /* 0x0000005736567220 */ /* 0x000fca0000410000 */
[----:B------:R-:W-:-:S04]  /*7f20*/  F2FP.F16.F32.PACK_AB R86, RZ, R86 ;  /* 0x00000056ff56723e */ /* 0x000fc800000000ff */
[----:B------:R-:W-:-:S07]  /*7f30*/  PRMT R169, R86, 0x7610, R169 ;  /* 0x0000761056a97816 */ /* 0x000fce00000000a9 */
.L_x_8284:
        /* <DEDUP_REMOVED lines=12> */
.L_x_8285:
        /* <DEDUP_REMOVED lines=12> */
.L_x_8286:
        /* <DEDUP_REMOVED lines=12> */
.L_x_8287:
        /* <DEDUP_REMOVED lines=20> */
.L_x_8288:
        /* <DEDUP_REMOVED lines=9> */
.L_x_8281:
[----:B------:R-:W-:Y:S01]  /*8350*/  ISETP.LT.AND P6, PT, RZ, UR31, PT ;  /* 0x0000001fff007c0c */ /* 0x000fe2000bfc1270 */
[----:B------:R-:W-:-:S12]  /*8360*/  BRA.U !UP3, `(.L_x_8290) ;  /* 0x000000010b2c7547 */ /* 0x000fd8000b800000 */
[----:B012---:R-:W-:Y:S01]  /*8370*/  MOV R180, UR8 ;  /* 0x0000000800b47c02 */ /* 0x007fe20008000f00 */
        /* <DEDUP_REMOVED lines=10> */
.L_x_8290:
[----:B------:R-:W-:Y:S05]  /*8420*/  BRA.U !UP3, `(.L_x_8291) ;  /* 0x000000010b2c7547 */ /* 0x000fea000b800000 */
[----:B012---:R-:W-:Y:S01]  /*8430*/  MOV R180, UR8 ;  /* 0x0000000800b47c02 */ /* 0x007fe20008000f00 */
        /* <DEDUP_REMOVED lines=10> */
.L_x_8291:
[----:B------:R-:W-:Y:S05]  /*84e0*/  BRA.U !UP3, `(.L_x_8292) ;  /* 0x000000010b2c7547 */ /* 0x000fea000b800000 */
        /* <DEDUP_REMOVED lines=11> */
.L_x_8292:
        /* <DEDUP_REMOVED lines=12> */
.L_x_8293:
        /* <DEDUP_REMOVED lines=12> */
.L_x_8294:
        /* <DEDUP_REMOVED lines=12> */
.L_x_8295:
        /* <DEDUP_REMOVED lines=12> */
.L_x_8296:
        /* <DEDUP_REMOVED lines=13> */
.L_x_8280:
[----:B012---:R-:W0:Y:S02]  /*8970*/  LDC.64 R180, c[0x0][0x478] ;  /* 0x00011e00ffb47b82 */ /* 0x007e240000000a00 */
        /* <DEDUP_REMOVED lines=21> */
.L_x_8298:
[----:B------:R-:W-:Y:S05]  /*8ad0*/  BRA.U !UP3, `(.L_x_8299) ;  /* 0x000000010b187547 */ /* 0x000fea000b800000 */
[----:B-----5:R-:W-:Y:S02]  /*8ae0*/  HADD2.F32 R85, -RZ, R176.H1_H1 ;  /* 0x300000b0ff557230 */ /* 0x020fe40000004100 */
[----:B------:R-:W-:-:S04]  /*8af0*/  FMUL.FTZ R86, R84, UR29 ;  /* 0x0000001d54567c20 */ /* 0x000fc80008410000 */
[-C--:B------:R-:W-:Y:S01]  /*8b00*/  FFMA.FTZ R141, R85, R86.reuse, R141 ;  /* 0x00000056558d7223 */ /* 0x080fe2000001008d */
[----:B------:R-:W-:-:S05]  /*8b10*/  FMUL.FTZ R85, R53, R86 ;  /* 0x0000005635557220 */ /* 0x000fca0000410000 */
[----:B------:R-:W-:-:S04]  /*8b20*/  F2FP.F16.F32.PACK_AB R85, RZ, R85 ;  /* 0x00000055ff55723e */ /* 0x000fc800000000ff */
[----:B------:R-:W-:-:S07]  /*8b30*/  PRMT R168, R168, 0x5410, R85 ;  /* 0x00005410a8a87816 */ /* 0x000fce0000000055 */
.L_x_8299:
        /* <DEDUP_REMOVED lines=12> */
.L_x_8300:
        /* <DEDUP_REMOVED lines=12> */
.L_x_8301:
        /* <DEDUP_REMOVED lines=12> */
.L_x_8302:
        /* <DEDUP_REMOVED lines=12> */
.L_x_8303:
        /* <DEDUP_REMOVED lines=20> */
.L_x_8304:
        /* <DEDUP_REMOVED lines=9> */
.L_x_8297:
        /* <DEDUP_REMOVED lines=13> */
.L_x_8305:
        /* <DEDUP_REMOVED lines=13> */
.L_x_8306:
        /* <DEDUP_REMOVED lines=13> */
.L_x_8307:
        /* <DEDUP_REMOVED lines=13> */
.L_x_8308:
        /* <DEDUP_REMOVED lines=13> */
.L_x_8309:
        /* <DEDUP_REMOVED lines=13> */
.L_x_8310:
        /* <DEDUP_REMOVED lines=13> */
.L_x_8311:
        /* <DEDUP_REMOVED lines=13> */
.L_x_8289:
[----:B012---:R-:W0:Y:S01]  /*9690*/  @P0 LDC.64 R180, c[0x0][0x478] ;  /* 0x00011e00ffb40b82 */ /* 0x007e220000000a00 */
[----:B------:R-:W1:Y:S01]  /*96a0*/  @UP3 LDCU.64 UR6, c[0x0][0x468] ;  /* 0x00008d00ff0637ac */ /* 0x000e620008000a00 */
[----:B0-----:R-:W-:Y:S01]  /*96b0*/  @P0 IMAD.WIDE.U32 R180, R183, 0x10, R180 ;  /* 0x00000010b7b40825 */ /* 0x001fe200078e00b4 */
[----:B------:R-:W-:-:S04]  /*96c0*/  MOV R183, 0x10 ;  /* 0x0000001000b77802 */ /* 0x000fc80000000f00 */
[----:B------:R3:W-:Y:S01]  /*96d0*/  @P0 STG.E.128 desc[UR16][R180.64], R84 ;  /* 0x00000054b4000986 */ /* 0x0007e2000c101d10 */
[----:B-1----:R-:W-:-:S05]  /*96e0*/  @P2 IMAD.WIDE.U32 R182, R182, R183, UR6 ;  /* 0x00000006b6b62e25 */ /* 0x002fca000f8e00b7 */
[----:B------:R3:W-:Y:S02]  /*96f0*/  @P2 STG.E.128 desc[UR16][R182.64], R168 ;  /* 0x000000a8b6002986 */ /* 0x0007e4000c101d10 */
.L_x_8278:
[----:B------:R-:W-:Y:S05]  /*9700*/  BSYNC.RECONVERGENT B0 ;  /* 0x0000000000007941 */ /* 0x000fea0003800200 */
.L_x_8277:
[----:B------:R-:W-:Y:S02]  /*9710*/  UIADD3 UR26, UPT, UPT, UR26, UR24, URZ ;  /* 0x000000181a1a7290 */ /* 0x000fe4000fffe0ff */
[----:B------:R-:W-:Y:S02]  /*9720*/  UPLOP3.LUT UP1, UPT, UPT, UPT, UP1, 0x40, 0x4 ;  /* 0x000000000004789c */ /* 0x000fe40003f2e810 */
[----:B------:R-:W-:-:S09]  /*9730*/  UISETP.GE.AND UP0, UPT, UR26, UR25, UPT ;  /* 0x000000191a00728c */ /* 0x000fd2000bf06270 */
[----:B------:R-:W-:Y:S05]  /*9740*/  BRA.U !UP0, `(.L_x_8312) ;  /* 0xffffff7108f07547 */ /* 0x000fea000b83ffff */
.L_x_8160:
        /* <DEDUP_REMOVED lines=19> */
.L_x_8314:
[----:B------:R-:W-:Y:S05]  /*9880*/  BSYNC.RECONVERGENT B0 ;  /* 0x0000000000007941 */ /* 0x000fea0003800200 */
.L_x_8313:
        /* <DEDUP_REMOVED lines=15> */
.L_x_8316:
[----:B------:R-:W-:Y:S05]  /*9980*/  BSYNC.RECONVERGENT B0 ;  /* 0x0000000000007941 */ /* 0x000fea0003800200 */
.L_x_8315:
        /* <DEDUP_REMOVED lines=15> */
.L_x_8318:
[----:B------:R-:W-:Y:S05]  /*9a80*/  BSYNC.RECONVERGENT B0 ;  /* 0x0000000000007941 */ /* 0x000fea0003800200 */
.L_x_8317:
        /* <DEDUP_REMOVED lines=14> */
.L_x_8319:
        /* <DEDUP_REMOVED lines=9> */
.L_x_15684:


//--------------------- .text._ZN10layer_norm13ln_bwd_kernelINS_13Kernel_traitsIf6__halfS2_S2_fjLj4096ELj1ELj1ELj4ELj16ENS_18Kernel_traits_baseILj4096EfS2_S2_S2_fjLj128EEEEELb0ELb1ELb1ELb1EEEvNS_9BwdParamsE --------------------------
	.section	.text._ZN10layer_norm13ln_bwd_kernelINS_13Kernel_traitsIf6__halfS2_S2_fjLj4096ELj1ELj1ELj4ELj16ENS_18Kernel_traits_baseILj4096EfS2_S2_S2_fjLj128EEEEELb0ELb1ELb1ELb1EEEvNS_9BwdParamsE,"ax",@progbits
	.align	128
        .global         _ZN10layer_norm13ln_bwd_kernelINS_13Kernel_traitsIf6__halfS2_S2_fjLj4096ELj1ELj1ELj4ELj16ENS_18Kernel_traits_baseILj4096EfS2_S2_S2_fjLj128EEEEELb0ELb1ELb1ELb1EEEvNS_9BwdParamsE
        .type           _ZN10layer_norm13ln_bwd_kernelINS_13Kernel_traitsIf6__halfS2_S2_fjLj4096ELj1ELj1ELj4ELj16ENS_18Kernel_traits_baseILj4096EfS2_S2_S2_fjLj128EEEEELb0ELb1ELb1ELb1EEEvNS_9BwdParamsE,@function
        .size           _ZN10layer_norm13ln_bwd_kernelINS_13Kernel_traitsIf6__halfS2_S2_fjLj4096ELj1ELj1ELj4ELj16ENS_18Kernel_traits_baseILj4096EfS2_S2_S2_fjLj128EEEEELb0ELb1ELb1ELb1EEEvNS_9BwdParamsE,(.L_x_15685 - _ZN10layer_norm13ln_bwd_kernelINS_13Kernel_traitsIf6__halfS2_S2_fjLj4096ELj1ELj1ELj4ELj16ENS_18Kernel_traits_baseILj4096EfS2_S2_S2_fjLj128EEEEELb0ELb1ELb1ELb1EEEvNS_9BwdParamsE)
        .other          _ZN10layer_norm13ln_bwd_kernelINS_13Kernel_traitsIf6__halfS2_S2_fjLj4096ELj1ELj1ELj4ELj16ENS_18Kernel_traits_baseILj4096EfS2_S2_S2_fjLj128EEEEELb0ELb1ELb1ELb1EEEvNS_9BwdParamsE,@"STO_CUDA_ENTRY STV_DEFAULT"
_ZN10layer_norm13ln_bwd_kernelINS_13Kernel_traitsIf6__halfS2_S2_fjLj4096ELj1ELj1ELj4ELj16ENS_18Kernel_traits_baseILj4096EfS2_S2_S2_fjLj128EEEEELb0ELb1ELb1ELb1EEEvNS_9BwdParamsE:
.text._ZN10layer_norm13ln_bwd_kernelINS_13Kernel_traitsIf6__halfS2_S2_fjLj4096ELj1ELj1ELj4ELj16ENS_18Kernel_traits_baseILj4096EfS2_S2_S2_fjLj128EEEEELb0ELb1ELb1ELb1EEEvNS_9BwdParamsE:
        /* <DEDUP_REMOVED lines=92> */
.L_x_8456:
        /* <DEDUP_REMOVED lines=18> */
[----:B------:R-:W0:Y:S01]  /*06e0*/  S2R R7, SR_TID.X ;  /* 0x0000000000077919 */ /* 0x000e220000002100 */
[----:B------:R-:W-:Y:S01]  /*06f0*/  UIMAD UR9, UR8, UR26, URZ ;  /* 0x0000001a080972a4 */ /* 0x000fe2000f8e02ff */
[----:B------:R-:W1:Y:S01]  /*0700*/  LDC.64 R200, c[0x0][0x3a8] ;  /* 0x0000ea00ffc87b82 */ /* 0x000e620000000a00 */
[----:B------:R-:W-:Y:S01]  /*0710*/  UIADD3 UR11, UPT, UPT, UR32, -0x1, URZ ;  /* 0xffffffff200b7890 */ /* 0x000fe2000fffe0ff */
[----:B------:R3:W-:Y:S01]  /*0720*/  STL [R1+0x20], R20 ;  /* 0x0000201401007387 */ /* 0x0007e20000100800 */
[----:B------:R-:W-:Y:S02]  /*0730*/  USHF.R.S32.HI UR10, URZ, 0x1f, UR9 ;  /* 0x0000001fff0a7899 */ /* 0x000fe40008011409 */
[----:B------:R-:W-:Y:S02]  /*0740*/  UIMAD UR11, UR11, UR26, URZ ;  /* 0x0000001a0b0b72a4 */ /* 0x000fe4000f8e02ff */
[----:B------:R-:W-:Y:S01]  /*0750*/  ULEA.HI UR10, UR10, UR9, URZ, 0x3 ;  /* 0x000000090a0a7291 */ /* 0x000fe2000f8f18ff */
[----:B------:R-:W4:Y:S01]  /*0760*/  LDC.64 R4, c[0x0][0x428] ;  /* 0x00010a00ff047b82 */ /* 0x000f220000000a00 */
        /* <DEDUP_REMOVED lines=10> */
[C-C-:B-1----:R-:W-:Y:S01]  /*0810*/  IMAD.WIDE.U32 R212, R16.reuse, 0x10, R200.reuse ;  /* 0x0000001010d47825 */ /* 0x142fe200078e00c8 */
[C---:B------:R-:W-:Y:S02]  /*0820*/  IADD3 R3, PT, PT, R16.reuse, 0x80, RZ ;  /* 0x0000008010037810 */ /* 0x040fe40007ffe0ff */
[----:B------:R-:W-:Y:S01]  /*0830*/  IADD3 R0, PT, PT, R16, 0x180, RZ ;  /* 0x0000018010007810 */ /* 0x000fe20007ffe0ff */
[--C-:B------:R-:W-:Y:S01]  /*0840*/  IMAD.WIDE.U32 R196, R2, 0x10, R200.reuse ;  /* 0x0000001002c47825 */ /* 0x100fe200078e00c8 */
[----:B------:R-:W-:Y:S01]  /*0850*/  MOV R226, UR10 ;  /* 0x0000000a00e27c02 */ /* 0x000fe20008000f00 */
[----:B------:R-:W3:Y:S01]  /*0860*/  LDG.E.128 R212, desc[UR18][R212.64] ;  /* 0x00000012d4d47981 */ /* 0x000ee2000c1e1d00 */
[----:B------:R-:W-:Y:S01]  /*0870*/  MOV R227, UR9 ;  /* 0x0000000900e37c02 */ /* 0x000fe20008000f00 */
[----:B------:R-:W-:Y:S01]  /*0880*/  IMAD.WIDE.U32 R204, R3, 0x10, R200 ;  /* 0x0000001003cc7825 */ /* 0x000fe200078e00c8 */
[C---:B--2---:R-:W-:Y:S01]  /*0890*/  IADD3 R13, PT, PT, R7.reuse, 0x80, RZ ;  /* 0x00000080070d7810 */ /* 0x044fe20007ffe0ff */
[----:B------:R-:W2:Y:S02]  /*08a0*/  LDG.E.128 R196, desc[UR18][R196.64] ;  /* 0x00000012c4c47981 */ /* 0x000ea4000c1e1d00 */
[C---:B----4-:R-:W-:Y:S01]  /*08b0*/  IMAD.WIDE.U32 R208, R7.reuse, 0x10, R4 ;  /* 0x0000001007d07825 */ /* 0x050fe200078e0004 */
[----:B------:R-:W-:Y:S01]  /*08c0*/  IADD3 R9, PT, PT, R7, 0x100, RZ ;  /* 0x0000010007097810 */ /* 0x000fe20007ffe0ff */
[----:B------:R-:W4:Y:S02]  /*08d0*/  LDG.E R226, desc[UR18][R226.64] ;  /* 0x00000012e2e27981 */ /* 0x000f24000c1e1900 */
[----:B------:R-:W-:-:S02]  /*08e0*/  IMAD.WIDE.U32 R200, R0, 0x10, R200 ;  /* 0x0000001000c87825 */ /* 0x000fc400078e00c8 */
[----:B------:R-:W4:Y:S01]  /*08f0*/  LDG.E.128 R208, desc[UR18][R208.64] ;  /* 0x00000012d0d07981 */ /* 0x000f22000c1e1d00 */
[----:B------:R-:W-:-:S03]  /*0900*/  IADD3 R7, PT, PT, R7, 0x180, RZ ;  /* 0x0000018007077810 */ /* 0x000fc60007ffe0ff */
[----:B------:R-:W4:Y:S01]  /*0910*/  LDG.E.128 R200, desc[UR18][R200.64] ;  /* 0x00000012c8c87981 */ /* 0x000f22000c1e1d00 */
[----:B------:R-:W-:-:S03]  /*0920*/  IMAD.WIDE.U32 R12, R13, 0x10, R4 ;  /* 0x000000100d0c7825 */ /* 0x000fc600078e0004 */
[----:B------:R-:W4:Y:S01]  /*0930*/  LDG.E.128 R204, desc[UR18][R204.64] ;  /* 0x00000012cccc7981 */ /* 0x000f22000c1e1d00 */
[----:B------:R-:W-:-:S03]  /*0940*/  IMAD.WIDE.U32 R8, R9, 0x10, R4 ;  /* 0x0000001009087825 */ /* 0x000fc600078e0004 */
[----:B------:R-:W4:Y:S01]  /*0950*/  LDG.E.128 R12, desc[UR18][R12.64] ;  /* 0x000000120c0c7981 */ /* 0x000f22000c1e1d00 */
[----:B------:R-:W-:-:S03]  /*0960*/  IMAD.WIDE.U32 R4, R7, 0x10, R4 ;  /* 0x0000001007047825 */ /* 0x000fc600078e0004 */
        /* <DEDUP_REMOVED lines=13> */
[----:B------:R-:W5:Y:S01]  /*0a40*/  @P0 LDG.E.128 R172, desc[UR18][R216.64] ;  /* 0x00000012d8ac0981 */ /* 0x000f62000c1e1d00 */
[----:B------:R-:W-:-:S05]  /*0a50*/  @P0 IMAD.WIDE.U32 R218, R2, 0x10, R218 ;  /* 0x0000001002da0825 */ /* 0x000fca00078e00da */
[----:B------:R-:W5:Y:S01]  /*0a60*/  @P0 LDG.E.128 R176, desc[UR18][R218.64] ;  /* 0x00000012dab00981 */ /* 0x000f62000c1e1d00 */
[----:B------:R-:W-:-:S05]  /*0a70*/  @P0 IMAD.WIDE.U32 R220, R0, 0x10, R220 ;  /* 0x0000001000dc0825 */ /* 0x000fca00078e00dc */
[----:B------:R1:W5:Y:S01]  /*0a80*/  @P0 LDG.E.128 R180, desc[UR18][R220.64] ;  /* 0x00000012dcb40981 */ /* 0x000362000c1e1d00 */
[--C-:B---3--:R-:W-:Y:S02]  /*0a90*/  HADD2.F32 R3, -RZ, R213.reuse.H0_H0 ;  /* 0x200000d5ff037230 */ /* 0x108fe40000004100 */
[----:B------:R-:W-:Y:S02]  /*0aa0*/  HADD2.F32 R225, -RZ, R213.H1_H1 ;  /* 0x300000d5ffe17230 */ /* 0x000fe40000004100 */
[--C-:B------:R-:W-:Y:S02]  /*0ab0*/  HADD2.F32 R222, -RZ, R214.reuse.H0_H0 ;  /* 0x200000d6ffde7230 */ /* 0x100fe40000004100 */
[----:B------:R-:W-:Y:S02]  /*0ac0*/  HADD2.F32 R19, -RZ, R214.H1_H1 ;  /* 0x300000d6ff137230 */ /* 0x000fe40000004100 */
[--C-:B--2---:R-:W-:Y:S02]  /*0ad0*/  HADD2.F32 R213, -RZ, R196.reuse.H0_H0 ;  /* 0x200000c4ffd57230 */ /* 0x104fe40000004100 */
[----:B------:R-:W-:Y:S01]  /*0ae0*/  HADD2.F32 R214, -RZ, R196.H1_H1 ;  /* 0x300000c4ffd67230 */ /* 0x000fe20000004100 */
[----:B----4-:R-:W-:Y:S01]  /*0af0*/  FSEL R196, R226, RZ, !P1 ;  /* 0x000000ffe2c47208 */ /* 0x010fe20004800000 */
[----:B------:R-:W-:-:S02]  /*0b00*/  HADD2.F32 R0, -RZ, R212.H0_H0 ;  /* 0x200000d4ff007230 */ /* 0x000fc40000004100 */
[----:B------:R-:W-:Y:S02]  /*0b10*/  HADD2.F32 R2, -RZ, R212.H1_H1 ;  /* 0x300000d4ff027230 */ /* 0x000fe40000004100 */
[--C-:B------:R-:W-:Y:S02]  /*0b20*/  HADD2.F32 R235, -RZ, R209.reuse.H0_H0 ;  /* 0x200000d1ffeb7230 */ /* 0x100fe40000004100 */
[----:B------:R-:W-:Y:S02]  /*0b30*/  HADD2.F32 R234, -RZ, R209.H1_H1 ;  /* 0x300000d1ffea7230 */ /* 0x000fe40000004100 */
[--C-:B------:R-:W-:Y:S02]  /*0b40*/  HADD2.F32 R233, -RZ, R210.reuse.H0_H0 ;  /* 0x200000d2ffe97230 */ /* 0x100fe40000004100 */
[----:B------:R-:W-:Y:S02]  /*0b50*/  HADD2.F32 R232, -RZ, R210.H1_H1 ;  /* 0x300000d2ffe87230 */ /* 0x000fe40000004100 */
[----:B------:R-:W-:-:S02]  /*0b60*/  HADD2.F32 R231, -RZ, R211.H0_H0 ;  /* 0x200000d3ffe77230 */ /* 0x000fc40000004100 */
[----:B0-----:R-:W-:Y:S02]  /*0b70*/  HADD2.F32 R16, -RZ, R211.H1_H1 ;  /* 0x300000d3ff107230 */ /* 0x001fe40000004100 */
[----:B------:R-:W-:Y:S02]  /*0b80*/  HADD2.F32 R226, -RZ, R203.H0_H0 ;  /* 0x200000cbffe27230 */ /* 0x000fe40000004100 */
[--C-:B------:R-:W-:Y:S02]  /*0b90*/  HADD2.F32 R212, -RZ, R198.reuse.H0_H0 ;  /* 0x200000c6ffd47230 */ /* 0x100fe40000004100 */
[----:B------:R-:W-:Y:S02]  /*0ba0*/  HADD2.F32 R211, -RZ, R198.H1_H1 ;  /* 0x300000c6ffd37230 */ /* 0x000fe40000004100 */
[--C-:B------:R-:W-:Y:S02]  /*0bb0*/  HADD2.F32 R210, -RZ, R199.reuse.H0_H0 ;  /* 0x200000c7ffd27230 */ /* 0x100fe40000004100 */
[----:B------:R-:W-:-:S02]  /*0bc0*/  HADD2.F32 R209, -RZ, R199.H1_H1 ;  /* 0x300000c7ffd17230 */ /* 0x000fc40000004100 */
[----:B-1----:R-:W-:Y:S02]  /*0bd0*/  HADD2.F32 R220, -RZ, R205.H0_H0 ;  /* 0x200000cdffdc7230 */ /* 0x002fe40000004100 */
[----:B------:R-:W-:Y:S02]  /*0be0*/  HADD2.F32 R219, -RZ, R206.H1_H1 ;  /* 0x300000ceffdb7230 */ /* 0x000fe40000004100 */
[--C-:B------:R-:W-:Y:S02]  /*0bf0*/  HADD2.F32 R199, -RZ, R202.reuse.H0_H0 ;  /* 0x200000caffc77230 */ /* 0x100fe40000004100 */
[----:B------:R-:W-:Y:S02]  /*0c00*/  HADD2.F32 R198, -RZ, R202.H1_H1 ;  /* 0x300000caffc67230 */ /* 0x000fe40000004100 */
[--C-:B------:R-:W-:Y:S02]  /*0c10*/  HADD2.F32 R223, -RZ, R204.reuse.H0_H0 ;  /* 0x200000ccffdf7230 */ /* 0x100fe40000004100 */
[----:B------:R-:W-:-:S02]  /*0c20*/  HADD2.F32 R224, -RZ, R204.H1_H1 ;  /* 0x300000ccffe07230 */ /* 0x000fc40000004100 */
[----:B------:R-:W-:Y:S01]  /*0c30*/  FADD.FTZ R228, -R196, R226 ;  /* 0x000000e2c4e47221 */ /* 0x000fe20000010100 */
[--C-:B------:R-:W-:Y:S02]  /*0c40*/  HADD2.F32 R18, -RZ, R215.reuse.H0_H0 ;  /* 0x200000d7ff127230 */ /* 0x100fe40000004100 */
[----:B------:R-:W-:Y:S02]  /*0c50*/  HADD2.F32 R17, -RZ, R215.H1_H1 ;  /* 0x300000d7ff117230 */ /* 0x000fe40000004100 */
[--C-:B------:R-:W-:Y:S02]  /*0c60*/  HADD2.F32 R239, -RZ, R208.reuse.H0_H0 ;  /* 0x200000d0ffef7230 */ /* 0x100fe40000004100 */
[----:B------:R-:W-:Y:S02]  /*0c70*/  HADD2.F32 R236, -RZ, R208.H1_H1 ;  /* 0x300000d0ffec7230 */ /* 0x000fe40000004100 */
[----:B------:R-:W-:Y:S02]  /*0c80*/  HADD2.F32 R221, -RZ, R205.H1_H1 ;  /* 0x300000cdffdd7230 */ /* 0x000fe40000004100 */
[----:B------:R-:W-:-:S02]  /*0c90*/  HADD2.F32 R218, -RZ, R206.H0_H0 ;  /* 0x200000ceffda7230 */ /* 0x000fc40000004100 */
[--C-:B------:R-:W-:Y:S02]  /*0ca0*/  HADD2.F32 R217, -RZ, R207.reuse.H0_H0 ;  /* 0x200000cfffd97230 */ /* 0x100fe40000004100 */
[----:B------:R-:W-:Y:S02]  /*0cb0*/  HADD2.F32 R204, -RZ, R207.H1_H1 ;  /* 0x300000cfffcc7230 */ /* 0x000fe40000004100 */
[----:B------:R-:W-:Y:S01]  /*0cc0*/  FADD.FTZ R242, -R196, R19 ;  /* 0x00000013c4f27221 */ /* 0x000fe20000010100 */
[--C-:B------:R-:W-:Y:S02]  /*0cd0*/  HADD2.F32 R207, -RZ, R200.reuse.H0_H0 ;  /* 0x200000c8ffcf7230 */ /* 0x100fe40000004100 */
[----:B------:R-:W-:Y:S02]  /*0ce0*/  HADD2.F32 R208, -RZ, R200.H1_H1 ;  /* 0x300000c8ffd07230 */ /* 0x000fe40000004100 */
[--C-:B------:R-:W-:Y:S02]  /*0cf0*/  HADD2.F32 R205, -RZ, R201.reuse.H0_H0 ;  /* 0x200000c9ffcd7230 */ /* 0x100fe40000004100 */
[----:B------:R-:W-:-:S02]  /*0d00*/  HADD2.F32 R206, -RZ, R201.H1_H1 ;  /* 0x300000c9ffce7230 */ /* 0x000fc40000004100 */
        /* <DEDUP_REMOVED lines=8> */
[--C-:B------:R-:W-:Y:S02]  /*0d90*/  HADD2.F32 R209, -RZ, R14.reuse.H0_H0 ;  /* 0x2000000effd17230 */ /* 0x100fe40000004100 */
[----:B------:R-:W-:Y:S01]  /*0da0*/  FADD.FTZ R244, -R196, R225 ;  /* 0x000000e1c4f47221 */ /* 0x000fe20000010100 */
[----:B------:R-:W-:-:S02]  /*0db0*/  HADD2.F32 R210, -RZ, R14.H1_H1 ;  /* 0x3000000effd27230 */ /* 0x000fc40000004100 */
[C---:B------:R-:W-:Y:S01]  /*0dc0*/  FADD.FTZ R17, -R196.reuse, R223 ;  /* 0x000000dfc4117221 */ /* 0x040fe20000010100 */
[--C-:B------:R-:W-:Y:S02]  /*0dd0*/  HADD2.F32 R215, -RZ, R197.reuse.H0_H0 ;  /* 0x200000c5ffd77230 */ /* 0x100fe40000004100 */
[C---:B------:R-:W-:Y:S01]  /*0de0*/  FADD.FTZ R18, -R196.reuse, R224 ;  /* 0x000000e0c4127221 */ /* 0x040fe20000010100 */
[----:B------:R-:W-:Y:S02]  /*0df0*/  HADD2.F32 R216, -RZ, R197.H1_H1 ;  /* 0x300000c5ffd87230 */ /* 0x000fe40000004100 */
[C---:B------:R-:W-:Y:S01]  /*0e00*/  FADD.FTZ R229, -R196.reuse, R207 ;  /* 0x000000cfc4e57221 */ /* 0x040fe20000010100 */
[C---:B------:R-:W-:Y:S01]  /*0e10*/  FADD.FTZ R230, -R196.reuse, R208 ;  /* 0x000000d0c4e67221 */ /* 0x040fe20000010100 */
[C---:B------:R-:W-:Y:S01]  /*0e20*/  FADD.FTZ R245, -R196.reuse, R205 ;  /* 0x000000cdc4f57221 */ /* 0x040fe20000010100 */
[----:B------:R-:W-:Y:S01]  /*0e30*/  FADD.FTZ R252, -R196, R206 ;  /* 0x000000cec4fc7221 */ /* 0x000fe20000010100 */
[----:B------:R-:W-:Y:S01]  /*0e40*/  MOV R14, R228 ;  /* 0x000000e4000e7202 */ /* 0x000fe20000000f00 */
[----:B------:R-:W-:-:S02]  /*0e50*/  HADD2.F32 R197, -RZ, R203.H1_H1 ;  /* 0x300000cbffc57230 */ /* 0x000fc40000004100 */
[C---:B------:R-:W-:Y:S01]  /*0e60*/  FADD.FTZ R201, -R196.reuse, R218 ;  /* 0x000000dac4c97221 */ /* 0x040fe20000010100 */
[--C-:B------:R-:W-:Y:S02]  /*0e70*/  HADD2.F32 R205, -RZ, R12.reuse.H0_H0 ;  /* 0x2000000cffcd7230 */ /* 0x100fe40000004100 */
[----:B------:R-:W-:Y:S01]  /*0e80*/  FADD.FTZ R203, -R196, R217 ;  /* 0x000000d9c4cb7221 */ /* 0x000fe20000010100 */
[----:B------:R-:W-:Y:S01]  /*0e90*/  HADD2.F32 R206, -RZ, R12.H1_H1 ;  /* 0x3000000cffce7230 */ /* 0x000fe20000004100 */
[----:B------:R-:W-:Y:S01]  /*0ea0*/  MOV R12, R238 ;  /* 0x000000ee000c7202 */ /* 0x000fe20000000f00 */
[--C-:B------:R-:W-:Y:S02]  /*0eb0*/  HADD2.F32 R207, -RZ, R13.reuse.H0_H0 ;  /* 0x2000000dffcf7230 */ /* 0x100fe40000004100 */
[----:B------:R-:W-:Y:S01]  /*0ec0*/  HADD2.F32 R208, -RZ, R13.H1_H1 ;  /* 0x3000000dffd07230 */ /* 0x000fe20000004100 */
[----:B------:R-:W-:Y:S01]  /*0ed0*/  MOV R13, R237 ;  /* 0x000000ed000d7202 */ /* 0x000fe20000000f00 */
[----:B------:R-:W-:-:S02]  /*0ee0*/  HADD2.F32 R223, -RZ, R9.H0_H0 ;  /* 0x20000009ffdf7230 */ /* 0x000fc40000004100 */
[----:B------:R-:W-:Y:S02]  /*0ef0*/  HADD2.F32 R224, -RZ, R9.H1_H1 ;  /* 0x30000009ffe07230 */ /* 0x000fe40000004100 */
[C---:B------:R-:W-:Y:S01]  /*0f00*/  FADD.FTZ R217, -R196.reuse, R212 ;  /* 0x000000d4c4d97221 */ /* 0x040fe20000010100 */
[----:B------:R-:W2:Y:S01]  /*0f10*/  LDL R9, [R1+0x10] ;  /* 0x0000100001097983 */ /* 0x000ea20000100800 */
[----:B------:R-:W-:Y:S01]  /*0f20*/  FADD.FTZ R218, -R196, R211 ;  /* 0x000000d3c4da7221 */ /* 0x000fe20000010100 */
[--C-:B------:R-:W-:Y:S02]  /*0f30*/  HADD2.F32 R237, -RZ, R4.reuse.H0_H0 ;  /* 0x20000004ffed7230 */ /* 0x100fe40000004100 */
[----:B------:R-:W-:Y:S02]  /*0f40*/  HADD2.F32 R238, -RZ, R4.H1_H1 ;  /* 0x30000004ffee7230 */ /* 0x000fe40000004100 */
[----:B------:R-:W-:Y:S01]  /*0f50*/  FMUL.FTZ R4, R244, UR29 ;  /* 0x0000001df4047c20 */ /* 0x000fe20008410000 */
[--C-:B------:R-:W-:Y:S01]  /*0f60*/  HADD2.F32 R211, -RZ, R15.reuse.H0_H0 ;  /* 0x2000000fffd37230 */ /* 0x100fe20000004100 */
[----:B------:R-:W-:Y:S01]  /*0f70*/  MOV R244, R14 ;  /* 0x0000000e00f47202 */ /* 0x000fe20000000f00 */
[----:B------:R-:W-:Y:S01]  /*0f80*/  HADD2.F32 R212, -RZ, R15.H1_H1 ;  /* 0x3000000fffd47230 */ /* 0x000fe20000004100 */
[----:B------:R-:W3:Y:S01]  /*0f90*/  LDL R14, [R1+0x4] ;  /* 0x00000400010e7983 */ /* 0x000ee20000100800 */
[----:B------:R-:W-:-:S02]  /*0fa0*/  HADD2.F32 R225, -RZ, R10.H0_H0 ;  /* 0x2000000affe17230 */ /* 0x000fc40000004100 */
[----:B------:R-:W-:Y:S01]  /*0fb0*/  HADD2.F32 R226, -RZ, R10.H1_H1 ;  /* 0x3000000affe27230 */ /* 0x000fe20000004100 */
[----:B------:R-:W4:Y:S01]  /*0fc0*/  LDL R15, [R1+0x8] ;  /* 0x00000800010f7983 */ /* 0x000f220000100800 */
[----:B------:R-:W-:-:S03]  /*0fd0*/  HADD2.F32 R227, -RZ, R11.H0_H0 ;  /* 0x2000000bffe37230 */ /* 0x000fc60000004100 */
[----:B------:R-:W4:Y:S01]  /*0fe0*/  LDL R10, [R1+0x14] ;  /* 0x00001400010a7983 */ /* 0x000f220000100800 */
        /* <DEDUP_REMOVED lines=12> */
[----:B------:R-:W4:Y:S01]  /*10b0*/  LDL R11, [R1+0x18] ;  /* 0x00001800010b7983 */ /* 0x000f220000100800 */
[----:B------:R-:W-:-:S02]  /*10c0*/  HADD2.F32 R197, -RZ, R6.H0_H0 ;  /* 0x20000006ffc57230 */ /* 0x000fc40000004100 */
[----:B------:R-:W-:Y:S02]  /*10d0*/  HADD2.F32 R196, -RZ, R6.H1_H1 ;  /* 0x30000006ffc47230 */ /* 0x000fe40000004100 */
[----:B------:R-:W-:Y:S01]  /*10e0*/  FMUL.FTZ R6, R242, UR29 ;  /* 0x0000001df2067c20 */ /* 0x000fe20008410000 */
[----:B------:R-:W-:Y:S01]  /*10f0*/  MOV R242, R12 ;  /* 0x0000000c00f27202 */ /* 0x000fe20000000f00 */
[--C-:B------:R-:W-:Y:S01]  /*1100*/  HADD2.F32 R199, -RZ, R5.reuse.H0_H0 ;  /* 0x20000005ffc77230 */ /* 0x100fe20000004100 */
[----:B------:R-:W4:Y:S01]  /*1110*/  LDL R12, [R1+0x1c] ;  /* 0x00001c00010c7983 */ /* 0x000f220000100800 */
[----:B------:R-:W-:Y:S02]  /*1120*/  HADD2.F32 R198, -RZ, R5.H1_H1 ;  /* 0x30000005ffc67230 */ /* 0x000fe40000004100 */
[----:B------:R-:W-:Y:S01]  /*1130*/  FMUL.FTZ R5, R243, UR29 ;  /* 0x0000001df3057c20 */ /* 0x000fe20008410000 */
[----:B------:R-:W-:Y:S02]  /*1140*/  MOV R243, R13 ;  /* 0x0000000d00f37202 */ /* 0x000fe40000000f00 */
[----:B------:R-:W4:Y:S01]  /*1150*/  LDL R13, [R1] ;  /* 0x00000000010d7983 */ /* 0x000f220000100800 */
[----:B------:R-:W-:-:S02]  /*1160*/  HADD2.F32 R247, -RZ, R7.H0_H0 ;  /* 0x20000007fff77230 */ /* 0x000fc40000004100 */
[----:B------:R-:W-:Y:S02]  /*1170*/  HADD2.F32 R246, -RZ, R7.H1_H1 ;  /* 0x30000007fff67230 */ /* 0x000fe40000004100 */
[----:B------:R-:W-:Y:S02]  /*1180*/  FMUL.FTZ R7, R241, UR29 ;  /* 0x0000001df1077c20 */ /* 0x000fe40008410000 */
[----:B------:R-:W4:Y:S01]  /*1190*/  LDL R241, [R1+0xc] ;  /* 0x00000c0001f17983 */ /* 0x000f220000100800 */
[----:B------:R-:W-:Y:S01]  /*11a0*/  FMUL.FTZ R0, R0, UR29 ;  /* 0x0000001d00007c20 */ /* 0x000fe20008410000 */
[----:B------:R-:W-:Y:S01]  /*11b0*/  FADD.FTZ R78, R78, R231 ;  /* 0x000000e74e4e7221 */ /* 0x000fe20000010000 */
[----:B------:R-:W-:Y:S01]  /*11c0*/  FFMA.FTZ R110, R7, R231, R110 ;  /* 0x000000e7076e7223 */ /* 0x000fe2000001006e */
[----:B------:R-:W-:Y:S01]  /*11d0*/  FMUL.FTZ R2, R2, UR29 ;  /* 0x0000001d02027c20 */ /* 0x000fe20008410000 */
[----:B------:R-:W-:Y:S01]  /*11e0*/  FADD.FTZ R77, R77, R232 ;  /* 0x000000e84d4d7221 */ /* 0x000fe20000010000 */
[----:B------:R-:W-:Y:S01]  /*11f0*/  FFMA.FTZ R109, R6, R232, R109 ;  /* 0x000000e8066d7223 */ /* 0x000fe2000001006d */
[----:B------:R-:W-:Y:S01]  /*1200*/  FMUL.FTZ R3, R3, UR29 ;  /* 0x0000001d03037c20 */ /* 0x000fe20008410000 */
[----:B------:R-:W-:-:S02]  /*1210*/  HADD2.F32 R221, -RZ, R8.H0_H0 ;  /* 0x20000008ffdd7230 */ /* 0x000fc40000004100 */
[----:B------:R-:W-:Y:S02]  /*1220*/  HADD2.F32 R222, -RZ, R8.H1_H1 ;  /* 0x30000008ffde7230 */ /* 0x000fe40000004100 */
[----:B------:R-:W-:Y:S01]  /*1230*/  FMUL.FTZ R8, R240, UR29 ;  /* 0x0000001df0087c20 */ /* 0x000fe20008410000 */
[----:B------:R-:W-:Y:S01]  /*1240*/  FADD.FTZ R79, R79, R16 ;  /* 0x000000104f4f7221 */ /* 0x000fe20000010000 */
[----:B------:R-:W-:Y:S02]  /*1250*/  FMUL.FTZ R17, R17, UR29 ;  /* 0x0000001d11117c20 */ /* 0x000fe40008410000 */
[----:B------:R-:W-:Y:S01]  /*1260*/  FFMA.FTZ R111, R8, R16, R111 ;  /* 0x00000010086f7223 */ /* 0x000fe2000001006f */
[----:B------:R-:W-:Y:S01]  /*1270*/  FMUL.FTZ R18, R18, UR29 ;  /* 0x0000001d12127c20 */ /* 0x000fe20008410000 */
[----:B------:R-:W-:Y:S01]  /*1280*/  FADD.FTZ R72, R72, R205 ;  /* 0x000000cd48487221 */ /* 0x000fe20000010000 */
[-C--:B------:R-:W-:Y:S01]  /*1290*/  FFMA.FTZ R104, R17, R205.reuse, R104 ;  /* 0x000000cd11687223 */ /* 0x080fe20000010068 */
[----:B-----5:R-:W-:Y:S01]  /*12a0*/  FMUL.FTZ R205, R248, R205 ;  /* 0x000000cdf8cd7220 */ /* 0x020fe20000410000 */
[----:B------:R-:W-:Y:S01]  /*12b0*/  FMUL.FTZ R19, R19, UR29 ;  /* 0x0000001d13137c20 */ /* 0x000fe20008410000 */
[----:B------:R-:W-:Y:S01]  /*12c0*/  FADD.FTZ R73, R73, R206 ;  /* 0x000000ce49497221 */ /* 0x000fe20000010000 */
[-C--:B------:R-:W-:Y:S01]  /*12d0*/  FFMA.FTZ R105, R18, R206.reuse, R105 ;  /* 0x000000ce12697223 */ /* 0x080fe20000010069 */
[----:B------:R-:W-:Y:S01]  /*12e0*/  FMUL.FTZ R206, R249, R206 ;  /* 0x000000cef9ce7220 */ /* 0x000fe20000410000 */
        /* <DEDUP_REMOVED lines=37> */
[----:B--2---:R-:W-:Y:S01]  /*1540*/  FMUL.FTZ R9, R9, R239 ;  /* 0x000000ef09097220 */ /* 0x004fe20000410000 */
[----:B---3--:R-:W-:-:S03]  /*1550*/  FMUL.FTZ R14, R14, R232 ;  /* 0x000000e80e0e7220 */ /* 0x008fc60000410000 */
[----:B------:R-:W-:Y:S01]  /*1560*/  FADD.FTZ R232, RZ, R9 ;  /* 0x00000009ffe87221 */ /* 0x000fe20000010000 */
[----:B----4-:R-:W-:Y:S01]  /*1570*/  FMUL.FTZ R15, R15, R231 ;  /* 0x000000e70f0f7220 */ /* 0x010fe20000410000 */
[----:B------:R-:W-:Y:S01]  /*1580*/  FFMA.FTZ R231, R0, R9, RZ ;  /* 0x0000000900e77223 */ /* 0x000fe200000100ff */
[----:B------:R-:W-:-:S04]  /*1590*/  FMUL.FTZ R10, R10, R236 ;  /* 0x000000ec0a0a7220 */ /* 0x000fc80000410000 */
[----:B------:R-:W-:Y:S01]  /*15a0*/  FFMA.FTZ R231, R2, R10, R231 ;  /* 0x0000000a02e77223 */ /* 0x000fe200000100e7 */
[----:B------:R-:W-:Y:S01]  /*15b0*/  FADD.FTZ R232, R10, R232 ;  /* 0x000000e80ae87221 */ /* 0x000fe20000010000 */
[----:B------:R-:W-:-:S04]  /*15c0*/  FMUL.FTZ R11, R11, R235 ;  /* 0x000000eb0b0b7220 */ /* 0x000fc80000410000 */
[----:B------:R-:W-:Y:S01]  /*15d0*/  FFMA.FTZ R231, R3, R11, R231 ;  /* 0x0000000b03e77223 */ /* 0x000fe200000100e7 */
[----:B------:R-:W-:Y:S01]  /*15e0*/  FADD.FTZ R232, R11, R232 ;  /* 0x000000e80be87221 */ /* 0x000fe20000010000 */
[----:B------:R-:W-:-:S04]  /*15f0*/  FMUL.FTZ R12, R12, R234 ;  /* 0x000000ea0c0c7220 */ /* 0x000fc80000410000 */
[----:B------:R-:W-:Y:S01]  /*1600*/  FFMA.FTZ R231, R4, R12, R231 ;  /* 0x0000000c04e77223 */ /* 0x000fe200000100e7 */
[----:B------:R-:W-:Y:S01]  /*1610*/  FMUL.FTZ R13, R13, R233 ;  /* 0x000000e90d0d7220 */ /* 0x000fe20000410000 */
[----:B------:R-:W-:-:S03]  /*1620*/  FADD.FTZ R232, R12, R232 ;  /* 0x000000e80ce87221 */ /* 0x000fc60000010000 */
[----:B------:R-:W-:Y:S01]  /*1630*/  FFMA.FTZ R231, R5, R13, R231 ;  /* 0x0000000d05e77223 */ /* 0x000fe200000100e7 */
[----:B------:R-:W-:-:S03]  /*1640*/  FADD.FTZ R232, R13, R232 ;  /* 0x000000e80de87221 */ /* 0x000fc60000010000 */
        /* <DEDUP_REMOVED lines=16> */
[----:B------:R-:W-:-:S04]  /*1750*/  FADD.FTZ R231, R209, R232 ;  /* 0x000000e8d1e77221 */ /* 0x000fc80000010000 */
[----:B------:R-:W-:-:S04]  /*1760*/  FADD.FTZ R231, R210, R231 ;  /* 0x000000e7d2e77221 */ /* 0x000fc80000010000 */
[----:B------:R-:W-:-:S04]  /*1770*/  FADD.FTZ R231, R211, R231 ;  /* 0x000000e7d3e77221 */ /* 0x000fc80000010000 */
[----:B------:R-:W-:-:S04]  /*1780*/  FADD.FTZ R233, R212, R231 ;  /* 0x000000e7d4e97221 */ /* 0x000fc80000010000 */
[----:B------:R-:W-:-:S04]  /*1790*/  FADD.FTZ R236, R221, R233 ;  /* 0x000000e9ddec7221 */ /* 0x000fc80000010000 */
[----:B------:R-:W-:Y:S01]  /*17a0*/  FADD.FTZ R240, R222, R236 ;  /* 0x000000ecdef07221 */ /* 0x000fe20000010000 */
[----:B------:R-:W-:Y:S02]  /*17b0*/  FMUL.FTZ R236, R20, UR29 ;  /* 0x0000001d14ec7c20 */ /* 0x000fe40008410000 */
[----:B------:R0:W5:Y:S01]  /*17c0*/  LDL.LU R20, [R1+0x20] ;  /* 0x0000200001147983 */ /* 0x0001620000300800 */
[----:B------:R-:W-:-:S04]  /*17d0*/  FFMA.FTZ R235, R202, R210, R235 ;  /* 0x000000d2caeb7223 */ /* 0x000fc800000100eb */
[----:B------:R-:W-:Y:S01]  /*17e0*/  FFMA.FTZ R235, R203, R211, R235 ;  /* 0x000000d3cbeb7223 */ /* 0x000fe200000100eb */
[----:B------:R-:W-:-:S03]  /*17f0*/  FMUL.FTZ R215, R215, UR29 ;  /* 0x0000001dd7d77c20 */ /* 0x000fc60008410000 */
[----:B------:R-:W-:Y:S01]  /*1800*/  FFMA.FTZ R235, R204, R212, R235 ;  /* 0x000000d4cceb7223 */ /* 0x000fe200000100eb */
[----:B------:R-:W-:-:S03]  /*1810*/  FADD.FTZ R80, R80, R239 ;  /* 0x000000ef50507221 */ /* 0x000fc60000010000 */
[----:B------:R-:W-:Y:S01]  /*1820*/  FFMA.FTZ R235, R213, R221, R235 ;  /* 0x000000ddd5eb7223 */ /* 0x000fe200000100eb */
[----:B------:R-:W-:Y:S01]  /*1830*/  FFMA.FTZ R112, R0, R239, R112 ;  /* 0x000000ef00707223 */ /* 0x000fe20000010070 */
[----:B------:R-:W-:Y:S01]  /*1840*/  FMUL.FTZ R216, R216, UR29 ;  /* 0x0000001dd8d87c20 */ /* 0x000fe20008410000 */
[----:B------:R-:W-:Y:S01]  /*1850*/  FADD.FTZ R66, R66, R223 ;  /* 0x000000df42427221 */ /* 0x000fe20000010000 */
[-C--:B------:R-:W-:Y:S01]  /*1860*/  FFMA.FTZ R98, R215, R223.reuse, R98 ;  /* 0x000000dfd7627223 */ /* 0x080fe20000010062 */
[----:B------:R-:W-:Y:S01]  /*1870*/  FMUL.FTZ R223, R122, R223 ;  /* 0x000000df7adf7220 */ /* 0x000fe20000410000 */
[----:B------:R-:W-:Y:S01]  /*1880*/  FFMA.FTZ R239, R214, R222, R235 ;  /* 0x000000ded6ef7223 */ /* 0x000fe200000100eb */
[----:B------:R-:W-:Y:S01]  /*1890*/  FMUL.FTZ R217, R217, UR29 ;  /* 0x0000001dd9d97c20 */ /* 0x000fe20008410000 */
[----:B------:R-:W-:Y:S01]  /*18a0*/  FADD.FTZ R67, R67, R224 ;  /* 0x000000e043437221 */ /* 0x000fe20000010000 */
[-C--:B------:R-:W-:Y:S01]  /*18b0*/  FFMA.FTZ R99, R216, R224.reuse, R99 ;  /* 0x000000e0d8637223 */ /* 0x080fe20000010063 */
[----:B------:R-:W-:Y:S01]  /*18c0*/  FMUL.FTZ R224, R123, R224 ;  /* 0x000000e07be07220 */ /* 0x000fe20000410000 */
[----:B------:R-:W-:Y:S01]  /*18d0*/  FFMA.FTZ R239, R215, R223, R239 ;  /* 0x000000dfd7ef7223 */ /* 0x000fe200000100ef */
[----:B------:R-:W-:Y:S01]  /*18e0*/  FADD.FTZ R240, R223, R240 ;  /* 0x000000f0dff07221 */ /* 0x000fe20000010000 */
        /* <DEDUP_REMOVED lines=18> */
[----:B------:R-:W-:Y:S01]  /*1a10*/  FADD.FTZ R63, R63, R228 ;  /* 0x000000e43f3f7221 */ /* 0x000fe20000010000 */
[-C--:B------:R-:W-:Y:S01]  /*1a20*/  FFMA.FTZ R95, R220, R228.reuse, R95 ;  /* 0x000000e4dc5f7223 */ /* 0x080fe2000001005f */
[----:B------:R-:W-:Y:S01]  /*1a30*/  FMUL.FTZ R229, R229, UR29 ;  /* 0x0000001de5e57c20 */ /* 0x000fe20008410000 */
[----:B------:R-:W-:Y:S01]  /*1a40*/  FMUL.FTZ R231, R245, UR29 ;  /* 0x0000001df5e77c20 */ /* 0x000fe20008410000 */
[----:B------:R-:W-:Y:S01]  /*1a50*/  FMUL.FTZ R228, R127, R228 ;  /* 0x000000e47fe47220 */ /* 0x000fe20000410000 */
[----:B------:R-:W-:Y:S01]  /*1a60*/  FFMA.FTZ R240, R219, R227, R239 ;  /* 0x000000e3dbf07223 */ /* 0x000fe200000100ef */
[----:B------:R-:W-:Y:S01]  /*1a70*/  FADD.FTZ R241, R227, R241 ;  /* 0x000000f1e3f17221 */ /* 0x000fe20000010000 */
[----:B------:R-:W-:Y:S01]  /*1a80*/  FMUL.FTZ R230, R230, UR29 ;  /* 0x0000001de6e67c20 */ /* 0x000fe20008410000 */
[----:B------:R-:W-:Y:S01]  /*1a90*/  FMUL.FTZ R232, R252, UR29 ;  /* 0x0000001dfce87c20 */ /* 0x000fe20008410000 */
[----:B------:R-:W-:Y:S01]  /*1aa0*/  FADD.FTZ R56, R56, R237 ;  /* 0x000000ed38387221 */ /* 0x000fe20000010000 */
[----:B------:R-:W-:Y:S01]  /*1ab0*/  FFMA.FTZ R88, R229, R237, R88 ;  /* 0x000000ede5587223 */ /* 0x000fe20000010058 */
[----:B------:R-:W-:Y:S01]  /*1ac0*/  FADD.FTZ R58, R58, R199 ;  /* 0x000000c73a3a7221 */ /* 0x000fe20000010000 */
[-C--:B------:R-:W-:Y:S01]  /*1ad0*/  FFMA.FTZ R90, R231, R199.reuse, R90 ;  /* 0x000000c7e75a7223 */ /* 0x080fe2000001005a */
[----:B------:R-:W-:Y:S01]  /*1ae0*/  FMUL.FTZ R239, R130, R199 ;  /* 0x000000c782ef7220 */ /* 0x000fe20000410000 */
[----:B------:R-:W-:Y:S01]  /*1af0*/  FMUL.FTZ R237, R128, R237 ;  /* 0x000000ed80ed7220 */ /* 0x000fe20000410000 */
[----:B------:R-:W-:Y:S01]  /*1b00*/  FFMA.FTZ R199, R220, R228, R240 ;  /* 0x000000e4dcc77223 */ /* 0x000fe200000100f0 */
[----:B------:R-:W-:Y:S01]  /*1b10*/  FADD.FTZ R241, R228, R241 ;  /* 0x000000f1e4f17221 */ /* 0x000fe20000010000 */
        /* <DEDUP_REMOVED lines=8> */
[----:B------:R-:W-:-:S02]  /*1ba0*/  FADD.FTZ R83, R83, R234 ;  /* 0x000000ea53537221 */ /* 0x000fc40000010000 */
[----:B------:R-:W-:Y:S01]  /*1bb0*/  FFMA.FTZ R198, R230, R238, R198 ;  /* 0x000000eee6c67223 */ /* 0x000fe200000100c6 */
[----:B------:R-:W-:Y:S01]  /*1bc0*/  FADD.FTZ R199, R199, R238 ;  /* 0x000000eec7c77221 */ /* 0x000fe20000010000 */
[----:B------:R-:W-:Y:S01]  /*1bd0*/  FFMA.FTZ R115, R4, R234, R115 ;  /* 0x000000ea04737223 */ /* 0x000fe20000010073 */
[----:B------:R-:W-:Y:S01]  /*1be0*/  FMUL.FTZ R234, R243, UR29 ;  /* 0x0000001df3ea7c20 */ /* 0x000fe20008410000 */
[----:B------:R-:W-:Y:S01]  /*1bf0*/  FMUL.FTZ R233, R242, UR29 ;  /* 0x0000001df2e97c20 */ /* 0x000fe20008410000 */
[----:B------:R-:W-:Y:S01]  /*1c00*/  FFMA.FTZ R198, R231, R239, R198 ;  /* 0x000000efe7c67223 */ /* 0x000fe200000100c6 */
[----:B------:R-:W-:Y:S01]  /*1c10*/  FADD.FTZ R199, R199, R239 ;  /* 0x000000efc7c77221 */ /* 0x000fe20000010000 */
[----:B------:R-:W-:Y:S01]  /*1c20*/  FADD.FTZ R53, R53, R196 ;  /* 0x000000c435357221 */ /* 0x000fe20000010000 */
[-C--:B------:R-:W-:Y:S01]  /*1c30*/  FFMA.FTZ R85, R234, R196.reuse, R85 ;  /* 0x000000c4ea557223 */ /* 0x080fe20000010055 */
[----:B------:R-:W-:Y:S01]  /*1c40*/  FMUL.FTZ R242, R133, R196 ;  /* 0x000000c485f27220 */ /* 0x000fe20000410000 */
[----:B------:R-:W-:Y:S01]  /*1c50*/  FADD.FTZ R52, R52, R197 ;  /* 0x000000c534347221 */ /* 0x000fe20000010000 */
[-C--:B------:R-:W-:Y:S01]  /*1c60*/  FFMA.FTZ R84, R233, R197.reuse, R84 ;  /* 0x000000c5e9547223 */ /* 0x080fe20000010054 */
[----:B------:R-:W-:Y:S01]  /*1c70*/  FMUL.FTZ R241, R132, R197 ;  /* 0x000000c584f17220 */ /* 0x000fe20000410000 */
[----:B------:R-:W-:Y:S01]  /*1c80*/  FFMA.FTZ R196, R232, R240, R198 ;  /* 0x000000f0e8c47223 */ /* 0x000fe200000100c6 */
[----:B------:R-:W-:-:S03]  /*1c90*/  FADD.FTZ R197, R199, R240 ;  /* 0x000000f0c7c57221 */ /* 0x000fc60000010000 */
[----:B------:R-:W-:Y:S01]  /*1ca0*/  FFMA.FTZ R196, R233, R241, R196 ;  /* 0x000000f1e9c47223 */ /* 0x000fe200000100c4 */
[----:B------:R-:W-:Y:S01]  /*1cb0*/  FADD.FTZ R197, R197, R241 ;  /* 0x000000f1c5c57221 */ /* 0x000fe20000010000 */
[----:B------:R-:W-:Y:S01]  /*1cc0*/  FMUL.FTZ R235, R244, UR29 ;  /* 0x0000001df4eb7c20 */ /* 0x000fe20008410000 */
[----:B------:R-:W-:Y:S01]  /*1cd0*/  FMUL.FTZ R243, R134, R247 ;  /* 0x000000f786f37220 */ /* 0x000fe20000410000 */
[----:B------:R-:W-:Y:S01]  /*1ce0*/  FFMA.FTZ R196, R234, R242, R196 ;  /* 0x000000f2eac47223 */ /* 0x000fe200000100c4 */
[----:B------:R-:W-:Y:S01]  /*1cf0*/  FADD.FTZ R197, R197, R242 ;  /* 0x000000f2c5c57221 */ /* 0x000fe20000010000 */
[----:B------:R-:W-:Y:S02]  /*1d00*/  FMUL.FTZ R244, R135, R246 ;  /* 0x000000f687f47220 */ /* 0x000fe40000410000 */
[----:B------:R-:W-:Y:S01]  /*1d10*/  FFMA.FTZ R196, R235, R243, R196 ;  /* 0x000000f3ebc47223 */ /* 0x000fe200000100c4 */
[----:B------:R-:W-:Y:S01]  /*1d20*/  FADD.FTZ R198, R197, R243 ;  /* 0x000000f3c5c67221 */ /* 0x000fe20000010000 */
[----:B------:R-:W-:Y:S01]  /*1d30*/  FADD.FTZ R54, R54, R247 ;  /* 0x000000f736367221 */ /* 0x000fe20000010000 */
[----:B------:R-:W-:Y:S01]  /*1d40*/  FFMA.FTZ R86, R235, R247, R86 ;  /* 0x000000f7eb567223 */ /* 0x000fe20000010056 */
[C---:B------:R-:W-:Y:S01]  /*1d50*/  FFMA.FTZ R197, R236.reuse, R244, R196 ;  /* 0x000000f4ecc57223 */ /* 0x040fe200000100c4 */
[----:B------:R-:W-:Y:S01]  /*1d60*/  FADD.FTZ R55, R55, R246 ;  /* 0x000000f637377221 */ /* 0x000fe20000010000 */
[----:B------:R-:W-:Y:S01]  /*1d70*/  FFMA.FTZ R87, R236, R246, R87 ;  /* 0x000000f6ec577223 */ /* 0x000fe20000010057 */
[----:B------:R-:W-:Y:S01]  /*1d80*/  FADD.FTZ R196, R198, R244 ;  /* 0x000000f4c6c47221 */ /* 0x000fe20000010000 */
[----:B0-----:R-:W-:Y:S06]  /*1d90*/  BRA `(.L_x_8322) ;  /* 0x0000000000547947 */ /* 0x001fec0003800000 */
.L_x_8321:
        /* <DEDUP_REMOVED lines=21> */
.L_x_8322:
        /* <DEDUP_REMOVED lines=32> */
.L_x_8324:
[----:B------:R-:W-:Y:S05]  /*20f0*/  BSYNC.RECONVERGENT B0 ;  /* 0x0000000000007941 */ /* 0x000fea0003800200 */
.L_x_8323:
        /* <DEDUP_REMOVED lines=61> */
.L_x_8327:
        /* <DEDUP_REMOVED lines=13> */
.L_x_8328:
        /* <DEDUP_REMOVED lines=13> */
.L_x_8329:
        /* <DEDUP_REMOVED lines=13> */
.L_x_8330:
        /* <DEDUP_REMOVED lines=13> */
.L_x_8331:
        /* <DEDUP_REMOVED lines=13> */
.L_x_8332:
        /* <DEDUP_REMOVED lines=13> */
.L_x_8333:
        /* <DEDUP_REMOVED lines=14> */
.L_x_8326:
        /* <DEDUP_REMOVED lines=18> */
.L_x_8335:
[----:B------:R-:W-:Y:S05]  /*2bb0*/  BRA.U !UP2, `(.L_x_8336) ;  /* 0x000000010a187547 */ /* 0x000fea000b800000 */
[----:B-----5:R-:W-:Y:S02]  /*2bc0*/  HADD2.F32 R193, -RZ, R184.H1_H1 ;  /* 0x300000b8ffc17230 */ /* 0x020fe40000004100 */
[----:B------:R-:W-:-:S04]  /*2bd0*/  FMUL.FTZ R194, R192, UR17 ;  /* 0x00000011c0c27c20 */ /* 0x000fc80008410000 */
[-C--:B------:R-:W-:Y:S01]  /*2be0*/  FFMA.FTZ R21, R193, R194.reuse, R21 ;  /* 0x000000c2c1157223 */ /* 0x080fe20000010015 */
[----:B------:R-:W-:-:S05]  /*2bf0*/  FMUL.FTZ R193, R165, R194 ;  /* 0x000000c2a5c17220 */ /* 0x000fca0000410000 */
[----:B------:R-:W-:-:S04]  /*2c00*/  F2FP.F16.F32.PACK_AB R193, RZ, R193 ;  /* 0x000000c1ffc1723e */ /* 0x000fc800000000ff */
[----:B------:R-:W-:-:S07]  /*2c10*/  PRMT R188, R188, 0x5410, R193 ;  /* 0x00005410bcbc7816 */ /* 0x000fce00000000c1 */
.L_x_8336:
        /* <DEDUP_REMOVED lines=12> */
.L_x_8337:
        /* <DEDUP_REMOVED lines=12> */
.L_x_8338:
        /* <DEDUP_REMOVED lines=12> */
.L_x_8339:
        /* <DEDUP_REMOVED lines=12> */
.L_x_8340:
        /* <DEDUP_REMOVED lines=20> */
.L_x_8341:
        /* <DEDUP_REMOVED lines=9> */
.L_x_8325:
        /* <DEDUP_REMOVED lines=16> */
.L_x_8343:
        /* <DEDUP_REMOVED lines=12> */
.L_x_8344:
        /* <DEDUP_REMOVED lines=12> */
.L_x_8345:
        /* <DEDUP_REMOVED lines=12> */
.L_x_8346:
        /* <DEDUP_REMOVED lines=12> */
.L_x_8347:
        /* <DEDUP_REMOVED lines=12> */
.L_x_8348:
        /* <DEDUP_REMOVED lines=12> */
.L_x_8349:
        /* <DEDUP_REMOVED lines=13> */
.L_x_8342:
[----:B------:R-:W-:Y:S01]  /*3740*/  ISETP.LT.AND P1, PT, RZ, UR32, PT ;  /* 0x00000020ff007c0c */ /* 0x000fe2000bf21270 */
[--C-:B-----5:R-:W-:Y:S01]  /*3750*/  HADD2.F32 R192, -RZ, R168.reuse.H1_H1 ;  /* 0x300000a8ffc07230 */ /* 0x120fe20000004100 */
[----:B------:R-:W-:Y:S01]  /*3760*/  MOV R193, UR16 ;  /* 0x0000001000c17c02 */ /* 0x000fe20008000f00 */
[----:B------:R-:W-:Y:S01]  /*3770*/  HADD2.F32 R199, -RZ, R169.H0_H0 ;  /* 0x200000a9ffc77230 */ /* 0x000fe20000004100 */
[----:B------:R-:W-:Y:S01]  /*3780*/  PLOP3.LUT P3, PT, PT, PT, UP3, 0x80, 0x8 ;  /* 0x000000000008781c */ /* 0x000fe20003f6f038 */
[----:B------:R-:W-:Y:S01]  /*3790*/  HADD2.F32 R197, -RZ, R168.H0_H0 ;  /* 0x200000a8ffc57230 */ /* 0x000fe20000004100 */
[----:B------:R-:W-:-:S07]  /*37a0*/  MOV R194, UR16 ;  /* 0x0000001000c27c02 */ /* 0x000fce0008000f00 */
        /* <DEDUP_REMOVED lines=17> */
.L_x_8350:
[----:B------:R-:W-:Y:S05]  /*38c0*/  BRA.U !UP2, `(.L_x_8351) ;  /* 0x000000010a187547 */ /* 0x000fea000b800000 */
[----:B------:R-:W-:Y:S02]  /*38d0*/  HADD2.F32 R193, -RZ, R184.H1_H1 ;  /* 0x300000b8ffc17230 */ /* 0x000fe40000004100 */
[----:B------:R-:W-:-:S04]  /*38e0*/  FMUL.FTZ R194, R192, UR17 ;  /* 0x00000011c0c27c20 */ /* 0x000fc80008410000 */
[-C--:B------:R-:W-:Y:S01]  /*38f0*/  FFMA.FTZ R21, R193, R194.reuse, R21 ;  /* 0x000000c2c1157223 */ /* 0x080fe20000010015 */
[----:B------:R-:W-:-:S05]  /*3900*/  FMUL.FTZ R193, R165, R194 ;  /* 0x000000c2a5c17220 */ /* 0x000fca0000410000 */
[----:B------:R-:W-:-:S04]  /*3910*/  F2FP.F16.F32.PACK_AB R193, RZ, R193 ;  /* 0x000000c1ffc1723e */ /* 0x000fc800000000ff */
[----:B------:R-:W-:-:S07]  /*3920*/  PRMT R188, R188, 0x5410, R193 ;  /* 0x00005410bcbc7816 */ /* 0x000fce00000000c1 */
.L_x_8351:
[----:B------:R-:W-:Y:S05]  /*3930*/  BRA.U !UP2, `(.L_x_8352) ;  /* 0x000000010a187547 */ /* 0x000fea000b800000 */
[----:B------:R-:W-:Y:S02]  /*3940*/  HADD2.F32 R193, -RZ, R185.H0_H0 ;  /* 0x200000b9ffc17230 */ /* 0x000fe40000004100 */
[----:B------:R-:W-:-:S04]  /*3950*/  FMUL.FTZ R194, R199, UR17 ;  /* 0x00000011c7c27c20 */ /* 0x000fc80008410000 */
[-C--:B------:R-:W-:Y:S01]  /*3960*/  FFMA.FTZ R22, R193, R194.reuse, R22 ;  /* 0x000000c2c1167223 */ /* 0x080fe20000010016 */
[----:B------:R-:W-:-:S05]  /*3970*/  FMUL.FTZ R193, R166, R194 ;  /* 0x000000c2a6c17220 */ /* 0x000fca0000410000 */
[----:B------:R-:W-:-:S04]  /*3980*/  F2FP.F16.F32.PACK_AB R193, RZ, R193 ;  /* 0x000000c1ffc1723e */ /* 0x000fc800000000ff */
[----:B------:R-:W-:-:S07]  /*3990*/  PRMT R189, R193, 0x7610, R189 ;  /* 0x00007610c1bd7816 */ /* 0x000fce00000000bd */
.L_x_8352:
[----:B------:R-:W-:-:S05]  /*39a0*/  MOV R193, UR16 ;  /* 0x0000001000c17c02 */ /* 0x000fca0008000f00 */
[----:B------:R-:W-:-:S04]  /*39b0*/  @P1 FFMA.FTZ R193, R4, R193, UR30 ;  /* 0x0000001e04c11e23 */ /* 0x000fc800080100c1 */
[----:B------:R-:W-:Y:S01]  /*39c0*/  @P1 FADD.FTZ R194, R12, -R193 ;  /* 0x800000c10cc21221 */ /* 0x000fe20000010000 */
[----:B------:R-:W-:-:S05]  /*39d0*/  HADD2.F32 R193, -RZ, R169.H1_H1 ;  /* 0x300000a9ffc17230 */ /* 0x000fca0000004100 */
        /* <DEDUP_REMOVED lines=8> */
.L_x_8353:
[----:B------:R-:W-:Y:S01]  /*3a60*/  MOV R194, UR16 ;  /* 0x0000001000c27c02 */ /* 0x000fe20008000f00 */
[----:B------:R-:W-:-:S04]  /*3a70*/  HADD2.F32 R245, -RZ, R170.H0_H0 ;  /* 0x200000aafff57230 */ /* 0x000fc80000004100 */
        /* <DEDUP_REMOVED lines=10> */
.L_x_8354:
        /* <DEDUP_REMOVED lines=12> */
.L_x_8355:
        /* <DEDUP_REMOVED lines=20> */
.L_x_8356:
        /* <DEDUP_REMOVED lines=8> */
.L_x_8334:
        /* <DEDUP_REMOVED lines=14> */
.L_x_8357:
[----:B------:R-:W-:Y:S05]  /*3e80*/  @!P0 BRA `(.L_x_8358) ;  /* 0x0000000c00248947 */ /* 0x000fea0003800000 */
[----:B------:R-:W-:Y:S05]  /*3e90*/  @!P1 BRA `(.L_x_8359) ;  /* 0x0000000400989947 */ /* 0x000fea0003800000 */
[----:B------:R-:W-:Y:S01]  /*3ea0*/  ISETP.LT.AND P3, PT, RZ, UR32, PT ;  /* 0x00000020ff007c0c */ /* 0x000fe2000bf61270 */
[--C-:B-----5:R-:W-:Y:S01]  /*3eb0*/  HADD2.F32 R192, -RZ, R172.reuse.H1_H1 ;  /* 0x300000acffc07230 */ /* 0x120fe20000004100 */
[----:B------:R-:W-:Y:S01]  /*3ec0*/  MOV R193, UR16 ;  /* 0x0000001000c17c02 */ /* 0x000fe20008000f00 */
[----:B------:R-:W-:Y:S01]  /*3ed0*/  HADD2.F32 R199, -RZ, R173.H0_H0 ;  /* 0x200000adffc77230 */ /* 0x000fe20000004100 */
[----:B------:R-:W-:Y:S01]  /*3ee0*/  MOV R194, UR16 ;  /* 0x0000001000c27c02 */ /* 0x000fe20008000f00 */
[----:B------:R-:W-:-:S08]  /*3ef0*/  HADD2.F32 R197, -RZ, R172.H0_H0 ;  /* 0x200000acffc57230 */ /* 0x000fd00000004100 */
        /* <DEDUP_REMOVED lines=16> */
[----:B0-----:R-:W-:-:S07]  /*4000*/  PRMT R188, R193, 0x7610, R188 ;  /* 0x00007610c1bc7816 */ /* 0x001fce00000000bc */
.L_x_8360:
[----:B------:R-:W-:Y:S05]  /*4010*/  BRA.U !UP2, `(.L_x_8361) ;  /* 0x000000010a187547 */ /* 0x000fea000b800000 */
[----:B------:R-:W-:Y:S02]  /*4020*/  HADD2.F32 R193, -RZ, R184.H1_H1 ;  /* 0x300000b8ffc17230 */ /* 0x000fe40000004100 */
[----:B------:R-:W-:-:S04]  /*4030*/  FMUL.FTZ R194, R192, UR17 ;  /* 0x00000011c0c27c20 */ /* 0x000fc80008410000 */
[-C--:B------:R-:W-:Y:S01]  /*4040*/  FFMA.FTZ R29, R193, R194.reuse, R29 ;  /* 0x000000c2c11d7223 */ /* 0x080fe2000001001d */
[----:B------:R-:W-:-:S05]  /*4050*/  FMUL.FTZ R193, R157, R194 ;  /* 0x000000c29dc17220 */ /* 0x000fca0000410000 */
[----:B------:R-:W-:-:S04]  /*4060*/  F2FP.F16.F32.PACK_AB R193, RZ, R193 ;  /* 0x000000c1ffc1723e */ /* 0x000fc800000000ff */
[----:B0-----:R-:W-:-:S07]  /*4070*/  PRMT R188, R188, 0x5410, R193 ;  /* 0x00005410bcbc7816 */ /* 0x001fce00000000c1 */
.L_x_8361:
[----:B------:R-:W-:Y:S05]  /*4080*/  BRA.U !UP2, `(.L_x_8362) ;  /* 0x000000010a187547 */ /* 0x000fea000b800000 */
[----:B------:R-:W-:Y:S02]  /*4090*/  HADD2.F32 R193, -RZ, R185.H0_H0 ;  /* 0x200000b9ffc17230 */ /* 0x000fe40000004100 */
[----:B------:R-:W-:-:S04]  /*40a0*/  FMUL.FTZ R194, R199, UR17 ;  /* 0x00000011c7c27c20 */ /* 0x000fc80008410000 */
[-C--:B------:R-:W-:Y:S01]  /*40b0*/  FFMA.FTZ R30, R193, R194.reuse, R30 ;  /* 0x000000c2c11e7223 */ /* 0x080fe2000001001e */
[----:B------:R-:W-:-:S05]  /*40c0*/  FMUL.FTZ R193, R158, R194 ;  /* 0x000000c29ec17220 */ /* 0x000fca0000410000 */
[----:B------:R-:W-:-:S04]  /*40d0*/  F2FP.F16.F32.PACK_AB R193, RZ, R193 ;  /* 0x000000c1ffc1723e */ /* 0x000fc800000000ff */
[----:B0-----:R-:W-:-:S07]  /*40e0*/  PRMT R189, R193, 0x7610, R189 ;  /* 0x00007610c1bd7816 */ /* 0x001fce00000000bd */
.L_x_8362:
        /* <DEDUP_REMOVED lines=11> */
[----:B0-----:R-:W-:-:S07]  /*41a0*/  PRMT R189, R189, 0x5410, R194 ;  /* 0x00005410bdbd7816 */ /* 0x001fce00000000c2 */
.L_x_8363:
        /* <DEDUP_REMOVED lines=12> */
.L_x_8364:
[----:B------:R-:W-:-:S05]  /*4270*/  MOV R194, UR16 ;  /* 0x0000001000c27c02 */ /* 0x000fca0008000f00 */
[----:B------:R-:W-:-:S04]  /*4280*/  @P3 FFMA.FTZ R194, R202, R194, UR30 ;  /* 0x0000001ecac23e23 */ /* 0x000fc800080100c2 */
[----:B------:R-:W-:Y:S01]  /*4290*/  @P3 FADD.FTZ R195, R210, -R194 ;  /* 0x800000c2d2c33221 */ /* 0x000fe20000010000 */
[----:B------:R-:W-:-:S05]  /*42a0*/  HADD2.F32 R194, -RZ, R174.H1_H1 ;  /* 0x300000aeffc27230 */ /* 0x000fca0000004100 */
[----:B------:R-:W-:Y:S01]  /*42b0*/  @P3 FFMA.FTZ R194, R195, UR29, R194 ;  /* 0x0000001dc3c23c23 */ /* 0x000fe200080100c2 */
[----:B------:R-:W-:Y:S06]  /*42c0*/  BRA.U !UP2, `(.L_x_8365) ;  /* 0x000000010a187547 */ /* 0x000fec000b800000 */
[----:B------:R-:W-:Y:S02]  /*42d0*/  HADD2.F32 R195, -RZ, R186.H1_H1 ;  /* 0x300000baffc37230 */ /* 0x000fe40000004100 */
[----:B0-----:R-:W-:-:S04]  /*42e0*/  FMUL.FTZ R246, R194, UR17 ;  /* 0x00000011c2f67c20 */ /* 0x001fc80008410000 */
[-C--:B------:R-:W-:Y:S01]  /*42f0*/  FFMA.FTZ R33, R195, R246.reuse, R33 ;  /* 0x000000f6c3217223 */ /* 0x080fe20000010021 */
[----:B------:R-:W-:-:S05]  /*4300*/  FMUL.FTZ R195, R153, R246 ;  /* 0x000000f699c37220 */ /* 0x000fca0000410000 */
[----:B------:R-:W-:-:S04]  /*4310*/  F2FP.F16.F32.PACK_AB R195, RZ, R195 ;  /* 0x000000c3ffc3723e */ /* 0x000fc800000000ff */
[----:B------:R-:W-:-:S07]  /*4320*/  PRMT R190, R190, 0x5410, R195 ;  /* 0x00005410bebe7816 */ /* 0x000fce00000000c3 */
.L_x_8365:
[----:B------:R-:W-:Y:S02]  /*4330*/  F2FP.F16.F32.PACK_AB R192, R192, R197 ;  /* 0x000000c5c0c0723e */ /* 0x000fe400000000ff */
[----:B------:R-:W-:Y:S02]  /*4340*/  MOV R195, UR16 ;  /* 0x0000001000c37c02 */ /* 0x000fe40008000f00 */
[----:B------:R-:W-:Y:S02]  /*4350*/  MOV R197, UR16 ;  /* 0x0000001000c57c02 */ /* 0x000fe40008000f00 */
[----:B------:R-:W-:Y:S01]  /*4360*/  F2FP.F16.F32.PACK_AB R193, R193, R199 ;  /* 0x000000c7c1c1723e */ /* 0x000fe200000000ff */
[----:B------:R-:W-:Y:S01]  /*4370*/  @P3 FFMA.FTZ R195, R203, R195, UR30 ;  /* 0x0000001ecbc33e23 */ /* 0x000fe200080100c3 */
[----:B------:R-:W-:Y:S01]  /*4380*/  F2FP.F16.F32.PACK_AB R194, R194, R245 ;  /* 0x000000f5c2c2723e */ /* 0x000fe200000000ff */
[----:B------:R-:W-:Y:S02]  /*4390*/  @P3 FFMA.FTZ R197, R204, R197, UR30 ;  /* 0x0000001eccc53e23 */ /* 0x000fe400080100c5 */
[----:B0-----:R-:W-:Y:S01]  /*43a0*/  @P3 FADD.FTZ R246, R211, -R195 ;  /* 0x800000c3d3f63221 */ /* 0x001fe20000010000 */
        /* <DEDUP_REMOVED lines=12> */
.L_x_8366:
        /* <DEDUP_REMOVED lines=9> */
.L_x_8359:
        /* <DEDUP_REMOVED lines=12> */
[----:B0-----:R-:W-:-:S07]  /*45c0*/  PRMT R188, R197, 0x7610, R188 ;  /* 0x00007610c5bc7816 */ /* 0x001fce00000000bc */
.L_x_8368:
        /* <DEDUP_REMOVED lines=11> */
[----:B0-----:R-:W-:-:S07]  /*4680*/  PRMT R188, R188, 0x5410, R197 ;  /* 0x00005410bcbc7816 */ /* 0x001fce00000000c5 */
.L_x_8369:
        /* <DEDUP_REMOVED lines=12> */
.L_x_8370:
        /* <DEDUP_REMOVED lines=12> */
.L_x_8371:
        /* <DEDUP_REMOVED lines=12> */
.L_x_8372:
        /* <DEDUP_REMOVED lines=12> */
.L_x_8373:
        /* <DEDUP_REMOVED lines=12> */
.L_x_8374:
        /* <DEDUP_REMOVED lines=11> */
[----:B0-----:R-:W-:Y:S01]  /*4b00*/  PRMT R191, R191, 0x5410, R197 ;  /* 0x00005410bfbf7816 */ /* 0x001fe200000000c5 */
[----:B------:R-:W-:Y:S06]  /*4b10*/  BRA `(.L_x_8367) ;  /* 0x0000000c003c7947 */ /* 0x000fec0003800000 */
.L_x_8358:
        /* <DEDUP_REMOVED lines=18> */
[----:B0-----:R-:W-:-:S07]  /*4c40*/  PRMT R188, R193, 0x7610, R188 ;  /* 0x00007610c1bc7816 */ /* 0x001fce00000000bc */
.L_x_8376:
[----:B------:R-:W-:Y:S05]  /*4c50*/  BRA.U !UP2, `(.L_x_8377) ;  /* 0x000000010a187547 */ /* 0x000fea000b800000 */
[----:B-----5:R-:W-:Y:S02]  /*4c60*/  HADD2.F32 R193, -RZ, R184.H1_H1 ;  /* 0x300000b8ffc17230 */ /* 0x020fe40000004100 */
[----:B------:R-:W-:-:S04]  /*4c70*/  FMUL.FTZ R194, R192, UR17 ;  /* 0x00000011c0c27c20 */ /* 0x000fc80008410000 */
[-C--:B------:R-:W-:Y:S01]  /*4c80*/  FFMA.FTZ R29, R193, R194.reuse, R29 ;  /* 0x000000c2c11d7223 */ /* 0x080fe2000001001d */
[----:B------:R-:W-:-:S05]  /*4c90*/  FMUL.FTZ R193, R157, R194 ;  /* 0x000000c29dc17220 */ /* 0x000fca0000410000 */
[----:B------:R-:W-:-:S04]  /*4ca0*/  F2FP.F16.F32.PACK_AB R193, RZ, R193 ;  /* 0x000000c1ffc1723e */ /* 0x000fc800000000ff */
[----:B0-----:R-:W-:-:S07]  /*4cb0*/  PRMT R188, R188, 0x5410, R193 ;  /* 0x00005410bcbc7816 */ /* 0x001fce00000000c1 */
.L_x_8377:
        /* <DEDUP_REMOVED lines=12> */
.L_x_8378:
        /* <DEDUP_REMOVED lines=11> */
[----:B0-----:R-:W-:-:S07]  /*4e30*/  PRMT R189, R189, 0x5410, R194 ;  /* 0x00005410bdbd7816 */ /* 0x001fce00000000c2 */
.L_x_8379:
        /* <DEDUP_REMOVED lines=12> */
.L_x_8380:
[----:B------:R-:W-:-:S05]  /*4f00*/  MOV R199, UR16 ;  /* 0x0000001000c77c02 */ /* 0x000fca0008000f00 */
[----:B------:R-:W-:-:S04]  /*4f10*/  FFMA.FTZ R199, R202, R199, UR30 ;  /* 0x0000001ecac77e23 */ /* 0x000fc800080100c7 */
[----:B------:R-:W-:-:S04]  /*4f20*/  FADD.FTZ R199, R210, -R199 ;  /* 0x800000c7d2c77221 */ /* 0x000fc80000010000 */
[----:B------:R-:W-:-:S05]  /*4f30*/  FMUL.FTZ R199, R199, UR29 ;  /* 0x0000001dc7c77c20 */ /* 0x000fca0008410000 */
[----:B------:R-:W-:Y:S01]  /*4f40*/  FSEL R199, R199, RZ, P3 ;  /* 0x000000ffc7c77208 */ /* 0x000fe20001800000 */
[----:B------:R-:W-:Y:S06]  /*4f50*/  BRA.U !UP2, `(.L_x_8381) ;  /* 0x000000010a187547 */ /* 0x000fec000b800000 */
[----:B-----5:R-:W-:Y:S02]  /*4f60*/  HADD2.F32 R245, -RZ, R186.H1_H1 ;  /* 0x300000bafff57230 */ /* 0x020fe40000004100 */
[----:B0-----:R-:W-:-:S04]  /*4f70*/  FMUL.FTZ R246, R199, UR17 ;  /* 0x00000011c7f67c20 */ /* 0x001fc80008410000 */
[-C--:B------:R-:W-:Y:S01]  /*4f80*/  FFMA.FTZ R33, R245, R246.reuse, R33 ;  /* 0x000000f6f5217223 */ /* 0x080fe20000010021 */
[----:B------:R-:W-:-:S05]  /*4f90*/  FMUL.FTZ R245, R153, R246 ;  /* 0x000000f699f57220 */ /* 0x000fca0000410000 */
[----:B------:R-:W-:-:S04]  /*4fa0*/  F2FP.F16.F32.PACK_AB R245, RZ, R245 ;  /* 0x000000f5fff5723e */ /* 0x000fc800000000ff */
[----:B------:R-:W-:-:S07]  /*4fb0*/  PRMT R190, R190, 0x5410, R245 ;  /* 0x00005410bebe7816 */ /* 0x000fce00000000f5 */
.L_x_8381:
        /* <DEDUP_REMOVED lines=20> */
.L_x_8382:
[----:B------:R-:W-:Y:S01]  /*5100*/  F2FP.F16.F32.PACK_AB R195, R197, R195 ;  /* 0x000000c3c5c3723e */ /* 0x000fe200000000ff */
[----:B------:R-:W-:Y:S06]  /*5110*/  BRA.U !UP2, `(.L_x_8367) ;  /* 0x000000050abc7547 */ /* 0x000fec000b800000 */
[----:B-----5:R-:W-:Y:S02]  /*5120*/  HADD2.F32 R199, -RZ, R187.H1_H1 ;  /* 0x300000bbffc77230 */ /* 0x020fe40000004100 */
[----:B------:R-:W-:-:S04]  /*5130*/  FMUL.FTZ R197, R197, UR17 ;  /* 0x00000011c5c57c20 */ /* 0x000fc80008410000 */
[-C--:B------:R-:W-:Y:S01]  /*5140*/  FFMA.FTZ R35, R199, R197.reuse, R35 ;  /* 0x000000c5c7237223 */ /* 0x080fe20000010023 */
[----:B------:R-:W-:-:S05]  /*5150*/  FMUL.FTZ R197, R155, R197 ;  /* 0x000000c59bc57220 */ /* 0x000fca0000410000 */
[----:B------:R-:W-:-:S04]  /*5160*/  F2FP.F16.F32.PACK_AB R197, RZ, R197 ;  /* 0x000000c5ffc5723e */ /* 0x000fc800000000ff */
[----:B0-----:R-:W-:Y:S01]  /*5170*/  PRMT R191, R191, 0x5410, R197 ;  /* 0x00005410bfbf7816 */ /* 0x001fe200000000c5 */
[----:B------:R-:W-:Y:S06]  /*5180*/  BRA `(.L_x_8367) ;  /* 0x0000000400a07947 */ /* 0x000fec0003800000 */
.L_x_8375:
        /* <DEDUP_REMOVED lines=12> */
[----:B0-----:R-:W-:-:S07]  /*5250*/  PRMT R188, R197, 0x7610, R188 ;  /* 0x00007610c5bc7816 */ /* 0x001fce00000000bc */
.L_x_8383:
        /* <DEDUP_REMOVED lines=13> */
.L_x_8384:
        /* <DEDUP_REMOVED lines=13> */
.L_x_8385:
        /* <DEDUP_REMOVED lines=13> */
.L_x_8386:
        /* <DEDUP_REMOVED lines=13> */
.L_x_8387:
        /* <DEDUP_REMOVED lines=13> */
.L_x_8388:
        /* <DEDUP_REMOVED lines=13> */
.L_x_8389:
        /* <DEDUP_REMOVED lines=13> */
.L_x_8367:
        /* <DEDUP_REMOVED lines=14> */
.L_x_8390:
        /* <DEDUP_REMOVED lines=25> */
.L_x_8393:
[----:B------:R-:W-:Y:S05]  /*5a80*/  BRA.U !UP2, `(.L_x_8394) ;  /* 0x000000010a187547 */ /* 0x000fea000b800000 */
[----:B------:R-:W-:Y:S02]  /*5a90*/  HADD2.F32 R193, -RZ, R184.H1_H1 ;  /* 0x300000b8ffc17230 */ /* 0x000fe40000004100 */
[----:B------:R-:W-:-:S04]  /*5aa0*/  FMUL.FTZ R194, R192, UR17 ;  /* 0x00000011c0c27c20 */ /* 0x000fc80008410000 */
[-C--:B------:R-:W-:Y:S01]  /*5ab0*/  FFMA.FTZ R37, R193, R194.reuse, R37 ;  /* 0x000000c2c1257223 */ /* 0x080fe20000010025 */
[----:B------:R-:W-:-:S05]  /*5ac0*/  FMUL.FTZ R193, R149, R194 ;  /* 0x000000c295c17220 */ /* 0x000fca0000410000 */
[----:B------:R-:W-:-:S04]  /*5ad0*/  F2FP.F16.F32.PACK_AB R193, RZ, R193 ;  /* 0x000000c1ffc1723e */ /* 0x000fc800000000ff */
[----:B0-----:R-:W-:-:S07]  /*5ae0*/  PRMT R188, R188, 0x5410, R193 ;  /* 0x00005410bcbc7816 */ /* 0x001fce00000000c1 */
.L_x_8394:
[----:B------:R-:W-:Y:S05]  /*5af0*/  BRA.U !UP2, `(.L_x_8395) ;  /* 0x000000010a187547 */ /* 0x000fea000b800000 */
[----:B------:R-:W-:Y:S02]  /*5b00*/  HADD2.F32 R193, -RZ, R185.H0_H0 ;  /* 0x200000b9ffc17230 */ /* 0x000fe40000004100 */
[----:B------:R-:W-:-:S04]  /*5b10*/  FMUL.FTZ R194, R199, UR17 ;  /* 0x00000011c7c27c20 */ /* 0x000fc80008410000 */
[-C--:B------:R-:W-:Y:S01]  /*5b20*/  FFMA.FTZ R38, R193, R194.reuse, R38 ;  /* 0x000000c2c1267223 */ /* 0x080fe20000010026 */
[----:B------:R-:W-:-:S05]  /*5b30*/  FMUL.FTZ R193, R150, R194 ;  /* 0x000000c296c17220 */ /* 0x000fca0000410000 */
[----:B------:R-:W-:-:S04]  /*5b40*/  F2FP.F16.F32.PACK_AB R193, RZ, R193 ;  /* 0x000000c1ffc1723e */ /* 0x000fc800000000ff */
[----:B0-----:R-:W-:-:S07]  /*5b50*/  PRMT R189, R193, 0x7610, R189 ;  /* 0x00007610c1bd7816 */ /* 0x001fce00000000bd */
.L_x_8395:
        /* <DEDUP_REMOVED lines=12> */
.L_x_8396:
        /* <DEDUP_REMOVED lines=12> */
.L_x_8397:
        /* <DEDUP_REMOVED lines=12> */
.L_x_8398:
        /* <DEDUP_REMOVED lines=20> */
.L_x_8399:
        /* <DEDUP_REMOVED lines=9> */
.L_x_8392:
        /* <DEDUP_REMOVED lines=13> */
.L_x_8401:
        /* <DEDUP_REMOVED lines=12> */
.L_x_8402:
        /* <DEDUP_REMOVED lines=12> */
.L_x_8403:
        /* <DEDUP_REMOVED lines=12> */
.L_x_8404:
        /* <DEDUP_REMOVED lines=12> */
.L_x_8405:
        /* <DEDUP_REMOVED lines=12> */
.L_x_8406:
        /* <DEDUP_REMOVED lines=12> */
.L_x_8407:
        /* <DEDUP_REMOVED lines=13> */
.L_x_8391:
        /* <DEDUP_REMOVED lines=19> */
.L_x_8409:
[----:B------:R-:W-:Y:S05]  /*66c0*/  BRA.U !UP2, `(.L_x_8410) ;  /* 0x000000010a187547 */ /* 0x000fea000b800000 */
[----:B-----5:R-:W-:Y:S02]  /*66d0*/  HADD2.F32 R193, -RZ, R184.H1_H1 ;  /* 0x300000b8ffc17230 */ /* 0x020fe40000004100 */
[----:B------:R-:W-:-:S04]  /*66e0*/  FMUL.FTZ R194, R192, UR17 ;  /* 0x00000011c0c27c20 */ /* 0x000fc80008410000 */
[-C--:B------:R-:W-:Y:S01]  /*66f0*/  FFMA.FTZ R37, R193, R194.reuse, R37 ;  /* 0x000000c2c1257223 */ /* 0x080fe20000010025 */
[----:B------:R-:W-:-:S05]  /*6700*/  FMUL.FTZ R193, R149, R194 ;  /* 0x000000c295c17220 */ /* 0x000fca0000410000 */
[----:B------:R-:W-:-:S04]  /*6710*/  F2FP.F16.F32.PACK_AB R193, RZ, R193 ;  /* 0x000000c1ffc1723e */ /* 0x000fc800000000ff */
[----:B0-----:R-:W-:-:S07]  /*6720*/  PRMT R188, R188, 0x5410, R193 ;  /* 0x00005410bcbc7816 */ /* 0x001fce00000000c1 */
.L_x_8410:
        /* <DEDUP_REMOVED lines=12> */
.L_x_8411:
        /* <DEDUP_REMOVED lines=12> */
.L_x_8412:
        /* <DEDUP_REMOVED lines=12> */
.L_x_8413:
        /* <DEDUP_REMOVED lines=12> */
.L_x_8414:
        /* <DEDUP_REMOVED lines=20> */
.L_x_8415:
        /* <DEDUP_REMOVED lines=9> */
.L_x_8408:
        /* <DEDUP_REMOVED lines=13> */
.L_x_8416:
        /* <DEDUP_REMOVED lines=13> */
.L_x_8417:
        /* <DEDUP_REMOVED lines=13> */
.L_x_8418:
        /* <DEDUP_REMOVED lines=13> */
.L_x_8419:
        /* <DEDUP_REMOVED lines=13> */
.L_x_8420:
        /* <DEDUP_REMOVED lines=13> */
.L_x_8421:
        /* <DEDUP_REMOVED lines=13> */
.L_x_8422:
        /* <DEDUP_REMOVED lines=13> */
.L_x_8400:
        /* <DEDUP_REMOVED lines=14> */
.L_x_8423:
        /* <DEDUP_REMOVED lines=25> */
.L_x_8426:
[----:B------:R-:W-:Y:S05]  /*74f0*/  BRA.U !UP2, `(.L_x_8427) ;  /* 0x000000010a187547 */ /* 0x000fea000b800000 */
[----:B------:R-:W-:Y:S02]  /*7500*/  HADD2.F32 R193, -RZ, R184.H1_H1 ;  /* 0x300000b8ffc17230 */ /* 0x000fe40000004100 */
[----:B------:R-:W-:-:S04]  /*7510*/  FMUL.FTZ R194, R192, UR17 ;  /* 0x00000011c0c27c20 */ /* 0x000fc80008410000 */
[-C--:B------:R-:W-:Y:S01]  /*7520*/  FFMA.FTZ R45, R193, R194.reuse, R45 ;  /* 0x000000c2c12d7223 */ /* 0x080fe2000001002d */
[----:B------:R-:W-:-:S05]  /*7530*/  FMUL.FTZ R193, R141, R194 ;  /* 0x000000c28dc17220 */ /* 0x000fca0000410000 */
[----:B------:R-:W-:-:S04]  /*7540*/  F2FP.F16.F32.PACK_AB R193, RZ, R193 ;  /* 0x000000c1ffc1723e */ /* 0x000fc800000000ff */
[----:B0-----:R-:W-:-:S07]  /*7550*/  PRMT R188, R188, 0x5410, R193 ;  /* 0x00005410bcbc7816 */ /* 0x001fce00000000c1 */
.L_x_8427:
[----:B------:R-:W-:Y:S05]  /*7560*/  BRA.U !UP2, `(.L_x_8428) ;  /* 0x000000010a187547 */ /* 0x000fea000b800000 */
[----:B------:R-:W-:Y:S02]  /*7570*/  HADD2.F32 R193, -RZ, R185.H0_H0 ;  /* 0x200000b9ffc17230 */ /* 0x000fe40000004100 */
[----:B------:R-:W-:-:S04]  /*7580*/  FMUL.FTZ R194, R198, UR17 ;  /* 0x00000011c6c27c20 */ /* 0x000fc80008410000 */
[-C--:B------:R-:W-:Y:S01]  /*7590*/  FFMA.FTZ R46, R193, R194.reuse, R46 ;  /* 0x000000c2c12e7223 */ /* 0x080fe2000001002e */
[----:B------:R-:W-:-:S05]  /*75a0*/  FMUL.FTZ R193, R142, R194 ;  /* 0x000000c28ec17220 */ /* 0x000fca0000410000 */
[----:B------:R-:W-:-:S04]  /*75b0*/  F2FP.F16.F32.PACK_AB R193, RZ, R193 ;  /* 0x000000c1ffc1723e */ /* 0x000fc800000000ff */
[----:B0-----:R-:W-:-:S07]  /*75c0*/  PRMT R189, R193, 0x7610, R189 ;  /* 0x00007610c1bd7816 */ /* 0x001fce00000000bd */
.L_x_8428:
        /* <DEDUP_REMOVED lines=12> */
.L_x_8429:
        /* <DEDUP_REMOVED lines=12> */
.L_x_8430:
        /* <DEDUP_REMOVED lines=12> */
.L_x_8431:
        /* <DEDUP_REMOVED lines=20> */
.L_x_8432:
        /* <DEDUP_REMOVED lines=9> */
.L_x_8425:
        /* <DEDUP_REMOVED lines=13> */
.L_x_8434:
        /* <DEDUP_REMOVED lines=12> */
.L_x_8435:
        /* <DEDUP_REMOVED lines=12> */
.L_x_8436:
        /* <DEDUP_REMOVED lines=12> */
.L_x_8437:
        /* <DEDUP_REMOVED lines=12> */
.L_x_8438:
        /* <DEDUP_REMOVED lines=12> */
.L_x_8439:
        /* <DEDUP_REMOVED lines=12> */
.L_x_8440:
        /* <DEDUP_REMOVED lines=13> */
.L_x_8424:
        /* <DEDUP_REMOVED lines=19> */
.L_x_8442:
[----:B------:R-:W-:Y:S05]  /*8130*/  BRA.U !UP2, `(.L_x_8443) ;  /* 0x000000010a187547 */ /* 0x000fea000b800000 */
[----:B-----5:R-:W-:Y:S02]  /*8140*/  HADD2.F32 R193, -RZ, R184.H1_H1 ;  /* 0x300000b8ffc17230 */ /* 0x020fe40000004100 */
[----:B------:R-:W-:-:S04]  /*8150*/  FMUL.FTZ R194, R192, UR17 ;  /* 0x00000011c0c27c20 */ /* 0x000fc80008410000 */
[-C--:B------:R-:W-:Y:S01]  /*8160*/  FFMA.FTZ R45, R193, R194.reuse, R45 ;  /* 0x000000c2c12d7223 */ /* 0x080fe2000001002d */
[----:B------:R-:W-:-:S05]  /*8170*/  FMUL.FTZ R193, R141, R194 ;  /* 0x000000c28dc17220 */ /* 0x000fca0000410000 */
[----:B------:R-:W-:-:S04]  /*8180*/  F2FP.F16.F32.PACK_AB R193, RZ, R193 ;  /* 0x000000c1ffc1723e */ /* 0x000fc800000000ff */
[----:B0-----:R-:W-:-:S07]  /*8190*/  PRMT R188, R188, 0x5410, R193 ;  /* 0x00005410bcbc7816 */ /* 0x001fce00000000c1 */
.L_x_8443:
        /* <DEDUP_REMOVED lines=12> */
.L_x_8444:
        /* <DEDUP_REMOVED lines=12> */
.L_x_8445:
        /* <DEDUP_REMOVED lines=12> */
.L_x_8446:
        /* <DEDUP_REMOVED lines=12> */
.L_x_8447:
        /* <DEDUP_REMOVED lines=20> */
.L_x_8448:
        /* <DEDUP_REMOVED lines=9> */
.L_x_8441:
        /* <DEDUP_REMOVED lines=13> */
.L_x_8449:
        /* <DEDUP_REMOVED lines=13> */
.L_x_8450:
        /* <DEDUP_REMOVED lines=13> */
.L_x_8451:
        /* <DEDUP_REMOVED lines=13> */
.L_x_8452:
        /* <DEDUP_REMOVED lines=13> */
.L_x_8453:
        /* <DEDUP_REMOVED lines=13> */
.L_x_8454:
        /* <DEDUP_REMOVED lines=13> */
.L_x_8455:
        /* <DEDUP_REMOVED lines=13> */
.L_x_8433:
        /* <DEDUP_REMOVED lines=12> */
.L_x_8320:
        /* <DEDUP_REMOVED lines=35> */
.L_x_8457:
        /* <DEDUP_REMOVED lines=10> */
.L_x_15685:


//--------------------- .text._ZN10layer_norm13ln_bwd_kernelINS_13Kernel_traitsIf6__halfS2_S2_fjLj4096ELj1ELj1ELj4ELj16ENS_18Kernel_traits_baseILj4096EfS2_S2_S2_fjLj128EEEEELb1ELb0ELb0ELb0EEEvNS_9BwdParamsE --------------------------
	.section	.text._ZN10layer_norm13ln_bwd_kernelINS_13Kernel_traitsIf6__halfS2_S2_fjLj4096ELj1ELj1ELj4ELj16ENS_18Kernel_traits_baseILj4096EfS2_S2_S2_fjLj128EEEEELb1ELb0ELb0ELb0EEEvNS_9BwdParamsE,"ax",@progbits
	.align	128
        .global         _ZN10layer_norm13ln_bwd_kernelINS_13Kernel_traitsIf6__halfS2_S2_fjLj4096ELj1ELj1ELj4ELj16ENS_18Kernel_traits_baseILj4096EfS2_S2_S2_fjLj128EEEEELb1ELb0ELb0ELb0EEEvNS_9BwdParamsE
        .type           _ZN10layer_norm13ln_bwd_kernelINS_13Kernel_traitsIf6__halfS2_S2_fjLj4096ELj1ELj1ELj4ELj16ENS_18Kernel_traits_baseILj4096EfS2_S2_S2_fjLj128EEEEELb1ELb0ELb0ELb0EEEvNS_9BwdParamsE,@function
        .size           _ZN10layer_norm13ln_bwd_kernelINS_13Kernel_traitsIf6__halfS2_S2_fjLj4096ELj1ELj1ELj4ELj16ENS_18Kernel_traits_baseILj4096EfS2_S2_S2_fjLj128EEEEELb1ELb0ELb0ELb0EEEvNS_9BwdParamsE,(.L_x_15686 - _ZN10layer_norm13ln_bwd_kernelINS_13Kernel_traitsIf6__halfS2_S2_fjLj4096ELj1ELj1ELj4ELj16ENS_18Kernel_traits_baseILj4096EfS2_S2_S2_fjLj128EEEEELb1ELb0ELb0ELb0EEEvNS_9BwdParamsE)
        .other          _ZN10layer_norm13ln_bwd_kernelINS_13Kernel_traitsIf6__halfS2_S2_fjLj4096ELj1ELj1ELj4ELj16ENS_18Kernel_traits_baseILj4096EfS2_S2_S2_fjLj128EEEEELb1ELb0ELb0ELb0EEEvNS_9BwdParamsE,@"STO_CUDA_ENTRY STV_DEFAULT"
_ZN10layer_norm13ln_bwd_kernelINS_13Kernel_traitsIf6__halfS2_S2_fjLj4096ELj1ELj1ELj4ELj16ENS_18Kernel_traits_baseILj4096EfS2_S2_S2_fjLj128EEEEELb1ELb0ELb0ELb0EEEvNS_9BwdParamsE:
.text._ZN10layer_norm13ln_bwd_kernelINS_13Kernel_traitsIf6__halfS2_S2_fjLj4096ELj1ELj1ELj4ELj16ENS_18Kernel_traits_baseILj4096EfS2_S2_S2_fjLj128EEEEELb1ELb0ELb0ELb0EEEvNS_9BwdParamsE:
        /* <DEDUP_REMOVED lines=113> */
.L_x_8497:
        /* <DEDUP_REMOVED lines=37> */
[----:B------:R-:W-:Y:S01]  /*0960*/  IADD3 R209, PT, PT, R196, 0x80, RZ ;  /* 0x00000080c4d17810 */ /* 0x000fe20007ffe0ff */
[--C-:B---3--:R-:W-:Y:S02]  /*0970*/  HADD2.F32 R164, -RZ, R148.reuse.H0_H0 ;  /* 0x20000094ffa47230 */ /* 0x108fe40000004100 */
[----:B------:R-:W-:-:S03]  /*0980*/  HADD2.F32 R148, -RZ, R148.H1_H1 ;  /* 0x30000094ff947230 */ /* 0x000fc60000004100 */
[C---:B------:R-:W-:Y:S01]  /*0990*/  FADD.FTZ R197, -R193.reuse, R164 ;  /* 0x000000a4c1c57221 */ /* 0x040fe20000010100 */
[--C-:B------:R-:W-:Y:S02]  /*09a0*/  HADD2.F32 R166, -RZ, R149.reuse.H0_H0 ;  /* 0x20000095ffa67230 */ /* 0x100fe40000004100 */
[----:B------:R-:W-:Y:S02]  /*09b0*/  HADD2.F32 R188, -RZ, R149.H1_H1 ;  /* 0x30000095ffbc7230 */ /* 0x000fe40000004100 */
[----:B-----5:R-:W-:Y:S01]  /*09c0*/  FMUL.FTZ R197, R198, R197 ;  /* 0x000000c5c6c57220 */ /* 0x020fe20000410000 */
[----:B----4-:R-:W-:Y:S02]  /*09d0*/  HADD2.F32 R195, -RZ, R152.H0_H0 ;  /* 0x20000098ffc37230 */ /* 0x010fe40000004100 */
[----:B------:R-:W-:Y:S02]  /*09e0*/  HADD2.F32 R194, -RZ, R151.H0_H0 ;  /* 0x20000097ffc27230 */ /* 0x000fe40000004100 */
[----:B------:R-:W-:Y:S01]  /*09f0*/  FADD.FTZ R149, -R193, R148 ;  /* 0x00000094c1957221 */ /* 0x000fe20000010100 */
[----:B------:R-:W-:-:S02]  /*0a00*/  HADD2.F32 R190, -RZ, R150.H0_H0 ;  /* 0x20000096ffbe7230 */ /* 0x000fc40000004100 */
[C---:B------:R-:W-:Y:S01]  /*0a10*/  FADD.FTZ R191, -R193.reuse, R166 ;  /* 0x000000a6c1bf7221 */ /* 0x040fe20000010100 */
[----:B------:R-:W-:Y:S02]  /*0a20*/  HADD2.F32 R208, -RZ, R151.H1_H1 ;  /* 0x30000097ffd07230 */ /* 0x000fe40000004100 */
[----:B------:R-:W-:Y:S01]  /*0a30*/  FADD.FTZ R151, -R193, R188 ;  /* 0x000000bcc1977221 */ /* 0x000fe20000010100 */
[----:B------:R-:W-:Y:S02]  /*0a40*/  HADD2.F32 R152, -RZ, R152.H1_H1 ;  /* 0x30000098ff987230 */ /* 0x000fe40000004100 */
[----:B------:R-:W-:Y:S01]  /*0a50*/  FADD.FTZ R92, R92, R195 ;  /* 0x000000c35c5c7221 */ /* 0x000fe20000010000 */
[-C--:B------:R-:W-:Y:S01]  /*0a60*/  FFMA.FTZ R64, R197, R195.reuse, R64 ;  /* 0x000000c3c5407223 */ /* 0x080fe20000010040 */
[----:B------:R-:W-:Y:S01]  /*0a70*/  FMUL.FTZ R195, R56, R195 ;  /* 0x000000c338c37220 */ /* 0x000fe20000410000 */
[----:B------:R-:W-:Y:S02]  /*0a80*/  HADD2.F32 R150, -RZ, R150.H1_H1 ;  /* 0x30000096ff967230 */ /* 0x000fe40000004100 */
[----:B------:R-:W-:Y:S01]  /*0a90*/  FADD.FTZ R181, -R193, R194 ;  /* 0x000000c2c1b57221 */ /* 0x000fe20000010100 */
[----:B------:R-:W-:-:S02]  /*0aa0*/  HADD2.F32 R189, -RZ, R153.H0_H0 ;  /* 0x20000099ffbd7230 */ /* 0x000fc40000004100 */
[----:B0-----:R-:W-:Y:S01]  /*0ab0*/  FADD.FTZ R187, -R193, R190 ;  /* 0x000000bec1bb7221 */ /* 0x001fe20000010100 */
[C---:B------:R-:W-:Y:S01]  /*0ac0*/  FMUL.FTZ R194, R198.reuse, R149 ;  /* 0x00000095c6c27220 */ /* 0x040fe20000410000 */
[C---:B------:R-:W-:Y:S01]  /*0ad0*/  FMUL.FTZ R191, R198.reuse, R191 ;  /* 0x000000bfc6bf7220 */ /* 0x040fe20000410000 */
[----:B------:R-:W-:Y:S01]  /*0ae0*/  FMUL.FTZ R188, R198, R151 ;  /* 0x00000097c6bc7220 */ /* 0x000fe20000410000 */
[----:B------:R-:W-:Y:S01]  /*0af0*/  FMUL.FTZ R190, R57, R152 ;  /* 0x0000009839be7220 */ /* 0x000fe20000410000 */
[----:B------:R-:W-:Y:S01]  /*0b00*/  FADD.FTZ R149, RZ, R195 ;  /* 0x000000c3ff957221 */ /* 0x000fe20000010000 */
[----:B------:R-:W-:Y:S01]  /*0b10*/  FFMA.FTZ R151, R197, R195, RZ ;  /* 0x000000c3c5977223 */ /* 0x000fe200000100ff */
[----:B------:R-:W-:Y:S02]  /*0b20*/  HADD2.F32 R186, -RZ, R153.H1_H1 ;  /* 0x30000099ffba7230 */ /* 0x000fe40000004100 */
[----:B------:R-:W-:Y:S01]  /*0b30*/  FADD.FTZ R153, -R193, R150 ;  /* 0x00000096c1997221 */ /* 0x000fe20000010100 */
[----:B------:R-:W-:Y:S01]  /*0b40*/  FADD.FTZ R94, R94, R189 ;  /* 0x000000bd5e5e7221 */ /* 0x000fe20000010000 */
[-C--:B------:R-:W-:Y:S01]  /*0b50*/  FFMA.FTZ R66, R191, R189.reuse, R66 ;  /* 0x000000bdbf427223 */ /* 0x080fe20000010042 */
[----:B------:R-:W-:Y:S01]  /*0b60*/  FMUL.FTZ R189, R58, R189 ;  /* 0x000000bd3abd7220 */ /* 0x000fe20000410000 */
[----:B------:R-:W-:Y:S01]  /*0b70*/  FADD.FTZ R148, R149, R190 ;  /* 0x000000be95947221 */ /* 0x000fe20000010000 */
[----:B------:R-:W-:Y:S01]  /*0b80*/  FFMA.FTZ R150, R194, R190, R151 ;  /* 0x000000bec2967223 */ /* 0x000fe20000010097 */
[----:B-1----:R-:W-:-:S02]  /*0b90*/  HADD2.F32 R185, -RZ, R154.H0_H0 ;  /* 0x2000009affb97230 */ /* 0x002fc40000004100 */
[----:B------:R-:W-:Y:S01]  /*0ba0*/  FADD.FTZ R95, R95, R186 ;  /* 0x000000ba5f5f7221 */ /* 0x000fe20000010000 */
[-C--:B------:R-:W-:Y:S01]  /*0bb0*/  FFMA.FTZ R67, R188, R186.reuse, R67 ;  /* 0x000000babc437223 */ /* 0x080fe20000010043 */
[----:B------:R-:W-:Y:S01]  /*0bc0*/  FMUL.FTZ R187, R198, R187 ;  /* 0x000000bbc6bb7220 */ /* 0x000fe20000410000 */
        /* <DEDUP_REMOVED lines=34> */
.L_x_8460:
[----:B---34-:R-:W-:Y:S05]  /*0df0*/  BSYNC.RECONVERGENT B0 ;  /* 0x0000000000007941 */ /* 0x018fea0003800200 */
.L_x_8459:
        /* <DEDUP_REMOVED lines=18> */
[--C-:B------:R-:W-:Y:S02]  /*0f20*/  HADD2.F32 R22, -RZ, R9.reuse.H0_H0 ;  /* 0x20000009ff167230 */ /* 0x100fe40000004100 */
[----:B------:R-:W-:Y:S02]  /*0f30*/  HADD2.F32 R8, -RZ, R8.H1_H1 ;  /* 0x30000008ff087230 */ /* 0x000fe40000004100 */
[----:B------:R-:W-:Y:S01]  /*0f40*/  FADD.FTZ R7, -R193, R20 ;  /* 0x00000014c1077221 */ /* 0x000fe20000010100 */
[----:B------:R-:W-:Y:S02]  /*0f50*/  HADD2.F32 R150, -RZ, R10.H0_H0 ;  /* 0x2000000aff967230 */ /* 0x000fe40000004100 */
[----:B------:R-:W-:-:S02]  /*0f60*/  HADD2.F32 R148, -RZ, R9.H1_H1 ;  /* 0x30000009ff947230 */ /* 0x000fc40000004100 */
[----:B------:R-:W-:Y:S02]  /*0f70*/  HADD2.F32 R10, -RZ, R10.H1_H1 ;  /* 0x3000000aff0a7230 */ /* 0x000fe40000004100 */
[----:B-----5:R-:W-:Y:S01]  /*0f80*/  FMUL.FTZ R7, R198, R7 ;  /* 0x00000007c6077220 */ /* 0x020fe20000410000 */
[----:B----4-:R-:W-:Y:S02]  /*0f90*/  HADD2.F32 R9, -RZ, R12.H0_H0 ;  /* 0x2000000cff097230 */ /* 0x010fe40000004100 */
[--C-:B0-----:R-:W-:Y:S02]  /*0fa0*/  HADD2.F32 R17, -RZ, R13.reuse.H0_H0 ;  /* 0x2000000dff117230 */ /* 0x101fe40000004100 */
[----:B------:R-:W-:Y:S02]  /*0fb0*/  HADD2.F32 R16, -RZ, R13.H1_H1 ;  /* 0x3000000dff107230 */ /* 0x000fe40000004100 */
[----:B------:R-:W-:Y:S01]  /*0fc0*/  FADD.FTZ R13, -R193, R22 ;  /* 0x00000016c10d7221 */ /* 0x000fe20000010100 */
[----:B------:R-:W-:-:S02]  /*0fd0*/  HADD2.F32 R154, -RZ, R11.H0_H0 ;  /* 0x2000000bff9a7230 */ /* 0x000fc40000004100 */
[----:B------:R-:W-:Y:S02]  /*0fe0*/  HADD2.F32 R210, -RZ, R11.H1_H1 ;  /* 0x3000000bffd27230 */ /* 0x000fe40000004100 */
[C---:B------:R-:W-:Y:S01]  /*0ff0*/  FADD.FTZ R11, -R193.reuse, R8 ;  /* 0x00000008c10b7221 */ /* 0x040fe20000010100 */
[----:B------:R-:W-:Y:S01]  /*1000*/  FADD.FTZ R149, -R193, R10 ;  /* 0x0000000ac1957221 */ /* 0x000fe20000010100 */
[----:B------:R-:W-:Y:S02]  /*1010*/  HADD2.F32 R12, -RZ, R12.H1_H1 ;  /* 0x3000000cff0c7230 */ /* 0x000fe40000004100 */
[----:B------:R-:W-:Y:S01]  /*1020*/  FADD.FTZ R100, R100, R9 ;  /* 0x0000000964647221 */ /* 0x000fe20000010000 */
[-C--:B------:R-:W-:Y:S01]  /*1030*/  FFMA.FTZ R72, R7, R9.reuse, R72 ;  /* 0x0000000907487223 */ /* 0x080fe20000010048 */
[----:B------:R-:W-:Y:S01]  /*1040*/  FMUL.FTZ R10, R32, R9 ;  /* 0x00000009200a7220 */ /* 0x000fe20000410000 */
[----:B------:R-:W-:Y:S01]  /*1050*/  FMUL.FTZ R9, R198, R13 ;  /* 0x0000000dc6097220 */ /* 0x000fe20000410000 */
[----:B------:R-:W-:-:S02]  /*1060*/  HADD2.F32 R153, -RZ, R15.H0_H0 ;  /* 0x2000000fff997230 */ /* 0x000fc40000004100 */
[----:B------:R-:W-:Y:S01]  /*1070*/  FMUL.FTZ R8, R198, R11 ;  /* 0x0000000bc6087220 */ /* 0x000fe20000410000 */
[----:B------:R-:W-:Y:S02]  /*1080*/  HADD2.F32 R212, -RZ, R15.H1_H1 ;  /* 0x3000000fffd47230 */ /* 0x000fe40000004100 */
[C---:B------:R-:W-:Y:S01]  /*1090*/  FADD.FTZ R15, -R193.reuse, R148 ;  /* 0x00000094c10f7221 */ /* 0x040fe20000010100 */
[--C-:B------:R-:W-:Y:S02]  /*10a0*/  HADD2.F32 R21, -RZ, R14.reuse.H0_H0 ;  /* 0x2000000eff157230 */ /* 0x100fe40000004100 */
[----:B-1----:R-:W-:Y:S01]  /*10b0*/  FADD.FTZ R19, -R193, R150 ;  /* 0x00000096c1137221 */ /* 0x002fe20000010100 */
[----:B------:R-:W-:Y:S02]  /*10c0*/  HADD2.F32 R152, -RZ, R14.H1_H1 ;  /* 0x3000000eff987230 */ /* 0x000fe40000004100 */
[-C--:B------:R-:W-:Y:S01]  /*10d0*/  FMUL.FTZ R11, R33, R12.reuse ;  /* 0x0000000c210b7220 */ /* 0x080fe20000410000 */
[----:B------:R-:W-:Y:S01]  /*10e0*/  FADD.FTZ R102, R102, R17 ;  /* 0x0000001166667221 */ /* 0x000fe20000010000 */
[-C--:B------:R-:W-:Y:S01]  /*10f0*/  FFMA.FTZ R74, R9, R17.reuse, R74 ;  /* 0x00000011094a7223 */ /* 0x080fe2000001004a */
[----:B------:R-:W-:Y:S01]  /*1100*/  FMUL.FTZ R14, R34, R17 ;  /* 0x00000011220e7220 */ /* 0x000fe20000410000 */
[----:B------:R-:W-:Y:S01]  /*1110*/  FADD.FTZ R20, R199, R10 ;  /* 0x0000000ac7147221 */ /* 0x000fe20000010000 */
[----:B------:R-:W-:Y:S01]  /*1120*/  FADD.FTZ R101, R101, R12 ;  /* 0x0000000c65657221 */ /* 0x000fe20000010000 */
[----:B------:R-:W-:Y:S01]  /*1130*/  FFMA.FTZ R73, R8, R12, R73 ;  /* 0x0000000c08497223 */ /* 0x000fe20000010049 */
        /* <DEDUP_REMOVED lines=16> */
[----:B------:R-:W-:Y:S01]  /*1240*/  FADD.FTZ R151, -R193, R154 ;  /* 0x0000009ac1977221 */ /* 0x000fe20000010100 */
[----:B------:R-:W-:Y:S01]  /*1250*/  FMUL.FTZ R17, R37, R152 ;  /* 0x0000009825117220 */ /* 0x000fe20000410000 */
[----:B------:R-:W-:Y:S01]  /*1260*/  FADD.FTZ R22, R149, R16 ;  /* 0x0000001095167221 */ /* 0x000fe20000010000 */
[----:B------:R-:W-:Y:S01]  /*1270*/  FFMA.FTZ R149, R15, R16, R20 ;  /* 0x000000100f957223 */ /* 0x000fe20000010014 */
[----:B------:R-:W-:Y:S01]  /*1280*/  FMUL.FTZ R19, R198, R151 ;  /* 0x00000097c6137220 */ /* 0x000fe20000410000 */
        /* <DEDUP_REMOVED lines=16> */
.L_x_8462:
[----:B------:R-:W-:Y:S05]  /*1390*/  BSYNC.RECONVERGENT B0 ;  /* 0x0000000000007941 */ /* 0x000fea0003800200 */
.L_x_8461:
        /* <DEDUP_REMOVED lines=18> */
[----:B------:R-:W-:Y:S02]  /*14c0*/  HADD2.F32 R24, -RZ, R24.H1_H1 ;  /* 0x30000018ff187230 */ /* 0x000fe40000004100 */
[--C-:B------:R-:W-:Y:S02]  /*14d0*/  HADD2.F32 R210, -RZ, R27.reuse.H0_H0 ;  /* 0x2000001bffd27230 */ /* 0x100fe40000004100 */
[----:B------:R-:W-:Y:S02]  /*14e0*/  HADD2.F32 R212, -RZ, R27.H1_H1 ;  /* 0x3000001bffd47230 */ /* 0x000fe40000004100 */
[----:B------:R-:W-:Y:S01]  /*14f0*/  FADD.FTZ R27, -R193, R24 ;  /* 0x00000018c11b7221 */ /* 0x000fe20000010100 */
[----:B------:R-:W-:-:S02]  /*1500*/  HADD2.F32 R160, -RZ, R25.H1_H1 ;  /* 0x30000019ffa07230 */ /* 0x000fc40000004100 */
[----:B------:R-:W-:Y:S01]  /*1510*/  FADD.FTZ R23, -R193, R156 ;  /* 0x0000009cc1177221 */ /* 0x000fe20000010100 */
[----:B------:R-:W-:Y:S02]  /*1520*/  HADD2.F32 R158, -RZ, R25.H0_H0 ;  /* 0x20000019ff9e7230 */ /* 0x000fe40000004100 */
[----:B------:R-:W-:Y:S02]  /*1530*/  HADD2.F32 R162, -RZ, R26.H0_H0 ;  /* 0x2000001affa27230 */ /* 0x000fe40000004100 */
[----:B----4-:R-:W-:Y:S02]  /*1540*/  HADD2.F32 R25, -RZ, R28.H0_H0 ;  /* 0x2000001cff197230 */ /* 0x010fe40000004100 */
[----:B-----5:R-:W-:Y:S01]  /*1550*/  FMUL.FTZ R24, R198, R27 ;  /* 0x0000001bc6187220 */ /* 0x020fe20000410000 */
[----:B------:R-:W-:Y:S02]  /*1560*/  HADD2.F32 R26, -RZ, R26.H1_H1 ;  /* 0x3000001aff1a7230 */ /* 0x000fe40000004100 */
[----:B------:R-:W-:-:S02]  /*1570*/  HADD2.F32 R28, -RZ, R28.H1_H1 ;  /* 0x3000001cff1c7230 */ /* 0x000fc40000004100 */
[----:B------:R-:W-:Y:S01]  /*1580*/  FMUL.FTZ R23, R198, R23 ;  /* 0x00000017c6177220 */ /* 0x000fe20000410000 */
[--C-:B------:R-:W-:Y:S02]  /*1590*/  HADD2.F32 R153, -RZ, R31.reuse.H0_H0 ;  /* 0x2000001fff997230 */ /* 0x100fe40000004100 */
[----:B------:R-:W-:Y:S02]  /*15a0*/  HADD2.F32 R154, -RZ, R31.H1_H1 ;  /* 0x3000001fff9a7230 */ /* 0x000fe40000004100 */
[C---:B------:R-:W-:Y:S01]  /*15b0*/  FADD.FTZ R31, -R193.reuse, R160 ;  /* 0x000000a0c11f7221 */ /* 0x040fe20000010100 */
[--C-:B0-----:R-:W-:Y:S02]  /*15c0*/  HADD2.F32 R149, -RZ, R29.reuse.H0_H0 ;  /* 0x2000001dff957230 */ /* 0x101fe40000004100 */
[----:B------:R-:W-:Y:S02]  /*15d0*/  HADD2.F32 R148, -RZ, R29.H1_H1 ;  /* 0x3000001dff947230 */ /* 0x000fe40000004100 */
[C---:B------:R-:W-:Y:S01]  /*15e0*/  FADD.FTZ R29, -R193.reuse, R158 ;  /* 0x0000009ec11d7221 */ /* 0x040fe20000010100 */
[----:B------:R-:W-:Y:S01]  /*15f0*/  FADD.FTZ R157, -R193, R26 ;  /* 0x0000001ac19d7221 */ /* 0x000fe20000010100 */
[----:B------:R-:W-:Y:S01]  /*1600*/  FADD.FTZ R109, R109, R28 ;  /* 0x0000001c6d6d7221 */ /* 0x000fe20000010000 */
[-C--:B------:R-:W-:Y:S01]  /*1610*/  FFMA.FTZ R81, R24, R28.reuse, R81 ;  /* 0x0000001c18517223 */ /* 0x080fe20000010051 */
[----:B------:R-:W-:Y:S01]  /*1620*/  FMUL.FTZ R27, R41, R28 ;  /* 0x0000001c291b7220 */ /* 0x000fe20000410000 */
[----:B------:R-:W-:Y:S01]  /*1630*/  FADD.FTZ R155, -R193, R162 ;  /* 0x000000a2c19b7221 */ /* 0x000fe20000010100 */
[----:B------:R-:W-:Y:S01]  /*1640*/  FADD.FTZ R108, R108, R25 ;  /* 0x000000196c6c7221 */ /* 0x000fe20000010000 */
[-C--:B------:R-:W-:Y:S01]  /*1650*/  FFMA.FTZ R80, R23, R25.reuse, R80 ;  /* 0x0000001917507223 */ /* 0x080fe20000010050 */
[----:B------:R-:W-:Y:S01]  /*1660*/  FMUL.FTZ R26, R40, R25 ;  /* 0x00000019281a7220 */ /* 0x000fe20000410000 */
[C---:B------:R-:W-:Y:S01]  /*1670*/  FMUL.FTZ R28, R198.reuse, R31 ;  /* 0x0000001fc61c7220 */ /* 0x040fe20000410000 */
[----:B------:R-:W-:Y:S01]  /*1680*/  FMUL.FTZ R25, R198, R29 ;  /* 0x0000001dc6197220 */ /* 0x000fe20000410000 */
[----:B-1----:R-:W-:-:S02]  /*1690*/  HADD2.F32 R151, -RZ, R30.H0_H0 ;  /* 0x2000001eff977230 */ /* 0x002fc40000004100 */
[----:B------:R-:W-:Y:S01]  /*16a0*/  FADD.FTZ R111, R111, R148 ;  /* 0x000000946f6f7221 */ /* 0x000fe20000010000 */
[----:B------:R-:W-:Y:S02]  /*16b0*/  HADD2.F32 R152, -RZ, R30.H1_H1 ;  /* 0x3000001eff987230 */ /* 0x000fe40000004100 */
        /* <DEDUP_REMOVED lines=17> */
[C---:B------:R-:W-:Y:S01]  /*17d0*/  FMUL.FTZ R158, R198.reuse, R157 ;  /* 0x0000009dc69e7220 */ /* 0x040fe20000410000 */
        /* <DEDUP_REMOVED lines=21> */
.L_x_8464:
[----:B------:R-:W-:Y:S05]  /*1930*/  BSYNC.RECONVERGENT B0 ;  /* 0x0000000000007941 */ /* 0x000fea0003800200 */
.L_x_8463:
        /* <DEDUP_REMOVED lines=18> */
[--C-:B---3--:R-:W-:Y:S02]  /*1a60*/  HADD2.F32 R174, -RZ, R149.reuse.H0_H0 ;  /* 0x20000095ffae7230 */ /* 0x108fe40000004100 */
[----:B------:R-:W-:Y:S02]  /*1a70*/  HADD2.F32 R176, -RZ, R149.H1_H1 ;  /* 0x30000095ffb07230 */ /* 0x000fe40000004100 */
[--C-:B------:R-:W-:Y:S02]  /*1a80*/  HADD2.F32 R172, -RZ, R148.reuse.H0_H0 ;  /* 0x20000094ffac7230 */ /* 0x100fe40000004100 */
[----:B0-----:R-:W-:Y:S02]  /*1a90*/  HADD2.F32 R170, -RZ, R148.H1_H1 ;  /* 0x30000094ffaa7230 */ /* 0x001fe40000004100 */
[----:B------:R-:W-:Y:S02]  /*1aa0*/  HADD2.F32 R148, -RZ, R151.H0_H0 ;  /* 0x20000097ff947230 */ /* 0x000fe40000004100 */
[C---:B------:R-:W-:Y:S01]  /*1ab0*/  FADD.FTZ R165, -R193.reuse, R174 ;  /* 0x000000aec1a57221 */ /* 0x040fe20000010100 */
[----:B------:R-:W-:Y:S01]  /*1ac0*/  FADD.FTZ R171, -R193, R176 ;  /* 0x000000b0c1ab7221 */ /* 0x000fe20000010100 */
[----:B----4-:R-:W-:-:S02]  /*1ad0*/  HADD2.F32 R149, -RZ, R152.H0_H0 ;  /* 0x20000098ff957230 */ /* 0x010fc40000004100 */
[C---:B------:R-:W-:Y:S01]  /*1ae0*/  FADD.FTZ R163, -R193.reuse, R172 ;  /* 0x000000acc1a37221 */ /* 0x040fe20000010100 */
[C---:B------:R-:W-:Y:S01]  /*1af0*/  FADD.FTZ R177, -R193.reuse, R148 ;  /* 0x00000094c1b17221 */ /* 0x040fe20000010100 */
[----:B------:R-:W-:Y:S02]  /*1b00*/  HADD2.F32 R169, -RZ, R153.H0_H0 ;  /* 0x20000099ffa97230 */ /* 0x000fe40000004100 */
[C---:B-----5:R-:W-:Y:S01]  /*1b10*/  FMUL.FTZ R165, R198.reuse, R165 ;  /* 0x000000a5c6a57220 */ /* 0x060fe20000410000 */
[----:B------:R-:W-:Y:S02]  /*1b20*/  HADD2.F32 R180, -RZ, R151.H1_H1 ;  /* 0x30000097ffb47230 */ /* 0x000fe40000004100 */
[----:B------:R-:W-:Y:S01]  /*1b30*/  FADD.FTZ R151, -R193, R170 ;  /* 0x000000aac1977221 */ /* 0x000fe20000010100 */
[----:B------:R-:W-:Y:S02]  /*1b40*/  HADD2.F32 R148, -RZ, R153.H1_H1 ;  /* 0x30000099ff947230 */ /* 0x000fe40000004100 */
[----:B------:R-:W-:Y:S01]  /*1b50*/  FMUL.FTZ R172, R198, R171 ;  /* 0x000000abc6ac7220 */ /* 0x000fe20000410000 */
[----:B------:R-:W-:-:S02]  /*1b60*/  HADD2.F32 R152, -RZ, R152.H1_H1 ;  /* 0x30000098ff987230 */ /* 0x000fc40000004100 */
[----:B------:R-:W-:Y:S01]  /*1b70*/  FMUL.FTZ R163, R198, R163 ;  /* 0x000000a3c6a37220 */ /* 0x000fe20000410000 */
        /* <DEDUP_REMOVED lines=11> */
[----:B------:R-:W-:Y:S01]  /*1c30*/  FMUL.FTZ R168, R198, R151 ;  /* 0x00000097c6a87220 */ /* 0x000fe20000410000 */
[----:B------:R-:W-:Y:S01]  /*1c40*/  FFMA.FTZ R149, R163, R170, R208 ;  /* 0x000000aaa3957223 */ /* 0x000fe200000100d0 */
[----:B------:R-:W-:-:S02]  /*1c50*/  HADD2.F32 R178, -RZ, R150.H0_H0 ;  /* 0x20000096ffb27230 */ /* 0x000fc40000004100 */
[----:B------:R-:W-:Y:S01]  /*1c60*/  FADD.FTZ R151, R148, R167 ;  /* 0x000000a794977221 */ /* 0x000fe20000010000 */
[----:B------:R-:W-:Y:S02]  /*1c70*/  HADD2.F32 R150, -RZ, R150.H1_H1 ;  /* 0x30000096ff967230 */ /* 0x000fe40000004100 */
[----:B------:R-:W-:Y:S01]  /*1c80*/  FFMA.FTZ R148, R168, R167, R149 ;  /* 0x000000a7a8947223 */ /* 0x000fe20000010095 */
[--C-:B------:R-:W-:Y:S02]  /*1c90*/  HADD2.F32 R153, -RZ, R154.reuse.H0_H0 ;  /* 0x2000009aff997230 */ /* 0x100fe40000004100 */
[C---:B------:R-:W-:Y:S01]  /*1ca0*/  FADD.FTZ R173, -R193.reuse, R178 ;  /* 0x000000b2c1ad7221 */ /* 0x040fe20000010100 */
        /* <DEDUP_REMOVED lines=35> */
.L_x_8466:
[----:B------:R-:W-:Y:S05]  /*1ee0*/  BSYNC.RECONVERGENT B0 ;  /* 0x0000000000007941 */ /* 0x000fea0003800200 */
.L_x_8465:
[----:B------:R-:W0:Y:S01]  /*1ef0*/  SHFL.DOWN PT, R148, R199, 0x10, 0x1f ;  /* 0x0a001f00c7947f89 */ /* 0x000e2200000e0000 */
[----:B------:R-:W-:Y:S02]  /*1f00*/  LOP3.LUT P6, RZ, R4, 0x1f, RZ, 0xc0, !PT ;  /* 0x0000001f04ff7812 */ /* 0x000fe400078cc0ff */
[----:B------:R-:W-:Y:S01]  /*1f10*/  LEA R211, R192, R211, 0x18 ;  /* 0x000000d3c0d37211 */ /* 0x000fe200078ec0ff */
[----:B------:R-:W1:Y:S01]  /*1f20*/  SHFL.DOWN PT, R149, R208, 0x10, 0x1f ;  /* 0x0a001f00d0957f89 */ /* 0x000e6200000e0000 */
[----:B------:R-:W-:Y:S02]  /*1f30*/  PLOP3.LUT P0, PT, PT, PT, PT, 0x80, 0x8 ;  /* 0x000000000008781c */ /* 0x000fe40003f0f070 */
[----:B------:R-:W-:-:S07]  /*1f40*/  IADD3 R210, PT, PT, R211, 0x4020, RZ ;  /* 0x00004020d3d27810 */ /* 0x000fce0007ffe0ff */
        /* <DEDUP_REMOVED lines=115> */
[----:B------:R-:W-:Y:S02]  /*2680*/  F2FP.F16.F32.PACK_AB R149, R155, R152 ;  /* 0x000000989b95723e */ /* 0x000fe400000000ff */
[----:B------:R-:W-:Y:S01]  /*2690*/  F2FP.F16.F32.PACK_AB R148, R153, R148 ;  /* 0x000000949994723e */ /* 0x000fe200000000ff */
[----:B------:R-:W-:Y:S06]  /*26a0*/  BRA `(.L_x_8472) ;  /* 0x0000000400047947 */ /* 0x000fec0003800000 */
.L_x_8471:
        /* <DEDUP_REMOVED lines=12> */
[----:B------:R-:W-:Y:S01]  /*2770*/  F2FP.F16.F32.PACK_AB R123, R212, R123 ;  /* 0x0000007bd47b723e */ /* 0x000fe200000000ff */
        /* <DEDUP_REMOVED lines=43> */
[----:B------:R-:W-:Y:S02]  /*2a30*/  F2FP.F16.F32.PACK_AB R121, R154, R151 ;  /* 0x000000979a79723e */ /* 0x000fe400000000ff */
[----:B------:R-:W-:Y:S01]  /*2a40*/  F2FP.F16.F32.PACK_AB R151, R214, R211 ;  /* 0x000000d3d697723e */ /* 0x000fe200000000ff */
[----:B------:R-:W-:-:S04]  /*2a50*/  FMUL.FTZ R120, R149, R192 ;  /* 0x000000c095787220 */ /* 0x000fc80000410000 */
[----:B------:R-:W-:-:S05]  /*2a60*/  FMUL.FTZ R120, R120, UR11 ;  /* 0x0000000b78787c20 */ /* 0x000fca0008410000 */
[----:B------:R-:W-:Y:S02]  /*2a70*/  FSEL R148, R120, RZ, P0 ;  /* 0x000000ff78947208 */ /* 0x000fe40000000000 */
[----:B------:R-:W-:Y:S02]  /*2a80*/  F2FP.F16.F32.PACK_AB R120, R150, R149 ;  /* 0x000000959678723e */ /* 0x000fe400000000ff */
[----:B------:R-:W-:Y:S02]  /*2a90*/  F2FP.F16.F32.PACK_AB R150, R210, R209 ;  /* 0x000000d1d296723e */ /* 0x000fe400000000ff */
[----:B------:R-:W-:Y:S02]  /*2aa0*/  F2FP.F16.F32.PACK_AB R149, R155, R152 ;  /* 0x000000989b95723e */ /* 0x000fe400000000ff */
[----:B------:R-:W-:-:S07]  /*2ab0*/  F2FP.F16.F32.PACK_AB R148, R153, R148 ;  /* 0x000000949994723e */ /* 0x000fce00000000ff */
.L_x_8472:
[----:B------:R-:W0:Y:S08]  /*2ac0*/  @P6 LDC.64 R154, c[0x0][0x478] ;  /* 0x00011e00ff9a6b82 */ /* 0x000e300000000a00 */
[----:B------:R-:W1:Y:S01]  /*2ad0*/  LDC.64 R152, c[0x0][0x468] ;  /* 0x00011a00ff987b82 */ /* 0x000e620000000a00 */
[----:B0-----:R-:W-:-:S05]  /*2ae0*/  @P6 IMAD.WIDE.U32 R154, R196, 0x10, R154 ;  /* 0x00000010c49a6825 */ /* 0x001fca00078e009a */
[----:B------:R0:W-:Y:S01]  /*2af0*/  @P6 STG.E.128 desc[UR4][R154.64], R120 ;  /* 0x000000789a006986 */ /* 0x0001e2000c101d04 */
[C---:B-1----:R-:W-:Y:S01]  /*2b00*/  IMAD.WIDE.U32 R152, R196.reuse, 0x10, R152 ;  /* 0x00000010c4987825 */ /* 0x042fe200078e0098 */
[----:B------:R-:W-:-:S04]  /*2b10*/  IADD3 R196, PT, PT, R196, 0x80, RZ ;  /* 0x00000080c4c47810 */ /* 0x000fc80007ffe0ff */
[----:B------:R0:W-:Y:S03]  /*2b20*/  STG.E.128 desc[UR4][R152.64], R148 ;  /* 0x0000009498007986 */ /* 0x0001e6000c101d04 */
.L_x_8470:
[----:B------:R-:W-:Y:S05]  /*2b30*/  BSYNC.RECONVERGENT B1 ;  /* 0x0000000000017941 */ /* 0x000fea0003800200 */
.L_x_8469:
        /* <DEDUP_REMOVED lines=20> */
[----:B------:R-:W-:Y:S02]  /*2c80*/  F2FP.F16.F32.PACK_AB R123, R212, R123 ;  /* 0x0000007bd47b723e */ /* 0x000fe400000000ff */
        /* <DEDUP_REMOVED lines=38> */
[----:B------:R-:W-:Y:S02]  /*2ef0*/  F2FP.F16.F32.PACK_AB R121, R154, R151 ;  /* 0x000000979a79723e */ /* 0x000fe400000000ff */
[----:B------:R-:W-:Y:S02]  /*2f00*/  F2FP.F16.F32.PACK_AB R151, R214, R211 ;  /* 0x000000d3d697723e */ /* 0x000fe400000000ff */
[----:B------:R-:W-:Y:S01]  /*2f10*/  FSEL R153, R120, RZ, P0 ;  /* 0x000000ff78997208 */ /* 0x000fe20000000000 */
[----:B------:R-:W-:Y:S01]  /*2f20*/  FMUL.FTZ R120, R149, R192 ;  /* 0x000000c095787220 */ /* 0x000fe20000410000 */
[----:B------:R-:W-:-:S03]  /*2f30*/  LOP3.LUT P0, RZ, R204, 0xff, RZ, 0xc0, !PT ;  /* 0x000000ffccff7812 */ /* 0x000fc6000780c0ff */
[----:B------:R-:W-:-:S05]  /*2f40*/  FMUL.FTZ R120, R120, UR11 ;  /* 0x0000000b78787c20 */ /* 0x000fca0008410000 */
[----:B------:R-:W-:Y:S02]  /*2f50*/  FSEL R148, R120, RZ, P0 ;  /* 0x000000ff78947208 */ /* 0x000fe40000000000 */
[----:B------:R-:W-:Y:S02]  /*2f60*/  F2FP.F16.F32.PACK_AB R120, R150, R149 ;  /* 0x000000959678723e */ /* 0x000fe400000000ff */
[----:B------:R-:W-:Y:S02]  /*2f70*/  F2FP.F16.F32.PACK_AB R150, R210, R209 ;  /* 0x000000d1d296723e */ /* 0x000fe400000000ff */
[----:B------:R-:W-:Y:S02]  /*2f80*/  F2FP.F16.F32.PACK_AB R149, R155, R152 ;  /* 0x000000989b95723e */ /* 0x000fe400000000ff */
[----:B------:R-:W-:Y:S01]  /*2f90*/  F2FP.F16.F32.PACK_AB R148, R153, R148 ;  /* 0x000000949994723e */ /* 0x000fe200000000ff */
[----:B------:R-:W-:Y:S06]  /*2fa0*/  BRA `(.L_x_8476) ;  /* 0x0000000000f47947 */ /* 0x000fec0003800000 */
.L_x_8475:
        /* <DEDUP_REMOVED lines=59> */
[----:B------:R-:W-:Y:S02]  /*3360*/  F2FP.F16.F32.PACK_AB R149, R155, R152 ;  /* 0x000000989b95723e */ /* 0x000fe400000000ff */
[----:B------:R-:W-:-:S07]  /*3370*/  F2FP.F16.F32.PACK_AB R148, R153, R148 ;  /* 0x000000949994723e */ /* 0x000fce00000000ff */
.L_x_8476:
[----:B------:R-:W0:Y:S08]  /*3380*/  @P6 LDC.64 R154, c[0x0][0x478] ;  /* 0x00011e00ff9a6b82 */ /* 0x000e300000000a00 */
[----:B------:R-:W1:Y:S01]  /*3390*/  LDC.64 R152, c[0x0][0x468] ;  /* 0x00011a00ff987b82 */ /* 0x000e620000000a00 */
[----:B0-----:R-:W-:-:S05]  /*33a0*/  @P6 IMAD.WIDE.U32 R154, R196, 0x10, R154 ;  /* 0x00000010c49a6825 */ /* 0x001fca00078e009a */
[----:B------:R2:W-:Y:S01]  /*33b0*/  @P6 STG.E.128 desc[UR4][R154.64], R120 ;  /* 0x000000789a006986 */ /* 0x0005e2000c101d04 */
[C---:B-1----:R-:W-:Y:S01]  /*33c0*/  IMAD.WIDE.U32 R152, R196.reuse, 0x10, R152 ;  /* 0x00000010c4987825 */ /* 0x042fe200078e0098 */
[----:B------:R-:W-:-:S04]  /*33d0*/  IADD3 R196, PT, PT, R196, 0x80, RZ ;  /* 0x00000080c4c47810 */ /* 0x000fc80007ffe0ff */
[----:B------:R2:W-:Y:S03]  /*33e0*/  STG.E.128 desc[UR4][R152.64], R148 ;  /* 0x0000009498007986 */ /* 0x0005e6000c101d04 */
.L_x_8474:
[----:B------:R-:W-:Y:S05]  /*33f0*/  BSYNC.RECONVERGENT B1 ;  /* 0x0000000000017941 */ /* 0x000fea0003800200 */
.L_x_8473:
        /* <DEDUP_REMOVED lines=71> */
.L_x_8479:
        /* <DEDUP_REMOVED lines=61> */
.L_x_8480:
[----:B------:R-:W0:Y:S08]  /*3c40*/  @P6 LDC.64 R154, c[0x0][0x478] ;  /* 0x00011e00ff9a6b82 */ /* 0x000e300000000a00 */
[----:B------:R-:W1:Y:S01]  /*3c50*/  LDC.64 R152, c[0x0][0x468] ;  /* 0x00011a00ff987b82 */ /* 0x000e620000000a00 */
[----:B0-----:R-:W-:-:S05]  /*3c60*/  @P6 IMAD.WIDE.U32 R154, R196, 0x10, R154 ;  /* 0x00000010c49a6825 */ /* 0x001fca00078e009a */
[----:B------:R3:W-:Y:S01]  /*3c70*/  @P6 STG.E.128 desc[UR4][R154.64], R120 ;  /* 0x000000789a006986 */ /* 0x0007e2000c101d04 */
[C---:B-1----:R-:W-:Y:S01]  /*3c80*/  IMAD.WIDE.U32 R152, R196.reuse, 0x10, R152 ;  /* 0x00000010c4987825 */ /* 0x042fe200078e0098 */
[----:B------:R-:W-:-:S04]  /*3c90*/  IADD3 R196, PT, PT, R196, 0x80, RZ ;  /* 0x00000080c4c47810 */ /* 0x000fc80007ffe0ff */
[----:B------:R3:W-:Y:S03]  /*3ca0*/  STG.E.128 desc[UR4][R152.64], R148 ;  /* 0x0000009498007986 */ /* 0x0007e6000c101d04 */
.L_x_8478:
[----:B------:R-:W-:Y:S05]  /*3cb0*/  BSYNC.RECONVERGENT B1 ;  /* 0x0000000000017941 */ /* 0x000fea0003800200 */
.L_x_8477:
        /* <DEDUP_REMOVED lines=21> */
[----:B------:R-:W-:-:S03]  /*3e10*/  F2FP.F16.F32.PACK_AB R123, R210, R123 ;  /* 0x0000007bd27b723e */ /* 0x000fc600000000ff */
        /* <DEDUP_REMOVED lines=37> */
[----:B------:R-:W-:Y:S02]  /*4070*/  F2FP.F16.F32.PACK_AB R120, R120, R193 ;  /* 0x000000c17878723e */ /* 0x000fe400000000ff */
[----:B------:R-:W-:Y:S01]  /*4080*/  FMUL.FTZ R121, R121, UR11 ;  /* 0x0000000b79797c20 */ /* 0x000fe20008410000 */
[----:B------:R-:W-:-:S04]  /*4090*/  FMUL.FTZ R192, R192, UR11 ;  /* 0x0000000bc0c07c20 */ /* 0x000fc80008410000 */
[----:B------:R-:W-:Y:S02]  /*40a0*/  FSEL R153, R121, RZ, P0 ;  /* 0x000000ff79997208 */ /* 0x000fe40000000000 */
[----:B------:R-:W-:Y:S02]  /*40b0*/  LOP3.LUT P0, RZ, R202, 0xff, RZ, 0xc0, !PT ;  /* 0x000000ffcaff7812 */ /* 0x000fe4000780c0ff */
[----:B------:R-:W-:Y:S02]  /*40c0*/  F2FP.F16.F32.PACK_AB R121, R150, R149 ;  /* 0x000000959679723e */ /* 0x000fe400000000ff */
[----:B------:R-:W-:Y:S02]  /*40d0*/  FSEL R148, R192, RZ, P0 ;  /* 0x000000ffc0947208 */ /* 0x000fe40000000000 */
[----:B------:R-:W-:Y:S02]  /*40e0*/  F2FP.F16.F32.PACK_AB R150, R199, R154 ;  /* 0x0000009ac796723e */ /* 0x000fe400000000ff */
[----:B------:R-:W-:-:S02]  /*40f0*/  F2FP.F16.F32.PACK_AB R149, R155, R152 ;  /* 0x000000989b95723e */ /* 0x000fc400000000ff */
[----:B------:R-:W-:Y:S01]  /*4100*/  F2FP.F16.F32.PACK_AB R148, R153, R148 ;  /* 0x000000949994723e */ /* 0x000fe200000000ff */
[----:B------:R-:W-:Y:S06]  /*4110*/  BRA `(.L_x_8483) ;  /* 0x0000000000f47947 */ /* 0x000fec0003800000 */
.L_x_8482:
        /* <DEDUP_REMOVED lines=58> */
[----:B------:R-:W-:Y:S02]  /*44c0*/  F2FP.F16.F32.PACK_AB R149, R155, R152 ;  /* 0x000000989b95723e */ /* 0x000fe400000000ff */
[----:B------:R-:W-:-:S04]  /*44d0*/  FSEL R148, R193, RZ, P0 ;  /* 0x000000ffc1947208 */ /* 0x000fc80000000000 */
[----:B------:R-:W-:-:S07]  /*44e0*/  F2FP.F16.F32.PACK_AB R148, R153, R148 ;  /* 0x000000949994723e */ /* 0x000fce00000000ff */
.L_x_8483:
[----:B------:R-:W0:Y:S08]  /*44f0*/  @P6 LDC.64 R154, c[0x0][0x478] ;  /* 0x00011e00ff9a6b82 */ /* 0x000e300000000a00 */
[----:B------:R-:W1:Y:S01]  /*4500*/  LDC.64 R152, c[0x0][0x468] ;  /* 0x00011a00ff987b82 */ /* 0x000e620000000a00 */
[----:B0-----:R-:W-:-:S05]  /*4510*/  @P6 IMAD.WIDE.U32 R154, R196, 0x10, R154 ;  /* 0x00000010c49a6825 */ /* 0x001fca00078e009a */
[----:B------:R0:W-:Y:S01]  /*4520*/  @P6 STG.E.128 desc[UR4][R154.64], R120 ;  /* 0x000000789a006986 */ /* 0x0001e2000c101d04 */
[----:B-1----:R-:W-:-:S05]  /*4530*/  IMAD.WIDE.U32 R152, R196, 0x10, R152 ;  /* 0x00000010c4987825 */ /* 0x002fca00078e0098 */
[----:B------:R0:W-:Y:S01]  /*4540*/  STG.E.128 desc[UR4][R152.64], R148 ;  /* 0x0000009498007986 */ /* 0x0001e2000c101d04 */
[----:B------:R-:W-:Y:S05]  /*4550*/  BRA `(.L_x_8481) ;  /* 0x0000002400ec7947 */ /* 0x000fea0003800000 */
.L_x_8468:
        /* <DEDUP_REMOVED lines=14> */
[C---:B-----5:R-:W-:Y:S01]  /*4640*/  FFMA.FTZ R149, R198.reuse, R148, R149 ;  /* 0x00000094c6957223 */ /* 0x060fe20000010095 */
[----:B------:R-:W-:Y:S01]  /*4650*/  FFMA.FTZ R148, R191, R193, R208 ;  /* 0x000000c1bf947223 */ /* 0x000fe200000100d0 */
[----:B------:R-:W-:Y:S01]  /*4660*/  FFMA.FTZ R155, R198, R153, R151 ;  /* 0x00000099c69b7223 */ /* 0x000fe20000010097 */
[----:B------:R-:W-:-:S02]  /*4670*/  HADD2.F32 R151, -RZ, R126.H0_H0 ;  /* 0x2000007eff977230 */ /* 0x000fc40000004100 */
[-C--:B------:R-:W-:Y:S01]  /*4680*/  FMUL.FTZ R149, R149, R192.reuse ;  /* 0x000000c095957220 */ /* 0x080fe20000410000 */
[----:B------:R-:W-:Y:S01]  /*4690*/  FADD.FTZ R152, R185, -R150 ;  /* 0x80000096b9987221 */ /* 0x000fe20000010000 */
[----:B------:R-:W-:Y:S01]  /*46a0*/  FMUL.FTZ R155, R155, R192 ;  /* 0x000000c09b9b7220 */ /* 0x000fe20000410000 */
[----:B------:R-:W-:Y:S01]  /*46b0*/  FADD.FTZ R150, R189, -R148 ;  /* 0x80000094bd967221 */ /* 0x000fe20000010000 */
[----:B------:R-:W-:Y:S01]  /*46c0*/  FMUL.FTZ R149, R149, UR11 ;  /* 0x0000000b95957c20 */ /* 0x000fe20008410000 */
[----:B------:R-:W-:Y:S01]  /*46d0*/  FFMA.FTZ R154, R184, R193, R208 ;  /* 0x000000c1b89a7223 */ /* 0x000fe200000100d0 */
[----:B------:R-:W-:Y:S01]  /*46e0*/  FMUL.FTZ R148, R155, UR11 ;  /* 0x0000000b9b947c20 */ /* 0x000fe20008410000 */
[----:B------:R-:W-:Y:S01]  /*46f0*/  FFMA.FTZ R151, R198, R152, R151 ;  /* 0x00000098c6977223 */ /* 0x000fe20000010097 */
[----:B------:R-:W-:Y:S01]  /*4700*/  HADD2.F32 R153, -RZ, R126.H1_H1 ;  /* 0x3000007eff997230 */ /* 0x000fe20000004100 */
[----:B------:R-:W-:Y:S01]  /*4710*/  FSEL R210, R149, RZ, P0 ;  /* 0x000000ff95d27208 */ /* 0x000fe20000000000 */
[----:B------:R-:W-:Y:S01]  /*4720*/  FADD.FTZ R154, R183, -R154 ;  /* 0x8000009ab79a7221 */ /* 0x000fe20000010000 */
[----:B------:R-:W-:Y:S01]  /*4730*/  ISETP.GE.U32.AND P0, PT, R206, RZ, PT ;  /* 0x000000ffce00720c */ /* 0x000fe20003f06070 */
[----:B------:R-:W-:-:S02]  /*4740*/  HADD2.F32 R149, -RZ, R125.H0_H0 ;  /* 0x2000007dff957230 */ /* 0x000fc40000004100 */
[-CC-:B------:R-:W-:Y:S01]  /*4750*/  FFMA.FTZ R209, R188, R193.reuse, R208.reuse ;  /* 0x000000c1bcd17223 */ /* 0x180fe200000100d0 */
[----:B------:R-:W-:Y:S01]  /*4760*/  FFMA.FTZ R155, R198, R154, R153 ;  /* 0x0000009ac69b7223 */ /* 0x000fe20000010099 */
[----:B------:R-:W-:Y:S01]  /*4770*/  ISETP.GE.U32.AND.EX P0, PT, R207, 0x1000000, PT, P0 ;  /* 0x01000000cf00780c */ /* 0x000fe20003f06100 */
[----:B------:R-:W-:Y:S01]  /*4780*/  FFMA.FTZ R199, R194, R193, R208 ;  /* 0x000000c1c2c77223 */ /* 0x000fe200000100d0 */
[----:B------:R-:W-:Y:S01]  /*4790*/  FFMA.FTZ R153, R198, R150, R149 ;  /* 0x00000096c6997223 */ /* 0x000fe20000010095 */
[-C--:B------:R-:W-:Y:S01]  /*47a0*/  FMUL.FTZ R155, R155, R192.reuse ;  /* 0x000000c09b9b7220 */ /* 0x080fe20000410000 */
[----:B------:R-:W-:Y:S01]  /*47b0*/  FSEL R211, R148, RZ, P0 ;  /* 0x000000ff94d37208 */ /* 0x000fe20000000000 */
[----:B------:R-:W-:Y:S01]  /*47c0*/  FMUL.FTZ R148, R151, R192 ;  /* 0x000000c097947220 */ /* 0x000fe20000410000 */
[----:B------:R-:W-:Y:S01]  /*47d0*/  LOP3.LUT P0, RZ, R207, 0xff, RZ, 0xc0, !PT ;  /* 0x000000ffcfff7812 */ /* 0x000fe2000780c0ff */
[----:B------:R-:W-:Y:S02]  /*47e0*/  HADD2.F32 R151, -RZ, R125.H1_H1 ;  /* 0x3000007dff977230 */ /* 0x000fe40000004100 */
[----:B------:R-:W-:Y:S01]  /*47f0*/  FADD.FTZ R209, R186, -R209 ;  /* 0x800000d1bad17221 */ /* 0x000fe20000010000 */
[----:B------:R-:W-:Y:S01]  /*4800*/  FMUL.FTZ R148, R148, UR11 ;  /* 0x0000000b94947c20 */ /* 0x000fe20008410000 */
[----:B------:R-:W-:-:S02]  /*4810*/  HADD2.F32 R149, -RZ, R124.H1_H1 ;  /* 0x3000007cff957230 */ /* 0x000fc40000004100 */
[----:B------:R-:W-:Y:S01]  /*4820*/  FADD.FTZ R154, R190, -R199 ;  /* 0x800000c7be9a7221 */ /* 0x000fe20000010000 */
[----:B------:R-:W-:Y:S01]  /*4830*/  FMUL.FTZ R152, R155, UR11 ;  /* 0x0000000b9b987c20 */ /* 0x000fe20008410000 */
[----:B------:R-:W-:Y:S01]  /*4840*/  FMUL.FTZ R153, R153, R192 ;  /* 0x000000c099997220 */ /* 0x000fe20000410000 */
[----:B------:R-:W-:Y:S01]  /*4850*/  FSEL R150, R148, RZ, P0 ;  /* 0x000000ff94967208 */ /* 0x000fe20000000000 */
[----:B------:R-:W-:Y:S01]  /*4860*/  FFMA.FTZ R148, R197, R193, R208 ;  /* 0x000000c1c5947223 */ /* 0x000fe200000100d0 */
[----:B------:R-:W-:Y:S01]  /*4870*/  LOP3.LUT P0, RZ, R207, 0xff00, RZ, 0xc0, !PT ;  /* 0x0000ff00cfff7812 */ /* 0x000fe2000780c0ff */
[C---:B------:R-:W-:Y:S01]  /*4880*/  FFMA.FTZ R155, R198.reuse, R209, R151 ;  /* 0x000000d1c69b7223 */ /* 0x040fe20000010097 */
[----:B------:R-:W-:Y:S01]  /*4890*/  FFMA.FTZ R151, R198, R154, R149 ;  /* 0x0000009ac6977223 */ /* 0x000fe20000010095 */
[----:B------:R-:W-:Y:S01]  /*48a0*/  FADD.FTZ R154, R195, -R148 ;  /* 0x80000094c39a7221 */ /* 0x000fe20000010000 */
[----:B------:R-:W-:Y:S01]  /*48b0*/  FSEL R209, R152, RZ, P0 ;  /* 0x000000ff98d17208 */ /* 0x000fe20000000000 */
[----:B------:R-:W-:-:S02]  /*48c0*/  HADD2.F32 R149, -RZ, R124.H0_H0 ;  /* 0x2000007cff957230 */ /* 0x000fc40000004100 */
[----:B------:R-:W-:Y:S01]  /*48d0*/  FMUL.FTZ R148, R153, UR11 ;  /* 0x0000000b99947c20 */ /* 0x000fe20008410000 */
[----:B------:R-:W-:Y:S01]  /*48e0*/  LOP3.LUT P0, RZ, R206, 0xff0000, RZ, 0xc0, !PT ;  /* 0x00ff0000ceff7812 */ /* 0x000fe2000780c0ff */
[----:B------:R-:W0:Y:S01]  /*48f0*/  LDC.64 R152, c[0x0][0x468] ;  /* 0x00011a00ff987b82 */ /* 0x000e220000000a00 */
[----:B------:R-:W-:Y:S01]  /*4900*/  FMUL.FTZ R155, R155, R192 ;  /* 0x000000c09b9b7220 */ /* 0x000fe20000410000 */
[----:B------:R-:W-:Y:S01]  /*4910*/  FFMA.FTZ R149, R198, R154, R149 ;  /* 0x0000009ac6957223 */ /* 0x000fe20000010095 */
[----:B------:R-:W-:Y:S01]  /*4920*/  FSEL R154, R148, RZ, P0 ;  /* 0x000000ff949a7208 */ /* 0x000fe20000000000 */
[-C--:B------:R-:W-:Y:S01]  /*4930*/  FMUL.FTZ R151, R151, R192.reuse ;  /* 0x000000c097977220 */ /* 0x080fe20000410000 */
[----:B------:R-:W-:Y:S01]  /*4940*/  FMUL.FTZ R155, R155, UR11 ;  /* 0x0000000b9b9b7c20 */ /* 0x000fe20008410000 */
[----:B------:R-:W-:Y:S01]  /*4950*/  LOP3.LUT P0, RZ, R206, 0xff000000, RZ, 0xc0, !PT ;  /* 0xff000000ceff7812 */ /* 0x000fe2000780c0ff */
[----:B------:R-:W-:Y:S01]  /*4960*/  FMUL.FTZ R149, R149, R192 ;  /* 0x000000c095957220 */ /* 0x000fe20000410000 */
[----:B------:R-:W-:Y:S01]  /*4970*/  FMUL.FTZ R151, R151, UR11 ;  /* 0x0000000b97977c20 */ /* 0x000fe20008410000 */
[----:B------:R-:W-:-:S02]  /*4980*/  F2FP.F16.F32.PACK_AB R150, R209, R150 ;  /* 0x00000096d196723e */ /* 0x000fc400000000ff */
[----:B------:R-:W-:Y:S01]  /*4990*/  FSEL R199, R155, RZ, P0 ;  /* 0x000000ff9bc77208 */ /* 0x000fe20000000000 */
[----:B------:R-:W-:Y:S01]  /*49a0*/  FMUL.FTZ R149, R149, UR11 ;  /* 0x0000000b95957c20 */ /* 0x000fe20008410000 */
[----:B------:R-:W-:-:S04]  /*49b0*/  LOP3.LUT P0, RZ, R206, 0xff00, RZ, 0xc0, !PT ;  /* 0x0000ff00ceff7812 */ /* 0x000fc8000780c0ff */
[----:B------:R-:W-:Y:S02]  /*49c0*/  FSEL R155, R151, RZ, P0 ;  /* 0x000000ff979b7208 */ /* 0x000fe40000000000 */
[----:B------:R-:W-:Y:S02]  /*49d0*/  LOP3.LUT P0, RZ, R206, 0xff, RZ, 0xc0, !PT ;  /* 0x000000ffceff7812 */ /* 0x000fe4000780c0ff */
[----:B------:R-:W-:Y:S02]  /*49e0*/  F2FP.F16.F32.PACK_AB R151, R211, R210 ;  /* 0x000000d2d397723e */ /* 0x000fe400000000ff */
[----:B------:R-:W-:Y:S01]  /*49f0*/  FSEL R148, R149, RZ, P0 ;  /* 0x000000ff95947208 */ /* 0x000fe20000000000 */
[----:B0-----:R-:W-:Y:S01]  /*4a00*/  IMAD.WIDE.U32 R152, R196, 0x10, R152 ;  /* 0x00000010c4987825 */ /* 0x001fe200078e0098 */
[----:B------:R-:W-:Y:S02]  /*4a10*/  F2FP.F16.F32.PACK_AB R149, R199, R154 ;  /* 0x0000009ac795723e */ /* 0x000fe400000000ff */
[----:B------:R-:W-:-:S02]  /*4a20*/  F2FP.F16.F32.PACK_AB R148, R155, R148 ;  /* 0x000000949b94723e */ /* 0x000fc400000000ff */
[----:B------:R-:W-:-:S03]  /*4a30*/  IADD3 R196, PT, PT, R196, 0x80, RZ ;  /* 0x00000080c4c47810 */ /* 0x000fc60007ffe0ff */
[----:B------:R0:W-:Y:S04]  /*4a40*/  STG.E.128 desc[UR4][R152.64], R148 ;  /* 0x0000009498007986 */ /* 0x0001e8000c101d04 */
.L_x_8486:
[----:B------:R-:W-:Y:S05]  /*4a50*/  BSYNC.RECONVERGENT B1 ;  /* 0x0000000000017941 */ /* 0x000fea0003800200 */
.L_x_8485:
[----:B------:R-:W-:Y:S04]  /*4a60*/  BSSY.RECONVERGENT B1, `(.L_x_8487) ;  /* 0x000004b000017945 */ /* 0x000fe80003800200 */
[----:B------:R-:W-:Y:S05]  /*4a70*/  @!P5 BRA `(.L_x_8488) ;  /* 0x000000040024d947 */ /* 0x000fea0003800000 */
[-CC-:B0-----:R-:W-:Y:S01]  /*4a80*/  FFMA.FTZ R151, R19, R193.reuse, R208.reuse ;  /* 0x000000c113977223 */ /* 0x181fe200000100d0 */
[--C-:B------:R-:W-:Y:S02]  /*4a90*/  HADD2.F32 R149, -RZ, R131.reuse.H0_H0 ;  /* 0x20000083ff957230 */ /* 0x100fe40000004100 */
[-CC-:B------:R-:W-:Y:S01]  /*4aa0*/  FFMA.FTZ R148, R22, R193.reuse, R208.reuse ;  /* 0x000000c116947223 */ /* 0x180fe200000100d0 */
[----:B------:R-:W-:Y:S01]  /*4ab0*/  LOP3.LUT P0, RZ, R205, 0xff0000, RZ, 0xc0, !PT ;  /* 0x00ff0000cdff7812 */ /* 0x000fe2000780c0ff */
[----:B------:R-:W-:Y:S01]  /*4ac0*/  FADD.FTZ R151, R20, -R151 ;  /* 0x8000009714977221 */ /* 0x000fe20000010000 */
[-C--:B------:R-:W-:Y:S01]  /*4ad0*/  FFMA.FTZ R209, R15, R193.reuse, R208 ;  /* 0x000000c10fd17223 */ /* 0x080fe200000100d0 */
        /* <DEDUP_REMOVED lines=9> */
[----:B------:R-:W-:Y:S01]  /*4b70*/  FFMA.FTZ R148, R18, R193, R208 ;  /* 0x000000c112947223 */ /* 0x000fe200000100d0 */
[----:B------:R-:W-:Y:S01]  /*4b80*/  FMUL.FTZ R149, R149, UR11 ;  /* 0x0000000b95957c20 */ /* 0x000fe20008410000 */
[----:B------:R-:W-:Y:S02]  /*4b90*/  HADD2.F32 R151, -RZ, R130.H0_H0 ;  /* 0x20000082ff977230 */ /* 0x000fe40000004100 */
[----:B------:R-:W-:Y:S01]  /*4ba0*/  FMUL.FTZ R155, R155, R192 ;  /* 0x000000c09b9b7220 */ /* 0x000fe20000410000 */
[----:B------:R-:W-:Y:S01]  /*4bb0*/  FADD.FTZ R152, R17, -R148 ;  /* 0x8000009411987221 */ /* 0x000fe20000010000 */
[----:B------:R-:W-:-:S02]  /*4bc0*/  FSEL R210, R149, RZ, P0 ;  /* 0x000000ff95d27208 */ /* 0x000fc40000000000 */
[----:B------:R-:W-:Y:S01]  /*4bd0*/  FMUL.FTZ R148, R155, UR11 ;  /* 0x0000000b9b947c20 */ /* 0x000fe20008410000 */
[----:B------:R-:W-:Y:S01]  /*4be0*/  ISETP.GE.U32.AND P0, PT, R204, RZ, PT ;  /* 0x000000ffcc00720c */ /* 0x000fe20003f06070 */
[C---:B------:R-:W-:Y:S01]  /*4bf0*/  FFMA.FTZ R151, R198.reuse, R209, R151 ;  /* 0x000000d1c6977223 */ /* 0x040fe20000010097 */
[--C-:B------:R-:W-:Y:S02]  /*4c00*/  HADD2.F32 R149, -RZ, R129.reuse.H0_H0 ;  /* 0x20000081ff957230 */ /* 0x100fe40000004100 */
[----:B------:R-:W-:Y:S01]  /*4c10*/  FFMA.FTZ R155, R198, R152, R153 ;  /* 0x00000098c69b7223 */ /* 0x000fe20000010099 */
[----:B------:R-:W-:Y:S01]  /*4c20*/  ISETP.GE.U32.AND.EX P0, PT, R205, 0x1000000, PT, P0 ;  /* 0x01000000cd00780c */ /* 0x000fe20003f06100 */
[-CC-:B------:R-:W-:Y:S01]  /*4c30*/  FFMA.FTZ R152, R12, R193.reuse, R208.reuse ;  /* 0x000000c10c987223 */ /* 0x180fe200000100d0 */
[----:B------:R-:W-:Y:S02]  /*4c40*/  FFMA.FTZ R153, R198, R150, R149 ;  /* 0x00000096c6997223 */ /* 0x000fe40000010095 */
[----:B------:R-:W-:Y:S01]  /*4c50*/  FSEL R211, R148, RZ, P0 ;  /* 0x000000ff94d37208 */ /* 0x000fe20000000000 */
[-C--:B------:R-:W-:Y:S01]  /*4c60*/  FMUL.FTZ R148, R151, R192.reuse ;  /* 0x000000c097947220 */ /* 0x080fe20000410000 */
[----:B------:R-:W-:Y:S01]  /*4c70*/  FFMA.FTZ R150, R8, R193, R208 ;  /* 0x000000c108967223 */ /* 0x000fe200000100d0 */
[----:B------:R-:W-:Y:S01]  /*4c80*/  LOP3.LUT P0, RZ, R205, 0xff, RZ, 0xc0, !PT ;  /* 0x000000ffcdff7812 */ /* 0x000fe2000780c0ff */
[----:B------:R-:W-:Y:S01]  /*4c90*/  FMUL.FTZ R155, R155, R192 ;  /* 0x000000c09b9b7220 */ /* 0x000fe20000410000 */
[----:B------:R-:W-:Y:S01]  /*4ca0*/  FMUL.FTZ R148, R148, UR11 ;  /* 0x0000000b94947c20 */ /* 0x000fe20008410000 */
[----:B------:R-:W-:-:S02]  /*4cb0*/  HADD2.F32 R151, -RZ, R129.H1_H1 ;  /* 0x30000081ff977230 */ /* 0x000fc40000004100 */
[----:B------:R-:W-:Y:S01]  /*4cc0*/  FADD.FTZ R199, R13, -R152 ;  /* 0x800000980dc77221 */ /* 0x000fe20000010000 */
[----:B------:R-:W-:Y:S01]  /*4cd0*/  FADD.FTZ R154, R11, -R150 ;  /* 0x800000960b9a7221 */ /* 0x000fe20000010000 */
[----:B------:R-:W-:Y:S01]  /*4ce0*/  FMUL.FTZ R152, R155, UR11 ;  /* 0x0000000b9b987c20 */ /* 0x000fe20008410000 */
[----:B------:R-:W-:Y:S01]  /*4cf0*/  FSEL R150, R148, RZ, P0 ;  /* 0x000000ff94967208 */ /* 0x000fe20000000000 */
[----:B------:R-:W-:Y:S01]  /*4d00*/  FMUL.FTZ R153, R153, R192 ;  /* 0x000000c099997220 */ /* 0x000fe20000410000 */
[----:B------:R-:W-:Y:S01]  /*4d10*/  LOP3.LUT P0, RZ, R205, 0xff00, RZ, 0xc0, !PT ;  /* 0x0000ff00cdff7812 */ /* 0x000fe2000780c0ff */
[--C-:B------:R-:W-:Y:S02]  /*4d20*/  HADD2.F32 R149, -RZ, R128.reuse.H1_H1 ;  /* 0x30000080ff957230 */ /* 0x100fe40000004100 */
[----:B------:R-:W-:Y:S01]  /*4d30*/  FFMA.FTZ R155, R198, R199, R151 ;  /* 0x000000c7c69b7223 */ /* 0x000fe20000010097 */
[----:B------:R-:W-:Y:S01]  /*4d40*/  FFMA.FTZ R199, R7, R193, R208 ;  /* 0x000000c107c77223 */ /* 0x000fe200000100d0 */
[----:B------:R-:W-:Y:S01]  /*4d50*/  FSEL R209, R152, RZ, P0 ;  /* 0x000000ff98d17208 */ /* 0x000fe20000000000 */
[----:B------:R-:W-:Y:S01]  /*4d60*/  FMUL.FTZ R148, R153, UR11 ;  /* 0x0000000b99947c20 */ /* 0x000fe20008410000 */
[----:B------:R-:W-:Y:S01]  /*4d70*/  FFMA.FTZ R151, R198, R154, R149 ;  /* 0x0000009ac6977223 */ /* 0x000fe20000010095 */
[----:B------:R-:W0:Y:S01]  /*4d80*/  LDC.64 R152, c[0x0][0x468] ;  /* 0x00011a00ff987b82 */ /* 0x000e220000000a00 */
[----:B------:R-:W-:Y:S01]  /*4d90*/  LOP3.LUT P0, RZ, R204, 0xff0000, RZ, 0xc0, !PT ;  /* 0x00ff0000ccff7812 */ /* 0x000fe2000780c0ff */
[----:B------:R-:W-:Y:S01]  /*4da0*/  FMUL.FTZ R155, R155, R192 ;  /* 0x000000c09b9b7220 */ /* 0x000fe20000410000 */
[----:B------:R-:W-:-:S02]  /*4db0*/  HADD2.F32 R149, -RZ, R128.H0_H0 ;  /* 0x20000080ff957230 */ /* 0x000fc40000004100 */
[----:B------:R-:W-:Y:S01]  /*4dc0*/  FADD.FTZ R199, R10, -R199 ;  /* 0x800000c70ac77221 */ /* 0x000fe20000010000 */
[----:B------:R-:W-:Y:S01]  /*4dd0*/  FSEL R154, R148, RZ, P0 ;  /* 0x000000ff949a7208 */ /* 0x000fe20000000000 */
[----:B------:R-:W-:Y:S01]  /*4de0*/  FMUL.FTZ R155, R155, UR11 ;  /* 0x0000000b9b9b7c20 */ /* 0x000fe20008410000 */
[----:B------:R-:W-:Y:S01]  /*4df0*/  FMUL.FTZ R151, R151, R192 ;  /* 0x000000c097977220 */ /* 0x000fe20000410000 */
[----:B------:R-:W-:Y:S01]  /*4e00*/  LOP3.LUT P0, RZ, R204, 0xff000000, RZ, 0xc0, !PT ;  /* 0xff000000ccff7812 */ /* 0x000fe2000780c0ff */
[----:B------:R-:W-:Y:S01]  /*4e10*/  FFMA.FTZ R149, R198, R199, R149 ;  /* 0x000000c7c6957223 */ /* 0x000fe20000010095 */
[----:B------:R-:W-:Y:S01]  /*4e20*/  F2FP.F16.F32.PACK_AB R150, R209, R150 ;  /* 0x00000096d196723e */ /* 0x000fe200000000ff */
[----:B------:R-:W-:Y:S01]  /*4e30*/  FMUL.FTZ R151, R151, UR11 ;  /* 0x0000000b97977c20 */ /* 0x000fe20008410000 */
[----:B------:R-:W-:Y:S01]  /*4e40*/  FSEL R199, R155, RZ, P0 ;  /* 0x000000ff9bc77208 */ /* 0x000fe20000000000 */
[----:B------:R-:W-:Y:S01]  /*4e50*/  FMUL.FTZ R149, R149, R192 ;  /* 0x000000c095957220 */ /* 0x000fe20000410000 */
[----:B------:R-:W-:-:S03]  /*4e60*/  LOP3.LUT P0, RZ, R204, 0xff00, RZ, 0xc0, !PT ;  /* 0x0000ff00ccff7812 */ /* 0x000fc6000780c0ff */
[----:B------:R-:W-:Y:S01]  /*4e70*/  FMUL.FTZ R149, R149, UR11 ;  /* 0x0000000b95957c20 */ /* 0x000fe20008410000 */
        /* <DEDUP_REMOVED lines=9> */
.L_x_8488:
[----:B------:R-:W-:Y:S05]  /*4f10*/  BSYNC.RECONVERGENT B1 ;  /* 0x0000000000017941 */ /* 0x000fea0003800200 */
.L_x_8487:
[----:B------:R-:W-:Y:S04]  /*4f20*/  BSSY.RECONVERGENT B1, `(.L_x_8489) ;  /* 0x000004b000017945 */ /* 0x000fe80003800200 */
[----:B------:R-:W-:Y:S05]  /*4f30*/  @!P4 BRA `(.L_x_8490) ;  /* 0x000000040024c947 */ /* 0x000fea0003800000 */
[-CC-:B01----:R-:W-:Y:S01]  /*4f40*/  FFMA.FTZ R151, R159, R193.reuse, R208.reuse ;  /* 0x000000c19f977223 */ /* 0x183fe200000100d0 */
        /* <DEDUP_REMOVED lines=72> */
.L_x_8490:
[----:B------:R-:W-:Y:S05]  /*53d0*/  BSYNC.RECONVERGENT B1 ;  /* 0x0000000000017941 */ /* 0x000fea0003800200 */
.L_x_8489:
        /* <DEDUP_REMOVED lines=8> */
[-C--:B------:R-:W-:Y:S01]  /*5460*/  FFMA.FTZ R213, R171, R193.reuse, R208 ;  /* 0x000000c1abd57223 */ /* 0x080fe200000100d0 */
[----:B------:R-:W-:Y:S01]  /*5470*/  FADD.FTZ R154, R173, -R148 ;  /* 0x80000094ad9a7221 */ /* 0x000fe20000010000 */
[C---:B-----5:R-:W-:Y:S01]  /*5480*/  FFMA.FTZ R155, R198.reuse, R150, R149 ;  /* 0x00000096c69b7223 */ /* 0x060fe20000010095 */
[----:B------:R-:W-:Y:S01]  /*5490*/  FFMA.FTZ R209, R165, R193, R208 ;  /* 0x000000c1a5d17223 */ /* 0x000fe200000100d0 */
[----:B------:R-:W-:Y:S01]  /*54a0*/  FFMA.FTZ R199, R198, R199, R151 ;  /* 0x000000c7c6c77223 */ /* 0x000fe20000010097 */
[----:B------:R-:W-:-:S02]  /*54b0*/  HADD2.F32 R151, -RZ, R138.H0_H0 ;  /* 0x2000008aff977230 */ /* 0x000fc40000004100 */
[-C--:B------:R-:W-:Y:S01]  /*54c0*/  FMUL.FTZ R155, R155, R192.reuse ;  /* 0x000000c09b9b7220 */ /* 0x080fe20000410000 */
[----:B------:R-:W-:Y:S01]  /*54d0*/  LOP3.LUT P0, RZ, R203, 0xff0000, RZ, 0xc0, !PT ;  /* 0x00ff0000cbff7812 */ /* 0x000fe2000780c0ff */
[----:B------:R-:W-:Y:S01]  /*54e0*/  FADD.FTZ R213, R176, -R213 ;  /* 0x800000d5b0d57221 */ /* 0x000fe20000010000 */
[----:B------:R-:W-:Y:S01]  /*54f0*/  FADD.FTZ R150, R174, -R209 ;  /* 0x800000d1ae967221 */ /* 0x000fe20000010000 */
[----:B------:R-:W-:Y:S01]  /*5500*/  FMUL.FTZ R148, R155, UR11 ;  /* 0x0000000b9b947c20 */ /* 0x000fe20008410000 */
[-C--:B------:R-:W-:Y:S01]  /*5510*/  FMUL.FTZ R199, R199, R192.reuse ;  /* 0x000000c0c7c77220 */ /* 0x080fe20000410000 */
[----:B------:R-:W-:Y:S01]  /*5520*/  FFMA.FTZ R155, R198, R213, R151 ;  /* 0x000000d5c69b7223 */ /* 0x000fe20000010097 */
[----:B------:R-:W-:Y:S02]  /*5530*/  HADD2.F32 R153, -RZ, R138.H1_H1 ;  /* 0x3000008aff997230 */ /* 0x000fe40000004100 */
[-CC-:B------:R-:W-:Y:S01]  /*5540*/  FFMA.FTZ R152, R172, R193.reuse, R208.reuse ;  /* 0x000000c1ac987223 */ /* 0x180fe200000100d0 */
[----:B------:R-:W-:Y:S01]  /*5550*/  FSEL R209, R148, RZ, P0 ;  /* 0x000000ff94d17208 */ /* 0x000fe20000000000 */
[--C-:B------:R-:W-:Y:S01]  /*5560*/  HADD2.F32 R149, -RZ, R137.reuse.H0_H0 ;  /* 0x20000089ff957230 */ /* 0x100fe20000004100 */
[----:B------:R-:W-:Y:S01]  /*5570*/  ISETP.GE.U32.AND P0, PT, R202, RZ, PT ;  /* 0x000000ffca00720c */ /* 0x000fe20003f06070 */
[----:B------:R-:W-:Y:S01]  /*5580*/  FMUL.FTZ R199, R199, UR11 ;  /* 0x0000000bc7c77c20 */ /* 0x000fe20008410000 */
[-CC-:B------:R-:W-:Y:S01]  /*5590*/  FFMA.FTZ R211, R163, R193.reuse, R208.reuse ;  /* 0x000000c1a3d37223 */ /* 0x180fe200000100d0 */
[----:B------:R-:W-:Y:S01]  /*55a0*/  FMUL.FTZ R155, R155, R192 ;  /* 0x000000c09b9b7220 */ /* 0x000fe20000410000 */
[----:B------:R-:W-:Y:S01]  /*55b0*/  ISETP.GE.U32.AND.EX P0, PT, R203, 0x1000000, PT, P0 ;  /* 0x01000000cb00780c */ /* 0x000fe20003f06100 */
[----:B------:R-:W-:Y:S01]  /*55c0*/  FFMA.FTZ R208, R168, R193, R208 ;  /* 0x000000c1a8d07223 */ /* 0x000fe200000100d0 */
[C---:B------:R-:W-:Y:S01]  /*55d0*/  FFMA.FTZ R193, R198.reuse, R154, R153 ;  /* 0x0000009ac6c17223 */ /* 0x040fe20000010099 */
[----:B------:R-:W-:Y:S01]  /*55e0*/  FFMA.FTZ R151, R198, R150, R149 ;  /* 0x00000096c6977223 */ /* 0x000fe20000010095 */
[----:B------:R-:W-:-:S02]  /*55f0*/  HADD2.F32 R153, -RZ, R137.H1_H1 ;  /* 0x30000089ff997230 */ /* 0x000fc40000004100 */
[----:B------:R-:W-:Y:S01]  /*5600*/  FADD.FTZ R152, R169, -R152 ;  /* 0x80000098a9987221 */ /* 0x000fe20000010000 */
[--C-:B------:R-:W-:Y:S02]  /*5610*/  HADD2.F32 R149, -RZ, R136.reuse.H1_H1 ;  /* 0x30000088ff957230 */ /* 0x100fe40000004100 */
        /* <DEDUP_REMOVED lines=19> */
[-C--:B------:R-:W-:Y:S01]  /*5750*/  FMUL.FTZ R153, R153, R192.reuse ;  /* 0x000000c099997220 */ /* 0x080fe20000410000 */
        /* <DEDUP_REMOVED lines=18> */
.L_x_8484:
[----:B------:R-:W-:Y:S04]  /*5880*/  BSSY.RECONVERGENT B1, `(.L_x_8491) ;  /* 0x0000052000017945 */ /* 0x000fe80003800200 */
[----:B------:R-:W-:Y:S05]  /*5890*/  @!P2 BRA `(.L_x_8492) ;  /* 0x000000040040a947 */ /* 0x000fea0003800000 */
[-C--:B------:R-:W-:Y:S01]  /*58a0*/  FFMA.FTZ R120, R181, R193.reuse, R208 ;  /* 0x000000c1b5787223 */ /* 0x080fe200000100d0 */
[--C-:B------:R-:W-:Y:S01]  /*58b0*/  HADD2.F32 R123, -RZ, R127.reuse.H0_H0 ;  /* 0x2000007fff7b7230 */ /* 0x100fe20000004100 */
[----:B------:R-:W-:Y:S01]  /*58c0*/  LOP3.LUT P0, RZ, R207, 0xff0000, RZ, 0xc0, !PT ;  /* 0x00ff0000cfff7812 */ /* 0x000fe2000780c0ff */
[----:B------:R-:W-:Y:S02]  /*58d0*/  HADD2.F32 R151, -RZ, R127.H1_H1 ;  /* 0x3000007fff977230 */ /* 0x000fe40000004100 */
[----:B------:R-:W-:Y:S01]  /*58e0*/  FADD.FTZ R121, R179, -R120 ;  /* 0x80000078b3797221 */ /* 0x000fe20000010000 */
[-CC-:B------:R-:W-:Y:S01]  /*58f0*/  FFMA.FTZ R120, R187, R193.reuse, R208.reuse ;  /* 0x000000c1bb787223 */ /* 0x180fe200000100d0 */
[----:B------:R-:W-:Y:S02]  /*5900*/  HADD2.F32 R122, -RZ, R126.H0_H0 ;  /* 0x2000007eff7a7230 */ /* 0x000fe40000004100 */
[--C-:B------:R-:W-:Y:S01]  /*5910*/  FFMA.FTZ R150, R184, R193, R208.reuse ;  /* 0x000000c1b8967223 */ /* 0x100fe200000100d0 */
[----:B-----5:R-:W-:Y:S01]  /*5920*/  FFMA.FTZ R215, R198, R121, R123 ;  /* 0x00000079c6d77223 */ /* 0x020fe2000001007b */
[-C--:B------:R-:W-:Y:S01]  /*5930*/  FFMA.FTZ R121, R166, R193.reuse, R208 ;  /* 0x000000c1a6797223 */ /* 0x080fe200000100d0 */
[--C-:B------:R-:W-:Y:S01]  /*5940*/  HADD2.F32 R148, -RZ, R125.reuse.H1_H1 ;  /* 0x3000007dff947230 */ /* 0x100fe20000004100 */
[----:B------:R-:W0:Y:S01]  /*5950*/  LDC.64 R154, c[0x0][0x478] ;  /* 0x00011e00ff9a7b82 */ /* 0x000e220000000a00 */
[----:B------:R-:W-:Y:S01]  /*5960*/  FMUL.FTZ R123, R215, R192 ;  /* 0x000000c0d77b7220 */ /* 0x000fe20000410000 */
[----:B------:R-:W-:Y:S01]  /*5970*/  FADD.FTZ R149, R164, -R121 ;  /* 0x80000079a4957221 */ /* 0x000fe20000010000 */
[----:B------:R-:W-:Y:S01]  /*5980*/  FADD.FTZ R121, R185, -R120 ;  /* 0x80000078b9797221 */ /* 0x000fe20000010000 */
[----:B------:R-:W-:Y:S01]  /*5990*/  FFMA.FTZ R120, R191, R193, R208 ;  /* 0x000000c1bf787223 */ /* 0x000fe200000100d0 */
[----:B------:R-:W-:Y:S01]  /*59a0*/  FMUL.FTZ R123, R123, UR11 ;  /* 0x0000000b7b7b7c20 */ /* 0x000fe20008410000 */
[C---:B------:R-:W-:Y:S01]  /*59b0*/  FFMA.FTZ R218, R198.reuse, R149, R151 ;  /* 0x00000095c6da7223 */ /* 0x040fe20000010097 */
[----:B------:R-:W-:Y:S01]  /*59c0*/  FFMA.FTZ R211, R198, R121, R122 ;  /* 0x00000079c6d37223 */ /* 0x000fe2000001007a */
[----:B------:R-:W-:-:S02]  /*59d0*/  HADD2.F32 R122, -RZ, R125.H0_H0 ;  /* 0x2000007dff7a7230 */ /* 0x000fc40000004100 */
[----:B------:R-:W-:Y:S01]  /*59e0*/  FADD.FTZ R121, R189, -R120 ;  /* 0x80000078bd797221 */ /* 0x000fe20000010000 */
[----:B------:R-:W-:Y:S01]  /*59f0*/  FSEL R217, R123, RZ, P0 ;  /* 0x000000ff7bd97208 */ /* 0x000fe20000000000 */
[----:B------:R-:W-:Y:S01]  /*5a00*/  FFMA.FTZ R123, R188, R193, R208 ;  /* 0x000000c1bc7b7223 */ /* 0x000fe200000100d0 */
[-C--:B------:R-:W-:Y:S01]  /*5a10*/  FMUL.FTZ R152, R218, R192.reuse ;  /* 0x000000c0da987220 */ /* 0x080fe20000410000 */
[----:B------:R-:W-:Y:S01]  /*5a20*/  ISETP.GE.U32.AND P0, PT, R206, RZ, PT ;  /* 0x000000ffce00720c */ /* 0x000fe20003f06070 */
[----:B------:R-:W-:Y:S02]  /*5a30*/  HADD2.F32 R151, -RZ, R126.H1_H1 ;  /* 0x3000007eff977230 */ /* 0x000fe40000004100 */
[----:B------:R-:W-:Y:S01]  /*5a40*/  FADD.FTZ R149, R183, -R150 ;  /* 0x80000096b7957221 */ /* 0x000fe20000010000 */
[----:B------:R-:W-:Y:S01]  /*5a50*/  FADD.FTZ R123, R186, -R123 ;  /* 0x8000007bba7b7221 */ /* 0x000fe20000010000 */
[----:B------:R-:W-:Y:S01]  /*5a60*/  FMUL.FTZ R152, R152, UR11 ;  /* 0x0000000b98987c20 */ /* 0x000fe20008410000 */
[C---:B------:R-:W-:Y:S01]  /*5a70*/  FFMA.FTZ R199, R198.reuse, R121, R122 ;  /* 0x00000079c6c77223 */ /* 0x040fe2000001007a */
        /* <DEDUP_REMOVED lines=21> */
[----:B------:R-:W-:Y:S01]  /*5bd0*/  FMUL.FTZ R121, R120, UR11 ;  /* 0x0000000b78797c20 */ /* 0x000fe20008410000 */
        /* <DEDUP_REMOVED lines=13> */
[----:B------:R-:W-:Y:S02]  /*5cb0*/  LOP3.LUT P0, RZ, R206, 0xff, RZ, 0xc0, !PT ;  /* 0x000000ffceff7812 */ /* 0x000fe4000780c0ff */
        /* <DEDUP_REMOVED lines=14> */
.L_x_8492:
[----:B------:R-:W-:Y:S05]  /*5da0*/  BSYNC.RECONVERGENT B1 ;  /* 0x0000000000017941 */ /* 0x000fea0003800200 */
.L_x_8491:
[----:B------:R-:W-:Y:S04]  /*5db0*/  BSSY.RECONVERGENT B1, `(.L_x_8493) ;  /* 0x0000052000017945 */ /* 0x000fe80003800200 */
[----:B------:R-:W-:Y:S05]  /*5dc0*/  @!P5 BRA `(.L_x_8494) ;  /* 0x000000040040d947 */ /* 0x000fea0003800000 */
[-CC-:B0-----:R-:W-:Y:S01]  /*5dd0*/  FFMA.FTZ R121, R19, R193.reuse, R208.reuse ;  /* 0x000000c113797223 */ /* 0x181fe200000100d0 */
[--C-:B------:R-:W-:Y:S02]  /*5de0*/  HADD2.F32 R123, -RZ, R131.reuse.H0_H0 ;  /* 0x20000083ff7b7230 */ /* 0x100fe40000004100 */
[-CC-:B------:R-:W-:Y:S01]  /*5df0*/  FFMA.FTZ R148, R22, R193.reuse, R208.reuse ;  /* 0x000000c116947223 */ /* 0x180fe200000100d0 */
[----:B------:R-:W-:Y:S02]  /*5e00*/  HADD2.F32 R149, -RZ, R131.H1_H1 ;  /* 0x30000083ff957230 */ /* 0x000fe40000004100 */
[----:B------:R-:W-:Y:S01]  /*5e10*/  FADD.FTZ R121, R20, -R121 ;  /* 0x8000007914797221 */ /* 0x000fe20000010000 */
[--C-:B------:R-:W-:Y:S01]  /*5e20*/  HADD2.F32 R120, -RZ, R130.reuse.H0_H0 ;  /* 0x20000082ff787230 */ /* 0x100fe20000004100 */
[----:B------:R-:W-:Y:S01]  /*5e30*/  LOP3.LUT P0, RZ, R205, 0xff0000, RZ, 0xc0, !PT ;  /* 0x00ff0000cdff7812 */ /* 0x000fe2000780c0ff */
[--C-:B------:R-:W-:Y:S01]  /*5e40*/  FFMA.FTZ R150, R18, R193, R208.reuse ;  /* 0x000000c112967223 */ /* 0x100fe200000100d0 */
[----:B-----5:R-:W-:Y:S01]  /*5e50*/  FFMA.FTZ R215, R198, R121, R123 ;  /* 0x00000079c6d77223 */ /* 0x020fe2000001007b */
[----:B------:R-:W-:Y:S01]  /*5e60*/  FFMA.FTZ R121, R15, R193, R208 ;  /* 0x000000c10f797223 */ /* 0x000fe200000100d0 */
[----:B------:R-:W-:Y:S01]  /*5e70*/  FADD.FTZ R123, R21, -R148 ;  /* 0x80000094157b7221 */ /* 0x000fe20000010000 */
[----:B------:R-:W-:-:S02]  /*5e80*/  HADD2.F32 R151, -RZ, R130.H1_H1 ;  /* 0x30000082ff977230 */ /* 0x000fc40000004100 */
[-C--:B------:R-:W-:Y:S01]  /*5e90*/  FMUL.FTZ R122, R215, R192.reuse ;  /* 0x000000c0d77a7220 */ /* 0x080fe20000410000 */
[----:B------:R-:W-:Y:S01]  /*5ea0*/  FADD.FTZ R121, R16, -R121 ;  /* 0x8000007910797221 */ /* 0x000fe20000010000 */
[----:B------:R-:W-:Y:S01]  /*5eb0*/  FFMA.FTZ R218, R198, R123, R149 ;  /* 0x0000007bc6da7223 */ /* 0x000fe20000010095 */
[----:B------:R-:W-:Y:S01]  /*5ec0*/  FADD.FTZ R149, R17, -R150 ;  /* 0x8000009611957221 */ /* 0x000fe20000010000 */
[----:B------:R-:W-:Y:S01]  /*5ed0*/  FMUL.FTZ R122, R122, UR11 ;  /* 0x0000000b7a7a7c20 */ /* 0x000fe20008410000 */
[----:B------:R-:W-:Y:S01]  /*5ee0*/  FFMA.FTZ R211, R198, R121, R120 ;  /* 0x00000079c6d37223 */ /* 0x000fe20000010078 */
[----:B------:R-:W-:Y:S01]  /*5ef0*/  FMUL.FTZ R152, R218, R192 ;  /* 0x000000c0da987220 */ /* 0x000fe20000410000 */
[-CC-:B------:R-:W-:Y:S01]  /*5f00*/  FFMA.FTZ R121, R9, R193.reuse, R208.reuse ;  /* 0x000000c109797223 */ /* 0x180fe200000100d0 */
[--C-:B------:R-:W-:Y:S01]  /*5f10*/  HADD2.F32 R148, -RZ, R129.reuse.H1_H1 ;  /* 0x30000081ff947230 */ /* 0x100fe20000004100 */
[----:B------:R-:W-:Y:S01]  /*5f20*/  FSEL R217, R122, RZ, P0 ;  /* 0x000000ff7ad97208 */ /* 0x000fe20000000000 */
[----:B------:R-:W-:Y:S01]  /*5f30*/  FFMA.FTZ R122, R12, R193, R208 ;  /* 0x000000c10c7a7223 */ /* 0x000fe200000100d0 */
[----:B------:R-:W-:Y:S01]  /*5f40*/  ISETP.GE.U32.AND P0, PT, R204, RZ, PT ;  /* 0x000000ffcc00720c */ /* 0x000fe20003f06070 */
[----:B------:R-:W-:-:S02]  /*5f50*/  HADD2.F32 R120, -RZ, R129.H0_H0 ;  /* 0x20000081ff787230 */ /* 0x000fc40000004100 */
[----:B------:R-:W-:Y:S01]  /*5f60*/  FMUL.FTZ R152, R152, UR11 ;  /* 0x0000000b98987c20 */ /* 0x000fe20008410000 */
[----:B------:R-:W-:Y:S01]  /*5f70*/  FADD.FTZ R123, R13, -R122 ;  /* 0x8000007a0d7b7221 */ /* 0x000fe20000010000 */
[----:B------:R-:W-:Y:S01]  /*5f80*/  FADD.FTZ R121, R14, -R121 ;  /* 0x800000790e797221 */ /* 0x000fe20000010000 */
[----:B------:R-:W-:Y:S01]  /*5f90*/  ISETP.GE.U32.AND.EX P0, PT, R205, 0x1000000, PT, P0 ;  /* 0x01000000cd00780c */ /* 0x000fe20003f06100 */
[-C--:B------:R-:W-:Y:S01]  /*5fa0*/  FMUL.FTZ R122, R211, R192.reuse ;  /* 0x000000c0d37a7220 */ /* 0x080fe20000410000 */
[C---:B------:R-:W-:Y:S01]  /*5fb0*/  FFMA.FTZ R214, R198.reuse, R149, R151 ;  /* 0x00000095c6d67223 */ /* 0x040fe20000010097 */
[C---:B------:R-:W-:Y:S01]  /*5fc0*/  FFMA.FTZ R210, R198.reuse, R123, R148 ;  /* 0x0000007bc6d27223 */ /* 0x040fe20000010094 */
[----:B------:R-:W-:Y:S01]  /*5fd0*/  FFMA.FTZ R199, R198, R121, R120 ;  /* 0x00000079c6c77223 */ /* 0x000fe20000010078 */
[----:B------:R-:W-:Y:S01]  /*5fe0*/  FSEL R220, R152, RZ, P0 ;  /* 0x000000ff98dc7208 */ /* 0x000fe20000000000 */
[----:B------:R-:W-:Y:S01]  /*5ff0*/  FMUL.FTZ R148, R122, UR11 ;  /* 0x0000000b7a947c20 */ /* 0x000fe20008410000 */
[----:B------:R-:W-:Y:S01]  /*6000*/  LOP3.LUT P0, RZ, R205, 0xff, RZ, 0xc0, !PT ;  /* 0x000000ffcdff7812 */ /* 0x000fe2000780c0ff */
[-CC-:B------:R-:W-:Y:S01]  /*6010*/  FFMA.FTZ R121, R7, R193.reuse, R208.reuse ;  /* 0x000000c107797223 */ /* 0x180fe200000100d0 */
        /* <DEDUP_REMOVED lines=43> */
.L_x_8494:
[----:B------:R-:W-:Y:S05]  /*62d0*/  BSYNC.RECONVERGENT B1 ;  /* 0x0000000000017941 */ /* 0x000fea0003800200 */
.L_x_8493:
[----:B------:R-:W-:Y:S04]  /*62e0*/  BSSY.RECONVERGENT B1, `(.L_x_8495) ;  /* 0x0000052000017945 */ /* 0x000fe80003800200 */
[----:B------:R-:W-:Y:S05]  /*62f0*/  @!P4 BRA `(.L_x_8496) ;  /* 0x000000040040c947 */ /* 0x000fea0003800000 */
[-CC-:B01----:R-:W-:Y:S01]  /*6300*/  FFMA.FTZ R121, R159, R193.reuse, R208.reuse ;  /* 0x000000c19f797223 */ /* 0x183fe200000100d0 */
        /* <DEDUP_REMOVED lines=79> */
.L_x_8496:
[----:B------:R-:W-:Y:S05]  /*6800*/  BSYNC.RECONVERGENT B1 ;  /* 0x0000000000017941 */ /* 0x000fea0003800200 */
.L_x_8495:
[----:B------:R-:W-:Y:S05]  /*6810*/  @!P3 BRA `(.L_x_8481) ;  /* 0x00000004003cb947 */ /* 0x000fea0003800000 */
[-CC-:B012---:R-:W-:Y:S01]  /*6820*/  FFMA.FTZ R121, R175, R193.reuse, R208.reuse ;  /* 0x000000c1af797223 */ /* 0x187fe200000100d0 */
[--C-:B------:R-:W-:Y:S02]  /*6830*/  HADD2.F32 R123, -RZ, R139.reuse.H0_H0 ;  /* 0x2000008bff7b7230 */ /* 0x100fe40000004100 */
[----:B------:R-:W-:Y:S01]  /*6840*/  FFMA.FTZ R152, R182, R193, R208 ;  /* 0x000000c1b6987223 */ /* 0x000fe200000100d0 */
[----:B------:R-:W-:Y:S02]  /*6850*/  HADD2.F32 R155, -RZ, R139.H1_H1 ;  /* 0x3000008bff9b7230 */ /* 0x000fe40000004100 */
[----:B------:R-:W-:Y:S01]  /*6860*/  FADD.FTZ R121, R180, -R121 ;  /* 0x80000079b4797221 */ /* 0x000fe20000010000 */
[----:B------:R-:W-:Y:S02]  /*6870*/  HADD2.F32 R120, -RZ, R138.H0_H0 ;  /* 0x2000008aff787230 */ /* 0x000fe40000004100 */
[----:B------:R-:W-:Y:S01]  /*6880*/  FADD.FTZ R153, R177, -R152 ;  /* 0x80000098b1997221 */ /* 0x000fe20000010000 */
[----:B------:R-:W-:Y:S01]  /*6890*/  LOP3.LUT P0, RZ, R203, 0xff0000, RZ, 0xc0, !PT ;  /* 0x00ff0000cbff7812 */ /* 0x000fe2000780c0ff */
[C---:B-----5:R-:W-:Y:S01]  /*68a0*/  FFMA.FTZ R123, R198.reuse, R121, R123 ;  /* 0x00000079c67b7223 */ /* 0x060fe2000001007b */
[-CC-:B------:R-:W-:Y:S01]  /*68b0*/  FFMA.FTZ R121, R171, R193.reuse, R208.reuse ;  /* 0x000000c1ab797223 */ /* 0x180fe200000100d0 */
[--C-:B------:R-:W-:Y:S01]  /*68c0*/  FFMA.FTZ R149, R165, R193, R208.reuse ;  /* 0x000000c1a5957223 */ /* 0x100fe200000100d0 */
[----:B------:R-:W-:Y:S01]  /*68d0*/  FFMA.FTZ R214, R198, R153, R155 ;  /* 0x00000099c6d67223 */ /* 0x000fe2000001009b */
[-C--:B------:R-:W-:Y:S01]  /*68e0*/  FMUL.FTZ R148, R123, R192.reuse ;  /* 0x000000c07b947220 */ /* 0x080fe20000410000 */
[----:B------:R-:W-:Y:S01]  /*68f0*/  FADD.FTZ R151, R176, -R121 ;  /* 0x80000079b0977221 */ /* 0x000fe20000010000 */
[----:B------:R-:W-:Y:S01]  /*6900*/  FFMA.FTZ R150, R178, R193, R208 ;  /* 0x000000c1b2967223 */ /* 0x000fe200000100d0 */
[----:B------:R-:W-:Y:S01]  /*6910*/  FMUL.FTZ R152, R214, R192 ;  /* 0x000000c0d6987220 */ /* 0x000fe20000410000 */
[----:B------:R-:W-:Y:S01]  /*6920*/  FMUL.FTZ R148, R148, UR11 ;  /* 0x0000000b94947c20 */ /* 0x000fe20008410000 */
[----:B------:R-:W-:Y:S01]  /*6930*/  FFMA.FTZ R209, R198, R151, R120 ;  /* 0x00000097c6d17223 */ /* 0x000fe20000010078 */
[----:B------:R-:W-:-:S02]  /*6940*/  HADD2.F32 R120, -RZ, R137.H0_H0 ;  /* 0x20000089ff787230 */ /* 0x000fc40000004100 */
[----:B------:R-:W-:Y:S01]  /*6950*/  FADD.FTZ R149, R174, -R149 ;  /* 0x80000095ae957221 */ /* 0x000fe20000010000 */
[-CC-:B------:R-:W-:Y:S01]  /*6960*/  FFMA.FTZ R122, R172, R193.reuse, R208.reuse ;  /* 0x000000c1ac7a7223 */ /* 0x180fe200000100d0 */
[----:B------:R-:W-:Y:S01]  /*6970*/  FSEL R212, R148, RZ, P0 ;  /* 0x000000ff94d47208 */ /* 0x000fe20000000000 */
[----:B------:R-:W-:Y:S01]  /*6980*/  HADD2.F32 R155, -RZ, R138.H1_H1 ;  /* 0x3000008aff9b7230 */ /* 0x000fe20000004100 */
[----:B------:R-:W-:Y:S01]  /*6990*/  ISETP.GE.U32.AND P0, PT, R202, RZ, PT ;  /* 0x000000ffca00720c */ /* 0x000fe20003f06070 */
[-C--:B------:R-:W-:Y:S01]  /*69a0*/  FFMA.FTZ R121, R163, R193.reuse, R208 ;  /* 0x000000c1a3797223 */ /* 0x080fe200000100d0 */
[----:B------:R-:W-:Y:S01]  /*69b0*/  FADD.FTZ R153, R173, -R150 ;  /* 0x80000096ad997221 */ /* 0x000fe20000010000 */
[----:B------:R-:W-:Y:S01]  /*69c0*/  FFMA.FTZ R208, R168, R193, R208 ;  /* 0x000000c1a8d07223 */ /* 0x000fe200000100d0 */
[----:B------:R-:W-:Y:S02]  /*69d0*/  HADD2.F32 R148, -RZ, R137.H1_H1 ;  /* 0x30000089ff947230 */ /* 0x000fe40000004100 */
[----:B------:R-:W-:Y:S01]  /*69e0*/  FMUL.FTZ R152, R152, UR11 ;  /* 0x0000000b98987c20 */ /* 0x000fe20008410000 */
[C---:B------:R-:W-:Y:S01]  /*69f0*/  FFMA.FTZ R193, R198.reuse, R149, R120 ;  /* 0x00000095c6c17223 */ /* 0x040fe20000010078 */
        /* <DEDUP_REMOVED lines=8> */
[-C--:B------:R-:W-:Y:S01]  /*6a80*/  FMUL.FTZ R148, R211, R192.reuse ;  /* 0x000000c0d3947220 */ /* 0x080fe20000410000 */
[-C--:B------:R-:W-:Y:S01]  /*6a90*/  FMUL.FTZ R120, R193, R192.reuse ;  /* 0x000000c0c1787220 */ /* 0x080fe20000410000 */
[--C-:B------:R-:W-:Y:S01]  /*6aa0*/  HADD2.F32 R149, -RZ, R136.reuse.H0_H0 ;  /* 0x20000088ff957230 */ /* 0x100fe20000004100 */
[----:B------:R-:W-:Y:S01]  /*6ab0*/  FSEL R210, R122, RZ, P0 ;  /* 0x000000ff7ad27208 */ /* 0x000fe20000000000 */
[----:B------:R-:W-:Y:S01]  /*6ac0*/  FMUL.FTZ R148, R148, UR11 ;  /* 0x0000000b94947c20 */ /* 0x000fe20008410000 */
[----:B------:R-:W-:Y:S01]  /*6ad0*/  LOP3.LUT P0, RZ, R203, 0xff00, RZ, 0xc0, !PT ;  /* 0x0000ff00cbff7812 */ /* 0x000fe2000780c0ff */
[----:B------:R-:W-:Y:S01]  /*6ae0*/  FADD.FTZ R121, R170, -R121 ;  /* 0x80000079aa797221 */ /* 0x000fe20000010000 */
[----:B------:R-:W0:Y:S01]  /*6af0*/  LDC.64 R152, c[0x0][0x478] ;  /* 0x00011e00ff987b82 */ /* 0x000e220000000a00 */
[----:B------:R-:W-:Y:S01]  /*6b00*/  FMUL.FTZ R120, R120, UR11 ;  /* 0x0000000b78787c20 */ /* 0x000fe20008410000 */
[----:B------:R-:W-:Y:S01]  /*6b10*/  FSEL R213, R148, RZ, P0 ;  /* 0x000000ff94d57208 */ /* 0x000fe20000000000 */
[----:B------:R-:W-:Y:S01]  /*6b20*/  FMUL.FTZ R122, R150, R192 ;  /* 0x000000c0967a7220 */ /* 0x000fe20000410000 */
[----:B------:R-:W-:Y:S01]  /*6b30*/  LOP3.LUT P0, RZ, R202, 0xff0000, RZ, 0xc0, !PT ;  /* 0x00ff0000caff7812 */ /* 0x000fe2000780c0ff */
[----:B------:R-:W-:Y:S01]  /*6b40*/  FFMA.FTZ R149, R198, R121, R149 ;  /* 0x00000079c6957223 */ /* 0x000fe20000010095 */
[----:B------:R-:W-:-:S02]  /*6b50*/  HADD2.F32 R151, -RZ, R136.H1_H1 ;  /* 0x30000088ff977230 */ /* 0x000fc40000004100 */
        /* <DEDUP_REMOVED lines=27> */
.L_x_8481:
[----:B------:R-:W-:Y:S05]  /*6d10*/  BSYNC.RECONVERGENT B0 ;  /* 0x0000000000007941 */ /* 0x000fea0003800200 */
.L_x_8467:
[----:B01234-:R-:W0:Y:S01]  /*6d20*/  LDC.64 R148, c[0x0][0x380] ;  /* 0x0000e000ff947b82 */ /* 0x01fe220000000a00 */
[----:B------:R-:W-:Y:S02]  /*6d30*/  PLOP3.LUT P1, PT, P1, PT, PT, 0x8, 0x80 ;  /* 0x000000000080781c */ /* 0x000fe40000f2e170 */
[----:B0-----:R-:W-:-:S04]  /*6d40*/  IADD3 R0, PT, PT, R0, R148, RZ ;  /* 0x0000009400007210 */ /* 0x001fc80007ffe0ff */
[----:B------:R-:W-:-:S13]  /*6d50*/  ISETP.GE.AND P0, PT, R0, R149, PT ;  /* 0x000000950000720c */ /* 0x000fda0003f06270 */
[----:B------:R-:W-:Y:S05]  /*6d60*/  @!P0 BRA `(.L_x_8497) ;  /* 0xffffff9800688947 */ /* 0x000fea000383ffff */
.L_x_8458:
        /* <DEDUP_REMOVED lines=39> */
.L_x_8498:
        /* <DEDUP_REMOVED lines=10> */
.L_x_15686:


//--------------------- .text._ZN10layer_norm13ln_bwd_kernelINS_13Kernel_traitsIf6__halfS2_S2_fjLj4096ELj1ELj1ELj4ELj16ENS_18Kernel_traits_baseILj4096EfS2_S2_S2_fjLj128EEEEELb1ELb0ELb0ELb1EEEvNS_9BwdParamsE --------------------------
	.section	.text._ZN10layer_norm13ln_bwd_kernelINS_13Kernel_traitsIf6__halfS2_S2_fjLj4096ELj1ELj1ELj4ELj16ENS_18Kernel_traits_baseILj4096EfS2_S2_S2_fjLj128EEEEELb1ELb0ELb0ELb1EEEvNS_9BwdParamsE,"ax",@progbits
	.align	128
        .global         _ZN10layer_norm13ln_bwd_kernelINS_13Kernel_traitsIf6__halfS2_S2_fjLj4096ELj1ELj1ELj4ELj16ENS_18Kernel_traits_baseILj4096EfS2_S2_S2_fjLj128EEEEELb1ELb0ELb0ELb1EEEvNS_9BwdParamsE
        .type           _ZN10layer_norm13ln_bwd_kernelINS_13Kernel_traitsIf6__halfS2_S2_fjLj4096ELj1ELj1ELj4ELj16ENS_18Kernel_traits_baseILj4096EfS2_S2_S2_fjLj128EEEEELb1ELb0ELb0ELb1EEEvNS_9BwdParamsE,@function
        .size           _ZN10layer_norm13ln_bwd_kernelINS_13Kernel_traitsIf6__halfS2_S2_fjLj4096ELj1ELj1ELj4ELj16ENS_18Kernel_traits_baseILj4096EfS2_S2_S2_fjLj128EEEEELb1ELb0ELb0ELb1EEEvNS_9BwdParamsE,(.L_x_15687 - _ZN10layer_norm13ln_bwd_kernelINS_13Kernel_traitsIf6__halfS2_S2_fjLj4096ELj1ELj1ELj4ELj16ENS_18Kernel_traits_baseILj4096EfS2_S2_S2_fjLj128EEEEELb1ELb0ELb0ELb1EEEvNS_9BwdParamsE)
        .other          _ZN10layer_norm13ln_bwd_kernelINS_13Kernel_traitsIf6__halfS2_S2_fjLj4096ELj1ELj1ELj4ELj16ENS_18Kernel_traits_baseILj4096EfS2_S2_S2_fjLj128EEEEELb1ELb0ELb0ELb1EEEvNS_9BwdParamsE,@"STO_CUDA_ENTRY STV_DEFAULT"
_ZN10layer_norm13ln_bwd_kernelINS_13Kernel_traitsIf6__halfS2_S2_fjLj4096ELj1ELj1ELj4ELj16ENS_18Kernel_traits_baseILj4096EfS2_S2_S2_fjLj128EEEEELb1ELb0ELb0ELb1EEEvNS_9BwdParamsE:
.text._ZN10layer_norm13ln_bwd_kernelINS_13Kernel_traitsIf6__halfS2_S2_fjLj4096ELj1ELj1ELj4ELj16ENS_18Kernel_traits_baseILj4096EfS2_S2_S2_fjLj128EEEEELb1ELb0ELb0ELb1EEEvNS_9BwdParamsE:
        /* <DEDUP_REMOVED lines=78> */
[----:B------:R-:W1:Y:S03]  /*04e0*/  LDCU.U8 UR8, c[0x0][0x410] ;  /* 0x00008200ff0877ac */ /* 0x000e660008000000 */
        /* <DEDUP_REMOVED lines=11> */
[----:B------:R-:W-:Y:S02]  /*05a0*/  MOV R151, RZ ;  /* 0x000000ff00977202 */ /* 0x000fe40000000f00 */
[----:B------:R-:W-:Y:S01]  /*05b0*/  MOV R152, UR5 ;  /* 0x0000000500987c02 */ /* 0x000fe20008000f00 */
[----:B------:R-:W0:Y:S01]  /*05c0*/  LDCU.64 UR14, c[0x0][0x478] ;  /* 0x00008f00ff0e77ac */ /* 0x000e220008000a00 */
[----:B-1-34-:R-:W0:Y:S07]  /*05d0*/  LDCU.64 UR10, c[0x0][0x438] ;  /* 0x00008700ff0a77ac */ /* 0x01ae2e0008000a00 */
.L_x_8511:
[----:B------:R-:W1:Y:S01]  /*05e0*/  LDC.64 R84, c[0x0][0x428] ;  /* 0x00010a00ff547b82 */ /* 0x000e620000000a00 */
[----:B------:R-:W-:-:S05]  /*05f0*/  IMAD R0, R152, UR9, RZ ;  /* 0x0000000998007c24 */ /* 0x000fca000f8e02ff */
        /* <DEDUP_REMOVED lines=13> */
[C---:B------:R-:W-:Y:S01]  /*06d0*/  IADD3 R154, PT, PT, R157.reuse, 0x100, RZ ;  /* 0x000001009d9a7810 */ /* 0x040fe20007ffe0ff */
[----:B----4-:R-:W-:Y:S01]  /*06e0*/  IMAD.WIDE R158, R152, 0x4, R158 ;  /* 0x00000004989e7825 */ /* 0x010fe200078e029e */
[----:B------:R-:W-:-:S03]  /*06f0*/  IADD3 R153, PT, PT, R157, 0x180, RZ ;  /* 0x000001809d997810 */ /* 0x000fc60007ffe0ff */
[C---:B------:R-:W-:Y:S01]  /*0700*/  IMAD.WIDE.U32 R72, R154.reuse, 0x10, R80 ;  /* 0x000000109a487825 */ /* 0x040fe200078e0050 */
[----:B------:R-:W4:Y:S03]  /*0710*/  LDG.E R174, desc[UR6][R158.64] ;  /* 0x000000069eae7981 */ /* 0x000f26000c1e1900 */
[--C-:B------:R-:W-:Y:S02]  /*0720*/  IMAD.WIDE.U32 R76, R154, 0x10, R84.reuse ;  /* 0x000000109a4c7825 */ /* 0x100fe400078e0054 */
[----:B------:R-:W4:Y:S02]  /*0730*/  LDG.E.128 R72, desc[UR6][R72.64] ;  /* 0x0000000648487981 */ /* 0x000f24000c1e1d00 */
[----:B------:R-:W-:Y:S02]  /*0740*/  IMAD.WIDE.U32 R68, R155, 0x10, R84 ;  /* 0x000000109b447825 */ /* 0x000fe400078e0054 */
[----:B------:R-:W4:Y:S02]  /*0750*/  LDG.E.128 R76, desc[UR6][R76.64] ;  /* 0x000000064c4c7981 */ /* 0x000f24000c1e1d00 */
[----:B-1----:R-:W-:-:S02]  /*0760*/  IMAD.WIDE R164, R152, 0x4, R164 ;  /* 0x0000000498a47825 */ /* 0x002fc400078e02a4 */
[----:B------:R-:W4:Y:S02]  /*0770*/  LDG.E.128 R68, desc[UR6][R68.64] ;  /* 0x0000000644447981 */ /* 0x000f24000c1e1d00 */
[C---:B------:R-:W-:Y:S02]  /*0780*/  IMAD.WIDE.U32 R80, R153.reuse, 0x10, R80 ;  /* 0x0000001099507825 */ /* 0x040fe400078e0050 */
[----:B------:R-:W4:Y:S04]  /*0790*/  LDG.E R156, desc[UR6][R164.64] ;  /* 0x00000006a49c7981 */ /* 0x000f28000c1e1900 */
[----:B------:R-:W4:Y:S01]  /*07a0*/  LDG.E.128 R80, desc[UR6][R80.64] ;  /* 0x0000000650507981 */ /* 0x000f22000c1e1d00 */
[----:B------:R-:W-:-:S06]  /*07b0*/  IMAD.WIDE.U32 R84, R153, 0x10, R84 ;  /* 0x0000001099547825 */ /* 0x000fcc00078e0054 */
[----:B------:R-:W4:Y:S01]  /*07c0*/  LDG.E.128 R84, desc[UR6][R84.64] ;  /* 0x0000000654547981 */ /* 0x000f22000c1e1d00 */
[----:B0-----:R-:W-:-:S04]  /*07d0*/  ISETP.NE.U32.AND P3, PT, RZ, UR10, PT ;  /* 0x0000000aff007c0c */ /* 0x001fc8000bf65070 */
[----:B------:R-:W-:Y:S02]  /*07e0*/  ISETP.NE.AND.EX P3, PT, RZ, UR11, PT, P3 ;  /* 0x0000000bff007c0c */ /* 0x000fe4000bf65330 */
[----:B------:R-:W-:Y:S01]  /*07f0*/  ISETP.NE.AND P5, PT, RZ, UR8, PT ;  /* 0x00000008ff007c0c */ /* 0x000fe2000bfa5270 */
[--C-:B--2---:R-:W-:Y:S02]  /*0800*/  HADD2.F32 R163, -RZ, R60.reuse.H0_H0 ;  /* 0x2000003cffa37230 */ /* 0x104fe40000004100 */
[----:B------:R-:W-:Y:S02]  /*0810*/  HADD2.F32 R160, -RZ, R60.H1_H1 ;  /* 0x3000003cffa07230 */ /* 0x000fe40000004100 */
[--C-:B------:R-:W-:Y:S02]  /*0820*/  HADD2.F32 R167, -RZ, R61.reuse.H0_H0 ;  /* 0x2000003dffa77230 */ /* 0x100fe40000004100 */
[----:B------:R-:W-:-:S04]  /*0830*/  HADD2.F32 R173, -RZ, R61.H1_H1 ;  /* 0x3000003dffad7230 */ /* 0x000fc80000004100 */
[----:B------:R-:W0:Y:S01]  /*0840*/  @P3 LDC.64 R60, c[0x0][0x438] ;  /* 0x00010e00ff3c3b82 */ /* 0x000e220000000a00 */
[--C-:B---3--:R-:W-:Y:S02]  /*0850*/  HADD2.F32 R229, -RZ, R58.reuse.H0_H0 ;  /* 0x2000003affe57230 */ /* 0x108fe40000004100 */
[----:B------:R-:W-:Y:S02]  /*0860*/  HADD2.F32 R231, -RZ, R58.H1_H1 ;  /* 0x3000003affe77230 */ /* 0x000fe40000004100 */
[--C-:B------:R-:W-:Y:S02]  /*0870*/  HADD2.F32 R243, -RZ, R59.reuse.H0_H0 ;  /* 0x2000003bfff37230 */ /* 0x100fe40000004100 */
[----:B------:R-:W-:Y:S02]  /*0880*/  HADD2.F32 R227, -RZ, R59.H1_H1 ;  /* 0x3000003bffe37230 */ /* 0x000fe40000004100 */
[--C-:B------:R-:W-:Y:S01]  /*0890*/  HADD2.F32 R166, -RZ, R62.reuse.H0_H0 ;  /* 0x2000003effa67230 */ /* 0x100fe20000004100 */
[----:B------:R-:W1:Y:S01]  /*08a0*/  @P3 LDC.64 R58, c[0x0][0x438] ;  /* 0x00010e00ff3a3b82 */ /* 0x000e620000000a00 */
[----:B------:R-:W-:-:S02]  /*08b0*/  HADD2.F32 R168, -RZ, R62.H1_H1 ;  /* 0x3000003effa87230 */ /* 0x000fc40000004100 */
[--C-:B------:R-:W-:Y:S02]  /*08c0*/  HADD2.F32 R162, -RZ, R63.reuse.H0_H0 ;  /* 0x2000003fffa27230 */ /* 0x100fe40000004100 */
[----:B------:R-:W-:Y:S02]  /*08d0*/  HADD2.F32 R171, -RZ, R63.H1_H1 ;  /* 0x3000003fffab7230 */ /* 0x000fe40000004100 */
[--C-:B------:R-:W-:Y:S01]  /*08e0*/  HADD2.F32 R221, -RZ, R66.reuse.H0_H0 ;  /* 0x20000042ffdd7230 */ /* 0x100fe20000004100 */
[----:B------:R-:W2:Y:S01]  /*08f0*/  @P1 LDC.64 R62, c[0x0][0x3e0] ;  /* 0x0000f800ff3e1b82 */ /* 0x000ea20000000a00 */
[----:B------:R-:W-:Y:S02]  /*0900*/  HADD2.F32 R223, -RZ, R66.H1_H1 ;  /* 0x30000042ffdf7230 */ /* 0x000fe40000004100 */
[--C-:B------:R-:W-:Y:S02]  /*0910*/  HADD2.F32 R225, -RZ, R67.reuse.H0_H0 ;  /* 0x20000043ffe17230 */ /* 0x100fe40000004100 */
[----:B------:R-:W-:-:S02]  /*0920*/  HADD2.F32 R201, -RZ, R67.H1_H1 ;  /* 0x30000043ffc97230 */ /* 0x000fc40000004100 */
[--C-:B------:R-:W-:Y:S01]  /*0930*/  HADD2.F32 R239, -RZ, R56.reuse.H0_H0 ;  /* 0x20000038ffef7230 */ /* 0x100fe20000004100 */
[----:B------:R-:W3:Y:S01]  /*0940*/  @P3 LDC.64 R66, c[0x0][0x438] ;  /* 0x00010e00ff423b82 */ /* 0x000ee20000000a00 */
[----:B------:R-:W-:Y:S02]  /*0950*/  HADD2.F32 R233, -RZ, R56.H1_H1 ;  /* 0x30000038ffe97230 */ /* 0x000fe40000004100 */
[--C-:B------:R-:W-:Y:S02]  /*0960*/  HADD2.F32 R237, -RZ, R57.reuse.H0_H0 ;  /* 0x20000039ffed7230 */ /* 0x100fe40000004100 */
[----:B------:R-:W-:-:S03]  /*0970*/  HADD2.F32 R235, -RZ, R57.H1_H1 ;  /* 0x30000039ffeb7230 */ /* 0x000fc60000004100 */
[----:B------:R-:W1:Y:S01]  /*0980*/  LDC.64 R56, c[0x0][0x3b0] ;  /* 0x0000ec00ff387b82 */ /* 0x000e620000000a00 */
[--C-:B------:R-:W-:Y:S02]  /*0990*/  HADD2.F32 R213, -RZ, R64.reuse.H0_H0 ;  /* 0x20000040ffd57230 */ /* 0x100fe40000004100 */
[----:B------:R-:W-:Y:S02]  /*09a0*/  HADD2.F32 R215, -RZ, R64.H1_H1 ;  /* 0x30000040ffd77230 */ /* 0x000fe40000004100 */
[--C-:B------:R-:W-:Y:S02]  /*09b0*/  HADD2.F32 R217, -RZ, R65.reuse.H0_H0 ;  /* 0x20000041ffd97230 */ /* 0x100fe40000004100 */
[----:B------:R-:W-:Y:S02]  /*09c0*/  HADD2.F32 R219, -RZ, R65.H1_H1 ;  /* 0x30000041ffdb7230 */ /* 0x000fe40000004100 */
[----:B------:R-:W1:Y:S01]  /*09d0*/  @P3 LDC.64 R64, c[0x0][0x438] ;  /* 0x00010e00ff403b82 */ /* 0x000e620000000a00 */
[----:B----4-:R-:W-:Y:S01]  /*09e0*/  FSEL R174, R174, RZ, !P5 ;  /* 0x000000ffaeae7208 */ /* 0x010fe20006800000 */
[----:B------:R-:W-:-:S02]  /*09f0*/  HADD2.F32 R0, -RZ, R75.H1_H1 ;  /* 0x3000004bff007230 */ /* 0x000fc40000004100 */
[----:B0-----:R-:W-:-:S04]  /*0a00*/  @P3 IMAD.WIDE.U32 R60, R154, 0x10, R60 ;  /* 0x000000109a3c3825 */ /* 0x001fc800078e003c */
[----:B------:R-:W-:Y:S01]  /*0a10*/  FADD.FTZ R239, -R174, R239 ;  /* 0x000000efaeef7221 */ /* 0x000fe20000010100 */
[----:B-----5:R-:W-:Y:S01]  /*0a20*/  FMUL.FTZ R241, R32, R163 ;  /* 0x000000a320f17220 */ /* 0x020fe20000410000 */
        /* <DEDUP_REMOVED lines=10> */
[--C-:B------:R-:W-:Y:S02]  /*0ad0*/  HADD2.F32 R169, -RZ, R68.reuse.H0_H0 ;  /* 0x20000044ffa97230 */ /* 0x100fe40000004100 */
[----:B------:R-:W-:Y:S02]  /*0ae0*/  HADD2.F32 R175, -RZ, R68.H1_H1 ;  /* 0x30000044ffaf7230 */ /* 0x000fe40000004100 */
[----:B--2---:R-:W-:-:S04]  /*0af0*/  @P1 IMAD.WIDE R62, R152, 0x2, R62 ;  /* 0x00000002983e1825 */ /* 0x004fc800078e023e */
[----:B------:R-:W-:Y:S01]  /*0b00*/  FMUL.FTZ R239, R33, R160 ;  /* 0x000000a021ef7220 */ /* 0x000fe20000410000 */
[----:B---3--:R-:W-:-:S04]  /*0b10*/  @P3 IMAD.WIDE.U32 R66, R157, 0x10, R66 ;  /* 0x000000109d423825 */ /* 0x008fc800078e0042 */
[----:B0-----:R-:W-:Y:S01]  /*0b20*/  FADD.FTZ R60, RZ, R241 ;  /* 0x000000f1ff3c7221 */ /* 0x001fe20000010000 */
[----:B------:R-:W-:Y:S01]  /*0b30*/  FADD.FTZ R237, -R174, R237 ;  /* 0x000000edaeed7221 */ /* 0x000fe20000010100 */
[----:B------:R-:W-:Y:S01]  /*0b40*/  FMUL.FTZ R242, R156, R233 ;  /* 0x000000e99cf27220 */ /* 0x000fe20000410000 */
[----:B-1----:R-:W-:-:S04]  /*0b50*/  @P3 IMAD.WIDE.U32 R72, R153, 0x10, R58 ;  /* 0x0000001099483825 */ /* 0x002fc800078e003a */
[----:B------:R-:W-:Y:S01]  /*0b60*/  FFMA.FTZ R61, R0, R241, RZ ;  /* 0x000000f1003d7223 */ /* 0x000fe200000100ff */
[----:B------:R0:W2:Y:S01]  /*0b70*/  @P1 LDG.E.U16 R204, desc[UR6][R62.64] ;  /* 0x000000063ecc1981 */ /* 0x0000a2000c1e1500 */
[----:B------:R-:W-:Y:S02]  /*0b80*/  HADD2.F32 R68, -RZ, R80.H0_H0 ;  /* 0x20000050ff447230 */ /* 0x000fe40000004100 */
[----:B------:R-:W-:Y:S01]  /*0b90*/  IMAD.WIDE.U32 R58, R154, 0x8, R56 ;  /* 0x000000089a3a7825 */ /* 0x000fe200078e0038 */
[----:B------:R-:W5:Y:S03]  /*0ba0*/  @P3 LDG.E.128 R36, desc[UR6][R66.64] ;  /* 0x0000000642243981 */ /* 0x000f66000c1e1d00 */
[----:B------:R-:W-:Y:S01]  /*0bb0*/  FMUL.FTZ R240, R34, R167 ;  /* 0x000000a722f07220 */ /* 0x000fe20000410000 */
[--C-:B------:R-:W-:Y:S02]  /*0bc0*/  HADD2.F32 R211, -RZ, R81.reuse.H0_H0 ;  /* 0x20000051ffd37230 */ /* 0x100fe40000004100 */
[----:B------:R-:W-:-:S02]  /*0bd0*/  HADD2.F32 R209, -RZ, R81.H1_H1 ;  /* 0x30000051ffd17230 */ /* 0x000fc40000004100 */
[----:B------:R-:W-:Y:S01]  /*0be0*/  FADD.FTZ R81, -R174, R68 ;  /* 0x00000044ae517221 */ /* 0x000fe20000010100 */
[--C-:B------:R-:W-:Y:S02]  /*0bf0*/  HADD2.F32 R170, -RZ, R69.reuse.H0_H0 ;  /* 0x20000045ffaa7230 */ /* 0x100fe40000004100 */
[----:B0-----:R-:W-:Y:S01]  /*0c00*/  FADD.FTZ R63, R60, R239 ;  /* 0x000000ef3c3f7221 */ /* 0x001fe20000010000 */
[----:B------:R-:W-:Y:S01]  /*0c10*/  HADD2.F32 R159, -RZ, R69.H1_H1 ;  /* 0x30000045ff9f7230 */ /* 0x000fe20000004100 */
[----:B------:R0:W5:Y:S01]  /*0c20*/  LDG.E.64 R66, desc[UR6][R58.64] ;  /* 0x000000063a427981 */ /* 0x000162000c1e1b00 */
[--C-:B------:R-:W-:Y:S02]  /*0c30*/  HADD2.F32 R161, -RZ, R70.reuse.H0_H0 ;  /* 0x20000046ffa17230 */ /* 0x100fe40000004100 */
[----:B------:R-:W-:Y:S01]  /*0c40*/  FADD.FTZ R235, -R174, R235 ;  /* 0x000000ebaeeb7221 */ /* 0x000fe20000010100 */
[----:B------:R-:W-:Y:S02]  /*0c50*/  HADD2.F32 R158, -RZ, R70.H1_H1 ;  /* 0x30000046ff9e7230 */ /* 0x000fe40000004100 */
[----:B------:R-:W-:Y:S01]  /*0c60*/  FMUL.FTZ R237, R156, R237 ;  /* 0x000000ed9ced7220 */ /* 0x000fe20000410000 */
[----:B------:R-:W-:-:S02]  /*0c70*/  HADD2.F32 R165, -RZ, R71.H0_H0 ;  /* 0x20000047ffa57230 */ /* 0x000fc40000004100 */
[----:B------:R-:W-:Y:S02]  /*0c80*/  HADD2.F32 R164, -RZ, R71.H1_H1 ;  /* 0x30000047ffa47230 */ /* 0x000fe40000004100 */
[----:B------:R-:W-:-:S04]  /*0c90*/  @P3 IMAD.WIDE.U32 R64, R155, 0x10, R64 ;  /* 0x000000109b403825 */ /* 0x000fc800078e0040 */
[----:B0-----:R-:W-:Y:S01]  /*0ca0*/  FFMA.FTZ R58, R242, R239, R61 ;  /* 0x000000eff23a7223 */ /* 0x001fe2000001003d */
[----:B------:R-:W-:Y:S01]  /*0cb0*/  FMUL.FTZ R238, R35, R173 ;  /* 0x000000ad23ee7220 */ /* 0x000fe20000410000 */
[----:B------:R-:W-:Y:S01]  /*0cc0*/  FADD.FTZ R229, -R174, R229 ;  /* 0x000000e5aee57221 */ /* 0x000fe20000010100 */
[----:B------:R-:W-:-:S04]  /*0cd0*/  IMAD.WIDE.U32 R70, R157, 0x8, R56 ;  /* 0x000000089d467825 */ /* 0x000fc800078e0038 */
[----:B------:R-:W-:Y:S01]  /*0ce0*/  FADD.FTZ R63, R63, R240 ;  /* 0x000000f03f3f7221 */ /* 0x000fe20000010000 */
[----:B------:R-:W-:Y:S01]  /*0cf0*/  FMUL.FTZ R233, R28, R166 ;  /* 0x000000a61ce97220 */ /* 0x000fe20000410000 */
[----:B------:R-:W-:Y:S01]  /*0d00*/  FADD.FTZ R231, -R174, R231 ;  /* 0x000000e7aee77221 */ /* 0x000fe20000010100 */
[----:B------:R-:W-:-:S04]  /*0d10*/  IMAD.WIDE.U32 R68, R155, 0x8, R56 ;  /* 0x000000089b447825 */ /* 0x000fc800078e0038 */
[----:B------:R-:W-:Y:S01]  /*0d20*/  FMUL.FTZ R235, R156, R235 ;  /* 0x000000eb9ceb7220 */ /* 0x000fe20000410000 */
[----:B------:R-:W-:Y:S01]  /*0d30*/  FFMA.FTZ R58, R237, R240, R58 ;  /* 0x000000f0ed3a7223 */ /* 0x000fe2000001003a */
[----:B------:R-:W5:Y:S01]  /*0d40*/  @P3 LDG.E.128 R40, desc[UR6][R64.64] ;  /* 0x0000000640283981 */ /* 0x000f62000c1e1d00 */
[----:B------:R-:W-:-:S04]  /*0d50*/  IMAD.WIDE.U32 R56, R153, 0x8, R56 ;  /* 0x0000000899387825 */ /* 0x000fc800078e0038 */
[----:B------:R-:W-:Y:S01]  /*0d60*/  FMUL.FTZ R236, R156, R229 ;  /* 0x000000e59cec7220 */ /* 0x000fe20000410000 */
[----:B------:R-:W-:Y:S01]  /*0d70*/  FMUL.FTZ R234, R29, R168 ;  /* 0x000000a81dea7220 */ /* 0x000fe20000410000 */
[----:B------:R-:W-:Y:S01]  /*0d80*/  FADD.FTZ R243, -R174, R243 ;  /* 0x000000f3aef37221 */ /* 0x000fe20000010100 */
[----:B------:R-:W-:Y:S01]  /*0d90*/  FMUL.FTZ R231, R156, R231 ;  /* 0x000000e79ce77220 */ /* 0x000fe20000410000 */
[C---:B------:R-:W-:Y:S01]  /*0da0*/  FADD.FTZ R227, -R174.reuse, R227 ;  /* 0x000000e3aee37221 */ /* 0x040fe20000010100 */
[----:B------:R-:W-:Y:S01]  /*0db0*/  FMUL.FTZ R230, R31, R171 ;  /* 0x000000ab1fe67220 */ /* 0x000fe20000410000 */
[----:B------:R-:W-:Y:S01]  /*0dc0*/  FADD.FTZ R213, -R174, R213 ;  /* 0x000000d5aed57221 */ /* 0x000fe20000010100 */
[----:B------:R-:W-:Y:S01]  /*0dd0*/  FMUL.FTZ R212, R24, R169 ;  /* 0x000000a918d47220 */ /* 0x000fe20000410000 */
[----:B------:R0:W5:Y:S01]  /*0de0*/  LDG.E.64 R64, desc[UR6][R56.64] ;  /* 0x0000000638407981 */ /* 0x000162000c1e1b00 */
[----:B------:R-:W-:Y:S01]  /*0df0*/  FMUL.FTZ R229, R30, R162 ;  /* 0x000000a21ee57220 */ /* 0x000fe20000410000 */
[C---:B------:R-:W-:Y:S01]  /*0e00*/  FADD.FTZ R215, -R174.reuse, R215 ;  /* 0x000000d7aed77221 */ /* 0x040fe20000010100 */
[----:B------:R-:W-:Y:S01]  /*0e10*/  FADD.FTZ R217, -R174, R217 ;  /* 0x000000d9aed97221 */ /* 0x000fe20000010100 */
[----:B------:R-:W-:Y:S01]  /*0e20*/  FMUL.FTZ R216, R26, R170 ;  /* 0x000000aa1ad87220 */ /* 0x000fe20000410000 */
[C---:B------:R-:W-:Y:S01]  /*0e30*/  FADD.FTZ R219, -R174.reuse, R219 ;  /* 0x000000dbaedb7221 */ /* 0x040fe20000010100 */
[----:B------:R-:W-:Y:S01]  /*0e40*/  FADD.FTZ R221, -R174, R221 ;  /* 0x000000ddaedd7221 */ /* 0x000fe20000010100 */
[----:B------:R-:W-:Y:S01]  /*0e50*/  FMUL.FTZ R220, R20, R161 ;  /* 0x000000a114dc7220 */ /* 0x000fe20000410000 */
[C---:B------:R-:W-:Y:S01]  /*0e60*/  FADD.FTZ R223, -R174.reuse, R223 ;  /* 0x000000dfaedf7221 */ /* 0x040fe20000010100 */
[----:B------:R-:W-:Y:S01]  /*0e70*/  FMUL.FTZ R222, R21, R158 ;  /* 0x0000009e15de7220 */ /* 0x000fe20000410000 */
[----:B0-----:R-:W-:Y:S01]  /*0e80*/  FADD.FTZ R56, R63, R238 ;  /* 0x000000ee3f387221 */ /* 0x001fe20000010000 */
[----:B------:R-:W-:Y:S01]  /*0e90*/  FFMA.FTZ R57, R235, R238, R58 ;  /* 0x000000eeeb397223 */ /* 0x000fe2000001003a */
[C---:B------:R-:W-:Y:S01]  /*0ea0*/  FADD.FTZ R225, -R174.reuse, R225 ;  /* 0x000000e1aee17221 */ /* 0x040fe20000010100 */
[----:B------:R-:W-:Y:S01]  /*0eb0*/  FADD.FTZ R201, -R174, R201 ;  /* 0x000000c9aec97221 */ /* 0x000fe20000010100 */
[----:B------:R-:W-:Y:S01]  /*0ec0*/  FADD.FTZ R59, R56, R233 ;  /* 0x000000e9383b7221 */ /* 0x000fe20000010000 */
[----:B------:R-:W-:Y:S01]  /*0ed0*/  FFMA.FTZ R56, R236, R233, R57 ;  /* 0x000000e9ec387223 */ /* 0x000fe20000010039 */
[----:B------:R-:W-:Y:S01]  /*0ee0*/  FMUL.FTZ R232, R156, R243 ;  /* 0x000000f39ce87220 */ /* 0x000fe20000410000 */
[----:B------:R-:W-:-:S02]  /*0ef0*/  HADD2.F32 R191, -RZ, R75.H0_H0 ;  /* 0x2000004bffbf7230 */ /* 0x000fc40000004100 */
[----:B------:R-:W-:Y:S01]  /*0f00*/  FADD.FTZ R58, R59, R234 ;  /* 0x000000ea3b3a7221 */ /* 0x000fe20000010000 */
[----:B------:R-:W-:Y:S01]  /*0f10*/  FFMA.FTZ R57, R231, R234, R56 ;  /* 0x000000eae7397223 */ /* 0x000fe20000010038 */
        /* <DEDUP_REMOVED lines=21> */
[----:B------:R-:W-:-:S02]  /*1070*/  HADD2.F32 R177, -RZ, R77.H0_H0 ;  /* 0x2000004dffb17230 */ /* 0x000fc40000004100 */
        /* <DEDUP_REMOVED lines=26> */
[----:B------:R-:W-:Y:S01]  /*1220*/  FADD.FTZ R193, -R174, R193 ;  /* 0x000000c1aec17221 */ /* 0x000fe20000010100 */
[----:B------:R-:W-:Y:S02]  /*1230*/  HADD2.F32 R74, -RZ, R77.H1_H1 ;  /* 0x3000004dff4a7230 */ /* 0x000fe40000004100 */
[----:B------:R-:W-:Y:S01]  /*1240*/  FMUL.FTZ R196, R18, R177 ;  /* 0x000000b112c47220 */ /* 0x000fe20000410000 */
[----:B------:R-:W-:Y:S01]  /*1250*/  FMUL.FTZ R199, R156, R199 ;  /* 0x000000c79cc77220 */ /* 0x000fe20000410000 */
[----:B------:R-:W-:Y:S01]  /*1260*/  FFMA.FTZ R56, R198, R201, R57 ;  /* 0x000000c9c6387223 */ /* 0x000fe20000010039 */
[--C-:B------:R-:W-:Y:S02]  /*1270*/  HADD2.F32 R77, -RZ, R78.reuse.H0_H0 ;  /* 0x2000004eff4d7230 */ /* 0x100fe40000004100 */
[----:B------:R-:W-:Y:S01]  /*1280*/  FADD.FTZ R195, -R174, R195 ;  /* 0x000000c3aec37221 */ /* 0x000fe20000010100 */
[----:B------:R-:W-:Y:S01]  /*1290*/  FMUL.FTZ R197, R19, R74 ;  /* 0x0000004a13c57220 */ /* 0x000fe20000410000 */
[----:B------:R-:W-:Y:S01]  /*12a0*/  FMUL.FTZ R194, R156, R193 ;  /* 0x000000c19cc27220 */ /* 0x000fe20000410000 */
[----:B------:R-:W-:Y:S01]  /*12b0*/  FADD.FTZ R58, R59, R196 ;  /* 0x000000c43b3a7221 */ /* 0x000fe20000010000 */
[----:B------:R-:W-:Y:S01]  /*12c0*/  FFMA.FTZ R57, R199, R196, R56 ;  /* 0x000000c4c7397223 */ /* 0x000fe20000010038 */
[----:B------:R-:W-:-:S02]  /*12d0*/  HADD2.F32 R78, -RZ, R78.H1_H1 ;  /* 0x3000004eff4e7230 */ /* 0x000fc40000004100 */
        /* <DEDUP_REMOVED lines=10> */
[----:B------:R-:W-:-:S02]  /*1380*/  HADD2.F32 R80, -RZ, R80.H1_H1 ;  /* 0x30000050ff507230 */ /* 0x000fc40000004100 */
[--C-:B------:R-:W-:Y:S02]  /*1390*/  HADD2.F32 R183, -RZ, R82.reuse.H0_H0 ;  /* 0x20000052ffb77230 */ /* 0x100fe40000004100 */
[----:B------:R-:W-:Y:S02]  /*13a0*/  HADD2.F32 R207, -RZ, R82.H1_H1 ;  /* 0x30000052ffcf7230 */ /* 0x000fe40000004100 */
[--C-:B------:R-:W-:Y:S02]  /*13b0*/  HADD2.F32 R205, -RZ, R83.reuse.H0_H0 ;  /* 0x20000053ffcd7230 */ /* 0x100fe40000004100 */
[----:B------:R-:W-:Y:S02]  /*13c0*/  HADD2.F32 R185, -RZ, R83.H1_H1 ;  /* 0x30000053ffb97230 */ /* 0x000fe40000004100 */
[----:B------:R-:W-:Y:S01]  /*13d0*/  FMUL.FTZ R188, R14, R179 ;  /* 0x000000b30ebc7220 */ /* 0x000fe20000410000 */
[----:B------:R-:W-:Y:S01]  /*13e0*/  FMUL.FTZ R191, R156, R191 ;  /* 0x000000bf9cbf7220 */ /* 0x000fe20000410000 */
        /* <DEDUP_REMOVED lines=31> */
[----:B------:R-:W-:Y:S02]  /*15e0*/  HADD2.F32 R184, -RZ, R86.H1_H1 ;  /* 0x30000056ffb87230 */ /* 0x000fe40000004100 */
        /* <DEDUP_REMOVED lines=21> */
[----:B------:R0:W5:Y:S02]  /*1740*/  @P3 LDG.E.128 R48, desc[UR6][R72.64] ;  /* 0x0000000648303981 */ /* 0x000164000c1e1d00 */
[----:B------:R-:W-:Y:S01]  /*1750*/  FADD.FTZ R57, R57, R208 ;  /* 0x000000d039397221 */ /* 0x000fe20000010000 */
[----:B------:R-:W-:Y:S01]  /*1760*/  FFMA.FTZ R59, R210, R208, R59 ;  /* 0x000000d0d23b7223 */ /* 0x000fe2000001003b */
[----:B------:R-:W-:-:S02]  /*1770*/  LOP3.LUT P4, RZ, R2, 0x1f, RZ, 0xc0, !PT ;  /* 0x0000001f02ff7812 */ /* 0x000fc4000788c0ff */
[----:B------:R-:W-:Y:S01]  /*1780*/  PLOP3.LUT P0, PT, PT, PT, PT, 0x80, 0x8 ;  /* 0x000000000008781c */ /* 0x000fe20003f0f070 */
[----:B------:R-:W1:Y:S04]  /*1790*/  SHFL.DOWN PT, R56, R57, 0x10, 0x1f ;  /* 0x0a001f0039387f89 */ /* 0x000e6800000e0000 */
[----:B------:R-:W3:Y:S01]  /*17a0*/  SHFL.DOWN PT, R58, R59, 0x10, 0x1f ;  /* 0x0a001f003b3a7f89 */ /* 0x000ee200000e0000 */
[----:B------:R-:W-:Y:S01]  /*17b0*/  FADD.FTZ R147, R160, R147 ;  /* 0x00000093a0937221 */ /* 0x000fe20000010000 */
[----:B------:R-:W-:Y:S02]  /*17c0*/  FFMA.FTZ R149, R242, R160, R149 ;  /* 0x000000a0f2957223 */ /* 0x000fe40000010095 */
[----:B------:R-:W5:Y:S04]  /*17d0*/  LDG.E.64 R70, desc[UR6][R70.64] ;  /* 0x0000000646467981 */ /* 0x000f68000c1e1b00 */
[----:B------:R-:W5:Y:S01]  /*17e0*/  LDG.E.64 R68, desc[UR6][R68.64] ;  /* 0x0000000644447981 */ /* 0x000f62000c1e1b00 */
[----:B-1----:R-:W-:Y:S01]  /*17f0*/  FADD.FTZ R56, R57, R56 ;  /* 0x0000003839387221 */ /* 0x002fe20000010000 */
[----:B---3--:R-:W-:-:S04]  /*1800*/  FADD.FTZ R58, R59, R58 ;  /* 0x0000003a3b3a7221 */ /* 0x008fc80000010000 */
[----:B------:R-:W1:Y:S04]  /*1810*/  SHFL.DOWN PT, R61, R56, 0x8, 0x1f ;  /* 0x09001f00383d7f89 */ /* 0x000e6800000e0000 */
[----:B------:R-:W3:Y:S01]  /*1820*/  SHFL.DOWN PT, R63, R58, 0x8, 0x1f ;  /* 0x09001f003a3f7f89 */ /* 0x000ee200000e0000 */
[----:B-1----:R-:W-:Y:S01]  /*1830*/  FADD.FTZ R61, R56, R61 ;  /* 0x0000003d383d7221 */ /* 0x002fe20000010000 */
[----:B---3--:R-:W-:-:S04]  /*1840*/  FADD.FTZ R63, R58, R63 ;  /* 0x0000003f3a3f7221 */ /* 0x008fc80000010000 */
[----:B------:R-:W1:Y:S04]  /*1850*/  SHFL.DOWN PT, R60, R61, 0x4, 0x1f ;  /* 0x08801f003d3c7f89 */ /* 0x000e6800000e0000 */
[----:B------:R-:W3:Y:S01]  /*1860*/  SHFL.DOWN PT, R62, R63, 0x4, 0x1f ;  /* 0x08801f003f3e7f89 */ /* 0x000ee200000e0000 */
[----:B0-----:R-:W0:Y:S01]  /*1870*/  S2R R73, SR_CgaCtaId ;  /* 0x0000000000497919 */ /* 0x001e220000008800 */
[----:B-1----:R-:W-:Y:S01]  /*1880*/  FADD.FTZ R60, R61, R60 ;  /* 0x0000003c3d3c7221 */ /* 0x002fe20000010000 */
[----:B---3--:R-:W-:-:S04]  /*1890*/  FADD.FTZ R62, R63, R62 ;  /* 0x0000003e3f3e7221 */ /* 0x008fc80000010000 */
[----:B------:R-:W1:Y:S04]  /*18a0*/  SHFL.DOWN PT, R57, R60, 0x2, 0x1f ;  /* 0x08401f003c397f89 */ /* 0x000e6800000e0000 */
[----:B------:R-:W3:Y:S01]  /*18b0*/  SHFL.DOWN PT, R59, R62, 0x2, 0x1f ;  /* 0x08401f003e3b7f89 */ /* 0x000ee200000e0000 */
[----:B------:R-:W-:-:S04]  /*18c0*/  MOV R56, 0x400 ;  /* 0x0000040000387802 */ /* 0x000fc80000000f00 */
[----:B0-----:R-:W-:Y:S01]  /*18d0*/  LEA R58, R73, R56, 0x18 ;  /* 0x00000038493a7211 */ /* 0x001fe200078ec0ff */
[----:B-1----:R-:W-:Y:S01]  /*18e0*/  FADD.FTZ R57, R60, R57 ;  /* 0x000000393c397221 */ /* 0x002fe20000010000 */
[----:B---3--:R-:W-:-:S04]  /*18f0*/  FADD.FTZ R59, R62, R59 ;  /* 0x0000003b3e3b7221 */ /* 0x008fc80000010000 */
[----:B------:R-:W0:Y:S04]  /*1900*/  SHFL.DOWN PT, R72, R57, 0x1, 0x1f ;  /* 0x08201f0039487f89 */ /* 0x000e2800000e0000 */
[----:B------:R-:W1:Y:S01]  /*1910*/  SHFL.DOWN PT, R56, R59, 0x1, 0x1f ;  /* 0x08201f003b387f89 */ /* 0x000e6200000e0000 */
[----:B------:R-:W-:Y:S02]  /*1920*/  @!P4 PLOP3.LUT P0, PT, P2, PT, PT, 0x80, 0x8 ;  /* 0x000000000008c81c */ /* 0x000fe4000170f070 */
[----:B------:R-:W-:-:S04]  /*1930*/  IADD3 R185, PT, PT, R58, 0x4020, RZ ;  /* 0x000040203ab97810 */ /* 0x000fc80007ffe0ff */
[----:B------:R-:W-:-:S07]  /*1940*/  @!P4 MOV R60, R185 ;  /* 0x000000b9003cc202 */ /* 0x000fce0000000f00 */
[----:B------:R-:W-:-:S04]  /*1950*/  @!P0 IADD3 R60, PT, PT, R58, 0x4000, RZ ;  /* 0x000040003a3c8810 */ /* 0x000fc80007ffe0ff */
[----:B------:R-:W-:Y:S01]  /*1960*/  @!P4 LEA R160, R150, R60, 0x3 ;  /* 0x0000003c96a0c211 */ /* 0x000fe200078e18ff */
[----:B0-----:R-:W-:Y:S01]  /*1970*/  FADD.FTZ R72, R57, R72 ;  /* 0x0000004839487221 */ /* 0x001fe20000010000 */
        /* <DEDUP_REMOVED lines=90> */
[-CC-:B------:R-:W-:Y:S01]  /*1f20*/  FFMA.FTZ R237, R237, R74.reuse, R73.reuse ;  /* 0x0000004aeded7223 */ /* 0x180fe20000010049 */
[----:B------:R-:W-:Y:S01]  /*1f30*/  FADD.FTZ R241, R241, -R0 ;  /* 0x80000000f1f17221 */ /* 0x000fe20000010000 */
[----:B------:R-:W-:Y:S01]  /*1f40*/  FFMA.FTZ R59, R82, R74, R73 ;  /* 0x0000004a523b7223 */ /* 0x000fe20000010049 */
[----:B------:R-:W-:Y:S02]  /*1f50*/  HADD2.F32 R78, -RZ, R36.H1_H1 ;  /* 0x30000024ff4e7230 */ /* 0x000fe40000004100 */
[----:B------:R-:W-:Y:S01]  /*1f60*/  FADD.FTZ R239, R239, -R242 ;  /* 0x800000f2efef7221 */ /* 0x000fe20000010000 */
[----:B------:R-:W-:-:S02]  /*1f70*/  HADD2.F32 R82, -RZ, R37.H0_H0 ;  /* 0x20000025ff527230 */ /* 0x000fc40000004100 */
[----:B------:R-:W-:Y:S01]  /*1f80*/  FADD.FTZ R237, R240, -R237 ;  /* 0x800000edf0ed7221 */ /* 0x000fe20000010000 */
[C---:B------:R-:W-:Y:S01]  /*1f90*/  FFMA.FTZ R77, R156.reuse, R241, R77 ;  /* 0x000000f19c4d7223 */ /* 0x040fe2000001004d */
[----:B------:R-:W-:Y:S01]  /*1fa0*/  FFMA.FTZ R239, R156, R239, R78 ;  /* 0x000000ef9cef7223 */ /* 0x000fe2000001004e */
[----:B------:R-:W-:Y:S01]  /*1fb0*/  LOP3.LUT P5, RZ, R70, 0xff, RZ, 0xc0, !PT ;  /* 0x000000ff46ff7812 */ /* 0x000fe200078ac0ff */
[----:B------:R-:W-:Y:S01]  /*1fc0*/  FFMA.FTZ R237, R156, R237, R82 ;  /* 0x000000ed9ced7223 */ /* 0x000fe20000010052 */
[-C--:B------:R-:W-:Y:S01]  /*1fd0*/  FMUL.FTZ R77, R77, R72.reuse ;  /* 0x000000484d4d7220 */ /* 0x080fe20000410000 */
[-C--:B------:R-:W-:Y:S01]  /*1fe0*/  FMUL.FTZ R239, R239, R72.reuse ;  /* 0x00000048efef7220 */ /* 0x080fe20000410000 */
[C---:B------:R-:W-:Y:S01]  /*1ff0*/  LOP3.LUT P4, RZ, R70.reuse, 0xff00, RZ, 0xc0, !PT ;  /* 0x0000ff0046ff7812 */ /* 0x040fe2000788c0ff */
[----:B------:R-:W-:Y:S01]  /*2000*/  FMUL.FTZ R237, R237, R72 ;  /* 0x00000048eded7220 */ /* 0x000fe20000410000 */
[----:B------:R-:W-:Y:S01]  /*2010*/  FMUL.FTZ R77, R77, UR4 ;  /* 0x000000044d4d7c20 */ /* 0x000fe20008410000 */
[----:B------:R-:W-:Y:S01]  /*2020*/  FMUL.FTZ R239, R239, UR4 ;  /* 0x00000004efef7c20 */ /* 0x000fe20008410000 */
[----:B------:R-:W-:Y:S01]  /*2030*/  LOP3.LUT P6, RZ, R70, 0xff0000, RZ, 0xc0, !PT ;  /* 0x00ff000046ff7812 */ /* 0x000fe200078cc0ff */
[----:B------:R-:W-:Y:S01]  /*2040*/  FMUL.FTZ R78, R237, UR4 ;  /* 0x00000004ed4e7c20 */ /* 0x000fe20008410000 */
        /* <DEDUP_REMOVED lines=15> */
[----:B------:R-:W-:Y:S01]  /*2140*/  LOP3.LUT P6, RZ, R71, 0xff0000, RZ, 0xc0, !PT ;  /* 0x00ff000047ff7812 */ /* 0x000fe200078cc0ff */
[-CC-:B------:R-:W-:Y:S01]  /*2150*/  FFMA.FTZ R0, R219, R74.reuse, R73.reuse ;  /* 0x0000004adb007223 */ /* 0x180fe20000010049 */
[----:B------:R-:W-:Y:S01]  /*2160*/  ISETP.GE.U32.AND.EX P5, PT, R71, 0x1000000, PT, P5 ;  /* 0x010000004700780c */ /* 0x000fe20003fa6150 */
        /* <DEDUP_REMOVED lines=18> */
[----:B------:R-:W-:-:S02]  /*2290*/  HADD2.F32 R71, -RZ, R37.H1_H1 ;  /* 0x30000025ff477230 */ /* 0x000fc40000004100 */
[----:B------:R-:W-:Y:S01]  /*22a0*/  FFMA.FTZ R73, R210, R74, R73 ;  /* 0x0000004ad2497223 */ /* 0x000fe20000010049 */
[----:B------:R-:W-:Y:S01]  /*22b0*/  FADD.FTZ R235, R238, -R235 ;  /* 0x800000ebeeeb7221 */ /* 0x000fe20000010000 */
[--C-:B------:R-:W-:Y:S02]  /*22c0*/  HADD2.F32 R74, -RZ, R38.reuse.H0_H0 ;  /* 0x20000026ff4a7230 */ /* 0x100fe40000004100 */
[----:B------:R-:W-:Y:S01]  /*22d0*/  FADD.FTZ R233, R233, -R236 ;  /* 0x800000ece9e97221 */ /* 0x000fe20000010000 */
[----:B------:R-:W-:Y:S02]  /*22e0*/  HADD2.F32 R82, -RZ, R38.H1_H1 ;  /* 0x30000026ff527230 */ /* 0x000fe40000004100 */
[----:B------:R-:W-:Y:S01]  /*22f0*/  FADD.FTZ R231, R234, -R231 ;  /* 0x800000e7eae77221 */ /* 0x000fe20000010000 */
[----:B------:R-:W-:Y:S01]  /*2300*/  FFMA.FTZ R71, R156, R235, R71 ;  /* 0x000000eb9c477223 */ /* 0x000fe20000010047 */
[----:B------:R-:W-:Y:S02]  /*2310*/  HADD2.F32 R81, -RZ, R40.H0_H0 ;  /* 0x20000028ff517230 */ /* 0x000fe40000004100 */
[----:B------:R-:W-:Y:S01]  /*2320*/  FADD.FTZ R159, R212, -R159 ;  /* 0x8000009fd49f7221 */ /* 0x000fe20000010000 */
[----:B------:R-:W-:-:S02]  /*2330*/  HADD2.F32 R86, -RZ, R39.H0_H0 ;  /* 0x20000027ff567230 */ /* 0x000fc40000004100 */
[C---:B------:R-:W-:Y:S01]  /*2340*/  FFMA.FTZ R233, R156.reuse, R233, R74 ;  /* 0x000000e99ce97223 */ /* 0x040fe2000001004a */
[----:B------:R-:W-:Y:S01]  /*2350*/  FADD.FTZ R229, R229, -R232 ;  /* 0x800000e8e5e57221 */ /* 0x000fe20000010000 */
[----:B------:R-:W-:Y:S01]  /*2360*/  FADD.FTZ R213, R213, -R158 ;  /* 0x8000009ed5d57221 */ /* 0x000fe20000010000 */
[----:B------:R-:W-:Y:S01]  /*2370*/  FFMA.FTZ R231, R156, R231, R82 ;  /* 0x000000e79ce77223 */ /* 0x000fe20000010052 */
[----:B------:R-:W-:Y:S02]  /*2380*/  HADD2.F32 R74, -RZ, R40.H1_H1 ;  /* 0x30000028ff4a7230 */ /* 0x000fe40000004100 */
[----:B------:R-:W-:Y:S01]  /*2390*/  FMUL.FTZ R71, R71, R72 ;  /* 0x0000004847477220 */ /* 0x000fe20000410000 */
[----:B------:R-:W-:Y:S02]  /*23a0*/  HADD2.F32 R158, -RZ, R39.H1_H1 ;  /* 0x30000027ff9e7230 */ /* 0x000fe40000004100 */
[----:B------:R-:W-:Y:S01]  /*23b0*/  FADD.FTZ R227, R230, -R227 ;  /* 0x800000e3e6e37221 */ /* 0x000fe20000010000 */
[----:B------:R-:W-:-:S02]  /*23c0*/  HADD2.F32 R82, -RZ, R41.H0_H0 ;  /* 0x20000029ff527230 */ /* 0x000fc40000004100 */
[----:B------:R-:W-:Y:S01]  /*23d0*/  FADD.FTZ R161, R216, -R161 ;  /* 0x800000a1d8a17221 */ /* 0x000fe20000010000 */
[C---:B------:R-:W-:Y:S01]  /*23e0*/  FFMA.FTZ R159, R156.reuse, R159, R81 ;  /* 0x0000009f9c9f7223 */ /* 0x040fe20000010051 */
[C---:B------:R-:W-:Y:S01]  /*23f0*/  FFMA.FTZ R229, R156.reuse, R229, R86 ;  /* 0x000000e59ce57223 */ /* 0x040fe20000010056 */
[-C--:B------:R-:W-:Y:S01]  /*2400*/  FMUL.FTZ R233, R233, R72.reuse ;  /* 0x00000048e9e97220 */ /* 0x080fe20000410000 */
[----:B------:R-:W-:Y:S01]  /*2410*/  FMUL.FTZ R71, R71, UR4 ;  /* 0x0000000447477c20 */ /* 0x000fe20008410000 */
[C---:B------:R-:W-:Y:S01]  /*2420*/  FFMA.FTZ R213, R156.reuse, R213, R74 ;  /* 0x000000d59cd57223 */ /* 0x040fe2000001004a */
        /* <DEDUP_REMOVED lines=24> */
[--C-:B------:R-:W-:Y:S01]  /*25b0*/  HADD2.F32 R0, -RZ, R42.reuse.H0_H0 ;  /* 0x2000002aff007230 */ /* 0x100fe20000004100 */
[----:B------:R-:W-:Y:S01]  /*25c0*/  ISETP.GE.U32.AND P0, PT, R68, RZ, PT ;  /* 0x000000ff4400720c */ /* 0x000fe20003f06070 */
[----:B------:R-:W-:Y:S01]  /*25d0*/  HADD2.F32 R56, -RZ, R42.H1_H1 ;  /* 0x3000002aff387230 */ /* 0x000fe20000004100 */
[----:B------:R-:W-:Y:S01]  /*25e0*/  FSEL R86, R86, RZ, P6 ;  /* 0x000000ff56567208 */ /* 0x000fe20003000000 */
[----:B------:R-:W-:Y:S01]  /*25f0*/  FADD.FTZ R221, R220, -R221 ;  /* 0x800000dddcdd7221 */ /* 0x000fe20000010000 */
[----:B------:R-:W-:Y:S01]  /*2600*/  LOP3.LUT P6, RZ, R68, 0xff000000, RZ, 0xc0, !PT ;  /* 0xff00000044ff7812 */ /* 0x000fe200078cc0ff */
[--C-:B------:R-:W-:Y:S01]  /*2610*/  HADD2.F32 R163, -RZ, R44.reuse.H0_H0 ;  /* 0x2000002cffa37230 */ /* 0x100fe20000004100 */
[----:B------:R-:W-:Y:S01]  /*2620*/  FSEL R159, R159, RZ, P5 ;  /* 0x000000ff9f9f7208 */ /* 0x000fe20002800000 */
[----:B------:R-:W-:Y:S01]  /*2630*/  FADD.FTZ R203, R200, -R203 ;  /* 0x800000cbc8cb7221 */ /* 0x000fe20000010000 */
[----:B------:R-:W-:Y:S01]  /*2640*/  FSEL R68, R213, RZ, P3 ;  /* 0x000000ffd5447208 */ /* 0x000fe20001800000 */
[----:B------:R-:W-:Y:S01]  /*2650*/  HADD2.F32 R160, -RZ, R43.H1_H1 ;  /* 0x3000002bffa07230 */ /* 0x000fe20000004100 */
[----:B------:R-:W-:Y:S01]  /*2660*/  FSEL R158, R158, RZ, P4 ;  /* 0x000000ff9e9e7208 */ /* 0x000fe20002000000 */
[----:B------:R-:W-:Y:S01]  /*2670*/  FFMA.FTZ R221, R156, R221, R0 ;  /* 0x000000dd9cdd7223 */ /* 0x000fe20000010000 */
[C---:B------:R-:W-:Y:S01]  /*2680*/  LOP3.LUT P5, RZ, R69.reuse, 0xff, RZ, 0xc0, !PT ;  /* 0x000000ff45ff7812 */ /* 0x040fe200078ac0ff */
[----:B------:R-:W-:Y:S01]  /*2690*/  FADD.FTZ R61, R226, -R61 ;  /* 0x8000003de23d7221 */ /* 0x000fe20000010000 */
[C---:B------:R-:W-:Y:S01]  /*26a0*/  LOP3.LUT P3, RZ, R69.reuse, 0xff00, RZ, 0xc0, !PT ;  /* 0x0000ff0045ff7812 */ /* 0x040fe2000786c0ff */
[----:B------:R-:W-:Y:S01]  /*26b0*/  HADD2.F32 R0, -RZ, R44.H1_H1 ;  /* 0x3000002cff007230 */ /* 0x000fe20000004100 */
[----:B------:R-:W-:Y:S01]  /*26c0*/  LOP3.LUT P4, RZ, R69, 0xff0000, RZ, 0xc0, !PT ;  /* 0x00ff000045ff7812 */ /* 0x000fe2000788c0ff */
[----:B------:R-:W-:Y:S01]  /*26d0*/  FADD.FTZ R201, R201, -R198 ;  /* 0x800000c6c9c97221 */ /* 0x000fe20000010000 */
[----:B------:R-:W-:Y:S01]  /*26e0*/  ISETP.GE.U32.AND.EX P0, PT, R69, 0x1000000, PT, P0 ;  /* 0x010000004500780c */ /* 0x000fe20003f06100 */
[----:B------:R-:W-:Y:S01]  /*26f0*/  FADD.FTZ R69, R222, -R57 ;  /* 0x80000039de457221 */ /* 0x000fe20000010000 */
[----:B------:R-:W-:-:S02]  /*2700*/  HADD2.F32 R57, -RZ, R41.H1_H1 ;  /* 0x30000029ff397230 */ /* 0x000fc40000004100 */
[----:B------:R-:W-:Y:S01]  /*2710*/  FADD.FTZ R199, R196, -R199 ;  /* 0x800000c7c4c77221 */ /* 0x000fe20000010000 */
[C---:B------:R-:W-:Y:S01]  /*2720*/  FFMA.FTZ R163, R156.reuse, R203, R163 ;  /* 0x000000cb9ca37223 */ /* 0x040fe200000100a3 */
[C---:B------:R-:W-:Y:S01]  /*2730*/  FFMA.FTZ R69, R156.reuse, R69, R56 ;  /* 0x000000459c457223 */ /* 0x040fe20000010038 */
[----:B------:R-:W-:Y:S02]  /*2740*/  HADD2.F32 R56, -RZ, R45.H0_H0 ;  /* 0x2000002dff387230 */ /* 0x000fe40000004100 */
[C---:B------:R-:W-:Y:S01]  /*2750*/  FFMA.FTZ R57, R156.reuse, R217, R57 ;  /* 0x000000d99c397223 */ /* 0x040fe20000010039 */
[C---:B------:R-:W-:Y:S01]  /*2760*/  FFMA.FTZ R161, R156.reuse, R61, R160 ;  /* 0x0000003d9ca17223 */ /* 0x040fe200000100a0 */
[-C--:B------:R-:W-:Y:S01]  /*2770*/  FMUL.FTZ R221, R221, R72.reuse ;  /* 0x00000048dddd7220 */ /* 0x080fe20000410000 */
[-C--:B------:R-:W-:Y:S01]  /*2780*/  FMUL.FTZ R69, R69, R72.reuse ;  /* 0x0000004845457220 */ /* 0x080fe20000410000 */
[-C--:B------:R-:W-:Y:S01]  /*2790*/  FMUL.FTZ R57, R57, R72.reuse ;  /* 0x0000004839397220 */ /* 0x080fe20000410000 */
[C---:B------:R-:W-:Y:S01]  /*27a0*/  FFMA.FTZ R201, R156.reuse, R201, R0 ;  /* 0x000000c99cc97223 */ /* 0x040fe20000010000 */
[----:B------:R-:W-:Y:S01]  /*27b0*/  FFMA.FTZ R199, R156, R199, R56 ;  /* 0x000000c79cc77223 */ /* 0x000fe20000010038 */
[-C--:B------:R-:W-:Y:S01]  /*27c0*/  FMUL.FTZ R163, R163, R72.reuse ;  /* 0x00000048a3a37220 */ /* 0x080fe20000410000 */
[----:B------:R-:W-:Y:S01]  /*27d0*/  FMUL.FTZ R57, R57, UR4 ;  /* 0x0000000439397c20 */ /* 0x000fe20008410000 */
[----:B------:R-:W-:Y:S01]  /*27e0*/  FMUL.FTZ R0, R221, UR4 ;  /* 0x00000004dd007c20 */ /* 0x000fe20008410000 */
[----:B------:R-:W-:Y:S01]  /*27f0*/  FMUL.FTZ R69, R69, UR4 ;  /* 0x0000000445457c20 */ /* 0x000fe20008410000 */
[-C--:B------:R-:W-:Y:S01]  /*2800*/  FMUL.FTZ R161, R161, R72.reuse ;  /* 0x00000048a1a17220 */ /* 0x080fe20000410000 */
[-C--:B------:R-:W-:Y:S01]  /*2810*/  FMUL.FTZ R201, R201, R72.reuse ;  /* 0x00000048c9c97220 */ /* 0x080fe20000410000 */
[----:B------:R-:W-:Y:S01]  /*2820*/  FSEL R61, R57, RZ, P6 ;  /* 0x000000ff393d7208 */ /* 0x000fe20003000000 */
[-C--:B------:R-:W-:Y:S01]  /*2830*/  FMUL.FTZ R199, R199, R72.reuse ;  /* 0x00000048c7c77220 */ /* 0x080fe20000410000 */
[----:B------:R-:W-:Y:S01]  /*2840*/  FMUL.FTZ R160, R163, UR4 ;  /* 0x00000004a3a07c20 */ /* 0x000fe20008410000 */
[----:B------:R-:W-:Y:S01]  /*2850*/  HADD2.F32 R74, -RZ, R43.H0_H0 ;  /* 0x2000002bff4a7230 */ /* 0x000fe20000004100 */
[----:B------:R-:W-:Y:S01]  /*2860*/  LOP3.LUT P6, RZ, R66, 0xff, RZ, 0xc0, !PT ;  /* 0x000000ff42ff7812 */ /* 0x000fe200078cc0ff */
[----:B------:R-:W-:Y:S01]  /*2870*/  FMUL.FTZ R161, R161, UR4 ;  /* 0x00000004a1a17c20 */ /* 0x000fe20008410000 */
[----:B------:R-:W-:Y:S01]  /*2880*/  FSEL R0, R0, RZ, P5 ;  /* 0x000000ff00007208 */ /* 0x000fe20002800000 */
[----:B------:R-:W-:Y:S01]  /*2890*/  FMUL.FTZ R201, R201, UR4 ;  /* 0x00000004c9c97c20 */ /* 0x000fe20008410000 */
[----:B------:R-:W-:Y:S01]  /*28a0*/  FSEL R69, R69, RZ, P3 ;  /* 0x000000ff45457208 */ /* 0x000fe20001800000 */
[----:B------:R-:W-:Y:S01]  /*28b0*/  FMUL.FTZ R163, R199, UR4 ;  /* 0x00000004c7a37c20 */ /* 0x000fe20008410000 */
[----:B------:R-:W-:Y:S01]  /*28c0*/  LOP3.LUT P5, RZ, R66, 0xff00, RZ, 0xc0, !PT ;  /* 0x0000ff0042ff7812 */ /* 0x000fe200078ac0ff */
[----:B------:R-:W-:Y:S01]  /*28d0*/  FFMA.FTZ R223, R156, R223, R74 ;  /* 0x000000df9cdf7223 */ /* 0x000fe2000001004a */
[----:B------:R-:W-:Y:S01]  /*28e0*/  LOP3.LUT P3, RZ, R66, 0xff0000, RZ, 0xc0, !PT ;  /* 0x00ff000042ff7812 */ /* 0x000fe2000786c0ff */
[----:B------:R-:W-:Y:S01]  /*28f0*/  HADD2.F32 R57, -RZ, R45.H1_H1 ;  /* 0x3000002dff397230 */ /* 0x000fe20000004100 */
[----:B------:R-:W-:Y:S01]  /*2900*/  FSEL R160, R160, RZ, P6 ;  /* 0x000000ffa0a07208 */ /* 0x000fe20003000000 */
[----:B------:R-:W-:Y:S01]  /*2910*/  FADD.FTZ R197, R197, -R194 ;  /* 0x800000c2c5c57221 */ /* 0x000fe20000010000 */
[----:B------:R-:W-:Y:S01]  /*2920*/  ISETP.GE.U32.AND P6, PT, R66, RZ, PT ;  /* 0x000000ff4200720c */ /* 0x000fe20003fc6070 */
[--C-:B------:R-:W-:Y:S01]  /*2930*/  HADD2.F32 R56, -RZ, R46.reuse.H0_H0 ;  /* 0x2000002eff387230 */ /* 0x100fe20000004100 */
[----:B------:R-:W-:Y:S01]  /*2940*/  FSEL R165, R161, RZ, P0 ;  /* 0x000000ffa1a57208 */ /* 0x000fe20000000000 */
[----:B------:R-:W-:Y:S01]  /*2950*/  FADD.FTZ R195, R192, -R195 ;  /* 0x800000c3c0c37221 */ /* 0x000fe20000010000 */
[----:B------:R-:W-:Y:S01]  /*2960*/  FSEL R161, R201, RZ, P5 ;  /* 0x000000ffc9a17208 */ /* 0x000fe20002800000 */
[----:B------:R-:W-:Y:S01]  /*2970*/  FADD.FTZ R79, R79, -R58 ;  /* 0x8000003a4f4f7221 */ /* 0x000fe20000010000 */
[----:B------:R-:W-:Y:S01]  /*2980*/  FSEL R163, R163, RZ, P3 ;  /* 0x000000ffa3a37208 */ /* 0x000fe20001800000 */
[----:B------:R-:W-:Y:S01]  /*2990*/  FMUL.FTZ R223, R223, R72 ;  /* 0x00000048dfdf7220 */ /* 0x000fe20000410000 */
[C---:B------:R-:W-:Y:S01]  /*29a0*/  LOP3.LUT P0, RZ, R67.reuse, 0xff, RZ, 0xc0, !PT ;  /* 0x000000ff43ff7812 */ /* 0x040fe2000780c0ff */
[----:B------:R-:W-:Y:S01]  /*29b0*/  HADD2.F32 R58, -RZ, R46.H1_H1 ;  /* 0x3000002eff3a7230 */ /* 0x000fe20000004100 */
[----:B------:R-:W-:Y:S01]  /*29c0*/  LOP3.LUT P5, RZ, R67, 0xff00, RZ, 0xc0, !PT ;  /* 0x0000ff0043ff7812 */ /* 0x000fe200078ac0ff */
[----:B------:R-:W-:Y:S01]  /*29d0*/  FADD.FTZ R193, R193, -R190 ;  /* 0x800000bec1c17221 */ /* 0x000fe20000010000 */
[C---:B------:R-:W-:Y:S01]  /*29e0*/  LOP3.LUT P3, RZ, R67.reuse, 0xff0000, RZ, 0xc0, !PT ;  /* 0x00ff000043ff7812 */ /* 0x040fe2000786c0ff */
[----:B------:R-:W-:Y:S01]  /*29f0*/  FFMA.FTZ R57, R156, R197, R57 ;  /* 0x000000c59c397223 */ /* 0x000fe20000010039 */
[----:B------:R-:W-:Y:S01]  /*2a00*/  ISETP.GE.U32.AND.EX P6, PT, R67, 0x1000000, PT, P6 ;  /* 0x010000004300780c */ /* 0x000fe20003fc6160 */
[----:B------:R-:W-:-:S02]  /*2a10*/  HADD2.F32 R67, -RZ, R48.H0_H0 ;  /* 0x20000030ff437230 */ /* 0x000fc40000004100 */
[----:B------:R-:W-:Y:S01]  /*2a20*/  FADD.FTZ R87, R87, -R62 ;  /* 0x8000003e57577221 */ /* 0x000fe20000010000 */
[C---:B------:R-:W-:Y:S01]  /*2a30*/  FFMA.FTZ R195, R156.reuse, R195, R56 ;  /* 0x000000c39cc37223 */ /* 0x040fe20000010038 */
[----:B------:R-:W-:Y:S01]  /*2a40*/  FMUL.FTZ R162, R223, UR4 ;  /* 0x00000004dfa27c20 */ /* 0x000fe20008410000 */
[----:B------:R-:W-:Y:S02]  /*2a50*/  HADD2.F32 R62, -RZ, R47.H1_H1 ;  /* 0x3000002fff3e7230 */ /* 0x000fe40000004100 */
[----:B------:R-:W-:Y:S01]  /*2a60*/  FADD.FTZ R189, R189, -R186 ;  /* 0x800000babdbd7221 */ /* 0x000fe20000010000 */
[----:B------:R-:W-:Y:S02]  /*2a70*/  HADD2.F32 R56, -RZ, R49.H0_H0 ;  /* 0x20000031ff387230 */ /* 0x000fe40000004100 */
[----:B------:R-:W-:Y:S01]  /*2a80*/  FADD.FTZ R83, R83, -R60 ;  /* 0x8000003c53537221 */ /* 0x000fe20000010000 */
[C---:B------:R-:W-:Y:S01]  /*2a90*/  FFMA.FTZ R193, R156.reuse, R193, R58 ;  /* 0x000000c19cc17223 */ /* 0x040fe2000001003a */
[----:B------:R-:W-:Y:S01]  /*2aa0*/  FMUL.FTZ R57, R57, R72 ;  /* 0x0000004839397220 */ /* 0x000fe20000410000 */
[----:B------:R-:W-:Y:S01]  /*2ab0*/  FFMA.FTZ R67, R156, R79, R67 ;  /* 0x0000004f9c437223 */ /* 0x000fe20000010043 */
[----:B------:R-:W-:Y:S01]  /*2ac0*/  FSEL R162, R162, RZ, P4 ;  /* 0x000000ffa2a27208 */ /* 0x000fe20002000000 */
[----:B------:R-:W-:-:S02]  /*2ad0*/  HADD2.F32 R60, -RZ, R47.H0_H0 ;  /* 0x2000002fff3c7230 */ /* 0x000fc40000004100 */
[C---:B------:R-:W-:Y:S01]  /*2ae0*/  FFMA.FTZ R189, R156.reuse, R189, R62 ;  /* 0x000000bd9cbd7223 */ /* 0x040fe2000001003e */
[----:B------:R-:W-:Y:S02]  /*2af0*/  HADD2.F32 R58, -RZ, R50.H0_H0 ;  /* 0x20000032ff3a7230 */ /* 0x000fe40000004100 */
[----:B------:R-:W-:Y:S01]  /*2b00*/  FMUL.FTZ R57, R57, UR4 ;  /* 0x0000000439397c20 */ /* 0x000fe20008410000 */
[----:B------:R-:W-:Y:S01]  /*2b10*/  FFMA.FTZ R83, R156, R83, R56 ;  /* 0x000000539c537223 */ /* 0x000fe20000010038 */
[-C--:B------:R-:W-:Y:S01]  /*2b20*/  FMUL.FTZ R193, R193, R72.reuse ;  /* 0x00000048c1c17220 */ /* 0x080fe20000410000 */
[----:B------:R-:W-:Y:S01]  /*2b30*/  LOP3.LUT P4, RZ, R66, 0xff000000, RZ, 0xc0, !PT ;  /* 0xff00000042ff7812 */ /* 0x000fe2000788c0ff */
[----:B------:R-:W-:Y:S01]  /*2b40*/  FADD.FTZ R191, R188, -R191 ;  /* 0x800000bfbcbf7221 */ /* 0x000fe20000010000 */
[-C--:B------:R-:W-:Y:S01]  /*2b50*/  FMUL.FTZ R56, R67, R72.reuse ;  /* 0x0000004843387220 */ /* 0x080fe20000410000 */
[----:B------:R-:W-:Y:S01]  /*2b60*/  FMUL.FTZ R193, R193, UR4 ;  /* 0x00000004c1c17c20 */ /* 0x000fe20008410000 */
[-C--:B------:R-:W-:Y:S01]  /*2b70*/  FMUL.FTZ R189, R189, R72.reuse ;  /* 0x00000048bdbd7220 */ /* 0x080fe20000410000 */
[C---:B------:R-:W-:Y:S01]  /*2b80*/  FFMA.FTZ R191, R156.reuse, R191, R60 ;  /* 0x000000bf9cbf7223 */ /* 0x040fe2000001003c */
[----:B------:R-:W-:Y:S01]  /*2b90*/  FFMA.FTZ R87, R156, R87, R58 ;  /* 0x000000579c577223 */ /* 0x000fe2000001003a */
[----:B------:R-:W-:Y:S01]  /*2ba0*/  FSEL R164, R57, RZ, P4 ;  /* 0x000000ff39a47208 */ /* 0x000fe20002000000 */
[-C--:B------:R-:W-:Y:S01]  /*2bb0*/  FMUL.FTZ R83, R83, R72.reuse ;  /* 0x0000004853537220 */ /* 0x080fe20000410000 */
[----:B------:R-:W-:Y:S01]  /*2bc0*/  FMUL.FTZ R56, R56, UR4 ;  /* 0x0000000438387c20 */ /* 0x000fe20008410000 */
[C---:B------:R-:W-:Y:S01]  /*2bd0*/  LOP3.LUT P4, RZ, R64.reuse, 0xff, RZ, 0xc0, !PT ;  /* 0x000000ff40ff7812 */ /* 0x040fe2000788c0ff */
[----:B------:R-:W-:Y:S01]  /*2be0*/  FMUL.FTZ R189, R189, UR4 ;  /* 0x00000004bdbd7c20 */ /* 0x000fe20008410000 */
[-C--:B------:R-:W-:Y:S01]  /*2bf0*/  FMUL.FTZ R195, R195, R72.reuse ;  /* 0x00000048c3c37220 */ /* 0x080fe20000410000 */
[-C--:B------:R-:W-:Y:S01]  /*2c00*/  FMUL.FTZ R191, R191, R72.reuse ;  /* 0x00000048bfbf7220 */ /* 0x080fe20000410000 */
[----:B------:R-:W-:Y:S01]  /*2c10*/  FSEL R193, R193, RZ, P5 ;  /* 0x000000ffc1c17208 */ /* 0x000fe20002800000 */
[----:B------:R-:W-:Y:S01]  /*2c20*/  FMUL.FTZ R87, R87, R72 ;  /* 0x0000004857577220 */ /* 0x000fe20000410000 */
[----:B------:R-:W-:Y:S01]  /*2c30*/  FMUL.FTZ R83, R83, UR4 ;  /* 0x0000000453537c20 */ /* 0x000fe20008410000 */
[----:B------:R-:W-:Y:S01]  /*2c40*/  LOP3.LUT P5, RZ, R64, 0xff0000, RZ, 0xc0, !PT ;  /* 0x00ff000040ff7812 */ /* 0x000fe200078ac0ff */
[----:B------:R-:W-:Y:S01]  /*2c50*/  FMUL.FTZ R195, R195, UR4 ;  /* 0x00000004c3c37c20 */ /* 0x000fe20008410000 */
[----:B------:R-:W-:Y:S01]  /*2c60*/  FSEL R79, R56, RZ, P4 ;  /* 0x000000ff384f7208 */ /* 0x000fe20002000000 */
[----:B------:R-:W-:Y:S01]  /*2c70*/  FMUL.FTZ R191, R191, UR4 ;  /* 0x00000004bfbf7c20 */ /* 0x000fe20008410000 */
[----:B------:R-:W0:Y:S01]  /*2c80*/  LDC.64 R56, c[0x0][0x468] ;  /* 0x00011a00ff387b82 */ /* 0x000e220000000a00 */
[----:B------:R-:W-:Y:S01]  /*2c90*/  FSEL R166, R189, RZ, P6 ;  /* 0x000000ffbda67208 */ /* 0x000fe20003000000 */
[----:B------:R-:W-:Y:S01]  /*2ca0*/  FMUL.FTZ R87, R87, UR4 ;  /* 0x0000000457577c20 */ /* 0x000fe20008410000 */
[----:B------:R-:W-:Y:S01]  /*2cb0*/  LOP3.LUT P6, RZ, R65, 0xff, RZ, 0xc0, !PT ;  /* 0x000000ff41ff7812 */ /* 0x000fe200078cc0ff */
[----:B------:R-:W-:Y:S01]  /*2cc0*/  HADD2.F32 R58, -RZ, R48.H1_H1 ;  /* 0x30000030ff3a7230 */ /* 0x000fe20000004100 */
[----:B------:R-:W-:Y:S01]  /*2cd0*/  FSEL R83, R83, RZ, P5 ;  /* 0x000000ff53537208 */ /* 0x000fe20002800000 */
[----:B------:R-:W-:Y:S01]  /*2ce0*/  HADD2.F32 R60, -RZ, R49.H1_H1 ;  /* 0x30000031ff3c7230 */ /* 0x000fe20000004100 */
[----:B------:R-:W-:Y:S01]  /*2cf0*/  ISETP.GE.U32.AND P5, PT, R64, RZ, PT ;  /* 0x000000ff4000720c */ /* 0x000fe20003fa6070 */
[----:B------:R-:W-:Y:S01]  /*2d00*/  HADD2.F32 R62, -RZ, R50.H1_H1 ;  /* 0x30000032ff3e7230 */ /* 0x000fe20000004100 */
        /* <DEDUP_REMOVED lines=8> */
[----:B------:R-:W-:Y:S01]  /*2d90*/  LOP3.LUT P3, RZ, R64, 0xff000000, RZ, 0xc0, !PT ;  /* 0xff00000040ff7812 */ /* 0x000fe2000786c0ff */
[--C-:B------:R-:W-:Y:S01]  /*2da0*/  HADD2.F32 R64, -RZ, R51.reuse.H0_H0 ;  /* 0x20000033ff407230 */ /* 0x100fe20000004100 */
[C---:B------:R-:W-:Y:S01]  /*2db0*/  LOP3.LUT P4, RZ, R65.reuse, 0xff00, RZ, 0xc0, !PT ;  /* 0x0000ff0041ff7812 */ /* 0x040fe2000788c0ff */
[----:B------:R-:W-:Y:S01]  /*2dc0*/  FADD.FTZ R73, R208, -R73 ;  /* 0x80000049d0497221 */ /* 0x000fe20000010000 */
[C---:B------:R-:W-:Y:S01]  /*2dd0*/  LOP3.LUT P6, RZ, R65.reuse, 0xff0000, RZ, 0xc0, !PT ;  /* 0x00ff000041ff7812 */ /* 0x040fe200078cc0ff */
[----:B------:R-:W-:Y:S01]  /*2de0*/  FFMA.FTZ R59, R156, R59, R58 ;  /* 0x0000003b9c3b7223 */ /* 0x000fe2000001003a */
[----:B------:R-:W-:Y:S01]  /*2df0*/  ISETP.GE.U32.AND.EX P5, PT, R65, 0x1000000, PT, P5 ;  /* 0x010000004100780c */ /* 0x000fe20003fa6150 */
[----:B------:R-:W-:-:S02]  /*2e00*/  HADD2.F32 R65, -RZ, R51.H1_H1 ;  /* 0x30000033ff417230 */ /* 0x000fc40000004100 */
[C---:B------:R-:W-:Y:S01]  /*2e10*/  FFMA.FTZ R63, R156.reuse, R63, R60 ;  /* 0x0000003f9c3f7223 */ /* 0x040fe2000001003c */
[C---:B------:R-:W-:Y:S01]  /*2e20*/  FFMA.FTZ R75, R156.reuse, R75, R62 ;  /* 0x0000004b9c4b7223 */ /* 0x040fe2000001003e */
[C---:B------:R-:W-:Y:S01]  /*2e30*/  FFMA.FTZ R207, R156.reuse, R207, R64 ;  /* 0x000000cf9ccf7223 */ /* 0x040fe20000010040 */
[-C--:B------:R-:W-:Y:S01]  /*2e40*/  FMUL.FTZ R76, R59, R72.reuse ;  /* 0x000000483b4c7220 */ /* 0x080fe20000410000 */
[----:B------:R-:W-:Y:S01]  /*2e50*/  FFMA.FTZ R65, R156, R73, R65 ;  /* 0x000000499c417223 */ /* 0x000fe20000010041 */
        /* <DEDUP_REMOVED lines=9> */
[----:B0-----:R-:W-:Y:S01]  /*2ef0*/  IMAD.WIDE.U32 R72, R157, 0x10, R56 ;  /* 0x000000109d487825 */ /* 0x001fe200078e0038 */
[----:B------:R-:W-:-:S02]  /*2f00*/  F2FP.F16.F32.PACK_AB R62, R69, R0 ;  /* 0x00000000453e723e */ /* 0x000fc400000000ff */
[----:B------:R-:W-:Y:S01]  /*2f10*/  F2FP.F16.F32.PACK_AB R60, R68, R85 ;  /* 0x00000055443c723e */ /* 0x000fe200000000ff */
[--C-:B------:R-:W-:Y:S01]  /*2f20*/  IMAD.WIDE.U32 R74, R155, 0x10, R56.reuse ;  /* 0x000000109b4a7825 */ /* 0x100fe200078e0038 */
[----:B------:R-:W-:Y:S02]  /*2f30*/  FSEL R0, R167, RZ, P5 ;  /* 0x000000ffa7007208 */ /* 0x000fe40002800000 */
[----:B------:R-:W-:Y:S01]  /*2f40*/  FSEL R80, R80, RZ, P3 ;  /* 0x000000ff50507208 */ /* 0x000fe20001800000 */
[--C-:B------:R-:W-:Y:S01]  /*2f50*/  IMAD.WIDE.U32 R154, R154, 0x10, R56.reuse ;  /* 0x000000109a9a7825 */ /* 0x100fe200078e0038 */
[----:B------:R-:W-:Y:S02]  /*2f60*/  FSEL R68, R76, RZ, P0 ;  /* 0x000000ff4c447208 */ /* 0x000fe40000000000 */
[----:B------:R-:W-:Y:S01]  /*2f70*/  F2FP.F16.F32.PACK_AB R59, R159, R86 ;  /* 0x000000569f3b723e */ /* 0x000fe200000000ff */
[----:B------:R-:W-:Y:S01]  /*2f80*/  IMAD.WIDE.U32 R156, R153, 0x10, R56 ;  /* 0x00000010999c7825 */ /* 0x000fe200078e0038 */
[----:B------:R-:W-:-:S02]  /*2f90*/  F2FP.F16.F32.PACK_AB R57, R71, R78 ;  /* 0x0000004e4739723e */ /* 0x000fc400000000ff */
[----:B------:R-:W-:Y:S02]  /*2fa0*/  F2FP.F16.F32.PACK_AB R56, R70, R77 ;  /* 0x0000004d4638723e */ /* 0x000fe400000000ff */
[----:B------:R-:W-:Y:S02]  /*2fb0*/  FSEL R71, R207, RZ, P6 ;  /* 0x000000ffcf477208 */ /* 0x000fe40003000000 */
[----:B------:R-:W-:Y:S02]  /*2fc0*/  FSEL R70, R84, RZ, P4 ;  /* 0x000000ff54467208 */ /* 0x000fe40002000000 */
[----:B------:R-:W-:Y:S02]  /*2fd0*/  F2FP.F16.F32.PACK_AB R58, R82, R81 ;  /* 0x00000051523a723e */ /* 0x000fe400000000ff */
[----:B------:R-:W-:Y:S02]  /*2fe0*/  F2FP.F16.F32.PACK_AB R63, R165, R162 ;  /* 0x000000a2a53f723e */ /* 0x000fe400000000ff */
[----:B------:R-:W-:Y:S01]  /*2ff0*/  F2FP.F16.F32.PACK_AB R61, R61, R158 ;  /* 0x0000009e3d3d723e */ /* 0x000fe200000000ff */
[----:B------:R0:W-:Y:S01]  /*3000*/  STG.E.128 desc[UR6][R72.64], R56 ;  /* 0x0000003848007986 */ /* 0x0001e2000c101d06 */
[----:B------:R-:W-:-:S02]  /*3010*/  F2FP.F16.F32.PACK_AB R67, R166, R67 ;  /* 0x00000043a643723e */ /* 0x000fc400000000ff */
        /* <DEDUP_REMOVED lines=11> */
.L_x_8501:
[-CC-:B------:R-:W-:Y:S01]  /*30d0*/  FFMA.FTZ R232, R232, R74.reuse, R73.reuse ;  /* 0x0000004ae8e87223 */ /* 0x180fe20000010049 */
[-CC-:B------:R-:W-:Y:S01]  /*30e0*/  FFMA.FTZ R227, R227, R74.reuse, R73.reuse ;  /* 0x0000004ae3e37223 */ /* 0x180fe20000010049 */
[----:B------:R-:W-:Y:S01]  /*30f0*/  FFMA.FTZ R236, R236, R74, R73 ;  /* 0x0000004aecec7223 */ /* 0x000fe20000010049 */
[--C-:B-----5:R-:W-:Y:S02]  /*3100*/  HADD2.F32 R57, -RZ, R39.reuse.H0_H0 ;  /* 0x20000027ff397230 */ /* 0x120fe40000004100 */
[----:B------:R-:W-:Y:S01]  /*3110*/  FADD.FTZ R55, R229, -R232 ;  /* 0x800000e8e5377221 */ /* 0x000fe20000010000 */
[----:B------:R-:W-:Y:S02]  /*3120*/  HADD2.F32 R52, -RZ, R39.H1_H1 ;  /* 0x30000027ff347230 */ /* 0x000fe40000004100 */
[----:B------:R-:W-:Y:S01]  /*3130*/  FADD.FTZ R227, R230, -R227 ;  /* 0x800000e3e6e37221 */ /* 0x000fe20000010000 */
[----:B------:R-:W-:Y:S02]  /*3140*/  HADD2.F32 R54, -RZ, R38.H0_H0 ;  /* 0x20000026ff367230 */ /* 0x000fe40000004100 */
        /* <DEDUP_REMOVED lines=8> */
[----:B------:R-:W-:Y:S01]  /*31d0*/  FMUL.FTZ R54, R53, R72 ;  /* 0x0000004835367220 */ /* 0x000fe20000410000 */
[----:B------:R-:W-:Y:S01]  /*31e0*/  FMUL.FTZ R56, R56, UR4 ;  /* 0x0000000438387c20 */ /* 0x000fe20008410000 */
[----:B------:R-:W-:Y:S01]  /*31f0*/  FMUL.FTZ R57, R57, UR4 ;  /* 0x0000000439397c20 */ /* 0x000fe20008410000 */
[C---:B------:R-:W-:Y:S01]  /*3200*/  ISETP.GE.U32.AND.EX P6, PT, R71.reuse, 0x1000000, PT, P6 ;  /* 0x010000004700780c */ /* 0x040fe20003fc6160 */
[-CC-:B------:R-:W-:Y:S01]  /*3210*/  FFMA.FTZ R0, R0, R74.reuse, R73.reuse ;  /* 0x0000004a00007223 */ /* 0x180fe20000010049 */
[----:B------:R-:W-:Y:S01]  /*3220*/  FMUL.FTZ R54, R54, UR4 ;  /* 0x0000000436367c20 */ /* 0x000fe20008410000 */
[----:B------:R-:W-:Y:S01]  /*3230*/  LOP3.LUT P3, RZ, R71, 0xff, RZ, 0xc0, !PT ;  /* 0x000000ff47ff7812 */ /* 0x000fe2000786c0ff */
[-CC-:B------:R-:W-:Y:S01]  /*3240*/  FFMA.FTZ R231, R231, R74.reuse, R73.reuse ;  /* 0x0000004ae7e77223 */ /* 0x180fe20000010049 */
[----:B------:R-:W-:Y:S01]  /*3250*/  FSEL R76, R56, RZ, P4 ;  /* 0x000000ff384c7208 */ /* 0x000fe20002000000 */
[----:B------:R-:W-:Y:S01]  /*3260*/  FADD.FTZ R163, R241, -R0 ;  /* 0x80000000f1a37221 */ /* 0x000fe20000010000 */
[----:B------:R-:W-:Y:S01]  /*3270*/  FSEL R75, R57, RZ, P6 ;  /* 0x000000ff394b7208 */ /* 0x000fe20003000000 */
[-C--:B------:R-:W-:Y:S01]  /*3280*/  FFMA.FTZ R237, R237, R74.reuse, R73 ;  /* 0x0000004aeded7223 */ /* 0x080fe20000010049 */
[C---:B------:R-:W-:Y:S01]  /*3290*/  LOP3.LUT P0, RZ, R70.reuse, 0xff, RZ, 0xc0, !PT ;  /* 0x000000ff46ff7812 */ /* 0x040fe2000780c0ff */
[----:B------:R-:W-:Y:S01]  /*32a0*/  HADD2.F32 R0, -RZ, R36.H0_H0 ;  /* 0x20000024ff007230 */ /* 0x000fe20000004100 */
[C---:B------:R-:W-:Y:S01]  /*32b0*/  LOP3.LUT P5, RZ, R70.reuse, 0xff00, RZ, 0xc0, !PT ;  /* 0x0000ff0046ff7812 */ /* 0x040fe200078ac0ff */
[----:B------:R-:W-:Y:S01]  /*32c0*/  HADD2.F32 R57, -RZ, R38.H1_H1 ;  /* 0x30000026ff397230 */ /* 0x000fe20000004100 */
[----:B------:R-:W-:Y:S01]  /*32d0*/  LOP3.LUT P4, RZ, R70, 0xff0000, RZ, 0xc0, !PT ;  /* 0x00ff000046ff7812 */ /* 0x000fe2000788c0ff */
[----:B------:R-:W-:Y:S01]  /*32e0*/  FADD.FTZ R231, R234, -R231 ;  /* 0x800000e7eae77221 */ /* 0x000fe20000010000 */
[----:B------:R-:W-:Y:S01]  /*32f0*/  LOP3.LUT P6, RZ, R70, 0xff000000, RZ, 0xc0, !PT ;  /* 0xff00000046ff7812 */ /* 0x000fe200078cc0ff */
[----:B------:R-:W-:Y:S01]  /*3300*/  HADD2.F32 R56, -RZ, R37.H0_H0 ;  /* 0x20000025ff387230 */ /* 0x000fe20000004100 */
[----:B------:R-:W-:Y:S01]  /*3310*/  FSEL R70, R54, RZ, P3 ;  /* 0x000000ff36467208 */ /* 0x000fe20001800000 */
[-CC-:B------:R-:W-:Y:S01]  /*3320*/  FFMA.FTZ R54, R225, R74.reuse, R73.reuse ;  /* 0x0000004ae1367223 */ /* 0x180fe20000010049 */
[----:B------:R-:W-:Y:S01]  /*3330*/  FFMA.FTZ R235, R235, R74, R73 ;  /* 0x0000004aebeb7223 */ /* 0x000fe20000010049 */
[----:B------:R-:W-:Y:S01]  /*3340*/  FADD.FTZ R61, R240, -R237 ;  /* 0x800000edf03d7221 */ /* 0x000fe20000010000 */
[----:B------:R-:W-:Y:S01]  /*3350*/  FFMA.FTZ R163, R156, R163, R0 ;  /* 0x000000a39ca37223 */ /* 0x000fe20000010000 */
[----:B------:R-:W-:Y:S01]  /*3360*/  FADD.FTZ R63, R223, -R54 ;  /* 0x80000036df3f7221 */ /* 0x000fe20000010000 */
[----:B------:R-:W-:-:S02]  /*3370*/  HADD2.F32 R0, -RZ, R43.H0_H0 ;  /* 0x2000002bff007230 */ /* 0x000fc40000004100 */
[----:B------:R-:W-:Y:S01]  /*3380*/  FFMA.FTZ R54, R156, R231, R57 ;  /* 0x000000e79c367223 */ /* 0x000fe20000010039 */
[----:B------:R-:W-:Y:S02]  /*3390*/  HADD2.F32 R62, -RZ, R37.H1_H1 ;  /* 0x30000025ff3e7230 */ /* 0x000fe40000004100 */
[----:B------:R-:W-:Y:S01]  /*33a0*/  FADD.FTZ R235, R238, -R235 ;  /* 0x800000ebeeeb7221 */ /* 0x000fe20000010000 */
[----:B------:R-:W-:Y:S01]  /*33b0*/  FFMA.FTZ R61, R156, R61, R56 ;  /* 0x0000003d9c3d7223 */ /* 0x000fe20000010038 */
[--C-:B------:R-:W-:Y:S01]  /*33c0*/  FFMA.FTZ R242, R242, R74, R73.reuse ;  /* 0x0000004af2f27223 */ /* 0x100fe20000010049 */
[-C--:B------:R-:W-:Y:S01]  /*33d0*/  FMUL.FTZ R56, R54, R72.reuse ;  /* 0x0000004836387220 */ /* 0x080fe20000410000 */
[C---:B------:R-:W-:Y:S01]  /*33e0*/  FFMA.FTZ R63, R156.reuse, R63, R0 ;  /* 0x0000003f9c3f7223 */ /* 0x040fe20000010000 */
[----:B------:R-:W-:Y:S02]  /*33f0*/  HADD2.F32 R164, -RZ, R36.H1_H1 ;  /* 0x30000024ffa47230 */ /* 0x000fe40000004100 */
[----:B------:R-:W-:Y:S01]  /*3400*/  FFMA.FTZ R62, R156, R235, R62 ;  /* 0x000000eb9c3e7223 */ /* 0x000fe2000001003e */
[----:B------:R-:W-:Y:S01]  /*3410*/  FMUL.FTZ R0, R61, R72 ;  /* 0x000000483d007220 */ /* 0x000fe20000410000 */
[----:B------:R-:W-:Y:S01]  /*3420*/  FADD.FTZ R239, R239, -R242 ;  /* 0x800000f2efef7221 */ /* 0x000fe20000010000 */
[----:B------:R-:W-:Y:S01]  /*3430*/  LOP3.LUT P3, RZ, R71, 0xff00, RZ, 0xc0, !PT ;  /* 0x0000ff0047ff7812 */ /* 0x000fe2000786c0ff */
[-CC-:B------:R-:W-:Y:S01]  /*3440*/  FFMA.FTZ R221, R221, R74.reuse, R73.reuse ;  /* 0x0000004adddd7223 */ /* 0x180fe20000010049 */
[----:B------:R-:W-:Y:S01]  /*3450*/  FMUL.FTZ R71, R56, UR4 ;  /* 0x0000000438477c20 */ /* 0x000fe20008410000 */
[----:B------:R-:W-:Y:S01]  /*3460*/  FFMA.FTZ R59, R228, R74, R73 ;  /* 0x0000004ae43b7223 */ /* 0x000fe20000010049 */
[-C--:B------:R-:W-:Y:S01]  /*3470*/  FMUL.FTZ R56, R62, R72.reuse ;  /* 0x000000483e387220 */ /* 0x080fe20000410000 */
        /* <DEDUP_REMOVED lines=8> */
[-C--:B------:R-:W-:Y:S01]  /*3500*/  FMUL.FTZ R56, R164, R72.reuse ;  /* 0x00000048a4387220 */ /* 0x080fe20000410000 */
[----:B------:R-:W-:Y:S01]  /*3510*/  FMUL.FTZ R0, R0, UR4 ;  /* 0x0000000400007c20 */ /* 0x000fe20008410000 */
[C---:B------:R-:W-:Y:S01]  /*3520*/  FFMA.FTZ R161, R156.reuse, R161, R58 ;  /* 0x000000a19ca17223 */ /* 0x040fe2000001003a */
[----:B------:R-:W-:Y:S01]  /*3530*/  FFMA.FTZ R60, R156, R59, R60 ;  /* 0x0000003b9c3c7223 */ /* 0x000fe2000001003c */
[----:B------:R-:W-:Y:S01]  /*3540*/  FMUL.FTZ R56, R56, UR4 ;  /* 0x0000000438387c20 */ /* 0x000fe20008410000 */
[-C--:B------:R-:W-:Y:S01]  /*3550*/  FMUL.FTZ R58, R63, R72.reuse ;  /* 0x000000483f3a7220 */ /* 0x080fe20000410000 */
[----:B------:R-:W-:Y:S01]  /*3560*/  FSEL R162, R0, RZ, P0 ;  /* 0x000000ff00a27208 */ /* 0x000fe20000000000 */
[-C--:B------:R-:W-:Y:S01]  /*3570*/  FMUL.FTZ R0, R161, R72.reuse ;  /* 0x00000048a1007220 */ /* 0x080fe20000410000 */
[----:B------:R-:W-:Y:S01]  /*3580*/  FMUL.FTZ R59, R60, R72 ;  /* 0x000000483c3b7220 */ /* 0x000fe20000410000 */
[----:B------:R-:W-:Y:S01]  /*3590*/  ISETP.GE.U32.AND P0, PT, R68, RZ, PT ;  /* 0x000000ff4400720c */ /* 0x000fe20003f06070 */
[----:B------:R-:W-:Y:S01]  /*35a0*/  FMUL.FTZ R58, R58, UR4 ;  /* 0x000000043a3a7c20 */ /* 0x000fe20008410000 */
[----:B------:R-:W-:Y:S01]  /*35b0*/  FSEL R165, R56, RZ, P5 ;  /* 0x000000ff38a57208 */ /* 0x000fe20002800000 */
[----:B------:R-:W-:Y:S01]  /*35c0*/  FMUL.FTZ R0, R0, UR4 ;  /* 0x0000000400007c20 */ /* 0x000fe20008410000 */
[----:B------:R-:W-:Y:S01]  /*35d0*/  FSEL R78, R78, RZ, P6 ;  /* 0x000000ff4e4e7208 */ /* 0x000fe20003000000 */
[----:B------:R-:W-:Y:S01]  /*35e0*/  FMUL.FTZ R59, R59, UR4 ;  /* 0x000000043b3b7c20 */ /* 0x000fe20008410000 */
[----:B------:R-:W-:Y:S01]  /*35f0*/  LOP3.LUT P5, RZ, R69, 0xff0000, RZ, 0xc0, !PT ;  /* 0x00ff000045ff7812 */ /* 0x000fe200078ac0ff */
[-CC-:B------:R-:W-:Y:S01]  /*3600*/  FFMA.FTZ R56, R215, R74.reuse, R73.reuse ;  /* 0x0000004ad7387223 */ /* 0x180fe20000010049 */
[C---:B------:R-:W-:Y:S01]  /*3610*/  LOP3.LUT P6, RZ, R69.reuse, 0xff, RZ, 0xc0, !PT ;  /* 0x000000ff45ff7812 */ /* 0x040fe200078cc0ff */
[-CC-:B------:R-:W-:Y:S01]  /*3620*/  FFMA.FTZ R57, R214, R74.reuse, R73.reuse ;  /* 0x0000004ad6397223 */ /* 0x180fe20000010049 */
[----:B------:R-:W-:Y:S01]  /*3630*/  ISETP.GE.U32.AND.EX P0, PT, R69, 0x1000000, PT, P0 ;  /* 0x010000004500780c */ /* 0x000fe20003f06100 */
[----:B------:R-:W-:Y:S01]  /*3640*/  HADD2.F32 R167, -RZ, R42.H1_H1 ;  /* 0x3000002affa77230 */ /* 0x000fe20000004100 */
[----:B------:R-:W-:Y:S01]  /*3650*/  FSEL R159, R58, RZ, P5 ;  /* 0x000000ff3a9f7208 */ /* 0x000fe20002800000 */
[-CC-:B------:R-:W-:Y:S01]  /*3660*/  FFMA.FTZ R58, R219, R74.reuse, R73.reuse ;  /* 0x0000004adb3a7223 */ /* 0x180fe20000010049 */
[----:B------:R-:W-:Y:S01]  /*3670*/  FSEL R0, R0, RZ, P6 ;  /* 0x000000ff00007208 */ /* 0x000fe20003000000 */
[----:B------:R-:W-:Y:S01]  /*3680*/  FADD.FTZ R213, R213, -R56 ;  /* 0x80000038d5d57221 */ /* 0x000fe20000010000 */
[----:B------:R-:W-:Y:S01]  /*3690*/  FSEL R158, R59, RZ, P0 ;  /* 0x000000ff3b9e7208 */ /* 0x000fe20000000000 */
[-CC-:B------:R-:W-:Y:S01]  /*36a0*/  FFMA.FTZ R59, R218, R74.reuse, R73.reuse ;  /* 0x0000004ada3b7223 */ /* 0x180fe20000010049 */
[----:B------:R-:W-:Y:S01]  /*36b0*/  LOP3.LUT P6, RZ, R69, 0xff00, RZ, 0xc0, !PT ;  /* 0x0000ff0045ff7812 */ /* 0x000fe200078cc0ff */
[----:B------:R-:W-:Y:S01]  /*36c0*/  FFMA.FTZ R69, R224, R74, R73 ;  /* 0x0000004ae0457223 */ /* 0x000fe20000010049 */
[----:B------:R-:W-:Y:S01]  /*36d0*/  FADD.FTZ R217, R217, -R58 ;  /* 0x8000003ad9d97221 */ /* 0x000fe20000010000 */
[----:B------:R-:W-:-:S02]  /*36e0*/  HADD2.F32 R58, -RZ, R41.H0_H0 ;  /* 0x20000029ff3a7230 */ /* 0x000fc40000004100 */
[----:B------:R-:W-:Y:S01]  /*36f0*/  FADD.FTZ R59, R216, -R59 ;  /* 0x8000003bd83b7221 */ /* 0x000fe20000010000 */
[----:B------:R-:W-:Y:S01]  /*3700*/  FADD.FTZ R69, R222, -R69 ;  /* 0x80000045de457221 */ /* 0x000fe20000010000 */
[--C-:B------:R-:W-:Y:S02]  /*3710*/  HADD2.F32 R56, -RZ, R40.reuse.H0_H0 ;  /* 0x20000028ff387230 */ /* 0x100fe40000004100 */
[----:B------:R-:W-:Y:S01]  /*3720*/  FADD.FTZ R57, R212, -R57 ;  /* 0x80000039d4397221 */ /* 0x000fe20000010000 */
[----:B------:R-:W-:Y:S02]  /*3730*/  HADD2.F32 R176, -RZ, R41.H1_H1 ;  /* 0x30000029ffb07230 */ /* 0x000fe40000004100 */
[C---:B------:R-:W-:Y:S01]  /*3740*/  FFMA.FTZ R174, R156.reuse, R69, R167 ;  /* 0x000000459cae7223 */ /* 0x040fe200000100a7 */
[C---:B------:R-:W-:Y:S01]  /*3750*/  FFMA.FTZ R179, R156.reuse, R59, R58 ;  /* 0x0000003b9cb37223 */ /* 0x040fe2000001003a */
[----:B------:R-:W-:Y:S01]  /*3760*/  FFMA.FTZ R181, R156, R57, R56 ;  /* 0x000000399cb57223 */ /* 0x000fe20000010038 */
[----:B------:R-:W-:-:S02]  /*3770*/  HADD2.F32 R178, -RZ, R40.H1_H1 ;  /* 0x30000028ffb27230 */ /* 0x000fc40000004100 */
[-C--:B------:R-:W-:Y:S01]  /*3780*/  FMUL.FTZ R57, R174, R72.reuse ;  /* 0x00000048ae397220 */ /* 0x080fe20000410000 */
[----:B------:R-:W-:Y:S01]  /*3790*/  FMUL.FTZ R56, R179, R72 ;  /* 0x00000048b3387220 */ /* 0x000fe20000410000 */
[----:B------:R-:W-:Y:S01]  /*37a0*/  FFMA.FTZ R176, R156, R217, R176 ;  /* 0x000000d99cb07223 */ /* 0x000fe200000100b0 */
[-CC-:B------:R-:W-:Y:S01]  /*37b0*/  FFMA.FTZ R195, R195, R74.reuse, R73.reuse ;  /* 0x0000004ac3c37223 */ /* 0x180fe20000010049 */
[-CC-:B------:R-:W-:Y:S01]  /*37c0*/  FFMA.FTZ R191, R191, R74.reuse, R73.reuse ;  /* 0x0000004abfbf7223 */ /* 0x180fe20000010049 */
[----:B------:R-:W-:Y:S01]  /*37d0*/  FFMA.FTZ R186, R186, R74, R73 ;  /* 0x0000004ababa7223 */ /* 0x000fe20000010049 */
[----:B------:R-:W-:Y:S01]  /*37e0*/  FMUL.FTZ R167, R57, UR4 ;  /* 0x0000000439a77c20 */ /* 0x000fe20008410000 */
[----:B------:R-:W-:Y:S01]  /*37f0*/  FMUL.FTZ R160, R56, UR4 ;  /* 0x0000000438a07c20 */ /* 0x000fe20008410000 */
[-C--:B------:R-:W-:Y:S01]  /*3800*/  FMUL.FTZ R57, R176, R72.reuse ;  /* 0x00000048b0397220 */ /* 0x080fe20000410000 */
[----:B------:R-:W-:Y:S01]  /*3810*/  FMUL.FTZ R56, R181, R72 ;  /* 0x00000048b5387220 */ /* 0x000fe20000410000 */
[----:B------:R-:W-:-:S02]  /*3820*/  HADD2.F32 R59, -RZ, R47.H0_H0 ;  /* 0x2000002fff3b7230 */ /* 0x000fc40000004100 */
[----:B------:R-:W-:Y:S01]  /*3830*/  FFMA.FTZ R178, R156, R213, R178 ;  /* 0x000000d59cb27223 */ /* 0x000fe200000100b2 */
[----:B------:R-:W-:Y:S02]  /*3840*/  HADD2.F32 R172, -RZ, R47.H1_H1 ;  /* 0x3000002fffac7230 */ /* 0x000fe40000004100 */
[----:B------:R-:W-:Y:S01]  /*3850*/  FADD.FTZ R175, R192, -R195 ;  /* 0x800000c3c0af7221 */ /* 0x000fe20000010000 */
[--C-:B------:R-:W-:Y:S02]  /*3860*/  HADD2.F32 R58, -RZ, R46.reuse.H0_H0 ;  /* 0x2000002eff3a7230 */ /* 0x100fe40000004100 */
[----:B------:R-:W-:Y:S01]  /*3870*/  FADD.FTZ R177, R188, -R191 ;  /* 0x800000bfbcb17221 */ /* 0x000fe20000010000 */
[----:B------:R-:W-:Y:S01]  /*3880*/  FADD.FTZ R189, R189, -R186 ;  /* 0x800000babdbd7221 */ /* 0x000fe20000010000 */
[----:B------:R-:W-:Y:S01]  /*3890*/  FSEL R71, R71, RZ, P3 ;  /* 0x000000ff47477208 */ /* 0x000fe20001800000 */
[----:B------:R-:W-:Y:S01]  /*38a0*/  FMUL.FTZ R169, R57, UR4 ;  /* 0x0000000439a97c20 */ /* 0x000fe20008410000 */
[----:B------:R-:W-:Y:S01]  /*38b0*/  FMUL.FTZ R56, R56, UR4 ;  /* 0x0000000438387c20 */ /* 0x000fe20008410000 */
[----:B------:R-:W-:Y:S01]  /*38c0*/  LOP3.LUT P3, RZ, R68, 0xff, RZ, 0xc0, !PT ;  /* 0x000000ff44ff7812 */ /* 0x000fe2000786c0ff */
[-C--:B------:R-:W-:Y:S01]  /*38d0*/  FMUL.FTZ R57, R178, R72.reuse ;  /* 0x00000048b2397220 */ /* 0x080fe20000410000 */
[C---:B------:R-:W-:Y:S01]  /*38e0*/  FFMA.FTZ R177, R156.reuse, R177, R59 ;  /* 0x000000b19cb17223 */ /* 0x040fe2000001003b */
[C---:B------:R-:W-:Y:S01]  /*38f0*/  FFMA.FTZ R172, R156.reuse, R189, R172 ;  /* 0x000000bd9cac7223 */ /* 0x040fe200000100ac */
[----:B------:R-:W-:Y:S01]  /*3900*/  FFMA.FTZ R175, R156, R175, R58 ;  /* 0x000000af9caf7223 */ /* 0x000fe2000001003a */
[----:B------:R-:W-:Y:S01]  /*3910*/  FSEL R77, R77, RZ, P4 ;  /* 0x000000ff4d4d7208 */ /* 0x000fe20002000000 */
[----:B------:R-:W-:Y:S01]  /*3920*/  FMUL.FTZ R57, R57, UR4 ;  /* 0x0000000439397c20 */ /* 0x000fe20008410000 */
[----:B------:R-:W-:Y:S01]  /*3930*/  FSEL R170, R56, RZ, P3 ;  /* 0x000000ff38aa7208 */ /* 0x000fe20001800000 */
[-C--:B------:R-:W-:Y:S01]  /*3940*/  FMUL.FTZ R58, R177, R72.reuse ;  /* 0x00000048b13a7220 */ /* 0x080fe20000410000 */
[----:B------:R-:W-:Y:S01]  /*3950*/  LOP3.LUT P4, RZ, R68, 0xff00, RZ, 0xc0, !PT ;  /* 0x0000ff0044ff7812 */ /* 0x000fe2000788c0ff */
[-C--:B------:R-:W-:Y:S01]  /*3960*/  FMUL.FTZ R59, R172, R72.reuse ;  /* 0x00000048ac3b7220 */ /* 0x080fe20000410000 */
[----:B------:R-:W-:Y:S01]  /*3970*/  LOP3.LUT P0, RZ, R68, 0xff000000, RZ, 0xc0, !PT ;  /* 0xff00000044ff7812 */ /* 0x000fe2000780c0ff */
        /* <DEDUP_REMOVED lines=9> */
[----:B------:R-:W-:Y:S01]  /*3a10*/  LOP3.LUT P0, RZ, R67, 0xff, RZ, 0xc0, !PT ;  /* 0x000000ff43ff7812 */ /* 0x000fe2000780c0ff */
[-CC-:B------:R-:W-:Y:S01]  /*3a20*/  FFMA.FTZ R203, R203, R74.reuse, R73.reuse ;  /* 0x0000004acbcb7223 */ /* 0x180fe20000010049 */
[C---:B------:R-:W-:Y:S01]  /*3a30*/  LOP3.LUT P4, RZ, R67.reuse, 0xff0000, RZ, 0xc0, !PT ;  /* 0x00ff000043ff7812 */ /* 0x040fe2000788c0ff */
[-CC-:B------:R-:W-:Y:S01]  /*3a40*/  FFMA.FTZ R198, R198, R74.reuse, R73.reuse ;  /* 0x0000004ac6c67223 */ /* 0x180fe20000010049 */
[----:B------:R-:W-:Y:S01]  /*3a50*/  ISETP.GE.U32.AND.EX P3, PT, R67, 0x1000000, PT, P3 ;  /* 0x010000004300780c */ /* 0x000fe20003f66130 */
        /* <DEDUP_REMOVED lines=13> */
[----:B------:R-:W-:Y:S01]  /*3b30*/  LOP3.LUT P5, RZ, R66, 0xff00, RZ, 0xc0, !PT ;  /* 0x0000ff0042ff7812 */ /* 0x000fe200078ac0ff */
[-CC-:B------:R-:W-:Y:S01]  /*3b40*/  FFMA.FTZ R195, R210, R74.reuse, R73.reuse ;  /* 0x0000004ad2c37223 */ /* 0x180fe20000010049 */
[C---:B------:R-:W-:Y:S01]  /*3b50*/  LOP3.LUT P4, RZ, R66.reuse, 0xff0000, RZ, 0xc0, !PT ;  /* 0x00ff000042ff7812 */ /* 0x040fe2000788c0ff */
[----:B------:R-:W-:Y:S01]  /*3b60*/  HADD2.F32 R57, -RZ, R46.H1_H1 ;  /* 0x3000002eff397230 */ /* 0x000fe20000004100 */
[----:B------:R-:W-:Y:S01]  /*3b70*/  LOP3.LUT P3, RZ, R66, 0xff000000, RZ, 0xc0, !PT ;  /* 0xff00000042ff7812 */ /* 0x000fe2000786c0ff */
[-CC-:B------:R-:W-:Y:S01]  /*3b80*/  FFMA.FTZ R66, R183, R74.reuse, R73.reuse ;  /* 0x0000004ab7427223 */ /* 0x180fe20000010049 */
[----:B------:R-:W-:Y:S01]  /*3b90*/  LOP3.LUT P0, RZ, R67, 0xff00, RZ, 0xc0, !PT ;  /* 0x0000ff0043ff7812 */ /* 0x000fe2000780c0ff */
[----:B------:R-:W-:Y:S01]  /*3ba0*/  FFMA.FTZ R67, R82, R74, R73 ;  /* 0x0000004a52437223 */ /* 0x000fe20000010049 */
[----:B------:R-:W-:Y:S01]  /*3bb0*/  FADD.FTZ R73, R193, -R190 ;  /* 0x800000bec1497221 */ /* 0x000fe20000010000 */
[----:B------:R-:W-:Y:S01]  /*3bc0*/  FADD.FTZ R193, R83, -R58 ;  /* 0x8000003a53c17221 */ /* 0x000fe20000010000 */
[----:B------:R-:W-:-:S02]  /*3bd0*/  HADD2.F32 R58, -RZ, R45.H0_H0 ;  /* 0x2000002dff3a7230 */ /* 0x000fc40000004100 */
[----:B------:R-:W-:Y:S01]  /*3be0*/  FADD.FTZ R199, R196, -R199 ;  /* 0x800000c7c4c77221 */ /* 0x000fe20000010000 */
[----:B------:R-:W-:Y:S02]  /*3bf0*/  HADD2.F32 R82, -RZ, R45.H1_H1 ;  /* 0x3000002dff527230 */ /* 0x000fe40000004100 */
[----:B------:R-:W-:Y:S01]  /*3c00*/  FFMA.FTZ R73, R156, R73, R57 ;  /* 0x000000499c497223 */ /* 0x000fe20000010039 */
[----:B------:R-:W-:Y:S01]  /*3c10*/  FADD.FTZ R197, R197, -R194 ;  /* 0x800000c2c5c57221 */ /* 0x000fe20000010000 */
[----:B------:R-:W-:Y:S01]  /*3c20*/  FADD.FTZ R189, R79, -R56 ;  /* 0x800000384fbd7221 */ /* 0x000fe20000010000 */
[--C-:B------:R-:W-:Y:S02]  /*3c30*/  HADD2.F32 R56, -RZ, R44.reuse.H0_H0 ;  /* 0x2000002cff387230 */ /* 0x100fe40000004100 */
[----:B------:R-:W-:Y:S01]  /*3c40*/  FADD.FTZ R183, R200, -R203 ;  /* 0x800000cbc8b77221 */ /* 0x000fe20000010000 */
[----:B------:R-:W-:Y:S01]  /*3c50*/  FFMA.FTZ R83, R156, R199, R58 ;  /* 0x000000c79c537223 */ /* 0x000fe2000001003a */
[----:B------:R-:W-:Y:S01]  /*3c60*/  FMUL.FTZ R57, R73, R72 ;  /* 0x0000004849397220 */ /* 0x000fe20000410000 */
[----:B------:R-:W-:-:S02]  /*3c70*/  HADD2.F32 R186, -RZ, R44.H1_H1 ;  /* 0x3000002cffba7230 */ /* 0x000fc40000004100 */
[C---:B------:R-:W-:Y:S01]  /*3c80*/  FFMA.FTZ R82, R156.reuse, R197, R82 ;  /* 0x000000c59c527223 */ /* 0x040fe20000010052 */
[----:B------:R-:W-:Y:S01]  /*3c90*/  FADD.FTZ R201, R201, -R198 ;  /* 0x800000c6c9c97221 */ /* 0x000fe20000010000 */
[----:B------:R-:W-:Y:S01]  /*3ca0*/  FFMA.FTZ R183, R156, R183, R56 ;  /* 0x000000b79cb77223 */ /* 0x000fe20000010038 */
[-C--:B------:R-:W-:Y:S01]  /*3cb0*/  FMUL.FTZ R56, R83, R72.reuse ;  /* 0x0000004853387220 */ /* 0x080fe20000410000 */
[----:B------:R-:W-:Y:S01]  /*3cc0*/  FMUL.FTZ R85, R57, UR4 ;  /* 0x0000000439557c20 */ /* 0x000fe20008410000 */
[----:B------:R-:W-:Y:S01]  /*3cd0*/  FADD.FTZ R191, R87, -R66 ;  /* 0x8000004257bf7221 */ /* 0x000fe20000010000 */
[----:B------:R-:W-:Y:S01]  /*3ce0*/  FMUL.FTZ R57, R82, R72 ;  /* 0x0000004852397220 */ /* 0x000fe20000410000 */
[----:B------:R-:W-:Y:S01]  /*3cf0*/  FFMA.FTZ R186, R156, R201, R186 ;  /* 0x000000c99cba7223 */ /* 0x000fe200000100ba */
[----:B------:R-:W-:Y:S02]  /*3d00*/  HADD2.F32 R66, -RZ, R50.H0_H0 ;  /* 0x20000032ff427230 */ /* 0x000fe40000004100 */
[----:B------:R-:W-:Y:S01]  /*3d10*/  FMUL.FTZ R87, R56, UR4 ;  /* 0x0000000438577c20 */ /* 0x000fe20008410000 */
[----:B------:R-:W-:-:S02]  /*3d20*/  HADD2.F32 R59, -RZ, R48.H0_H0 ;  /* 0x20000030ff3b7230 */ /* 0x000fc40000004100 */
[-C--:B------:R-:W-:Y:S01]  /*3d30*/  FMUL.FTZ R56, R183, R72.reuse ;  /* 0x00000048b7387220 */ /* 0x080fe20000410000 */
[----:B------:R-:W-:Y:S01]  /*3d40*/  FMUL.FTZ R184, R57, UR4 ;  /* 0x0000000439b87c20 */ /* 0x000fe20008410000 */
[----:B------:R-:W-:Y:S02]  /*3d50*/  HADD2.F32 R58, -RZ, R49.H0_H0 ;  /* 0x20000031ff3a7230 */ /* 0x000fe40000004100 */
[-C--:B------:R-:W-:Y:S01]  /*3d60*/  FMUL.FTZ R57, R186, R72.reuse ;  /* 0x00000048ba397220 */ /* 0x080fe20000410000 */
[----:B------:R-:W-:Y:S01]  /*3d70*/  FFMA.FTZ R191, R156, R191, R66 ;  /* 0x000000bf9cbf7223 */ /* 0x000fe20000010042 */
[----:B------:R-:W-:Y:S01]  /*3d80*/  FMUL.FTZ R56, R56, UR4 ;  /* 0x0000000438387c20 */ /* 0x000fe20008410000 */
[C---:B------:R-:W-:Y:S01]  /*3d90*/  FFMA.FTZ R189, R156.reuse, R189, R59 ;  /* 0x000000bd9cbd7223 */ /* 0x040fe2000001003b */
[----:B------:R-:W-:Y:S01]  /*3da0*/  FMUL.FTZ R57, R57, UR4 ;  /* 0x0000000439397c20 */ /* 0x000fe20008410000 */
[----:B------:R-:W-:Y:S01]  /*3db0*/  FFMA.FTZ R193, R156, R193, R58 ;  /* 0x000000c19cc17223 */ /* 0x000fe2000001003a */
[-C--:B------:R-:W-:Y:S01]  /*3dc0*/  FMUL.FTZ R59, R191, R72.reuse ;  /* 0x00000048bf3b7220 */ /* 0x080fe20000410000 */
[----:B------:R-:W-:Y:S01]  /*3dd0*/  FSEL R187, R56, RZ, P6 ;  /* 0x000000ff38bb7208 */ /* 0x000fe20003000000 */
[-C--:B------:R-:W-:Y:S01]  /*3de0*/  FMUL.FTZ R58, R189, R72.reuse ;  /* 0x00000048bd3a7220 */ /* 0x080fe20000410000 */
[----:B------:R-:W-:Y:S01]  /*3df0*/  FMUL.FTZ R56, R193, R72 ;  /* 0x00000048c1387220 */ /* 0x000fe20000410000 */
[----:B------:R-:W-:Y:S01]  /*3e00*/  FSEL R188, R57, RZ, P5 ;  /* 0x000000ff39bc7208 */ /* 0x000fe20002800000 */
[----:B------:R-:W-:Y:S01]  /*3e10*/  FMUL.FTZ R59, R59, UR4 ;  /* 0x000000043b3b7c20 */ /* 0x000fe20008410000 */
[----:B------:R-:W-:Y:S01]  /*3e20*/  LOP3.LUT P5, RZ, R65, 0xff, RZ, 0xc0, !PT ;  /* 0x000000ff41ff7812 */ /* 0x000fe200078ac0ff */
[----:B------:R-:W-:Y:S01]  /*3e30*/  FMUL.FTZ R180, R56, UR4 ;  /* 0x0000000438b47c20 */ /* 0x000fe20008410000 */
[----:B------:R-:W-:Y:S01]  /*3e40*/  FSEL R85, R85, RZ, P0 ;  /* 0x000000ff55557208 */ /* 0x000fe20000000000 */
[----:B------:R-:W-:Y:S01]  /*3e50*/  FMUL.FTZ R58, R58, UR4 ;  /* 0x000000043a3a7c20 */ /* 0x000fe20008410000 */
[----:B------:R-:W-:Y:S01]  /*3e60*/  FSEL R185, R59, RZ, P5 ;  /* 0x000000ff3bb97208 */ /* 0x000fe20002800000 */
[----:B------:R-:W0:Y:S01]  /*3e70*/  LDC.64 R56, c[0x0][0x478] ;  /* 0x00011e00ff387b82 */ /* 0x000e220000000a00 */
[--C-:B------:R-:W-:Y:S01]  /*3e80*/  HADD2.F32 R59, -RZ, R51.reuse.H1_H1 ;  /* 0x30000033ff3b7230 */ /* 0x100fe20000004100 */
[----:B------:R-:W-:Y:S01]  /*3e90*/  LOP3.LUT P0, RZ, R64, 0xff, RZ, 0xc0, !PT ;  /* 0x000000ff40ff7812 */ /* 0x000fe2000780c0ff */
[----:B------:R-:W-:Y:S01]  /*3ea0*/  FADD.FTZ R195, R208, -R195 ;  /* 0x800000c3d0c37221 */ /* 0x000fe20000010000 */
[----:B------:R-:W-:Y:S01]  /*3eb0*/  FSEL R184, R184, RZ, P3 ;  /* 0x000000ffb8b87208 */ /* 0x000fe20001800000 */
[----:B------:R-:W-:Y:S01]  /*3ec0*/  FADD.FTZ R207, R207, -R68 ;  /* 0x80000044cfcf7221 */ /* 0x000fe20000010000 */
[----:B------:R-:W-:Y:S01]  /*3ed0*/  FSEL R86, R58, RZ, P0 ;  /* 0x000000ff3a567208 */ /* 0x000fe20000000000 */
[----:B------:R-:W-:Y:S01]  /*3ee0*/  FFMA.FTZ R195, R156, R195, R59 ;  /* 0x000000c39cc37223 */ /* 0x000fe2000001003b */
[C---:B------:R-:W-:Y:S01]  /*3ef0*/  LOP3.LUT P3, RZ, R64.reuse, 0xff0000, RZ, 0xc0, !PT ;  /* 0x00ff000040ff7812 */ /* 0x040fe2000786c0ff */
[----:B------:R-:W1:Y:S01]  /*3f00*/  LDC.64 R58, c[0x0][0x468] ;  /* 0x00011a00ff3a7b82 */ /* 0x000e620000000a00 */
[----:B------:R-:W-:Y:S01]  /*3f10*/  ISETP.GE.U32.AND P0, PT, R64, RZ, PT ;  /* 0x000000ff4000720c */ /* 0x000fe20003f06070 */
[----:B------:R-:W-:Y:S01]  /*3f20*/  HADD2.F32 R66, -RZ, R51.H0_H0 ;  /* 0x20000033ff427230 */ /* 0x000fe20000004100 */
[----:B------:R-:W-:Y:S01]  /*3f30*/  FSEL R180, R180, RZ, P3 ;  /* 0x000000ffb4b47208 */ /* 0x000fe20001800000 */
[----:B------:R-:W-:Y:S01]  /*3f40*/  FADD.FTZ R67, R80, -R67 ;  /* 0x8000004350437221 */ /* 0x000fe20000010000 */
[----:B------:R-:W-:Y:S01]  /*3f50*/  FSEL R87, R87, RZ, P4 ;  /* 0x000000ff57577208 */ /* 0x000fe20002000000 */
[----:B------:R-:W-:Y:S01]  /*3f60*/  FADD.FTZ R81, R182, -R81 ;  /* 0x80000051b6517221 */ /* 0x000fe20000010000 */
[C---:B------:R-:W-:Y:S01]  /*3f70*/  LOP3.LUT P3, RZ, R65.reuse, 0xff00, RZ, 0xc0, !PT ;  /* 0x0000ff0041ff7812 */ /* 0x040fe2000786c0ff */
[----:B------:R-:W-:Y:S01]  /*3f80*/  FFMA.FTZ R207, R156, R207, R66 ;  /* 0x000000cf9ccf7223 */ /* 0x000fe20000010042 */
[----:B------:R-:W-:-:S02]  /*3f90*/  LOP3.LUT P5, RZ, R65, 0xff0000, RZ, 0xc0, !PT ;  /* 0x00ff000041ff7812 */ /* 0x000fc400078ac0ff */
[----:B------:R-:W-:Y:S01]  /*3fa0*/  ISETP.GE.U32.AND.EX P0, PT, R65, 0x1000000, PT, P0 ;  /* 0x010000004100780c */ /* 0x000fe20003f06100 */
[----:B------:R-:W-:Y:S01]  /*3fb0*/  FADD.FTZ R65, R84, -R69 ;  /* 0x8000004554417221 */ /* 0x000fe20000010000 */
[----:B------:R-:W-:Y:S02]  /*3fc0*/  F2FP.F16.F32.PACK_AB R54, R54, R53 ;  /* 0x000000353636723e */ /* 0x000fe400000000ff */
[C---:B------:R-:W-:Y:S01]  /*3fd0*/  LOP3.LUT P4, RZ, R64.reuse, 0xff00, RZ, 0xc0, !PT ;  /* 0x0000ff0040ff7812 */ /* 0x040fe2000788c0ff */
[----:B0-----:R-:W-:Y:S01]  /*3fe0*/  IMAD.WIDE.U32 R68, R157, 0x10, R56 ;  /* 0x000000109d447825 */ /* 0x001fe200078e0038 */
[----:B------:R-:W-:Y:S02]  /*3ff0*/  LOP3.LUT P6, RZ, R64, 0xff000000, RZ, 0xc0, !PT ;  /* 0xff00000040ff7812 */ /* 0x000fe400078cc0ff */
[----:B------:R-:W-:Y:S01]  /*4000*/  F2FP.F16.F32.PACK_AB R55, R52, R55 ;  /* 0x000000373437723e */ /* 0x000fe200000000ff */
[----:B------:R-:W-:Y:S01]  /*4010*/  HADD2.F32 R64, -RZ, R50.H1_H1 ;  /* 0x30000032ff407230 */ /* 0x000fe20000004100 */
[----:B------:R-:W-:Y:S01]  /*4020*/  F2FP.F16.F32.PACK_AB R53, R62, R61 ;  /* 0x0000003d3e35723e */ /* 0x000fe200000000ff */
[----:B------:R-:W-:Y:S01]  /*4030*/  HADD2.F32 R61, -RZ, R48.H1_H1 ;  /* 0x30000030ff3d7230 */ /* 0x000fe20000004100 */
[----:B------:R-:W-:Y:S01]  /*4040*/  F2FP.F16.F32.PACK_AB R52, R164, R163 ;  /* 0x000000a3a434723e */ /* 0x000fe200000000ff */
[----:B------:R-:W-:-:S02]  /*4050*/  HADD2.F32 R62, -RZ, R49.H1_H1 ;  /* 0x30000031ff3e7230 */ /* 0x000fc40000004100 */
[C---:B------:R-:W-:Y:S01]  /*4060*/  FFMA.FTZ R164, R156.reuse, R81, R64 ;  /* 0x000000519ca47223 */ /* 0x040fe20000010040 */
[----:B------:R-:W-:Y:S01]  /*4070*/  F2FP.F16.F32.PACK_AB R66, R71, R70 ;  /* 0x000000464742723e */ /* 0x000fe200000000ff */
[C---:B------:R-:W-:Y:S01]  /*4080*/  FFMA.FTZ R84, R156.reuse, R67, R61 ;  /* 0x000000439c547223 */ /* 0x040fe2000001003d */
[----:B------:R0:W-:Y:S01]  /*4090*/  STG.E.128 desc[UR6][R68.64], R52 ;  /* 0x0000003444007986 */ /* 0x0001e2000c101d06 */
[----:B------:R-:W-:Y:S01]  /*40a0*/  FFMA.FTZ R163, R156, R65, R62 ;  /* 0x000000419ca37223 */ /* 0x000fe2000001003e */
[----:B------:R-:W-:Y:S01]  /*40b0*/  F2FP.F16.F32.PACK_AB R67, R75, R76 ;  /* 0x0000004c4b43723e */ /* 0x000fe200000000ff */
[--C-:B------:R-:W-:Y:S01]  /*40c0*/  IMAD.WIDE.U32 R70, R155, 0x10, R56.reuse ;  /* 0x000000109b467825 */ /* 0x100fe200078e0038 */
[----:B------:R-:W-:Y:S02]  /*40d0*/  F2FP.F16.F32.PACK_AB R65, R78, R77 ;  /* 0x0000004d4e41723e */ /* 0x000fe400000000ff */
[----:B------:R-:W-:Y:S01]  /*40e0*/  F2FP.F16.F32.PACK_AB R64, R165, R162 ;  /* 0x000000a2a540723e */ /* 0x000fe200000000ff */
[----:B------:R-:W-:Y:S01]  /*40f0*/  IMAD.WIDE.U32 R74, R154, 0x10, R56 ;  /* 0x000000109a4a7825 */ /* 0x000fe200078e0038 */
[----:B------:R-:W-:-:S02]  /*4100*/  F2FP.F16.F32.PACK_AB R63, R60, R63 ;  /* 0x0000003f3c3f723e */ /* 0x000fc400000000ff */
[----:B------:R-:W-:Y:S01]  /*4110*/  F2FP.F16.F32.PACK_AB R62, R174, R161 ;  /* 0x000000a1ae3e723e */ /* 0x000fe200000000ff */
[--C-:B-1----:R-:W-:Y:S01]  /*4120*/  IMAD.WIDE.U32 R78, R155, 0x10, R58.reuse ;  /* 0x000000109b4e7825 */ /* 0x102fe200078e003a */
[----:B------:R-:W-:Y:S02]  /*4130*/  F2FP.F16.F32.PACK_AB R61, R176, R179 ;  /* 0x000000b3b03d723e */ /* 0x000fe400000000ff */
[----:B------:R-:W-:Y:S01]  /*4140*/  F2FP.F16.F32.PACK_AB R60, R178, R181 ;  /* 0x000000b5b23c723e */ /* 0x000fe200000000ff */
[----:B------:R-:W-:Y:S01]  /*4150*/  IMAD.WIDE.U32 R154, R154, 0x10, R58 ;  /* 0x000000109a9a7825 */ /* 0x000fe200078e003a */
[----:B0-----:R-:W-:-:S03]  /*4160*/  F2FP.F16.F32.PACK_AB R52, R84, R189 ;  /* 0x000000bd5434723e */ /* 0x001fc600000000ff */
[----:B------:R-:W-:Y:S01]  /*4170*/  IMAD.WIDE.U32 R68, R157, 0x10, R58 ;  /* 0x000000109d447825 */ /* 0x000fe200078e003a */
[----:B------:R-:W-:-:S03]  /*4180*/  F2FP.F16.F32.PACK_AB R53, R163, R193 ;  /* 0x000000c1a335723e */ /* 0x000fc600000000ff */
[-C--:B------:R-:W-:Y:S01]  /*4190*/  FMUL.FTZ R84, R84, R72.reuse ;  /* 0x0000004854547220 */ /* 0x080fe20000410000 */
[C---:B------:R-:W-:Y:S01]  /*41a0*/  F2FP.F16.F32.PACK_AB R54, R164.reuse, R191 ;  /* 0x000000bfa436723e */ /* 0x040fe200000000ff */
[-C--:B------:R-:W-:Y:S01]  /*41b0*/  FMUL.FTZ R163, R163, R72.reuse ;  /* 0x00000048a3a37220 */ /* 0x080fe20000410000 */
[----:B------:R0:W-:Y:S01]  /*41c0*/  STG.E.128 desc[UR6][R68.64], R64 ;  /* 0x0000004044007986 */ /* 0x0001e2000c101d06 */
[----:B------:R-:W-:Y:S01]  /*41d0*/  FMUL.FTZ R164, R164, R72 ;  /* 0x00000048a4a47220 */ /* 0x000fe20000410000 */
[----:B------:R-:W-:Y:S01]  /*41e0*/  FMUL.FTZ R84, R84, UR4 ;  /* 0x0000000454547c20 */ /* 0x000fe20008410000 */
[----:B------:R-:W-:Y:S01]  /*41f0*/  FMUL.FTZ R163, R163, UR4 ;  /* 0x00000004a3a37c20 */ /* 0x000fe20008410000 */
[----:B------:R-:W-:-:S04]  /*4200*/  IMAD.WIDE.U32 R80, R153, 0x10, R58 ;  /* 0x0000001099507825 */ /* 0x000fc800078e003a */
[----:B------:R-:W-:Y:S01]  /*4210*/  FMUL.FTZ R164, R164, UR4 ;  /* 0x00000004a4a47c20 */ /* 0x000fe20008410000 */
[----:B------:R1:W-:Y:S01]  /*4220*/  STG.E.128 desc[UR6][R70.64], R60 ;  /* 0x0000003c46007986 */ /* 0x0003e2000c101d06 */
[----:B------:R-:W-:Y:S01]  /*4230*/  F2FP.F16.F32.PACK_AB R58, R73, R175 ;  /* 0x000000af493a723e */ /* 0x000fe200000000ff */
[----:B------:R-:W-:Y:S01]  /*4240*/  IMAD.WIDE.U32 R76, R153, 0x10, R56 ;  /* 0x00000010994c7825 */ /* 0x000fe200078e0038 */
[----:B------:R-:W-:Y:S02]  /*4250*/  FSEL R73, R84, RZ, P4 ;  /* 0x000000ff54497208 */ /* 0x000fe40002000000 */
[----:B------:R-:W-:Y:S02]  /*4260*/  F2FP.F16.F32.PACK_AB R59, R172, R177 ;  /* 0x000000b1ac3b723e */ /* 0x000fe400000000ff */
[----:B------:R-:W-:Y:S02]  /*4270*/  F2FP.F16.F32.PACK_AB R57, R82, R83 ;  /* 0x000000535239723e */ /* 0x000fe400000000ff */
[----:B------:R-:W-:-:S02]  /*4280*/  F2FP.F16.F32.PACK_AB R56, R186, R183 ;  /* 0x000000b7ba38723e */ /* 0x000fc400000000ff */
[----:B------:R-:W-:Y:S01]  /*4290*/  F2FP.F16.F32.PACK_AB R55, R195, R207 ;  /* 0x000000cfc337723e */ /* 0x000fe200000000ff */
[-C--:B0-----:R-:W-:Y:S01]  /*42a0*/  FMUL.FTZ R68, R207, R72.reuse ;  /* 0x00000048cf447220 */ /* 0x081fe20000410000 */
[----:B------:R-:W-:Y:S01]  /*42b0*/  FMUL.FTZ R72, R195, R72 ;  /* 0x00000048c3487220 */ /* 0x000fe20000410000 */
[----:B------:R-:W-:Y:S02]  /*42c0*/  FSEL R69, R163, RZ, P6 ;  /* 0x000000ffa3457208 */ /* 0x000fe40003000000 */
[----:B------:R-:W-:Y:S01]  /*42d0*/  FMUL.FTZ R68, R68, UR4 ;  /* 0x0000000444447c20 */ /* 0x000fe20008410000 */
[----:B------:R-:W-:Y:S01]  /*42e0*/  FMUL.FTZ R72, R72, UR4 ;  /* 0x0000000448487c20 */ /* 0x000fe20008410000 */
[----:B-1----:R-:W-:Y:S02]  /*42f0*/  F2FP.F16.F32.PACK_AB R63, R158, R159 ;  /* 0x0000009f9e3f723e */ /* 0x002fe400000000ff */
[----:B------:R-:W-:Y:S02]  /*4300*/  F2FP.F16.F32.PACK_AB R62, R167, R0 ;  /* 0x00000000a73e723e */ /* 0x000fe400000000ff */
[----:B------:R-:W-:-:S02]  /*4310*/  FSEL R68, R68, RZ, P5 ;  /* 0x000000ff44447208 */ /* 0x000fc40002800000 */
[----:B------:R-:W-:Y:S02]  /*4320*/  FSEL R71, R72, RZ, P0 ;  /* 0x000000ff48477208 */ /* 0x000fe40000000000 */
[----:B------:R-:W-:Y:S02]  /*4330*/  F2FP.F16.F32.PACK_AB R61, R169, R160 ;  /* 0x000000a0a93d723e */ /* 0x000fe400000000ff */
[----:B------:R-:W-:Y:S02]  /*4340*/  F2FP.F16.F32.PACK_AB R60, R173, R170 ;  /* 0x000000aaad3c723e */ /* 0x000fe400000000ff */
[----:B------:R-:W-:Y:S02]  /*4350*/  FSEL R70, R164, RZ, P3 ;  /* 0x000000ffa4467208 */ /* 0x000fe40001800000 */
[----:B------:R-:W-:Y:S01]  /*4360*/  F2FP.F16.F32.PACK_AB R67, R168, R171 ;  /* 0x000000aba843723e */ /* 0x000fe200000000ff */
[----:B------:R1:W-:Y:S01]  /*4370*/  STG.E.128 desc[UR6][R78.64], R60 ;  /* 0x0000003c4e007986 */ /* 0x0003e2000c101d06 */
[----:B------:R-:W-:-:S02]  /*4380*/  F2FP.F16.F32.PACK_AB R66, R85, R166 ;  /* 0x000000a65542723e */ /* 0x000fc400000000ff */
[----:B------:R-:W-:Y:S01]  /*4390*/  F2FP.F16.F32.PACK_AB R65, R184, R87 ;  /* 0x00000057b841723e */ /* 0x000fe200000000ff */
[----:B------:R1:W-:Y:S01]  /*43a0*/  STG.E.128 desc[UR6][R74.64], R56 ;  /* 0x000000384a007986 */ /* 0x0003e2000c101d06 */
[----:B------:R-:W-:Y:S02]  /*43b0*/  F2FP.F16.F32.PACK_AB R64, R188, R187 ;  /* 0x000000bbbc40723e */ /* 0x000fe400000000ff */
[----:B------:R-:W-:Y:S02]  /*43c0*/  F2FP.F16.F32.PACK_AB R71, R71, R68 ;  /* 0x000000444747723e */ /* 0x000fe400000000ff */
[----:B------:R-:W-:Y:S01]  /*43d0*/  F2FP.F16.F32.PACK_AB R70, R70, R185 ;  /* 0x000000b94646723e */ /* 0x000fe200000000ff */
[----:B------:R1:W-:Y:S01]  /*43e0*/  STG.E.128 desc[UR6][R154.64], R64 ;  /* 0x000000409a007986 */ /* 0x0003e2000c101d06 */
[----:B------:R-:W-:Y:S02]  /*43f0*/  F2FP.F16.F32.PACK_AB R69, R69, R180 ;  /* 0x000000b44545723e */ /* 0x000fe400000000ff */
[----:B------:R-:W-:Y:S01]  /*4400*/  F2FP.F16.F32.PACK_AB R68, R73, R86 ;  /* 0x000000564944723e */ /* 0x000fe200000000ff */
[----:B------:R1:W-:Y:S04]  /*4410*/  STG.E.128 desc[UR6][R76.64], R52 ;  /* 0x000000344c007986 */ /* 0x0003e8000c101d06 */
[----:B------:R1:W-:Y:S01]  /*4420*/  STG.E.128 desc[UR6][R80.64], R68 ;  /* 0x0000004450007986 */ /* 0x0003e2000c101d06 */
[----:B------:R-:W-:Y:S05]  /*4430*/  BRA `(.L_x_8502) ;  /* 0x00000020005c7947 */ /* 0x000fea0003800000 */
.L_x_8500:
        /* <DEDUP_REMOVED lines=65> */
.L_x_8503:
        /* <DEDUP_REMOVED lines=65> */
.L_x_8504:
        /* <DEDUP_REMOVED lines=8> */
[-CC-:B0-----:R-:W-:Y:S01]  /*4ce0*/  FFMA.FTZ R53, R224, R74.reuse, R73.reuse ;  /* 0x0000004ae0357223 */ /* 0x181fe20000010049 */
[-CC-:B------:R-:W-:Y:S01]  /*4cf0*/  FFMA.FTZ R221, R221, R74.reuse, R73.reuse ;  /* 0x0000004adddd7223 */ /* 0x180fe20000010049 */
[----:B------:R-:W-:Y:S01]  /*4d00*/  FFMA.FTZ R59, R228, R74, R73 ;  /* 0x0000004ae43b7223 */ /* 0x000fe20000010049 */
[----:B------:R-:W-:Y:S01]  /*4d10*/  FADD.FTZ R55, R223, -R0 ;  /* 0x80000000df377221 */ /* 0x000fe20000010000 */
[----:B------:R-:W-:Y:S01]  /*4d20*/  FADD.FTZ R53, R222, -R53 ;  /* 0x80000035de357221 */ /* 0x000fe20000010000 */
[----:B------:R-:W-:Y:S01]  /*4d30*/  FADD.FTZ R57, R220, -R221 ;  /* 0x800000dddc397221 */ /* 0x000fe20000010000 */
[----:B------:R-:W-:Y:S01]  /*4d40*/  LOP3.LUT P6, RZ, R69, 0xff0000, RZ, 0xc0, !PT ;  /* 0x00ff000045ff7812 */ /* 0x000fe200078cc0ff */
[C---:B------:R-:W-:Y:S01]  /*4d50*/  FMUL.FTZ R55, R156.reuse, R55 ;  /* 0x000000379c377220 */ /* 0x040fe20000410000 */
[C---:B------:R-:W-:Y:S01]  /*4d60*/  FMUL.FTZ R54, R156.reuse, R53 ;  /* 0x000000359c367220 */ /* 0x040fe20000410000 */
[----:B------:R-:W-:Y:S01]  /*4d70*/  FMUL.FTZ R57, R156, R57 ;  /* 0x000000399c397220 */ /* 0x000fe20000410000 */
[----:B------:R-:W-:Y:S01]  /*4d80*/  FADD.FTZ R59, R226, -R59 ;  /* 0x8000003be23b7221 */ /* 0x000fe20000010000 */
[-C--:B------:R-:W-:Y:S01]  /*4d90*/  FMUL.FTZ R52, R55, R72.reuse ;  /* 0x0000004837347220 */ /* 0x080fe20000410000 */
[----:B------:R-:W-:Y:S01]  /*4da0*/  ISETP.GE.U32.AND P3, PT, R68, RZ, PT ;  /* 0x000000ff4400720c */ /* 0x000fe20003f66070 */
[-C--:B------:R-:W-:Y:S01]  /*4db0*/  FMUL.FTZ R0, R57, R72.reuse ;  /* 0x0000004839007220 */ /* 0x080fe20000410000 */
[C---:B------:R-:W-:Y:S01]  /*4dc0*/  LOP3.LUT P5, RZ, R69.reuse, 0xff, RZ, 0xc0, !PT ;  /* 0x000000ff45ff7812 */ /* 0x040fe200078ac0ff */
[----:B------:R-:W-:Y:S01]  /*4dd0*/  FMUL.FTZ R53, R52, UR4 ;  /* 0x0000000434357c20 */ /* 0x000fe20008410000 */
[----:B------:R-:W-:Y:S01]  /*4de0*/  FMUL.FTZ R52, R54, R72 ;  /* 0x0000004836347220 */ /* 0x000fe20000410000 */
[----:B------:R-:W-:Y:S01]  /*4df0*/  FMUL.FTZ R0, R0, UR4 ;  /* 0x0000000400007c20 */ /* 0x000fe20008410000 */
[----:B------:R-:W-:Y:S01]  /*4e00*/  FMUL.FTZ R56, R156, R59 ;  /* 0x0000003b9c387220 */ /* 0x000fe20000410000 */
[----:B------:R-:W-:Y:S01]  /*4e10*/  ISETP.GE.U32.AND.EX P3, PT, R69, 0x1000000, PT, P3 ;  /* 0x010000004500780c */ /* 0x000fe20003f66130 */
[----:B------:R-:W-:Y:S01]  /*4e20*/  FMUL.FTZ R52, R52, UR4 ;  /* 0x0000000434347c20 */ /* 0x000fe20008410000 */
[----:B------:R-:W-:Y:S01]  /*4e30*/  FSEL R71, R53, RZ, P6 ;  /* 0x000000ff35477208 */ /* 0x000fe20003000000 */
[--C-:B------:R-:W-:Y:S01]  /*4e40*/  FFMA.FTZ R59, R218, R74, R73.reuse ;  /* 0x0000004ada3b7223 */ /* 0x100fe20000010049 */
[----:B------:R-:W-:Y:S01]  /*4e50*/  LOP3.LUT P6, RZ, R69, 0xff00, RZ, 0xc0, !PT ;  /* 0x0000ff0045ff7812 */ /* 0x000fe200078cc0ff */
[----:B------:R-:W-:Y:S01]  /*4e60*/  FMUL.FTZ R58, R56, R72 ;  /* 0x00000048383a7220 */ /* 0x000fe20000410000 */
[----:B------:R-:W-:Y:S01]  /*4e70*/  FSEL R69, R0, RZ, P5 ;  /* 0x000000ff00457208 */ /* 0x000fe20002800000 */
[-CC-:B------:R-:W-:Y:S01]  /*4e80*/  FFMA.FTZ R0, R215, R74.reuse, R73.reuse ;  /* 0x0000004ad7007223 */ /* 0x180fe20000010049 */
[----:B------:R-:W-:Y:S01]  /*4e90*/  FSEL R70, R52, RZ, P6 ;  /* 0x000000ff34467208 */ /* 0x000fe20003000000 */
[-CC-:B------:R-:W-:Y:S01]  /*4ea0*/  FFMA.FTZ R52, R219, R74.reuse, R73.reuse ;  /* 0x0000004adb347223 */ /* 0x180fe20000010049 */
[----:B------:R-:W-:Y:S01]  /*4eb0*/  FFMA.FTZ R53, R214, R74, R73 ;  /* 0x0000004ad6357223 */ /* 0x000fe20000010049 */
[----:B------:R-:W-:Y:S01]  /*4ec0*/  FADD.FTZ R63, R216, -R59 ;  /* 0x8000003bd83f7221 */ /* 0x000fe20000010000 */
[----:B------:R-:W-:Y:S01]  /*4ed0*/  FMUL.FTZ R58, R58, UR4 ;  /* 0x000000043a3a7c20 */ /* 0x000fe20008410000 */
[----:B------:R-:W-:Y:S01]  /*4ee0*/  FADD.FTZ R217, R217, -R52 ;  /* 0x80000034d9d97221 */ /* 0x000fe20000010000 */
[----:B------:R-:W-:Y:S01]  /*4ef0*/  FADD.FTZ R213, R213, -R0 ;  /* 0x80000000d5d57221 */ /* 0x000fe20000010000 */
[----:B------:R-:W-:Y:S01]  /*4f00*/  FADD.FTZ R59, R212, -R53 ;  /* 0x80000035d43b7221 */ /* 0x000fe20000010000 */
[C---:B------:R-:W-:Y:S01]  /*4f10*/  FMUL.FTZ R53, R156.reuse, R63 ;  /* 0x0000003f9c357220 */ /* 0x040fe20000410000 */
[----:B------:R-:W-:Y:S01]  /*4f20*/  FMUL.FTZ R0, R156, R217 ;  /* 0x000000d99c007220 */ /* 0x000fe20000410000 */
[----:B------:R-:W-:Y:S01]  /*4f30*/  F2FP.F16.F32.PACK_AB R54, R54, R57 ;  /* 0x000000393636723e */ /* 0x000fe200000000ff */
[C---:B------:R-:W-:Y:S01]  /*4f40*/  FMUL.FTZ R52, R156.reuse, R213 ;  /* 0x000000d59c347220 */ /* 0x040fe20000410000 */
        /* <DEDUP_REMOVED lines=26> */
.L_x_8505:
        /* <DEDUP_REMOVED lines=61> */
.L_x_8506:
        /* <DEDUP_REMOVED lines=72> */
.L_x_8507:
        /* <DEDUP_REMOVED lines=61> */
.L_x_8508:
[----:B------:R-:W0:Y:S02]  /*5d10*/  @P0 LDC.64 R62, c[0x0][0x478] ;  /* 0x00011e00ff3e0b82 */ /* 0x000e240000000a00 */
[----:B0-----:R-:W-:-:S04]  /*5d20*/  @P0 IMAD.WIDE.U32 R62, R154, 0x10, R62 ;  /* 0x000000109a3e0825 */ /* 0x001fc800078e003e */
[----:B------:R-:W-:Y:S01]  /*5d30*/  IMAD.WIDE.U32 R154, R154, 0x10, R60 ;  /* 0x000000109a9a7825 */ /* 0x000fe200078e003c */
        /* <DEDUP_REMOVED lines=16> */
[-CC-:B------:R-:W-:Y:S01]  /*5e40*/  FFMA.FTZ R71, R86, R74.reuse, R73.reuse ;  /* 0x0000004a56477223 */ /* 0x180fe20000010049 */
[--C-:B------:R-:W-:Y:S01]  /*5e50*/  FFMA.FTZ R75, R210, R74, R73.reuse ;  /* 0x0000004ad24b7223 */ /* 0x100fe20000010049 */
[-C--:B------:R-:W-:Y:S01]  /*5e60*/  FMUL.FTZ R52, R55, R72.reuse ;  /* 0x0000004837347220 */ /* 0x080fe20000410000 */
[----:B------:R-:W-:Y:S01]  /*5e70*/  FMUL.FTZ R57, R0, UR4 ;  /* 0x0000000400397c20 */ /* 0x000fe20008410000 */
[----:B------:R-:W-:Y:S01]  /*5e80*/  FMUL.FTZ R0, R53, R72 ;  /* 0x0000004835007220 */ /* 0x000fe20000410000 */
        /* <DEDUP_REMOVED lines=23> */
[----:B------:R-:W-:-:S02]  /*6000*/  F2FP.F16.F32.PACK_AB R54, R54, R55 ;  /* 0x000000373636723e */ /* 0x000fc400000000ff */
[----:B------:R-:W-:Y:S01]  /*6010*/  F2FP.F16.F32.PACK_AB R53, R0, R53 ;  /* 0x000000350035723e */ /* 0x000fe200000000ff */
[-C--:B------:R-:W-:Y:S01]  /*6020*/  FMUL.FTZ R0, R52, R72.reuse ;  /* 0x0000004834007220 */ /* 0x080fe20000410000 */
[C---:B------:R-:W-:Y:S01]  /*6030*/  F2FP.F16.F32.PACK_AB R55, R62.reuse, R63 ;  /* 0x0000003f3e37723e */ /* 0x040fe200000000ff */
        /* <DEDUP_REMOVED lines=15> */
[----:B------:R-:W-:Y:S02]  /*6130*/  F2FP.F16.F32.PACK_AB R52, R52, R57 ;  /* 0x000000393434723e */ /* 0x000fe400000000ff */
[----:B------:R-:W-:-:S02]  /*6140*/  F2FP.F16.F32.PACK_AB R57, R62, R59 ;  /* 0x0000003b3e39723e */ /* 0x000fc400000000ff */
[----:B------:R-:W-:Y:S02]  /*6150*/  F2FP.F16.F32.PACK_AB R58, R67, R58 ;  /* 0x0000003a433a723e */ /* 0x000fe400000000ff */
[----:B------:R-:W-:Y:S02]  /*6160*/  F2FP.F16.F32.PACK_AB R59, R65, R66 ;  /* 0x00000042413b723e */ /* 0x000fe400000000ff */
[----:B------:R-:W-:Y:S01]  /*6170*/  F2FP.F16.F32.PACK_AB R56, R63, R56 ;  /* 0x000000383f38723e */ /* 0x000fe200000000ff */
[----:B------:R-:W-:Y:S06]  /*6180*/  BRA `(.L_x_8510) ;  /* 0x0000000000f47947 */ /* 0x000fec0003800000 */
.L_x_8509:
        /* <DEDUP_REMOVED lines=10> */
[-CC-:B------:R-:W-:Y:S01]  /*6230*/  FFMA.FTZ R67, R210, R74.reuse, R73.reuse ;  /* 0x0000004ad2437223 */ /* 0x180fe20000010049 */
        /* <DEDUP_REMOVED lines=50> */
.L_x_8510:
[----:B------:R-:W0:Y:S01]  /*6560*/  @P0 LDC.64 R62, c[0x0][0x478] ;  /* 0x00011e00ff3e0b82 */ /* 0x000e220000000a00 */
[----:B------:R-:W-:-:S04]  /*6570*/  IMAD.WIDE.U32 R60, R153, 0x10, R60 ;  /* 0x00000010993c7825 */ /* 0x000fc800078e003c */
[----:B0-----:R-:W-:-:S05]  /*6580*/  @P0 IMAD.WIDE.U32 R62, R153, 0x10, R62 ;  /* 0x00000010993e0825 */ /* 0x001fca00078e003e */
[----:B------:R2:W-:Y:S04]  /*6590*/  @P0 STG.E.128 desc[UR6][R62.64], R52 ;  /* 0x000000343e000986 */ /* 0x0005e8000c101d06 */
[----:B------:R2:W-:Y:S02]  /*65a0*/  STG.E.128 desc[UR6][R60.64], R56 ;  /* 0x000000383c007986 */ /* 0x0005e4000c101d06 */
.L_x_8502:
        /* <DEDUP_REMOVED lines=69> */
.L_x_8499:
        /* <DEDUP_REMOVED lines=24> */
.L_x_8512:
        /* <DEDUP_REMOVED lines=16> */
.L_x_15687:


//--------------------- .text._ZN10layer_norm22ln_bwd_finalize_kernelINS_22Kernel_traits_finalizeILj4096Ef6__halfS2_S2_fjLb0ELj1024ELj4ENS_18Kernel_traits_baseILj4096EfS2_S2_S2_fjLj1024EEEEELb0ELb0EEEvNS_9BwdParamsE --------------------------
	.section	.text._ZN10layer_norm22ln_bwd_finalize_kernelINS_22Kernel_traits_finalizeILj4096Ef6__halfS2_S2_fjLb0ELj1024ELj4ENS_18Kernel_traits_baseILj4096EfS2_S2_S2_fjLj1024EEEEELb0ELb0EEEvNS_9BwdParamsE,"ax",@progbits
	.align	128
        .global         _ZN10layer_norm22ln_bwd_finalize_kernelINS_22Kernel_traits_finalizeILj4096Ef6__halfS2_S2_fjLb0ELj1024ELj4ENS_18Kernel_traits_baseILj4096EfS2_S2_S2_fjLj1024EEEEELb0ELb0EEEvNS_9BwdParamsE
        .type           _ZN10layer_norm22ln_bwd_finalize_kernelINS_22Kernel_traits_finalizeILj4096Ef6__halfS2_S2_fjLb0ELj1024ELj4ENS_18Kernel_traits_baseILj4096EfS2_S2_S2_fjLj1024EEEEELb0ELb0EEEvNS_9BwdParamsE,@function
        .size           _ZN10layer_norm22ln_bwd_finalize_kernelINS_22Kernel_traits_finalizeILj4096Ef6__halfS2_S2_fjLb0ELj1024ELj4ENS_18Kernel_traits_baseILj4096EfS2_S2_S2_fjLj1024EEEEELb0ELb0EEEvNS_9BwdParamsE,(.L_x_15688 - _ZN10layer_norm22ln_bwd_finalize_kernelINS_22Kernel_traits_finalizeILj4096Ef6__halfS2_S2_fjLb0ELj1024ELj4ENS_18Kernel_traits_baseILj4096EfS2_S2_S2_fjLj1024EEEEELb0ELb0EEEvNS_9BwdParamsE)
        .other          _ZN10layer_norm22ln_bwd_finalize_kernelINS_22Kernel_traits_finalizeILj4096Ef6__halfS2_S2_fjLb0ELj1024ELj4ENS_18Kernel_traits_baseILj4096EfS2_S2_S2_fjLj1024EEEEELb0ELb0EEEvNS_9BwdParamsE,@"STO_CUDA_ENTRY STV_DEFAULT"
_ZN10layer_norm22ln_bwd_finalize_kernelINS_22Kernel_traits_finalizeILj4096Ef6__halfS2_S2_fjLb0ELj1024ELj4ENS_18Kernel_traits_baseILj4096EfS2_S2_S2_fjLj1024EEEEELb0ELb0EEEvNS_9BwdParamsE:
.text._ZN10layer_norm22ln_bwd_finalize_kernelINS_22Kernel_traits_finalizeILj4096Ef6__halfS2_S2_fjLb0ELj1024ELj4ENS_18Kernel_traits_baseILj4096EfS2_S2_S2_fjLj1024EEEEELb0ELb0EEEvNS_9BwdParamsE:
        /* <DEDUP_REMOVED lines=78> */
.L_x_8517:
        /* <DEDUP_REMOVED lines=118> */
.L_x_8516:
[----:B------:R-:W-:Y:S05]  /*0c40*/  BSYNC.RECONVERGENT B1 ;  /* 0x0000000000017941 */ /* 0x000fea0003800200 */
.L_x_8515:
        /* <DEDUP_REMOVED lines=68> */
.L_x_8519:
[----:B------:R-:W-:Y:S05]  /*1090*/  BSYNC.RECONVERGENT B1 ;  /* 0x0000000000017941 */ /* 0x000fea0003800200 */
.L_x_8518:
        /* <DEDUP_REMOVED lines=37> */
.L_x_8521:
[----:B------:R-:W-:Y:S05]  /*12f0*/  BSYNC.RECONVERGENT B1 ;  /* 0x0000000000017941 */ /* 0x000fea0003800200 */
.L_x_8520:
[----:B------:R-:W-:Y:S05]  /*1300*/  @!P1 BRA `(.L_x_8514) ;  /* 0x00000000003c9947 */ /* 0x000fea0003800000 */
[----:B------:R-:W0:Y:S01]  /*1310*/  LDC.64 R8, c[0x0][0x440] ;  /* 0x00011000ff087b82 */ /* 0x000e220000000a00 */
[----:B------:R-:W-:Y:S01]  /*1320*/  IMAD R0, R3, R54, R0 ;  /* 0x0000003603007224 */ /* 0x000fe200078e0200 */
[----:B------:R-:W-:-:S04]  /*1330*/  IADD3 R12, PT, PT, -R55, RZ, RZ ;  /* 0x000000ff370c7210 */ /* 0x000fc80007ffe1ff */
[----:B------:R-:W-:Y:S02]  /*1340*/  IADD3 R3, PT, PT, R57, R0, RZ ;  /* 0x0000000039037210 */ /* 0x000fe40007ffe0ff */
[----:B------:R-:W1:Y:S05]  /*1350*/  LDC.64 R10, c[0x0][0x448] ;  /* 0x00011200ff0a7b82 */ /* 0x000e6a0000000a00 */
.L_x_8522:
        /* <DEDUP_REMOVED lines=10> */
.L_x_8514:
[----:B------:R-:W-:Y:S05]  /*1400*/  BSYNC.RECONVERGENT B0 ;  /* 0x0000000000007941 */ /* 0x000fea0003800200 */
.L_x_8513:
        /* <DEDUP_REMOVED lines=60> */
.L_x_8523:
        /* <DEDUP_REMOVED lines=11> */
.L_x_15688:


//--------------------- .text._ZN10layer_norm13ln_bwd_kernelINS_13Kernel_traitsIf6__halfS2_S2_fjLj4096ELj1ELj1ELj4ELj16ENS_18Kernel_traits_baseILj4096EfS2_S2_S2_fjLj128EEEEELb1ELb0ELb1ELb0EEEvNS_9BwdParamsE --------------------------
	.section	.text._ZN10layer_norm13ln_bwd_kernelINS_13Kernel_traitsIf6__halfS2_S2_fjLj4096ELj1ELj1ELj4ELj16ENS_18Kernel_traits_baseILj4096EfS2_S2_S2_fjLj128EEEEELb1ELb0ELb1ELb0EEEvNS_9BwdParamsE,"ax",@progbits
	.align	128
        .global         _ZN10layer_norm13ln_bwd_kernelINS_13Kernel_traitsIf6__halfS2_S2_fjLj4096ELj1ELj1ELj4ELj16ENS_18Kernel_traits_baseILj4096EfS2_S2_S2_fjLj128EEEEELb1ELb0ELb1ELb0EEEvNS_9BwdParamsE
        .type           _ZN10layer_norm13ln_bwd_kernelINS_13Kernel_traitsIf6__halfS2_S2_fjLj4096ELj1ELj1ELj4ELj16ENS_18Kernel_traits_baseILj4096EfS2_S2_S2_fjLj128EEEEELb1ELb0ELb1ELb0EEEvNS_9BwdParamsE,@function
        .size           _ZN10layer_norm13ln_bwd_kernelINS_13Kernel_traitsIf6__halfS2_S2_fjLj4096ELj1ELj1ELj4ELj16ENS_18Kernel_traits_baseILj4096EfS2_S2_S2_fjLj128EEEEELb1ELb0ELb1ELb0EEEvNS_9BwdParamsE,(.L_x_15689 - _ZN10layer_norm13ln_bwd_kernelINS_13Kernel_traitsIf6__halfS2_S2_fjLj4096ELj1ELj1ELj4ELj16ENS_18Kernel_traits_baseILj4096EfS2_S2_S2_fjLj128EEEEELb1ELb0ELb1ELb0EEEvNS_9BwdParamsE)
        .other          _ZN10layer_norm13ln_bwd_kernelINS_13Kernel_traitsIf6__halfS2_S2_fjLj4096ELj1ELj1ELj4ELj16ENS_18Kernel_traits_baseILj4096EfS2_S2_S2_fjLj128EEEEELb1ELb0ELb1ELb0EEEvNS_9BwdParamsE,@"STO_CUDA_ENTRY STV_DEFAULT"
_ZN10layer_norm13ln_bwd_kernelINS_13Kernel_traitsIf6__halfS2_S2_fjLj4096ELj1ELj1ELj4ELj16ENS_18Kernel_traits_baseILj4096EfS2_S2_S2_fjLj128EEEEELb1ELb0ELb1ELb0EEEvNS_9BwdParamsE:
.text._ZN10layer_norm13ln_bwd_kernelINS_13Kernel_traitsIf6__halfS2_S2_fjLj4096ELj1ELj1ELj4ELj16ENS_18Kernel_traits_baseILj4096EfS2_S2_S2_fjLj128EEEEELb1ELb0ELb1ELb0EEEvNS_9BwdParamsE:
        /* <DEDUP_REMOVED lines=108> */
.L_x_8673:
        /* <DEDUP_REMOVED lines=57> */
[----:B------:R-:W-:Y:S02]  /*0a50*/  IADD3 R212, PT, PT, R212, 0x80, RZ ;  /* 0x00000080d4d47810 */ /* 0x000fe40007ffe0ff */
[----:B------:R-:W-:Y:S02]  /*0a60*/  IADD3 R195, PT, PT, R195, 0x80, RZ ;  /* 0x00000080c3c37810 */ /* 0x000fe40007ffe0ff */
[----:B------:R-:W-:Y:S01]  /*0a70*/  IADD3 R209, PT, PT, R209, 0x80, RZ ;  /* 0x00000080d1d17810 */ /* 0x000fe20007ffe0ff */
[--C-:B--2---:R-:W-:Y:S02]  /*0a80*/  HADD2.F32 R3, -RZ, R12.reuse.H0_H0 ;  /* 0x2000000cff037230 */ /* 0x104fe40000004100 */
[----:B------:R-:W-:Y:S02]  /*0a90*/  HADD2.F32 R157, -RZ, R12.H1_H1 ;  /* 0x3000000cff9d7230 */ /* 0x000fe40000004100 */
[----:B------:R-:W-:-:S02]  /*0aa0*/  HADD2.F32 R159, -RZ, R13.H0_H0 ;  /* 0x2000000dff9f7230 */ /* 0x000fc40000004100 */
[C---:B------:R-:W-:Y:S01]  /*0ab0*/  FADD.FTZ R3, -R194.reuse, R3 ;  /* 0x00000003c2037221 */ /* 0x040fe20000010100 */
[----:B------:R-:W-:Y:S02]  /*0ac0*/  HADD2.F32 R163, -RZ, R14.H0_H0 ;  /* 0x2000000effa37230 */ /* 0x000fe40000004100 */
[----:B------:R-:W-:Y:S01]  /*0ad0*/  FADD.FTZ R157, -R194, R157 ;  /* 0x0000009dc29d7221 */ /* 0x000fe20000010100 */
[--C-:B---3--:R-:W-:Y:S02]  /*0ae0*/  HADD2.F32 R9, -RZ, R16.reuse.H0_H0 ;  /* 0x20000010ff097230 */ /* 0x108fe40000004100 */
[----:B------:R-:W-:Y:S01]  /*0af0*/  FMUL.FTZ R3, R4, R3 ;  /* 0x0000000304037220 */ /* 0x000fe20000410000 */
[----:B------:R-:W-:Y:S01]  /*0b00*/  FADD.FTZ R159, -R194, R159 ;  /* 0x0000009fc29f7221 */ /* 0x000fe20000010100 */
[----:B------:R-:W-:Y:S02]  /*0b10*/  HADD2.F32 R161, -RZ, R13.H1_H1 ;  /* 0x3000000dffa17230 */ /* 0x000fe40000004100 */
[----:B0-----:R-:W-:Y:S01]  /*0b20*/  FMUL.FTZ R10, R4, R157 ;  /* 0x0000009d040a7220 */ /* 0x001fe20000410000 */
[----:B------:R-:W-:-:S02]  /*0b30*/  HADD2.F32 R16, -RZ, R16.H1_H1 ;  /* 0x30000010ff107230 */ /* 0x000fc40000004100 */
[----:B------:R-:W-:Y:S01]  /*0b40*/  FADD.FTZ R100, R100, R9 ;  /* 0x0000000964647221 */ /* 0x000fe20000010000 */
[--C-:B------:R-:W-:Y:S02]  /*0b50*/  HADD2.F32 R13, -RZ, R17.reuse.H0_H0 ;  /* 0x20000011ff0d7230 */ /* 0x100fe40000004100 */
[-C--:B------:R-:W-:Y:S01]  /*0b60*/  FFMA.FTZ R72, R3, R9.reuse, R72 ;  /* 0x0000000903487223 */ /* 0x080fe20000010048 */
[----:B------:R-:W-:Y:S01]  /*0b70*/  FMUL.FTZ R12, R40, R9 ;  /* 0x00000009280c7220 */ /* 0x000fe20000410000 */
[----:B------:R-:W-:Y:S01]  /*0b80*/  FMUL.FTZ R9, R4, R159 ;  /* 0x0000009f04097220 */ /* 0x000fe20000410000 */
[C---:B------:R-:W-:Y:S01]  /*0b90*/  FADD.FTZ R163, -R194.reuse, R163 ;  /* 0x000000a3c2a37221 */ /* 0x040fe20000010100 */
[----:B------:R-:W-:Y:S02]  /*0ba0*/  HADD2.F32 R211, -RZ, R14.H1_H1 ;  /* 0x3000000effd37230 */ /* 0x000fe40000004100 */
[----:B------:R-:W-:Y:S01]  /*0bb0*/  FADD.FTZ R161, -R194, R161 ;  /* 0x000000a1c2a17221 */ /* 0x000fe20000010100 */
[----:B-1----:R-:W-:-:S02]  /*0bc0*/  HADD2.F32 R20, -RZ, R17.H1_H1 ;  /* 0x30000011ff147230 */ /* 0x002fc40000004100 */
[----:B------:R-:W-:Y:S01]  /*0bd0*/  FADD.FTZ R101, R101, R16 ;  /* 0x0000001065657221 */ /* 0x000fe20000010000 */
[-C--:B------:R-:W-:Y:S01]  /*0be0*/  FFMA.FTZ R73, R10, R16.reuse, R73 ;  /* 0x000000100a497223 */ /* 0x080fe20000010049 */
[----:B------:R-:W-:Y:S01]  /*0bf0*/  FMUL.FTZ R11, R41, R16 ;  /* 0x00000010290b7220 */ /* 0x000fe20000410000 */
[--C-:B------:R-:W-:Y:S02]  /*0c00*/  HADD2.F32 R213, -RZ, R15.reuse.H0_H0 ;  /* 0x2000000fffd57230 */ /* 0x100fe40000004100 */
[----:B------:R-:W-:Y:S01]  /*0c10*/  FADD.FTZ R102, R102, R13 ;  /* 0x0000000d66667221 */ /* 0x000fe20000010000 */
[----:B------:R-:W-:Y:S02]  /*0c20*/  HADD2.F32 R17, -RZ, R18.H0_H0 ;  /* 0x20000012ff117230 */ /* 0x000fe40000004100 */
[-C--:B------:R-:W-:Y:S01]  /*0c30*/  FFMA.FTZ R74, R9, R13.reuse, R74 ;  /* 0x0000000d094a7223 */ /* 0x080fe2000001004a */
[----:B------:R-:W-:Y:S01]  /*0c40*/  FMUL.FTZ R16, R42, R13 ;  /* 0x0000000d2a107220 */ /* 0x000fe20000410000 */
[----:B------:R-:W-:-:S02]  /*0c50*/  HADD2.F32 R15, -RZ, R15.H1_H1 ;  /* 0x3000000fff0f7230 */ /* 0x000fc40000004100 */
[C---:B------:R-:W-:Y:S01]  /*0c60*/  FMUL.FTZ R13, R4.reuse, R163 ;  /* 0x000000a3040d7220 */ /* 0x040fe20000410000 */
[----:B------:R-:W-:Y:S01]  /*0c70*/  FMUL.FTZ R14, R4, R161 ;  /* 0x000000a1040e7220 */ /* 0x000fe20000410000 */
[----:B------:R-:W-:Y:S02]  /*0c80*/  HADD2.F32 R24, -RZ, R18.H1_H1 ;  /* 0x30000012ff187230 */ /* 0x000fe40000004100 */
[----:B------:R-:W-:Y:S01]  /*0c90*/  FADD.FTZ R211, -R194, R211 ;  /* 0x000000d3c2d37221 */ /* 0x000fe20000010100 */
[----:B------:R-:W-:Y:S01]  /*0ca0*/  FADD.FTZ R104, R104, R17 ;  /* 0x0000001168687221 */ /* 0x000fe20000010000 */
[-C--:B------:R-:W-:Y:S01]  /*0cb0*/  FFMA.FTZ R76, R13, R17.reuse, R76 ;  /* 0x000000110d4c7223 */ /* 0x080fe2000001004c */
[----:B------:R-:W-:Y:S01]  /*0cc0*/  FMUL.FTZ R18, R44, R17 ;  /* 0x000000112c127220 */ /* 0x000fe20000410000 */
[----:B------:R-:W-:Y:S01]  /*0cd0*/  FADD.FTZ R22, RZ, R12 ;  /* 0x0000000cff167221 */ /* 0x000fe20000010000 */
[----:B------:R-:W-:Y:S01]  /*0ce0*/  FADD.FTZ R217, -R194, R15 ;  /* 0x0000000fc2d97221 */ /* 0x000fe20000010100 */
[----:B------:R-:W-:Y:S01]  /*0cf0*/  FFMA.FTZ R17, R3, R12, RZ ;  /* 0x0000000c03117223 */ /* 0x000fe200000100ff */
[----:B------:R-:W-:Y:S01]  /*0d00*/  FADD.FTZ R103, R103, R20 ;  /* 0x0000001467677221 */ /* 0x000fe20000010000 */
[-C--:B------:R-:W-:Y:S01]  /*0d10*/  FFMA.FTZ R75, R14, R20.reuse, R75 ;  /* 0x000000140e4b7223 */ /* 0x080fe2000001004b */
[----:B------:R-:W-:Y:S01]  /*0d20*/  FMUL.FTZ R15, R43, R20 ;  /* 0x000000142b0f7220 */ /* 0x000fe20000410000 */
[----:B------:R-:W-:-:S02]  /*0d30*/  HADD2.F32 R215, -RZ, R19.H0_H0 ;  /* 0x20000013ffd77230 */ /* 0x000fc40000004100 */
[----:B------:R-:W-:Y:S01]  /*0d40*/  FMUL.FTZ R20, R4, R211 ;  /* 0x000000d304147220 */ /* 0x000fe20000410000 */
[----:B------:R-:W-:Y:S02]  /*0d50*/  HADD2.F32 R158, -RZ, R19.H1_H1 ;  /* 0x30000013ff9e7230 */ /* 0x000fe40000004100 */
        /* <DEDUP_REMOVED lines=26> */
.L_x_8528:
[----:B----4-:R-:W-:Y:S05]  /*0f00*/  BSYNC.RECONVERGENT B1 ;  /* 0x0000000000017941 */ /* 0x010fea0003800200 */
.L_x_8527:
        /* <DEDUP_REMOVED lines=16> */
[----:B------:R-:W-:Y:S02]  /*1010*/  IADD3 R212, PT, PT, R212, 0x80, RZ ;  /* 0x00000080d4d47810 */ /* 0x000fe40007ffe0ff */
[----:B------:R-:W-:Y:S02]  /*1020*/  IADD3 R195, PT, PT, R195, 0x80, RZ ;  /* 0x00000080c3c37810 */ /* 0x000fe40007ffe0ff */
[----:B------:R-:W-:Y:S01]  /*1030*/  IADD3 R209, PT, PT, R209, 0x80, RZ ;  /* 0x00000080d1d17810 */ /* 0x000fe20007ffe0ff */
[--C-:B---3--:R-:W-:Y:S02]  /*1040*/  HADD2.F32 R23, -RZ, R28.reuse.H0_H0 ;  /* 0x2000001cff177230 */ /* 0x108fe40000004100 */
[----:B------:R-:W-:Y:S02]  /*1050*/  HADD2.F32 R159, -RZ, R28.H1_H1 ;  /* 0x3000001cff9f7230 */ /* 0x000fe40000004100 */
[----:B------:R-:W-:-:S02]  /*1060*/  HADD2.F32 R163, -RZ, R29.H0_H0 ;  /* 0x2000001dffa37230 */ /* 0x000fc40000004100 */
[C---:B------:R-:W-:Y:S01]  /*1070*/  FADD.FTZ R23, -R194.reuse, R23 ;  /* 0x00000017c2177221 */ /* 0x040fe20000010100 */
[----:B------:R-:W-:Y:S02]  /*1080*/  HADD2.F32 R165, -RZ, R29.H1_H1 ;  /* 0x3000001dffa57230 */ /* 0x000fe40000004100 */
[----:B------:R-:W-:Y:S01]  /*1090*/  FADD.FTZ R159, -R194, R159 ;  /* 0x0000009fc29f7221 */ /* 0x000fe20000010100 */
[----:B----4-:R-:W-:Y:S02]  /*10a0*/  HADD2.F32 R25, -RZ, R32.H0_H0 ;  /* 0x20000020ff197230 */ /* 0x010fe40000004100 */
[----:B------:R-:W-:Y:S01]  /*10b0*/  FMUL.FTZ R23, R4, R23 ;  /* 0x0000001704177220 */ /* 0x000fe20000410000 */
[----:B------:R-:W-:Y:S02]  /*10c0*/  HADD2.F32 R213, -RZ, R30.H0_H0 ;  /* 0x2000001effd57230 */ /* 0x000fe40000004100 */
[----:B------:R-:W-:Y:S01]  /*10d0*/  FADD.FTZ R163, -R194, R163 ;  /* 0x000000a3c2a37221 */ /* 0x000fe20000010100 */
[----:B------:R-:W-:-:S02]  /*10e0*/  HADD2.F32 R32, -RZ, R32.H1_H1 ;  /* 0x30000020ff207230 */ /* 0x000fc40000004100 */
[----:B------:R-:W-:Y:S01]  /*10f0*/  FADD.FTZ R108, R108, R25 ;  /* 0x000000196c6c7221 */ /* 0x000fe20000010000 */
[----:B------:R-:W-:Y:S02]  /*1100*/  HADD2.F32 R29, -RZ, R33.H0_H0 ;  /* 0x20000021ff1d7230 */ /* 0x000fe40000004100 */
[----:B0-----:R-:W-:Y:S01]  /*1110*/  FMUL.FTZ R26, R4, R159 ;  /* 0x0000009f041a7220 */ /* 0x001fe20000410000 */
[-C--:B------:R-:W-:Y:S01]  /*1120*/  FFMA.FTZ R80, R23, R25.reuse, R80 ;  /* 0x0000001917507223 */ /* 0x080fe20000010050 */
[----:B------:R-:W-:Y:S01]  /*1130*/  FMUL.FTZ R28, R48, R25 ;  /* 0x00000019301c7220 */ /* 0x000fe20000410000 */
[----:B------:R-:W-:Y:S01]  /*1140*/  FADD.FTZ R165, -R194, R165 ;  /* 0x000000a5c2a57221 */ /* 0x000fe20000010100 */
[----:B------:R-:W-:Y:S01]  /*1150*/  FMUL.FTZ R25, R4, R163 ;  /* 0x000000a304197220 */ /* 0x000fe20000410000 */
[--C-:B------:R-:W-:Y:S02]  /*1160*/  HADD2.F32 R217, -RZ, R31.reuse.H0_H0 ;  /* 0x2000001fffd97230 */ /* 0x100fe40000004100 */
[----:B------:R-:W-:Y:S01]  /*1170*/  FADD.FTZ R213, -R194, R213 ;  /* 0x000000d5c2d57221 */ /* 0x000fe20000010100 */
[----:B------:R-:W-:-:S02]  /*1180*/  HADD2.F32 R31, -RZ, R31.H1_H1 ;  /* 0x3000001fff1f7230 */ /* 0x000fc40000004100 */
[----:B------:R-:W-:Y:S01]  /*1190*/  FADD.FTZ R109, R109, R32 ;  /* 0x000000206d6d7221 */ /* 0x000fe20000010000 */
[----:B------:R-:W-:Y:S02]  /*11a0*/  HADD2.F32 R215, -RZ, R30.H1_H1 ;  /* 0x3000001effd77230 */ /* 0x000fe40000004100 */
[-C--:B------:R-:W-:Y:S01]  /*11b0*/  FFMA.FTZ R81, R26, R32.reuse, R81 ;  /* 0x000000201a517223 */ /* 0x080fe20000010051 */
[----:B------:R-:W-:Y:S02]  /*11c0*/  HADD2.F32 R156, -RZ, R33.H1_H1 ;  /* 0x30000021ff9c7230 */ /* 0x000fe40000004100 */
[----:B------:R-:W-:Y:S01]  /*11d0*/  FMUL.FTZ R27, R49, R32 ;  /* 0x00000020311b7220 */ /* 0x000fe20000410000 */
[--C-:B------:R-:W-:Y:S02]  /*11e0*/  HADD2.F32 R33, -RZ, R34.reuse.H0_H0 ;  /* 0x20000022ff217230 */ /* 0x100fe40000004100 */
[----:B------:R-:W-:Y:S01]  /*11f0*/  FADD.FTZ R110, R110, R29 ;  /* 0x0000001d6e6e7221 */ /* 0x000fe20000010000 */
[----:B------:R-:W-:Y:S01]  /*1200*/  FMUL.FTZ R30, R4, R165 ;  /* 0x000000a5041e7220 */ /* 0x000fe20000410000 */
[-C--:B------:R-:W-:Y:S01]  /*1210*/  FFMA.FTZ R82, R25, R29.reuse, R82 ;  /* 0x0000001d19527223 */ /* 0x080fe20000010052 */
[----:B------:R-:W-:Y:S01]  /*1220*/  FMUL.FTZ R32, R50, R29 ;  /* 0x0000001d32207220 */ /* 0x000fe20000410000 */
[----:B------:R-:W-:Y:S01]  /*1230*/  FMUL.FTZ R29, R4, R213 ;  /* 0x000000d5041d7220 */ /* 0x000fe20000410000 */
[----:B------:R-:W-:Y:S01]  /*1240*/  FADD.FTZ R219, -R194, R31 ;  /* 0x0000001fc2db7221 */ /* 0x000fe20000010100 */
[----:B------:R-:W-:-:S02]  /*1250*/  HADD2.F32 R158, -RZ, R34.H1_H1 ;  /* 0x30000022ff9e7230 */ /* 0x000fc40000004100 */
[----:B------:R-:W-:Y:S01]  /*1260*/  FADD.FTZ R111, R111, R156 ;  /* 0x0000009c6f6f7221 */ /* 0x000fe20000010000 */
        /* <DEDUP_REMOVED lines=8> */
[--C-:B------:R-:W-:Y:S02]  /*12f0*/  HADD2.F32 R161, -RZ, R35.reuse.H0_H0 ;  /* 0x20000023ffa17230 */ /* 0x100fe40000004100 */
[----:B------:R-:W-:Y:S01]  /*1300*/  FMUL.FTZ R164, R4, R215 ;  /* 0x000000d704a47220 */ /* 0x000fe20000410000 */
[----:B------:R-:W-:-:S02]  /*1310*/  HADD2.F32 R160, -RZ, R35.H1_H1 ;  /* 0x30000023ffa07230 */ /* 0x000fc40000004100 */
        /* <DEDUP_REMOVED lines=26> */
.L_x_8530:
[----:B------:R-:W-:Y:S05]  /*14c0*/  BSYNC.RECONVERGENT B1 ;  /* 0x0000000000017941 */ /* 0x000fea0003800200 */
.L_x_8529:
        /* <DEDUP_REMOVED lines=17> */
[----:B------:R-:W-:Y:S02]  /*15e0*/  IADD3 R195, PT, PT, R195, 0x80, RZ ;  /* 0x00000080c3c37810 */ /* 0x000fe40007ffe0ff */
[----:B------:R-:W-:Y:S01]  /*15f0*/  IADD3 R209, PT, PT, R209, 0x80, RZ ;  /* 0x00000080d1d17810 */ /* 0x000fe20007ffe0ff */
[--C-:B---3--:R-:W-:Y:S02]  /*1600*/  HADD2.F32 R187, -RZ, R157.reuse.H1_H1 ;  /* 0x3000009dffbb7230 */ /* 0x108fe40000004100 */
[----:B------:R-:W-:Y:S02]  /*1610*/  HADD2.F32 R169, -RZ, R156.H0_H0 ;  /* 0x2000009cffa97230 */ /* 0x000fe40000004100 */
[----:B------:R-:W-:-:S02]  /*1620*/  HADD2.F32 R185, -RZ, R157.H0_H0 ;  /* 0x2000009dffb97230 */ /* 0x000fc40000004100 */
[C---:B------:R-:W-:Y:S01]  /*1630*/  FADD.FTZ R187, -R194.reuse, R187 ;  /* 0x000000bbc2bb7221 */ /* 0x040fe20000010100 */
[----:B------:R-:W-:Y:S02]  /*1640*/  HADD2.F32 R183, -RZ, R156.H1_H1 ;  /* 0x3000009cffb77230 */ /* 0x000fe40000004100 */
[C---:B------:R-:W-:Y:S01]  /*1650*/  FADD.FTZ R169, -R194.reuse, R169 ;  /* 0x000000a9c2a97221 */ /* 0x040fe20000010100 */
[--C-:B----4-:R-:W-:Y:S02]  /*1660*/  HADD2.F32 R157, -RZ, R160.reuse.H0_H0 ;  /* 0x200000a0ff9d7230 */ /* 0x110fe40000004100 */
[----:B0-----:R-:W-:Y:S01]  /*1670*/  FADD.FTZ R171, -R194, R185 ;  /* 0x000000b9c2ab7221 */ /* 0x001fe20000010100 */
[----:B------:R-:W-:Y:S02]  /*1680*/  HADD2.F32 R156, -RZ, R161.H1_H1 ;  /* 0x300000a1ff9c7230 */ /* 0x000fe40000004100 */
[----:B------:R-:W-:Y:S01]  /*1690*/  FMUL.FTZ R182, R4, R187 ;  /* 0x000000bb04b67220 */ /* 0x000fe20000410000 */
[----:B------:R-:W-:-:S02]  /*16a0*/  HADD2.F32 R160, -RZ, R160.H1_H1 ;  /* 0x300000a0ffa07230 */ /* 0x000fc40000004100 */
[----:B------:R-:W-:Y:S01]  /*16b0*/  FMUL.FTZ R169, R4, R169 ;  /* 0x000000a904a97220 */ /* 0x000fe20000410000 */
[----:B-1----:R-:W-:Y:S01]  /*16c0*/  FMUL.FTZ R180, R56, R157 ;  /* 0x0000009d38b47220 */ /* 0x002fe20000410000 */
[--C-:B------:R-:W-:Y:S02]  /*16d0*/  HADD2.F32 R215, -RZ, R159.reuse.H0_H0 ;  /* 0x2000009fffd77230 */ /* 0x100fe40000004100 */
[----:B------:R-:W-:Y:S01]  /*16e0*/  FADD.FTZ R183, -R194, R183 ;  /* 0x000000b7c2b77221 */ /* 0x000fe20000010100 */
[----:B------:R-:W-:Y:S02]  /*16f0*/  HADD2.F32 R217, -RZ, R159.H1_H1 ;  /* 0x3000009fffd97230 */ /* 0x000fe40000004100 */
[----:B------:R-:W-:Y:S01]  /*1700*/  FMUL.FTZ R171, R4, R171 ;  /* 0x000000ab04ab7220 */ /* 0x000fe20000410000 */
[----:B------:R-:W-:Y:S02]  /*1710*/  HADD2.F32 R159, -RZ, R161.H0_H0 ;  /* 0x200000a1ff9f7230 */ /* 0x000fe40000004100 */
        /* <DEDUP_REMOVED lines=12> */
[----:B------:R-:W-:-:S02]  /*17e0*/  HADD2.F32 R189, -RZ, R158.H0_H0 ;  /* 0x2000009effbd7230 */ /* 0x000fc40000004100 */
[----:B------:R-:W-:Y:S01]  /*17f0*/  FADD.FTZ R159, R156, R181 ;  /* 0x000000b59c9f7221 */ /* 0x000fe20000010000 */
[----:B------:R-:W-:Y:S01]  /*1800*/  FFMA.FTZ R156, R170, R181, R157 ;  /* 0x000000b5aa9c7223 */ /* 0x000fe2000001009d */
[----:B------:R-:W-:Y:S02]  /*1810*/  HADD2.F32 R213, -RZ, R158.H1_H1 ;  /* 0x3000009effd57230 */ /* 0x000fe40000004100 */
[--C-:B------:R-:W-:Y:S02]  /*1820*/  HADD2.F32 R161, -RZ, R162.reuse.H0_H0 ;  /* 0x200000a2ffa17230 */ /* 0x100fe40000004100 */
[C---:B------:R-:W-:Y:S01]  /*1830*/  FADD.FTZ R189, -R194.reuse, R189 ;  /* 0x000000bdc2bd7221 */ /* 0x040fe20000010100 */
[----:B------:R-:W-:Y:S01]  /*1840*/  FADD.FTZ R158, R159, R184 ;  /* 0x000000b89f9e7221 */ /* 0x000fe20000010000 */
[----:B------:R-:W-:Y:S01]  /*1850*/  FFMA.FTZ R157, R171, R184, R156 ;  /* 0x000000b8ab9d7223 */ /* 0x000fe2000001009c */
[----:B------:R-:W-:Y:S02]  /*1860*/  HADD2.F32 R162, -RZ, R162.H1_H1 ;  /* 0x300000a2ffa27230 */ /* 0x000fe40000004100 */
[----:B------:R-:W-:Y:S01]  /*1870*/  FADD.FTZ R213, -R194, R213 ;  /* 0x000000d5c2d57221 */ /* 0x000fe20000010100 */
[----:B------:R-:W-:Y:S01]  /*1880*/  FMUL.FTZ R183, R4, R189 ;  /* 0x000000bd04b77220 */ /* 0x000fe20000410000 */
[----:B------:R-:W-:Y:S01]  /*1890*/  FMUL.FTZ R186, R60, R161 ;  /* 0x000000a13cba7220 */ /* 0x000fe20000410000 */
[----:B------:R-:W-:Y:S01]  /*18a0*/  FADD.FTZ R159, R158, R185 ;  /* 0x000000b99e9f7221 */ /* 0x000fe20000010000 */
[----:B------:R-:W-:Y:S01]  /*18b0*/  FFMA.FTZ R156, R182, R185, R157 ;  /* 0x000000b9b69c7223 */ /* 0x000fe2000001009d */
[----:B------:R-:W-:-:S02]  /*18c0*/  HADD2.F32 R191, -RZ, R163.H0_H0 ;  /* 0x200000a3ffbf7230 */ /* 0x000fc40000004100 */
[----:B------:R-:W-:Y:S01]  /*18d0*/  FADD.FTZ R215, -R194, R215 ;  /* 0x000000d7c2d77221 */ /* 0x000fe20000010100 */
[C---:B------:R-:W-:Y:S01]  /*18e0*/  FMUL.FTZ R188, R4.reuse, R213 ;  /* 0x000000d504bc7220 */ /* 0x040fe20000410000 */
[----:B------:R-:W-:Y:S01]  /*18f0*/  FMUL.FTZ R187, R61, R162 ;  /* 0x000000a23dbb7220 */ /* 0x000fe20000410000 */
        /* <DEDUP_REMOVED lines=24> */
.L_x_8532:
[----:B------:R-:W-:Y:S05]  /*1a80*/  BSYNC.RECONVERGENT B1 ;  /* 0x0000000000017941 */ /* 0x000fea0003800200 */
.L_x_8531:
        /* <DEDUP_REMOVED lines=15> */
[--C-:B---3--:R-:W-:Y:S02]  /*1b80*/  HADD2.F32 R195, -RZ, R157.reuse.H0_H0 ;  /* 0x2000009dffc37230 */ /* 0x108fe40000004100 */
[----:B------:R-:W-:-:S02]  /*1b90*/  HADD2.F32 R157, -RZ, R157.H1_H1 ;  /* 0x3000009dff9d7230 */ /* 0x000fc40000004100 */
[--C-:B------:R-:W-:Y:S02]  /*1ba0*/  HADD2.F32 R167, -RZ, R156.reuse.H0_H0 ;  /* 0x2000009cffa77230 */ /* 0x100fe40000004100 */
[----:B------:R-:W-:Y:S02]  /*1bb0*/  HADD2.F32 R193, -RZ, R156.H1_H1 ;  /* 0x3000009cffc17230 */ /* 0x000fe40000004100 */
[C---:B0-----:R-:W-:Y:S01]  /*1bc0*/  FADD.FTZ R199, -R194.reuse, R157 ;  /* 0x0000009dc2c77221 */ /* 0x041fe20000010100 */
[--C-:B------:R-:W-:Y:S02]  /*1bd0*/  HADD2.F32 R205, -RZ, R159.reuse.H0_H0 ;  /* 0x2000009fffcd7230 */ /* 0x100fe40000004100 */
[----:B------:R-:W-:Y:S01]  /*1be0*/  FADD.FTZ R167, -R194, R167 ;  /* 0x000000a7c2a77221 */ /* 0x000fe20000010100 */
[----:B----4-:R-:W-:Y:S02]  /*1bf0*/  HADD2.F32 R157, -RZ, R160.H0_H0 ;  /* 0x200000a0ff9d7230 */ /* 0x010fe40000004100 */
[----:B------:R-:W-:-:S02]  /*1c00*/  HADD2.F32 R159, -RZ, R159.H1_H1 ;  /* 0x3000009fff9f7230 */ /* 0x000fc40000004100 */
[C---:B------:R-:W-:Y:S01]  /*1c10*/  FADD.FTZ R193, -R194.reuse, R193 ;  /* 0x000000c1c2c17221 */ /* 0x040fe20000010100 */
[--C-:B------:R-:W-:Y:S02]  /*1c20*/  HADD2.F32 R156, -RZ, R161.reuse.H1_H1 ;  /* 0x300000a1ff9c7230 */ /* 0x100fe40000004100 */
[----:B------:R-:W-:Y:S01]  /*1c30*/  FADD.FTZ R195, -R194, R195 ;  /* 0x000000c3c2c37221 */ /* 0x000fe20000010100 */
[----:B------:R-:W-:Y:S02]  /*1c40*/  HADD2.F32 R160, -RZ, R160.H1_H1 ;  /* 0x300000a0ffa07230 */ /* 0x000fe40000004100 */
[C---:B------:R-:W-:Y:S01]  /*1c50*/  FMUL.FTZ R200, R4.reuse, R199 ;  /* 0x000000c704c87220 */ /* 0x040fe20000410000 */
[----:B------:R-:W-:Y:S01]  /*1c60*/  FMUL.FTZ R167, R4, R167 ;  /* 0x000000a704a77220 */ /* 0x000fe20000410000 */
[----:B------:R-:W-:Y:S01]  /*1c70*/  FMUL.FTZ R198, R64, R157 ;  /* 0x0000009d40c67220 */ /* 0x000fe20000410000 */
[----:B------:R-:W-:Y:S01]  /*1c80*/  FADD.FTZ R209, -R194, R159 ;  /* 0x0000009fc2d17221 */ /* 0x000fe20000010100 */
[----:B------:R-:W-:-:S02]  /*1c90*/  HADD2.F32 R159, -RZ, R161.H0_H0 ;  /* 0x200000a1ff9f7230 */ /* 0x000fc40000004100 */
[C---:B------:R-:W-:Y:S01]  /*1ca0*/  FMUL.FTZ R196, R4.reuse, R193 ;  /* 0x000000c104c47220 */ /* 0x040fe20000410000 */
        /* <DEDUP_REMOVED lines=20> */
[----:B------:R-:W-:Y:S01]  /*1df0*/  FADD.FTZ R203, -R194, R203 ;  /* 0x000000cbc2cb7221 */ /* 0x000fe20000010100 */
        /* <DEDUP_REMOVED lines=33> */
.L_x_8526:
        /* <DEDUP_REMOVED lines=39> */
.L_x_8534:
        /* <DEDUP_REMOVED lines=36> */
.L_x_8533:
[----:B----4-:R-:W-:Y:S05]  /*24c0*/  BSYNC.RECONVERGENT B0 ;  /* 0x0000000000007941 */ /* 0x010fea0003800200 */
.L_x_8525:
        /* <DEDUP_REMOVED lines=32> */
.L_x_8536:
[----:B------:R-:W-:Y:S05]  /*26d0*/  BSYNC.RECONVERGENT B0 ;  /* 0x0000000000007941 */ /* 0x000fea0003800200 */
.L_x_8535:
        /* <DEDUP_REMOVED lines=50> */
.L_x_8541:
        /* <DEDUP_REMOVED lines=12> */
.L_x_8542:
        /* <DEDUP_REMOVED lines=12> */
.L_x_8543:
        /* <DEDUP_REMOVED lines=12> */
.L_x_8544:
        /* <DEDUP_REMOVED lines=12> */
.L_x_8545:
        /* <DEDUP_REMOVED lines=12> */
.L_x_8546:
        /* <DEDUP_REMOVED lines=12> */
.L_x_8547:
        /* <DEDUP_REMOVED lines=14> */
.L_x_8540:
        /* <DEDUP_REMOVED lines=17> */
.L_x_8549:
        /* <DEDUP_REMOVED lines=11> */
.L_x_8550:
        /* <DEDUP_REMOVED lines=11> */
.L_x_8551:
[----:B------:R-:W-:Y:S01]  /*31d0*/  FFMA.FTZ R130, R20, R7, R160 ;  /* 0x0000000714827223 */ /* 0x000fe200000100a0 */
[----:B------:R-:W-:Y:S01]  /*31e0*/  FMUL.FTZ R131, R4, R131 ;  /* 0x0000008304837220 */ /* 0x000fe20000410000 */
[----:B------:R-:W-:Y:S01]  /*31f0*/  FADD.FTZ R129, R18, -R159 ;  /* 0x8000009f12817221 */ /* 0x000fe20000010000 */
[----:B------:R-:W-:Y:S01]  /*3200*/  F2FP.F16.F32.PACK_AB R158, RZ, R157 ;  /* 0x0000009dff9e723e */ /* 0x000fe200000000ff */
        /* <DEDUP_REMOVED lines=12> */
.L_x_8552:
        /* <DEDUP_REMOVED lines=12> */
.L_x_8553:
        /* <DEDUP_REMOVED lines=11> */
.L_x_8554:
        /* <DEDUP_REMOVED lines=10> */
.L_x_8555:
        /* <DEDUP_REMOVED lines=13> */
.L_x_8539:
        /* <DEDUP_REMOVED lines=17> */
.L_x_8557:
        /* <DEDUP_REMOVED lines=11> */
.L_x_8558:
        /* <DEDUP_REMOVED lines=11> */
.L_x_8559:
        /* <DEDUP_REMOVED lines=11> */
.L_x_8560:
        /* <DEDUP_REMOVED lines=11> */
.L_x_8561:
        /* <DEDUP_REMOVED lines=11> */
.L_x_8562:
        /* <DEDUP_REMOVED lines=11> */
.L_x_8563:
        /* <DEDUP_REMOVED lines=13> */
.L_x_8556:
        /* <DEDUP_REMOVED lines=20> */
[-CC-:B------:R-:W-:Y:S01]  /*3cf0*/  @P5 FFMA.FTZ R213, R19, R7.reuse, R160.reuse ;  /* 0x0000000713d55223 */ /* 0x180fe200000100a0 */
[----:B------:R-:W-:Y:S01]  /*3d00*/  @P5 FFMA.FTZ R158, R24, R7, R160 ;  /* 0x00000007189e5223 */ /* 0x000fe200000100a0 */
[----:B------:R-:W-:Y:S01]  /*3d10*/  @P5 FADD.FTZ R211, R18, -R211 ;  /* 0x800000d312d35221 */ /* 0x000fe20000010000 */
[----:B------:R-:W-:Y:S01]  /*3d20*/  @P5 FADD.FTZ R128, R17, -R128 ;  /* 0x8000008011805221 */ /* 0x000fe20000010000 */
[C---:B------:R-:W-:Y:S01]  /*3d30*/  @P5 FFMA.FTZ R157, R4.reuse, R130, R157 ;  /* 0x00000082049d5223 */ /* 0x040fe2000001009d */
[----:B------:R-:W-:Y:S01]  /*3d40*/  @P5 FFMA.FTZ R159, R4, R156, R159 ;  /* 0x0000009c049f5223 */ /* 0x000fe2000001009f */
[----:B------:R-:W-:-:S02]  /*3d50*/  HADD2.F32 R156, -RZ, R135.H1_H1 ;  /* 0x30000087ff9c7230 */ /* 0x000fc40000004100 */
[----:B------:R-:W-:Y:S01]  /*3d60*/  @P5 FADD.FTZ R130, R22, -R213 ;  /* 0x800000d516825221 */ /* 0x000fe20000010000 */
[----:B------:R-:W-:Y:S01]  /*3d70*/  @P5 FADD.FTZ R213, R21, -R158 ;  /* 0x8000009e15d55221 */ /* 0x000fe20000010000 */
[C---:B------:R-:W-:Y:S01]  /*3d80*/  @P5 FFMA.FTZ R163, R4.reuse, R211, R163 ;  /* 0x000000d304a35223 */ /* 0x040fe200000100a3 */
[C---:B------:R-:W-:Y:S01]  /*3d90*/  @P5 FFMA.FTZ R195, R4.reuse, R128, R195 ;  /* 0x0000008004c35223 */ /* 0x040fe200000100c3 */
[C---:B------:R-:W-:Y:S01]  /*3da0*/  @P5 FFMA.FTZ R209, R4.reuse, R130, R209 ;  /* 0x0000008204d15223 */ /* 0x040fe200000100d1 */
[----:B------:R-:W-:Y:S01]  /*3db0*/  @P5 FFMA.FTZ R156, R4, R213, R156 ;  /* 0x000000d5049c5223 */ /* 0x000fe2000001009c */
[----:B------:R-:W-:Y:S02]  /*3dc0*/  F2FP.F16.F32.PACK_AB R158, RZ, R129 ;  /* 0x00000081ff9e723e */ /* 0x000fe400000000ff */
        /* <DEDUP_REMOVED lines=12> */
.L_x_8564:
[----:B------:R-:W-:Y:S05]  /*3e90*/  @!P4 BRA `(.L_x_8565) ;  /* 0x000000000018c947 */ /* 0x000fea0003800000 */
[----:B------:R-:W-:Y:S01]  /*3ea0*/  FMUL.FTZ R131, R131, UR17 ;  /* 0x0000001183837c20 */ /* 0x000fe20008410000 */
[----:B------:R-:W-:-:S03]  /*3eb0*/  LOP3.LUT P5, RZ, R174, 0xff00, RZ, 0xc0, !PT ;  /* 0x0000ff00aeff7812 */ /* 0x000fc600078ac0ff */
[----:B------:R-:W-:-:S05]  /*3ec0*/  FMUL.FTZ R131, R131, UR16 ;  /* 0x0000001083837c20 */ /* 0x000fca0008410000 */
[----:B------:R-:W-:-:S04]  /*3ed0*/  FSEL R131, R131, RZ, P5 ;  /* 0x000000ff83837208 */ /* 0x000fc80002800000 */
[----:B------:R-:W-:-:S04]  /*3ee0*/  F2FP.F16.F32.PACK_AB R131, RZ, R131 ;  /* 0x00000083ff83723e */ /* 0x000fc800000000ff */
[----:B------:R-:W-:-:S07]  /*3ef0*/  PRMT R144, R144, 0x5410, R131 ;  /* 0x0000541090907816 */ /* 0x000fce0000000083 */
.L_x_8565:
[----:B------:R-:W-:Y:S05]  /*3f00*/  @!P4 BRA `(.L_x_8566) ;  /* 0x000000000018c947 */ /* 0x000fea0003800000 */
[----:B------:R-:W-:Y:S01]  /*3f10*/  FMUL.FTZ R157, R157, UR17 ;  /* 0x000000119d9d7c20 */ /* 0x000fe20008410000 */
[----:B------:R-:W-:-:S03]  /*3f20*/  LOP3.LUT P5, RZ, R174, 0xff0000, RZ, 0xc0, !PT ;  /* 0x00ff0000aeff7812 */ /* 0x000fc600078ac0ff */
[----:B------:R-:W-:-:S05]  /*3f30*/  FMUL.FTZ R157, R157, UR16 ;  /* 0x000000109d9d7c20 */ /* 0x000fca0008410000 */
[----:B------:R-:W-:-:S04]  /*3f40*/  FSEL R157, R157, RZ, P5 ;  /* 0x000000ff9d9d7208 */ /* 0x000fc80002800000 */
[----:B------:R-:W-:-:S04]  /*3f50*/  F2FP.F16.F32.PACK_AB R157, RZ, R157 ;  /* 0x0000009dff9d723e */ /* 0x000fc800000000ff */
[----:B------:R-:W-:-:S07]  /*3f60*/  PRMT R145, R157, 0x7610, R145 ;  /* 0x000076109d917816 */ /* 0x000fce0000000091 */
.L_x_8566:
[----:B------:R-:W-:Y:S05]  /*3f70*/  @!P4 BRA `(.L_x_8567) ;  /* 0x000000000018c947 */ /* 0x000fea0003800000 */
[----:B------:R-:W-:Y:S01]  /*3f80*/  FMUL.FTZ R159, R159, UR17 ;  /* 0x000000119f9f7c20 */ /* 0x000fe20008410000 */
[----:B------:R-:W-:-:S03]  /*3f90*/  LOP3.LUT P5, RZ, R174, 0xff000000, RZ, 0xc0, !PT ;  /* 0xff000000aeff7812 */ /* 0x000fc600078ac0ff */
[----:B------:R-:W-:-:S05]  /*3fa0*/  FMUL.FTZ R159, R159, UR16 ;  /* 0x000000109f9f7c20 */ /* 0x000fca0008410000 */
[----:B------:R-:W-:-:S04]  /*3fb0*/  FSEL R159, R159, RZ, P5 ;  /* 0x000000ff9f9f7208 */ /* 0x000fc80002800000 */
[----:B------:R-:W-:-:S04]  /*3fc0*/  F2FP.F16.F32.PACK_AB R159, RZ, R159 ;  /* 0x0000009fff9f723e */ /* 0x000fc800000000ff */
[----:B------:R-:W-:-:S07]  /*3fd0*/  PRMT R145, R145, 0x5410, R159 ;  /* 0x0000541091917816 */ /* 0x000fce000000009f */
.L_x_8567:
[----:B------:R-:W-:Y:S05]  /*3fe0*/  @!P4 BRA `(.L_x_8568) ;  /* 0x000000000018c947 */ /* 0x000fea0003800000 */
[----:B------:R-:W-:Y:S01]  /*3ff0*/  FMUL.FTZ R163, R163, UR17 ;  /* 0x00000011a3a37c20 */ /* 0x000fe20008410000 */
[----:B------:R-:W-:-:S03]  /*4000*/  LOP3.LUT P5, RZ, R175, 0xff, RZ, 0xc0, !PT ;  /* 0x000000ffafff7812 */ /* 0x000fc600078ac0ff */
[----:B------:R-:W-:-:S05]  /*4010*/  FMUL.FTZ R163, R163, UR16 ;  /* 0x00000010a3a37c20 */ /* 0x000fca0008410000 */
[----:B------:R-:W-:-:S04]  /*4020*/  FSEL R163, R163, RZ, P5 ;  /* 0x000000ffa3a37208 */ /* 0x000fc80002800000 */
[----:B------:R-:W-:-:S04]  /*4030*/  F2FP.F16.F32.PACK_AB R163, RZ, R163 ;  /* 0x000000a3ffa3723e */ /* 0x000fc800000000ff */
[----:B------:R-:W-:-:S07]  /*4040*/  PRMT R146, R163, 0x7610, R146 ;  /* 0x00007610a3927816 */ /* 0x000fce0000000092 */
.L_x_8568:
[----:B------:R-:W-:Y:S05]  /*4050*/  @!P4 BRA `(.L_x_8569) ;  /* 0x000000000018c947 */ /* 0x000fea0003800000 */
[----:B------:R-:W-:Y:S01]  /*4060*/  FMUL.FTZ R195, R195, UR17 ;  /* 0x00000011c3c37c20 */ /* 0x000fe20008410000 */
[----:B------:R-:W-:-:S03]  /*4070*/  LOP3.LUT P5, RZ, R175, 0xff00, RZ, 0xc0, !PT ;  /* 0x0000ff00afff7812 */ /* 0x000fc600078ac0ff */
[----:B------:R-:W-:-:S05]  /*4080*/  FMUL.FTZ R195, R195, UR16 ;  /* 0x00000010c3c37c20 */ /* 0x000fca0008410000 */
[----:B------:R-:W-:-:S04]  /*4090*/  FSEL R195, R195, RZ, P5 ;  /* 0x000000ffc3c37208 */ /* 0x000fc80002800000 */
[----:B------:R-:W-:-:S04]  /*40a0*/  F2FP.F16.F32.PACK_AB R195, RZ, R195 ;  /* 0x000000c3ffc3723e */ /* 0x000fc800000000ff */
[----:B------:R-:W-:-:S07]  /*40b0*/  PRMT R146, R146, 0x5410, R195 ;  /* 0x0000541092927816 */ /* 0x000fce00000000c3 */
.L_x_8569:
[----:B------:R-:W-:Y:S05]  /*40c0*/  @!P4 BRA `(.L_x_8570) ;  /* 0x000000000018c947 */ /* 0x000fea0003800000 */
[----:B------:R-:W-:Y:S01]  /*40d0*/  FMUL.FTZ R128, R209, UR17 ;  /* 0x00000011d1807c20 */ /* 0x000fe20008410000 */
[----:B------:R-:W-:-:S03]  /*40e0*/  LOP3.LUT P5, RZ, R175, 0xff0000, RZ, 0xc0, !PT ;  /* 0x00ff0000afff7812 */ /* 0x000fc600078ac0ff */
[----:B------:R-:W-:-:S05]  /*40f0*/  FMUL.FTZ R128, R128, UR16 ;  /* 0x0000001080807c20 */ /* 0x000fca0008410000 */
[----:B------:R-:W-:-:S04]  /*4100*/  FSEL R128, R128, RZ, P5 ;  /* 0x000000ff80807208 */ /* 0x000fc80002800000 */
[----:B------:R-:W-:-:S04]  /*4110*/  F2FP.F16.F32.PACK_AB R128, RZ, R128 ;  /* 0x00000080ff80723e */ /* 0x000fc800000000ff */
[----:B------:R-:W-:-:S07]  /*4120*/  PRMT R147, R128, 0x7610, R147 ;  /* 0x0000761080937816 */ /* 0x000fce0000000093 */
.L_x_8570:
        /* <DEDUP_REMOVED lines=12> */
.L_x_8548:
        /* <DEDUP_REMOVED lines=10> */
.L_x_8538:
[----:B------:R-:W-:Y:S05]  /*4290*/  BSYNC.RECONVERGENT B0 ;  /* 0x0000000000007941 */ /* 0x000fea0003800200 */
.L_x_8537:
        /* <DEDUP_REMOVED lines=26> */
[----:B------:R-:W-:Y:S01]  /*4440*/  @P6 FADD.FTZ R156, R31, -R156 ;  /* 0x8000009c1f9c6221 */ /* 0x000fe20000010000 */
[----:B------:R-:W-:Y:S01]  /*4450*/  @P6 FFMA.FTZ R129, R4, R131, R129 ;  /* 0x0000008304816223 */ /* 0x000fe20000010081 */
[----:B------:R-:W-:-:S02]  /*4460*/  HADD2.F32 R131, -RZ, R138.H0_H0 ;  /* 0x2000008aff837230 */ /* 0x000fc40000004100 */
[-CC-:B------:R-:W-:Y:S01]  /*4470*/  @P6 FFMA.FTZ R213, R35, R7.reuse, R160.reuse ;  /* 0x0000000723d56223 */ /* 0x180fe200000100a0 */
[----:B------:R-:W-:Y:S01]  /*4480*/  @P6 FFMA.FTZ R158, R168, R7, R160 ;  /* 0x00000007a89e6223 */ /* 0x000fe200000100a0 */
[----:B------:R-:W-:Y:S01]  /*4490*/  @P6 FADD.FTZ R163, R34, -R163 ;  /* 0x800000a322a36221 */ /* 0x000fe20000010000 */
[----:B------:R-:W-:Y:S01]  /*44a0*/  @P6 FADD.FTZ R128, R33, -R128 ;  /* 0x8000008021806221 */ /* 0x000fe20000010000 */
[C---:B------:R-:W-:Y:S01]  /*44b0*/  @P6 FFMA.FTZ R159, R4.reuse, R130, R159 ;  /* 0x00000082049f6223 */ /* 0x040fe2000001009f */
[----:B------:R-:W-:Y:S01]  /*44c0*/  @P6 FFMA.FTZ R195, R4, R156, R195 ;  /* 0x0000009c04c36223 */ /* 0x000fe200000100c3 */
        /* <DEDUP_REMOVED lines=20> */
.L_x_8575:
[----:B------:R-:W-:Y:S05]  /*4610*/  @!P4 BRA `(.L_x_8576) ;  /* 0x000000000018c947 */ /* 0x000fea0003800000 */
[----:B------:R-:W-:Y:S01]  /*4620*/  FMUL.FTZ R157, R157, UR17 ;  /* 0x000000119d9d7c20 */ /* 0x000fe20008410000 */
[----:B------:R-:W-:-:S03]  /*4630*/  LOP3.LUT P6, RZ, R172, 0xff00, RZ, 0xc0, !PT ;  /* 0x0000ff00acff7812 */ /* 0x000fc600078cc0ff */
[----:B------:R-:W-:-:S05]  /*4640*/  FMUL.FTZ R157, R157, UR16 ;  /* 0x000000109d9d7c20 */ /* 0x000fca0008410000 */
[----:B------:R-:W-:-:S04]  /*4650*/  FSEL R157, R157, RZ, P6 ;  /* 0x000000ff9d9d7208 */ /* 0x000fc80003000000 */
[----:B------:R-:W-:-:S04]  /*4660*/  F2FP.F16.F32.PACK_AB R157, RZ, R157 ;  /* 0x0000009dff9d723e */ /* 0x000fc800000000ff */
[----:B------:R-:W-:-:S07]  /*4670*/  PRMT R144, R144, 0x5410, R157 ;  /* 0x0000541090907816 */ /* 0x000fce000000009d */
.L_x_8576:
[----:B------:R-:W-:Y:S05]  /*4680*/  @!P4 BRA `(.L_x_8577) ;  /* 0x000000000018c947 */ /* 0x000fea0003800000 */
[----:B------:R-:W-:Y:S01]  /*4690*/  FMUL.FTZ R159, R159, UR17 ;  /* 0x000000119f9f7c20 */ /* 0x000fe20008410000 */
[----:B------:R-:W-:-:S03]  /*46a0*/  LOP3.LUT P6, RZ, R172, 0xff0000, RZ, 0xc0, !PT ;  /* 0x00ff0000acff7812 */ /* 0x000fc600078cc0ff */
[----:B------:R-:W-:-:S05]  /*46b0*/  FMUL.FTZ R159, R159, UR16 ;  /* 0x000000109f9f7c20 */ /* 0x000fca0008410000 */
[----:B------:R-:W-:-:S04]  /*46c0*/  FSEL R159, R159, RZ, P6 ;  /* 0x000000ff9f9f7208 */ /* 0x000fc80003000000 */
[----:B------:R-:W-:-:S04]  /*46d0*/  F2FP.F16.F32.PACK_AB R159, RZ, R159 ;  /* 0x0000009fff9f723e */ /* 0x000fc800000000ff */
[----:B------:R-:W-:-:S07]  /*46e0*/  PRMT R145, R159, 0x7610, R145 ;  /* 0x000076109f917816 */ /* 0x000fce0000000091 */
.L_x_8577:
[----:B------:R-:W-:Y:S05]  /*46f0*/  @!P4 BRA `(.L_x_8578) ;  /* 0x000000000018c947 */ /* 0x000fea0003800000 */
[----:B------:R-:W-:Y:S01]  /*4700*/  FMUL.FTZ R195, R195, UR17 ;  /* 0x00000011c3c37c20 */ /* 0x000fe20008410000 */
[----:B------:R-:W-:-:S03]  /*4710*/  LOP3.LUT P6, RZ, R172, 0xff000000, RZ, 0xc0, !PT ;  /* 0xff000000acff7812 */ /* 0x000fc600078cc0ff */
[----:B------:R-:W-:-:S05]  /*4720*/  FMUL.FTZ R195, R195, UR16 ;  /* 0x00000010c3c37c20 */ /* 0x000fca0008410000 */
[----:B------:R-:W-:-:S04]  /*4730*/  FSEL R195, R195, RZ, P6 ;  /* 0x000000ffc3c37208 */ /* 0x000fc80003000000 */
[----:B------:R-:W-:-:S04]  /*4740*/  F2FP.F16.F32.PACK_AB R195, RZ, R195 ;  /* 0x000000c3ffc3723e */ /* 0x000fc800000000ff */
[----:B------:R-:W-:-:S07]  /*4750*/  PRMT R145, R145, 0x5410, R195 ;  /* 0x0000541091917816 */ /* 0x000fce00000000c3 */
.L_x_8578:
[----:B------:R-:W-:Y:S05]  /*4760*/  @!P4 BRA `(.L_x_8579) ;  /* 0x000000000018c947 */ /* 0x000fea0003800000 */
[----:B------:R-:W-:Y:S01]  /*4770*/  FMUL.FTZ R131, R131, UR17 ;  /* 0x0000001183837c20 */ /* 0x000fe20008410000 */
[----:B------:R-:W-:-:S03]  /*4780*/  LOP3.LUT P6, RZ, R173, 0xff, RZ, 0xc0, !PT ;  /* 0x000000ffadff7812 */ /* 0x000fc600078cc0ff */
[----:B------:R-:W-:-:S05]  /*4790*/  FMUL.FTZ R131, R131, UR16 ;  /* 0x0000001083837c20 */ /* 0x000fca0008410000 */
[----:B------:R-:W-:-:S04]  /*47a0*/  FSEL R131, R131, RZ, P6 ;  /* 0x000000ff83837208 */ /* 0x000fc80003000000 */
[----:B------:R-:W-:-:S04]  /*47b0*/  F2FP.F16.F32.PACK_AB R131, RZ, R131 ;  /* 0x00000083ff83723e */ /* 0x000fc800000000ff */
[----:B------:R-:W-:-:S07]  /*47c0*/  PRMT R146, R131, 0x7610, R146 ;  /* 0x0000761083927816 */ /* 0x000fce0000000092 */
.L_x_8579:
[----:B------:R-:W-:Y:S05]  /*47d0*/  @!P4 BRA `(.L_x_8580) ;  /* 0x000000000018c947 */ /* 0x000fea0003800000 */
[----:B------:R-:W-:Y:S01]  /*47e0*/  FMUL.FTZ R209, R209, UR17 ;  /* 0x00000011d1d17c20 */ /* 0x000fe20008410000 */
[----:B------:R-:W-:-:S03]  /*47f0*/  LOP3.LUT P6, RZ, R173, 0xff00, RZ, 0xc0, !PT ;  /* 0x0000ff00adff7812 */ /* 0x000fc600078cc0ff */
[----:B------:R-:W-:-:S05]  /*4800*/  FMUL.FTZ R209, R209, UR16 ;  /* 0x00000010d1d17c20 */ /* 0x000fca0008410000 */
[----:B------:R-:W-:-:S04]  /*4810*/  FSEL R209, R209, RZ, P6 ;  /* 0x000000ffd1d17208 */ /* 0x000fc80003000000 */
[----:B------:R-:W-:-:S04]  /*4820*/  F2FP.F16.F32.PACK_AB R209, RZ, R209 ;  /* 0x000000d1ffd1723e */ /* 0x000fc800000000ff */
[----:B------:R-:W-:-:S07]  /*4830*/  PRMT R146, R146, 0x5410, R209 ;  /* 0x0000541092927816 */ /* 0x000fce00000000d1 */
.L_x_8580:
[----:B------:R-:W-:Y:S05]  /*4840*/  @!P4 BRA `(.L_x_8581) ;  /* 0x000000000018c947 */ /* 0x000fea0003800000 */
[----:B------:R-:W-:Y:S01]  /*4850*/  FMUL.FTZ R128, R211, UR17 ;  /* 0x00000011d3807c20 */ /* 0x000fe20008410000 */
[----:B------:R-:W-:-:S03]  /*4860*/  LOP3.LUT P6, RZ, R173, 0xff0000, RZ, 0xc0, !PT ;  /* 0x00ff0000adff7812 */ /* 0x000fc600078cc0ff */
[----:B------:R-:W-:-:S05]  /*4870*/  FMUL.FTZ R128, R128, UR16 ;  /* 0x0000001080807c20 */ /* 0x000fca0008410000 */
[----:B------:R-:W-:-:S04]  /*4880*/  FSEL R128, R128, RZ, P6 ;  /* 0x000000ff80807208 */ /* 0x000fc80003000000 */
[----:B------:R-:W-:-:S04]  /*4890*/  F2FP.F16.F32.PACK_AB R128, RZ, R128 ;  /* 0x00000080ff80723e */ /* 0x000fc800000000ff */
[----:B------:R-:W-:-:S07]  /*48a0*/  PRMT R147, R128, 0x7610, R147 ;  /* 0x0000761080937816 */ /* 0x000fce0000000093 */
.L_x_8581:
        /* <DEDUP_REMOVED lines=13> */
.L_x_8574:
        /* <DEDUP_REMOVED lines=14> */
.L_x_8583:
        /* <DEDUP_REMOVED lines=13> */
.L_x_8584:
        /* <DEDUP_REMOVED lines=13> */
.L_x_8585:
        /* <DEDUP_REMOVED lines=13> */
.L_x_8586:
        /* <DEDUP_REMOVED lines=13> */
.L_x_8587:
        /* <DEDUP_REMOVED lines=13> */
.L_x_8588:
        /* <DEDUP_REMOVED lines=13> */
.L_x_8589:
        /* <DEDUP_REMOVED lines=13> */
.L_x_8573:
        /* <DEDUP_REMOVED lines=35> */
[----:B------:R-:W-:Y:S02]  /*5240*/  F2FP.F16.F32.PACK_AB R128, RZ, R159 ;  /* 0x0000009fff80723e */ /* 0x000fe400000000ff */
[----:B------:R-:W-:Y:S02]  /*5250*/  F2FP.F16.F32.PACK_AB R156, RZ, R162 ;  /* 0x000000a2ff9c723e */ /* 0x000fe400000000ff */
[----:B------:R-:W-:-:S02]  /*5260*/  F2FP.F16.F32.PACK_AB R129, RZ, R163 ;  /* 0x000000a3ff81723e */ /* 0x000fc400000000ff */
[----:B------:R-:W-:Y:S02]  /*5270*/  F2FP.F16.F32.PACK_AB R157, RZ, R195 ;  /* 0x000000c3ff9d723e */ /* 0x000fe400000000ff */
        /* <DEDUP_REMOVED lines=11> */
.L_x_8591:
[----:B------:R-:W-:Y:S05]  /*5330*/  @!P4 BRA `(.L_x_8592) ;  /* 0x000000000018c947 */ /* 0x000fea0003800000 */
[----:B------:R-:W-:Y:S01]  /*5340*/  FMUL.FTZ R130, R162, UR17 ;  /* 0x00000011a2827c20 */ /* 0x000fe20008410000 */
[----:B-----5:R-:W-:-:S03]  /*5350*/  LOP3.LUT P6, RZ, R172, 0xff00, RZ, 0xc0, !PT ;  /* 0x0000ff00acff7812 */ /* 0x020fc600078cc0ff */
[----:B------:R-:W-:-:S05]  /*5360*/  FMUL.FTZ R130, R130, UR16 ;  /* 0x0000001082827c20 */ /* 0x000fca0008410000 */
[----:B------:R-:W-:-:S04]  /*5370*/  FSEL R130, R130, RZ, P6 ;  /* 0x000000ff82827208 */ /* 0x000fc80003000000 */
[----:B------:R-:W-:-:S04]  /*5380*/  F2FP.F16.F32.PACK_AB R130, RZ, R130 ;  /* 0x00000082ff82723e */ /* 0x000fc800000000ff */
[----:B------:R-:W-:-:S07]  /*5390*/  PRMT R144, R144, 0x5410, R130 ;  /* 0x0000541090907816 */ /* 0x000fce0000000082 */
.L_x_8592:
[----:B------:R-:W-:Y:S05]  /*53a0*/  @!P4 BRA `(.L_x_8593) ;  /* 0x000000000018c947 */ /* 0x000fea0003800000 */
[----:B------:R-:W-:Y:S01]  /*53b0*/  FMUL.FTZ R130, R163, UR17 ;  /* 0x00000011a3827c20 */ /* 0x000fe20008410000 */
[----:B-----5:R-:W-:-:S03]  /*53c0*/  LOP3.LUT P6, RZ, R172, 0xff0000, RZ, 0xc0, !PT ;  /* 0x00ff0000acff7812 */ /* 0x020fc600078cc0ff */
[----:B------:R-:W-:-:S05]  /*53d0*/  FMUL.FTZ R130, R130, UR16 ;  /* 0x0000001082827c20 */ /* 0x000fca0008410000 */
[----:B------:R-:W-:-:S04]  /*53e0*/  FSEL R130, R130, RZ, P6 ;  /* 0x000000ff82827208 */ /* 0x000fc80003000000 */
[----:B------:R-:W-:-:S04]  /*53f0*/  F2FP.F16.F32.PACK_AB R130, RZ, R130 ;  /* 0x00000082ff82723e */ /* 0x000fc800000000ff */
[----:B------:R-:W-:-:S07]  /*5400*/  PRMT R145, R130, 0x7610, R145 ;  /* 0x0000761082917816 */ /* 0x000fce0000000091 */
.L_x_8593:
[----:B------:R-:W-:Y:S05]  /*5410*/  @!P4 BRA `(.L_x_8594) ;  /* 0x000000000018c947 */ /* 0x000fea0003800000 */
[----:B------:R-:W-:Y:S01]  /*5420*/  FMUL.FTZ R130, R195, UR17 ;  /* 0x00000011c3827c20 */ /* 0x000fe20008410000 */
[----:B-----5:R-:W-:-:S03]  /*5430*/  LOP3.LUT P6, RZ, R172, 0xff000000, RZ, 0xc0, !PT ;  /* 0xff000000acff7812 */ /* 0x020fc600078cc0ff */
[----:B------:R-:W-:-:S05]  /*5440*/  FMUL.FTZ R130, R130, UR16 ;  /* 0x0000001082827c20 */ /* 0x000fca0008410000 */
[----:B------:R-:W-:-:S04]  /*5450*/  FSEL R130, R130, RZ, P6 ;  /* 0x000000ff82827208 */ /* 0x000fc80003000000 */
[----:B------:R-:W-:-:S04]  /*5460*/  F2FP.F16.F32.PACK_AB R130, RZ, R130 ;  /* 0x00000082ff82723e */ /* 0x000fc800000000ff */
[----:B------:R-:W-:-:S07]  /*5470*/  PRMT R145, R145, 0x5410, R130 ;  /* 0x0000541091917816 */ /* 0x000fce0000000082 */
.L_x_8594:
[----:B------:R-:W-:Y:S05]  /*5480*/  @!P4 BRA `(.L_x_8595) ;  /* 0x000000000018c947 */ /* 0x000fea0003800000 */
[----:B------:R-:W-:Y:S01]  /*5490*/  FMUL.FTZ R130, R131, UR17 ;  /* 0x0000001183827c20 */ /* 0x000fe20008410000 */
[----:B-----5:R-:W-:-:S03]  /*54a0*/  LOP3.LUT P6, RZ, R173, 0xff, RZ, 0xc0, !PT ;  /* 0x000000ffadff7812 */ /* 0x020fc600078cc0ff */
[----:B------:R-:W-:-:S05]  /*54b0*/  FMUL.FTZ R130, R130, UR16 ;  /* 0x0000001082827c20 */ /* 0x000fca0008410000 */
[----:B------:R-:W-:-:S04]  /*54c0*/  FSEL R130, R130, RZ, P6 ;  /* 0x000000ff82827208 */ /* 0x000fc80003000000 */
[----:B------:R-:W-:-:S04]  /*54d0*/  F2FP.F16.F32.PACK_AB R130, RZ, R130 ;  /* 0x00000082ff82723e */ /* 0x000fc800000000ff */
[----:B------:R-:W-:-:S07]  /*54e0*/  PRMT R146, R130, 0x7610, R146 ;  /* 0x0000761082927816 */ /* 0x000fce0000000092 */
.L_x_8595:
[----:B------:R-:W-:Y:S05]  /*54f0*/  @!P4 BRA `(.L_x_8596) ;  /* 0x000000000018c947 */ /* 0x000fea0003800000 */
[----:B------:R-:W-:Y:S01]  /*5500*/  FMUL.FTZ R130, R211, UR17 ;  /* 0x00000011d3827c20 */ /* 0x000fe20008410000 */
[----:B-----5:R-:W-:-:S03]  /*5510*/  LOP3.LUT P6, RZ, R173, 0xff00, RZ, 0xc0, !PT ;  /* 0x0000ff00adff7812 */ /* 0x020fc600078cc0ff */
[----:B------:R-:W-:-:S05]  /*5520*/  FMUL.FTZ R130, R130, UR16 ;  /* 0x0000001082827c20 */ /* 0x000fca0008410000 */
[----:B------:R-:W-:-:S04]  /*5530*/  FSEL R130, R130, RZ, P6 ;  /* 0x000000ff82827208 */ /* 0x000fc80003000000 */
[----:B------:R-:W-:-:S04]  /*5540*/  F2FP.F16.F32.PACK_AB R130, RZ, R130 ;  /* 0x00000082ff82723e */ /* 0x000fc800000000ff */
[----:B------:R-:W-:-:S07]  /*5550*/  PRMT R146, R146, 0x5410, R130 ;  /* 0x0000541092927816 */ /* 0x000fce0000000082 */
.L_x_8596:
[----:B------:R-:W-:Y:S05]  /*5560*/  @!P4 BRA `(.L_x_8597) ;  /* 0x000000000018c947 */ /* 0x000fea0003800000 */
[----:B------:R-:W-:Y:S01]  /*5570*/  FMUL.FTZ R130, R158, UR17 ;  /* 0x000000119e827c20 */ /* 0x000fe20008410000 */
[----:B-----5:R-:W-:-:S03]  /*5580*/  LOP3.LUT P6, RZ, R173, 0xff0000, RZ, 0xc0, !PT ;  /* 0x00ff0000adff7812 */ /* 0x020fc600078cc0ff */
[----:B------:R-:W-:-:S05]  /*5590*/  FMUL.FTZ R130, R130, UR16 ;  /* 0x0000001082827c20 */ /* 0x000fca0008410000 */
[----:B------:R-:W-:-:S04]  /*55a0*/  FSEL R130, R130, RZ, P6 ;  /* 0x000000ff82827208 */ /* 0x000fc80003000000 */
[----:B------:R-:W-:-:S04]  /*55b0*/  F2FP.F16.F32.PACK_AB R130, RZ, R130 ;  /* 0x00000082ff82723e */ /* 0x000fc800000000ff */
[----:B------:R-:W-:-:S07]  /*55c0*/  PRMT R147, R130, 0x7610, R147 ;  /* 0x0000761082937816 */ /* 0x000fce0000000093 */
.L_x_8597:
        /* <DEDUP_REMOVED lines=13> */
.L_x_8590:
        /* <DEDUP_REMOVED lines=12> */
.L_x_8598:
        /* <DEDUP_REMOVED lines=12> */
.L_x_8599:
        /* <DEDUP_REMOVED lines=12> */
.L_x_8600:
        /* <DEDUP_REMOVED lines=12> */
.L_x_8601:
        /* <DEDUP_REMOVED lines=12> */
.L_x_8602:
        /* <DEDUP_REMOVED lines=12> */
.L_x_8603:
        /* <DEDUP_REMOVED lines=12> */
.L_x_8604:
        /* <DEDUP_REMOVED lines=13> */
.L_x_8582:
        /* <DEDUP_REMOVED lines=8> */
.L_x_8572:
[----:B------:R-:W-:Y:S05]  /*5d30*/  BSYNC.RECONVERGENT B0 ;  /* 0x0000000000007941 */ /* 0x000fea0003800200 */
.L_x_8571:
        /* <DEDUP_REMOVED lines=55> */
.L_x_8609:
[----:B------:R-:W-:Y:S05]  /*60b0*/  @!P4 BRA `(.L_x_8610) ;  /* 0x000000000018c947 */ /* 0x000fea0003800000 */
[----:B------:R-:W-:Y:S01]  /*60c0*/  FMUL.FTZ R157, R157, UR17 ;  /* 0x000000119d9d7c20 */ /* 0x000fe20008410000 */
[----:B------:R-:W-:-:S03]  /*60d0*/  LOP3.LUT P6, RZ, R176, 0xff00, RZ, 0xc0, !PT ;  /* 0x0000ff00b0ff7812 */ /* 0x000fc600078cc0ff */
[----:B------:R-:W-:-:S05]  /*60e0*/  FMUL.FTZ R157, R157, UR16 ;  /* 0x000000109d9d7c20 */ /* 0x000fca0008410000 */
[----:B------:R-:W-:-:S04]  /*60f0*/  FSEL R157, R157, RZ, P6 ;  /* 0x000000ff9d9d7208 */ /* 0x000fc80003000000 */
[----:B------:R-:W-:-:S04]  /*6100*/  F2FP.F16.F32.PACK_AB R157, RZ, R157 ;  /* 0x0000009dff9d723e */ /* 0x000fc800000000ff */
[----:B------:R-:W-:-:S07]  /*6110*/  PRMT R144, R144, 0x5410, R157 ;  /* 0x0000541090907816 */ /* 0x000fce000000009d */
.L_x_8610:
[----:B------:R-:W-:Y:S05]  /*6120*/  @!P4 BRA `(.L_x_8611) ;  /* 0x000000000018c947 */ /* 0x000fea0003800000 */
[----:B------:R-:W-:Y:S01]  /*6130*/  FMUL.FTZ R159, R159, UR17 ;  /* 0x000000119f9f7c20 */ /* 0x000fe20008410000 */
[----:B------:R-:W-:-:S03]  /*6140*/  LOP3.LUT P6, RZ, R176, 0xff0000, RZ, 0xc0, !PT ;  /* 0x00ff0000b0ff7812 */ /* 0x000fc600078cc0ff */
[----:B------:R-:W-:-:S05]  /*6150*/  FMUL.FTZ R159, R159, UR16 ;  /* 0x000000109f9f7c20 */ /* 0x000fca0008410000 */
[----:B------:R-:W-:-:S04]  /*6160*/  FSEL R159, R159, RZ, P6 ;  /* 0x000000ff9f9f7208 */ /* 0x000fc80003000000 */
[----:B------:R-:W-:-:S04]  /*6170*/  F2FP.F16.F32.PACK_AB R159, RZ, R159 ;  /* 0x0000009fff9f723e */ /* 0x000fc800000000ff */
[----:B------:R-:W-:-:S07]  /*6180*/  PRMT R145, R159, 0x7610, R145 ;  /* 0x000076109f917816 */ /* 0x000fce0000000091 */
.L_x_8611:
[----:B------:R-:W-:Y:S05]  /*6190*/  @!P4 BRA `(.L_x_8612) ;  /* 0x000000000018c947 */ /* 0x000fea0003800000 */
[----:B------:R-:W-:Y:S01]  /*61a0*/  FMUL.FTZ R195, R195, UR17 ;  /* 0x00000011c3c37c20 */ /* 0x000fe20008410000 */
[----:B------:R-:W-:-:S03]  /*61b0*/  LOP3.LUT P6, RZ, R176, 0xff000000, RZ, 0xc0, !PT ;  /* 0xff000000b0ff7812 */ /* 0x000fc600078cc0ff */
[----:B------:R-:W-:-:S05]  /*61c0*/  FMUL.FTZ R195, R195, UR16 ;  /* 0x00000010c3c37c20 */ /* 0x000fca0008410000 */
[----:B------:R-:W-:-:S04]  /*61d0*/  FSEL R195, R195, RZ, P6 ;  /* 0x000000ffc3c37208 */ /* 0x000fc80003000000 */
[----:B------:R-:W-:-:S04]  /*61e0*/  F2FP.F16.F32.PACK_AB R195, RZ, R195 ;  /* 0x000000c3ffc3723e */ /* 0x000fc800000000ff */
[----:B------:R-:W-:-:S07]  /*61f0*/  PRMT R145, R145, 0x5410, R195 ;  /* 0x0000541091917816 */ /* 0x000fce00000000c3 */
.L_x_8612:
[----:B------:R-:W-:Y:S05]  /*6200*/  @!P4 BRA `(.L_x_8613) ;  /* 0x000000000018c947 */ /* 0x000fea0003800000 */
[----:B------:R-:W-:Y:S01]  /*6210*/  FMUL.FTZ R131, R131, UR17 ;  /* 0x0000001183837c20 */ /* 0x000fe20008410000 */
[----:B------:R-:W-:-:S03]  /*6220*/  LOP3.LUT P6, RZ, R177, 0xff, RZ, 0xc0, !PT ;  /* 0x000000ffb1ff7812 */ /* 0x000fc600078cc0ff */
[----:B------:R-:W-:-:S05]  /*6230*/  FMUL.FTZ R131, R131, UR16 ;  /* 0x0000001083837c20 */ /* 0x000fca0008410000 */
[----:B------:R-:W-:-:S04]  /*6240*/  FSEL R131, R131, RZ, P6 ;  /* 0x000000ff83837208 */ /* 0x000fc80003000000 */
[----:B------:R-:W-:-:S04]  /*6250*/  F2FP.F16.F32.PACK_AB R131, RZ, R131 ;  /* 0x00000083ff83723e */ /* 0x000fc800000000ff */
[----:B------:R-:W-:-:S07]  /*6260*/  PRMT R146, R131, 0x7610, R146 ;  /* 0x0000761083927816 */ /* 0x000fce0000000092 */
.L_x_8613:
[----:B------:R-:W-:Y:S05]  /*6270*/  @!P4 BRA `(.L_x_8614) ;  /* 0x000000000018c947 */ /* 0x000fea0003800000 */
[----:B------:R-:W-:Y:S01]  /*6280*/  FMUL.FTZ R209, R209, UR17 ;  /* 0x00000011d1d17c20 */ /* 0x000fe20008410000 */
[----:B------:R-:W-:-:S03]  /*6290*/  LOP3.LUT P6, RZ, R177, 0xff00, RZ, 0xc0, !PT ;  /* 0x0000ff00b1ff7812 */ /* 0x000fc600078cc0ff */
[----:B------:R-:W-:-:S05]  /*62a0*/  FMUL.FTZ R209, R209, UR16 ;  /* 0x00000010d1d17c20 */ /* 0x000fca0008410000 */
[----:B------:R-:W-:-:S04]  /*62b0*/  FSEL R209, R209, RZ, P6 ;  /* 0x000000ffd1d17208 */ /* 0x000fc80003000000 */
[----:B------:R-:W-:-:S04]  /*62c0*/  F2FP.F16.F32.PACK_AB R209, RZ, R209 ;  /* 0x000000d1ffd1723e */ /* 0x000fc800000000ff */
[----:B------:R-:W-:-:S07]  /*62d0*/  PRMT R146, R146, 0x5410, R209 ;  /* 0x0000541092927816 */ /* 0x000fce00000000d1 */
.L_x_8614:
[----:B------:R-:W-:Y:S05]  /*62e0*/  @!P4 BRA `(.L_x_8615) ;  /* 0x000000000018c947 */ /* 0x000fea0003800000 */
[----:B------:R-:W-:Y:S01]  /*62f0*/  FMUL.FTZ R128, R211, UR17 ;  /* 0x00000011d3807c20 */ /* 0x000fe20008410000 */
[----:B------:R-:W-:-:S03]  /*6300*/  LOP3.LUT P6, RZ, R177, 0xff0000, RZ, 0xc0, !PT ;  /* 0x00ff0000b1ff7812 */ /* 0x000fc600078cc0ff */
[----:B------:R-:W-:-:S05]  /*6310*/  FMUL.FTZ R128, R128, UR16 ;  /* 0x0000001080807c20 */ /* 0x000fca0008410000 */
[----:B------:R-:W-:-:S04]  /*6320*/  FSEL R128, R128, RZ, P6 ;  /* 0x000000ff80807208 */ /* 0x000fc80003000000 */
[----:B------:R-:W-:-:S04]  /*6330*/  F2FP.F16.F32.PACK_AB R128, RZ, R128 ;  /* 0x00000080ff80723e */ /* 0x000fc800000000ff */
[----:B------:R-:W-:-:S07]  /*6340*/  PRMT R147, R128, 0x7610, R147 ;  /* 0x0000761080937816 */ /* 0x000fce0000000093 */
.L_x_8615:
        /* <DEDUP_REMOVED lines=13> */
.L_x_8608:
        /* <DEDUP_REMOVED lines=14> */
.L_x_8617:
        /* <DEDUP_REMOVED lines=13> */
.L_x_8618:
        /* <DEDUP_REMOVED lines=13> */
.L_x_8619:
        /* <DEDUP_REMOVED lines=13> */
.L_x_8620:
        /* <DEDUP_REMOVED lines=13> */
.L_x_8621:
        /* <DEDUP_REMOVED lines=13> */
.L_x_8622:
        /* <DEDUP_REMOVED lines=13> */
.L_x_8623:
        /* <DEDUP_REMOVED lines=13> */
.L_x_8607:
        /* <DEDUP_REMOVED lines=50> */
.L_x_8625:
[----:B------:R-:W-:Y:S05]  /*6dd0*/  @!P4 BRA `(.L_x_8626) ;  /* 0x000000000018c947 */ /* 0x000fea0003800000 */
[----:B------:R-:W-:Y:S01]  /*6de0*/  FMUL.FTZ R130, R162, UR17 ;  /* 0x00000011a2827c20 */ /* 0x000fe20008410000 */
[----:B-----5:R-:W-:-:S03]  /*6df0*/  LOP3.LUT P6, RZ, R176, 0xff00, RZ, 0xc0, !PT ;  /* 0x0000ff00b0ff7812 */ /* 0x020fc600078cc0ff */
[----:B------:R-:W-:-:S05]  /*6e00*/  FMUL.FTZ R130, R130, UR16 ;  /* 0x0000001082827c20 */ /* 0x000fca0008410000 */
[----:B------:R-:W-:-:S04]  /*6e10*/  FSEL R130, R130, RZ, P6 ;  /* 0x000000ff82827208 */ /* 0x000fc80003000000 */
[----:B------:R-:W-:-:S04]  /*6e20*/  F2FP.F16.F32.PACK_AB R130, RZ, R130 ;  /* 0x00000082ff82723e */ /* 0x000fc800000000ff */
[----:B------:R-:W-:-:S07]  /*6e30*/  PRMT R144, R144, 0x5410, R130 ;  /* 0x0000541090907816 */ /* 0x000fce0000000082 */
.L_x_8626:
[----:B------:R-:W-:Y:S05]  /*6e40*/  @!P4 BRA `(.L_x_8627) ;  /* 0x000000000018c947 */ /* 0x000fea0003800000 */
[----:B------:R-:W-:Y:S01]  /*6e50*/  FMUL.FTZ R130, R163, UR17 ;  /* 0x00000011a3827c20 */ /* 0x000fe20008410000 */
[----:B-----5:R-:W-:-:S03]  /*6e60*/  LOP3.LUT P6, RZ, R176, 0xff0000, RZ, 0xc0, !PT ;  /* 0x00ff0000b0ff7812 */ /* 0x020fc600078cc0ff */
[----:B------:R-:W-:-:S05]  /*6e70*/  FMUL.FTZ R130, R130, UR16 ;  /* 0x0000001082827c20 */ /* 0x000fca0008410000 */
[----:B------:R-:W-:-:S04]  /*6e80*/  FSEL R130, R130, RZ, P6 ;  /* 0x000000ff82827208 */ /* 0x000fc80003000000 */
[----:B------:R-:W-:-:S04]  /*6e90*/  F2FP.F16.F32.PACK_AB R130, RZ, R130 ;  /* 0x00000082ff82723e */ /* 0x000fc800000000ff */
[----:B------:R-:W-:-:S07]  /*6ea0*/  PRMT R145, R130, 0x7610, R145 ;  /* 0x0000761082917816 */ /* 0x000fce0000000091 */
.L_x_8627:
[----:B------:R-:W-:Y:S05]  /*6eb0*/  @!P4 BRA `(.L_x_8628) ;  /* 0x000000000018c947 */ /* 0x000fea0003800000 */
[----:B------:R-:W-:Y:S01]  /*6ec0*/  FMUL.FTZ R130, R195, UR17 ;  /* 0x00000011c3827c20 */ /* 0x000fe20008410000 */
[----:B-----5:R-:W-:-:S03]  /*6ed0*/  LOP3.LUT P6, RZ, R176, 0xff000000, RZ, 0xc0, !PT ;  /* 0xff000000b0ff7812 */ /* 0x020fc600078cc0ff */
[----:B------:R-:W-:-:S05]  /*6ee0*/  FMUL.FTZ R130, R130, UR16 ;  /* 0x0000001082827c20 */ /* 0x000fca0008410000 */
[----:B------:R-:W-:-:S04]  /*6ef0*/  FSEL R130, R130, RZ, P6 ;  /* 0x000000ff82827208 */ /* 0x000fc80003000000 */
[----:B------:R-:W-:-:S04]  /*6f00*/  F2FP.F16.F32.PACK_AB R130, RZ, R130 ;  /* 0x00000082ff82723e */ /* 0x000fc800000000ff */
[----:B------:R-:W-:-:S07]  /*6f10*/  PRMT R145, R145, 0x5410, R130 ;  /* 0x0000541091917816 */ /* 0x000fce0000000082 */
.L_x_8628:
[----:B------:R-:W-:Y:S05]  /*6f20*/  @!P4 BRA `(.L_x_8629) ;  /* 0x000000000018c947 */ /* 0x000fea0003800000 */
[----:B------:R-:W-:Y:S01]  /*6f30*/  FMUL.FTZ R130, R131, UR17 ;  /* 0x0000001183827c20 */ /* 0x000fe20008410000 */
[----:B-----5:R-:W-:-:S03]  /*6f40*/  LOP3.LUT P6, RZ, R177, 0xff, RZ, 0xc0, !PT ;  /* 0x000000ffb1ff7812 */ /* 0x020fc600078cc0ff */
[----:B------:R-:W-:-:S05]  /*6f50*/  FMUL.FTZ R130, R130, UR16 ;  /* 0x0000001082827c20 */ /* 0x000fca0008410000 */
[----:B------:R-:W-:-:S04]  /*6f60*/  FSEL R130, R130, RZ, P6 ;  /* 0x000000ff82827208 */ /* 0x000fc80003000000 */
[----:B------:R-:W-:-:S04]  /*6f70*/  F2FP.F16.F32.PACK_AB R130, RZ, R130 ;  /* 0x00000082ff82723e */ /* 0x000fc800000000ff */
[----:B------:R-:W-:-:S07]  /*6f80*/  PRMT R146, R130, 0x7610, R146 ;  /* 0x0000761082927816 */ /* 0x000fce0000000092 */
.L_x_8629:
[----:B------:R-:W-:Y:S05]  /*6f90*/  @!P4 BRA `(.L_x_8630) ;  /* 0x000000000018c947 */ /* 0x000fea0003800000 */
[----:B------:R-:W-:Y:S01]  /*6fa0*/  FMUL.FTZ R130, R211, UR17 ;  /* 0x00000011d3827c20 */ /* 0x000fe20008410000 */
[----:B-----5:R-:W-:-:S03]  /*6fb0*/  LOP3.LUT P6, RZ, R177, 0xff00, RZ, 0xc0, !PT ;  /* 0x0000ff00b1ff7812 */ /* 0x020fc600078cc0ff */
[----:B------:R-:W-:-:S05]  /*6fc0*/  FMUL.FTZ R130, R130, UR16 ;  /* 0x0000001082827c20 */ /* 0x000fca0008410000 */
[----:B------:R-:W-:-:S04]  /*6fd0*/  FSEL R130, R130, RZ, P6 ;  /* 0x000000ff82827208 */ /* 0x000fc80003000000 */
[----:B------:R-:W-:-:S04]  /*6fe0*/  F2FP.F16.F32.PACK_AB R130, RZ, R130 ;  /* 0x00000082ff82723e */ /* 0x000fc800000000ff */
[----:B------:R-:W-:-:S07]  /*6ff0*/  PRMT R146, R146, 0x5410, R130 ;  /* 0x0000541092927816 */ /* 0x000fce0000000082 */
.L_x_8630:
[----:B------:R-:W-:Y:S05]  /*7000*/  @!P4 BRA `(.L_x_8631) ;  /* 0x000000000018c947 */ /* 0x000fea0003800000 */
[----:B------:R-:W-:Y:S01]  /*7010*/  FMUL.FTZ R130, R158, UR17 ;  /* 0x000000119e827c20 */ /* 0x000fe20008410000 */
[----:B-----5:R-:W-:-:S03]  /*7020*/  LOP3.LUT P6, RZ, R177, 0xff0000, RZ, 0xc0, !PT ;  /* 0x00ff0000b1ff7812 */ /* 0x020fc600078cc0ff */
[----:B------:R-:W-:-:S05]  /*7030*/  FMUL.FTZ R130, R130, UR16 ;  /* 0x0000001082827c20 */ /* 0x000fca0008410000 */
[----:B------:R-:W-:-:S04]  /*7040*/  FSEL R130, R130, RZ, P6 ;  /* 0x000000ff82827208 */ /* 0x000fc80003000000 */
[----:B------:R-:W-:-:S04]  /*7050*/  F2FP.F16.F32.PACK_AB R130, RZ, R130 ;  /* 0x00000082ff82723e */ /* 0x000fc800000000ff */
[----:B------:R-:W-:-:S07]  /*7060*/  PRMT R147, R130, 0x7610, R147 ;  /* 0x0000761082937816 */ /* 0x000fce0000000093 */
.L_x_8631:
        /* <DEDUP_REMOVED lines=13> */
.L_x_8624:
        /* <DEDUP_REMOVED lines=12> */
.L_x_8632:
        /* <DEDUP_REMOVED lines=12> */
.L_x_8633:
        /* <DEDUP_REMOVED lines=12> */
.L_x_8634:
        /* <DEDUP_REMOVED lines=12> */
.L_x_8635:
        /* <DEDUP_REMOVED lines=12> */
.L_x_8636:
        /* <DEDUP_REMOVED lines=12> */
.L_x_8637:
        /* <DEDUP_REMOVED lines=12> */
.L_x_8638:
        /* <DEDUP_REMOVED lines=13> */
.L_x_8616:
        /* <DEDUP_REMOVED lines=8> */
.L_x_8606:
[----:B------:R-:W-:Y:S05]  /*77d0*/  BSYNC.RECONVERGENT B0 ;  /* 0x0000000000007941 */ /* 0x000fea0003800200 */
.L_x_8605:
        /* <DEDUP_REMOVED lines=10> */
[--C-:B0-23-5:R-:W-:Y:S02]  /*7880*/  HADD2.F32 R130, -RZ, R37.reuse.H1_H1 ;  /* 0x30000025ff827230 */ /* 0x12dfe40000004100 */
[----:B------:R-:W-:Y:S02]  /*7890*/  HADD2.F32 R6, -RZ, R36.H1_H1 ;  /* 0x30000024ff067230 */ /* 0x000fe40000004100 */
        /* <DEDUP_REMOVED lines=8> */
[-CC-:B------:R-:W-:Y:S01]  /*7920*/  @P6 FFMA.FTZ R195, R205, R7.reuse, R160.reuse ;  /* 0x00000007cdc36223 */ /* 0x180fe200000100a0 */
[----:B------:R-:W-:Y:S01]  /*7930*/  @P6 FFMA.FTZ R162, R210, R7, R160 ;  /* 0x00000007d2a26223 */ /* 0x000fe200000100a0 */
[----:B------:R-:W-:Y:S01]  /*7940*/  @P6 FADD.FTZ R128, R202, -R159 ;  /* 0x8000009fca806221 */ /* 0x000fe20000010000 */
[----:B------:R-:W-:-:S02]  /*7950*/  HADD2.F32 R7, -RZ, R36.H0_H0 ;  /* 0x20000024ff077230 */ /* 0x000fc40000004100 */
[----:B------:R-:W-:Y:S01]  /*7960*/  @P6 FADD.FTZ R159, R199, -R156 ;  /* 0x8000009cc79f6221 */ /* 0x000fe20000010000 */
[----:B------:R-:W-:Y:S01]  /*7970*/  @P6 FADD.FTZ R129, R198, -R129 ;  /* 0x80000081c6816221 */ /* 0x000fe20000010000 */
[C---:B------:R-:W-:Y:S01]  /*7980*/  @P6 FFMA.FTZ R6, R4.reuse, R131, R6 ;  /* 0x0000008304066223 */ /* 0x040fe20000010006 */
[C---:B------:R-:W-:Y:S01]  /*7990*/  @P6 FFMA.FTZ R157, R4.reuse, R128, R157 ;  /* 0x00000080049d6223 */ /* 0x040fe2000001009d */
[C---:B------:R-:W-:Y:S01]  /*79a0*/  @P6 FFMA.FTZ R130, R4.reuse, R159, R130 ;  /* 0x0000009f04826223 */ /* 0x040fe20000010082 */
[----:B------:R-:W-:Y:S01]  /*79b0*/  @P6 FFMA.FTZ R7, R4, R129, R7 ;  /* 0x0000008104076223 */ /* 0x000fe20000010007 */
[--C-:B------:R-:W-:Y:S02]  /*79c0*/  HADD2.F32 R156, -RZ, R38.reuse.H1_H1 ;  /* 0x30000026ff9c7230 */ /* 0x100fe40000004100 */
[----:B------:R-:W-:Y:S01]  /*79d0*/  @P6 FADD.FTZ R129, R203, -R158 ;  /* 0x8000009ecb816221 */ /* 0x000fe20000010000 */
[----:B------:R-:W-:Y:S02]  /*79e0*/  HADD2.F32 R159, -RZ, R39.H0_H0 ;  /* 0x20000027ff9f7230 */ /* 0x000fe40000004100 */
[----:B------:R-:W-:Y:S01]  /*79f0*/  @P6 FADD.FTZ R128, R208, -R195 ;  /* 0x800000c3d0806221 */ /* 0x000fe20000010000 */
[----:B------:R-:W-:-:S02]  /*7a00*/  HADD2.F32 R131, -RZ, R38.H0_H0 ;  /* 0x20000026ff837230 */ /* 0x000fc40000004100 */
[----:B------:R-:W-:Y:S01]  /*7a10*/  @P6 FADD.FTZ R163, R204, -R163 ;  /* 0x800000a3cca36221 */ /* 0x000fe20000010000 */
[----:B------:R-:W-:Y:S02]  /*7a20*/  HADD2.F32 R160, -RZ, R39.H1_H1 ;  /* 0x30000027ffa07230 */ /* 0x000fe40000004100 */
[----:B------:R-:W-:Y:S01]  /*7a30*/  @P6 FADD.FTZ R195, R207, -R162 ;  /* 0x800000a2cfc36221 */ /* 0x000fe20000010000 */
[C---:B------:R-:W-:Y:S01]  /*7a40*/  @P6 FFMA.FTZ R156, R4.reuse, R129, R156 ;  /* 0x00000081049c6223 */ /* 0x040fe2000001009c */
[C---:B------:R-:W-:Y:S01]  /*7a50*/  @P6 FFMA.FTZ R159, R4.reuse, R128, R159 ;  /* 0x00000080049f6223 */ /* 0x040fe2000001009f */
[C---:B------:R-:W-:Y:S01]  /*7a60*/  @P6 FFMA.FTZ R131, R4.reuse, R163, R131 ;  /* 0x000000a304836223 */ /* 0x040fe20000010083 */
[----:B------:R-:W-:Y:S01]  /*7a70*/  @P6 FFMA.FTZ R160, R4, R195, R160 ;  /* 0x000000c304a06223 */ /* 0x000fe200000100a0 */
[----:B------:R-:W-:Y:S02]  /*7a80*/  F2FP.F16.F32.PACK_AB R128, R6, R7 ;  /* 0x000000070680723e */ /* 0x000fe400000000ff */
        /* <DEDUP_REMOVED lines=8> */
.L_x_8643:
[----:B------:R-:W-:Y:S05]  /*7b10*/  @!P4 BRA `(.L_x_8644) ;  /* 0x000000000018c947 */ /* 0x000fea0003800000 */
[----:B------:R-:W-:Y:S01]  /*7b20*/  FMUL.FTZ R6, R6, UR17 ;  /* 0x0000001106067c20 */ /* 0x000fe20008410000 */
[----:B------:R-:W-:-:S03]  /*7b30*/  LOP3.LUT P6, RZ, R178, 0xff00, RZ, 0xc0, !PT ;  /* 0x0000ff00b2ff7812 */ /* 0x000fc600078cc0ff */
[----:B------:R-:W-:-:S05]  /*7b40*/  FMUL.FTZ R6, R6, UR16 ;  /* 0x0000001006067c20 */ /* 0x000fca0008410000 */
[----:B------:R-:W-:-:S04]  /*7b50*/  FSEL R6, R6, RZ, P6 ;  /* 0x000000ff06067208 */ /* 0x000fc80003000000 */
[----:B------:R-:W-:-:S04]  /*7b60*/  F2FP.F16.F32.PACK_AB R6, RZ, R6 ;  /* 0x00000006ff06723e */ /* 0x000fc800000000ff */
[----:B------:R-:W-:-:S07]  /*7b70*/  PRMT R144, R144, 0x5410, R6 ;  /* 0x0000541090907816 */ /* 0x000fce0000000006 */
.L_x_8644:
[----:B------:R-:W-:Y:S05]  /*7b80*/  @!P4 BRA `(.L_x_8645) ;  /* 0x000000000018c947 */ /* 0x000fea0003800000 */
[----:B------:R-:W-:Y:S01]  /*7b90*/  FMUL.FTZ R157, R157, UR17 ;  /* 0x000000119d9d7c20 */ /* 0x000fe20008410000 */
[----:B------:R-:W-:-:S03]  /*7ba0*/  LOP3.LUT P6, RZ, R178, 0xff0000, RZ, 0xc0, !PT ;  /* 0x00ff0000b2ff7812 */ /* 0x000fc600078cc0ff */
[----:B------:R-:W-:-:S05]  /*7bb0*/  FMUL.FTZ R157, R157, UR16 ;  /* 0x000000109d9d7c20 */ /* 0x000fca0008410000 */
[----:B------:R-:W-:-:S04]  /*7bc0*/  FSEL R157, R157, RZ, P6 ;  /* 0x000000ff9d9d7208 */ /* 0x000fc80003000000 */
[----:B------:R-:W-:-:S04]  /*7bd0*/  F2FP.F16.F32.PACK_AB R157, RZ, R157 ;  /* 0x0000009dff9d723e */ /* 0x000fc800000000ff */
[----:B------:R-:W-:-:S07]  /*7be0*/  PRMT R145, R157, 0x7610, R145 ;  /* 0x000076109d917816 */ /* 0x000fce0000000091 */
.L_x_8645:
[----:B------:R-:W-:Y:S05]  /*7bf0*/  @!P4 BRA `(.L_x_8646) ;  /* 0x000000000018c947 */ /* 0x000fea0003800000 */
[----:B------:R-:W-:Y:S01]  /*7c00*/  FMUL.FTZ R130, R130, UR17 ;  /* 0x0000001182827c20 */ /* 0x000fe20008410000 */
[----:B------:R-:W-:-:S03]  /*7c10*/  LOP3.LUT P6, RZ, R178, 0xff000000, RZ, 0xc0, !PT ;  /* 0xff000000b2ff7812 */ /* 0x000fc600078cc0ff */
[----:B------:R-:W-:-:S05]  /*7c20*/  FMUL.FTZ R130, R130, UR16 ;  /* 0x0000001082827c20 */ /* 0x000fca0008410000 */
[----:B------:R-:W-:-:S04]  /*7c30*/  FSEL R130, R130, RZ, P6 ;  /* 0x000000ff82827208 */ /* 0x000fc80003000000 */
[----:B------:R-:W-:-:S04]  /*7c40*/  F2FP.F16.F32.PACK_AB R130, RZ, R130 ;  /* 0x00000082ff82723e */ /* 0x000fc800000000ff */
[----:B------:R-:W-:-:S07]  /*7c50*/  PRMT R145, R145, 0x5410, R130 ;  /* 0x0000541091917816 */ /* 0x000fce0000000082 */
.L_x_8646:
[----:B------:R-:W-:Y:S05]  /*7c60*/  @!P4 BRA `(.L_x_8647) ;  /* 0x000000000018c947 */ /* 0x000fea0003800000 */
[----:B------:R-:W-:Y:S01]  /*7c70*/  FMUL.FTZ R4, R131, UR17 ;  /* 0x0000001183047c20 */ /* 0x000fe20008410000 */
[----:B------:R-:W-:-:S03]  /*7c80*/  LOP3.LUT P6, RZ, R179, 0xff, RZ, 0xc0, !PT ;  /* 0x000000ffb3ff7812 */ /* 0x000fc600078cc0ff */
[----:B------:R-:W-:-:S05]  /*7c90*/  FMUL.FTZ R4, R4, UR16 ;  /* 0x0000001004047c20 */ /* 0x000fca0008410000 */
[----:B------:R-:W-:-:S04]  /*7ca0*/  FSEL R4, R4, RZ, P6 ;  /* 0x000000ff04047208 */ /* 0x000fc80003000000 */
[----:B------:R-:W-:-:S04]  /*7cb0*/  F2FP.F16.F32.PACK_AB R4, RZ, R4 ;  /* 0x00000004ff04723e */ /* 0x000fc800000000ff */
[----:B------:R-:W-:-:S07]  /*7cc0*/  PRMT R146, R4, 0x7610, R146 ;  /* 0x0000761004927816 */ /* 0x000fce0000000092 */
.L_x_8647:
[----:B------:R-:W-:Y:S05]  /*7cd0*/  @!P4 BRA `(.L_x_8648) ;  /* 0x000000000018c947 */ /* 0x000fea0003800000 */
[----:B------:R-:W-:Y:S01]  /*7ce0*/  FMUL.FTZ R4, R156, UR17 ;  /* 0x000000119c047c20 */ /* 0x000fe20008410000 */
[----:B------:R-:W-:-:S03]  /*7cf0*/  LOP3.LUT P6, RZ, R179, 0xff00, RZ, 0xc0, !PT ;  /* 0x0000ff00b3ff7812 */ /* 0x000fc600078cc0ff */
[----:B------:R-:W-:-:S05]  /*7d00*/  FMUL.FTZ R4, R4, UR16 ;  /* 0x0000001004047c20 */ /* 0x000fca0008410000 */
[----:B------:R-:W-:-:S04]  /*7d10*/  FSEL R4, R4, RZ, P6 ;  /* 0x000000ff04047208 */ /* 0x000fc80003000000 */
[----:B------:R-:W-:-:S04]  /*7d20*/  F2FP.F16.F32.PACK_AB R4, RZ, R4 ;  /* 0x00000004ff04723e */ /* 0x000fc800000000ff */
[----:B------:R-:W-:-:S07]  /*7d30*/  PRMT R146, R146, 0x5410, R4 ;  /* 0x0000541092927816 */ /* 0x000fce0000000004 */
.L_x_8648:
[----:B------:R-:W-:Y:S05]  /*7d40*/  @!P4 BRA `(.L_x_8649) ;  /* 0x000000000018c947 */ /* 0x000fea0003800000 */
[----:B------:R-:W-:Y:S01]  /*7d50*/  FMUL.FTZ R4, R159, UR17 ;  /* 0x000000119f047c20 */ /* 0x000fe20008410000 */
[----:B------:R-:W-:-:S03]  /*7d60*/  LOP3.LUT P6, RZ, R179, 0xff0000, RZ, 0xc0, !PT ;  /* 0x00ff0000b3ff7812 */ /* 0x000fc600078cc0ff */
[----:B------:R-:W-:-:S05]  /*7d70*/  FMUL.FTZ R4, R4, UR16 ;  /* 0x0000001004047c20 */ /* 0x000fca0008410000 */
[----:B------:R-:W-:-:S04]  /*7d80*/  FSEL R4, R4, RZ, P6 ;  /* 0x000000ff04047208 */ /* 0x000fc80003000000 */
[----:B------:R-:W-:-:S04]  /*7d90*/  F2FP.F16.F32.PACK_AB R4, RZ, R4 ;  /* 0x00000004ff04723e */ /* 0x000fc800000000ff */
[----:B------:R-:W-:-:S07]  /*7da0*/  PRMT R147, R4, 0x7610, R147 ;  /* 0x0000761004937816 */ /* 0x000fce0000000093 */
.L_x_8649:
        /* <DEDUP_REMOVED lines=11> */
.L_x_8642:
        /* <DEDUP_REMOVED lines=14> */
.L_x_8651:
        /* <DEDUP_REMOVED lines=13> */
.L_x_8652:
        /* <DEDUP_REMOVED lines=13> */
.L_x_8653:
        /* <DEDUP_REMOVED lines=13> */
.L_x_8654:
        /* <DEDUP_REMOVED lines=13> */
.L_x_8655:
        /* <DEDUP_REMOVED lines=13> */
.L_x_8656:
        /* <DEDUP_REMOVED lines=13> */
.L_x_8657:
        /* <DEDUP_REMOVED lines=11> */
[----:B0-23--:R-:W-:Y:S01]  /*84d0*/  PRMT R147, R147, 0x5410, R7 ;  /* 0x0000541093937816 */ /* 0x00dfe20000000007 */
[----:B------:R-:W-:Y:S06]  /*84e0*/  BRA `(.L_x_8650) ;  /* 0x0000000c00107947 */ /* 0x000fec0003800000 */
.L_x_8641:
        /* <DEDUP_REMOVED lines=46> */
.L_x_8659:
[----:B------:R-:W-:Y:S05]  /*87d0*/  @!P4 BRA `(.L_x_8660) ;  /* 0x000000000018c947 */ /* 0x000fea0003800000 */
[----:B------:R-:W-:Y:S01]  /*87e0*/  FMUL.FTZ R4, R7, UR17 ;  /* 0x0000001107047c20 */ /* 0x000fe20008410000 */
[----:B-----5:R-:W-:-:S03]  /*87f0*/  LOP3.LUT P6, RZ, R178, 0xff00, RZ, 0xc0, !PT ;  /* 0x0000ff00b2ff7812 */ /* 0x020fc600078cc0ff */
[----:B------:R-:W-:-:S05]  /*8800*/  FMUL.FTZ R4, R4, UR16 ;  /* 0x0000001004047c20 */ /* 0x000fca0008410000 */
[----:B------:R-:W-:-:S04]  /*8810*/  FSEL R4, R4, RZ, P6 ;  /* 0x000000ff04047208 */ /* 0x000fc80003000000 */
[----:B------:R-:W-:-:S04]  /*8820*/  F2FP.F16.F32.PACK_AB R4, RZ, R4 ;  /* 0x00000004ff04723e */ /* 0x000fc800000000ff */
[----:B------:R-:W-:-:S07]  /*8830*/  PRMT R144, R144, 0x5410, R4 ;  /* 0x0000541090907816 */ /* 0x000fce0000000004 */
.L_x_8660:
[----:B------:R-:W-:Y:S05]  /*8840*/  @!P4 BRA `(.L_x_8661) ;  /* 0x000000000018c947 */ /* 0x000fea0003800000 */
[----:B------:R-:W-:Y:S01]  /*8850*/  FMUL.FTZ R4, R157, UR17 ;  /* 0x000000119d047c20 */ /* 0x000fe20008410000 */
[----:B-----5:R-:W-:-:S03]  /*8860*/  LOP3.LUT P6, RZ, R178, 0xff0000, RZ, 0xc0, !PT ;  /* 0x00ff0000b2ff7812 */ /* 0x020fc600078cc0ff */
[----:B------:R-:W-:-:S05]  /*8870*/  FMUL.FTZ R4, R4, UR16 ;  /* 0x0000001004047c20 */ /* 0x000fca0008410000 */
[----:B------:R-:W-:-:S04]  /*8880*/  FSEL R4, R4, RZ, P6 ;  /* 0x000000ff04047208 */ /* 0x000fc80003000000 */
[----:B------:R-:W-:-:S04]  /*8890*/  F2FP.F16.F32.PACK_AB R4, RZ, R4 ;  /* 0x00000004ff04723e */ /* 0x000fc800000000ff */
[----:B------:R-:W-:-:S07]  /*88a0*/  PRMT R145, R4, 0x7610, R145 ;  /* 0x0000761004917816 */ /* 0x000fce0000000091 */
.L_x_8661:
[----:B------:R-:W-:Y:S05]  /*88b0*/  @!P4 BRA `(.L_x_8662) ;  /* 0x000000000018c947 */ /* 0x000fea0003800000 */
[----:B------:R-:W-:Y:S01]  /*88c0*/  FMUL.FTZ R4, R158, UR17 ;  /* 0x000000119e047c20 */ /* 0x000fe20008410000 */
[----:B-----5:R-:W-:-:S03]  /*88d0*/  LOP3.LUT P6, RZ, R178, 0xff000000, RZ, 0xc0, !PT ;  /* 0xff000000b2ff7812 */ /* 0x020fc600078cc0ff */
[----:B------:R-:W-:-:S05]  /*88e0*/  FMUL.FTZ R4, R4, UR16 ;  /* 0x0000001004047c20 */ /* 0x000fca0008410000 */
[----:B------:R-:W-:-:S04]  /*88f0*/  FSEL R4, R4, RZ, P6 ;  /* 0x000000ff04047208 */ /* 0x000fc80003000000 */
[----:B------:R-:W-:-:S04]  /*8900*/  F2FP.F16.F32.PACK_AB R4, RZ, R4 ;  /* 0x00000004ff04723e */ /* 0x000fc800000000ff */
[----:B------:R-:W-:-:S07]  /*8910*/  PRMT R145, R145, 0x5410, R4 ;  /* 0x0000541091917816 */ /* 0x000fce0000000004 */
.L_x_8662:
[----:B------:R-:W-:Y:S05]  /*8920*/  @!P4 BRA `(.L_x_8663) ;  /* 0x000000000018c947 */ /* 0x000fea0003800000 */
[----:B------:R-:W-:Y:S01]  /*8930*/  FMUL.FTZ R4, R130, UR17 ;  /* 0x0000001182047c20 */ /* 0x000fe20008410000 */
[----:B-----5:R-:W-:-:S03]  /*8940*/  LOP3.LUT P6, RZ, R179, 0xff, RZ, 0xc0, !PT ;  /* 0x000000ffb3ff7812 */ /* 0x020fc600078cc0ff */
[----:B------:R-:W-:-:S05]  /*8950*/  FMUL.FTZ R4, R4, UR16 ;  /* 0x0000001004047c20 */ /* 0x000fca0008410000 */
[----:B------:R-:W-:-:S04]  /*8960*/  FSEL R4, R4, RZ, P6 ;  /* 0x000000ff04047208 */ /* 0x000fc80003000000 */
[----:B------:R-:W-:-:S04]  /*8970*/  F2FP.F16.F32.PACK_AB R4, RZ, R4 ;  /* 0x00000004ff04723e */ /* 0x000fc800000000ff */
[----:B------:R-:W-:-:S07]  /*8980*/  PRMT R146, R4, 0x7610, R146 ;  /* 0x0000761004927816 */ /* 0x000fce0000000092 */
.L_x_8663:
[----:B------:R-:W-:Y:S05]  /*8990*/  @!P4 BRA `(.L_x_8664) ;  /* 0x000000000018c947 */ /* 0x000fea0003800000 */
[----:B------:R-:W-:Y:S01]  /*89a0*/  FMUL.FTZ R4, R131, UR17 ;  /* 0x0000001183047c20 */ /* 0x000fe20008410000 */
[----:B-----5:R-:W-:-:S03]  /*89b0*/  LOP3.LUT P6, RZ, R179, 0xff00, RZ, 0xc0, !PT ;  /* 0x0000ff00b3ff7812 */ /* 0x020fc600078cc0ff */
[----:B------:R-:W-:-:S05]  /*89c0*/  FMUL.FTZ R4, R4, UR16 ;  /* 0x0000001004047c20 */ /* 0x000fca0008410000 */
[----:B------:R-:W-:-:S04]  /*89d0*/  FSEL R4, R4, RZ, P6 ;  /* 0x000000ff04047208 */ /* 0x000fc80003000000 */
[----:B------:R-:W-:-:S04]  /*89e0*/  F2FP.F16.F32.PACK_AB R4, RZ, R4 ;  /* 0x00000004ff04723e */ /* 0x000fc800000000ff */
[----:B------:R-:W-:-:S07]  /*89f0*/  PRMT R146, R146, 0x5410, R4 ;  /* 0x0000541092927816 */ /* 0x000fce0000000004 */
.L_x_8664:
[----:B------:R-:W-:Y:S05]  /*8a00*/  @!P4 BRA `(.L_x_8665) ;  /* 0x000000000018c947 */ /* 0x000fea0003800000 */
[----:B------:R-:W-:Y:S01]  /*8a10*/  FMUL.FTZ R4, R156, UR17 ;  /* 0x000000119c047c20 */ /* 0x000fe20008410000 */
[----:B-----5:R-:W-:-:S03]  /*8a20*/  LOP3.LUT P6, RZ, R179, 0xff0000, RZ, 0xc0, !PT ;  /* 0x00ff0000b3ff7812 */ /* 0x020fc600078cc0ff */
[----:B------:R-:W-:-:S05]  /*8a30*/  FMUL.FTZ R4, R4, UR16 ;  /* 0x0000001004047c20 */ /* 0x000fca0008410000 */
[----:B------:R-:W-:-:S04]  /*8a40*/  FSEL R4, R4, RZ, P6 ;  /* 0x000000ff04047208 */ /* 0x000fc80003000000 */
[----:B------:R-:W-:-:S04]  /*8a50*/  F2FP.F16.F32.PACK_AB R4, RZ, R4 ;  /* 0x00000004ff04723e */ /* 0x000fc800000000ff */
[----:B------:R-:W-:-:S07]  /*8a60*/  PRMT R147, R4, 0x7610, R147 ;  /* 0x0000761004937816 */ /* 0x000fce0000000093 */
.L_x_8665:
        /* <DEDUP_REMOVED lines=11> */
.L_x_8658:
        /* <DEDUP_REMOVED lines=12> */
.L_x_8666:
        /* <DEDUP_REMOVED lines=12> */
.L_x_8667:
        /* <DEDUP_REMOVED lines=12> */
.L_x_8668:
        /* <DEDUP_REMOVED lines=12> */
.L_x_8669:
        /* <DEDUP_REMOVED lines=12> */
.L_x_8670:
        /* <DEDUP_REMOVED lines=12> */
.L_x_8671:
        /* <DEDUP_REMOVED lines=12> */
.L_x_8672:
        /* <DEDUP_REMOVED lines=13> */
.L_x_8650:
[----:B0-23--:R-:W0:Y:S08]  /*9130*/  @P5 LDC.64 R156, c[0x0][0x478] ;  /* 0x00011e00ff9c5b82 */ /* 0x00de300000000a00 */
[----:B------:R-:W1:Y:S01]  /*9140*/  @P4 LDC.64 R6, c[0x0][0x468] ;  /* 0x00011a00ff064b82 */ /* 0x000e620000000a00 */
[----:B0-----:R-:W-:-:S05]  /*9150*/  @P5 IMAD.WIDE.U32 R156, R8, 0x10, R156 ;  /* 0x00000010089c5825 */ /* 0x001fca00078e009c */
[----:B------:R4:W-:Y:S01]  /*9160*/  @P5 STG.E.128 desc[UR10][R156.64], R128 ;  /* 0x000000809c005986 */ /* 0x0009e2000c101d0a */
[----:B-1----:R-:W-:-:S05]  /*9170*/  @P4 IMAD.WIDE.U32 R6, R161, 0x10, R6 ;  /* 0x00000010a1064825 */ /* 0x002fca00078e0006 */
[----:B------:R4:W-:Y:S02]  /*9180*/  @P4 STG.E.128 desc[UR10][R6.64], R144 ;  /* 0x0000009006004986 */ /* 0x0009e4000c101d0a */
.L_x_8640:
[----:B------:R-:W-:Y:S05]  /*9190*/  BSYNC.RECONVERGENT B0 ;  /* 0x0000000000007941 */ /* 0x000fea0003800200 */
.L_x_8639:
[----:B----4-:R-:W1:Y:S01]  /*91a0*/  LDC.64 R6, c[0x0][0x380] ;  /* 0x0000e000ff067b82 */ /* 0x010e620000000a00 */
[----:B------:R-:W-:Y:S01]  /*91b0*/  UPLOP3.LUT UP1, UPT, UPT, UPT, UP1, 0x40, 0x4 ;  /* 0x000000000004789c */ /* 0x000fe20003f2e810 */
[----:B-1----:R-:W-:-:S04]  /*91c0*/  IADD3 R0, PT, PT, R0, R6, RZ ;  /* 0x0000000600007210 */ /* 0x002fc80007ffe0ff */
[----:B------:R-:W-:-:S13]  /*91d0*/  ISETP.GE.AND P4, PT, R0, R7, PT ;  /* 0x000000070000720c */ /* 0x000fda0003f86270 */
[----:B------:R-:W-:Y:S05]  /*91e0*/  @!P4 BRA `(.L_x_8673) ;  /* 0xffffff740034c947 */ /* 0x000fea000383ffff */
.L_x_8524:
        /* <DEDUP_REMOVED lines=40> */
.L_x_8674:
        /* <DEDUP_REMOVED lines=9> */
.L_x_15689:


//--------------------- .text._ZN10layer_norm22ln_bwd_finalize_kernelINS_22Kernel_traits_finalizeILj4096Ef6__halfS2_S2_fjLb0ELj1024ELj4ENS_18Kernel_traits_baseILj4096EfS2_S2_S2_fjLj1024EEEEELb0ELb1EEEvNS_9BwdParamsE --------------------------
	.section	.text._ZN10layer_norm22ln_bwd_finalize_kernelINS_22Kernel_traits_finalizeILj4096Ef6__halfS2_S2_fjLb0ELj1024ELj4ENS_18Kernel_traits_baseILj4096EfS2_S2_S2_fjLj1024EEEEELb0ELb1EEEvNS_9BwdParamsE,"ax",@progbits
	.align	128
        .global         _ZN10layer_norm22ln_bwd_finalize_kernelINS_22Kernel_traits_finalizeILj4096Ef6__halfS2_S2_fjLb0ELj1024ELj4ENS_18Kernel_traits_baseILj4096EfS2_S2_S2_fjLj1024EEEEELb0ELb1EEEvNS_9BwdParamsE
        .type           _ZN10layer_norm22ln_bwd_finalize_kernelINS_22Kernel_traits_finalizeILj4096Ef6__halfS2_S2_fjLb0ELj1024ELj4ENS_18Kernel_traits_baseILj4096EfS2_S2_S2_fjLj1024EEEEELb0ELb1EEEvNS_9BwdParamsE,@function
        .size           _ZN10layer_norm22ln_bwd_finalize_kernelINS_22Kernel_traits_finalizeILj4096Ef6__halfS2_S2_fjLb0ELj1024ELj4ENS_18Kernel_traits_baseILj4096EfS2_S2_S2_fjLj1024EEEEELb0ELb1EEEvNS_9BwdParamsE,(.L_x_15690 - _ZN10layer_norm22ln_bwd_finalize_kernelINS_22Kernel_traits_finalizeILj4096Ef6__halfS2_S2_fjLb0ELj1024ELj4ENS_18Kernel_traits_baseILj4096EfS2_S2_S2_fjLj1024EEEEELb0ELb1EEEvNS_9BwdParamsE)
        .other          _ZN10layer_norm22ln_bwd_finalize_kernelINS_22Kernel_traits_finalizeILj4096Ef6__halfS2_S2_fjLb0ELj1024ELj4ENS_18Kernel_traits_baseILj4096EfS2_S2_S2_fjLj1024EEEEELb0ELb1EEEvNS_9BwdParamsE,@"STO_CUDA_ENTRY STV_DEFAULT"
_ZN10layer_norm22ln_bwd_finalize_kernelINS_22Kernel_traits_finalizeILj4096Ef6__halfS2_S2_fjLb0ELj1024ELj4ENS_18Kernel_traits_baseILj4096EfS2_S2_S2_fjLj1024EEEEELb0ELb1EEEvNS_9BwdParamsE:
.text._ZN10layer_norm22ln_bwd_finalize_kernelINS_22Kernel_traits_finalizeILj4096Ef6__halfS2_S2_fjLb0ELj1024ELj4ENS_18Kernel_traits_baseILj4096EfS2_S2_S2_fjLj1024EEEEELb0ELb1EEEvNS_9BwdParamsE:
        /* <DEDUP_REMOVED lines=77> */
.L_x_8679:
        /* <DEDUP_REMOVED lines=118> */
.L_x_8678:
[----:B------:R-:W-:Y:S05]  /*0c30*/  BSYNC.RECONVERGENT B1 ;  /* 0x0000000000017941 */ /* 0x000fea0003800200 */
.L_x_8677:
        /* <DEDUP_REMOVED lines=69> */
.L_x_8681:
[----:B------:R-:W-:Y:S05]  /*1090*/  BSYNC.RECONVERGENT B1 ;  /* 0x0000000000017941 */ /* 0x000fea0003800200 */
.L_x_8680:
        /* <DEDUP_REMOVED lines=38> */
.L_x_8683:
[----:B------:R-:W-:Y:S05]  /*1300*/  BSYNC.RECONVERGENT B1 ;  /* 0x0000000000017941 */ /* 0x000fea0003800200 */
.L_x_8682:
[----:B------:R-:W-:Y:S05]  /*1310*/  @!P1 BRA `(.L_x_8676) ;  /* 0x0000000000409947 */ /* 0x000fea0003800000 */
[----:B------:R-:W0:Y:S01]  /*1320*/  LDC R14, c[0x0][0x388] ;  /* 0x0000e200ff0e7b82 */ /* 0x000e220000000800 */
[----:B------:R-:W-:-:S07]  /*1330*/  IADD3 R12, PT, PT, -R54, RZ, RZ ;  /* 0x000000ff360c7210 */ /* 0x000fce0007ffe1ff */
[----:B------:R-:W1:Y:S08]  /*1340*/  LDC.64 R8, c[0x0][0x440] ;  /* 0x00011000ff087b82 */ /* 0x000e700000000a00 */
[----:B------:R-:W2:Y:S01]  /*1350*/  LDC.64 R10, c[0x0][0x448] ;  /* 0x00011200ff0a7b82 */ /* 0x000ea20000000a00 */
[----:B0-----:R-:W-:-:S05]  /*1360*/  IMAD R0, R3, R14, R0 ;  /* 0x0000000e03007224 */ /* 0x001fca00078e0200 */
[----:B------:R-:W-:-:S07]  /*1370*/  IADD3 R3, PT, PT, R57, R0, RZ ;  /* 0x0000000039037210 */ /* 0x000fce0007ffe0ff */
.L_x_8684:
        /* <DEDUP_REMOVED lines=10> */
.L_x_8676:
[----:B------:R-:W-:Y:S05]  /*1420*/  BSYNC.RECONVERGENT B0 ;  /* 0x0000000000007941 */ /* 0x000fea0003800200 */
.L_x_8675:
        /* <DEDUP_REMOVED lines=57> */
.L_x_8685:
        /* <DEDUP_REMOVED lines=12> */
.L_x_15690:


//--------------------- .text._ZN10layer_norm13ln_bwd_kernelINS_13Kernel_traitsIf6__halfS2_S2_fjLj4096ELj1ELj1ELj4ELj16ENS_18Kernel_traits_baseILj4096EfS2_S2_S2_fjLj128EEEEELb1ELb0ELb1ELb1EEEvNS_9BwdParamsE --------------------------
	.section	.text._ZN10layer_norm13ln_bwd_kernelINS_13Kernel_traitsIf6__halfS2_S2_fjLj4096ELj1ELj1ELj4ELj16ENS_18Kernel_traits_baseILj4096EfS2_S2_S2_fjLj128EEEEELb1ELb0ELb1ELb1EEEvNS_9BwdParamsE,"ax",@progbits
	.align	128
        .global         _ZN10layer_norm13ln_bwd_kernelINS_13Kernel_traitsIf6__halfS2_S2_fjLj4096ELj1ELj1ELj4ELj16ENS_18Kernel_traits_baseILj4096EfS2_S2_S2_fjLj128EEEEELb1ELb0ELb1ELb1EEEvNS_9BwdParamsE
        .type           _ZN10layer_norm13ln_bwd_kernelINS_13Kernel_traitsIf6__halfS2_S2_fjLj4096ELj1ELj1ELj4ELj16ENS_18Kernel_traits_baseILj4096EfS2_S2_S2_fjLj128EEEEELb1ELb0ELb1ELb1EEEvNS_9BwdParamsE,@function
        .size           _ZN10layer_norm13ln_bwd_kernelINS_13Kernel_traitsIf6__halfS2_S2_fjLj4096ELj1ELj1ELj4ELj16ENS_18Kernel_traits_baseILj4096EfS2_S2_S2_fjLj128EEEEELb1ELb0ELb1ELb1EEEvNS_9BwdParamsE,(.L_x_15691 - _ZN10layer_norm13ln_bwd_kernelINS_13Kernel_traitsIf6__halfS2_S2_fjLj4096ELj1ELj1ELj4ELj16ENS_18Kernel_traits_baseILj4096EfS2_S2_S2_fjLj128EEEEELb1ELb0ELb1ELb1EEEvNS_9BwdParamsE)
        .other          _ZN10layer_norm13ln_bwd_kernelINS_13Kernel_traitsIf6__halfS2_S2_fjLj4096ELj1ELj1ELj4ELj16ENS_18Kernel_traits_baseILj4096EfS2_S2_S2_fjLj128EEEEELb1ELb0ELb1ELb1EEEvNS_9BwdParamsE,@"STO_CUDA_ENTRY STV_DEFAULT"
_ZN10layer_norm13ln_bwd_kernelINS_13Kernel_traitsIf6__halfS2_S2_fjLj4096ELj1ELj1ELj4ELj16ENS_18Kernel_traits_baseILj4096EfS2_S2_S2_fjLj128EEEEELb1ELb0ELb1ELb1EEEvNS_9BwdParamsE:
.text._ZN10layer_norm13ln_bwd_kernelINS_13Kernel_traitsIf6__halfS2_S2_fjLj4096ELj1ELj1ELj4ELj16ENS_18Kernel_traits_baseILj4096EfS2_S2_S2_fjLj128EEEEELb1ELb0ELb1ELb1EEEvNS_9BwdParamsE:
        /* <DEDUP_REMOVED lines=58> */
.L_x_8820:
        /* <DEDUP_REMOVED lines=16> */
[-C--:B0-----:R-:W-:Y:S01]  /*04a0*/  IMAD R2, R0, R165.reuse, RZ ;  /* 0x000000a500027224 */ /* 0x081fe200078e02ff */
[----:B-----5:R-:W-:Y:S01]  /*04b0*/  ISETP.GE.AND P2, PT, R206, 0x1, PT ;  /* 0x00000001ce00780c */ /* 0x020fe20003f46270 */
[----:B------:R-:W-:-:S05]  /*04c0*/  IMAD R6, R6, R165, RZ ;  /* 0x000000a506067224 */ /* 0x000fca00078e02ff */
[----:B------:R-:W0:Y:S01]  /*04d0*/  LDC.64 R186, c[0x0][0x3b0] ;  /* 0x0000ec00ffba7b82 */ /* 0x000e220000000a00 */
[----:B------:R-:W-:-:S04]  /*04e0*/  SHF.R.S32.HI R3, RZ, 0x1f, R2 ;  /* 0x0000001fff037819 */ /* 0x000fc80000011402 */
[----:B------:R-:W-:Y:S02]  /*04f0*/  LEA.HI R2, R3, R2, RZ, 0x3 ;  /* 0x0000000203027211 */ /* 0x000fe400078f18ff */
[----:B------:R-:W-:Y:S02]  /*0500*/  SHF.R.S32.HI R3, RZ, 0x1f, R6 ;  /* 0x0000001fff037819 */ /* 0x000fe40000011406 */
[-C--:B------:R-:W-:Y:S02]  /*0510*/  LEA.HI.SX32 R167, R2, R201.reuse, 0x1d ;  /* 0x000000c902a77211 */ /* 0x080fe400078feaff */
[----:B------:R-:W-:Y:S02]  /*0520*/  LEA.HI R6, R3, R6, RZ, 0x3 ;  /* 0x0000000603067211 */ /* 0x000fe400078f18ff */
[C---:B------:R-:W-:Y:S01]  /*0530*/  IADD3 R169, PT, PT, R167.reuse, 0x80, RZ ;  /* 0x00000080a7a97810 */ /* 0x040fe20007ffe0ff */
[----:B--2---:R-:W-:Y:S01]  /*0540*/  IMAD.WIDE.U32 R152, R167, 0x10, R12 ;  /* 0x00000010a7987825 */ /* 0x004fe200078e000c */
[----:B------:R-:W-:-:S02]  /*0550*/  LEA.HI.SX32 R7, R6, R201, 0x1d ;  /* 0x000000c906077211 */ /* 0x000fc400078feaff */
[----:B------:R-:W-:Y:S02]  /*0560*/  IADD3 R171, PT, PT, R167, 0x100, RZ ;  /* 0x00000100a7ab7810 */ /* 0x000fe40007ffe0ff */
[----:B------:R-:W-:Y:S02]  /*0570*/  IADD3 R9, PT, PT, R7, 0x100, RZ ;  /* 0x0000010007097810 */ /* 0x000fe40007ffe0ff */
[----:B------:R-:W-:Y:S01]  /*0580*/  IADD3 R173, PT, PT, R167, 0x180, RZ ;  /* 0x00000180a7ad7810 */ /* 0x000fe20007ffe0ff */
[----:B------:R-:W-:Y:S01]  /*0590*/  IMAD.WIDE.U32 R24, R169, 0x10, R12 ;  /* 0x00000010a9187825 */ /* 0x000fe200078e000c */
[C---:B------:R-:W-:Y:S01]  /*05a0*/  IADD3 R21, PT, PT, R7.reuse, 0x80, RZ ;  /* 0x0000008007157810 */ /* 0x040fe20007ffe0ff */
[----:B------:R-:W2:Y:S02]  /*05b0*/  LDG.E.128 R152, desc[UR12][R152.64] ;  /* 0x0000000c98987981 */ /* 0x000ea4000c1e1d00 */
[--C-:B-1----:R-:W-:Y:S02]  /*05c0*/  IMAD.WIDE.U32 R28, R7, 0x10, R4.reuse ;  /* 0x00000010071c7825 */ /* 0x102fe400078e0004 */
[----:B------:R-:W3:Y:S02]  /*05d0*/  LDG.E.128 R24, desc[UR12][R24.64] ;  /* 0x0000000c18187981 */ /* 0x000ee4000c1e1d00 */
[----:B------:R-:W-:-:S02]  /*05e0*/  IMAD.WIDE.U32 R8, R9, 0x10, R4 ;  /* 0x0000001009087825 */ /* 0x000fc400078e0004 */
[----:B------:R-:W4:Y:S02]  /*05f0*/  LDG.E.128 R28, desc[UR12][R28.64] ;  /* 0x0000000c1c1c7981 */ /* 0x000f24000c1e1d00 */
[----:B------:R-:W-:-:S04]  /*0600*/  IMAD.WIDE.U32 R20, R21, 0x10, R4 ;  /* 0x0000001015147825 */ /* 0x000fc800078e0004 */
[----:B------:R-:W-:Y:S01]  /*0610*/  IMAD.WIDE R2, R0, 0x4, R158 ;  /* 0x0000000400027825 */ /* 0x000fe200078e029e */
[----:B------:R-:W4:Y:S03]  /*0620*/  LDG.E.128 R8, desc[UR12][R8.64] ;  /* 0x0000000c08087981 */ /* 0x000f26000c1e1d00 */
[--C-:B------:R-:W-:Y:S01]  /*0630*/  IMAD.WIDE.U32 R16, R171, 0x10, R12.reuse ;  /* 0x00000010ab107825 */ /* 0x100fe200078e000c */
[----:B------:R-:W-:Y:S01]  /*0640*/  IADD3 R7, PT, PT, R7, 0x180, RZ ;  /* 0x0000018007077810 */ /* 0x000fe20007ffe0ff */
[----:B------:R-:W4:Y:S02]  /*0650*/  LDG.E.128 R20, desc[UR12][R20.64] ;  /* 0x0000000c14147981 */ /* 0x000f24000c1e1d00 */
[----:B------:R-:W-:Y:S02]  /*0660*/  IMAD.WIDE.U32 R12, R173, 0x10, R12 ;  /* 0x00000010ad0c7825 */ /* 0x000fe400078e000c */
[----:B------:R1:W4:Y:S04]  /*0670*/  LDG.E R2, desc[UR12][R2.64] ;  /* 0x0000000c02027981 */ /* 0x000328000c1e1900 */
[----:B------:R-:W4:Y:S01]  /*0680*/  LDG.E.128 R16, desc[UR12][R16.64] ;  /* 0x0000000c10107981 */ /* 0x000f22000c1e1d00 */
[----:B------:R-:W-:-:S03]  /*0690*/  IMAD.WIDE.U32 R4, R7, 0x10, R4 ;  /* 0x0000001007047825 */ /* 0x000fc600078e0004 */
[----:B------:R-:W4:Y:S04]  /*06a0*/  LDG.E.128 R12, desc[UR12][R12.64] ;  /* 0x0000000c0c0c7981 */ /* 0x000f28000c1e1d00 */
[----:B------:R-:W4:Y:S01]  /*06b0*/  LDG.E.128 R4, desc[UR12][R4.64] ;  /* 0x0000000c04047981 */ /* 0x000f22000c1e1d00 */
[----:B-1----:R-:W-:-:S05]  /*06c0*/  @P2 IADD3 R3, PT, PT, R206, -0x1, RZ ;  /* 0xffffffffce032810 */ /* 0x002fca0007ffe0ff */
        /* <DEDUP_REMOVED lines=16> */
[----:B------:R-:W-:-:S02]  /*07d0*/  MOV R205, UR7 ;  /* 0x0000000700cd7c02 */ /* 0x000fc40008000f00 */
[----:B------:R-:W-:-:S04]  /*07e0*/  ISETP.NE.U32.AND P0, PT, RZ, UR6, PT ;  /* 0x00000006ff007c0c */ /* 0x000fc8000bf05070 */
[----:B------:R-:W-:-:S13]  /*07f0*/  ISETP.NE.AND.EX P0, PT, R205, RZ, PT, P0 ;  /* 0x000000ffcd00720c */ /* 0x000fda0003f05300 */
[----:B------:R-:W0:Y:S08]  /*0800*/  @P0 LDC.64 R156, c[0x0][0x438] ;  /* 0x00010e00ff9c0b82 */ /* 0x000e300000000a00 */
[----:B------:R-:W1:Y:S08]  /*0810*/  @P0 LDC.64 R158, c[0x0][0x438] ;  /* 0x00010e00ff9e0b82 */ /* 0x000e700000000a00 */
[----:B------:R-:W1:Y:S08]  /*0820*/  @P0 LDC.64 R160, c[0x0][0x438] ;  /* 0x00010e00ffa00b82 */ /* 0x000e700000000a00 */
[----:B------:R-:W1:Y:S01]  /*0830*/  @P0 LDC.64 R162, c[0x0][0x438] ;  /* 0x00010e00ffa20b82 */ /* 0x000e620000000a00 */
[----:B0-----:R-:W-:-:S05]  /*0840*/  @P0 IMAD.WIDE.U32 R156, R167, 0x10, R156 ;  /* 0x00000010a79c0825 */ /* 0x001fca00078e009c */
[----:B------:R-:W5:Y:S01]  /*0850*/  @P0 LDG.E.128 R44, desc[UR12][R156.64] ;  /* 0x0000000c9c2c0981 */ /* 0x000f62000c1e1d00 */
[----:B-1----:R-:W-:-:S05]  /*0860*/  @P0 IMAD.WIDE.U32 R158, R169, 0x10, R158 ;  /* 0x00000010a99e0825 */ /* 0x002fca00078e009e */
[----:B------:R-:W5:Y:S01]  /*0870*/  @P0 LDG.E.128 R40, desc[UR12][R158.64] ;  /* 0x0000000c9e280981 */ /* 0x000f62000c1e1d00 */
[----:B------:R-:W-:-:S05]  /*0880*/  @P0 IMAD.WIDE.U32 R160, R171, 0x10, R160 ;  /* 0x00000010aba00825 */ /* 0x000fca00078e00a0 */
[----:B------:R-:W5:Y:S01]  /*0890*/  @P0 LDG.E.128 R36, desc[UR12][R160.64] ;  /* 0x0000000ca0240981 */ /* 0x000f62000c1e1d00 */
[----:B------:R-:W-:-:S05]  /*08a0*/  @P0 IMAD.WIDE.U32 R162, R173, 0x10, R162 ;  /* 0x00000010ada20825 */ /* 0x000fca00078e00a2 */
[----:B------:R0:W5:Y:S01]  /*08b0*/  @P0 LDG.E.128 R32, desc[UR12][R162.64] ;  /* 0x0000000ca2200981 */ /* 0x000162000c1e1d00 */
[----:B------:R-:W-:Y:S01]  /*08c0*/  ISETP.NE.AND P0, PT, RZ, UR11, PT ;  /* 0x0000000bff007c0c */ /* 0x000fe2000bf05270 */
[--C-:B--2---:R-:W-:Y:S02]  /*08d0*/  HADD2.F32 R172, -RZ, R155.reuse.H0_H0 ;  /* 0x2000009bffac7230 */ /* 0x104fe40000004100 */
[----:B------:R-:W-:Y:S02]  /*08e0*/  HADD2.F32 R155, -RZ, R155.H1_H1 ;  /* 0x3000009bff9b7230 */ /* 0x000fe40000004100 */
[----:B---3--:R-:W-:Y:S02]  /*08f0*/  HADD2.F32 R174, -RZ, R24.H1_H1 ;  /* 0x30000018ffae7230 */ /* 0x008fe40000004100 */
[----:B------:R-:W-:Y:S02]  /*0900*/  HADD2.F32 R179, -RZ, R27.H0_H0 ;  /* 0x2000001bffb37230 */ /* 0x000fe40000004100 */
[----:B----4-:R-:W-:-:S02]  /*0910*/  HADD2.F32 R215, -RZ, R28.H0_H0 ;  /* 0x2000001cffd77230 */ /* 0x010fc40000004100 */
[----:B------:R-:W-:Y:S02]  /*0920*/  HADD2.F32 R168, -RZ, R28.H1_H1 ;  /* 0x3000001cffa87230 */ /* 0x000fe40000004100 */
[--C-:B0-----:R-:W-:Y:S02]  /*0930*/  HADD2.F32 R163, -RZ, R31.reuse.H0_H0 ;  /* 0x2000001fffa37230 */ /* 0x101fe40000004100 */
[----:B------:R-:W-:Y:S02]  /*0940*/  HADD2.F32 R28, -RZ, R31.H1_H1 ;  /* 0x3000001fff1c7230 */ /* 0x000fe40000004100 */
[----:B------:R-:W-:Y:S02]  /*0950*/  HADD2.F32 R31, -RZ, R24.H0_H0 ;  /* 0x20000018ff1f7230 */ /* 0x000fe40000004100 */
[----:B------:R-:W-:Y:S02]  /*0960*/  HADD2.F32 R180, -RZ, R27.H1_H1 ;  /* 0x3000001bffb47230 */ /* 0x000fe40000004100 */
[----:B------:R-:W-:-:S02]  /*0970*/  HADD2.F32 R173, -RZ, R10.H0_H0 ;  /* 0x2000000affad7230 */ /* 0x000fc40000004100 */
[----:B------:R-:W-:Y:S02]  /*0980*/  HADD2.F32 R158, -RZ, R10.H1_H1 ;  /* 0x3000000aff9e7230 */ /* 0x000fe40000004100 */
[--C-:B------:R-:W-:Y:S01]  /*0990*/  HADD2.F32 R27, -RZ, R20.reuse.H0_H0 ;  /* 0x20000014ff1b7230 */ /* 0x100fe20000004100 */
[----:B------:R-:W-:Y:S01]  /*09a0*/  FSEL R10, R2, RZ, !P0 ;  /* 0x000000ff020a7208 */ /* 0x000fe20004000000 */
[----:B------:R-:W-:Y:S02]  /*09b0*/  HADD2.F32 R24, -RZ, R20.H1_H1 ;  /* 0x30000014ff187230 */ /* 0x000fe40000004100 */
[----:B------:R-:W-:Y:S02]  /*09c0*/  HADD2.F32 R171, -RZ, R153.H0_H0 ;  /* 0x20000099ffab7230 */ /* 0x000fe40000004100 */
[----:B------:R-:W-:Y:S02]  /*09d0*/  HADD2.F32 R175, -RZ, R25.H0_H0 ;  /* 0x20000019ffaf7230 */ /* 0x000fe40000004100 */
[----:B------:R-:W-:-:S02]  /*09e0*/  HADD2.F32 R20, -RZ, R16.H0_H0 ;  /* 0x20000010ff147230 */ /* 0x000fc40000004100 */
[----:B------:R-:W-:Y:S02]  /*09f0*/  HADD2.F32 R219, -RZ, R16.H1_H1 ;  /* 0x30000010ffdb7230 */ /* 0x000fe40000004100 */
        /* <DEDUP_REMOVED lines=8> */
[----:B------:R-:W-:Y:S02]  /*0a80*/  HADD2.F32 R18, -RZ, R19.H0_H0 ;  /* 0x20000013ff127230 */ /* 0x000fe40000004100 */
[----:B------:R-:W-:Y:S02]  /*0a90*/  HADD2.F32 R14, -RZ, R14.H1_H1 ;  /* 0x3000000eff0e7230 */ /* 0x000fe40000004100 */
[----:B------:R-:W-:-:S02]  /*0aa0*/  HADD2.F32 R156, -RZ, R154.H0_H0 ;  /* 0x2000009aff9c7230 */ /* 0x000fc40000004100 */
[--C-:B------:R-:W-:Y:S02]  /*0ab0*/  HADD2.F32 R25, -RZ, R21.reuse.H0_H0 ;  /* 0x20000015ff197230 */ /* 0x100fe40000004100 */
[----:B------:R-:W-:Y:S02]  /*0ac0*/  HADD2.F32 R26, -RZ, R21.H1_H1 ;  /* 0x30000015ff1a7230 */ /* 0x000fe40000004100 */
[C---:B------:R-:W-:Y:S01]  /*0ad0*/  FADD.FTZ R21, -R10.reuse, R155 ;  /* 0x0000009b0a157221 */ /* 0x040fe20000010100 */
[--C-:B------:R-:W-:Y:S02]  /*0ae0*/  HADD2.F32 R161, -RZ, R23.reuse.H0_H0 ;  /* 0x20000017ffa17230 */ /* 0x100fe40000004100 */
[----:B------:R-:W-:Y:S02]  /*0af0*/  HADD2.F32 R162, -RZ, R23.H1_H1 ;  /* 0x30000017ffa27230 */ /* 0x000fe40000004100 */
[----:B------:R-:W-:Y:S01]  /*0b00*/  FADD.FTZ R23, -R10, R174 ;  /* 0x000000ae0a177221 */ /* 0x000fe20000010100 */
[----:B------:R-:W-:-:S02]  /*0b10*/  HADD2.F32 R211, -RZ, R29.H0_H0 ;  /* 0x2000001dffd37230 */ /* 0x000fc40000004100 */
[----:B------:R-:W-:Y:S01]  /*0b20*/  FADD.FTZ R221, -R10, R175 ;  /* 0x000000af0add7221 */ /* 0x000fe20000010100 */
[----:B------:R-:W-:Y:S02]  /*0b30*/  HADD2.F32 R164, -RZ, R29.H1_H1 ;  /* 0x3000001dffa47230 */ /* 0x000fe40000004100 */
[--C-:B------:R-:W-:Y:S02]  /*0b40*/  HADD2.F32 R167, -RZ, R30.reuse.H0_H0 ;  /* 0x2000001effa77230 */ /* 0x100fe40000004100 */
[----:B------:R-:W-:Y:S02]  /*0b50*/  HADD2.F32 R160, -RZ, R30.H1_H1 ;  /* 0x3000001effa07230 */ /* 0x000fe40000004100 */
[--C-:B------:R-:W-:Y:S02]  /*0b60*/  HADD2.F32 R29, -RZ, R22.reuse.H0_H0 ;  /* 0x20000016ff1d7230 */ /* 0x100fe40000004100 */
[----:B------:R-:W-:Y:S02]  /*0b70*/  HADD2.F32 R30, -RZ, R22.H1_H1 ;  /* 0x30000016ff1e7230 */ /* 0x000fe40000004100 */
[----:B------:R-:W-:-:S02]  /*0b80*/  HADD2.F32 R217, -RZ, R17.H0_H0 ;  /* 0x20000011ffd97230 */ /* 0x000fc40000004100 */
[----:B------:R-:W-:Y:S02]  /*0b90*/  HADD2.F32 R213, -RZ, R17.H1_H1 ;  /* 0x30000011ffd57230 */ /* 0x000fe40000004100 */
[C---:B------:R-:W-:Y:S01]  /*0ba0*/  FADD.FTZ R17, -R10.reuse, R157 ;  /* 0x0000009d0a117221 */ /* 0x040fe20000010100 */
[--C-:B------:R-:W-:Y:S02]  /*0bb0*/  HADD2.F32 R183, -RZ, R13.reuse.H0_H0 ;  /* 0x2000000dffb77230 */ /* 0x100fe40000004100 */
[----:B------:R-:W-:Y:S02]  /*0bc0*/  HADD2.F32 R185, -RZ, R13.H1_H1 ;  /* 0x3000000dffb97230 */ /* 0x000fe40000004100 */
[C---:B------:R-:W-:Y:S01]  /*0bd0*/  FADD.FTZ R13, -R10.reuse, R153 ;  /* 0x000000990a0d7221 */ /* 0x040fe20000010100 */
        /* <DEDUP_REMOVED lines=9> */
[----:B------:R-:W-:Y:S01]  /*0c70*/  FADD.FTZ R15, -R10, R156 ;  /* 0x0000009c0a0f7221 */ /* 0x000fe20000010100 */
[C---:B------:R-:W-:Y:S01]  /*0c80*/  FMUL.FTZ R14, R204.reuse, R21 ;  /* 0x00000015cc0e7220 */ /* 0x040fe20000410000 */
[----:B------:R-:W-:Y:S01]  /*0c90*/  FMUL.FTZ R18, R204, R23 ;  /* 0x00000017cc127220 */ /* 0x000fe20000410000 */
[----:B------:R-:W-:-:S02]  /*0ca0*/  HADD2.F32 R3, -RZ, R152.H0_H0 ;  /* 0x20000098ff037230 */ /* 0x000fc40000004100 */
[----:B------:R-:W-:Y:S01]  /*0cb0*/  FADD.FTZ R223, -R10, R176 ;  /* 0x000000b00adf7221 */ /* 0x000fe20000010100 */
[--C-:B------:R-:W-:Y:S02]  /*0cc0*/  HADD2.F32 R197, -RZ, R6.reuse.H0_H0 ;  /* 0x20000006ffc57230 */ /* 0x100fe40000004100 */
[----:B------:R-:W-:Y:S01]  /*0cd0*/  FMUL.FTZ R21, R204, R221 ;  /* 0x000000ddcc157220 */ /* 0x000fe20000410000 */
[----:B------:R-:W-:Y:S02]  /*0ce0*/  HADD2.F32 R156, -RZ, R6.H1_H1 ;  /* 0x30000006ff9c7230 */ /* 0x000fe40000004100 */
[----:B------:R-:W-:Y:S01]  /*0cf0*/  FADD.FTZ R225, -R10, R177 ;  /* 0x000000b10ae17221 */ /* 0x000fe20000010100 */
[----:B------:R-:W-:Y:S02]  /*0d00*/  HADD2.F32 R152, -RZ, R152.H1_H1 ;  /* 0x30000098ff987230 */ /* 0x000fe40000004100 */
[----:B------:R-:W-:Y:S01]  /*0d10*/  FMUL.FTZ R6, R204, R13 ;  /* 0x0000000dcc067220 */ /* 0x000fe20000410000 */
[----:B------:R-:W-:-:S02]  /*0d20*/  HADD2.F32 R2, -RZ, R12.H0_H0 ;  /* 0x2000000cff027230 */ /* 0x000fc40000004100 */
[----:B------:R-:W-:Y:S01]  /*0d30*/  FMUL.FTZ R13, R204, R19 ;  /* 0x00000013cc0d7220 */ /* 0x000fe20000410000 */
[----:B------:R-:W-:Y:S02]  /*0d40*/  HADD2.F32 R181, -RZ, R12.H1_H1 ;  /* 0x3000000cffb57230 */ /* 0x000fe40000004100 */
[----:B------:R-:W-:Y:S01]  /*0d50*/  FADD.FTZ R177, -R10, R22 ;  /* 0x000000160ab17221 */ /* 0x000fe20000010100 */
[----:B------:R-:W-:Y:S01]  /*0d60*/  FMUL.FTZ R19, R204, R31 ;  /* 0x0000001fcc137220 */ /* 0x000fe20000410000 */
[----:B------:R-:W-:Y:S01]  /*0d70*/  FADD.FTZ R133, R133, R24 ;  /* 0x0000001885857221 */ /* 0x000fe20000010000 */
[-C--:B------:R-:W-:Y:S01]  /*0d80*/  FFMA.FTZ R89, R18, R24.reuse, R89 ;  /* 0x0000001812597223 */ /* 0x080fe20000010059 */
[----:B------:R-:W-:Y:S01]  /*0d90*/  FMUL.FTZ R23, R69, R24 ;  /* 0x0000001845177220 */ /* 0x000fe20000410000 */
[--C-:B------:R-:W-:Y:S02]  /*0da0*/  HADD2.F32 R159, -RZ, R11.reuse.H0_H0 ;  /* 0x2000000bff9f7230 */ /* 0x100fe40000004100 */
[----:B------:R-:W-:Y:S01]  /*0db0*/  FADD.FTZ R134, R134, R25 ;  /* 0x0000001986867221 */ /* 0x000fe20000010000 */
[----:B------:R-:W-:-:S02]  /*0dc0*/  HADD2.F32 R154, -RZ, R11.H1_H1 ;  /* 0x3000000bff9a7230 */ /* 0x000fc40000004100 */
[----:B------:R-:W-:Y:S01]  /*0dd0*/  FMUL.FTZ R22, R204, R223 ;  /* 0x000000dfcc167220 */ /* 0x000fe20000410000 */
[-C--:B------:R-:W-:Y:S01]  /*0de0*/  FFMA.FTZ R90, R21, R25.reuse, R90 ;  /* 0x00000019155a7223 */ /* 0x080fe2000001005a */
[----:B------:R-:W-:Y:S01]  /*0df0*/  FMUL.FTZ R24, R70, R25 ;  /* 0x0000001946187220 */ /* 0x000fe20000410000 */
[--C-:B------:R-:W-:Y:S02]  /*0e00*/  HADD2.F32 R169, -RZ, R9.reuse.H0_H0 ;  /* 0x20000009ffa97230 */ /* 0x100fe40000004100 */
[C---:B------:R-:W-:Y:S01]  /*0e10*/  FADD.FTZ R11, -R10.reuse, R171 ;  /* 0x000000ab0a0b7221 */ /* 0x040fe20000010100 */
[----:B------:R-:W-:Y:S02]  /*0e20*/  HADD2.F32 R170, -RZ, R9.H1_H1 ;  /* 0x30000009ffaa7230 */ /* 0x000fe40000004100 */
[C---:B------:R-:W-:Y:S01]  /*0e30*/  FADD.FTZ R227, -R10.reuse, R178 ;  /* 0x000000b20ae37221 */ /* 0x040fe20000010100 */
[----:B------:R-:W-:Y:S01]  /*0e40*/  FADD.FTZ R229, -R10, R179 ;  /* 0x000000b30ae57221 */ /* 0x000fe20000010100 */
        /* <DEDUP_REMOVED lines=28> */
[----:B------:R-:W-:Y:S01]  /*1010*/  FMUL.FTZ R26, R204, R227 ;  /* 0x000000e3cc1a7220 */ /* 0x000fe20000410000 */
[-C--:B------:R-:W-:Y:S01]  /*1020*/  FFMA.FTZ R92, R25, R29.reuse, R92 ;  /* 0x0000001d195c7223 */ /* 0x080fe2000001005c */
[----:B------:R-:W-:Y:S01]  /*1030*/  FMUL.FTZ R28, R64, R29 ;  /* 0x0000001d401c7220 */ /* 0x000fe20000410000 */
[----:B------:R-:W-:Y:S01]  /*1040*/  FMUL.FTZ R29, R204, R229 ;  /* 0x000000e5cc1d7220 */ /* 0x000fe20000410000 */
[----:B------:R-:W-:-:S02]  /*1050*/  HADD2.F32 R207, -RZ, R4.H0_H0 ;  /* 0x20000004ffcf7230 */ /* 0x000fc40000004100 */
[----:B------:R-:W-:Y:S01]  /*1060*/  FMUL.FTZ R2, R204, R9 ;  /* 0x00000009cc027220 */ /* 0x000fe20000410000 */
[----:B------:R-:W-:Y:S02]  /*1070*/  HADD2.F32 R182, -RZ, R4.H1_H1 ;  /* 0x30000004ffb67230 */ /* 0x000fe40000004100 */
[----:B------:R-:W-:Y:S01]  /*1080*/  FMUL.FTZ R4, R76, R215 ;  /* 0x000000d74c047220 */ /* 0x000fe20000410000 */
[C---:B------:R-:W-:Y:S01]  /*1090*/  FMUL.FTZ R9, R204.reuse, R15 ;  /* 0x0000000fcc097220 */ /* 0x040fe20000410000 */
[--C-:B------:R-:W-:Y:S02]  /*10a0*/  HADD2.F32 R201, -RZ, R5.reuse.H0_H0 ;  /* 0x20000005ffc97230 */ /* 0x100fe40000004100 */
[----:B------:R-:W-:Y:S01]  /*10b0*/  FMUL.FTZ R3, R204, R3 ;  /* 0x00000003cc037220 */ /* 0x000fe20000410000 */
[----:B------:R-:W-:Y:S02]  /*10c0*/  HADD2.F32 R194, -RZ, R5.H1_H1 ;  /* 0x30000005ffc27230 */ /* 0x000fe40000004100 */
[----:B------:R-:W-:Y:S01]  /*10d0*/  FADD.FTZ R137, R137, R160 ;  /* 0x000000a089897221 */ /* 0x000fe20000010000 */
[-C--:B------:R-:W-:Y:S01]  /*10e0*/  FFMA.FTZ R85, R10, R160.reuse, R85 ;  /* 0x000000a00a557223 */ /* 0x080fe20000010055 */
[----:B------:R-:W-:Y:S01]  /*10f0*/  FMUL.FTZ R15, R73, R160 ;  /* 0x000000a0490f7220 */ /* 0x000fe20000410000 */
[----:B------:R-:W-:Y:S01]  /*1100*/  FADD.FTZ R129, R129, R30 ;  /* 0x0000001e81817221 */ /* 0x000fe20000010000 */
[-C--:B------:R-:W-:Y:S01]  /*1110*/  FFMA.FTZ R93, R26, R30.reuse, R93 ;  /* 0x0000001e1a5d7223 */ /* 0x080fe2000001005d */
[----:B------:R-:W-:Y:S01]  /*1120*/  FMUL.FTZ R31, R65, R30 ;  /* 0x0000001e411f7220 */ /* 0x000fe20000410000 */
[----:B------:R-:W-:Y:S01]  /*1130*/  FMUL.FTZ R5, R204, R11 ;  /* 0x0000000bcc057220 */ /* 0x000fe20000410000 */
[----:B------:R-:W-:Y:S01]  /*1140*/  FADD.FTZ R130, R130, R161 ;  /* 0x000000a182827221 */ /* 0x000fe20000010000 */
[----:B------:R-:W-:Y:S01]  /*1150*/  FMUL.FTZ R30, R204, R231 ;  /* 0x000000e7cc1e7220 */ /* 0x000fe20000410000 */
[-C--:B------:R-:W-:Y:S01]  /*1160*/  FFMA.FTZ R94, R29, R161.reuse, R94 ;  /* 0x000000a11d5e7223 */ /* 0x080fe2000001005e */
[----:B------:R-:W-:Y:S01]  /*1170*/  FMUL.FTZ R160, R66, R161 ;  /* 0x000000a142a07220 */ /* 0x000fe20000410000 */
[----:B------:R-:W-:-:S02]  /*1180*/  HADD2.F32 R155, -RZ, R7.H0_H0 ;  /* 0x20000007ff9b7230 */ /* 0x000fc40000004100 */
[----:B------:R-:W-:Y:S01]  /*1190*/  FADD.FTZ R143, R143, R164 ;  /* 0x000000a48f8f7221 */ /* 0x000fe20000010000 */
[----:B------:R-:W-:Y:S02]  /*11a0*/  HADD2.F32 R152, -RZ, R7.H1_H1 ;  /* 0x30000007ff987230 */ /* 0x000fe40000004100 */
[-C--:B------:R-:W-:Y:S01]  /*11b0*/  FFMA.FTZ R83, R6, R164.reuse, R83 ;  /* 0x000000a406537223 */ /* 0x080fe20000010053 */
[----:B------:R-:W-:Y:S01]  /*11c0*/  FMUL.FTZ R11, R79, R164 ;  /* 0x000000a44f0b7220 */ /* 0x000fe20000410000 */
[----:B------:R-:W-:Y:S01]  /*11d0*/  FMUL.FTZ R161, R204, R233 ;  /* 0x000000e9cca17220 */ /* 0x000fe20000410000 */
[----:B------:R-:W-:Y:S01]  /*11e0*/  FMUL.FTZ R7, R77, R168 ;  /* 0x000000a84d077220 */ /* 0x000fe20000410000 */
        /* <DEDUP_REMOVED lines=25> */
[-C--:B------:R-:W-:Y:S01]  /*1380*/  FFMA.FTZ R97, R164, R166.reuse, R97 ;  /* 0x000000a6a4617223 */ /* 0x080fe20000010061 */
[----:B------:R-:W-:Y:S01]  /*1390*/  FMUL.FTZ R165, R61, R166 ;  /* 0x000000a63da57220 */ /* 0x000fe20000410000 */
[----:B------:R-:W-:Y:S01]  /*13a0*/  FADD.FTZ R211, R172, R11 ;  /* 0x0000000bacd37221 */ /* 0x000fe20000010000 */
[----:B------:R-:W-:Y:S01]  /*13b0*/  FFMA.FTZ R166, R6, R11, R167 ;  /* 0x0000000b06a67223 */ /* 0x000fe200000100a7 */
[----:B------:R-:W-:Y:S02]  /*13c0*/  FMUL.FTZ R167, R204, R217 ;  /* 0x000000d9cca77220 */ /* 0x000fe40000410000 */
        /* <DEDUP_REMOVED lines=114> */
.L_x_8687:
[----:B-----5:R-:W-:Y:S01]  /*1af0*/  ISETP.GE.AND P2, PT, R206, 0x1, PT ;  /* 0x00000001ce00780c */ /* 0x020fe20003f46270 */
[----:B------:R-:W-:Y:S01]  /*1b00*/  HFMA2 R193, -RZ, RZ, 0, 0 ;  /* 0x00000000ffc17431 */ /* 0x000fe200000001ff */
[----:B------:R-:W-:Y:S02]  /*1b10*/  MOV R205, UR7 ;  /* 0x0000000700cd7c02 */ /* 0x000fe40008000f00 */
[----:B------:R-:W-:Y:S02]  /*1b20*/  ISETP.NE.U32.AND P0, PT, RZ, UR6, PT ;  /* 0x00000006ff007c0c */ /* 0x000fe4000bf05070 */
[----:B------:R-:W-:Y:S02]  /*1b30*/  MOV R155, RZ ;  /* 0x000000ff009b7202 */ /* 0x000fe40000000f00 */
[----:B------:R-:W-:-:S05]  /*1b40*/  ISETP.NE.AND.EX P0, PT, R205, RZ, PT, P0 ;  /* 0x000000ffcd00720c */ /* 0x000fca0003f05300 */
[----:B------:R-:W1:Y:S01]  /*1b50*/  @P2 LDC R153, c[0x0][0x388] ;  /* 0x0000e200ff992b82 */ /* 0x000e620000000800 */
[----:B------:R-:W-:-:S05]  /*1b60*/  @P2 IADD3 R152, PT, PT, R206, -0x1, RZ ;  /* 0xffffffffce982810 */ /* 0x000fca0007ffe0ff */
[----:B-1----:R-:W-:-:S05]  /*1b70*/  @P2 IMAD R152, R152, R153, RZ ;  /* 0x0000009998982224 */ /* 0x002fca00078e02ff */
[----:B------:R-:W-:-:S04]  /*1b80*/  @P2 SHF.R.S32.HI R153, RZ, 0x1f, R152 ;  /* 0x0000001fff992819 */ /* 0x000fc80000011498 */
[----:B------:R-:W-:Y:S01]  /*1b90*/  @P2 LEA.HI R152, R153, R152, RZ, 0x3 ;  /* 0x0000009899982211 */ /* 0x000fe200078f18ff */
[----:B------:R-:W-:-:S03]  /*1ba0*/  HFMA2 R153, -RZ, RZ, 0, 0 ;  /* 0x00000000ff997431 */ /* 0x000fc600000001ff */
        /* <DEDUP_REMOVED lines=15> */
.L_x_8689:
        /* <DEDUP_REMOVED lines=28> */
.L_x_8688:
        /* <DEDUP_REMOVED lines=32> */
.L_x_8691:
[----:B------:R-:W-:Y:S05]  /*2060*/  BSYNC.RECONVERGENT B0 ;  /* 0x0000000000007941 */ /* 0x000fea0003800200 */
.L_x_8690:
        /* <DEDUP_REMOVED lines=53> */
.L_x_8694:
        /* <DEDUP_REMOVED lines=12> */
.L_x_8695:
        /* <DEDUP_REMOVED lines=12> */
.L_x_8696:
        /* <DEDUP_REMOVED lines=12> */
.L_x_8697:
        /* <DEDUP_REMOVED lines=12> */
.L_x_8698:
        /* <DEDUP_REMOVED lines=12> */
.L_x_8699:
        /* <DEDUP_REMOVED lines=12> */
.L_x_8700:
        /* <DEDUP_REMOVED lines=14> */
.L_x_8693:
        /* <DEDUP_REMOVED lines=17> */
.L_x_8702:
        /* <DEDUP_REMOVED lines=10> */
.L_x_8703:
        /* <DEDUP_REMOVED lines=9> */
.L_x_8704:
[-CC-:B------:R-:W-:Y:S01]  /*2b60*/  FFMA.FTZ R150, R6, R156.reuse, R157.reuse ;  /* 0x0000009c06967223 */ /* 0x180fe2000001009d */
[-CC-:B------:R-:W-:Y:S01]  /*2b70*/  FFMA.FTZ R151, R9, R156.reuse, R157.reuse ;  /* 0x0000009c09977223 */ /* 0x180fe2000001009d */
[-CC-:B------:R-:W-:Y:S01]  /*2b80*/  FFMA.FTZ R158, R10, R156.reuse, R157.reuse ;  /* 0x0000009c0a9e7223 */ /* 0x180fe2000001009d */
[-CC-:B------:R-:W-:Y:S01]  /*2b90*/  FFMA.FTZ R155, R13, R156.reuse, R157.reuse ;  /* 0x0000009c0d9b7223 */ /* 0x180fe2000001009d */
[----:B------:R-:W-:Y:S01]  /*2ba0*/  FADD.FTZ R149, R11, -R150 ;  /* 0x800000960b957221 */ /* 0x000fe20000010000 */
[----:B------:R-:W-:Y:S01]  /*2bb0*/  FFMA.FTZ R206, R14, R156, R157 ;  /* 0x0000009c0ece7223 */ /* 0x000fe2000001009d */
[----:B------:R-:W-:Y:S01]  /*2bc0*/  F2FP.F16.F32.PACK_AB R154, RZ, R153 ;  /* 0x00000099ff9a723e */ /* 0x000fe200000000ff */
        /* <DEDUP_REMOVED lines=17> */
.L_x_8705:
        /* <DEDUP_REMOVED lines=12> */
.L_x_8706:
[----:B------:R-:W-:Y:S05]  /*2da0*/  @!P2 BRA `(.L_x_8707) ;  /* 0x000000000018a947 */ /* 0x000fea0003800000 */
[----:B------:R-:W-:Y:S01]  /*2db0*/  FMUL.FTZ R149, R153, UR17 ;  /* 0x0000001199957c20 */ /* 0x000fe20008410000 */
[----:B-----5:R-:W-:-:S03]  /*2dc0*/  LOP3.LUT P0, RZ, R193, 0xff00, RZ, 0xc0, !PT ;  /* 0x0000ff00c1ff7812 */ /* 0x020fc6000780c0ff */
[----:B------:R-:W-:-:S05]  /*2dd0*/  FMUL.FTZ R149, R149, UR16 ;  /* 0x0000001095957c20 */ /* 0x000fca0008410000 */
[----:B------:R-:W-:-:S04]  /*2de0*/  FSEL R149, R149, RZ, P0 ;  /* 0x000000ff95957208 */ /* 0x000fc80000000000 */
[----:B------:R-:W-:-:S04]  /*2df0*/  F2FP.F16.F32.PACK_AB R149, RZ, R149 ;  /* 0x00000095ff95723e */ /* 0x000fc800000000ff */
[----:B------:R-:W-:-:S07]  /*2e00*/  PRMT R146, R146, 0x5410, R149 ;  /* 0x0000541092927816 */ /* 0x000fce0000000095 */
.L_x_8707:
[----:B------:R-:W-:Y:S05]  /*2e10*/  @!P2 BRA `(.L_x_8708) ;  /* 0x000000000018a947 */ /* 0x000fea0003800000 */
[----:B------:R-:W-:Y:S01]  /*2e20*/  FMUL.FTZ R149, R155, UR17 ;  /* 0x000000119b957c20 */ /* 0x000fe20008410000 */
[----:B-----5:R-:W-:-:S03]  /*2e30*/  LOP3.LUT P0, RZ, R193, 0xff0000, RZ, 0xc0, !PT ;  /* 0x00ff0000c1ff7812 */ /* 0x020fc6000780c0ff */
[----:B------:R-:W-:-:S05]  /*2e40*/  FMUL.FTZ R149, R149, UR16 ;  /* 0x0000001095957c20 */ /* 0x000fca0008410000 */
[----:B------:R-:W-:-:S04]  /*2e50*/  FSEL R149, R149, RZ, P0 ;  /* 0x000000ff95957208 */ /* 0x000fc80000000000 */
[----:B------:R-:W-:-:S04]  /*2e60*/  F2FP.F16.F32.PACK_AB R149, RZ, R149 ;  /* 0x00000095ff95723e */ /* 0x000fc800000000ff */
[----:B------:R-:W-:-:S07]  /*2e70*/  PRMT R147, R149, 0x7610, R147 ;  /* 0x0000761095937816 */ /* 0x000fce0000000093 */
.L_x_8708:
        /* <DEDUP_REMOVED lines=13> */
.L_x_8692:
        /* <DEDUP_REMOVED lines=17> */
.L_x_8710:
        /* <DEDUP_REMOVED lines=11> */
.L_x_8711:
        /* <DEDUP_REMOVED lines=11> */
.L_x_8712:
        /* <DEDUP_REMOVED lines=11> */
.L_x_8713:
        /* <DEDUP_REMOVED lines=11> */
.L_x_8714:
        /* <DEDUP_REMOVED lines=11> */
.L_x_8715:
        /* <DEDUP_REMOVED lines=11> */
.L_x_8716:
        /* <DEDUP_REMOVED lines=13> */
.L_x_8709:
        /* <DEDUP_REMOVED lines=16> */
[-C--:B------:R-:W-:Y:S01]  /*3650*/  @P0 FFMA.FTZ R148, R6, R156.reuse, R157 ;  /* 0x0000009c06940223 */ /* 0x080fe2000001009d */
[C---:B------:R-:W-:Y:S01]  /*3660*/  @P0 FFMA.FTZ R153, R204.reuse, R149, R153 ;  /* 0x00000095cc990223 */ /* 0x040fe20000010099 */
[----:B------:R-:W-:Y:S01]  /*3670*/  @P0 FFMA.FTZ R149, R13, R156, R157 ;  /* 0x0000009c0d950223 */ /* 0x000fe2000001009d */
[C---:B------:R-:W-:Y:S01]  /*3680*/  @P0 FFMA.FTZ R209, R204.reuse, R150, R209 ;  /* 0x00000096ccd10223 */ /* 0x040fe200000100d1 */
[----:B------:R-:W-:Y:S01]  /*3690*/  @P0 FADD.FTZ R148, R11, -R148 ;  /* 0x800000940b940221 */ /* 0x000fe20000010000 */
[----:B------:R-:W-:Y:S01]  /*36a0*/  @P0 FFMA.FTZ R211, R204, R152, R211 ;  /* 0x00000098ccd30223 */ /* 0x000fe200000100d3 */
[----:B------:R-:W-:-:S02]  /*36b0*/  HADD2.F32 R213, -RZ, R47.H0_H0 ;  /* 0x2000002fffd57230 */ /* 0x000fc40000004100 */
[----:B------:R-:W-:Y:S01]  /*36c0*/  @P0 FADD.FTZ R150, R16, -R149 ;  /* 0x8000009510960221 */ /* 0x000fe20000010000 */
[----:B------:R-:W-:Y:S01]  /*36d0*/  @P0 FFMA.FTZ R155, R204, R148, R155 ;  /* 0x00000094cc9b0223 */ /* 0x000fe2000001009b */
[----:B------:R-:W-:Y:S01]  /*36e0*/  @P0 FFMA.FTZ R148, R14, R156, R157 ;  /* 0x0000009c0e940223 */ /* 0x000fe2000001009d */
[----:B------:R-:W-:Y:S02]  /*36f0*/  HADD2.F32 R152, -RZ, R47.H1_H1 ;  /* 0x3000002fff987230 */ /* 0x000fe40000004100 */
[----:B------:R-:W-:Y:S01]  /*3700*/  @P0 FFMA.FTZ R213, R204, R150, R213 ;  /* 0x00000096ccd50223 */ /* 0x000fe200000100d5 */
[----:B------:R-:W-:Y:S02]  /*3710*/  HADD2.F32 R149, -RZ, R44.H0_H0 ;  /* 0x2000002cff957230 */ /* 0x000fe40000004100 */
[----:B------:R-:W-:Y:S01]  /*3720*/  @P0 FADD.FTZ R217, R17, -R148 ;  /* 0x8000009411d90221 */ /* 0x000fe20000010000 */
[----:B------:R-:W-:Y:S01]  /*3730*/  @P1 FADD.FTZ R148, R4, -R215 ;  /* 0x800000d704941221 */ /* 0x000fe20000010000 */
[----:B------:R-:W-:-:S02]  /*3740*/  F2FP.F16.F32.PACK_AB R150, RZ, R209 ;  /* 0x000000d1ff96723e */ /* 0x000fc400000000ff */
[C---:B------:R-:W-:Y:S01]  /*3750*/  @P0 FFMA.FTZ R152, R204.reuse, R217, R152 ;  /* 0x000000d9cc980223 */ /* 0x040fe20000010098 */
        /* <DEDUP_REMOVED lines=8> */
.L_x_8717:
[----:B------:R-:W-:Y:S05]  /*37e0*/  @!P2 BRA `(.L_x_8718) ;  /* 0x000000000018a947 */ /* 0x000fea0003800000 */
[----:B------:R-:W-:Y:S01]  /*37f0*/  FMUL.FTZ R148, R151, UR17 ;  /* 0x0000001197947c20 */ /* 0x000fe20008410000 */
[----:B------:R-:W-:-:S03]  /*3800*/  LOP3.LUT P0, RZ, R192, 0xff00, RZ, 0xc0, !PT ;  /* 0x0000ff00c0ff7812 */ /* 0x000fc6000780c0ff */
[----:B------:R-:W-:-:S05]  /*3810*/  FMUL.FTZ R148, R148, UR16 ;  /* 0x0000001094947c20 */ /* 0x000fca0008410000 */
[----:B------:R-:W-:-:S04]  /*3820*/  FSEL R148, R148, RZ, P0 ;  /* 0x000000ff94947208 */ /* 0x000fc80000000000 */
[----:B------:R-:W-:-:S04]  /*3830*/  F2FP.F16.F32.PACK_AB R148, RZ, R148 ;  /* 0x00000094ff94723e */ /* 0x000fc800000000ff */
[----:B------:R-:W-:-:S07]  /*3840*/  PRMT R144, R144, 0x5410, R148 ;  /* 0x0000541090907816 */ /* 0x000fce0000000094 */
.L_x_8718:
[----:B------:R-:W-:Y:S05]  /*3850*/  @!P2 BRA `(.L_x_8719) ;  /* 0x000000000018a947 */ /* 0x000fea0003800000 */
[----:B------:R-:W-:Y:S01]  /*3860*/  FMUL.FTZ R148, R153, UR17 ;  /* 0x0000001199947c20 */ /* 0x000fe20008410000 */
[----:B------:R-:W-:-:S03]  /*3870*/  LOP3.LUT P0, RZ, R192, 0xff0000, RZ, 0xc0, !PT ;  /* 0x00ff0000c0ff7812 */ /* 0x000fc6000780c0ff */
[----:B------:R-:W-:-:S05]  /*3880*/  FMUL.FTZ R148, R148, UR16 ;  /* 0x0000001094947c20 */ /* 0x000fca0008410000 */
[----:B------:R-:W-:-:S04]  /*3890*/  FSEL R148, R148, RZ, P0 ;  /* 0x000000ff94947208 */ /* 0x000fc80000000000 */
[----:B------:R-:W-:-:S04]  /*38a0*/  F2FP.F16.F32.PACK_AB R148, RZ, R148 ;  /* 0x00000094ff94723e */ /* 0x000fc800000000ff */
[----:B------:R-:W-:-:S07]  /*38b0*/  PRMT R145, R148, 0x7610, R145 ;  /* 0x0000761094917816 */ /* 0x000fce0000000091 */
.L_x_8719:
[----:B------:R-:W-:Y:S05]  /*38c0*/  @!P2 BRA `(.L_x_8720) ;  /* 0x000000000018a947 */ /* 0x000fea0003800000 */
[----:B------:R-:W-:Y:S01]  /*38d0*/  FMUL.FTZ R148, R155, UR17 ;  /* 0x000000119b947c20 */ /* 0x000fe20008410000 */
[----:B------:R-:W-:-:S03]  /*38e0*/  LOP3.LUT P0, RZ, R192, 0xff000000, RZ, 0xc0, !PT ;  /* 0xff000000c0ff7812 */ /* 0x000fc6000780c0ff */
[----:B------:R-:W-:-:S05]  /*38f0*/  FMUL.FTZ R148, R148, UR16 ;  /* 0x0000001094947c20 */ /* 0x000fca0008410000 */
[----:B------:R-:W-:-:S04]  /*3900*/  FSEL R148, R148, RZ, P0 ;  /* 0x000000ff94947208 */ /* 0x000fc80000000000 */
[----:B------:R-:W-:-:S04]  /*3910*/  F2FP.F16.F32.PACK_AB R148, RZ, R148 ;  /* 0x00000094ff94723e */ /* 0x000fc800000000ff */
[----:B------:R-:W-:-:S07]  /*3920*/  PRMT R145, R145, 0x5410, R148 ;  /* 0x0000541091917816 */ /* 0x000fce0000000094 */
.L_x_8720:
[----:B------:R-:W-:Y:S05]  /*3930*/  @!P2 BRA `(.L_x_8721) ;  /* 0x000000000018a947 */ /* 0x000fea0003800000 */
[----:B------:R-:W-:Y:S01]  /*3940*/  FMUL.FTZ R209, R209, UR17 ;  /* 0x00000011d1d17c20 */ /* 0x000fe20008410000 */
[----:B------:R-:W-:-:S03]  /*3950*/  LOP3.LUT P0, RZ, R193, 0xff, RZ, 0xc0, !PT ;  /* 0x000000ffc1ff7812 */ /* 0x000fc6000780c0ff */
[----:B------:R-:W-:-:S05]  /*3960*/  FMUL.FTZ R209, R209, UR16 ;  /* 0x00000010d1d17c20 */ /* 0x000fca0008410000 */
[----:B------:R-:W-:-:S04]  /*3970*/  FSEL R209, R209, RZ, P0 ;  /* 0x000000ffd1d17208 */ /* 0x000fc80000000000 */
[----:B------:R-:W-:-:S04]  /*3980*/  F2FP.F16.F32.PACK_AB R209, RZ, R209 ;  /* 0x000000d1ffd1723e */ /* 0x000fc800000000ff */
[----:B------:R-:W-:-:S07]  /*3990*/  PRMT R146, R209, 0x7610, R146 ;  /* 0x00007610d1927816 */ /* 0x000fce0000000092 */
.L_x_8721:
[----:B------:R-:W-:Y:S05]  /*39a0*/  @!P2 BRA `(.L_x_8722) ;  /* 0x000000000018a947 */ /* 0x000fea0003800000 */
[----:B------:R-:W-:Y:S01]  /*39b0*/  FMUL.FTZ R148, R211, UR17 ;  /* 0x00000011d3947c20 */ /* 0x000fe20008410000 */
[----:B------:R-:W-:-:S03]  /*39c0*/  LOP3.LUT P0, RZ, R193, 0xff00, RZ, 0xc0, !PT ;  /* 0x0000ff00c1ff7812 */ /* 0x000fc6000780c0ff */
[----:B------:R-:W-:-:S05]  /*39d0*/  FMUL.FTZ R148, R148, UR16 ;  /* 0x0000001094947c20 */ /* 0x000fca0008410000 */
[----:B------:R-:W-:-:S04]  /*39e0*/  FSEL R148, R148, RZ, P0 ;  /* 0x000000ff94947208 */ /* 0x000fc80000000000 */
[----:B------:R-:W-:-:S04]  /*39f0*/  F2FP.F16.F32.PACK_AB R148, RZ, R148 ;  /* 0x00000094ff94723e */ /* 0x000fc800000000ff */
[----:B------:R-:W-:-:S07]  /*3a00*/  PRMT R146, R146, 0x5410, R148 ;  /* 0x0000541092927816 */ /* 0x000fce0000000094 */
.L_x_8722:
        /* <DEDUP_REMOVED lines=13> */
.L_x_8723:
        /* <DEDUP_REMOVED lines=11> */
.L_x_8701:
        /* <DEDUP_REMOVED lines=13> */
[--C-:B-1---5:R-:W-:Y:S02]  /*3c60*/  HADD2.F32 R153, -RZ, R40.reuse.H1_H1 ;  /* 0x30000028ff997230 */ /* 0x122fe40000004100 */
[----:B------:R-:W-:Y:S02]  /*3c70*/  HADD2.F32 R149, -RZ, R40.H0_H0 ;  /* 0x20000028ff957230 */ /* 0x000fe40000004100 */
[--C-:B------:R-:W-:Y:S02]  /*3c80*/  HADD2.F32 R155, -RZ, R41.reuse.H0_H0 ;  /* 0x20000029ff9b7230 */ /* 0x100fe40000004100 */
        /* <DEDUP_REMOVED lines=12> */
[-CC-:B------:R-:W-:Y:S01]  /*3d50*/  @P3 FFMA.FTZ R193, R25, R156.reuse, R157.reuse ;  /* 0x0000009c19c13223 */ /* 0x180fe2000001009d */
[-CC-:B------:R-:W-:Y:S01]  /*3d60*/  @P3 FFMA.FTZ R213, R29, R156.reuse, R157.reuse ;  /* 0x0000009c1dd53223 */ /* 0x180fe2000001009d */
[----:B------:R-:W-:Y:S01]  /*3d70*/  @P3 FFMA.FTZ R154, R30, R156, R157 ;  /* 0x0000009c1e9a3223 */ /* 0x000fe2000001009d */
[C---:B------:R-:W-:Y:S01]  /*3d80*/  @P3 FFMA.FTZ R149, R204.reuse, R151, R149 ;  /* 0x00000097cc953223 */ /* 0x040fe20000010095 */
        /* <DEDUP_REMOVED lines=24> */
.L_x_8726:
[----:B------:R-:W-:Y:S05]  /*3f10*/  @!P2 BRA `(.L_x_8727) ;  /* 0x000000000018a947 */ /* 0x000fea0003800000 */
[----:B------:R-:W-:Y:S01]  /*3f20*/  FMUL.FTZ R153, R153, UR17 ;  /* 0x0000001199997c20 */ /* 0x000fe20008410000 */
[----:B------:R-:W-:-:S03]  /*3f30*/  LOP3.LUT P3, RZ, R190, 0xff00, RZ, 0xc0, !PT ;  /* 0x0000ff00beff7812 */ /* 0x000fc6000786c0ff */
[----:B------:R-:W-:-:S05]  /*3f40*/  FMUL.FTZ R153, R153, UR16 ;  /* 0x0000001099997c20 */ /* 0x000fca0008410000 */
[----:B------:R-:W-:-:S04]  /*3f50*/  FSEL R153, R153, RZ, P3 ;  /* 0x000000ff99997208 */ /* 0x000fc80001800000 */
[----:B------:R-:W-:-:S04]  /*3f60*/  F2FP.F16.F32.PACK_AB R153, RZ, R153 ;  /* 0x00000099ff99723e */ /* 0x000fc800000000ff */
[----:B------:R-:W-:-:S07]  /*3f70*/  PRMT R144, R144, 0x5410, R153 ;  /* 0x0000541090907816 */ /* 0x000fce0000000099 */
.L_x_8727:
[----:B------:R-:W-:Y:S05]  /*3f80*/  @!P2 BRA `(.L_x_8728) ;  /* 0x000000000018a947 */ /* 0x000fea0003800000 */
[----:B------:R-:W-:Y:S01]  /*3f90*/  FMUL.FTZ R155, R155, UR17 ;  /* 0x000000119b9b7c20 */ /* 0x000fe20008410000 */
[----:B------:R-:W-:-:S03]  /*3fa0*/  LOP3.LUT P3, RZ, R190, 0xff0000, RZ, 0xc0, !PT ;  /* 0x00ff0000beff7812 */ /* 0x000fc6000786c0ff */
[----:B------:R-:W-:-:S05]  /*3fb0*/  FMUL.FTZ R155, R155, UR16 ;  /* 0x000000109b9b7c20 */ /* 0x000fca0008410000 */
[----:B------:R-:W-:-:S04]  /*3fc0*/  FSEL R155, R155, RZ, P3 ;  /* 0x000000ff9b9b7208 */ /* 0x000fc80001800000 */
[----:B------:R-:W-:-:S04]  /*3fd0*/  F2FP.F16.F32.PACK_AB R155, RZ, R155 ;  /* 0x0000009bff9b723e */ /* 0x000fc800000000ff */
[----:B------:R-:W-:-:S07]  /*3fe0*/  PRMT R145, R155, 0x7610, R145 ;  /* 0x000076109b917816 */ /* 0x000fce0000000091 */
.L_x_8728:
[----:B------:R-:W-:Y:S05]  /*3ff0*/  @!P2 BRA `(.L_x_8729) ;  /* 0x000000000018a947 */ /* 0x000fea0003800000 */
[----:B------:R-:W-:Y:S01]  /*4000*/  FMUL.FTZ R205, R205, UR17 ;  /* 0x00000011cdcd7c20 */ /* 0x000fe20008410000 */
[----:B------:R-:W-:-:S03]  /*4010*/  LOP3.LUT P3, RZ, R190, 0xff000000, RZ, 0xc0, !PT ;  /* 0xff000000beff7812 */ /* 0x000fc6000786c0ff */
[----:B------:R-:W-:-:S05]  /*4020*/  FMUL.FTZ R205, R205, UR16 ;  /* 0x00000010cdcd7c20 */ /* 0x000fca0008410000 */
[----:B------:R-:W-:-:S04]  /*4030*/  FSEL R205, R205, RZ, P3 ;  /* 0x000000ffcdcd7208 */ /* 0x000fc80001800000 */
[----:B------:R-:W-:-:S04]  /*4040*/  F2FP.F16.F32.PACK_AB R205, RZ, R205 ;  /* 0x000000cdffcd723e */ /* 0x000fc800000000ff */
[----:B------:R-:W-:-:S07]  /*4050*/  PRMT R145, R145, 0x5410, R205 ;  /* 0x0000541091917816 */ /* 0x000fce00000000cd */
.L_x_8729:
[----:B------:R-:W-:Y:S05]  /*4060*/  @!P2 BRA `(.L_x_8730) ;  /* 0x000000000018a947 */ /* 0x000fea0003800000 */
[----:B------:R-:W-:Y:S01]  /*4070*/  FMUL.FTZ R148, R151, UR17 ;  /* 0x0000001197947c20 */ /* 0x000fe20008410000 */
[----:B------:R-:W-:-:S03]  /*4080*/  LOP3.LUT P3, RZ, R191, 0xff, RZ, 0xc0, !PT ;  /* 0x000000ffbfff7812 */ /* 0x000fc6000786c0ff */
[----:B------:R-:W-:-:S05]  /*4090*/  FMUL.FTZ R148, R148, UR16 ;  /* 0x0000001094947c20 */ /* 0x000fca0008410000 */
[----:B------:R-:W-:-:S04]  /*40a0*/  FSEL R148, R148, RZ, P3 ;  /* 0x000000ff94947208 */ /* 0x000fc80001800000 */
[----:B------:R-:W-:-:S04]  /*40b0*/  F2FP.F16.F32.PACK_AB R148, RZ, R148 ;  /* 0x00000094ff94723e */ /* 0x000fc800000000ff */
[----:B------:R-:W-:-:S07]  /*40c0*/  PRMT R146, R148, 0x7610, R146 ;  /* 0x0000761094927816 */ /* 0x000fce0000000092 */
.L_x_8730:
[----:B------:R-:W-:Y:S05]  /*40d0*/  @!P2 BRA `(.L_x_8731) ;  /* 0x000000000018a947 */ /* 0x000fea0003800000 */
[----:B------:R-:W-:Y:S01]  /*40e0*/  FMUL.FTZ R148, R150, UR17 ;  /* 0x0000001196947c20 */ /* 0x000fe20008410000 */
[----:B------:R-:W-:-:S03]  /*40f0*/  LOP3.LUT P3, RZ, R191, 0xff00, RZ, 0xc0, !PT ;  /* 0x0000ff00bfff7812 */ /* 0x000fc6000786c0ff */
[----:B------:R-:W-:-:S05]  /*4100*/  FMUL.FTZ R148, R148, UR16 ;  /* 0x0000001094947c20 */ /* 0x000fca0008410000 */
[----:B------:R-:W-:-:S04]  /*4110*/  FSEL R148, R148, RZ, P3 ;  /* 0x000000ff94947208 */ /* 0x000fc80001800000 */
[----:B------:R-:W-:-:S04]  /*4120*/  F2FP.F16.F32.PACK_AB R148, RZ, R148 ;  /* 0x00000094ff94723e */ /* 0x000fc800000000ff */
[----:B------:R-:W-:-:S07]  /*4130*/  PRMT R146, R146, 0x5410, R148 ;  /* 0x0000541092927816 */ /* 0x000fce0000000094 */
.L_x_8731:
[----:B------:R-:W-:Y:S05]  /*4140*/  @!P2 BRA `(.L_x_8732) ;  /* 0x000000000018a947 */ /* 0x000fea0003800000 */
[----:B------:R-:W-:Y:S01]  /*4150*/  FMUL.FTZ R148, R211, UR17 ;  /* 0x00000011d3947c20 */ /* 0x000fe20008410000 */
[----:B------:R-:W-:-:S03]  /*4160*/  LOP3.LUT P3, RZ, R191, 0xff0000, RZ, 0xc0, !PT ;  /* 0x00ff0000bfff7812 */ /* 0x000fc6000786c0ff */
[----:B------:R-:W-:-:S05]  /*4170*/  FMUL.FTZ R148, R148, UR16 ;  /* 0x0000001094947c20 */ /* 0x000fca0008410000 */
[----:B------:R-:W-:-:S04]  /*4180*/  FSEL R148, R148, RZ, P3 ;  /* 0x000000ff94947208 */ /* 0x000fc80001800000 */
[----:B------:R-:W-:-:S04]  /*4190*/  F2FP.F16.F32.PACK_AB R148, RZ, R148 ;  /* 0x00000094ff94723e */ /* 0x000fc800000000ff */
[----:B------:R-:W-:-:S07]  /*41a0*/  PRMT R147, R148, 0x7610, R147 ;  /* 0x0000761094937816 */ /* 0x000fce0000000093 */
.L_x_8732:
        /* <DEDUP_REMOVED lines=13> */
.L_x_8725:
[----:B------:R-:W-:Y:S01]  /*4280*/  ISETP.GT.AND P3, PT, R203, RZ, PT ;  /* 0x000000ffcb00720c */ /* 0x000fe20003f64270 */
[----:B------:R-:W-:-:S12]  /*4290*/  @!P2 BRA `(.L_x_8734) ;  /* 0x000000000028a947 */ /* 0x000fd80003800000 */
[----:B-1----:R-:W-:Y:S01]  /*42a0*/  @P3 FFMA.FTZ R155, R19, R156, R157 ;  /* 0x0000009c139b3223 */ /* 0x002fe2000001009d */
        /* <DEDUP_REMOVED lines=9> */
.L_x_8734:
[----:B------:R-:W-:Y:S05]  /*4340*/  @!P2 BRA `(.L_x_8735) ;  /* 0x000000000028a947 */ /* 0x000fea0003800000 */
[----:B-1----:R-:W-:Y:S01]  /*4350*/  @P3 FFMA.FTZ R152, R18, R156, R157 ;  /* 0x0000009c12983223 */ /* 0x002fe2000001009d */
        /* <DEDUP_REMOVED lines=9> */
.L_x_8735:
[----:B------:R-:W-:Y:S05]  /*43f0*/  @!P2 BRA `(.L_x_8736) ;  /* 0x000000000028a947 */ /* 0x000fea0003800000 */
        /* <DEDUP_REMOVED lines=10> */
.L_x_8736:
        /* <DEDUP_REMOVED lines=11> */
.L_x_8737:
        /* <DEDUP_REMOVED lines=11> */
.L_x_8738:
        /* <DEDUP_REMOVED lines=11> */
.L_x_8739:
        /* <DEDUP_REMOVED lines=11> */
.L_x_8740:
[----:B------:R-:W-:Y:S05]  /*4760*/  @!P2 BRA `(.L_x_8733) ;  /* 0x0000000c003ca947 */ /* 0x000fea0003800000 */
[----:B-1----:R-:W-:Y:S01]  /*4770*/  @P3 FFMA.FTZ R152, R30, R156, R157 ;  /* 0x0000009c1e983223 */ /* 0x002fe2000001009d */
        /* <DEDUP_REMOVED lines=11> */
.L_x_8724:
        /* <DEDUP_REMOVED lines=19> */
.L_x_8742:
        /* <DEDUP_REMOVED lines=9> */
.L_x_8743:
        /* <DEDUP_REMOVED lines=24> */
.L_x_8744:
[----:B------:R-:W-:Y:S05]  /*4b70*/  @!P2 BRA `(.L_x_8745) ;  /* 0x000000000018a947 */ /* 0x000fea0003800000 */
[----:B------:R-:W-:Y:S01]  /*4b80*/  FMUL.FTZ R149, R153, UR17 ;  /* 0x0000001199957c20 */ /* 0x000fe20008410000 */
[----:B------:R-:W-:-:S03]  /*4b90*/  LOP3.LUT P4, RZ, R190, 0xff000000, RZ, 0xc0, !PT ;  /* 0xff000000beff7812 */ /* 0x000fc6000788c0ff */
[----:B------:R-:W-:-:S05]  /*4ba0*/  FMUL.FTZ R149, R149, UR16 ;  /* 0x0000001095957c20 */ /* 0x000fca0008410000 */
[----:B------:R-:W-:-:S04]  /*4bb0*/  FSEL R149, R149, RZ, P4 ;  /* 0x000000ff95957208 */ /* 0x000fc80002000000 */
[----:B------:R-:W-:-:S04]  /*4bc0*/  F2FP.F16.F32.PACK_AB R149, RZ, R149 ;  /* 0x00000095ff95723e */ /* 0x000fc800000000ff */
[----:B------:R-:W-:-:S07]  /*4bd0*/  PRMT R145, R145, 0x5410, R149 ;  /* 0x0000541091917816 */ /* 0x000fce0000000095 */
.L_x_8745:
        /* <DEDUP_REMOVED lines=12> */
.L_x_8746:
[----:B------:R-:W-:Y:S05]  /*4ca0*/  @!P2 BRA `(.L_x_8747) ;  /* 0x000000000018a947 */ /* 0x000fea0003800000 */
[----:B------:R-:W-:Y:S01]  /*4cb0*/  FMUL.FTZ R150, R152, UR17 ;  /* 0x0000001198967c20 */ /* 0x000fe20008410000 */
[----:B------:R-:W-:-:S03]  /*4cc0*/  LOP3.LUT P4, RZ, R191, 0xff00, RZ, 0xc0, !PT ;  /* 0x0000ff00bfff7812 */ /* 0x000fc6000788c0ff */
[----:B------:R-:W-:-:S05]  /*4cd0*/  FMUL.FTZ R150, R150, UR16 ;  /* 0x0000001096967c20 */ /* 0x000fca0008410000 */
[----:B------:R-:W-:-:S04]  /*4ce0*/  FSEL R150, R150, RZ, P4 ;  /* 0x000000ff96967208 */ /* 0x000fc80002000000 */
[----:B------:R-:W-:-:S04]  /*4cf0*/  F2FP.F16.F32.PACK_AB R150, RZ, R150 ;  /* 0x00000096ff96723e */ /* 0x000fc800000000ff */
[----:B------:R-:W-:-:S07]  /*4d00*/  PRMT R146, R146, 0x5410, R150 ;  /* 0x0000541092927816 */ /* 0x000fce0000000096 */
.L_x_8747:
        /* <DEDUP_REMOVED lines=10> */
.L_x_8748:
        /* <DEDUP_REMOVED lines=10> */
.L_x_8741:
        /* <DEDUP_REMOVED lines=12> */
.L_x_8749:
        /* <DEDUP_REMOVED lines=12> */
.L_x_8750:
        /* <DEDUP_REMOVED lines=12> */
.L_x_8751:
        /* <DEDUP_REMOVED lines=12> */
.L_x_8752:
        /* <DEDUP_REMOVED lines=12> */
.L_x_8753:
        /* <DEDUP_REMOVED lines=12> */
.L_x_8754:
        /* <DEDUP_REMOVED lines=12> */
.L_x_8755:
        /* <DEDUP_REMOVED lines=13> */
.L_x_8733:
        /* <DEDUP_REMOVED lines=11> */
[--C-:B-1----:R-:W-:Y:S02]  /*5510*/  HADD2.F32 R153, -RZ, R36.reuse.H1_H1 ;  /* 0x30000024ff997230 */ /* 0x102fe40000004100 */
[----:B------:R-:W-:Y:S02]  /*5520*/  HADD2.F32 R151, -RZ, R36.H0_H0 ;  /* 0x20000024ff977230 */ /* 0x000fe40000004100 */
[--C-:B------:R-:W-:Y:S02]  /*5530*/  HADD2.F32 R152, -RZ, R37.reuse.H1_H1 ;  /* 0x30000025ff987230 */ /* 0x100fe40000004100 */
[----:B------:R-:W-:Y:S02]  /*5540*/  HADD2.F32 R155, -RZ, R37.H0_H0 ;  /* 0x20000025ff9b7230 */ /* 0x000fe40000004100 */
        /* <DEDUP_REMOVED lines=38> */
.L_x_8758:
[----:B------:R-:W-:Y:S05]  /*57b0*/  @!P2 BRA `(.L_x_8759) ;  /* 0x000000000018a947 */ /* 0x000fea0003800000 */
[----:B------:R-:W-:Y:S01]  /*57c0*/  FMUL.FTZ R153, R153, UR17 ;  /* 0x0000001199997c20 */ /* 0x000fe20008410000 */
[----:B------:R-:W-:-:S03]  /*57d0*/  LOP3.LUT P3, RZ, R188, 0xff00, RZ, 0xc0, !PT ;  /* 0x0000ff00bcff7812 */ /* 0x000fc6000786c0ff */
[----:B------:R-:W-:-:S05]  /*57e0*/  FMUL.FTZ R153, R153, UR16 ;  /* 0x0000001099997c20 */ /* 0x000fca0008410000 */
[----:B------:R-:W-:-:S04]  /*57f0*/  FSEL R153, R153, RZ, P3 ;  /* 0x000000ff99997208 */ /* 0x000fc80001800000 */
[----:B------:R-:W-:-:S04]  /*5800*/  F2FP.F16.F32.PACK_AB R153, RZ, R153 ;  /* 0x00000099ff99723e */ /* 0x000fc800000000ff */
[----:B------:R-:W-:-:S07]  /*5810*/  PRMT R144, R144, 0x5410, R153 ;  /* 0x0000541090907816 */ /* 0x000fce0000000099 */
.L_x_8759:
[----:B------:R-:W-:Y:S05]  /*5820*/  @!P2 BRA `(.L_x_8760) ;  /* 0x000000000018a947 */ /* 0x000fea0003800000 */
[----:B------:R-:W-:Y:S01]  /*5830*/  FMUL.FTZ R155, R155, UR17 ;  /* 0x000000119b9b7c20 */ /* 0x000fe20008410000 */
[----:B------:R-:W-:-:S03]  /*5840*/  LOP3.LUT P3, RZ, R188, 0xff0000, RZ, 0xc0, !PT ;  /* 0x00ff0000bcff7812 */ /* 0x000fc6000786c0ff */
[----:B------:R-:W-:-:S05]  /*5850*/  FMUL.FTZ R155, R155, UR16 ;  /* 0x000000109b9b7c20 */ /* 0x000fca0008410000 */
[----:B------:R-:W-:-:S04]  /*5860*/  FSEL R155, R155, RZ, P3 ;  /* 0x000000ff9b9b7208 */ /* 0x000fc80001800000 */
[----:B------:R-:W-:-:S04]  /*5870*/  F2FP.F16.F32.PACK_AB R155, RZ, R155 ;  /* 0x0000009bff9b723e */ /* 0x000fc800000000ff */
[----:B------:R-:W-:-:S07]  /*5880*/  PRMT R145, R155, 0x7610, R145 ;  /* 0x000076109b917816 */ /* 0x000fce0000000091 */
.L_x_8760:
[----:B------:R-:W-:Y:S05]  /*5890*/  @!P2 BRA `(.L_x_8761) ;  /* 0x000000000018a947 */ /* 0x000fea0003800000 */
[----:B------:R-:W-:Y:S01]  /*58a0*/  FMUL.FTZ R152, R152, UR17 ;  /* 0x0000001198987c20 */ /* 0x000fe20008410000 */
[----:B------:R-:W-:-:S03]  /*58b0*/  LOP3.LUT P3, RZ, R188, 0xff000000, RZ, 0xc0, !PT ;  /* 0xff000000bcff7812 */ /* 0x000fc6000786c0ff */
[----:B------:R-:W-:-:S05]  /*58c0*/  FMUL.FTZ R152, R152, UR16 ;  /* 0x0000001098987c20 */ /* 0x000fca0008410000 */
[----:B------:R-:W-:-:S04]  /*58d0*/  FSEL R152, R152, RZ, P3 ;  /* 0x000000ff98987208 */ /* 0x000fc80001800000 */
[----:B------:R-:W-:-:S04]  /*58e0*/  F2FP.F16.F32.PACK_AB R152, RZ, R152 ;  /* 0x00000098ff98723e */ /* 0x000fc800000000ff */
[----:B------:R-:W-:-:S07]  /*58f0*/  PRMT R145, R145, 0x5410, R152 ;  /* 0x0000541091917816 */ /* 0x000fce0000000098 */
.L_x_8761:
[----:B------:R-:W-:Y:S05]  /*5900*/  @!P2 BRA `(.L_x_8762) ;  /* 0x000000000018a947 */ /* 0x000fea0003800000 */
[----:B------:R-:W-:Y:S01]  /*5910*/  FMUL.FTZ R148, R191, UR17 ;  /* 0x00000011bf947c20 */ /* 0x000fe20008410000 */
[----:B------:R-:W-:-:S03]  /*5920*/  LOP3.LUT P3, RZ, R189, 0xff, RZ, 0xc0, !PT ;  /* 0x000000ffbdff7812 */ /* 0x000fc6000786c0ff */
[----:B------:R-:W-:-:S05]  /*5930*/  FMUL.FTZ R148, R148, UR16 ;  /* 0x0000001094947c20 */ /* 0x000fca0008410000 */
[----:B------:R-:W-:-:S04]  /*5940*/  FSEL R148, R148, RZ, P3 ;  /* 0x000000ff94947208 */ /* 0x000fc80001800000 */
[----:B------:R-:W-:-:S04]  /*5950*/  F2FP.F16.F32.PACK_AB R148, RZ, R148 ;  /* 0x00000094ff94723e */ /* 0x000fc800000000ff */
[----:B------:R-:W-:-:S07]  /*5960*/  PRMT R146, R148, 0x7610, R146 ;  /* 0x0000761094927816 */ /* 0x000fce0000000092 */
.L_x_8762:
[----:B------:R-:W-:Y:S05]  /*5970*/  @!P2 BRA `(.L_x_8763) ;  /* 0x000000000018a947 */ /* 0x000fea0003800000 */
[----:B------:R-:W-:Y:S01]  /*5980*/  FMUL.FTZ R148, R150, UR17 ;  /* 0x0000001196947c20 */ /* 0x000fe20008410000 */
[----:B------:R-:W-:-:S03]  /*5990*/  LOP3.LUT P3, RZ, R189, 0xff00, RZ, 0xc0, !PT ;  /* 0x0000ff00bdff7812 */ /* 0x000fc6000786c0ff */
[----:B------:R-:W-:-:S05]  /*59a0*/  FMUL.FTZ R148, R148, UR16 ;  /* 0x0000001094947c20 */ /* 0x000fca0008410000 */
[----:B------:R-:W-:-:S04]  /*59b0*/  FSEL R148, R148, RZ, P3 ;  /* 0x000000ff94947208 */ /* 0x000fc80001800000 */
[----:B------:R-:W-:-:S04]  /*59c0*/  F2FP.F16.F32.PACK_AB R148, RZ, R148 ;  /* 0x00000094ff94723e */ /* 0x000fc800000000ff */
[----:B------:R-:W-:-:S07]  /*59d0*/  PRMT R146, R146, 0x5410, R148 ;  /* 0x0000541092927816 */ /* 0x000fce0000000094 */
.L_x_8763:
        /* <DEDUP_REMOVED lines=9> */
.L_x_8764:
        /* <DEDUP_REMOVED lines=10> */
.L_x_8757:
[----:B------:R-:W-:Y:S01]  /*5b10*/  ISETP.GT.AND P3, PT, R203, RZ, PT ;  /* 0x000000ffcb00720c */ /* 0x000fe20003f64270 */
[----:B------:R-:W-:-:S12]  /*5b20*/  @!P2 BRA `(.L_x_8766) ;  /* 0x000000000028a947 */ /* 0x000fd80003800000 */
[----:B-1----:R-:W-:Y:S01]  /*5b30*/  @P3 FFMA.FTZ R155, R161, R156, R157 ;  /* 0x0000009ca19b3223 */ /* 0x002fe2000001009d */
        /* <DEDUP_REMOVED lines=9> */
.L_x_8766:
[----:B------:R-:W-:Y:S05]  /*5bd0*/  @!P2 BRA `(.L_x_8767) ;  /* 0x000000000028a947 */ /* 0x000fea0003800000 */
[----:B-1----:R-:W-:Y:S01]  /*5be0*/  @P3 FFMA.FTZ R152, R164, R156, R157 ;  /* 0x0000009ca4983223 */ /* 0x002fe2000001009d */
        /* <DEDUP_REMOVED lines=9> */
.L_x_8767:
[----:B------:R-:W-:Y:S05]  /*5c80*/  @!P2 BRA `(.L_x_8768) ;  /* 0x000000000028a947 */ /* 0x000fea0003800000 */
        /* <DEDUP_REMOVED lines=10> */
.L_x_8768:
        /* <DEDUP_REMOVED lines=11> */
.L_x_8769:
        /* <DEDUP_REMOVED lines=11> */
.L_x_8770:
        /* <DEDUP_REMOVED lines=11> */
.L_x_8771:
        /* <DEDUP_REMOVED lines=11> */
.L_x_8772:
[----:B------:R-:W-:Y:S05]  /*5ff0*/  @!P2 BRA `(.L_x_8765) ;  /* 0x0000000c0034a947 */ /* 0x000fea0003800000 */
[----:B-1----:R-:W-:Y:S01]  /*6000*/  @P3 FFMA.FTZ R152, R176, R156, R157 ;  /* 0x0000009cb0983223 */ /* 0x002fe2000001009d */
        /* <DEDUP_REMOVED lines=11> */
.L_x_8756:
        /* <DEDUP_REMOVED lines=19> */
.L_x_8774:
[----:B------:R-:W-:Y:S05]  /*61f0*/  @!P2 BRA `(.L_x_8775) ;  /* 0x000000000018a947 */ /* 0x000fea0003800000 */
[----:B------:R-:W-:Y:S01]  /*6200*/  FMUL.FTZ R149, R151, UR17 ;  /* 0x0000001197957c20 */ /* 0x000fe20008410000 */
[----:B------:R-:W-:-:S03]  /*6210*/  LOP3.LUT P4, RZ, R188, 0xff00, RZ, 0xc0, !PT ;  /* 0x0000ff00bcff7812 */ /* 0x000fc6000788c0ff */
[----:B------:R-:W-:-:S05]  /*6220*/  FMUL.FTZ R149, R149, UR16 ;  /* 0x0000001095957c20 */ /* 0x000fca0008410000 */
[----:B------:R-:W-:-:S04]  /*6230*/  FSEL R149, R149, RZ, P4 ;  /* 0x000000ff95957208 */ /* 0x000fc80002000000 */
[----:B------:R-:W-:-:S04]  /*6240*/  F2FP.F16.F32.PACK_AB R149, RZ, R149 ;  /* 0x00000095ff95723e */ /* 0x000fc800000000ff */
[----:B------:R-:W-:-:S07]  /*6250*/  PRMT R144, R144, 0x5410, R149 ;  /* 0x0000541090907816 */ /* 0x000fce0000000095 */
.L_x_8775:
        /* <DEDUP_REMOVED lines=26> */
.L_x_8776:
[----:B------:R-:W-:Y:S05]  /*6400*/  @!P2 BRA `(.L_x_8777) ;  /* 0x000000000018a947 */ /* 0x000fea0003800000 */
[----:B------:R-:W-:Y:S01]  /*6410*/  FMUL.FTZ R149, R155, UR17 ;  /* 0x000000119b957c20 */ /* 0x000fe20008410000 */
[----:B------:R-:W-:-:S03]  /*6420*/  LOP3.LUT P4, RZ, R188, 0xff000000, RZ, 0xc0, !PT ;  /* 0xff000000bcff7812 */ /* 0x000fc6000788c0ff */
[----:B------:R-:W-:-:S05]  /*6430*/  FMUL.FTZ R149, R149, UR16 ;  /* 0x0000001095957c20 */ /* 0x000fca0008410000 */
[----:B------:R-:W-:-:S04]  /*6440*/  FSEL R149, R149, RZ, P4 ;  /* 0x000000ff95957208 */ /* 0x000fc80002000000 */
[----:B------:R-:W-:-:S04]  /*6450*/  F2FP.F16.F32.PACK_AB R149, RZ, R149 ;  /* 0x00000095ff95723e */ /* 0x000fc800000000ff */
[----:B------:R-:W-:-:S07]  /*6460*/  PRMT R145, R145, 0x5410, R149 ;  /* 0x0000541091917816 */ /* 0x000fce0000000095 */
.L_x_8777:
        /* <DEDUP_REMOVED lines=12> */
.L_x_8778:
[----:B------:R-:W-:Y:S05]  /*6530*/  @!P2 BRA `(.L_x_8779) ;  /* 0x000000000018a947 */ /* 0x000fea0003800000 */
[----:B------:R-:W-:Y:S01]  /*6540*/  FMUL.FTZ R150, R152, UR17 ;  /* 0x0000001198967c20 */ /* 0x000fe20008410000 */
[----:B------:R-:W-:-:S03]  /*6550*/  LOP3.LUT P3, RZ, R189, 0xff00, RZ, 0xc0, !PT ;  /* 0x0000ff00bdff7812 */ /* 0x000fc6000786c0ff */
[----:B------:R-:W-:-:S05]  /*6560*/  FMUL.FTZ R150, R150, UR16 ;  /* 0x0000001096967c20 */ /* 0x000fca0008410000 */
[----:B------:R-:W-:-:S04]  /*6570*/  FSEL R150, R150, RZ, P3 ;  /* 0x000000ff96967208 */ /* 0x000fc80001800000 */
[----:B------:R-:W-:-:S04]  /*6580*/  F2FP.F16.F32.PACK_AB R150, RZ, R150 ;  /* 0x00000096ff96723e */ /* 0x000fc800000000ff */
[----:B------:R-:W-:-:S07]  /*6590*/  PRMT R146, R146, 0x5410, R150 ;  /* 0x0000541092927816 */ /* 0x000fce0000000096 */
.L_x_8779:
[----:B------:R-:W-:Y:S05]  /*65a0*/  @!P2 BRA `(.L_x_8780) ;  /* 0x000000000018a947 */ /* 0x000fea0003800000 */
[----:B------:R-:W-:Y:S01]  /*65b0*/  FMUL.FTZ R150, R153, UR17 ;  /* 0x0000001199967c20 */ /* 0x000fe20008410000 */
[----:B------:R-:W-:-:S03]  /*65c0*/  LOP3.LUT P3, RZ, R189, 0xff0000, RZ, 0xc0, !PT ;  /* 0x00ff0000bdff7812 */ /* 0x000fc6000786c0ff */
[----:B------:R-:W-:-:S05]  /*65d0*/  FMUL.FTZ R150, R150, UR16 ;  /* 0x0000001096967c20 */ /* 0x000fca0008410000 */
[----:B------:R-:W-:-:S04]  /*65e0*/  FSEL R150, R150, RZ, P3 ;  /* 0x000000ff96967208 */ /* 0x000fc80001800000 */
[----:B------:R-:W-:-:S04]  /*65f0*/  F2FP.F16.F32.PACK_AB R150, RZ, R150 ;  /* 0x00000096ff96723e */ /* 0x000fc800000000ff */
[----:B------:R-:W-:-:S07]  /*6600*/  PRMT R147, R150, 0x7610, R147 ;  /* 0x0000761096937816 */ /* 0x000fce0000000093 */
.L_x_8780:
        /* <DEDUP_REMOVED lines=11> */
.L_x_8773:
        /* <DEDUP_REMOVED lines=12> */
.L_x_8781:
        /* <DEDUP_REMOVED lines=12> */
.L_x_8782:
        /* <DEDUP_REMOVED lines=12> */
.L_x_8783:
        /* <DEDUP_REMOVED lines=12> */
.L_x_8784:
        /* <DEDUP_REMOVED lines=12> */
.L_x_8785:
        /* <DEDUP_REMOVED lines=12> */
.L_x_8786:
        /* <DEDUP_REMOVED lines=12> */
.L_x_8787:
        /* <DEDUP_REMOVED lines=13> */
.L_x_8765:
        /* <DEDUP_REMOVED lines=12> */
[--C-:B------:R-:W-:Y:S02]  /*6d90*/  HADD2.F32 R151, -RZ, R32.reuse.H0_H0 ;  /* 0x20000020ff977230 */ /* 0x100fe40000004100 */
[----:B------:R-:W-:Y:S02]  /*6da0*/  HADD2.F32 R150, -RZ, R32.H1_H1 ;  /* 0x30000020ff967230 */ /* 0x000fe40000004100 */
[----:B------:R-:W-:-:S06]  /*6db0*/  HADD2.F32 R155, -RZ, R33.H0_H0 ;  /* 0x20000021ff9b7230 */ /* 0x000fcc0000004100 */
        /* <DEDUP_REMOVED lines=18> */
[--C-:B------:R-:W-:Y:S02]  /*6ee0*/  HADD2.F32 R157, -RZ, R35.reuse.H0_H0 ;  /* 0x20000023ff9d7230 */ /* 0x100fe40000004100 */
[----:B------:R-:W-:Y:S01]  /*6ef0*/  @P1 FADD.FTZ R148, R198, -R193 ;  /* 0x800000c1c6941221 */ /* 0x000fe20000010000 */
[----:B------:R-:W-:Y:S02]  /*6f00*/  HADD2.F32 R153, -RZ, R34.H0_H0 ;  /* 0x20000022ff997230 */ /* 0x000fe40000004100 */
        /* <DEDUP_REMOVED lines=16> */
.L_x_8790:
[----:B------:R-:W-:Y:S05]  /*7010*/  @!P2 BRA `(.L_x_8791) ;  /* 0x000000000018a947 */ /* 0x000fea0003800000 */
[----:B------:R-:W-:Y:S01]  /*7020*/  FMUL.FTZ R150, R150, UR17 ;  /* 0x0000001196967c20 */ /* 0x000fe20008410000 */
[----:B------:R-:W-:-:S03]  /*7030*/  LOP3.LUT P1, RZ, R186, 0xff00, RZ, 0xc0, !PT ;  /* 0x0000ff00baff7812 */ /* 0x000fc6000782c0ff */
[----:B------:R-:W-:-:S05]  /*7040*/  FMUL.FTZ R150, R150, UR16 ;  /* 0x0000001096967c20 */ /* 0x000fca0008410000 */
[----:B------:R-:W-:-:S04]  /*7050*/  FSEL R150, R150, RZ, P1 ;  /* 0x000000ff96967208 */ /* 0x000fc80000800000 */
[----:B------:R-:W-:-:S04]  /*7060*/  F2FP.F16.F32.PACK_AB R150, RZ, R150 ;  /* 0x00000096ff96723e */ /* 0x000fc800000000ff */
[----:B------:R-:W-:-:S07]  /*7070*/  PRMT R144, R144, 0x5410, R150 ;  /* 0x0000541090907816 */ /* 0x000fce0000000096 */
.L_x_8791:
[----:B------:R-:W-:Y:S05]  /*7080*/  @!P2 BRA `(.L_x_8792) ;  /* 0x000000000018a947 */ /* 0x000fea0003800000 */
[----:B------:R-:W-:Y:S01]  /*7090*/  FMUL.FTZ R155, R155, UR17 ;  /* 0x000000119b9b7c20 */ /* 0x000fe20008410000 */
[----:B------:R-:W-:-:S03]  /*70a0*/  LOP3.LUT P1, RZ, R186, 0xff0000, RZ, 0xc0, !PT ;  /* 0x00ff0000baff7812 */ /* 0x000fc6000782c0ff */
[----:B------:R-:W-:-:S05]  /*70b0*/  FMUL.FTZ R155, R155, UR16 ;  /* 0x000000109b9b7c20 */ /* 0x000fca0008410000 */
[----:B------:R-:W-:-:S04]  /*70c0*/  FSEL R155, R155, RZ, P1 ;  /* 0x000000ff9b9b7208 */ /* 0x000fc80000800000 */
[----:B------:R-:W-:-:S04]  /*70d0*/  F2FP.F16.F32.PACK_AB R155, RZ, R155 ;  /* 0x0000009bff9b723e */ /* 0x000fc800000000ff */
[----:B------:R-:W-:-:S07]  /*70e0*/  PRMT R145, R155, 0x7610, R145 ;  /* 0x000076109b917816 */ /* 0x000fce0000000091 */
.L_x_8792:
[----:B------:R-:W-:Y:S05]  /*70f0*/  @!P2 BRA `(.L_x_8793) ;  /* 0x000000000018a947 */ /* 0x000fea0003800000 */
[----:B------:R-:W-:Y:S01]  /*7100*/  FMUL.FTZ R152, R152, UR17 ;  /* 0x0000001198987c20 */ /* 0x000fe20008410000 */
[----:B------:R-:W-:-:S03]  /*7110*/  LOP3.LUT P1, RZ, R186, 0xff000000, RZ, 0xc0, !PT ;  /* 0xff000000baff7812 */ /* 0x000fc6000782c0ff */
[----:B------:R-:W-:-:S05]  /*7120*/  FMUL.FTZ R152, R152, UR16 ;  /* 0x0000001098987c20 */ /* 0x000fca0008410000 */
[----:B------:R-:W-:-:S04]  /*7130*/  FSEL R152, R152, RZ, P1 ;  /* 0x000000ff98987208 */ /* 0x000fc80000800000 */
[----:B------:R-:W-:-:S04]  /*7140*/  F2FP.F16.F32.PACK_AB R152, RZ, R152 ;  /* 0x00000098ff98723e */ /* 0x000fc800000000ff */
[----:B------:R-:W-:-:S07]  /*7150*/  PRMT R145, R145, 0x5410, R152 ;  /* 0x0000541091917816 */ /* 0x000fce0000000098 */
.L_x_8793:
[----:B------:R-:W-:Y:S05]  /*7160*/  @!P2 BRA `(.L_x_8794) ;  /* 0x000000000018a947 */ /* 0x000fea0003800000 */
[----:B------:R-:W-:Y:S01]  /*7170*/  FMUL.FTZ R150, R153, UR17 ;  /* 0x0000001199967c20 */ /* 0x000fe20008410000 */
[----:B------:R-:W-:-:S03]  /*7180*/  LOP3.LUT P1, RZ, R187, 0xff, RZ, 0xc0, !PT ;  /* 0x000000ffbbff7812 */ /* 0x000fc6000782c0ff */
[----:B------:R-:W-:-:S05]  /*7190*/  FMUL.FTZ R150, R150, UR16 ;  /* 0x0000001096967c20 */ /* 0x000fca0008410000 */
[----:B------:R-:W-:-:S04]  /*71a0*/  FSEL R150, R150, RZ, P1 ;  /* 0x000000ff96967208 */ /* 0x000fc80000800000 */
[----:B------:R-:W-:-:S04]  /*71b0*/  F2FP.F16.F32.PACK_AB R150, RZ, R150 ;  /* 0x00000096ff96723e */ /* 0x000fc800000000ff */
[----:B------:R-:W-:-:S07]  /*71c0*/  PRMT R146, R150, 0x7610, R146 ;  /* 0x0000761096927816 */ /* 0x000fce0000000092 */
.L_x_8794:
[----:B------:R-:W-:Y:S05]  /*71d0*/  @!P2 BRA `(.L_x_8795) ;  /* 0x000000000018a947 */ /* 0x000fea0003800000 */
[----:B------:R-:W-:Y:S01]  /*71e0*/  FMUL.FTZ R150, R154, UR17 ;  /* 0x000000119a967c20 */ /* 0x000fe20008410000 */
[----:B------:R-:W-:-:S03]  /*71f0*/  LOP3.LUT P1, RZ, R187, 0xff00, RZ, 0xc0, !PT ;  /* 0x0000ff00bbff7812 */ /* 0x000fc6000782c0ff */
[----:B------:R-:W-:-:S05]  /*7200*/  FMUL.FTZ R150, R150, UR16 ;  /* 0x0000001096967c20 */ /* 0x000fca0008410000 */
[----:B------:R-:W-:-:S04]  /*7210*/  FSEL R150, R150, RZ, P1 ;  /* 0x000000ff96967208 */ /* 0x000fc80000800000 */
[----:B------:R-:W-:-:S04]  /*7220*/  F2FP.F16.F32.PACK_AB R150, RZ, R150 ;  /* 0x00000096ff96723e */ /* 0x000fc800000000ff */
[----:B------:R-:W-:-:S07]  /*7230*/  PRMT R146, R146, 0x5410, R150 ;  /* 0x0000541092927816 */ /* 0x000fce0000000096 */
.L_x_8795:
[----:B------:R-:W-:Y:S05]  /*7240*/  @!P2 BRA `(.L_x_8796) ;  /* 0x000000000018a947 */ /* 0x000fea0003800000 */
[----:B------:R-:W-:Y:S01]  /*7250*/  FMUL.FTZ R150, R157, UR17 ;  /* 0x000000119d967c20 */ /* 0x000fe20008410000 */
[----:B------:R-:W-:-:S03]  /*7260*/  LOP3.LUT P1, RZ, R187, 0xff0000, RZ, 0xc0, !PT ;  /* 0x00ff0000bbff7812 */ /* 0x000fc6000782c0ff */
[----:B------:R-:W-:-:S05]  /*7270*/  FMUL.FTZ R150, R150, UR16 ;  /* 0x0000001096967c20 */ /* 0x000fca0008410000 */
[----:B------:R-:W-:-:S04]  /*7280*/  FSEL R150, R150, RZ, P1 ;  /* 0x000000ff96967208 */ /* 0x000fc80000800000 */
[----:B------:R-:W-:-:S04]  /*7290*/  F2FP.F16.F32.PACK_AB R150, RZ, R150 ;  /* 0x00000096ff96723e */ /* 0x000fc800000000ff */
[----:B------:R-:W-:-:S07]  /*72a0*/  PRMT R147, R150, 0x7610, R147 ;  /* 0x0000761096937816 */ /* 0x000fce0000000093 */
.L_x_8796:
        /* <DEDUP_REMOVED lines=11> */
.L_x_8789:
        /* <DEDUP_REMOVED lines=12> */
.L_x_8798:
        /* <DEDUP_REMOVED lines=11> */
.L_x_8799:
        /* <DEDUP_REMOVED lines=11> */
.L_x_8800:
        /* <DEDUP_REMOVED lines=11> */
.L_x_8801:
        /* <DEDUP_REMOVED lines=11> */
.L_x_8802:
        /* <DEDUP_REMOVED lines=11> */
.L_x_8803:
        /* <DEDUP_REMOVED lines=11> */
.L_x_8804:
[----:B------:R-:W-:Y:S05]  /*7840*/  @!P2 BRA `(.L_x_8797) ;  /* 0x0000000c0034a947 */ /* 0x000fea0003800000 */
[----:B------:R-:W-:Y:S01]  /*7850*/  @P1 FFMA.FTZ R157, R202, R156, R157 ;  /* 0x0000009cca9d1223 */ /* 0x000fe2000001009d */
[----:B-1----:R-:W-:-:S03]  /*7860*/  HADD2.F32 R153, -RZ, R35.H1_H1 ;  /* 0x30000023ff997230 */ /* 0x002fc60000004100 */
        /* <DEDUP_REMOVED lines=10> */
.L_x_8788:
        /* <DEDUP_REMOVED lines=35> */
.L_x_8806:
[----:B------:R-:W-:Y:S05]  /*7b40*/  @!P2 BRA `(.L_x_8807) ;  /* 0x000000000018a947 */ /* 0x000fea0003800000 */
[----:B------:R-:W-:Y:S01]  /*7b50*/  FMUL.FTZ R148, R156, UR17 ;  /* 0x000000119c947c20 */ /* 0x000fe20008410000 */
[----:B------:R-:W-:-:S03]  /*7b60*/  LOP3.LUT P3, RZ, R186, 0xff00, RZ, 0xc0, !PT ;  /* 0x0000ff00baff7812 */ /* 0x000fc6000786c0ff */
[----:B------:R-:W-:-:S05]  /*7b70*/  FMUL.FTZ R148, R148, UR16 ;  /* 0x0000001094947c20 */ /* 0x000fca0008410000 */
[----:B------:R-:W-:-:S04]  /*7b80*/  FSEL R148, R148, RZ, P3 ;  /* 0x000000ff94947208 */ /* 0x000fc80001800000 */
[----:B------:R-:W-:-:S04]  /*7b90*/  F2FP.F16.F32.PACK_AB R148, RZ, R148 ;  /* 0x00000094ff94723e */ /* 0x000fc800000000ff */
[----:B------:R-:W-:-:S07]  /*7ba0*/  PRMT R144, R144, 0x5410, R148 ;  /* 0x0000541090907816 */ /* 0x000fce0000000094 */
.L_x_8807:
        /* <DEDUP_REMOVED lines=10> */
.L_x_8808:
[----:B------:R-:W-:Y:S05]  /*7c50*/  @!P2 BRA `(.L_x_8809) ;  /* 0x000000000018a947 */ /* 0x000fea0003800000 */
[----:B------:R-:W-:Y:S01]  /*7c60*/  FMUL.FTZ R149, R151, UR17 ;  /* 0x0000001197957c20 */ /* 0x000fe20008410000 */
[----:B------:R-:W-:-:S03]  /*7c70*/  LOP3.LUT P3, RZ, R186, 0xff000000, RZ, 0xc0, !PT ;  /* 0xff000000baff7812 */ /* 0x000fc6000786c0ff */
[----:B------:R-:W-:-:S05]  /*7c80*/  FMUL.FTZ R149, R149, UR16 ;  /* 0x0000001095957c20 */ /* 0x000fca0008410000 */
[----:B------:R-:W-:-:S04]  /*7c90*/  FSEL R149, R149, RZ, P3 ;  /* 0x000000ff95957208 */ /* 0x000fc80001800000 */
[----:B------:R-:W-:-:S04]  /*7ca0*/  F2FP.F16.F32.PACK_AB R149, RZ, R149 ;  /* 0x00000095ff95723e */ /* 0x000fc800000000ff */
[----:B------:R-:W-:-:S07]  /*7cb0*/  PRMT R145, R145, 0x5410, R149 ;  /* 0x0000541091917816 */ /* 0x000fce0000000095 */
.L_x_8809:
        /* <DEDUP_REMOVED lines=12> */
.L_x_8810:
[----:B------:R-:W-:Y:S05]  /*7d80*/  @!P2 BRA `(.L_x_8811) ;  /* 0x000000000018a947 */ /* 0x000fea0003800000 */
[----:B------:R-:W-:Y:S01]  /*7d90*/  FMUL.FTZ R150, R153, UR17 ;  /* 0x0000001199967c20 */ /* 0x000fe20008410000 */
[----:B------:R-:W-:-:S03]  /*7da0*/  LOP3.LUT P1, RZ, R187, 0xff00, RZ, 0xc0, !PT ;  /* 0x0000ff00bbff7812 */ /* 0x000fc6000782c0ff */
[----:B------:R-:W-:-:S05]  /*7db0*/  FMUL.FTZ R150, R150, UR16 ;  /* 0x0000001096967c20 */ /* 0x000fca0008410000 */
[----:B------:R-:W-:-:S04]  /*7dc0*/  FSEL R150, R150, RZ, P1 ;  /* 0x000000ff96967208 */ /* 0x000fc80000800000 */
[----:B------:R-:W-:-:S04]  /*7dd0*/  F2FP.F16.F32.PACK_AB R150, RZ, R150 ;  /* 0x00000096ff96723e */ /* 0x000fc800000000ff */
[----:B------:R-:W-:-:S07]  /*7de0*/  PRMT R146, R146, 0x5410, R150 ;  /* 0x0000541092927816 */ /* 0x000fce0000000096 */
.L_x_8811:
[----:B------:R-:W-:Y:S05]  /*7df0*/  @!P2 BRA `(.L_x_8812) ;  /* 0x000000000018a947 */ /* 0x000fea0003800000 */
[----:B------:R-:W-:Y:S01]  /*7e00*/  FMUL.FTZ R150, R151, UR17 ;  /* 0x0000001197967c20 */ /* 0x000fe20008410000 */
[----:B------:R-:W-:-:S03]  /*7e10*/  LOP3.LUT P1, RZ, R187, 0xff0000, RZ, 0xc0, !PT ;  /* 0x00ff0000bbff7812 */ /* 0x000fc6000782c0ff */
[----:B------:R-:W-:-:S05]  /*7e20*/  FMUL.FTZ R150, R150, UR16 ;  /* 0x0000001096967c20 */ /* 0x000fca0008410000 */
[----:B------:R-:W-:-:S04]  /*7e30*/  FSEL R150, R150, RZ, P1 ;  /* 0x000000ff96967208 */ /* 0x000fc80000800000 */
[----:B------:R-:W-:-:S04]  /*7e40*/  F2FP.F16.F32.PACK_AB R150, RZ, R150 ;  /* 0x00000096ff96723e */ /* 0x000fc800000000ff */
[----:B------:R-:W-:-:S07]  /*7e50*/  PRMT R147, R150, 0x7610, R147 ;  /* 0x0000761096937816 */ /* 0x000fce0000000093 */
.L_x_8812:
        /* <DEDUP_REMOVED lines=11> */
.L_x_8805:
        /* <DEDUP_REMOVED lines=12> */
.L_x_8813:
        /* <DEDUP_REMOVED lines=12> */
.L_x_8814:
        /* <DEDUP_REMOVED lines=12> */
.L_x_8815:
        /* <DEDUP_REMOVED lines=12> */
.L_x_8816:
        /* <DEDUP_REMOVED lines=12> */
.L_x_8817:
        /* <DEDUP_REMOVED lines=12> */
.L_x_8818:
        /* <DEDUP_REMOVED lines=12> */
.L_x_8819:
        /* <DEDUP_REMOVED lines=13> */
.L_x_8797:
        /* <DEDUP_REMOVED lines=13> */
.L_x_8686:
        /* <DEDUP_REMOVED lines=25> */
.L_x_8821:
        /* <DEDUP_REMOVED lines=16> */
.L_x_15691:


//--------------------- .text._ZN10layer_norm13ln_bwd_kernelINS_13Kernel_traitsIf6__halfS2_S2_fjLj4096ELj1ELj1ELj4ELj16ENS_18Kernel_traits_baseILj4096EfS2_S2_S2_fjLj128EEEEELb1ELb1ELb0ELb0EEEvNS_9BwdParamsE --------------------------
	.section	.text._ZN10layer_norm13ln_bwd_kernelINS_13Kernel_traitsIf6__halfS2_S2_fjLj4096ELj1ELj1ELj4ELj16ENS_18Kernel_traits_baseILj4096EfS2_S2_S2_fjLj128EEEEELb1ELb1ELb0ELb0EEEvNS_9BwdParamsE,"ax",@progbits
	.align	128
        .global         _ZN10layer_norm13ln_bwd_kernelINS_13Kernel_traitsIf6__halfS2_S2_fjLj4096ELj1ELj1ELj4ELj16ENS_18Kernel_traits_baseILj4096EfS2_S2_S2_fjLj128EEEEELb1ELb1ELb0ELb0EEEvNS_9BwdParamsE
        .type           _ZN10layer_norm13ln_bwd_kernelINS_13Kernel_traitsIf6__halfS2_S2_fjLj4096ELj1ELj1ELj4ELj16ENS_18Kernel_traits_baseILj4096EfS2_S2_S2_fjLj128EEEEELb1ELb1ELb0ELb0EEEvNS_9BwdParamsE,@function
        .size           _ZN10layer_norm13ln_bwd_kernelINS_13Kernel_traitsIf6__halfS2_S2_fjLj4096ELj1ELj1ELj4ELj16ENS_18Kernel_traits_baseILj4096EfS2_S2_S2_fjLj128EEEEELb1ELb1ELb0ELb0EEEvNS_9BwdParamsE,(.L_x_15692 - _ZN10layer_norm13ln_bwd_kernelINS_13Kernel_traitsIf6__halfS2_S2_fjLj4096ELj1ELj1ELj4ELj16ENS_18Kernel_traits_baseILj4096EfS2_S2_S2_fjLj128EEEEELb1ELb1ELb0ELb0EEEvNS_9BwdParamsE)
        .other          _ZN10layer_norm13ln_bwd_kernelINS_13Kernel_traitsIf6__halfS2_S2_fjLj4096ELj1ELj1ELj4ELj16ENS_18Kernel_traits_baseILj4096EfS2_S2_S2_fjLj128EEEEELb1ELb1ELb0ELb0EEEvNS_9BwdParamsE,@"STO_CUDA_ENTRY STV_DEFAULT"
_ZN10layer_norm13ln_bwd_kernelINS_13Kernel_traitsIf6__halfS2_S2_fjLj4096ELj1ELj1ELj4ELj16ENS_18Kernel_traits_baseILj4096EfS2_S2_S2_fjLj128EEEEELb1ELb1ELb0ELb0EEEvNS_9BwdParamsE:
.text._ZN10layer_norm13ln_bwd_kernelINS_13Kernel_traitsIf6__halfS2_S2_fjLj4096ELj1ELj1ELj4ELj16ENS_18Kernel_traits_baseILj4096EfS2_S2_S2_fjLj128EEEEELb1ELb1ELb0ELb0EEEvNS_9BwdParamsE:
        /* <DEDUP_REMOVED lines=180> */
.L_x_8864:
[----:B------:R-:W1:Y:S01]  /*0b40*/  @UP0 LDCU.64 UR4, c[0x0][0x3e0] ;  /* 0x00007c00ff0407ac */ /* 0x000e620008000a00 */
[----:B------:R-:W-:Y:S01]  /*0b50*/  PLOP3.LUT P0, PT, PT, PT, UP0, 0x80, 0x8 ;  /* 0x000000000008781c */ /* 0x000fe20003f0f008 */
[----:B0-----:R-:W-:Y:S02]  /*0b60*/  UIMAD.WIDE UR12, UR7, 0x4, UR10 ;  /* 0x00000004070c78a5 */ /* 0x001fe4000f8e020a */
[----:B-1----:R-:W-:-:S06]  /*0b70*/  @UP0 UIMAD.WIDE UR4, UR7, 0x2, UR4 ;  /* 0x00000002070408a5 */ /* 0x002fcc000f8e0204 */
[----:B------:R-:W-:Y:S02]  /*0b80*/  MOV R176, UR4 ;  /* 0x0000000400b07c02 */ /* 0x000fe40008000f00 */
[----:B------:R-:W-:-:S05]  /*0b90*/  MOV R177, UR5 ;  /* 0x0000000500b17c02 */ /* 0x000fca0008000f00 */
[----:B------:R0:W4:Y:S01]  /*0ba0*/  @P0 LDG.E.U16 R21, desc[UR14][R176.64] ;  /* 0x0000000eb0150981 */ /* 0x000122000c1e1500 */
[----:B------:R-:W-:Y:S01]  /*0bb0*/  UIMAD.WIDE UR4, UR7, 0x4, UR8 ;  /* 0x00000004070478a5 */ /* 0x000fe2000f8e0208 */
        /* <DEDUP_REMOVED lines=18> */
[----:B------:R-:W-:Y:S01]  /*0ce0*/  P2R R248, PR, RZ, 0x20 ;  /* 0x00000020fff87803 */ /* 0x000fe20000000000 */
[----:B----4-:R-:W-:-:S05]  /*0cf0*/  @P0 HADD2.F32 R21, -RZ, R21.H0_H0 ;  /* 0x20000015ff150230 */ /* 0x010fca0000004100 */
[----:B------:R-:W-:Y:S02]  /*0d00*/  @P0 R2UR UR13, R21 ;  /* 0x00000000150d02ca */ /* 0x000fe400000e0000 */
[----:B------:R-:W-:Y:S02]  /*0d10*/  MOV R21, UR5 ;  /* 0x0000000500157c02 */ /* 0x000fe40008000f00 */
[----:B------:R-:W-:Y:S02]  /*0d20*/  ISETP.GE.U32.AND P0, PT, R230, 0x100, PT ;  /* 0x00000100e600780c */ /* 0x000fe40003f06070 */
[----:B0-----:R-:W-:-:S04]  /*0d30*/  LEA.HI.SX32 R21, R21, R249, 0x1d ;  /* 0x000000f915157211 */ /* 0x001fc800078feaff */
[----:B------:R-:W-:Y:S02]  /*0d40*/  MOV R227, R21 ;  /* 0x0000001500e37202 */ /* 0x000fe40000000f00 */
[----:B------:R-:W-:Y:S01]  /*0d50*/  R2UR UR23, R178 ;  /* 0x00000000b21772ca */ /* 0x000fe200000e0000 */
[----:B------:R-:W-:Y:S01]  /*0d60*/  @UP0 UMOV UR12, UR13 ;  /* 0x0000000d000c0c82 */ /* 0x000fe20008000000 */
        /* <DEDUP_REMOVED lines=21> */
[--C-:B--2---:R-:W-:Y:S02]  /*0ec0*/  HADD2.F32 R193, -RZ, R177.reuse.H0_H0 ;  /* 0x200000b1ffc17230 */ /* 0x104fe40000004100 */
[----:B------:R-:W-:Y:S02]  /*0ed0*/  HADD2.F32 R223, -RZ, R178.H0_H0 ;  /* 0x200000b2ffdf7230 */ /* 0x000fe40000004100 */
[--C-:B------:R-:W-:Y:S02]  /*0ee0*/  HADD2.F32 R0, -RZ, R176.reuse.H0_H0 ;  /* 0x200000b0ff007230 */ /* 0x100fe40000004100 */
[----:B------:R-:W-:Y:S01]  /*0ef0*/  FADD.FTZ R226, -R195, R193 ;  /* 0x000000c1c3e27221 */ /* 0x000fe20000010100 */
[----:B------:R-:W-:Y:S01]  /*0f00*/  HADD2.F32 R222, -RZ, R176.H1_H1 ;  /* 0x300000b0ffde7230 */ /* 0x000fe20000004100 */
[----:B------:R-:W2:Y:S01]  /*0f10*/  LDL R193, [R1+0x30] ;  /* 0x0000300001c17983 */ /* 0x000ea20000100800 */
[----:B------:R-:W-:-:S02]  /*0f20*/  HADD2.F32 R225, -RZ, R177.H1_H1 ;  /* 0x300000b1ffe17230 */ /* 0x000fc40000004100 */
[--C-:B---3--:R-:W-:Y:S02]  /*0f30*/  HADD2.F32 R177, -RZ, R183.reuse.H0_H0 ;  /* 0x200000b7ffb17230 */ /* 0x108fe40000004100 */
[----:B------:R-:W-:Y:S02]  /*0f40*/  HADD2.F32 R176, -RZ, R183.H1_H1 ;  /* 0x300000b7ffb07230 */ /* 0x000fe40000004100 */
[C---:B------:R-:W-:Y:S02]  /*0f50*/  FADD.FTZ R183, -R195.reuse, R223 ;  /* 0x000000dfc3b77221 */ /* 0x040fe40000010100 */
[----:B------:R-:W3:Y:S01]  /*0f60*/  LDL R223, [R1+0x34] ;  /* 0x0000340001df7983 */ /* 0x000ee20000100800 */
[C---:B------:R-:W-:Y:S01]  /*0f70*/  FADD.FTZ R227, -R195.reuse, R222 ;  /* 0x000000dec3e37221 */ /* 0x040fe20000010100 */
[----:B------:R-:W-:Y:S02]  /*0f80*/  FADD.FTZ R222, -R195, R225 ;  /* 0x000000e1c3de7221 */ /* 0x000fe40000010100 */
[----:B------:R-:W4:Y:S01]  /*0f90*/  LDL R225, [R1+0x38] ;  /* 0x0000380001e17983 */ /* 0x000f220000100800 */
[----:B------:R-:W-:-:S02]  /*0fa0*/  HADD2.F32 R191, -RZ, R179.H0_H0 ;  /* 0x200000b3ffbf7230 */ /* 0x000fc40000004100 */
[C---:B------:R-:W-:Y:S01]  /*0fb0*/  FADD.FTZ R0, -R195.reuse, R0 ;  /* 0x00000000c3007221 */ /* 0x040fe20000010100 */
[--C-:B------:R-:W-:Y:S02]  /*0fc0*/  HADD2.F32 R190, -RZ, R180.reuse.H0_H0 ;  /* 0x200000b4ffbe7230 */ /* 0x100fe40000004100 */
[--C-:B------:R-:W-:Y:S02]  /*0fd0*/  HADD2.F32 R221, -RZ, R181.reuse.H0_H0 ;  /* 0x200000b5ffdd7230 */ /* 0x100fe40000004100 */
[----:B------:R-:W-:Y:S01]  /*0fe0*/  FMUL.FTZ R0, R0, UR23 ;  /* 0x0000001700007c20 */ /* 0x000fe20008410000 */
[----:B------:R-:W-:Y:S02]  /*0ff0*/  HADD2.F32 R220, -RZ, R181.H1_H1 ;  /* 0x300000b5ffdc7230 */ /* 0x000fe40000004100 */
[----:B------:R-:W-:Y:S01]  /*1000*/  FADD.FTZ R181, -R195, R191 ;  /* 0x000000bfc3b57221 */ /* 0x000fe20000010100 */
[----:B------:R-:W-:Y:S02]  /*1010*/  HADD2.F32 R189, -RZ, R180.H1_H1 ;  /* 0x300000b4ffbd7230 */ /* 0x000fe40000004100 */
[----:B------:R-:W-:Y:S01]  /*1020*/  FMUL.FTZ R191, R227, UR23 ;  /* 0x00000017e3bf7c20 */ /* 0x000fe20008410000 */
[----:B------:R-:W-:Y:S01]  /*1030*/  FADD.FTZ R108, R108, R190 ;  /* 0x000000be6c6c7221 */ /* 0x000fe20000010000 */
[----:B------:R-:W-:Y:S01]  /*1040*/  FFMA.FTZ R140, R0, R190, R140 ;  /* 0x000000be008c7223 */ /* 0x000fe2000001008c */
[----:B------:R-:W-:-:S02]  /*1050*/  HADD2.F32 R224, -RZ, R178.H1_H1 ;  /* 0x300000b2ffe07230 */ /* 0x000fc40000004100 */
[----:B------:R-:W-:Y:S01]  /*1060*/  FADD.FTZ R109, R109, R189 ;  /* 0x000000bd6d6d7221 */ /* 0x000fe20000010000 */
[--C-:B------:R-:W-:Y:S02]  /*1070*/  HADD2.F32 R180, -RZ, R182.reuse.H0_H0 ;  /* 0x200000b6ffb47230 */ /* 0x100fe40000004100 */
[----:B------:R-:W-:Y:S01]  /*1080*/  FFMA.FTZ R141, R191, R189, R141 ;  /* 0x000000bdbf8d7223 */ /* 0x000fe2000001008d */
[----:B------:R-:W-:Y:S01]  /*1090*/  FMUL.FTZ R183, R183, UR23 ;  /* 0x00000017b7b77c20 */ /* 0x000fe20008410000 */
[----:B------:R-:W-:Y:S02]  /*10a0*/  HADD2.F32 R178, -RZ, R179.H1_H1 ;  /* 0x300000b3ffb27230 */ /* 0x000fe40000004100 */
[----:B------:R-:W-:Y:S02]  /*10b0*/  HADD2.F32 R179, -RZ, R182.H1_H1 ;  /* 0x300000b6ffb37230 */ /* 0x000fe40000004100 */
[----:B------:R-:W-:Y:S01]  /*10c0*/  FADD.FTZ R182, -R195, R224 ;  /* 0x000000e0c3b67221 */ /* 0x000fe20000010100 */
[----:B------:R-:W-:Y:S01]  /*10d0*/  FADD.FTZ R104, R104, R180 ;  /* 0x000000b468687221 */ /* 0x000fe20000010000 */
[----:B------:R-:W-:Y:S01]  /*10e0*/  FFMA.FTZ R136, R183, R180, R136 ;  /* 0x000000b4b7887223 */ /* 0x000fe20000010088 */
[----:B------:R-:W-:Y:S01]  /*10f0*/  FADD.FTZ R111, R111, R220 ;  /* 0x000000dc6f6f7221 */ /* 0x000fe20000010000 */
[----:B------:R-:W-:Y:S01]  /*1100*/  FMUL.FTZ R224, R228, R220 ;  /* 0x000000dce4e07220 */ /* 0x000fe20000410000 */
[----:B------:R-:W-:Y:S01]  /*1110*/  FMUL.FTZ R182, R182, UR23 ;  /* 0x00000017b6b67c20 */ /* 0x000fe20008410000 */
[----:B------:R-:W-:-:S03]  /*1120*/  FADD.FTZ R105, R105, R179 ;  /* 0x000000b369697221 */ /* 0x000fc60000010000 */
[----:B------:R-:W-:Y:S01]  /*1130*/  FFMA.FTZ R137, R182, R179, R137 ;  /* 0x000000b3b6897223 */ /* 0x000fe20000010089 */
[----:B------:R-:W-:Y:S01]  /*1140*/  FMUL.FTZ R181, R181, UR23 ;  /* 0x00000017b5b57c20 */ /* 0x000fe20008410000 */
[----:B------:R-:W-:Y:S01]  /*1150*/  FADD.FTZ R110, R110, R221 ;  /* 0x000000dd6e6e7221 */ /* 0x000fe20000010000 */
[----:B------:R-:W-:Y:S02]  /*1160*/  FADD.FTZ R106, R106, R177 ;  /* 0x000000b16a6a7221 */ /* 0x000fe40000010000 */
[----:B------:R-:W-:Y:S01]  /*1170*/  FFMA.FTZ R138, R181, R177, R138 ;  /* 0x000000b1b58a7223 */ /* 0x000fe2000001008a */
[----:B------:R-:W-:Y:S01]  /*1180*/  FADD.FTZ R178, -R195, R178 ;  /* 0x000000b2c3b27221 */ /* 0x000fe20000010100 */
[----:B------:R-:W-:Y:S01]  /*1190*/  FADD.FTZ R107, R107, R176 ;  /* 0x000000b06b6b7221 */ /* 0x000fe20000010000 */
[----:B------:R-:W-:Y:S01]  /*11a0*/  IADD3 R227, PT, PT, R21, 0x80, RZ ;  /* 0x0000008015e37810 */ /* 0x000fe20007ffe0ff */
[----:B--2---:R-:W-:Y:S01]  /*11b0*/  FMUL.FTZ R193, R193, R190 ;  /* 0x000000bec1c17220 */ /* 0x004fe20000410000 */
[----:B------:R-:W-:Y:S01]  /*11c0*/  FMUL.FTZ R190, R226, UR23 ;  /* 0x00000017e2be7c20 */ /* 0x000fe20008410000 */
[----:B---3--:R-:W-:Y:S01]  /*11d0*/  FMUL.FTZ R226, R223, R189 ;  /* 0x000000bddfe27220 */ /* 0x008fe20000410000 */
[----:B------:R-:W-:Y:S01]  /*11e0*/  FMUL.FTZ R189, R222, UR23 ;  /* 0x00000017debd7c20 */ /* 0x000fe20008410000 */
[----:B------:R-:W-:Y:S01]  /*11f0*/  FMUL.FTZ R223, R229, R180 ;  /* 0x000000b4e5df7220 */ /* 0x000fe20000410000 */
[----:B------:R-:W-:-:S02]  /*1200*/  FADD.FTZ R180, RZ, R193 ;  /* 0x000000c1ffb47221 */ /* 0x000fc40000010000 */
[----:B------:R-:W-:Y:S01]  /*1210*/  FFMA.FTZ R143, R189, R220, R143 ;  /* 0x000000dcbd8f7223 */ /* 0x000fe2000001008f */
[----:B------:R-:W-:Y:S01]  /*1220*/  FFMA.FTZ R220, R0, R193, RZ ;  /* 0x000000c100dc7223 */ /* 0x000fe200000100ff */
[----:B----4-:R-:W-:Y:S01]  /*1230*/  FMUL.FTZ R225, R225, R221 ;  /* 0x000000dde1e17220 */ /* 0x010fe20000410000 */
[----:B------:R-:W-:Y:S02]  /*1240*/  FADD.FTZ R180, R180, R226 ;  /* 0x000000e2b4b47221 */ /* 0x000fe40000010000 */
[----:B------:R-:W-:Y:S01]  /*1250*/  FFMA.FTZ R220, R191, R226, R220 ;  /* 0x000000e2bfdc7223 */ /* 0x000fe200000100dc */
[----:B------:R-:W-:Y:S01]  /*1260*/  FMUL.FTZ R222, R251, R179 ;  /* 0x000000b3fbde7220 */ /* 0x000fe20000410000 */
[----:B------:R-:W-:Y:S02]  /*1270*/  FADD.FTZ R179, R180, R225 ;  /* 0x000000e1b4b37221 */ /* 0x000fe40000010000 */
[----:B------:R-:W-:Y:S02]  /*1280*/  FFMA.FTZ R180, R190, R225, R220 ;  /* 0x000000e1beb47223 */ /* 0x000fe400000100dc */
[----:B------:R-:W-:-:S02]  /*1290*/  FADD.FTZ R179, R179, R224 ;  /* 0x000000e0b3b37221 */ /* 0x000fc40000010000 */
[----:B------:R-:W-:Y:S01]  /*12a0*/  FFMA.FTZ R180, R189, R224, R180 ;  /* 0x000000e0bdb47223 */ /* 0x000fe200000100b4 */
[----:B------:R-:W-:Y:S01]  /*12b0*/  FFMA.FTZ R142, R190, R221, R142 ;  /* 0x000000ddbe8e7223 */ /* 0x000fe2000001008e */
        /* <DEDUP_REMOVED lines=9> */
[C---:B------:R-:W-:Y:S02]  /*1350*/  FFMA.FTZ R139, R180.reuse, R176, R139 ;  /* 0x000000b0b48b7223 */ /* 0x040fe4000001008b */
[----:B------:R-:W-:Y:S01]  /*1360*/  FADD.FTZ R228, R179, R220 ;  /* 0x000000dcb3e47221 */ /* 0x000fe20000010000 */
[----:B------:R-:W-:-:S07]  /*1370*/  FFMA.FTZ R229, R180, R220, R177 ;  /* 0x000000dcb4e57223 */ /* 0x000fce00000100b1 */
.L_x_8824:
[----:B------:R-:W-:Y:S05]  /*1380*/  BSYNC.RECONVERGENT B0 ;  /* 0x0000000000007941 */ /* 0x000fea0003800200 */
.L_x_8823:
[----:B------:R-:W-:Y:S04]  /*1390*/  BSSY.RECONVERGENT B0, `(.L_x_8825) ;  /* 0x0000061000007945 */ /* 0x000fe80003800200 */
[----:B------:R-:W-:Y:S05]  /*13a0*/  @!P0 BRA `(.L_x_8826) ;  /* 0x00000004007c8947 */ /* 0x000fea0003800000 */
[----:B------:R-:W0:Y:S01]  /*13b0*/  LDC.64 R16, c[0x0][0x3a8] ;  /* 0x0000ea00ff107b82 */ /* 0x000e220000000a00 */
[----:B------:R-:W2:Y:S04]  /*13c0*/  LDL R251, [R1+0x4] ;  /* 0x0000040001fb7983 */ /* 0x000ea80000100800 */
[----:B------:R-:W3:Y:S03]  /*13d0*/  LDL R250, [R1+0xc] ;  /* 0x00000c0001fa7983 */ /* 0x000ee60000100800 */
[----:B------:R-:W1:Y:S01]  /*13e0*/  LDC.64 R26, c[0x0][0x428] ;  /* 0x00010a00ff1a7b82 */ /* 0x000e620000000a00 */
[----:B------:R-:W-:-:S07]  /*13f0*/  ISETP.NE.U32.AND P2, PT, RZ, UR18, PT ;  /* 0x00000012ff007c0c */ /* 0x000fce000bf45070 */
[----:B------:R-:W4:Y:S01]  /*1400*/  LDC.64 R186, c[0x0][0x3b0] ;  /* 0x0000ec00ffba7b82 */ /* 0x000f220000000a00 */
[----:B0-----:R-:W-:-:S06]  /*1410*/  IMAD.WIDE.U32 R16, R227, 0x10, R16 ;  /* 0x00000010e3107825 */ /* 0x001fcc00078e0010 */
[----:B------:R-:W2:Y:S01]  /*1420*/  LDG.E.128 R16, desc[UR14][R16.64] ;  /* 0x0000000e10107981 */ /* 0x000ea2000c1e1d00 */
[----:B-1----:R-:W-:-:S05]  /*1430*/  IMAD.WIDE.U32 R26, R227, 0x10, R26 ;  /* 0x00000010e31a7825 */ /* 0x002fca00078e001a */
[----:B------:R0:W3:Y:S01]  /*1440*/  LDG.E.128 R176, desc[UR14][R26.64] ;  /* 0x0000000e1ab07981 */ /* 0x0000e2000c1e1d00 */
[----:B------:R-:W-:-:S13]  /*1450*/  ISETP.NE.AND.EX P2, PT, RZ, UR19, PT, P2 ;  /* 0x00000013ff007c0c */ /* 0x000fda000bf45320 */
[----:B0-----:R-:W0:Y:S02]  /*1460*/  @P2 LDC.64 R26, c[0x0][0x438] ;  /* 0x00010e00ff1a2b82 */ /* 0x001e240000000a00 */
[----:B0-----:R-:W-:-:S05]  /*1470*/  @P2 IMAD.WIDE.U32 R26, R227, 0x10, R26 ;  /* 0x00000010e31a2825 */ /* 0x001fca00078e001a */
[----:B------:R4:W5:Y:S02]  /*1480*/  @P2 LDG.E.128 R40, desc[UR14][R26.64] ;  /* 0x0000000e1a282981 */ /* 0x000964000c1e1d00 */
[----:B----4-:R-:W-:-:S06]  /*1490*/  IMAD.WIDE.U32 R26, R227, 0x8, R186 ;  /* 0x00000008e31a7825 */ /* 0x010fcc00078e00ba */
[----:B------:R-:W5:Y:S01]  /*14a0*/  LDG.E.64 R26, desc[UR14][R26.64] ;  /* 0x0000000e1a1a7981 */ /* 0x000f62000c1e1b00 */
[--C-:B--2---:R-:W-:Y:S02]  /*14b0*/  HADD2.F32 R188, -RZ, R16.reuse.H0_H0 ;  /* 0x20000010ffbc7230 */ /* 0x104fe40000004100 */
[----:B------:R-:W-:Y:S02]  /*14c0*/  HADD2.F32 R215, -RZ, R16.H1_H1 ;  /* 0x30000010ffd77230 */ /* 0x000fe40000004100 */
[----:B------:R-:W-:Y:S02]  /*14d0*/  HADD2.F32 R187, -RZ, R19.H1_H1 ;  /* 0x30000013ffbb7230 */ /* 0x000fe40000004100 */
[--C-:B---3--:R-:W-:Y:S02]  /*14e0*/  HADD2.F32 R186, -RZ, R176.reuse.H0_H0 ;  /* 0x200000b0ffba7230 */ /* 0x108fe40000004100 */
[----:B------:R-:W-:Y:S02]  /*14f0*/  HADD2.F32 R20, -RZ, R176.H1_H1 ;  /* 0x300000b0ff147230 */ /* 0x000fe40000004100 */
[C---:B------:R-:W-:Y:S01]  /*1500*/  FADD.FTZ R176, -R195.reuse, R188 ;  /* 0x000000bcc3b07221 */ /* 0x040fe20000010100 */
[----:B------:R-:W-:-:S03]  /*1510*/  FADD.FTZ R219, -R195, R215 ;  /* 0x000000d7c3db7221 */ /* 0x000fc60000010100 */
[----:B------:R-:W-:Y:S01]  /*1520*/  FMUL.FTZ R188, R176, UR23 ;  /* 0x00000017b0bc7c20 */ /* 0x000fe20008410000 */
[----:B------:R-:W-:Y:S01]  /*1530*/  FADD.FTZ R176, -R195, R187 ;  /* 0x000000bbc3b07221 */ /* 0x000fe20000010100 */
[----:B------:R-:W-:Y:S02]  /*1540*/  FMUL.FTZ R187, R219, UR23 ;  /* 0x00000017dbbb7c20 */ /* 0x000fe40008410000 */
[----:B------:R-:W2:Y:S01]  /*1550*/  LDL R219, [R1+0x10] ;  /* 0x0000100001db7983 */ /* 0x000ea20000100800 */
[--C-:B------:R-:W-:Y:S02]  /*1560*/  HADD2.F32 R218, -RZ, R17.reuse.H1_H1 ;  /* 0x30000011ffda7230 */ /* 0x100fe40000004100 */
[--C-:B------:R-:W-:Y:S02]  /*1570*/  HADD2.F32 R217, -RZ, R18.reuse.H1_H1 ;  /* 0x30000012ffd97230 */ /* 0x100fe40000004100 */
[----:B------:R-:W-:Y:S02]  /*1580*/  HADD2.F32 R213, -RZ, R17.H0_H0 ;  /* 0x20000011ffd57230 */ /* 0x000fe40000004100 */
[----:B------:R-:W-:Y:S01]  /*1590*/  FADD.FTZ R215, -R195, R218 ;  /* 0x000000dac3d77221 */ /* 0x000fe20000010100 */
[----:B------:R-:W-:Y:S01]  /*15a0*/  HADD2.F32 R216, -RZ, R18.H0_H0 ;  /* 0x20000012ffd87230 */ /* 0x000fe20000004100 */
[----:B------:R-:W3:Y:S01]  /*15b0*/  LDL R218, [R1+0x14] ;  /* 0x0000140001da7983 */ /* 0x000ee20000100800 */
[----:B------:R-:W-:-:S02]  /*15c0*/  HADD2.F32 R18, -RZ, R178.H0_H0 ;  /* 0x200000b2ff127230 */ /* 0x000fc40000004100 */
[----:B------:R-:W-:Y:S02]  /*15d0*/  HADD2.F32 R17, -RZ, R178.H1_H1 ;  /* 0x300000b2ff117230 */ /* 0x000fe40000004100 */
[C---:B------:R-:W-:Y:S01]  /*15e0*/  FADD.FTZ R178, -R195.reuse, R217 ;  /* 0x000000d9c3b27221 */ /* 0x040fe20000010100 */
[----:B------:R-:W-:Y:S02]  /*15f0*/  HADD2.F32 R214, -RZ, R19.H0_H0 ;  /* 0x20000013ffd67230 */ /* 0x000fe40000004100 */
[C---:B------:R-:W-:Y:S01]  /*1600*/  FADD.FTZ R231, -R195.reuse, R213 ;  /* 0x000000d5c3e77221 */ /* 0x040fe20000010100 */
[----:B------:R-:W4:Y:S01]  /*1610*/  LDL R217, [R1+0x18] ;  /* 0x0000180001d97983 */ /* 0x000f220000100800 */
[----:B------:R-:W-:Y:S01]  /*1620*/  FADD.FTZ R213, -R195, R216 ;  /* 0x000000d8c3d57221 */ /* 0x000fe20000010100 */
[--C-:B------:R-:W-:Y:S02]  /*1630*/  HADD2.F32 R19, -RZ, R177.reuse.H0_H0 ;  /* 0x200000b1ff137230 */ /* 0x100fe40000004100 */
[----:B------:R-:W4:Y:S01]  /*1640*/  LDL R216, [R1+0x1c] ;  /* 0x00001c0001d87983 */ /* 0x000f220000100800 */
[----:B------:R-:W-:-:S02]  /*1650*/  HADD2.F32 R212, -RZ, R177.H1_H1 ;  /* 0x300000b1ffd47230 */ /* 0x000fc40000004100 */
[----:B------:R-:W-:Y:S02]  /*1660*/  FADD.FTZ R177, -R195, R214 ;  /* 0x000000d6c3b17221 */ /* 0x000fe40000010100 */
[----:B------:R-:W4:Y:S01]  /*1670*/  LDL R214, [R1] ;  /* 0x0000000001d67983 */ /* 0x000f220000100800 */
[----:B------:R-:W-:Y:S01]  /*1680*/  FADD.FTZ R100, R100, R186 ;  /* 0x000000ba64647221 */ /* 0x000fe20000010000 */
[-C--:B------:R-:W-:Y:S01]  /*1690*/  FFMA.FTZ R132, R188, R186.reuse, R132 ;  /* 0x000000babc847223 */ /* 0x080fe20000010084 */
[----:B--2---:R-:W-:Y:S01]  /*16a0*/  FMUL.FTZ R219, R219, R186 ;  /* 0x000000badbdb7220 */ /* 0x004fe20000410000 */
[----:B------:R-:W-:Y:S02]  /*16b0*/  FMUL.FTZ R186, R231, UR23 ;  /* 0x00000017e7ba7c20 */ /* 0x000fe40008410000 */
[----:B------:R-:W2:Y:S01]  /*16c0*/  LDL R231, [R1+0x8] ;  /* 0x0000080001e77983 */ /* 0x000ea20000100800 */
[----:B------:R-:W-:Y:S01]  /*16d0*/  FADD.FTZ R101, R101, R20 ;  /* 0x0000001465657221 */ /* 0x000fe20000010000 */
[-C--:B------:R-:W-:Y:S01]  /*16e0*/  FFMA.FTZ R133, R187, R20.reuse, R133 ;  /* 0x00000014bb857223 */ /* 0x080fe20000010085 */
[----:B---3--:R-:W-:Y:S01]  /*16f0*/  FMUL.FTZ R218, R218, R20 ;  /* 0x00000014dada7220 */ /* 0x008fe20000410000 */
[----:B------:R-:W-:Y:S01]  /*1700*/  FMUL.FTZ R20, R215, UR23 ;  /* 0x00000017d7147c20 */ /* 0x000fe20008410000 */
[----:B------:R-:W-:Y:S01]  /*1710*/  FADD.FTZ R102, R102, R19 ;  /* 0x0000001366667221 */ /* 0x000fe20000010000 */
[-C--:B------:R-:W-:Y:S01]  /*1720*/  FFMA.FTZ R134, R186, R19.reuse, R134 ;  /* 0x00000013ba867223 */ /* 0x080fe20000010086 */
[----:B------:R-:W-:Y:S01]  /*1730*/  FADD.FTZ R103, R103, R212 ;  /* 0x000000d467677221 */ /* 0x000fe20000010000 */
[-C--:B------:R-:W-:Y:S01]  /*1740*/  FFMA.FTZ R135, R20, R212.reuse, R135 ;  /* 0x000000d414877223 */ /* 0x080fe20000010087 */
[----:B----4-:R-:W-:Y:S01]  /*1750*/  FMUL.FTZ R217, R217, R19 ;  /* 0x00000013d9d97220 */ /* 0x010fe20000410000 */
[----:B------:R-:W-:Y:S01]  /*1760*/  FMUL.FTZ R19, R213, UR23 ;  /* 0x00000017d5137c20 */ /* 0x000fe20008410000 */
[----:B------:R-:W-:Y:S01]  /*1770*/  FFMA.FTZ R213, R188, R219, R229 ;  /* 0x000000dbbcd57223 */ /* 0x000fe200000100e5 */
[----:B------:R-:W-:Y:S01]  /*1780*/  FMUL.FTZ R216, R216, R212 ;  /* 0x000000d4d8d87220 */ /* 0x000fe20000410000 */
[----:B------:R-:W-:Y:S01]  /*1790*/  FADD.FTZ R212, R228, R219 ;  /* 0x000000dbe4d47221 */ /* 0x000fe20000010000 */
[----:B------:R-:W-:Y:S01]  /*17a0*/  FADD.FTZ R96, R96, R18 ;  /* 0x0000001260607221 */ /* 0x000fe20000010000 */
[-C--:B------:R-:W-:Y:S01]  /*17b0*/  FFMA.FTZ R128, R19, R18.reuse, R128 ;  /* 0x0000001213807223 */ /* 0x080fe20000010080 */
[----:B------:R-:W-:Y:S01]  /*17c0*/  FMUL.FTZ R215, R214, R18 ;  /* 0x00000012d6d77220 */ /* 0x000fe20000410000 */
[----:B------:R-:W-:Y:S01]  /*17d0*/  FMUL.FTZ R18, R178, UR23 ;  /* 0x00000017b2127c20 */ /* 0x000fe20008410000 */
[----:B------:R-:W-:Y:S01]  /*17e0*/  FADD.FTZ R178, R212, R218 ;  /* 0x000000dad4b27221 */ /* 0x000fe20000010000 */
[----:B------:R-:W-:Y:S01]  /*17f0*/  FFMA.FTZ R213, R187, R218, R213 ;  /* 0x000000dabbd57223 */ /* 0x000fe200000100d5 */
[----:B------:R-:W-:-:S02]  /*1800*/  FADD.FTZ R97, R97, R17 ;  /* 0x0000001161617221 */ /* 0x000fc40000010000 */
[----:B------:R-:W-:Y:S01]  /*1810*/  FADD.FTZ R178, R178, R217 ;  /* 0x000000d9b2b27221 */ /* 0x000fe20000010000 */
[----:B------:R-:W-:Y:S01]  /*1820*/  FFMA.FTZ R213, R186, R217, R213 ;  /* 0x000000d9bad57223 */ /* 0x000fe200000100d5 */
[-C--:B------:R-:W-:Y:S01]  /*1830*/  FFMA.FTZ R129, R18, R17.reuse, R129 ;  /* 0x0000001112817223 */ /* 0x080fe20000010081 */
[----:B------:R-:W-:Y:S01]  /*1840*/  FMUL.FTZ R214, R251, R17 ;  /* 0x00000011fbd67220 */ /* 0x000fe20000410000 */
[----:B------:R-:W-:Y:S01]  /*1850*/  FMUL.FTZ R17, R177, UR23 ;  /* 0x00000017b1117c20 */ /* 0x000fe20008410000 */
[----:B------:R-:W-:Y:S01]  /*1860*/  FADD.FTZ R178, R178, R216 ;  /* 0x000000d8b2b27221 */ /* 0x000fe20000010000 */
[----:B------:R-:W-:Y:S01]  /*1870*/  FFMA.FTZ R177, R20, R216, R213 ;  /* 0x000000d814b17223 */ /* 0x000fe200000100d5 */
[--C-:B------:R-:W-:Y:S02]  /*1880*/  HADD2.F32 R16, -RZ, R179.reuse.H0_H0 ;  /* 0x200000b3ff107230 */ /* 0x100fe40000004100 */
[----:B------:R-:W-:Y:S01]  /*1890*/  FADD.FTZ R178, R178, R215 ;  /* 0x000000d7b2b27221 */ /* 0x000fe20000010000 */
[----:B------:R-:W-:Y:S01]  /*18a0*/  FFMA.FTZ R177, R19, R215, R177 ;  /* 0x000000d713b17223 */ /* 0x000fe200000100b1 */
[----:B------:R-:W-:-:S02]  /*18b0*/  HADD2.F32 R179, -RZ, R179.H1_H1 ;  /* 0x300000b3ffb37230 */ /* 0x000fc40000004100 */
[----:B------:R-:W-:Y:S01]  /*18c0*/  FADD.FTZ R178, R178, R214 ;  /* 0x000000d6b2b27221 */ /* 0x000fe20000010000 */
[----:B------:R-:W-:Y:S01]  /*18d0*/  FFMA.FTZ R177, R18, R214, R177 ;  /* 0x000000d612b17223 */ /* 0x000fe200000100b1 */
[----:B------:R-:W-:Y:S01]  /*18e0*/  FADD.FTZ R98, R98, R16 ;  /* 0x0000001062627221 */ /* 0x000fe20000010000 */
[-C--:B------:R-:W-:Y:S01]  /*18f0*/  FFMA.FTZ R130, R17, R16.reuse, R130 ;  /* 0x0000001011827223 */ /* 0x080fe20000010082 */
[----:B------:R-:W-:Y:S01]  /*1900*/  FMUL.FTZ R212, R250, R179 ;  /* 0x000000b3fad47220 */ /* 0x000fe20000410000 */
[----:B------:R-:W-:Y:S01]  /*1910*/  FADD.FTZ R99, R99, R179 ;  /* 0x000000b363637221 */ /* 0x000fe20000010000 */
[----:B------:R-:W-:Y:S01]  /*1920*/  IADD3 R227, PT, PT, R227, 0x80, RZ ;  /* 0x00000080e3e37810 */ /* 0x000fe20007ffe0ff */
[----:B--2---:R-:W-:Y:S01]  /*1930*/  FMUL.FTZ R213, R231, R16 ;  /* 0x00000010e7d57220 */ /* 0x004fe20000410000 */
[----:B------:R-:W-:-:S03]  /*1940*/  FMUL.FTZ R16, R176, UR23 ;  /* 0x00000017b0107c20 */ /* 0x000fc60008410000 */
[----:B------:R-:W-:Y:S01]  /*1950*/  FADD.FTZ R178, R178, R213 ;  /* 0x000000d5b2b27221 */ /* 0x000fe20000010000 */
[----:B------:R-:W-:Y:S01]  /*1960*/  FFMA.FTZ R177, R17, R213, R177 ;  /* 0x000000d511b17223 */ /* 0x000fe200000100b1 */
[----:B------:R-:W-:Y:S02]  /*1970*/  FFMA.FTZ R131, R16, R179, R131 ;  /* 0x000000b310837223 */ /* 0x000fe40000010083 */
[----:B------:R-:W-:Y:S01]  /*1980*/  FADD.FTZ R228, R178, R212 ;  /* 0x000000d4b2e47221 */ /* 0x000fe20000010000 */
[----:B------:R-:W-:-:S07]  /*1990*/  FFMA.FTZ R229, R16, R212, R177 ;  /* 0x000000d410e57223 */ /* 0x000fce00000100b1 */
.L_x_8826:
[----:B------:R-:W-:Y:S05]  /*19a0*/  BSYNC.RECONVERGENT B0 ;  /* 0x0000000000007941 */ /* 0x000fea0003800200 */
.L_x_8825:
[----:B------:R-:W-:Y:S04]  /*19b0*/  BSSY.RECONVERGENT B0, `(.L_x_8827) ;  /* 0x0000059000007945 */ /* 0x000fe80003800200 */
[----:B------:R-:W-:Y:S05]  /*19c0*/  @!P1 BRA `(.L_x_8828) ;  /* 0x00000004005c9947 */ /* 0x000fea0003800000 */
[----:B------:R-:W0:Y:S08]  /*19d0*/  LDC.64 R8, c[0x0][0x3a8] ;  /* 0x0000ea00ff087b82 */ /* 0x000e300000000a00 */
[----:B------:R-:W1:Y:S01]  /*19e0*/  LDC.64 R12, c[0x0][0x428] ;  /* 0x00010a00ff0c7b82 */ /* 0x000e620000000a00 */
[----:B------:R-:W-:-:S04]  /*19f0*/  ISETP.NE.U32.AND P2, PT, RZ, UR18, PT ;  /* 0x00000012ff007c0c */ /* 0x000fc8000bf45070 */
[----:B------:R-:W-:-:S03]  /*1a00*/  ISETP.NE.AND.EX P2, PT, RZ, UR19, PT, P2 ;  /* 0x00000013ff007c0c */ /* 0x000fc6000bf45320 */
[----:B------:R-:W2:Y:S01]  /*1a10*/  LDC.64 R176, c[0x0][0x3b0] ;  /* 0x0000ec00ffb07b82 */ /* 0x000ea20000000a00 */
[----:B0-----:R-:W-:-:S09]  /*1a20*/  IMAD.WIDE.U32 R8, R227, 0x10, R8 ;  /* 0x00000010e3087825 */ /* 0x001fd200078e0008 */
[----:B------:R-:W0:Y:S01]  /*1a30*/  @P2 LDC.64 R24, c[0x0][0x438] ;  /* 0x00010e00ff182b82 */ /* 0x000e220000000a00 */
[----:B------:R-:W3:Y:S01]  /*1a40*/  LDG.E.128 R8, desc[UR14][R8.64] ;  /* 0x0000000e08087981 */ /* 0x000ee2000c1e1d00 */
[----:B-1----:R-:W-:-:S06]  /*1a50*/  IMAD.WIDE.U32 R12, R227, 0x10, R12 ;  /* 0x00000010e30c7825 */ /* 0x002fcc00078e000c */
[----:B------:R-:W4:Y:S01]  /*1a60*/  LDG.E.128 R12, desc[UR14][R12.64] ;  /* 0x0000000e0c0c7981 */ /* 0x000f22000c1e1d00 */
[----:B0-----:R-:W-:-:S05]  /*1a70*/  @P2 IMAD.WIDE.U32 R24, R227, 0x10, R24 ;  /* 0x00000010e3182825 */ /* 0x001fca00078e0018 */
[----:B------:R2:W5:Y:S02]  /*1a80*/  @P2 LDG.E.128 R36, desc[UR14][R24.64] ;  /* 0x0000000e18242981 */ /* 0x000564000c1e1d00 */
[----:B--2---:R-:W-:-:S06]  /*1a90*/  IMAD.WIDE.U32 R24, R227, 0x8, R176 ;  /* 0x00000008e3187825 */ /* 0x004fcc00078e00b0 */
[----:B------:R-:W5:Y:S01]  /*1aa0*/  LDG.E.64 R24, desc[UR14][R24.64] ;  /* 0x0000000e18187981 */ /* 0x000f62000c1e1b00 */
[----:B------:R-:W-:Y:S01]  /*1ab0*/  IADD3 R227, PT, PT, R227, 0x80, RZ ;  /* 0x00000080e3e37810 */ /* 0x000fe20007ffe0ff */
[----:B---3--:R-:W-:Y:S02]  /*1ac0*/  HADD2.F32 R205, -RZ, R8.H1_H1 ;  /* 0x30000008ffcd7230 */ /* 0x008fe40000004100 */
[--C-:B------:R-:W-:Y:S02]  /*1ad0*/  HADD2.F32 R204, -RZ, R9.reuse.H0_H0 ;  /* 0x20000009ffcc7230 */ /* 0x100fe40000004100 */
[----:B------:R-:W-:Y:S02]  /*1ae0*/  HADD2.F32 R210, -RZ, R9.H1_H1 ;  /* 0x30000009ffd27230 */ /* 0x000fe40000004100 */
[--C-:B------:R-:W-:Y:S02]  /*1af0*/  HADD2.F32 R208, -RZ, R10.reuse.H0_H0 ;  /* 0x2000000affd07230 */ /* 0x100fe40000004100 */
[----:B------:R-:W-:-:S02]  /*1b00*/  HADD2.F32 R209, -RZ, R10.H1_H1 ;  /* 0x3000000affd17230 */ /* 0x000fc40000004100 */
[--C-:B----4-:R-:W-:Y:S02]  /*1b10*/  HADD2.F32 R10, -RZ, R14.reuse.H0_H0 ;  /* 0x2000000eff0a7230 */ /* 0x110fe40000004100 */
[----:B------:R-:W-:Y:S02]  /*1b20*/  HADD2.F32 R9, -RZ, R14.H1_H1 ;  /* 0x3000000eff097230 */ /* 0x000fe40000004100 */
[----:B------:R-:W-:Y:S01]  /*1b30*/  FADD.FTZ R14, -R195, R205 ;  /* 0x000000cdc30e7221 */ /* 0x000fe20000010100 */
[----:B------:R-:W-:Y:S02]  /*1b40*/  HADD2.F32 R178, -RZ, R8.H0_H0 ;  /* 0x20000008ffb27230 */ /* 0x000fe40000004100 */
[--C-:B------:R-:W-:Y:S02]  /*1b50*/  HADD2.F32 R207, -RZ, R11.reuse.H0_H0 ;  /* 0x2000000bffcf7230 */ /* 0x100fe40000004100 */
[----:B------:R-:W-:Y:S02]  /*1b60*/  HADD2.F32 R177, -RZ, R11.H1_H1 ;  /* 0x3000000bffb17230 */ /* 0x000fe40000004100 */
[----:B------:R-:W-:-:S02]  /*1b70*/  HADD2.F32 R206, -RZ, R12.H0_H0 ;  /* 0x2000000cffce7230 */ /* 0x000fc40000004100 */
[----:B------:R-:W-:Y:S01]  /*1b80*/  FMUL.FTZ R14, R14, UR23 ;  /* 0x000000170e0e7c20 */ /* 0x000fe20008410000 */
[----:B------:R-:W-:Y:S02]  /*1b90*/  HADD2.F32 R12, -RZ, R12.H1_H1 ;  /* 0x3000000cff0c7230 */ /* 0x000fe40000004100 */
[--C-:B------:R-:W-:Y:S02]  /*1ba0*/  HADD2.F32 R11, -RZ, R13.reuse.H0_H0 ;  /* 0x2000000dff0b7230 */ /* 0x100fe40000004100 */
[----:B------:R-:W-:Y:S02]  /*1bb0*/  HADD2.F32 R179, -RZ, R13.H1_H1 ;  /* 0x3000000dffb37230 */ /* 0x000fe40000004100 */
[C---:B------:R-:W-:Y:S01]  /*1bc0*/  FADD.FTZ R13, -R195.reuse, R204 ;  /* 0x000000ccc30d7221 */ /* 0x040fe20000010100 */
[--C-:B------:R-:W-:Y:S02]  /*1bd0*/  HADD2.F32 R8, -RZ, R15.reuse.H0_H0 ;  /* 0x2000000fff087230 */ /* 0x100fe40000004100 */
[----:B------:R-:W-:Y:S01]  /*1be0*/  FADD.FTZ R231, -R195, R210 ;  /* 0x000000d2c3e77221 */ /* 0x000fe20000010100 */
[----:B------:R-:W-:-:S02]  /*1bf0*/  HADD2.F32 R176, -RZ, R15.H1_H1 ;  /* 0x3000000fffb07230 */ /* 0x000fc40000004100 */
[----:B------:R-:W-:Y:S01]  /*1c00*/  FADD.FTZ R15, -R195, R178 ;  /* 0x000000b2c30f7221 */ /* 0x000fe20000010100 */
[----:B------:R-:W-:Y:S01]  /*1c10*/  FADD.FTZ R93, R93, R12 ;  /* 0x0000000c5d5d7221 */ /* 0x000fe20000010000 */
[----:B------:R-:W-:Y:S01]  /*1c20*/  FMUL.FTZ R13, R13, UR23 ;  /* 0x000000170d0d7c20 */ /* 0x000fe20008410000 */
[-C--:B------:R-:W-:Y:S01]  /*1c30*/  FFMA.FTZ R125, R14, R12.reuse, R125 ;  /* 0x0000000c0e7d7223 */ /* 0x080fe2000001007d */
[----:B-----5:R-:W-:Y:S01]  /*1c40*/  FMUL.FTZ R210, R245, R12 ;  /* 0x0000000cf5d27220 */ /* 0x020fe20000410000 */
[----:B------:R-:W-:Y:S01]  /*1c50*/  FADD.FTZ R205, -R195, R208 ;  /* 0x000000d0c3cd7221 */ /* 0x000fe20000010100 */
[----:B------:R-:W-:Y:S01]  /*1c60*/  FMUL.FTZ R12, R231, UR23 ;  /* 0x00000017e70c7c20 */ /* 0x000fe20008410000 */
[----:B------:R-:W-:Y:S01]  /*1c70*/  FMUL.FTZ R15, R15, UR23 ;  /* 0x000000170f0f7c20 */ /* 0x000fe20008410000 */
[----:B------:R-:W-:Y:S01]  /*1c80*/  FMUL.FTZ R211, R244, R206 ;  /* 0x000000cef4d37220 */ /* 0x000fe20000410000 */
[----:B------:R-:W-:Y:S01]  /*1c90*/  FADD.FTZ R204, -R195, R209 ;  /* 0x000000d1c3cc7221 */ /* 0x000fe20000010100 */
[----:B------:R-:W-:Y:S01]  /*1ca0*/  FADD.FTZ R94, R94, R11 ;  /* 0x0000000b5e5e7221 */ /* 0x000fe20000010000 */
[-C--:B------:R-:W-:Y:S01]  /*1cb0*/  FFMA.FTZ R126, R13, R11.reuse, R126 ;  /* 0x0000000b0d7e7223 */ /* 0x080fe2000001007e */
[----:B------:R-:W-:Y:S01]  /*1cc0*/  FMUL.FTZ R209, R246, R11 ;  /* 0x0000000bf6d17220 */ /* 0x000fe20000410000 */
[----:B------:R-:W-:Y:S01]  /*1cd0*/  FADD.FTZ R95, R95, R179 ;  /* 0x000000b35f5f7221 */ /* 0x000fe20000010000 */
[----:B------:R-:W-:Y:S01]  /*1ce0*/  FMUL.FTZ R11, R205, UR23 ;  /* 0x00000017cd0b7c20 */ /* 0x000fe20008410000 */
[-C--:B------:R-:W-:Y:S01]  /*1cf0*/  FFMA.FTZ R127, R12, R179.reuse, R127 ;  /* 0x000000b30c7f7223 */ /* 0x080fe2000001007f */
[----:B------:R-:W-:Y:S01]  /*1d00*/  FMUL.FTZ R208, R247, R179 ;  /* 0x000000b3f7d07220 */ /* 0x000fe20000410000 */
[----:B------:R-:W-:Y:S01]  /*1d10*/  FADD.FTZ R179, R228, R211 ;  /* 0x000000d3e4b37221 */ /* 0x000fe20000010000 */
[----:B------:R-:W-:Y:S01]  /*1d20*/  FFMA.FTZ R205, R15, R211, R229 ;  /* 0x000000d30fcd7223 */ /* 0x000fe200000100e5 */
[----:B------:R-:W-:Y:S01]  /*1d30*/  FADD.FTZ R178, -R195, R207 ;  /* 0x000000cfc3b27221 */ /* 0x000fe20000010100 */
[----:B------:R-:W-:Y:S01]  /*1d40*/  FADD.FTZ R88, R88, R10 ;  /* 0x0000000a58587221 */ /* 0x000fe20000010000 */
[----:B------:R-:W-:Y:S01]  /*1d50*/  FADD.FTZ R179, R179, R210 ;  /* 0x000000d2b3b37221 */ /* 0x000fe20000010000 */
[----:B------:R-:W-:Y:S01]  /*1d60*/  FFMA.FTZ R205, R14, R210, R205 ;  /* 0x000000d20ecd7223 */ /* 0x000fe200000100cd */
        /* <DEDUP_REMOVED lines=29> */
.L_x_8828:
[----:B------:R-:W-:Y:S05]  /*1f40*/  BSYNC.RECONVERGENT B0 ;  /* 0x0000000000007941 */ /* 0x000fea0003800200 */
.L_x_8827:
        /* <DEDUP_REMOVED lines=16> */
[----:B---3--:R-:W-:Y:S02]  /*2050*/  HADD2.F32 R192, -RZ, R4.H0_H0 ;  /* 0x20000004ffc07230 */ /* 0x008fe40000004100 */
[--C-:B------:R-:W-:Y:S02]  /*2060*/  HADD2.F32 R194, -RZ, R5.reuse.H0_H0 ;  /* 0x20000005ffc27230 */ /* 0x100fe40000004100 */
[----:B------:R-:W-:-:S02]  /*2070*/  HADD2.F32 R196, -RZ, R5.H1_H1 ;  /* 0x30000005ffc47230 */ /* 0x000fc40000004100 */
[C---:B------:R-:W-:Y:S01]  /*2080*/  FADD.FTZ R192, -R195.reuse, R192 ;  /* 0x000000c0c3c07221 */ /* 0x040fe20000010100 */
[----:B------:R-:W-:Y:S02]  /*2090*/  HADD2.F32 R197, -RZ, R4.H1_H1 ;  /* 0x30000004ffc57230 */ /* 0x000fe40000004100 */
[--C-:B------:R-:W-:Y:S02]  /*20a0*/  HADD2.F32 R5, -RZ, R6.reuse.H0_H0 ;  /* 0x20000006ff057230 */ /* 0x100fe40000004100 */
[----:B------:R-:W-:Y:S01]  /*20b0*/  FMUL.FTZ R192, R192, UR23 ;  /* 0x00000017c0c07c20 */ /* 0x000fe20008410000 */
[----:B------:R-:W-:Y:S02]  /*20c0*/  HADD2.F32 R4, -RZ, R6.H1_H1 ;  /* 0x30000006ff047230 */ /* 0x000fe40000004100 */
[C---:B------:R-:W-:Y:S01]  /*20d0*/  FADD.FTZ R6, -R195.reuse, R196 ;  /* 0x000000c4c3067221 */ /* 0x040fe20000010100 */
[--C-:B0-----:R-:W-:Y:S02]  /*20e0*/  HADD2.F32 R3, -RZ, R7.reuse.H0_H0 ;  /* 0x20000007ff037230 */ /* 0x101fe40000004100 */
[----:B------:R-:W-:Y:S01]  /*20f0*/  FADD.FTZ R5, -R195, R5 ;  /* 0x00000005c3057221 */ /* 0x000fe20000010100 */
[----:B------:R-:W-:-:S02]  /*2100*/  HADD2.F32 R2, -RZ, R7.H1_H1 ;  /* 0x30000007ff027230 */ /* 0x000fc40000004100 */
[C---:B------:R-:W-:Y:S01]  /*2110*/  FADD.FTZ R197, -R195.reuse, R197 ;  /* 0x000000c5c3c57221 */ /* 0x040fe20000010100 */
[----:B----4-:R-:W-:Y:S02]  /*2120*/  HADD2.F32 R198, -RZ, R176.H0_H0 ;  /* 0x200000b0ffc67230 */ /* 0x010fe40000004100 */
[C---:B------:R-:W-:Y:S01]  /*2130*/  FADD.FTZ R7, -R195.reuse, R194 ;  /* 0x000000c2c3077221 */ /* 0x040fe20000010100 */
[C---:B------:R-:W-:Y:S01]  /*2140*/  FADD.FTZ R4, -R195.reuse, R4 ;  /* 0x00000004c3047221 */ /* 0x040fe20000010100 */
[C---:B------:R-:W-:Y:S01]  /*2150*/  FADD.FTZ R3, -R195.reuse, R3 ;  /* 0x00000003c3037221 */ /* 0x040fe20000010100 */
[----:B------:R-:W-:Y:S01]  /*2160*/  FADD.FTZ R2, -R195, R2 ;  /* 0x00000002c3027221 */ /* 0x000fe20000010100 */
[--C-:B------:R-:W-:Y:S02]  /*2170*/  HADD2.F32 R195, -RZ, R177.reuse.H0_H0 ;  /* 0x200000b1ffc37230 */ /* 0x100fe40000004100 */
[----:B------:R-:W-:Y:S01]  /*2180*/  FMUL.FTZ R6, R6, UR23 ;  /* 0x0000001706067c20 */ /* 0x000fe20008410000 */
[----:B------:R-:W-:-:S02]  /*2190*/  HADD2.F32 R194, -RZ, R177.H1_H1 ;  /* 0x300000b1ffc27230 */ /* 0x000fc40000004100 */
[----:B------:R-:W-:Y:S01]  /*21a0*/  FMUL.FTZ R5, R5, UR23 ;  /* 0x0000001705057c20 */ /* 0x000fe20008410000 */
[----:B------:R-:W-:Y:S02]  /*21b0*/  HADD2.F32 R177, -RZ, R178.H0_H0 ;  /* 0x200000b2ffb17230 */ /* 0x000fe40000004100 */
[-C--:B-----5:R-:W-:Y:S01]  /*21c0*/  FMUL.FTZ R203, R236, R198.reuse ;  /* 0x000000c6eccb7220 */ /* 0x0a0fe20000410000 */
[----:B------:R-:W-:Y:S02]  /*21d0*/  HADD2.F32 R196, -RZ, R176.H1_H1 ;  /* 0x300000b0ffc47230 */ /* 0x000fe40000004100 */
        /* <DEDUP_REMOVED lines=9> */
[----:B------:R-:W-:Y:S01]  /*2270*/  FMUL.FTZ R201, R237, R196 ;  /* 0x000000c4edc97220 */ /* 0x000fe20000410000 */
[----:B------:R-:W-:Y:S01]  /*2280*/  FADD.FTZ R177, R228, R203 ;  /* 0x000000cbe4b17221 */ /* 0x000fe20000010000 */
[----:B------:R-:W-:Y:S01]  /*2290*/  FFMA.FTZ R194, R192, R203, R229 ;  /* 0x000000cbc0c27223 */ /* 0x000fe200000100e5 */
[----:B------:R-:W-:-:S02]  /*22a0*/  HADD2.F32 R178, -RZ, R178.H1_H1 ;  /* 0x300000b2ffb27230 */ /* 0x000fc40000004100 */
[----:B------:R-:W-:Y:S01]  /*22b0*/  FMUL.FTZ R4, R4, UR23 ;  /* 0x0000001704047c20 */ /* 0x000fe20008410000 */
        /* <DEDUP_REMOVED lines=10> */
[----:B------:R-:W-:Y:S01]  /*2360*/  FADD.FTZ R85, R85, R196 ;  /* 0x000000c455557221 */ /* 0x000fe20000010000 */
[----:B------:R-:W-:Y:S01]  /*2370*/  FADD.FTZ R177, R177, R199 ;  /* 0x000000c7b1b17221 */ /* 0x000fe20000010000 */
[----:B------:R-:W-:Y:S01]  /*2380*/  FFMA.FTZ R178, R6, R199, R178 ;  /* 0x000000c706b27223 */ /* 0x000fe200000100b2 */
[----:B------:R-:W-:Y:S02]  /*2390*/  HADD2.F32 R179, -RZ, R179.H1_H1 ;  /* 0x300000b3ffb37230 */ /* 0x000fe40000004100 */
[----:B------:R-:W-:Y:S01]  /*23a0*/  FFMA.FTZ R117, R202, R196, R117 ;  /* 0x000000c4ca757223 */ /* 0x000fe20000010075 */
[----:B------:R-:W-:Y:S01]  /*23b0*/  FADD.FTZ R177, R177, R198 ;  /* 0x000000c6b1b17221 */ /* 0x000fe20000010000 */
[----:B------:R-:W-:Y:S01]  /*23c0*/  FFMA.FTZ R178, R5, R198, R178 ;  /* 0x000000c605b27223 */ /* 0x000fe200000100b2 */
        /* <DEDUP_REMOVED lines=16> */
.L_x_8830:
[----:B------:R-:W-:Y:S05]  /*24d0*/  BSYNC.RECONVERGENT B0 ;  /* 0x0000000000007941 */ /* 0x000fea0003800200 */
.L_x_8829:
        /* <DEDUP_REMOVED lines=31> */
.L_x_8832:
[----:B------:R-:W-:Y:S05]  /*26d0*/  BSYNC.RECONVERGENT B0 ;  /* 0x0000000000007941 */ /* 0x000fea0003800200 */
.L_x_8831:
        /* <DEDUP_REMOVED lines=42> */
[--C-:B------:R-:W-:Y:S02]  /*2980*/  @P4 HADD2.F32 R229, -RZ, R177.reuse.H0_H0 ;  /* 0x200000b1ffe54230 */ /* 0x100fe40000004100 */
[----:B------:R-:W-:Y:S01]  /*2990*/  FMUL.FTZ R228, R227, UR22 ;  /* 0x00000016e3e47c20 */ /* 0x000fe20008410000 */
[----:B------:R-:W-:Y:S02]  /*29a0*/  HFMA2 R227, -RZ, RZ, 0, 0 ;  /* 0x00000000ffe37431 */ /* 0x000fe400000001ff */
[----:B------:R-:W-:Y:S02]  /*29b0*/  @P3 HADD2.F32 R177, -RZ, R177.H1_H1 ;  /* 0x300000b1ffb13230 */ /* 0x000fe40000004100 */
[----:B------:R-:W-:Y:S02]  /*29c0*/  @P5 HADD2.F32 R231, -RZ, R178.H0_H0 ;  /* 0x200000b2ffe75230 */ /* 0x000fe40000004100 */
[----:B------:R-:W-:-:S02]  /*29d0*/  @P6 HADD2.F32 R249, -RZ, R179.H0_H0 ;  /* 0x200000b3fff96230 */ /* 0x000fc40000004100 */
        /* <DEDUP_REMOVED lines=29> */
[----:B------:R-:W-:Y:S01]  /*2bb0*/  MOV R227, RZ ;  /* 0x000000ff00e37202 */ /* 0x000fe20000000f00 */
[----:B------:R-:W-:-:S05]  /*2bc0*/  @P5 HADD2.F32 R178, -RZ, R178.H1_H1 ;  /* 0x300000b2ffb25230 */ /* 0x000fca0000004100 */
        /* <DEDUP_REMOVED lines=20> */
[----:B------:R-:W-:-:S05]  /*2d10*/  @P6 HADD2.F32 R179, -RZ, R179.H1_H1 ;  /* 0x300000b3ffb36230 */ /* 0x000fca0000004100 */
[----:B------:R-:W-:-:S04]  /*2d20*/  @P6 FMUL.FTZ R249, R179, R74 ;  /* 0x0000004ab3f96220 */ /* 0x000fc80000410000 */
[----:B------:R-:W-:Y:S01]  /*2d30*/  FADD.FTZ R179, R75, R249 ;  /* 0x000000f94bb37221 */ /* 0x000fe20000010000 */
[----:B------:R-:W-:Y:S01]  /*2d40*/  FMUL.FTZ R75, R171, R74 ;  /* 0x0000004aab4b7220 */ /* 0x000fe20000410000 */
[----:B------:R-:W-:-:S04]  /*2d50*/  FMUL.FTZ R74, R169, R231 ;  /* 0x000000e7a94a7220 */ /* 0x000fc80000410000 */
[----:B------:R-:W-:Y:S02]  /*2d60*/  FSEL R75, R75, RZ, P6 ;  /* 0x000000ff4b4b7208 */ /* 0x000fe40003000000 */
[----:B------:R-:W-:Y:S02]  /*2d70*/  FSEL R74, R74, RZ, P5 ;  /* 0x000000ff4a4a7208 */ /* 0x000fe40002800000 */
[----:B------:R-:W-:Y:S01]  /*2d80*/  F2FP.F16.F32.PACK_AB R75, R75, R73 ;  /* 0x000000494b4b723e */ /* 0x000fe200000000ff */
[----:B------:R-:W-:Y:S01]  /*2d90*/  FMUL.FTZ R73, R174, R228 ;  /* 0x000000e4ae497220 */ /* 0x000fe20000410000 */
[----:B------:R-:W-:Y:S01]  /*2da0*/  F2FP.F16.F32.PACK_AB R74, R74, R72 ;  /* 0x000000484a4a723e */ /* 0x000fe200000000ff */
[----:B------:R-:W-:Y:S01]  /*2db0*/  FFMA.FTZ R72, R0, UR4, R195 ;  /* 0x0000000400487c23 */ /* 0x000fe200080100c3 */
[----:B------:R-:W-:Y:S02]  /*2dc0*/  HFMA2 R228, -RZ, RZ, 0, 0 ;  /* 0x00000000ffe47431 */ /* 0x000fe400000001ff */
[----:B------:R-:W-:Y:S01]  /*2dd0*/  FSEL R73, R73, RZ, P4 ;  /* 0x000000ff49497208 */ /* 0x000fe20002000000 */
[----:B------:R-:W-:Y:S01]  /*2de0*/  FADD.FTZ R72, R193, -R72 ;  /* 0x80000048c1487221 */ /* 0x000fe20000010000 */
[----:B------:R-:W-:-:S02]  /*2df0*/  LOP3.LUT P4, RZ, R184, 0xff, RZ, 0xc0, !PT ;  /* 0x000000ffb8ff7812 */ /* 0x000fc4000788c0ff */
[----:B------:R-:W-:Y:S01]  /*2e00*/  F2FP.F16.F32.PACK_AB R73, R229, R73 ;  /* 0x00000049e549723e */ /* 0x000fe200000000ff */
[----:B------:R-:W-:-:S04]  /*2e10*/  FMUL.FTZ R72, R72, UR23 ;  /* 0x0000001748487c20 */ /* 0x000fc80008410000 */
[----:B------:R-:W-:-:S04]  /*2e20*/  FMUL.FTZ R72, R72, UR12 ;  /* 0x0000000c48487c20 */ /* 0x000fc80008410000 */
[----:B------:R-:W-:Y:S02]  /*2e30*/  FMUL.FTZ R72, R72, UR22 ;  /* 0x0000001648487c20 */ /* 0x000fe40008410000 */
[--C-:B------:R-:W-:Y:S02]  /*2e40*/  @P4 HADD2.F32 R229, -RZ, R176.reuse.H0_H0 ;  /* 0x200000b0ffe54230 */ /* 0x100fe40000004100 */
[----:B------:R-:W-:-:S03]  /*2e50*/  @P3 HADD2.F32 R176, -RZ, R176.H1_H1 ;  /* 0x300000b0ffb03230 */ /* 0x000fc60000004100 */
[-C--:B------:R-:W-:Y:S01]  /*2e60*/  @P4 FMUL.FTZ R228, R229, R72.reuse ;  /* 0x00000048e5e44220 */ /* 0x080fe20000410000 */
[----:B------:R-:W-:-:S03]  /*2e70*/  FMUL.FTZ R72, R172, R72 ;  /* 0x00000048ac487220 */ /* 0x000fc60000410000 */
[----:B------:R-:W-:Y:S01]  /*2e80*/  FADD.FTZ R228, R76, R228 ;  /* 0x000000e44ce47221 */ /* 0x000fe20000010000 */
[----:B------:R-:W-:Y:S01]  /*2e90*/  FFMA.FTZ R76, R191, UR4, R195 ;  /* 0x00000004bf4c7c23 */ /* 0x000fe200080100c3 */
[----:B------:R-:W-:-:S03]  /*2ea0*/  FSEL R72, R72, RZ, P4 ;  /* 0x000000ff48487208 */ /* 0x000fc60002000000 */
        /* <DEDUP_REMOVED lines=9> */
[----:B------:R-:W-:Y:S01]  /*2f40*/  F2FP.F16.F32.PACK_AB R72, R229, R72 ;  /* 0x00000048e548723e */ /* 0x000fe200000000ff */
[----:B------:R-:W-:Y:S06]  /*2f50*/  BRA `(.L_x_8838) ;  /* 0x0000000400a47947 */ /* 0x000fec0003800000 */
.L_x_8837:
        /* <DEDUP_REMOVED lines=11> */
[--C-:B------:R-:W-:Y:S02]  /*3010*/  @P4 HADD2.F32 R30, -RZ, R177.reuse.H0_H0 ;  /* 0x200000b1ff1e4230 */ /* 0x100fe40000004100 */
[----:B------:R-:W-:Y:S01]  /*3020*/  FMUL.FTZ R31, R31, UR22 ;  /* 0x000000161f1f7c20 */ /* 0x000fe20008410000 */
[----:B------:R-:W-:Y:S01]  /*3030*/  FMUL.FTZ R28, R28, UR23 ;  /* 0x000000171c1c7c20 */ /* 0x000fe20008410000 */
[----:B------:R-:W-:Y:S01]  /*3040*/  @P3 HADD2.F32 R228, -RZ, R177.H1_H1 ;  /* 0x300000b1ffe43230 */ /* 0x000fe20000004100 */
[----:B------:R-:W-:Y:S01]  /*3050*/  MOV R177, RZ ;  /* 0x000000ff00b17202 */ /* 0x000fe20000000f00 */
[----:B------:R-:W-:Y:S01]  /*3060*/  @P4 FMUL.FTZ R227, R30, R31 ;  /* 0x0000001f1ee34220 */ /* 0x000fe20000410000 */
[C---:B------:R-:W-:Y:S01]  /*3070*/  FMUL.FTZ R30, R28.reuse, UR12 ;  /* 0x0000000c1c1e7c20 */ /* 0x040fe20008410000 */
[----:B------:R-:W-:-:S02]  /*3080*/  F2FP.F16.F32.PACK_AB R29, R28, R29 ;  /* 0x0000001d1c1d723e */ /* 0x000fc400000000ff */
[----:B------:R-:W-:Y:S01]  /*3090*/  FADD.FTZ R78, R78, R227 ;  /* 0x000000e34e4e7221 */ /* 0x000fe20000010000 */
[----:B------:R-:W-:Y:S01]  /*30a0*/  FMUL.FTZ R30, R30, UR22 ;  /* 0x000000161e1e7c20 */ /* 0x000fe20008410000 */
[----:B------:R-:W-:-:S03]  /*30b0*/  FFMA.FTZ R227, R182, UR4, R195 ;  /* 0x00000004b6e37c23 */ /* 0x000fc600080100c3 */
[-C--:B------:R-:W-:Y:S01]  /*30c0*/  @P3 FMUL.FTZ R177, R228, R30.reuse ;  /* 0x0000001ee4b13220 */ /* 0x080fe20000410000 */
[----:B------:R-:W-:Y:S01]  /*30d0*/  FMUL.FTZ R30, R175, R30 ;  /* 0x0000001eaf1e7220 */ /* 0x000fe20000410000 */
[----:B------:R-:W-:Y:S02]  /*30e0*/  FADD.FTZ R227, R222, -R227 ;  /* 0x800000e3dee37221 */ /* 0x000fe40000010000 */
[----:B------:R-:W-:Y:S01]  /*30f0*/  FADD.FTZ R79, R79, R177 ;  /* 0x000000b14f4f7221 */ /* 0x000fe20000010000 */
[----:B------:R-:W-:Y:S01]  /*3100*/  FMUL.FTZ R177, R174, R31 ;  /* 0x0000001faeb17220 */ /* 0x000fe20000410000 */
[----:B------:R-:W-:Y:S01]  /*3110*/  FFMA.FTZ R31, R183, UR4, R195 ;  /* 0x00000004b71f7c23 */ /* 0x000fe200080100c3 */
[----:B------:R-:W-:Y:S02]  /*3120*/  FSEL R231, R30, RZ, P3 ;  /* 0x000000ff1ee77208 */ /* 0x000fe40001800000 */
[----:B------:R-:W-:Y:S01]  /*3130*/  LOP3.LUT P3, RZ, R185, 0xff00, RZ, 0xc0, !PT ;  /* 0x0000ff00b9ff7812 */ /* 0x000fe2000786c0ff */
[----:B------:R-:W-:Y:S01]  /*3140*/  FADD.FTZ R31, R223, -R31 ;  /* 0x8000001fdf1f7221 */ /* 0x000fe20000010000 */
[----:B------:R-:W-:Y:S01]  /*3150*/  FSEL R229, R177, RZ, P4 ;  /* 0x000000ffb1e57208 */ /* 0x000fe20002000000 */
[----:B------:R-:W-:Y:S01]  /*3160*/  HFMA2 R177, -RZ, RZ, 0, 0 ;  /* 0x00000000ffb17431 */ /* 0x000fe200000001ff */
[----:B------:R-:W-:Y:S01]  /*3170*/  LOP3.LUT P4, RZ, R185, 0xff, RZ, 0xc0, !PT ;  /* 0x000000ffb9ff7812 */ /* 0x000fe2000788c0ff */
[----:B------:R-:W-:-:S04]  /*3180*/  FMUL.FTZ R228, R31, UR23 ;  /* 0x000000171fe47c20 */ /* 0x000fc80008410000 */
[----:B------:R-:W-:-:S04]  /*3190*/  FMUL.FTZ R31, R228, UR12 ;  /* 0x0000000ce41f7c20 */ /* 0x000fc80008410000 */
[----:B------:R-:W-:-:S04]  /*31a0*/  FMUL.FTZ R31, R31, UR22 ;  /* 0x000000161f1f7c20 */ /* 0x000fc80008410000 */
[----:B------:R-:W-:-:S05]  /*31b0*/  @P4 HADD2.F32 R30, -RZ, R178.H0_H0 ;  /* 0x200000b2ff1e4230 */ /* 0x000fca0000004100 */
[----:B------:R-:W-:Y:S01]  /*31c0*/  @P4 FMUL.FTZ R177, R30, R31 ;  /* 0x0000001f1eb14220 */ /* 0x000fe20000410000 */
[----:B------:R-:W-:-:S03]  /*31d0*/  FMUL.FTZ R30, R227, UR23 ;  /* 0x00000017e31e7c20 */ /* 0x000fc60008410000 */
[----:B------:R-:W-:Y:S01]  /*31e0*/  FADD.FTZ R177, R72, R177 ;  /* 0x000000b148b17221 */ /* 0x000fe20000010000 */
[C---:B------:R-:W-:Y:S01]  /*31f0*/  FMUL.FTZ R227, R30.reuse, UR12 ;  /* 0x0000000c1ee37c20 */ /* 0x040fe20008410000 */
[----:B------:R-:W-:Y:S01]  /*3200*/  @P3 HADD2.F32 R72, -RZ, R178.H1_H1 ;  /* 0x300000b2ff483230 */ /* 0x000fe20000004100 */
[----:B------:R-:W-:Y:S02]  /*3210*/  F2FP.F16.F32.PACK_AB R30, R30, R228 ;  /* 0x000000e41e1e723e */ /* 0x000fe400000000ff */
[----:B------:R-:W-:Y:S01]  /*3220*/  FMUL.FTZ R178, R227, UR22 ;  /* 0x00000016e3b27c20 */ /* 0x000fe20008410000 */
[----:B------:R-:W-:-:S03]  /*3230*/  MOV R227, RZ ;  /* 0x000000ff00e37202 */ /* 0x000fc60000000f00 */
        /* <DEDUP_REMOVED lines=10> */
[----:B------:R-:W-:-:S05]  /*32e0*/  @P4 HADD2.F32 R250, -RZ, R179.H0_H0 ;  /* 0x200000b3fffa4230 */ /* 0x000fca0000004100 */
[----:B------:R-:W-:Y:S01]  /*32f0*/  @P4 FMUL.FTZ R249, R250, R73 ;  /* 0x00000049faf94220 */ /* 0x000fe20000410000 */
[----:B------:R-:W-:-:S03]  /*3300*/  FMUL.FTZ R250, R169, R178 ;  /* 0x000000b2a9fa7220 */ /* 0x000fc60000410000 */
[----:B------:R-:W-:Y:S01]  /*3310*/  FADD.FTZ R178, R74, R249 ;  /* 0x000000f94ab27221 */ /* 0x000fe20000010000 */
[----:B------:R-:W-:Y:S01]  /*3320*/  FFMA.FTZ R249, R180, UR4, R195 ;  /* 0x00000004b4f97c23 */ /* 0x000fe200080100c3 */
[----:B------:R-:W-:Y:S02]  /*3330*/  FSEL R74, R250, RZ, P3 ;  /* 0x000000fffa4a7208 */ /* 0x000fe40001800000 */
[----:B------:R-:W-:Y:S01]  /*3340*/  ISETP.GE.U32.AND P3, PT, R184, RZ, PT ;  /* 0x000000ffb800720c */ /* 0x000fe20003f66070 */
[----:B------:R-:W-:Y:S01]  /*3350*/  FADD.FTZ R249, R220, -R249 ;  /* 0x800000f9dcf97221 */ /* 0x000fe20000010000 */
[----:B------:R-:W-:Y:S02]  /*3360*/  F2FP.F16.F32.PACK_AB R74, R74, R72 ;  /* 0x000000484a4a723e */ /* 0x000fe400000000ff */
[----:B------:R-:W-:Y:S01]  /*3370*/  ISETP.GE.U32.AND.EX P3, PT, R185, 0x1000000, PT, P3 ;  /* 0x01000000b900780c */ /* 0x000fe20003f66130 */
[----:B------:R-:W-:-:S04]  /*3380*/  FMUL.FTZ R250, R249, UR23 ;  /* 0x00000017f9fa7c20 */ /* 0x000fc80008410000 */
[C---:B------:R-:W-:Y:S01]  /*3390*/  FMUL.FTZ R249, R250.reuse, UR12 ;  /* 0x0000000cfaf97c20 */ /* 0x040fe20008410000 */
[----:B------:R-:W-:-:S03]  /*33a0*/  F2FP.F16.F32.PACK_AB R31, R250, R31 ;  /* 0x0000001ffa1f723e */ /* 0x000fc600000000ff */
[----:B------:R-:W-:-:S04]  /*33b0*/  FMUL.FTZ R249, R249, UR22 ;  /* 0x00000016f9f97c20 */ /* 0x000fc80008410000 */
[----:B------:R-:W-:-:S05]  /*33c0*/  @P3 HADD2.F32 R179, -RZ, R179.H1_H1 ;  /* 0x300000b3ffb33230 */ /* 0x000fca0000004100 */
        /* <DEDUP_REMOVED lines=11> */
[----:B------:R-:W-:-:S05]  /*3480*/  @P4 HADD2.F32 R228, -RZ, R176.H0_H0 ;  /* 0x200000b0ffe44230 */ /* 0x000fca0000004100 */
[-C--:B------:R-:W-:Y:S01]  /*3490*/  @P4 FMUL.FTZ R28, R228, R73.reuse ;  /* 0x00000049e41c4220 */ /* 0x080fe20000410000 */
[----:B------:R-:W-:-:S03]  /*34a0*/  FMUL.FTZ R73, R172, R73 ;  /* 0x00000049ac497220 */ /* 0x000fc60000410000 */
[----:B------:R-:W-:Y:S01]  /*34b0*/  FADD.FTZ R228, R76, R28 ;  /* 0x0000001c4ce47221 */ /* 0x000fe20000010000 */
[----:B------:R-:W-:Y:S01]  /*34c0*/  FFMA.FTZ R28, R191, UR4, R195 ;  /* 0x00000004bf1c7c23 */ /* 0x000fe200080100c3 */
[----:B------:R-:W-:Y:S01]  /*34d0*/  FMUL.FTZ R76, R171, R249 ;  /* 0x000000f9ab4c7220 */ /* 0x000fe20000410000 */
[----:B------:R-:W-:Y:S02]  /*34e0*/  FSEL R72, R73, RZ, P4 ;  /* 0x000000ff49487208 */ /* 0x000fe40002000000 */
[----:B------:R-:W-:Y:S01]  /*34f0*/  FADD.FTZ R28, R226, -R28 ;  /* 0x8000001ce21c7221 */ /* 0x000fe20000010000 */
[----:B------:R-:W-:Y:S02]  /*3500*/  F2FP.F16.F32.PACK_AB R73, R231, R229 ;  /* 0x000000e5e749723e */ /* 0x000fe400000000ff */
[----:B------:R-:W-:Y:S01]  /*3510*/  FSEL R76, R76, RZ, P3 ;  /* 0x000000ff4c4c7208 */ /* 0x000fe20001800000 */
[----:B------:R-:W-:Y:S01]  /*3520*/  FMUL.FTZ R249, R28, UR23 ;  /* 0x000000171cf97c20 */ /* 0x000fe20008410000 */
[----:B------:R-:W-:-:S02]  /*3530*/  LOP3.LUT P3, RZ, R184, 0xff00, RZ, 0xc0, !PT ;  /* 0x0000ff00b8ff7812 */ /* 0x000fc4000786c0ff */
[----:B------:R-:W-:Y:S02]  /*3540*/  F2FP.F16.F32.PACK_AB R75, R76, R75 ;  /* 0x0000004b4c4b723e */ /* 0x000fe400000000ff */
[C---:B------:R-:W-:Y:S01]  /*3550*/  F2FP.F16.F32.PACK_AB R28, R249.reuse, R250 ;  /* 0x000000faf91c723e */ /* 0x040fe200000000ff */
[----:B------:R-:W-:Y:S01]  /*3560*/  FMUL.FTZ R249, R249, UR12 ;  /* 0x0000000cf9f97c20 */ /* 0x000fe20008410000 */
[----:B------:R-:W-:-:S03]  /*3570*/  MOV R250, RZ ;  /* 0x000000ff00fa7202 */ /* 0x000fc60000000f00 */
[----:B------:R-:W-:-:S04]  /*3580*/  FMUL.FTZ R249, R249, UR22 ;  /* 0x00000016f9f97c20 */ /* 0x000fc80008410000 */
[----:B------:R-:W-:Y:S02]  /*3590*/  @P3 HADD2.F32 R176, -RZ, R176.H1_H1 ;  /* 0x300000b0ffb03230 */ /* 0x000fe40000004100 */
[----:B------:R-:W-:-:S03]  /*35a0*/  FMUL.FTZ R76, R173, R249 ;  /* 0x000000f9ad4c7220 */ /* 0x000fc60000410000 */
[----:B------:R-:W-:Y:S02]  /*35b0*/  @P3 FMUL.FTZ R250, R176, R249 ;  /* 0x000000f9b0fa3220 */ /* 0x000fe40000410000 */
[----:B------:R-:W-:Y:S02]  /*35c0*/  FSEL R76, R76, RZ, P3 ;  /* 0x000000ff4c4c7208 */ /* 0x000fe40001800000 */
[----:B------:R-:W-:Y:S02]  /*35d0*/  FADD.FTZ R176, R77, R250 ;  /* 0x000000fa4db07221 */ /* 0x000fe40000010000 */
[----:B------:R-:W-:-:S07]  /*35e0*/  F2FP.F16.F32.PACK_AB R72, R76, R72 ;  /* 0x000000484c48723e */ /* 0x000fce00000000ff */
.L_x_8838:
        /* <DEDUP_REMOVED lines=13> */
.L_x_8836:
[----:B------:R-:W-:Y:S05]  /*36c0*/  BSYNC.RECONVERGENT B1 ;  /* 0x0000000000017941 */ /* 0x000fea0003800200 */
.L_x_8835:
        /* <DEDUP_REMOVED lines=112> */
[----:B------:R-:W-:Y:S01]  /*3dd0*/  F2FP.F16.F32.PACK_AB R64, R68, R64 ;  /* 0x000000404440723e */ /* 0x000fe200000000ff */
[----:B------:R-:W-:Y:S06]  /*3de0*/  BRA `(.L_x_8842) ;  /* 0x0000000400947947 */ /* 0x000fec0003800000 */
.L_x_8841:
        /* <DEDUP_REMOVED lines=100> */
[----:B------:R-:W-:-:S07]  /*4430*/  F2FP.F16.F32.PACK_AB R64, R229, R64 ;  /* 0x00000040e540723e */ /* 0x000fce00000000ff */
.L_x_8842:
        /* <DEDUP_REMOVED lines=13> */
.L_x_8840:
[----:B------:R-:W-:Y:S05]  /*4510*/  BSYNC.RECONVERGENT B1 ;  /* 0x0000000000017941 */ /* 0x000fea0003800200 */
.L_x_8839:
        /* <DEDUP_REMOVED lines=19> */
[--C-:B-----5:R-:W-:Y:S02]  /*4650*/  @P4 HADD2.F32 R30, -RZ, R177.reuse.H0_H0 ;  /* 0x200000b1ff1e4230 */ /* 0x120fe40000004100 */
        /* <DEDUP_REMOVED lines=94> */
.L_x_8845:
        /* <DEDUP_REMOVED lines=8> */
[--C-:B-----5:R-:W-:Y:S02]  /*4cc0*/  @P4 HADD2.F32 R229, -RZ, R177.reuse.H0_H0 ;  /* 0x200000b1ffe54230 */ /* 0x120fe40000004100 */
        /* <DEDUP_REMOVED lines=92> */
.L_x_8846:
        /* <DEDUP_REMOVED lines=13> */
.L_x_8844:
[----:B------:R-:W-:Y:S05]  /*5360*/  BSYNC.RECONVERGENT B1 ;  /* 0x0000000000017941 */ /* 0x000fea0003800200 */
.L_x_8843:
        /* <DEDUP_REMOVED lines=96> */
[----:B------:R-:W-:Y:S02]  /*5970*/  FSEL R52, R249, RZ, P3 ;  /* 0x000000fff9347208 */ /* 0x000fe40001800000 */
[----:B------:R-:W-:Y:S01]  /*5980*/  LOP3.LUT P3, RZ, R22, 0xff00, RZ, 0xc0, !PT ;  /* 0x0000ff0016ff7812 */ /* 0x000fe2000786c0ff */
[----:B------:R-:W-:Y:S01]  /*5990*/  FADD.FTZ R28, R201, -R28 ;  /* 0x8000001cc91c7221 */ /* 0x000fe20000010000 */
[----:B------:R-:W-:Y:S02]  /*59a0*/  F2FP.F16.F32.PACK_AB R51, R52, R51 ;  /* 0x000000333433723e */ /* 0x000fe400000000ff */
[----:B------:R-:W-:Y:S01]  /*59b0*/  MOV R249, RZ ;  /* 0x000000ff00f97202 */ /* 0x000fe20000000f00 */
[----:B------:R-:W-:Y:S01]  /*59c0*/  FMUL.FTZ R28, R28, UR23 ;  /* 0x000000171c1c7c20 */ /* 0x000fe20008410000 */
[----:B------:R-:W-:-:S02]  /*59d0*/  FSEL R48, R49, RZ, P4 ;  /* 0x000000ff31307208 */ /* 0x000fc40002000000 */
[----:B------:R-:W-:Y:S01]  /*59e0*/  F2FP.F16.F32.PACK_AB R49, R231, R229 ;  /* 0x000000e5e731723e */ /* 0x000fe200000000ff */
[C---:B------:R-:W-:Y:S01]  /*59f0*/  FMUL.FTZ R195, R28.reuse, UR12 ;  /* 0x0000000c1cc37c20 */ /* 0x040fe20008410000 */
[----:B------:R-:W-:-:S03]  /*5a00*/  F2FP.F16.F32.PACK_AB R28, R28, R250 ;  /* 0x000000fa1c1c723e */ /* 0x000fc600000000ff */
[----:B------:R-:W-:Y:S01]  /*5a10*/  FMUL.FTZ R195, R195, UR22 ;  /* 0x00000016c3c37c20 */ /* 0x000fe20008410000 */
[----:B------:R-:W-:-:S03]  /*5a20*/  @P3 HADD2.F32 R176, -RZ, R176.H1_H1 ;  /* 0x300000b0ffb03230 */ /* 0x000fc60000004100 */
[-C--:B------:R-:W-:Y:S02]  /*5a30*/  FMUL.FTZ R52, R149, R195.reuse ;  /* 0x000000c395347220 */ /* 0x080fe40000410000 */
[----:B------:R-:W-:-:S03]  /*5a40*/  @P3 FMUL.FTZ R249, R176, R195 ;  /* 0x000000c3b0f93220 */ /* 0x000fc60000410000 */
[----:B------:R-:W-:Y:S01]  /*5a50*/  FSEL R52, R52, RZ, P3 ;  /* 0x000000ff34347208 */ /* 0x000fe20001800000 */
[----:B------:R-:W-:-:S03]  /*5a60*/  FADD.FTZ R176, R53, R249 ;  /* 0x000000f935b07221 */ /* 0x000fc60000010000 */
[----:B------:R-:W-:Y:S01]  /*5a70*/  F2FP.F16.F32.PACK_AB R48, R52, R48 ;  /* 0x000000303430723e */ /* 0x000fe200000000ff */
[----:B------:R-:W-:Y:S06]  /*5a80*/  BRA `(.L_x_8849) ;  /* 0x0000000400947947 */ /* 0x000fec0003800000 */
.L_x_8848:
        /* <DEDUP_REMOVED lines=75> */
[--C-:B------:R-:W-:Y:S01]  /*5f40*/  FFMA.FTZ R48, R192, UR4, R195.reuse ;  /* 0x00000004c0307c23 */ /* 0x100fe200080100c3 */
[----:B------:R-:W-:Y:S01]  /*5f50*/  FFMA.FTZ R195, R202, UR4, R195 ;  /* 0x00000004cac37c23 */ /* 0x000fe200080100c3 */
[----:B------:R-:W-:Y:S01]  /*5f60*/  HFMA2 R228, -RZ, RZ, 0, 0 ;  /* 0x00000000ffe47431 */ /* 0x000fe200000001ff */
[----:B------:R-:W-:Y:S01]  /*5f70*/  FSEL R49, R49, RZ, P4 ;  /* 0x000000ff31317208 */ /* 0x000fe20002000000 */
[----:B------:R-:W-:Y:S01]  /*5f80*/  FADD.FTZ R48, R203, -R48 ;  /* 0x80000030cb307221 */ /* 0x000fe20000010000 */
[----:B------:R-:W-:Y:S01]  /*5f90*/  LOP3.LUT P4, RZ, R22, 0xff, RZ, 0xc0, !PT ;  /* 0x000000ff16ff7812 */ /* 0x000fe2000788c0ff */
[----:B------:R-:W-:Y:S01]  /*5fa0*/  FADD.FTZ R195, R201, -R195 ;  /* 0x800000c3c9c37221 */ /* 0x000fe20000010000 */
[----:B------:R-:W-:Y:S01]  /*5fb0*/  F2FP.F16.F32.PACK_AB R49, R229, R49 ;  /* 0x00000031e531723e */ /* 0x000fe200000000ff */
[----:B------:R-:W-:-:S02]  /*5fc0*/  FMUL.FTZ R48, R48, UR23 ;  /* 0x0000001730307c20 */ /* 0x000fc40008410000 */
[----:B------:R-:W-:Y:S02]  /*5fd0*/  FMUL.FTZ R195, R195, UR23 ;  /* 0x00000017c3c37c20 */ /* 0x000fe40008410000 */
[----:B------:R-:W-:-:S04]  /*5fe0*/  FMUL.FTZ R48, R48, UR12 ;  /* 0x0000000c30307c20 */ /* 0x000fc80008410000 */
[----:B------:R-:W-:Y:S02]  /*5ff0*/  FMUL.FTZ R48, R48, UR22 ;  /* 0x0000001630307c20 */ /* 0x000fe40008410000 */
[--C-:B------:R-:W-:Y:S02]  /*6000*/  @P4 HADD2.F32 R229, -RZ, R176.reuse.H0_H0 ;  /* 0x200000b0ffe54230 */ /* 0x100fe40000004100 */
[----:B------:R-:W-:-:S03]  /*6010*/  @P3 HADD2.F32 R176, -RZ, R176.H1_H1 ;  /* 0x300000b0ffb03230 */ /* 0x000fc60000004100 */
[-C--:B------:R-:W-:Y:S01]  /*6020*/  @P4 FMUL.FTZ R228, R229, R48.reuse ;  /* 0x00000030e5e44220 */ /* 0x080fe20000410000 */
[----:B------:R-:W-:-:S03]  /*6030*/  FMUL.FTZ R48, R148, R48 ;  /* 0x0000003094307220 */ /* 0x000fc60000410000 */
[----:B------:R-:W-:Y:S01]  /*6040*/  FADD.FTZ R228, R52, R228 ;  /* 0x000000e434e47221 */ /* 0x000fe20000010000 */
[----:B------:R-:W-:Y:S01]  /*6050*/  FMUL.FTZ R52, R195, UR12 ;  /* 0x0000000cc3347c20 */ /* 0x000fe20008410000 */
[----:B------:R-:W-:-:S03]  /*6060*/  FSEL R48, R48, RZ, P4 ;  /* 0x000000ff30307208 */ /* 0x000fc60002000000 */
[----:B------:R-:W-:Y:S01]  /*6070*/  FMUL.FTZ R195, R52, UR22 ;  /* 0x0000001634c37c20 */ /* 0x000fe20008410000 */
[----:B------:R-:W-:-:S03]  /*6080*/  MOV R52, RZ ;  /* 0x000000ff00347202 */ /* 0x000fc60000000f00 */
[-C--:B------:R-:W-:Y:S01]  /*6090*/  @P3 FMUL.FTZ R52, R176, R195.reuse ;  /* 0x000000c3b0343220 */ /* 0x080fe20000410000 */
[----:B------:R-:W-:-:S05]  /*60a0*/  FMUL.FTZ R176, R149, R195 ;  /* 0x000000c395b07220 */ /* 0x000fca0000410000 */
[----:B------:R-:W-:Y:S01]  /*60b0*/  FSEL R195, R176, RZ, P3 ;  /* 0x000000ffb0c37208 */ /* 0x000fe20001800000 */
[----:B------:R-:W-:-:S03]  /*60c0*/  FADD.FTZ R176, R53, R52 ;  /* 0x0000003435b07221 */ /* 0x000fc60000010000 */
[----:B------:R-:W-:-:S07]  /*60d0*/  F2FP.F16.F32.PACK_AB R48, R195, R48 ;  /* 0x00000030c330723e */ /* 0x000fce00000000ff */
.L_x_8849:
        /* <DEDUP_REMOVED lines=13> */
.L_x_8834:
        /* <DEDUP_REMOVED lines=10> */
[----:B-----5:R-:W-:Y:S01]  /*6250*/  HADD2.F32 R228, -RZ, R45.H0_H0 ;  /* 0x2000002dffe47230 */ /* 0x020fe20000004100 */
[C---:B------:R-:W-:Y:S02]  /*6260*/  LOP3.LUT P3, RZ, R184.reuse, 0xff0000, RZ, 0xc0, !PT ;  /* 0x00ff0000b8ff7812 */ /* 0x040fe4000786c0ff */
[----:B------:R-:W-:Y:S01]  /*6270*/  FADD.FTZ R227, R225, -R227 ;  /* 0x800000e3e1e37221 */ /* 0x000fe20000010000 */
[----:B------:R-:W-:Y:S02]  /*6280*/  LOP3.LUT P4, RZ, R184, 0xff000000, RZ, 0xc0, !PT ;  /* 0xff000000b8ff7812 */ /* 0x000fe4000788c0ff */
[----:B------:R-:W-:Y:S01]  /*6290*/  LOP3.LUT P2, RZ, R185, 0xff, RZ, 0xc0, !PT ;  /* 0x000000ffb9ff7812 */ /* 0x000fe2000784c0ff */
[----:B------:R-:W-:-:S04]  /*62a0*/  FFMA.FTZ R227, R227, UR23, R228 ;  /* 0x00000017e3e37c23 */ /* 0x000fc800080100e4 */
[----:B------:R-:W-:-:S03]  /*62b0*/  FMUL.FTZ R227, R227, UR12 ;  /* 0x0000000ce3e37c20 */ /* 0x000fc60008410000 */
[--C-:B------:R-:W-:Y:S02]  /*62c0*/  @P3 HADD2.F32 R229, -RZ, R177.reuse.H0_H0 ;  /* 0x200000b1ffe53230 */ /* 0x100fe40000004100 */
[----:B------:R-:W-:Y:S01]  /*62d0*/  FMUL.FTZ R228, R227, UR22 ;  /* 0x00000016e3e47c20 */ /* 0x000fe20008410000 */
[----:B------:R-:W-:Y:S02]  /*62e0*/  HFMA2 R227, -RZ, RZ, 0, 0 ;  /* 0x00000000ffe37431 */ /* 0x000fe400000001ff */
[----:B------:R-:W-:Y:S02]  /*62f0*/  @P4 HADD2.F32 R177, -RZ, R177.H1_H1 ;  /* 0x300000b1ffb14230 */ /* 0x000fe40000004100 */
[----:B------:R-:W-:Y:S02]  /*6300*/  @P2 HADD2.F32 R231, -RZ, R178.H0_H0 ;  /* 0x200000b2ffe72230 */ /* 0x000fe40000004100 */
[----:B------:R-:W-:Y:S01]  /*6310*/  @P3 FMUL.FTZ R227, R228, R229 ;  /* 0x000000e5e4e33220 */ /* 0x000fe20000410000 */
[----:B------:R-:W-:-:S03]  /*6320*/  HADD2.F32 R229, -RZ, R45.H1_H1 ;  /* 0x3000002dffe57230 */ /* 0x000fc60000004100 */
[----:B------:R-:W-:Y:S01]  /*6330*/  FADD.FTZ R78, R78, R227 ;  /* 0x000000e34e4e7221 */ /* 0x000fe20000010000 */
[----:B------:R-:W-:-:S04]  /*6340*/  FFMA.FTZ R227, R189, UR4, R195 ;  /* 0x00000004bde37c23 */ /* 0x000fc800080100c3 */
        /* <DEDUP_REMOVED lines=9> */
[----:B------:R-:W-:Y:S02]  /*63e0*/  HADD2.F32 R227, -RZ, R46.H0_H0 ;  /* 0x2000002effe37230 */ /* 0x000fe40000004100 */
[----:B------:R-:W-:Y:S01]  /*63f0*/  FADD.FTZ R177, R223, -R177 ;  /* 0x800000b1dfb17221 */ /* 0x000fe20000010000 */
[----:B------:R-:W-:-:S03]  /*6400*/  FSEL R229, R229, RZ, P4 ;  /* 0x000000ffe5e57208 */ /* 0x000fc60002000000 */
[----:B------:R-:W-:-:S04]  /*6410*/  FFMA.FTZ R177, R177, UR23, R227 ;  /* 0x00000017b1b17c23 */ /* 0x000fc800080100e3 */
[----:B------:R-:W-:-:S04]  /*6420*/  FMUL.FTZ R177, R177, UR12 ;  /* 0x0000000cb1b17c20 */ /* 0x000fc80008410000 */
[----:B------:R-:W-:Y:S01]  /*6430*/  FMUL.FTZ R227, R177, UR22 ;  /* 0x00000016b1e37c20 */ /* 0x000fe20008410000 */
[----:B------:R-:W-:-:S03]  /*6440*/  HFMA2 R177, -RZ, RZ, 0, 0 ;  /* 0x00000000ffb17431 */ /* 0x000fc600000001ff */
[----:B------:R-:W-:Y:S01]  /*6450*/  @P2 FMUL.FTZ R177, R227, R231 ;  /* 0x000000e7e3b12220 */ /* 0x000fe20000410000 */
[----:B------:R-:W-:Y:S02]  /*6460*/  HADD2.F32 R231, -RZ, R46.H1_H1 ;  /* 0x3000002effe77230 */ /* 0x000fe40000004100 */
[----:B------:R-:W-:Y:S01]  /*6470*/  FMUL.FTZ R227, R168, R227 ;  /* 0x000000e3a8e37220 */ /* 0x000fe20000410000 */
[----:B------:R-:W-:Y:S01]  /*6480*/  FADD.FTZ R177, R72, R177 ;  /* 0x000000b148b17221 */ /* 0x000fe20000010000 */
[----:B------:R-:W-:-:S04]  /*6490*/  FFMA.FTZ R72, R182, UR4, R195 ;  /* 0x00000004b6487c23 */ /* 0x000fc800080100c3 */
[----:B------:R-:W-:-:S04]  /*64a0*/  FADD.FTZ R72, R222, -R72 ;  /* 0x80000048de487221 */ /* 0x000fc80000010000 */
[----:B------:R-:W-:Y:S01]  /*64b0*/  FFMA.FTZ R231, R72, UR23, R231 ;  /* 0x0000001748e77c23 */ /* 0x000fe200080100e7 */
[----:B------:R-:W-:Y:S02]  /*64c0*/  FSEL R72, R227, RZ, P2 ;  /* 0x000000ffe3487208 */ /* 0x000fe40001000000 */
[----:B------:R-:W-:Y:S01]  /*64d0*/  LOP3.LUT P2, RZ, R185, 0xff00, RZ, 0xc0, !PT ;  /* 0x0000ff00b9ff7812 */ /* 0x000fe2000784c0ff */
[----:B------:R-:W-:-:S12]  /*64e0*/  FMUL.FTZ R231, R231, UR12 ;  /* 0x0000000ce7e77c20 */ /* 0x000fd80008410000 */
[----:B------:R-:W-:Y:S02]  /*64f0*/  @P2 HADD2.F32 R227, -RZ, R178.H1_H1 ;  /* 0x300000b2ffe32230 */ /* 0x000fe40000004100 */
[----:B------:R-:W-:Y:S01]  /*6500*/  FMUL.FTZ R178, R231, UR22 ;  /* 0x00000016e7b27c20 */ /* 0x000fe20008410000 */
[----:B------:R-:W-:-:S03]  /*6510*/  MOV R231, RZ ;  /* 0x000000ff00e77202 */ /* 0x000fc60000000f00 */
[----:B------:R-:W-:Y:S01]  /*6520*/  @P2 FMUL.FTZ R231, R178, R227 ;  /* 0x000000e3b2e72220 */ /* 0x000fe20000410000 */
[----:B------:R-:W-:-:S03]  /*6530*/  FMUL.FTZ R178, R169, R178 ;  /* 0x000000b2a9b27220 */ /* 0x000fc60000410000 */
[----:B------:R-:W-:Y:S01]  /*6540*/  FADD.FTZ R227, R73, R231 ;  /* 0x000000e749e37221 */ /* 0x000fe20000010000 */
[----:B------:R-:W-:Y:S01]  /*6550*/  FFMA.FTZ R73, R181, UR4, R195 ;  /* 0x00000004b5497c23 */ /* 0x000fe200080100c3 */
[----:B------:R-:W-:-:S03]  /*6560*/  HADD2.F32 R231, -RZ, R47.H0_H0 ;  /* 0x2000002fffe77230 */ /* 0x000fc60000004100 */
[----:B------:R-:W-:-:S04]  /*6570*/  FADD.FTZ R73, R221, -R73 ;  /* 0x80000049dd497221 */ /* 0x000fc80000010000 */
[----:B------:R-:W-:Y:S01]  /*6580*/  FFMA.FTZ R231, R73, UR23, R231 ;  /* 0x0000001749e77c23 */ /* 0x000fe200080100e7 */
[----:B------:R-:W-:Y:S02]  /*6590*/  FSEL R73, R178, RZ, P2 ;  /* 0x000000ffb2497208 */ /* 0x000fe40001000000 */
[----:B------:R-:W-:Y:S01]  /*65a0*/  LOP3.LUT P2, RZ, R185, 0xff0000, RZ, 0xc0, !PT ;  /* 0x00ff0000b9ff7812 */ /* 0x000fe2000784c0ff */
[----:B------:R-:W-:-:S04]  /*65b0*/  FMUL.FTZ R178, R231, UR12 ;  /* 0x0000000ce7b27c20 */ /* 0x000fc80008410000 */
[----:B------:R-:W-:Y:S01]  /*65c0*/  FMUL.FTZ R231, R178, UR22 ;  /* 0x00000016b2e77c20 */ /* 0x000fe20008410000 */
[----:B------:R-:W-:-:S07]  /*65d0*/  HFMA2 R178, -RZ, RZ, 0, 0 ;  /* 0x00000000ffb27431 */ /* 0x000fce00000001ff */
[----:B------:R-:W-:-:S05]  /*65e0*/  @P2 HADD2.F32 R249, -RZ, R179.H0_H0 ;  /* 0x200000b3fff92230 */ /* 0x000fca0000004100 */
        /* <DEDUP_REMOVED lines=13> */
[----:B------:R-:W-:-:S05]  /*66c0*/  @P2 HADD2.F32 R179, -RZ, R179.H1_H1 ;  /* 0x300000b3ffb32230 */ /* 0x000fca0000004100 */
[----:B------:R-:W-:-:S04]  /*66d0*/  @P2 FMUL.FTZ R249, R231, R179 ;  /* 0x000000b3e7f92220 */ /* 0x000fc80000410000 */
[----:B------:R-:W-:Y:S01]  /*66e0*/  FADD.FTZ R179, R75, R249 ;  /* 0x000000f94bb37221 */ /* 0x000fe20000010000 */
[----:B------:R-:W-:-:S05]  /*66f0*/  FMUL.FTZ R75, R171, R231 ;  /* 0x000000e7ab4b7220 */ /* 0x000fca0000410000 */
[----:B------:R-:W-:Y:S02]  /*6700*/  FSEL R75, R75, RZ, P2 ;  /* 0x000000ff4b4b7208 */ /* 0x000fe40001000000 */
[----:B------:R-:W-:Y:S02]  /*6710*/  LOP3.LUT P2, RZ, R184, 0xff, RZ, 0xc0, !PT ;  /* 0x000000ffb8ff7812 */ /* 0x000fe4000784c0ff */
[----:B------:R-:W-:Y:S02]  /*6720*/  F2FP.F16.F32.PACK_AB R75, R75, R74 ;  /* 0x0000004a4b4b723e */ /* 0x000fe400000000ff */
[----:B------:R-:W-:Y:S01]  /*6730*/  F2FP.F16.F32.PACK_AB R74, R73, R72 ;  /* 0x00000048494a723e */ /* 0x000fe200000000ff */
[----:B------:R-:W-:Y:S01]  /*6740*/  FFMA.FTZ R72, R0, UR4, R195 ;  /* 0x0000000400487c23 */ /* 0x000fe200080100c3 */
[----:B------:R-:W-:-:S03]  /*6750*/  HADD2.F32 R73, -RZ, R44.H0_H0 ;  /* 0x2000002cff497230 */ /* 0x000fc60000004100 */
[----:B------:R-:W-:-:S04]  /*6760*/  FADD.FTZ R72, R193, -R72 ;  /* 0x80000048c1487221 */ /* 0x000fc80000010000 */
[----:B------:R-:W-:Y:S01]  /*6770*/  FFMA.FTZ R72, R72, UR23, R73 ;  /* 0x0000001748487c23 */ /* 0x000fe20008010049 */
[----:B------:R-:W-:Y:S01]  /*6780*/  FMUL.FTZ R73, R174, R228 ;  /* 0x000000e4ae497220 */ /* 0x000fe20000410000 */
[----:B------:R-:W-:Y:S02]  /*6790*/  @P2 HADD2.F32 R228, -RZ, R176.H0_H0 ;  /* 0x200000b0ffe42230 */ /* 0x000fe40000004100 */
[----:B------:R-:W-:Y:S02]  /*67a0*/  FMUL.FTZ R72, R72, UR12 ;  /* 0x0000000c48487c20 */ /* 0x000fe40008410000 */
[----:B------:R-:W-:Y:S02]  /*67b0*/  FSEL R73, R73, RZ, P3 ;  /* 0x000000ff49497208 */ /* 0x000fe40001800000 */
[----:B------:R-:W-:Y:S01]  /*67c0*/  FMUL.FTZ R72, R72, UR22 ;  /* 0x0000001648487c20 */ /* 0x000fe20008410000 */
[----:B------:R-:W-:Y:S02]  /*67d0*/  LOP3.LUT P3, RZ, R184, 0xff00, RZ, 0xc0, !PT ;  /* 0x0000ff00b8ff7812 */ /* 0x000fe4000786c0ff */
[----:B------:R-:W-:Y:S01]  /*67e0*/  F2FP.F16.F32.PACK_AB R73, R229, R73 ;  /* 0x00000049e549723e */ /* 0x000fe200000000ff */
[----:B------:R-:W-:-:S02]  /*67f0*/  HFMA2 R229, -RZ, RZ, 0, 0 ;  /* 0x00000000ffe57431 */ /* 0x000fc400000001ff */
[----:B------:R-:W-:Y:S01]  /*6800*/  @P2 FMUL.FTZ R229, R72, R228 ;  /* 0x000000e448e52220 */ /* 0x000fe20000410000 */
[----:B------:R-:W-:Y:S02]  /*6810*/  HADD2.F32 R228, -RZ, R44.H1_H1 ;  /* 0x3000002cffe47230 */ /* 0x000fe40000004100 */
[----:B------:R-:W-:Y:S01]  /*6820*/  FMUL.FTZ R72, R172, R72 ;  /* 0x00000048ac487220 */ /* 0x000fe20000410000 */
[----:B------:R-:W-:Y:S01]  /*6830*/  FADD.FTZ R229, R76, R229 ;  /* 0x000000e54ce57221 */ /* 0x000fe20000010000 */
[----:B------:R-:W-:-:S03]  /*6840*/  FFMA.FTZ R76, R191, UR4, R195 ;  /* 0x00000004bf4c7c23 */ /* 0x000fc600080100c3 */
[----:B------:R-:W-:Y:S01]  /*6850*/  @P3 HADD2.F32 R176, -RZ, R176.H1_H1 ;  /* 0x300000b0ffb03230 */ /* 0x000fe20000004100 */
[----:B------:R-:W-:Y:S01]  /*6860*/  FSEL R72, R72, RZ, P2 ;  /* 0x000000ff48487208 */ /* 0x000fe20001000000 */
[----:B------:R-:W-:-:S04]  /*6870*/  FADD.FTZ R76, R226, -R76 ;  /* 0x8000004ce24c7221 */ /* 0x000fc80000010000 */
        /* <DEDUP_REMOVED lines=8> */
[----:B------:R-:W-:Y:S01]  /*6900*/  F2FP.F16.F32.PACK_AB R72, R228, R72 ;  /* 0x00000048e448723e */ /* 0x000fe200000000ff */
[----:B------:R-:W-:Y:S06]  /*6910*/  BRA `(.L_x_8853) ;  /* 0x0000000400c47947 */ /* 0x000fec0003800000 */
.L_x_8852:
[----:B------:R-:W-:Y:S01]  /*6920*/  FFMA.FTZ R29, R190, UR4, R195 ;  /* 0x00000004be1d7c23 */ /* 0x000fe200080100c3 */
[--C-:B-----5:R-:W-:Y:S01]  /*6930*/  HADD2.F32 R28, -RZ, R45.reuse.H0_H0 ;  /* 0x2000002dff1c7230 */ /* 0x120fe20000004100 */
[C---:B------:R-:W-:Y:S01]  /*6940*/  LOP3.LUT P2, RZ, R184.reuse, 0xff0000, RZ, 0xc0, !PT ;  /* 0x00ff0000b8ff7812 */ /* 0x040fe2000784c0ff */
[----:B------:R-:W-:Y:S02]  /*6950*/  HADD2.F32 R30, -RZ, R45.H1_H1 ;  /* 0x3000002dff1e7230 */ /* 0x000fe40000004100 */
[----:B------:R-:W-:Y:S01]  /*6960*/  FADD.FTZ R29, R225, -R29 ;  /* 0x8000001de11d7221 */ /* 0x000fe20000010000 */
[----:B------:R-:W-:Y:S01]  /*6970*/  LOP3.LUT P3, RZ, R184, 0xff000000, RZ, 0xc0, !PT ;  /* 0xff000000b8ff7812 */ /* 0x000fe2000786c0ff */
[----:B------:R-:W-:Y:S01]  /*6980*/  HFMA2 R229, -RZ, RZ, 0, 0 ;  /* 0x00000000ffe57431 */ /* 0x000fe200000001ff */
[----:B------:R-:W-:Y:S01]  /*6990*/  LOP3.LUT P4, RZ, R185, 0xff, RZ, 0xc0, !PT ;  /* 0x000000ffb9ff7812 */ /* 0x000fe2000788c0ff */
[----:B------:R-:W-:Y:S01]  /*69a0*/  FFMA.FTZ R29, R29, UR23, R28 ;  /* 0x000000171d1d7c23 */ /* 0x000fe2000801001c */
[----:B------:R-:W-:Y:S01]  /*69b0*/  FFMA.FTZ R28, R189, UR4, R195 ;  /* 0x00000004bd1c7c23 */ /* 0x000fe200080100c3 */
[----:B------:R-:W-:-:S03]  /*69c0*/  MOV R251, RZ ;  /* 0x000000ff00fb7202 */ /* 0x000fc60000000f00 */
[----:B------:R-:W-:-:S04]  /*69d0*/  FADD.FTZ R28, R224, -R28 ;  /* 0x8000001ce01c7221 */ /* 0x000fc80000010000 */
[----:B------:R-:W-:Y:S01]  /*69e0*/  FFMA.FTZ R28, R28, UR23, R30 ;  /* 0x000000171c1c7c23 */ /* 0x000fe2000801001e */
[----:B------:R-:W-:-:S03]  /*69f0*/  FMUL.FTZ R30, R29, UR12 ;  /* 0x0000000c1d1e7c20 */ /* 0x000fc60008410000 */
[----:B------:R-:W-:Y:S01]  /*6a00*/  FMUL.FTZ R31, R28, UR12 ;  /* 0x0000000c1c1f7c20 */ /* 0x000fe20008410000 */
[----:B------:R-:W-:Y:S01]  /*6a10*/  FMUL.FTZ R227, R30, UR22 ;  /* 0x000000161ee37c20 */ /* 0x000fe20008410000 */
[--C-:B------:R-:W-:Y:S01]  /*6a20*/  @P2 HADD2.F32 R30, -RZ, R177.reuse.H0_H0 ;  /* 0x200000b1ff1e2230 */ /* 0x100fe20000004100 */
[----:B------:R-:W-:Y:S01]  /*6a30*/  F2FP.F16.F32.PACK_AB R29, R28, R29 ;  /* 0x0000001d1c1d723e */ /* 0x000fe200000000ff */
[----:B------:R-:W-:Y:S01]  /*6a40*/  FMUL.FTZ R228, R31, UR22 ;  /* 0x000000161fe47c20 */ /* 0x000fe20008410000 */
[----:B------:R-:W-:Y:S02]  /*6a50*/  MOV R31, RZ ;  /* 0x000000ff001f7202 */ /* 0x000fe40000000f00 */
[-C--:B------:R-:W-:Y:S01]  /*6a60*/  @P2 FMUL.FTZ R229, R30, R227.reuse ;  /* 0x000000e31ee52220 */ /* 0x080fe20000410000 */
[----:B------:R-:W-:Y:S02]  /*6a70*/  @P3 HADD2.F32 R30, -RZ, R177.H1_H1 ;  /* 0x300000b1ff1e3230 */ /* 0x000fe40000004100 */
[----:B------:R-:W-:Y:S01]  /*6a80*/  FMUL.FTZ R227, R174, R227 ;  /* 0x000000e3aee37220 */ /* 0x000fe20000410000 */
[----:B------:R-:W-:-:S02]  /*6a90*/  HADD2.F32 R177, -RZ, R46.H0_H0 ;  /* 0x2000002effb17230 */ /* 0x000fc40000004100 */
[----:B------:R-:W-:Y:S01]  /*6aa0*/  FADD.FTZ R78, R78, R229 ;  /* 0x000000e54e4e7221 */ /* 0x000fe20000010000 */
[----:B------:R-:W-:Y:S02]  /*6ab0*/  @P4 HADD2.F32 R229, -RZ, R178.H0_H0 ;  /* 0x200000b2ffe54230 */ /* 0x000fe40000004100 */
[----:B------:R-:W-:Y:S01]  /*6ac0*/  @P3 FMUL.FTZ R31, R30, R228 ;  /* 0x000000e41e1f3220 */ /* 0x000fe20000410000 */
[----:B------:R-:W-:Y:S01]  /*6ad0*/  FFMA.FTZ R30, R183, UR4, R195 ;  /* 0x00000004b71e7c23 */ /* 0x000fe200080100c3 */
[----:B------:R-:W-:Y:S02]  /*6ae0*/  FSEL R231, R227, RZ, P2 ;  /* 0x000000ffe3e77208 */ /* 0x000fe40001000000 */
[----:B------:R-:W-:Y:S01]  /*6af0*/  FADD.FTZ R79, R79, R31 ;  /* 0x0000001f4f4f7221 */ /* 0x000fe20000010000 */
[----:B------:R-:W-:Y:S01]  /*6b00*/  FADD.FTZ R30, R223, -R30 ;  /* 0x8000001edf1e7221 */ /* 0x000fe20000010000 */
[----:B------:R-:W-:-:S03]  /*6b10*/  LOP3.LUT P2, RZ, R185, 0xff00, RZ, 0xc0, !PT ;  /* 0x0000ff00b9ff7812 */ /* 0x000fc6000784c0ff */
[----:B------:R-:W-:Y:S01]  /*6b20*/  FFMA.FTZ R30, R30, UR23, R177 ;  /* 0x000000171e1e7c23 */ /* 0x000fe200080100b1 */
[----:B------:R-:W-:-:S03]  /*6b30*/  HFMA2 R177, -RZ, RZ, 0, 0 ;  /* 0x00000000ffb17431 */ /* 0x000fc600000001ff */
[----:B------:R-:W-:-:S04]  /*6b40*/  FMUL.FTZ R31, R30, UR12 ;  /* 0x0000000c1e1f7c20 */ /* 0x000fc80008410000 */
[----:B------:R-:W-:-:S04]  /*6b50*/  FMUL.FTZ R31, R31, UR22 ;  /* 0x000000161f1f7c20 */ /* 0x000fc80008410000 */
[----:B------:R-:W-:Y:S01]  /*6b60*/  @P4 FMUL.FTZ R177, R229, R31 ;  /* 0x0000001fe5b14220 */ /* 0x000fe20000410000 */
[----:B------:R-:W-:-:S03]  /*6b70*/  FFMA.FTZ R229, R182, UR4, R195 ;  /* 0x00000004b6e57c23 */ /* 0x000fc600080100c3 */
[----:B------:R-:W-:Y:S01]  /*6b80*/  FADD.FTZ R177, R72, R177 ;  /* 0x000000b148b17221 */ /* 0x000fe20000010000 */
[----:B------:R-:W-:Y:S01]  /*6b90*/  FADD.FTZ R227, R222, -R229 ;  /* 0x800000e5dee37221 */ /* 0x000fe20000010000 */
[----:B------:R-:W-:Y:S02]  /*6ba0*/  HADD2.F32 R229, -RZ, R46.H1_H1 ;  /* 0x3000002effe57230 */ /* 0x000fe40000004100 */
[----:B------:R-:W-:Y:S01]  /*6bb0*/  @P2 HADD2.F32 R72, -RZ, R178.H1_H1 ;  /* 0x300000b2ff482230 */ /* 0x000fe20000004100 */
[----:B------:R-:W-:Y:S02]  /*6bc0*/  MOV R178, RZ ;  /* 0x000000ff00b27202 */ /* 0x000fe40000000f00 */
[----:B------:R-:W-:-:S04]  /*6bd0*/  FFMA.FTZ R229, R227, UR23, R229 ;  /* 0x00000017e3e57c23 */ /* 0x000fc800080100e5 */
[C---:B------:R-:W-:Y:S01]  /*6be0*/  FMUL.FTZ R227, R229.reuse, UR12 ;  /* 0x0000000ce5e37c20 */ /* 0x040fe20008410000 */
[----:B------:R-:W-:-:S03]  /*6bf0*/  F2FP.F16.F32.PACK_AB R30, R229, R30 ;  /* 0x0000001ee51e723e */ /* 0x000fc600000000ff */
[----:B------:R-:W-:-:S04]  /*6c00*/  FMUL.FTZ R250, R227, UR22 ;  /* 0x00000016e3fa7c20 */ /* 0x000fc80008410000 */
[----:B------:R-:W-:Y:S01]  /*6c10*/  @P2 FMUL.FTZ R178, R72, R250 ;  /* 0x000000fa48b22220 */ /* 0x000fe20000410000 */
[----:B------:R-:W-:Y:S01]  /*6c20*/  FMUL.FTZ R72, R168, R31 ;  /* 0x0000001fa8487220 */ /* 0x000fe20000410000 */
[----:B------:R-:W-:Y:S02]  /*6c30*/  FFMA.FTZ R31, R181, UR4, R195 ;  /* 0x00000004b51f7c23 */ /* 0x000fe400080100c3 */
[----:B------:R-:W-:Y:S01]  /*6c40*/  FADD.FTZ R227, R73, R178 ;  /* 0x000000b249e37221 */ /* 0x000fe20000010000 */
[----:B------:R-:W-:Y:S02]  /*6c50*/  HADD2.F32 R73, -RZ, R47.H0_H0 ;  /* 0x2000002fff497230 */ /* 0x000fe40000004100 */
[----:B------:R-:W-:Y:S01]  /*6c60*/  FADD.FTZ R31, R221, -R31 ;  /* 0x8000001fdd1f7221 */ /* 0x000fe20000010000 */
[----:B------:R-:W-:Y:S02]  /*6c70*/  FSEL R72, R72, RZ, P4 ;  /* 0x000000ff48487208 */ /* 0x000fe40002000000 */
[----:B------:R-:W-:Y:S01]  /*6c80*/  LOP3.LUT P4, RZ, R185, 0xff0000, RZ, 0xc0, !PT ;  /* 0x00ff0000b9ff7812 */ /* 0x000fe2000788c0ff */
[----:B------:R-:W-:-:S04]  /*6c90*/  FFMA.FTZ R31, R31, UR23, R73 ;  /* 0x000000171f1f7c23 */ /* 0x000fc80008010049 */
[----:B------:R-:W-:-:S04]  /*6ca0*/  FMUL.FTZ R73, R31, UR12 ;  /* 0x0000000c1f497c20 */ /* 0x000fc80008410000 */
[----:B------:R-:W-:Y:S01]  /*6cb0*/  FMUL.FTZ R249, R73, UR22 ;  /* 0x0000001649f97c20 */ /* 0x000fe20008410000 */
[----:B------:R-:W-:-:S03]  /*6cc0*/  HFMA2 R73, -RZ, RZ, 0, 0 ;  /* 0x00000000ff497431 */ /* 0x000fc600000001ff */
[----:B------:R-:W-:Y:S02]  /*6cd0*/  @P4 HADD2.F32 R178, -RZ, R179.H0_H0 ;  /* 0x200000b3ffb24230 */ /* 0x000fe40000004100 */
[----:B------:R-:W-:-:S03]  /*6ce0*/  FMUL.FTZ R229, R170, R249 ;  /* 0x000000f9aae57220 */ /* 0x000fc60000410000 */
[----:B------:R-:W-:-:S04]  /*6cf0*/  @P4 FMUL.FTZ R73, R178, R249 ;  /* 0x000000f9b2494220 */ /* 0x000fc80000410000 */
[----:B------:R-:W-:Y:S01]  /*6d00*/  FADD.FTZ R178, R74, R73 ;  /* 0x000000494ab27221 */ /* 0x000fe20000010000 */
[----:B------:R-:W-:Y:S01]  /*6d10*/  FMUL.FTZ R74, R169, R250 ;  /* 0x000000faa94a7220 */ /* 0x000fe20000410000 */
[----:B------:R-:W-:Y:S01]  /*6d20*/  FFMA.FTZ R73, R180, UR4, R195 ;  /* 0x00000004b4497c23 */ /* 0x000fe200080100c3 */
[----:B------:R-:W-:-:S03]  /*6d30*/  HADD2.F32 R250, -RZ, R47.H1_H1 ;  /* 0x3000002ffffa7230 */ /* 0x000fc60000004100 */
[----:B------:R-:W-:Y:S01]  /*6d40*/  FSEL R74, R74, RZ, P2 ;  /* 0x000000ff4a4a7208 */ /* 0x000fe20001000000 */
[----:B------:R-:W-:Y:S01]  /*6d50*/  FADD.FTZ R73, R220, -R73 ;  /* 0x80000049dc497221 */ /* 0x000fe20000010000 */
[----:B------:R-:W-:Y:S02]  /*6d60*/  ISETP.GE.U32.AND P2, PT, R184, RZ, PT ;  /* 0x000000ffb800720c */ /* 0x000fe40003f46070 */
[----:B------:R-:W-:Y:S01]  /*6d70*/  F2FP.F16.F32.PACK_AB R74, R74, R72 ;  /* 0x000000484a4a723e */ /* 0x000fe200000000ff */
[----:B------:R-:W-:Y:S01]  /*6d80*/  FFMA.FTZ R250, R73, UR23, R250 ;  /* 0x0000001749fa7c23 */ /* 0x000fe200080100fa */
[----:B------:R-:W-:Y:S01]  /*6d90*/  ISETP.GE.U32.AND.EX P2, PT, R185, 0x1000000, PT, P2 ;  /* 0x01000000b900780c */ /* 0x000fe20003f46120 */
[----:B------:R-:W-:Y:S02]  /*6da0*/  FMUL.FTZ R72, R175, R228 ;  /* 0x000000e4af487220 */ /* 0x000fe40000410000 */
[C---:B------:R-:W-:Y:S01]  /*6db0*/  FMUL.FTZ R73, R250.reuse, UR12 ;  /* 0x0000000cfa497c20 */ /* 0x040fe20008410000 */
[----:B------:R-:W-:Y:S01]  /*6dc0*/  F2FP.F16.F32.PACK_AB R31, R250, R31 ;  /* 0x0000001ffa1f723e */ /* 0x000fe200000000ff */
[----:B------:R-:W-:Y:S01]  /*6dd0*/  HADD2.F32 R250, -RZ, R44.H0_H0 ;  /* 0x2000002cfffa7230 */ /* 0x000fe20000004100 */
[----:B------:R-:W-:Y:S01]  /*6de0*/  FSEL R72, R72, RZ, P3 ;  /* 0x000000ff48487208 */ /* 0x000fe20001800000 */
[----:B------:R-:W-:-:S06]  /*6df0*/  FMUL.FTZ R73, R73, UR22 ;  /* 0x0000001649497c20 */ /* 0x000fcc0008410000 */
[----:B------:R-:W-:-:S05]  /*6e00*/  @P2 HADD2.F32 R179, -RZ, R179.H1_H1 ;  /* 0x300000b3ffb32230 */ /* 0x000fca0000004100 */
        /* <DEDUP_REMOVED lines=11> */
[----:B------:R-:W-:-:S03]  /*6ec0*/  F2FP.F16.F32.PACK_AB R75, R73, R75 ;  /* 0x0000004b494b723e */ /* 0x000fc600000000ff */
[----:B------:R-:W-:Y:S01]  /*6ed0*/  FMUL.FTZ R249, R28, UR22 ;  /* 0x000000161cf97c20 */ /* 0x000fe20008410000 */
[----:B------:R-:W-:-:S03]  /*6ee0*/  HFMA2 R28, -RZ, RZ, 0, 0 ;  /* 0x00000000ff1c7431 */ /* 0x000fc600000001ff */
[----:B------:R-:W-:-:S04]  /*6ef0*/  FMUL.FTZ R73, R172, R249 ;  /* 0x000000f9ac497220 */ /* 0x000fc80000410000 */
[--C-:B------:R-:W-:Y:S02]  /*6f00*/  @P4 HADD2.F32 R229, -RZ, R176.reuse.H0_H0 ;  /* 0x200000b0ffe54230 */ /* 0x100fe40000004100 */
[----:B------:R-:W-:-:S03]  /*6f10*/  @P2 HADD2.F32 R176, -RZ, R176.H1_H1 ;  /* 0x300000b0ffb02230 */ /* 0x000fc60000004100 */
[----:B------:R-:W-:-:S04]  /*6f20*/  @P4 FMUL.FTZ R28, R229, R249 ;  /* 0x000000f9e51c4220 */ /* 0x000fc80000410000 */
[----:B------:R-:W-:Y:S01]  /*6f30*/  FADD.FTZ R229, R76, R28 ;  /* 0x0000001c4ce57221 */ /* 0x000fe20000010000 */
[----:B------:R-:W-:Y:S01]  /*6f40*/  FFMA.FTZ R28, R191, UR4, R195 ;  /* 0x00000004bf1c7c23 */ /* 0x000fe200080100c3 */
[----:B------:R-:W-:-:S03]  /*6f50*/  HADD2.F32 R76, -RZ, R44.H1_H1 ;  /* 0x3000002cff4c7230 */ /* 0x000fc60000004100 */
[----:B------:R-:W-:-:S04]  /*6f60*/  FADD.FTZ R28, R226, -R28 ;  /* 0x8000001ce21c7221 */ /* 0x000fc80000010000 */
[----:B------:R-:W-:-:S05]  /*6f70*/  FFMA.FTZ R76, R28, UR23, R76 ;  /* 0x000000171c4c7c23 */ /* 0x000fca000801004c */
[C---:B------:R-:W-:Y:S01]  /*6f80*/  F2FP.F16.F32.PACK_AB R28, R76.reuse, R250 ;  /* 0x000000fa4c1c723e */ /* 0x040fe200000000ff */
        /* <DEDUP_REMOVED lines=8> */
[----:B------:R-:W-:Y:S02]  /*7010*/  F2FP.F16.F32.PACK_AB R73, R72, R231 ;  /* 0x000000e74849723e */ /* 0x000fe400000000ff */
[----:B------:R-:W-:-:S07]  /*7020*/  F2FP.F16.F32.PACK_AB R72, R76, R77 ;  /* 0x0000004d4c48723e */ /* 0x000fce00000000ff */
.L_x_8853:
        /* <DEDUP_REMOVED lines=15> */
.L_x_8851:
[----:B------:R-:W-:Y:S05]  /*7120*/  BSYNC.RECONVERGENT B1 ;  /* 0x0000000000017941 */ /* 0x000fea0003800200 */
.L_x_8850:
        /* <DEDUP_REMOVED lines=9> */
[--C-:B-----5:R-:W-:Y:S01]  /*71c0*/  HADD2.F32 R28, -RZ, R41.reuse.H0_H0 ;  /* 0x20000029ff1c7230 */ /* 0x120fe20000004100 */
[C---:B------:R-:W-:Y:S01]  /*71d0*/  LOP3.LUT P4, RZ, R26.reuse, 0xff0000, RZ, 0xc0, !PT ;  /* 0x00ff00001aff7812 */ /* 0x040fe2000788c0ff */
[----:B------:R-:W-:Y:S02]  /*71e0*/  HADD2.F32 R30, -RZ, R41.H1_H1 ;  /* 0x30000029ff1e7230 */ /* 0x000fe40000004100 */
[----:B------:R-:W-:Y:S01]  /*71f0*/  FADD.FTZ R29, R217, -R29 ;  /* 0x8000001dd91d7221 */ /* 0x000fe20000010000 */
[----:B------:R-:W-:Y:S01]  /*7200*/  LOP3.LUT P3, RZ, R26, 0xff000000, RZ, 0xc0, !PT ;  /* 0xff0000001aff7812 */ /* 0x000fe2000786c0ff */
[----:B------:R-:W-:Y:S01]  /*7210*/  HFMA2 R229, -RZ, RZ, 0, 0 ;  /* 0x00000000ffe57431 */ /* 0x000fe200000001ff */
[----:B------:R-:W-:Y:S01]  /*7220*/  MOV R251, RZ ;  /* 0x000000ff00fb7202 */ /* 0x000fe20000000f00 */
[----:B------:R-:W-:Y:S01]  /*7230*/  FFMA.FTZ R29, R29, UR23, R28 ;  /* 0x000000171d1d7c23 */ /* 0x000fe2000801001c */
[----:B------:R-:W-:-:S04]  /*7240*/  FFMA.FTZ R28, R20, UR4, R195 ;  /* 0x00000004141c7c23 */ /* 0x000fc800080100c3 */
[----:B------:R-:W-:Y:S01]  /*7250*/  FADD.FTZ R28, R216, -R28 ;  /* 0x8000001cd81c7221 */ /* 0x000fe20000010000 */
[----:B------:R-:W-:-:S03]  /*7260*/  @P4 HADD2.F32 R31, -RZ, R177.H0_H0 ;  /* 0x200000b1ff1f4230 */ /* 0x000fc60000004100 */
[----:B------:R-:W-:Y:S01]  /*7270*/  FFMA.FTZ R28, R28, UR23, R30 ;  /* 0x000000171c1c7c23 */ /* 0x000fe2000801001e */
[----:B------:R-:W-:Y:S01]  /*7280*/  FMUL.FTZ R30, R29, UR12 ;  /* 0x0000000c1d1e7c20 */ /* 0x000fe20008410000 */
[----:B------:R-:W-:-:S03]  /*7290*/  @P3 HADD2.F32 R177, -RZ, R177.H1_H1 ;  /* 0x300000b1ffb13230 */ /* 0x000fc60000004100 */
[----:B------:R-:W-:Y:S01]  /*72a0*/  FMUL.FTZ R30, R30, UR22 ;  /* 0x000000161e1e7c20 */ /* 0x000fe20008410000 */
[----:B------:R-:W-:-:S03]  /*72b0*/  F2FP.F16.F32.PACK_AB R29, R28, R29 ;  /* 0x0000001d1c1d723e */ /* 0x000fc600000000ff */
[----:B------:R-:W-:Y:S01]  /*72c0*/  @P4 FMUL.FTZ R229, R30, R31 ;  /* 0x0000001f1ee54220 */ /* 0x000fe20000410000 */
[----:B------:R-:W-:-:S03]  /*72d0*/  FMUL.FTZ R31, R28, UR12 ;  /* 0x0000000c1c1f7c20 */ /* 0x000fc60008410000 */
[----:B------:R-:W-:Y:S01]  /*72e0*/  FADD.FTZ R70, R70, R229 ;  /* 0x000000e546467221 */ /* 0x000fe20000010000 */
[----:B------:R-:W-:Y:S01]  /*72f0*/  FMUL.FTZ R227, R31, UR22 ;  /* 0x000000161fe37c20 */ /* 0x000fe20008410000 */
[----:B------:R-:W-:-:S03]  /*7300*/  MOV R31, RZ ;  /* 0x000000ff001f7202 */ /* 0x000fc60000000f00 */
[----:B------:R-:W-:Y:S01]  /*7310*/  @P3 FMUL.FTZ R31, R227, R177 ;  /* 0x000000b1e31f3220 */ /* 0x000fe20000410000 */
[----:B------:R-:W-:Y:S01]  /*7320*/  FMUL.FTZ R177, R166, R30 ;  /* 0x0000001ea6b17220 */ /* 0x000fe20000410000 */
[----:B------:R-:W-:Y:S01]  /*7330*/  FFMA.FTZ R30, R19, UR4, R195 ;  /* 0x00000004131e7c23 */ /* 0x000fe200080100c3 */
[----:B------:R-:W-:Y:S01]  /*7340*/  FMUL.FTZ R227, R167, R227 ;  /* 0x000000e3a7e37220 */ /* 0x000fe20000410000 */
[----:B------:R-:W-:Y:S02]  /*7350*/  FADD.FTZ R71, R71, R31 ;  /* 0x0000001f47477221 */ /* 0x000fe40000010000 */
[----:B------:R-:W-:Y:S01]  /*7360*/  FSEL R228, R177, RZ, P4 ;  /* 0x000000ffb1e47208 */ /* 0x000fe20002000000 */
[----:B------:R-:W-:Y:S01]  /*7370*/  HADD2.F32 R177, -RZ, R42.H0_H0 ;  /* 0x2000002affb17230 */ /* 0x000fe20000004100 */
[----:B------:R-:W-:Y:S01]  /*7380*/  LOP3.LUT P4, RZ, R27, 0xff, RZ, 0xc0, !PT ;  /* 0x000000ff1bff7812 */ /* 0x000fe2000788c0ff */
[----:B------:R-:W-:Y:S01]  /*7390*/  FADD.FTZ R30, R215, -R30 ;  /* 0x8000001ed71e7221 */ /* 0x000fe20000010000 */
[----:B------:R-:W-:-:S02]  /*73a0*/  FSEL R231, R227, RZ, P3 ;  /* 0x000000ffe3e77208 */ /* 0x000fc40001800000 */
[----:B------:R-:W-:Y:S01]  /*73b0*/  LOP3.LUT P3, RZ, R27, 0xff00, RZ, 0xc0, !PT ;  /* 0x0000ff001bff7812 */ /* 0x000fe2000786c0ff */
[----:B------:R-:W-:Y:S01]  /*73c0*/  FFMA.FTZ R30, R30, UR23, R177 ;  /* 0x000000171e1e7c23 */ /* 0x000fe200080100b1 */
[----:B------:R-:W-:-:S03]  /*73d0*/  HFMA2 R177, -RZ, RZ, 0, 0 ;  /* 0x00000000ffb17431 */ /* 0x000fc600000001ff */
[----:B------:R-:W-:-:S04]  /*73e0*/  FMUL.FTZ R31, R30, UR12 ;  /* 0x0000000c1e1f7c20 */ /* 0x000fc80008410000 */
[----:B------:R-:W-:Y:S02]  /*73f0*/  @P4 HADD2.F32 R229, -RZ, R178.H0_H0 ;  /* 0x200000b2ffe54230 */ /* 0x000fe40000004100 */
        /* <DEDUP_REMOVED lines=36> */
[----:B------:R-:W-:-:S03]  /*7640*/  ISETP.GE.U32.AND.EX P3, PT, R27, 0x1000000, PT, P3 ;  /* 0x010000001b00780c */ /* 0x000fc60003f66130 */
[C---:B------:R-:W-:Y:S01]  /*7650*/  FMUL.FTZ R65, R250.reuse, UR12 ;  /* 0x0000000cfa417c20 */ /* 0x040fe20008410000 */
[----:B------:R-:W-:Y:S01]  /*7660*/  F2FP.F16.F32.PACK_AB R31, R250, R31 ;  /* 0x0000001ffa1f723e */ /* 0x000fe200000000ff */
[----:B------:R-:W-:Y:S02]  /*7670*/  HADD2.F32 R250, -RZ, R40.H0_H0 ;  /* 0x20000028fffa7230 */ /* 0x000fe40000004100 */
[----:B------:R-:W-:-:S06]  /*7680*/  FMUL.FTZ R65, R65, UR22 ;  /* 0x0000001641417c20 */ /* 0x000fcc0008410000 */
[----:B------:R-:W-:-:S05]  /*7690*/  @P3 HADD2.F32 R179, -RZ, R179.H1_H1 ;  /* 0x300000b3ffb33230 */ /* 0x000fca0000004100 */
        /* <DEDUP_REMOVED lines=15> */
[--C-:B------:R-:W-:Y:S01]  /*7790*/  @P4 HADD2.F32 R229, -RZ, R176.reuse.H0_H0 ;  /* 0x200000b0ffe54230 */ /* 0x100fe20000004100 */
[----:B------:R-:W-:Y:S01]  /*77a0*/  FSEL R64, R65, RZ, P4 ;  /* 0x000000ff41407208 */ /* 0x000fe20002000000 */
[----:B------:R-:W-:Y:S01]  /*77b0*/  @P3 HADD2.F32 R176, -RZ, R176.H1_H1 ;  /* 0x300000b0ffb03230 */ /* 0x000fe20000004100 */
[----:B------:R-:W-:Y:S02]  /*77c0*/  F2FP.F16.F32.PACK_AB R65, R231, R228 ;  /* 0x000000e4e741723e */ /* 0x000fe400000000ff */
        /* <DEDUP_REMOVED lines=10> */
[----:B------:R-:W-:Y:S01]  /*7870*/  @P3 FMUL.FTZ R250, R68, R176 ;  /* 0x000000b044fa3220 */ /* 0x000fe20000410000 */
[----:B------:R-:W-:-:S03]  /*7880*/  FMUL.FTZ R68, R165, R68 ;  /* 0x00000044a5447220 */ /* 0x000fc60000410000 */
[----:B------:R-:W-:Y:S02]  /*7890*/  FADD.FTZ R176, R69, R250 ;  /* 0x000000fa45b07221 */ /* 0x000fe40000010000 */
[----:B------:R-:W-:-:S04]  /*78a0*/  FSEL R68, R68, RZ, P3 ;  /* 0x000000ff44447208 */ /* 0x000fc80001800000 */
[----:B------:R-:W-:Y:S01]  /*78b0*/  F2FP.F16.F32.PACK_AB R64, R68, R64 ;  /* 0x000000404440723e */ /* 0x000fe200000000ff */
[----:B------:R-:W-:Y:S06]  /*78c0*/  BRA `(.L_x_8857) ;  /* 0x0000000400b47947 */ /* 0x000fec0003800000 */
.L_x_8856:
[----:B------:R-:W-:Y:S01]  /*78d0*/  FFMA.FTZ R227, R186, UR4, R195 ;  /* 0x00000004bae37c23 */ /* 0x000fe200080100c3 */
[----:B-----5:R-:W-:Y:S01]  /*78e0*/  HADD2.F32 R228, -RZ, R41.H0_H0 ;  /* 0x20000029ffe47230 */ /* 0x020fe20000004100 */
[C---:B------:R-:W-:Y:S02]  /*78f0*/  LOP3.LUT P4, RZ, R26.reuse, 0xff0000, RZ, 0xc0, !PT ;  /* 0x00ff00001aff7812 */ /* 0x040fe4000788c0ff */
[----:B------:R-:W-:Y:S01]  /*7900*/  FADD.FTZ R227, R217, -R227 ;  /* 0x800000e3d9e37221 */ /* 0x000fe20000010000 */
[----:B------:R-:W-:Y:S02]  /*7910*/  LOP3.LUT P3, RZ, R26, 0xff000000, RZ, 0xc0, !PT ;  /* 0xff0000001aff7812 */ /* 0x000fe4000786c0ff */
[----:B------:R-:W-:Y:S01]  /*7920*/  LOP3.LUT P5, RZ, R27, 0xff, RZ, 0xc0, !PT ;  /* 0x000000ff1bff7812 */ /* 0x000fe200078ac0ff */
[----:B------:R-:W-:Y:S01]  /*7930*/  FFMA.FTZ R227, R227, UR23, R228 ;  /* 0x00000017e3e37c23 */ /* 0x000fe200080100e4 */
[----:B------:R-:W-:-:S03]  /*7940*/  LOP3.LUT P6, RZ, R27, 0xff0000, RZ, 0xc0, !PT ;  /* 0x00ff00001bff7812 */ /* 0x000fc600078cc0ff */
[----:B------:R-:W-:-:S03]  /*7950*/  FMUL.FTZ R227, R227, UR12 ;  /* 0x0000000ce3e37c20 */ /* 0x000fc60008410000 */
[--C-:B------:R-:W-:Y:S02]  /*7960*/  @P4 HADD2.F32 R229, -RZ, R177.reuse.H0_H0 ;  /* 0x200000b1ffe54230 */ /* 0x100fe40000004100 */
[----:B------:R-:W-:Y:S01]  /*7970*/  FMUL.FTZ R228, R227, UR22 ;  /* 0x00000016e3e47c20 */ /* 0x000fe20008410000 */
[----:B------:R-:W-:Y:S02]  /*7980*/  HFMA2 R227, -RZ, RZ, 0, 0 ;  /* 0x00000000ffe37431 */ /* 0x000fe400000001ff */
[----:B------:R-:W-:Y:S02]  /*7990*/  @P3 HADD2.F32 R177, -RZ, R177.H1_H1 ;  /* 0x300000b1ffb13230 */ /* 0x000fe40000004100 */
[----:B------:R-:W-:Y:S02]  /*79a0*/  @P5 HADD2.F32 R231, -RZ, R178.H0_H0 ;  /* 0x200000b2ffe75230 */ /* 0x000fe40000004100 */
        /* <DEDUP_REMOVED lines=11> */
[----:B------:R-:W-:-:S03]  /*7a60*/  FFMA.FTZ R177, R19, UR4, R195 ;  /* 0x0000000413b17c23 */ /* 0x000fc600080100c3 */
[----:B------:R-:W-:Y:S01]  /*7a70*/  FADD.FTZ R71, R71, R227 ;  /* 0x000000e347477221 */ /* 0x000fe20000010000 */
[----:B------:R-:W-:Y:S02]  /*7a80*/  HADD2.F32 R227, -RZ, R42.H0_H0 ;  /* 0x2000002affe37230 */ /* 0x000fe40000004100 */
[----:B------:R-:W-:-:S04]  /*7a90*/  FADD.FTZ R177, R215, -R177 ;  /* 0x800000b1d7b17221 */ /* 0x000fc80000010000 */
[----:B------:R-:W-:-:S04]  /*7aa0*/  FFMA.FTZ R177, R177, UR23, R227 ;  /* 0x00000017b1b17c23 */ /* 0x000fc800080100e3 */
[----:B------:R-:W-:-:S04]  /*7ab0*/  FMUL.FTZ R177, R177, UR12 ;  /* 0x0000000cb1b17c20 */ /* 0x000fc80008410000 */
[----:B------:R-:W-:Y:S01]  /*7ac0*/  FMUL.FTZ R227, R177, UR22 ;  /* 0x00000016b1e37c20 */ /* 0x000fe20008410000 */
[----:B------:R-:W-:-:S03]  /*7ad0*/  HFMA2 R177, -RZ, RZ, 0, 0 ;  /* 0x00000000ffb17431 */ /* 0x000fc600000001ff */
[----:B------:R-:W-:Y:S01]  /*7ae0*/  @P5 FMUL.FTZ R177, R231, R227 ;  /* 0x000000e3e7b15220 */ /* 0x000fe20000410000 */
[----:B------:R-:W-:-:S03]  /*7af0*/  HADD2.F32 R231, -RZ, R42.H1_H1 ;  /* 0x3000002affe77230 */ /* 0x000fc60000004100 */
        /* <DEDUP_REMOVED lines=9> */
[----:B------:R-:W-:Y:S01]  /*7b90*/  MOV R227, RZ ;  /* 0x000000ff00e37202 */ /* 0x000fe20000000f00 */
[----:B------:R-:W-:-:S05]  /*7ba0*/  @P5 HADD2.F32 R178, -RZ, R178.H1_H1 ;  /* 0x300000b2ffb25230 */ /* 0x000fca0000004100 */
[----:B------:R-:W-:Y:S01]  /*7bb0*/  @P5 FMUL.FTZ R227, R178, R231 ;  /* 0x000000e7b2e35220 */ /* 0x000fe20000410000 */
[----:B------:R-:W-:-:S03]  /*7bc0*/  HADD2.F32 R178, -RZ, R43.H0_H0 ;  /* 0x2000002bffb27230 */ /* 0x000fc60000004100 */
        /* <DEDUP_REMOVED lines=9> */
[----:B------:R-:W-:Y:S02]  /*7c60*/  HADD2.F32 R249, -RZ, R43.H1_H1 ;  /* 0x3000002bfff97230 */ /* 0x000fe40000004100 */
[----:B------:R-:W-:Y:S01]  /*7c70*/  FADD.FTZ R178, R66, R178 ;  /* 0x000000b242b27221 */ /* 0x000fe20000010000 */
[----:B------:R-:W-:Y:S01]  /*7c80*/  FFMA.FTZ R66, R16, UR4, R195 ;  /* 0x0000000410427c23 */ /* 0x000fe200080100c3 */
[----:B------:R-:W-:Y:S02]  /*7c90*/  FSEL R65, R65, RZ, P6 ;  /* 0x000000ff41417208 */ /* 0x000fe40003000000 */
[----:B------:R-:W-:Y:S01]  /*7ca0*/  ISETP.GE.U32.AND P6, PT, R26, RZ, PT ;  /* 0x000000ff1a00720c */ /* 0x000fe20003fc6070 */
[----:B------:R-:W-:-:S03]  /*7cb0*/  FADD.FTZ R66, R212, -R66 ;  /* 0x80000042d4427221 */ /* 0x000fc60000010000 */
[----:B------:R-:W-:Y:S01]  /*7cc0*/  ISETP.GE.U32.AND.EX P6, PT, R27, 0x1000000, PT, P6 ;  /* 0x010000001b00780c */ /* 0x000fe20003fc6160 */
[----:B------:R-:W-:Y:S01]  /*7cd0*/  FFMA.FTZ R66, R66, UR23, R249 ;  /* 0x0000001742427c23 */ /* 0x000fe200080100f9 */
[----:B------:R-:W-:-:S03]  /*7ce0*/  MOV R249, RZ ;  /* 0x000000ff00f97202 */ /* 0x000fc60000000f00 */
        /* <DEDUP_REMOVED lines=13> */
[----:B------:R-:W-:Y:S02]  /*7dc0*/  HADD2.F32 R228, -RZ, R40.H0_H0 ;  /* 0x20000028ffe47230 */ /* 0x000fe40000004100 */
        /* <DEDUP_REMOVED lines=10> */
[----:B------:R-:W-:Y:S01]  /*7e70*/  F2FP.F16.F32.PACK_AB R65, R228, R65 ;  /* 0x00000041e441723e */ /* 0x000fe200000000ff */
[----:B------:R-:W-:-:S05]  /*7e80*/  @P4 HADD2.F32 R228, -RZ, R176.H0_H0 ;  /* 0x200000b0ffe44230 */ /* 0x000fca0000004100 */
[-C--:B------:R-:W-:Y:S01]  /*7e90*/  @P4 FMUL.FTZ R229, R228, R64.reuse ;  /* 0x00000040e4e54220 */ /* 0x080fe20000410000 */
[----:B------:R-:W-:Y:S02]  /*7ea0*/  HADD2.F32 R228, -RZ, R40.H1_H1 ;  /* 0x30000028ffe47230 */ /* 0x000fe40000004100 */
[----:B------:R-:W-:Y:S01]  /*7eb0*/  FMUL.FTZ R64, R164, R64 ;  /* 0x00000040a4407220 */ /* 0x000fe20000410000 */
[----:B------:R-:W-:Y:S01]  /*7ec0*/  FADD.FTZ R229, R68, R229 ;  /* 0x000000e544e57221 */ /* 0x000fe20000010000 */
[----:B------:R-:W-:Y:S01]  /*7ed0*/  FFMA.FTZ R68, R187, UR4, R195 ;  /* 0x00000004bb447c23 */ /* 0x000fe200080100c3 */
[----:B------:R-:W-:Y:S02]  /*7ee0*/  @P3 HADD2.F32 R176, -RZ, R176.H1_H1 ;  /* 0x300000b0ffb03230 */ /* 0x000fe40000004100 */
[----:B------:R-:W-:Y:S01]  /*7ef0*/  FSEL R64, R64, RZ, P4 ;  /* 0x000000ff40407208 */ /* 0x000fe20002000000 */
        /* <DEDUP_REMOVED lines=10> */
.L_x_8857:
        /* <DEDUP_REMOVED lines=13> */
.L_x_8855:
[----:B------:R-:W-:Y:S05]  /*8070*/  BSYNC.RECONVERGENT B1 ;  /* 0x0000000000017941 */ /* 0x000fea0003800200 */
.L_x_8854:
        /* <DEDUP_REMOVED lines=9> */
[--C-:B------:R-:W-:Y:S01]  /*8110*/  HADD2.F32 R28, -RZ, R37.reuse.H0_H0 ;  /* 0x20000025ff1c7230 */ /* 0x100fe20000004100 */
        /* <DEDUP_REMOVED lines=9> */
[----:B-----5:R-:W-:-:S03]  /*81b0*/  @P4 HADD2.F32 R31, -RZ, R177.H0_H0 ;  /* 0x200000b1ff1f4230 */ /* 0x020fc60000004100 */
        /* <DEDUP_REMOVED lines=102> */
.L_x_8860:
[----:B------:R-:W-:Y:S01]  /*8820*/  FFMA.FTZ R227, R13, UR4, R195 ;  /* 0x000000040de37c23 */ /* 0x000fe200080100c3 */
[----:B------:R-:W-:Y:S01]  /*8830*/  HADD2.F32 R228, -RZ, R37.H0_H0 ;  /* 0x20000025ffe47230 */ /* 0x000fe20000004100 */
[C---:B------:R-:W-:Y:S02]  /*8840*/  LOP3.LUT P4, RZ, R24.reuse, 0xff0000, RZ, 0xc0, !PT ;  /* 0x00ff000018ff7812 */ /* 0x040fe4000788c0ff */
[----:B------:R-:W-:Y:S01]  /*8850*/  FADD.FTZ R227, R209, -R227 ;  /* 0x800000e3d1e37221 */ /* 0x000fe20000010000 */
[----:B------:R-:W-:Y:S02]  /*8860*/  LOP3.LUT P3, RZ, R24, 0xff000000, RZ, 0xc0, !PT ;  /* 0xff00000018ff7812 */ /* 0x000fe4000786c0ff */
[----:B------:R-:W-:Y:S01]  /*8870*/  LOP3.LUT P5, RZ, R25, 0xff, RZ, 0xc0, !PT ;  /* 0x000000ff19ff7812 */ /* 0x000fe200078ac0ff */
[----:B------:R-:W-:Y:S01]  /*8880*/  FFMA.FTZ R227, R227, UR23, R228 ;  /* 0x00000017e3e37c23 */ /* 0x000fe200080100e4 */
[----:B------:R-:W-:-:S03]  /*8890*/  LOP3.LUT P6, RZ, R25, 0xff0000, RZ, 0xc0, !PT ;  /* 0x00ff000019ff7812 */ /* 0x000fc600078cc0ff */
[----:B------:R-:W-:-:S03]  /*88a0*/  FMUL.FTZ R227, R227, UR12 ;  /* 0x0000000ce3e37c20 */ /* 0x000fc60008410000 */
[--C-:B-----5:R-:W-:Y:S02]  /*88b0*/  @P4 HADD2.F32 R229, -RZ, R177.reuse.H0_H0 ;  /* 0x200000b1ffe54230 */ /* 0x120fe40000004100 */
        /* <DEDUP_REMOVED lines=99> */
.L_x_8861:
        /* <DEDUP_REMOVED lines=13> */
.L_x_8859:
[----:B------:R-:W-:Y:S05]  /*8fc0*/  BSYNC.RECONVERGENT B1 ;  /* 0x0000000000017941 */ /* 0x000fea0003800200 */
.L_x_8858:
        /* <DEDUP_REMOVED lines=10> */
[----:B------:R-:W-:Y:S01]  /*9070*/  LOP3.LUT P4, RZ, R22, 0xff0000, RZ, 0xc0, !PT ;  /* 0x00ff000016ff7812 */ /* 0x000fe2000788c0ff */
        /* <DEDUP_REMOVED lines=98> */
[----:B------:R-:W-:Y:S01]  /*96a0*/  HADD2.F32 R52, -RZ, R32.H1_H1 ;  /* 0x30000020ff347230 */ /* 0x000fe20000004100 */
[----:B------:R-:W-:Y:S02]  /*96b0*/  MOV R195, RZ ;  /* 0x000000ff00c37202 */ /* 0x000fe40000000f00 */
[----:B------:R-:W-:-:S04]  /*96c0*/  FADD.FTZ R28, R201, -R28 ;  /* 0x8000001cc91c7221 */ /* 0x000fc80000010000 */
[----:B------:R-:W-:-:S04]  /*96d0*/  FFMA.FTZ R28, R28, UR23, R52 ;  /* 0x000000171c1c7c23 */ /* 0x000fc80008010034 */
[C---:B------:R-:W-:Y:S01]  /*96e0*/  FMUL.FTZ R52, R28.reuse, UR12 ;  /* 0x0000000c1c347c20 */ /* 0x040fe20008410000 */
[----:B------:R-:W-:-:S03]  /*96f0*/  F2FP.F16.F32.PACK_AB R28, R28, R250 ;  /* 0x000000fa1c1c723e */ /* 0x000fc600000000ff */
[----:B------:R-:W-:-:S04]  /*9700*/  FMUL.FTZ R52, R52, UR22 ;  /* 0x0000001634347c20 */ /* 0x000fc80008410000 */
[----:B------:R-:W-:Y:S01]  /*9710*/  @P3 FMUL.FTZ R195, R52, R176 ;  /* 0x000000b034c33220 */ /* 0x000fe20000410000 */
[----:B------:R-:W-:-:S03]  /*9720*/  FMUL.FTZ R52, R149, R52 ;  /* 0x0000003495347220 */ /* 0x000fc60000410000 */
[----:B------:R-:W-:Y:S02]  /*9730*/  FADD.FTZ R176, R53, R195 ;  /* 0x000000c335b07221 */ /* 0x000fe40000010000 */
[----:B------:R-:W-:-:S04]  /*9740*/  FSEL R52, R52, RZ, P3 ;  /* 0x000000ff34347208 */ /* 0x000fc80001800000 */
[----:B------:R-:W-:Y:S01]  /*9750*/  F2FP.F16.F32.PACK_AB R48, R52, R48 ;  /* 0x000000303430723e */ /* 0x000fe200000000ff */
[----:B------:R-:W-:Y:S06]  /*9760*/  BRA `(.L_x_8863) ;  /* 0x0000000400b47947 */ /* 0x000fec0003800000 */
.L_x_8862:
[----:B------:R-:W-:Y:S01]  /*9770*/  FFMA.FTZ R227, R7, UR4, R195 ;  /* 0x0000000407e37c23 */ /* 0x000fe200080100c3 */
[----:B------:R-:W-:Y:S01]  /*9780*/  HADD2.F32 R228, -RZ, R33.H0_H0 ;  /* 0x20000021ffe47230 */ /* 0x000fe20000004100 */
[----:B------:R-:W-:Y:S02]  /*9790*/  LOP3.LUT P4, RZ, R22, 0xff0000, RZ, 0xc0, !PT ;  /* 0x00ff000016ff7812 */ /* 0x000fe4000788c0ff */
        /* <DEDUP_REMOVED lines=90> */
[----:B------:R-:W-:-:S03]  /*9d40*/  FMUL.FTZ R48, R148, R48 ;  /* 0x0000003094307220 */ /* 0x000fc60000410000 */
[----:B------:R-:W-:Y:S01]  /*9d50*/  FADD.FTZ R229, R52, R229 ;  /* 0x000000e534e57221 */ /* 0x000fe20000010000 */
[----:B------:R-:W-:Y:S01]  /*9d60*/  FFMA.FTZ R52, R202, UR4, R195 ;  /* 0x00000004ca347c23 */ /* 0x000fe200080100c3 */
[----:B------:R-:W-:Y:S01]  /*9d70*/  HADD2.F32 R195, -RZ, R32.H1_H1 ;  /* 0x30000020ffc37230 */ /* 0x000fe20000004100 */
[----:B------:R-:W-:Y:S01]  /*9d80*/  FSEL R48, R48, RZ, P4 ;  /* 0x000000ff30307208 */ /* 0x000fe20002000000 */
[----:B------:R-:W-:Y:S02]  /*9d90*/  @P3 HADD2.F32 R176, -RZ, R176.H1_H1 ;  /* 0x300000b0ffb03230 */ /* 0x000fe40000004100 */
        /* <DEDUP_REMOVED lines=10> */
.L_x_8863:
        /* <DEDUP_REMOVED lines=12> */
.L_x_8847:
[----:B------:R-:W-:Y:S05]  /*9f00*/  BSYNC.RECONVERGENT B0 ;  /* 0x0000000000007941 */ /* 0x000fea0003800200 */
.L_x_8833:
[----:B------:R-:W-:Y:S02]  /*9f10*/  UIADD3 UR7, UPT, UPT, UR7, UR24, URZ ;  /* 0x0000001807077290 */ /* 0x000fe4000fffe0ff */
[----:B------:R-:W-:Y:S02]  /*9f20*/  UPLOP3.LUT UP2, UPT, UPT, UPT, UP2, 0x40, 0x4 ;  /* 0x000000000004789c */ /* 0x000fe40003f4e820 */
[----:B------:R-:W-:-:S09]  /*9f30*/  UISETP.GE.AND UP1, UPT, UR7, UR25, UPT ;  /* 0x000000190700728c */ /* 0x000fd2000bf26270 */
[----:B------:R-:W-:Y:S05]  /*9f40*/  BRA.U !UP1, `(.L_x_8864) ;  /* 0xffffff6909fc7547 */ /* 0x000fea000b83ffff */
.L_x_8822:
        /* <DEDUP_REMOVED lines=21> */
.L_x_8866:
[----:B------:R-:W-:Y:S05]  /*a0a0*/  BSYNC.RECONVERGENT B0 ;  /* 0x0000000000007941 */ /* 0x000fea0003800200 */
.L_x_8865:
        /* <DEDUP_REMOVED lines=15> */
.L_x_8868:
[----:B------:R-:W-:Y:S05]  /*a1a0*/  BSYNC.RECONVERGENT B0 ;  /* 0x0000000000007941 */ /* 0x000fea0003800200 */
.L_x_8867:
        /* <DEDUP_REMOVED lines=15> */
.L_x_8870:
[----:B------:R-:W-:Y:S05]  /*a2a0*/  BSYNC.RECONVERGENT B0 ;  /* 0x0000000000007941 */ /* 0x000fea0003800200 */
.L_x_8869:
        /* <DEDUP_REMOVED lines=15> */
.L_x_8871:
        /* <DEDUP_REMOVED lines=14> */
.L_x_15692:


//--------------------- .text._ZN10layer_norm13ln_bwd_kernelINS_13Kernel_traitsIf6__halfS2_S2_fjLj4096ELj1ELj1ELj4ELj16ENS_18Kernel_traits_baseILj4096EfS2_S2_S2_fjLj128EEEEELb1ELb1ELb0ELb1EEEvNS_9BwdParamsE --------------------------
	.section	.text._ZN10layer_norm13ln_bwd_kernelINS_13Kernel_traitsIf6__halfS2_S2_fjLj4096ELj1ELj1ELj4ELj16ENS_18Kernel_traits_baseILj4096EfS2_S2_S2_fjLj128EEEEELb1ELb1ELb0ELb1EEEvNS_9BwdParamsE,"ax",@progbits
	.align	128
        .global         _ZN10layer_norm13ln_bwd_kernelINS_13Kernel_traitsIf6__halfS2_S2_fjLj4096ELj1ELj1ELj4ELj16ENS_18Kernel_traits_baseILj4096EfS2_S2_S2_fjLj128EEEEELb1ELb1ELb0ELb1EEEvNS_9BwdParamsE
        .type           _ZN10layer_norm13ln_bwd_kernelINS_13Kernel_traitsIf6__halfS2_S2_fjLj4096ELj1ELj1ELj4ELj16ENS_18Kernel_traits_baseILj4096EfS2_S2_S2_fjLj128EEEEELb1ELb1ELb0ELb1EEEvNS_9BwdParamsE,@function
        .size           _ZN10layer_norm13ln_bwd_kernelINS_13Kernel_traitsIf6__halfS2_S2_fjLj4096ELj1ELj1ELj4ELj16ENS_18Kernel_traits_baseILj4096EfS2_S2_S2_fjLj128EEEEELb1ELb1ELb0ELb1EEEvNS_9BwdParamsE,(.L_x_15693 - _ZN10layer_norm13ln_bwd_kernelINS_13Kernel_traitsIf6__halfS2_S2_fjLj4096ELj1ELj1ELj4ELj16ENS_18Kernel_traits_baseILj4096EfS2_S2_S2_fjLj128EEEEELb1ELb1ELb0ELb1EEEvNS_9BwdParamsE)
        .other          _ZN10layer_norm13ln_bwd_kernelINS_13Kernel_traitsIf6__halfS2_S2_fjLj4096ELj1ELj1ELj4ELj16ENS_18Kernel_traits_baseILj4096EfS2_S2_S2_fjLj128EEEEELb1ELb1ELb0ELb1EEEvNS_9BwdParamsE,@"STO_CUDA_ENTRY STV_DEFAULT"
_ZN10layer_norm13ln_bwd_kernelINS_13Kernel_traitsIf6__halfS2_S2_fjLj4096ELj1ELj1ELj4ELj16ENS_18Kernel_traits_baseILj4096EfS2_S2_S2_fjLj128EEEEELb1ELb1ELb0ELb1EEEvNS_9BwdParamsE:
.text._ZN10layer_norm13ln_bwd_kernelINS_13Kernel_traitsIf6__halfS2_S2_fjLj4096ELj1ELj1ELj4ELj16ENS_18Kernel_traits_baseILj4096EfS2_S2_S2_fjLj128EEEEELb1ELb1ELb0ELb1EEEvNS_9BwdParamsE:
        /* <DEDUP_REMOVED lines=59> */
[----:B------:R1:W-:Y:S05]  /*03b0*/  STL [R1], RZ ;  /* 0x000000ff01007387 */ /* 0x0003ea0000100800 */
        /* <DEDUP_REMOVED lines=9> */
[----:B------:R-:W-:Y:S02]  /*0450*/  CS2R R232, SRZ ;  /* 0x0000000000e87805 */ /* 0x000fe4000001ff00 */
[----:B------:R-:W-:Y:S02]  /*0460*/  CS2R R230, SRZ ;  /* 0x0000000000e67805 */ /* 0x000fe4000001ff00 */
[----:B------:R-:W-:Y:S01]  /*0470*/  CS2R R238, SRZ ;  /* 0x0000000000ee7805 */ /* 0x000fe2000001ff00 */
[----:B------:R1:W-:Y:S01]  /*0480*/  STL [R1+0x44], RZ ;  /* 0x000044ff01007387 */ /* 0x0003e20000100800 */
[----:B------:R-:W-:Y:S02]  /*0490*/  MOV R237, RZ ;  /* 0x000000ff00ed7202 */ /* 0x000fe40000000f00 */
        /* <DEDUP_REMOVED lines=28> */
[----:B------:R-:W-:-:S02]  /*0660*/  MOV R183, RZ ;  /* 0x000000ff00b77202 */ /* 0x000fc40000000f00 */
        /* <DEDUP_REMOVED lines=14> */
[----:B------:R-:W2:Y:S03]  /*0750*/  LDCU UR15, c[0x0][0x388] ;  /* 0x00007100ff0f77ac */ /* 0x000ea60008000800 */
[----:B------:R1:W-:Y:S01]  /*0760*/  STL [R1+0x14], RZ ;  /* 0x000014ff01007387 */ /* 0x0003e20000100800 */
[----:B---3--:R-:W-:Y:S01]  /*0770*/  UISETP.NE.U32.AND UP0, UPT, UR4, URZ, UPT ;  /* 0x000000ff0400728c */ /* 0x008fe2000bf05070 */
[----:B------:R-:W-:-:S02]  /*0780*/  P2R R0, PR, RZ, 0x1 ;  /* 0x00000001ff007803 */ /* 0x000fc40000000000 */
[----:B------:R-:W-:Y:S01]  /*0790*/  CS2R R10, SRZ ;  /* 0x00000000000a7805 */ /* 0x000fe2000001ff00 */
[----:B0-----:R-:W5:Y:S01]  /*07a0*/  LDG.E.128 R96, desc[UR12][R2.64] ;  /* 0x0000000c02607981 */ /* 0x001f62000c1e1d00 */
[----:B------:R-:W-:Y:S02]  /*07b0*/  CS2R R8, SRZ ;  /* 0x0000000000087805 */ /* 0x000fe4000001ff00 */
[----:B------:R-:W-:Y:S01]  /*07c0*/  CS2R R6, SRZ ;  /* 0x0000000000067805 */ /* 0x000fe2000001ff00 */
[----:B------:R-:W0:Y:S01]  /*07d0*/  LDCU.64 UR22, c[0x0][0x390] ;  /* 0x00007200ff1677ac */ /* 0x000e220008000a00 */
        /* <DEDUP_REMOVED lines=8> */
[----:B------:R-:W5:Y:S01]  /*0860*/  LDG.E.128 R76, desc[UR12][R2.64+0x2010] ;  /* 0x0020100c024c7981 */ /* 0x000f62000c1e1d00 */
[----:B------:R-:W0:Y:S03]  /*0870*/  LDCU.64 UR16, c[0x0][0x438] ;  /* 0x00008700ff1077ac */ /* 0x000e260008000a00 */
[----:B------:R-:W5:Y:S01]  /*0880*/  LDG.E.128 R72, desc[UR12][R2.64+0x3000] ;  /* 0x0030000c02487981 */ /* 0x000f62000c1e1d00 */
[----:B------:R-:W0:Y:S03]  /*0890*/  LDCU.64 UR24, c[0x0][0x380] ;  /* 0x00007000ff1877ac */ /* 0x000e260008000a00 */
[----:B------:R1:W5:Y:S04]  /*08a0*/  LDG.E.128 R68, desc[UR12][R2.64+0x3010] ;  /* 0x0030100c02447981 */ /* 0x000368000c1e1d00 */
[----:B------:R-:W5:Y:S04]  /*08b0*/  LDG.E.128 R64, desc[UR12][R4.64+0x3010] ;  /* 0x0030100c04407981 */ /* 0x000f68000c1e1d00 */
        /* <DEDUP_REMOVED lines=10> */
.L_x_8891:
[----:B0-----:R-:W0:Y:S01]  /*0960*/  S2R R153, SR_TID.X ;  /* 0x0000000000997919 */ /* 0x001e220000002100 */
[----:B------:R-:W-:Y:S01]  /*0970*/  UIMAD UR4, UR6, UR15, URZ ;  /* 0x0000000f060472a4 */ /* 0x000fe2000f8e02ff */
[----:B------:R-:W1:Y:S01]  /*0980*/  LDC.64 R142, c[0x0][0x3a8] ;  /* 0x0000ea00ff8e7b82 */ /* 0x000e620000000a00 */
[----:B------:R-:W-:Y:S01]  /*0990*/  ISETP.NE.AND P3, PT, R0, RZ, PT ;  /* 0x000000ff0000720c */ /* 0x000fe20003f65270 */
[----:B------:R-:W2:Y:S01]  /*09a0*/  LDL.LU R157, [R1+0x14] ;  /* 0x00001400019d7983 */ /* 0x000ea20000300800 */
[----:B------:R-:W-:-:S03]  /*09b0*/  USHF.R.S32.HI UR5, URZ, 0x1f, UR4 ;  /* 0x0000001fff057899 */ /* 0x000fc60008011404 */
[----:B------:R-:W3:Y:S01]  /*09c0*/  LDL.LU R223, [R1+0x18] ;  /* 0x0000180001df7983 */ /* 0x000ee20000300800 */
[----:B------:R-:W-:Y:S01]  /*09d0*/  ULEA.HI UR5, UR5, UR4, URZ, 0x3 ;  /* 0x0000000405057291 */ /* 0x000fe2000f8f18ff */
[----:B------:R-:W4:Y:S02]  /*09e0*/  LDC.64 R148, c[0x0][0x428] ;  /* 0x00010a00ff947b82 */ /* 0x000f240000000a00 */
[----:B------:R-:W3:Y:S03]  /*09f0*/  LDL.LU R162, [R1+0x1c] ;  /* 0x00001c0001a27983 */ /* 0x000ee60000300800 */
[----:B------:R-:W-:Y:S01]  /*0a00*/  MOV R32, UR5 ;  /* 0x0000000500207c02 */ /* 0x000fe20008000f00 */
[----:B------:R-:W-:-:S06]  /*0a10*/  UIMAD.WIDE UR4, UR6, 0x4, UR10 ;  /* 0x00000004060478a5 */ /* 0x000fcc000f8e020a */
[----:B------:R-:W-:Y:S02]  /*0a20*/  MOV R34, UR4 ;  /* 0x0000000400227c02 */ /* 0x000fe40008000f00 */
[----:B------:R-:W-:Y:S01]  /*0a30*/  MOV R35, UR5 ;  /* 0x0000000500237c02 */ /* 0x000fe20008000f00 */
[----:B------:R-:W-:-:S04]  /*0a40*/  UIMAD.WIDE UR4, UR6, 0x4, UR8 ;  /* 0x00000004060478a5 */ /* 0x000fc8000f8e0208 */
[----:B------:R4:W2:Y:S01]  /*0a50*/  LDG.E R154, desc[UR12][R34.64] ;  /* 0x0000000c229a7981 */ /* 0x0008a2000c1e1900 */
[----:B0-----:R-:W-:Y:S02]  /*0a60*/  LEA.HI.SX32 R32, R32, R153, 0x1d ;  /* 0x0000009920207211 */ /* 0x001fe400078feaff */
[----:B------:R-:W-:Y:S02]  /*0a70*/  MOV R140, UR4 ;  /* 0x00000004008c7c02 */ /* 0x000fe40008000f00 */
[----:B------:R-:W-:Y:S01]  /*0a80*/  MOV R141, UR5 ;  /* 0x00000005008d7c02 */ /* 0x000fe20008000f00 */
[C---:B-1----:R-:W-:Y:S01]  /*0a90*/  IMAD.WIDE.U32 R120, R32.reuse, 0x10, R142 ;  /* 0x0000001020787825 */ /* 0x042fe200078e008e */
[C---:B------:R-:W-:Y:S01]  /*0aa0*/  IADD3 R170, PT, PT, R32.reuse, 0x100, RZ ;  /* 0x0000010020aa7810 */ /* 0x040fe20007ffe0ff */
[----:B------:R-:W0:Y:S01]  /*0ab0*/  S2R R152, SR_CgaCtaId ;  /* 0x0000000000987919 */ /* 0x000e220000008800 */
[C---:B------:R-:W-:Y:S01]  /*0ac0*/  IADD3 R33, PT, PT, R32.reuse, 0x80, RZ ;  /* 0x0000008020217810 */ /* 0x040fe20007ffe0ff */
[C---:B----4-:R-:W-:Y:S01]  /*0ad0*/  IMAD.WIDE.U32 R124, R32.reuse, 0x10, R148 ;  /* 0x00000010207c7825 */ /* 0x050fe200078e0094 */
[----:B------:R-:W-:Y:S01]  /*0ae0*/  IADD3 R34, PT, PT, R32, 0x180, RZ ;  /* 0x0000018020227810 */ /* 0x000fe20007ffe0ff */
[----:B------:R-:W4:Y:S01]  /*0af0*/  LDG.E.128 R120, desc[UR12][R120.64] ;  /* 0x0000000c78787981 */ /* 0x000f22000c1e1d00 */
[----:B------:R-:W-:Y:S01]  /*0b00*/  ISETP.NE.AND P2, PT, RZ, UR14, PT ;  /* 0x0000000eff007c0c */ /* 0x000fe2000bf45270 */
[----:B------:R-:W1:Y:S02]  /*0b10*/  @UP0 LDCU.64 UR4, c[0x0][0x3e0] ;  /* 0x00007c00ff0407ac */ /* 0x000e640008000a00 */
[----:B------:R-:W3:Y:S01]  /*0b20*/  LDG.E R35, desc[UR12][R140.64] ;  /* 0x0000000c8c237981 */ /* 0x000ee2000c1e1900 */
[----:B------:R-:W-:-:S03]  /*0b30*/  IMAD.WIDE.U32 R136, R170, 0x10, R142 ;  /* 0x00000010aa887825 */ /* 0x000fc600078e008e */
[----:B------:R-:W3:Y:S01]  /*0b40*/  LDG.E.128 R124, desc[UR12][R124.64] ;  /* 0x0000000c7c7c7981 */ /* 0x000ee2000c1e1d00 */
[----:B------:R-:W-:-:S03]  /*0b50*/  IMAD.WIDE.U32 R128, R33, 0x10, R142 ;  /* 0x0000001021807825 */ /* 0x000fc600078e008e */
[----:B------:R-:W3:Y:S01]  /*0b60*/  LDG.E.128 R136, desc[UR12][R136.64] ;  /* 0x0000000c88887981 */ /* 0x000ee2000c1e1d00 */
[----:B------:R-:W-:-:S03]  /*0b70*/  IMAD.WIDE.U32 R132, R33, 0x10, R148 ;  /* 0x0000001021847825 */ /* 0x000fc600078e0094 */
[----:B------:R-:W3:Y:S01]  /*0b80*/  LDG.E.128 R128, desc[UR12][R128.64] ;  /* 0x0000000c80807981 */ /* 0x000ee2000c1e1d00 */
[----:B------:R-:W-:-:S03]  /*0b90*/  IMAD.WIDE.U32 R142, R34, 0x10, R142 ;  /* 0x00000010228e7825 */ /* 0x000fc600078e008e */
[----:B------:R-:W3:Y:S04]  /*0ba0*/  LDG.E.128 R132, desc[UR12][R132.64] ;  /* 0x0000000c84847981 */ /* 0x000ee8000c1e1d00 */
[----:B------:R-:W3:Y:S01]  /*0bb0*/  LDG.E.128 R140, desc[UR12][R142.64] ;  /* 0x0000000c8e8c7981 */ /* 0x000ee2000c1e1d00 */
[----:B------:R-:W-:-:S06]  /*0bc0*/  IMAD.WIDE.U32 R144, R170, 0x10, R148 ;  /* 0x00000010aa907825 */ /* 0x000fcc00078e0094 */
[----:B------:R-:W3:Y:S01]  /*0bd0*/  LDG.E.128 R144, desc[UR12][R144.64] ;  /* 0x0000000c90907981 */ /* 0x000ee2000c1e1d00 */
[----:B------:R-:W-:-:S06]  /*0be0*/  IMAD.WIDE.U32 R148, R34, 0x10, R148 ;  /* 0x0000001022947825 */ /* 0x000fcc00078e0094 */
[----:B------:R-:W3:Y:S01]  /*0bf0*/  LDG.E.128 R148, desc[UR12][R148.64] ;  /* 0x0000000c94947981 */ /* 0x000ee2000c1e1d00 */
[----:B------:R-:W-:Y:S02]  /*0c00*/  LOP3.LUT P1, RZ, R153, 0x1f, RZ, 0xc0, !PT ;  /* 0x0000001f99ff7812 */ /* 0x000fe4000782c0ff */
[----:B------:R-:W-:Y:S02]  /*0c10*/  PLOP3.LUT P0, PT, PT, PT, PT, 0x80, 0x8 ;  /* 0x000000000008781c */ /* 0x000fe40003f0f070 */
[----:B------:R-:W-:-:S04]  /*0c20*/  MOV R207, 0x400 ;  /* 0x0000040000cf7802 */ /* 0x000fc80000000f00 */
[----:B0-----:R-:W-:-:S05]  /*0c30*/  LEA R207, R152, R207, 0x18 ;  /* 0x000000cf98cf7211 */ /* 0x001fca00078ec0ff */
[----:B------:R-:W-:Y:S02]  /*0c40*/  @!P1 PLOP3.LUT P0, PT, P3, PT, PT, 0x80, 0x8 ;  /* 0x000000000008981c */ /* 0x000fe40001f0f070 */
[----:B------:R-:W-:Y:S02]  /*0c50*/  IADD3 R184, PT, PT, R207, 0x4020, RZ ;  /* 0x00004020cfb87810 */ /* 0x000fe40007ffe0ff */
[----:B------:R-:W-:Y:S02]  /*0c60*/  @!P1 SHF.R.U32.HI R153, RZ, 0x2, R153 ;  /* 0x00000002ff999819 */ /* 0x000fe40000011699 */
[----:B------:R-:W-:Y:S02]  /*0c70*/  @!P1 MOV R152, R184 ;  /* 0x000000b800989202 */ /* 0x000fe40000000f00 */
[----:B------:R-:W-:-:S05]  /*0c80*/  @!P1 LOP3.LUT R153, R153, 0x18, RZ, 0xc0, !PT ;  /* 0x0000001899999812 */ /* 0x000fca00078ec0ff */
[----:B------:R-:W-:-:S04]  /*0c90*/  @!P0 IADD3 R152, PT, PT, R207, 0x4000, RZ ;  /* 0x00004000cf988810 */ /* 0x000fc80007ffe0ff */
[----:B------:R-:W-:Y:S02]  /*0ca0*/  @!P1 IADD3 R171, PT, PT, R153, R152, RZ ;  /* 0x0000009899ab9210 */ /* 0x000fe40007ffe0ff */
[----:B--2---:R-:W-:Y:S01]  /*0cb0*/  R2UR UR19, R154 ;  /* 0x000000009a1372ca */ /* 0x004fe200000e0000 */
[----:B----4-:R-:W-:Y:S01]  /*0cc0*/  HADD2.F32 R186, -RZ, R120.H0_H0 ;  /* 0x20000078ffba7230 */ /* 0x010fe20000004100 */
[----:B---3--:R-:W-:Y:S01]  /*0cd0*/  FSEL R35, R35, RZ, !P2 ;  /* 0x000000ff23237208 */ /* 0x008fe20005000000 */
[----:B------:R-:W-:-:S04]  /*0ce0*/  HADD2.F32 R185, -RZ, R121.H0_H0 ;  /* 0x20000079ffb97230 */ /* 0x000fc80000004100 */
[----:B------:R-:W-:Y:S01]  /*0cf0*/  FADD.FTZ R186, -R35, R186 ;  /* 0x000000ba23ba7221 */ /* 0x000fe20000010100 */
[----:B------:R-:W-:-:S05]  /*0d00*/  HADD2.F32 R189, -RZ, R124.H0_H0 ;  /* 0x2000007cffbd7230 */ /* 0x000fca0000004100 */
[----:B------:R-:W-:Y:S01]  /*0d10*/  FMUL.FTZ R186, R186, UR19 ;  /* 0x00000013baba7c20 */ /* 0x000fe20008410000 */
[----:B------:R-:W-:Y:S02]  /*0d20*/  HADD2.F32 R206, -RZ, R120.H1_H1 ;  /* 0x30000078ffce7230 */ /* 0x000fe40000004100 */
[----:B------:R-:W-:Y:S01]  /*0d30*/  FADD.FTZ R185, -R35, R185 ;  /* 0x000000b923b97221 */ /* 0x000fe20000010100 */
[----:B------:R-:W-:Y:S02]  /*0d40*/  HADD2.F32 R120, -RZ, R136.H0_H0 ;  /* 0x20000088ff787230 */ /* 0x000fe40000004100 */
[----:B------:R-:W-:Y:S01]  /*0d50*/  FADD.FTZ R191, R189, R191 ;  /* 0x000000bfbdbf7221 */ /* 0x000fe20000010000 */
[----:B------:R-:W-:Y:S02]  /*0d60*/  HADD2.F32 R124, -RZ, R124.H1_H1 ;  /* 0x3000007cff7c7230 */ /* 0x000fe40000004100 */
[----:B------:R-:W-:Y:S01]  /*0d70*/  FFMA.FTZ R2, R186, R189, R2 ;  /* 0x000000bdba027223 */ /* 0x000fe20000010002 */
[----:B------:R-:W-:-:S02]  /*0d80*/  HADD2.F32 R172, -RZ, R133.H0_H0 ;  /* 0x20000085ffac7230 */ /* 0x000fc40000004100 */
[----:B-----5:R-:W-:Y:S01]  /*0d90*/  FMUL.FTZ R189, R96, R189 ;  /* 0x000000bd60bd7220 */ /* 0x020fe20000410000 */
        /* <DEDUP_REMOVED lines=15> */
[----:B------:R-:W-:Y:S01]  /*0e90*/  FMUL.FTZ R185, R185, UR19 ;  /* 0x00000013b9b97c20 */ /* 0x000fe20008410000 */
[----:B------:R-:W-:Y:S02]  /*0ea0*/  HADD2.F32 R188, -RZ, R122.H0_H0 ;  /* 0x2000007affbc7230 */ /* 0x000fe40000004100 */
[----:B------:R-:W-:Y:S02]  /*0eb0*/  HADD2.F32 R203, -RZ, R125.H0_H0 ;  /* 0x2000007dffcb7230 */ /* 0x000fe40000004100 */
[----:B------:R-:W-:-:S02]  /*0ec0*/  HADD2.F32 R141, -RZ, R143.H0_H0 ;  /* 0x2000008fff8d7230 */ /* 0x000fc40000004100 */
[----:B------:R-:W-:Y:S02]  /*0ed0*/  HADD2.F32 R142, -RZ, R143.H1_H1 ;  /* 0x3000008fff8e7230 */ /* 0x000fe40000004100 */
[----:B------:R-:W-:Y:S01]  /*0ee0*/  FADD.FTZ R143, -R35, R120 ;  /* 0x00000078238f7221 */ /* 0x000fe20000010100 */
[----:B------:R-:W-:Y:S01]  /*0ef0*/  FMUL.FTZ R205, R97, R124 ;  /* 0x0000007c61cd7220 */ /* 0x000fe20000410000 */
[----:B------:R-:W-:Y:S01]  /*0f00*/  FADD.FTZ R120, RZ, R189 ;  /* 0x000000bdff787221 */ /* 0x000fe20000010000 */
[----:B------:R-:W-:Y:S02]  /*0f10*/  HADD2.F32 R125, -RZ, R125.H1_H1 ;  /* 0x3000007dff7d7230 */ /* 0x000fe40000004100 */
[----:B------:R-:W-:Y:S01]  /*0f20*/  FADD.FTZ R188, -R35, R188 ;  /* 0x000000bc23bc7221 */ /* 0x000fe20000010100 */
[----:B------:R-:W-:Y:S01]  /*0f30*/  FADD.FTZ R193, R203, R193 ;  /* 0x000000c1cbc17221 */ /* 0x000fe20000010000 */
[-C--:B------:R-:W-:Y:S01]  /*0f40*/  FFMA.FTZ R4, R185, R203.reuse, R4 ;  /* 0x000000cbb9047223 */ /* 0x080fe20000010004 */
[----:B------:R-:W-:Y:S01]  /*0f50*/  FMUL.FTZ R203, R98, R203 ;  /* 0x000000cb62cb7220 */ /* 0x000fe20000410000 */
[----:B------:R-:W-:Y:S01]  /*0f60*/  FADD.FTZ R120, R205, R120 ;  /* 0x00000078cd787221 */ /* 0x000fe20000010000 */
[----:B------:R-:W-:-:S02]  /*0f70*/  HADD2.F32 R187, -RZ, R123.H0_H0 ;  /* 0x2000007bffbb7230 */ /* 0x000fc40000004100 */
[----:B------:R-:W-:Y:S01]  /*0f80*/  FMUL.FTZ R188, R188, UR19 ;  /* 0x00000013bcbc7c20 */ /* 0x000fe20008410000 */
[--C-:B------:R-:W-:Y:S02]  /*0f90*/  HADD2.F32 R200, -RZ, R126.reuse.H0_H0 ;  /* 0x2000007effc87230 */ /* 0x100fe40000004100 */
[----:B------:R-:W-:Y:S01]  /*0fa0*/  FMUL.FTZ R202, R99, R125 ;  /* 0x0000007d63ca7220 */ /* 0x000fe20000410000 */
[----:B------:R-:W-:Y:S02]  /*0fb0*/  HADD2.F32 R204, -RZ, R121.H1_H1 ;  /* 0x30000079ffcc7230 */ /* 0x000fe40000004100 */
[----:B------:R-:W-:Y:S01]  /*0fc0*/  FADD.FTZ R121, R203, R120 ;  /* 0x00000078cb797221 */ /* 0x000fe20000010000 */
        /* <DEDUP_REMOVED lines=8> */
[----:B------:R-:W-:Y:S02]  /*1050*/  HADD2.F32 R165, -RZ, R128.H0_H0 ;  /* 0x20000080ffa57230 */ /* 0x000fe40000004100 */
[----:B------:R-:W-:Y:S01]  /*1060*/  FMUL.FTZ R201, R93, R126 ;  /* 0x0000007e5dc97220 */ /* 0x000fe20000410000 */
[----:B------:R-:W-:Y:S01]  /*1070*/  FADD.FTZ R120, R200, R121 ;  /* 0x00000079c8787221 */ /* 0x000fe20000010000 */
[----:B------:R-:W-:Y:S02]  /*1080*/  HADD2.F32 R196, -RZ, R123.H1_H1 ;  /* 0x3000007bffc47230 */ /* 0x000fe40000004100 */
[----:B------:R-:W-:Y:S01]  /*1090*/  FADD.FTZ R209, R198, R209 ;  /* 0x000000d1c6d17221 */ /* 0x000fe20000010000 */
[----:B------:R-:W-:Y:S02]  /*10a0*/  HADD2.F32 R127, -RZ, R127.H1_H1 ;  /* 0x3000007fff7f7230 */ /* 0x000fe40000004100 */
[----:B------:R-:W-:Y:S01]  /*10b0*/  FADD.FTZ R165, -R35, R165 ;  /* 0x000000a523a57221 */ /* 0x000fe20000010100 */
[-C--:B------:R-:W-:Y:S01]  /*10c0*/  FFMA.FTZ R8, R187, R198.reuse, R8 ;  /* 0x000000c6bb087223 */ /* 0x080fe20000010008 */
[----:B------:R-:W-:Y:S01]  /*10d0*/  FMUL.FTZ R198, R94, R198 ;  /* 0x000000c65ec67220 */ /* 0x000fe20000410000 */
[----:B------:R-:W-:Y:S01]  /*10e0*/  FADD.FTZ R123, R201, R120 ;  /* 0x00000078c97b7221 */ /* 0x000fe20000010000 */
[----:B------:R-:W-:Y:S01]  /*10f0*/  FADD.FTZ R206, -R35, R206 ;  /* 0x000000ce23ce7221 */ /* 0x000fe20000010100 */
[----:B------:R-:W-:-:S02]  /*1100*/  HADD2.F32 R168, -RZ, R129.H0_H0 ;  /* 0x20000081ffa87230 */ /* 0x000fc40000004100 */
[----:B------:R-:W-:Y:S01]  /*1110*/  FMUL.FTZ R165, R165, UR19 ;  /* 0x00000013a5a57c20 */ /* 0x000fe20008410000 */
[----:B------:R-:W-:Y:S02]  /*1120*/  HADD2.F32 R167, -RZ, R132.H0_H0 ;  /* 0x20000084ffa77230 */ /* 0x000fe40000004100 */
[----:B------:R-:W-:Y:S01]  /*1130*/  FMUL.FTZ R197, R95, R127 ;  /* 0x0000007f5fc57220 */ /* 0x000fe20000410000 */
[----:B------:R-:W-:Y:S02]  /*1140*/  HADD2.F32 R199, -RZ, R122.H1_H1 ;  /* 0x3000007affc77230 */ /* 0x000fe40000004100 */
[----:B------:R-:W-:Y:S01]  /*1150*/  FADD.FTZ R122, R198, R123 ;  /* 0x0000007bc67a7221 */ /* 0x000fe20000010000 */
[----:B------:R-:W-:Y:S01]  /*1160*/  FMUL.FTZ R206, R206, UR19 ;  /* 0x00000013cece7c20 */ /* 0x000fe20008410000 */
[----:B------:R-:W-:Y:S01]  /*1170*/  FFMA.FTZ R121, R186, R189, RZ ;  /* 0x000000bdba797223 */ /* 0x000fe200000100ff */
[----:B------:R-:W-:Y:S02]  /*1180*/  HADD2.F32 R173, -RZ, R129.H1_H1 ;  /* 0x30000081ffad7230 */ /* 0x000fe40000004100 */
[----:B------:R-:W-:Y:S01]  /*1190*/  FADD.FTZ R168, -R35, R168 ;  /* 0x000000a823a87221 */ /* 0x000fe20000010100 */
[----:B------:R-:W-:-:S02]  /*11a0*/  HADD2.F32 R132, -RZ, R132.H1_H1 ;  /* 0x30000084ff847230 */ /* 0x000fc40000004100 */
[----:B------:R-:W-:Y:S01]  /*11b0*/  FADD.FTZ R211, R167, R211 ;  /* 0x000000d3a7d37221 */ /* 0x000fe20000010000 */
[-C--:B------:R-:W-:Y:S01]  /*11c0*/  FFMA.FTZ R10, R165, R167.reuse, R10 ;  /* 0x000000a7a50a7223 */ /* 0x080fe2000001000a */
[----:B------:R-:W-:Y:S01]  /*11d0*/  FMUL.FTZ R167, R88, R167 ;  /* 0x000000a758a77220 */ /* 0x000fe20000410000 */
[----:B------:R-:W-:Y:S01]  /*11e0*/  FADD.FTZ R122, R197, R122 ;  /* 0x0000007ac57a7221 */ /* 0x000fe20000010000 */
[C---:B------:R-:W-:Y:S01]  /*11f0*/  FADD.FTZ R204, -R35.reuse, R204 ;  /* 0x000000cc23cc7221 */ /* 0x040fe20000010100 */
[----:B------:R-:W-:Y:S01]  /*1200*/  FFMA.FTZ R120, R206, R205, R121 ;  /* 0x000000cdce787223 */ /* 0x000fe20000010079 */
[----:B------:R-:W-:Y:S02]  /*1210*/  HADD2.F32 R174, -RZ, R130.H0_H0 ;  /* 0x20000082ffae7230 */ /* 0x000fe40000004100 */
[----:B------:R-:W-:Y:S01]  /*1220*/  FADD.FTZ R173, -R35, R173 ;  /* 0x000000ad23ad7221 */ /* 0x000fe20000010100 */
[----:B------:R-:W-:Y:S01]  /*1230*/  FMUL.FTZ R168, R168, UR19 ;  /* 0x00000013a8a87c20 */ /* 0x000fe20008410000 */
[----:B------:R-:W-:Y:S01]  /*1240*/  FMUL.FTZ R169, R89, R132 ;  /* 0x0000008459a97220 */ /* 0x000fe20000410000 */
[----:B------:R-:W-:Y:S01]  /*1250*/  FADD.FTZ R122, R167, R122 ;  /* 0x0000007aa77a7221 */ /* 0x000fe20000010000 */
[----:B------:R-:W-:Y:S01]  /*1260*/  FMUL.FTZ R204, R204, UR19 ;  /* 0x00000013cccc7c20 */ /* 0x000fe20008410000 */
[----:B------:R-:W-:Y:S01]  /*1270*/  FFMA.FTZ R121, R185, R203, R120 ;  /* 0x000000cbb9797223 */ /* 0x000fe20000010078 */
[----:B------:R-:W-:Y:S01]  /*1280*/  FADD.FTZ R174, -R35, R174 ;  /* 0x000000ae23ae7221 */ /* 0x000fe20000010100 */
[----:B------:R-:W-:Y:S01]  /*1290*/  FADD.FTZ R213, R172, R213 ;  /* 0x000000d5acd57221 */ /* 0x000fe20000010000 */
[-C--:B------:R-:W-:Y:S01]  /*12a0*/  FFMA.FTZ R12, R168, R172.reuse, R12 ;  /* 0x000000aca80c7223 */ /* 0x080fe2000001000c */
[----:B------:R-:W-:Y:S01]  /*12b0*/  FMUL.FTZ R173, R173, UR19 ;  /* 0x00000013adad7c20 */ /* 0x000fe20008410000 */
[----:B------:R-:W-:Y:S01]  /*12c0*/  FMUL.FTZ R172, R90, R172 ;  /* 0x000000ac5aac7220 */ /* 0x000fe20000410000 */
[----:B------:R-:W-:Y:S01]  /*12d0*/  FADD.FTZ R123, R169, R122 ;  /* 0x0000007aa97b7221 */ /* 0x000fe20000010000 */
[----:B------:R-:W-:-:S02]  /*12e0*/  HADD2.F32 R166, -RZ, R128.H1_H1 ;  /* 0x30000080ffa67230 */ /* 0x000fc40000004100 */
[----:B------:R-:W-:Y:S01]  /*12f0*/  FADD.FTZ R199, -R35, R199 ;  /* 0x000000c723c77221 */ /* 0x000fe20000010100 */
[----:B------:R-:W-:Y:S02]  /*1300*/  HADD2.F32 R177, -RZ, R130.H1_H1 ;  /* 0x30000082ffb17230 */ /* 0x000fe40000004100 */
[----:B------:R-:W-:Y:S01]  /*1310*/  FFMA.FTZ R121, R204, R202, R121 ;  /* 0x000000cacc797223 */ /* 0x000fe20000010079 */
[--C-:B------:R-:W-:Y:S02]  /*1320*/  HADD2.F32 R178, -RZ, R131.reuse.H0_H0 ;  /* 0x20000083ffb27230 */ /* 0x100fe40000004100 */
[----:B------:R-:W-:Y:S02]  /*1330*/  HADD2.F32 R181, -RZ, R131.H1_H1 ;  /* 0x30000083ffb57230 */ /* 0x000fe40000004100 */
[----:B------:R-:W-:Y:S02]  /*1340*/  HADD2.F32 R152, -RZ, R136.H1_H1 ;  /* 0x30000088ff987230 */ /* 0x000fe40000004100 */
[----:B------:R-:W-:Y:S01]  /*1350*/  FADD.FTZ R214, R175, R214 ;  /* 0x000000d6afd67221 */ /* 0x000fe20000010000 */
[----:B------:R-:W-:-:S02]  /*1360*/  HADD2.F32 R176, -RZ, R134.H0_H0 ;  /* 0x20000086ffb07230 */ /* 0x000fc40000004100 */
[----:B------:R-:W-:Y:S01]  /*1370*/  FMUL.FTZ R174, R174, UR19 ;  /* 0x00000013aeae7c20 */ /* 0x000fe20008410000 */
[-C--:B------:R-:W-:Y:S01]  /*1380*/  FFMA.FTZ R13, R173, R175.reuse, R13 ;  /* 0x000000afad0d7223 */ /* 0x080fe2000001000d */
[----:B------:R-:W-:Y:S01]  /*1390*/  FMUL.FTZ R175, R91, R175 ;  /* 0x000000af5baf7220 */ /* 0x000fe20000410000 */
[----:B------:R-:W-:Y:S01]  /*13a0*/  FADD.FTZ R122, R172, R123 ;  /* 0x0000007bac7a7221 */ /* 0x000fe20000010000 */
[----:B------:R-:W-:Y:S01]  /*13b0*/  FMUL.FTZ R199, R199, UR19 ;  /* 0x00000013c7c77c20 */ /* 0x000fe20008410000 */
        /* <DEDUP_REMOVED lines=22> */
[----:B------:R-:W-:Y:S01]  /*1520*/  FADD.FTZ R215, R176, R215 ;  /* 0x000000d7b0d77221 */ /* 0x000fe20000010000 */
[----:B------:R-:W-:Y:S02]  /*1530*/  HADD2.F32 R35, -RZ, R144.H0_H0 ;  /* 0x20000090ff237230 */ /* 0x000fe40000004100 */
[-C--:B------:R-:W-:Y:S01]  /*1540*/  FFMA.FTZ R14, R174, R176.reuse, R14 ;  /* 0x000000b0ae0e7223 */ /* 0x080fe2000001000e */
[----:B------:R-:W-:Y:S01]  /*1550*/  FMUL.FTZ R176, R84, R176 ;  /* 0x000000b054b07220 */ /* 0x000fe20000410000 */
[----:B------:R-:W-:Y:S01]  /*1560*/  FMUL.FTZ R143, R143, UR19 ;  /* 0x000000138f8f7c20 */ /* 0x000fe20008410000 */
[----:B------:R-:W-:Y:S01]  /*1570*/  FADD.FTZ R121, R175, R122 ;  /* 0x0000007aaf797221 */ /* 0x000fe20000010000 */
[----:B------:R-:W-:Y:S01]  /*1580*/  FFMA.FTZ R120, R199, R201, R120 ;  /* 0x000000c9c7787223 */ /* 0x000fe20000010078 */
[--C-:B------:R-:W-:Y:S02]  /*1590*/  HADD2.F32 R159, -RZ, R146.reuse.H0_H0 ;  /* 0x20000092ff9f7230 */ /* 0x100fe40000004100 */
[----:B------:R-:W-:Y:S01]  /*15a0*/  FMUL.FTZ R178, R178, UR19 ;  /* 0x00000013b2b27c20 */ /* 0x000fe20008410000 */
[----:B------:R-:W-:-:S02]  /*15b0*/  HADD2.F32 R161, -RZ, R146.H1_H1 ;  /* 0x30000092ffa17230 */ /* 0x000fc40000004100 */
[----:B------:R-:W-:Y:S01]  /*15c0*/  FMUL.FTZ R179, R85, R134 ;  /* 0x0000008655b37220 */ /* 0x000fe20000410000 */
[----:B------:R-:W-:Y:S01]  /*15d0*/  FADD.FTZ R219, R35, R219 ;  /* 0x000000db23db7221 */ /* 0x000fe20000010000 */
[-C--:B------:R-:W-:Y:S01]  /*15e0*/  FFMA.FTZ R18, R143, R35.reuse, R18 ;  /* 0x000000238f127223 */ /* 0x080fe20000010012 */
[----:B------:R-:W-:Y:S01]  /*15f0*/  FMUL.FTZ R146, R80, R35 ;  /* 0x0000002350927220 */ /* 0x000fe20000410000 */
[----:B------:R-:W-:Y:S01]  /*1600*/  FADD.FTZ R122, R176, R121 ;  /* 0x00000079b07a7221 */ /* 0x000fe20000010000 */
[----:B------:R-:W-:Y:S01]  /*1610*/  FMUL.FTZ R196, R196, UR19 ;  /* 0x00000013c4c47c20 */ /* 0x000fe20008410000 */
        /* <DEDUP_REMOVED lines=11> */
[----:B------:R-:W-:Y:S01]  /*16d0*/  FMUL.FTZ R166, R166, UR19 ;  /* 0x00000013a6a67c20 */ /* 0x000fe20008410000 */
[----:B------:R-:W-:Y:S01]  /*16e0*/  FFMA.FTZ R35, R165, R167, R120 ;  /* 0x000000a7a5237223 */ /* 0x000fe20000010078 */
[----:B------:R-:W-:-:S02]  /*16f0*/  HADD2.F32 R144, -RZ, R144.H1_H1 ;  /* 0x30000090ff907230 */ /* 0x000fc40000004100 */
[----:B------:R-:W-:Y:S01]  /*1700*/  FADD.FTZ R121, R182, R121 ;  /* 0x00000079b6797221 */ /* 0x000fe20000010000 */
[--C-:B------:R-:W-:Y:S02]  /*1710*/  HADD2.F32 R155, -RZ, R145.reuse.H0_H0 ;  /* 0x20000091ff9b7230 */ /* 0x100fe40000004100 */
[----:B------:R-:W-:Y:S01]  /*1720*/  FFMA.FTZ R35, R166, R169, R35 ;  /* 0x000000a9a6237223 */ /* 0x000fe20000010023 */
[----:B------:R-:W-:Y:S02]  /*1730*/  HADD2.F32 R145, -RZ, R145.H1_H1 ;  /* 0x30000091ff917230 */ /* 0x000fe40000004100 */
[----:B------:R-:W-:Y:S01]  /*1740*/  FMUL.FTZ R154, R154, UR19 ;  /* 0x000000139a9a7c20 */ /* 0x000fe20008410000 */
[----:B------:R-:W-:Y:S01]  /*1750*/  FMUL.FTZ R153, R81, R144 ;  /* 0x0000009051997220 */ /* 0x000fe20000410000 */
[----:B------:R-:W-:Y:S01]  /*1760*/  FADD.FTZ R122, R146, R121 ;  /* 0x00000079927a7221 */ /* 0x000fe20000010000 */
[----:B------:R-:W-:Y:S01]  /*1770*/  FFMA.FTZ R120, R168, R172, R35 ;  /* 0x000000aca8787223 */ /* 0x000fe20000010023 */
[----:B------:R-:W-:Y:S01]  /*1780*/  FADD.FTZ R157, R145, R157 ;  /* 0x0000009d919d7221 */ /* 0x000fe20000010000 */
[----:B------:R-:W-:Y:S01]  /*1790*/  FADD.FTZ R221, R155, R221 ;  /* 0x000000dd9bdd7221 */ /* 0x000fe20000010000 */
[-C--:B------:R-:W-:Y:S01]  /*17a0*/  FFMA.FTZ R20, R154, R155.reuse, R20 ;  /* 0x0000009b9a147223 */ /* 0x080fe20000010014 */
[----:B------:R-:W-:Y:S01]  /*17b0*/  FMUL.FTZ R155, R82, R155 ;  /* 0x0000009b529b7220 */ /* 0x000fe20000410000 */
[----:B------:R-:W-:Y:S01]  /*17c0*/  FADD.FTZ R122, R153, R122 ;  /* 0x0000007a997a7221 */ /* 0x000fe20000010000 */
[----:B------:R-:W-:Y:S01]  /*17d0*/  FFMA.FTZ R35, R173, R175, R120 ;  /* 0x000000afad237223 */ /* 0x000fe20000010078 */
[----:B------:R0:W-:Y:S01]  /*17e0*/  STL [R1+0x14], R157 ;  /* 0x0000149d01007387 */ /* 0x0001e20000100800 */
[----:B------:R-:W-:Y:S01]  /*17f0*/  FMUL.FTZ R158, R158, UR19 ;  /* 0x000000139e9e7c20 */ /* 0x000fe20008410000 */
[----:B------:R-:W-:Y:S01]  /*1800*/  FADD.FTZ R122, R155, R122 ;  /* 0x0000007a9b7a7221 */ /* 0x000fe20000010000 */
[----:B------:R-:W-:Y:S01]  /*1810*/  FMUL.FTZ R177, R177, UR19 ;  /* 0x00000013b1b17c20 */ /* 0x000fe20008410000 */
[----:B------:R-:W-:Y:S01]  /*1820*/  FFMA.FTZ R120, R174, R176, R35 ;  /* 0x000000b0ae787223 */ /* 0x000fe20000010023 */
[----:B------:R-:W-:Y:S01]  /*1830*/  FMUL.FTZ R152, R152, UR19 ;  /* 0x0000001398987c20 */ /* 0x000fe20008410000 */
[----:B------:R-:W-:Y:S01]  /*1840*/  FADD.FTZ R223, R159, R223 ;  /* 0x000000df9fdf7221 */ /* 0x000fe20000010000 */
[----:B------:R-:W-:Y:S01]  /*1850*/  FFMA.FTZ R22, R158, R159, R22 ;  /* 0x0000009f9e167223 */ /* 0x000fe20000010016 */
[----:B0-----:R-:W-:Y:S01]  /*1860*/  FMUL.FTZ R157, R83, R145 ;  /* 0x00000091539d7220 */ /* 0x001fe20000410000 */
[----:B------:R-:W-:Y:S01]  /*1870*/  FMUL.FTZ R160, R160, UR19 ;  /* 0x00000013a0a07c20 */ /* 0x000fe20008410000 */
[----:B------:R-:W-:Y:S01]  /*1880*/  FMUL.FTZ R159, R76, R159 ;  /* 0x0000009f4c9f7220 */ /* 0x000fe20000410000 */
        /* <DEDUP_REMOVED lines=14> */
[----:B------:R-:W-:Y:S01]  /*1970*/  FMUL.FTZ R156, R156, UR19 ;  /* 0x000000139c9c7c20 */ /* 0x000fe20008410000 */
[----:B------:R-:W-:Y:S02]  /*1980*/  HADD2.F32 R235, -RZ, R147.H1_H1 ;  /* 0x30000093ffeb7230 */ /* 0x000fe40000004100 */
[----:B------:R-:W-:Y:S01]  /*1990*/  FADD.FTZ R124, R161, R124 ;  /* 0x0000007ca17c7221 */ /* 0x000fe20000010000 */
[----:B------:R-:W-:Y:S01]  /*19a0*/  FMUL.FTZ R147, R78, R144 ;  /* 0x000000904e937220 */ /* 0x000fe20000410000 */
[----:B------:R-:W-:Y:S01]  /*19b0*/  FFMA.FTZ R126, R181, R182, R126 ;  /* 0x000000b6b57e7223 */ /* 0x000fe2000001007e */
[----:B------:R-:W-:Y:S01]  /*19c0*/  FFMA.FTZ R21, R156, R145, R21 ;  /* 0x000000919c157223 */ /* 0x000fe20000010015 */
[----:B------:R-:W-:Y:S01]  /*19d0*/  STL [R1+0x18], R223 ;  /* 0x000018df01007387 */ /* 0x000fe20000100800 */
[----:B------:R-:W-:-:S02]  /*19e0*/  HADD2.F32 R145, -RZ, R148.H0_H0 ;  /* 0x20000094ff917230 */ /* 0x000fc40000004100 */
[----:B------:R-:W-:Y:S01]  /*19f0*/  FADD.FTZ R124, R147, R124 ;  /* 0x0000007c937c7221 */ /* 0x000fe20000010000 */
[----:B------:R0:W-:Y:S01]  /*1a00*/  STL [R1+0x1c], R162 ;  /* 0x00001ca201007387 */ /* 0x0001e20000100800 */
[----:B------:R-:W-:Y:S01]  /*1a10*/  FFMA.FTZ R126, R143, R146, R126 ;  /* 0x000000928f7e7223 */ /* 0x000fe2000001007e */
[----:B------:R-:W-:Y:S02]  /*1a20*/  HADD2.F32 R148, -RZ, R148.H1_H1 ;  /* 0x30000094ff947230 */ /* 0x000fe40000004100 */
[----:B------:R-:W-:Y:S01]  /*1a30*/  FMUL.FTZ R35, R72, R145 ;  /* 0x0000009148237220 */ /* 0x000fe20000410000 */
[----:B------:R-:W-:Y:S01]  /*1a40*/  FFMA.FTZ R126, R152, R153, R126 ;  /* 0x00000099987e7223 */ /* 0x000fe2000001007e */
[----:B0-----:R-:W-:Y:S01]  /*1a50*/  FMUL.FTZ R162, R79, R235 ;  /* 0x000000eb4fa27220 */ /* 0x001fe20000410000 */
[----:B------:R-:W-:-:S03]  /*1a60*/  HADD2.F32 R130, -RZ, R149.H0_H0 ;  /* 0x20000095ff827230 */ /* 0x000fc60000004100 */
[----:B------:R-:W-:Y:S01]  /*1a70*/  FADD.FTZ R124, R162, R124 ;  /* 0x0000007ca27c7221 */ /* 0x000fe20000010000 */
[----:B------:R-:W-:Y:S01]  /*1a80*/  FMUL.FTZ R120, R73, R148 ;  /* 0x0000009449787220 */ /* 0x000fe20000410000 */
[----:B------:R-:W-:Y:S02]  /*1a90*/  FFMA.FTZ R126, R154, R155, R126 ;  /* 0x0000009b9a7e7223 */ /* 0x000fe4000001007e */
[----:B------:R-:W-:Y:S01]  /*1aa0*/  FADD.FTZ R124, R35, R124 ;  /* 0x0000007c237c7221 */ /* 0x000fe20000010000 */
[----:B------:R-:W-:Y:S02]  /*1ab0*/  HADD2.F32 R131, -RZ, R149.H1_H1 ;  /* 0x30000095ff837230 */ /* 0x000fe40000004100 */
[----:B------:R-:W-:Y:S01]  /*1ac0*/  FMUL.FTZ R121, R74, R130 ;  /* 0x000000824a797220 */ /* 0x000fe20000410000 */
[----:B------:R-:W-:Y:S01]  /*1ad0*/  FFMA.FTZ R126, R156, R157, R126 ;  /* 0x0000009d9c7e7223 */ /* 0x000fe2000001007e */
[----:B------:R-:W-:Y:S01]  /*1ae0*/  FADD.FTZ R124, R124, R120 ;  /* 0x000000787c7c7221 */ /* 0x000fe20000010000 */
[----:B------:R-:W-:-:S02]  /*1af0*/  HADD2.F32 R225, -RZ, R150.H0_H0 ;  /* 0x20000096ffe17230 */ /* 0x000fc40000004100 */
[----:B------:R-:W-:Y:S01]  /*1b00*/  FMUL.FTZ R122, R75, R131 ;  /* 0x000000834b7a7220 */ /* 0x000fe20000410000 */
[----:B------:R-:W-:Y:S01]  /*1b10*/  FFMA.FTZ R126, R158, R159, R126 ;  /* 0x0000009f9e7e7223 */ /* 0x000fe2000001007e */
[----:B------:R-:W-:Y:S01]  /*1b20*/  FADD.FTZ R124, R124, R121 ;  /* 0x000000797c7c7221 */ /* 0x000fe20000010000 */
[----:B------:R-:W-:Y:S02]  /*1b30*/  HADD2.F32 R128, -RZ, R150.H1_H1 ;  /* 0x30000096ff807230 */ /* 0x000fe40000004100 */
[----:B------:R-:W-:Y:S01]  /*1b40*/  FMUL.FTZ R123, R68, R225 ;  /* 0x000000e1447b7220 */ /* 0x000fe20000410000 */
[----:B------:R-:W-:Y:S01]  /*1b50*/  FMUL.FTZ R163, R163, UR19 ;  /* 0x00000013a3a37c20 */ /* 0x000fe20008410000 */
[----:B------:R-:W-:Y:S01]  /*1b60*/  FADD.FTZ R124, R124, R122 ;  /* 0x0000007a7c7c7221 */ /* 0x000fe20000010000 */
[----:B------:R-:W-:Y:S01]  /*1b70*/  FFMA.FTZ R126, R160, R161, R126 ;  /* 0x000000a1a07e7223 */ /* 0x000fe2000001007e */
[----:B------:R-:W-:Y:S01]  /*1b80*/  FADD.FTZ R212, R132, R212 ;  /* 0x000000d484d47221 */ /* 0x000fe20000010000 */
[----:B------:R-:W-:Y:S01]  /*1b90*/  FFMA.FTZ R11, R166, R132, R11 ;  /* 0x00000084a60b7223 */ /* 0x000fe2000001000b */
[----:B------:R-:W-:-:S02]  /*1ba0*/  HADD2.F32 R129, -RZ, R151.H0_H0 ;  /* 0x20000097ff817230 */ /* 0x000fc40000004100 */
[----:B------:R-:W-:Y:S01]  /*1bb0*/  FADD.FTZ R124, R124, R123 ;  /* 0x0000007b7c7c7221 */ /* 0x000fe20000010000 */
[----:B------:R-:W-:Y:S01]  /*1bc0*/  FMUL.FTZ R132, R69, R128 ;  /* 0x0000008045847220 */ /* 0x000fe20000410000 */
[----:B------:R-:W-:Y:S01]  /*1bd0*/  FMUL.FTZ R164, R164, UR19 ;  /* 0x00000013a4a47c20 */ /* 0x000fe20008410000 */
[----:B------:R-:W-:Y:S01]  /*1be0*/  FFMA.FTZ R126, R163, R147, R126 ;  /* 0x00000093a37e7223 */ /* 0x000fe2000001007e */
[----:B------:R-:W-:Y:S01]  /*1bf0*/  FADD.FTZ R216, R134, R216 ;  /* 0x000000d886d87221 */ /* 0x000fe20000010000 */
[----:B------:R-:W-:Y:S01]  /*1c00*/  FFMA.FTZ R15, R177, R134, R15 ;  /* 0x00000086b10f7223 */ /* 0x000fe2000001000f */
[----:B------:R-:W-:Y:S02]  /*1c10*/  HADD2.F32 R223, -RZ, R151.H1_H1 ;  /* 0x30000097ffdf7230 */ /* 0x000fe40000004100 */
        /* <DEDUP_REMOVED lines=8> */
[----:B------:R-:W-:Y:S01]  /*1ca0*/  FMUL.FTZ R137, R137, UR19 ;  /* 0x0000001389897c20 */ /* 0x000fe20008410000 */
[----:B------:R-:W-:Y:S01]  /*1cb0*/  FADD.FTZ R124, R124, R136 ;  /* 0x000000887c7c7221 */ /* 0x000fe20000010000 */
[----:B------:R-:W-:Y:S01]  /*1cc0*/  FADD.FTZ R194, R125, R194 ;  /* 0x000000c27dc27221 */ /* 0x000fe20000010000 */
[----:B------:R-:W-:Y:S01]  /*1cd0*/  FFMA.FTZ R126, R135, R120, R126 ;  /* 0x00000078877e7223 */ /* 0x000fe2000001007e */
[----:B------:R-:W-:Y:S01]  /*1ce0*/  FFMA.FTZ R5, R204, R125, R5 ;  /* 0x0000007dcc057223 */ /* 0x000fe20000010005 */
[----:B------:R-:W-:Y:S01]  /*1cf0*/  FMUL.FTZ R138, R138, UR19 ;  /* 0x000000138a8a7c20 */ /* 0x000fe20008410000 */
[----:B------:R-:W0:Y:S01]  /*1d00*/  SHFL.DOWN PT, R125, R124, 0x10, 0x1f ;  /* 0x0a001f007c7d7f89 */ /* 0x000e2200000e0000 */
[----:B------:R-:W-:Y:S01]  /*1d10*/  FFMA.FTZ R126, R137, R121, R126 ;  /* 0x00000079897e7223 */ /* 0x000fe2000001007e */
[----:B------:R-:W-:Y:S01]  /*1d20*/  FMUL.FTZ R139, R139, UR19 ;  /* 0x000000138b8b7c20 */ /* 0x000fe20008410000 */
[----:B------:R-:W-:Y:S01]  /*1d30*/  FMUL.FTZ R140, R140, UR19 ;  /* 0x000000138c8c7c20 */ /* 0x000fe20008410000 */
[----:B------:R-:W-:Y:S01]  /*1d40*/  FMUL.FTZ R141, R141, UR19 ;  /* 0x000000138d8d7c20 */ /* 0x000fe20008410000 */
[----:B------:R-:W-:Y:S01]  /*1d50*/  FFMA.FTZ R126, R138, R122, R126 ;  /* 0x0000007a8a7e7223 */ /* 0x000fe2000001007e */
[----:B------:R-:W-:Y:S01]  /*1d60*/  FMUL.FTZ R142, R142, UR19 ;  /* 0x000000138e8e7c20 */ /* 0x000fe20008410000 */
[----:B------:R-:W2:Y:S02]  /*1d70*/  LDL.LU R149, [R1+0x2c] ;  /* 0x00002c0001957983 */ /* 0x000ea40000300800 */
[----:B------:R-:W-:-:S02]  /*1d80*/  FFMA.FTZ R126, R139, R123, R126 ;  /* 0x0000007b8b7e7223 */ /* 0x000fc4000001007e */
[----:B------:R-:W3:Y:S02]  /*1d90*/  LDL.LU R150, [R1+0x28] ;  /* 0x0000280001967983 */ /* 0x000ee40000300800 */
[----:B------:R-:W-:Y:S02]  /*1da0*/  FFMA.FTZ R126, R140, R132, R126 ;  /* 0x000000848c7e7223 */ /* 0x000fe4000001007e */
[----:B------:R-:W4:Y:S02]  /*1db0*/  LDL.LU R151, [R1+0x24] ;  /* 0x0000240001977983 */ /* 0x000f240000300800 */
        /* <DEDUP_REMOVED lines=21> */
[----:B------:R0:W-:Y:S04]  /*1f10*/  @!P1 STS.64 [R171], R124 ;  /* 0x0000007cab009388 */ /* 0x0001e80000000a00 */
[----:B0-----:R-:W2:Y:S01]  /*1f20*/  LDL.LU R171, [R1+0x20] ;  /* 0x0000200001ab7983 */ /* 0x001ea20000300800 */
[----:B------:R-:W-:-:S04]  /*1f30*/  ISETP.NE.U32.AND P0, PT, RZ, UR16, PT ;  /* 0x00000010ff007c0c */ /* 0x000fc8000bf05070 */
[----:B------:R-:W-:Y:S01]  /*1f40*/  ISETP.NE.AND.EX P0, PT, RZ, UR17, PT, P0 ;  /* 0x00000011ff007c0c */ /* 0x000fe2000bf05300 */
[----:B------:R-:W-:Y:S01]  /*1f50*/  FADD.FTZ R210, R127, R210 ;  /* 0x000000d27fd27221 */ /* 0x000fe20000010000 */
[----:B------:R-:W-:-:S11]  /*1f60*/  FFMA.FTZ R9, R196, R127, R9 ;  /* 0x0000007fc4097223 */ /* 0x000fd60000010009 */
[----:B------:R-:W0:Y:S08]  /*1f70*/  @P0 LDC.64 R126, c[0x0][0x438] ;  /* 0x00010e00ff7e0b82 */ /* 0x000e300000000a00 */
[----:B------:R-:W1:Y:S01]  /*1f80*/  @P0 LDC.64 R124, c[0x0][0x438] ;  /* 0x00010e00ff7c0b82 */ /* 0x000e620000000a00 */
[----:B0-----:R-:W-:-:S05]  /*1f90*/  @P0 IMAD.WIDE.U32 R126, R32, 0x10, R126 ;  /* 0x00000010207e0825 */ /* 0x001fca00078e007e */
[----:B------:R0:W5:Y:S01]  /*1fa0*/  @P0 LDG.E.128 R100, desc[UR12][R126.64] ;  /* 0x0000000c7e640981 */ /* 0x000162000c1e1d00 */
[----:B-1----:R-:W-:-:S05]  /*1fb0*/  @P0 IMAD.WIDE.U32 R124, R33, 0x10, R124 ;  /* 0x00000010217c0825 */ /* 0x002fca00078e007c */
[----:B------:R1:W5:Y:S01]  /*1fc0*/  @P0 LDG.E.128 R104, desc[UR12][R124.64] ;  /* 0x0000000c7c680981 */ /* 0x000362000c1e1d00 */
[----:B0-----:R-:W0:Y:S08]  /*1fd0*/  @P0 LDC.64 R126, c[0x0][0x438] ;  /* 0x00010e00ff7e0b82 */ /* 0x001e300000000a00 */
[----:B-1----:R-:W1:Y:S01]  /*1fe0*/  @P0 LDC.64 R124, c[0x0][0x438] ;  /* 0x00010e00ff7c0b82 */ /* 0x002e620000000a00 */
[----:B------:R-:W-:Y:S01]  /*1ff0*/  @UP0 UIMAD.WIDE UR4, UR6, 0x2, UR4 ;  /* 0x00000002060408a5 */ /* 0x000fe2000f8e0204 */
[----:B0-----:R-:W-:-:S05]  /*2000*/  @P0 IMAD.WIDE.U32 R126, R170, 0x10, R126 ;  /* 0x00000010aa7e0825 */ /* 0x001fca00078e007e */
[----:B------:R0:W5:Y:S01]  /*2010*/  @P0 LDG.E.128 R108, desc[UR12][R126.64] ;  /* 0x0000000c7e6c0981 */ /* 0x000162000c1e1d00 */
[----:B-1----:R-:W-:-:S05]  /*2020*/  @P0 IMAD.WIDE.U32 R124, R34, 0x10, R124 ;  /* 0x00000010227c0825 */ /* 0x002fca00078e007c */
[----:B------:R1:W5:Y:S01]  /*2030*/  @P0 LDG.E.128 R112, desc[UR12][R124.64] ;  /* 0x0000000c7c700981 */ /* 0x000362000c1e1d00 */
[----:B0-----:R-:W0:Y:S01]  /*2040*/  LDC.64 R126, c[0x0][0x3b0] ;  /* 0x0000ec00ff7e7b82 */ /* 0x001e220000000a00 */
[----:B------:R-:W-:Y:S01]  /*2050*/  PLOP3.LUT P0, PT, PT, PT, UP0, 0x80, 0x8 ;  /* 0x000000000008781c */ /* 0x000fe20003f0f008 */
[----:B----4-:R-:W-:Y:S01]  /*2060*/  FADD.FTZ R151, R235, R151 ;  /* 0x00000097eb977221 */ /* 0x010fe20000010000 */
[----:B-1----:R-:W-:Y:S02]  /*2070*/  MOV R124, UR4 ;  /* 0x00000004007c7c02 */ /* 0x002fe40008000f00 */
[----:B------:R-:W-:Y:S01]  /*2080*/  MOV R125, UR5 ;  /* 0x00000005007d7c02 */ /* 0x000fe20008000f00 */
[----:B---3--:R-:W-:Y:S01]  /*2090*/  FADD.FTZ R150, R145, R150 ;  /* 0x0000009691967221 */ /* 0x008fe20000010000 */
[----:B------:R-:W-:Y:S01]  /*20a0*/  FFMA.FTZ R25, R164, R235, R25 ;  /* 0x000000eba4197223 */ /* 0x000fe20000010019 */
[----:B--2---:R-:W-:-:S06]  /*20b0*/  FADD.FTZ R149, R148, R149 ;  /* 0x0000009594957221 */ /* 0x004fcc0000010000 */
[----:B------:R1:W2:Y:S01]  /*20c0*/  @P0 LDG.E.U16 R236, desc[UR12][R124.64] ;  /* 0x0000000c7cec0981 */ /* 0x0002a2000c1e1500 */
[----:B------:R-:W-:Y:S01]  /*20d0*/  FFMA.FTZ R27, R135, R148, R27 ;  /* 0x00000094871b7223 */ /* 0x000fe2000001001b */
[----:B------:R-:W-:Y:S01]  /*20e0*/  FFMA.FTZ R24, R163, R144, R24 ;  /* 0x00000090a3187223 */ /* 0x000fe20000010018 */
[----:B------:R-:W-:Y:S01]  /*20f0*/  FFMA.FTZ R26, R133, R145, R26 ;  /* 0x00000091851a7223 */ /* 0x000fe2000001001a */
[----:B------:R-:W1:Y:S01]  /*2100*/  LDL.LU R125, [R1+0x34] ;  /* 0x00003400017d7983 */ /* 0x000e620000300800 */
[----:B------:R-:W-:-:S05]  /*2110*/  FADD.FTZ R171, R144, R171 ;  /* 0x000000ab90ab7221 */ /* 0x000fca0000010000 */
[----:B------:R-:W-:Y:S04]  /*2120*/  STL [R1+0x20], R171 ;  /* 0x000020ab01007387 */ /* 0x000fe80000100800 */
[----:B------:R-:W3:Y:S04]  /*2130*/  LDL.LU R235, [R1+0x44] ;  /* 0x0000440001eb7983 */ /* 0x000ee80000300800 */
[----:B------:R-:W-:Y:S04]  /*2140*/  STL [R1+0x24], R151 ;  /* 0x0000249701007387 */ /* 0x000fe80000100800 */
[----:B------:R-:W4:Y:S01]  /*2150*/  LDL.LU R124, [R1+0x38] ;  /* 0x00003800017c7983 */ /* 0x000f220000300800 */
[----:B0-----:R-:W-:-:S03]  /*2160*/  IMAD.WIDE.U32 R144, R34, 0x8, R126 ;  /* 0x0000000822907825 */ /* 0x001fc600078e007e */
[----:B------:R0:W-:Y:S04]  /*2170*/  STL [R1+0x28], R150 ;  /* 0x0000289601007387 */ /* 0x0001e80000100800 */
[----:B------:R0:W-:Y:S01]  /*2180*/  STL [R1+0x2c], R149 ;  /* 0x00002c9501007387 */ /* 0x0001e20000100800 */
[----:B------:R-:W-:Y:S01]  /*2190*/  FFMA.FTZ R28, R137, R130, R28 ;  /* 0x00000082891c7223 */ /* 0x000fe2000001001c */
[----:B------:R-:W-:Y:S01]  /*21a0*/  FFMA.FTZ R31, R140, R128, R31 ;  /* 0x000000808c1f7223 */ /* 0x000fe2000001001f */
[----:B------:R-:W-:Y:S01]  /*21b0*/  @!P3 IADD3 R184, PT, PT, R207, 0x4000, RZ ;  /* 0x00004000cfb8b810 */ /* 0x000fe20007ffe0ff */
[----:B------:R-:W5:Y:S01]  /*21c0*/  LDG.E.64 R144, desc[UR12][R144.64] ;  /* 0x0000000c90907981 */ /* 0x000f62000c1e1b00 */
[----:B0-----:R-:W-:-:S04]  /*21d0*/  IMAD.WIDE.U32 R150, R33, 0x8, R126 ;  /* 0x0000000821967825 */ /* 0x001fc800078e007e */
[--C-:B------:R-:W-:Y:S02]  /*21e0*/  IMAD.WIDE.U32 R148, R170, 0x8, R126.reuse ;  /* 0x00000008aa947825 */ /* 0x100fe400078e007e */
[----:B------:R-:W5:Y:S02]  /*21f0*/  LDG.E.64 R150, desc[UR12][R150.64] ;  /* 0x0000000c96967981 */ /* 0x000f64000c1e1b00 */
[----:B------:R-:W-:Y:S02]  /*2200*/  IMAD.WIDE.U32 R170, R32, 0x8, R126 ;  /* 0x0000000820aa7825 */ /* 0x000fe400078e007e */
[----:B------:R-:W2:Y:S04]  /*2210*/  LDL.LU R127, [R1+0x30] ;  /* 0x00003000017f7983 */ /* 0x000ea80000300800 */
[----:B------:R-:W5:Y:S04]  /*2220*/  LDG.E.64 R170, desc[UR12][R170.64] ;  /* 0x0000000caaaa7981 */ /* 0x000f68000c1e1b00 */
[----:B------:R-:W5:Y:S01]  /*2230*/  LDG.E.64 R148, desc[UR12][R148.64] ;  /* 0x0000000c94947981 */ /* 0x000f62000c1e1b00 */
[----:B-1----:R-:W-:Y:S01]  /*2240*/  FADD.FTZ R125, R131, R125 ;  /* 0x0000007d837d7221 */ /* 0x002fe20000010000 */
[----:B----4-:R-:W-:Y:S01]  /*2250*/  FADD.FTZ R124, R225, R124 ;  /* 0x0000007ce17c7221 */ /* 0x010fe20000010000 */
[----:B--2---:R-:W-:-:S02]  /*2260*/  FADD.FTZ R127, R130, R127 ;  /* 0x0000007f827f7221 */ /* 0x004fc40000010000 */
[----:B------:R-:W2:Y:S04]  /*2270*/  LDL.LU R130, [R1+0x3c] ;  /* 0x00003c0001827983 */ /* 0x000ea80000300800 */
[----:B------:R-:W-:Y:S04]  /*2280*/  STL [R1+0x30], R127 ;  /* 0x0000307f01007387 */ /* 0x000fe80000100800 */
[----:B------:R-:W-:Y:S04]  /*2290*/  STL [R1+0x34], R125 ;  /* 0x0000347d01007387 */ /* 0x000fe80000100800 */
[----:B------:R-:W-:Y:S01]  /*22a0*/  STL [R1+0x38], R124 ;  /* 0x0000387c01007387 */ /* 0x000fe20000100800 */
[----:B------:R-:W-:Y:S01]  /*22b0*/  BAR.SYNC.DEFER_BLOCKING 0x0 ;  /* 0x0000000000007b1d */ /* 0x000fe20000010000 */
[----:B------:R-:W-:Y:S01]  /*22c0*/  FFMA.FTZ R29, R138, R131, R29 ;  /* 0x000000838a1d7223 */ /* 0x000fe2000001001d */
[----:B------:R-:W-:-:S04]  /*22d0*/  FFMA.FTZ R183, R141, R129, R183 ;  /* 0x000000818db77223 */ /* 0x000fc800000100b7 */
[----:B------:R-:W0:Y:S01]  /*22e0*/  LDS.128 R124, [R184] ;  /* 0x00000000b87c7984 */ /* 0x000e220000000c00 */
[----:B--2---:R-:W-:Y:S01]  /*22f0*/  FADD.FTZ R130, R128, R130 ;  /* 0x0000008280827221 */ /* 0x004fe20000010000 */
[C---:B------:R-:W-:Y:S02]  /*2300*/  IADD3 R128, PT, PT, R207.reuse, 0x4030, RZ ;  /* 0x00004030cf807810 */ /* 0x040fe40007ffe0ff */
[----:B------:R-:W-:Y:S02]  /*2310*/  @!P3 IADD3 R128, PT, PT, R207, 0x4010, RZ ;  /* 0x00004010cf80b810 */ /* 0x000fe40007ffe0ff */
[----:B------:R-:W-:Y:S04]  /*2320*/  STL [R1+0x3c], R130 ;  /* 0x00003c8201007387 */ /* 0x000fe80000100800 */
[----:B------:R-:W2:Y:S01]  /*2330*/  LDL.LU R207, [R1+0x40] ;  /* 0x0000400001cf7983 */ /* 0x000ea20000300800 */
[----:B0-----:R-:W-:Y:S01]  /*2340*/  FADD.FTZ R125, RZ, R125 ;  /* 0x0000007dff7d7221 */ /* 0x001fe20000010000 */
[----:B---3--:R-:W-:-:S03]  /*2350*/  FADD.FTZ R235, R223, R235 ;  /* 0x000000ebdfeb7221 */ /* 0x008fc60000010000 */
[----:B------:R-:W-:Y:S01]  /*2360*/  FADD.FTZ R127, R127, R125 ;  /* 0x0000007d7f7f7221 */ /* 0x000fe20000010000 */
[----:B------:R-:W-:Y:S01]  /*2370*/  FADD.FTZ R124, RZ, R124 ;  /* 0x0000007cff7c7221 */ /* 0x000fe20000010000 */
[----:B------:R-:W-:Y:S01]  /*2380*/  @P0 HADD2.F32 R236, -RZ, R236.H0_H0 ;  /* 0x200000ecffec0230 */ /* 0x000fe20000004100 */
[----:B------:R-:W-:Y:S02]  /*2390*/  UISETP.NE.U32.AND UP1, UPT, UR16, URZ, UPT ;  /* 0x000000ff1000728c */ /* 0x000fe4000bf25070 */
[----:B------:R-:W-:Y:S02]  /*23a0*/  FADD.FTZ R124, R126, R124 ;  /* 0x0000007c7e7c7221 */ /* 0x000fe40000010000 */
[----:B------:R-:W-:Y:S01]  /*23b0*/  UISETP.NE.AND.EX UP1, UPT, UR17, URZ, UPT, UP1 ;  /* 0x000000ff1100728c */ /* 0x000fe2000bf25310 */
[----:B------:R-:W-:Y:S01]  /*23c0*/  @P0 R2UR UR4, R236 ;  /* 0x00000000ec0402ca */ /* 0x000fe200000e0000 */
[----:B------:R-:W-:Y:S01]  /*23d0*/  FFMA.FTZ R30, R139, R225, R30 ;  /* 0x000000e18b1e7223 */ /* 0x000fe2000001001e */
[----:B------:R-:W-:Y:S01]  /*23e0*/  FFMA.FTZ R190, R142, R223, R190 ;  /* 0x000000df8ebe7223 */ /* 0x000fe200000100be */
[----:B------:R-:W-:-:S10]  /*23f0*/  UMOV UR5, 0x3f800000 ;  /* 0x3f80000000057882 */ /* 0x000fd40000000000 */
[----:B------:R-:W-:Y:S01]  /*2400*/  @UP0 UMOV UR5, UR4 ;  /* 0x0000000400050c82 */ /* 0x000fe20008000000 */
[----:B--2---:R-:W-:Y:S02]  /*2410*/  FADD.FTZ R207, R129, R207 ;  /* 0x000000cf81cf7221 */ /* 0x004fe40000010000 */
[----:B------:R-:W0:Y:S04]  /*2420*/  LDS.128 R128, [R128] ;  /* 0x0000000080807984 */ /* 0x000e280000000c00 */
[----:B------:R1:W-:Y:S04]  /*2430*/  STL [R1+0x40], R207 ;  /* 0x000040cf01007387 */ /* 0x0003e80000100800 */
[----:B------:R1:W-:Y:S01]  /*2440*/  STL [R1+0x44], R235 ;  /* 0x000044eb01007387 */ /* 0x0003e20000100800 */
        /* <DEDUP_REMOVED lines=8> */
[----:B-1----:R-:W-:Y:S08]  /*24d0*/  BRA.U UP1, `(.L_x_8873) ;  /* 0x0000003101707547 */ /* 0x002ff0000b800000 */
[----:B------:R-:W-:Y:S01]  /*24e0*/  HFMA2 R125, -RZ, RZ, 0, 9.5367431640625e-07 ;  /* 0x00000010ff7d7431 */ /* 0x000fe200000001ff */
[----:B------:R-:W-:-:S04]  /*24f0*/  ISETP.NE.U32.AND P1, PT, RZ, UR20, PT ;  /* 0x00000014ff007c0c */ /* 0x000fc8000bf25070 */
[----:B------:R-:W-:Y:S01]  /*2500*/  ISETP.NE.AND.EX P1, PT, RZ, UR21, PT, P1 ;  /* 0x00000015ff007c0c */ /* 0x000fe2000bf25310 */
[----:B------:R-:W-:-:S06]  /*2510*/  IMAD.WIDE.U32 R124, R32, R125, UR22 ;  /* 0x00000016207c7e25 */ /* 0x000fcc000f8e007d */
[----:B------:R-:W5:Y:S06]  /*2520*/  LDG.E.128 R124, desc[UR12][R124.64] ;  /* 0x0000000c7c7c7981 */ /* 0x000f6c000c1e1d00 */
[----:B------:R-:W-:Y:S05]  /*2530*/  @P1 BRA `(.L_x_8874) ;  /* 0x0000000400781947 */ /* 0x000fea0003800000 */
[--C-:B------:R-:W-:Y:S01]  /*2540*/  FFMA.FTZ R185, R185, UR26, R131.reuse ;  /* 0x0000001ab9b97c23 */ /* 0x100fe20008010083 */
[----:B-----5:R-:W-:Y:S01]  /*2550*/  LOP3.LUT P5, RZ, R170, 0xff0000, RZ, 0xc0, !PT ;  /* 0x00ff0000aaff7812 */ /* 0x020fe200078ac0ff */
[----:B------:R-:W-:Y:S01]  /*2560*/  FFMA.FTZ R204, R204, UR26, R131 ;  /* 0x0000001acccc7c23 */ /* 0x000fe20008010083 */
[----:B------:R-:W-:Y:S01]  /*2570*/  LOP3.LUT P4, RZ, R170, 0xff000000, RZ, 0xc0, !PT ;  /* 0xff000000aaff7812 */ /* 0x000fe2000788c0ff */
[----:B------:R-:W-:Y:S01]  /*2580*/  FADD.FTZ R185, R203, -R185 ;  /* 0x800000b9cbb97221 */ /* 0x000fe20000010000 */
[----:B------:R-:W-:Y:S01]  /*2590*/  UMOV UR4, UR7 ;  /* 0x0000000700047c82 */ /* 0x000fe20008000000 */
[----:B------:R-:W-:Y:S01]  /*25a0*/  FADD.FTZ R202, R202, -R204 ;  /* 0x800000cccaca7221 */ /* 0x000fe20000010000 */
[----:B------:R-:W-:Y:S01]  /*25b0*/  MOV R130, RZ ;  /* 0x000000ff00827202 */ /* 0x000fe20000000f00 */
[----:B------:R-:W-:Y:S01]  /*25c0*/  FMUL.FTZ R185, R185, UR19 ;  /* 0x00000013b9b97c20 */ /* 0x000fe20008410000 */
[--C-:B------:R-:W-:Y:S01]  /*25d0*/  FFMA.FTZ R188, R188, UR26, R131.reuse ;  /* 0x0000001abcbc7c23 */ /* 0x100fe20008010083 */
[----:B------:R-:W-:Y:S01]  /*25e0*/  FMUL.FTZ R184, R202, UR19 ;  /* 0x00000013cab87c20 */ /* 0x000fe20008410000 */
[----:B------:R-:W-:Y:S01]  /*25f0*/  LOP3.LUT P0, RZ, R171, 0xff, RZ, 0xc0, !PT ;  /* 0x000000ffabff7812 */ /* 0x000fe2000780c0ff */
[----:B------:R-:W-:Y:S01]  /*2600*/  FMUL.FTZ R128, R185, UR5 ;  /* 0x00000005b9807c20 */ /* 0x000fe20008410000 */
[----:B------:R-:W-:Y:S01]  /*2610*/  FFMA.FTZ R199, R199, UR26, R131 ;  /* 0x0000001ac7c77c23 */ /* 0x000fe20008010083 */
[----:B------:R-:W-:-:S02]  /*2620*/  @P5 HADD2.F32 R129, -RZ, R125.H0_H0 ;  /* 0x2000007dff815230 */ /* 0x000fc40000004100 */
[----:B------:R-:W-:Y:S01]  /*2630*/  FMUL.FTZ R184, R184, UR5 ;  /* 0x00000005b8b87c20 */ /* 0x000fe20008410000 */
[----:B------:R-:W-:Y:S01]  /*2640*/  FMUL.FTZ R128, R128, UR4 ;  /* 0x0000000480807c20 */ /* 0x000fe20008410000 */
[----:B------:R-:W-:Y:S01]  /*2650*/  LOP3.LUT P2, RZ, R171, 0xff00, RZ, 0xc0, !PT ;  /* 0x0000ff00abff7812 */ /* 0x000fe2000784c0ff */
[----:B------:R-:W-:Y:S01]  /*2660*/  FADD.FTZ R201, R201, -R199 ;  /* 0x800000c7c9c97221 */ /* 0x000fe20000010000 */
[----:B------:R-:W-:Y:S01]  /*2670*/  FFMA.FTZ R187, R187, UR26, R131 ;  /* 0x0000001abbbb7c23 */ /* 0x000fe20008010083 */
[----:B------:R-:W-:Y:S01]  /*2680*/  @P5 FMUL.FTZ R130, R128, R129 ;  /* 0x0000008180825220 */ /* 0x000fe20000410000 */
[----:B------:R-:W-:Y:S02]  /*2690*/  @P4 HADD2.F32 R129, -RZ, R125.H1_H1 ;  /* 0x3000007dff814230 */ /* 0x000fe40000004100 */
[----:B------:R-:W-:Y:S01]  /*26a0*/  FMUL.FTZ R125, R184, UR4 ;  /* 0x00000004b87d7c20 */ /* 0x000fe20008410000 */
[----:B------:R-:W-:Y:S02]  /*26b0*/  CS2R R184, SRZ ;  /* 0x0000000000b87805 */ /* 0x000fe4000001ff00 */
[----:B------:R-:W-:Y:S01]  /*26c0*/  LOP3.LUT P3, RZ, R171, 0xff0000, RZ, 0xc0, !PT ;  /* 0x00ff0000abff7812 */ /* 0x000fe2000786c0ff */
[----:B------:R-:W-:Y:S01]  /*26d0*/  FADD.FTZ R187, R198, -R187 ;  /* 0x800000bbc6bb7221 */ /* 0x000fe20000010000 */
[----:B------:R-:W-:Y:S01]  /*26e0*/  @P4 FMUL.FTZ R185, R125, R129 ;  /* 0x000000817db94220 */ /* 0x000fe20000410000 */
[----:B------:R-:W-:Y:S01]  /*26f0*/  FADD.FTZ R129, R200, -R188 ;  /* 0x800000bcc8817221 */ /* 0x000fe20000010000 */
[----:B------:R-:W-:-:S02]  /*2700*/  @P0 HADD2.F32 R188, -RZ, R126.H0_H0 ;  /* 0x2000007effbc0230 */ /* 0x000fc40000004100 */
[----:B------:R-:W-:Y:S01]  /*2710*/  FMUL.FTZ R187, R187, UR19 ;  /* 0x00000013bbbb7c20 */ /* 0x000fe20008410000 */
[----:B------:R-:W-:Y:S02]  /*2720*/  @P2 HADD2.F32 R199, -RZ, R126.H1_H1 ;  /* 0x3000007effc72230 */ /* 0x000fe40000004100 */
[----:B------:R-:W-:Y:S01]  /*2730*/  FMUL.FTZ R129, R129, UR19 ;  /* 0x0000001381817c20 */ /* 0x000fe20008410000 */
[--C-:B------:R-:W-:Y:S01]  /*2740*/  FFMA.FTZ R196, R196, UR26, R131.reuse ;  /* 0x0000001ac4c47c23 */ /* 0x100fe20008010083 */
[----:B------:R-:W-:Y:S01]  /*2750*/  FMUL.FTZ R187, R187, UR5 ;  /* 0x00000005bbbb7c20 */ /* 0x000fe20008410000 */
[--C-:B------:R-:W-:Y:S01]  /*2760*/  FFMA.FTZ R186, R186, UR26, R131.reuse ;  /* 0x0000001ababa7c23 */ /* 0x100fe20008010083 */
[----:B------:R-:W-:Y:S01]  /*2770*/  FMUL.FTZ R129, R129, UR5 ;  /* 0x0000000581817c20 */ /* 0x000fe20008410000 */
[----:B------:R-:W-:Y:S01]  /*2780*/  FADD.FTZ R197, R197, -R196 ;  /* 0x800000c4c5c57221 */ /* 0x000fe20000010000 */
[----:B------:R-:W-:Y:S02]  /*2790*/  @P3 HADD2.F32 R198, -RZ, R127.H0_H0 ;  /* 0x2000007fffc63230 */ /* 0x000fe40000004100 */
[----:B------:R-:W-:Y:S01]  /*27a0*/  FMUL.FTZ R196, R187, UR4 ;  /* 0x00000004bbc47c20 */ /* 0x000fe20008410000 */
[----:B------:R-:W-:Y:S01]  /*27b0*/  FMUL.FTZ R129, R129, UR4 ;  /* 0x0000000481817c20 */ /* 0x000fe20008410000 */
[----:B------:R-:W-:Y:S01]  /*27c0*/  FADD.FTZ R189, R189, -R186 ;  /* 0x800000babdbd7221 */ /* 0x000fe20000010000 */
[----:B------:R-:W-:Y:S01]  /*27d0*/  MOV R187, RZ ;  /* 0x000000ff00bb7202 */ /* 0x000fe20000000f00 */
[----:B------:R-:W-:Y:S01]  /*27e0*/  @P3 FMUL.FTZ R187, R196, R198 ;  /* 0x000000c6c4bb3220 */ /* 0x000fe20000410000 */
[----:B------:R-:W-:Y:S01]  /*27f0*/  @P0 FMUL.FTZ R184, R129, R188 ;  /* 0x000000bc81b80220 */ /* 0x000fe20000410000 */
[----:B------:R-:W-:Y:S01]  /*2800*/  FMUL.FTZ R188, R201, UR19 ;  /* 0x00000013c9bc7c20 */ /* 0x000fe20008410000 */
[----:B------:R-:W-:Y:S01]  /*2810*/  FMUL.FTZ R129, R40, R129 ;  /* 0x0000008128817220 */ /* 0x000fe20000410000 */
[----:B------:R-:W-:Y:S01]  /*2820*/  FMUL.FTZ R196, R42, R196 ;  /* 0x000000c42ac47220 */ /* 0x000fe20000410000 */
[----:B------:R-:W-:Y:S01]  /*2830*/  FMUL.FTZ R197, R197, UR19 ;  /* 0x00000013c5c57c20 */ /* 0x000fe20008410000 */
[----:B------:R-:W-:Y:S01]  /*2840*/  FMUL.FTZ R188, R188, UR5 ;  /* 0x00000005bcbc7c20 */ /* 0x000fe20008410000 */
[----:B------:R-:W-:Y:S01]  /*2850*/  FMUL.FTZ R189, R189, UR19 ;  /* 0x00000013bdbd7c20 */ /* 0x000fe20008410000 */
[----:B------:R-:W-:Y:S01]  /*2860*/  FSEL R129, R129, RZ, P0 ;  /* 0x000000ff81817208 */ /* 0x000fe20000000000 */
[----:B------:R-:W-:Y:S01]  /*2870*/  FFMA.FTZ R206, R206, UR26, R131 ;  /* 0x0000001acece7c23 */ /* 0x000fe20008010083 */
[----:B------:R-:W-:Y:S01]  /*2880*/  FMUL.FTZ R126, R188, UR4 ;  /* 0x00000004bc7e7c20 */ /* 0x000fe20008410000 */
[----:B------:R-:W-:Y:S01]  /*2890*/  MOV R188, RZ ;  /* 0x000000ff00bc7202 */ /* 0x000fe20000000f00 */
[----:B------:R-:W-:Y:S01]  /*28a0*/  FMUL.FTZ R197, R197, UR5 ;  /* 0x00000005c5c57c20 */ /* 0x000fe20008410000 */
[----:B------:R-:W-:Y:S01]  /*28b0*/  ISETP.GE.U32.AND P0, PT, R170, RZ, PT ;  /* 0x000000ffaa00720c */ /* 0x000fe20003f06070 */
[----:B------:R-:W-:Y:S01]  /*28c0*/  @P2 FMUL.FTZ R188, R126, R199 ;  /* 0x000000c77ebc2220 */ /* 0x000fe20000410000 */
[----:B------:R-:W-:Y:S01]  /*28d0*/  FMUL.FTZ R126, R41, R126 ;  /* 0x0000007e297e7220 */ /* 0x000fe20000410000 */
[----:B------:R-:W-:Y:S01]  /*28e0*/  FMUL.FTZ R189, R189, UR5 ;  /* 0x00000005bdbd7c20 */ /* 0x000fe20008410000 */
[----:B------:R-:W-:Y:S01]  /*28f0*/  ISETP.GE.U32.AND.EX P0, PT, R171, 0x1000000, PT, P0 ;  /* 0x01000000ab00780c */ /* 0x000fe20003f06100 */
[----:B------:R-:W-:Y:S01]  /*2900*/  FADD.FTZ R205, R205, -R206 ;  /* 0x800000cecdcd7221 */ /* 0x000fe20000010000 */
[----:B------:R-:W-:Y:S01]  /*2910*/  FSEL R171, R196, RZ, P3 ;  /* 0x000000ffc4ab7208 */ /* 0x000fe20001800000 */
[----:B------:R-:W-:Y:S01]  /*2920*/  FMUL.FTZ R196, R189, UR4 ;  /* 0x00000004bdc47c20 */ /* 0x000fe20008410000 */
[----:B------:R-:W-:Y:S01]  /*2930*/  FSEL R126, R126, RZ, P2 ;  /* 0x000000ff7e7e7208 */ /* 0x000fe20001000000 */
[----:B------:R-:W-:Y:S01]  /*2940*/  FMUL.FTZ R205, R205, UR19 ;  /* 0x00000013cdcd7c20 */ /* 0x000fe20008410000 */
[----:B------:R-:W-:Y:S01]  /*2950*/  LOP3.LUT P2, RZ, R170, 0xff, RZ, 0xc0, !PT ;  /* 0x000000ffaaff7812 */ /* 0x000fe2000784c0ff */
[----:B------:R-:W-:Y:S01]  /*2960*/  FMUL.FTZ R128, R38, R128 ;  /* 0x0000008026807220 */ /* 0x000fe20000410000 */
[----:B------:R-:W-:Y:S01]  /*2970*/  LOP3.LUT P3, RZ, R170, 0xff00, RZ, 0xc0, !PT ;  /* 0x0000ff00aaff7812 */ /* 0x000fe2000786c0ff */
[----:B------:R-:W-:Y:S01]  /*2980*/  FMUL.FTZ R125, R39, R125 ;  /* 0x0000007d277d7220 */ /* 0x000fe20000410000 */
[----:B------:R-:W-:-:S02]  /*2990*/  MOV R170, RZ ;  /* 0x000000ff00aa7202 */ /* 0x000fc40000000f00 */
[----:B------:R-:W-:Y:S01]  /*29a0*/  FSEL R128, R128, RZ, P5 ;  /* 0x000000ff80807208 */ /* 0x000fe20002800000 */
[----:B------:R-:W-:Y:S02]  /*29b0*/  @P0 HADD2.F32 R186, -RZ, R127.H1_H1 ;  /* 0x3000007fffba0230 */ /* 0x000fe40000004100 */
[----:B------:R-:W-:Y:S01]  /*29c0*/  FMUL.FTZ R127, R197, UR4 ;  /* 0x00000004c57f7c20 */ /* 0x000fe20008410000 */
[----:B------:R-:W-:Y:S02]  /*29d0*/  FSEL R125, R125, RZ, P4 ;  /* 0x000000ff7d7d7208 */ /* 0x000fe40002000000 */
[----:B------:R-:W-:Y:S01]  /*29e0*/  F2FP.F16.F32.PACK_AB R126, R126, R129 ;  /* 0x000000817e7e723e */ /* 0x000fe200000000ff */
[----:B------:R-:W-:Y:S01]  /*29f0*/  @P0 FMUL.FTZ R170, R127, R186 ;  /* 0x000000ba7faa0220 */ /* 0x000fe20000410000 */
[--C-:B------:R-:W-:Y:S01]  /*2a00*/  @P2 HADD2.F32 R189, -RZ, R124.reuse.H0_H0 ;  /* 0x2000007cffbd2230 */ /* 0x100fe20000004100 */
[----:B------:R-:W-:Y:S01]  /*2a10*/  MOV R186, RZ ;  /* 0x000000ff00ba7202 */ /* 0x000fe20000000f00 */
[----:B------:R-:W-:-:S02]  /*2a20*/  @P3 HADD2.F32 R197, -RZ, R124.H1_H1 ;  /* 0x3000007cffc53230 */ /* 0x000fc40000004100 */
[----:B------:R-:W-:Y:S01]  /*2a30*/  FMUL.FTZ R127, R43, R127 ;  /* 0x0000007f2b7f7220 */ /* 0x000fe20000410000 */
[----:B------:R-:W-:Y:S01]  /*2a40*/  F2FP.F16.F32.PACK_AB R125, R125, R128 ;  /* 0x000000807d7d723e */ /* 0x000fe200000000ff */
[----:B------:R-:W-:Y:S01]  /*2a50*/  @P2 FMUL.FTZ R186, R196, R189 ;  /* 0x000000bdc4ba2220 */ /* 0x000fe20000410000 */
[----:B------:R-:W-:Y:S01]  /*2a60*/  FMUL.FTZ R189, R205, UR5 ;  /* 0x00000005cdbd7c20 */ /* 0x000fe20008410000 */
[----:B------:R-:W-:Y:S01]  /*2a70*/  FMUL.FTZ R196, R36, R196 ;  /* 0x000000c424c47220 */ /* 0x000fe20000410000 */
[----:B------:R-:W-:Y:S02]  /*2a80*/  FSEL R127, R127, RZ, P0 ;  /* 0x000000ff7f7f7208 */ /* 0x000fe40000000000 */
[----:B------:R-:W-:Y:S01]  /*2a90*/  FMUL.FTZ R124, R189, UR4 ;  /* 0x00000004bd7c7c20 */ /* 0x000fe20008410000 */
[----:B------:R-:W-:Y:S02]  /*2aa0*/  MOV R189, RZ ;  /* 0x000000ff00bd7202 */ /* 0x000fe40000000f00 */
[----:B------:R-:W-:Y:S01]  /*2ab0*/  FSEL R196, R196, RZ, P2 ;  /* 0x000000ffc4c47208 */ /* 0x000fe20001000000 */
[----:B------:R-:W-:Y:S01]  /*2ac0*/  @P3 FMUL.FTZ R189, R124, R197 ;  /* 0x000000c57cbd3220 */ /* 0x000fe20000410000 */
[----:B------:R-:W-:Y:S01]  /*2ad0*/  FMUL.FTZ R124, R37, R124 ;  /* 0x0000007c257c7220 */ /* 0x000fe20000410000 */
[----:B------:R-:W-:-:S04]  /*2ae0*/  F2FP.F16.F32.PACK_AB R127, R127, R171 ;  /* 0x000000ab7f7f723e */ /* 0x000fc800000000ff */
[----:B------:R-:W-:-:S04]  /*2af0*/  FSEL R124, R124, RZ, P3 ;  /* 0x000000ff7c7c7208 */ /* 0x000fc80001800000 */
[----:B------:R-:W-:Y:S01]  /*2b00*/  F2FP.F16.F32.PACK_AB R124, R124, R196 ;  /* 0x000000c47c7c723e */ /* 0x000fe200000000ff */
[----:B------:R-:W-:Y:S06]  /*2b10*/  BRA `(.L_x_8875) ;  /* 0x0000000400847947 */ /* 0x000fec0003800000 */
.L_x_8874:
        /* <DEDUP_REMOVED lines=9> */
[----:B------:R-:W-:Y:S01]  /*2bb0*/  FFMA.FTZ R188, R188, UR26, R131 ;  /* 0x0000001abcbc7c23 */ /* 0x000fe20008010083 */
[----:B------:R-:W-:Y:S01]  /*2bc0*/  FMUL.FTZ R116, R116, UR19 ;  /* 0x0000001374747c20 */ /* 0x000fe20008410000 */
[----:B------:R-:W-:Y:S01]  /*2bd0*/  CS2R R184, SRZ ;  /* 0x0000000000b87805 */ /* 0x000fe2000001ff00 */
[----:B------:R-:W-:Y:S01]  /*2be0*/  FMUL.FTZ R128, R117, UR5 ;  /* 0x0000000575807c20 */ /* 0x000fe20008410000 */
[----:B------:R-:W-:Y:S01]  /*2bf0*/  LOP3.LUT P4, RZ, R171, 0xff, RZ, 0xc0, !PT ;  /* 0x000000ffabff7812 */ /* 0x000fe2000788c0ff */
[----:B------:R-:W-:-:S02]  /*2c00*/  @P2 HADD2.F32 R118, -RZ, R125.H0_H0 ;  /* 0x2000007dff762230 */ /* 0x000fc40000004100 */
[----:B------:R-:W-:Y:S01]  /*2c10*/  FMUL.FTZ R119, R116, UR5 ;  /* 0x0000000574777c20 */ /* 0x000fe20008410000 */
[----:B------:R-:W-:Y:S01]  /*2c20*/  FMUL.FTZ R128, R128, UR4 ;  /* 0x0000000480807c20 */ /* 0x000fe20008410000 */
[--C-:B------:R-:W-:Y:S01]  /*2c30*/  FFMA.FTZ R199, R199, UR26, R131.reuse ;  /* 0x0000001ac7c77c23 */ /* 0x100fe20008010083 */
[----:B------:R-:W-:Y:S01]  /*2c40*/  LOP3.LUT P5, RZ, R171, 0xff00, RZ, 0xc0, !PT ;  /* 0x0000ff00abff7812 */ /* 0x000fe200078ac0ff */
[----:B------:R-:W-:Y:S01]  /*2c50*/  FFMA.FTZ R187, R187, UR26, R131 ;  /* 0x0000001abbbb7c23 */ /* 0x000fe20008010083 */
[----:B------:R-:W-:Y:S01]  /*2c60*/  @P2 FMUL.FTZ R130, R128, R118 ;  /* 0x0000007680822220 */ /* 0x000fe20000410000 */
[----:B------:R-:W-:Y:S02]  /*2c70*/  @P3 HADD2.F32 R118, -RZ, R125.H1_H1 ;  /* 0x3000007dff763230 */ /* 0x000fe40000004100 */
[----:B------:R-:W-:Y:S01]  /*2c80*/  FMUL.FTZ R125, R119, UR4 ;  /* 0x00000004777d7c20 */ /* 0x000fe20008410000 */
[----:B------:R-:W-:Y:S01]  /*2c90*/  FADD.FTZ R199, R201, -R199 ;  /* 0x800000c7c9c77221 */ /* 0x000fe20000010000 */
[----:B------:R-:W-:Y:S01]  /*2ca0*/  LOP3.LUT P6, RZ, R171, 0xff0000, RZ, 0xc0, !PT ;  /* 0x00ff0000abff7812 */ /* 0x000fe200078cc0ff */
[----:B------:R-:W-:Y:S01]  /*2cb0*/  FADD.FTZ R198, R198, -R187 ;  /* 0x800000bbc6c67221 */ /* 0x000fe20000010000 */
[----:B------:R-:W-:Y:S01]  /*2cc0*/  @P3 FMUL.FTZ R185, R125, R118 ;  /* 0x000000767db93220 */ /* 0x000fe20000410000 */
[----:B------:R-:W-:Y:S01]  /*2cd0*/  FADD.FTZ R118, R200, -R188 ;  /* 0x800000bcc8767221 */ /* 0x000fe20000010000 */
[----:B------:R-:W-:Y:S01]  /*2ce0*/  FMUL.FTZ R199, R199, UR19 ;  /* 0x00000013c7c77c20 */ /* 0x000fe20008410000 */
[----:B------:R-:W-:Y:S01]  /*2cf0*/  @P4 HADD2.F32 R129, -RZ, R126.H0_H0 ;  /* 0x2000007eff814230 */ /* 0x000fe20000004100 */
[----:B------:R-:W-:Y:S01]  /*2d00*/  ISETP.GE.U32.AND P0, PT, R170, RZ, PT ;  /* 0x000000ffaa00720c */ /* 0x000fe20003f06070 */
[----:B------:R-:W-:Y:S01]  /*2d10*/  FMUL.FTZ R118, R118, UR19 ;  /* 0x0000001376767c20 */ /* 0x000fe20008410000 */
[----:B------:R-:W-:Y:S01]  /*2d20*/  FMUL.FTZ R188, R199, UR5 ;  /* 0x00000005c7bc7c20 */ /* 0x000fe20008410000 */
[----:B------:R-:W-:Y:S01]  /*2d30*/  FFMA.FTZ R196, R196, UR26, R131 ;  /* 0x0000001ac4c47c23 */ /* 0x000fe20008010083 */
[----:B------:R-:W-:Y:S01]  /*2d40*/  ISETP.GE.U32.AND.EX P0, PT, R171, 0x1000000, PT, P0 ;  /* 0x01000000ab00780c */ /* 0x000fe20003f06100 */
[----:B------:R-:W-:Y:S01]  /*2d50*/  FMUL.FTZ R119, R118, UR5 ;  /* 0x0000000576777c20 */ /* 0x000fe20008410000 */
[----:B------:R-:W-:Y:S01]  /*2d60*/  MOV R187, RZ ;  /* 0x000000ff00bb7202 */ /* 0x000fe20000000f00 */
[----:B------:R-:W-:Y:S01]  /*2d70*/  FADD.FTZ R197, R197, -R196 ;  /* 0x800000c4c5c57221 */ /* 0x000fe20000010000 */
[----:B------:R-:W-:-:S02]  /*2d80*/  @P6 HADD2.F32 R171, -RZ, R127.H0_H0 ;  /* 0x2000007fffab6230 */ /* 0x000fc40000004100 */
[----:B------:R-:W-:Y:S01]  /*2d90*/  FMUL.FTZ R119, R119, UR4 ;  /* 0x0000000477777c20 */ /* 0x000fe20008410000 */
[--C-:B------:R-:W-:Y:S01]  /*2da0*/  FFMA.FTZ R186, R186, UR26, R131.reuse ;  /* 0x0000001ababa7c23 */ /* 0x100fe20008010083 */
[----:B------:R-:W-:Y:S01]  /*2db0*/  FMUL.FTZ R197, R197, UR19 ;  /* 0x00000013c5c57c20 */ /* 0x000fe20008410000 */
[----:B------:R-:W-:Y:S01]  /*2dc0*/  FFMA.FTZ R206, R206, UR26, R131 ;  /* 0x0000001acece7c23 */ /* 0x000fe20008010083 */
[----:B------:R-:W-:Y:S01]  /*2dd0*/  @P4 FMUL.FTZ R184, R119, R129 ;  /* 0x0000008177b84220 */ /* 0x000fe20000410000 */
[----:B------:R-:W-:Y:S02]  /*2de0*/  @P5 HADD2.F32 R129, -RZ, R126.H1_H1 ;  /* 0x3000007eff815230 */ /* 0x000fe40000004100 */
[----:B------:R-:W-:Y:S01]  /*2df0*/  FMUL.FTZ R126, R188, UR4 ;  /* 0x00000004bc7e7c20 */ /* 0x000fe20008410000 */
[----:B------:R-:W-:Y:S01]  /*2e00*/  FMUL.FTZ R119, R40, R119 ;  /* 0x0000007728777220 */ /* 0x000fe20000410000 */
[----:B------:R-:W-:Y:S01]  /*2e10*/  MOV R188, RZ ;  /* 0x000000ff00bc7202 */ /* 0x000fe20000000f00 */
[----:B------:R-:W-:Y:S01]  /*2e20*/  FADD.FTZ R189, R189, -R186 ;  /* 0x800000babdbd7221 */ /* 0x000fe20000010000 */
[----:B------:R-:W-:Y:S01]  /*2e30*/  @P5 FMUL.FTZ R188, R126, R129 ;  /* 0x000000817ebc5220 */ /* 0x000fe20000410000 */
[----:B------:R-:W-:Y:S01]  /*2e40*/  FMUL.FTZ R129, R41, R126 ;  /* 0x0000007e29817220 */ /* 0x000fe20000410000 */
[----:B------:R-:W-:Y:S01]  /*2e50*/  FSEL R126, R119, RZ, P4 ;  /* 0x000000ff777e7208 */ /* 0x000fe20002000000 */
[----:B------:R-:W-:Y:S01]  /*2e60*/  FMUL.FTZ R119, R198, UR19 ;  /* 0x00000013c6777c20 */ /* 0x000fe20008410000 */
[C---:B------:R-:W-:Y:S01]  /*2e70*/  LOP3.LUT P4, RZ, R170.reuse, 0xff, RZ, 0xc0, !PT ;  /* 0x000000ffaaff7812 */ /* 0x040fe2000788c0ff */
[----:B------:R-:W-:Y:S01]  /*2e80*/  @P0 HADD2.F32 R196, -RZ, R127.H1_H1 ;  /* 0x3000007fffc40230 */ /* 0x000fe20000004100 */
[----:B------:R-:W-:Y:S01]  /*2e90*/  FSEL R129, R129, RZ, P5 ;  /* 0x000000ff81817208 */ /* 0x000fe20002800000 */
[----:B------:R-:W-:Y:S01]  /*2ea0*/  FADD.FTZ R205, R205, -R206 ;  /* 0x800000cecdcd7221 */ /* 0x000fe20000010000 */
[----:B------:R-:W-:Y:S01]  /*2eb0*/  LOP3.LUT P5, RZ, R170, 0xff00, RZ, 0xc0, !PT ;  /* 0x0000ff00aaff7812 */ /* 0x000fe200078ac0ff */
[----:B------:R-:W-:Y:S01]  /*2ec0*/  FMUL.FTZ R170, R119, UR5 ;  /* 0x0000000577aa7c20 */ /* 0x000fe20008410000 */
[----:B------:R-:W-:Y:S01]  /*2ed0*/  F2FP.F16.F32.PACK_AB R119, R197, R119 ;  /* 0x00000077c577723e */ /* 0x000fe200000000ff */
[----:B------:R-:W-:Y:S01]  /*2ee0*/  FMUL.FTZ R128, R38, R128 ;  /* 0x0000008026807220 */ /* 0x000fe20000410000 */
[----:B------:R-:W-:Y:S01]  /*2ef0*/  F2FP.F16.F32.PACK_AB R117, R116, R117 ;  /* 0x000000757475723e */ /* 0x000fe200000000ff */
[----:B------:R-:W-:Y:S01]  /*2f00*/  FMUL.FTZ R170, R170, UR4 ;  /* 0x00000004aaaa7c20 */ /* 0x000fe20008410000 */
[----:B------:R-:W-:Y:S01]  /*2f10*/  FMUL.FTZ R116, R205, UR19 ;  /* 0x00000013cd747c20 */ /* 0x000fe20008410000 */
[----:B------:R-:W-:Y:S01]  /*2f20*/  MOV R186, RZ ;  /* 0x000000ff00ba7202 */ /* 0x000fe20000000f00 */
[----:B------:R-:W-:Y:S01]  /*2f30*/  FMUL.FTZ R125, R39, R125 ;  /* 0x0000007d277d7220 */ /* 0x000fe20000410000 */
[----:B------:R-:W-:Y:S01]  /*2f40*/  @P6 FMUL.FTZ R187, R170, R171 ;  /* 0x000000abaabb6220 */ /* 0x000fe20000410000 */
[----:B------:R-:W-:Y:S01]  /*2f50*/  FMUL.FTZ R171, R42, R170 ;  /* 0x000000aa2aab7220 */ /* 0x000fe20000410000 */
[----:B------:R-:W-:Y:S01]  /*2f60*/  FMUL.FTZ R170, R197, UR5 ;  /* 0x00000005c5aa7c20 */ /* 0x000fe20008410000 */
[----:B------:R-:W-:Y:S01]  /*2f70*/  FMUL.FTZ R197, R189, UR19 ;  /* 0x00000013bdc57c20 */ /* 0x000fe20008410000 */
[--C-:B------:R-:W-:Y:S01]  /*2f80*/  @P4 HADD2.F32 R189, -RZ, R124.reuse.H0_H0 ;  /* 0x2000007cffbd4230 */ /* 0x100fe20000004100 */
[----:B------:R-:W-:Y:S01]  /*2f90*/  FSEL R128, R128, RZ, P2 ;  /* 0x000000ff80807208 */ /* 0x000fe20001000000 */
[----:B------:R-:W-:Y:S01]  /*2fa0*/  FMUL.FTZ R127, R170, UR4 ;  /* 0x00000004aa7f7c20 */ /* 0x000fe20008410000 */
[----:B------:R-:W-:Y:S01]  /*2fb0*/  MOV R170, RZ ;  /* 0x000000ff00aa7202 */ /* 0x000fe20000000f00 */
[----:B------:R-:W-:Y:S01]  /*2fc0*/  @P5 HADD2.F32 R198, -RZ, R124.H1_H1 ;  /* 0x3000007cffc65230 */ /* 0x000fe20000004100 */
[----:B------:R-:W-:Y:S01]  /*2fd0*/  FSEL R171, R171, RZ, P6 ;  /* 0x000000ffabab7208 */ /* 0x000fe20003000000 */
[----:B------:R-:W-:Y:S01]  /*2fe0*/  @P0 FMUL.FTZ R170, R127, R196 ;  /* 0x000000c47faa0220 */ /* 0x000fe20000410000 */
[----:B------:R-:W-:Y:S01]  /*2ff0*/  FMUL.FTZ R196, R197, UR5 ;  /* 0x00000005c5c47c20 */ /* 0x000fe20008410000 */
[----:B------:R-:W-:Y:S01]  /*3000*/  FMUL.FTZ R127, R43, R127 ;  /* 0x0000007f2b7f7220 */ /* 0x000fe20000410000 */
[----:B------:R-:W-:-:S02]  /*3010*/  FSEL R125, R125, RZ, P3 ;  /* 0x000000ff7d7d7208 */ /* 0x000fc40001800000 */
[----:B------:R-:W-:Y:S01]  /*3020*/  FMUL.FTZ R196, R196, UR4 ;  /* 0x00000004c4c47c20 */ /* 0x000fe20008410000 */
[----:B------:R-:W-:Y:S02]  /*3030*/  F2FP.F16.F32.PACK_AB R118, R199, R118 ;  /* 0x00000076c776723e */ /* 0x000fe400000000ff */
[----:B------:R-:W-:Y:S01]  /*3040*/  FSEL R127, R127, RZ, P0 ;  /* 0x000000ff7f7f7208 */ /* 0x000fe20000000000 */
[----:B------:R-:W-:Y:S01]  /*3050*/  @P4 FMUL.FTZ R186, R196, R189 ;  /* 0x000000bdc4ba4220 */ /* 0x000fe20000410000 */
[----:B------:R-:W-:Y:S01]  /*3060*/  FMUL.FTZ R189, R116, UR5 ;  /* 0x0000000574bd7c20 */ /* 0x000fe20008410000 */
[----:B------:R-:W-:Y:S01]  /*3070*/  FMUL.FTZ R196, R36, R196 ;  /* 0x000000c424c47220 */ /* 0x000fe20000410000 */
[----:B------:R-:W-:Y:S02]  /*3080*/  F2FP.F16.F32.PACK_AB R116, R116, R197 ;  /* 0x000000c57474723e */ /* 0x000fe400000000ff */
[----:B------:R-:W-:Y:S01]  /*3090*/  FMUL.FTZ R124, R189, UR4 ;  /* 0x00000004bd7c7c20 */ /* 0x000fe20008410000 */
[----:B------:R-:W-:-:S02]  /*30a0*/  MOV R189, RZ ;  /* 0x000000ff00bd7202 */ /* 0x000fc40000000f00 */
[----:B------:R-:W-:Y:S01]  /*30b0*/  FSEL R196, R196, RZ, P4 ;  /* 0x000000ffc4c47208 */ /* 0x000fe20002000000 */
[----:B------:R-:W-:Y:S01]  /*30c0*/  @P5 FMUL.FTZ R189, R124, R198 ;  /* 0x000000c67cbd5220 */ /* 0x000fe20000410000 */
[----:B------:R-:W-:Y:S01]  /*30d0*/  FMUL.FTZ R124, R37, R124 ;  /* 0x0000007c257c7220 */ /* 0x000fe20000410000 */
[----:B------:R-:W-:Y:S02]  /*30e0*/  F2FP.F16.F32.PACK_AB R127, R127, R171 ;  /* 0x000000ab7f7f723e */ /* 0x000fe400000000ff */
[----:B------:R-:W-:Y:S02]  /*30f0*/  F2FP.F16.F32.PACK_AB R126, R129, R126 ;  /* 0x0000007e817e723e */ /* 0x000fe400000000ff */
[----:B------:R-:W-:Y:S02]  /*3100*/  FSEL R124, R124, RZ, P5 ;  /* 0x000000ff7c7c7208 */ /* 0x000fe40002800000 */
[----:B------:R-:W-:Y:S02]  /*3110*/  F2FP.F16.F32.PACK_AB R125, R125, R128 ;  /* 0x000000807d7d723e */ /* 0x000fe400000000ff */
[----:B------:R-:W-:-:S07]  /*3120*/  F2FP.F16.F32.PACK_AB R124, R124, R196 ;  /* 0x000000c47c7c723e */ /* 0x000fce00000000ff */
.L_x_8875:
[----:B------:R-:W0:Y:S01]  /*3130*/  @P1 LDC.64 R128, c[0x0][0x478] ;  /* 0x00011e00ff801b82 */ /* 0x000e220000000a00 */
[----:B------:R-:W-:-:S07]  /*3140*/  MOV R198, 0x10 ;  /* 0x0000001000c67802 */ /* 0x000fce0000000f00 */
[----:B------:R-:W1:Y:S01]  /*3150*/  LDC.64 R196, c[0x0][0x468] ;  /* 0x00011a00ffc47b82 */ /* 0x000e620000000a00 */
[----:B0-----:R-:W-:-:S05]  /*3160*/  @P1 IMAD.WIDE.U32 R128, R32, 0x10, R128 ;  /* 0x0000001020801825 */ /* 0x001fca00078e0080 */
[----:B------:R1:W-:Y:S02]  /*3170*/  @P1 STG.E.128 desc[UR12][R128.64], R116 ;  /* 0x0000007480001986 */ /* 0x0003e4000c101d0c */
[----:B-1----:R-:W-:-:S05]  /*3180*/  IMAD.WIDE.U32 R128, R32, 0x10, R196 ;  /* 0x0000001020807825 */ /* 0x002fca00078e00c4 */
[----:B------:R0:W-:Y:S02]  /*3190*/  STG.E.128 desc[UR12][R128.64], R124 ;  /* 0x0000007c80007986 */ /* 0x0001e4000c101d0c */
[----:B0-----:R-:W-:-:S06]  /*31a0*/  IMAD.WIDE.U32 R124, R33, R198, UR22 ;  /* 0x00000016217c7e25 */ /* 0x001fcc000f8e00c6 */
[----:B------:R-:W5:Y:S01]  /*31b0*/  LDG.E.128 R124, desc[UR12][R124.64] ;  /* 0x0000000c7c7c7981 */ /* 0x000f62000c1e1d00 */
[----:B------:R-:W-:Y:S05]  /*31c0*/  @!P1 BRA `(.L_x_8876) ;  /* 0x0000000400809947 */ /* 0x000fea0003800000 */
[--C-:B------:R-:W-:Y:S01]  /*31d0*/  FFMA.FTZ R118, R173, UR26, R131.reuse ;  /* 0x0000001aad767c23 */ /* 0x100fe20008010083 */
[--C-:B------:R-:W-:Y:S01]  /*31e0*/  FFMA.FTZ R117, R168, UR26, R131.reuse ;  /* 0x0000001aa8757c23 */ /* 0x100fe20008010083 */
[----:B------:R-:W-:Y:S01]  /*31f0*/  LOP3.LUT P2, RZ, R150, 0xff0000, RZ, 0xc0, !PT ;  /* 0x00ff000096ff7812 */ /* 0x000fe2000784c0ff */
[----:B------:R-:W-:Y:S01]  /*3200*/  FFMA.FTZ R116, R166, UR26, R131 ;  /* 0x0000001aa6747c23 */ /* 0x000fe20008010083 */
[----:B------:R-:W-:Y:S01]  /*3210*/  LOP3.LUT P3, RZ, R150, 0xff000000, RZ, 0xc0, !PT ;  /* 0xff00000096ff7812 */ /* 0x000fe2000786c0ff */
[----:B------:R-:W-:Y:S01]  /*3220*/  FADD.FTZ R118, R175, -R118 ;  /* 0x80000076af767221 */ /* 0x000fe20000010000 */
[----:B------:R-:W-:Y:S01]  /*3230*/  FADD.FTZ R117, R172, -R117 ;  /* 0x80000075ac757221 */ /* 0x000fe20000010000 */
[----:B------:R-:W-:Y:S02]  /*3240*/  HFMA2 R166, -RZ, RZ, 0, 0 ;  /* 0x00000000ffa67431 */ /* 0x000fe400000001ff */
[----:B------:R-:W-:Y:S01]  /*3250*/  FADD.FTZ R116, R169, -R116 ;  /* 0x80000074a9747221 */ /* 0x000fe20000010000 */
[----:B------:R-:W-:Y:S01]  /*3260*/  FMUL.FTZ R129, R118, UR19 ;  /* 0x0000001376817c20 */ /* 0x000fe20008410000 */
[----:B------:R-:W-:Y:S01]  /*3270*/  FMUL.FTZ R117, R117, UR19 ;  /* 0x0000001375757c20 */ /* 0x000fe20008410000 */
[----:B------:R-:W-:-:S02]  /*3280*/  CS2R R168, SRZ ;  /* 0x0000000000a87805 */ /* 0x000fc4000001ff00 */
[----:B------:R-:W-:Y:S01]  /*3290*/  LOP3.LUT P4, RZ, R151, 0xff, RZ, 0xc0, !PT ;  /* 0x000000ff97ff7812 */ /* 0x000fe2000788c0ff */
[----:B------:R-:W-:Y:S01]  /*32a0*/  FMUL.FTZ R118, R129, UR5 ;  /* 0x0000000581767c20 */ /* 0x000fe20008410000 */
[----:B------:R-:W-:Y:S01]  /*32b0*/  FMUL.FTZ R128, R117, UR5 ;  /* 0x0000000575807c20 */ /* 0x000fe20008410000 */
[--C-:B-----5:R-:W-:Y:S01]  /*32c0*/  @P2 HADD2.F32 R119, -RZ, R125.reuse.H0_H0 ;  /* 0x2000007dff772230 */ /* 0x120fe20000004100 */
[C---:B------:R-:W-:Y:S01]  /*32d0*/  LOP3.LUT P5, RZ, R151.reuse, 0xff00, RZ, 0xc0, !PT ;  /* 0x0000ff0097ff7812 */ /* 0x040fe200078ac0ff */
[----:B------:R-:W-:Y:S02]  /*32e0*/  @P3 HADD2.F32 R172, -RZ, R125.H1_H1 ;  /* 0x3000007dffac3230 */ /* 0x000fe40000004100 */
[----:B------:R-:W-:Y:S01]  /*32f0*/  FMUL.FTZ R125, R118, UR4 ;  /* 0x00000004767d7c20 */ /* 0x000fe20008410000 */
[----:B------:R-:W-:Y:S01]  /*3300*/  FMUL.FTZ R128, R128, UR4 ;  /* 0x0000000480807c20 */ /* 0x000fe20008410000 */
[----:B------:R-:W-:Y:S01]  /*3310*/  LOP3.LUT P6, RZ, R151, 0xff0000, RZ, 0xc0, !PT ;  /* 0x00ff000097ff7812 */ /* 0x000fe200078cc0ff */
[--C-:B------:R-:W-:Y:S01]  /*3320*/  FFMA.FTZ R181, R181, UR26, R131.reuse ;  /* 0x0000001ab5b57c23 */ /* 0x100fe20008010083 */
[----:B------:R-:W-:Y:S01]  /*3330*/  @P3 FMUL.FTZ R168, R125, R172 ;  /* 0x000000ac7da83220 */ /* 0x000fe20000410000 */
[--C-:B------:R-:W-:Y:S01]  /*3340*/  FFMA.FTZ R172, R177, UR26, R131.reuse ;  /* 0x0000001ab1ac7c23 */ /* 0x100fe20008010083 */
[----:B------:R-:W-:Y:S01]  /*3350*/  @P2 FMUL.FTZ R166, R128, R119 ;  /* 0x0000007780a62220 */ /* 0x000fe20000410000 */
[----:B------:R-:W-:Y:S01]  /*3360*/  FFMA.FTZ R119, R174, UR26, R131 ;  /* 0x0000001aae777c23 */ /* 0x000fe20008010083 */
[----:B------:R-:W-:Y:S01]  /*3370*/  ISETP.GE.U32.AND P0, PT, R150, RZ, PT ;  /* 0x000000ff9600720c */ /* 0x000fe20003f06070 */
[----:B------:R-:W-:Y:S01]  /*3380*/  FADD.FTZ R174, R179, -R172 ;  /* 0x800000acb3ae7221 */ /* 0x000fe20000010000 */
[----:B------:R-:W-:-:S02]  /*3390*/  @P4 HADD2.F32 R172, -RZ, R126.H0_H0 ;  /* 0x2000007effac4230 */ /* 0x000fc40000004100 */
[----:B------:R-:W-:Y:S01]  /*33a0*/  FADD.FTZ R118, R176, -R119 ;  /* 0x80000077b0767221 */ /* 0x000fe20000010000 */
[----:B------:R-:W-:Y:S02]  /*33b0*/  @P5 HADD2.F32 R173, -RZ, R126.H1_H1 ;  /* 0x3000007effad5230 */ /* 0x000fe40000004100 */
[----:B------:R-:W-:Y:S01]  /*33c0*/  FMUL.FTZ R174, R174, UR19 ;  /* 0x00000013aeae7c20 */ /* 0x000fe20008410000 */
[----:B------:R-:W-:Y:S01]  /*33d0*/  FADD.FTZ R176, R182, -R181 ;  /* 0x800000b5b6b07221 */ /* 0x000fe20000010000 */
[----:B------:R-:W-:Y:S01]  /*33e0*/  FMUL.FTZ R118, R118, UR19 ;  /* 0x0000001376767c20 */ /* 0x000fe20008410000 */
[----:B------:R-:W-:Y:S01]  /*33f0*/  ISETP.GE.U32.AND.EX P0, PT, R151, 0x1000000, PT, P0 ;  /* 0x010000009700780c */ /* 0x000fe20003f06100 */
[----:B------:R-:W-:Y:S01]  /*3400*/  FMUL.FTZ R171, R174, UR5 ;  /* 0x00000005aeab7c20 */ /* 0x000fe20008410000 */
[----:B------:R-:W-:Y:S01]  /*3410*/  FMUL.FTZ R176, R176, UR19 ;  /* 0x00000013b0b07c20 */ /* 0x000fe20008410000 */
[----:B------:R-:W-:Y:S01]  /*3420*/  FMUL.FTZ R119, R118, UR5 ;  /* 0x0000000576777c20 */ /* 0x000fe20008410000 */
[----:B------:R-:W-:Y:S01]  /*3430*/  FMUL.FTZ R177, R116, UR19 ;  /* 0x0000001374b17c20 */ /* 0x000fe20008410000 */
[----:B------:R-:W-:Y:S01]  /*3440*/  FMUL.FTZ R126, R171, UR4 ;  /* 0x00000004ab7e7c20 */ /* 0x000fe20008410000 */
[----:B------:R-:W-:Y:S01]  /*3450*/  MOV R171, RZ ;  /* 0x000000ff00ab7202 */ /* 0x000fe20000000f00 */
[----:B------:R-:W-:Y:S01]  /*3460*/  FMUL.FTZ R119, R119, UR4 ;  /* 0x0000000477777c20 */ /* 0x000fe20008410000 */
[----:B------:R-:W-:Y:S01]  /*3470*/  FMUL.FTZ R116, R177, UR5 ;  /* 0x00000005b1747c20 */ /* 0x000fe20008410000 */
[----:B------:R-:W-:Y:S01]  /*3480*/  @P5 FMUL.FTZ R171, R126, R173 ;  /* 0x000000ad7eab5220 */ /* 0x000fe20000410000 */
[----:B------:R-:W-:Y:S01]  /*3490*/  FFMA.FTZ R173, R178, UR26, R131 ;  /* 0x0000001ab2ad7c23 */ /* 0x000fe20008010083 */
[----:B------:R-:W-:Y:S01]  /*34a0*/  @P4 FMUL.FTZ R169, R119, R172 ;  /* 0x000000ac77a94220 */ /* 0x000fe20000410000 */
[----:B------:R-:W-:Y:S01]  /*34b0*/  FMUL.FTZ R119, R48, R119 ;  /* 0x0000007730777220 */ /* 0x000fe20000410000 */
[----:B------:R-:W-:-:S02]  /*34c0*/  HFMA2 R172, -RZ, RZ, 0, 0 ;  /* 0x00000000ffac7431 */ /* 0x000fc400000001ff */
[----:B------:R-:W-:Y:S01]  /*34d0*/  FADD.FTZ R180, R180, -R173 ;  /* 0x800000adb4b47221 */ /* 0x000fe20000010000 */
[----:B------:R-:W-:Y:S01]  /*34e0*/  FMUL.FTZ R173, R49, R126 ;  /* 0x0000007e31ad7220 */ /* 0x000fe20000410000 */
[----:B------:R-:W-:Y:S01]  /*34f0*/  F2FP.F16.F32.PACK_AB R118, R174, R118 ;  /* 0x00000076ae76723e */ /* 0x000fe200000000ff */
[----:B------:R-:W-:Y:S01]  /*3500*/  @P0 HADD2.F32 R178, -RZ, R127.H1_H1 ;  /* 0x3000007fffb20230 */ /* 0x000fe20000004100 */
[----:B------:R-:W-:Y:S01]  /*3510*/  FSEL R126, R119, RZ, P4 ;  /* 0x000000ff777e7208 */ /* 0x000fe20002000000 */
[----:B------:R-:W-:Y:S01]  /*3520*/  FMUL.FTZ R119, R180, UR19 ;  /* 0x00000013b4777c20 */ /* 0x000fe20008410000 */
[----:B------:R-:W-:Y:S01]  /*3530*/  FSEL R173, R173, RZ, P5 ;  /* 0x000000ffadad7208 */ /* 0x000fe20002800000 */
[----:B------:R-:W-:Y:S01]  /*3540*/  FMUL.FTZ R128, R46, R128 ;  /* 0x000000802e807220 */ /* 0x000fe20000410000 */
[C---:B------:R-:W-:Y:S01]  /*3550*/  LOP3.LUT P4, RZ, R150.reuse, 0xff, RZ, 0xc0, !PT ;  /* 0x000000ff96ff7812 */ /* 0x040fe2000788c0ff */
[----:B------:R-:W-:Y:S01]  /*3560*/  FMUL.FTZ R125, R47, R125 ;  /* 0x0000007d2f7d7220 */ /* 0x000fe20000410000 */
[----:B------:R-:W-:Y:S01]  /*3570*/  LOP3.LUT P5, RZ, R150, 0xff00, RZ, 0xc0, !PT ;  /* 0x0000ff0096ff7812 */ /* 0x000fe200078ac0ff */
[----:B------:R-:W-:Y:S01]  /*3580*/  FMUL.FTZ R150, R119, UR5 ;  /* 0x0000000577967c20 */ /* 0x000fe20008410000 */
[----:B------:R-:W-:-:S02]  /*3590*/  F2FP.F16.F32.PACK_AB R119, R176, R119 ;  /* 0x00000077b077723e */ /* 0x000fc400000000ff */
[----:B------:R-:W-:Y:S01]  /*35a0*/  FSEL R128, R128, RZ, P2 ;  /* 0x000000ff80807208 */ /* 0x000fe20001000000 */
[----:B------:R-:W-:Y:S01]  /*35b0*/  FMUL.FTZ R175, R150, UR4 ;  /* 0x0000000496af7c20 */ /* 0x000fe20008410000 */
[----:B------:R-:W-:Y:S01]  /*35c0*/  @P6 HADD2.F32 R150, -RZ, R127.H0_H0 ;  /* 0x2000007fff966230 */ /* 0x000fe20000004100 */
[----:B------:R-:W-:Y:S02]  /*35d0*/  FSEL R125, R125, RZ, P3 ;  /* 0x000000ff7d7d7208 */ /* 0x000fe40001800000 */
[----:B------:R-:W-:Y:S02]  /*35e0*/  F2FP.F16.F32.PACK_AB R117, R129, R117 ;  /* 0x000000758175723e */ /* 0x000fe400000000ff */
[----:B------:R-:W-:Y:S01]  /*35f0*/  @P6 FMUL.FTZ R172, R175, R150 ;  /* 0x00000096afac6220 */ /* 0x000fe20000410000 */
[----:B------:R-:W-:Y:S01]  /*3600*/  FFMA.FTZ R150, R165, UR26, R131 ;  /* 0x0000001aa5967c23 */ /* 0x000fe20008010083 */
[--C-:B------:R-:W-:Y:S01]  /*3610*/  @P4 HADD2.F32 R174, -RZ, R124.reuse.H0_H0 ;  /* 0x2000007cffae4230 */ /* 0x100fe20000004100 */
[----:B------:R-:W-:Y:S01]  /*3620*/  MOV R165, RZ ;  /* 0x000000ff00a57202 */ /* 0x000fe20000000f00 */
[----:B------:R-:W-:-:S02]  /*3630*/  @P5 HADD2.F32 R179, -RZ, R124.H1_H1 ;  /* 0x3000007cffb35230 */ /* 0x000fc40000004100 */
[----:B------:R-:W-:Y:S01]  /*3640*/  FADD.FTZ R167, R167, -R150 ;  /* 0x80000096a7a77221 */ /* 0x000fe20000010000 */
[----:B------:R-:W-:Y:S01]  /*3650*/  FMUL.FTZ R150, R176, UR5 ;  /* 0x00000005b0967c20 */ /* 0x000fe20008410000 */
[----:B------:R-:W-:Y:S01]  /*3660*/  FMUL.FTZ R124, R116, UR4 ;  /* 0x00000004747c7c20 */ /* 0x000fe20008410000 */
[----:B------:R-:W-:Y:S01]  /*3670*/  FMUL.FTZ R175, R50, R175 ;  /* 0x000000af32af7220 */ /* 0x000fe20000410000 */
[----:B------:R-:W-:Y:S01]  /*3680*/  FMUL.FTZ R176, R167, UR19 ;  /* 0x00000013a7b07c20 */ /* 0x000fe20008410000 */
[----:B------:R-:W-:Y:S01]  /*3690*/  FMUL.FTZ R127, R150, UR4 ;  /* 0x00000004967f7c20 */ /* 0x000fe20008410000 */
[----:B------:R-:W-:Y:S01]  /*36a0*/  CS2R R150, SRZ ;  /* 0x0000000000967805 */ /* 0x000fe2000001ff00 */
[----:B------:R-:W-:Y:S01]  /*36b0*/  @P5 FMUL.FTZ R165, R124, R179 ;  /* 0x000000b37ca55220 */ /* 0x000fe20000410000 */
[----:B------:R-:W-:Y:S01]  /*36c0*/  FMUL.FTZ R167, R176, UR5 ;  /* 0x00000005b0a77c20 */ /* 0x000fe20008410000 */
[----:B------:R-:W-:Y:S01]  /*36d0*/  @P0 FMUL.FTZ R150, R127, R178 ;  /* 0x000000b27f960220 */ /* 0x000fe20000410000 */
[----:B------:R-:W-:Y:S01]  /*36e0*/  FMUL.FTZ R127, R51, R127 ;  /* 0x0000007f337f7220 */ /* 0x000fe20000410000 */
[----:B------:R-:W-:Y:S01]  /*36f0*/  FMUL.FTZ R124, R45, R124 ;  /* 0x0000007c2d7c7220 */ /* 0x000fe20000410000 */
[----:B------:R-:W-:Y:S01]  /*3700*/  FMUL.FTZ R167, R167, UR4 ;  /* 0x00000004a7a77c20 */ /* 0x000fe20008410000 */
[----:B------:R-:W-:-:S02]  /*3710*/  FSEL R175, R175, RZ, P6 ;  /* 0x000000ffafaf7208 */ /* 0x000fc40003000000 */
[----:B------:R-:W-:Y:S01]  /*3720*/  F2FP.F16.F32.PACK_AB R116, R177, R176 ;  /* 0x000000b0b174723e */ /* 0x000fe200000000ff */
[----:B------:R-:W-:Y:S01]  /*3730*/  @P4 FMUL.FTZ R151, R167, R174 ;  /* 0x000000aea7974220 */ /* 0x000fe20000410000 */
[----:B------:R-:W-:Y:S01]  /*3740*/  FMUL.FTZ R167, R44, R167 ;  /* 0x000000a72ca77220 */ /* 0x000fe20000410000 */
        /* <DEDUP_REMOVED lines=8> */
.L_x_8876:
[--C-:B------:R-:W-:Y:S01]  /*37d0*/  FFMA.FTZ R168, R168, UR26, R131.reuse ;  /* 0x0000001aa8a87c23 */ /* 0x100fe20008010083 */
[----:B------:R-:W-:Y:S01]  /*37e0*/  LOP3.LUT P5, RZ, R150, 0xff0000, RZ, 0xc0, !PT ;  /* 0x00ff000096ff7812 */ /* 0x000fe200078ac0ff */
[--C-:B------:R-:W-:Y:S01]  /*37f0*/  FFMA.FTZ R128, R166, UR26, R131.reuse ;  /* 0x0000001aa6807c23 */ /* 0x100fe20008010083 */
[--C-:B------:R-:W-:Y:S01]  /*3800*/  FFMA.FTZ R166, R173, UR26, R131.reuse ;  /* 0x0000001aada67c23 */ /* 0x100fe20008010083 */
[----:B------:R-:W-:Y:S01]  /*3810*/  FADD.FTZ R168, R172, -R168 ;  /* 0x800000a8aca87221 */ /* 0x000fe20000010000 */
[----:B------:R-:W-:Y:S01]  /*3820*/  LOP3.LUT P4, RZ, R150, 0xff000000, RZ, 0xc0, !PT ;  /* 0xff00000096ff7812 */ /* 0x000fe2000788c0ff */
[----:B------:R-:W-:Y:S01]  /*3830*/  FADD.FTZ R128, R169, -R128 ;  /* 0x80000080a9807221 */ /* 0x000fe20000010000 */
[----:B------:R-:W-:Y:S01]  /*3840*/  FADD.FTZ R175, R175, -R166 ;  /* 0x800000a6afaf7221 */ /* 0x000fe20000010000 */
[----:B------:R-:W-:Y:S01]  /*3850*/  FMUL.FTZ R129, R168, UR19 ;  /* 0x00000013a8817c20 */ /* 0x000fe20008410000 */
[----:B------:R-:W-:Y:S02]  /*3860*/  HFMA2 R166, -RZ, RZ, 0, 0 ;  /* 0x00000000ffa67431 */ /* 0x000fe400000001ff */
[----:B------:R-:W-:Y:S01]  /*3870*/  FFMA.FTZ R172, R177, UR26, R131 ;  /* 0x0000001ab1ac7c23 */ /* 0x000fe20008010083 */
[----:B------:R-:W-:Y:S01]  /*3880*/  LOP3.LUT P2, RZ, R151, 0xff00, RZ, 0xc0, !PT ;  /* 0x0000ff0097ff7812 */ /* 0x000fe2000784c0ff */
[----:B------:R-:W-:Y:S01]  /*3890*/  FMUL.FTZ R129, R129, UR5 ;  /* 0x0000000581817c20 */ /* 0x000fe20008410000 */
[----:B------:R-:W-:Y:S01]  /*38a0*/  LOP3.LUT P0, RZ, R151, 0xff, RZ, 0xc0, !PT ;  /* 0x000000ff97ff7812 */ /* 0x000fe2000780c0ff */
[----:B-----5:R-:W-:-:S02]  /*38b0*/  @P5 HADD2.F32 R168, -RZ, R125.H0_H0 ;  /* 0x2000007dffa85230 */ /* 0x020fc40000004100 */
[----:B------:R-:W-:Y:S01]  /*38c0*/  FADD.FTZ R179, R179, -R172 ;  /* 0x800000acb3b37221 */ /* 0x000fe20000010000 */
[----:B------:R-:W-:Y:S01]  /*38d0*/  FMUL.FTZ R129, R129, UR4 ;  /* 0x0000000481817c20 */ /* 0x000fe20008410000 */
[----:B------:R-:W-:Y:S01]  /*38e0*/  MOV R171, RZ ;  /* 0x000000ff00ab7202 */ /* 0x000fe20000000f00 */
[----:B------:R-:W-:Y:S01]  /*38f0*/  @P4 HADD2.F32 R169, -RZ, R125.H1_H1 ;  /* 0x3000007dffa94230 */ /* 0x000fe20000004100 */
[----:B------:R-:W-:Y:S01]  /*3900*/  LOP3.LUT P3, RZ, R151, 0xff0000, RZ, 0xc0, !PT ;  /* 0x00ff000097ff7812 */ /* 0x000fe2000786c0ff */
[-C--:B------:R-:W-:Y:S01]  /*3910*/  @P5 FMUL.FTZ R166, R168, R129.reuse ;  /* 0x00000081a8a65220 */ /* 0x080fe20000410000 */
[----:B------:R-:W-:Y:S01]  /*3920*/  FMUL.FTZ R168, R175, UR19 ;  /* 0x00000013afa87c20 */ /* 0x000fe20008410000 */
[----:B------:R-:W-:Y:S01]  /*3930*/  FFMA.FTZ R181, R181, UR26, R131 ;  /* 0x0000001ab5b57c23 */ /* 0x000fe20008010083 */
[----:B------:R-:W-:Y:S01]  /*3940*/  FMUL.FTZ R129, R46, R129 ;  /* 0x000000812e817220 */ /* 0x000fe20000410000 */
[--C-:B------:R-:W-:Y:S02]  /*3950*/  @P2 HADD2.F32 R175, -RZ, R126.reuse.H1_H1 ;  /* 0x3000007effaf2230 */ /* 0x100fe40000004100 */
[----:B------:R-:W-:Y:S01]  /*3960*/  FMUL.FTZ R168, R168, UR5 ;  /* 0x00000005a8a87c20 */ /* 0x000fe20008410000 */
[----:B------:R-:W-:-:S02]  /*3970*/  @P0 HADD2.F32 R172, -RZ, R126.H0_H0 ;  /* 0x2000007effac0230 */ /* 0x000fc40000004100 */
[----:B------:R-:W-:Y:S01]  /*3980*/  FADD.FTZ R182, R182, -R181 ;  /* 0x800000b5b6b67221 */ /* 0x000fe20000010000 */
[----:B------:R-:W-:Y:S01]  /*3990*/  FSEL R129, R129, RZ, P5 ;  /* 0x000000ff81817208 */ /* 0x000fe20002800000 */
[----:B------:R-:W-:Y:S01]  /*39a0*/  FMUL.FTZ R125, R168, UR4 ;  /* 0x00000004a87d7c20 */ /* 0x000fe20008410000 */
[----:B------:R-:W-:-:S03]  /*39b0*/  MOV R168, RZ ;  /* 0x000000ff00a87202 */ /* 0x000fc60000000f00 */
[-C--:B------:R-:W-:Y:S01]  /*39c0*/  @P4 FMUL.FTZ R168, R169, R125.reuse ;  /* 0x0000007da9a84220 */ /* 0x080fe20000410000 */
[----:B------:R-:W-:Y:S01]  /*39d0*/  FFMA.FTZ R169, R174, UR26, R131 ;  /* 0x0000001aaea97c23 */ /* 0x000fe20008010083 */
[----:B------:R-:W-:Y:S01]  /*39e0*/  FMUL.FTZ R174, R179, UR19 ;  /* 0x00000013b3ae7c20 */ /* 0x000fe20008410000 */
[----:B------:R-:W-:Y:S02]  /*39f0*/  FMUL.FTZ R125, R47, R125 ;  /* 0x0000007d2f7d7220 */ /* 0x000fe40000410000 */
[----:B------:R-:W-:Y:S01]  /*3a00*/  FADD.FTZ R169, R176, -R169 ;  /* 0x800000a9b0a97221 */ /* 0x000fe20000010000 */
[----:B------:R-:W-:Y:S01]  /*3a10*/  FMUL.FTZ R174, R174, UR5 ;  /* 0x00000005aeae7c20 */ /* 0x000fe20008410000 */
[----:B------:R-:W-:Y:S02]  /*3a20*/  @P3 HADD2.F32 R176, -RZ, R127.H0_H0 ;  /* 0x2000007fffb03230 */ /* 0x000fe40000004100 */
[----:B------:R-:W-:Y:S01]  /*3a30*/  FMUL.FTZ R169, R169, UR19 ;  /* 0x00000013a9a97c20 */ /* 0x000fe20008410000 */
[----:B------:R-:W-:-:S03]  /*3a40*/  FMUL.FTZ R174, R174, UR4 ;  /* 0x00000004aeae7c20 */ /* 0x000fc60008410000 */
[----:B------:R-:W-:Y:S01]  /*3a50*/  FMUL.FTZ R173, R169, UR5 ;  /* 0x00000005a9ad7c20 */ /* 0x000fe20008410000 */
[----:B------:R-:W-:Y:S01]  /*3a60*/  @P2 FMUL.FTZ R171, R175, R174 ;  /* 0x000000aeafab2220 */ /* 0x000fe20000410000 */
[----:B------:R-:W-:Y:S01]  /*3a70*/  FFMA.FTZ R175, R178, UR26, R131 ;  /* 0x0000001ab2af7c23 */ /* 0x000fe20008010083 */
[----:B------:R-:W-:Y:S02]  /*3a80*/  HFMA2 R169, -RZ, RZ, 0, 0 ;  /* 0x00000000ffa97431 */ /* 0x000fe400000001ff */
[----:B------:R-:W-:Y:S01]  /*3a90*/  FMUL.FTZ R173, R173, UR4 ;  /* 0x00000004adad7c20 */ /* 0x000fe20008410000 */
[----:B------:R-:W-:-:S03]  /*3aa0*/  FADD.FTZ R175, R180, -R175 ;  /* 0x800000afb4af7221 */ /* 0x000fc60000010000 */
[-C--:B------:R-:W-:Y:S01]  /*3ab0*/  FMUL.FTZ R126, R48, R173.reuse ;  /* 0x000000ad307e7220 */ /* 0x080fe20000410000 */
[----:B------:R-:W-:Y:S01]  /*3ac0*/  @P0 FMUL.FTZ R169, R172, R173 ;  /* 0x000000adaca90220 */ /* 0x000fe20000410000 */
[----:B------:R-:W-:Y:S01]  /*3ad0*/  FMUL.FTZ R175, R175, UR19 ;  /* 0x00000013afaf7c20 */ /* 0x000fe20008410000 */
[----:B------:R-:W-:Y:S02]  /*3ae0*/  HFMA2 R172, -RZ, RZ, 0, 0 ;  /* 0x00000000ffac7431 */ /* 0x000fe400000001ff */
[----:B------:R-:W-:Y:S01]  /*3af0*/  FMUL.FTZ R173, R49, R174 ;  /* 0x000000ae31ad7220 */ /* 0x000fe20000410000 */
[----:B------:R-:W-:Y:S01]  /*3b00*/  FSEL R126, R126, RZ, P0 ;  /* 0x000000ff7e7e7208 */ /* 0x000fe20000000000 */
[----:B------:R-:W-:Y:S01]  /*3b10*/  FMUL.FTZ R175, R175, UR5 ;  /* 0x00000005afaf7c20 */ /* 0x000fe20008410000 */
[----:B------:R-:W-:Y:S02]  /*3b20*/  ISETP.GE.U32.AND P0, PT, R150, RZ, PT ;  /* 0x000000ff9600720c */ /* 0x000fe40003f06070 */
[----:B------:R-:W-:Y:S01]  /*3b30*/  FSEL R173, R173, RZ, P2 ;  /* 0x000000ffadad7208 */ /* 0x000fe20001000000 */
[----:B------:R-:W-:Y:S01]  /*3b40*/  FMUL.FTZ R175, R175, UR4 ;  /* 0x00000004afaf7c20 */ /* 0x000fe20008410000 */
[----:B------:R-:W-:-:S02]  /*3b50*/  ISETP.GE.U32.AND.EX P0, PT, R151, 0x1000000, PT, P0 ;  /* 0x010000009700780c */ /* 0x000fc40003f06100 */
[----:B------:R-:W-:Y:S01]  /*3b60*/  LOP3.LUT P2, RZ, R150, 0xff, RZ, 0xc0, !PT ;  /* 0x000000ff96ff7812 */ /* 0x000fe2000784c0ff */
[-C--:B------:R-:W-:Y:S01]  /*3b70*/  FMUL.FTZ R174, R50, R175.reuse ;  /* 0x000000af32ae7220 */ /* 0x080fe20000410000 */
[----:B------:R-:W-:Y:S01]  /*3b80*/  @P3 FMUL.FTZ R172, R176, R175 ;  /* 0x000000afb0ac3220 */ /* 0x000fe20000410000 */
[----:B------:R-:W-:Y:S01]  /*3b90*/  FMUL.FTZ R176, R182, UR19 ;  /* 0x00000013b6b07c20 */ /* 0x000fe20008410000 */
[----:B------:R-:W-:Y:S02]  /*3ba0*/  F2FP.F16.F32.PACK_AB R126, R173, R126 ;  /* 0x0000007ead7e723e */ /* 0x000fe400000000ff */
[----:B------:R-:W-:Y:S01]  /*3bb0*/  FSEL R174, R174, RZ, P3 ;  /* 0x000000ffaeae7208 */ /* 0x000fe20001800000 */
[----:B------:R-:W-:Y:S01]  /*3bc0*/  FMUL.FTZ R176, R176, UR5 ;  /* 0x00000005b0b07c20 */ /* 0x000fe20008410000 */
[----:B------:R-:W-:Y:S01]  /*3bd0*/  LOP3.LUT P3, RZ, R150, 0xff00, RZ, 0xc0, !PT ;  /* 0x0000ff0096ff7812 */ /* 0x000fe2000786c0ff */
[----:B------:R-:W-:Y:S01]  /*3be0*/  FFMA.FTZ R150, R165, UR26, R131 ;  /* 0x0000001aa5967c23 */ /* 0x000fe20008010083 */
[----:B------:R-:W-:Y:S01]  /*3bf0*/  MOV R165, RZ ;  /* 0x000000ff00a57202 */ /* 0x000fe20000000f00 */
[----:B------:R-:W-:-:S02]  /*3c00*/  @P0 HADD2.F32 R127, -RZ, R127.H1_H1 ;  /* 0x3000007fff7f0230 */ /* 0x000fc40000004100 */
[----:B------:R-:W-:Y:S01]  /*3c10*/  FMUL.FTZ R176, R176, UR4 ;  /* 0x00000004b0b07c20 */ /* 0x000fe20008410000 */
[----:B------:R-:W-:Y:S01]  /*3c20*/  FADD.FTZ R150, R167, -R150 ;  /* 0x80000096a7967221 */ /* 0x000fe20000010000 */
[----:B------:R-:W-:-:S03]  /*3c30*/  @P2 HADD2.F32 R178, -RZ, R124.H0_H0 ;  /* 0x2000007cffb22230 */ /* 0x000fc60000004100 */
[----:B------:R-:W-:Y:S01]  /*3c40*/  FMUL.FTZ R167, R150, UR19 ;  /* 0x0000001396a77c20 */ /* 0x000fe20008410000 */
[----:B------:R-:W-:Y:S02]  /*3c50*/  CS2R R150, SRZ ;  /* 0x0000000000967805 */ /* 0x000fe4000001ff00 */
[-C--:B------:R-:W-:Y:S01]  /*3c60*/  @P0 FMUL.FTZ R150, R127, R176.reuse ;  /* 0x000000b07f960220 */ /* 0x080fe20000410000 */
[----:B------:R-:W-:Y:S01]  /*3c70*/  FMUL.FTZ R127, R128, UR19 ;  /* 0x00000013807f7c20 */ /* 0x000fe20008410000 */
[----:B------:R-:W-:Y:S01]  /*3c80*/  FMUL.FTZ R167, R167, UR5 ;  /* 0x00000005a7a77c20 */ /* 0x000fe20008410000 */
[----:B------:R-:W-:Y:S02]  /*3c90*/  @P3 HADD2.F32 R175, -RZ, R124.H1_H1 ;  /* 0x3000007cffaf3230 */ /* 0x000fe40000004100 */
[----:B------:R-:W-:Y:S01]  /*3ca0*/  FMUL.FTZ R176, R51, R176 ;  /* 0x000000b033b07220 */ /* 0x000fe20000410000 */
[----:B------:R-:W-:Y:S01]  /*3cb0*/  FMUL.FTZ R127, R127, UR5 ;  /* 0x000000057f7f7c20 */ /* 0x000fe20008410000 */
[----:B------:R-:W-:Y:S01]  /*3cc0*/  FMUL.FTZ R167, R167, UR4 ;  /* 0x00000004a7a77c20 */ /* 0x000fe20008410000 */
[----:B------:R-:W-:-:S02]  /*3cd0*/  FSEL R128, R125, RZ, P4 ;  /* 0x000000ff7d807208 */ /* 0x000fc40002000000 */
[----:B------:R-:W-:Y:S01]  /*3ce0*/  FMUL.FTZ R124, R127, UR4 ;  /* 0x000000047f7c7c20 */ /* 0x000fe20008410000 */
[-C--:B------:R-:W-:Y:S01]  /*3cf0*/  @P2 FMUL.FTZ R151, R178, R167.reuse ;  /* 0x000000a7b2972220 */ /* 0x080fe20000410000 */
[----:B------:R-:W-:Y:S01]  /*3d00*/  FMUL.FTZ R167, R44, R167 ;  /* 0x000000a72ca77220 */ /* 0x000fe20000410000 */
[----:B------:R-:W-:Y:S01]  /*3d10*/  FSEL R127, R176, RZ, P0 ;  /* 0x000000ffb07f7208 */ /* 0x000fe20000000000 */
[-C--:B------:R-:W-:Y:S01]  /*3d20*/  @P3 FMUL.FTZ R165, R175, R124.reuse ;  /* 0x0000007cafa53220 */ /* 0x080fe20000410000 */
[----:B------:R-:W-:Y:S01]  /*3d30*/  FMUL.FTZ R124, R45, R124 ;  /* 0x0000007c2d7c7220 */ /* 0x000fe20000410000 */
[----:B------:R-:W-:Y:S02]  /*3d40*/  F2FP.F16.F32.PACK_AB R125, R128, R129 ;  /* 0x00000081807d723e */ /* 0x000fe400000000ff */
[----:B------:R-:W-:Y:S02]  /*3d50*/  FSEL R167, R167, RZ, P2 ;  /* 0x000000ffa7a77208 */ /* 0x000fe40001000000 */
[----:B------:R-:W-:-:S02]  /*3d60*/  FSEL R124, R124, RZ, P3 ;  /* 0x000000ff7c7c7208 */ /* 0x000fc40001800000 */
[----:B------:R-:W-:Y:S02]  /*3d70*/  F2FP.F16.F32.PACK_AB R127, R127, R174 ;  /* 0x000000ae7f7f723e */ /* 0x000fe400000000ff */
[----:B------:R-:W-:-:S07]  /*3d80*/  F2FP.F16.F32.PACK_AB R124, R124, R167 ;  /* 0x000000a77c7c723e */ /* 0x000fce00000000ff */
.L_x_8877:
[----:B------:R-:W0:Y:S02]  /*3d90*/  @P1 LDC.64 R128, c[0x0][0x478] ;  /* 0x00011e00ff801b82 */ /* 0x000e240000000a00 */
[----:B0-----:R-:W-:-:S05]  /*3da0*/  @P1 IMAD.WIDE.U32 R128, R33, 0x10, R128 ;  /* 0x0000001021801825 */ /* 0x001fca00078e0080 */
[----:B------:R0:W-:Y:S02]  /*3db0*/  @P1 STG.E.128 desc[UR12][R128.64], R116 ;  /* 0x0000007480001986 */ /* 0x0001e4000c101d0c */
[----:B0-----:R-:W-:Y:S01]  /*3dc0*/  IMAD.WIDE.U32 R128, R33, 0x10, R196 ;  /* 0x0000001021807825 */ /* 0x001fe200078e00c4 */
[----:B------:R-:W-:-:S04]  /*3dd0*/  MOV R33, 0x10 ;  /* 0x0000001000217802 */ /* 0x000fc80000000f00 */
[----:B------:R0:W-:Y:S02]  /*3de0*/  STG.E.128 desc[UR12][R128.64], R124 ;  /* 0x0000007c80007986 */ /* 0x0001e4000c101d0c */
[----:B0-----:R-:W-:-:S05]  /*3df0*/  IADD3 R128, PT, PT, R32, 0x100, RZ ;  /* 0x0000010020807810 */ /* 0x001fca0007ffe0ff */
[----:B------:R-:W-:-:S06]  /*3e00*/  IMAD.WIDE.U32 R124, R128, R33, UR22 ;  /* 0x00000016807c7e25 */ /* 0x000fcc000f8e0021 */
[----:B------:R-:W5:Y:S01]  /*3e10*/  LDG.E.128 R124, desc[UR12][R124.64] ;  /* 0x0000000c7c7c7981 */ /* 0x000f62000c1e1d00 */
[----:B------:R-:W-:Y:S05]  /*3e20*/  @!P1 BRA `(.L_x_8878) ;  /* 0x0000000400849947 */ /* 0x000fea0003800000 */
        /* <DEDUP_REMOVED lines=9> */
[----:B------:R-:W-:Y:S01]  /*3ec0*/  HFMA2 R147, -RZ, RZ, 0, 0 ;  /* 0x00000000ff937431 */ /* 0x000fe200000001ff */
[----:B------:R-:W-:Y:S01]  /*3ed0*/  LOP3.LUT P2, RZ, R149, 0xff0000, RZ, 0xc0, !PT ;  /* 0x00ff000095ff7812 */ /* 0x000fe2000784c0ff */
[----:B------:R-:W-:Y:S01]  /*3ee0*/  FMUL.FTZ R117, R117, UR19 ;  /* 0x0000001375757c20 */ /* 0x000fe20008410000 */
[----:B------:R-:W-:Y:S01]  /*3ef0*/  FMUL.FTZ R32, R118, UR5 ;  /* 0x0000000576207c20 */ /* 0x000fe20008410000 */
[----:B------:R-:W-:Y:S01]  /*3f00*/  FMUL.FTZ R119, R119, UR19 ;  /* 0x0000001377777c20 */ /* 0x000fe20008410000 */
[----:B------:R-:W-:Y:S01]  /*3f10*/  CS2R R158, SRZ ;  /* 0x00000000009e7805 */ /* 0x000fe2000001ff00 */
[----:B------:R-:W-:Y:S01]  /*3f20*/  FFMA.FTZ R154, R154, UR26, R131 ;  /* 0x0000001a9a9a7c23 */ /* 0x000fe20008010083 */
[----:B------:R-:W-:Y:S01]  /*3f30*/  FMUL.FTZ R33, R32, UR4 ;  /* 0x0000000420217c20 */ /* 0x000fe20008410000 */
[--C-:B-----5:R-:W-:Y:S01]  /*3f40*/  @P0 HADD2.F32 R32, -RZ, R126.reuse.H0_H0 ;  /* 0x2000007eff200230 */ /* 0x120fe20000004100 */
[----:B------:R-:W-:Y:S01]  /*3f50*/  LOP3.LUT P5, RZ, R148, 0xff0000, RZ, 0xc0, !PT ;  /* 0x00ff000094ff7812 */ /* 0x000fe200078ac0ff */
[----:B------:R-:W-:-:S02]  /*3f60*/  @P3 HADD2.F32 R126, -RZ, R126.H1_H1 ;  /* 0x3000007eff7e3230 */ /* 0x000fc40000004100 */
[--C-:B------:R-:W-:Y:S01]  /*3f70*/  FFMA.FTZ R156, R156, UR26, R131.reuse ;  /* 0x0000001a9c9c7c23 */ /* 0x100fe20008010083 */
[----:B------:R-:W-:Y:S01]  /*3f80*/  LOP3.LUT P4, RZ, R148, 0xff000000, RZ, 0xc0, !PT ;  /* 0xff00000094ff7812 */ /* 0x000fe2000788c0ff */
[----:B------:R-:W-:Y:S01]  /*3f90*/  @P0 FMUL.FTZ R147, R33, R32 ;  /* 0x0000002021930220 */ /* 0x000fe20000410000 */
[----:B------:R-:W-:Y:S01]  /*3fa0*/  FMUL.FTZ R32, R117, UR5 ;  /* 0x0000000575207c20 */ /* 0x000fe20008410000 */
[----:B------:R-:W-:Y:S01]  /*3fb0*/  FMUL.FTZ R33, R56, R33 ;  /* 0x0000002138217220 */ /* 0x000fe20000410000 */
[--C-:B------:R-:W-:Y:S01]  /*3fc0*/  FFMA.FTZ R143, R143, UR26, R131.reuse ;  /* 0x0000001a8f8f7c23 */ /* 0x100fe20008010083 */
[----:B------:R-:W-:Y:S01]  /*3fd0*/  FFMA.FTZ R152, R152, UR26, R131 ;  /* 0x0000001a98987c23 */ /* 0x000fe20008010083 */
[----:B------:R-:W-:Y:S01]  /*3fe0*/  FMUL.FTZ R116, R32, UR4 ;  /* 0x0000000420747c20 */ /* 0x000fe20008410000 */
[----:B------:R-:W-:Y:S01]  /*3ff0*/  FMUL.FTZ R32, R119, UR5 ;  /* 0x0000000577207c20 */ /* 0x000fe20008410000 */
[----:B------:R-:W-:Y:S01]  /*4000*/  FSEL R33, R33, RZ, P0 ;  /* 0x000000ff21217208 */ /* 0x000fe20000000000 */
[----:B------:R-:W-:Y:S01]  /*4010*/  FADD.FTZ R153, R153, -R152 ;  /* 0x8000009899997221 */ /* 0x000fe20000010000 */
[----:B------:R-:W-:Y:S01]  /*4020*/  @P3 FMUL.FTZ R158, R116, R126 ;  /* 0x0000007e749e3220 */ /* 0x000fe20000410000 */
[----:B------:R-:W-:Y:S01]  /*4030*/  FMUL.FTZ R129, R32, UR4 ;  /* 0x0000000420817c20 */ /* 0x000fe20008410000 */
[----:B------:R-:W-:-:S02]  /*4040*/  @P2 HADD2.F32 R32, -RZ, R127.H0_H0 ;  /* 0x2000007fff202230 */ /* 0x000fc40000004100 */
[----:B------:R-:W-:Y:S01]  /*4050*/  FMUL.FTZ R126, R57, R116 ;  /* 0x00000074397e7220 */ /* 0x000fe20000410000 */
[----:B------:R-:W-:Y:S01]  /*4060*/  FADD.FTZ R116, R155, -R154 ;  /* 0x8000009a9b747221 */ /* 0x000fe20000010000 */
[----:B------:R-:W-:Y:S01]  /*4070*/  ISETP.GE.U32.AND P0, PT, R148, RZ, PT ;  /* 0x000000ff9400720c */ /* 0x000fe20003f06070 */
[----:B------:R-:W-:Y:S01]  /*4080*/  FADD.FTZ R155, R157, -R156 ;  /* 0x8000009c9d9b7221 */ /* 0x000fe20000010000 */
[----:B------:R-:W-:Y:S01]  /*4090*/  @P2 FMUL.FTZ R159, R129, R32 ;  /* 0x00000020819f2220 */ /* 0x000fe20000410000 */
[----:B------:R-:W-:Y:S01]  /*40a0*/  FMUL.FTZ R32, R58, R129 ;  /* 0x000000813a207220 */ /* 0x000fe20000410000 */
[----:B------:R-:W-:Y:S01]  /*40b0*/  FFMA.FTZ R129, R164, UR26, R131 ;  /* 0x0000001aa4817c23 */ /* 0x000fe20008010083 */
[----:B------:R-:W-:Y:S01]  /*40c0*/  FMUL.FTZ R116, R116, UR19 ;  /* 0x0000001374747c20 */ /* 0x000fe20008410000 */
[----:B------:R-:W-:Y:S01]  /*40d0*/  ISETP.GE.U32.AND.EX P0, PT, R149, 0x1000000, PT, P0 ;  /* 0x010000009500780c */ /* 0x000fe20003f06100 */
[----:B------:R-:W-:Y:S01]  /*40e0*/  FADD.FTZ R149, R146, -R143 ;  /* 0x8000008f92957221 */ /* 0x000fe20000010000 */
[----:B------:R-:W-:Y:S01]  /*40f0*/  FADD.FTZ R162, R162, -R129 ;  /* 0x80000081a2a27221 */ /* 0x000fe20000010000 */
[----:B------:R-:W-:Y:S01]  /*4100*/  FMUL.FTZ R129, R116, UR5 ;  /* 0x0000000574817c20 */ /* 0x000fe20008410000 */
[----:B------:R-:W-:-:S02]  /*4110*/  @P5 HADD2.F32 R146, -RZ, R125.H0_H0 ;  /* 0x2000007dff925230 */ /* 0x000fc40000004100 */
[----:B------:R-:W-:Y:S01]  /*4120*/  FMUL.FTZ R155, R155, UR19 ;  /* 0x000000139b9b7c20 */ /* 0x000fe20008410000 */
[----:B------:R-:W-:Y:S01]  /*4130*/  MOV R143, RZ ;  /* 0x000000ff008f7202 */ /* 0x000fe20000000f00 */
[----:B------:R-:W-:Y:S01]  /*4140*/  FMUL.FTZ R129, R129, UR4 ;  /* 0x0000000481817c20 */ /* 0x000fe20008410000 */
[----:B------:R-:W-:Y:S02]  /*4150*/  @P4 HADD2.F32 R125, -RZ, R125.H1_H1 ;  /* 0x3000007dff7d4230 */ /* 0x000fe40000004100 */
[----:B------:R-:W-:Y:S01]  /*4160*/  FMUL.FTZ R154, R155, UR5 ;  /* 0x000000059b9a7c20 */ /* 0x000fe20008410000 */
[----:B------:R-:W-:Y:S01]  /*4170*/  FSEL R126, R126, RZ, P3 ;  /* 0x000000ff7e7e7208 */ /* 0x000fe20001800000 */
[----:B------:R-:W-:Y:S01]  /*4180*/  @P5 FMUL.FTZ R143, R129, R146 ;  /* 0x00000092818f5220 */ /* 0x000fe20000410000 */
[----:B------:R-:W-:Y:S02]  /*4190*/  HFMA2 R146, -RZ, RZ, 0, 0 ;  /* 0x00000000ff927431 */ /* 0x000fe400000001ff */
[----:B------:R-:W-:Y:S01]  /*41a0*/  FMUL.FTZ R154, R154, UR4 ;  /* 0x000000049a9a7c20 */ /* 0x000fe20008410000 */
[----:B------:R-:W-:Y:S01]  /*41b0*/  LOP3.LUT P3, RZ, R148, 0xff, RZ, 0xc0, !PT ;  /* 0x000000ff94ff7812 */ /* 0x000fe2000786c0ff */
[----:B------:R-:W-:Y:S01]  /*41c0*/  FMUL.FTZ R162, R162, UR19 ;  /* 0x00000013a2a27c20 */ /* 0x000fe20008410000 */
[----:B------:R-:W-:-:S02]  /*41d0*/  @P0 HADD2.F32 R152, -RZ, R127.H1_H1 ;  /* 0x3000007fff980230 */ /* 0x000fc40000004100 */
[----:B------:R-:W-:Y:S01]  /*41e0*/  FMUL.FTZ R127, R149, UR19 ;  /* 0x00000013957f7c20 */ /* 0x000fe20008410000 */
[----:B------:R-:W-:Y:S01]  /*41f0*/  @P4 FMUL.FTZ R146, R154, R125 ;  /* 0x0000007d9a924220 */ /* 0x000fe20000410000 */
[----:B------:R-:W-:Y:S01]  /*4200*/  FMUL.FTZ R125, R162, UR5 ;  /* 0x00000005a27d7c20 */ /* 0x000fe20008410000 */
[----:B------:R-:W-:Y:S01]  /*4210*/  FSEL R32, R32, RZ, P2 ;  /* 0x000000ff20207208 */ /* 0x000fe20001000000 */
[----:B------:R-:W-:Y:S01]  /*4220*/  HFMA2 R149, -RZ, RZ, 0, 0 ;  /* 0x00000000ff957431 */ /* 0x000fe200000001ff */
[----:B------:R-:W-:Y:S01]  /*4230*/  LOP3.LUT P2, RZ, R148, 0xff00, RZ, 0xc0, !PT ;  /* 0x0000ff0094ff7812 */ /* 0x000fe2000784c0ff */
[----:B------:R-:W-:Y:S01]  /*4240*/  FMUL.FTZ R157, R125, UR4 ;  /* 0x000000047d9d7c20 */ /* 0x000fe20008410000 */
[----:B------:R-:W-:Y:S01]  /*4250*/  FMUL.FTZ R125, R127, UR5 ;  /* 0x000000057f7d7c20 */ /* 0x000fe20008410000 */
[----:B------:R-:W-:Y:S01]  /*4260*/  MOV R148, RZ ;  /* 0x000000ff00947202 */ /* 0x000fe20000000f00 */
[----:B------:R-:W-:Y:S01]  /*4270*/  FMUL.FTZ R156, R153, UR19 ;  /* 0x00000013999c7c20 */ /* 0x000fe20008410000 */
[----:B------:R-:W-:Y:S01]  /*4280*/  @P0 FMUL.FTZ R148, R157, R152 ;  /* 0x000000989d940220 */ /* 0x000fe20000410000 */
[----:B------:R-:W-:-:S02]  /*4290*/  @P3 HADD2.F32 R152, -RZ, R124.H0_H0 ;  /* 0x2000007cff983230 */ /* 0x000fc40000004100 */
[----:B------:R-:W-:Y:S01]  /*42a0*/  FMUL.FTZ R125, R125, UR4 ;  /* 0x000000047d7d7c20 */ /* 0x000fe20008410000 */
[----:B------:R-:W-:Y:S01]  /*42b0*/  FMUL.FTZ R129, R54, R129 ;  /* 0x0000008136817220 */ /* 0x000fe20000410000 */
[----:B------:R-:W-:Y:S01]  /*42c0*/  FMUL.FTZ R154, R55, R154 ;  /* 0x0000009a379a7220 */ /* 0x000fe20000410000 */
[----:B------:R-:W-:Y:S01]  /*42d0*/  F2FP.F16.F32.PACK_AB R118, R117, R118 ;  /* 0x000000767576723e */ /* 0x000fe200000000ff */
[----:B------:R-:W-:Y:S01]  /*42e0*/  @P3 FMUL.FTZ R149, R125, R152 ;  /* 0x000000987d953220 */ /* 0x000fe20000410000 */
[----:B------:R-:W-:Y:S01]  /*42f0*/  FMUL.FTZ R152, R156, UR5 ;  /* 0x000000059c987c20 */ /* 0x000fe20008410000 */
[----:B------:R-:W-:Y:S02]  /*4300*/  @P2 HADD2.F32 R153, -RZ, R124.H1_H1 ;  /* 0x3000007cff992230 */ /* 0x000fe40000004100 */
[----:B------:R-:W-:Y:S01]  /*4310*/  FMUL.FTZ R125, R52, R125 ;  /* 0x0000007d347d7220 */ /* 0x000fe20000410000 */
[----:B------:R-:W-:Y:S01]  /*4320*/  F2FP.F16.F32.PACK_AB R117, R155, R116 ;  /* 0x000000749b75723e */ /* 0x000fe200000000ff */
[----:B------:R-:W-:Y:S01]  /*4330*/  FMUL.FTZ R124, R152, UR4 ;  /* 0x00000004987c7c20 */ /* 0x000fe20008410000 */
[----:B------:R-:W-:-:S02]  /*4340*/  MOV R152, RZ ;  /* 0x000000ff00987202 */ /* 0x000fc40000000f00 */
[----:B------:R-:W-:Y:S01]  /*4350*/  F2FP.F16.F32.PACK_AB R116, R156, R127 ;  /* 0x0000007f9c74723e */ /* 0x000fe200000000ff */
[----:B------:R-:W-:Y:S01]  /*4360*/  @P2 FMUL.FTZ R152, R124, R153 ;  /* 0x000000997c982220 */ /* 0x000fe20000410000 */
[----:B------:R-:W-:Y:S01]  /*4370*/  FMUL.FTZ R153, R59, R157 ;  /* 0x0000009d3b997220 */ /* 0x000fe20000410000 */
[----:B------:R-:W-:Y:S01]  /*4380*/  FMUL.FTZ R124, R53, R124 ;  /* 0x0000007c357c7220 */ /* 0x000fe20000410000 */
[----:B------:R-:W-:Y:S02]  /*4390*/  F2FP.F16.F32.PACK_AB R126, R126, R33 ;  /* 0x000000217e7e723e */ /* 0x000fe400000000ff */
[----:B------:R-:W-:Y:S02]  /*43a0*/  FSEL R129, R129, RZ, P5 ;  /* 0x000000ff81817208 */ /* 0x000fe40002800000 */
[----:B------:R-:W-:Y:S02]  /*43b0*/  FSEL R153, R153, RZ, P0 ;  /* 0x000000ff99997208 */ /* 0x000fe40000000000 */
[----:B------:R-:W-:-:S02]  /*43c0*/  FSEL R154, R154, RZ, P4 ;  /* 0x000000ff9a9a7208 */ /* 0x000fc40002000000 */
[----:B------:R-:W-:Y:S02]  /*43d0*/  F2FP.F16.F32.PACK_AB R127, R153, R32 ;  /* 0x00000020997f723e */ /* 0x000fe400000000ff */
[----:B------:R-:W-:Y:S02]  /*43e0*/  FSEL R32, R125, RZ, P3 ;  /* 0x000000ff7d207208 */ /* 0x000fe40001800000 */
[----:B------:R-:W-:Y:S02]  /*43f0*/  FSEL R33, R124, RZ, P2 ;  /* 0x000000ff7c217208 */ /* 0x000fe40001000000 */
[----:B------:R-:W-:Y:S02]  /*4400*/  F2FP.F16.F32.PACK_AB R119, R162, R119 ;  /* 0x00000077a277723e */ /* 0x000fe400000000ff */
[----:B------:R-:W-:Y:S02]  /*4410*/  F2FP.F16.F32.PACK_AB R125, R154, R129 ;  /* 0x000000819a7d723e */ /* 0x000fe400000000ff */
[----:B------:R-:W-:Y:S01]  /*4420*/  F2FP.F16.F32.PACK_AB R124, R33, R32 ;  /* 0x00000020217c723e */ /* 0x000fe200000000ff */
[----:B------:R-:W-:Y:S06]  /*4430*/  BRA `(.L_x_8879) ;  /* 0x0000000400707947 */ /* 0x000fec0003800000 */
.L_x_8878:
        /* <DEDUP_REMOVED lines=10> */
[----:B------:R-:W-:Y:S01]  /*44e0*/  FMUL.FTZ R160, R160, UR19 ;  /* 0x00000013a0a07c20 */ /* 0x000fe20008410000 */
[----:B------:R-:W-:Y:S01]  /*44f0*/  LOP3.LUT P2, RZ, R149, 0xff0000, RZ, 0xc0, !PT ;  /* 0x00ff000095ff7812 */ /* 0x000fe2000784c0ff */
        /* <DEDUP_REMOVED lines=8> */
[----:B------:R-:W-:Y:S01]  /*4580*/  FADD.FTZ R154, R155, -R154 ;  /* 0x8000009a9b9a7221 */ /* 0x000fe20000010000 */
[--C-:B------:R-:W-:Y:S01]  /*4590*/  FFMA.FTZ R156, R156, UR26, R131.reuse ;  /* 0x0000001a9c9c7c23 */ /* 0x100fe20008010083 */
[-C--:B------:R-:W-:Y:S01]  /*45a0*/  @P0 FMUL.FTZ R147, R32, R33.reuse ;  /* 0x0000002120930220 */ /* 0x080fe20000410000 */
[----:B------:R-:W-:Y:S01]  /*45b0*/  FMUL.FTZ R32, R160, UR5 ;  /* 0x00000005a0207c20 */ /* 0x000fe20008410000 */
[----:B------:R-:W-:Y:S01]  /*45c0*/  FMUL.FTZ R33, R56, R33 ;  /* 0x0000002138217220 */ /* 0x000fe20000410000 */
[----:B------:R-:W-:Y:S01]  /*45d0*/  LOP3.LUT P4, RZ, R148, 0xff000000, RZ, 0xc0, !PT ;  /* 0xff00000094ff7812 */ /* 0x000fe2000788c0ff */
        /* <DEDUP_REMOVED lines=9> */
[----:B------:R-:W-:Y:S01]  /*4670*/  ISETP.GE.U32.AND P0, PT, R148, RZ, PT ;  /* 0x000000ff9400720c */ /* 0x000fe20003f06070 */
[--C-:B------:R-:W-:Y:S01]  /*4680*/  FFMA.FTZ R152, R152, UR26, R131.reuse ;  /* 0x0000001a98987c23 */ /* 0x100fe20008010083 */
[-C--:B------:R-:W-:Y:S01]  /*4690*/  @P2 FMUL.FTZ R159, R32, R129.reuse ;  /* 0x00000081209f2220 */ /* 0x080fe20000410000 */
[----:B------:R-:W-:Y:S01]  /*46a0*/  FMUL.FTZ R32, R58, R129 ;  /* 0x000000813a207220 */ /* 0x000fe20000410000 */
[----:B------:R-:W-:Y:S01]  /*46b0*/  FFMA.FTZ R129, R164, UR26, R131 ;  /* 0x0000001aa4817c23 */ /* 0x000fe20008010083 */
[----:B------:R-:W-:Y:S01]  /*46c0*/  FSEL R126, R126, RZ, P3 ;  /* 0x000000ff7e7e7208 */ /* 0x000fe20001800000 */
[----:B------:R-:W-:Y:S01]  /*46d0*/  FADD.FTZ R153, R153, -R152 ;  /* 0x8000009899997221 */ /* 0x000fe20000010000 */
[----:B------:R-:W-:Y:S01]  /*46e0*/  LOP3.LUT P3, RZ, R148, 0xff, RZ, 0xc0, !PT ;  /* 0x000000ff94ff7812 */ /* 0x000fe2000786c0ff */
[----:B------:R-:W-:Y:S01]  /*46f0*/  FADD.FTZ R162, R162, -R129 ;  /* 0x80000081a2a27221 */ /* 0x000fe20000010000 */
[----:B------:R-:W-:Y:S01]  /*4700*/  FMUL.FTZ R129, R154, UR19 ;  /* 0x000000139a817c20 */ /* 0x000fe20008410000 */
[----:B------:R-:W-:Y:S01]  /*4710*/  FSEL R32, R32, RZ, P2 ;  /* 0x000000ff20207208 */ /* 0x000fe20001000000 */
[----:B------:R-:W-:Y:S01]  /*4720*/  FMUL.FTZ R154, R156, UR19 ;  /* 0x000000139c9a7c20 */ /* 0x000fe20008410000 */
[----:B------:R-:W-:Y:S01]  /*4730*/  LOP3.LUT P2, RZ, R148, 0xff00, RZ, 0xc0, !PT ;  /* 0x0000ff0094ff7812 */ /* 0x000fe2000784c0ff */
[----:B------:R-:W-:Y:S01]  /*4740*/  FMUL.FTZ R129, R129, UR5 ;  /* 0x0000000581817c20 */ /* 0x000fe20008410000 */
[----:B------:R-:W-:Y:S01]  /*4750*/  FADD.FTZ R148, R146, -R143 ;  /* 0x8000008f92947221 */ /* 0x000fe20000010000 */
[----:B------:R-:W-:Y:S01]  /*4760*/  ISETP.GE.U32.AND.EX P0, PT, R149, 0x1000000, PT, P0 ;  /* 0x010000009500780c */ /* 0x000fe20003f06100 */
[----:B------:R-:W-:-:S02]  /*4770*/  @P5 HADD2.F32 R146, -RZ, R125.H0_H0 ;  /* 0x2000007dff925230 */ /* 0x000fc40000004100 */
[----:B------:R-:W-:Y:S01]  /*4780*/  FMUL.FTZ R129, R129, UR4 ;  /* 0x0000000481817c20 */ /* 0x000fe20008410000 */
[----:B------:R-:W-:Y:S01]  /*4790*/  MOV R143, RZ ;  /* 0x000000ff008f7202 */ /* 0x000fe20000000f00 */
[----:B------:R-:W-:Y:S01]  /*47a0*/  FMUL.FTZ R154, R154, UR5 ;  /* 0x000000059a9a7c20 */ /* 0x000fe20008410000 */
[----:B------:R-:W-:Y:S02]  /*47b0*/  @P4 HADD2.F32 R125, -RZ, R125.H1_H1 ;  /* 0x3000007dff7d4230 */ /* 0x000fe40000004100 */
[----:B------:R-:W-:Y:S01]  /*47c0*/  @P5 FMUL.FTZ R143, R146, R129 ;  /* 0x00000081928f5220 */ /* 0x000fe20000410000 */
[----:B------:R-:W-:Y:S02]  /*47d0*/  HFMA2 R146, -RZ, RZ, 0, 0 ;  /* 0x00000000ff927431 */ /* 0x000fe400000001ff */
[----:B------:R-:W-:Y:S01]  /*47e0*/  FMUL.FTZ R154, R154, UR4 ;  /* 0x000000049a9a7c20 */ /* 0x000fe20008410000 */
[----:B------:R-:W-:Y:S01]  /*47f0*/  FMUL.FTZ R162, R162, UR19 ;  /* 0x00000013a2a27c20 */ /* 0x000fe20008410000 */
[----:B------:R-:W-:Y:S01]  /*4800*/  @P3 HADD2.F32 R156, -RZ, R124.H0_H0 ;  /* 0x2000007cff9c3230 */ /* 0x000fe20000004100 */
[----:B------:R-:W-:Y:S01]  /*4810*/  F2FP.F16.F32.PACK_AB R126, R126, R33 ;  /* 0x000000217e7e723e */ /* 0x000fe200000000ff */
[----:B------:R-:W-:Y:S01]  /*4820*/  FMUL.FTZ R129, R54, R129 ;  /* 0x0000008136817220 */ /* 0x000fe20000410000 */
[----:B------:R-:W-:Y:S01]  /*4830*/  @P4 FMUL.FTZ R146, R125, R154 ;  /* 0x0000009a7d924220 */ /* 0x000fe20000410000 */
[----:B------:R-:W-:Y:S01]  /*4840*/  FMUL.FTZ R125, R162, UR5 ;  /* 0x00000005a27d7c20 */ /* 0x000fe20008410000 */
[----:B------:R-:W-:-:S02]  /*4850*/  @P0 HADD2.F32 R149, -RZ, R127.H1_H1 ;  /* 0x3000007fff950230 */ /* 0x000fc40000004100 */
[----:B------:R-:W-:Y:S01]  /*4860*/  FMUL.FTZ R127, R148, UR19 ;  /* 0x00000013947f7c20 */ /* 0x000fe20008410000 */
[----:B------:R-:W-:Y:S01]  /*4870*/  FMUL.FTZ R154, R55, R154 ;  /* 0x0000009a379a7220 */ /* 0x000fe20000410000 */
[----:B------:R-:W-:Y:S01]  /*4880*/  FMUL.FTZ R152, R125, UR4 ;  /* 0x000000047d987c20 */ /* 0x000fe20008410000 */
[----:B------:R-:W-:Y:S01]  /*4890*/  MOV R148, RZ ;  /* 0x000000ff00947202 */ /* 0x000fe20000000f00 */
[----:B------:R-:W-:Y:S02]  /*48a0*/  FMUL.FTZ R125, R127, UR5 ;  /* 0x000000057f7d7c20 */ /* 0x000fe40008410000 */
[-C--:B------:R-:W-:Y:S01]  /*48b0*/  FMUL.FTZ R127, R59, R152.reuse ;  /* 0x000000983b7f7220 */ /* 0x080fe20000410000 */
[----:B------:R-:W-:Y:S01]  /*48c0*/  @P0 FMUL.FTZ R148, R149, R152 ;  /* 0x0000009895940220 */ /* 0x000fe20000410000 */
[----:B------:R-:W-:Y:S01]  /*48d0*/  FMUL.FTZ R155, R125, UR4 ;  /* 0x000000047d9b7c20 */ /* 0x000fe20008410000 */
[----:B------:R-:W-:Y:S01]  /*48e0*/  FMUL.FTZ R125, R153, UR19 ;  /* 0x00000013997d7c20 */ /* 0x000fe20008410000 */
[----:B------:R-:W-:Y:S01]  /*48f0*/  @P2 HADD2.F32 R153, -RZ, R124.H1_H1 ;  /* 0x3000007cff992230 */ /* 0x000fe20000004100 */
[----:B------:R-:W-:Y:S01]  /*4900*/  FSEL R127, R127, RZ, P0 ;  /* 0x000000ff7f7f7208 */ /* 0x000fe20000000000 */
[----:B------:R-:W-:-:S02]  /*4910*/  HFMA2 R149, -RZ, RZ, 0, 0 ;  /* 0x00000000ff957431 */ /* 0x000fc400000001ff */
[----:B------:R-:W-:Y:S01]  /*4920*/  FMUL.FTZ R125, R125, UR5 ;  /* 0x000000057d7d7c20 */ /* 0x000fe20008410000 */
[----:B------:R-:W-:Y:S02]  /*4930*/  FSEL R154, R154, RZ, P4 ;  /* 0x000000ff9a9a7208 */ /* 0x000fe40002000000 */
[----:B------:R-:W-:Y:S01]  /*4940*/  F2FP.F16.F32.PACK_AB R127, R127, R32 ;  /* 0x000000207f7f723e */ /* 0x000fe200000000ff */
[----:B------:R-:W-:Y:S01]  /*4950*/  FMUL.FTZ R124, R125, UR4 ;  /* 0x000000047d7c7c20 */ /* 0x000fe20008410000 */
[-C--:B------:R-:W-:Y:S01]  /*4960*/  FMUL.FTZ R32, R52, R155.reuse ;  /* 0x0000009b34207220 */ /* 0x080fe20000410000 */
[----:B------:R-:W-:Y:S01]  /*4970*/  FSEL R125, R129, RZ, P5 ;  /* 0x000000ff817d7208 */ /* 0x000fe20002800000 */
[----:B------:R-:W-:Y:S01]  /*4980*/  @P3 FMUL.FTZ R149, R156, R155 ;  /* 0x0000009b9c953220 */ /* 0x000fe20000410000 */
[-C--:B------:R-:W-:Y:S01]  /*4990*/  FMUL.FTZ R33, R53, R124.reuse ;  /* 0x0000007c35217220 */ /* 0x080fe20000410000 */
[----:B------:R-:W-:Y:S01]  /*49a0*/  MOV R152, RZ ;  /* 0x000000ff00987202 */ /* 0x000fe20000000f00 */
[----:B------:R-:W-:Y:S01]  /*49b0*/  @P2 FMUL.FTZ R152, R153, R124 ;  /* 0x0000007c99982220 */ /* 0x000fe20000410000 */
[----:B------:R-:W-:-:S02]  /*49c0*/  FSEL R32, R32, RZ, P3 ;  /* 0x000000ff20207208 */ /* 0x000fc40001800000 */
[----:B------:R-:W-:Y:S02]  /*49d0*/  FSEL R33, R33, RZ, P2 ;  /* 0x000000ff21217208 */ /* 0x000fe40001000000 */
[----:B------:R-:W-:Y:S02]  /*49e0*/  F2FP.F16.F32.PACK_AB R125, R154, R125 ;  /* 0x0000007d9a7d723e */ /* 0x000fe400000000ff */
[----:B------:R-:W-:-:S07]  /*49f0*/  F2FP.F16.F32.PACK_AB R124, R33, R32 ;  /* 0x00000020217c723e */ /* 0x000fce00000000ff */
.L_x_8879:
[----:B------:R-:W0:Y:S01]  /*4a00*/  @P1 LDC.64 R32, c[0x0][0x478] ;  /* 0x00011e00ff201b82 */ /* 0x000e220000000a00 */
[----:B------:R-:W-:Y:S01]  /*4a10*/  MOV R129, 0x10 ;  /* 0x0000001000817802 */ /* 0x000fe20000000f00 */
[----:B0-----:R-:W-:-:S05]  /*4a20*/  @P1 IMAD.WIDE.U32 R32, R128, 0x10, R32 ;  /* 0x0000001080201825 */ /* 0x001fca00078e0020 */
[----:B------:R0:W-:Y:S02]  /*4a30*/  @P1 STG.E.128 desc[UR12][R32.64], R116 ;  /* 0x0000007420001986 */ /* 0x0001e4000c101d0c */
[----:B0-----:R-:W-:-:S04]  /*4a40*/  IMAD.WIDE.U32 R32, R128, 0x10, R196 ;  /* 0x0000001080207825 */ /* 0x001fc800078e00c4 */
[----:B------:R-:W-:Y:S01]  /*4a50*/  IMAD.WIDE.U32 R128, R34, R129, UR22 ;  /* 0x0000001622807e25 */ /* 0x000fe2000f8e0081 */
[----:B------:R0:W-:Y:S04]  /*4a60*/  STG.E.128 desc[UR12][R32.64], R124 ;  /* 0x0000007c20007986 */ /* 0x0001e8000c101d0c */
[----:B0-----:R0:W5:Y:S01]  /*4a70*/  LDG.E.128 R124, desc[UR12][R128.64] ;  /* 0x0000000c807c7981 */ /* 0x001162000c1e1d00 */
[----:B------:R-:W-:Y:S05]  /*4a80*/  @!P1 BRA `(.L_x_8880) ;  /* 0x0000000400809947 */ /* 0x000fea0003800000 */
[--C-:B------:R-:W-:Y:S01]  /*4a90*/  FFMA.FTZ R32, R137, UR26, R131.reuse ;  /* 0x0000001a89207c23 */ /* 0x100fe20008010083 */
[--C-:B------:R-:W-:Y:S01]  /*4aa0*/  FFMA.FTZ R117, R138, UR26, R131.reuse ;  /* 0x0000001a8a757c23 */ /* 0x100fe20008010083 */
[C---:B------:R-:W-:Y:S01]  /*4ab0*/  LOP3.LUT P0, RZ, R144.reuse, 0xff0000, RZ, 0xc0, !PT ;  /* 0x00ff000090ff7812 */ /* 0x040fe2000780c0ff */
[----:B------:R-:W-:Y:S01]  /*4ac0*/  FFMA.FTZ R118, R139, UR26, R131 ;  /* 0x0000001a8b767c23 */ /* 0x000fe20008010083 */
[----:B------:R-:W-:Y:S01]  /*4ad0*/  LOP3.LUT P2, RZ, R144, 0xff000000, RZ, 0xc0, !PT ;  /* 0xff00000090ff7812 */ /* 0x000fe2000784c0ff */
[----:B------:R-:W-:Y:S01]  /*4ae0*/  FADD.FTZ R32, R121, -R32 ;  /* 0x8000002079207221 */ /* 0x000fe20000010000 */
[----:B------:R-:W-:Y:S01]  /*4af0*/  FADD.FTZ R122, R122, -R117 ;  /* 0x800000757a7a7221 */ /* 0x000fe20000010000 */
[----:B------:R-:W-:Y:S01]  /*4b00*/  FADD.FTZ R118, R123, -R118 ;  /* 0x800000767b767221 */ /* 0x000fe20000010000 */
[----:B------:R-:W-:Y:S01]  /*4b10*/  LOP3.LUT P5, RZ, R145, 0xff, RZ, 0xc0, !PT ;  /* 0x000000ff91ff7812 */ /* 0x000fe200078ac0ff */
[----:B------:R-:W-:Y:S01]  /*4b20*/  FMUL.FTZ R117, R32, UR19 ;  /* 0x0000001320757c20 */ /* 0x000fe20008410000 */
[----:B------:R-:W-:Y:S01]  /*4b30*/  FMUL.FTZ R32, R122, UR19 ;  /* 0x000000137a207c20 */ /* 0x000fe20008410000 */
[----:B------:R-:W-:Y:S01]  /*4b40*/  FMUL.FTZ R118, R118, UR19 ;  /* 0x0000001376767c20 */ /* 0x000fe20008410000 */
[----:B------:R-:W-:-:S02]  /*4b50*/  HFMA2 R138, -RZ, RZ, 0, 0 ;  /* 0x00000000ff8a7431 */ /* 0x000fc400000001ff */
[----:B------:R-:W-:Y:S01]  /*4b60*/  FMUL.FTZ R119, R117, UR5 ;  /* 0x0000000575777c20 */ /* 0x000fe20008410000 */
[----:B------:R-:W-:Y:S01]  /*4b70*/  FMUL.FTZ R122, R32, UR5 ;  /* 0x00000005207a7c20 */ /* 0x000fe20008410000 */
[--C-:B-----5:R-:W-:Y:S02]  /*4b80*/  @P0 HADD2.F32 R121, -RZ, R125.reuse.H0_H0 ;  /* 0x2000007dff790230 */ /* 0x120fe40000004100 */
[----:B------:R-:W-:Y:S01]  /*4b90*/  FMUL.FTZ R123, R118, UR5 ;  /* 0x00000005767b7c20 */ /* 0x000fe20008410000 */
[----:B------:R-:W-:Y:S01]  /*4ba0*/  FMUL.FTZ R119, R119, UR4 ;  /* 0x0000000477777c20 */ /* 0x000fe20008410000 */
[--C-:B------:R-:W-:Y:S01]  /*4bb0*/  FFMA.FTZ R137, R140, UR26, R131.reuse ;  /* 0x0000001a8c897c23 */ /* 0x100fe20008010083 */
[----:B------:R-:W-:Y:S02]  /*4bc0*/  @P2 HADD2.F32 R125, -RZ, R125.H1_H1 ;  /* 0x3000007dff7d2230 */ /* 0x000fe40000004100 */
[----:B------:R-:W-:Y:S01]  /*4bd0*/  FFMA.FTZ R116, R133, UR26, R131 ;  /* 0x0000001a85747c23 */ /* 0x000fe20008010083 */
[----:B0-----:R-:W-:Y:S01]  /*4be0*/  CS2R R128, SRZ ;  /* 0x0000000000807805 */ /* 0x001fe2000001ff00 */
[----:B------:R-:W-:Y:S01]  /*4bf0*/  FMUL.FTZ R122, R122, UR4 ;  /* 0x000000047a7a7c20 */ /* 0x000fe20008410000 */
[----:B------:R-:W-:Y:S01]  /*4c00*/  FMUL.FTZ R133, R123, UR4 ;  /* 0x000000047b857c20 */ /* 0x000fe20008410000 */
[----:B------:R-:W-:Y:S01]  /*4c10*/  @P0 FMUL.FTZ R129, R119, R121 ;  /* 0x0000007977810220 */ /* 0x000fe20000410000 */
[----:B------:R-:W-:Y:S01]  /*4c20*/  FADD.FTZ R123, R132, -R137 ;  /* 0x80000089847b7221 */ /* 0x000fe20000010000 */
[----:B------:R-:W-:Y:S01]  /*4c30*/  FMUL.FTZ R121, R62, R119 ;  /* 0x000000773e797220 */ /* 0x000fe20000410000 */
[--C-:B------:R-:W-:Y:S01]  /*4c40*/  FFMA.FTZ R135, R135, UR26, R131.reuse ;  /* 0x0000001a87877c23 */ /* 0x100fe20008010083 */
[--C-:B------:R-:W-:Y:S01]  /*4c50*/  FFMA.FTZ R141, R141, UR26, R131.reuse ;  /* 0x0000001a8d8d7c23 */ /* 0x100fe20008010083 */
[----:B------:R-:W-:Y:S01]  /*4c60*/  FFMA.FTZ R33, R142, UR26, R131 ;  /* 0x0000001a8e217c23 */ /* 0x000fe20008010083 */
[----:B------:R-:W-:Y:S01]  /*4c70*/  @P2 FMUL.FTZ R138, R122, R125 ;  /* 0x0000007d7a8a2220 */ /* 0x000fe20000410000 */
[----:B------:R-:W-:Y:S01]  /*4c80*/  FMUL.FTZ R132, R63, R122 ;  /* 0x0000007a3f847220 */ /* 0x000fe20000410000 */
[----:B------:R-:W-:-:S02]  /*4c90*/  @P5 HADD2.F32 R131, -RZ, R126.H0_H0 ;  /* 0x2000007eff835230 */ /* 0x000fc40000004100 */
[----:B------:R-:W-:Y:S01]  /*4ca0*/  FMUL.FTZ R122, R64, R133 ;  /* 0x00000085407a7220 */ /* 0x000fe20000410000 */
[----:B------:R-:W-:Y:S01]  /*4cb0*/  LOP3.LUT P4, RZ, R145, 0xff00, RZ, 0xc0, !PT ;  /* 0x0000ff0091ff7812 */ /* 0x000fe2000788c0ff */
[----:B------:R-:W-:Y:S01]  /*4cc0*/  FMUL.FTZ R123, R123, UR19 ;  /* 0x000000137b7b7c20 */ /* 0x000fe20008410000 */
[----:B------:R-:W-:Y:S01]  /*4cd0*/  FSEL R121, R121, RZ, P0 ;  /* 0x000000ff79797208 */ /* 0x000fe20000000000 */
[----:B------:R-:W-:Y:S01]  /*4ce0*/  @P5 FMUL.FTZ R128, R133, R131 ;  /* 0x0000008385805220 */ /* 0x000fe20000410000 */
[----:B------:R-:W-:Y:S01]  /*4cf0*/  ISETP.GE.U32.AND P0, PT, R144, RZ, PT ;  /* 0x000000ff9000720c */ /* 0x000fe20003f06070 */
[----:B------:R-:W-:Y:S01]  /*4d00*/  FADD.FTZ R141, R134, -R141 ;  /* 0x8000008d868d7221 */ /* 0x000fe20000010000 */
[----:B------:R-:W-:Y:S01]  /*4d10*/  FSEL R122, R122, RZ, P5 ;  /* 0x000000ff7a7a7208 */ /* 0x000fe20002800000 */
[----:B------:R-:W-:Y:S01]  /*4d20*/  FADD.FTZ R136, R136, -R33 ;  /* 0x8000002188887221 */ /* 0x000fe20000010000 */
[----:B------:R-:W-:Y:S01]  /*4d30*/  LOP3.LUT P5, RZ, R145, 0xff0000, RZ, 0xc0, !PT ;  /* 0x00ff000091ff7812 */ /* 0x000fe200078ac0ff */
[----:B------:R-:W-:Y:S01]  /*4d40*/  FADD.FTZ R116, R35, -R116 ;  /* 0x8000007423747221 */ /* 0x000fe20000010000 */
[----:B------:R-:W-:Y:S01]  /*4d50*/  LOP3.LUT P3, RZ, R144, 0xff, RZ, 0xc0, !PT ;  /* 0x000000ff90ff7812 */ /* 0x000fe2000786c0ff */
[----:B------:R-:W-:Y:S01]  /*4d60*/  FADD.FTZ R135, R120, -R135 ;  /* 0x8000008778877221 */ /* 0x000fe20000010000 */
[----:B------:R-:W-:Y:S01]  /*4d70*/  ISETP.GE.U32.AND.EX P0, PT, R145, 0x1000000, PT, P0 ;  /* 0x010000009100780c */ /* 0x000fe20003f06100 */
[----:B------:R-:W-:Y:S01]  /*4d80*/  FMUL.FTZ R33, R123, UR5 ;  /* 0x000000057b217c20 */ /* 0x000fe20008410000 */
[----:B------:R-:W-:Y:S01]  /*4d90*/  FMUL.FTZ R141, R141, UR19 ;  /* 0x000000138d8d7c20 */ /* 0x000fe20008410000 */
[----:B------:R-:W-:Y:S01]  /*4da0*/  FMUL.FTZ R140, R136, UR19 ;  /* 0x00000013888c7c20 */ /* 0x000fe20008410000 */
[----:B------:R-:W-:Y:S01]  /*4db0*/  FMUL.FTZ R136, R116, UR19 ;  /* 0x0000001374887c20 */ /* 0x000fe20008410000 */
[----:B------:R-:W-:Y:S01]  /*4dc0*/  FMUL.FTZ R135, R135, UR19 ;  /* 0x0000001387877c20 */ /* 0x000fe20008410000 */
[----:B------:R-:W-:Y:S01]  /*4dd0*/  FSEL R132, R132, RZ, P2 ;  /* 0x000000ff84847208 */ /* 0x000fe20001000000 */
[----:B------:R-:W-:Y:S01]  /*4de0*/  @P4 HADD2.F32 R126, -RZ, R126.H1_H1 ;  /* 0x3000007eff7e4230 */ /* 0x000fe20000004100 */
[----:B------:R-:W-:Y:S01]  /*4df0*/  LOP3.LUT P2, RZ, R144, 0xff00, RZ, 0xc0, !PT ;  /* 0x0000ff0090ff7812 */ /* 0x000fe2000784c0ff */
[----:B------:R-:W-:Y:S01]  /*4e00*/  FMUL.FTZ R139, R33, UR4 ;  /* 0x00000004218b7c20 */ /* 0x000fe20008410000 */
[----:B------:R-:W-:Y:S01]  /*4e10*/  FMUL.FTZ R120, R141, UR5 ;  /* 0x000000058d787c20 */ /* 0x000fe20008410000 */
[----:B------:R-:W-:Y:S01]  /*4e20*/  FMUL.FTZ R134, R140, UR5 ;  /* 0x000000058c867c20 */ /* 0x000fe20008410000 */
        /* <DEDUP_REMOVED lines=8> */
[----:B------:R-:W-:Y:S01]  /*4eb0*/  FMUL.FTZ R142, R134, UR4 ;  /* 0x00000004868e7c20 */ /* 0x000fe20008410000 */
[----:B------:R-:W-:Y:S01]  /*4ec0*/  FMUL.FTZ R33, R33, UR4 ;  /* 0x0000000421217c20 */ /* 0x000fe20008410000 */
[----:B------:R-:W-:Y:S01]  /*4ed0*/  CS2R R126, SRZ ;  /* 0x00000000007e7805 */ /* 0x000fe2000001ff00 */
[----:B------:R-:W-:Y:S01]  /*4ee0*/  FMUL.FTZ R134, R116, UR4 ;  /* 0x0000000474867c20 */ /* 0x000fe20008410000 */
[----:B------:R-:W-:Y:S01]  /*4ef0*/  @P5 FMUL.FTZ R126, R120, R133 ;  /* 0x00000085787e5220 */ /* 0x000fe20000410000 */
[----:B------:R-:W-:Y:S01]  /*4f00*/  F2FP.F16.F32.PACK_AB R118, R123, R118 ;  /* 0x000000767b76723e */ /* 0x000fe200000000ff */
[----:B------:R-:W-:Y:S01]  /*4f10*/  @P3 FMUL.FTZ R127, R33, R35 ;  /* 0x00000023217f3220 */ /* 0x000fe20000410000 */
[----:B------:R-:W-:Y:S01]  /*4f20*/  F2FP.F16.F32.PACK_AB R117, R32, R117 ;  /* 0x000000752075723e */ /* 0x000fe200000000ff */
[----:B------:R-:W-:Y:S01]  /*4f30*/  FMUL.FTZ R120, R66, R120 ;  /* 0x0000007842787220 */ /* 0x000fe20000410000 */
[----:B------:R-:W-:Y:S01]  /*4f40*/  FMUL.FTZ R123, R67, R142 ;  /* 0x0000008e437b7220 */ /* 0x000fe20000410000 */
[----:B------:R-:W-:Y:S01]  /*4f50*/  FMUL.FTZ R32, R60, R33 ;  /* 0x000000213c207220 */ /* 0x000fe20000410000 */
[----:B------:R-:W-:Y:S01]  /*4f60*/  FMUL.FTZ R35, R65, R139 ;  /* 0x0000008b41237220 */ /* 0x000fe20000410000 */
[----:B------:R-:W-:Y:S01]  /*4f70*/  FMUL.FTZ R33, R61, R134 ;  /* 0x000000863d217220 */ /* 0x000fe20000410000 */
[----:B------:R-:W-:-:S02]  /*4f80*/  @P2 HADD2.F32 R119, -RZ, R124.H1_H1 ;  /* 0x3000007cff772230 */ /* 0x000fc40000004100 */
[----:B------:R-:W-:Y:S01]  /*4f90*/  HFMA2 R131, -RZ, RZ, 0, 0 ;  /* 0x00000000ff837431 */ /* 0x000fe200000001ff */
[----:B------:R-:W-:Y:S02]  /*4fa0*/  FSEL R120, R120, RZ, P5 ;  /* 0x000000ff78787208 */ /* 0x000fe40002800000 */
[----:B------:R-:W-:Y:S02]  /*4fb0*/  FSEL R123, R123, RZ, P0 ;  /* 0x000000ff7b7b7208 */ /* 0x000fe40000000000 */
[----:B------:R-:W-:Y:S01]  /*4fc0*/  FSEL R35, R35, RZ, P4 ;  /* 0x000000ff23237208 */ /* 0x000fe20002000000 */
[----:B------:R-:W-:Y:S01]  /*4fd0*/  @P0 FMUL.FTZ R131, R142, R137 ;  /* 0x000000898e830220 */ /* 0x000fe20000410000 */
[----:B------:R-:W-:Y:S02]  /*4fe0*/  FSEL R32, R32, RZ, P3 ;  /* 0x000000ff20207208 */ /* 0x000fe40001800000 */
[----:B------:R-:W-:Y:S02]  /*4ff0*/  FSEL R33, R33, RZ, P2 ;  /* 0x000000ff21217208 */ /* 0x000fe40001000000 */
[----:B------:R-:W-:Y:S01]  /*5000*/  MOV R124, RZ ;  /* 0x000000ff007c7202 */ /* 0x000fe20000000f00 */
        /* <DEDUP_REMOVED lines=8> */
.L_x_8880:
[--C-:B------:R-:W-:Y:S01]  /*5090*/  FFMA.FTZ R32, R137, UR26, R131.reuse ;  /* 0x0000001a89207c23 */ /* 0x100fe20008010083 */
[--C-:B0-----:R-:W-:Y:S01]  /*50a0*/  FFMA.FTZ R129, R138, UR26, R131.reuse ;  /* 0x0000001a8a817c23 */ /* 0x101fe20008010083 */
[----:B------:R-:W-:Y:S01]  /*50b0*/  FFMA.FTZ R128, R139, UR26, R131 ;  /* 0x0000001a8b807c23 */ /* 0x000fe20008010083 */
[----:B------:R-:W-:Y:S01]  /*50c0*/  LOP3.LUT P0, RZ, R144, 0xff0000, RZ, 0xc0, !PT ;  /* 0x00ff000090ff7812 */ /* 0x000fe2000780c0ff */
[----:B------:R-:W-:Y:S01]  /*50d0*/  FADD.FTZ R32, R121, -R32 ;  /* 0x8000002079207221 */ /* 0x000fe20000010000 */
[----:B------:R-:W-:Y:S01]  /*50e0*/  FADD.FTZ R122, R122, -R129 ;  /* 0x800000817a7a7221 */ /* 0x000fe20000010000 */
[----:B------:R-:W-:Y:S01]  /*50f0*/  LOP3.LUT P2, RZ, R144, 0xff000000, RZ, 0xc0, !PT ;  /* 0xff00000090ff7812 */ /* 0x000fe2000784c0ff */
[----:B------:R-:W-:Y:S01]  /*5100*/  FADD.FTZ R123, R123, -R128 ;  /* 0x800000807b7b7221 */ /* 0x000fe20000010000 */
[----:B------:R-:W-:Y:S01]  /*5110*/  FMUL.FTZ R32, R32, UR19 ;  /* 0x0000001320207c20 */ /* 0x000fe20008410000 */
[----:B------:R-:W-:Y:S01]  /*5120*/  FMUL.FTZ R121, R122, UR19 ;  /* 0x000000137a797c20 */ /* 0x000fe20008410000 */
[----:B------:R-:W-:Y:S01]  /*5130*/  LOP3.LUT P5, RZ, R145, 0xff, RZ, 0xc0, !PT ;  /* 0x000000ff91ff7812 */ /* 0x000fe200078ac0ff */
[----:B------:R-:W-:Y:S01]  /*5140*/  FMUL.FTZ R122, R123, UR19 ;  /* 0x000000137b7a7c20 */ /* 0x000fe20008410000 */
[----:B------:R-:W-:Y:S01]  /*5150*/  FMUL.FTZ R32, R32, UR5 ;  /* 0x0000000520207c20 */ /* 0x000fe20008410000 */
[----:B------:R-:W-:Y:S01]  /*5160*/  FMUL.FTZ R121, R121, UR5 ;  /* 0x0000000579797c20 */ /* 0x000fe20008410000 */
[--C-:B------:R-:W-:Y:S01]  /*5170*/  FFMA.FTZ R137, R140, UR26, R131.reuse ;  /* 0x0000001a8c897c23 */ /* 0x100fe20008010083 */
[----:B------:R-:W-:Y:S01]  /*5180*/  FMUL.FTZ R122, R122, UR5 ;  /* 0x000000057a7a7c20 */ /* 0x000fe20008410000 */
[----:B------:R-:W-:Y:S01]  /*5190*/  FMUL.FTZ R123, R32, UR4 ;  /* 0x00000004207b7c20 */ /* 0x000fe20008410000 */
[----:B------:R-:W-:Y:S01]  /*51a0*/  LOP3.LUT P4, RZ, R145, 0xff00, RZ, 0xc0, !PT ;  /* 0x0000ff0091ff7812 */ /* 0x000fe2000788c0ff */
[--C-:B------:R-:W-:Y:S01]  /*51b0*/  FFMA.FTZ R33, R142, UR26, R131.reuse ;  /* 0x0000001a8e217c23 */ /* 0x100fe20008010083 */
[----:B------:R-:W-:Y:S01]  /*51c0*/  FMUL.FTZ R32, R121, UR4 ;  /* 0x0000000479207c20 */ /* 0x000fe20008410000 */
[--C-:B------:R-:W-:Y:S01]  /*51d0*/  FFMA.FTZ R135, R135, UR26, R131.reuse ;  /* 0x0000001a87877c23 */ /* 0x100fe20008010083 */
[--C-:B------:R-:W-:Y:S01]  /*51e0*/  FFMA.FTZ R141, R141, UR26, R131.reuse ;  /* 0x0000001a8d8d7c23 */ /* 0x100fe20008010083 */
[----:B------:R-:W-:Y:S01]  /*51f0*/  FFMA.FTZ R140, R133, UR26, R131 ;  /* 0x0000001a858c7c23 */ /* 0x000fe20008010083 */
[----:B-----5:R-:W-:-:S02]  /*5200*/  @P0 HADD2.F32 R142, -RZ, R125.H0_H0 ;  /* 0x2000007dff8e0230 */ /* 0x020fc40000004100 */
[----:B------:R-:W-:Y:S01]  /*5210*/  FADD.FTZ R137, R132, -R137 ;  /* 0x8000008984897221 */ /* 0x000fe20000010000 */
[-C--:B------:R-:W-:Y:S01]  /*5220*/  FMUL.FTZ R121, R62, R123.reuse ;  /* 0x0000007b3e797220 */ /* 0x080fe20000410000 */
[----:B------:R-:W-:Y:S02]  /*5230*/  HFMA2 R138, -RZ, RZ, 0, 0 ;  /* 0x00000000ff8a7431 */ /* 0x000fe400000001ff */
[----:B------:R-:W-:Y:S02]  /*5240*/  @P2 HADD2.F32 R131, -RZ, R125.H1_H1 ;  /* 0x3000007dff832230 */ /* 0x000fe40000004100 */
[----:B------:R-:W-:Y:S01]  /*5250*/  FMUL.FTZ R125, R122, UR4 ;  /* 0x000000047a7d7c20 */ /* 0x000fe20008410000 */
[----:B------:R-:W-:Y:S01]  /*5260*/  CS2R R128, SRZ ;  /* 0x0000000000807805 */ /* 0x000fe2000001ff00 */
[----:B------:R-:W-:Y:S01]  /*5270*/  FMUL.FTZ R137, R137, UR19 ;  /* 0x0000001389897c20 */ /* 0x000fe20008410000 */
[----:B------:R-:W-:Y:S01]  /*5280*/  @P0 FMUL.FTZ R129, R142, R123 ;  /* 0x0000007b8e810220 */ /* 0x000fe20000410000 */
[----:B------:R-:W-:Y:S01]  /*5290*/  FSEL R121, R121, RZ, P0 ;  /* 0x000000ff79797208 */ /* 0x000fe20000000000 */
[----:B------:R-:W-:-:S02]  /*52a0*/  @P5 HADD2.F32 R154, -RZ, R126.H0_H0 ;  /* 0x2000007eff9a5230 */ /* 0x000fc40000004100 */
[-C--:B------:R-:W-:Y:S01]  /*52b0*/  FMUL.FTZ R122, R64, R125.reuse ;  /* 0x0000007d407a7220 */ /* 0x080fe20000410000 */
[----:B------:R-:W-:Y:S01]  /*52c0*/  ISETP.GE.U32.AND P0, PT, R144, RZ, PT ;  /* 0x000000ff9000720c */ /* 0x000fe20003f06070 */
[-C--:B------:R-:W-:Y:S01]  /*52d0*/  @P2 FMUL.FTZ R138, R131, R32.reuse ;  /* 0x00000020838a2220 */ /* 0x080fe20000410000 */
[----:B------:R-:W-:Y:S01]  /*52e0*/  FADD.FTZ R123, R136, -R33 ;  /* 0x80000021887b7221 */ /* 0x000fe20000010000 */
[----:B------:R-:W-:Y:S01]  /*52f0*/  FMUL.FTZ R32, R63, R32 ;  /* 0x000000203f207220 */ /* 0x000fe20000410000 */
[----:B------:R-:W-:Y:S01]  /*5300*/  FMUL.FTZ R33, R137, UR5 ;  /* 0x0000000589217c20 */ /* 0x000fe20008410000 */
[----:B------:R-:W-:Y:S01]  /*5310*/  LOP3.LUT P3, RZ, R144, 0xff, RZ, 0xc0, !PT ;  /* 0x000000ff90ff7812 */ /* 0x000fe2000786c0ff */
[----:B------:R-:W-:Y:S01]  /*5320*/  FADD.FTZ R140, R35, -R140 ;  /* 0x8000008c238c7221 */ /* 0x000fe20000010000 */
[C---:B------:R-:W-:Y:S01]  /*5330*/  ISETP.GE.U32.AND.EX P0, PT, R145.reuse, 0x1000000, PT, P0 ;  /* 0x010000009100780c */ /* 0x040fe20003f06100 */
[----:B------:R-:W-:Y:S01]  /*5340*/  @P5 FMUL.FTZ R128, R154, R125 ;  /* 0x0000007d9a805220 */ /* 0x000fe20000410000 */
[----:B------:R-:W-:Y:S01]  /*5350*/  FSEL R122, R122, RZ, P5 ;  /* 0x000000ff7a7a7208 */ /* 0x000fe20002800000 */
[----:B------:R-:W-:Y:S01]  /*5360*/  @P4 HADD2.F32 R35, -RZ, R126.H1_H1 ;  /* 0x3000007eff234230 */ /* 0x000fe20000004100 */
[----:B------:R-:W-:Y:S01]  /*5370*/  LOP3.LUT P5, RZ, R145, 0xff0000, RZ, 0xc0, !PT ;  /* 0x00ff000091ff7812 */ /* 0x000fe200078ac0ff */
[----:B------:R-:W-:Y:S01]  /*5380*/  FADD.FTZ R141, R134, -R141 ;  /* 0x8000008d868d7221 */ /* 0x000fe20000010000 */
[----:B------:R-:W-:Y:S01]  /*5390*/  FMUL.FTZ R136, R33, UR4 ;  /* 0x0000000421887c20 */ /* 0x000fe20008410000 */
[----:B------:R-:W-:Y:S01]  /*53a0*/  FSEL R32, R32, RZ, P2 ;  /* 0x000000ff20207208 */ /* 0x000fe20001000000 */
[----:B------:R-:W-:Y:S01]  /*53b0*/  FADD.FTZ R135, R120, -R135 ;  /* 0x8000008778877221 */ /* 0x000fe20000010000 */
[----:B------:R-:W-:Y:S01]  /*53c0*/  LOP3.LUT P2, RZ, R144, 0xff00, RZ, 0xc0, !PT ;  /* 0x0000ff0090ff7812 */ /* 0x000fe2000784c0ff */
[----:B------:R-:W-:Y:S01]  /*53d0*/  FMUL.FTZ R120, R141, UR19 ;  /* 0x000000138d787c20 */ /* 0x000fe20008410000 */
[----:B------:R-:W-:Y:S01]  /*53e0*/  MOV R125, RZ ;  /* 0x000000ff007d7202 */ /* 0x000fe20000000f00 */
[----:B------:R-:W-:Y:S01]  /*53f0*/  @P4 FMUL.FTZ R125, R35, R136 ;  /* 0x00000088237d4220 */ /* 0x000fe20000410000 */
[----:B------:R-:W-:Y:S01]  /*5400*/  FMUL.FTZ R123, R123, UR19 ;  /* 0x000000137b7b7c20 */ /* 0x000fe20008410000 */
[----:B------:R-:W-:Y:S01]  /*5410*/  FMUL.FTZ R33, R140, UR19 ;  /* 0x000000138c217c20 */ /* 0x000fe20008410000 */
[----:B------:R-:W-:Y:S01]  /*5420*/  FMUL.FTZ R35, R135, UR19 ;  /* 0x0000001387237c20 */ /* 0x000fe20008410000 */
[----:B------:R-:W-:Y:S01]  /*5430*/  FMUL.FTZ R120, R120, UR5 ;  /* 0x0000000578787c20 */ /* 0x000fe20008410000 */
[----:B------:R-:W-:Y:S01]  /*5440*/  FMUL.FTZ R123, R123, UR5 ;  /* 0x000000057b7b7c20 */ /* 0x000fe20008410000 */
[----:B------:R-:W-:Y:S01]  /*5450*/  FMUL.FTZ R33, R33, UR5 ;  /* 0x0000000521217c20 */ /* 0x000fe20008410000 */
[----:B------:R-:W-:Y:S01]  /*5460*/  FMUL.FTZ R35, R35, UR5 ;  /* 0x0000000523237c20 */ /* 0x000fe20008410000 */
[----:B------:R-:W-:-:S02]  /*5470*/  HFMA2 R131, -RZ, RZ, 0, 0 ;  /* 0x00000000ff837431 */ /* 0x000fc400000001ff */
[--C-:B------:R-:W-:Y:S02]  /*5480*/  @P3 HADD2.F32 R142, -RZ, R124.reuse.H0_H0 ;  /* 0x2000007cff8e3230 */ /* 0x100fe40000004100 */
[----:B------:R-:W-:Y:S01]  /*5490*/  FMUL.FTZ R133, R120, UR4 ;  /* 0x0000000478857c20 */ /* 0x000fe20008410000 */
[--C-:B------:R-:W-:Y:S02]  /*54a0*/  @P0 HADD2.F32 R139, -RZ, R127.reuse.H1_H1 ;  /* 0x3000007fff8b0230 */ /* 0x100fe40000004100 */
[----:B------:R-:W-:Y:S01]  /*54b0*/  FMUL.FTZ R132, R123, UR4 ;  /* 0x000000047b847c20 */ /* 0x000fe20008410000 */
[----:B------:R-:W-:Y:S01]  /*54c0*/  FMUL.FTZ R33, R33, UR4 ;  /* 0x0000000421217c20 */ /* 0x000fe20008410000 */
[----:B------:R-:W-:Y:S02]  /*54d0*/  @P5 HADD2.F32 R144, -RZ, R127.H0_H0 ;  /* 0x2000007fff905230 */ /* 0x000fe40000004100 */
[----:B------:R-:W-:Y:S01]  /*54e0*/  FMUL.FTZ R134, R35, UR4 ;  /* 0x0000000423867c20 */ /* 0x000fe20008410000 */
[----:B------:R-:W-:Y:S01]  /*54f0*/  CS2R R126, SRZ ;  /* 0x00000000007e7805 */ /* 0x000fe2000001ff00 */
[----:B------:R-:W-:-:S02]  /*5500*/  @P2 HADD2.F32 R137, -RZ, R124.H1_H1 ;  /* 0x3000007cff892230 */ /* 0x000fc40000004100 */
        /* <DEDUP_REMOVED lines=15> */
[----:B------:R-:W-:Y:S02]  /*5600*/  F2FP.F16.F32.PACK_AB R123, R123, R134 ;  /* 0x000000867b7b723e */ /* 0x000fe400000000ff */
[----:B------:R-:W-:-:S02]  /*5610*/  F2FP.F16.F32.PACK_AB R122, R133, R122 ;  /* 0x0000007a857a723e */ /* 0x000fc400000000ff */
[----:B------:R-:W-:Y:S02]  /*5620*/  F2FP.F16.F32.PACK_AB R121, R32, R121 ;  /* 0x000000792079723e */ /* 0x000fe400000000ff */
[----:B------:R-:W-:-:S07]  /*5630*/  F2FP.F16.F32.PACK_AB R120, R120, R33 ;  /* 0x000000217878723e */ /* 0x000fce00000000ff */
.L_x_8881:
[----:B------:R-:W0:Y:S02]  /*5640*/  @P1 LDC.64 R32, c[0x0][0x478] ;  /* 0x00011e00ff201b82 */ /* 0x000e240000000a00 */
[----:B0-----:R-:W-:-:S04]  /*5650*/  @P1 IMAD.WIDE.U32 R32, R34, 0x10, R32 ;  /* 0x0000001022201825 */ /* 0x001fc800078e0020 */
[----:B------:R-:W-:Y:S01]  /*5660*/  IMAD.WIDE.U32 R34, R34, 0x10, R196 ;  /* 0x0000001022227825 */ /* 0x000fe200078e00c4 */
[----:B------:R0:W-:Y:S04]  /*5670*/  @P1 STG.E.128 desc[UR12][R32.64], R116 ;  /* 0x0000007420001986 */ /* 0x0001e8000c101d0c */
[----:B------:R0:W-:Y:S01]  /*5680*/  STG.E.128 desc[UR12][R34.64], R120 ;  /* 0x0000007822007986 */ /* 0x0001e2000c101d0c */
[----:B------:R-:W-:Y:S05]  /*5690*/  BRA `(.L_x_8882) ;  /* 0x00000034007c7947 */ /* 0x000fea0003800000 */
.L_x_8873:
[----:B------:R-:W-:-:S05]  /*56a0*/  HFMA2 R124, -RZ, RZ, 0, 9.5367431640625e-07 ;  /* 0x00000010ff7c7431 */ /* 0x000fca00000001ff */
[----:B------:R-:W-:-:S06]  /*56b0*/  IMAD.WIDE.U32 R124, R32, R124, UR22 ;  /* 0x00000016207c7e25 */ /* 0x000fcc000f8e007c */
[----:B------:R-:W5:Y:S01]  /*56c0*/  LDG.E.128 R124, desc[UR12][R124.64] ;  /* 0x0000000c7c7c7981 */ /* 0x000f62000c1e1d00 */
[----:B------:R-:W-:-:S04]  /*56d0*/  UISETP.NE.U32.AND UP1, UPT, UR20, URZ, UPT ;  /* 0x000000ff1400728c */ /* 0x000fc8000bf25070 */
[----:B------:R-:W-:-:S09]  /*56e0*/  UISETP.NE.AND.EX UP1, UPT, UR21, URZ, UPT, UP1 ;  /* 0x000000ff1500728c */ /* 0x000fd2000bf25310 */
[----:B------:R-:W-:Y:S05]  /*56f0*/  BRA.U UP1, `(.L_x_8883) ;  /* 0x0000000501987547 */ /* 0x000fea000b800000 */
[--C-:B------:R-:W-:Y:S01]  /*5700*/  FFMA.FTZ R186, R186, UR26, R131.reuse ;  /* 0x0000001ababa7c23 */ /* 0x100fe20008010083 */
[----:B-----5:R-:W-:Y:S01]  /*5710*/  LOP3.LUT P4, RZ, R170, 0xff, RZ, 0xc0, !PT ;  /* 0x000000ffaaff7812 */ /* 0x020fe2000788c0ff */
[----:B------:R-:W-:Y:S01]  /*5720*/  HADD2.F32 R34, -RZ, R100.H0_H0 ;  /* 0x20000064ff227230 */ /* 0x000fe20000004100 */
[----:B------:R-:W-:Y:S01]  /*5730*/  UMOV UR4, UR7 ;  /* 0x0000000700047c82 */ /* 0x000fe20008000000 */
[----:B------:R-:W-:Y:S01]  /*5740*/  FADD.FTZ R186, R189, -R186 ;  /* 0x800000babdba7221 */ /* 0x000fe20000010000 */
[--C-:B------:R-:W-:Y:S01]  /*5750*/  FFMA.FTZ R206, R206, UR26, R131.reuse ;  /* 0x0000001acece7c23 */ /* 0x100fe20008010083 */
[----:B------:R-:W-:Y:S01]  /*5760*/  LOP3.LUT P1, RZ, R170, 0xff00, RZ, 0xc0, !PT ;  /* 0x0000ff00aaff7812 */ /* 0x000fe2000782c0ff */
[----:B------:R-:W-:Y:S01]  /*5770*/  FFMA.FTZ R185, R185, UR26, R131 ;  /* 0x0000001ab9b97c23 */ /* 0x000fe20008010083 */
[----:B------:R-:W-:Y:S01]  /*5780*/  FFMA.FTZ R34, R186, UR19, R34 ;  /* 0x00000013ba227c23 */ /* 0x000fe20008010022 */
[----:B------:R-:W-:Y:S01]  /*5790*/  MOV R186, RZ ;  /* 0x000000ff00ba7202 */ /* 0x000fe20000000f00 */
[----:B------:R-:W-:Y:S01]  /*57a0*/  FADD.FTZ R205, R205, -R206 ;  /* 0x800000cecdcd7221 */ /* 0x000fe20000010000 */
[----:B------:R-:W-:Y:S01]  /*57b0*/  MOV R189, RZ ;  /* 0x000000ff00bd7202 */ /* 0x000fe20000000f00 */
[----:B------:R-:W-:Y:S01]  /*57c0*/  FMUL.FTZ R34, R34, UR5 ;  /* 0x0000000522227c20 */ /* 0x000fe20008410000 */
[----:B------:R-:W-:Y:S01]  /*57d0*/  LOP3.LUT P3, RZ, R170, 0xff0000, RZ, 0xc0, !PT ;  /* 0x00ff0000aaff7812 */ /* 0x000fe2000786c0ff */
[----:B------:R-:W-:-:S02]  /*57e0*/  @P4 HADD2.F32 R128, -RZ, R124.H0_H0 ;  /* 0x2000007cff804230 */ /* 0x000fc40000004100 */
[----:B------:R-:W-:Y:S01]  /*57f0*/  FADD.FTZ R185, R203, -R185 ;  /* 0x800000b9cbb97221 */ /* 0x000fe20000010000 */
[----:B------:R-:W-:Y:S01]  /*5800*/  FMUL.FTZ R34, R34, UR4 ;  /* 0x0000000422227c20 */ /* 0x000fe20008410000 */
[--C-:B------:R-:W-:Y:S01]  /*5810*/  FFMA.FTZ R204, R204, UR26, R131.reuse ;  /* 0x0000001acccc7c23 */ /* 0x100fe20008010083 */
[----:B------:R-:W-:Y:S01]  /*5820*/  MOV R130, RZ ;  /* 0x000000ff00827202 */ /* 0x000fe20000000f00 */
[--C-:B------:R-:W-:Y:S01]  /*5830*/  FFMA.FTZ R188, R188, UR26, R131.reuse ;  /* 0x0000001abcbc7c23 */ /* 0x100fe20008010083 */
[----:B------:R-:W-:Y:S01]  /*5840*/  @P4 FMUL.FTZ R186, R34, R128 ;  /* 0x0000008022ba4220 */ /* 0x000fe20000410000 */
[----:B------:R-:W-:Y:S01]  /*5850*/  HADD2.F32 R128, -RZ, R100.H1_H1 ;  /* 0x30000064ff807230 */ /* 0x000fe20000004100 */
[----:B------:R-:W-:Y:S01]  /*5860*/  LOP3.LUT P2, RZ, R170, 0xff000000, RZ, 0xc0, !PT ;  /* 0xff000000aaff7812 */ /* 0x000fe2000784c0ff */
[----:B------:R-:W-:Y:S01]  /*5870*/  FADD.FTZ R202, R202, -R204 ;  /* 0x800000cccaca7221 */ /* 0x000fe20000010000 */
[----:B------:R-:W-:Y:S01]  /*5880*/  LOP3.LUT P0, RZ, R171, 0xff, RZ, 0xc0, !PT ;  /* 0x000000ffabff7812 */ /* 0x000fe2000780c0ff */
[----:B------:R-:W-:Y:S01]  /*5890*/  FADD.FTZ R188, R200, -R188 ;  /* 0x800000bcc8bc7221 */ /* 0x000fe20000010000 */
[----:B------:R-:W-:Y:S01]  /*58a0*/  FFMA.FTZ R128, R205, UR19, R128 ;  /* 0x00000013cd807c23 */ /* 0x000fe20008010080 */
[--C-:B------:R-:W-:Y:S01]  /*58b0*/  FFMA.FTZ R199, R199, UR26, R131.reuse ;  /* 0x0000001ac7c77c23 */ /* 0x100fe20008010083 */
[----:B------:R-:W-:Y:S01]  /*58c0*/  LOP3.LUT P5, RZ, R171, 0xff00, RZ, 0xc0, !PT ;  /* 0x0000ff00abff7812 */ /* 0x000fe200078ac0ff */
[----:B------:R-:W-:Y:S01]  /*58d0*/  FFMA.FTZ R187, R187, UR26, R131 ;  /* 0x0000001abbbb7c23 */ /* 0x000fe20008010083 */
[----:B------:R-:W-:Y:S01]  /*58e0*/  FMUL.FTZ R129, R128, UR5 ;  /* 0x0000000580817c20 */ /* 0x000fe20008410000 */
[----:B------:R-:W-:-:S02]  /*58f0*/  @P1 HADD2.F32 R128, -RZ, R124.H1_H1 ;  /* 0x3000007cff801230 */ /* 0x000fc40000004100 */
[----:B------:R-:W-:Y:S01]  /*5900*/  FADD.FTZ R201, R201, -R199 ;  /* 0x800000c7c9c97221 */ /* 0x000fe20000010000 */
[----:B------:R-:W-:Y:S01]  /*5910*/  FADD.FTZ R187, R198, -R187 ;  /* 0x800000bbc6bb7221 */ /* 0x000fe20000010000 */
[----:B------:R-:W-:Y:S01]  /*5920*/  FMUL.FTZ R124, R129, UR4 ;  /* 0x00000004817c7c20 */ /* 0x000fe20008410000 */
[----:B------:R-:W-:Y:S02]  /*5930*/  @P3 HADD2.F32 R129, -RZ, R125.H0_H0 ;  /* 0x2000007dff813230 */ /* 0x000fe40000004100 */
[----:B------:R-:W-:Y:S01]  /*5940*/  FFMA.FTZ R196, R196, UR26, R131 ;  /* 0x0000001ac4c47c23 */ /* 0x000fe20008010083 */
[----:B------:R-:W-:Y:S02]  /*5950*/  HADD2.F32 R198, -RZ, R103.H0_H0 ;  /* 0x20000067ffc67230 */ /* 0x000fe40000004100 */
[----:B------:R-:W-:Y:S01]  /*5960*/  @P1 FMUL.FTZ R189, R124, R128 ;  /* 0x000000807cbd1220 */ /* 0x000fe20000410000 */
[----:B------:R-:W-:Y:S02]  /*5970*/  HADD2.F32 R128, -RZ, R101.H0_H0 ;  /* 0x20000065ff807230 */ /* 0x000fe40000004100 */
[----:B------:R-:W-:Y:S01]  /*5980*/  FADD.FTZ R196, R197, -R196 ;  /* 0x800000c4c5c47221 */ /* 0x000fe20000010000 */
[----:B------:R-:W-:-:S02]  /*5990*/  @P5 HADD2.F32 R199, -RZ, R126.H1_H1 ;  /* 0x3000007effc75230 */ /* 0x000fc40000004100 */
[----:B------:R-:W-:Y:S01]  /*59a0*/  FFMA.FTZ R187, R187, UR19, R198 ;  /* 0x00000013bbbb7c23 */ /* 0x000fe200080100c6 */
[----:B------:R-:W-:Y:S01]  /*59b0*/  FMUL.FTZ R34, R36, R34 ;  /* 0x0000002224227220 */ /* 0x000fe20000410000 */
[----:B------:R-:W-:Y:S01]  /*59c0*/  FFMA.FTZ R128, R185, UR19, R128 ;  /* 0x00000013b9807c23 */ /* 0x000fe20008010080 */
[----:B------:R-:W-:Y:S01]  /*59d0*/  FMUL.FTZ R124, R37, R124 ;  /* 0x0000007c257c7220 */ /* 0x000fe20000410000 */
[----:B------:R-:W-:Y:S02]  /*59e0*/  FMUL.FTZ R187, R187, UR5 ;  /* 0x00000005bbbb7c20 */ /* 0x000fe40008410000 */
[----:B------:R-:W-:Y:S01]  /*59f0*/  FMUL.FTZ R128, R128, UR5 ;  /* 0x0000000580807c20 */ /* 0x000fe20008410000 */
[----:B------:R-:W-:Y:S01]  /*5a00*/  FSEL R34, R34, RZ, P4 ;  /* 0x000000ff22227208 */ /* 0x000fe20002000000 */
[----:B------:R-:W-:Y:S01]  /*5a10*/  FMUL.FTZ R198, R187, UR4 ;  /* 0x00000004bbc67c20 */ /* 0x000fe20008410000 */
[----:B------:R-:W-:Y:S01]  /*5a20*/  MOV R187, RZ ;  /* 0x000000ff00bb7202 */ /* 0x000fe20000000f00 */
[----:B------:R-:W-:Y:S01]  /*5a30*/  FMUL.FTZ R128, R128, UR4 ;  /* 0x0000000480807c20 */ /* 0x000fe20008410000 */
[----:B------:R-:W-:-:S03]  /*5a40*/  FSEL R124, R124, RZ, P1 ;  /* 0x000000ff7c7c7208 */ /* 0x000fc60000800000 */
[----:B------:R-:W-:Y:S01]  /*5a50*/  @P3 FMUL.FTZ R130, R128, R129 ;  /* 0x0000008180823220 */ /* 0x000fe20000410000 */
[----:B------:R-:W-:Y:S02]  /*5a60*/  HADD2.F32 R129, -RZ, R101.H1_H1 ;  /* 0x30000065ff817230 */ /* 0x000fe40000004100 */
[----:B------:R-:W-:Y:S01]  /*5a70*/  FMUL.FTZ R128, R38, R128 ;  /* 0x0000008026807220 */ /* 0x000fe20000410000 */
[----:B------:R-:W-:Y:S02]  /*5a80*/  F2FP.F16.F32.PACK_AB R124, R124, R34 ;  /* 0x000000227c7c723e */ /* 0x000fe400000000ff */
[----:B------:R-:W-:Y:S02]  /*5a90*/  FFMA.FTZ R129, R202, UR19, R129 ;  /* 0x00000013ca817c23 */ /* 0x000fe40008010081 */
[----:B------:R-:W-:Y:S02]  /*5aa0*/  FSEL R128, R128, RZ, P3 ;  /* 0x000000ff80807208 */ /* 0x000fe40001800000 */
[----:B------:R-:W-:Y:S01]  /*5ab0*/  FMUL.FTZ R184, R129, UR5 ;  /* 0x0000000581b87c20 */ /* 0x000fe20008410000 */
[----:B------:R-:W-:-:S03]  /*5ac0*/  @P2 HADD2.F32 R129, -RZ, R125.H1_H1 ;  /* 0x3000007dff812230 */ /* 0x000fc60000004100 */
[----:B------:R-:W-:Y:S01]  /*5ad0*/  FMUL.FTZ R125, R184, UR4 ;  /* 0x00000004b87d7c20 */ /* 0x000fe20008410000 */
[----:B------:R-:W-:-:S03]  /*5ae0*/  CS2R R184, SRZ ;  /* 0x0000000000b87805 */ /* 0x000fc6000001ff00 */
[----:B------:R-:W-:Y:S01]  /*5af0*/  @P2 FMUL.FTZ R185, R125, R129 ;  /* 0x000000817db92220 */ /* 0x000fe20000410000 */
[----:B------:R-:W-:Y:S02]  /*5b00*/  HADD2.F32 R129, -RZ, R102.H0_H0 ;  /* 0x20000066ff817230 */ /* 0x000fe40000004100 */
[----:B------:R-:W-:-:S03]  /*5b10*/  FMUL.FTZ R125, R39, R125 ;  /* 0x0000007d277d7220 */ /* 0x000fc60000410000 */
[----:B------:R-:W-:Y:S01]  /*5b20*/  FFMA.FTZ R129, R188, UR19, R129 ;  /* 0x00000013bc817c23 */ /* 0x000fe20008010081 */
[----:B------:R-:W-:Y:S01]  /*5b30*/  @P0 HADD2.F32 R188, -RZ, R126.H0_H0 ;  /* 0x2000007effbc0230 */ /* 0x000fe20000004100 */
[----:B------:R-:W-:Y:S02]  /*5b40*/  FSEL R125, R125, RZ, P2 ;  /* 0x000000ff7d7d7208 */ /* 0x000fe40001000000 */
[----:B------:R-:W-:Y:S02]  /*5b50*/  FMUL.FTZ R129, R129, UR5 ;  /* 0x0000000581817c20 */ /* 0x000fe40008410000 */
[----:B------:R-:W-:Y:S02]  /*5b60*/  F2FP.F16.F32.PACK_AB R125, R125, R128 ;  /* 0x000000807d7d723e */ /* 0x000fe400000000ff */
[----:B------:R-:W-:-:S04]  /*5b70*/  FMUL.FTZ R129, R129, UR4 ;  /* 0x0000000481817c20 */ /* 0x000fc80008410000 */
[----:B------:R-:W-:Y:S01]  /*5b80*/  @P0 FMUL.FTZ R184, R129, R188 ;  /* 0x000000bc81b80220 */ /* 0x000fe20000410000 */
[----:B------:R-:W-:Y:S01]  /*5b90*/  FMUL.FTZ R129, R40, R129 ;  /* 0x0000008128817220 */ /* 0x000fe20000410000 */
[----:B------:R-:W-:-:S04]  /*5ba0*/  HADD2.F32 R188, -RZ, R102.H1_H1 ;  /* 0x30000066ffbc7230 */ /* 0x000fc80000004100 */
[----:B------:R-:W-:Y:S01]  /*5bb0*/  FSEL R129, R129, RZ, P0 ;  /* 0x000000ff81817208 */ /* 0x000fe20000000000 */
[----:B------:R-:W-:Y:S01]  /*5bc0*/  FFMA.FTZ R188, R201, UR19, R188 ;  /* 0x00000013c9bc7c23 */ /* 0x000fe200080100bc */
[----:B------:R-:W-:-:S03]  /*5bd0*/  LOP3.LUT P0, RZ, R171, 0xff0000, RZ, 0xc0, !PT ;  /* 0x00ff0000abff7812 */ /* 0x000fc6000780c0ff */
[----:B------:R-:W-:-:S04]  /*5be0*/  FMUL.FTZ R188, R188, UR5 ;  /* 0x00000005bcbc7c20 */ /* 0x000fc80008410000 */
[----:B------:R-:W-:Y:S01]  /*5bf0*/  FMUL.FTZ R126, R188, UR4 ;  /* 0x00000004bc7e7c20 */ /* 0x000fe20008410000 */
[----:B------:R-:W-:-:S03]  /*5c00*/  MOV R188, RZ ;  /* 0x000000ff00bc7202 */ /* 0x000fc60000000f00 */
[----:B------:R-:W-:Y:S01]  /*5c10*/  @P5 FMUL.FTZ R188, R126, R199 ;  /* 0x000000c77ebc5220 */ /* 0x000fe20000410000 */
[----:B------:R-:W-:Y:S01]  /*5c20*/  FMUL.FTZ R126, R41, R126 ;  /* 0x0000007e297e7220 */ /* 0x000fe20000410000 */
[----:B------:R-:W-:-:S04]  /*5c30*/  @P0 HADD2.F32 R199, -RZ, R127.H0_H0 ;  /* 0x2000007fffc70230 */ /* 0x000fc80000004100 */
[----:B------:R-:W-:Y:S01]  /*5c40*/  FSEL R126, R126, RZ, P5 ;  /* 0x000000ff7e7e7208 */ /* 0x000fe20002800000 */
[----:B------:R-:W-:Y:S01]  /*5c50*/  @P0 FMUL.FTZ R187, R198, R199 ;  /* 0x000000c7c6bb0220 */ /* 0x000fe20000410000 */
[----:B------:R-:W-:Y:S02]  /*5c60*/  FMUL.FTZ R198, R42, R198 ;  /* 0x000000c62ac67220 */ /* 0x000fe40000410000 */
[----:B------:R-:W-:-:S03]  /*5c70*/  F2FP.F16.F32.PACK_AB R126, R126, R129 ;  /* 0x000000817e7e723e */ /* 0x000fc600000000ff */
[----:B------:R-:W-:Y:S02]  /*5c80*/  FSEL R198, R198, RZ, P0 ;  /* 0x000000ffc6c67208 */ /* 0x000fe40000000000 */
[----:B------:R-:W-:Y:S01]  /*5c90*/  ISETP.GE.U32.AND P0, PT, R170, RZ, PT ;  /* 0x000000ffaa00720c */ /* 0x000fe20003f06070 */
[----:B------:R-:W-:-:S03]  /*5ca0*/  HADD2.F32 R170, -RZ, R103.H1_H1 ;  /* 0x30000067ffaa7230 */ /* 0x000fc60000004100 */
[----:B------:R-:W-:Y:S02]  /*5cb0*/  ISETP.GE.U32.AND.EX P0, PT, R171, 0x1000000, PT, P0 ;  /* 0x01000000ab00780c */ /* 0x000fe40003f06100 */
[----:B------:R-:W-:-:S04]  /*5cc0*/  FFMA.FTZ R170, R196, UR19, R170 ;  /* 0x00000013c4aa7c23 */ /* 0x000fc800080100aa */
[----:B------:R-:W-:-:S04]  /*5cd0*/  FMUL.FTZ R170, R170, UR5 ;  /* 0x00000005aaaa7c20 */ /* 0x000fc80008410000 */
[----:B------:R-:W-:Y:S01]  /*5ce0*/  FMUL.FTZ R171, R170, UR4 ;  /* 0x00000004aaab7c20 */ /* 0x000fe20008410000 */
[----:B------:R-:W-:Y:S02]  /*5cf0*/  MOV R170, RZ ;  /* 0x000000ff00aa7202 */ /* 0x000fe40000000f00 */
[----:B------:R-:W-:-:S05]  /*5d00*/  @P0 HADD2.F32 R127, -RZ, R127.H1_H1 ;  /* 0x3000007fff7f0230 */ /* 0x000fca0000004100 */
[----:B------:R-:W-:Y:S01]  /*5d10*/  @P0 FMUL.FTZ R170, R171, R127 ;  /* 0x0000007fabaa0220 */ /* 0x000fe20000410000 */
[----:B------:R-:W-:-:S05]  /*5d20*/  FMUL.FTZ R171, R43, R171 ;  /* 0x000000ab2bab7220 */ /* 0x000fca0000410000 */
[----:B------:R-:W-:-:S04]  /*5d30*/  FSEL R127, R171, RZ, P0 ;  /* 0x000000ffab7f7208 */ /* 0x000fc80000000000 */
[----:B------:R-:W-:Y:S01]  /*5d40*/  F2FP.F16.F32.PACK_AB R127, R127, R198 ;  /* 0x000000c67f7f723e */ /* 0x000fe200000000ff */
[----:B------:R-:W-:Y:S06]  /*5d50*/  BRA `(.L_x_8884) ;  /* 0x0000000400a47947 */ /* 0x000fec0003800000 */
.L_x_8883:
[----:B------:R-:W-:Y:S01]  /*5d60*/  FFMA.FTZ R185, R185, UR26, R131 ;  /* 0x0000001ab9b97c23 */ /* 0x000fe20008010083 */
[----:B-----5:R-:W-:Y:S01]  /*5d70*/  LOP3.LUT P1, RZ, R170, 0xff0000, RZ, 0xc0, !PT ;  /* 0x00ff0000aaff7812 */ /* 0x020fe2000782c0ff */
[----:B------:R-:W-:Y:S01]  /*5d80*/  HADD2.F32 R34, -RZ, R101.H0_H0 ;  /* 0x20000065ff227230 */ /* 0x000fe20000004100 */
[----:B------:R-:W-:Y:S01]  /*5d90*/  UMOV UR4, UR7 ;  /* 0x0000000700047c82 */ /* 0x000fe20008000000 */
[----:B------:R-:W-:Y:S01]  /*5da0*/  FADD.FTZ R117, R203, -R185 ;  /* 0x800000b9cb757221 */ /* 0x000fe20000010000 */
[--C-:B------:R-:W-:Y:S01]  /*5db0*/  FFMA.FTZ R116, R204, UR26, R131.reuse ;  /* 0x0000001acc747c23 */ /* 0x100fe20008010083 */
[----:B------:R-:W-:Y:S01]  /*5dc0*/  MOV R130, RZ ;  /* 0x000000ff00827202 */ /* 0x000fe20000000f00 */
[----:B------:R-:W-:Y:S01]  /*5dd0*/  FFMA.FTZ R188, R188, UR26, R131 ;  /* 0x0000001abcbc7c23 */ /* 0x000fe20008010083 */
[----:B------:R-:W-:Y:S01]  /*5de0*/  FFMA.FTZ R117, R117, UR19, R34 ;  /* 0x0000001375757c23 */ /* 0x000fe20008010022 */
[----:B------:R-:W-:Y:S01]  /*5df0*/  LOP3.LUT P2, RZ, R170, 0xff000000, RZ, 0xc0, !PT ;  /* 0xff000000aaff7812 */ /* 0x000fe2000784c0ff */
[----:B------:R-:W-:Y:S01]  /*5e00*/  FADD.FTZ R116, R202, -R116 ;  /* 0x80000074ca747221 */ /* 0x000fe20000010000 */
[----:B------:R-:W-:Y:S01]  /*5e10*/  CS2R R184, SRZ ;  /* 0x0000000000b87805 */ /* 0x000fe2000001ff00 */
[----:B------:R-:W-:Y:S01]  /*5e20*/  FMUL.FTZ R34, R117, UR5 ;  /* 0x0000000575227c20 */ /* 0x000fe20008410000 */
[----:B------:R-:W-:Y:S01]  /*5e30*/  LOP3.LUT P5, RZ, R171, 0xff, RZ, 0xc0, !PT ;  /* 0x000000ffabff7812 */ /* 0x000fe200078ac0ff */
[----:B------:R-:W-:-:S02]  /*5e40*/  @P1 HADD2.F32 R118, -RZ, R125.H0_H0 ;  /* 0x2000007dff761230 */ /* 0x000fc40000004100 */
[--C-:B------:R-:W-:Y:S01]  /*5e50*/  FFMA.FTZ R129, R199, UR26, R131.reuse ;  /* 0x0000001ac7817c23 */ /* 0x100fe20008010083 */
[----:B------:R-:W-:Y:S01]  /*5e60*/  FMUL.FTZ R34, R34, UR4 ;  /* 0x0000000422227c20 */ /* 0x000fe20008410000 */
[----:B------:R-:W-:Y:S01]  /*5e70*/  LOP3.LUT P3, RZ, R171, 0xff00, RZ, 0xc0, !PT ;  /* 0x0000ff00abff7812 */ /* 0x000fe2000786c0ff */
[----:B------:R-:W-:Y:S01]  /*5e80*/  FFMA.FTZ R187, R187, UR26, R131 ;  /* 0x0000001abbbb7c23 */ /* 0x000fe20008010083 */
[----:B------:R-:W-:Y:S01]  /*5e90*/  FADD.FTZ R129, R201, -R129 ;  /* 0x80000081c9817221 */ /* 0x000fe20000010000 */
[----:B------:R-:W-:Y:S01]  /*5ea0*/  @P1 FMUL.FTZ R130, R118, R34 ;  /* 0x0000002276821220 */ /* 0x000fe20000410000 */
[----:B------:R-:W-:Y:S01]  /*5eb0*/  HADD2.F32 R118, -RZ, R101.H1_H1 ;  /* 0x30000065ff767230 */ /* 0x000fe20000004100 */
[----:B------:R-:W-:Y:S01]  /*5ec0*/  LOP3.LUT P6, RZ, R171, 0xff0000, RZ, 0xc0, !PT ;  /* 0x00ff0000abff7812 */ /* 0x000fe200078cc0ff */
[----:B------:R-:W-:Y:S01]  /*5ed0*/  FADD.FTZ R198, R198, -R187 ;  /* 0x800000bbc6c67221 */ /* 0x000fe20000010000 */
[----:B------:R-:W-:Y:S01]  /*5ee0*/  ISETP.GE.U32.AND P0, PT, R170, RZ, PT ;  /* 0x000000ffaa00720c */ /* 0x000fe20003f06070 */
[----:B------:R-:W-:Y:S01]  /*5ef0*/  FFMA.FTZ R186, R186, UR26, R131 ;  /* 0x0000001ababa7c23 */ /* 0x000fe20008010083 */
[----:B------:R-:W-:Y:S01]  /*5f00*/  FFMA.FTZ R116, R116, UR19, R118 ;  /* 0x0000001374747c23 */ /* 0x000fe20008010076 */
[----:B------:R-:W-:Y:S01]  /*5f10*/  @P2 HADD2.F32 R118, -RZ, R125.H1_H1 ;  /* 0x3000007dff762230 */ /* 0x000fe20000004100 */
[----:B------:R-:W-:Y:S01]  /*5f20*/  LOP3.LUT P4, RZ, R170, 0xff, RZ, 0xc0, !PT ;  /* 0x000000ffaaff7812 */ /* 0x000fe2000788c0ff */
[----:B------:R-:W-:-:S02]  /*5f30*/  @P5 HADD2.F32 R128, -RZ, R126.H0_H0 ;  /* 0x2000007eff805230 */ /* 0x000fc40000004100 */
[----:B------:R-:W-:Y:S01]  /*5f40*/  FMUL.FTZ R119, R116, UR5 ;  /* 0x0000000574777c20 */ /* 0x000fe20008410000 */
[----:B------:R-:W-:Y:S01]  /*5f50*/  ISETP.GE.U32.AND.EX P0, PT, R171, 0x1000000, PT, P0 ;  /* 0x01000000ab00780c */ /* 0x000fe20003f06100 */
[--C-:B------:R-:W-:Y:S01]  /*5f60*/  FFMA.FTZ R206, R206, UR26, R131.reuse ;  /* 0x0000001acece7c23 */ /* 0x100fe20008010083 */
[----:B------:R-:W-:Y:S01]  /*5f70*/  F2FP.F16.F32.PACK_AB R117, R116, R117 ;  /* 0x000000757475723e */ /* 0x000fe200000000ff */
[----:B------:R-:W-:Y:S01]  /*5f80*/  FMUL.FTZ R125, R119, UR4 ;  /* 0x00000004777d7c20 */ /* 0x000fe20008410000 */
[----:B------:R-:W-:Y:S02]  /*5f90*/  HADD2.F32 R119, -RZ, R102.H0_H0 ;  /* 0x20000066ff777230 */ /* 0x000fe40000004100 */
[----:B------:R-:W-:Y:S01]  /*5fa0*/  FFMA.FTZ R196, R196, UR26, R131 ;  /* 0x0000001ac4c47c23 */ /* 0x000fe20008010083 */
[----:B------:R-:W-:Y:S02]  /*5fb0*/  @P6 HADD2.F32 R171, -RZ, R127.H0_H0 ;  /* 0x2000007fffab6230 */ /* 0x000fe40000004100 */
[----:B------:R-:W-:Y:S01]  /*5fc0*/  @P2 FMUL.FTZ R185, R118, R125 ;  /* 0x0000007d76b92220 */ /* 0x000fe20000410000 */
[----:B------:R-:W-:Y:S01]  /*5fd0*/  FADD.FTZ R118, R200, -R188 ;  /* 0x800000bcc8767221 */ /* 0x000fe20000010000 */
[----:B------:R-:W-:-:S02]  /*5fe0*/  HADD2.F32 R116, -RZ, R100.H0_H0 ;  /* 0x20000064ff747230 */ /* 0x000fc40000004100 */
[----:B------:R-:W-:Y:S01]  /*5ff0*/  FADD.FTZ R189, R189, -R186 ;  /* 0x800000babdbd7221 */ /* 0x000fe20000010000 */
[----:B------:R-:W-:Y:S01]  /*6000*/  FADD.FTZ R205, R205, -R206 ;  /* 0x800000cecdcd7221 */ /* 0x000fe20000010000 */
[----:B------:R-:W-:Y:S01]  /*6010*/  FFMA.FTZ R118, R118, UR19, R119 ;  /* 0x0000001376767c23 */ /* 0x000fe20008010077 */
[----:B------:R-:W-:Y:S01]  /*6020*/  FADD.FTZ R197, R197, -R196 ;  /* 0x800000c4c5c57221 */ /* 0x000fe20000010000 */
[----:B------:R-:W-:Y:S01]  /*6030*/  FFMA.FTZ R116, R189, UR19, R116 ;  /* 0x00000013bd747c23 */ /* 0x000fe20008010074 */
[----:B------:R-:W-:Y:S02]  /*6040*/  @P4 HADD2.F32 R189, -RZ, R124.H0_H0 ;  /* 0x2000007cffbd4230 */ /* 0x000fe40000004100 */
[----:B------:R-:W-:Y:S01]  /*6050*/  FMUL.FTZ R119, R118, UR5 ;  /* 0x0000000576777c20 */ /* 0x000fe20008410000 */
[----:B------:R-:W-:Y:S01]  /*6060*/  @P0 HADD2.F32 R196, -RZ, R127.H1_H1 ;  /* 0x3000007fffc40230 */ /* 0x000fe20000004100 */
[----:B------:R-:W-:Y:S01]  /*6070*/  MOV R186, RZ ;  /* 0x000000ff00ba7202 */ /* 0x000fe20000000f00 */
[----:B------:R-:W-:Y:S01]  /*6080*/  FMUL.FTZ R34, R38, R34 ;  /* 0x0000002226227220 */ /* 0x000fe20000410000 */
[----:B------:R-:W-:Y:S01]  /*6090*/  FMUL.FTZ R119, R119, UR4 ;  /* 0x0000000477777c20 */ /* 0x000fe20008410000 */
[----:B------:R-:W-:-:S03]  /*60a0*/  FMUL.FTZ R125, R39, R125 ;  /* 0x0000007d277d7220 */ /* 0x000fc60000410000 */
[-C--:B------:R-:W-:Y:S01]  /*60b0*/  @P5 FMUL.FTZ R184, R128, R119.reuse ;  /* 0x0000007780b85220 */ /* 0x080fe20000410000 */
[----:B------:R-:W-:Y:S02]  /*60c0*/  HADD2.F32 R128, -RZ, R102.H1_H1 ;  /* 0x30000066ff807230 */ /* 0x000fe40000004100 */
[----:B------:R-:W-:Y:S01]  /*60d0*/  FMUL.FTZ R187, R40, R119 ;  /* 0x0000007728bb7220 */ /* 0x000fe20000410000 */
[----:B------:R-:W-:Y:S02]  /*60e0*/  FSEL R34, R34, RZ, P1 ;  /* 0x000000ff22227208 */ /* 0x000fe40000800000 */
[----:B------:R-:W-:Y:S01]  /*60f0*/  FSEL R125, R125, RZ, P2 ;  /* 0x000000ff7d7d7208 */ /* 0x000fe20001000000 */
[----:B------:R-:W-:Y:S01]  /*6100*/  FFMA.FTZ R129, R129, UR19, R128 ;  /* 0x0000001381817c23 */ /* 0x000fe20008010080 */
[----:B------:R-:W-:Y:S02]  /*6110*/  @P3 HADD2.F32 R128, -RZ, R126.H1_H1 ;  /* 0x3000007eff803230 */ /* 0x000fe40000004100 */
[----:B------:R-:W-:Y:S01]  /*6120*/  F2FP.F16.F32.PACK_AB R125, R125, R34 ;  /* 0x000000227d7d723e */ /* 0x000fe200000000ff */
[C---:B------:R-:W-:Y:S01]  /*6130*/  FMUL.FTZ R188, R129.reuse, UR5 ;  /* 0x0000000581bc7c20 */ /* 0x040fe20008410000 */
[----:B------:R-:W-:Y:S01]  /*6140*/  F2FP.F16.F32.PACK_AB R118, R129, R118 ;  /* 0x000000768176723e */ /* 0x000fe200000000ff */
[----:B------:R-:W-:-:S02]  /*6150*/  HADD2.F32 R129, -RZ, R100.H1_H1 ;  /* 0x30000064ff817230 */ /* 0x000fc40000004100 */
[----:B------:R-:W-:Y:S01]  /*6160*/  FMUL.FTZ R126, R188, UR4 ;  /* 0x00000004bc7e7c20 */ /* 0x000fe20008410000 */
[----:B------:R-:W-:Y:S02]  /*6170*/  MOV R188, RZ ;  /* 0x000000ff00bc7202 */ /* 0x000fe40000000f00 */
[----:B------:R-:W-:Y:S01]  /*6180*/  FFMA.FTZ R205, R205, UR19, R129 ;  /* 0x00000013cdcd7c23 */ /* 0x000fe20008010081 */
[-C--:B------:R-:W-:Y:S01]  /*6190*/  @P3 FMUL.FTZ R188, R128, R126.reuse ;  /* 0x0000007e80bc3220 */ /* 0x080fe20000410000 */
[----:B------:R-:W-:Y:S02]  /*61a0*/  HADD2.F32 R128, -RZ, R103.H0_H0 ;  /* 0x20000067ff807230 */ /* 0x000fe40000004100 */
[----:B------:R-:W-:Y:S01]  /*61b0*/  FMUL.FTZ R129, R116, UR5 ;  /* 0x0000000574817c20 */ /* 0x000fe20008410000 */
[----:B------:R-:W-:Y:S01]  /*61c0*/  FMUL.FTZ R126, R41, R126 ;  /* 0x0000007e297e7220 */ /* 0x000fe20000410000 */
[----:B------:R-:W-:Y:S01]  /*61d0*/  F2FP.F16.F32.PACK_AB R116, R205, R116 ;  /* 0x00000074cd74723e */ /* 0x000fe200000000ff */
[----:B------:R-:W-:Y:S01]  /*61e0*/  FFMA.FTZ R119, R198, UR19, R128 ;  /* 0x00000013c6777c23 */ /* 0x000fe20008010080 */
[----:B------:R-:W-:Y:S01]  /*61f0*/  FSEL R128, R187, RZ, P5 ;  /* 0x000000ffbb807208 */ /* 0x000fe20002800000 */
[----:B------:R-:W-:Y:S01]  /*6200*/  FMUL.FTZ R129, R129, UR4 ;  /* 0x0000000481817c20 */ /* 0x000fe20008410000 */
[----:B------:R-:W-:Y:S01]  /*6210*/  LOP3.LUT P5, RZ, R170, 0xff00, RZ, 0xc0, !PT ;  /* 0x0000ff00aaff7812 */ /* 0x000fe200078ac0ff */
[----:B------:R-:W-:Y:S01]  /*6220*/  FMUL.FTZ R170, R119, UR5 ;  /* 0x0000000577aa7c20 */ /* 0x000fe20008410000 */
[----:B------:R-:W-:Y:S01]  /*6230*/  MOV R187, RZ ;  /* 0x000000ff00bb7202 */ /* 0x000fe20000000f00 */
[-C--:B------:R-:W-:Y:S01]  /*6240*/  @P4 FMUL.FTZ R186, R189, R129.reuse ;  /* 0x00000081bdba4220 */ /* 0x080fe20000410000 */
[----:B------:R-:W-:Y:S01]  /*6250*/  FMUL.FTZ R189, R205, UR5 ;  /* 0x00000005cdbd7c20 */ /* 0x000fe20008410000 */
[----:B------:R-:W-:Y:S01]  /*6260*/  FMUL.FTZ R170, R170, UR4 ;  /* 0x00000004aaaa7c20 */ /* 0x000fe20008410000 */
[----:B------:R-:W-:Y:S01]  /*6270*/  FMUL.FTZ R129, R36, R129 ;  /* 0x0000008124817220 */ /* 0x000fe20000410000 */
[----:B------:R-:W-:-:S02]  /*6280*/  FSEL R126, R126, RZ, P3 ;  /* 0x000000ff7e7e7208 */ /* 0x000fc40001800000 */
[-C--:B------:R-:W-:Y:S01]  /*6290*/  @P6 FMUL.FTZ R187, R171, R170.reuse ;  /* 0x000000aaabbb6220 */ /* 0x080fe20000410000 */
[----:B------:R-:W-:Y:S01]  /*62a0*/  FMUL.FTZ R171, R42, R170 ;  /* 0x000000aa2aab7220 */ /* 0x000fe20000410000 */
[----:B------:R-:W-:Y:S01]  /*62b0*/  HADD2.F32 R170, -RZ, R103.H1_H1 ;  /* 0x30000067ffaa7230 */ /* 0x000fe20000004100 */
[----:B------:R-:W-:Y:S02]  /*62c0*/  FSEL R129, R129, RZ, P4 ;  /* 0x000000ff81817208 */ /* 0x000fe40002000000 */
[----:B------:R-:W-:Y:S02]  /*62d0*/  F2FP.F16.F32.PACK_AB R126, R126, R128 ;  /* 0x000000807e7e723e */ /* 0x000fe400000000ff */
[----:B------:R-:W-:Y:S01]  /*62e0*/  FFMA.FTZ R197, R197, UR19, R170 ;  /* 0x00000013c5c57c23 */ /* 0x000fe200080100aa */
[----:B------:R-:W-:-:S03]  /*62f0*/  FSEL R171, R171, RZ, P6 ;  /* 0x000000ffabab7208 */ /* 0x000fc60003000000 */
[C---:B------:R-:W-:Y:S01]  /*6300*/  FMUL.FTZ R170, R197.reuse, UR5 ;  /* 0x00000005c5aa7c20 */ /* 0x040fe20008410000 */
[----:B------:R-:W-:-:S03]  /*6310*/  F2FP.F16.F32.PACK_AB R119, R197, R119 ;  /* 0x00000077c577723e */ /* 0x000fc600000000ff */
[----:B------:R-:W-:Y:S01]  /*6320*/  FMUL.FTZ R127, R170, UR4 ;  /* 0x00000004aa7f7c20 */ /* 0x000fe20008410000 */
[----:B------:R-:W-:-:S03]  /*6330*/  MOV R170, RZ ;  /* 0x000000ff00aa7202 */ /* 0x000fc60000000f00 */
[-C--:B------:R-:W-:Y:S01]  /*6340*/  @P0 FMUL.FTZ R170, R196, R127.reuse ;  /* 0x0000007fc4aa0220 */ /* 0x080fe20000410000 */
[----:B------:R-:W-:Y:S02]  /*6350*/  @P5 HADD2.F32 R196, -RZ, R124.H1_H1 ;  /* 0x3000007cffc45230 */ /* 0x000fe40000004100 */
[----:B------:R-:W-:Y:S01]  /*6360*/  FMUL.FTZ R124, R189, UR4 ;  /* 0x00000004bd7c7c20 */ /* 0x000fe20008410000 */
[----:B------:R-:W-:Y:S01]  /*6370*/  MOV R189, RZ ;  /* 0x000000ff00bd7202 */ /* 0x000fe20000000f00 */
[----:B------:R-:W-:Y:S02]  /*6380*/  FMUL.FTZ R127, R43, R127 ;  /* 0x0000007f2b7f7220 */ /* 0x000fe40000410000 */
[-C--:B------:R-:W-:Y:S01]  /*6390*/  @P5 FMUL.FTZ R189, R196, R124.reuse ;  /* 0x0000007cc4bd5220 */ /* 0x080fe20000410000 */
[----:B------:R-:W-:Y:S02]  /*63a0*/  FMUL.FTZ R124, R37, R124 ;  /* 0x0000007c257c7220 */ /* 0x000fe40000410000 */
[----:B------:R-:W-:-:S03]  /*63b0*/  FSEL R127, R127, RZ, P0 ;  /* 0x000000ff7f7f7208 */ /* 0x000fc60000000000 */
[----:B------:R-:W-:Y:S02]  /*63c0*/  FSEL R124, R124, RZ, P5 ;  /* 0x000000ff7c7c7208 */ /* 0x000fe40002800000 */
[----:B------:R-:W-:Y:S02]  /*63d0*/  F2FP.F16.F32.PACK_AB R127, R127, R171 ;  /* 0x000000ab7f7f723e */ /* 0x000fe400000000ff */
[----:B------:R-:W-:-:S07]  /*63e0*/  F2FP.F16.F32.PACK_AB R124, R124, R129 ;  /* 0x000000817c7c723e */ /* 0x000fce00000000ff */
.L_x_8884:
[----:B------:R-:W-:Y:S01]  /*63f0*/  ISETP.NE.U32.AND P0, PT, RZ, UR20, PT ;  /* 0x00000014ff007c0c */ /* 0x000fe2000bf05070 */
[----:B------:R-:W0:Y:S01]  /*6400*/  LDC.64 R196, c[0x0][0x468] ;  /* 0x00011a00ffc47b82 */ /* 0x000e220000000a00 */
[----:B------:R-:W-:Y:S02]  /*6410*/  MOV R34, 0x10 ;  /* 0x0000001000227802 */ /* 0x000fe40000000f00 */
[----:B------:R-:W-:-:S13]  /*6420*/  ISETP.NE.AND.EX P0, PT, RZ, UR21, PT, P0 ;  /* 0x00000015ff007c0c */ /* 0x000fda000bf05300 */
[----:B------:R-:W1:Y:S02]  /*6430*/  @P0 LDC.64 R128, c[0x0][0x478] ;  /* 0x00011e00ff800b82 */ /* 0x000e640000000a00 */
[----:B-1----:R-:W-:-:S05]  /*6440*/  @P0 IMAD.WIDE.U32 R128, R32, 0x10, R128 ;  /* 0x0000001020800825 */ /* 0x002fca00078e0080 */
[----:B------:R0:W-:Y:S02]  /*6450*/  @P0 STG.E.128 desc[UR12][R128.64], R116 ;  /* 0x0000007480000986 */ /* 0x0001e4000c101d0c */
[----:B0-----:R-:W-:-:S05]  /*6460*/  IMAD.WIDE.U32 R128, R32, 0x10, R196 ;  /* 0x0000001020807825 */ /* 0x001fca00078e00c4 */
        /* <DEDUP_REMOVED lines=11> */
[C---:B------:R-:W-:Y:S01]  /*6520*/  LOP3.LUT P5, RZ, R150.reuse, 0xff0000, RZ, 0xc0, !PT ;  /* 0x00ff000096ff7812 */ /* 0x040fe200078ac0ff */
[--C-:B------:R-:W-:Y:S02]  /*6530*/  HADD2.F32 R119, -RZ, R105.reuse.H0_H0 ;  /* 0x20000069ff777230 */ /* 0x100fe40000004100 */
[----:B------:R-:W-:Y:S01]  /*6540*/  FADD.FTZ R129, R179, -R128 ;  /* 0x80000080b3817221 */ /* 0x000fe20000010000 */
[----:B------:R-:W-:Y:S01]  /*6550*/  HADD2.F32 R128, -RZ, R105.H1_H1 ;  /* 0x30000069ff807230 */ /* 0x000fe20000004100 */
[----:B------:R-:W-:Y:S01]  /*6560*/  LOP3.LUT P4, RZ, R150, 0xff000000, RZ, 0xc0, !PT ;  /* 0xff00000096ff7812 */ /* 0x000fe2000788c0ff */
[----:B------:R-:W-:Y:S01]  /*6570*/  FFMA.FTZ R34, R166, UR26, R131 ;  /* 0x0000001aa6227c23 */ /* 0x000fe20008010083 */
[----:B------:R-:W-:Y:S01]  /*6580*/  FFMA.FTZ R116, R116, UR19, R119 ;  /* 0x0000001374747c23 */ /* 0x000fe20008010077 */
[----:B------:R-:W-:-:S02]  /*6590*/  HFMA2 R166, -RZ, RZ, 0, 0 ;  /* 0x00000000ffa67431 */ /* 0x000fc400000001ff */
[----:B------:R-:W-:Y:S01]  /*65a0*/  FFMA.FTZ R117, R117, UR19, R128 ;  /* 0x0000001375757c23 */ /* 0x000fe20008010080 */
[----:B------:R-:W-:Y:S01]  /*65b0*/  FADD.FTZ R34, R169, -R34 ;  /* 0x80000022a9227221 */ /* 0x000fe20000010000 */
[----:B------:R-:W-:Y:S01]  /*65c0*/  FMUL.FTZ R128, R116, UR5 ;  /* 0x0000000574807c20 */ /* 0x000fe20008410000 */
[C---:B------:R-:W-:Y:S01]  /*65d0*/  LOP3.LUT P1, RZ, R151.reuse, 0xff, RZ, 0xc0, !PT ;  /* 0x000000ff97ff7812 */ /* 0x040fe2000782c0ff */
[----:B------:R-:W-:Y:S01]  /*65e0*/  HADD2.F32 R169, -RZ, R106.H0_H0 ;  /* 0x2000006affa97230 */ /* 0x000fe20000004100 */
[C---:B------:R-:W-:Y:S01]  /*65f0*/  LOP3.LUT P3, RZ, R151.reuse, 0xff00, RZ, 0xc0, !PT ;  /* 0x0000ff0097ff7812 */ /* 0x040fe2000786c0ff */
[--C-:B-----5:R-:W-:Y:S02]  /*6600*/  @P5 HADD2.F32 R119, -RZ, R125.reuse.H0_H0 ;  /* 0x2000007dff775230 */ /* 0x120fe40000004100 */
[----:B------:R-:W-:Y:S01]  /*6610*/  FMUL.FTZ R128, R128, UR4 ;  /* 0x0000000480807c20 */ /* 0x000fe20008410000 */
[----:B------:R-:W-:Y:S01]  /*6620*/  LOP3.LUT P2, RZ, R151, 0xff0000, RZ, 0xc0, !PT ;  /* 0x00ff000097ff7812 */ /* 0x000fe2000784c0ff */
[----:B------:R-:W-:Y:S01]  /*6630*/  FFMA.FTZ R118, R118, UR19, R169 ;  /* 0x0000001376767c23 */ /* 0x000fe200080100a9 */
[----:B------:R-:W-:-:S02]  /*6640*/  @P4 HADD2.F32 R172, -RZ, R125.H1_H1 ;  /* 0x3000007dffac4230 */ /* 0x000fc40000004100 */
[----:B------:R-:W-:Y:S01]  /*6650*/  @P5 FMUL.FTZ R166, R128, R119 ;  /* 0x0000007780a65220 */ /* 0x000fe20000410000 */
[----:B------:R-:W-:Y:S01]  /*6660*/  FMUL.FTZ R119, R117, UR5 ;  /* 0x0000000575777c20 */ /* 0x000fe20008410000 */
[----:B------:R-:W-:Y:S01]  /*6670*/  CS2R R168, SRZ ;  /* 0x0000000000a87805 */ /* 0x000fe2000001ff00 */
[----:B------:R-:W-:Y:S01]  /*6680*/  FMUL.FTZ R173, R118, UR5 ;  /* 0x0000000576ad7c20 */ /* 0x000fe20008410000 */
[----:B------:R-:W-:Y:S01]  /*6690*/  MOV R171, RZ ;  /* 0x000000ff00ab7202 */ /* 0x000fe20000000f00 */
[----:B------:R-:W-:Y:S01]  /*66a0*/  FMUL.FTZ R125, R119, UR4 ;  /* 0x00000004777d7c20 */ /* 0x000fe20008410000 */
[----:B------:R-:W-:Y:S01]  /*66b0*/  FFMA.FTZ R181, R181, UR26, R131 ;  /* 0x0000001ab5b57c23 */ /* 0x000fe20008010083 */
[----:B------:R-:W-:Y:S01]  /*66c0*/  FMUL.FTZ R173, R173, UR4 ;  /* 0x00000004adad7c20 */ /* 0x000fe20008410000 */
[--C-:B------:R-:W-:Y:S02]  /*66d0*/  @P3 HADD2.F32 R175, -RZ, R126.reuse.H1_H1 ;  /* 0x3000007effaf3230 */ /* 0x100fe40000004100 */
[----:B------:R-:W-:Y:S01]  /*66e0*/  @P4 FMUL.FTZ R168, R125, R172 ;  /* 0x000000ac7da84220 */ /* 0x000fe20000410000 */
[----:B------:R-:W-:-:S02]  /*66f0*/  @P1 HADD2.F32 R172, -RZ, R126.H0_H0 ;  /* 0x2000007effac1230 */ /* 0x000fc40000004100 */
[----:B------:R-:W-:Y:S01]  /*6700*/  FADD.FTZ R182, R182, -R181 ;  /* 0x800000b5b6b67221 */ /* 0x000fe20000010000 */
[----:B------:R-:W-:Y:S02]  /*6710*/  @P2 HADD2.F32 R174, -RZ, R127.H0_H0 ;  /* 0x2000007fffae2230 */ /* 0x000fe40000004100 */
[----:B------:R-:W-:Y:S01]  /*6720*/  FMUL.FTZ R128, R46, R128 ;  /* 0x000000802e807220 */ /* 0x000fe20000410000 */
[----:B------:R-:W-:Y:S01]  /*6730*/  FMUL.FTZ R125, R47, R125 ;  /* 0x0000007d2f7d7220 */ /* 0x000fe20000410000 */
[----:B------:R-:W-:Y:S01]  /*6740*/  @P1 FMUL.FTZ R169, R173, R172 ;  /* 0x000000acada91220 */ /* 0x000fe20000410000 */
[----:B------:R-:W-:Y:S02]  /*6750*/  HADD2.F32 R172, -RZ, R106.H1_H1 ;  /* 0x3000006affac7230 */ /* 0x000fe40000004100 */
[----:B------:R-:W-:Y:S01]  /*6760*/  FMUL.FTZ R173, R48, R173 ;  /* 0x000000ad30ad7220 */ /* 0x000fe20000410000 */
[----:B------:R-:W-:Y:S02]  /*6770*/  FSEL R128, R128, RZ, P5 ;  /* 0x000000ff80807208 */ /* 0x000fe40002800000 */
[----:B------:R-:W-:Y:S01]  /*6780*/  FSEL R125, R125, RZ, P4 ;  /* 0x000000ff7d7d7208 */ /* 0x000fe20002000000 */
[----:B------:R-:W-:Y:S01]  /*6790*/  FFMA.FTZ R129, R129, UR19, R172 ;  /* 0x0000001381817c23 */ /* 0x000fe200080100ac */
[----:B------:R-:W-:Y:S01]  /*67a0*/  HFMA2 R172, -RZ, RZ, 0, 0 ;  /* 0x00000000ffac7431 */ /* 0x000fe200000001ff */
[----:B------:R-:W-:-:S02]  /*67b0*/  FSEL R173, R173, RZ, P1 ;  /* 0x000000ffadad7208 */ /* 0x000fc40000800000 */
[C---:B------:R-:W-:Y:S01]  /*67c0*/  FMUL.FTZ R119, R129.reuse, UR5 ;  /* 0x0000000581777c20 */ /* 0x040fe20008410000 */
[----:B------:R-:W-:Y:S02]  /*67d0*/  ISETP.GE.U32.AND P1, PT, R150, RZ, PT ;  /* 0x000000ff9600720c */ /* 0x000fe40003f26070 */
[----:B------:R-:W-:Y:S01]  /*67e0*/  F2FP.F16.F32.PACK_AB R118, R129, R118 ;  /* 0x000000768176723e */ /* 0x000fe200000000ff */
[----:B------:R-:W-:Y:S01]  /*67f0*/  FMUL.FTZ R126, R119, UR4 ;  /* 0x00000004777e7c20 */ /* 0x000fe20008410000 */
[----:B------:R-:W-:Y:S01]  /*6800*/  FFMA.FTZ R119, R178, UR26, R131 ;  /* 0x0000001ab2777c23 */ /* 0x000fe20008010083 */
[----:B------:R-:W-:Y:S01]  /*6810*/  ISETP.GE.U32.AND.EX P1, PT, R151, 0x1000000, PT, P1 ;  /* 0x010000009700780c */ /* 0x000fe20003f26110 */
[--C-:B------:R-:W-:Y:S02]  /*6820*/  HADD2.F32 R151, -RZ, R107.reuse.H1_H1 ;  /* 0x3000006bff977230 */ /* 0x100fe40000004100 */
[----:B------:R-:W-:Y:S01]  /*6830*/  @P3 FMUL.FTZ R171, R126, R175 ;  /* 0x000000af7eab3220 */ /* 0x000fe20000410000 */
[----:B------:R-:W-:Y:S01]  /*6840*/  FADD.FTZ R180, R180, -R119 ;  /* 0x80000077b4b47221 */ /* 0x000fe20000010000 */
[----:B------:R-:W-:-:S02]  /*6850*/  HADD2.F32 R119, -RZ, R107.H0_H0 ;  /* 0x2000006bff777230 */ /* 0x000fc40000004100 */
[----:B------:R-:W-:Y:S01]  /*6860*/  FMUL.FTZ R126, R49, R126 ;  /* 0x0000007e317e7220 */ /* 0x000fe20000410000 */
[----:B------:R-:W-:Y:S01]  /*6870*/  FFMA.FTZ R182, R182, UR19, R151 ;  /* 0x00000013b6b67c23 */ /* 0x000fe20008010097 */
[----:B------:R-:W-:Y:S01]  /*6880*/  F2FP.F16.F32.PACK_AB R117, R117, R116 ;  /* 0x000000747575723e */ /* 0x000fe200000000ff */
[----:B------:R-:W-:Y:S02]  /*6890*/  FFMA.FTZ R119, R180, UR19, R119 ;  /* 0x00000013b4777c23 */ /* 0x000fe40008010077 */
[----:B------:R-:W-:Y:S02]  /*68a0*/  FSEL R126, R126, RZ, P3 ;  /* 0x000000ff7e7e7208 */ /* 0x000fe40001800000 */
[----:B------:R-:W-:Y:S01]  /*68b0*/  LOP3.LUT P3, RZ, R150, 0xff, RZ, 0xc0, !PT ;  /* 0x000000ff96ff7812 */ /* 0x000fe2000786c0ff */
[----:B------:R-:W-:Y:S01]  /*68c0*/  FMUL.FTZ R175, R119, UR5 ;  /* 0x0000000577af7c20 */ /* 0x000fe20008410000 */
[----:B------:R-:W-:Y:S01]  /*68d0*/  @P1 HADD2.F32 R176, -RZ, R127.H1_H1 ;  /* 0x3000007fffb01230 */ /* 0x000fe20000004100 */
[----:B------:R-:W-:-:S02]  /*68e0*/  F2FP.F16.F32.PACK_AB R119, R182, R119 ;  /* 0x00000077b677723e */ /* 0x000fc400000000ff */
[----:B------:R-:W-:Y:S01]  /*68f0*/  FMUL.FTZ R175, R175, UR4 ;  /* 0x00000004afaf7c20 */ /* 0x000fe20008410000 */
[----:B------:R-:W-:Y:S02]  /*6900*/  F2FP.F16.F32.PACK_AB R126, R126, R173 ;  /* 0x000000ad7e7e723e */ /* 0x000fe400000000ff */
[----:B------:R-:W-:Y:S01]  /*6910*/  F2FP.F16.F32.PACK_AB R125, R125, R128 ;  /* 0x000000807d7d723e */ /* 0x000fe200000000ff */
[----:B------:R-:W-:Y:S01]  /*6920*/  @P2 FMUL.FTZ R172, R175, R174 ;  /* 0x000000aeafac2220 */ /* 0x000fe20000410000 */
[----:B------:R-:W-:Y:S01]  /*6930*/  FMUL.FTZ R174, R50, R175 ;  /* 0x000000af32ae7220 */ /* 0x000fe20000410000 */
[----:B------:R-:W-:-:S04]  /*6940*/  HADD2.F32 R175, -RZ, R104.H1_H1 ;  /* 0x30000068ffaf7230 */ /* 0x000fc80000004100 */
[----:B------:R-:W-:Y:S01]  /*6950*/  FSEL R174, R174, RZ, P2 ;  /* 0x000000ffaeae7208 */ /* 0x000fe20001000000 */
[----:B------:R-:W-:Y:S01]  /*6960*/  FFMA.FTZ R175, R34, UR19, R175 ;  /* 0x0000001322af7c23 */ /* 0x000fe200080100af */
[----:B------:R-:W-:Y:S01]  /*6970*/  LOP3.LUT P2, RZ, R150, 0xff00, RZ, 0xc0, !PT ;  /* 0x0000ff0096ff7812 */ /* 0x000fe2000784c0ff */
[----:B------:R-:W-:Y:S01]  /*6980*/  FFMA.FTZ R150, R165, UR26, R131 ;  /* 0x0000001aa5967c23 */ /* 0x000fe20008010083 */
[----:B------:R-:W-:-:S03]  /*6990*/  @P3 HADD2.F32 R165, -RZ, R124.H0_H0 ;  /* 0x2000007cffa53230 */ /* 0x000fc60000004100 */
[----:B------:R-:W-:Y:S01]  /*69a0*/  FADD.FTZ R151, R167, -R150 ;  /* 0x80000096a7977221 */ /* 0x000fe20000010000 */
[----:B------:R-:W-:Y:S01]  /*69b0*/  FMUL.FTZ R167, R182, UR5 ;  /* 0x00000005b6a77c20 */ /* 0x000fe20008410000 */
[----:B------:R-:W-:-:S03]  /*69c0*/  MOV R150, RZ ;  /* 0x000000ff00967202 */ /* 0x000fc60000000f00 */
[----:B------:R-:W-:-:S03]  /*69d0*/  FMUL.FTZ R167, R167, UR4 ;  /* 0x00000004a7a77c20 */ /* 0x000fc60008410000 */
[----:B------:R-:W-:Y:S02]  /*69e0*/  @P2 HADD2.F32 R177, -RZ, R124.H1_H1 ;  /* 0x3000007cffb12230 */ /* 0x000fe40000004100 */
[----:B------:R-:W-:Y:S01]  /*69f0*/  @P1 FMUL.FTZ R150, R167, R176 ;  /* 0x000000b0a7961220 */ /* 0x000fe20000410000 */
[----:B------:R-:W-:Y:S02]  /*6a00*/  HADD2.F32 R176, -RZ, R104.H0_H0 ;  /* 0x20000068ffb07230 */ /* 0x000fe40000004100 */
[----:B------:R-:W-:-:S03]  /*6a10*/  FMUL.FTZ R167, R51, R167 ;  /* 0x000000a733a77220 */ /* 0x000fc60000410000 */
[----:B------:R-:W-:Y:S01]  /*6a20*/  FFMA.FTZ R127, R151, UR19, R176 ;  /* 0x00000013977f7c23 */ /* 0x000fe200080100b0 */
[----:B------:R-:W-:Y:S01]  /*6a30*/  HFMA2 R151, -RZ, RZ, 0, 0 ;  /* 0x00000000ff977431 */ /* 0x000fe200000001ff */
[----:B------:R-:W-:Y:S02]  /*6a40*/  FSEL R167, R167, RZ, P1 ;  /* 0x000000ffa7a77208 */ /* 0x000fe40000800000 */
[----:B------:R-:W-:Y:S01]  /*6a50*/  FMUL.FTZ R34, R127, UR5 ;  /* 0x000000057f227c20 */ /* 0x000fe20008410000 */
[----:B------:R-:W-:Y:S02]  /*6a60*/  F2FP.F16.F32.PACK_AB R116, R175, R127 ;  /* 0x0000007faf74723e */ /* 0x000fe400000000ff */
[----:B------:R-:W-:Y:S01]  /*6a70*/  F2FP.F16.F32.PACK_AB R127, R167, R174 ;  /* 0x000000aea77f723e */ /* 0x000fe200000000ff */
[----:B------:R-:W-:-:S04]  /*6a80*/  FMUL.FTZ R34, R34, UR4 ;  /* 0x0000000422227c20 */ /* 0x000fc80008410000 */
[----:B------:R-:W-:Y:S01]  /*6a90*/  @P3 FMUL.FTZ R151, R34, R165 ;  /* 0x000000a522973220 */ /* 0x000fe20000410000 */
[----:B------:R-:W-:Y:S01]  /*6aa0*/  FMUL.FTZ R165, R175, UR5 ;  /* 0x00000005afa57c20 */ /* 0x000fe20008410000 */
[----:B------:R-:W-:-:S03]  /*6ab0*/  FMUL.FTZ R34, R44, R34 ;  /* 0x000000222c227220 */ /* 0x000fc60000410000 */
[----:B------:R-:W-:Y:S01]  /*6ac0*/  FMUL.FTZ R124, R165, UR4 ;  /* 0x00000004a57c7c20 */ /* 0x000fe20008410000 */
[----:B------:R-:W-:Y:S02]  /*6ad0*/  MOV R165, RZ ;  /* 0x000000ff00a57202 */ /* 0x000fe40000000f00 */
[----:B------:R-:W-:Y:S01]  /*6ae0*/  FSEL R34, R34, RZ, P3 ;  /* 0x000000ff22227208 */ /* 0x000fe20001800000 */
[----:B------:R-:W-:Y:S01]  /*6af0*/  @P2 FMUL.FTZ R165, R124, R177 ;  /* 0x000000b17ca52220 */ /* 0x000fe20000410000 */
[----:B------:R-:W-:-:S05]  /*6b00*/  FMUL.FTZ R124, R45, R124 ;  /* 0x0000007c2d7c7220 */ /* 0x000fca0000410000 */
[----:B------:R-:W-:-:S04]  /*6b10*/  FSEL R129, R124, RZ, P2 ;  /* 0x000000ff7c817208 */ /* 0x000fc80001000000 */
[----:B------:R-:W-:Y:S01]  /*6b20*/  F2FP.F16.F32.PACK_AB R124, R129, R34 ;  /* 0x00000022817c723e */ /* 0x000fe200000000ff */
[----:B------:R-:W-:Y:S06]  /*6b30*/  BRA `(.L_x_8886) ;  /* 0x00000004008c7947 */ /* 0x000fec0003800000 */
.L_x_8885:
[--C-:B------:R-:W-:Y:S01]  /*6b40*/  FFMA.FTZ R129, R168, UR26, R131.reuse ;  /* 0x0000001aa8817c23 */ /* 0x100fe20008010083 */
[----:B------:R-:W-:Y:S01]  /*6b50*/  LOP3.LUT P5, RZ, R150, 0xff0000, RZ, 0xc0, !PT ;  /* 0x00ff000096ff7812 */ /* 0x000fe200078ac0ff */
[--C-:B------:R-:W-:Y:S01]  /*6b60*/  FFMA.FTZ R34, R173, UR26, R131.reuse ;  /* 0x0000001aad227c23 */ /* 0x100fe20008010083 */
[----:B------:R-:W-:Y:S01]  /*6b70*/  FFMA.FTZ R128, R166, UR26, R131 ;  /* 0x0000001aa6807c23 */ /* 0x000fe20008010083 */
[----:B------:R-:W-:Y:S01]  /*6b80*/  FADD.FTZ R172, R172, -R129 ;  /* 0x80000081acac7221 */ /* 0x000fe20000010000 */
[--C-:B------:R-:W-:Y:S02]  /*6b90*/  HADD2.F32 R129, -RZ, R105.reuse.H0_H0 ;  /* 0x20000069ff817230 */ /* 0x100fe40000004100 */
[----:B------:R-:W-:Y:S01]  /*6ba0*/  FADD.FTZ R175, R175, -R34 ;  /* 0x80000022afaf7221 */ /* 0x000fe20000010000 */
[----:B------:R-:W-:Y:S01]  /*6bb0*/  HFMA2 R166, -RZ, RZ, 0, 0 ;  /* 0x00000000ffa67431 */ /* 0x000fe200000001ff */
[----:B------:R-:W-:Y:S01]  /*6bc0*/  LOP3.LUT P4, RZ, R150, 0xff000000, RZ, 0xc0, !PT ;  /* 0xff00000096ff7812 */ /* 0x000fe2000788c0ff */
[----:B------:R-:W-:-:S02]  /*6bd0*/  HADD2.F32 R168, -RZ, R105.H1_H1 ;  /* 0x30000069ffa87230 */ /* 0x000fc40000004100 */
[----:B------:R-:W-:Y:S01]  /*6be0*/  FFMA.FTZ R34, R172, UR19, R129 ;  /* 0x00000013ac227c23 */ /* 0x000fe20008010081 */
[----:B------:R-:W-:Y:S01]  /*6bf0*/  LOP3.LUT P1, RZ, R151, 0xff, RZ, 0xc0, !PT ;  /* 0x000000ff97ff7812 */ /* 0x000fe2000782c0ff */
[----:B------:R-:W-:Y:S01]  /*6c00*/  FADD.FTZ R128, R169, -R128 ;  /* 0x80000080a9807221 */ /* 0x000fe20000010000 */
[C---:B------:R-:W-:Y:S01]  /*6c10*/  LOP3.LUT P3, RZ, R151.reuse, 0xff00, RZ, 0xc0, !PT ;  /* 0x0000ff0097ff7812 */ /* 0x040fe2000786c0ff */
[----:B------:R-:W-:Y:S01]  /*6c20*/  FMUL.FTZ R34, R34, UR5 ;  /* 0x0000000522227c20 */ /* 0x000fe20008410000 */
[--C-:B-----5:R-:W-:Y:S01]  /*6c30*/  @P5 HADD2.F32 R129, -RZ, R125.reuse.H0_H0 ;  /* 0x2000007dff815230 */ /* 0x120fe20000004100 */
[----:B------:R-:W-:Y:S01]  /*6c40*/  LOP3.LUT P2, RZ, R151, 0xff0000, RZ, 0xc0, !PT ;  /* 0x00ff000097ff7812 */ /* 0x000fe2000784c0ff */
[----:B------:R-:W-:Y:S01]  /*6c50*/  FFMA.FTZ R181, R181, UR26, R131 ;  /* 0x0000001ab5b57c23 */ /* 0x000fe20008010083 */
[----:B------:R-:W-:Y:S02]  /*6c60*/  FMUL.FTZ R34, R34, UR4 ;  /* 0x0000000422227c20 */ /* 0x000fe40008410000 */
[----:B------:R-:W-:-:S02]  /*6c70*/  @P4 HADD2.F32 R172, -RZ, R125.H1_H1 ;  /* 0x3000007dffac4230 */ /* 0x000fc40000004100 */
[-C--:B------:R-:W-:Y:S01]  /*6c80*/  @P5 FMUL.FTZ R166, R129, R34.reuse ;  /* 0x0000002281a65220 */ /* 0x080fe20000410000 */
[----:B------:R-:W-:Y:S01]  /*6c90*/  FFMA.FTZ R129, R175, UR19, R168 ;  /* 0x00000013af817c23 */ /* 0x000fe200080100a8 */
[----:B------:R-:W-:Y:S01]  /*6ca0*/  CS2R R168, SRZ ;  /* 0x0000000000a87805 */ /* 0x000fe2000001ff00 */
[----:B------:R-:W-:Y:S01]  /*6cb0*/  FADD.FTZ R181, R182, -R181 ;  /* 0x800000b5b6b57221 */ /* 0x000fe20000010000 */
[----:B------:R-:W-:Y:S02]  /*6cc0*/  @P3 HADD2.F32 R173, -RZ, R126.H1_H1 ;  /* 0x3000007effad3230 */ /* 0x000fe40000004100 */
[----:B------:R-:W-:Y:S01]  /*6cd0*/  FMUL.FTZ R129, R129, UR5 ;  /* 0x0000000581817c20 */ /* 0x000fe20008410000 */
[----:B------:R-:W-:-:S03]  /*6ce0*/  FMUL.FTZ R34, R46, R34 ;  /* 0x000000222e227220 */ /* 0x000fc60000410000 */
[----:B------:R-:W-:Y:S01]  /*6cf0*/  FMUL.FTZ R125, R129, UR4 ;  /* 0x00000004817d7c20 */ /* 0x000fe20008410000 */
[----:B------:R-:W-:Y:S01]  /*6d00*/  FFMA.FTZ R129, R174, UR26, R131 ;  /* 0x0000001aae817c23 */ /* 0x000fe20008010083 */
[----:B------:R-:W-:Y:S01]  /*6d10*/  @P2 HADD2.F32 R174, -RZ, R127.H0_H0 ;  /* 0x2000007fffae2230 */ /* 0x000fe20000004100 */
[----:B------:R-:W-:Y:S01]  /*6d20*/  FSEL R34, R34, RZ, P5 ;  /* 0x000000ff22227208 */ /* 0x000fe20002800000 */
[-C--:B------:R-:W-:Y:S01]  /*6d30*/  @P4 FMUL.FTZ R168, R172, R125.reuse ;  /* 0x0000007daca84220 */ /* 0x080fe20000410000 */
[----:B------:R-:W-:Y:S01]  /*6d40*/  FADD.FTZ R176, R176, -R129 ;  /* 0x80000081b0b07221 */ /* 0x000fe20000010000 */
[----:B------:R-:W-:Y:S02]  /*6d50*/  HADD2.F32 R129, -RZ, R106.H0_H0 ;  /* 0x2000006aff817230 */ /* 0x000fe40000004100 */
[----:B------:R-:W-:Y:S01]  /*6d60*/  FFMA.FTZ R172, R177, UR26, R131 ;  /* 0x0000001ab1ac7c23 */ /* 0x000fe20008010083 */
[----:B------:R-:W-:Y:S02]  /*6d70*/  FMUL.FTZ R125, R47, R125 ;  /* 0x0000007d2f7d7220 */ /* 0x000fe40000410000 */
[----:B------:R-:W-:Y:S01]  /*6d80*/  FFMA.FTZ R129, R176, UR19, R129 ;  /* 0x00000013b0817c23 */ /* 0x000fe20008010081 */
[----:B------:R-:W-:Y:S01]  /*6d90*/  FADD.FTZ R179, R179, -R172 ;  /* 0x800000acb3b37221 */ /* 0x000fe20000010000 */
[----:B------:R-:W-:Y:S01]  /*6da0*/  @P1 HADD2.F32 R172, -RZ, R126.H0_H0 ;  /* 0x2000007effac1230 */ /* 0x000fe20000004100 */
[----:B------:R-:W-:Y:S01]  /*6db0*/  FSEL R125, R125, RZ, P4 ;  /* 0x000000ff7d7d7208 */ /* 0x000fe20002000000 */
[----:B------:R-:W-:Y:S01]  /*6dc0*/  FMUL.FTZ R129, R129, UR5 ;  /* 0x0000000581817c20 */ /* 0x000fe20008410000 */
[----:B------:R-:W-:-:S02]  /*6dd0*/  HADD2.F32 R176, -RZ, R104.H0_H0 ;  /* 0x20000068ffb07230 */ /* 0x000fc40000004100 */
[----:B------:R-:W-:Y:S01]  /*6de0*/  F2FP.F16.F32.PACK_AB R125, R125, R34 ;  /* 0x000000227d7d723e */ /* 0x000fe200000000ff */
[----:B------:R-:W-:-:S04]  /*6df0*/  FMUL.FTZ R129, R129, UR4 ;  /* 0x0000000481817c20 */ /* 0x000fc80008410000 */
[-C--:B------:R-:W-:Y:S01]  /*6e00*/  @P1 FMUL.FTZ R169, R172, R129.reuse ;  /* 0x00000081aca91220 */ /* 0x080fe20000410000 */
[----:B------:R-:W-:Y:S02]  /*6e10*/  HADD2.F32 R172, -RZ, R106.H1_H1 ;  /* 0x3000006affac7230 */ /* 0x000fe40000004100 */
[----:B------:R-:W-:-:S03]  /*6e20*/  FMUL.FTZ R129, R48, R129 ;  /* 0x0000008130817220 */ /* 0x000fc60000410000 */
[----:B------:R-:W-:Y:S01]  /*6e30*/  FFMA.FTZ R171, R179, UR19, R172 ;  /* 0x00000013b3ab7c23 */ /* 0x000fe200080100ac */
[----:B------:R-:W-:Y:S01]  /*6e40*/  HADD2.F32 R172, -RZ, R107.H0_H0 ;  /* 0x2000006bffac7230 */ /* 0x000fe20000004100 */
[----:B------:R-:W-:Y:S02]  /*6e50*/  FSEL R129, R129, RZ, P1 ;  /* 0x000000ff81817208 */ /* 0x000fe40000800000 */
[----:B------:R-:W-:Y:S01]  /*6e60*/  FMUL.FTZ R171, R171, UR5 ;  /* 0x00000005abab7c20 */ /* 0x000fe20008410000 */
[----:B------:R-:W-:-:S03]  /*6e70*/  ISETP.GE.U32.AND P1, PT, R150, RZ, PT ;  /* 0x000000ff9600720c */ /* 0x000fc60003f26070 */
[----:B------:R-:W-:Y:S01]  /*6e80*/  FMUL.FTZ R126, R171, UR4 ;  /* 0x00000004ab7e7c20 */ /* 0x000fe20008410000 */
[----:B------:R-:W-:Y:S02]  /*6e90*/  MOV R171, RZ ;  /* 0x000000ff00ab7202 */ /* 0x000fe40000000f00 */
[----:B------:R-:W-:Y:S01]  /*6ea0*/  ISETP.GE.U32.AND.EX P1, PT, R151, 0x1000000, PT, P1 ;  /* 0x010000009700780c */ /* 0x000fe20003f26110 */
[-C--:B------:R-:W-:Y:S01]  /*6eb0*/  @P3 FMUL.FTZ R171, R173, R126.reuse ;  /* 0x0000007eadab3220 */ /* 0x080fe20000410000 */
[----:B------:R-:W-:Y:S01]  /*6ec0*/  FFMA.FTZ R173, R178, UR26, R131 ;  /* 0x0000001ab2ad7c23 */ /* 0x000fe20008010083 */
[----:B------:R-:W-:-:S03]  /*6ed0*/  FMUL.FTZ R126, R49, R126 ;  /* 0x0000007e317e7220 */ /* 0x000fc60000410000 */
[----:B------:R-:W-:Y:S02]  /*6ee0*/  FADD.FTZ R173, R180, -R173 ;  /* 0x800000adb4ad7221 */ /* 0x000fe40000010000 */
[----:B------:R-:W-:Y:S02]  /*6ef0*/  FSEL R126, R126, RZ, P3 ;  /* 0x000000ff7e7e7208 */ /* 0x000fe40001800000 */
[----:B------:R-:W-:Y:S01]  /*6f00*/  FFMA.FTZ R173, R173, UR19, R172 ;  /* 0x00000013adad7c23 */ /* 0x000fe200080100ac */
[----:B------:R-:W-:Y:S01]  /*6f10*/  HFMA2 R172, -RZ, RZ, 0, 0 ;  /* 0x00000000ffac7431 */ /* 0x000fe200000001ff */
[----:B------:R-:W-:Y:S01]  /*6f20*/  LOP3.LUT P3, RZ, R150, 0xff, RZ, 0xc0, !PT ;  /* 0x000000ff96ff7812 */ /* 0x000fe2000786c0ff */
[----:B------:R-:W-:Y:S02]  /*6f30*/  @P1 HADD2.F32 R127, -RZ, R127.H1_H1 ;  /* 0x3000007fff7f1230 */ /* 0x000fe40000004100 */
[----:B------:R-:W-:Y:S01]  /*6f40*/  FMUL.FTZ R173, R173, UR5 ;  /* 0x00000005adad7c20 */ /* 0x000fe20008410000 */
[----:B------:R-:W-:-:S03]  /*6f50*/  F2FP.F16.F32.PACK_AB R126, R126, R129 ;  /* 0x000000817e7e723e */ /* 0x000fc600000000ff */
[----:B------:R-:W-:-:S04]  /*6f60*/  FMUL.FTZ R173, R173, UR4 ;  /* 0x00000004adad7c20 */ /* 0x000fc80008410000 */
[-C--:B------:R-:W-:Y:S01]  /*6f70*/  @P2 FMUL.FTZ R172, R174, R173.reuse ;  /* 0x000000adaeac2220 */ /* 0x080fe20000410000 */
[----:B------:R-:W-:-:S05]  /*6f80*/  FMUL.FTZ R173, R50, R173 ;  /* 0x000000ad32ad7220 */ /* 0x000fca0000410000 */
[----:B------:R-:W-:Y:S02]  /*6f90*/  FSEL R173, R173, RZ, P2 ;  /* 0x000000ffadad7208 */ /* 0x000fe40001000000 */
[----:B------:R-:W-:Y:S01]  /*6fa0*/  LOP3.LUT P2, RZ, R150, 0xff00, RZ, 0xc0, !PT ;  /* 0x0000ff0096ff7812 */ /* 0x000fe2000784c0ff */
[----:B------:R-:W-:-:S05]  /*6fb0*/  HADD2.F32 R150, -RZ, R107.H1_H1 ;  /* 0x3000006bff967230 */ /* 0x000fca0000004100 */
[----:B------:R-:W-:Y:S01]  /*6fc0*/  FFMA.FTZ R174, R181, UR19, R150 ;  /* 0x00000013b5ae7c23 */ /* 0x000fe20008010096 */
[----:B------:R-:W-:Y:S01]  /*6fd0*/  FFMA.FTZ R150, R165, UR26, R131 ;  /* 0x0000001aa5967c23 */ /* 0x000fe20008010083 */
[----:B------:R-:W-:Y:S02]  /*6fe0*/  MOV R165, RZ ;  /* 0x000000ff00a57202 */ /* 0x000fe40000000f00 */
[----:B------:R-:W-:Y:S01]  /*6ff0*/  FMUL.FTZ R174, R174, UR5 ;  /* 0x00000005aeae7c20 */ /* 0x000fe20008410000 */
[----:B------:R-:W-:Y:S01]  /*7000*/  FADD.FTZ R167, R167, -R150 ;  /* 0x80000096a7a77221 */ /* 0x000fe20000010000 */
[----:B------:R-:W-:Y:S01]  /*7010*/  CS2R R150, SRZ ;  /* 0x0000000000967805 */ /* 0x000fe2000001ff00 */
[----:B------:R-:W-:Y:S02]  /*7020*/  @P2 HADD2.F32 R175, -RZ, R124.H1_H1 ;  /* 0x3000007cffaf2230 */ /* 0x000fe40000004100 */
[----:B------:R-:W-:Y:S01]  /*7030*/  FMUL.FTZ R174, R174, UR4 ;  /* 0x00000004aeae7c20 */ /* 0x000fe20008410000 */
[----:B------:R-:W-:-:S03]  /*7040*/  FFMA.FTZ R167, R167, UR19, R176 ;  /* 0x00000013a7a77c23 */ /* 0x000fc600080100b0 */
[-C--:B------:R-:W-:Y:S01]  /*7050*/  @P1 FMUL.FTZ R150, R127, R174.reuse ;  /* 0x000000ae7f961220 */ /* 0x080fe20000410000 */
[----:B------:R-:W-:Y:S02]  /*7060*/  HADD2.F32 R127, -RZ, R104.H1_H1 ;  /* 0x30000068ff7f7230 */ /* 0x000fe40000004100 */
[----:B------:R-:W-:Y:S01]  /*7070*/  FMUL.FTZ R167, R167, UR5 ;  /* 0x00000005a7a77c20 */ /* 0x000fe20008410000 */
[----:B------:R-:W-:Y:S02]  /*7080*/  FMUL.FTZ R174, R51, R174 ;  /* 0x000000ae33ae7220 */ /* 0x000fe40000410000 */
[----:B------:R-:W-:Y:S01]  /*7090*/  FFMA.FTZ R127, R128, UR19, R127 ;  /* 0x00000013807f7c23 */ /* 0x000fe2000801007f */
[----:B------:R-:W-:Y:S02]  /*70a0*/  @P3 HADD2.F32 R128, -RZ, R124.H0_H0 ;  /* 0x2000007cff803230 */ /* 0x000fe40000004100 */
[----:B------:R-:W-:Y:S01]  /*70b0*/  FMUL.FTZ R167, R167, UR4 ;  /* 0x00000004a7a77c20 */ /* 0x000fe20008410000 */
[----:B------:R-:W-:Y:S01]  /*70c0*/  FSEL R174, R174, RZ, P1 ;  /* 0x000000ffaeae7208 */ /* 0x000fe20000800000 */
[----:B------:R-:W-:-:S02]  /*70d0*/  FMUL.FTZ R127, R127, UR5 ;  /* 0x000000057f7f7c20 */ /* 0x000fc40008410000 */
[-C--:B------:R-:W-:Y:S01]  /*70e0*/  @P3 FMUL.FTZ R151, R128, R167.reuse ;  /* 0x000000a780973220 */ /* 0x080fe20000410000 */
[----:B------:R-:W-:Y:S01]  /*70f0*/  FMUL.FTZ R167, R44, R167 ;  /* 0x000000a72ca77220 */ /* 0x000fe20000410000 */
[----:B------:R-:W-:Y:S01]  /*7100*/  FMUL.FTZ R124, R127, UR4 ;  /* 0x000000047f7c7c20 */ /* 0x000fe20008410000 */
[----:B------:R-:W-:-:S03]  /*7110*/  F2FP.F16.F32.PACK_AB R127, R174, R173 ;  /* 0x000000adae7f723e */ /* 0x000fc600000000ff */
[-C--:B------:R-:W-:Y:S01]  /*7120*/  @P2 FMUL.FTZ R165, R175, R124.reuse ;  /* 0x0000007cafa52220 */ /* 0x080fe20000410000 */
[----:B------:R-:W-:Y:S01]  /*7130*/  FMUL.FTZ R124, R45, R124 ;  /* 0x0000007c2d7c7220 */ /* 0x000fe20000410000 */
[----:B------:R-:W-:-:S04]  /*7140*/  FSEL R167, R167, RZ, P3 ;  /* 0x000000ffa7a77208 */ /* 0x000fc80001800000 */
[----:B------:R-:W-:-:S04]  /*7150*/  FSEL R124, R124, RZ, P2 ;  /* 0x000000ff7c7c7208 */ /* 0x000fc80001000000 */
[----:B------:R-:W-:-:S07]  /*7160*/  F2FP.F16.F32.PACK_AB R124, R124, R167 ;  /* 0x000000a77c7c723e */ /* 0x000fce00000000ff */
.L_x_8886:
[----:B------:R-:W0:Y:S01]  /*7170*/  @P0 LDC.64 R128, c[0x0][0x478] ;  /* 0x00011e00ff800b82 */ /* 0x000e220000000a00 */
[----:B------:R-:W-:Y:S01]  /*7180*/  MOV R34, 0x10 ;  /* 0x0000001000227802 */ /* 0x000fe20000000f00 */
[----:B0-----:R-:W-:-:S05]  /*7190*/  @P0 IMAD.WIDE.U32 R128, R33, 0x10, R128 ;  /* 0x0000001021800825 */ /* 0x001fca00078e0080 */
[----:B------:R0:W-:Y:S02]  /*71a0*/  @P0 STG.E.128 desc[UR12][R128.64], R116 ;  /* 0x0000007480000986 */ /* 0x0001e4000c101d0c */
[----:B0-----:R-:W-:Y:S01]  /*71b0*/  IMAD.WIDE.U32 R128, R33, 0x10, R196 ;  /* 0x0000001021807825 */ /* 0x001fe200078e00c4 */
[----:B------:R-:W-:-:S04]  /*71c0*/  IADD3 R33, PT, PT, R32, 0x100, RZ ;  /* 0x0000010020217810 */ /* 0x000fc80007ffe0ff */
[----:B------:R0:W-:Y:S02]  /*71d0*/  STG.E.128 desc[UR12][R128.64], R124 ;  /* 0x0000007c80007986 */ /* 0x0001e4000c101d0c */
[----:B0-----:R-:W-:-:S06]  /*71e0*/  IMAD.WIDE.U32 R124, R33, R34, UR22 ;  /* 0x00000016217c7e25 */ /* 0x001fcc000f8e0022 */
[----:B------:R-:W5:Y:S01]  /*71f0*/  LDG.E.128 R124, desc[UR12][R124.64] ;  /* 0x0000000c7c7c7981 */ /* 0x000f62000c1e1d00 */
[----:B------:R-:W-:Y:S05]  /*7200*/  @!P0 BRA `(.L_x_8887) ;  /* 0x0000000400a48947 */ /* 0x000fea0003800000 */
[--C-:B------:R-:W-:Y:S01]  /*7210*/  FFMA.FTZ R158, R158, UR26, R131.reuse ;  /* 0x0000001a9e9e7c23 */ /* 0x100fe20008010083 */
[--C-:B------:R-:W-:Y:S01]  /*7220*/  HADD2.F32 R118, -RZ, R110.reuse.H0_H0 ;  /* 0x2000006eff767230 */ /* 0x100fe20000004100 */
[----:B------:R-:W-:Y:S01]  /*7230*/  LOP3.LUT P1, RZ, R149, 0xff, RZ, 0xc0, !PT ;  /* 0x000000ff95ff7812 */ /* 0x000fe2000782c0ff */
[--C-:B------:R-:W-:Y:S01]  /*7240*/  FFMA.FTZ R34, R163, UR26, R131.reuse ;  /* 0x0000001aa3227c23 */ /* 0x100fe20008010083 */
[----:B------:R-:W-:Y:S01]  /*7250*/  FADD.FTZ R159, R159, -R158 ;  /* 0x8000009e9f9f7221 */ /* 0x000fe20000010000 */
[----:B------:R-:W-:Y:S01]  /*7260*/  FFMA.FTZ R160, R160, UR26, R131 ;  /* 0x0000001aa0a07c23 */ /* 0x000fe20008010083 */
[----:B------:R-:W-:Y:S01]  /*7270*/  LOP3.LUT P3, RZ, R149, 0xff00, RZ, 0xc0, !PT ;  /* 0x0000ff0095ff7812 */ /* 0x000fe2000786c0ff */
[----:B------:R-:W-:Y:S01]  /*7280*/  FADD.FTZ R116, R147, -R34 ;  /* 0x8000002293747221 */ /* 0x000fe20000010000 */
[----:B------:R-:W-:Y:S01]  /*7290*/  FFMA.FTZ R118, R159, UR19, R118 ;  /* 0x000000139f767c23 */ /* 0x000fe20008010076 */
[----:B------:R-:W-:Y:S02]  /*72a0*/  HADD2.F32 R117, -RZ, R110.H1_H1 ;  /* 0x3000006eff757230 */ /* 0x000fe40000004100 */
[----:B------:R-:W-:Y:S01]  /*72b0*/  FADD.FTZ R160, R161, -R160 ;  /* 0x800000a0a1a07221 */ /* 0x000fe20000010000 */
[----:B------:R-:W-:-:S02]  /*72c0*/  HFMA2 R147, -RZ, RZ, 0, 0 ;  /* 0x00000000ff937431 */ /* 0x000fc400000001ff */
[----:B------:R-:W-:Y:S01]  /*72d0*/  FMUL.FTZ R34, R118, UR5 ;  /* 0x0000000576227c20 */ /* 0x000fe20008410000 */
[----:B------:R-:W-:Y:S02]  /*72e0*/  HADD2.F32 R119, -RZ, R111.H0_H0 ;  /* 0x2000006fff777230 */ /* 0x000fe40000004100 */
[----:B------:R-:W-:Y:S01]  /*72f0*/  FFMA.FTZ R117, R160, UR19, R117 ;  /* 0x00000013a0757c23 */ /* 0x000fe20008010075 */
[----:B------:R-:W-:Y:S01]  /*7300*/  CS2R R158, SRZ ;  /* 0x00000000009e7805 */ /* 0x000fe2000001ff00 */
[----:B------:R-:W-:Y:S01]  /*7310*/  FMUL.FTZ R129, R34, UR4 ;  /* 0x0000000422817c20 */ /* 0x000fe20008410000 */
[--C-:B-----5:R-:W-:Y:S02]  /*7320*/  @P1 HADD2.F32 R34, -RZ, R126.reuse.H0_H0 ;  /* 0x2000007eff221230 */ /* 0x120fe40000004100 */
[----:B------:R-:W-:Y:S01]  /*7330*/  FFMA.FTZ R119, R116, UR19, R119 ;  /* 0x0000001374777c23 */ /* 0x000fe20008010077 */
[----:B------:R-:W-:Y:S02]  /*7340*/  @P3 HADD2.F32 R126, -RZ, R126.H1_H1 ;  /* 0x3000007eff7e3230 */ /* 0x000fe40000004100 */
[--C-:B------:R-:W-:Y:S01]  /*7350*/  FFMA.FTZ R154, R154, UR26, R131.reuse ;  /* 0x0000001a9a9a7c23 */ /* 0x100fe20008010083 */
[----:B------:R-:W-:Y:S01]  /*7360*/  LOP3.LUT P5, RZ, R148, 0xff0000, RZ, 0xc0, !PT ;  /* 0x00ff000094ff7812 */ /* 0x000fe200078ac0ff */
[----:B------:R-:W-:Y:S01]  /*7370*/  @P1 FMUL.FTZ R147, R129, R34 ;  /* 0x0000002281931220 */ /* 0x000fe20000410000 */
[----:B------:R-:W-:Y:S01]  /*7380*/  FMUL.FTZ R34, R117, UR5 ;  /* 0x0000000575227c20 */ /* 0x000fe20008410000 */
[----:B------:R-:W-:Y:S01]  /*7390*/  FMUL.FTZ R129, R56, R129 ;  /* 0x0000008138817220 */ /* 0x000fe20000410000 */
[--C-:B------:R-:W-:Y:S01]  /*73a0*/  FFMA.FTZ R152, R152, UR26, R131.reuse ;  /* 0x0000001a98987c23 */ /* 0x100fe20008010083 */
[----:B------:R-:W-:Y:S01]  /*73b0*/  FADD.FTZ R155, R155, -R154 ;  /* 0x8000009a9b9b7221 */ /* 0x000fe20000010000 */
[----:B------:R-:W-:Y:S01]  /*73c0*/  FMUL.FTZ R116, R34, UR4 ;  /* 0x0000000422747c20 */ /* 0x000fe20008410000 */
[----:B------:R-:W-:Y:S01]  /*73d0*/  LOP3.LUT P2, RZ, R149, 0xff0000, RZ, 0xc0, !PT ;  /* 0x00ff000095ff7812 */ /* 0x000fe2000784c0ff */
[----:B------:R-:W-:Y:S01]  /*73e0*/  FFMA.FTZ R156, R156, UR26, R131 ;  /* 0x0000001a9c9c7c23 */ /* 0x000fe20008010083 */
[----:B------:R-:W-:Y:S01]  /*73f0*/  FSEL R129, R129, RZ, P1 ;  /* 0x000000ff81817208 */ /* 0x000fe20000800000 */
[----:B------:R-:W-:Y:S01]  /*7400*/  @P3 FMUL.FTZ R158, R116, R126 ;  /* 0x0000007e749e3220 */ /* 0x000fe20000410000 */
[----:B------:R-:W-:Y:S01]  /*7410*/  ISETP.GE.U32.AND P1, PT, R148, RZ, PT ;  /* 0x000000ff9400720c */ /* 0x000fe20003f26070 */
[----:B------:R-:W-:Y:S01]  /*7420*/  FMUL.FTZ R126, R57, R116 ;  /* 0x00000074397e7220 */ /* 0x000fe20000410000 */
[----:B------:R-:W-:-:S02]  /*7430*/  HADD2.F32 R116, -RZ, R109.H0_H0 ;  /* 0x2000006dff747230 */ /* 0x000fc40000004100 */
[----:B------:R-:W-:Y:S01]  /*7440*/  FADD.FTZ R156, R157, -R156 ;  /* 0x8000009c9d9c7221 */ /* 0x000fe20000010000 */
[----:B------:R-:W-:Y:S01]  /*7450*/  ISETP.GE.U32.AND.EX P1, PT, R149, 0x1000000, PT, P1 ;  /* 0x010000009500780c */ /* 0x000fe20003f26110 */
[----:B------:R-:W-:Y:S01]  /*7460*/  FADD.FTZ R149, R153, -R152 ;  /* 0x8000009899957221 */ /* 0x000fe20000010000 */
[----:B------:R-:W-:Y:S01]  /*7470*/  FFMA.FTZ R153, R164, UR26, R131 ;  /* 0x0000001aa4997c23 */ /* 0x000fe20008010083 */
[----:B------:R-:W-:Y:S01]  /*7480*/  FFMA.FTZ R116, R155, UR19, R116 ;  /* 0x000000139b747c23 */ /* 0x000fe20008010074 */
[----:B------:R-:W-:Y:S01]  /*7490*/  LOP3.LUT P4, RZ, R148, 0xff000000, RZ, 0xc0, !PT ;  /* 0xff00000094ff7812 */ /* 0x000fe2000788c0ff */
[----:B------:R-:W-:Y:S02]  /*74a0*/  HADD2.F32 R155, -RZ, R109.H1_H1 ;  /* 0x3000006dff9b7230 */ /* 0x000fe40000004100 */
[----:B------:R-:W-:Y:S01]  /*74b0*/  FADD.FTZ R157, R162, -R153 ;  /* 0x80000099a29d7221 */ /* 0x000fe20000010000 */
[----:B------:R-:W-:Y:S01]  /*74c0*/  FMUL.FTZ R153, R116, UR5 ;  /* 0x0000000574997c20 */ /* 0x000fe20008410000 */
[----:B------:R-:W-:Y:S01]  /*74d0*/  FFMA.FTZ R143, R143, UR26, R131 ;  /* 0x0000001a8f8f7c23 */ /* 0x000fe20008010083 */
[----:B------:R-:W-:-:S02]  /*74e0*/  @P5 HADD2.F32 R128, -RZ, R125.H0_H0 ;  /* 0x2000007dff805230 */ /* 0x000fc40000004100 */
[----:B------:R-:W-:Y:S01]  /*74f0*/  FFMA.FTZ R155, R156, UR19, R155 ;  /* 0x000000139c9b7c23 */ /* 0x000fe2000801009b */
[----:B------:R-:W-:Y:S01]  /*7500*/  FMUL.FTZ R153, R153, UR4 ;  /* 0x0000000499997c20 */ /* 0x000fe20008410000 */
[----:B------:R-:W-:Y:S01]  /*7510*/  FADD.FTZ R152, R146, -R143 ;  /* 0x8000008f92987221 */ /* 0x000fe20000010000 */
[----:B------:R-:W-:Y:S01]  /*7520*/  FMUL.FTZ R34, R119, UR5 ;  /* 0x0000000577227c20 */ /* 0x000fe20008410000 */
[----:B------:R-:W-:Y:S01]  /*7530*/  MOV R143, RZ ;  /* 0x000000ff008f7202 */ /* 0x000fe20000000f00 */
[----:B------:R-:W-:Y:S01]  /*7540*/  @P5 FMUL.FTZ R143, R153, R128 ;  /* 0x00000080998f5220 */ /* 0x000fe20000410000 */
[----:B------:R-:W-:Y:S02]  /*7550*/  HADD2.F32 R154, -RZ, R111.H1_H1 ;  /* 0x3000006fff9a7230 */ /* 0x000fe40000004100 */
[----:B------:R-:W-:Y:S01]  /*7560*/  FMUL.FTZ R128, R155, UR5 ;  /* 0x000000059b807c20 */ /* 0x000fe20008410000 */
[----:B------:R-:W-:Y:S01]  /*7570*/  FMUL.FTZ R161, R34, UR4 ;  /* 0x0000000422a17c20 */ /* 0x000fe20008410000 */
[----:B------:R-:W-:-:S02]  /*7580*/  HFMA2 R146, -RZ, RZ, 0, 0 ;  /* 0x00000000ff927431 */ /* 0x000fc400000001ff */
[----:B------:R-:W-:Y:S02]  /*7590*/  @P2 HADD2.F32 R34, -RZ, R127.H0_H0 ;  /* 0x2000007fff222230 */ /* 0x000fe40000004100 */
[----:B------:R-:W-:Y:S01]  /*75a0*/  FMUL.FTZ R128, R128, UR4 ;  /* 0x0000000480807c20 */ /* 0x000fe20008410000 */
[----:B------:R-:W-:Y:S02]  /*75b0*/  @P4 HADD2.F32 R125, -RZ, R125.H1_H1 ;  /* 0x3000007dff7d4230 */ /* 0x000fe40000004100 */
[----:B------:R-:W-:Y:S01]  /*75c0*/  FFMA.FTZ R154, R157, UR19, R154 ;  /* 0x000000139d9a7c23 */ /* 0x000fe2000801009a */
[----:B------:R-:W-:Y:S02]  /*75d0*/  @P1 HADD2.F32 R127, -RZ, R127.H1_H1 ;  /* 0x3000007fff7f1230 */ /* 0x000fe40000004100 */
[----:B------:R-:W-:Y:S01]  /*75e0*/  @P2 FMUL.FTZ R159, R161, R34 ;  /* 0x00000022a19f2220 */ /* 0x000fe20000410000 */
[----:B------:R-:W-:Y:S01]  /*75f0*/  FMUL.FTZ R34, R58, R161 ;  /* 0x000000a13a227220 */ /* 0x000fe20000410000 */
[----:B------:R-:W-:Y:S01]  /*7600*/  @P4 FMUL.FTZ R146, R128, R125 ;  /* 0x0000007d80924220 */ /* 0x000fe20000410000 */
[----:B------:R-:W-:Y:S01]  /*7610*/  FMUL.FTZ R125, R154, UR5 ;  /* 0x000000059a7d7c20 */ /* 0x000fe20008410000 */
[----:B------:R-:W-:Y:S01]  /*7620*/  FSEL R126, R126, RZ, P3 ;  /* 0x000000ff7e7e7208 */ /* 0x000fe20001800000 */
[----:B------:R-:W-:Y:S01]  /*7630*/  FMUL.FTZ R153, R54, R153 ;  /* 0x0000009936997220 */ /* 0x000fe20000410000 */
[----:B------:R-:W-:Y:S01]  /*7640*/  FSEL R34, R34, RZ, P2 ;  /* 0x000000ff22227208 */ /* 0x000fe20001000000 */
[----:B------:R-:W-:Y:S01]  /*7650*/  FMUL.FTZ R160, R125, UR4 ;  /* 0x000000047da07c20 */ /* 0x000fe20008410000 */
[C---:B------:R-:W-:Y:S01]  /*7660*/  LOP3.LUT P3, RZ, R148.reuse, 0xff, RZ, 0xc0, !PT ;  /* 0x000000ff94ff7812 */ /* 0x040fe2000786c0ff */
[----:B------:R-:W-:Y:S01]  /*7670*/  FMUL.FTZ R128, R55, R128 ;  /* 0x0000008037807220 */ /* 0x000fe20000410000 */
[----:B------:R-:W-:-:S02]  /*7680*/  LOP3.LUT P2, RZ, R148, 0xff00, RZ, 0xc0, !PT ;  /* 0x0000ff0094ff7812 */ /* 0x000fc4000784c0ff */
[----:B------:R-:W-:Y:S01]  /*7690*/  MOV R148, RZ ;  /* 0x000000ff00947202 */ /* 0x000fe20000000f00 */
[----:B------:R-:W-:Y:S01]  /*76a0*/  @P1 FMUL.FTZ R148, R160, R127 ;  /* 0x0000007fa0941220 */ /* 0x000fe20000410000 */
[--C-:B------:R-:W-:Y:S01]  /*76b0*/  HADD2.F32 R127, -RZ, R108.reuse.H0_H0 ;  /* 0x2000006cff7f7230 */ /* 0x100fe20000004100 */
[----:B------:R-:W-:Y:S01]  /*76c0*/  F2FP.F16.F32.PACK_AB R119, R154, R119 ;  /* 0x000000779a77723e */ /* 0x000fe200000000ff */
[----:B------:R-:W-:Y:S01]  /*76d0*/  FMUL.FTZ R154, R59, R160 ;  /* 0x000000a03b9a7220 */ /* 0x000fe20000410000 */
[----:B------:R-:W-:Y:S02]  /*76e0*/  F2FP.F16.F32.PACK_AB R118, R117, R118 ;  /* 0x000000767576723e */ /* 0x000fe400000000ff */
[----:B------:R-:W-:Y:S01]  /*76f0*/  FFMA.FTZ R127, R152, UR19, R127 ;  /* 0x00000013987f7c23 */ /* 0x000fe2000801007f */
[----:B------:R-:W-:Y:S01]  /*7700*/  HADD2.F32 R152, -RZ, R108.H1_H1 ;  /* 0x3000006cff987230 */ /* 0x000fe20000004100 */
[----:B------:R-:W-:Y:S02]  /*7710*/  F2FP.F16.F32.PACK_AB R117, R155, R116 ;  /* 0x000000749b75723e */ /* 0x000fe400000000ff */
[----:B------:R-:W-:Y:S01]  /*7720*/  FMUL.FTZ R125, R127, UR5 ;  /* 0x000000057f7d7c20 */ /* 0x000fe20008410000 */
[----:B------:R-:W-:-:S02]  /*7730*/  @P2 HADD2.F32 R157, -RZ, R124.H1_H1 ;  /* 0x3000007cff9d2230 */ /* 0x000fc40000004100 */
[----:B------:R-:W-:Y:S01]  /*7740*/  FFMA.FTZ R156, R149, UR19, R152 ;  /* 0x00000013959c7c23 */ /* 0x000fe20008010098 */
[----:B------:R-:W-:Y:S02]  /*7750*/  HFMA2 R149, -RZ, RZ, 0, 0 ;  /* 0x00000000ff957431 */ /* 0x000fe400000001ff */
[----:B------:R-:W-:Y:S02]  /*7760*/  @P3 HADD2.F32 R152, -RZ, R124.H0_H0 ;  /* 0x2000007cff983230 */ /* 0x000fe40000004100 */
[----:B------:R-:W-:Y:S01]  /*7770*/  FMUL.FTZ R125, R125, UR4 ;  /* 0x000000047d7d7c20 */ /* 0x000fe20008410000 */
[----:B------:R-:W-:Y:S02]  /*7780*/  FSEL R155, R154, RZ, P1 ;  /* 0x000000ff9a9b7208 */ /* 0x000fe40000800000 */
[C---:B------:R-:W-:Y:S01]  /*7790*/  F2FP.F16.F32.PACK_AB R116, R156.reuse, R127 ;  /* 0x0000007f9c74723e */ /* 0x040fe200000000ff */
[----:B------:R-:W-:Y:S01]  /*77a0*/  @P3 FMUL.FTZ R149, R125, R152 ;  /* 0x000000987d953220 */ /* 0x000fe20000410000 */
[----:B------:R-:W-:Y:S01]  /*77b0*/  FMUL.FTZ R152, R156, UR5 ;  /* 0x000000059c987c20 */ /* 0x000fe20008410000 */
[----:B------:R-:W-:Y:S01]  /*77c0*/  FMUL.FTZ R125, R52, R125 ;  /* 0x0000007d347d7220 */ /* 0x000fe20000410000 */
[----:B------:R-:W-:-:S02]  /*77d0*/  F2FP.F16.F32.PACK_AB R127, R155, R34 ;  /* 0x000000229b7f723e */ /* 0x000fc400000000ff */
[----:B------:R-:W-:Y:S01]  /*77e0*/  FMUL.FTZ R124, R152, UR4 ;  /* 0x00000004987c7c20 */ /* 0x000fe20008410000 */
[----:B------:R-:W-:Y:S02]  /*77f0*/  MOV R152, RZ ;  /* 0x000000ff00987202 */ /* 0x000fe40000000f00 */
[----:B------:R-:W-:Y:S01]  /*7800*/  F2FP.F16.F32.PACK_AB R126, R126, R129 ;  /* 0x000000817e7e723e */ /* 0x000fe200000000ff */
[----:B------:R-:W-:Y:S01]  /*7810*/  @P2 FMUL.FTZ R152, R124, R157 ;  /* 0x0000009d7c982220 */ /* 0x000fe20000410000 */
[----:B------:R-:W-:Y:S01]  /*7820*/  FMUL.FTZ R124, R53, R124 ;  /* 0x0000007c357c7220 */ /* 0x000fe20000410000 */
[----:B------:R-:W-:Y:S02]  /*7830*/  FSEL R153, R153, RZ, P5 ;  /* 0x000000ff99997208 */ /* 0x000fe40002800000 */
[----:B------:R-:W-:Y:S02]  /*7840*/  FSEL R128, R128, RZ, P4 ;  /* 0x000000ff80807208 */ /* 0x000fe40002000000 */
[----:B------:R-:W-:-:S02]  /*7850*/  FSEL R34, R125, RZ, P3 ;  /* 0x000000ff7d227208 */ /* 0x000fc40001800000 */
[----:B------:R-:W-:Y:S02]  /*7860*/  FSEL R129, R124, RZ, P2 ;  /* 0x000000ff7c817208 */ /* 0x000fe40001000000 */
[----:B------:R-:W-:Y:S02]  /*7870*/  F2FP.F16.F32.PACK_AB R125, R128, R153 ;  /* 0x00000099807d723e */ /* 0x000fe400000000ff */
[----:B------:R-:W-:Y:S01]  /*7880*/  F2FP.F16.F32.PACK_AB R124, R129, R34 ;  /* 0x00000022817c723e */ /* 0x000fe200000000ff */
[----:B------:R-:W-:Y:S06]  /*7890*/  BRA `(.L_x_8888) ;  /* 0x0000000400947947 */ /* 0x000fec0003800000 */
.L_x_8887:
[--C-:B------:R-:W-:Y:S01]  /*78a0*/  FFMA.FTZ R158, R158, UR26, R131.reuse ;  /* 0x0000001a9e9e7c23 */ /* 0x100fe20008010083 */
[----:B------:R-:W-:Y:S01]  /*78b0*/  LOP3.LUT P1, RZ, R149, 0xff, RZ, 0xc0, !PT ;  /* 0x000000ff95ff7812 */ /* 0x000fe2000782c0ff */
[--C-:B------:R-:W-:Y:S01]  /*78c0*/  FFMA.FTZ R34, R163, UR26, R131.reuse ;  /* 0x0000001aa3227c23 */ /* 0x100fe20008010083 */
[--C-:B------:R-:W-:Y:S02]  /*78d0*/  HADD2.F32 R129, -RZ, R110.reuse.H0_H0 ;  /* 0x2000006eff817230 */ /* 0x100fe40000004100 */
[----:B------:R-:W-:Y:S01]  /*78e0*/  FADD.FTZ R158, R159, -R158 ;  /* 0x8000009e9f9e7221 */ /* 0x000fe20000010000 */
[----:B------:R-:W-:Y:S01]  /*78f0*/  FFMA.FTZ R160, R160, UR26, R131 ;  /* 0x0000001aa0a07c23 */ /* 0x000fe20008010083 */
[----:B------:R-:W-:Y:S01]  /*7900*/  FADD.FTZ R147, R147, -R34 ;  /* 0x8000002293937221 */ /* 0x000fe20000010000 */
[----:B------:R-:W-:Y:S02]  /*7910*/  HADD2.F32 R128, -RZ, R111.H0_H0 ;  /* 0x2000006fff807230 */ /* 0x000fe40000004100 */
[----:B------:R-:W-:Y:S01]  /*7920*/  FFMA.FTZ R34, R158, UR19, R129 ;  /* 0x000000139e227c23 */ /* 0x000fe20008010081 */
[----:B------:R-:W-:-:S02]  /*7930*/  HADD2.F32 R129, -RZ, R110.H1_H1 ;  /* 0x3000006eff817230 */ /* 0x000fc40000004100 */
[----:B------:R-:W-:Y:S01]  /*7940*/  FADD.FTZ R160, R161, -R160 ;  /* 0x800000a0a1a07221 */ /* 0x000fe20000010000 */
[----:B------:R-:W-:Y:S01]  /*7950*/  LOP3.LUT P3, RZ, R149, 0xff00, RZ, 0xc0, !PT ;  /* 0x0000ff0095ff7812 */ /* 0x000fe2000786c0ff */
[----:B------:R-:W-:Y:S01]  /*7960*/  FMUL.FTZ R34, R34, UR5 ;  /* 0x0000000522227c20 */ /* 0x000fe20008410000 */
[----:B------:R-:W-:Y:S01]  /*7970*/  FFMA.FTZ R161, R147, UR19, R128 ;  /* 0x0000001393a17c23 */ /* 0x000fe20008010080 */
[----:B------:R-:W-:Y:S02]  /*7980*/  HFMA2 R147, -RZ, RZ, 0, 0 ;  /* 0x00000000ff937431 */ /* 0x000fe400000001ff */
[----:B------:R-:W-:Y:S01]  /*7990*/  FFMA.FTZ R160, R160, UR19, R129 ;  /* 0x00000013a0a07c23 */ /* 0x000fe20008010081 */
[--C-:B-----5:R-:W-:Y:S02]  /*79a0*/  @P1 HADD2.F32 R128, -RZ, R126.reuse.H0_H0 ;  /* 0x2000007eff801230 */ /* 0x120fe40000004100 */
[----:B------:R-:W-:Y:S01]  /*79b0*/  FMUL.FTZ R129, R34, UR4 ;  /* 0x0000000422817c20 */ /* 0x000fe20008410000 */
[----:B------:R-:W-:Y:S01]  /*79c0*/  LOP3.LUT P2, RZ, R149, 0xff0000, RZ, 0xc0, !PT ;  /* 0x00ff000095ff7812 */ /* 0x000fe2000784c0ff */
[----:B------:R-:W-:Y:S01]  /*79d0*/  FFMA.FTZ R154, R154, UR26, R131 ;  /* 0x0000001a9a9a7c23 */ /* 0x000fe20008010083 */
[----:B------:R-:W-:Y:S01]  /*79e0*/  FMUL.FTZ R34, R160, UR5 ;  /* 0x00000005a0227c20 */ /* 0x000fe20008410000 */
[-C--:B------:R-:W-:Y:S01]  /*79f0*/  @P1 FMUL.FTZ R147, R128, R129.reuse ;  /* 0x0000008180931220 */ /* 0x080fe20000410000 */
[----:B------:R-:W-:Y:S01]  /*7a00*/  FMUL.FTZ R129, R56, R129 ;  /* 0x0000008138817220 */ /* 0x000fe20000410000 */
[----:B------:R-:W-:Y:S01]  /*7a10*/  LOP3.LUT P5, RZ, R148, 0xff0000, RZ, 0xc0, !PT ;  /* 0x00ff000094ff7812 */ /* 0x000fe200078ac0ff */
[----:B------:R-:W-:Y:S01]  /*7a20*/  FADD.FTZ R154, R155, -R154 ;  /* 0x8000009a9b9a7221 */ /* 0x000fe20000010000 */
[----:B------:R-:W-:-:S02]  /*7a30*/  @P3 HADD2.F32 R159, -RZ, R126.H1_H1 ;  /* 0x3000007eff9f3230 */ /* 0x000fc40000004100 */
[--C-:B------:R-:W-:Y:S01]  /*7a40*/  FFMA.FTZ R156, R156, UR26, R131.reuse ;  /* 0x0000001a9c9c7c23 */ /* 0x100fe20008010083 */
[----:B------:R-:W-:Y:S01]  /*7a50*/  FSEL R129, R129, RZ, P1 ;  /* 0x000000ff81817208 */ /* 0x000fe20000800000 */
[----:B------:R-:W-:Y:S01]  /*7a60*/  FMUL.FTZ R126, R34, UR4 ;  /* 0x00000004227e7c20 */ /* 0x000fe20008410000 */
[----:B------:R-:W-:Y:S01]  /*7a70*/  ISETP.GE.U32.AND P1, PT, R148, RZ, PT ;  /* 0x000000ff9400720c */ /* 0x000fe20003f26070 */
[----:B------:R-:W-:Y:S01]  /*7a80*/  FMUL.FTZ R34, R161, UR5 ;  /* 0x00000005a1227c20 */ /* 0x000fe20008410000 */
[--C-:B------:R-:W-:Y:S01]  /*7a90*/  FFMA.FTZ R155, R164, UR26, R131.reuse ;  /* 0x0000001aa49b7c23 */ /* 0x100fe20008010083 */
[----:B------:R-:W-:Y:S01]  /*7aa0*/  MOV R158, RZ ;  /* 0x000000ff009e7202 */ /* 0x000fe20000000f00 */
[----:B------:R-:W-:Y:S01]  /*7ab0*/  FADD.FTZ R156, R157, -R156 ;  /* 0x8000009c9d9c7221 */ /* 0x000fe20000010000 */
[----:B------:R-:W-:Y:S01]  /*7ac0*/  ISETP.GE.U32.AND.EX P1, PT, R149, 0x1000000, PT, P1 ;  /* 0x010000009500780c */ /* 0x000fe20003f26110 */
[----:B------:R-:W-:Y:S01]  /*7ad0*/  FFMA.FTZ R149, R143, UR26, R131 ;  /* 0x0000001a8f957c23 */ /* 0x000fe20008010083 */
[--C-:B------:R-:W-:Y:S01]  /*7ae0*/  HADD2.F32 R143, -RZ, R109.reuse.H0_H0 ;  /* 0x2000006dff8f7230 */ /* 0x100fe20000004100 */
[----:B------:R-:W-:Y:S01]  /*7af0*/  LOP3.LUT P4, RZ, R148, 0xff000000, RZ, 0xc0, !PT ;  /* 0xff00000094ff7812 */ /* 0x000fe2000788c0ff */
[----:B------:R-:W-:Y:S01]  /*7b00*/  @P3 FMUL.FTZ R158, R159, R126 ;  /* 0x0000007e9f9e3220 */ /* 0x000fe20000410000 */
[----:B------:R-:W-:-:S02]  /*7b10*/  HADD2.F32 R157, -RZ, R109.H1_H1 ;  /* 0x3000006dff9d7230 */ /* 0x000fc40000004100 */
[----:B------:R-:W-:Y:S01]  /*7b20*/  FMUL.FTZ R161, R34, UR4 ;  /* 0x0000000422a17c20 */ /* 0x000fe20008410000 */
[----:B------:R-:W-:Y:S01]  /*7b30*/  FFMA.FTZ R143, R154, UR19, R143 ;  /* 0x000000139a8f7c23 */ /* 0x000fe2000801008f */
[----:B------:R-:W-:Y:S02]  /*7b40*/  HFMA2 R159, -RZ, RZ, 0, 0 ;  /* 0x00000000ff9f7431 */ /* 0x000fe400000001ff */
[----:B------:R-:W-:Y:S01]  /*7b50*/  FADD.FTZ R162, R162, -R155 ;  /* 0x8000009ba2a27221 */ /* 0x000fe20000010000 */
[----:B------:R-:W-:Y:S02]  /*7b60*/  @P2 HADD2.F32 R34, -RZ, R127.H0_H0 ;  /* 0x2000007fff222230 */ /* 0x000fe40000004100 */
[----:B------:R-:W-:Y:S01]  /*7b70*/  FMUL.FTZ R155, R143, UR5 ;  /* 0x000000058f9b7c20 */ /* 0x000fe20008410000 */
[----:B------:R-:W-:Y:S01]  /*7b80*/  FADD.FTZ R149, R146, -R149 ;  /* 0x8000009592957221 */ /* 0x000fe20000010000 */
[----:B------:R-:W-:Y:S01]  /*7b90*/  FFMA.FTZ R128, R156, UR19, R157 ;  /* 0x000000139c807c23 */ /* 0x000fe2000801009d */
[----:B------:R-:W-:-:S02]  /*7ba0*/  @P5 HADD2.F32 R146, -RZ, R125.H0_H0 ;  /* 0x2000007dff925230 */ /* 0x000fc40000004100 */
[----:B------:R-:W-:Y:S01]  /*7bb0*/  FMUL.FTZ R155, R155, UR4 ;  /* 0x000000049b9b7c20 */ /* 0x000fe20008410000 */
[-C--:B------:R-:W-:Y:S01]  /*7bc0*/  @P2 FMUL.FTZ R159, R34, R161.reuse ;  /* 0x000000a1229f2220 */ /* 0x080fe20000410000 */
[----:B------:R-:W-:Y:S01]  /*7bd0*/  FMUL.FTZ R34, R58, R161 ;  /* 0x000000a13a227220 */ /* 0x000fe20000410000 */
[----:B------:R-:W-:Y:S01]  /*7be0*/  HADD2.F32 R161, -RZ, R111.H1_H1 ;  /* 0x3000006fffa17230 */ /* 0x000fe20000004100 */
[----:B------:R-:W-:Y:S01]  /*7bf0*/  MOV R143, RZ ;  /* 0x000000ff008f7202 */ /* 0x000fe20000000f00 */
[----:B------:R-:W-:Y:S01]  /*7c00*/  FMUL.FTZ R128, R128, UR5 ;  /* 0x0000000580807c20 */ /* 0x000fe20008410000 */
[----:B------:R-:W-:Y:S01]  /*7c10*/  @P5 FMUL.FTZ R143, R146, R155 ;  /* 0x0000009b928f5220 */ /* 0x000fe20000410000 */
[----:B------:R-:W-:Y:S02]  /*7c20*/  HFMA2 R146, -RZ, RZ, 0, 0 ;  /* 0x00000000ff927431 */ /* 0x000fe400000001ff */
[----:B------:R-:W-:Y:S02]  /*7c30*/  @P4 HADD2.F32 R125, -RZ, R125.H1_H1 ;  /* 0x3000007dff7d4230 */ /* 0x000fe40000004100 */
[----:B------:R-:W-:Y:S01]  /*7c40*/  FMUL.FTZ R128, R128, UR4 ;  /* 0x0000000480807c20 */ /* 0x000fe20008410000 */
[----:B------:R-:W-:Y:S01]  /*7c50*/  FFMA.FTZ R161, R162, UR19, R161 ;  /* 0x00000013a2a17c23 */ /* 0x000fe200080100a1 */
[----:B------:R-:W-:Y:S01]  /*7c60*/  FFMA.FTZ R152, R152, UR26, R131 ;  /* 0x0000001a98987c23 */ /* 0x000fe20008010083 */
[----:B------:R-:W-:-:S02]  /*7c70*/  HADD2.F32 R154, -RZ, R108.H0_H0 ;  /* 0x2000006cff9a7230 */ /* 0x000fc40000004100 */
[----:B------:R-:W-:Y:S01]  /*7c80*/  @P4 FMUL.FTZ R146, R125, R128 ;  /* 0x000000807d924220 */ /* 0x000fe20000410000 */
[----:B------:R-:W-:Y:S01]  /*7c90*/  FMUL.FTZ R125, R161, UR5 ;  /* 0x00000005a17d7c20 */ /* 0x000fe20008410000 */
[----:B------:R-:W-:Y:S01]  /*7ca0*/  FMUL.FTZ R126, R57, R126 ;  /* 0x0000007e397e7220 */ /* 0x000fe20000410000 */
[----:B------:R-:W-:Y:S01]  /*7cb0*/  FADD.FTZ R153, R153, -R152 ;  /* 0x8000009899997221 */ /* 0x000fe20000010000 */
[----:B------:R-:W-:Y:S02]  /*7cc0*/  @P1 HADD2.F32 R127, -RZ, R127.H1_H1 ;  /* 0x3000007fff7f1230 */ /* 0x000fe40000004100 */
[----:B------:R-:W-:Y:S01]  /*7cd0*/  FMUL.FTZ R152, R125, UR4 ;  /* 0x000000047d987c20 */ /* 0x000fe20008410000 */
[----:B------:R-:W-:Y:S01]  /*7ce0*/  FFMA.FTZ R125, R149, UR19, R154 ;  /* 0x00000013957d7c23 */ /* 0x000fe2000801009a */
[----:B------:R-:W-:Y:S01]  /*7cf0*/  FSEL R126, R126, RZ, P3 ;  /* 0x000000ff7e7e7208 */ /* 0x000fe20001800000 */
[----:B------:R-:W-:Y:S01]  /*7d00*/  HADD2.F32 R154, -RZ, R108.H1_H1 ;  /* 0x3000006cff9a7230 */ /* 0x000fe20000004100 */
[----:B------:R-:W-:Y:S01]  /*7d10*/  FSEL R34, R34, RZ, P2 ;  /* 0x000000ff22227208 */ /* 0x000fe20001000000 */
[----:B------:R-:W-:Y:S01]  /*7d20*/  FMUL.FTZ R125, R125, UR5 ;  /* 0x000000057d7d7c20 */ /* 0x000fe20008410000 */
[----:B------:R-:W-:Y:S01]  /*7d30*/  LOP3.LUT P3, RZ, R148, 0xff, RZ, 0xc0, !PT ;  /* 0x000000ff94ff7812 */ /* 0x000fe2000786c0ff */
[----:B------:R-:W-:Y:S01]  /*7d40*/  FMUL.FTZ R155, R54, R155 ;  /* 0x0000009b369b7220 */ /* 0x000fe20000410000 */
[----:B------:R-:W-:Y:S01]  /*7d50*/  LOP3.LUT P2, RZ, R148, 0xff00, RZ, 0xc0, !PT ;  /* 0x0000ff0094ff7812 */ /* 0x000fe2000784c0ff */
[----:B------:R-:W-:Y:S01]  /*7d60*/  FMUL.FTZ R128, R55, R128 ;  /* 0x0000008037807220 */ /* 0x000fe20000410000 */
[----:B------:R-:W-:Y:S01]  /*7d70*/  MOV R148, RZ ;  /* 0x000000ff00947202 */ /* 0x000fe20000000f00 */
[-C--:B------:R-:W-:Y:S01]  /*7d80*/  @P1 FMUL.FTZ R148, R127, R152.reuse ;  /* 0x000000987f941220 */ /* 0x080fe20000410000 */
[----:B------:R-:W-:Y:S01]  /*7d90*/  FFMA.FTZ R127, R153, UR19, R154 ;  /* 0x00000013997f7c23 */ /* 0x000fe2000801009a */
[----:B------:R-:W-:Y:S01]  /*7da0*/  FMUL.FTZ R153, R125, UR4 ;  /* 0x000000047d997c20 */ /* 0x000fe20008410000 */
[----:B------:R-:W-:Y:S01]  /*7db0*/  HFMA2 R149, -RZ, RZ, 0, 0 ;  /* 0x00000000ff957431 */ /* 0x000fe200000001ff */
[----:B------:R-:W-:Y:S01]  /*7dc0*/  F2FP.F16.F32.PACK_AB R126, R126, R129 ;  /* 0x000000817e7e723e */ /* 0x000fe200000000ff */
[----:B------:R-:W-:Y:S01]  /*7dd0*/  FMUL.FTZ R125, R127, UR5 ;  /* 0x000000057f7d7c20 */ /* 0x000fe20008410000 */
[----:B------:R-:W-:Y:S01]  /*7de0*/  FMUL.FTZ R127, R59, R152 ;  /* 0x000000983b7f7220 */ /* 0x000fe20000410000 */
[----:B------:R-:W-:Y:S01]  /*7df0*/  MOV R152, RZ ;  /* 0x000000ff00987202 */ /* 0x000fe20000000f00 */
[--C-:B------:R-:W-:Y:S01]  /*7e00*/  @P3 HADD2.F32 R154, -RZ, R124.reuse.H0_H0 ;  /* 0x2000007cff9a3230 */ /* 0x100fe20000004100 */
[----:B------:R-:W-:Y:S01]  /*7e10*/  FSEL R128, R128, RZ, P4 ;  /* 0x000000ff80807208 */ /* 0x000fe20002000000 */
[----:B------:R-:W-:-:S02]  /*7e20*/  @P2 HADD2.F32 R157, -RZ, R124.H1_H1 ;  /* 0x3000007cff9d2230 */ /* 0x000fc40000004100 */
[----:B------:R-:W-:Y:S01]  /*7e30*/  FMUL.FTZ R124, R125, UR4 ;  /* 0x000000047d7c7c20 */ /* 0x000fe20008410000 */
[----:B------:R-:W-:Y:S01]  /*7e40*/  FSEL R127, R127, RZ, P1 ;  /* 0x000000ff7f7f7208 */ /* 0x000fe20000800000 */
[-C--:B------:R-:W-:Y:S01]  /*7e50*/  @P3 FMUL.FTZ R149, R154, R153.reuse ;  /* 0x000000999a953220 */ /* 0x080fe20000410000 */
[----:B------:R-:W-:Y:S01]  /*7e60*/  FSEL R125, R155, RZ, P5 ;  /* 0x000000ff9b7d7208 */ /* 0x000fe20002800000 */
[----:B------:R-:W-:Y:S01]  /*7e70*/  @P2 FMUL.FTZ R152, R157, R124 ;  /* 0x0000007c9d982220 */ /* 0x000fe20000410000 */
[----:B------:R-:W-:Y:S01]  /*7e80*/  F2FP.F16.F32.PACK_AB R127, R127, R34 ;  /* 0x000000227f7f723e */ /* 0x000fe200000000ff */
[----:B------:R-:W-:Y:S01]  /*7e90*/  FMUL.FTZ R34, R52, R153 ;  /* 0x0000009934227220 */ /* 0x000fe20000410000 */
[----:B------:R-:W-:Y:S01]  /*7ea0*/  FMUL.FTZ R124, R53, R124 ;  /* 0x0000007c357c7220 */ /* 0x000fe20000410000 */
[----:B------:R-:W-:-:S03]  /*7eb0*/  F2FP.F16.F32.PACK_AB R125, R128, R125 ;  /* 0x0000007d807d723e */ /* 0x000fc600000000ff */
[----:B------:R-:W-:Y:S02]  /*7ec0*/  FSEL R34, R34, RZ, P3 ;  /* 0x000000ff22227208 */ /* 0x000fe40001800000 */
[----:B------:R-:W-:-:S04]  /*7ed0*/  FSEL R129, R124, RZ, P2 ;  /* 0x000000ff7c817208 */ /* 0x000fc80001000000 */
[----:B------:R-:W-:-:S07]  /*7ee0*/  F2FP.F16.F32.PACK_AB R124, R129, R34 ;  /* 0x00000022817c723e */ /* 0x000fce00000000ff */
.L_x_8888:
[----:B------:R-:W0:Y:S01]  /*7ef0*/  @P0 LDC.64 R128, c[0x0][0x478] ;  /* 0x00011e00ff800b82 */ /* 0x000e220000000a00 */
[----:B------:R-:W-:Y:S02]  /*7f00*/  IADD3 R153, PT, PT, R32, 0x180, RZ ;  /* 0x0000018020997810 */ /* 0x000fe40007ffe0ff */
[----:B------:R-:W-:Y:S01]  /*7f10*/  MOV R34, 0x10 ;  /* 0x0000001000227802 */ /* 0x000fe20000000f00 */
[----:B0-----:R-:W-:-:S04]  /*7f20*/  @P0 IMAD.WIDE.U32 R128, R33, 0x10, R128 ;  /* 0x0000001021800825 */ /* 0x001fc800078e0080 */
[----:B------:R-:W-:Y:S01]  /*7f30*/  IMAD.WIDE.U32 R32, R33, 0x10, R196 ;  /* 0x0000001021207825 */ /* 0x000fe200078e00c4 */
[----:B------:R0:W-:Y:S04]  /*7f40*/  @P0 STG.E.128 desc[UR12][R128.64], R116 ;  /* 0x0000007480000986 */ /* 0x0001e8000c101d0c */
[----:B------:R1:W-:Y:S01]  /*7f50*/  STG.E.128 desc[UR12][R32.64], R124 ;  /* 0x0000007c20007986 */ /* 0x0003e2000c101d0c */
[----:B0-----:R-:W-:-:S05]  /*7f60*/  IMAD.WIDE.U32 R128, R153, R34, UR22 ;  /* 0x0000001699807e25 */ /* 0x001fca000f8e0022 */
[----:B-1----:R0:W5:Y:S01]  /*7f70*/  LDG.E.128 R124, desc[UR12][R128.64] ;  /* 0x0000000c807c7981 */ /* 0x002162000c1e1d00 */
[----:B------:R-:W-:Y:S05]  /*7f80*/  @!P0 BRA `(.L_x_8889) ;  /* 0x0000000400a08947 */ /* 0x000fea0003800000 */
[--C-:B------:R-:W-:Y:S01]  /*7f90*/  FFMA.FTZ R32, R137, UR26, R131.reuse ;  /* 0x0000001a89207c23 */ /* 0x100fe20008010083 */
[----:B------:R-:W-:Y:S01]  /*7fa0*/  LOP3.LUT P1, RZ, R144, 0xff0000, RZ, 0xc0, !PT ;  /* 0x00ff000090ff7812 */ /* 0x000fe2000782c0ff */
[--C-:B------:R-:W-:Y:S01]  /*7fb0*/  FFMA.FTZ R33, R138, UR26, R131.reuse ;  /* 0x0000001a8a217c23 */ /* 0x100fe20008010083 */
[----:B------:R-:W-:Y:S01]  /*7fc0*/  FFMA.FTZ R116, R139, UR26, R131 ;  /* 0x0000001a8b747c23 */ /* 0x000fe20008010083 */
[--C-:B------:R-:W-:Y:S02]  /*7fd0*/  HADD2.F32 R117, -RZ, R113.reuse.H0_H0 ;  /* 0x20000071ff757230 */ /* 0x100fe40000004100 */
[----:B------:R-:W-:Y:S01]  /*7fe0*/  FADD.FTZ R34, R121, -R32 ;  /* 0x8000002079227221 */ /* 0x000fe20000010000 */
[----:B------:R-:W-:Y:S02]  /*7ff0*/  HADD2.F32 R32, -RZ, R113.H1_H1 ;  /* 0x30000071ff207230 */ /* 0x000fe40000004100 */
[----:B------:R-:W-:Y:S01]  /*8000*/  FADD.FTZ R33, R122, -R33 ;  /* 0x800000217a217221 */ /* 0x000fe20000010000 */
[----:B------:R-:W-:-:S02]  /*8010*/  HADD2.F32 R118, -RZ, R114.H0_H0 ;  /* 0x20000072ff767230 */ /* 0x000fc40000004100 */
[----:B------:R-:W-:Y:S01]  /*8020*/  FADD.FTZ R123, R123, -R116 ;  /* 0x800000747b7b7221 */ /* 0x000fe20000010000 */
[----:B------:R-:W-:Y:S01]  /*8030*/  LOP3.LUT P5, RZ, R145, 0xff, RZ, 0xc0, !PT ;  /* 0x000000ff91ff7812 */ /* 0x000fe200078ac0ff */
[----:B------:R-:W-:Y:S01]  /*8040*/  FFMA.FTZ R117, R34, UR19, R117 ;  /* 0x0000001322757c23 */ /* 0x000fe20008010075 */
[----:B------:R-:W-:Y:S01]  /*8050*/  LOP3.LUT P2, RZ, R144, 0xff000000, RZ, 0xc0, !PT ;  /* 0xff00000090ff7812 */ /* 0x000fe2000784c0ff */
[----:B------:R-:W-:Y:S01]  /*8060*/  FFMA.FTZ R32, R33, UR19, R32 ;  /* 0x0000001321207c23 */ /* 0x000fe20008010020 */
[----:B------:R-:W-:Y:S01]  /*8070*/  FFMA.FTZ R118, R123, UR19, R118 ;  /* 0x000000137b767c23 */ /* 0x000fe20008010076 */
[----:B------:R-:W-:Y:S01]  /*8080*/  FMUL.FTZ R33, R117, UR5 ;  /* 0x0000000575217c20 */ /* 0x000fe20008410000 */
[----:B-----5:R-:W-:Y:S02]  /*8090*/  @P1 HADD2.F32 R34, -RZ, R125.H0_H0 ;  /* 0x2000007dff221230 */ /* 0x020fe40000004100 */
[----:B------:R-:W-:Y:S01]  /*80a0*/  FMUL.FTZ R116, R32, UR5 ;  /* 0x0000000520747c20 */ /* 0x000fe20008410000 */
[----:B------:R-:W-:Y:S01]  /*80b0*/  FMUL.FTZ R119, R118, UR5 ;  /* 0x0000000576777c20 */ /* 0x000fe20008410000 */
[----:B------:R-:W-:Y:S01]  /*80c0*/  FMUL.FTZ R33, R33, UR4 ;  /* 0x0000000421217c20 */ /* 0x000fe20008410000 */
[----:B0-----:R-:W-:Y:S01]  /*80d0*/  CS2R R128, SRZ ;  /* 0x0000000000807805 */ /* 0x001fe2000001ff00 */
[----:B------:R-:W-:Y:S01]  /*80e0*/  FMUL.FTZ R116, R116, UR4 ;  /* 0x0000000474747c20 */ /* 0x000fe20008410000 */
[----:B------:R-:W-:Y:S01]  /*80f0*/  FMUL.FTZ R119, R119, UR4 ;  /* 0x0000000477777c20 */ /* 0x000fe20008410000 */
[----:B------:R-:W-:-:S02]  /*8100*/  @P5 HADD2.F32 R121, -RZ, R126.H0_H0 ;  /* 0x2000007eff795230 */ /* 0x000fc40000004100 */
[----:B------:R-:W-:Y:S01]  /*8110*/  @P1 FMUL.FTZ R129, R33, R34 ;  /* 0x0000002221811220 */ /* 0x000fe20000410000 */
[----:B------:R-:W-:Y:S01]  /*8120*/  FMUL.FTZ R33, R62, R33 ;  /* 0x000000213e217220 */ /* 0x000fe20000410000 */
[--C-:B------:R-:W-:Y:S01]  /*8130*/  FFMA.FTZ R123, R140, UR26, R131.reuse ;  /* 0x0000001a8c7b7c23 */ /* 0x100fe20008010083 */
[--C-:B------:R-:W-:Y:S01]  /*8140*/  FFMA.FTZ R141, R141, UR26, R131.reuse ;  /* 0x0000001a8d8d7c23 */ /* 0x100fe20008010083 */
[----:B------:R-:W-:Y:S02]  /*8150*/  HFMA2 R138, -RZ, RZ, 0, 0 ;  /* 0x00000000ff8a7431 */ /* 0x000fe400000001ff */
[----:B------:R-:W-:Y:S01]  /*8160*/  FMUL.FTZ R34, R64, R119 ;  /* 0x0000007740227220 */ /* 0x000fe20000410000 */
[----:B------:R-:W-:Y:S02]  /*8170*/  @P2 HADD2.F32 R125, -RZ, R125.H1_H1 ;  /* 0x3000007dff7d2230 */ /* 0x000fe40000004100 */
[--C-:B------:R-:W-:Y:S01]  /*8180*/  FFMA.FTZ R140, R133, UR26, R131.reuse ;  /* 0x0000001a858c7c23 */ /* 0x100fe20008010083 */
[----:B------:R-:W-:Y:S01]  /*8190*/  FMUL.FTZ R122, R63, R116 ;  /* 0x000000743f7a7220 */ /* 0x000fe20000410000 */
[--C-:B------:R-:W-:Y:S01]  /*81a0*/  FFMA.FTZ R135, R135, UR26, R131.reuse ;  /* 0x0000001a87877c23 */ /* 0x100fe20008010083 */
[----:B------:R-:W-:Y:S01]  /*81b0*/  @P5 FMUL.FTZ R128, R119, R121 ;  /* 0x0000007977805220 */ /* 0x000fe20000410000 */
[----:B------:R-:W-:Y:S01]  /*81c0*/  FFMA.FTZ R137, R142, UR26, R131 ;  /* 0x0000001a8e897c23 */ /* 0x000fe20008010083 */
[----:B------:R-:W-:Y:S01]  /*81d0*/  LOP3.LUT P4, RZ, R145, 0xff00, RZ, 0xc0, !PT ;  /* 0x0000ff0091ff7812 */ /* 0x000fe2000788c0ff */
[----:B------:R-:W-:Y:S01]  /*81e0*/  HADD2.F32 R119, -RZ, R114.H1_H1 ;  /* 0x30000072ff777230 */ /* 0x000fe20000004100 */
[----:B------:R-:W-:Y:S01]  /*81f0*/  FSEL R33, R33, RZ, P1 ;  /* 0x000000ff21217208 */ /* 0x000fe20000800000 */
[----:B------:R-:W-:Y:S01]  /*8200*/  FADD.FTZ R132, R132, -R123 ;  /* 0x8000007b84847221 */ /* 0x000fe20000010000 */
[----:B------:R-:W-:Y:S01]  /*8210*/  ISETP.GE.U32.AND P1, PT, R144, RZ, PT ;  /* 0x000000ff9000720c */ /* 0x000fe20003f26070 */
[----:B------:R-:W-:Y:S01]  /*8220*/  FADD.FTZ R139, R134, -R141 ;  /* 0x8000008d868b7221 */ /* 0x000fe20000010000 */
[----:B------:R-:W-:Y:S01]  /*8230*/  FSEL R34, R34, RZ, P5 ;  /* 0x000000ff22227208 */ /* 0x000fe20002800000 */
[----:B------:R-:W-:Y:S01]  /*8240*/  FADD.FTZ R134, R35, -R140 ;  /* 0x8000008c23867221 */ /* 0x000fe20000010000 */
[----:B------:R-:W-:Y:S01]  /*8250*/  @P2 FMUL.FTZ R138, R116, R125 ;  /* 0x0000007d748a2220 */ /* 0x000fe20000410000 */
[----:B------:R-:W-:Y:S01]  /*8260*/  FSEL R122, R122, RZ, P2 ;  /* 0x000000ff7a7a7208 */ /* 0x000fe20001000000 */
[----:B------:R-:W-:Y:S01]  /*8270*/  FADD.FTZ R135, R120, -R135 ;  /* 0x8000008778877221 */ /* 0x000fe20000010000 */
[C---:B------:R-:W-:Y:S01]  /*8280*/  LOP3.LUT P5, RZ, R145.reuse, 0xff0000, RZ, 0xc0, !PT ;  /* 0x00ff000091ff7812 */ /* 0x040fe200078ac0ff */
[----:B------:R-:W-:Y:S01]  /*8290*/  HADD2.F32 R35, -RZ, R112.H0_H0 ;  /* 0x20000070ff237230 */ /* 0x000fe20000004100 */
[----:B------:R-:W-:Y:S01]  /*82a0*/  LOP3.LUT P3, RZ, R144, 0xff, RZ, 0xc0, !PT ;  /* 0x000000ff90ff7812 */ /* 0x000fe2000786c0ff */
[----:B------:R-:W-:Y:S01]  /*82b0*/  FADD.FTZ R136, R136, -R137 ;  /* 0x8000008988887221 */ /* 0x000fe20000010000 */
[----:B------:R-:W-:Y:S01]  /*82c0*/  LOP3.LUT P2, RZ, R144, 0xff00, RZ, 0xc0, !PT ;  /* 0x0000ff0090ff7812 */ /* 0x000fe2000784c0ff */
[--C-:B------:R-:W-:Y:S01]  /*82d0*/  HADD2.F32 R120, -RZ, R115.reuse.H0_H0 ;  /* 0x20000073ff787230 */ /* 0x100fe20000004100 */
[----:B------:R-:W-:Y:S01]  /*82e0*/  ISETP.GE.U32.AND.EX P1, PT, R145, 0x1000000, PT, P1 ;  /* 0x010000009100780c */ /* 0x000fe20003f26110 */
[----:B------:R-:W-:-:S02]  /*82f0*/  HADD2.F32 R121, -RZ, R115.H1_H1 ;  /* 0x30000073ff797230 */ /* 0x000fc40000004100 */
[----:B------:R-:W-:Y:S01]  /*8300*/  FFMA.FTZ R137, R132, UR19, R119 ;  /* 0x0000001384897c23 */ /* 0x000fe20008010077 */
[----:B------:R-:W-:Y:S02]  /*8310*/  HADD2.F32 R116, -RZ, R112.H1_H1 ;  /* 0x30000070ff747230 */ /* 0x000fe40000004100 */
[----:B------:R-:W-:Y:S01]  /*8320*/  FFMA.FTZ R134, R134, UR19, R35 ;  /* 0x0000001386867c23 */ /* 0x000fe20008010023 */
[----:B------:R-:W-:Y:S01]  /*8330*/  FFMA.FTZ R139, R139, UR19, R120 ;  /* 0x000000138b8b7c23 */ /* 0x000fe20008010078 */
[----:B------:R-:W-:Y:S01]  /*8340*/  FFMA.FTZ R140, R136, UR19, R121 ;  /* 0x00000013888c7c23 */ /* 0x000fe20008010079 */
[----:B------:R-:W-:Y:S01]  /*8350*/  FMUL.FTZ R35, R137, UR5 ;  /* 0x0000000589237c20 */ /* 0x000fe20008410000 */
[----:B------:R-:W-:Y:S01]  /*8360*/  FFMA.FTZ R135, R135, UR19, R116 ;  /* 0x0000001387877c23 */ /* 0x000fe20008010074 */
[----:B------:R-:W-:Y:S02]  /*8370*/  @P4 HADD2.F32 R126, -RZ, R126.H1_H1 ;  /* 0x3000007eff7e4230 */ /* 0x000fe40000004100 */
        /* <DEDUP_REMOVED lines=10> */
[----:B------:R-:W-:Y:S01]  /*8420*/  FMUL.FTZ R142, R132, UR4 ;  /* 0x00000004848e7c20 */ /* 0x000fe20008410000 */
[----:B------:R-:W-:Y:S02]  /*8430*/  @P1 HADD2.F32 R133, -RZ, R127.H1_H1 ;  /* 0x3000007fff851230 */ /* 0x000fe40000004100 */
[----:B------:R-:W-:Y:S01]  /*8440*/  @P4 FMUL.FTZ R125, R136, R126 ;  /* 0x0000007e887d4220 */ /* 0x000fe20000410000 */
[----:B------:R-:W-:Y:S01]  /*8450*/  FMUL.FTZ R35, R35, UR4 ;  /* 0x0000000423237c20 */ /* 0x000fe20008410000 */
[----:B------:R-:W-:Y:S01]  /*8460*/  FMUL.FTZ R132, R119, UR4 ;  /* 0x0000000477847c20 */ /* 0x000fe20008410000 */
[----:B------:R-:W-:Y:S01]  /*8470*/  CS2R R126, SRZ ;  /* 0x00000000007e7805 */ /* 0x000fe2000001ff00 */
[----:B------:R-:W-:Y:S01]  /*8480*/  HFMA2 R131, -RZ, RZ, 0, 0 ;  /* 0x00000000ff837431 */ /* 0x000fe200000001ff */
[----:B------:R-:W-:Y:S01]  /*8490*/  MOV R124, RZ ;  /* 0x000000ff007c7202 */ /* 0x000fe20000000f00 */
[----:B------:R-:W-:Y:S01]  /*84a0*/  @P5 FMUL.FTZ R126, R121, R123 ;  /* 0x0000007b797e5220 */ /* 0x000fe20000410000 */
[----:B------:R-:W-:Y:S01]  /*84b0*/  F2FP.F16.F32.PACK_AB R117, R32, R117 ;  /* 0x000000752075723e */ /* 0x000fe200000000ff */
        /* <DEDUP_REMOVED lines=21> */
.L_x_8889:
[--C-:B------:R-:W-:Y:S01]  /*8610*/  FFMA.FTZ R33, R138, UR26, R131.reuse ;  /* 0x0000001a8a217c23 */ /* 0x100fe20008010083 */
[--C-:B------:R-:W-:Y:S01]  /*8620*/  FFMA.FTZ R32, R137, UR26, R131.reuse ;  /* 0x0000001a89207c23 */ /* 0x100fe20008010083 */
[----:B------:R-:W-:Y:S01]  /*8630*/  FFMA.FTZ R34, R139, UR26, R131 ;  /* 0x0000001a8b227c23 */ /* 0x000fe20008010083 */
[----:B------:R-:W-:Y:S01]  /*8640*/  LOP3.LUT P1, RZ, R144, 0xff0000, RZ, 0xc0, !PT ;  /* 0x00ff000090ff7812 */ /* 0x000fe2000782c0ff */
[----:B------:R-:W-:Y:S01]  /*8650*/  FADD.FTZ R122, R122, -R33 ;  /* 0x800000217a7a7221 */ /* 0x000fe20000010000 */
[--C-:B------:R-:W-:Y:S02]  /*8660*/  HADD2.F32 R33, -RZ, R113.reuse.H0_H0 ;  /* 0x20000071ff217230 */ /* 0x100fe40000004100 */
[----:B------:R-:W-:Y:S01]  /*8670*/  FADD.FTZ R32, R121, -R32 ;  /* 0x8000002079207221 */ /* 0x000fe20000010000 */
[----:B------:R-:W-:Y:S01]  /*8680*/  FADD.FTZ R34, R123, -R34 ;  /* 0x800000227b227221 */ /* 0x000fe20000010000 */
[----:B------:R-:W-:Y:S01]  /*8690*/  LOP3.LUT P2, RZ, R144, 0xff000000, RZ, 0xc0, !PT ;  /* 0xff00000090ff7812 */ /* 0x000fe2000784c0ff */
[----:B------:R-:W-:-:S02]  /*86a0*/  HADD2.F32 R121, -RZ, R113.H1_H1 ;  /* 0x30000071ff797230 */ /* 0x000fc40000004100 */
[----:B------:R-:W-:Y:S01]  /*86b0*/  FFMA.FTZ R32, R32, UR19, R33 ;  /* 0x0000001320207c23 */ /* 0x000fe20008010021 */
[----:B------:R-:W-:Y:S01]  /*86c0*/  HADD2.F32 R123, -RZ, R114.H0_H0 ;  /* 0x20000072ff7b7230 */ /* 0x000fe20000004100 */
[----:B------:R-:W-:Y:S01]  /*86d0*/  LOP3.LUT P5, RZ, R145, 0xff, RZ, 0xc0, !PT ;  /* 0x000000ff91ff7812 */ /* 0x000fe200078ac0ff */
[----:B------:R-:W-:Y:S01]  /*86e0*/  FFMA.FTZ R135, R135, UR26, R131 ;  /* 0x0000001a87877c23 */ /* 0x000fe20008010083 */
[----:B------:R-:W-:Y:S01]  /*86f0*/  FFMA.FTZ R33, R122, UR19, R121 ;  /* 0x000000137a217c23 */ /* 0x000fe20008010079 */
[----:B------:R-:W-:Y:S01]  /*8700*/  FMUL.FTZ R32, R32, UR5 ;  /* 0x0000000520207c20 */ /* 0x000fe20008410000 */
[----:B------:R-:W-:Y:S01]  /*8710*/  FFMA.FTZ R34, R34, UR19, R123 ;  /* 0x0000001322227c23 */ /* 0x000fe2000801007b */
[----:B------:R-:W-:Y:S01]  /*8720*/  FFMA.FTZ R137, R140, UR26, R131 ;  /* 0x0000001a8c897c23 */ /* 0x000fe20008010083 */
[----:B------:R-:W-:Y:S01]  /*8730*/  FMUL.FTZ R33, R33, UR5 ;  /* 0x0000000521217c20 */ /* 0x000fe20008410000 */
[----:B------:R-:W-:Y:S02]  /*8740*/  HFMA2 R138, -RZ, RZ, 0, 0 ;  /* 0x00000000ff8a7431 */ /* 0x000fe400000001ff */
[----:B------:R-:W-:Y:S01]  /*8750*/  FMUL.FTZ R34, R34, UR5 ;  /* 0x0000000522227c20 */ /* 0x000fe20008410000 */
[----:B-----5:R-:W-:-:S02]  /*8760*/  @P1 HADD2.F32 R140, -RZ, R125.H0_H0 ;  /* 0x2000007dff8c1230 */ /* 0x020fc40000004100 */
[----:B------:R-:W-:Y:S01]  /*8770*/  FMUL.FTZ R121, R32, UR4 ;  /* 0x0000000420797c20 */ /* 0x000fe20008410000 */
[----:B------:R-:W-:Y:S02]  /*8780*/  @P2 HADD2.F32 R125, -RZ, R125.H1_H1 ;  /* 0x3000007dff7d2230 */ /* 0x000fe40000004100 */
[----:B------:R-:W-:Y:S01]  /*8790*/  FMUL.FTZ R32, R33, UR4 ;  /* 0x0000000421207c20 */ /* 0x000fe20008410000 */
[----:B------:R-:W-:Y:S01]  /*87a0*/  FMUL.FTZ R123, R34, UR4 ;  /* 0x00000004227b7c20 */ /* 0x000fe20008410000 */
[----:B------:R-:W-:Y:S01]  /*87b0*/  FFMA.FTZ R122, R133, UR26, R131 ;  /* 0x0000001a857a7c23 */ /* 0x000fe20008010083 */
[----:B------:R-:W-:Y:S01]  /*87c0*/  LOP3.LUT P4, RZ, R145, 0xff00, RZ, 0xc0, !PT ;  /* 0x0000ff0091ff7812 */ /* 0x000fe2000788c0ff */
[----:B------:R-:W-:Y:S01]  /*87d0*/  FADD.FTZ R135, R120, -R135 ;  /* 0x8000008778877221 */ /* 0x000fe20000010000 */
[----:B------:R-:W-:Y:S01]  /*87e0*/  FMUL.FTZ R33, R62, R121 ;  /* 0x000000793e217220 */ /* 0x000fe20000410000 */
[----:B------:R-:W-:Y:S02]  /*87f0*/  HADD2.F32 R120, -RZ, R114.H1_H1 ;  /* 0x30000072ff787230 */ /* 0x000fe40000004100 */
[----:B------:R-:W-:Y:S01]  /*8800*/  FFMA.FTZ R139, R142, UR26, R131 ;  /* 0x0000001a8e8b7c23 */ /* 0x000fe20008010083 */
[----:B------:R-:W-:Y:S01]  /*8810*/  FADD.FTZ R137, R132, -R137 ;  /* 0x8000008984897221 */ /* 0x000fe20000010000 */
[----:B------:R-:W-:-:S02]  /*8820*/  @P5 HADD2.F32 R142, -RZ, R126.H0_H0 ;  /* 0x2000007eff8e5230 */ /* 0x000fc40000004100 */
[-C--:B------:R-:W-:Y:S01]  /*8830*/  @P2 FMUL.FTZ R138, R125, R32.reuse ;  /* 0x000000207d8a2220 */ /* 0x080fe20000410000 */
[----:B------:R-:W-:Y:S01]  /*8840*/  FMUL.FTZ R34, R64, R123 ;  /* 0x0000007b40227220 */ /* 0x000fe20000410000 */
[----:B------:R-:W-:Y:S01]  /*8850*/  FADD.FTZ R122, R35, -R122 ;  /* 0x8000007a237a7221 */ /* 0x000fe20000010000 */
[----:B0-----:R-:W-:Y:S01]  /*8860*/  CS2R R128, SRZ ;  /* 0x0000000000807805 */ /* 0x001fe2000001ff00 */
[----:B------:R-:W-:Y:S01]  /*8870*/  FMUL.FTZ R32, R63, R32 ;  /* 0x000000203f207220 */ /* 0x000fe20000410000 */
[--C-:B------:R-:W-:Y:S02]  /*8880*/  HADD2.F32 R35, -RZ, R112.reuse.H0_H0 ;  /* 0x20000070ff237230 */ /* 0x100fe40000004100 */
[----:B------:R-:W-:Y:S01]  /*8890*/  FFMA.FTZ R141, R141, UR26, R131 ;  /* 0x0000001a8d8d7c23 */ /* 0x000fe20008010083 */
[----:B------:R-:W-:Y:S01]  /*88a0*/  @P1 FMUL.FTZ R129, R140, R121 ;  /* 0x000000798c811220 */ /* 0x000fe20000410000 */
[----:B------:R-:W-:Y:S01]  /*88b0*/  FSEL R33, R33, RZ, P1 ;  /* 0x000000ff21217208 */ /* 0x000fe20000800000 */
[----:B------:R-:W-:Y:S01]  /*88c0*/  FFMA.FTZ R137, R137, UR19, R120 ;  /* 0x0000001389897c23 */ /* 0x000fe20008010078 */
[----:B------:R-:W-:Y:S01]  /*88d0*/  ISETP.GE.U32.AND P1, PT, R144, RZ, PT ;  /* 0x000000ff9000720c */ /* 0x000fe20003f26070 */
[----:B------:R-:W-:Y:S01]  /*88e0*/  @P5 FMUL.FTZ R128, R142, R123 ;  /* 0x0000007b8e805220 */ /* 0x000fe20000410000 */
[----:B------:R-:W-:Y:S01]  /*88f0*/  FSEL R34, R34, RZ, P5 ;  /* 0x000000ff22227208 */ /* 0x000fe20002800000 */
[----:B------:R-:W-:Y:S01]  /*8900*/  HADD2.F32 R132, -RZ, R112.H1_H1 ;  /* 0x30000070ff847230 */ /* 0x000fe20000004100 */
[----:B------:R-:W-:Y:S01]  /*8910*/  FSEL R32, R32, RZ, P2 ;  /* 0x000000ff20207208 */ /* 0x000fe20001000000 */
[----:B------:R-:W-:Y:S01]  /*8920*/  FADD.FTZ R141, R134, -R141 ;  /* 0x8000008d868d7221 */ /* 0x000fe20000010000 */
[----:B------:R-:W-:Y:S01]  /*8930*/  LOP3.LUT P5, RZ, R145, 0xff0000, RZ, 0xc0, !PT ;  /* 0x00ff000091ff7812 */ /* 0x000fe200078ac0ff */
[----:B------:R-:W-:Y:S01]  /*8940*/  FFMA.FTZ R120, R122, UR19, R35 ;  /* 0x000000137a787c23 */ /* 0x000fe20008010023 */
[C---:B------:R-:W-:Y:S01]  /*8950*/  LOP3.LUT P3, RZ, R144.reuse, 0xff, RZ, 0xc0, !PT ;  /* 0x000000ff90ff7812 */ /* 0x040fe2000786c0ff */
[--C-:B------:R-:W-:Y:S01]  /*8960*/  HADD2.F32 R134, -RZ, R115.reuse.H0_H0 ;  /* 0x20000073ff867230 */ /* 0x100fe20000004100 */
[----:B------:R-:W-:Y:S01]  /*8970*/  LOP3.LUT P2, RZ, R144, 0xff00, RZ, 0xc0, !PT ;  /* 0x0000ff0090ff7812 */ /* 0x000fe2000784c0ff */
[----:B------:R-:W-:Y:S01]  /*8980*/  FMUL.FTZ R35, R137, UR5 ;  /* 0x0000000589237c20 */ /* 0x000fe20008410000 */
[----:B------:R-:W-:Y:S01]  /*8990*/  ISETP.GE.U32.AND.EX P1, PT, R145, 0x1000000, PT, P1 ;  /* 0x010000009100780c */ /* 0x000fe20003f26110 */
[----:B------:R-:W-:Y:S01]  /*89a0*/  FADD.FTZ R139, R136, -R139 ;  /* 0x8000008b888b7221 */ /* 0x000fe20000010000 */
[----:B------:R-:W-:-:S02]  /*89b0*/  HADD2.F32 R136, -RZ, R115.H1_H1 ;  /* 0x30000073ff887230 */ /* 0x000fc40000004100 */
[----:B------:R-:W-:Y:S01]  /*89c0*/  FFMA.FTZ R135, R135, UR19, R132 ;  /* 0x0000001387877c23 */ /* 0x000fe20008010084 */
[----:B------:R-:W-:Y:S02]  /*89d0*/  @P4 HADD2.F32 R121, -RZ, R126.H1_H1 ;  /* 0x3000007eff794230 */ /* 0x000fe40000004100 */
[----:B------:R-:W-:Y:S01]  /*89e0*/  FMUL.FTZ R132, R35, UR4 ;  /* 0x0000000423847c20 */ /* 0x000fe20008410000 */
[----:B------:R-:W-:Y:S01]  /*89f0*/  FFMA.FTZ R134, R141, UR19, R134 ;  /* 0x000000138d867c23 */ /* 0x000fe20008010086 */
[----:B------:R-:W-:Y:S01]  /*8a00*/  FFMA.FTZ R122, R139, UR19, R136 ;  /* 0x000000138b7a7c23 */ /* 0x000fe20008010088 */
[----:B------:R-:W-:Y:S01]  /*8a10*/  MOV R125, RZ ;  /* 0x000000ff007d7202 */ /* 0x000fe20000000f00 */
[----:B------:R-:W-:Y:S01]  /*8a20*/  @P4 FMUL.FTZ R125, R121, R132 ;  /* 0x00000084797d4220 */ /* 0x000fe20000410000 */
[----:B------:R-:W-:Y:S01]  /*8a30*/  FMUL.FTZ R121, R134, UR5 ;  /* 0x0000000586797c20 */ /* 0x000fe20008410000 */
[----:B------:R-:W-:Y:S01]  /*8a40*/  FMUL.FTZ R35, R120, UR5 ;  /* 0x0000000578237c20 */ /* 0x000fe20008410000 */
[----:B------:R-:W-:Y:S01]  /*8a50*/  FMUL.FTZ R120, R135, UR5 ;  /* 0x0000000587787c20 */ /* 0x000fe20008410000 */
[----:B------:R-:W-:Y:S01]  /*8a60*/  FMUL.FTZ R122, R122, UR5 ;  /* 0x000000057a7a7c20 */ /* 0x000fe20008410000 */
[----:B------:R-:W-:-:S02]  /*8a70*/  @P5 HADD2.F32 R140, -RZ, R127.H0_H0 ;  /* 0x2000007fff8c5230 */ /* 0x000fc40000004100 */
[----:B------:R-:W-:Y:S01]  /*8a80*/  FMUL.FTZ R121, R121, UR4 ;  /* 0x0000000479797c20 */ /* 0x000fe20008410000 */
[--C-:B------:R-:W-:Y:S02]  /*8a90*/  @P3 HADD2.F32 R136, -RZ, R124.reuse.H0_H0 ;  /* 0x2000007cff883230 */ /* 0x100fe40000004100 */
[----:B------:R-:W-:Y:S01]  /*8aa0*/  FMUL.FTZ R35, R35, UR4 ;  /* 0x0000000423237c20 */ /* 0x000fe20008410000 */
[----:B------:R-:W-:Y:S02]  /*8ab0*/  @P2 HADD2.F32 R123, -RZ, R124.H1_H1 ;  /* 0x3000007cff7b2230 */ /* 0x000fe40000004100 */
[----:B------:R-:W-:Y:S01]  /*8ac0*/  FMUL.FTZ R120, R120, UR4 ;  /* 0x0000000478787c20 */ /* 0x000fe20008410000 */
[----:B------:R-:W-:Y:S01]  /*8ad0*/  @P1 HADD2.F32 R133, -RZ, R127.H1_H1 ;  /* 0x3000007fff851230 */ /* 0x000fe20000004100 */
[----:B------:R-:W-:Y:S01]  /*8ae0*/  CS2R R126, SRZ ;  /* 0x00000000007e7805 */ /* 0x000fe2000001ff00 */
[----:B------:R-:W-:Y:S01]  /*8af0*/  FMUL.FTZ R134, R122, UR4 ;  /* 0x000000047a867c20 */ /* 0x000fe20008410000 */
[----:B------:R-:W-:Y:S01]  /*8b00*/  HFMA2 R131, -RZ, RZ, 0, 0 ;  /* 0x00000000ff837431 */ /* 0x000fe200000001ff */
        /* <DEDUP_REMOVED lines=19> */
.L_x_8890:
[----:B------:R-:W0:Y:S01]  /*8c40*/  @P0 LDC.64 R120, c[0x0][0x478] ;  /* 0x00011e00ff780b82 */ /* 0x000e220000000a00 */
[----:B------:R-:W-:-:S04]  /*8c50*/  IMAD.WIDE.U32 R122, R153, 0x10, R196 ;  /* 0x00000010997a7825 */ /* 0x000fc800078e00c4 */
[----:B0-----:R-:W-:-:S05]  /*8c60*/  @P0 IMAD.WIDE.U32 R120, R153, 0x10, R120 ;  /* 0x0000001099780825 */ /* 0x001fca00078e0078 */
[----:B------:R1:W-:Y:S04]  /*8c70*/  @P0 STG.E.128 desc[UR12][R120.64], R116 ;  /* 0x0000007478000986 */ /* 0x0003e8000c101d0c */
[----:B------:R1:W-:Y:S02]  /*8c80*/  STG.E.128 desc[UR12][R122.64], R32 ;  /* 0x000000207a007986 */ /* 0x0003e4000c101d0c */
.L_x_8882:
[----:B------:R-:W2:Y:S04]  /*8c90*/  LDL.LU R132, [R1+0x4] ;  /* 0x0000040001847983 */ /* 0x000ea80000300800 */
[----:B01----:R-:W3:Y:S04]  /*8ca0*/  LDL.LU R123, [R1] ;  /* 0x00000000017b7983 */ /* 0x003ee80000300800 */
[----:B------:R-:W4:Y:S04]  /*8cb0*/  LDL.LU R122, [R1+0x10] ;  /* 0x00001000017a7983 */ /* 0x000f280000300800 */
[----:B------:R-:W5:Y:S04]  /*8cc0*/  LDL.LU R121, [R1+0xc] ;  /* 0x00000c0001797983 */ /* 0x000f680000300800 */
        /* <DEDUP_REMOVED lines=36> */
[----:B-----5:R-:W-:Y:S01]  /*8f10*/  FADD.FTZ R121, R130, R121 ;  /* 0x0000007982797221 */ /* 0x020fe20000010000 */
[----:B------:R-:W-:-:S05]  /*8f20*/  FADD.FTZ R120, R189, R120 ;  /* 0x00000078bd787221 */ /* 0x000fca0000010000 */
[----:B------:R0:W-:Y:S04]  /*8f30*/  STL [R1+0x8], R120 ;  /* 0x0000087801007387 */ /* 0x0001e80000100800 */
[----:B------:R0:W-:Y:S04]  /*8f40*/  STL [R1+0xc], R121 ;  /* 0x00000c7901007387 */ /* 0x0001e80000100800 */
[----:B------:R0:W-:Y:S04]  /*8f50*/  STL [R1+0x10], R122 ;  /* 0x0000107a01007387 */ /* 0x0001e80000100800 */
[----:B------:R0:W-:Y:S04]  /*8f60*/  STL [R1], R123 ;  /* 0x0000007b01007387 */ /* 0x0001e80000100800 */
[----:B------:R0:W-:Y:S01]  /*8f70*/  STL [R1+0x4], R132 ;  /* 0x0000048401007387 */ /* 0x0001e20000100800 */
        /* <DEDUP_REMOVED lines=88> */
[----:B-1----:R-:W-:-:S07]  /*9500*/  MOV R27, R235 ;  /* 0x000000eb001b7202 */ /* 0x002fce0000000f00 */
.L_x_8872:
[----:B------:R-:W1:Y:S01]  /*9510*/  S2R R88, SR_TID.X ;  /* 0x0000000000587919 */ /* 0x000e620000002100 */
[----:B------:R-:W2:Y:S08]  /*9520*/  S2UR UR4, SR_CTAID.X ;  /* 0x00000000000479c3 */ /* 0x000eb00000002500 */
[----:B------:R-:W2:Y:S08]  /*9530*/  LDC R0, c[0x0][0x388] ;  /* 0x0000e200ff007b82 */ /* 0x000eb00000000800 */
        /* <DEDUP_REMOVED lines=33> */
.L_x_8892:
        /* <DEDUP_REMOVED lines=11> */
.L_x_15693:


//--------------------- .text._ZN10layer_norm22ln_bwd_finalize_kernelINS_22Kernel_traits_finalizeILj4096Ef6__halfS2_S2_fjLb1ELj1024ELj4ENS_18Kernel_traits_baseILj4096EfS2_S2_S2_fjLj1024EEEEELb1ELb0EEEvNS_9BwdParamsE --------------------------
	.section	.text._ZN10layer_norm22ln_bwd_finalize_kernelINS_22Kernel_traits_finalizeILj4096Ef6__halfS2_S2_fjLb1ELj1024ELj4ENS_18Kernel_traits_baseILj4096EfS2_S2_S2_fjLj1024EEEEELb1ELb0EEEvNS_9BwdParamsE,"ax",@progbits
	.align	128
        .global         _ZN10layer_norm22ln_bwd_finalize_kernelINS_22Kernel_traits_finalizeILj4096Ef6__halfS2_S2_fjLb1ELj1024ELj4ENS_18Kernel_traits_baseILj4096EfS2_S2_S2_fjLj1024EEEEELb1ELb0EEEvNS_9BwdParamsE
        .type           _ZN10layer_norm22ln_bwd_finalize_kernelINS_22Kernel_traits_finalizeILj4096Ef6__halfS2_S2_fjLb1ELj1024ELj4ENS_18Kernel_traits_baseILj4096EfS2_S2_S2_fjLj1024EEEEELb1ELb0EEEvNS_9BwdParamsE,@function
        .size           _ZN10layer_norm22ln_bwd_finalize_kernelINS_22Kernel_traits_finalizeILj4096Ef6__halfS2_S2_fjLb1ELj1024ELj4ENS_18Kernel_traits_baseILj4096EfS2_S2_S2_fjLj1024EEEEELb1ELb0EEEvNS_9BwdParamsE,(.L_x_15694 - _ZN10layer_norm22ln_bwd_finalize_kernelINS_22Kernel_traits_finalizeILj4096Ef6__halfS2_S2_fjLb1ELj1024ELj4ENS_18Kernel_traits_baseILj4096EfS2_S2_S2_fjLj1024EEEEELb1ELb0EEEvNS_9BwdParamsE)
        .other          _ZN10layer_norm22ln_bwd_finalize_kernelINS_22Kernel_traits_finalizeILj4096Ef6__halfS2_S2_fjLb1ELj1024ELj4ENS_18Kernel_traits_baseILj4096EfS2_S2_S2_fjLj1024EEEEELb1ELb0EEEvNS_9BwdParamsE,@"STO_CUDA_ENTRY STV_DEFAULT"
_ZN10layer_norm22ln_bwd_finalize_kernelINS_22Kernel_traits_finalizeILj4096Ef6__halfS2_S2_fjLb1ELj1024ELj4ENS_18Kernel_traits_baseILj4096EfS2_S2_S2_fjLj1024EEEEELb1ELb0EEEvNS_9BwdParamsE:
.text._ZN10layer_norm22ln_bwd_finalize_kernelINS_22Kernel_traits_finalizeILj4096Ef6__halfS2_S2_fjLb1ELj1024ELj4ENS_18Kernel_traits_baseILj4096EfS2_S2_S2_fjLj1024EEEEELb1ELb0EEEvNS_9BwdParamsE:
        /* <DEDUP_REMOVED lines=57> */
.L_x_8897:
        /* <DEDUP_REMOVED lines=87> */
.L_x_8896:
[----:B------:R-:W-:Y:S05]  /*0900*/  BSYNC.RECONVERGENT B1 ;  /* 0x0000000000017941 */ /* 0x000fea0003800200 */
.L_x_8895:
        /* <DEDUP_REMOVED lines=50> */
.L_x_8899:
[----:B------:R-:W-:Y:S05]  /*0c30*/  BSYNC.RECONVERGENT B1 ;  /* 0x0000000000017941 */ /* 0x000fea0003800200 */
.L_x_8898:
        /* <DEDUP_REMOVED lines=29> */
.L_x_8901:
[----:B------:R-:W-:Y:S05]  /*0e10*/  BSYNC.RECONVERGENT B1 ;  /* 0x0000000000017941 */ /* 0x000fea0003800200 */
.L_x_8900:
        /* <DEDUP_REMOVED lines=14> */
.L_x_8894:
[----:B------:R-:W-:Y:S05]  /*0f00*/  BSYNC.RECONVERGENT B0 ;  /* 0x0000000000007941 */ /* 0x000fea0003800200 */
.L_x_8893:
        /* <DEDUP_REMOVED lines=75> */
.L_x_8902:
        /* <DEDUP_REMOVED lines=12> */
.L_x_15694:


//--------------------- .text._ZN10layer_norm13ln_bwd_kernelINS_13Kernel_traitsIf6__halfS2_S2_fjLj4096ELj1ELj1ELj4ELj16ENS_18Kernel_traits_baseILj4096EfS2_S2_S2_fjLj128EEEEELb1ELb1ELb1ELb0EEEvNS_9BwdParamsE --------------------------
	.section	.text._ZN10layer_norm13ln_bwd_kernelINS_13Kernel_traitsIf6__halfS2_S2_fjLj4096ELj1ELj1ELj4ELj16ENS_18Kernel_traits_baseILj4096EfS2_S2_S2_fjLj128EEEEELb1ELb1ELb1ELb0EEEvNS_9BwdParamsE,"ax",@progbits
	.align	128
        .global         _ZN10layer_norm13ln_bwd_kernelINS_13Kernel_traitsIf6__halfS2_S2_fjLj4096ELj1ELj1ELj4ELj16ENS_18Kernel_traits_baseILj4096EfS2_S2_S2_fjLj128EEEEELb1ELb1ELb1ELb0EEEvNS_9BwdParamsE
        .type           _ZN10layer_norm13ln_bwd_kernelINS_13Kernel_traitsIf6__halfS2_S2_fjLj4096ELj1ELj1ELj4ELj16ENS_18Kernel_traits_baseILj4096EfS2_S2_S2_fjLj128EEEEELb1ELb1ELb1ELb0EEEvNS_9BwdParamsE,@function
        .size           _ZN10layer_norm13ln_bwd_kernelINS_13Kernel_traitsIf6__halfS2_S2_fjLj4096ELj1ELj1ELj4ELj16ENS_18Kernel_traits_baseILj4096EfS2_S2_S2_fjLj128EEEEELb1ELb1ELb1ELb0EEEvNS_9BwdParamsE,(.L_x_15695 - _ZN10layer_norm13ln_bwd_kernelINS_13Kernel_traitsIf6__halfS2_S2_fjLj4096ELj1ELj1ELj4ELj16ENS_18Kernel_traits_baseILj4096EfS2_S2_S2_fjLj128EEEEELb1ELb1ELb1ELb0EEEvNS_9BwdParamsE)
        .other          _ZN10layer_norm13ln_bwd_kernelINS_13Kernel_traitsIf6__halfS2_S2_fjLj4096ELj1ELj1ELj4ELj16ENS_18Kernel_traits_baseILj4096EfS2_S2_S2_fjLj128EEEEELb1ELb1ELb1ELb0EEEvNS_9BwdParamsE,@"STO_CUDA_ENTRY STV_DEFAULT"
_ZN10layer_norm13ln_bwd_kernelINS_13Kernel_traitsIf6__halfS2_S2_fjLj4096ELj1ELj1ELj4ELj16ENS_18Kernel_traits_baseILj4096EfS2_S2_S2_fjLj128EEEEELb1ELb1ELb1ELb0EEEvNS_9BwdParamsE:
.text._ZN10layer_norm13ln_bwd_kernelINS_13Kernel_traitsIf6__halfS2_S2_fjLj4096ELj1ELj1ELj4ELj16ENS_18Kernel_traits_baseILj4096EfS2_S2_S2_fjLj128EEEEELb1ELb1ELb1ELb0EEEvNS_9BwdParamsE:
        /* <DEDUP_REMOVED lines=184> */
.L_x_9118:
[----:B0-----:R-:W-:-:S06]  /*0b80*/  UIMAD.WIDE UR6, UR11, 0x4, UR18 ;  /* 0x000000040b0678a5 */ /* 0x001fcc000f8e0212 */
[----:B-123--:R-:W-:Y:S02]  /*0b90*/  MOV R180, UR6 ;  /* 0x0000000600b47c02 */ /* 0x00efe40008000f00 */
        /* <DEDUP_REMOVED lines=40> */
[----:B0-----:R-:W-:-:S04]  /*0e20*/  MOV R181, UR6 ;  /* 0x0000000600b57c02 */ /* 0x001fc80008000f00 */
        /* <DEDUP_REMOVED lines=29> */
[----:B0-----:R-:W-:-:S05]  /*1000*/  IMAD.WIDE.U32 R184, R190, 0x8, R186 ;  /* 0x00000008beb87825 */ /* 0x001fca00078e00ba */
[----:B------:R0:W5:Y:S01]  /*1010*/  LDG.E.64 R196, desc[UR20][R184.64] ;  /* 0x00000014b8c47981 */ /* 0x000162000c1e1b00 */
[----:B--2---:R-:W-:Y:S02]  /*1020*/  HADD2.F32 R187, -RZ, R4.H1_H1 ;  /* 0x30000004ffbb7230 */ /* 0x004fe40000004100 */
[--C-:B------:R-:W-:Y:S02]  /*1030*/  HADD2.F32 R186, -RZ, R5.reuse.H0_H0 ;  /* 0x20000005ffba7230 */ /* 0x100fe40000004100 */
[----:B------:R-:W-:Y:S02]  /*1040*/  HADD2.F32 R229, -RZ, R5.H1_H1 ;  /* 0x30000005ffe57230 */ /* 0x000fe40000004100 */
[----:B------:R-:W-:Y:S02]  /*1050*/  HADD2.F32 R5, -RZ, R6.H1_H1 ;  /* 0x30000006ff057230 */ /* 0x000fe40000004100 */
[----:B------:R-:W-:Y:S02]  /*1060*/  HADD2.F32 R232, -RZ, R7.H0_H0 ;  /* 0x20000007ffe87230 */ /* 0x000fe40000004100 */
[----:B------:R-:W-:Y:S01]  /*1070*/  FADD.FTZ R230, R187, -UR34 ;  /* 0x80000022bbe67e21 */ /* 0x000fe20008010000 */
[----:B------:R-:W-:-:S02]  /*1080*/  HADD2.F32 R0, -RZ, R4.H0_H0 ;  /* 0x20000004ff007230 */ /* 0x000fc40000004100 */
[--C-:B---3--:R-:W-:Y:S02]  /*1090*/  HADD2.F32 R3, -RZ, R180.reuse.H0_H0 ;  /* 0x200000b4ff037230 */ /* 0x108fe40000004100 */
[----:B0-----:R-:W-:Y:S02]  /*10a0*/  HADD2.F32 R185, -RZ, R180.H1_H1 ;  /* 0x300000b4ffb97230 */ /* 0x001fe40000004100 */
[----:B------:R-:W-:Y:S01]  /*10b0*/  FADD.FTZ R187, R186, -UR34 ;  /* 0x80000022babb7e21 */ /* 0x000fe20008010000 */
[--C-:B------:R-:W-:Y:S02]  /*10c0*/  HADD2.F32 R180, -RZ, R182.reuse.H0_H0 ;  /* 0x200000b6ffb47230 */ /* 0x100fe40000004100 */
[----:B------:R-:W-:Y:S02]  /*10d0*/  HADD2.F32 R4, -RZ, R182.H1_H1 ;  /* 0x300000b6ff047230 */ /* 0x000fe40000004100 */
[----:B------:R-:W-:Y:S01]  /*10e0*/  FADD.FTZ R182, R5, -UR34 ;  /* 0x8000002205b67e21 */ /* 0x000fe20008010000 */
[----:B------:R-:W-:Y:S01]  /*10f0*/  FADD.FTZ R186, R229, -UR34 ;  /* 0x80000022e5ba7e21 */ /* 0x000fe20008010000 */
[----:B------:R-:W-:Y:S01]  /*1100*/  FADD.FTZ R5, R232, -UR34 ;  /* 0x80000022e8057e21 */ /* 0x000fe20008010000 */
[----:B------:R-:W2:Y:S04]  /*1110*/  LDL R229, [R1+0x40] ;  /* 0x0000400001e57983 */ /* 0x000ea80000100800 */
[----:B------:R-:W3:Y:S01]  /*1120*/  LDL R232, [R1+0x5c] ;  /* 0x00005c0001e87983 */ /* 0x000ee20000100800 */
[----:B------:R-:W-:-:S03]  /*1130*/  FMUL.FTZ R238, R187, UR32 ;  /* 0x00000020bbee7c20 */ /* 0x000fc60008410000 */
[----:B------:R-:W3:Y:S01]  /*1140*/  LDL R187, [R1+0x44] ;  /* 0x0000440001bb7983 */ /* 0x000ee20000100800 */
[----:B------:R-:W-:Y:S01]  /*1150*/  FADD.FTZ R0, R0, -UR34 ;  /* 0x8000002200007e21 */ /* 0x000fe20008010000 */
[----:B------:R-:W-:-:S03]  /*1160*/  HADD2.F32 R231, -RZ, R6.H0_H0 ;  /* 0x20000006ffe77230 */ /* 0x000fc60000004100 */
[----:B------:R-:W-:Y:S01]  /*1170*/  FMUL.FTZ R0, R0, UR32 ;  /* 0x0000002000007c20 */ /* 0x000fe20008410000 */
[--C-:B------:R-:W-:Y:S02]  /*1180*/  HADD2.F32 R6, -RZ, R183.reuse.H0_H0 ;  /* 0x200000b7ff067230 */ /* 0x100fe40000004100 */
[----:B------:R-:W-:Y:S02]  /*1190*/  HADD2.F32 R8, -RZ, R183.H1_H1 ;  /* 0x300000b7ff087230 */ /* 0x000fe40000004100 */
[----:B------:R-:W-:Y:S01]  /*11a0*/  FADD.FTZ R183, R231, -UR34 ;  /* 0x80000022e7b77e21 */ /* 0x000fe20008010000 */
[----:B------:R-:W-:Y:S01]  /*11b0*/  FADD.FTZ R92, R92, R3 ;  /* 0x000000035c5c7221 */ /* 0x000fe20000010000 */
[-C--:B------:R-:W-:Y:S01]  /*11c0*/  FFMA.FTZ R60, R0, R3.reuse, R60 ;  /* 0x00000003003c7223 */ /* 0x080fe2000001003c */
[--C-:B------:R-:W-:Y:S02]  /*11d0*/  HADD2.F32 R184, -RZ, R181.reuse.H0_H0 ;  /* 0x200000b5ffb87230 */ /* 0x100fe40000004100 */
[----:B------:R-:W-:Y:S01]  /*11e0*/  FMUL.FTZ R3, R239, R3 ;  /* 0x00000003ef037220 */ /* 0x000fe20000410000 */
[----:B------:R-:W-:-:S02]  /*11f0*/  HADD2.F32 R181, -RZ, R181.H1_H1 ;  /* 0x300000b5ffb57230 */ /* 0x000fc40000004100 */
[----:B------:R-:W-:Y:S01]  /*1200*/  FMUL.FTZ R239, R233, R185 ;  /* 0x000000b9e9ef7220 */ /* 0x000fe20000410000 */
[----:B------:R-:W-:Y:S01]  /*1210*/  FMUL.FTZ R233, R186, UR32 ;  /* 0x00000020bae97c20 */ /* 0x000fe20008410000 */
[----:B------:R-:W-:Y:S01]  /*1220*/  FMUL.FTZ R231, R183, UR32 ;  /* 0x00000020b7e77c20 */ /* 0x000fe20008410000 */
[----:B------:R-:W-:Y:S01]  /*1230*/  FMUL.FTZ R240, R230, UR32 ;  /* 0x00000020e6f07c20 */ /* 0x000fe20008410000 */
[----:B------:R-:W-:Y:S01]  /*1240*/  FADD.FTZ R95, R95, R181 ;  /* 0x000000b55f5f7221 */ /* 0x000fe20000010000 */
[----:B------:R-:W-:Y:S01]  /*1250*/  FFMA.FTZ R63, R233, R181, R63 ;  /* 0x000000b5e93f7223 */ /* 0x000fe2000001003f */
[----:B------:R-:W-:Y:S01]  /*1260*/  FADD.FTZ R96, R96, R180 ;  /* 0x000000b460607221 */ /* 0x000fe20000010000 */
[----:B------:R-:W-:Y:S01]  /*1270*/  FFMA.FTZ R64, R231, R180, R64 ;  /* 0x000000b4e7407223 */ /* 0x000fe20000010040 */
[----:B----4-:R-:W-:Y:S01]  /*1280*/  FMUL.FTZ R237, R237, R184 ;  /* 0x000000b8eded7220 */ /* 0x010fe20000410000 */
[----:B------:R-:W-:Y:S02]  /*1290*/  HADD2.F32 R7, -RZ, R7.H1_H1 ;  /* 0x30000007ff077230 */ /* 0x000fe40000004100 */
[----:B------:R-:W-:Y:S01]  /*12a0*/  FADD.FTZ R97, R97, R4 ;  /* 0x0000000461617221 */ /* 0x000fe20000010000 */
[----:B------:R-:W-:-:S02]  /*12b0*/  FMUL.FTZ R5, R5, UR32 ;  /* 0x0000002005057c20 */ /* 0x000fc40008410000 */
[----:B------:R-:W-:Y:S01]  /*12c0*/  FADD.FTZ R7, R7, -UR34 ;  /* 0x8000002207077e21 */ /* 0x000fe20008010000 */
[----:B------:R-:W-:Y:S01]  /*12d0*/  FADD.FTZ R98, R98, R6 ;  /* 0x0000000662627221 */ /* 0x000fe20000010000 */
[-C--:B------:R-:W-:Y:S01]  /*12e0*/  FFMA.FTZ R66, R5, R6.reuse, R66 ;  /* 0x0000000605427223 */ /* 0x080fe20000010042 */
[----:B------:R-:W-:Y:S01]  /*12f0*/  FMUL.FTZ R6, R235, R6 ;  /* 0x00000006eb067220 */ /* 0x000fe20000410000 */
[----:B------:R-:W-:Y:S01]  /*1300*/  FMUL.FTZ R7, R7, UR32 ;  /* 0x0000002007077c20 */ /* 0x000fe20008410000 */
[----:B------:R-:W-:-:S03]  /*1310*/  FADD.FTZ R99, R99, R8 ;  /* 0x0000000863637221 */ /* 0x000fc60000010000 */
[-C--:B------:R-:W-:Y:S01]  /*1320*/  FFMA.FTZ R67, R7, R8.reuse, R67 ;  /* 0x0000000807437223 */ /* 0x080fe20000010043 */
        /* <DEDUP_REMOVED lines=9> */
[----:B------:R-:W-:Y:S01]  /*13c0*/  FFMA.FTZ R180, R0, R3, RZ ;  /* 0x0000000300b47223 */ /* 0x000fe200000100ff */
[----:B---3--:R-:W-:Y:S01]  /*13d0*/  FMUL.FTZ R232, R232, R181 ;  /* 0x000000b5e8e87220 */ /* 0x008fe20000410000 */
[----:B------:R-:W-:-:S02]  /*13e0*/  FADD.FTZ R181, RZ, R3 ;  /* 0x00000003ffb57221 */ /* 0x000fc40000010000 */
[----:B------:R-:W-:Y:S02]  /*13f0*/  FFMA.FTZ R180, R240, R239, R180 ;  /* 0x000000eff0b47223 */ /* 0x000fe400000100b4 */
[----:B------:R-:W-:Y:S02]  /*1400*/  FADD.FTZ R181, R181, R239 ;  /* 0x000000efb5b57221 */ /* 0x000fe40000010000 */
[----:B------:R-:W-:Y:S02]  /*1410*/  FFMA.FTZ R180, R238, R237, R180 ;  /* 0x000000edeeb47223 */ /* 0x000fe400000100b4 */
        /* <DEDUP_REMOVED lines=13> */
[----:B------:R-:W-:-:S07]  /*14f0*/  FADD.FTZ R235, R181, R8 ;  /* 0x00000008b5eb7221 */ /* 0x000fce0000010000 */
.L_x_8907:
[----:B---34-:R-:W-:Y:S05]  /*1500*/  BSYNC.RECONVERGENT B1 ;  /* 0x0000000000017941 */ /* 0x018fea0003800200 */
.L_x_8906:
[----:B------:R-:W-:Y:S04]  /*1510*/  BSSY.RECONVERGENT B1, `(.L_x_8908) ;  /* 0x0000063000017945 */ /* 0x000fe80003800200 */
[----:B------:R-:W-:Y:S05]  /*1520*/  @!P2 BRA `(.L_x_8909) ;  /* 0x000000040084a947 */ /* 0x000fea0003800000 */
[----:B------:R-:W0:Y:S01]  /*1530*/  LDC.64 R10, c[0x0][0x3a8] ;  /* 0x0000ea00ff0a7b82 */ /* 0x000e220000000a00 */
[----:B------:R-:W2:Y:S04]  /*1540*/  LDL R188, [R1+0x24] ;  /* 0x0000240001bc7983 */ /* 0x000ea80000100800 */
[----:B------:R-:W3:Y:S03]  /*1550*/  LDL R187, [R1+0x28] ;  /* 0x0000280001bb7983 */ /* 0x000ee60000100800 */
[----:B------:R-:W1:Y:S01]  /*1560*/  LDC.64 R16, c[0x0][0x428] ;  /* 0x00010a00ff107b82 */ /* 0x000e620000000a00 */
[----:B------:R-:W-:Y:S01]  /*1570*/  ISETP.NE.U32.AND P0, PT, RZ, UR24, PT ;  /* 0x00000018ff007c0c */ /* 0x000fe2000bf05070 */
[----:B------:R-:W4:Y:S06]  /*1580*/  LDL R186, [R1+0x2c] ;  /* 0x00002c0001ba7983 */ /* 0x000f2c0000100800 */
[----:B------:R-:W1:Y:S01]  /*1590*/  LDC.64 R20, c[0x0][0x3b0] ;  /* 0x0000ec00ff147b82 */ /* 0x000e620000000a00 */
        /* <DEDUP_REMOVED lines=10> */
[--C-:B--2---:R-:W-:Y:S02]  /*1640*/  HADD2.F32 R9, -RZ, R12.reuse.H1_H1 ;  /* 0x3000000cff097230 */ /* 0x104fe40000004100 */
[----:B------:R-:W-:Y:S02]  /*1650*/  HADD2.F32 R21, -RZ, R12.H0_H0 ;  /* 0x2000000cff157230 */ /* 0x000fe40000004100 */
[----:B0-----:R-:W-:Y:S02]  /*1660*/  HADD2.F32 R10, -RZ, R13.H1_H1 ;  /* 0x3000000dff0a7230 */ /* 0x001fe40000004100 */
[--C-:B---3--:R-:W-:Y:S02]  /*1670*/  HADD2.F32 R23, -RZ, R18.reuse.H0_H0 ;  /* 0x20000012ff177230 */ /* 0x108fe40000004100 */
[----:B------:R-:W-:Y:S02]  /*1680*/  HADD2.F32 R20, -RZ, R18.H1_H1 ;  /* 0x30000012ff147230 */ /* 0x000fe40000004100 */
[----:B------:R-:W-:Y:S01]  /*1690*/  FADD.FTZ R18, R9, -UR34 ;  /* 0x8000002209127e21 */ /* 0x000fe20008010000 */
[----:B------:R-:W-:-:S02]  /*16a0*/  HADD2.F32 R183, -RZ, R14.H0_H0 ;  /* 0x2000000effb77230 */ /* 0x000fc40000004100 */
[----:B------:R-:W-:Y:S01]  /*16b0*/  FADD.FTZ R181, R21, -UR34 ;  /* 0x8000002215b57e21 */ /* 0x000fe20008010000 */
[----:B------:R-:W-:Y:S02]  /*16c0*/  HADD2.F32 R182, -RZ, R14.H1_H1 ;  /* 0x3000000effb67230 */ /* 0x000fe40000004100 */
[----:B------:R-:W-:Y:S01]  /*16d0*/  FADD.FTZ R14, R10, -UR34 ;  /* 0x800000220a0e7e21 */ /* 0x000fe20008010000 */
[----:B------:R-:W-:Y:S02]  /*16e0*/  HADD2.F32 R185, -RZ, R15.H1_H1 ;  /* 0x3000000fffb97230 */ /* 0x000fe40000004100 */
[----:B------:R-:W-:Y:S01]  /*16f0*/  FMUL.FTZ R10, R18, UR32 ;  /* 0x00000020120a7c20 */ /* 0x000fe20008410000 */
[----:B------:R-:W-:Y:S01]  /*1700*/  HADD2.F32 R12, -RZ, R13.H0_H0 ;  /* 0x2000000dff0c7230 */ /* 0x000fe20000004100 */
[----:B------:R-:W2:Y:S01]  /*1710*/  LDL R18, [R1+0x30] ;  /* 0x0000300001127983 */ /* 0x000ea20000100800 */
[--C-:B------:R-:W-:Y:S02]  /*1720*/  HADD2.F32 R11, -RZ, R16.reuse.H0_H0 ;  /* 0x20000010ff0b7230 */ /* 0x100fe40000004100 */
[----:B------:R-:W-:Y:S01]  /*1730*/  FMUL.FTZ R9, R181, UR32 ;  /* 0x00000020b5097c20 */ /* 0x000fe20008410000 */
[----:B------:R-:W-:-:S02]  /*1740*/  HADD2.F32 R13, -RZ, R16.H1_H1 ;  /* 0x30000010ff0d7230 */ /* 0x000fc40000004100 */
[----:B------:R-:W-:Y:S01]  /*1750*/  FADD.FTZ R16, R183, -UR34 ;  /* 0x80000022b7107e21 */ /* 0x000fe20008010000 */
[--C-:B------:R-:W-:Y:S01]  /*1760*/  HADD2.F32 R22, -RZ, R19.reuse.H0_H0 ;  /* 0x20000013ff167230 */ /* 0x100fe20000004100 */
[----:B------:R-:W3:Y:S01]  /*1770*/  LDL R183, [R1+0x20] ;  /* 0x0000200001b77983 */ /* 0x000ee20000100800 */
[----:B------:R-:W-:Y:S02]  /*1780*/  HADD2.F32 R180, -RZ, R19.H1_H1 ;  /* 0x30000013ffb47230 */ /* 0x000fe40000004100 */
[----:B------:R-:W-:Y:S01]  /*1790*/  FADD.FTZ R19, R182, -UR34 ;  /* 0x80000022b6137e21 */ /* 0x000fe20008010000 */
[----:B------:R-:W-:Y:S01]  /*17a0*/  HADD2.F32 R184, -RZ, R15.H0_H0 ;  /* 0x2000000fffb87230 */ /* 0x000fe20000004100 */
[----:B------:R-:W3:Y:S01]  /*17b0*/  LDL R182, [R1+0x3c] ;  /* 0x00003c0001b67983 */ /* 0x000ee20000100800 */
[----:B------:R-:W-:-:S03]  /*17c0*/  FADD.FTZ R181, R185, -UR34 ;  /* 0x80000022b9b57e21 */ /* 0x000fc60008010000 */
[----:B------:R-:W3:Y:S01]  /*17d0*/  LDL R185, [R1+0x34] ;  /* 0x0000340001b97983 */ /* 0x000ee20000100800 */
[----:B------:R-:W-:-:S03]  /*17e0*/  FADD.FTZ R21, R184, -UR34 ;  /* 0x80000022b8157e21 */ /* 0x000fc60008010000 */
[----:B------:R-:W3:Y:S01]  /*17f0*/  LDL R184, [R1+0x38] ;  /* 0x0000380001b87983 */ /* 0x000ee20000100800 */
[--C-:B------:R-:W-:Y:S02]  /*1800*/  HADD2.F32 R15, -RZ, R17.reuse.H0_H0 ;  /* 0x20000011ff0f7230 */ /* 0x100fe40000004100 */
[----:B------:R-:W-:Y:S01]  /*1810*/  FMUL.FTZ R14, R14, UR32 ;  /* 0x000000200e0e7c20 */ /* 0x000fe20008410000 */
[----:B------:R-:W-:Y:S02]  /*1820*/  HADD2.F32 R17, -RZ, R17.H1_H1 ;  /* 0x30000011ff117230 */ /* 0x000fe40000004100 */
[----:B------:R-:W-:Y:S01]  /*1830*/  FADD.FTZ R12, R12, -UR34 ;  /* 0x800000220c0c7e21 */ /* 0x000fe20008010000 */
[----:B------:R-:W-:Y:S01]  /*1840*/  FADD.FTZ R100, R100, R11 ;  /* 0x0000000b64647221 */ /* 0x000fe20000010000 */
[----:B------:R-:W-:Y:S01]  /*1850*/  FFMA.FTZ R68, R9, R11, R68 ;  /* 0x0000000b09447223 */ /* 0x000fe20000010044 */
[----:B------:R-:W-:Y:S01]  /*1860*/  FMUL.FTZ R16, R16, UR32 ;  /* 0x0000002010107c20 */ /* 0x000fe20008410000 */
[----:B------:R-:W-:Y:S01]  /*1870*/  FADD.FTZ R103, R103, R17 ;  /* 0x0000001167677221 */ /* 0x000fe20000010000 */
[----:B------:R-:W-:Y:S01]  /*1880*/  FFMA.FTZ R71, R14, R17, R71 ;  /* 0x000000110e477223 */ /* 0x000fe20000010047 */
[----:B------:R-:W-:Y:S01]  /*1890*/  FADD.FTZ R101, R101, R13 ;  /* 0x0000000d65657221 */ /* 0x000fe20000010000 */
[----:B------:R-:W-:Y:S01]  /*18a0*/  FMUL.FTZ R12, R12, UR32 ;  /* 0x000000200c0c7c20 */ /* 0x000fe20008410000 */
[----:B------:R-:W-:Y:S01]  /*18b0*/  FFMA.FTZ R69, R10, R13, R69 ;  /* 0x0000000d0a457223 */ /* 0x000fe20000010045 */
[----:B------:R-:W-:Y:S01]  /*18c0*/  FADD.FTZ R104, R104, R23 ;  /* 0x0000001768687221 */ /* 0x000fe20000010000 */
[----:B------:R-:W-:Y:S01]  /*18d0*/  FFMA.FTZ R72, R16, R23, R72 ;  /* 0x0000001710487223 */ /* 0x000fe20000010048 */
[----:B------:R-:W-:Y:S01]  /*18e0*/  FADD.FTZ R102, R102, R15 ;  /* 0x0000000f66667221 */ /* 0x000fe20000010000 */
[----:B------:R-:W-:Y:S01]  /*18f0*/  FFMA.FTZ R70, R12, R15, R70 ;  /* 0x0000000f0c467223 */ /* 0x000fe20000010046 */
[----:B------:R-:W-:Y:S01]  /*1900*/  FMUL.FTZ R19, R19, UR32 ;  /* 0x0000002013137c20 */ /* 0x000fe20008410000 */
[----:B------:R-:W-:Y:S01]  /*1910*/  FADD.FTZ R105, R105, R20 ;  /* 0x0000001469697221 */ /* 0x000fe20000010000 */
[----:B------:R-:W-:-:S02]  /*1920*/  FMUL.FTZ R21, R21, UR32 ;  /* 0x0000002015157c20 */ /* 0x000fc40008410000 */
[-C--:B------:R-:W-:Y:S01]  /*1930*/  FFMA.FTZ R73, R19, R20.reuse, R73 ;  /* 0x0000001413497223 */ /* 0x080fe20000010049 */
[----:B------:R-:W-:Y:S01]  /*1940*/  FMUL.FTZ R20, R188, R20 ;  /* 0x00000014bc147220 */ /* 0x000fe20000410000 */
[----:B------:R-:W-:Y:S01]  /*1950*/  FADD.FTZ R106, R106, R22 ;  /* 0x000000166a6a7221 */ /* 0x000fe20000010000 */
[-C--:B------:R-:W-:Y:S01]  /*1960*/  FFMA.FTZ R74, R21, R22.reuse, R74 ;  /* 0x00000016154a7223 */ /* 0x080fe2000001004a */
[----:B------:R-:W-:Y:S01]  /*1970*/  FMUL.FTZ R22, R187, R22 ;  /* 0x00000016bb167220 */ /* 0x000fe20000410000 */
[----:B----4-:R-:W-:Y:S01]  /*1980*/  FMUL.FTZ R188, R186, R180 ;  /* 0x000000b4babc7220 */ /* 0x010fe20000410000 */
[----:B------:R-:W-:Y:S01]  /*1990*/  IADD3 R236, PT, PT, R236, 0x80, RZ ;  /* 0x00000080ecec7810 */ /* 0x000fe20007ffe0ff */
[----:B------:R-:W-:Y:S01]  /*19a0*/  FADD.FTZ R107, R107, R180 ;  /* 0x000000b46b6b7221 */ /* 0x000fe20000010000 */
[----:B------:R-:W-:Y:S02]  /*19b0*/  IADD3 R190, PT, PT, R190, 0x80, RZ ;  /* 0x00000080bebe7810 */ /* 0x000fe40007ffe0ff */
[----:B------:R-:W-:Y:S01]  /*19c0*/  IADD3 R189, PT, PT, R189, 0x80, RZ ;  /* 0x00000080bdbd7810 */ /* 0x000fe20007ffe0ff */
[----:B--2---:R-:W-:Y:S01]  /*19d0*/  FMUL.FTZ R11, R18, R11 ;  /* 0x0000000b120b7220 */ /* 0x004fe20000410000 */
[----:B---3--:R-:W-:-:S03]  /*19e0*/  FMUL.FTZ R18, R183, R23 ;  /* 0x00000017b7127220 */ /* 0x008fc60000410000 */
[----:B------:R-:W-:Y:S01]  /*19f0*/  FADD.FTZ R23, R235, R11 ;  /* 0x0000000beb177221 */ /* 0x000fe20000010000 */
[----:B------:R-:W-:Y:S01]  /*1a00*/  FMUL.FTZ R17, R182, R17 ;  /* 0x00000011b6117220 */ /* 0x000fe20000410000 */
[----:B------:R-:W-:Y:S01]  /*1a10*/  FFMA.FTZ R182, R9, R11, R234 ;  /* 0x0000000b09b67223 */ /* 0x000fe200000100ea */
[----:B------:R-:W-:Y:S01]  /*1a20*/  FMUL.FTZ R13, R185, R13 ;  /* 0x0000000db90d7220 */ /* 0x000fe20000410000 */
[----:B------:R-:W-:-:S03]  /*1a30*/  FMUL.FTZ R15, R184, R15 ;  /* 0x0000000fb80f7220 */ /* 0x000fc60000410000 */
        /* <DEDUP_REMOVED lines=10> */
[----:B------:R-:W-:Y:S02]  /*1ae0*/  FMUL.FTZ R23, R181, UR32 ;  /* 0x00000020b5177c20 */ /* 0x000fe40008410000 */
[----:B------:R-:W-:Y:S01]  /*1af0*/  FADD.FTZ R183, R183, R22 ;  /* 0x00000016b7b77221 */ /* 0x000fe20000010000 */
[----:B------:R-:W-:Y:S01]  /*1b00*/  FFMA.FTZ R182, R21, R22, R182 ;  /* 0x0000001615b67223 */ /* 0x000fe200000100b6 */
[----:B------:R-:W-:Y:S02]  /*1b10*/  FFMA.FTZ R75, R23, R180, R75 ;  /* 0x000000b4174b7223 */ /* 0x000fe4000001004b */
[----:B------:R-:W-:Y:S01]  /*1b20*/  FADD.FTZ R235, R183, R188 ;  /* 0x000000bcb7eb7221 */ /* 0x000fe20000010000 */
[----:B------:R-:W-:-:S07]  /*1b30*/  FFMA.FTZ R234, R23, R188, R182 ;  /* 0x000000bc17ea7223 */ /* 0x000fce00000100b6 */
.L_x_8909:
[----:B------:R-:W-:Y:S05]  /*1b40*/  BSYNC.RECONVERGENT B1 ;  /* 0x0000000000017941 */ /* 0x000fea0003800200 */
.L_x_8908:
        /* <DEDUP_REMOVED lines=9> */
[----:B------:R-:W4:Y:S01]  /*1be0*/  LDG.E.128 R180, desc[UR20][R180.64] ;  /* 0x00000014b4b47981 */ /* 0x000f22000c1e1d00 */
[----:B-1----:R-:W-:-:S06]  /*1bf0*/  IMAD.WIDE.U32 R184, R236, 0x10, R184 ;  /* 0x00000010ecb87825 */ /* 0x002fcc00078e00b8 */
[----:B------:R-:W2:Y:S01]  /*1c00*/  LDG.E.128 R184, desc[UR20][R184.64] ;  /* 0x00000014b8b87981 */ /* 0x000ea2000c1e1d00 */
[----:B------:R-:W-:-:S13]  /*1c10*/  ISETP.NE.AND.EX P0, PT, RZ, UR25, PT, P0 ;  /* 0x00000019ff007c0c */ /* 0x000fda000bf05300 */
[----:B------:R-:W0:Y:S01]  /*1c20*/  @P0 LDC.64 R192, c[0x0][0x438] ;  /* 0x00010e00ffc00b82 */ /* 0x000e220000000a00 */
[--C-:B----4-:R-:W-:Y:S02]  /*1c30*/  HADD2.F32 R202, -RZ, R180.reuse.H0_H0 ;  /* 0x200000b4ffca7230 */ /* 0x110fe40000004100 */
[----:B------:R-:W-:-:S03]  /*1c40*/  HADD2.F32 R191, -RZ, R180.H1_H1 ;  /* 0x300000b4ffbf7230 */ /* 0x000fc60000004100 */
[----:B------:R-:W-:Y:S02]  /*1c50*/  FADD.FTZ R207, R202, -UR34 ;  /* 0x80000022cacf7e21 */ /* 0x000fe40008010000 */
[----:B------:R-:W-:Y:S02]  /*1c60*/  FADD.FTZ R206, R191, -UR34 ;  /* 0x80000022bfce7e21 */ /* 0x000fe40008010000 */
[----:B------:R-:W-:Y:S02]  /*1c70*/  FMUL.FTZ R191, R207, UR32 ;  /* 0x00000020cfbf7c20 */ /* 0x000fe40008410000 */
[----:B------:R-:W4:Y:S01]  /*1c80*/  LDL R207, [R1+0x10] ;  /* 0x0000100001cf7983 */ /* 0x000f220000100800 */
[----:B0-----:R-:W-:-:S04]  /*1c90*/  @P0 IMAD.WIDE.U32 R192, R189, 0x10, R192 ;  /* 0x00000010bdc00825 */ /* 0x001fc800078e00c0 */
[--C-:B------:R-:W-:Y:S01]  /*1ca0*/  HADD2.F32 R208, -RZ, R182.reuse.H1_H1 ;  /* 0x300000b6ffd07230 */ /* 0x100fe20000004100 */
[----:B------:R0:W5:Y:S01]  /*1cb0*/  @P0 LDG.E.128 R160, desc[UR20][R192.64] ;  /* 0x00000014c0a00981 */ /* 0x000162000c1e1d00 */
[----:B------:R-:W-:Y:S02]  /*1cc0*/  HADD2.F32 R209, -RZ, R182.H0_H0 ;  /* 0x200000b6ffd17230 */ /* 0x000fe40000004100 */
[----:B------:R-:W-:Y:S02]  /*1cd0*/  HADD2.F32 R210, -RZ, R183.H0_H0 ;  /* 0x200000b7ffd27230 */ /* 0x000fe40000004100 */
[----:B--2---:R-:W-:Y:S02]  /*1ce0*/  HADD2.F32 R203, -RZ, R184.H1_H1 ;  /* 0x300000b8ffcb7230 */ /* 0x004fe40000004100 */
[----:B------:R-:W-:Y:S02]  /*1cf0*/  HADD2.F32 R204, -RZ, R181.H0_H0 ;  /* 0x200000b5ffcc7230 */ /* 0x000fe40000004100 */
[----:B0-----:R-:W-:-:S04]  /*1d00*/  IMAD.WIDE.U32 R192, R190, 0x8, R200 ;  /* 0x00000008bec07825 */ /* 0x001fc800078e00c8 */
[----:B------:R-:W-:Y:S02]  /*1d10*/  HADD2.F32 R201, -RZ, R184.H0_H0 ;  /* 0x200000b8ffc97230 */ /* 0x000fe40000004100 */
[----:B------:R-:W-:Y:S02]  /*1d20*/  HADD2.F32 R200, -RZ, R181.H1_H1 ;  /* 0x300000b5ffc87230 */ /* 0x000fe40000004100 */
[----:B------:R-:W-:Y:S02]  /*1d30*/  HADD2.F32 R182, -RZ, R186.H1_H1 ;  /* 0x300000baffb67230 */ /* 0x000fe40000004100 */
[----:B------:R-:W-:Y:S02]  /*1d40*/  HADD2.F32 R180, -RZ, R187.H1_H1 ;  /* 0x300000bbffb47230 */ /* 0x000fe40000004100 */
[----:B------:R-:W-:Y:S02]  /*1d50*/  HADD2.F32 R211, -RZ, R183.H1_H1 ;  /* 0x300000b7ffd37230 */ /* 0x000fe40000004100 */
[----:B------:R-:W-:-:S02]  /*1d60*/  HADD2.F32 R205, -RZ, R185.H0_H0 ;  /* 0x200000b9ffcd7230 */ /* 0x000fc40000004100 */
[----:B------:R-:W-:Y:S01]  /*1d70*/  FADD.FTZ R202, R204, -UR34 ;  /* 0x80000022ccca7e21 */ /* 0x000fe20008010000 */
[----:B------:R-:W-:Y:S02]  /*1d80*/  HADD2.F32 R184, -RZ, R186.H0_H0 ;  /* 0x200000baffb87230 */ /* 0x000fe40000004100 */
[----:B------:R-:W-:Y:S01]  /*1d90*/  FADD.FTZ R186, R208, -UR34 ;  /* 0x80000022d0ba7e21 */ /* 0x000fe20008010000 */
[----:B------:R-:W-:Y:S02]  /*1da0*/  HADD2.F32 R181, -RZ, R187.H0_H0 ;  /* 0x200000bbffb57230 */ /* 0x000fe40000004100 */
[----:B------:R-:W-:Y:S01]  /*1db0*/  FADD.FTZ R187, R209, -UR34 ;  /* 0x80000022d1bb7e21 */ /* 0x000fe20008010000 */
[----:B------:R-:W2:Y:S01]  /*1dc0*/  LDL R208, [R1+0x18] ;  /* 0x0000180001d07983 */ /* 0x000ea20000100800 */
[----:B------:R-:W-:-:S03]  /*1dd0*/  FADD.FTZ R183, R210, -UR34 ;  /* 0x80000022d2b77e21 */ /* 0x000fc60008010000 */
[----:B------:R-:W3:Y:S04]  /*1de0*/  LDL R209, [R1] ;  /* 0x0000000001d17983 */ /* 0x000ee80000100800 */
[----:B------:R-:W3:Y:S01]  /*1df0*/  LDL R210, [R1+0x14] ;  /* 0x0000140001d27983 */ /* 0x000ee20000100800 */
[----:B------:R-:W-:Y:S02]  /*1e00*/  HADD2.F32 R185, -RZ, R185.H1_H1 ;  /* 0x300000b9ffb97230 */ /* 0x000fe40000004100 */
[----:B------:R-:W-:Y:S01]  /*1e10*/  FADD.FTZ R108, R108, R201 ;  /* 0x000000c96c6c7221 */ /* 0x000fe20000010000 */
[-C--:B------:R-:W-:Y:S01]  /*1e20*/  FFMA.FTZ R76, R191, R201.reuse, R76 ;  /* 0x000000c9bf4c7223 */ /* 0x080fe2000001004c */
[----:B------:R-:W-:Y:S01]  /*1e30*/  FADD.FTZ R204, R200, -UR34 ;  /* 0x80000022c8cc7e21 */ /* 0x000fe20008010000 */
[----:B------:R-:W-:Y:S01]  /*1e40*/  FMUL.FTZ R200, R206, UR32 ;  /* 0x00000020cec87c20 */ /* 0x000fe20008410000 */
[----:B------:R-:W-:Y:S01]  /*1e50*/  FMUL.FTZ R206, R187, UR32 ;  /* 0x00000020bbce7c20 */ /* 0x000fe20008410000 */
[----:B------:R-:W5:Y:S04]  /*1e60*/  LDG.E.64 R192, desc[UR20][R192.64] ;  /* 0x00000014c0c07981 */ /* 0x000f68000c1e1b00 */
[----:B------:R-:W3:Y:S01]  /*1e70*/  LDL R187, [R1+0xc] ;  /* 0x00000c0001bb7983 */ /* 0x000ee20000100800 */
[----:B----4-:R-:W-:Y:S01]  /*1e80*/  FMUL.FTZ R201, R207, R201 ;  /* 0x000000c9cfc97220 */ /* 0x010fe20000410000 */
[----:B------:R-:W-:-:S02]  /*1e90*/  FMUL.FTZ R207, R212, R185 ;  /* 0x000000b9d4cf7220 */ /* 0x000fc40000410000 */
[----:B------:R-:W4:Y:S01]  /*1ea0*/  LDL R212, [R1+0x8] ;  /* 0x0000080001d47983 */ /* 0x000f220000100800 */
[----:B------:R-:W-:Y:S01]  /*1eb0*/  FMUL.FTZ R202, R202, UR32 ;  /* 0x00000020caca7c20 */ /* 0x000fe20008410000 */
[----:B------:R-:W-:Y:S01]  /*1ec0*/  FMUL.FTZ R204, R204, UR32 ;  /* 0x00000020cccc7c20 */ /* 0x000fe20008410000 */
[----:B------:R-:W-:Y:S02]  /*1ed0*/  FADD.FTZ R110, R110, R205 ;  /* 0x000000cd6e6e7221 */ /* 0x000fe40000010000 */
[----:B------:R-:W-:Y:S01]  /*1ee0*/  FFMA.FTZ R78, R202, R205, R78 ;  /* 0x000000cdca4e7223 */ /* 0x000fe2000001004e */
[----:B------:R-:W-:Y:S01]  /*1ef0*/  FADD.FTZ R109, R109, R203 ;  /* 0x000000cb6d6d7221 */ /* 0x000fe20000010000 */
[----:B------:R-:W-:Y:S01]  /*1f00*/  FFMA.FTZ R77, R200, R203, R77 ;  /* 0x000000cbc84d7223 */ /* 0x000fe2000001004d */
[----:B------:R-:W-:Y:S01]  /*1f10*/  FADD.FTZ R111, R111, R185 ;  /* 0x000000b96f6f7221 */ /* 0x000fe20000010000 */
[----:B------:R-:W-:Y:S01]  /*1f20*/  FFMA.FTZ R79, R204, R185, R79 ;  /* 0x000000b9cc4f7223 */ /* 0x000fe2000001004f */
[----:B------:R-:W-:Y:S01]  /*1f30*/  FADD.FTZ R112, R112, R184 ;  /* 0x000000b870707221 */ /* 0x000fe20000010000 */
[-C--:B------:R-:W-:Y:S01]  /*1f40*/  FFMA.FTZ R80, R206, R184.reuse, R80 ;  /* 0x000000b8ce507223 */ /* 0x080fe20000010050 */
[----:B------:R-:W-:Y:S01]  /*1f50*/  FFMA.FTZ R185, R191, R201, R234 ;  /* 0x000000c9bfb97223 */ /* 0x000fe200000100ea */
[----:B------:R-:W-:Y:S01]  /*1f60*/  FADD.FTZ R113, R113, R182 ;  /* 0x000000b671717221 */ /* 0x000fe20000010000 */
[----:B------:R-:W-:Y:S01]  /*1f70*/  FADD.FTZ R213, R211, -UR34 ;  /* 0x80000022d3d57e21 */ /* 0x000fe20008010000 */
[----:B------:R-:W-:Y:S01]  /*1f80*/  FMUL.FTZ R211, R183, UR32 ;  /* 0x00000020b7d37c20 */ /* 0x000fe20008410000 */
[----:B--2---:R-:W-:Y:S01]  /*1f90*/  FMUL.FTZ R205, R208, R205 ;  /* 0x000000cdd0cd7220 */ /* 0x004fe20000410000 */
[----:B---3--:R-:W-:Y:S01]  /*1fa0*/  FMUL.FTZ R208, R209, R184 ;  /* 0x000000b8d1d07220 */ /* 0x008fe20000410000 */
[----:B------:R-:W-:Y:S01]  /*1fb0*/  FADD.FTZ R184, R235, R201 ;  /* 0x000000c9ebb87221 */ /* 0x000fe20000010000 */
[----:B------:R-:W-:Y:S01]  /*1fc0*/  FMUL.FTZ R203, R210, R203 ;  /* 0x000000cbd2cb7220 */ /* 0x000fe20000410000 */
[----:B------:R-:W-:-:S03]  /*1fd0*/  FMUL.FTZ R209, R186, UR32 ;  /* 0x00000020bad17c20 */ /* 0x000fc60008410000 */
[----:B------:R-:W-:Y:S01]  /*1fe0*/  FADD.FTZ R184, R184, R203 ;  /* 0x000000cbb8b87221 */ /* 0x000fe20000010000 */
[----:B------:R-:W-:Y:S01]  /*1ff0*/  FFMA.FTZ R185, R200, R203, R185 ;  /* 0x000000cbc8b97223 */ /* 0x000fe200000100b9 */
        /* <DEDUP_REMOVED lines=10> */
[----:B------:R-:W-:Y:S01]  /*20a0*/  FMUL.FTZ R213, R213, UR32 ;  /* 0x00000020d5d57c20 */ /* 0x000fe20008410000 */
[-C--:B------:R-:W-:Y:S01]  /*20b0*/  FMUL.FTZ R214, R187, R180.reuse ;  /* 0x000000b4bbd67220 */ /* 0x080fe20000410000 */
[----:B------:R-:W-:Y:S01]  /*20c0*/  IADD3 R236, PT, PT, R236, 0x80, RZ ;  /* 0x00000080ecec7810 */ /* 0x000fe20007ffe0ff */
[----:B------:R-:W-:Y:S01]  /*20d0*/  FADD.FTZ R114, R114, R181 ;  /* 0x000000b572727221 */ /* 0x000fe20000010000 */
[-C--:B------:R-:W-:Y:S01]  /*20e0*/  FFMA.FTZ R82, R211, R181.reuse, R82 ;  /* 0x000000b5d3527223 */ /* 0x080fe20000010052 */
[----:B------:R-:W-:Y:S01]  /*20f0*/  FADD.FTZ R115, R115, R180 ;  /* 0x000000b473737221 */ /* 0x000fe20000010000 */
[----:B------:R-:W-:Y:S01]  /*2100*/  FFMA.FTZ R83, R213, R180, R83 ;  /* 0x000000b4d5537223 */ /* 0x000fe20000010053 */
[----:B------:R-:W-:Y:S02]  /*2110*/  IADD3 R190, PT, PT, R190, 0x80, RZ ;  /* 0x00000080bebe7810 */ /* 0x000fe40007ffe0ff */
[----:B------:R-:W-:Y:S01]  /*2120*/  IADD3 R189, PT, PT, R189, 0x80, RZ ;  /* 0x00000080bdbd7810 */ /* 0x000fe20007ffe0ff */
[----:B----4-:R-:W-:-:S04]  /*2130*/  FMUL.FTZ R212, R212, R181 ;  /* 0x000000b5d4d47220 */ /* 0x010fc80000410000 */
[----:B------:R-:W-:Y:S01]  /*2140*/  FADD.FTZ R182, R182, R212 ;  /* 0x000000d4b6b67221 */ /* 0x000fe20000010000 */
[----:B------:R-:W-:-:S03]  /*2150*/  FFMA.FTZ R183, R211, R212, R183 ;  /* 0x000000d4d3b77223 */ /* 0x000fc600000100b7 */
[----:B------:R-:W-:Y:S01]  /*2160*/  FADD.FTZ R235, R182, R214 ;  /* 0x000000d6b6eb7221 */ /* 0x000fe20000010000 */
[----:B------:R-:W-:-:S07]  /*2170*/  FFMA.FTZ R234, R213, R214, R183 ;  /* 0x000000d6d5ea7223 */ /* 0x000fce00000100b7 */
.L_x_8911:
[----:B------:R-:W-:Y:S05]  /*2180*/  BSYNC.RECONVERGENT B1 ;  /* 0x0000000000017941 */ /* 0x000fea0003800200 */
.L_x_8910:
        /* <DEDUP_REMOVED lines=15> */
[--C-:B---3--:R-:W-:Y:S02]  /*2280*/  HADD2.F32 R215, -RZ, R180.reuse.H0_H0 ;  /* 0x200000b4ffd77230 */ /* 0x108fe40000004100 */
[----:B------:R-:W-:Y:S02]  /*2290*/  HADD2.F32 R218, -RZ, R180.H1_H1 ;  /* 0x300000b4ffda7230 */ /* 0x000fe40000004100 */
[----:B------:R-:W-:-:S02]  /*22a0*/  HADD2.F32 R220, -RZ, R182.H0_H0 ;  /* 0x200000b6ffdc7230 */ /* 0x000fc40000004100 */
[----:B------:R-:W-:Y:S01]  /*22b0*/  FADD.FTZ R215, R215, -UR34 ;  /* 0x80000022d7d77e21 */ /* 0x000fe20008010000 */
[--C-:B0-----:R-:W-:Y:S02]  /*22c0*/  HADD2.F32 R216, -RZ, R181.reuse.H0_H0 ;  /* 0x200000b5ffd87230 */ /* 0x101fe40000004100 */
[----:B------:R-:W-:Y:S01]  /*22d0*/  FADD.FTZ R222, R218, -UR34 ;  /* 0x80000022dade7e21 */ /* 0x000fe20008010000 */
[----:B------:R-:W-:Y:S02]  /*22e0*/  HADD2.F32 R221, -RZ, R181.H1_H1 ;  /* 0x300000b5ffdd7230 */ /* 0x000fe40000004100 */
[----:B------:R-:W-:Y:S01]  /*22f0*/  FMUL.FTZ R215, R215, UR32 ;  /* 0x00000020d7d77c20 */ /* 0x000fe20008410000 */
[----:B----4-:R-:W-:Y:S02]  /*2300*/  HADD2.F32 R217, -RZ, R184.H0_H0 ;  /* 0x200000b8ffd97230 */ /* 0x010fe40000004100 */
[--C-:B------:R-:W-:Y:S02]  /*2310*/  HADD2.F32 R181, -RZ, R187.reuse.H0_H0 ;  /* 0x200000bbffb57230 */ /* 0x100fe40000004100 */
[----:B------:R-:W-:-:S02]  /*2320*/  HADD2.F32 R180, -RZ, R187.H1_H1 ;  /* 0x300000bbffb47230 */ /* 0x000fc40000004100 */
[----:B------:R-:W-:Y:S01]  /*2330*/  FADD.FTZ R187, R220, -UR34 ;  /* 0x80000022dcbb7e21 */ /* 0x000fe20008010000 */
[----:B------:R-:W-:Y:S02]  /*2340*/  HADD2.F32 R182, -RZ, R182.H1_H1 ;  /* 0x300000b6ffb67230 */ /* 0x000fe40000004100 */
[----:B------:R-:W-:Y:S01]  /*2350*/  FADD.FTZ R218, R216, -UR34 ;  /* 0x80000022d8da7e21 */ /* 0x000fe20008010000 */
[----:B------:R-:W-:Y:S02]  /*2360*/  HADD2.F32 R224, -RZ, R183.H1_H1 ;  /* 0x300000b7ffe07230 */ /* 0x000fe40000004100 */
[----:B------:R-:W-:Y:S01]  /*2370*/  FMUL.FTZ R216, R222, UR32 ;  /* 0x00000020ded87c20 */ /* 0x000fe20008410000 */
[--C-:B------:R-:W-:Y:S02]  /*2380*/  HADD2.F32 R190, -RZ, R185.reuse.H0_H0 ;  /* 0x200000b9ffbe7230 */ /* 0x100fe40000004100 */
[----:B------:R-:W-:Y:S02]  /*2390*/  HADD2.F32 R189, -RZ, R185.H1_H1 ;  /* 0x300000b9ffbd7230 */ /* 0x000fe40000004100 */
[----:B------:R-:W-:Y:S01]  /*23a0*/  FADD.FTZ R176, R176, R217 ;  /* 0x000000d9b0b07221 */ /* 0x000fe20000010000 */
[----:B------:R-:W-:-:S02]  /*23b0*/  HADD2.F32 R219, -RZ, R184.H1_H1 ;  /* 0x300000b8ffdb7230 */ /* 0x000fc40000004100 */
[-C--:B------:R-:W-:Y:S01]  /*23c0*/  FFMA.FTZ R164, R215, R217.reuse, R164 ;  /* 0x000000d9d7a47223 */ /* 0x080fe200000100a4 */
[--C-:B------:R-:W-:Y:S02]  /*23d0*/  HADD2.F32 R185, -RZ, R186.reuse.H0_H0 ;  /* 0x200000baffb97230 */ /* 0x100fe40000004100 */
[----:B------:R-:W-:Y:S01]  /*23e0*/  FMUL.FTZ R222, R187, UR32 ;  /* 0x00000020bbde7c20 */ /* 0x000fe20008410000 */
[----:B------:R-:W-:Y:S02]  /*23f0*/  HADD2.F32 R223, -RZ, R183.H0_H0 ;  /* 0x200000b7ffdf7230 */ /* 0x000fe40000004100 */
[----:B-----5:R-:W-:Y:S01]  /*2400*/  FMUL.FTZ R217, R248, R217 ;  /* 0x000000d9f8d97220 */ /* 0x020fe20000410000 */
[----:B------:R-:W-:Y:S02]  /*2410*/  HADD2.F32 R183, -RZ, R186.H1_H1 ;  /* 0x300000baffb77230 */ /* 0x000fe40000004100 */
[----:B------:R-:W-:Y:S01]  /*2420*/  FADD.FTZ R186, R182, -UR34 ;  /* 0x80000022b6ba7e21 */ /* 0x000fe20008010000 */
[----:B------:R-:W-:Y:S01]  /*2430*/  FADD.FTZ R182, R224, -UR34 ;  /* 0x80000022e0b67e21 */ /* 0x000fe20008010000 */
        /* <DEDUP_REMOVED lines=9> */
[----:B------:R-:W-:Y:S01]  /*24d0*/  FMUL.FTZ R220, R221, UR32 ;  /* 0x00000020dddc7c20 */ /* 0x000fe20008410000 */
[----:B------:R-:W-:Y:S01]  /*24e0*/  FMUL.FTZ R225, R186, UR32 ;  /* 0x00000020bae17c20 */ /* 0x000fe20008410000 */
        /* <DEDUP_REMOVED lines=34> */
.L_x_8905:
        /* <DEDUP_REMOVED lines=42> */
.L_x_8913:
        /* <DEDUP_REMOVED lines=34> */
[----:B------:R-:W-:-:S07]  /*2bd0*/  CS2R R234, SRZ ;  /* 0x0000000000ea7805 */ /* 0x000fce000001ff00 */
.L_x_8912:
[----:B-1-3--:R-:W-:Y:S05]  /*2be0*/  BSYNC.RECONVERGENT B0 ;  /* 0x0000000000007941 */ /* 0x00afea0003800200 */
.L_x_8904:
        /* <DEDUP_REMOVED lines=31> */
.L_x_8915:
[----:B------:R-:W-:Y:S05]  /*2de0*/  BSYNC.RECONVERGENT B0 ;  /* 0x0000000000007941 */ /* 0x000fea0003800200 */
.L_x_8914:
        /* <DEDUP_REMOVED lines=41> */
.L_x_8918:
        /* <DEDUP_REMOVED lines=12> */
[----:B------:R-:W-:Y:S01]  /*3140*/  HADD2.F32 R185, -RZ, R88.H0_H0 ;  /* 0x20000058ffb97230 */ /* 0x000fe20000004100 */
        /* <DEDUP_REMOVED lines=8> */
.L_x_8923:
[----:B------:R-:W-:Y:S05]  /*31d0*/  BSYNC.RECONVERGENT B1 ;  /* 0x0000000000017941 */ /* 0x000fea0003800200 */
.L_x_8922:
        /* <DEDUP_REMOVED lines=11> */
[----:B------:R-:W-:-:S04]  /*3290*/  F2FP.F16.F32.PACK_AB R184, RZ, R184 ;  /* 0x000000b8ffb8723e */ /* 0x000fc800000000ff */
[----:B------:R-:W-:-:S07]  /*32a0*/  PRMT R172, R184, 0x7610, R172 ;  /* 0x00007610b8ac7816 */ /* 0x000fce00000000ac */
.L_x_8921:
[----:B------:R-:W-:Y:S05]  /*32b0*/  BRA.U !UP3, `(.L_x_8924) ;  /* 0x000000010b707547 */ /* 0x000fea000b800000 */
[----:B-----5:R-:W-:Y:S01]  /*32c0*/  LOP3.LUT P0, RZ, R196, 0xff00, RZ, 0xc0, !PT ;  /* 0x0000ff00c4ff7812 */ /* 0x020fe2000780c0ff */
[----:B------:R-:W-:Y:S01]  /*32d0*/  BSSY.RECONVERGENT B1, `(.L_x_8925) ;  /* 0x000000d000017945 */ /* 0x000fe20003800200 */
[----:B------:R-:W-:-:S11]  /*32e0*/  MOV R184, RZ ;  /* 0x000000ff00b87202 */ /* 0x000fd60000000f00 */
[----:B------:R-:W-:Y:S05]  /*32f0*/  @!P0 BRA `(.L_x_8926) ;  /* 0x0000000000288947 */ /* 0x000fea0003800000 */
[----:B------:R-:W-:Y:S01]  /*3300*/  MOV R184, UR8 ;  /* 0x0000000800b87c02 */ /* 0x000fe20008000f00 */
[----:B------:R-:W-:Y:S01]  /*3310*/  HADD2.F32 R185, -RZ, R88.H1_H1 ;  /* 0x30000058ffb97230 */ /* 0x000fe20000004100 */
        /* <DEDUP_REMOVED lines=8> */
.L_x_8926:
[----:B------:R-:W-:Y:S05]  /*33a0*/  BSYNC.RECONVERGENT B1 ;  /* 0x0000000000017941 */ /* 0x000fea0003800200 */
.L_x_8925:
        /* <DEDUP_REMOVED lines=13> */
.L_x_8924:
        /* <DEDUP_REMOVED lines=15> */
.L_x_8929:
[----:B------:R-:W-:Y:S05]  /*3570*/  BSYNC.RECONVERGENT B1 ;  /* 0x0000000000017941 */ /* 0x000fea0003800200 */
.L_x_8928:
        /* <DEDUP_REMOVED lines=13> */
.L_x_8927:
        /* <DEDUP_REMOVED lines=15> */
.L_x_8932:
[----:B------:R-:W-:Y:S05]  /*3740*/  BSYNC.RECONVERGENT B1 ;  /* 0x0000000000017941 */ /* 0x000fea0003800200 */
.L_x_8931:
        /* <DEDUP_REMOVED lines=13> */
.L_x_8930:
        /* <DEDUP_REMOVED lines=15> */
.L_x_8935:
[----:B------:R-:W-:Y:S05]  /*3910*/  BSYNC.RECONVERGENT B1 ;  /* 0x0000000000017941 */ /* 0x000fea0003800200 */
.L_x_8934:
        /* <DEDUP_REMOVED lines=13> */
.L_x_8933:
        /* <DEDUP_REMOVED lines=15> */
.L_x_8938:
[----:B------:R-:W-:Y:S05]  /*3ae0*/  BSYNC.RECONVERGENT B1 ;  /* 0x0000000000017941 */ /* 0x000fea0003800200 */
.L_x_8937:
        /* <DEDUP_REMOVED lines=13> */
.L_x_8936:
        /* <DEDUP_REMOVED lines=15> */
.L_x_8941:
[----:B------:R-:W-:Y:S05]  /*3cb0*/  BSYNC.RECONVERGENT B1 ;  /* 0x0000000000017941 */ /* 0x000fea0003800200 */
.L_x_8940:
        /* <DEDUP_REMOVED lines=13> */
.L_x_8939:
[----:B------:R-:W-:Y:S05]  /*3d90*/  BRA.U !UP3, `(.L_x_8942) ;  /* 0x0000001d0b307547 */ /* 0x000fea000b800000 */
[----:B-----5:R-:W-:Y:S01]  /*3da0*/  ISETP.GE.U32.AND P0, PT, R196, RZ, PT ;  /* 0x000000ffc400720c */ /* 0x020fe20003f06070 */
[----:B------:R-:W-:Y:S01]  /*3db0*/  BSSY.RECONVERGENT B1, `(.L_x_8943) ;  /* 0x000000e000017945 */ /* 0x000fe20003800200 */
[----:B------:R-:W-:Y:S02]  /*3dc0*/  MOV R184, RZ ;  /* 0x000000ff00b87202 */ /* 0x000fe40000000f00 */
[----:B------:R-:W-:-:S13]  /*3dd0*/  ISETP.GE.U32.AND.EX P0, PT, R197, 0x1000000, PT, P0 ;  /* 0x01000000c500780c */ /* 0x000fda0003f06100 */
        /* <DEDUP_REMOVED lines=11> */
.L_x_8944:
[----:B------:R-:W-:Y:S05]  /*3e90*/  BSYNC.RECONVERGENT B1 ;  /* 0x0000000000017941 */ /* 0x000fea0003800200 */
.L_x_8943:
        /* <DEDUP_REMOVED lines=12> */
[----:B------:R-:W-:Y:S01]  /*3f60*/  PRMT R175, R175, 0x5410, R184 ;  /* 0x00005410afaf7816 */ /* 0x000fe200000000b8 */
[----:B------:R-:W-:Y:S06]  /*3f70*/  BRA `(.L_x_8942) ;  /* 0x0000001800b87947 */ /* 0x000fec0003800000 */
.L_x_8920:
        /* <DEDUP_REMOVED lines=11> */
[----:B------:R-:W-:-:S05]  /*4030*/  @P5 HADD2.F32 R87, -RZ, R88.H0_H0 ;  /* 0x20000058ff575230 */ /* 0x000fca0000004100 */
[-C--:B------:R-:W-:Y:S01]  /*4040*/  @P5 FMUL.FTZ R86, R87, R85.reuse ;  /* 0x0000005557565220 */ /* 0x080fe20000410000 */
[----:B------:R-:W-:-:S03]  /*4050*/  FMUL.FTZ R85, R28, R85 ;  /* 0x000000551c557220 */ /* 0x000fc60000410000 */
[----:B------:R-:W-:Y:S02]  /*4060*/  FADD.FTZ R120, R120, R86 ;  /* 0x0000005678787221 */ /* 0x000fe40000010000 */
[----:B------:R-:W-:-:S04]  /*4070*/  FSEL R85, R85, RZ, P5 ;  /* 0x000000ff55557208 */ /* 0x000fc80002800000 */
[----:B------:R-:W-:-:S04]  /*4080*/  F2FP.F16.F32.PACK_AB R85, RZ, R85 ;  /* 0x00000055ff55723e */ /* 0x000fc800000000ff */
[----:B------:R-:W-:-:S07]  /*4090*/  PRMT R172, R85, 0x7610, R172 ;  /* 0x0000761055ac7816 */ /* 0x000fce00000000ac */
.L_x_8945:
        /* <DEDUP_REMOVED lines=10> */
[----:B------:R-:W-:-:S05]  /*4140*/  @P5 HADD2.F32 R184, -RZ, R88.H1_H1 ;  /* 0x30000058ffb85230 */ /* 0x000fca0000004100 */
[-C--:B------:R-:W-:Y:S01]  /*4150*/  @P5 FMUL.FTZ R86, R184, R85.reuse ;  /* 0x00000055b8565220 */ /* 0x080fe20000410000 */
[----:B------:R-:W-:-:S03]  /*4160*/  FMUL.FTZ R85, R29, R85 ;  /* 0x000000551d557220 */ /* 0x000fc60000410000 */
[----:B------:R-:W-:Y:S02]  /*4170*/  FADD.FTZ R121, R121, R86 ;  /* 0x0000005679797221 */ /* 0x000fe40000010000 */
[----:B------:R-:W-:-:S04]  /*4180*/  FSEL R85, R85, RZ, P5 ;  /* 0x000000ff55557208 */ /* 0x000fc80002800000 */
[----:B------:R-:W-:-:S04]  /*4190*/  F2FP.F16.F32.PACK_AB R85, RZ, R85 ;  /* 0x00000055ff55723e */ /* 0x000fc800000000ff */
[----:B------:R-:W-:-:S07]  /*41a0*/  PRMT R172, R172, 0x5410, R85 ;  /* 0x00005410acac7816 */ /* 0x000fce0000000055 */
.L_x_8946:
        /* <DEDUP_REMOVED lines=17> */
.L_x_8947:
        /* <DEDUP_REMOVED lines=17> */
.L_x_8948:
        /* <DEDUP_REMOVED lines=17> */
.L_x_8949:
        /* <DEDUP_REMOVED lines=17> */
.L_x_8950:
        /* <DEDUP_REMOVED lines=25> */
.L_x_8951:
[----:B------:R-:W-:Y:S01]  /*4780*/  F2FP.F16.F32.PACK_AB R87, R184, R185 ;  /* 0x000000b9b857723e */ /* 0x000fe200000000ff */
[----:B------:R-:W-:Y:S06]  /*4790*/  BRA.U !UP3, `(.L_x_8942) ;  /* 0x000000110bb07547 */ /* 0x000fec000b800000 */
[----:B-----5:R-:W-:Y:S01]  /*47a0*/  ISETP.GE.U32.AND P0, PT, R196, RZ, PT ;  /* 0x000000ffc400720c */ /* 0x020fe20003f06070 */
[----:B------:R-:W-:Y:S01]  /*47b0*/  FMUL.FTZ R184, R184, UR23 ;  /* 0x00000017b8b87c20 */ /* 0x000fe20008410000 */
[----:B------:R-:W-:Y:S02]  /*47c0*/  MOV R185, RZ ;  /* 0x000000ff00b97202 */ /* 0x000fe40000000f00 */
[----:B------:R-:W-:Y:S01]  /*47d0*/  ISETP.GE.U32.AND.EX P0, PT, R197, 0x1000000, PT, P0 ;  /* 0x01000000c500780c */ /* 0x000fe20003f06100 */
[----:B------:R-:W-:-:S12]  /*47e0*/  FMUL.FTZ R184, R184, UR22 ;  /* 0x00000016b8b87c20 */ /* 0x000fd80008410000 */
[----:B------:R-:W-:-:S05]  /*47f0*/  @P0 HADD2.F32 R186, -RZ, R91.H1_H1 ;  /* 0x3000005bffba0230 */ /* 0x000fca0000004100 */
[-C--:B------:R-:W-:Y:S01]  /*4800*/  @P0 FMUL.FTZ R185, R186, R184.reuse ;  /* 0x000000b8bab90220 */ /* 0x080fe20000410000 */
[----:B------:R-:W-:-:S03]  /*4810*/  FMUL.FTZ R184, R35, R184 ;  /* 0x000000b823b87220 */ /* 0x000fc60000410000 */
[----:B------:R-:W-:Y:S02]  /*4820*/  FADD.FTZ R127, R127, R185 ;  /* 0x000000b97f7f7221 */ /* 0x000fe40000010000 */
[----:B------:R-:W-:-:S04]  /*4830*/  FSEL R184, R184, RZ, P0 ;  /* 0x000000ffb8b87208 */ /* 0x000fc80000000000 */
[----:B------:R-:W-:-:S04]  /*4840*/  F2FP.F16.F32.PACK_AB R184, RZ, R184 ;  /* 0x000000b8ffb8723e */ /* 0x000fc800000000ff */
[----:B------:R-:W-:Y:S01]  /*4850*/  PRMT R175, R175, 0x5410, R184 ;  /* 0x00005410afaf7816 */ /* 0x000fe200000000b8 */
[----:B------:R-:W-:Y:S06]  /*4860*/  BRA `(.L_x_8942) ;  /* 0x00000010007c7947 */ /* 0x000fec0003800000 */
.L_x_8919:
[----:B------:R-:W-:Y:S02]  /*4870*/  MOV R180, UR26 ;  /* 0x0000001a00b47c02 */ /* 0x000fe40008000f00 */
[----:B------:R-:W-:Y:S02]  /*4880*/  MOV R181, UR27 ;  /* 0x0000001b00b57c02 */ /* 0x000fe40008000f00 */
[----:B------:R-:W-:-:S04]  /*4890*/  ISETP.NE.U32.AND P0, PT, R180, RZ, PT ;  /* 0x000000ffb400720c */ /* 0x000fc80003f05070 */
[----:B------:R-:W-:-:S13]  /*48a0*/  ISETP.NE.AND.EX P0, PT, R181, RZ, PT, P0 ;  /* 0x000000ffb500720c */ /* 0x000fda0003f05300 */
[----:B------:R-:W-:Y:S05]  /*48b0*/  @P0 BRA `(.L_x_8952) ;  /* 0x00000008002c0947 */ /* 0x000fea0003800000 */
[----:B------:R-:W-:Y:S01]  /*48c0*/  ISETP.LT.AND P5, PT, RZ, UR33, PT ;  /* 0x00000021ff007c0c */ /* 0x000fe2000bfa1270 */
[----:B------:R-:W-:-:S12]  /*48d0*/  BRA.U !UP3, `(.L_x_8953) ;  /* 0x000000010b407547 */ /* 0x000fd8000b800000 */
[----:B------:R-:W-:Y:S01]  /*48e0*/  MOV R184, UR8 ;  /* 0x0000000800b87c02 */ /* 0x000fe20008000f00 */
[----:B-----5:R-:W-:Y:S01]  /*48f0*/  HADD2.F32 R185, -RZ, R152.H0_H0 ;  /* 0x20000098ffb97230 */ /* 0x020fe20000004100 */
[----:B------:R-:W-:-:S03]  /*4900*/  LOP3.LUT P0, RZ, R196, 0xff, RZ, 0xc0, !PT ;  /* 0x000000ffc4ff7812 */ /* 0x000fc6000780c0ff */
[----:B------:R-:W-:-:S04]  /*4910*/  @P5 FFMA.FTZ R184, R0, R184, UR10 ;  /* 0x0000000a00b85e23 */ /* 0x000fc800080100b8 */
[----:B------:R-:W-:-:S04]  /*4920*/  @P5 FADD.FTZ R184, R3, -R184 ;  /* 0x800000b803b85221 */ /* 0x000fc80000010000 */
[----:B------:R-:W-:Y:S02]  /*4930*/  @P5 FFMA.FTZ R185, R184, UR32, R185 ;  /* 0x00000020b8b95c23 */ /* 0x000fe400080100b9 */
[----:B------:R-:W-:Y:S02]  /*4940*/  @P0 HADD2.F32 R186, -RZ, R88.H0_H0 ;  /* 0x20000058ffba0230 */ /* 0x000fe40000004100 */
[----:B------:R-:W-:Y:S01]  /*4950*/  FMUL.FTZ R184, R185, UR23 ;  /* 0x00000017b9b87c20 */ /* 0x000fe20008410000 */
[----:B------:R-:W-:-:S03]  /*4960*/  HFMA2 R185, -RZ, RZ, 0, 0 ;  /* 0x00000000ffb97431 */ /* 0x000fc600000001ff */
[----:B------:R-:W-:-:S04]  /*4970*/  FMUL.FTZ R184, R184, UR22 ;  /* 0x00000016b8b87c20 */ /* 0x000fc80008410000 */
[-C--:B------:R-:W-:Y:S01]  /*4980*/  @P0 FMUL.FTZ R185, R186, R184.reuse ;  /* 0x000000b8bab90220 */ /* 0x080fe20000410000 */
[----:B------:R-:W-:-:S03]  /*4990*/  FMUL.FTZ R184, R28, R184 ;  /* 0x000000b81cb87220 */ /* 0x000fc60000410000 */
[----:B------:R-:W-:Y:S02]  /*49a0*/  FADD.FTZ R120, R120, R185 ;  /* 0x000000b978787221 */ /* 0x000fe40000010000 */
[----:B------:R-:W-:-:S04]  /*49b0*/  FSEL R184, R184, RZ, P0 ;  /* 0x000000ffb8b87208 */ /* 0x000fc80000000000 */
[----:B------:R-:W-:-:S04]  /*49c0*/  F2FP.F16.F32.PACK_AB R184, RZ, R184 ;  /* 0x000000b8ffb8723e */ /* 0x000fc800000000ff */
[----:B------:R-:W-:-:S07]  /*49d0*/  PRMT R172, R184, 0x7610, R172 ;  /* 0x00007610b8ac7816 */ /* 0x000fce00000000ac */
.L_x_8953:
[----:B------:R-:W-:Y:S05]  /*49e0*/  BRA.U !UP3, `(.L_x_8954) ;  /* 0x000000010b407547 */ /* 0x000fea000b800000 */
[----:B------:R-:W-:Y:S01]  /*49f0*/  MOV R184, UR8 ;  /* 0x0000000800b87c02 */ /* 0x000fe20008000f00 */
[----:B-----5:R-:W-:Y:S01]  /*4a00*/  HADD2.F32 R185, -RZ, R152.H1_H1 ;  /* 0x30000098ffb97230 */ /* 0x020fe20000004100 */
[----:B------:R-:W-:-:S03]  /*4a10*/  LOP3.LUT P0, RZ, R196, 0xff00, RZ, 0xc0, !PT ;  /* 0x0000ff00c4ff7812 */ /* 0x000fc6000780c0ff */
[----:B------:R-:W-:-:S04]  /*4a20*/  @P5 FFMA.FTZ R184, R240, R184, UR10 ;  /* 0x0000000af0b85e23 */ /* 0x000fc800080100b8 */
[----:B------:R-:W-:-:S04]  /*4a30*/  @P5 FADD.FTZ R184, R239, -R184 ;  /* 0x800000b8efb85221 */ /* 0x000fc80000010000 */
[----:B------:R-:W-:Y:S02]  /*4a40*/  @P5 FFMA.FTZ R185, R184, UR32, R185 ;  /* 0x00000020b8b95c23 */ /* 0x000fe400080100b9 */
[----:B------:R-:W-:Y:S02]  /*4a50*/  @P0 HADD2.F32 R186, -RZ, R88.H1_H1 ;  /* 0x30000058ffba0230 */ /* 0x000fe40000004100 */
[----:B------:R-:W-:Y:S01]  /*4a60*/  FMUL.FTZ R184, R185, UR23 ;  /* 0x00000017b9b87c20 */ /* 0x000fe20008410000 */
[----:B------:R-:W-:-:S03]  /*4a70*/  MOV R185, RZ ;  /* 0x000000ff00b97202 */ /* 0x000fc60000000f00 */
[----:B------:R-:W-:-:S04]  /*4a80*/  FMUL.FTZ R184, R184, UR22 ;  /* 0x00000016b8b87c20 */ /* 0x000fc80008410000 */
[-C--:B------:R-:W-:Y:S01]  /*4a90*/  @P0 FMUL.FTZ R185, R186, R184.reuse ;  /* 0x000000b8bab90220 */ /* 0x080fe20000410000 */
[----:B------:R-:W-:-:S03]  /*4aa0*/  FMUL.FTZ R184, R29, R184 ;  /* 0x000000b81db87220 */ /* 0x000fc60000410000 */
[----:B------:R-:W-:Y:S02]  /*4ab0*/  FADD.FTZ R121, R121, R185 ;  /* 0x000000b979797221 */ /* 0x000fe40000010000 */
[----:B------:R-:W-:-:S04]  /*4ac0*/  FSEL R184, R184, RZ, P0 ;  /* 0x000000ffb8b87208 */ /* 0x000fc80000000000 */
[----:B------:R-:W-:-:S04]  /*4ad0*/  F2FP.F16.F32.PACK_AB R184, RZ, R184 ;  /* 0x000000b8ffb8723e */ /* 0x000fc800000000ff */
[----:B------:R-:W-:-:S07]  /*4ae0*/  PRMT R172, R172, 0x5410, R184 ;  /* 0x00005410acac7816 */ /* 0x000fce00000000b8 */
.L_x_8954:
[----:B------:R-:W-:Y:S05]  /*4af0*/  BRA.U !UP3, `(.L_x_8955) ;  /* 0x000000010b407547 */ /* 0x000fea000b800000 */
        /* <DEDUP_REMOVED lines=16> */
.L_x_8955:
        /* <DEDUP_REMOVED lines=17> */
.L_x_8956:
        /* <DEDUP_REMOVED lines=17> */
.L_x_8957:
        /* <DEDUP_REMOVED lines=17> */
.L_x_8958:
        /* <DEDUP_REMOVED lines=17> */
.L_x_8959:
[----:B------:R-:W-:Y:S05]  /*5040*/  BRA.U !UP3, `(.L_x_8942) ;  /* 0x000000090b847547 */ /* 0x000fea000b800000 */
[----:B------:R-:W-:Y:S01]  /*5050*/  MOV R184, UR8 ;  /* 0x0000000800b87c02 */ /* 0x000fe20008000f00 */
[----:B-----5:R-:W-:Y:S01]  /*5060*/  HADD2.F32 R185, -RZ, R155.H1_H1 ;  /* 0x3000009bffb97230 */ /* 0x020fe20000004100 */
[----:B------:R-:W-:-:S03]  /*5070*/  ISETP.GE.U32.AND P0, PT, R196, RZ, PT ;  /* 0x000000ffc400720c */ /* 0x000fc60003f06070 */
[----:B------:R-:W-:Y:S01]  /*5080*/  @P5 FFMA.FTZ R184, R7, R184, UR10 ;  /* 0x0000000a07b85e23 */ /* 0x000fe200080100b8 */
[----:B------:R-:W-:-:S03]  /*5090*/  ISETP.GE.U32.AND.EX P0, PT, R197, 0x1000000, PT, P0 ;  /* 0x01000000c500780c */ /* 0x000fc60003f06100 */
[----:B------:R-:W-:-:S04]  /*50a0*/  @P5 FADD.FTZ R184, R8, -R184 ;  /* 0x800000b808b85221 */ /* 0x000fc80000010000 */
[----:B------:R-:W-:-:S04]  /*50b0*/  @P5 FFMA.FTZ R185, R184, UR32, R185 ;  /* 0x00000020b8b95c23 */ /* 0x000fc800080100b9 */
[----:B------:R-:W-:Y:S01]  /*50c0*/  FMUL.FTZ R184, R185, UR23 ;  /* 0x00000017b9b87c20 */ /* 0x000fe20008410000 */
[----:B------:R-:W-:Y:S01]  /*50d0*/  MOV R185, RZ ;  /* 0x000000ff00b97202 */ /* 0x000fe20000000f00 */
[----:B------:R-:W-:Y:S02]  /*50e0*/  @P0 HADD2.F32 R186, -RZ, R91.H1_H1 ;  /* 0x3000005bffba0230 */ /* 0x000fe40000004100 */
[----:B------:R-:W-:-:S04]  /*50f0*/  FMUL.FTZ R184, R184, UR22 ;  /* 0x00000016b8b87c20 */ /* 0x000fc80008410000 */
[-C--:B------:R-:W-:Y:S01]  /*5100*/  @P0 FMUL.FTZ R185, R186, R184.reuse ;  /* 0x000000b8bab90220 */ /* 0x080fe20000410000 */
[----:B------:R-:W-:-:S03]  /*5110*/  FMUL.FTZ R184, R35, R184 ;  /* 0x000000b823b87220 */ /* 0x000fc60000410000 */
[----:B------:R-:W-:Y:S02]  /*5120*/  FADD.FTZ R127, R127, R185 ;  /* 0x000000b97f7f7221 */ /* 0x000fe40000010000 */
[----:B------:R-:W-:-:S04]  /*5130*/  FSEL R184, R184, RZ, P0 ;  /* 0x000000ffb8b87208 */ /* 0x000fc80000000000 */
[----:B------:R-:W-:-:S04]  /*5140*/  F2FP.F16.F32.PACK_AB R184, RZ, R184 ;  /* 0x000000b8ffb8723e */ /* 0x000fc800000000ff */
[----:B------:R-:W-:Y:S01]  /*5150*/  PRMT R175, R175, 0x5410, R184 ;  /* 0x00005410afaf7816 */ /* 0x000fe200000000b8 */
[----:B------:R-:W-:Y:S06]  /*5160*/  BRA `(.L_x_8942) ;  /* 0x00000008003c7947 */ /* 0x000fec0003800000 */
.L_x_8952:
[----:B------:R-:W-:Y:S01]  /*5170*/  ISETP.LT.AND P0, PT, RZ, UR33, PT ;  /* 0x00000021ff007c0c */ /* 0x000fe2000bf01270 */
[--C-:B-----5:R-:W-:Y:S01]  /*5180*/  HADD2.F32 R84, -RZ, R152.reuse.H1_H1 ;  /* 0x30000098ff547230 */ /* 0x120fe20000004100 */
[----:B------:R-:W-:Y:S01]  /*5190*/  PLOP3.LUT P5, PT, PT, PT, UP2, 0x80, 0x8 ;  /* 0x000000000008781c */ /* 0x000fe20003faf028 */
[----:B------:R-:W-:Y:S01]  /*51a0*/  HADD2.F32 R184, -RZ, R152.H0_H0 ;  /* 0x20000098ffb87230 */ /* 0x000fe20000004100 */
[----:B------:R-:W-:Y:S02]  /*51b0*/  MOV R85, UR8 ;  /* 0x0000000800557c02 */ /* 0x000fe40008000f00 */
[----:B------:R-:W-:-:S07]  /*51c0*/  MOV R86, UR8 ;  /* 0x0000000800567c02 */ /* 0x000fce0008000f00 */
        /* <DEDUP_REMOVED lines=18> */
.L_x_8960:
[----:B------:R-:W-:Y:S05]  /*52f0*/  BRA.U !UP3, `(.L_x_8961) ;  /* 0x000000010b2c7547 */ /* 0x000fea000b800000 */
[----:B------:R-:W-:Y:S01]  /*5300*/  LOP3.LUT P5, RZ, R196, 0xff00, RZ, 0xc0, !PT ;  /* 0x0000ff00c4ff7812 */ /* 0x000fe200078ac0ff */
        /* <DEDUP_REMOVED lines=10> */
.L_x_8961:
[----:B------:R-:W-:-:S05]  /*53b0*/  MOV R85, UR8 ;  /* 0x0000000800557c02 */ /* 0x000fca0008000f00 */
[----:B------:R-:W-:-:S04]  /*53c0*/  @P0 FFMA.FTZ R85, R238, R85, UR10 ;  /* 0x0000000aee550e23 */ /* 0x000fc80008010055 */
[----:B------:R-:W-:Y:S01]  /*53d0*/  @P0 FADD.FTZ R86, R237, -R85 ;  /* 0x80000055ed560221 */ /* 0x000fe20000010000 */
[----:B------:R-:W-:-:S05]  /*53e0*/  HADD2.F32 R85, -RZ, R153.H0_H0 ;  /* 0x20000099ff557230 */ /* 0x000fca0000004100 */
        /* <DEDUP_REMOVED lines=13> */
.L_x_8962:
[----:B------:R-:W-:Y:S01]  /*54c0*/  MOV R86, UR8 ;  /* 0x0000000800567c02 */ /* 0x000fe20008000f00 */
[----:B------:R-:W-:-:S04]  /*54d0*/  HADD2.F32 R185, -RZ, R153.H1_H1 ;  /* 0x30000099ffb97230 */ /* 0x000fc80000004100 */
        /* <DEDUP_REMOVED lines=15> */
.L_x_8963:
        /* <DEDUP_REMOVED lines=17> */
.L_x_8964:
        /* <DEDUP_REMOVED lines=17> */
.L_x_8965:
        /* <DEDUP_REMOVED lines=25> */
.L_x_8966:
[----:B------:R-:W-:Y:S01]  /*5980*/  F2FP.F16.F32.PACK_AB R87, R184, R87 ;  /* 0x00000057b857723e */ /* 0x000fe200000000ff */
[----:B------:R-:W-:Y:S06]  /*5990*/  BRA.U !UP3, `(.L_x_8942) ;  /* 0x000000010b307547 */ /* 0x000fec000b800000 */
[----:B------:R-:W-:Y:S01]  /*59a0*/  ISETP.GE.U32.AND P0, PT, R196, RZ, PT ;  /* 0x000000ffc400720c */ /* 0x000fe20003f06070 */
        /* <DEDUP_REMOVED lines=10> */
[----:B------:R-:W-:-:S07]  /*5a50*/  PRMT R175, R175, 0x5410, R184 ;  /* 0x00005410afaf7816 */ /* 0x000fce00000000b8 */
.L_x_8942:
        /* <DEDUP_REMOVED lines=9> */
[----:B-1----:R-:W-:-:S12]  /*5af0*/  HFMA2 R180, -RZ, RZ, 0, 9.5367431640625e-07 ;  /* 0x00000010ffb47431 */ /* 0x002fd800000001ff */
[C---:B0-----:R-:W-:Y:S01]  /*5b00*/  @P0 IMAD.WIDE.U32 R180, R182.reuse, R180, UR6 ;  /* 0x00000006b6b40e25 */ /* 0x041fe2000f8e00b4 */
[----:B------:R-:W-:-:S04]  /*5b10*/  IADD3 R182, PT, PT, R182, 0x80, RZ ;  /* 0x00000080b6b67810 */ /* 0x000fc80007ffe0ff */
[----:B------:R0:W-:Y:S03]  /*5b20*/  @P5 STG.E.128 desc[UR20][R180.64], R172 ;  /* 0x000000acb4005986 */ /* 0x0001e6000c101d14 */
.L_x_8917:
[----:B------:R-:W-:Y:S05]  /*5b30*/  BSYNC.RECONVERGENT B0 ;  /* 0x0000000000007941 */ /* 0x000fea0003800200 */
.L_x_8916:
        /* <DEDUP_REMOVED lines=8> */
.L_x_8969:
[----:B------:R-:W-:Y:S05]  /*5bc0*/  BRA.U !UP0, `(.L_x_8970) ;  /* 0x0000001108787547 */ /* 0x000fea000b800000 */
[----:B------:R-:W-:-:S04]  /*5bd0*/  UISETP.NE.U32.AND UP0, UPT, UR26, URZ, UPT ;  /* 0x000000ff1a00728c */ /* 0x000fc8000bf05070 */
[----:B------:R-:W-:-:S06]  /*5be0*/  UISETP.NE.AND.EX UP0, UPT, UR27, URZ, UPT, UP0 ;  /* 0x000000ff1b00728c */ /* 0x000fcc000bf05300 */
[----:B------:R-:W-:-:S13]  /*5bf0*/  PLOP3.LUT P5, PT, PT, PT, UP0, 0x80, 0x8 ;  /* 0x000000000008781c */ /* 0x000fda0003faf008 */
[----:B------:R-:W-:Y:S05]  /*5c00*/  @!P5 BRA `(.L_x_8971) ;  /* 0x00000008003cd947 */ /* 0x000fea0003800000 */
[----:B------:R-:W-:Y:S01]  /*5c10*/  ISETP.LT.AND P0, PT, RZ, UR33, PT ;  /* 0x00000021ff007c0c */ /* 0x000fe2000bf01270 */
[--C-:B-----5:R-:W-:Y:S01]  /*5c20*/  HADD2.F32 R84, -RZ, R156.reuse.H1_H1 ;  /* 0x3000009cff547230 */ /* 0x120fe20000004100 */
[----:B------:R-:W-:Y:S01]  /*5c30*/  MOV R86, UR8 ;  /* 0x0000000800567c02 */ /* 0x000fe20008000f00 */
[----:B0-----:R-:W-:Y:S01]  /*5c40*/  HADD2.F32 R180, -RZ, R156.H0_H0 ;  /* 0x2000009cffb47230 */ /* 0x001fe20000004100 */
[----:B------:R-:W-:-:S09]  /*5c50*/  MOV R85, UR8 ;  /* 0x0000000800557c02 */ /* 0x000fd20008000f00 */
        /* <DEDUP_REMOVED lines=18> */
.L_x_8972:
[----:B------:R-:W-:Y:S05]  /*5d80*/  BRA.U !UP3, `(.L_x_8973) ;  /* 0x000000010b2c7547 */ /* 0x000fea000b800000 */
[----:B------:R-:W-:Y:S01]  /*5d90*/  LOP3.LUT P6, RZ, R194, 0xff00, RZ, 0xc0, !PT ;  /* 0x0000ff00c2ff7812 */ /* 0x000fe200078cc0ff */
[----:B------:R-:W-:Y:S01]  /*5da0*/  FMUL.FTZ R85, R84, UR23 ;  /* 0x0000001754557c20 */ /* 0x000fe20008410000 */
[----:B------:R-:W-:-:S03]  /*5db0*/  HFMA2 R86, -RZ, RZ, 0, 0 ;  /* 0x00000000ff567431 */ /* 0x000fc600000001ff */
        /* <DEDUP_REMOVED lines=8> */
.L_x_8973:
        /* <DEDUP_REMOVED lines=17> */
.L_x_8974:
        /* <DEDUP_REMOVED lines=17> */
.L_x_8975:
[----:B------:R-:W-:Y:S01]  /*6060*/  MOV R86, UR8 ;  /* 0x0000000800567c02 */ /* 0x000fe20008000f00 */
[----:B------:R-:W-:-:S04]  /*6070*/  HADD2.F32 R184, -RZ, R158.H0_H0 ;  /* 0x2000009effb87230 */ /* 0x000fc80000004100 */
        /* <DEDUP_REMOVED lines=15> */
.L_x_8976:
[----:B------:R-:W-:-:S05]  /*6170*/  MOV R86, UR8 ;  /* 0x0000000800567c02 */ /* 0x000fca0008000f00 */
[----:B------:R-:W-:-:S04]  /*6180*/  @P0 FFMA.FTZ R86, R19, R86, UR10 ;  /* 0x0000000a13560e23 */ /* 0x000fc80008010056 */
[----:B------:R-:W-:Y:S01]  /*6190*/  @P0 FADD.FTZ R87, R20, -R86 ;  /* 0x8000005614570221 */ /* 0x000fe20000010000 */
[----:B------:R-:W-:-:S05]  /*61a0*/  HADD2.F32 R86, -RZ, R158.H1_H1 ;  /* 0x3000009eff567230 */ /* 0x000fca0000004100 */
        /* <DEDUP_REMOVED lines=13> */
.L_x_8977:
        /* <DEDUP_REMOVED lines=25> */
.L_x_8978:
[----:B------:R-:W-:Y:S01]  /*6410*/  F2FP.F16.F32.PACK_AB R87, R180, R87 ;  /* 0x00000057b457723e */ /* 0x000fe200000000ff */
[----:B------:R-:W-:Y:S06]  /*6420*/  BRA.U !UP3, `(.L_x_8979) ;  /* 0x000000210b507547 */ /* 0x000fec000b800000 */
[----:B------:R-:W-:Y:S01]  /*6430*/  ISETP.GE.U32.AND P0, PT, R194, RZ, PT ;  /* 0x000000ffc200720c */ /* 0x000fe20003f06070 */
[----:B------:R-:W-:Y:S01]  /*6440*/  FMUL.FTZ R180, R180, UR23 ;  /* 0x00000017b4b47c20 */ /* 0x000fe20008410000 */
[----:B------:R-:W-:Y:S02]  /*6450*/  HFMA2 R181, -RZ, RZ, 0, 0 ;  /* 0x00000000ffb57431 */ /* 0x000fe400000001ff */
        /* <DEDUP_REMOVED lines=10> */
.L_x_8971:
[----:B------:R-:W-:Y:S01]  /*6500*/  ISETP.LT.AND P6, PT, RZ, UR33, PT ;  /* 0x00000021ff007c0c */ /* 0x000fe2000bfc1270 */
[----:B------:R-:W-:-:S12]  /*6510*/  BRA.U !UP3, `(.L_x_8980) ;  /* 0x000000010b407547 */ /* 0x000fd8000b800000 */
[----:B0-----:R-:W-:Y:S01]  /*6520*/  MOV R180, UR8 ;  /* 0x0000000800b47c02 */ /* 0x001fe20008000f00 */
[----:B-----5:R-:W-:Y:S01]  /*6530*/  HADD2.F32 R181, -RZ, R156.H0_H0 ;  /* 0x2000009cffb57230 */ /* 0x020fe20000004100 */
[----:B------:R-:W-:-:S03]  /*6540*/  LOP3.LUT P0, RZ, R194, 0xff, RZ, 0xc0, !PT ;  /* 0x000000ffc2ff7812 */ /* 0x000fc6000780c0ff */
[----:B------:R-:W-:-:S04]  /*6550*/  @P6 FFMA.FTZ R180, R9, R180, UR10 ;  /* 0x0000000a09b46e23 */ /* 0x000fc800080100b4 */
[----:B------:R-:W-:-:S04]  /*6560*/  @P6 FADD.FTZ R180, R11, -R180 ;  /* 0x800000b40bb46221 */ /* 0x000fc80000010000 */
[----:B------:R-:W-:Y:S02]  /*6570*/  @P6 FFMA.FTZ R181, R180, UR32, R181 ;  /* 0x00000020b4b56c23 */ /* 0x000fe400080100b5 */
[----:B------:R-:W-:Y:S02]  /*6580*/  @P0 HADD2.F32 R184, -RZ, R88.H0_H0 ;  /* 0x20000058ffb80230 */ /* 0x000fe40000004100 */
        /* <DEDUP_REMOVED lines=9> */
.L_x_8980:
[----:B------:R-:W-:Y:S05]  /*6620*/  BRA.U !UP3, `(.L_x_8981) ;  /* 0x000000010b407547 */ /* 0x000fea000b800000 */
[----:B0-----:R-:W-:Y:S01]  /*6630*/  MOV R180, UR8 ;  /* 0x0000000800b47c02 */ /* 0x001fe20008000f00 */
[----:B-----5:R-:W-:Y:S01]  /*6640*/  HADD2.F32 R181, -RZ, R156.H1_H1 ;  /* 0x3000009cffb57230 */ /* 0x020fe20000004100 */
[----:B------:R-:W-:-:S03]  /*6650*/  LOP3.LUT P0, RZ, R194, 0xff00, RZ, 0xc0, !PT ;  /* 0x0000ff00c2ff7812 */ /* 0x000fc6000780c0ff */
[----:B------:R-:W-:-:S04]  /*6660*/  @P6 FFMA.FTZ R180, R10, R180, UR10 ;  /* 0x0000000a0ab46e23 */ /* 0x000fc800080100b4 */
[----:B------:R-:W-:-:S04]  /*6670*/  @P6 FADD.FTZ R180, R13, -R180 ;  /* 0x800000b40db46221 */ /* 0x000fc80000010000 */
[----:B------:R-:W-:Y:S02]  /*6680*/  @P6 FFMA.FTZ R181, R180, UR32, R181 ;  /* 0x00000020b4b56c23 */ /* 0x000fe400080100b5 */
[----:B------:R-:W-:Y:S02]  /*6690*/  @P0 HADD2.F32 R184, -RZ, R88.H1_H1 ;  /* 0x30000058ffb80230 */ /* 0x000fe40000004100 */
        /* <DEDUP_REMOVED lines=9> */
.L_x_8981:
[----:B------:R-:W-:Y:S05]  /*6730*/  BRA.U !UP3, `(.L_x_8982) ;  /* 0x000000010b407547 */ /* 0x000fea000b800000 */
        /* <DEDUP_REMOVED lines=16> */
.L_x_8982:
        /* <DEDUP_REMOVED lines=17> */
.L_x_8983:
        /* <DEDUP_REMOVED lines=17> */
.L_x_8984:
        /* <DEDUP_REMOVED lines=17> */
.L_x_8985:
        /* <DEDUP_REMOVED lines=17> */
.L_x_8986:
[----:B------:R-:W-:Y:S05]  /*6c80*/  BRA.U !UP3, `(.L_x_8979) ;  /* 0x000000190b387547 */ /* 0x000fea000b800000 */
[----:B0-----:R-:W-:Y:S01]  /*6c90*/  MOV R180, UR8 ;  /* 0x0000000800b47c02 */ /* 0x001fe20008000f00 */
[----:B-----5:R-:W-:Y:S01]  /*6ca0*/  HADD2.F32 R181, -RZ, R159.H1_H1 ;  /* 0x3000009fffb57230 */ /* 0x020fe20000004100 */
[----:B------:R-:W-:-:S03]  /*6cb0*/  ISETP.GE.U32.AND P0, PT, R194, RZ, PT ;  /* 0x000000ffc200720c */ /* 0x000fc60003f06070 */
[----:B------:R-:W-:Y:S01]  /*6cc0*/  @P6 FFMA.FTZ R180, R23, R180, UR10 ;  /* 0x0000000a17b46e23 */ /* 0x000fe200080100b4 */
[----:B------:R-:W-:-:S03]  /*6cd0*/  ISETP.GE.U32.AND.EX P0, PT, R195, 0x1000000, PT, P0 ;  /* 0x01000000c300780c */ /* 0x000fc60003f06100 */
[----:B------:R-:W-:-:S04]  /*6ce0*/  @P6 FADD.FTZ R180, R188, -R180 ;  /* 0x800000b4bcb46221 */ /* 0x000fc80000010000 */
[----:B------:R-:W-:-:S04]  /*6cf0*/  @P6 FFMA.FTZ R181, R180, UR32, R181 ;  /* 0x00000020b4b56c23 */ /* 0x000fc800080100b5 */
[----:B------:R-:W-:Y:S01]  /*6d00*/  FMUL.FTZ R180, R181, UR23 ;  /* 0x00000017b5b47c20 */ /* 0x000fe20008410000 */
[----:B------:R-:W-:Y:S02]  /*6d10*/  HFMA2 R181, -RZ, RZ, 0, 0 ;  /* 0x00000000ffb57431 */ /* 0x000fe400000001ff */
        /* <DEDUP_REMOVED lines=9> */
.L_x_8970:
        /* <DEDUP_REMOVED lines=21> */
[----:B0-----:R-:W-:-:S07]  /*6f00*/  PRMT R172, R85, 0x7610, R172 ;  /* 0x0000761055ac7816 */ /* 0x001fce00000000ac */
.L_x_8988:
        /* <DEDUP_REMOVED lines=10> */
[----:B0-----:R-:W-:-:S05]  /*6fb0*/  @P6 HADD2.F32 R180, -RZ, R88.H1_H1 ;  /* 0x30000058ffb46230 */ /* 0x001fca0000004100 */
[-C--:B------:R-:W-:Y:S01]  /*6fc0*/  @P6 FMUL.FTZ R86, R180, R85.reuse ;  /* 0x00000055b4566220 */ /* 0x080fe20000410000 */
[----:B------:R-:W-:-:S03]  /*6fd0*/  FMUL.FTZ R85, R37, R85 ;  /* 0x0000005525557220 */ /* 0x000fc60000410000 */
[----:B------:R-:W-:Y:S02]  /*6fe0*/  FADD.FTZ R129, R129, R86 ;  /* 0x0000005681817221 */ /* 0x000fe40000010000 */
[----:B------:R-:W-:-:S04]  /*6ff0*/  FSEL R85, R85, RZ, P6 ;  /* 0x000000ff55557208 */ /* 0x000fc80003000000 */
[----:B------:R-:W-:-:S04]  /*7000*/  F2FP.F16.F32.PACK_AB R85, RZ, R85 ;  /* 0x00000055ff55723e */ /* 0x000fc800000000ff */
[----:B------:R-:W-:-:S07]  /*7010*/  PRMT R172, R172, 0x5410, R85 ;  /* 0x00005410acac7816 */ /* 0x000fce0000000055 */
.L_x_8989:
        /* <DEDUP_REMOVED lines=17> */
.L_x_8990:
        /* <DEDUP_REMOVED lines=17> */
.L_x_8991:
        /* <DEDUP_REMOVED lines=17> */
.L_x_8992:
        /* <DEDUP_REMOVED lines=17> */
.L_x_8993:
        /* <DEDUP_REMOVED lines=25> */
.L_x_8994:
[----:B------:R-:W-:Y:S01]  /*75f0*/  F2FP.F16.F32.PACK_AB R87, R180, R87 ;  /* 0x00000057b457723e */ /* 0x000fe200000000ff */
[----:B------:R-:W-:Y:S06]  /*7600*/  BRA.U !UP3, `(.L_x_8979) ;  /* 0x0000000d0bd87547 */ /* 0x000fec000b800000 */
[----:B-----5:R-:W-:Y:S01]  /*7610*/  ISETP.GE.U32.AND P0, PT, R194, RZ, PT ;  /* 0x000000ffc200720c */ /* 0x020fe20003f06070 */
        /* <DEDUP_REMOVED lines=12> */
.L_x_8987:
[----:B------:R-:W-:Y:S05]  /*76e0*/  BRA.U !UP3, `(.L_x_8995) ;  /* 0x000000010b707547 */ /* 0x000fea000b800000 */
[----:B-----5:R-:W-:Y:S01]  /*76f0*/  LOP3.LUT P0, RZ, R194, 0xff, RZ, 0xc0, !PT ;  /* 0x000000ffc2ff7812 */ /* 0x020fe2000780c0ff */
[----:B------:R-:W-:Y:S01]  /*7700*/  BSSY.RECONVERGENT B1, `(.L_x_8996) ;  /* 0x000000d000017945 */ /* 0x000fe20003800200 */
[----:B0-----:R-:W-:-:S11]  /*7710*/  MOV R180, RZ ;  /* 0x000000ff00b47202 */ /* 0x001fd60000000f00 */
        /* <DEDUP_REMOVED lines=11> */
.L_x_8997:
[----:B------:R-:W-:Y:S05]  /*77d0*/  BSYNC.RECONVERGENT B1 ;  /* 0x0000000000017941 */ /* 0x000fea0003800200 */
.L_x_8996:
        /* <DEDUP_REMOVED lines=13> */
.L_x_8995:
[----:B------:R-:W-:Y:S05]  /*78b0*/  BRA.U !UP3, `(.L_x_8998) ;  /* 0x000000010b707547 */ /* 0x000fea000b800000 */
[----:B-----5:R-:W-:Y:S01]  /*78c0*/  LOP3.LUT P0, RZ, R194, 0xff00, RZ, 0xc0, !PT ;  /* 0x0000ff00c2ff7812 */ /* 0x020fe2000780c0ff */
[----:B------:R-:W-:Y:S01]  /*78d0*/  BSSY.RECONVERGENT B1, `(.L_x_8999) ;  /* 0x000000d000017945 */ /* 0x000fe20003800200 */
[----:B0-----:R-:W-:-:S11]  /*78e0*/  HFMA2 R180, -RZ, RZ, 0, 0 ;  /* 0x00000000ffb47431 */ /* 0x001fd600000001ff */
        /* <DEDUP_REMOVED lines=11> */
.L_x_9000:
[----:B------:R-:W-:Y:S05]  /*79a0*/  BSYNC.RECONVERGENT B1 ;  /* 0x0000000000017941 */ /* 0x000fea0003800200 */
.L_x_8999:
        /* <DEDUP_REMOVED lines=13> */
.L_x_8998:
        /* <DEDUP_REMOVED lines=15> */
.L_x_9003:
[----:B------:R-:W-:Y:S05]  /*7b70*/  BSYNC.RECONVERGENT B1 ;  /* 0x0000000000017941 */ /* 0x000fea0003800200 */
.L_x_9002:
        /* <DEDUP_REMOVED lines=13> */
.L_x_9001:
        /* <DEDUP_REMOVED lines=15> */
.L_x_9006:
[----:B------:R-:W-:Y:S05]  /*7d40*/  BSYNC.RECONVERGENT B1 ;  /* 0x0000000000017941 */ /* 0x000fea0003800200 */
.L_x_9005:
        /* <DEDUP_REMOVED lines=13> */
.L_x_9004:
        /* <DEDUP_REMOVED lines=15> */
.L_x_9009:
[----:B------:R-:W-:Y:S05]  /*7f10*/  BSYNC.RECONVERGENT B1 ;  /* 0x0000000000017941 */ /* 0x000fea0003800200 */
.L_x_9008:
        /* <DEDUP_REMOVED lines=13> */
.L_x_9007:
        /* <DEDUP_REMOVED lines=15> */
.L_x_9012:
[----:B------:R-:W-:Y:S05]  /*80e0*/  BSYNC.RECONVERGENT B1 ;  /* 0x0000000000017941 */ /* 0x000fea0003800200 */
.L_x_9011:
        /* <DEDUP_REMOVED lines=13> */
.L_x_9010:
        /* <DEDUP_REMOVED lines=15> */
.L_x_9015:
[----:B------:R-:W-:Y:S05]  /*82b0*/  BSYNC.RECONVERGENT B1 ;  /* 0x0000000000017941 */ /* 0x000fea0003800200 */
.L_x_9014:
        /* <DEDUP_REMOVED lines=13> */
.L_x_9013:
[----:B------:R-:W-:Y:S05]  /*8390*/  BRA.U !UP3, `(.L_x_8979) ;  /* 0x000000010b747547 */ /* 0x000fea000b800000 */
[----:B-----5:R-:W-:Y:S01]  /*83a0*/  ISETP.GE.U32.AND P0, PT, R194, RZ, PT ;  /* 0x000000ffc200720c */ /* 0x020fe20003f06070 */
[----:B------:R-:W-:Y:S01]  /*83b0*/  BSSY.RECONVERGENT B1, `(.L_x_9016) ;  /* 0x000000e000017945 */ /* 0x000fe20003800200 */
[----:B0-----:R-:W-:Y:S02]  /*83c0*/  HFMA2 R180, -RZ, RZ, 0, 0 ;  /* 0x00000000ffb47431 */ /* 0x001fe400000001ff */
        /* <DEDUP_REMOVED lines=12> */
.L_x_9017:
[----:B------:R-:W-:Y:S05]  /*8490*/  BSYNC.RECONVERGENT B1 ;  /* 0x0000000000017941 */ /* 0x000fea0003800200 */
.L_x_9016:
        /* <DEDUP_REMOVED lines=13> */
.L_x_8979:
[----:B0-----:R-:W0:Y:S01]  /*8570*/  @P5 LDC.64 R180, c[0x0][0x478] ;  /* 0x00011e00ffb45b82 */ /* 0x001e220000000a00 */
[----:B------:R-:W1:Y:S01]  /*8580*/  @UP3 LDCU.64 UR6, c[0x0][0x468] ;  /* 0x00008d00ff0637ac */ /* 0x000e620008000a00 */
[----:B------:R-:W-:Y:S01]  /*8590*/  PLOP3.LUT P0, PT, PT, PT, UP3, 0x80, 0x8 ;  /* 0x000000000008781c */ /* 0x000fe20003f0f038 */
[C---:B0-----:R-:W-:Y:S01]  /*85a0*/  @P5 IMAD.WIDE.U32 R180, R183.reuse, 0x10, R180 ;  /* 0x00000010b7b45825 */ /* 0x041fe200078e00b4 */
[----:B------:R-:W-:-:S04]  /*85b0*/  IADD3 R183, PT, PT, R183, 0x80, RZ ;  /* 0x00000080b7b77810 */ /* 0x000fc80007ffe0ff */
[----:B------:R0:W-:Y:S01]  /*85c0*/  @P5 STG.E.128 desc[UR20][R180.64], R84 ;  /* 0x00000054b4005986 */ /* 0x0001e2000c101d14 */
[----:B------:R-:W-:Y:S02]  /*85d0*/  PLOP3.LUT P5, PT, PT, PT, UP3, 0x80, 0x8 ;  /* 0x000000000008781c */ /* 0x000fe40003faf038 */
[----:B0-----:R-:W-:-:S05]  /*85e0*/  MOV R180, 0x10 ;  /* 0x0000001000b47802 */ /* 0x001fca0000000f00 */
[C---:B-1----:R-:W-:Y:S01]  /*85f0*/  @P0 IMAD.WIDE.U32 R180, R182.reuse, R180, UR6 ;  /* 0x00000006b6b40e25 */ /* 0x042fe2000f8e00b4 */
[----:B------:R-:W-:-:S05]  /*8600*/  IADD3 R182, PT, PT, R182, 0x80, RZ ;  /* 0x00000080b6b67810 */ /* 0x000fca0007ffe0ff */
[----:B------:R1:W-:Y:S02]  /*8610*/  @P5 STG.E.128 desc[UR20][R180.64], R172 ;  /* 0x000000acb4005986 */ /* 0x0003e4000c101d14 */
.L_x_8968:
[----:B------:R-:W-:Y:S05]  /*8620*/  BSYNC.RECONVERGENT B0 ;  /* 0x0000000000007941 */ /* 0x000fea0003800200 */
.L_x_8967:
        /* <DEDUP_REMOVED lines=8> */
.L_x_9020:
        /* <DEDUP_REMOVED lines=8> */
[----:B01----:R-:W-:Y:S01]  /*8730*/  HADD2.F32 R180, -RZ, R160.H0_H0 ;  /* 0x200000a0ffb47230 */ /* 0x003fe20000004100 */
        /* <DEDUP_REMOVED lines=19> */
.L_x_9023:
        /* <DEDUP_REMOVED lines=12> */
.L_x_9024:
        /* <DEDUP_REMOVED lines=17> */
.L_x_9025:
        /* <DEDUP_REMOVED lines=17> */
.L_x_9026:
        /* <DEDUP_REMOVED lines=17> */
.L_x_9027:
        /* <DEDUP_REMOVED lines=17> */
.L_x_9028:
        /* <DEDUP_REMOVED lines=25> */
.L_x_9029:
        /* <DEDUP_REMOVED lines=15> */
.L_x_9022:
[----:B------:R-:W-:Y:S01]  /*8ff0*/  ISETP.LT.AND P6, PT, RZ, UR33, PT ;  /* 0x00000021ff007c0c */ /* 0x000fe2000bfc1270 */
[----:B------:R-:W-:-:S12]  /*9000*/  BRA.U !UP3, `(.L_x_9031) ;  /* 0x000000010b407547 */ /* 0x000fd8000b800000 */
[----:B01----:R-:W-:Y:S01]  /*9010*/  MOV R180, UR8 ;  /* 0x0000000800b47c02 */ /* 0x003fe20008000f00 */
        /* <DEDUP_REMOVED lines=15> */
.L_x_9031:
[----:B------:R-:W-:Y:S05]  /*9110*/  BRA.U !UP3, `(.L_x_9032) ;  /* 0x000000010b407547 */ /* 0x000fea000b800000 */
[----:B01----:R-:W-:Y:S01]  /*9120*/  MOV R180, UR8 ;  /* 0x0000000800b47c02 */ /* 0x003fe20008000f00 */
        /* <DEDUP_REMOVED lines=15> */
.L_x_9032:
[----:B------:R-:W-:Y:S05]  /*9220*/  BRA.U !UP3, `(.L_x_9033) ;  /* 0x000000010b407547 */ /* 0x000fea000b800000 */
        /* <DEDUP_REMOVED lines=16> */
.L_x_9033:
        /* <DEDUP_REMOVED lines=17> */
.L_x_9034:
        /* <DEDUP_REMOVED lines=17> */
.L_x_9035:
        /* <DEDUP_REMOVED lines=17> */
.L_x_9036:
        /* <DEDUP_REMOVED lines=17> */
.L_x_9037:
[----:B------:R-:W-:Y:S05]  /*9770*/  BRA.U !UP3, `(.L_x_9030) ;  /* 0x000000190b387547 */ /* 0x000fea000b800000 */
[----:B01----:R-:W-:Y:S01]  /*9780*/  MOV R180, UR8 ;  /* 0x0000000800b47c02 */ /* 0x003fe20008000f00 */
        /* <DEDUP_REMOVED lines=17> */
.L_x_9021:
        /* <DEDUP_REMOVED lines=21> */
[----:B01----:R-:W-:-:S07]  /*99f0*/  PRMT R172, R85, 0x7610, R172 ;  /* 0x0000761055ac7816 */ /* 0x003fce00000000ac */
.L_x_9039:
        /* <DEDUP_REMOVED lines=10> */
[----:B01----:R-:W-:-:S05]  /*9aa0*/  @P6 HADD2.F32 R180, -RZ, R88.H1_H1 ;  /* 0x30000058ffb46230 */ /* 0x003fca0000004100 */
[-C--:B------:R-:W-:Y:S01]  /*9ab0*/  @P6 FMUL.FTZ R86, R180, R85.reuse ;  /* 0x00000055b4566220 */ /* 0x080fe20000410000 */
[----:B------:R-:W-:-:S03]  /*9ac0*/  FMUL.FTZ R85, R45, R85 ;  /* 0x000000552d557220 */ /* 0x000fc60000410000 */
[----:B------:R-:W-:Y:S02]  /*9ad0*/  FADD.FTZ R137, R137, R86 ;  /* 0x0000005689897221 */ /* 0x000fe40000010000 */
[----:B------:R-:W-:-:S04]  /*9ae0*/  FSEL R85, R85, RZ, P6 ;  /* 0x000000ff55557208 */ /* 0x000fc80003000000 */
[----:B------:R-:W-:-:S04]  /*9af0*/  F2FP.F16.F32.PACK_AB R85, RZ, R85 ;  /* 0x00000055ff55723e */ /* 0x000fc800000000ff */
[----:B------:R-:W-:-:S07]  /*9b00*/  PRMT R172, R172, 0x5410, R85 ;  /* 0x00005410acac7816 */ /* 0x000fce0000000055 */
.L_x_9040:
        /* <DEDUP_REMOVED lines=17> */
.L_x_9041:
        /* <DEDUP_REMOVED lines=17> */
.L_x_9042:
        /* <DEDUP_REMOVED lines=17> */
.L_x_9043:
        /* <DEDUP_REMOVED lines=17> */
.L_x_9044:
        /* <DEDUP_REMOVED lines=25> */
.L_x_9045:
        /* <DEDUP_REMOVED lines=15> */
.L_x_9038:
[----:B------:R-:W-:Y:S05]  /*a1d0*/  BRA.U !UP3, `(.L_x_9046) ;  /* 0x000000010b707547 */ /* 0x000fea000b800000 */
[----:B-----5:R-:W-:Y:S01]  /*a1e0*/  LOP3.LUT P0, RZ, R192, 0xff, RZ, 0xc0, !PT ;  /* 0x000000ffc0ff7812 */ /* 0x020fe2000780c0ff */
[----:B------:R-:W-:Y:S01]  /*a1f0*/  BSSY.RECONVERGENT B1, `(.L_x_9047) ;  /* 0x000000d000017945 */ /* 0x000fe20003800200 */
[----:B01----:R-:W-:-:S11]  /*a200*/  MOV R180, RZ ;  /* 0x000000ff00b47202 */ /* 0x003fd60000000f00 */
        /* <DEDUP_REMOVED lines=11> */
.L_x_9048:
[----:B------:R-:W-:Y:S05]  /*a2c0*/  BSYNC.RECONVERGENT B1 ;  /* 0x0000000000017941 */ /* 0x000fea0003800200 */
.L_x_9047:
        /* <DEDUP_REMOVED lines=13> */
.L_x_9046:
[----:B------:R-:W-:Y:S05]  /*a3a0*/  BRA.U !UP3, `(.L_x_9049) ;  /* 0x000000010b707547 */ /* 0x000fea000b800000 */
[----:B-----5:R-:W-:Y:S01]  /*a3b0*/  LOP3.LUT P0, RZ, R192, 0xff00, RZ, 0xc0, !PT ;  /* 0x0000ff00c0ff7812 */ /* 0x020fe2000780c0ff */
[----:B------:R-:W-:Y:S01]  /*a3c0*/  BSSY.RECONVERGENT B1, `(.L_x_9050) ;  /* 0x000000d000017945 */ /* 0x000fe20003800200 */
[----:B01----:R-:W-:-:S11]  /*a3d0*/  HFMA2 R180, -RZ, RZ, 0, 0 ;  /* 0x00000000ffb47431 */ /* 0x003fd600000001ff */
        /* <DEDUP_REMOVED lines=11> */
.L_x_9051:
[----:B------:R-:W-:Y:S05]  /*a490*/  BSYNC.RECONVERGENT B1 ;  /* 0x0000000000017941 */ /* 0x000fea0003800200 */
.L_x_9050:
        /* <DEDUP_REMOVED lines=13> */
.L_x_9049:
        /* <DEDUP_REMOVED lines=15> */
.L_x_9054:
[----:B------:R-:W-:Y:S05]  /*a660*/  BSYNC.RECONVERGENT B1 ;  /* 0x0000000000017941 */ /* 0x000fea0003800200 */
.L_x_9053:
        /* <DEDUP_REMOVED lines=13> */
.L_x_9052:
        /* <DEDUP_REMOVED lines=15> */
.L_x_9057:
[----:B------:R-:W-:Y:S05]  /*a830*/  BSYNC.RECONVERGENT B1 ;  /* 0x0000000000017941 */ /* 0x000fea0003800200 */
.L_x_9056:
        /* <DEDUP_REMOVED lines=13> */
.L_x_9055:
        /* <DEDUP_REMOVED lines=15> */
.L_x_9060:
[----:B------:R-:W-:Y:S05]  /*aa00*/  BSYNC.RECONVERGENT B1 ;  /* 0x0000000000017941 */ /* 0x000fea0003800200 */
.L_x_9059:
        /* <DEDUP_REMOVED lines=13> */
.L_x_9058:
        /* <DEDUP_REMOVED lines=15> */
.L_x_9063:
[----:B------:R-:W-:Y:S05]  /*abd0*/  BSYNC.RECONVERGENT B1 ;  /* 0x0000000000017941 */ /* 0x000fea0003800200 */
.L_x_9062:
        /* <DEDUP_REMOVED lines=13> */
.L_x_9061:
        /* <DEDUP_REMOVED lines=15> */
.L_x_9066:
[----:B------:R-:W-:Y:S05]  /*ada0*/  BSYNC.RECONVERGENT B1 ;  /* 0x0000000000017941 */ /* 0x000fea0003800200 */
.L_x_9065:
        /* <DEDUP_REMOVED lines=13> */
.L_x_9064:
[----:B------:R-:W-:Y:S05]  /*ae80*/  BRA.U !UP3, `(.L_x_9030) ;  /* 0x000000010b747547 */ /* 0x000fea000b800000 */
[----:B-----5:R-:W-:Y:S01]  /*ae90*/  ISETP.GE.U32.AND P0, PT, R192, RZ, PT ;  /* 0x000000ffc000720c */ /* 0x020fe20003f06070 */
[----:B------:R-:W-:Y:S01]  /*aea0*/  BSSY.RECONVERGENT B1, `(.L_x_9067) ;  /* 0x000000e000017945 */ /* 0x000fe20003800200 */
[----:B01----:R-:W-:Y:S02]  /*aeb0*/  HFMA2 R180, -RZ, RZ, 0, 0 ;  /* 0x00000000ffb47431 */ /* 0x003fe400000001ff */
        /* <DEDUP_REMOVED lines=12> */
.L_x_9068:
[----:B------:R-:W-:Y:S05]  /*af80*/  BSYNC.RECONVERGENT B1 ;  /* 0x0000000000017941 */ /* 0x000fea0003800200 */
.L_x_9067:
        /* <DEDUP_REMOVED lines=13> */
.L_x_9030:
[----:B01----:R-:W0:Y:S01]  /*b060*/  @P5 LDC.64 R180, c[0x0][0x478] ;  /* 0x00011e00ffb45b82 */ /* 0x003e220000000a00 */
        /* <DEDUP_REMOVED lines=10> */
.L_x_9019:
[----:B------:R-:W-:Y:S05]  /*b110*/  BSYNC.RECONVERGENT B0 ;  /* 0x0000000000007941 */ /* 0x000fea0003800200 */
.L_x_9018:
        /* <DEDUP_REMOVED lines=8> */
.L_x_9071:
        /* <DEDUP_REMOVED lines=8> */
[----:B012---:R-:W-:Y:S01]  /*b220*/  HADD2.F32 R180, -RZ, R24.H0_H0 ;  /* 0x20000018ffb47230 */ /* 0x007fe20000004100 */
        /* <DEDUP_REMOVED lines=19> */
.L_x_9074:
        /* <DEDUP_REMOVED lines=12> */
.L_x_9075:
        /* <DEDUP_REMOVED lines=17> */
.L_x_9076:
        /* <DEDUP_REMOVED lines=17> */
.L_x_9077:
        /* <DEDUP_REMOVED lines=17> */
.L_x_9078:
        /* <DEDUP_REMOVED lines=17> */
.L_x_9079:
        /* <DEDUP_REMOVED lines=25> */
.L_x_9080:
        /* <DEDUP_REMOVED lines=15> */
.L_x_9073:
[----:B------:R-:W-:Y:S01]  /*bae0*/  ISETP.LT.AND P6, PT, RZ, UR33, PT ;  /* 0x00000021ff007c0c */ /* 0x000fe2000bfc1270 */
[----:B------:R-:W-:-:S12]  /*baf0*/  BRA.U !UP3, `(.L_x_9082) ;  /* 0x000000010b407547 */ /* 0x000fd8000b800000 */
[----:B012---:R-:W-:Y:S01]  /*bb00*/  MOV R180, UR8 ;  /* 0x0000000800b47c02 */ /* 0x007fe20008000f00 */
        /* <DEDUP_REMOVED lines=15> */
.L_x_9082:
[----:B------:R-:W-:Y:S05]  /*bc00*/  BRA.U !UP3, `(.L_x_9083) ;  /* 0x000000010b407547 */ /* 0x000fea000b800000 */
[----:B012---:R-:W-:Y:S01]  /*bc10*/  MOV R180, UR8 ;  /* 0x0000000800b47c02 */ /* 0x007fe20008000f00 */
        /* <DEDUP_REMOVED lines=15> */
.L_x_9083:
[----:B------:R-:W-:Y:S05]  /*bd10*/  BRA.U !UP3, `(.L_x_9084) ;  /* 0x000000010b407547 */ /* 0x000fea000b800000 */
        /* <DEDUP_REMOVED lines=16> */
.L_x_9084:
        /* <DEDUP_REMOVED lines=17> */
.L_x_9085:
        /* <DEDUP_REMOVED lines=17> */
.L_x_9086:
        /* <DEDUP_REMOVED lines=17> */
.L_x_9087:
        /* <DEDUP_REMOVED lines=17> */
.L_x_9088:
[----:B------:R-:W-:Y:S05]  /*c260*/  BRA.U !UP3, `(.L_x_9081) ;  /* 0x000000190b0c7547 */ /* 0x000fea000b800000 */
[----:B012---:R-:W-:Y:S01]  /*c270*/  MOV R180, UR8 ;  /* 0x0000000800b47c02 */ /* 0x007fe20008000f00 */
        /* <DEDUP_REMOVED lines=17> */
.L_x_9072:
        /* <DEDUP_REMOVED lines=21> */
[----:B012---:R-:W-:-:S07]  /*c4e0*/  PRMT R172, R85, 0x7610, R172 ;  /* 0x0000761055ac7816 */ /* 0x007fce00000000ac */
.L_x_9090:
        /* <DEDUP_REMOVED lines=10> */
[----:B012---:R-:W-:-:S05]  /*c590*/  @P6 HADD2.F32 R180, -RZ, R88.H1_H1 ;  /* 0x30000058ffb46230 */ /* 0x007fca0000004100 */
[-C--:B------:R-:W-:Y:S01]  /*c5a0*/  @P6 FMUL.FTZ R86, R180, R85.reuse ;  /* 0x00000055b4566220 */ /* 0x080fe20000410000 */
[----:B------:R-:W-:-:S03]  /*c5b0*/  FMUL.FTZ R85, R53, R85 ;  /* 0x0000005535557220 */ /* 0x000fc60000410000 */
[----:B------:R-:W-:Y:S02]  /*c5c0*/  FADD.FTZ R145, R145, R86 ;  /* 0x0000005691917221 */ /* 0x000fe40000010000 */
[----:B------:R-:W-:-:S04]  /*c5d0*/  FSEL R85, R85, RZ, P6 ;  /* 0x000000ff55557208 */ /* 0x000fc80003000000 */
[----:B------:R-:W-:-:S04]  /*c5e0*/  F2FP.F16.F32.PACK_AB R85, RZ, R85 ;  /* 0x00000055ff55723e */ /* 0x000fc800000000ff */
[----:B------:R-:W-:-:S07]  /*c5f0*/  PRMT R172, R172, 0x5410, R85 ;  /* 0x00005410acac7816 */ /* 0x000fce0000000055 */
.L_x_9091:
        /* <DEDUP_REMOVED lines=8> */
[----:B012---:R-:W-:-:S03]  /*c680*/  MOV R180, RZ ;  /* 0x000000ff00b47202 */ /* 0x007fc60000000f00 */
        /* <DEDUP_REMOVED lines=8> */
.L_x_9092:
        /* <DEDUP_REMOVED lines=17> */
.L_x_9093:
        /* <DEDUP_REMOVED lines=17> */
.L_x_9094:
        /* <DEDUP_REMOVED lines=17> */
.L_x_9095:
        /* <DEDUP_REMOVED lines=25> */
.L_x_9096:
        /* <DEDUP_REMOVED lines=15> */
.L_x_9089:
[----:B------:R-:W-:Y:S05]  /*ccc0*/  BRA.U !UP3, `(.L_x_9097) ;  /* 0x000000010b707547 */ /* 0x000fea000b800000 */
[----:B-----5:R-:W-:Y:S01]  /*ccd0*/  LOP3.LUT P0, RZ, R198, 0xff, RZ, 0xc0, !PT ;  /* 0x000000ffc6ff7812 */ /* 0x020fe2000780c0ff */
[----:B------:R-:W-:Y:S01]  /*cce0*/  BSSY.RECONVERGENT B1, `(.L_x_9098) ;  /* 0x000000d000017945 */ /* 0x000fe20003800200 */
[----:B012---:R-:W-:-:S11]  /*ccf0*/  MOV R180, RZ ;  /* 0x000000ff00b47202 */ /* 0x007fd60000000f00 */
        /* <DEDUP_REMOVED lines=11> */
.L_x_9099:
[----:B------:R-:W-:Y:S05]  /*cdb0*/  BSYNC.RECONVERGENT B1 ;  /* 0x0000000000017941 */ /* 0x000fea0003800200 */
.L_x_9098:
        /* <DEDUP_REMOVED lines=13> */
.L_x_9097:
[----:B------:R-:W-:Y:S05]  /*ce90*/  BRA.U !UP3, `(.L_x_9100) ;  /* 0x000000010b707547 */ /* 0x000fea000b800000 */
[----:B-----5:R-:W-:Y:S01]  /*cea0*/  LOP3.LUT P0, RZ, R198, 0xff00, RZ, 0xc0, !PT ;  /* 0x0000ff00c6ff7812 */ /* 0x020fe2000780c0ff */
[----:B------:R-:W-:Y:S01]  /*ceb0*/  BSSY.RECONVERGENT B1, `(.L_x_9101) ;  /* 0x000000d000017945 */ /* 0x000fe20003800200 */
[----:B012---:R-:W-:-:S11]  /*cec0*/  HFMA2 R180, -RZ, RZ, 0, 0 ;  /* 0x00000000ffb47431 */ /* 0x007fd600000001ff */
        /* <DEDUP_REMOVED lines=11> */
.L_x_9102:
[----:B------:R-:W-:Y:S05]  /*cf80*/  BSYNC.RECONVERGENT B1 ;  /* 0x0000000000017941 */ /* 0x000fea0003800200 */
.L_x_9101:
        /* <DEDUP_REMOVED lines=13> */
.L_x_9100:
        /* <DEDUP_REMOVED lines=15> */
.L_x_9105:
[----:B------:R-:W-:Y:S05]  /*d150*/  BSYNC.RECONVERGENT B1 ;  /* 0x0000000000017941 */ /* 0x000fea0003800200 */
.L_x_9104:
        /* <DEDUP_REMOVED lines=13> */
.L_x_9103:
        /* <DEDUP_REMOVED lines=15> */
.L_x_9108:
[----:B------:R-:W-:Y:S05]  /*d320*/  BSYNC.RECONVERGENT B1 ;  /* 0x0000000000017941 */ /* 0x000fea0003800200 */
.L_x_9107:
        /* <DEDUP_REMOVED lines=13> */
.L_x_9106:
        /* <DEDUP_REMOVED lines=15> */
.L_x_9111:
[----:B------:R-:W-:Y:S05]  /*d4f0*/  BSYNC.RECONVERGENT B1 ;  /* 0x0000000000017941 */ /* 0x000fea0003800200 */
.L_x_9110:
        /* <DEDUP_REMOVED lines=13> */
.L_x_9109:
        /* <DEDUP_REMOVED lines=15> */
.L_x_9114:
[----:B------:R-:W-:Y:S05]  /*d6c0*/  BSYNC.RECONVERGENT B1 ;  /* 0x0000000000017941 */ /* 0x000fea0003800200 */
.L_x_9113:
        /* <DEDUP_REMOVED lines=13> */
.L_x_9112:
        /* <DEDUP_REMOVED lines=15> */
.L_x_9117:
[----:B------:R-:W-:Y:S05]  /*d890*/  BSYNC.RECONVERGENT B1 ;  /* 0x0000000000017941 */ /* 0x000fea0003800200 */
.L_x_9116:
        /* <DEDUP_REMOVED lines=13> */
.L_x_9115:
        /* <DEDUP_REMOVED lines=9> */
[----:B------:R-:W-:Y:S01]  /*da00*/  FSEL R180, R180, RZ, P6 ;  /* 0x000000ffb4b47208 */ /* 0x000fe20003000000 */
[----:B------:R-:W-:-:S04]  /*da10*/  @P0 HADD2.F32 R184, -RZ, R91.H1_H1 ;  /* 0x3000005bffb80230 */ /* 0x000fc80000004100 */
[----:B------:R-:W-:-:S04]  /*da20*/  FMUL.FTZ R180, R180, UR23 ;  /* 0x00000017b4b47c20 */ /* 0x000fc80008410000 */
[----:B------:R-:W-:-:S04]  /*da30*/  FMUL.FTZ R180, R180, UR22 ;  /* 0x00000016b4b47c20 */ /* 0x000fc80008410000 */
[-C--:B------:R-:W-:Y:S01]  /*da40*/  @P0 FMUL.FTZ R181, R184, R180.reuse ;  /* 0x000000b4b8b50220 */ /* 0x080fe20000410000 */
[----:B------:R-:W-:-:S03]  /*da50*/  FMUL.FTZ R180, R59, R180 ;  /* 0x000000b43bb47220 */ /* 0x000fc60000410000 */
[----:B------:R-:W-:Y:S02]  /*da60*/  FADD.FTZ R151, R151, R181 ;  /* 0x000000b597977221 */ /* 0x000fe40000010000 */
[----:B------:R-:W-:-:S04]  /*da70*/  FSEL R180, R180, RZ, P0 ;  /* 0x000000ffb4b47208 */ /* 0x000fc80000000000 */
[----:B------:R-:W-:-:S04]  /*da80*/  F2FP.F16.F32.PACK_AB R180, RZ, R180 ;  /* 0x000000b4ffb4723e */ /* 0x000fc800000000ff */
[----:B------:R-:W-:-:S07]  /*da90*/  PRMT R175, R175, 0x5410, R180 ;  /* 0x00005410afaf7816 */ /* 0x000fce00000000b4 */
.L_x_9081:
        /* <DEDUP_REMOVED lines=9> */
.L_x_9070:
[----:B------:R-:W-:Y:S05]  /*db30*/  BSYNC.RECONVERGENT B0 ;  /* 0x0000000000007941 */ /* 0x000fea0003800200 */
.L_x_9069:
[----:B------:R-:W-:Y:S02]  /*db40*/  UIADD3 UR11, UPT, UPT, UR11, UR28, URZ ;  /* 0x0000001c0b0b7290 */ /* 0x000fe4000fffe0ff */
[----:B------:R-:W-:Y:S02]  /*db50*/  UPLOP3.LUT UP1, UPT, UPT, UPT, UP1, 0x40, 0x4 ;  /* 0x000000000004789c */ /* 0x000fe40003f2e810 */
[----:B------:R-:W-:-:S09]  /*db60*/  UISETP.GE.AND UP0, UPT, UR11, UR29, UPT ;  /* 0x0000001d0b00728c */ /* 0x000fd2000bf06270 */
[----:B------:R-:W-:Y:S05]  /*db70*/  BRA.U !UP0, `(.L_x_9118) ;  /* 0xffffff3108007547 */ /* 0x000fea000b83ffff */
.L_x_8903:
        /* <DEDUP_REMOVED lines=19> */
.L_x_9120:
[----:B------:R-:W-:Y:S05]  /*dcb0*/  BSYNC.RECONVERGENT B0 ;  /* 0x0000000000007941 */ /* 0x000fea0003800200 */
.L_x_9119:
        /* <DEDUP_REMOVED lines=15> */
.L_x_9122:
[----:B------:R-:W-:Y:S05]  /*ddb0*/  BSYNC.RECONVERGENT B0 ;  /* 0x0000000000007941 */ /* 0x000fea0003800200 */
.L_x_9121:
        /* <DEDUP_REMOVED lines=15> */
.L_x_9124:
[----:B------:R-:W-:Y:S05]  /*deb0*/  BSYNC.RECONVERGENT B0 ;  /* 0x0000000000007941 */ /* 0x000fea0003800200 */
.L_x_9123:
        /* <DEDUP_REMOVED lines=14> */
.L_x_9125:
        /* <DEDUP_REMOVED lines=14> */
.L_x_15695:


//--------------------- .text._ZN10layer_norm22ln_bwd_finalize_kernelINS_22Kernel_traits_finalizeILj4096Ef6__halfS2_S2_fjLb1ELj1024ELj4ENS_18Kernel_traits_baseILj4096EfS2_S2_S2_fjLj1024EEEEELb1ELb1EEEvNS_9BwdParamsE --------------------------
	.section	.text._ZN10layer_norm22ln_bwd_finalize_kernelINS_22Kernel_traits_finalizeILj4096Ef6__halfS2_S2_fjLb1ELj1024ELj4ENS_18Kernel_traits_baseILj4096EfS2_S2_S2_fjLj1024EEEEELb1ELb1EEEvNS_9BwdParamsE,"ax",@progbits
	.align	128
        .global         _ZN10layer_norm22ln_bwd_finalize_kernelINS_22Kernel_traits_finalizeILj4096Ef6__halfS2_S2_fjLb1ELj1024ELj4ENS_18Kernel_traits_baseILj4096EfS2_S2_S2_fjLj1024EEEEELb1ELb1EEEvNS_9BwdParamsE
        .type           _ZN10layer_norm22ln_bwd_finalize_kernelINS_22Kernel_traits_finalizeILj4096Ef6__halfS2_S2_fjLb1ELj1024ELj4ENS_18Kernel_traits_baseILj4096EfS2_S2_S2_fjLj1024EEEEELb1ELb1EEEvNS_9BwdParamsE,@function
        .size           _ZN10layer_norm22ln_bwd_finalize_kernelINS_22Kernel_traits_finalizeILj4096Ef6__halfS2_S2_fjLb1ELj1024ELj4ENS_18Kernel_traits_baseILj4096EfS2_S2_S2_fjLj1024EEEEELb1ELb1EEEvNS_9BwdParamsE,(.L_x_15696 - _ZN10layer_norm22ln_bwd_finalize_kernelINS_22Kernel_traits_finalizeILj4096Ef6__halfS2_S2_fjLb1ELj1024ELj4ENS_18Kernel_traits_baseILj4096EfS2_S2_S2_fjLj1024EEEEELb1ELb1EEEvNS_9BwdParamsE)
        .other          _ZN10layer_norm22ln_bwd_finalize_kernelINS_22Kernel_traits_finalizeILj4096Ef6__halfS2_S2_fjLb1ELj1024ELj4ENS_18Kernel_traits_baseILj4096EfS2_S2_S2_fjLj1024EEEEELb1ELb1EEEvNS_9BwdParamsE,@"STO_CUDA_ENTRY STV_DEFAULT"
_ZN10layer_norm22ln_bwd_finalize_kernelINS_22Kernel_traits_finalizeILj4096Ef6__halfS2_S2_fjLb1ELj1024ELj4ENS_18Kernel_traits_baseILj4096EfS2_S2_S2_fjLj1024EEEEELb1ELb1EEEvNS_9BwdParamsE:
.text._ZN10layer_norm22ln_bwd_finalize_kernelINS_22Kernel_traits_finalizeILj4096Ef6__halfS2_S2_fjLb1ELj1024ELj4ENS_18Kernel_traits_baseILj4096EfS2_S2_S2_fjLj1024EEEEELb1ELb1EEEvNS_9BwdParamsE:
        /* <DEDUP_REMOVED lines=56> */
.L_x_9130:
        /* <DEDUP_REMOVED lines=87> */
.L_x_9129:
[----:B------:R-:W-:Y:S05]  /*08f0*/  BSYNC.RECONVERGENT B1 ;  /* 0x0000000000017941 */ /* 0x000fea0003800200 */
.L_x_9128:
        /* <DEDUP_REMOVED lines=51> */
.L_x_9132:
[----:B------:R-:W-:Y:S05]  /*0c30*/  BSYNC.RECONVERGENT B1 ;  /* 0x0000000000017941 */ /* 0x000fea0003800200 */
.L_x_9131:
        /* <DEDUP_REMOVED lines=30> */
.L_x_9134:
[----:B------:R-:W-:Y:S05]  /*0e20*/  BSYNC.RECONVERGENT B1 ;  /* 0x0000000000017941 */ /* 0x000fea0003800200 */
.L_x_9133:
        /* <DEDUP_REMOVED lines=15> */
.L_x_9127:
[----:B------:R-:W-:Y:S05]  /*0f20*/  BSYNC.RECONVERGENT B0 ;  /* 0x0000000000007941 */ /* 0x000fea0003800200 */
.L_x_9126:
        /* <DEDUP_REMOVED lines=72> */
.L_x_9135:
        /* <DEDUP_REMOVED lines=13> */
.L_x_15696:


//--------------------- .text._ZN10layer_norm13ln_bwd_kernelINS_13Kernel_traitsIf6__halfS2_S2_fjLj4096ELj1ELj1ELj4ELj16ENS_18Kernel_traits_baseILj4096EfS2_S2_S2_fjLj128EEEEELb1ELb1ELb1ELb1EEEvNS_9BwdParamsE --------------------------
	.section	.text._ZN10layer_norm13ln_bwd_kernelINS_13Kernel_traitsIf6__halfS2_S2_fjLj4096ELj1ELj1ELj4ELj16ENS_18Kernel_traits_baseILj4096EfS2_S2_S2_fjLj128EEEEELb1ELb1ELb1ELb1EEEvNS_9BwdParamsE,"ax",@progbits
	.align	128
        .global         _ZN10layer_norm13ln_bwd_kernelINS_13Kernel_traitsIf6__halfS2_S2_fjLj4096ELj1ELj1ELj4ELj16ENS_18Kernel_traits_baseILj4096EfS2_S2_S2_fjLj128EEEEELb1ELb1ELb1ELb1EEEvNS_9BwdParamsE
        .type           _ZN10layer_norm13ln_bwd_kernelINS_13Kernel_traitsIf6__halfS2_S2_fjLj4096ELj1ELj1ELj4ELj16ENS_18Kernel_traits_baseILj4096EfS2_S2_S2_fjLj128EEEEELb1ELb1ELb1ELb1EEEvNS_9BwdParamsE,@function
        .size           _ZN10layer_norm13ln_bwd_kernelINS_13Kernel_traitsIf6__halfS2_S2_fjLj4096ELj1ELj1ELj4ELj16ENS_18Kernel_traits_baseILj4096EfS2_S2_S2_fjLj128EEEEELb1ELb1ELb1ELb1EEEvNS_9BwdParamsE,(.L_x_15697 - _ZN10layer_norm13ln_bwd_kernelINS_13Kernel_traitsIf6__halfS2_S2_fjLj4096ELj1ELj1ELj4ELj16ENS_18Kernel_traits_baseILj4096EfS2_S2_S2_fjLj128EEEEELb1ELb1ELb1ELb1EEEvNS_9BwdParamsE)
        .other          _ZN10layer_norm13ln_bwd_kernelINS_13Kernel_traitsIf6__halfS2_S2_fjLj4096ELj1ELj1ELj4ELj16ENS_18Kernel_traits_baseILj4096EfS2_S2_S2_fjLj128EEEEELb1ELb1ELb1ELb1EEEvNS_9BwdParamsE,@"STO_CUDA_ENTRY STV_DEFAULT"
_ZN10layer_norm13ln_bwd_kernelINS_13Kernel_traitsIf6__halfS2_S2_fjLj4096ELj1ELj1ELj4ELj16ENS_18Kernel_traits_baseILj4096EfS2_S2_S2_fjLj128EEEEELb1ELb1ELb1ELb1EEEvNS_9BwdParamsE:
.text._ZN10layer_norm13ln_bwd_kernelINS_13Kernel_traitsIf6__halfS2_S2_fjLj4096ELj1ELj1ELj4ELj16ENS_18Kernel_traits_baseILj4096EfS2_S2_S2_fjLj128EEEEELb1ELb1ELb1ELb1EEEvNS_9BwdParamsE:
        /* <DEDUP_REMOVED lines=95> */
.L_x_9336:
        /* <DEDUP_REMOVED lines=19> */
[----:B------:R-:W1:Y:S01]  /*0720*/  LDC.64 R192, c[0x0][0x3a8] ;  /* 0x0000ea00ffc07b82 */ /* 0x000e620000000a00 */
[----:B------:R-:W-:Y:S01]  /*0730*/  UIADD3 UR11, UPT, UPT, UR31, -0x1, URZ ;  /* 0xffffffff1f0b7890 */ /* 0x000fe2000fffe0ff */
[----:B------:R-:W-:Y:S01]  /*0740*/  STL [R1+0x50], R22 ;  /* 0x0000501601007387 */ /* 0x000fe20000100800 */
[----:B------:R-:W-:Y:S02]  /*0750*/  USHF.R.S32.HI UR10, URZ, 0x1f, UR9 ;  /* 0x0000001fff0a7899 */ /* 0x000fe40008011409 */
[----:B------:R-:W-:-:S03]  /*0760*/  UIMAD UR11, UR11, UR21, URZ ;  /* 0x000000150b0b72a4 */ /* 0x000fc6000f8e02ff */
[----:B------:R-:W2:Y:S01]  /*0770*/  LDC.64 R2, c[0x0][0x428] ;  /* 0x00010a00ff027b82 */ /* 0x000ea20000000a00 */
[----:B------:R-:W-:Y:S01]  /*0780*/  ULEA.HI UR10, UR10, UR9, URZ, 0x3 ;  /* 0x000000090a0a7291 */ /* 0x000fe2000f8f18ff */
[----:B------:R-:W-:Y:S01]  /*0790*/  ISETP.NE.U32.AND P0, PT, RZ, UR4, PT ;  /* 0x00000004ff007c0c */ /* 0x000fe2000bf05070 */
[----:B------:R-:W-:Y:S02]  /*07a0*/  USHF.R.S32.HI UR9, URZ, 0x1f, UR11 ;  /* 0x0000001fff097899 */ /* 0x000fe4000801140b */
[----:B------:R-:W-:Y:S01]  /*07b0*/  UISETP.GE.AND UP2, UPT, UR20, 0x1, UPT ;  /* 0x000000011400788c */ /* 0x000fe2000bf46270 */
[----:B------:R-:W-:Y:S01]  /*07c0*/  MOV R213, RZ ;  /* 0x000000ff00d57202 */ /* 0x000fe20000000f00 */
[----:B------:R-:W-:Y:S01]  /*07d0*/  ULEA.HI UR9, UR9, UR11, URZ, 0x3 ;  /* 0x0000000b09097291 */ /* 0x000fe2000f8f18ff */
[----:B------:R-:W-:Y:S01]  /*07e0*/  MOV R200, UR10 ;  /* 0x0000000a00c87c02 */ /* 0x000fe20008000f00 */
[----:B------:R-:W-:Y:S01]  /*07f0*/  UIMAD.WIDE UR10, UR8, 0x4, UR12 ;  /* 0x00000004080a78a5 */ /* 0x000fe2000f8e020c */
[----:B------:R-:W-:Y:S03]  /*0800*/  STL [R1+0x4c], R21 ;  /* 0x00004c1501007387 */ /* 0x000fe60000100800 */
[----:B------:R-:W-:Y:S01]  /*0810*/  MOV R0, UR9 ;  /* 0x0000000900007c02 */ /* 0x000fe20008000f00 */
[----:B------:R3:W-:Y:S01]  /*0820*/  STL [R1+0x48], R20 ;  /* 0x0000481401007387 */ /* 0x0007e20000100800 */
[----:B0-----:R-:W-:-:S02]  /*0830*/  LEA.HI.SX32 R200, R200, R201, 0x1d ;  /* 0x000000c9c8c87211 */ /* 0x001fc400078feaff */
[----:B------:R-:W-:Y:S02]  /*0840*/  LEA.HI.SX32 R5, R0, R201, 0x1d ;  /* 0x000000c900057211 */ /* 0x000fe400078feaff */
[C---:B------:R-:W-:Y:S01]  /*0850*/  IADD3 R202, PT, PT, R200.reuse, 0x80, RZ ;  /* 0x00000080c8ca7810 */ /* 0x040fe20007ffe0ff */
[C-C-:B-1----:R-:W-:Y:S01]  /*0860*/  IMAD.WIDE.U32 R216, R200.reuse, 0x10, R192.reuse ;  /* 0x00000010c8d87825 */ /* 0x142fe200078e00c0 */
[C---:B------:R-:W-:Y:S02]  /*0870*/  IADD3 R203, PT, PT, R200.reuse, 0x100, RZ ;  /* 0x00000100c8cb7810 */ /* 0x040fe40007ffe0ff */
[----:B------:R-:W-:Y:S01]  /*0880*/  IADD3 R0, PT, PT, R200, 0x180, RZ ;  /* 0x00000180c8007810 */ /* 0x000fe20007ffe0ff */
[--C-:B------:R-:W-:Y:S01]  /*0890*/  IMAD.WIDE.U32 R196, R202, 0x10, R192.reuse ;  /* 0x00000010cac47825 */ /* 0x100fe200078e00c0 */
[----:B------:R-:W-:Y:S01]  /*08a0*/  MOV R222, UR10 ;  /* 0x0000000a00de7c02 */ /* 0x000fe20008000f00 */
[----:B------:R-:W4:Y:S02]  /*08b0*/  LDG.E.128 R216, desc[UR22][R216.64] ;  /* 0x00000016d8d87981 */ /* 0x000f24000c1e1d00 */
[----:B------:R-:W-:Y:S01]  /*08c0*/  IMAD.WIDE.U32 R188, R203, 0x10, R192 ;  /* 0x00000010cbbc7825 */ /* 0x000fe200078e00c0 */
[----:B------:R-:W-:Y:S01]  /*08d0*/  MOV R223, UR11 ;  /* 0x0000000b00df7c02 */ /* 0x000fe20008000f00 */
[----:B------:R-:W3:Y:S02]  /*08e0*/  LDG.E.128 R196, desc[UR22][R196.64] ;  /* 0x00000016c4c47981 */ /* 0x000ee4000c1e1d00 */
[C---:B--2---:R-:W-:Y:S01]  /*08f0*/  IMAD.WIDE.U32 R16, R5.reuse, 0x10, R2 ;  /* 0x0000001005107825 */ /* 0x044fe200078e0002 */
[----:B------:R-:W-:Y:S01]  /*0900*/  IADD3 R13, PT, PT, R5, 0x80, RZ ;  /* 0x00000080050d7810 */ /* 0x000fe20007ffe0ff */
[----:B------:R-:W2:Y:S02]  /*0910*/  LDG.E.128 R188, desc[UR22][R188.64] ;  /* 0x00000016bcbc7981 */ /* 0x000ea4000c1e1d00 */
[----:B------:R-:W-:-:S02]  /*0920*/  IMAD.WIDE.U32 R192, R0, 0x10, R192 ;  /* 0x0000001000c07825 */ /* 0x000fc400078e00c0 */
[----:B------:R-:W2:Y:S04]  /*0930*/  LDG.E.128 R16, desc[UR22][R16.64] ;  /* 0x0000001610107981 */ /* 0x000ea8000c1e1d00 */
[----:B------:R-:W2:Y:S04]  /*0940*/  LDG.E R222, desc[UR22][R222.64] ;  /* 0x00000016dede7981 */ /* 0x000ea8000c1e1900 */
[----:B------:R-:W2:Y:S01]  /*0950*/  LDG.E.128 R192, desc[UR22][R192.64] ;  /* 0x00000016c0c07981 */ /* 0x000ea2000c1e1d00 */
[----:B------:R-:W-:-:S06]  /*0960*/  IMAD.WIDE.U32 R12, R13, 0x10, R2 ;  /* 0x000000100d0c7825 */ /* 0x000fcc00078e0002 */
[----:B------:R-:W2:Y:S01]  /*0970*/  LDG.E.128 R12, desc[UR22][R12.64] ;  /* 0x000000160c0c7981 */ /* 0x000ea2000c1e1d00 */
[----:B------:R-:W-:Y:S01]  /*0980*/  ISETP.NE.AND.EX P0, PT, RZ, UR5, PT, P0 ;  /* 0x00000005ff007c0c */ /* 0x000fe2000bf05300 */
[----:B------:R-:W-:-:S04]  /*0990*/  @UP2 UIADD3 UR9, UPT, UPT, UR20, -0x1, URZ ;  /* 0xffffffff14092890 */ /* 0x000fc8000fffe0ff */
[----:B------:R-:W-:-:S08]  /*09a0*/  @UP2 UIMAD UR9, UR9, UR21, URZ ;  /* 0x00000015090922a4 */ /* 0x000fd0000f8e02ff */
[----:B------:R-:W0:Y:S08]  /*09b0*/  @P0 LDC.64 R204, c[0x0][0x438] ;  /* 0x00010e00ffcc0b82 */ /* 0x000e300000000a00 */
[----:B------:R-:W1:Y:S01]  /*09c0*/  @P0 LDC.64 R208, c[0x0][0x438] ;  /* 0x00010e00ffd00b82 */ /* 0x000e620000000a00 */
[----:B------:R-:W-:-:S07]  /*09d0*/  @UP2 USHF.R.S32.HI UR10, URZ, 0x1f, UR9 ;  /* 0x0000001fff0a2899 */ /* 0x000fce0008011409 */
[----:B------:R-:W1:Y:S08]  /*09e0*/  @P0 LDC.64 R210, c[0x0][0x438] ;  /* 0x00010e00ffd20b82 */ /* 0x000e700000000a00 */
[----:B------:R-:W1:Y:S01]  /*09f0*/  @P0 LDC.64 R206, c[0x0][0x438] ;  /* 0x00010e00ffce0b82 */ /* 0x000e620000000a00 */
[----:B------:R-:W-:Y:S01]  /*0a00*/  PLOP3.LUT P1, PT, PT, PT, UP2, 0x80, 0x8 ;  /* 0x000000000008781c */ /* 0x000fe20003f2f028 */
[----:B------:R-:W-:-:S06]  /*0a10*/  @UP2 ULEA.HI UR10, UR10, UR9, URZ, 0x3 ;  /* 0x000000090a0a2291 */ /* 0x000fcc000f8f18ff */
[----:B------:R-:W-:-:S06]  /*0a20*/  MOV R212, UR10 ;  /* 0x0000000a00d47c02 */ /* 0x000fcc0008000f00 */
[----:B------:R-:W-:Y:S01]  /*0a30*/  @P1 LEA.HI.SX32 R213, R212, R201, 0x1d ;  /* 0x000000c9d4d51211 */ /* 0x000fe200078feaff */
[----:B0-----:R-:W-:-:S04]  /*0a40*/  @P0 IMAD.WIDE.U32 R200, R200, 0x10, R204 ;  /* 0x00000010c8c80825 */ /* 0x001fc800078e00cc */
[----:B-1----:R-:W-:Y:S01]  /*0a50*/  @P0 IMAD.WIDE.U32 R204, R202, 0x10, R208 ;  /* 0x00000010cacc0825 */ /* 0x002fe200078e00d0 */
[----:B------:R-:W5:Y:S03]  /*0a60*/  @P0 LDG.E.128 R160, desc[UR22][R200.64] ;  /* 0x00000016c8a00981 */ /* 0x000f66000c1e1d00 */
[----:B------:R-:W-:Y:S01]  /*0a70*/  @P0 IMAD.WIDE.U32 R202, R203, 0x10, R210 ;  /* 0x00000010cbca0825 */ /* 0x000fe200078e00d2 */
[----:B------:R4:W5:Y:S03]  /*0a80*/  @P0 LDG.E.128 R164, desc[UR22][R204.64] ;  /* 0x00000016cca40981 */ /* 0x000966000c1e1d00 */
[----:B------:R-:W-:Y:S01]  /*0a90*/  @P0 IMAD.WIDE.U32 R214, R0, 0x10, R206 ;  /* 0x0000001000d60825 */ /* 0x000fe200078e00ce */
[----:B------:R-:W5:Y:S04]  /*0aa0*/  @P0 LDG.E.128 R168, desc[UR22][R202.64] ;  /* 0x00000016caa80981 */ /* 0x000f68000c1e1d00 */
[----:B------:R3:W5:Y:S01]  /*0ab0*/  @P0 LDG.E.128 R172, desc[UR22][R214.64] ;  /* 0x00000016d6ac0981 */ /* 0x000762000c1e1d00 */
[----:B------:R-:W-:-:S02]  /*0ac0*/  ISETP.NE.AND P0, PT, RZ, UR28, PT ;  /* 0x0000001cff007c0c */ /* 0x000fc4000bf05270 */
[----:B------:R-:W-:-:S05]  /*0ad0*/  IADD3 R9, PT, PT, R5, 0x100, RZ ;  /* 0x0000010005097810 */ /* 0x000fca0007ffe0ff */
[----:B------:R-:W-:-:S06]  /*0ae0*/  IMAD.WIDE.U32 R8, R9, 0x10, R2 ;  /* 0x0000001009087825 */ /* 0x000fcc00078e0002 */
[----:B------:R-:W2:Y:S01]  /*0af0*/  LDG.E.128 R8, desc[UR22][R8.64] ;  /* 0x0000001608087981 */ /* 0x000ea2000c1e1d00 */
[----:B----4-:R-:W-:Y:S02]  /*0b00*/  HADD2.F32 R205, -RZ, R219.H1_H1 ;  /* 0x300000dbffcd7230 */ /* 0x010fe40000004100 */
[----:B---3--:R-:W-:Y:S02]  /*0b10*/  HADD2.F32 R214, -RZ, R199.H1_H1 ;  /* 0x300000c7ffd67230 */ /* 0x008fe40000004100 */
[--C-:B--2---:R-:W-:Y:S02]  /*0b20*/  HADD2.F32 R203, -RZ, R188.reuse.H0_H0 ;  /* 0x200000bcffcb7230 */ /* 0x104fe40000004100 */
[----:B------:R-:W-:Y:S02]  /*0b30*/  HADD2.F32 R204, -RZ, R188.H1_H1 ;  /* 0x300000bcffcc7230 */ /* 0x000fe40000004100 */
[--C-:B------:R-:W-:Y:S02]  /*0b40*/  HADD2.F32 R235, -RZ, R17.reuse.H0_H0 ;  /* 0x20000011ffeb7230 */ /* 0x100fe40000004100 */
[----:B------:R-:W-:-:S02]  /*0b50*/  HADD2.F32 R234, -RZ, R17.H1_H1 ;  /* 0x30000011ffea7230 */ /* 0x000fc40000004100 */
[--C-:B------:R-:W-:Y:S01]  /*0b60*/  HADD2.F32 R233, -RZ, R18.reuse.H0_H0 ;  /* 0x20000012ffe97230 */ /* 0x100fe20000004100 */
[----:B------:R-:W-:Y:S01]  /*0b70*/  FSEL R188, R222, RZ, !P0 ;  /* 0x000000ffdebc7208 */ /* 0x000fe20004000000 */
[----:B------:R-:W-:Y:S02]  /*0b80*/  HADD2.F32 R232, -RZ, R18.H1_H1 ;  /* 0x30000012ffe87230 */ /* 0x000fe40000004100 */
[----:B------:R-:W-:Y:S02]  /*0b90*/  HADD2.F32 R224, -RZ, R194.H0_H0 ;  /* 0x200000c2ffe07230 */ /* 0x000fe40000004100 */
[--C-:B------:R-:W-:Y:S02]  /*0ba0*/  HADD2.F32 R17, -RZ, R196.reuse.H0_H0 ;  /* 0x200000c4ff117230 */ /* 0x100fe40000004100 */
[----:B------:R-:W-:Y:S02]  /*0bb0*/  HADD2.F32 R18, -RZ, R196.H1_H1 ;  /* 0x300000c4ff127230 */ /* 0x000fe40000004100 */
[----:B------:R-:W-:-:S02]  /*0bc0*/  HADD2.F32 R196, -RZ, R199.H0_H0 ;  /* 0x200000c7ffc47230 */ /* 0x000fc40000004100 */
[C---:B------:R-:W-:Y:S01]  /*0bd0*/  FADD.FTZ R20, -R188.reuse, R224 ;  /* 0x000000e0bc147221 */ /* 0x040fe20000010100 */
[--C-:B------:R-:W-:Y:S02]  /*0be0*/  HADD2.F32 R226, -RZ, R195.reuse.H0_H0 ;  /* 0x200000c3ffe27230 */ /* 0x100fe40000004100 */
[----:B------:R-:W-:Y:S02]  /*0bf0*/  HADD2.F32 R225, -RZ, R195.H1_H1 ;  /* 0x300000c3ffe17230 */ /* 0x000fe40000004100 */
[C---:B------:R-:W-:Y:S01]  /*0c00*/  FADD.FTZ R195, -R188.reuse, R196 ;  /* 0x000000c4bcc37221 */ /* 0x040fe20000010100 */
[C---:B------:R-:W-:Y:S01]  /*0c10*/  FADD.FTZ R240, -R188.reuse, R205 ;  /* 0x000000cdbcf07221 */ /* 0x040fe20000010100 */
[C---:B------:R-:W-:Y:S01]  /*0c20*/  FADD.FTZ R196, -R188.reuse, R214 ;  /* 0x000000d6bcc47221 */ /* 0x040fe20000010100 */
[C---:B------:R-:W-:Y:S01]  /*0c30*/  FADD.FTZ R205, -R188.reuse, R203 ;  /* 0x000000cbbccd7221 */ /* 0x040fe20000010100 */
[----:B------:R-:W-:Y:S01]  /*0c40*/  FADD.FTZ R214, -R188, R204 ;  /* 0x000000ccbcd67221 */ /* 0x000fe20000010100 */
[----:B------:R0:W-:Y:S01]  /*0c50*/  STL [R1+0x10], R20 ;  /* 0x0000101401007387 */ /* 0x0001e20000100800 */
[----:B------:R-:W-:-:S02]  /*0c60*/  HADD2.F32 R203, -RZ, R15.H0_H0 ;  /* 0x2000000fffcb7230 */ /* 0x000fc40000004100 */
[----:B------:R-:W-:Y:S02]  /*0c70*/  HADD2.F32 R204, -RZ, R15.H1_H1 ;  /* 0x3000000fffcc7230 */ /* 0x000fe40000004100 */
[----:B------:R-:W2:Y:S01]  /*0c80*/  LDL R15, [R1+0x40] ;  /* 0x00004000010f7983 */ /* 0x000ea20000100800 */
[----:B------:R-:W-:-:S05]  /*0c90*/  IADD3 R5, PT, PT, R5, 0x180, RZ ;  /* 0x0000018005057810 */ /* 0x000fca0007ffe0ff */
[----:B------:R-:W-:-:S04]  /*0ca0*/  IMAD.WIDE.U32 R4, R5, 0x10, R2 ;  /* 0x0000001005047825 */ /* 0x000fc800078e0002 */
[----:B------:R-:W-:Y:S02]  /*0cb0*/  HADD2.F32 R223, -RZ, R194.H1_H1 ;  /* 0x300000c2ffdf7230 */ /* 0x000fe40000004100 */
[C---:B------:R-:W-:Y:S01]  /*0cc0*/  FADD.FTZ R21, -R188.reuse, R226 ;  /* 0x000000e2bc157221 */ /* 0x040fe20000010100 */
[----:B------:R-:W3:Y:S01]  /*0cd0*/  LDG.E.128 R4, desc[UR22][R4.64] ;  /* 0x0000001604047981 */ /* 0x000ee2000c1e1d00 */
[C---:B0-----:R-:W-:Y:S01]  /*0ce0*/  FADD.FTZ R20, -R188.reuse, R225 ;  /* 0x000000e1bc147221 */ /* 0x041fe20000010100 */
[----:B------:R-:W0:Y:S01]  /*0cf0*/  LDC.64 R2, c[0x0][0x3b0] ;  /* 0x0000ec00ff027b82 */ /* 0x000e220000000a00 */
[----:B------:R-:W-:Y:S01]  /*0d00*/  FADD.FTZ R22, -R188, R223 ;  /* 0x000000dfbc167221 */ /* 0x000fe20000010100 */
[--C-:B------:R-:W-:Y:S02]  /*0d10*/  HADD2.F32 R227, -RZ, R11.reuse.H0_H0 ;  /* 0x2000000bffe37230 */ /* 0x100fe40000004100 */
[----:B------:R-:W-:Y:S02]  /*0d20*/  HADD2.F32 R228, -RZ, R11.H1_H1 ;  /* 0x3000000bffe47230 */ /* 0x000fe40000004100 */
[----:B------:R-:W-:-:S02]  /*0d30*/  HADD2.F32 R223, -RZ, R9.H0_H0 ;  /* 0x20000009ffdf7230 */ /* 0x000fc40000004100 */
[----:B------:R-:W-:Y:S02]  /*0d40*/  HADD2.F32 R224, -RZ, R9.H1_H1 ;  /* 0x30000009ffe07230 */ /* 0x000fe40000004100 */
[----:B------:R-:W4:Y:S01]  /*0d50*/  LDL R9, [R1+0x38] ;  /* 0x0000380001097983 */ /* 0x000f220000100800 */
[--C-:B------:R-:W-:Y:S02]  /*0d60*/  HADD2.F32 R225, -RZ, R10.reuse.H0_H0 ;  /* 0x2000000affe17230 */ /* 0x100fe40000004100 */
[----:B------:R-:W-:Y:S02]  /*0d70*/  HADD2.F32 R226, -RZ, R10.H1_H1 ;  /* 0x3000000affe27230 */ /* 0x000fe40000004100 */
[----:B------:R-:W4:Y:S01]  /*0d80*/  LDL R10, [R1+0x3c] ;  /* 0x00003c00010a7983 */ /* 0x000f220000100800 */
[----:B--2---:R-:W-:-:S03]  /*0d90*/  FMUL.FTZ R11, R15, R235 ;  /* 0x000000eb0f0b7220 */ /* 0x004fc60000410000 */
[----:B------:R-:W2:Y:S01]  /*0da0*/  LDL R15, [R1+0x30] ;  /* 0x00003000010f7983 */ /* 0x000ea20000100800 */
[C---:B------:R-:W-:Y:S01]  /*0db0*/  IADD3 R211, PT, PT, R213.reuse, 0x80, RZ ;  /* 0x00000080d5d37810 */ /* 0x040fe20007ffe0ff */
[----:B------:R-:W-:Y:S01]  /*0dc0*/  HADD2.F32 R215, -RZ, R219.H0_H0 ;  /* 0x200000dbffd77230 */ /* 0x000fe20000004100 */
[C---:B------:R-:W-:Y:S02]  /*0dd0*/  IADD3 R209, PT, PT, R213.reuse, 0x100, RZ ;  /* 0x00000100d5d17810 */ /* 0x040fe40007ffe0ff */
[C---:B------:R-:W-:Y:S01]  /*0de0*/  IADD3 R221, PT, PT, R213.reuse, 0x180, RZ ;  /* 0x00000180d5dd7810 */ /* 0x040fe20007ffe0ff */
[----:B0-----:R-:W-:-:S04]  /*0df0*/  IMAD.WIDE.U32 R212, R213, 0x8, R2 ;  /* 0x00000008d5d47825 */ /* 0x001fc800078e0002 */
[----:B------:R-:W-:Y:S01]  /*0e00*/  FADD.FTZ R241, -R188, R215 ;  /* 0x000000d7bcf17221 */ /* 0x000fe20000010100 */
[----:B------:R-:W-:-:S04]  /*0e10*/  IMAD.WIDE.U32 R210, R211, 0x8, R2 ;  /* 0x00000008d3d27825 */ /* 0x000fc800078e0002 */
[----:B------:R-:W-:Y:S02]  /*0e20*/  HADD2.F32 R0, -RZ, R216.H0_H0 ;  /* 0x200000d8ff007230 */ /* 0x000fe40000004100 */
[----:B------:R-:W-:Y:S02]  /*0e30*/  HADD2.F32 R231, -RZ, R19.H0_H0 ;  /* 0x20000013ffe77230 */ /* 0x000fe40000004100 */
[--C-:B------:R-:W-:Y:S02]  /*0e40*/  HADD2.F32 R201, -RZ, R189.reuse.H0_H0 ;  /* 0x200000bdffc97230 */ /* 0x100fe40000004100 */
[----:B------:R-:W-:Y:S02]  /*0e50*/  HADD2.F32 R202, -RZ, R189.H1_H1 ;  /* 0x300000bdffca7230 */ /* 0x000fe40000004100 */
[----:B------:R-:W-:Y:S02]  /*0e60*/  HADD2.F32 R222, -RZ, R193.H0_H0 ;  /* 0x200000c1ffde7230 */ /* 0x000fe40000004100 */
[----:B------:R-:W-:-:S02]  /*0e70*/  HADD2.F32 R239, -RZ, R16.H0_H0 ;  /* 0x20000010ffef7230 */ /* 0x000fc40000004100 */
[----:B------:R-:W-:Y:S02]  /*0e80*/  HADD2.F32 R236, -RZ, R16.H1_H1 ;  /* 0x30000010ffec7230 */ /* 0x000fe40000004100 */
[----:B------:R-:W-:Y:S02]  /*0e90*/  HADD2.F32 R220, -RZ, R218.H0_H0 ;  /* 0x200000daffdc7230 */ /* 0x000fe40000004100 */
[--C-:B------:R-:W-:Y:S02]  /*0ea0*/  HADD2.F32 R199, -RZ, R190.reuse.H0_H0 ;  /* 0x200000beffc77230 */ /* 0x100fe40000004100 */
[----:B------:R-:W-:Y:S02]  /*0eb0*/  HADD2.F32 R200, -RZ, R190.H1_H1 ;  /* 0x300000beffc87230 */ /* 0x000fe40000004100 */
[----:B------:R-:W-:Y:S01]  /*0ec0*/  FADD.FTZ R17, -R188, R17 ;  /* 0x00000011bc117221 */ /* 0x000fe20000010100 */
[----:B------:R-:W-:-:S04]  /*0ed0*/  IMAD.WIDE.U32 R208, R209, 0x8, R2 ;  /* 0x00000008d1d07825 */ /* 0x000fc800078e0002 */
[----:B------:R-:W-:-:S04]  /*0ee0*/  IMAD.WIDE.U32 R206, R221, 0x8, R2 ;  /* 0x00000008ddce7825 */ /* 0x000fc800078e0002 */
[--C-:B---3--:R-:W-:Y:S02]  /*0ef0*/  HADD2.F32 R247, -RZ, R7.reuse.H0_H0 ;  /* 0x20000007fff77230 */ /* 0x108fe40000004100 */
[----:B------:R-:W-:Y:S01]  /*0f00*/  FADD.FTZ R18, -R188, R18 ;  /* 0x00000012bc127221 */ /* 0x000fe20000010100 */
[----:B------:R-:W-:Y:S02]  /*0f10*/  HADD2.F32 R2, -RZ, R216.H1_H1 ;  /* 0x300000d8ff027230 */ /* 0x000fe40000004100 */
[----:B------:R-:W-:Y:S01]  /*0f20*/  FADD.FTZ R82, R82, R235 ;  /* 0x000000eb52527221 */ /* 0x000fe20000010000 */
[----:B------:R-:W-:Y:S02]  /*0f30*/  HADD2.F32 R216, -RZ, R198.H0_H0 ;  /* 0x200000c6ffd87230 */ /* 0x000fe40000004100 */
[----:B------:R-:W-:Y:S01]  /*0f40*/  FMUL.FTZ R196, R196, UR30 ;  /* 0x0000001ec4c47c20 */ /* 0x000fe20008410000 */
[----:B------:R-:W-:Y:S02]  /*0f50*/  HADD2.F32 R246, -RZ, R7.H1_H1 ;  /* 0x30000007fff67230 */ /* 0x000fe40000004100 */
[----:B------:R-:W-:Y:S01]  /*0f60*/  FMUL.FTZ R7, R241, UR30 ;  /* 0x0000001ef1077c20 */ /* 0x000fe20008410000 */
[----:B------:R-:W-:-:S02]  /*0f70*/  HADD2.F32 R189, -RZ, R193.H1_H1 ;  /* 0x300000c1ffbd7230 */ /* 0x000fc40000004100 */
[C---:B------:R-:W-:Y:S01]  /*0f80*/  FADD.FTZ R193, -R188.reuse, R216 ;  /* 0x000000d8bcc17221 */ /* 0x040fe20000010100 */
[C---:B------:R-:W-:Y:S01]  /*0f90*/  FADD.FTZ R215, -R188.reuse, R201 ;  /* 0x000000c9bcd77221 */ /* 0x040fe20000010100 */
[----:B------:R-:W-:Y:S01]  /*0fa0*/  FADD.FTZ R216, -R188, R202 ;  /* 0x000000cabcd87221 */ /* 0x000fe20000010100 */
[----:B------:R-:W-:Y:S01]  /*0fb0*/  FADD.FTZ R78, R78, R231 ;  /* 0x000000e74e4e7221 */ /* 0x000fe20000010000 */
[----:B------:R-:W-:Y:S01]  /*0fc0*/  FFMA.FTZ R110, R7, R231, R110 ;  /* 0x000000e7076e7223 */ /* 0x000fe2000001006e */
[--C-:B------:R-:W-:Y:S02]  /*0fd0*/  HADD2.F32 R3, -RZ, R217.reuse.H0_H0 ;  /* 0x200000d9ff037230 */ /* 0x100fe40000004100 */
[----:B------:R-:W-:Y:S01]  /*0fe0*/  FADD.FTZ R71, R71, R204 ;  /* 0x000000cc47477221 */ /* 0x000fe20000010000 */
[----:B------:R-:W-:Y:S02]  /*0ff0*/  HADD2.F32 R221, -RZ, R217.H1_H1 ;  /* 0x300000d9ffdd7230 */ /* 0x000fe40000004100 */
[----:B------:R-:W-:Y:S01]  /*1000*/  FADD.FTZ R77, R77, R232 ;  /* 0x000000e84d4d7221 */ /* 0x000fe20000010000 */
[----:B------:R-:W-:-:S02]  /*1010*/  HADD2.F32 R16, -RZ, R19.H1_H1 ;  /* 0x30000013ff107230 */ /* 0x000fc40000004100 */
[--C-:B------:R-:W-:Y:S02]  /*1020*/  HADD2.F32 R219, -RZ, R197.reuse.H1_H1 ;  /* 0x300000c5ffdb7230 */ /* 0x100fe40000004100 */
[----:B------:R-:W-:Y:S01]  /*1030*/  FADD.FTZ R243, -R188, R220 ;  /* 0x000000dcbcf37221 */ /* 0x000fe20000010100 */
[--C-:B------:R-:W-:Y:S02]  /*1040*/  HADD2.F32 R201, -RZ, R14.reuse.H0_H0 ;  /* 0x2000000effc97230 */ /* 0x100fe40000004100 */
[----:B------:R-:W-:Y:S01]  /*1050*/  FMUL.FTZ R195, R195, UR30 ;  /* 0x0000001ec3c37c20 */ /* 0x000fe20008410000 */
[----:B------:R-:W-:Y:S02]  /*1060*/  HADD2.F32 R202, -RZ, R14.H1_H1 ;  /* 0x3000000effca7230 */ /* 0x000fe40000004100 */
[----:B------:R-:W-:Y:S01]  /*1070*/  FADD.FTZ R70, R70, R203 ;  /* 0x000000cb46467221 */ /* 0x000fe20000010000 */
[----:B------:R-:W-:Y:S01]  /*1080*/  HADD2.F32 R19, -RZ, R197.H0_H0 ;  /* 0x200000c5ff137230 */ /* 0x000fe20000004100 */
[----:B------:R-:W3:Y:S01]  /*1090*/  LDL R14, [R1+0x2c] ;  /* 0x00002c00010e7983 */ /* 0x000ee20000100800 */
[----:B------:R-:W-:-:S02]  /*10a0*/  HADD2.F32 R217, -RZ, R198.H1_H1 ;  /* 0x300000c6ffd97230 */ /* 0x000fc40000004100 */
[--C-:B------:R-:W-:Y:S02]  /*10b0*/  HADD2.F32 R198, -RZ, R191.reuse.H0_H0 ;  /* 0x200000bfffc67230 */ /* 0x100fe40000004100 */
[----:B------:R-:W-:Y:S01]  /*10c0*/  FMUL.FTZ R205, R205, UR30 ;  /* 0x0000001ecdcd7c20 */ /* 0x000fe20008410000 */
[----:B------:R-:W-:Y:S02]  /*10d0*/  HADD2.F32 R197, -RZ, R191.H1_H1 ;  /* 0x300000bfffc57230 */ /* 0x000fe40000004100 */
[----:B------:R-:W-:Y:S01]  /*10e0*/  FMUL.FTZ R214, R214, UR30 ;  /* 0x0000001ed6d67c20 */ /* 0x000fe20008410000 */
[----:B------:R-:W-:Y:S02]  /*10f0*/  HADD2.F32 R218, -RZ, R218.H1_H1 ;  /* 0x300000daffda7230 */ /* 0x000fe40000004100 */
[----:B------:R-:W-:Y:S01]  /*1100*/  FADD.FTZ R76, R76, R233 ;  /* 0x000000e94c4c7221 */ /* 0x000fe20000010000 */
[----:B------:R-:W-:Y:S02]  /*1110*/  HADD2.F32 R190, -RZ, R192.H0_H0 ;  /* 0x200000c0ffbe7230 */ /* 0x000fe40000004100 */
[----:B------:R-:W-:-:S02]  /*1120*/  HADD2.F32 R237, -RZ, R4.H0_H0 ;  /* 0x20000004ffed7230 */ /* 0x000fc40000004100 */
[----:B------:R-:W-:Y:S02]  /*1130*/  HADD2.F32 R238, -RZ, R4.H1_H1 ;  /* 0x30000004ffee7230 */ /* 0x000fe40000004100 */
[C---:B------:R-:W-:Y:S01]  /*1140*/  FADD.FTZ R0, -R188.reuse, R0 ;  /* 0x00000000bc007221 */ /* 0x040fe20000010100 */
[----:B------:R-:W-:Y:S02]  /*1150*/  HADD2.F32 R191, -RZ, R192.H1_H1 ;  /* 0x300000c0ffbf7230 */ /* 0x000fe40000004100 */
[C---:B------:R-:W-:Y:S01]  /*1160*/  FADD.FTZ R192, -R188.reuse, R219 ;  /* 0x000000dbbcc07221 */ /* 0x040fe20000010100 */
[C---:B------:R-:W-:Y:S01]  /*1170*/  FADD.FTZ R219, -R188.reuse, R198 ;  /* 0x000000c6bcdb7221 */ /* 0x040fe20000010100 */
[C---:B------:R-:W-:Y:S01]  /*1180*/  FADD.FTZ R220, -R188.reuse, R197 ;  /* 0x000000c5bcdc7221 */ /* 0x040fe20000010100 */
[--C-:B------:R-:W-:Y:S02]  /*1190*/  HADD2.F32 R197, -RZ, R12.reuse.H0_H0 ;  /* 0x2000000cffc57230 */ /* 0x100fe40000004100 */
[----:B------:R-:W-:Y:S01]  /*11a0*/  FADD.FTZ R2, -R188, R2 ;  /* 0x00000002bc027221 */ /* 0x000fe20000010100 */
[----:B------:R-:W-:-:S02]  /*11b0*/  HADD2.F32 R198, -RZ, R12.H1_H1 ;  /* 0x3000000cffc67230 */ /* 0x000fc40000004100 */
[C---:B------:R-:W-:Y:S01]  /*11c0*/  FADD.FTZ R242, -R188.reuse, R218 ;  /* 0x000000dabcf27221 */ /* 0x040fe20000010100 */
[----:B------:R-:W3:Y:S01]  /*11d0*/  LDL R12, [R1+0x44] ;  /* 0x00004400010c7983 */ /* 0x000ee20000100800 */
[C---:B------:R-:W-:Y:S01]  /*11e0*/  FADD.FTZ R194, -R188.reuse, R217 ;  /* 0x000000d9bcc27221 */ /* 0x040fe20000010100 */
[C---:B------:R-:W-:Y:S01]  /*11f0*/  FADD.FTZ R217, -R188.reuse, R199 ;  /* 0x000000c7bcd97221 */ /* 0x040fe20000010100 */
[C---:B------:R-:W-:Y:S01]  /*1200*/  FADD.FTZ R218, -R188.reuse, R200 ;  /* 0x000000c8bcda7221 */ /* 0x040fe20000010100 */
[--C-:B------:R-:W-:Y:S02]  /*1210*/  HADD2.F32 R199, -RZ, R13.reuse.H0_H0 ;  /* 0x2000000dffc77230 */ /* 0x100fe40000004100 */
[C---:B------:R-:W-:Y:S01]  /*1220*/  FADD.FTZ R245, -R188.reuse, R222 ;  /* 0x000000debcf57221 */ /* 0x040fe20000010100 */
[----:B------:R-:W-:Y:S01]  /*1230*/  HADD2.F32 R200, -RZ, R13.H1_H1 ;  /* 0x3000000dffc87230 */ /* 0x000fe20000004100 */
[----:B------:R-:W3:Y:S04]  /*1240*/  LDL R241, [R1+0x20] ;  /* 0x0000200001f17983 */ /* 0x000ee80000100800 */
[----:B------:R-:W3:Y:S01]  /*1250*/  LDL R13, [R1+0x28] ;  /* 0x00002800010d7983 */ /* 0x000ee20000100800 */
[C---:B------:R-:W-:Y:S01]  /*1260*/  FADD.FTZ R244, -R188.reuse, R221 ;  /* 0x000000ddbcf47221 */ /* 0x040fe20000010100 */
[C---:B------:R-:W-:Y:S01]  /*1270*/  FADD.FTZ R229, -R188.reuse, R190 ;  /* 0x000000bebce57221 */ /* 0x040fe20000010100 */
[----:B------:R-:W-:Y:S01]  /*1280*/  FADD.FTZ R230, -R188, R191 ;  /* 0x000000bfbce67221 */ /* 0x000fe20000010100 */
[----:B------:R-:W-:Y:S01]  /*1290*/  FADD.FTZ R80, R80, R239 ;  /* 0x000000ef50507221 */ /* 0x000fe20000010000 */
[----:B------:R-:W-:Y:S01]  /*12a0*/  FMUL.FTZ R4, R244, UR30 ;  /* 0x0000001ef4047c20 */ /* 0x000fe20008410000 */
[----:B----4-:R-:W-:Y:S01]  /*12b0*/  FMUL.FTZ R9, R9, R239 ;  /* 0x000000ef09097220 */ /* 0x010fe20000410000 */
[----:B------:R-:W4:Y:S01]  /*12c0*/  LDL R244, [R1+0x34] ;  /* 0x0000340001f47983 */ /* 0x000f220000100800 */
[----:B------:R-:W-:-:S02]  /*12d0*/  HADD2.F32 R191, -RZ, R5.H0_H0 ;  /* 0x20000005ffbf7230 */ /* 0x000fc40000004100 */
[----:B------:R-:W-:Y:S02]  /*12e0*/  HADD2.F32 R190, -RZ, R5.H1_H1 ;  /* 0x30000005ffbe7230 */ /* 0x000fe40000004100 */
[----:B------:R-:W-:Y:S01]  /*12f0*/  FMUL.FTZ R5, R243, UR30 ;  /* 0x0000001ef3057c20 */ /* 0x000fe20008410000 */
[C---:B------:R-:W-:Y:S01]  /*1300*/  FADD.FTZ R3, -R188.reuse, R3 ;  /* 0x00000003bc037221 */ /* 0x040fe20000010100 */
[----:B------:R-:W4:Y:S01]  /*1310*/  LDL R243, [R1+0x18] ;  /* 0x0000180001f37983 */ /* 0x000f220000100800 */
[C---:B------:R-:W-:Y:S01]  /*1320*/  FADD.FTZ R19, -R188.reuse, R19 ;  /* 0x00000013bc137221 */ /* 0x040fe20000010100 */
[----:B------:R-:W-:Y:S01]  /*1330*/  FADD.FTZ R252, -R188, R189 ;  /* 0x000000bdbcfc7221 */ /* 0x000fe20000010100 */
[--C-:B------:R-:W-:Y:S02]  /*1340*/  HADD2.F32 R189, -RZ, R6.reuse.H0_H0 ;  /* 0x20000006ffbd7230 */ /* 0x100fe40000004100 */
[----:B------:R-:W-:Y:S01]  /*1350*/  FADD.FTZ R81, R81, R236 ;  /* 0x000000ec51517221 */ /* 0x000fe20000010000 */
[----:B------:R-:W-:-:S02]  /*1360*/  HADD2.F32 R188, -RZ, R6.H1_H1 ;  /* 0x30000006ffbc7230 */ /* 0x000fc40000004100 */
[----:B------:R-:W-:Y:S01]  /*1370*/  FMUL.FTZ R6, R242, UR30 ;  /* 0x0000001ef2067c20 */ /* 0x000fe20008410000 */
[----:B------:R-:W-:Y:S01]  /*1380*/  FMUL.FTZ R10, R10, R236 ;  /* 0x000000ec0a0a7220 */ /* 0x000fe20000410000 */
[----:B------:R-:W4:Y:S01]  /*1390*/  LDL R242, [R1+0x1c] ;  /* 0x00001c0001f27983 */ /* 0x000f220000100800 */
[--C-:B------:R-:W-:Y:S02]  /*13a0*/  HADD2.F32 R221, -RZ, R8.reuse.H0_H0 ;  /* 0x20000008ffdd7230 */ /* 0x100fe40000004100 */
[----:B------:R-:W-:Y:S01]  /*13b0*/  FMUL.FTZ R0, R0, UR30 ;  /* 0x0000001e00007c20 */ /* 0x000fe20008410000 */
[----:B------:R-:W-:Y:S02]  /*13c0*/  HADD2.F32 R222, -RZ, R8.H1_H1 ;  /* 0x30000008ffde7230 */ /* 0x000fe40000004100 */
[----:B------:R-:W-:Y:S01]  /*13d0*/  FMUL.FTZ R8, R240, UR30 ;  /* 0x0000001ef0087c20 */ /* 0x000fe20008410000 */
[----:B------:R-:W-:Y:S01]  /*13e0*/  FADD.FTZ R83, R83, R234 ;  /* 0x000000ea53537221 */ /* 0x000fe20000010000 */
[----:B------:R-:W4:Y:S01]  /*13f0*/  LDL R240, [R1+0x24] ;  /* 0x0000240001f07983 */ /* 0x000f220000100800 */
[----:B------:R-:W-:Y:S01]  /*1400*/  FMUL.FTZ R3, R3, UR30 ;  /* 0x0000001e03037c20 */ /* 0x000fe20008410000 */
[----:B------:R-:W-:Y:S01]  /*1410*/  FMUL.FTZ R2, R2, UR30 ;  /* 0x0000001e02027c20 */ /* 0x000fe20008410000 */
[----:B------:R-:W-:Y:S01]  /*1420*/  FFMA.FTZ R112, R0, R239, R112 ;  /* 0x000000ef00707223 */ /* 0x000fe20000010070 */
[----:B------:R-:W5:Y:S01]  /*1430*/  LDG.E.64 R212, desc[UR22][R212.64] ;  /* 0x00000016d4d47981 */ /* 0x000f62000c1e1b00 */
[----:B------:R-:W-:-:S03]  /*1440*/  FFMA.FTZ R114, R3, R235, R114 ;  /* 0x000000eb03727223 */ /* 0x000fc60000010072 */
[----:B------:R-:W4:Y:S01]  /*1450*/  LDL R239, [R1] ;  /* 0x0000000001ef7983 */ /* 0x000f220000100800 */
[----:B------:R-:W-:-:S03]  /*1460*/  FFMA.FTZ R113, R2, R236, R113 ;  /* 0x000000ec02717223 */ /* 0x000fc60000010071 */
[----:B------:R-:W4:Y:S04]  /*1470*/  LDL R235, [R1+0x8] ;  /* 0x0000080001eb7983 */ /* 0x000f280000100800 */
[----:B------:R-:W4:Y:S04]  /*1480*/  LDL R236, [R1+0x4] ;  /* 0x0000040001ec7983 */ /* 0x000f280000100800 */
[----:B------:R-:W5:Y:S01]  /*1490*/  LDG.E.64 R210, desc[UR22][R210.64] ;  /* 0x00000016d2d27981 */ /* 0x000f62000c1e1b00 */
[----:B--2---:R-:W-:Y:S01]  /*14a0*/  FMUL.FTZ R15, R15, R231 ;  /* 0x000000e70f0f7220 */ /* 0x004fe20000410000 */
[----:B------:R-:W-:-:S02]  /*14b0*/  FMUL.FTZ R17, R17, UR30 ;  /* 0x0000001e11117c20 */ /* 0x000fc40008410000 */
[----:B------:R-:W2:Y:S01]  /*14c0*/  LDL R231, [R1+0xc] ;  /* 0x00000c0001e77983 */ /* 0x000ea20000100800 */
[----:B------:R-:W-:Y:S01]  /*14d0*/  FFMA.FTZ R103, R196, R204, R103 ;  /* 0x000000ccc4677223 */ /* 0x000fe20000010067 */
[----:B------:R-:W-:Y:S01]  /*14e0*/  FFMA.FTZ R109, R6, R232, R109 ;  /* 0x000000e8066d7223 */ /* 0x000fe2000001006d */
[----:B------:R-:W-:Y:S01]  /*14f0*/  FADD.FTZ R79, R79, R16 ;  /* 0x000000104f4f7221 */ /* 0x000fe20000010000 */
[----:B------:R-:W-:Y:S01]  /*1500*/  FFMA.FTZ R111, R8, R16, R111 ;  /* 0x00000010086f7223 */ /* 0x000fe2000001006f */
[----:B------:R-:W-:Y:S01]  /*1510*/  FMUL.FTZ R18, R18, UR30 ;  /* 0x0000001e12127c20 */ /* 0x000fe20008410000 */
        /* <DEDUP_REMOVED lines=14> */
[----:B------:R-:W-:Y:S01]  /*1600*/  FFMA.FTZ R102, R195, R203, R102 ;  /* 0x000000cbc3667223 */ /* 0x000fe20000010066 */
[----:B------:R-:W5:Y:S04]  /*1610*/  LDG.E.64 R208, desc[UR22][R208.64] ;  /* 0x00000016d0d07981 */ /* 0x000f68000c1e1b00 */
[----:B------:R-:W5:Y:S01]  /*1620*/  LDG.E.64 R206, desc[UR22][R206.64] ;  /* 0x00000016cece7981 */ /* 0x000f62000c1e1b00 */
[----:B---3--:R-:W-:Y:S01]  /*1630*/  FMUL.FTZ R14, R14, R232 ;  /* 0x000000e80e0e7220 */ /* 0x008fe20000410000 */
[----:B------:R-:W-:-:S04]  /*1640*/  FADD.FTZ R232, RZ, R9 ;  /* 0x00000009ffe87221 */ /* 0x000fc80000010000 */
[----:B------:R-:W-:-:S04]  /*1650*/  FADD.FTZ R232, R10, R232 ;  /* 0x000000e80ae87221 */ /* 0x000fc80000010000 */
[----:B------:R-:W-:Y:S01]  /*1660*/  FADD.FTZ R232, R11, R232 ;  /* 0x000000e80be87221 */ /* 0x000fe20000010000 */
[----:B------:R-:W-:-:S04]  /*1670*/  FMUL.FTZ R12, R12, R234 ;  /* 0x000000ea0c0c7220 */ /* 0x000fc80000410000 */
[----:B------:R-:W-:Y:S01]  /*1680*/  FADD.FTZ R232, R12, R232 ;  /* 0x000000e80ce87221 */ /* 0x000fe20000010000 */
[----:B------:R-:W-:-:S04]  /*1690*/  FMUL.FTZ R13, R13, R233 ;  /* 0x000000e90d0d7220 */ /* 0x000fc80000410000 */
[----:B------:R-:W-:-:S04]  /*16a0*/  FADD.FTZ R232, R13, R232 ;  /* 0x000000e80de87221 */ /* 0x000fc80000010000 */
[----:B------:R-:W-:Y:S01]  /*16b0*/  FADD.FTZ R232, R14, R232 ;  /* 0x000000e80ee87221 */ /* 0x000fe20000010000 */
[----:B----4-:R-:W-:Y:S01]  /*16c0*/  FMUL.FTZ R16, R244, R16 ;  /* 0x00000010f4107220 */ /* 0x010fe20000410000 */
[----:B------:R-:W-:Y:S02]  /*16d0*/  FMUL.FTZ R197, R243, R197 ;  /* 0x000000c5f3c57220 */ /* 0x000fe40000410000 */
[----:B------:R-:W-:Y:S01]  /*16e0*/  FADD.FTZ R232, R15, R232 ;  /* 0x000000e80fe87221 */ /* 0x000fe20000010000 */
[----:B------:R-:W-:Y:S01]  /*16f0*/  FMUL.FTZ R199, R241, R199 ;  /* 0x000000c7f1c77220 */ /* 0x000fe20000410000 */
[----:B------:R-:W3:Y:S02]  /*1700*/  LDL.LU R244, [R1+0x10] ;  /* 0x0000100001f47983 */ /* 0x000ee40000300800 */
[----:B------:R-:W-:Y:S01]  /*1710*/  FADD.FTZ R232, R16, R232 ;  /* 0x000000e810e87221 */ /* 0x000fe20000010000 */
[----:B------:R-:W-:-:S03]  /*1720*/  FMUL.FTZ R198, R242, R198 ;  /* 0x000000c6f2c67220 */ /* 0x000fc60000410000 */
[----:B------:R-:W-:-:S04]  /*1730*/  FADD.FTZ R232, R197, R232 ;  /* 0x000000e8c5e87221 */ /* 0x000fc80000010000 */
[----:B------:R-:W-:Y:S01]  /*1740*/  FADD.FTZ R232, R198, R232 ;  /* 0x000000e8c6e87221 */ /* 0x000fe20000010000 */
[----:B------:R-:W-:-:S03]  /*1750*/  FMUL.FTZ R200, R240, R200 ;  /* 0x000000c8f0c87220 */ /* 0x000fc60000410000 */
[----:B------:R-:W-:Y:S01]  /*1760*/  FADD.FTZ R232, R199, R232 ;  /* 0x000000e8c7e87221 */ /* 0x000fe20000010000 */
[----:B------:R-:W-:Y:S01]  /*1770*/  FADD.FTZ R69, R69, R202 ;  /* 0x000000ca45457221 */ /* 0x000fe20000010000 */
[-C--:B------:R-:W-:Y:S02]  /*1780*/  FFMA.FTZ R101, R194, R202.reuse, R101 ;  /* 0x000000cac2657223 */ /* 0x080fe40000010065 */
[----:B------:R-:W-:Y:S01]  /*1790*/  FADD.FTZ R232, R200, R232 ;  /* 0x000000e8c8e87221 */ /* 0x000fe20000010000 */
[----:B------:R-:W-:Y:S01]  /*17a0*/  FMUL.FTZ R201, R239, R201 ;  /* 0x000000c9efc97220 */ /* 0x000fe20000410000 */
[----:B------:R-:W-:Y:S01]  /*17b0*/  FMUL.FTZ R203, R235, R203 ;  /* 0x000000cbebcb7220 */ /* 0x000fe20000410000 */
[----:B------:R-:W-:Y:S01]  /*17c0*/  FMUL.FTZ R202, R236, R202 ;  /* 0x000000caecca7220 */ /* 0x000fe20000410000 */
[----:B------:R-:W-:Y:S01]  /*17d0*/  FADD.FTZ R64, R64, R221 ;  /* 0x000000dd40407221 */ /* 0x000fe20000010000 */
[----:B------:R-:W-:Y:S01]  /*17e0*/  FFMA.FTZ R96, R205, R221, R96 ;  /* 0x000000ddcd607223 */ /* 0x000fe20000010060 */
[----:B------:R-:W-:Y:S01]  /*17f0*/  FFMA.FTZ R108, R5, R233, R108 ;  /* 0x000000e9056c7223 */ /* 0x000fe2000001006c */
[----:B-----5:R-:W-:Y:S01]  /*1800*/  FMUL.FTZ R221, R248, R221 ;  /* 0x000000ddf8dd7220 */ /* 0x020fe20000410000 */
[----:B------:R-:W-:Y:S01]  /*1810*/  FADD.FTZ R65, R65, R222 ;  /* 0x000000de41417221 */ /* 0x000fe20000010000 */
[-C--:B------:R-:W-:Y:S01]  /*1820*/  FFMA.FTZ R97, R214, R222.reuse, R97 ;  /* 0x000000ded6617223 */ /* 0x080fe20000010061 */
[----:B------:R-:W-:Y:S01]  /*1830*/  FMUL.FTZ R222, R249, R222 ;  /* 0x000000def9de7220 */ /* 0x000fe20000410000 */
[----:B------:R-:W-:Y:S01]  /*1840*/  FFMA.FTZ R115, R4, R234, R115 ;  /* 0x000000ea04737223 */ /* 0x000fe20000010073 */
[----:B------:R-:W-:-:S02]  /*1850*/  FMUL.FTZ R234, R22, UR30 ;  /* 0x0000001e16ea7c20 */ /* 0x000fc40008410000 */
[----:B------:R0:W5:Y:S01]  /*1860*/  LDL.LU R22, [R1+0x50] ;  /* 0x0000500001167983 */ /* 0x0001620000300800 */
[----:B--2---:R-:W-:Y:S01]  /*1870*/  FMUL.FTZ R204, R231, R204 ;  /* 0x000000cce7cc7220 */ /* 0x004fe20000410000 */
[----:B------:R-:W-:-:S04]  /*1880*/  FFMA.FTZ R231, R0, R9, RZ ;  /* 0x0000000900e77223 */ /* 0x000fc800000100ff */
[----:B------:R-:W-:-:S04]  /*1890*/  FFMA.FTZ R231, R2, R10, R231 ;  /* 0x0000000a02e77223 */ /* 0x000fc800000100e7 */
        /* <DEDUP_REMOVED lines=22> */
[----:B------:R-:W-:Y:S01]  /*1a00*/  FMUL.FTZ R235, R21, UR30 ;  /* 0x0000001e15eb7c20 */ /* 0x000fe20008410000 */
[----:B------:R-:W-:Y:S01]  /*1a10*/  FMUL.FTZ R236, R20, UR30 ;  /* 0x0000001e14ec7c20 */ /* 0x000fe20008410000 */
[----:B------:R0:W5:Y:S04]  /*1a20*/  LDL.LU R21, [R1+0x4c] ;  /* 0x00004c0001157983 */ /* 0x0001680000300800 */
[----:B------:R0:W5:Y:S01]  /*1a30*/  LDL.LU R20, [R1+0x48] ;  /* 0x0000480001147983 */ /* 0x0001620000300800 */
[----:B------:R-:W-:Y:S01]  /*1a40*/  FMUL.FTZ R215, R215, UR30 ;  /* 0x0000001ed7d77c20 */ /* 0x000fe20008410000 */
[----:B------:R-:W-:Y:S01]  /*1a50*/  FMUL.FTZ R216, R216, UR30 ;  /* 0x0000001ed8d87c20 */ /* 0x000fe20008410000 */
[----:B------:R-:W-:-:S02]  /*1a60*/  FADD.FTZ R66, R66, R223 ;  /* 0x000000df42427221 */ /* 0x000fc40000010000 */
[-C--:B------:R-:W-:Y:S01]  /*1a70*/  FFMA.FTZ R98, R215, R223.reuse, R98 ;  /* 0x000000dfd7627223 */ /* 0x080fe20000010062 */
[----:B------:R-:W-:Y:S01]  /*1a80*/  FMUL.FTZ R223, R250, R223 ;  /* 0x000000dffadf7220 */ /* 0x000fe20000410000 */
        /* <DEDUP_REMOVED lines=51> */
[----:B---3--:R-:W-:Y:S02]  /*1dc0*/  FMUL.FTZ R233, R244, UR30 ;  /* 0x0000001ef4e97c20 */ /* 0x008fe40008410000 */
        /* <DEDUP_REMOVED lines=25> */
.L_x_9137:
        /* <DEDUP_REMOVED lines=12> */
.L_x_9139:
        /* <DEDUP_REMOVED lines=15> */
.L_x_9140:
        /* <DEDUP_REMOVED lines=30> */
.L_x_9138:
        /* <DEDUP_REMOVED lines=32> */
.L_x_9142:
[----:B------:R-:W-:Y:S05]  /*24f0*/  BSYNC.RECONVERGENT B0 ;  /* 0x0000000000007941 */ /* 0x000fea0003800200 */
.L_x_9141:
        /* <DEDUP_REMOVED lines=62> */
.L_x_9147:
[----:B------:R-:W-:Y:S05]  /*28e0*/  BSYNC.RECONVERGENT B0 ;  /* 0x0000000000007941 */ /* 0x000fea0003800200 */
.L_x_9146:
        /* <DEDUP_REMOVED lines=13> */
.L_x_9145:
[----:B------:R-:W-:Y:S05]  /*29c0*/  BRA.U !UP2, `(.L_x_9148) ;  /* 0x000000010a707547 */ /* 0x000fea000b800000 */
[----:B-----5:R-:W-:Y:S01]  /*29d0*/  LOP3.LUT P0, RZ, R212, 0xff00, RZ, 0xc0, !PT ;  /* 0x0000ff00d4ff7812 */ /* 0x020fe2000780c0ff */
[----:B------:R-:W-:Y:S01]  /*29e0*/  BSSY.RECONVERGENT B0, `(.L_x_9149) ;  /* 0x000000d000007945 */ /* 0x000fe20003800200 */
[----:B------:R-:W-:-:S11]  /*29f0*/  HFMA2 R190, -RZ, RZ, 0, 0 ;  /* 0x00000000ffbe7431 */ /* 0x000fd600000001ff */
        /* <DEDUP_REMOVED lines=11> */
.L_x_9150:
[----:B------:R-:W-:Y:S05]  /*2ab0*/  BSYNC.RECONVERGENT B0 ;  /* 0x0000000000007941 */ /* 0x000fea0003800200 */
.L_x_9149:
        /* <DEDUP_REMOVED lines=13> */
.L_x_9148:
        /* <DEDUP_REMOVED lines=15> */
.L_x_9153:
[----:B------:R-:W-:Y:S05]  /*2c80*/  BSYNC.RECONVERGENT B0 ;  /* 0x0000000000007941 */ /* 0x000fea0003800200 */
.L_x_9152:
        /* <DEDUP_REMOVED lines=13> */
.L_x_9151:
        /* <DEDUP_REMOVED lines=15> */
.L_x_9156:
[----:B------:R-:W-:Y:S05]  /*2e50*/  BSYNC.RECONVERGENT B0 ;  /* 0x0000000000007941 */ /* 0x000fea0003800200 */
.L_x_9155:
        /* <DEDUP_REMOVED lines=13> */
.L_x_9154:
        /* <DEDUP_REMOVED lines=15> */
.L_x_9159:
[----:B------:R-:W-:Y:S05]  /*3020*/  BSYNC.RECONVERGENT B0 ;  /* 0x0000000000007941 */ /* 0x000fea0003800200 */
.L_x_9158:
        /* <DEDUP_REMOVED lines=13> */
.L_x_9157:
        /* <DEDUP_REMOVED lines=15> */
.L_x_9162:
[----:B------:R-:W-:Y:S05]  /*31f0*/  BSYNC.RECONVERGENT B0 ;  /* 0x0000000000007941 */ /* 0x000fea0003800200 */
.L_x_9161:
        /* <DEDUP_REMOVED lines=13> */
.L_x_9160:
        /* <DEDUP_REMOVED lines=15> */
.L_x_9165:
[----:B------:R-:W-:Y:S05]  /*33c0*/  BSYNC.RECONVERGENT B0 ;  /* 0x0000000000007941 */ /* 0x000fea0003800200 */
.L_x_9164:
        /* <DEDUP_REMOVED lines=13> */
.L_x_9163:
[----:B------:R-:W-:Y:S05]  /*34a0*/  BRA.U !UP2, `(.L_x_9166) ;  /* 0x0000001d0a287547 */ /* 0x000fea000b800000 */
[----:B-----5:R-:W-:Y:S01]  /*34b0*/  ISETP.GE.U32.AND P0, PT, R212, RZ, PT ;  /* 0x000000ffd400720c */ /* 0x020fe20003f06070 */
[----:B------:R-:W-:Y:S01]  /*34c0*/  BSSY.RECONVERGENT B0, `(.L_x_9167) ;  /* 0x000000e000007945 */ /* 0x000fe20003800200 */
[----:B------:R-:W-:Y:S02]  /*34d0*/  HFMA2 R190, -RZ, RZ, 0, 0 ;  /* 0x00000000ffbe7431 */ /* 0x000fe400000001ff */
        /* <DEDUP_REMOVED lines=12> */
.L_x_9168:
[----:B------:R-:W-:Y:S05]  /*35a0*/  BSYNC.RECONVERGENT B0 ;  /* 0x0000000000007941 */ /* 0x000fea0003800200 */
.L_x_9167:
        /* <DEDUP_REMOVED lines=14> */
.L_x_9144:
        /* <DEDUP_REMOVED lines=18> */
.L_x_9169:
        /* <DEDUP_REMOVED lines=17> */
.L_x_9170:
        /* <DEDUP_REMOVED lines=17> */
.L_x_9171:
        /* <DEDUP_REMOVED lines=17> */
.L_x_9172:
        /* <DEDUP_REMOVED lines=17> */
.L_x_9173:
        /* <DEDUP_REMOVED lines=17> */
.L_x_9174:
        /* <DEDUP_REMOVED lines=25> */
.L_x_9175:
        /* <DEDUP_REMOVED lines=15> */
.L_x_9143:
[----:B------:R-:W-:-:S04]  /*3f80*/  UISETP.NE.U32.AND UP0, UPT, UR6, URZ, UPT ;  /* 0x000000ff0600728c */ /* 0x000fc8000bf05070 */
[----:B------:R-:W-:-:S09]  /*3f90*/  UISETP.NE.AND.EX UP0, UPT, UR7, URZ, UPT, UP0 ;  /* 0x000000ff0700728c */ /* 0x000fd2000bf05300 */
[----:B------:R-:W-:Y:S05]  /*3fa0*/  BRA.U UP0, `(.L_x_9176) ;  /* 0x00000009002c7547 */ /* 0x000fea000b800000 */
[----:B------:R-:W-:Y:S01]  /*3fb0*/  ISETP.LT.AND P1, PT, RZ, UR31, PT ;  /* 0x0000001fff007c0c */ /* 0x000fe2000bf21270 */
[----:B------:R-:W-:-:S12]  /*3fc0*/  BRA.U !UP2, `(.L_x_9177) ;  /* 0x000000010a407547 */ /* 0x000fd8000b800000 */
[----:B------:R-:W-:Y:S01]  /*3fd0*/  MOV R190, UR20 ;  /* 0x0000001400be7c02 */ /* 0x000fe20008000f00 */
[----:B-----5:R-:W-:Y:S01]  /*3fe0*/  HADD2.F32 R191, -RZ, R160.H0_H0 ;  /* 0x200000a0ffbf7230 */ /* 0x020fe20000004100 */
[----:B------:R-:W-:-:S03]  /*3ff0*/  LOP3.LUT P0, RZ, R212, 0xff, RZ, 0xc0, !PT ;  /* 0x000000ffd4ff7812 */ /* 0x000fc6000780c0ff */
[----:B------:R-:W-:-:S04]  /*4000*/  @P1 FFMA.FTZ R190, R0, R190, UR32 ;  /* 0x0000002000be1e23 */ /* 0x000fc800080100be */
[----:B------:R-:W-:-:S04]  /*4010*/  @P1 FADD.FTZ R190, R9, -R190 ;  /* 0x800000be09be1221 */ /* 0x000fc80000010000 */
[----:B------:R-:W-:Y:S01]  /*4020*/  @P1 FFMA.FTZ R191, R190, UR30, R191 ;  /* 0x0000001ebebf1c23 */ /* 0x000fe200080100bf */
[----:B------:R-:W-:-:S03]  /*4030*/  MOV R190, RZ ;  /* 0x000000ff00be7202 */ /* 0x000fc60000000f00 */
[----:B------:R-:W-:-:S04]  /*4040*/  FMUL.FTZ R191, R191, UR25 ;  /* 0x00000019bfbf7c20 */ /* 0x000fc80008410000 */
[----:B------:R-:W-:Y:S01]  /*4050*/  FMUL.FTZ R245, R191, UR24 ;  /* 0x00000018bff57c20 */ /* 0x000fe20008410000 */
[----:B------:R-:W-:-:S05]  /*4060*/  @P0 HADD2.F32 R191, -RZ, R176.H0_H0 ;  /* 0x200000b0ffbf0230 */ /* 0x000fca0000004100 */
[----:B------:R-:W-:-:S04]  /*4070*/  @P0 FMUL.FTZ R190, R191, R245 ;  /* 0x000000f5bfbe0220 */ /* 0x000fc80000410000 */
[----:B------:R-:W-:Y:S01]  /*4080*/  FADD.FTZ R20, R20, R190 ;  /* 0x000000be14147221 */ /* 0x000fe20000010000 */
[----:B------:R-:W-:-:S05]  /*4090*/  FMUL.FTZ R190, R156, R245 ;  /* 0x000000f59cbe7220 */ /* 0x000fca0000410000 */
[----:B------:R-:W-:-:S04]  /*40a0*/  FSEL R190, R190, RZ, P0 ;  /* 0x000000ffbebe7208 */ /* 0x000fc80000000000 */
[----:B------:R-:W-:-:S04]  /*40b0*/  F2FP.F16.F32.PACK_AB R190, RZ, R190 ;  /* 0x000000beffbe723e */ /* 0x000fc800000000ff */
[----:B------:R-:W-:-:S07]  /*40c0*/  PRMT R180, R190, 0x7610, R180 ;  /* 0x00007610beb47816 */ /* 0x000fce00000000b4 */
.L_x_9177:
[----:B------:R-:W-:Y:S05]  /*40d0*/  BRA.U !UP2, `(.L_x_9178) ;  /* 0x000000010a407547 */ /* 0x000fea000b800000 */
[----:B------:R-:W-:Y:S01]  /*40e0*/  MOV R190, UR20 ;  /* 0x0000001400be7c02 */ /* 0x000fe20008000f00 */
[----:B-----5:R-:W-:Y:S01]  /*40f0*/  HADD2.F32 R191, -RZ, R160.H1_H1 ;  /* 0x300000a0ffbf7230 */ /* 0x020fe20000004100 */
[----:B------:R-:W-:-:S03]  /*4100*/  LOP3.LUT P0, RZ, R212, 0xff00, RZ, 0xc0, !PT ;  /* 0x0000ff00d4ff7812 */ /* 0x000fc6000780c0ff */
[----:B------:R-:W-:-:S04]  /*4110*/  @P1 FFMA.FTZ R190, R2, R190, UR32 ;  /* 0x0000002002be1e23 */ /* 0x000fc800080100be */
[----:B------:R-:W-:-:S04]  /*4120*/  @P1 FADD.FTZ R190, R10, -R190 ;  /* 0x800000be0abe1221 */ /* 0x000fc80000010000 */
[----:B------:R-:W-:Y:S01]  /*4130*/  @P1 FFMA.FTZ R191, R190, UR30, R191 ;  /* 0x0000001ebebf1c23 */ /* 0x000fe200080100bf */
[----:B------:R-:W-:-:S03]  /*4140*/  HFMA2 R190, -RZ, RZ, 0, 0 ;  /* 0x00000000ffbe7431 */ /* 0x000fc600000001ff */
[----:B------:R-:W-:-:S04]  /*4150*/  FMUL.FTZ R191, R191, UR25 ;  /* 0x00000019bfbf7c20 */ /* 0x000fc80008410000 */
[----:B------:R-:W-:Y:S01]  /*4160*/  FMUL.FTZ R245, R191, UR24 ;  /* 0x00000018bff57c20 */ /* 0x000fe20008410000 */
[----:B------:R-:W-:-:S05]  /*4170*/  @P0 HADD2.F32 R191, -RZ, R176.H1_H1 ;  /* 0x300000b0ffbf0230 */ /* 0x000fca0000004100 */
[----:B------:R-:W-:-:S04]  /*4180*/  @P0 FMUL.FTZ R190, R191, R245 ;  /* 0x000000f5bfbe0220 */ /* 0x000fc80000410000 */
[----:B------:R-:W-:Y:S01]  /*4190*/  FADD.FTZ R21, R21, R190 ;  /* 0x000000be15157221 */ /* 0x000fe20000010000 */
[----:B------:R-:W-:-:S05]  /*41a0*/  FMUL.FTZ R190, R157, R245 ;  /* 0x000000f59dbe7220 */ /* 0x000fca0000410000 */
[----:B------:R-:W-:-:S04]  /*41b0*/  FSEL R190, R190, RZ, P0 ;  /* 0x000000ffbebe7208 */ /* 0x000fc80000000000 */
[----:B------:R-:W-:-:S04]  /*41c0*/  F2FP.F16.F32.PACK_AB R190, RZ, R190 ;  /* 0x000000beffbe723e */ /* 0x000fc800000000ff */
[----:B------:R-:W-:-:S07]  /*41d0*/  PRMT R180, R180, 0x5410, R190 ;  /* 0x00005410b4b47816 */ /* 0x000fce00000000be */
.L_x_9178:
[----:B------:R-:W-:Y:S05]  /*41e0*/  BRA.U !UP2, `(.L_x_9179) ;  /* 0x000000010a407547 */ /* 0x000fea000b800000 */
        /* <DEDUP_REMOVED lines=16> */
.L_x_9179:
        /* <DEDUP_REMOVED lines=17> */
.L_x_9180:
        /* <DEDUP_REMOVED lines=17> */
.L_x_9181:
        /* <DEDUP_REMOVED lines=17> */
.L_x_9182:
        /* <DEDUP_REMOVED lines=17> */
.L_x_9183:
        /* <DEDUP_REMOVED lines=19> */
.L_x_9176:
        /* <DEDUP_REMOVED lines=24> */
.L_x_9184:
        /* <DEDUP_REMOVED lines=12> */
.L_x_9185:
        /* <DEDUP_REMOVED lines=17> */
.L_x_9186:
        /* <DEDUP_REMOVED lines=17> */
.L_x_9187:
        /* <DEDUP_REMOVED lines=17> */
.L_x_9188:
        /* <DEDUP_REMOVED lines=17> */
.L_x_9189:
        /* <DEDUP_REMOVED lines=25> */
.L_x_9190:
        /* <DEDUP_REMOVED lines=14> */
.L_x_9166:
        /* <DEDUP_REMOVED lines=17> */
.L_x_9191:
[----:B------:R-:W-:Y:S05]  /*5260*/  BRA.U !UP0, `(.L_x_9192) ;  /* 0x00000011086c7547 */ /* 0x000fea000b800000 */
[----:B------:R-:W-:Y:S05]  /*5270*/  @!P0 BRA `(.L_x_9193) ;  /* 0x00000008003c8947 */ /* 0x000fea0003800000 */
[----:B------:R-:W-:Y:S01]  /*5280*/  ISETP.LT.AND P1, PT, RZ, UR31, PT ;  /* 0x0000001fff007c0c */ /* 0x000fe2000bf21270 */
[----:B0----5:R-:W-:Y:S01]  /*5290*/  HADD2.F32 R190, -RZ, R164.H1_H1 ;  /* 0x300000a4ffbe7230 */ /* 0x021fe20000004100 */
[----:B------:R-:W-:Y:S02]  /*52a0*/  MOV R185, UR20 ;  /* 0x0000001400b97c02 */ /* 0x000fe40008000f00 */
[----:B------:R-:W-:-:S09]  /*52b0*/  MOV R184, UR20 ;  /* 0x0000001400b87c02 */ /* 0x000fd20008000f00 */
[----:B------:R-:W-:Y:S01]  /*52c0*/  @P1 FFMA.FTZ R185, R18, R185, UR32 ;  /* 0x0000002012b91e23 */ /* 0x000fe200080100b9 */
[----:B------:R-:W-:-:S03]  /*52d0*/  @P1 FFMA.FTZ R184, R17, R184, UR32 ;  /* 0x0000002011b81e23 */ /* 0x000fc600080100b8 */
[----:B------:R-:W-:-:S04]  /*52e0*/  @P1 FADD.FTZ R185, R198, -R185 ;  /* 0x800000b9c6b91221 */ /* 0x000fc80000010000 */
[----:B------:R-:W-:Y:S01]  /*52f0*/  @P1 FFMA.FTZ R190, R185, UR30, R190 ;  /* 0x0000001eb9be1c23 */ /* 0x000fe200080100be */
        /* <DEDUP_REMOVED lines=15> */
.L_x_9194:
        /* <DEDUP_REMOVED lines=12> */
.L_x_9195:
        /* <DEDUP_REMOVED lines=17> */
.L_x_9196:
        /* <DEDUP_REMOVED lines=17> */
.L_x_9197:
        /* <DEDUP_REMOVED lines=17> */
.L_x_9198:
        /* <DEDUP_REMOVED lines=17> */
.L_x_9199:
        /* <DEDUP_REMOVED lines=25> */
.L_x_9200:
        /* <DEDUP_REMOVED lines=15> */
.L_x_9193:
        /* <DEDUP_REMOVED lines=18> */
.L_x_9202:
        /* <DEDUP_REMOVED lines=17> */
.L_x_9203:
        /* <DEDUP_REMOVED lines=17> */
.L_x_9204:
        /* <DEDUP_REMOVED lines=17> */
.L_x_9205:
        /* <DEDUP_REMOVED lines=17> */
.L_x_9206:
        /* <DEDUP_REMOVED lines=17> */
.L_x_9207:
        /* <DEDUP_REMOVED lines=17> */
.L_x_9208:
        /* <DEDUP_REMOVED lines=19> */
.L_x_9192:
        /* <DEDUP_REMOVED lines=19> */
.L_x_9210:
        /* <DEDUP_REMOVED lines=17> */
.L_x_9211:
        /* <DEDUP_REMOVED lines=17> */
.L_x_9212:
        /* <DEDUP_REMOVED lines=17> */
.L_x_9213:
        /* <DEDUP_REMOVED lines=17> */
.L_x_9214:
        /* <DEDUP_REMOVED lines=17> */
.L_x_9215:
        /* <DEDUP_REMOVED lines=25> */
.L_x_9216:
        /* <DEDUP_REMOVED lines=15> */
.L_x_9209:
        /* <DEDUP_REMOVED lines=15> */
.L_x_9219:
[----:B------:R-:W-:Y:S05]  /*6e10*/  BSYNC.RECONVERGENT B0 ;  /* 0x0000000000007941 */ /* 0x000fea0003800200 */
.L_x_9218:
        /* <DEDUP_REMOVED lines=13> */
.L_x_9217:
        /* <DEDUP_REMOVED lines=15> */
.L_x_9222:
[----:B------:R-:W-:Y:S05]  /*6fe0*/  BSYNC.RECONVERGENT B0 ;  /* 0x0000000000007941 */ /* 0x000fea0003800200 */
.L_x_9221:
        /* <DEDUP_REMOVED lines=13> */
.L_x_9220:
        /* <DEDUP_REMOVED lines=15> */
.L_x_9225:
[----:B------:R-:W-:Y:S05]  /*71b0*/  BSYNC.RECONVERGENT B0 ;  /* 0x0000000000007941 */ /* 0x000fea0003800200 */
.L_x_9224:
        /* <DEDUP_REMOVED lines=13> */
.L_x_9223:
        /* <DEDUP_REMOVED lines=15> */
.L_x_9228:
[----:B------:R-:W-:Y:S05]  /*7380*/  BSYNC.RECONVERGENT B0 ;  /* 0x0000000000007941 */ /* 0x000fea0003800200 */
.L_x_9227:
        /* <DEDUP_REMOVED lines=13> */
.L_x_9226:
        /* <DEDUP_REMOVED lines=15> */
.L_x_9231:
[----:B------:R-:W-:Y:S05]  /*7550*/  BSYNC.RECONVERGENT B0 ;  /* 0x0000000000007941 */ /* 0x000fea0003800200 */
.L_x_9230:
        /* <DEDUP_REMOVED lines=13> */
.L_x_9229:
        /* <DEDUP_REMOVED lines=15> */
.L_x_9234:
[----:B------:R-:W-:Y:S05]  /*7720*/  BSYNC.RECONVERGENT B0 ;  /* 0x0000000000007941 */ /* 0x000fea0003800200 */
.L_x_9233:
        /* <DEDUP_REMOVED lines=13> */
.L_x_9232:
        /* <DEDUP_REMOVED lines=15> */
.L_x_9237:
[----:B------:R-:W-:Y:S05]  /*78f0*/  BSYNC.RECONVERGENT B0 ;  /* 0x0000000000007941 */ /* 0x000fea0003800200 */
.L_x_9236:
        /* <DEDUP_REMOVED lines=13> */
.L_x_9235:
        /* <DEDUP_REMOVED lines=16> */
.L_x_9239:
[----:B------:R-:W-:Y:S05]  /*7ad0*/  BSYNC.RECONVERGENT B0 ;  /* 0x0000000000007941 */ /* 0x000fea0003800200 */
.L_x_9238:
        /* <DEDUP_REMOVED lines=13> */
.L_x_9201:
        /* <DEDUP_REMOVED lines=15> */
.L_x_9240:
[----:B------:R-:W-:Y:S05]  /*7ca0*/  BRA.U !UP0, `(.L_x_9241) ;  /* 0x00000011086c7547 */ /* 0x000fea000b800000 */
[----:B------:R-:W-:Y:S05]  /*7cb0*/  @!P0 BRA `(.L_x_9242) ;  /* 0x00000008003c8947 */ /* 0x000fea0003800000 */
[----:B------:R-:W-:Y:S01]  /*7cc0*/  ISETP.LT.AND P1, PT, RZ, UR31, PT ;  /* 0x0000001fff007c0c */ /* 0x000fe2000bf21270 */
[--C-:B------:R-:W-:Y:S01]  /*7cd0*/  HADD2.F32 R184, -RZ, R168.reuse.H1_H1 ;  /* 0x300000a8ffb87230 */ /* 0x100fe20000004100 */
        /* <DEDUP_REMOVED lines=14> */
[----:B-----5:R-:W-:-:S05]  /*7dc0*/  @P2 HADD2.F32 R187, -RZ, R176.H0_H0 ;  /* 0x200000b0ffbb2230 */ /* 0x020fca0000004100 */
[-C--:B------:R-:W-:Y:S01]  /*7dd0*/  @P2 FMUL.FTZ R186, R187, R185.reuse ;  /* 0x000000b9bbba2220 */ /* 0x080fe20000410000 */
[----:B------:R-:W-:-:S03]  /*7de0*/  FMUL.FTZ R185, R140, R185 ;  /* 0x000000b98cb97220 */ /* 0x000fc60000410000 */
[----:B------:R-:W-:Y:S02]  /*7df0*/  FADD.FTZ R36, R36, R186 ;  /* 0x000000ba24247221 */ /* 0x000fe40000010000 */
[----:B------:R-:W-:-:S04]  /*7e00*/  FSEL R185, R185, RZ, P2 ;  /* 0x000000ffb9b97208 */ /* 0x000fc80001000000 */
[----:B------:R-:W-:-:S04]  /*7e10*/  F2FP.F16.F32.PACK_AB R185, RZ, R185 ;  /* 0x000000b9ffb9723e */ /* 0x000fc800000000ff */
[----:B------:R-:W-:-:S07]  /*7e20*/  PRMT R180, R185, 0x7610, R180 ;  /* 0x00007610b9b47816 */ /* 0x000fce00000000b4 */
.L_x_9243:
[----:B------:R-:W-:Y:S05]  /*7e30*/  BRA.U !UP2, `(.L_x_9244) ;  /* 0x000000010a2c7547 */ /* 0x000fea000b800000 */
[----:B------:R-:W-:Y:S01]  /*7e40*/  LOP3.LUT P2, RZ, R208, 0xff00, RZ, 0xc0, !PT ;  /* 0x0000ff00d0ff7812 */ /* 0x000fe2000784c0ff */
[----:B------:R-:W-:Y:S01]  /*7e50*/  FMUL.FTZ R185, R184, UR25 ;  /* 0x00000019b8b97c20 */ /* 0x000fe20008410000 */
[----:B------:R-:W-:-:S03]  /*7e60*/  HFMA2 R186, -RZ, RZ, 0, 0 ;  /* 0x00000000ffba7431 */ /* 0x000fc600000001ff */
[----:B------:R-:W-:-:S08]  /*7e70*/  FMUL.FTZ R185, R185, UR24 ;  /* 0x00000018b9b97c20 */ /* 0x000fd00008410000 */
[----:B-----5:R-:W-:-:S05]  /*7e80*/  @P2 HADD2.F32 R187, -RZ, R176.H1_H1 ;  /* 0x300000b0ffbb2230 */ /* 0x020fca0000004100 */
[-C--:B------:R-:W-:Y:S01]  /*7e90*/  @P2 FMUL.FTZ R186, R187, R185.reuse ;  /* 0x000000b9bbba2220 */ /* 0x080fe20000410000 */
[----:B------:R-:W-:-:S03]  /*7ea0*/  FMUL.FTZ R185, R141, R185 ;  /* 0x000000b98db97220 */ /* 0x000fc60000410000 */
[----:B------:R-:W-:Y:S02]  /*7eb0*/  FADD.FTZ R37, R37, R186 ;  /* 0x000000ba25257221 */ /* 0x000fe40000010000 */
[----:B------:R-:W-:-:S04]  /*7ec0*/  FSEL R185, R185, RZ, P2 ;  /* 0x000000ffb9b97208 */ /* 0x000fc80001000000 */
[----:B------:R-:W-:-:S04]  /*7ed0*/  F2FP.F16.F32.PACK_AB R185, RZ, R185 ;  /* 0x000000b9ffb9723e */ /* 0x000fc800000000ff */
[----:B------:R-:W-:-:S07]  /*7ee0*/  PRMT R180, R180, 0x5410, R185 ;  /* 0x00005410b4b47816 */ /* 0x000fce00000000b9 */
.L_x_9244:
        /* <DEDUP_REMOVED lines=17> */
.L_x_9245:
        /* <DEDUP_REMOVED lines=17> */
.L_x_9246:
        /* <DEDUP_REMOVED lines=17> */
.L_x_9247:
        /* <DEDUP_REMOVED lines=17> */
.L_x_9248:
        /* <DEDUP_REMOVED lines=25> */
.L_x_9249:
[----:B------:R-:W-:Y:S01]  /*84c0*/  F2FP.F16.F32.PACK_AB R187, R190, R187 ;  /* 0x000000bbbebb723e */ /* 0x000fe200000000ff */
[----:B------:R-:W-:Y:S06]  /*84d0*/  BRA.U !UP2, `(.L_x_9250) ;  /* 0x000000210a447547 */ /* 0x000fec000b800000 */
[----:B------:R-:W-:Y:S01]  /*84e0*/  ISETP.GE.U32.AND P1, PT, R208, RZ, PT ;  /* 0x000000ffd000720c */ /* 0x000fe20003f26070 */
[----:B------:R-:W-:Y:S01]  /*84f0*/  FMUL.FTZ R190, R190, UR25 ;  /* 0x00000019bebe7c20 */ /* 0x000fe20008410000 */
[----:B------:R-:W-:Y:S02]  /*8500*/  HFMA2 R191, -RZ, RZ, 0, 0 ;  /* 0x00000000ffbf7431 */ /* 0x000fe400000001ff */
[----:B------:R-:W-:Y:S01]  /*8510*/  ISETP.GE.U32.AND.EX P1, PT, R209, 0x1000000, PT, P1 ;  /* 0x01000000d100780c */ /* 0x000fe20003f26110 */
[----:B------:R-:W-:-:S12]  /*8520*/  FMUL.FTZ R190, R190, UR24 ;  /* 0x00000018bebe7c20 */ /* 0x000fd80008410000 */
[----:B-----5:R-:W-:-:S05]  /*8530*/  @P1 HADD2.F32 R208, -RZ, R179.H1_H1 ;  /* 0x300000b3ffd01230 */ /* 0x020fca0000004100 */
[-C--:B------:R-:W-:Y:S01]  /*8540*/  @P1 FMUL.FTZ R191, R208, R190.reuse ;  /* 0x000000bed0bf1220 */ /* 0x080fe20000410000 */
[----:B------:R-:W-:-:S03]  /*8550*/  FMUL.FTZ R190, R139, R190 ;  /* 0x000000be8bbe7220 */ /* 0x000fc60000410000 */
[----:B------:R-:W-:Y:S02]  /*8560*/  FADD.FTZ R43, R43, R191 ;  /* 0x000000bf2b2b7221 */ /* 0x000fe40000010000 */
[----:B------:R-:W-:-:S04]  /*8570*/  FSEL R190, R190, RZ, P1 ;  /* 0x000000ffbebe7208 */ /* 0x000fc80000800000 */
[----:B------:R-:W-:-:S04]  /*8580*/  F2FP.F16.F32.PACK_AB R190, RZ, R190 ;  /* 0x000000beffbe723e */ /* 0x000fc800000000ff */
[----:B------:R-:W-:Y:S01]  /*8590*/  PRMT R183, R183, 0x5410, R190 ;  /* 0x00005410b7b77816 */ /* 0x000fe200000000be */
[----:B------:R-:W-:Y:S06]  /*85a0*/  BRA `(.L_x_9250) ;  /* 0x0000002000107947 */ /* 0x000fec0003800000 */
.L_x_9242:
[----:B------:R-:W-:Y:S01]  /*85b0*/  ISETP.LT.AND P2, PT, RZ, UR31, PT ;  /* 0x0000001fff007c0c */ /* 0x000fe2000bf41270 */
[----:B------:R-:W-:-:S12]  /*85c0*/  BRA.U !UP2, `(.L_x_9251) ;  /* 0x000000010a407547 */ /* 0x000fd8000b800000 */
[----:B0-----:R-:W-:Y:S01]  /*85d0*/  MOV R190, UR20 ;  /* 0x0000001400be7c02 */ /* 0x001fe20008000f00 */
[----:B------:R-:W-:Y:S01]  /*85e0*/  HADD2.F32 R191, -RZ, R168.H0_H0 ;  /* 0x200000a8ffbf7230 */ /* 0x000fe20000004100 */
[----:B------:R-:W-:-:S03]  /*85f0*/  LOP3.LUT P1, RZ, R208, 0xff, RZ, 0xc0, !PT ;  /* 0x000000ffd0ff7812 */ /* 0x000fc6000782c0ff */
[----:B------:R-:W-:-:S04]  /*8600*/  @P2 FFMA.FTZ R190, R205, R190, UR32 ;  /* 0x00000020cdbe2e23 */ /* 0x000fc800080100be */
[----:B------:R-:W-:-:S04]  /*8610*/  @P2 FADD.FTZ R190, R221, -R190 ;  /* 0x800000beddbe2221 */ /* 0x000fc80000010000 */
[----:B------:R-:W-:Y:S02]  /*8620*/  @P2 FFMA.FTZ R191, R190, UR30, R191 ;  /* 0x0000001ebebf2c23 */ /* 0x000fe400080100bf */
[----:B-----5:R-:W-:Y:S02]  /*8630*/  @P1 HADD2.F32 R210, -RZ, R176.H0_H0 ;  /* 0x200000b0ffd21230 */ /* 0x020fe40000004100 */
        /* <DEDUP_REMOVED lines=9> */
.L_x_9251:
[----:B------:R-:W-:Y:S05]  /*86d0*/  BRA.U !UP2, `(.L_x_9252) ;  /* 0x000000010a407547 */ /* 0x000fea000b800000 */
[----:B0-----:R-:W-:Y:S01]  /*86e0*/  MOV R190, UR20 ;  /* 0x0000001400be7c02 */ /* 0x001fe20008000f00 */
[----:B------:R-:W-:Y:S01]  /*86f0*/  HADD2.F32 R191, -RZ, R168.H1_H1 ;  /* 0x300000a8ffbf7230 */ /* 0x000fe20000004100 */
[----:B------:R-:W-:-:S03]  /*8700*/  LOP3.LUT P1, RZ, R208, 0xff00, RZ, 0xc0, !PT ;  /* 0x0000ff00d0ff7812 */ /* 0x000fc6000782c0ff */
[----:B------:R-:W-:-:S04]  /*8710*/  @P2 FFMA.FTZ R190, R214, R190, UR32 ;  /* 0x00000020d6be2e23 */ /* 0x000fc800080100be */
[----:B------:R-:W-:-:S04]  /*8720*/  @P2 FADD.FTZ R190, R222, -R190 ;  /* 0x800000bedebe2221 */ /* 0x000fc80000010000 */
[----:B------:R-:W-:Y:S02]  /*8730*/  @P2 FFMA.FTZ R191, R190, UR30, R191 ;  /* 0x0000001ebebf2c23 */ /* 0x000fe400080100bf */
[----:B-----5:R-:W-:Y:S02]  /*8740*/  @P1 HADD2.F32 R210, -RZ, R176.H1_H1 ;  /* 0x300000b0ffd21230 */ /* 0x020fe40000004100 */
        /* <DEDUP_REMOVED lines=9> */
.L_x_9252:
[----:B------:R-:W-:Y:S05]  /*87e0*/  BRA.U !UP2, `(.L_x_9253) ;  /* 0x000000010a407547 */ /* 0x000fea000b800000 */
        /* <DEDUP_REMOVED lines=16> */
.L_x_9253:
        /* <DEDUP_REMOVED lines=17> */
.L_x_9254:
        /* <DEDUP_REMOVED lines=17> */
.L_x_9255:
        /* <DEDUP_REMOVED lines=17> */
.L_x_9256:
        /* <DEDUP_REMOVED lines=17> */
.L_x_9257:
[----:B------:R-:W-:Y:S05]  /*8d30*/  BRA.U !UP2, `(.L_x_9250) ;  /* 0x000000190a2c7547 */ /* 0x000fea000b800000 */
[----:B0-----:R-:W-:Y:S01]  /*8d40*/  MOV R190, UR20 ;  /* 0x0000001400be7c02 */ /* 0x001fe20008000f00 */
[----:B------:R-:W-:Y:S01]  /*8d50*/  HADD2.F32 R191, -RZ, R171.H1_H1 ;  /* 0x300000abffbf7230 */ /* 0x000fe20000004100 */
[----:B------:R-:W-:-:S03]  /*8d60*/  ISETP.GE.U32.AND P1, PT, R208, RZ, PT ;  /* 0x000000ffd000720c */ /* 0x000fc60003f26070 */
[----:B------:R-:W-:Y:S01]  /*8d70*/  @P2 FFMA.FTZ R190, R220, R190, UR32 ;  /* 0x00000020dcbe2e23 */ /* 0x000fe200080100be */
[----:B------:R-:W-:-:S03]  /*8d80*/  ISETP.GE.U32.AND.EX P1, PT, R209, 0x1000000, PT, P1 ;  /* 0x01000000d100780c */ /* 0x000fc60003f26110 */
[----:B------:R-:W-:-:S04]  /*8d90*/  @P2 FADD.FTZ R190, R228, -R190 ;  /* 0x800000bee4be2221 */ /* 0x000fc80000010000 */
[----:B------:R-:W-:-:S04]  /*8da0*/  @P2 FFMA.FTZ R191, R190, UR30, R191 ;  /* 0x0000001ebebf2c23 */ /* 0x000fc800080100bf */
[----:B------:R-:W-:Y:S01]  /*8db0*/  FMUL.FTZ R190, R191, UR25 ;  /* 0x00000019bfbe7c20 */ /* 0x000fe20008410000 */
[----:B------:R-:W-:Y:S02]  /*8dc0*/  HFMA2 R191, -RZ, RZ, 0, 0 ;  /* 0x00000000ffbf7431 */ /* 0x000fe400000001ff */
[----:B-----5:R-:W-:Y:S02]  /*8dd0*/  @P1 HADD2.F32 R208, -RZ, R179.H1_H1 ;  /* 0x300000b3ffd01230 */ /* 0x020fe40000004100 */
        /* <DEDUP_REMOVED lines=8> */
.L_x_9241:
        /* <DEDUP_REMOVED lines=18> */
[----:B0-----:R-:W-:-:S07]  /*8f80*/  PRMT R180, R185, 0x7610, R180 ;  /* 0x00007610b9b47816 */ /* 0x001fce00000000b4 */
.L_x_9259:
        /* <DEDUP_REMOVED lines=10> */
[----:B0----5:R-:W-:-:S05]  /*9030*/  @P2 HADD2.F32 R190, -RZ, R176.H1_H1 ;  /* 0x300000b0ffbe2230 */ /* 0x021fca0000004100 */
[-C--:B------:R-:W-:Y:S01]  /*9040*/  @P2 FMUL.FTZ R186, R190, R185.reuse ;  /* 0x000000b9beba2220 */ /* 0x080fe20000410000 */
[----:B------:R-:W-:-:S03]  /*9050*/  FMUL.FTZ R185, R141, R185 ;  /* 0x000000b98db97220 */ /* 0x000fc60000410000 */
[----:B------:R-:W-:Y:S02]  /*9060*/  FADD.FTZ R37, R37, R186 ;  /* 0x000000ba25257221 */ /* 0x000fe40000010000 */
[----:B------:R-:W-:-:S04]  /*9070*/  FSEL R185, R185, RZ, P2 ;  /* 0x000000ffb9b97208 */ /* 0x000fc80001000000 */
[----:B------:R-:W-:-:S04]  /*9080*/  F2FP.F16.F32.PACK_AB R185, RZ, R185 ;  /* 0x000000b9ffb9723e */ /* 0x000fc800000000ff */
[----:B------:R-:W-:-:S07]  /*9090*/  PRMT R180, R180, 0x5410, R185 ;  /* 0x00005410b4b47816 */ /* 0x000fce00000000b9 */
.L_x_9260:
        /* <DEDUP_REMOVED lines=17> */
.L_x_9261:
        /* <DEDUP_REMOVED lines=17> */
.L_x_9262:
        /* <DEDUP_REMOVED lines=17> */
.L_x_9263:
        /* <DEDUP_REMOVED lines=17> */
.L_x_9264:
        /* <DEDUP_REMOVED lines=25> */
.L_x_9265:
        /* <DEDUP_REMOVED lines=15> */
.L_x_9258:
[----:B------:R-:W-:Y:S05]  /*9760*/  BRA.U !UP2, `(.L_x_9266) ;  /* 0x000000010a707547 */ /* 0x000fea000b800000 */
[----:B------:R-:W-:Y:S01]  /*9770*/  LOP3.LUT P1, RZ, R208, 0xff, RZ, 0xc0, !PT ;  /* 0x000000ffd0ff7812 */ /* 0x000fe2000782c0ff */
[----:B------:R-:W-:Y:S01]  /*9780*/  BSSY.RECONVERGENT B0, `(.L_x_9267) ;  /* 0x000000d000007945 */ /* 0x000fe20003800200 */
[----:B0-----:R-:W-:-:S11]  /*9790*/  MOV R190, RZ ;  /* 0x000000ff00be7202 */ /* 0x001fd60000000f00 */
[----:B------:R-:W-:Y:S05]  /*97a0*/  @!P1 BRA `(.L_x_9268) ;  /* 0x0000000000289947 */ /* 0x000fea0003800000 */
        /* <DEDUP_REMOVED lines=10> */
.L_x_9268:
[----:B------:R-:W-:Y:S05]  /*9850*/  BSYNC.RECONVERGENT B0 ;  /* 0x0000000000007941 */ /* 0x000fea0003800200 */
.L_x_9267:
        /* <DEDUP_REMOVED lines=13> */
.L_x_9266:
[----:B------:R-:W-:Y:S05]  /*9930*/  BRA.U !UP2, `(.L_x_9269) ;  /* 0x000000010a707547 */ /* 0x000fea000b800000 */
[----:B------:R-:W-:Y:S01]  /*9940*/  LOP3.LUT P1, RZ, R208, 0xff00, RZ, 0xc0, !PT ;  /* 0x0000ff00d0ff7812 */ /* 0x000fe2000782c0ff */
[----:B------:R-:W-:Y:S01]  /*9950*/  BSSY.RECONVERGENT B0, `(.L_x_9270) ;  /* 0x000000d000007945 */ /* 0x000fe20003800200 */
[----:B0-----:R-:W-:-:S11]  /*9960*/  HFMA2 R190, -RZ, RZ, 0, 0 ;  /* 0x00000000ffbe7431 */ /* 0x001fd600000001ff */
[----:B------:R-:W-:Y:S05]  /*9970*/  @!P1 BRA `(.L_x_9271) ;  /* 0x0000000000289947 */ /* 0x000fea0003800000 */
        /* <DEDUP_REMOVED lines=10> */
.L_x_9271:
[----:B------:R-:W-:Y:S05]  /*9a20*/  BSYNC.RECONVERGENT B0 ;  /* 0x0000000000007941 */ /* 0x000fea0003800200 */
.L_x_9270:
        /* <DEDUP_REMOVED lines=13> */
.L_x_9269:
        /* <DEDUP_REMOVED lines=15> */
.L_x_9274:
[----:B------:R-:W-:Y:S05]  /*9bf0*/  BSYNC.RECONVERGENT B0 ;  /* 0x0000000000007941 */ /* 0x000fea0003800200 */
.L_x_9273:
        /* <DEDUP_REMOVED lines=13> */
.L_x_9272:
        /* <DEDUP_REMOVED lines=15> */
.L_x_9277:
[----:B------:R-:W-:Y:S05]  /*9dc0*/  BSYNC.RECONVERGENT B0 ;  /* 0x0000000000007941 */ /* 0x000fea0003800200 */
.L_x_9276:
        /* <DEDUP_REMOVED lines=13> */
.L_x_9275:
        /* <DEDUP_REMOVED lines=15> */
.L_x_9280:
[----:B------:R-:W-:Y:S05]  /*9f90*/  BSYNC.RECONVERGENT B0 ;  /* 0x0000000000007941 */ /* 0x000fea0003800200 */
.L_x_9279:
        /* <DEDUP_REMOVED lines=13> */
.L_x_9278:
        /* <DEDUP_REMOVED lines=15> */
.L_x_9283:
[----:B------:R-:W-:Y:S05]  /*a160*/  BSYNC.RECONVERGENT B0 ;  /* 0x0000000000007941 */ /* 0x000fea0003800200 */
.L_x_9282:
        /* <DEDUP_REMOVED lines=13> */
.L_x_9281:
        /* <DEDUP_REMOVED lines=15> */
.L_x_9286:
[----:B------:R-:W-:Y:S05]  /*a330*/  BSYNC.RECONVERGENT B0 ;  /* 0x0000000000007941 */ /* 0x000fea0003800200 */
.L_x_9285:
        /* <DEDUP_REMOVED lines=13> */
.L_x_9284:
[----:B------:R-:W-:Y:S05]  /*a410*/  BRA.U !UP2, `(.L_x_9250) ;  /* 0x000000010a747547 */ /* 0x000fea000b800000 */
[----:B------:R-:W-:Y:S01]  /*a420*/  ISETP.GE.U32.AND P1, PT, R208, RZ, PT ;  /* 0x000000ffd000720c */ /* 0x000fe20003f26070 */
[----:B------:R-:W-:Y:S01]  /*a430*/  BSSY.RECONVERGENT B0, `(.L_x_9287) ;  /* 0x000000e000007945 */ /* 0x000fe20003800200 */
[----:B0-----:R-:W-:Y:S02]  /*a440*/  HFMA2 R190, -RZ, RZ, 0, 0 ;  /* 0x00000000ffbe7431 */ /* 0x001fe400000001ff */
[----:B------:R-:W-:-:S13]  /*a450*/  ISETP.GE.U32.AND.EX P1, PT, R209, 0x1000000, PT, P1 ;  /* 0x01000000d100780c */ /* 0x000fda0003f26110 */
        /* <DEDUP_REMOVED lines=11> */
.L_x_9288:
[----:B------:R-:W-:Y:S05]  /*a510*/  BSYNC.RECONVERGENT B0 ;  /* 0x0000000000007941 */ /* 0x000fea0003800200 */
.L_x_9287:
        /* <DEDUP_REMOVED lines=13> */
.L_x_9250:
        /* <DEDUP_REMOVED lines=15> */
.L_x_9289:
[----:B------:R-:W-:Y:S05]  /*a6e0*/  BRA.U !UP0, `(.L_x_9290) ;  /* 0x00000011086c7547 */ /* 0x000fea000b800000 */
[----:B------:R-:W-:Y:S05]  /*a6f0*/  @!P0 BRA `(.L_x_9291) ;  /* 0x00000008003c8947 */ /* 0x000fea0003800000 */
[----:B------:R-:W-:Y:S01]  /*a700*/  ISETP.LT.AND P1, PT, RZ, UR31, PT ;  /* 0x0000001fff007c0c */ /* 0x000fe2000bf21270 */
[--C-:B------:R-:W-:Y:S01]  /*a710*/  HADD2.F32 R184, -RZ, R172.reuse.H1_H1 ;  /* 0x300000acffb87230 */ /* 0x100fe20000004100 */
[----:B------:R-:W-:Y:S01]  /*a720*/  MOV R186, UR20 ;  /* 0x0000001400ba7c02 */ /* 0x000fe20008000f00 */
[----:B------:R-:W-:Y:S01]  /*a730*/  HADD2.F32 R189, -RZ, R172.H0_H0 ;  /* 0x200000acffbd7230 */ /* 0x000fe20000004100 */
        /* <DEDUP_REMOVED lines=19> */
.L_x_9292:
        /* <DEDUP_REMOVED lines=11> */
[----:B0-----:R-:W-:-:S07]  /*a920*/  PRMT R180, R180, 0x5410, R185 ;  /* 0x00005410b4b47816 */ /* 0x001fce00000000b9 */
.L_x_9293:
        /* <DEDUP_REMOVED lines=10> */
[----:B0----5:R-:W-:-:S05]  /*a9d0*/  @P2 HADD2.F32 R190, -RZ, R177.H0_H0 ;  /* 0x200000b1ffbe2230 */ /* 0x021fca0000004100 */
[-C--:B------:R-:W-:Y:S01]  /*a9e0*/  @P2 FMUL.FTZ R187, R190, R186.reuse ;  /* 0x000000babebb2220 */ /* 0x080fe20000410000 */
[----:B------:R-:W-:-:S03]  /*a9f0*/  FMUL.FTZ R186, R134, R186 ;  /* 0x000000ba86ba7220 */ /* 0x000fc60000410000 */
[----:B------:R-:W-:Y:S02]  /*aa00*/  FADD.FTZ R46, R46, R187 ;  /* 0x000000bb2e2e7221 */ /* 0x000fe40000010000 */
[----:B------:R-:W-:-:S04]  /*aa10*/  FSEL R186, R186, RZ, P2 ;  /* 0x000000ffbaba7208 */ /* 0x000fc80001000000 */
[----:B------:R-:W-:-:S04]  /*aa20*/  F2FP.F16.F32.PACK_AB R186, RZ, R186 ;  /* 0x000000baffba723e */ /* 0x000fc800000000ff */
[----:B------:R-:W-:-:S07]  /*aa30*/  PRMT R181, R186, 0x7610, R181 ;  /* 0x00007610bab57816 */ /* 0x000fce00000000b5 */
.L_x_9294:
[----:B------:R-:W-:Y:S01]  /*aa40*/  MOV R186, UR20 ;  /* 0x0000001400ba7c02 */ /* 0x000fe20008000f00 */
[----:B0-----:R-:W-:-:S04]  /*aa50*/  HADD2.F32 R190, -RZ, R173.H1_H1 ;  /* 0x300000adffbe7230 */ /* 0x001fc80000004100 */
        /* <DEDUP_REMOVED lines=15> */
.L_x_9295:
        /* <DEDUP_REMOVED lines=17> */
.L_x_9296:
        /* <DEDUP_REMOVED lines=17> */
.L_x_9297:
        /* <DEDUP_REMOVED lines=25> */
.L_x_9298:
        /* <DEDUP_REMOVED lines=15> */
.L_x_9291:
[----:B------:R-:W-:Y:S01]  /*aff0*/  ISETP.LT.AND P2, PT, RZ, UR31, PT ;  /* 0x0000001fff007c0c */ /* 0x000fe2000bf41270 */
[----:B------:R-:W-:-:S12]  /*b000*/  BRA.U !UP2, `(.L_x_9300) ;  /* 0x000000010a407547 */ /* 0x000fd8000b800000 */
[----:B------:R-:W-:Y:S01]  /*b010*/  MOV R189, UR20 ;  /* 0x0000001400bd7c02 */ /* 0x000fe20008000f00 */
[----:B0-----:R-:W-:Y:S01]  /*b020*/  HADD2.F32 R190, -RZ, R172.H0_H0 ;  /* 0x200000acffbe7230 */ /* 0x001fe20000004100 */
        /* <DEDUP_REMOVED lines=14> */
.L_x_9300:
[----:B------:R-:W-:Y:S05]  /*b110*/  BRA.U !UP2, `(.L_x_9301) ;  /* 0x000000010a407547 */ /* 0x000fea000b800000 */
[----:B------:R-:W-:Y:S01]  /*b120*/  MOV R189, UR20 ;  /* 0x0000001400bd7c02 */ /* 0x000fe20008000f00 */
[----:B0-----:R-:W-:Y:S01]  /*b130*/  HADD2.F32 R190, -RZ, R172.H1_H1 ;  /* 0x300000acffbe7230 */ /* 0x001fe20000004100 */
        /* <DEDUP_REMOVED lines=14> */
.L_x_9301:
[----:B------:R-:W-:Y:S05]  /*b220*/  BRA.U !UP2, `(.L_x_9302) ;  /* 0x000000010a407547 */ /* 0x000fea000b800000 */
        /* <DEDUP_REMOVED lines=16> */
.L_x_9302:
        /* <DEDUP_REMOVED lines=17> */
.L_x_9303:
        /* <DEDUP_REMOVED lines=17> */
.L_x_9304:
        /* <DEDUP_REMOVED lines=17> */
.L_x_9305:
        /* <DEDUP_REMOVED lines=17> */
.L_x_9306:
[----:B------:R-:W-:Y:S05]  /*b770*/  BRA.U !UP2, `(.L_x_9299) ;  /* 0x000000190a007547 */ /* 0x000fea000b800000 */
[----:B------:R-:W-:Y:S01]  /*b780*/  MOV R189, UR20 ;  /* 0x0000001400bd7c02 */ /* 0x000fe20008000f00 */
[----:B0-----:R-:W-:Y:S01]  /*b790*/  HADD2.F32 R190, -RZ, R175.H1_H1 ;  /* 0x300000afffbe7230 */ /* 0x001fe20000004100 */
        /* <DEDUP_REMOVED lines=16> */
.L_x_9290:
        /* <DEDUP_REMOVED lines=19> */
.L_x_9308:
        /* <DEDUP_REMOVED lines=17> */
.L_x_9309:
        /* <DEDUP_REMOVED lines=17> */
.L_x_9310:
        /* <DEDUP_REMOVED lines=17> */
.L_x_9311:
        /* <DEDUP_REMOVED lines=17> */
.L_x_9312:
        /* <DEDUP_REMOVED lines=17> */
.L_x_9313:
        /* <DEDUP_REMOVED lines=25> */
.L_x_9314:
        /* <DEDUP_REMOVED lines=15> */
.L_x_9307:
[----:B------:R-:W-:Y:S05]  /*c1a0*/  BRA.U !UP2, `(.L_x_9315) ;  /* 0x000000010a707547 */ /* 0x000fea000b800000 */
[----:B------:R-:W-:Y:S01]  /*c1b0*/  LOP3.LUT P1, RZ, R206, 0xff, RZ, 0xc0, !PT ;  /* 0x000000ffceff7812 */ /* 0x000fe2000782c0ff */
[----:B------:R-:W-:Y:S01]  /*c1c0*/  BSSY.RECONVERGENT B0, `(.L_x_9316) ;  /* 0x000000d000007945 */ /* 0x000fe20003800200 */
[----:B------:R-:W-:-:S11]  /*c1d0*/  MOV R189, RZ ;  /* 0x000000ff00bd7202 */ /* 0x000fd60000000f00 */
[----:B------:R-:W-:Y:S05]  /*c1e0*/  @!P1 BRA `(.L_x_9317) ;  /* 0x0000000000289947 */ /* 0x000fea0003800000 */
[----:B------:R-:W-:Y:S01]  /*c1f0*/  MOV R189, UR20 ;  /* 0x0000001400bd7c02 */ /* 0x000fe20008000f00 */
[----:B0----5:R-:W-:Y:S01]  /*c200*/  HADD2.F32 R190, -RZ, R176.H0_H0 ;  /* 0x200000b0ffbe7230 */ /* 0x021fe20000004100 */
        /* <DEDUP_REMOVED lines=8> */
.L_x_9317:
[----:B------:R-:W-:Y:S05]  /*c290*/  BSYNC.RECONVERGENT B0 ;  /* 0x0000000000007941 */ /* 0x000fea0003800200 */
.L_x_9316:
        /* <DEDUP_REMOVED lines=12> */
[----:B0-----:R-:W-:-:S07]  /*c360*/  PRMT R180, R189, 0x7610, R180 ;  /* 0x00007610bdb47816 */ /* 0x001fce00000000b4 */
.L_x_9315:
[----:B------:R-:W-:Y:S05]  /*c370*/  BRA.U !UP2, `(.L_x_9318) ;  /* 0x000000010a707547 */ /* 0x000fea000b800000 */
[----:B------:R-:W-:Y:S01]  /*c380*/  LOP3.LUT P1, RZ, R206, 0xff00, RZ, 0xc0, !PT ;  /* 0x0000ff00ceff7812 */ /* 0x000fe2000782c0ff */
[----:B------:R-:W-:Y:S01]  /*c390*/  BSSY.RECONVERGENT B0, `(.L_x_9319) ;  /* 0x000000d000007945 */ /* 0x000fe20003800200 */
[----:B------:R-:W-:-:S11]  /*c3a0*/  HFMA2 R189, -RZ, RZ, 0, 0 ;  /* 0x00000000ffbd7431 */ /* 0x000fd600000001ff */
[----:B------:R-:W-:Y:S05]  /*c3b0*/  @!P1 BRA `(.L_x_9320) ;  /* 0x0000000000289947 */ /* 0x000fea0003800000 */
[----:B------:R-:W-:Y:S01]  /*c3c0*/  MOV R189, UR20 ;  /* 0x0000001400bd7c02 */ /* 0x000fe20008000f00 */
[----:B0----5:R-:W-:Y:S01]  /*c3d0*/  HADD2.F32 R190, -RZ, R176.H1_H1 ;  /* 0x300000b0ffbe7230 */ /* 0x021fe20000004100 */
        /* <DEDUP_REMOVED lines=8> */
.L_x_9320:
[----:B------:R-:W-:Y:S05]  /*c460*/  BSYNC.RECONVERGENT B0 ;  /* 0x0000000000007941 */ /* 0x000fea0003800200 */
.L_x_9319:
        /* <DEDUP_REMOVED lines=13> */
.L_x_9318:
        /* <DEDUP_REMOVED lines=15> */
.L_x_9323:
[----:B------:R-:W-:Y:S05]  /*c630*/  BSYNC.RECONVERGENT B0 ;  /* 0x0000000000007941 */ /* 0x000fea0003800200 */
.L_x_9322:
        /* <DEDUP_REMOVED lines=13> */
.L_x_9321:
        /* <DEDUP_REMOVED lines=15> */
.L_x_9326:
[----:B------:R-:W-:Y:S05]  /*c800*/  BSYNC.RECONVERGENT B0 ;  /* 0x0000000000007941 */ /* 0x000fea0003800200 */
.L_x_9325:
        /* <DEDUP_REMOVED lines=13> */
.L_x_9324:
        /* <DEDUP_REMOVED lines=15> */
.L_x_9329:
[----:B------:R-:W-:Y:S05]  /*c9d0*/  BSYNC.RECONVERGENT B0 ;  /* 0x0000000000007941 */ /* 0x000fea0003800200 */
.L_x_9328:
        /* <DEDUP_REMOVED lines=13> */
.L_x_9327:
        /* <DEDUP_REMOVED lines=15> */
.L_x_9332:
[----:B------:R-:W-:Y:S05]  /*cba0*/  BSYNC.RECONVERGENT B0 ;  /* 0x0000000000007941 */ /* 0x000fea0003800200 */
.L_x_9331:
        /* <DEDUP_REMOVED lines=13> */
.L_x_9330:
        /* <DEDUP_REMOVED lines=15> */
.L_x_9335:
[----:B------:R-:W-:Y:S05]  /*cd70*/  BSYNC.RECONVERGENT B0 ;  /* 0x0000000000007941 */ /* 0x000fea0003800200 */
.L_x_9334:
        /* <DEDUP_REMOVED lines=13> */
.L_x_9333:
        /* <DEDUP_REMOVED lines=9> */
[----:B------:R-:W-:Y:S01]  /*cee0*/  FSEL R189, R189, RZ, P2 ;  /* 0x000000ffbdbd7208 */ /* 0x000fe20001000000 */
[----:B-----5:R-:W-:-:S04]  /*cef0*/  @P1 HADD2.F32 R191, -RZ, R179.H1_H1 ;  /* 0x300000b3ffbf1230 */ /* 0x020fc80000004100 */
        /* <DEDUP_REMOVED lines=8> */
.L_x_9299:
        /* <DEDUP_REMOVED lines=13> */
.L_x_9136:
        /* <DEDUP_REMOVED lines=35> */
.L_x_9337:
        /* <DEDUP_REMOVED lines=16> */
.L_x_15697:


//--------------------- .text._ZN10layer_norm13ln_bwd_kernelINS_13Kernel_traitsI6__halfS2_fS2_fjLj4096ELj1ELj1ELj4ELj16ENS_18Kernel_traits_baseILj4096ES2_S2_fS2_fjLj128EEEEELb0ELb0ELb0ELb0EEEvNS_9BwdParamsE --------------------------
	.section	.text._ZN10layer_norm13ln_bwd_kernelINS_13Kernel_traitsI6__halfS2_fS2_fjLj4096ELj1ELj1ELj4ELj16ENS_18Kernel_traits_baseILj4096ES2_S2_fS2_fjLj128EEEEELb0ELb0ELb0ELb0EEEvNS_9BwdParamsE,"ax",@progbits
	.align	128
        .global         _ZN10layer_norm13ln_bwd_kernelINS_13Kernel_traitsI6__halfS2_fS2_fjLj4096ELj1ELj1ELj4ELj16ENS_18Kernel_traits_baseILj4096ES2_S2_fS2_fjLj128EEEEELb0ELb0ELb0ELb0EEEvNS_9BwdParamsE
        .type           _ZN10layer_norm13ln_bwd_kernelINS_13Kernel_traitsI6__halfS2_fS2_fjLj4096ELj1ELj1ELj4ELj16ENS_18Kernel_traits_baseILj4096ES2_S2_fS2_fjLj128EEEEELb0ELb0ELb0ELb0EEEvNS_9BwdParamsE,@function
        .size           _ZN10layer_norm13ln_bwd_kernelINS_13Kernel_traitsI6__halfS2_fS2_fjLj4096ELj1ELj1ELj4ELj16ENS_18Kernel_traits_baseILj4096ES2_S2_fS2_fjLj128EEEEELb0ELb0ELb0ELb0EEEvNS_9BwdParamsE,(.L_x_15698 - _ZN10layer_norm13ln_bwd_kernelINS_13Kernel_traitsI6__halfS2_fS2_fjLj4096ELj1ELj1ELj4ELj16ENS_18Kernel_traits_baseILj4096ES2_S2_fS2_fjLj128EEEEELb0ELb0ELb0ELb0EEEvNS_9BwdParamsE)
        .other          _ZN10layer_norm13ln_bwd_kernelINS_13Kernel_traitsI6__halfS2_fS2_fjLj4096ELj1ELj1ELj4ELj16ENS_18Kernel_traits_baseILj4096ES2_S2_fS2_fjLj128EEEEELb0ELb0ELb0ELb0EEEvNS_9BwdParamsE,@"STO_CUDA_ENTRY STV_DEFAULT"
_ZN10layer_norm13ln_bwd_kernelINS_13Kernel_traitsI6__halfS2_fS2_fjLj4096ELj1ELj1ELj4ELj16ENS_18Kernel_traits_baseILj4096ES2_S2_fS2_fjLj128EEEEELb0ELb0ELb0ELb0EEEvNS_9BwdParamsE:
.text._ZN10layer_norm13ln_bwd_kernelINS_13Kernel_traitsI6__halfS2_fS2_fjLj4096ELj1ELj1ELj4ELj16ENS_18Kernel_traits_baseILj4096ES2_S2_fS2_fjLj128EEEEELb0ELb0ELb0ELb0EEEvNS_9BwdParamsE:
        /* <DEDUP_REMOVED lines=106> */
.L_x_9380:
        /* <DEDUP_REMOVED lines=34> */
[----:B------:R-:W-:Y:S01]  /*08c0*/  ISETP.NE.AND.EX P1, PT, RZ, UR11, PT, P1 ;  /* 0x0000000bff007c0c */ /* 0x000fe2000bf25310 */
[----:B------:R-:W-:-:S12]  /*08d0*/  HADD2.F32 R201, -RZ, R40.H0_H0 ;  /* 0x20000028ffc97230 */ /* 0x000fd80000004100 */
[----:B------:R-:W1:Y:S01]  /*08e0*/  @P1 LDC.64 R190, c[0x0][0x438] ;  /* 0x00010e00ffbe1b82 */ /* 0x000e620000000a00 */
[--C-:B------:R-:W-:Y:S02]  /*08f0*/  HADD2.F32 R197, -RZ, R41.reuse.H0_H0 ;  /* 0x20000029ffc57230 */ /* 0x100fe40000004100 */
[----:B------:R-:W-:Y:S02]  /*0900*/  HADD2.F32 R198, -RZ, R40.H1_H1 ;  /* 0x30000028ffc67230 */ /* 0x000fe40000004100 */
[----:B------:R-:W-:Y:S02]  /*0910*/  HADD2.F32 R194, -RZ, R41.H1_H1 ;  /* 0x30000029ffc27230 */ /* 0x000fe40000004100 */
[----:B0-----:R-:W-:Y:S02]  /*0920*/  HADD2.F32 R193, -RZ, R42.H0_H0 ;  /* 0x2000002affc17230 */ /* 0x001fe40000004100 */
[----:B------:R-:W-:Y:S02]  /*0930*/  HADD2.F32 R189, -RZ, R43.H0_H0 ;  /* 0x2000002bffbd7230 */ /* 0x000fe40000004100 */
[----:B-1----:R-:W-:-:S05]  /*0940*/  @P1 IMAD.WIDE.U32 R190, R4, 0x20, R190 ;  /* 0x0000002004be1825 */ /* 0x002fca00078e00be */
[----:B------:R-:W5:Y:S04]  /*0950*/  @P1 LDG.E.128 R112, desc[UR8][R190.64] ;  /* 0x00000008be701981 */ /* 0x000f68000c1e1d00 */
[----:B------:R0:W5:Y:S02]  /*0960*/  @P1 LDG.E.128 R116, desc[UR8][R190.64+0x10] ;  /* 0x00001008be741981 */ /* 0x000164000c1e1d00 */
[----:B0-----:R-:W-:Y:S01]  /*0970*/  HADD2.F32 R190, -RZ, R42.H1_H1 ;  /* 0x3000002affbe7230 */ /* 0x001fe20000004100 */
[----:B------:R-:W-:Y:S01]  /*0980*/  IADD3 R207, PT, PT, R4, 0x80, RZ ;  /* 0x0000008004cf7810 */ /* 0x000fe20007ffe0ff */
[C---:B--2---:R-:W-:Y:S01]  /*0990*/  FADD.FTZ R200, -R204.reuse, R153 ;  /* 0x00000099ccc87221 */ /* 0x044fe20000010100 */
[C---:B------:R-:W-:Y:S01]  /*09a0*/  FADD.FTZ R152, -R204.reuse, R152 ;  /* 0x00000098cc987221 */ /* 0x040fe20000010100 */
[C---:B------:R-:W-:Y:S01]  /*09b0*/  FADD.FTZ R154, -R204.reuse, R154 ;  /* 0x0000009acc9a7221 */ /* 0x040fe20000010100 */
[----:B------:R-:W-:-:S02]  /*09c0*/  FADD.FTZ R196, -R204, R155 ;  /* 0x0000009bccc47221 */ /* 0x000fc40000010100 */
[C---:B-----5:R-:W-:Y:S01]  /*09d0*/  FMUL.FTZ R203, R169.reuse, R152 ;  /* 0x00000098a9cb7220 */ /* 0x060fe20000410000 */
[--C-:B----4-:R-:W-:Y:S02]  /*09e0*/  HADD2.F32 R153, -RZ, R156.reuse.H0_H0 ;  /* 0x2000009cff997230 */ /* 0x110fe40000004100 */
[----:B------:R-:W-:Y:S01]  /*09f0*/  FMUL.FTZ R199, R169, R154 ;  /* 0x0000009aa9c77220 */ /* 0x000fe20000410000 */
[--C-:B------:R-:W-:Y:S02]  /*0a00*/  HADD2.F32 R155, -RZ, R157.reuse.H0_H0 ;  /* 0x2000009dff9b7230 */ /* 0x100fe40000004100 */
[----:B------:R-:W-:Y:S02]  /*0a10*/  HADD2.F32 R156, -RZ, R156.H1_H1 ;  /* 0x3000009cff9c7230 */ /* 0x000fe40000004100 */
[-C--:B------:R-:W-:Y:S01]  /*0a20*/  FMUL.FTZ R201, R201, R153.reuse ;  /* 0x00000099c9c97220 */ /* 0x080fe20000410000 */
[----:B------:R-:W-:Y:S01]  /*0a30*/  FADD.FTZ R80, R80, R153 ;  /* 0x0000009950507221 */ /* 0x000fe20000010000 */
[----:B------:R-:W-:Y:S01]  /*0a40*/  FFMA.FTZ R56, R203, R153, R56 ;  /* 0x00000099cb387223 */ /* 0x000fe20000010038 */
[-C--:B------:R-:W-:Y:S01]  /*0a50*/  FMUL.FTZ R197, R197, R155.reuse ;  /* 0x0000009bc5c57220 */ /* 0x080fe20000410000 */
[----:B------:R-:W-:Y:S01]  /*0a60*/  FADD.FTZ R82, R82, R155 ;  /* 0x0000009b52527221 */ /* 0x000fe20000010000 */
[----:B------:R-:W-:Y:S01]  /*0a70*/  FFMA.FTZ R58, R199, R155, R58 ;  /* 0x0000009bc73a7223 */ /* 0x000fe2000001003a */
[----:B------:R-:W-:Y:S01]  /*0a80*/  FMUL.FTZ R200, R169, R200 ;  /* 0x000000c8a9c87220 */ /* 0x000fe20000410000 */
[----:B------:R-:W-:Y:S01]  /*0a90*/  FMUL.FTZ R198, R198, R156 ;  /* 0x0000009cc6c67220 */ /* 0x000fe20000410000 */
[----:B------:R-:W-:Y:S01]  /*0aa0*/  FADD.FTZ R153, RZ, R201 ;  /* 0x000000c9ff997221 */ /* 0x000fe20000010000 */
[----:B------:R-:W-:Y:S01]  /*0ab0*/  FFMA.FTZ R155, R203, R201, RZ ;  /* 0x000000c9cb9b7223 */ /* 0x000fe200000100ff */
[----:B------:R-:W-:-:S02]  /*0ac0*/  HADD2.F32 R157, -RZ, R157.H1_H1 ;  /* 0x3000009dff9d7230 */ /* 0x000fc40000004100 */
[----:B------:R-:W-:Y:S01]  /*0ad0*/  FADD.FTZ R152, R153, R198 ;  /* 0x000000c699987221 */ /* 0x000fe20000010000 */
[----:B------:R-:W-:Y:S01]  /*0ae0*/  FFMA.FTZ R154, R200, R198, R155 ;  /* 0x000000c6c89a7223 */ /* 0x000fe2000001009b */
[--C-:B------:R-:W-:Y:S02]  /*0af0*/  HADD2.F32 R171, -RZ, R158.reuse.H0_H0 ;  /* 0x2000009effab7230 */ /* 0x100fe40000004100 */
[----:B------:R-:W-:Y:S01]  /*0b00*/  FADD.FTZ R160, -R204, R160 ;  /* 0x000000a0cca07221 */ /* 0x000fe20000010100 */
[----:B------:R-:W-:Y:S01]  /*0b10*/  FMUL.FTZ R196, R169, R196 ;  /* 0x000000c4a9c47220 */ /* 0x000fe20000410000 */
[----:B------:R-:W-:Y:S01]  /*0b20*/  FMUL.FTZ R194, R194, R157 ;  /* 0x0000009dc2c27220 */ /* 0x000fe20000410000 */
        /* <DEDUP_REMOVED lines=13> */
[C---:B------:R-:W-:Y:S01]  /*0c00*/  FFMA.FTZ R155, R195.reuse, R193, R154 ;  /* 0x000000c1c39b7223 */ /* 0x040fe2000001009a */
[----:B------:R-:W-:Y:S01]  /*0c10*/  FADD.FTZ R84, R84, R171 ;  /* 0x000000ab54547221 */ /* 0x000fe20000010000 */
[----:B------:R-:W-:Y:S01]  /*0c20*/  FFMA.FTZ R60, R195, R171, R60 ;  /* 0x000000abc33c7223 */ /* 0x000fe2000001003c */
[----:B------:R-:W-:Y:S02]  /*0c30*/  HADD2.F32 R208, -RZ, R159.H1_H1 ;  /* 0x3000009fffd07230 */ /* 0x000fe40000004100 */
[----:B------:R-:W-:Y:S01]  /*0c40*/  FMUL.FTZ R191, R169, R162 ;  /* 0x000000a2a9bf7220 */ /* 0x000fe20000410000 */
[----:B------:R-:W-:-:S02]  /*0c50*/  HADD2.F32 R171, -RZ, R43.H1_H1 ;  /* 0x3000002bffab7230 */ /* 0x000fc40000004100 */
        /* <DEDUP_REMOVED lines=20> */
.L_x_9340:
[----:B---3--:R-:W-:Y:S05]  /*0da0*/  BSYNC.RECONVERGENT B0 ;  /* 0x0000000000007941 */ /* 0x008fea0003800200 */
.L_x_9339:
        /* <DEDUP_REMOVED lines=15> */
[--C-:B0-----:R-:W-:Y:S01]  /*0ea0*/  HADD2.F32 R6, -RZ, R44.reuse.H0_H0 ;  /* 0x2000002cff067230 */ /* 0x101fe20000004100 */
[----:B------:R-:W-:Y:S01]  /*0eb0*/  IADD3 R207, PT, PT, R207, 0x80, RZ ;  /* 0x00000080cfcf7810 */ /* 0x000fe20007ffe0ff */
[C---:B--2---:R-:W-:Y:S01]  /*0ec0*/  FADD.FTZ R8, -R204.reuse, R8 ;  /* 0x00000008cc087221 */ /* 0x044fe20000010100 */
[C---:B------:R-:W-:Y:S01]  /*0ed0*/  FADD.FTZ R20, -R204.reuse, R9 ;  /* 0x00000009cc147221 */ /* 0x040fe20000010100 */
[----:B------:R-:W-:Y:S01]  /*0ee0*/  FADD.FTZ R22, -R204, R10 ;  /* 0x0000000acc167221 */ /* 0x000fe20000010100 */
[----:B------:R-:W-:-:S02]  /*0ef0*/  HADD2.F32 R10, -RZ, R44.H1_H1 ;  /* 0x3000002cff0a7230 */ /* 0x000fc40000004100 */
[----:B-----5:R-:W-:Y:S01]  /*0f00*/  FMUL.FTZ R7, R169, R8 ;  /* 0x00000008a9077220 */ /* 0x020fe20000410000 */
[----:B---3--:R-:W-:Y:S01]  /*0f10*/  FADD.FTZ R156, -R204, R17 ;  /* 0x00000011cc9c7221 */ /* 0x008fe20000010100 */
[--C-:B----4-:R-:W-:Y:S02]  /*0f20*/  HADD2.F32 R9, -RZ, R12.reuse.H0_H0 ;  /* 0x2000000cff097230 */ /* 0x110fe40000004100 */
[----:B------:R-:W-:Y:S02]  /*0f30*/  HADD2.F32 R12, -RZ, R12.H1_H1 ;  /* 0x3000000cff0c7230 */ /* 0x000fe40000004100 */
[--C-:B------:R-:W-:Y:S02]  /*0f40*/  HADD2.F32 R152, -RZ, R13.reuse.H0_H0 ;  /* 0x2000000dff987230 */ /* 0x100fe40000004100 */
[----:B------:R-:W-:Y:S02]  /*0f50*/  HADD2.F32 R153, -RZ, R13.H1_H1 ;  /* 0x3000000dff997230 */ /* 0x000fe40000004100 */
[----:B------:R-:W-:-:S02]  /*0f60*/  HADD2.F32 R155, -RZ, R14.H0_H0 ;  /* 0x2000000eff9b7230 */ /* 0x000fc40000004100 */
[----:B------:R-:W-:Y:S02]  /*0f70*/  HADD2.F32 R157, -RZ, R14.H1_H1 ;  /* 0x3000000eff9d7230 */ /* 0x000fe40000004100 */
[--C-:B------:R-:W-:Y:S02]  /*0f80*/  HADD2.F32 R13, -RZ, R45.reuse.H0_H0 ;  /* 0x2000002dff0d7230 */ /* 0x100fe40000004100 */
[----:B------:R-:W-:Y:S02]  /*0f90*/  HADD2.F32 R14, -RZ, R45.H1_H1 ;  /* 0x3000002dff0e7230 */ /* 0x000fe40000004100 */
[-C--:B------:R-:W-:Y:S01]  /*0fa0*/  FMUL.FTZ R6, R6, R9.reuse ;  /* 0x0000000906067220 */ /* 0x080fe20000410000 */
[----:B------:R-:W-:Y:S02]  /*0fb0*/  HADD2.F32 R17, -RZ, R46.H0_H0 ;  /* 0x2000002eff117230 */ /* 0x000fe40000004100 */
[----:B------:R-:W-:Y:S01]  /*0fc0*/  FADD.FTZ R88, R88, R9 ;  /* 0x0000000958587221 */ /* 0x000fe20000010000 */
[----:B------:R-:W-:Y:S01]  /*0fd0*/  FFMA.FTZ R64, R7, R9, R64 ;  /* 0x0000000907407223 */ /* 0x000fe20000010040 */
[----:B------:R-:W-:Y:S01]  /*0fe0*/  FMUL.FTZ R9, R10, R12 ;  /* 0x0000000c0a097220 */ /* 0x000fe20000410000 */
[----:B------:R-:W-:Y:S01]  /*0ff0*/  FMUL.FTZ R10, R13, R152 ;  /* 0x000000980d0a7220 */ /* 0x000fe20000410000 */
[----:B------:R-:W-:Y:S01]  /*1000*/  FMUL.FTZ R8, R169, R20 ;  /* 0x00000014a9087220 */ /* 0x000fe20000410000 */
[----:B------:R-:W-:Y:S01]  /*1010*/  FMUL.FTZ R13, R14, R153 ;  /* 0x000000990e0d7220 */ /* 0x000fe20000410000 */
[----:B------:R-:W-:Y:S01]  /*1020*/  FMUL.FTZ R14, R17, R155 ;  /* 0x0000009b110e7220 */ /* 0x000fe20000410000 */
[----:B------:R-:W-:Y:S01]  /*1030*/  FADD.FTZ R20, R205, R6 ;  /* 0x00000006cd147221 */ /* 0x000fe20000010000 */
[----:B------:R-:W-:Y:S01]  /*1040*/  FFMA.FTZ R17, R7, R6, R206 ;  /* 0x0000000607117223 */ /* 0x000fe200000100ce */
[C---:B------:R-:W-:Y:S01]  /*1050*/  FADD.FTZ R160, -R204.reuse, R19 ;  /* 0x00000013cca07221 */ /* 0x040fe20000010100 */
[----:B------:R-:W-:Y:S01]  /*1060*/  FADD.FTZ R154, -R204, R11 ;  /* 0x0000000bcc9a7221 */ /* 0x000fe20000010100 */
[----:B------:R-:W-:Y:S01]  /*1070*/  FADD.FTZ R19, R20, R9 ;  /* 0x0000000914137221 */ /* 0x000fe20000010000 */
[----:B------:R-:W-:Y:S01]  /*1080*/  FMUL.FTZ R11, R169, R22 ;  /* 0x00000016a90b7220 */ /* 0x000fe20000410000 */
[----:B------:R-:W-:Y:S01]  /*1090*/  FFMA.FTZ R20, R8, R9, R17 ;  /* 0x0000000908147223 */ /* 0x000fe20000010011 */
[----:B------:R-:W-:Y:S01]  /*10a0*/  FADD.FTZ R16, -R204, R16 ;  /* 0x00000010cc107221 */ /* 0x000fe20000010100 */
[----:B------:R-:W-:Y:S01]  /*10b0*/  FADD.FTZ R89, R89, R12 ;  /* 0x0000000c59597221 */ /* 0x000fe20000010000 */
[----:B------:R-:W-:Y:S01]  /*10c0*/  FFMA.FTZ R65, R8, R12, R65 ;  /* 0x0000000c08417223 */ /* 0x000fe20000010041 */
[----:B------:R-:W-:Y:S01]  /*10d0*/  FMUL.FTZ R12, R169, R154 ;  /* 0x0000009aa90c7220 */ /* 0x000fe20000410000 */
[----:B------:R-:W-:Y:S01]  /*10e0*/  FADD.FTZ R22, R19, R10 ;  /* 0x0000000a13167221 */ /* 0x000fe20000010000 */
[----:B------:R-:W-:Y:S01]  /*10f0*/  FFMA.FTZ R19, R11, R10, R20 ;  /* 0x0000000a0b137223 */ /* 0x000fe20000010014 */
[----:B------:R-:W-:-:S02]  /*1100*/  HADD2.F32 R159, -RZ, R15.H0_H0 ;  /* 0x2000000fff9f7230 */ /* 0x000fc40000004100 */
[----:B------:R-:W-:Y:S02]  /*1110*/  HADD2.F32 R161, -RZ, R15.H1_H1 ;  /* 0x3000000fffa17230 */ /* 0x000fe40000004100 */
[----:B------:R-:W-:Y:S01]  /*1120*/  FMUL.FTZ R15, R169, R16 ;  /* 0x00000010a90f7220 */ /* 0x000fe20000410000 */
[----:B------:R-:W-:Y:S01]  /*1130*/  FADD.FTZ R91, R91, R153 ;  /* 0x000000995b5b7221 */ /* 0x000fe20000010000 */
[----:B------:R-:W-:Y:S01]  /*1140*/  FFMA.FTZ R67, R12, R153, R67 ;  /* 0x000000990c437223 */ /* 0x000fe20000010043 */
[----:B------:R-:W-:Y:S02]  /*1150*/  HADD2.F32 R16, -RZ, R46.H1_H1 ;  /* 0x3000002eff107230 */ /* 0x000fe40000004100 */
[----:B------:R-:W-:Y:S01]  /*1160*/  FADD.FTZ R153, R22, R13 ;  /* 0x0000000d16997221 */ /* 0x000fe20000010000 */
[----:B------:R-:W-:Y:S01]  /*1170*/  FFMA.FTZ R20, R12, R13, R19 ;  /* 0x0000000d0c147223 */ /* 0x000fe20000010013 */
[----:B------:R-:W-:Y:S01]  /*1180*/  FADD.FTZ R90, R90, R152 ;  /* 0x000000985a5a7221 */ /* 0x000fe20000010000 */
[----:B------:R-:W-:Y:S01]  /*1190*/  FFMA.FTZ R66, R11, R152, R66 ;  /* 0x000000980b427223 */ /* 0x000fe20000010042 */
[----:B------:R-:W-:-:S02]  /*11a0*/  HADD2.F32 R152, -RZ, R47.H0_H0 ;  /* 0x2000002fff987230 */ /* 0x000fc40000004100 */
[----:B------:R-:W-:Y:S01]  /*11b0*/  FADD.FTZ R158, -R204, R18 ;  /* 0x00000012cc9e7221 */ /* 0x000fe20000010100 */
[----:B------:R-:W-:Y:S02]  /*11c0*/  HADD2.F32 R154, -RZ, R47.H1_H1 ;  /* 0x3000002fff9a7230 */ /* 0x000fe40000004100 */
        /* <DEDUP_REMOVED lines=22> */
.L_x_9342:
[----:B------:R-:W-:Y:S05]  /*1330*/  BSYNC.RECONVERGENT B0 ;  /* 0x0000000000007941 */ /* 0x000fea0003800200 */
.L_x_9341:
[----:B------:R-:W-:Y:S04]  /*1340*/  BSSY.RECONVERGENT B0, `(.L_x_9343) ;  /* 0x0000058000007945 */ /* 0x000fe80003800200 */
[----:B------:R-:W-:Y:S05]  /*1350*/  @!P3 BRA `(.L_x_9344) ;  /* 0x000000040058b947 */ /* 0x000fea0003800000 */
[----:B------:R-:W0:Y:S08]  /*1360*/  LDC.64 R158, c[0x0][0x3a8] ;  /* 0x0000ea00ff9e7b82 */ /* 0x000e300000000a00 */
[----:B------:R-:W1:Y:S01]  /*1370*/  LDC.64 R24, c[0x0][0x428] ;  /* 0x00010a00ff187b82 */ /* 0x000e620000000a00 */
[----:B0-----:R-:W-:-:S05]  /*1380*/  IMAD.WIDE.U32 R158, R207, 0x20, R158 ;  /* 0x00000020cf9e7825 */ /* 0x001fca00078e009e */
[----:B------:R0:W2:Y:S01]  /*1390*/  LDG.E.128 R152, desc[UR8][R158.64+0x10] ;  /* 0x000010089e987981 */ /* 0x0000a2000c1e1d00 */
[----:B-1----:R-:W-:-:S03]  /*13a0*/  IMAD.WIDE.U32 R28, R207, 0x10, R24 ;  /* 0x00000010cf1c7825 */ /* 0x002fc600078e0018 */
[----:B------:R-:W3:Y:S04]  /*13b0*/  LDG.E.128 R24, desc[UR8][R158.64] ;  /* 0x000000089e187981 */ /* 0x000ee8000c1e1d00 */
[----:B------:R-:W4:Y:S01]  /*13c0*/  LDG.E.128 R28, desc[UR8][R28.64] ;  /* 0x000000081c1c7981 */ /* 0x000f22000c1e1d00 */
[----:B------:R-:W-:-:S04]  /*13d0*/  ISETP.NE.U32.AND P1, PT, RZ, UR10, PT ;  /* 0x0000000aff007c0c */ /* 0x000fc8000bf25070 */
[----:B------:R-:W-:-:S13]  /*13e0*/  ISETP.NE.AND.EX P1, PT, RZ, UR11, PT, P1 ;  /* 0x0000000bff007c0c */ /* 0x000fda000bf25310 */
[----:B------:R-:W1:Y:S01]  /*13f0*/  @P1 LDC.64 R156, c[0x0][0x438] ;  /* 0x00010e00ff9c1b82 */ /* 0x000e620000000a00 */
[----:B------:R-:W-:Y:S02]  /*1400*/  HADD2.F32 R165, -RZ, R51.H0_H0 ;  /* 0x20000033ffa57230 */ /* 0x000fe40000004100 */
[----:B-1----:R-:W-:-:S05]  /*1410*/  @P1 IMAD.WIDE.U32 R156, R207, 0x20, R156 ;  /* 0x00000020cf9c1825 */ /* 0x002fca00078e009c */
[----:B------:R-:W5:Y:S04]  /*1420*/  @P1 LDG.E.128 R128, desc[UR8][R156.64] ;  /* 0x000000089c801981 */ /* 0x000f68000c1e1d00 */
[----:B------:R1:W5:Y:S01]  /*1430*/  @P1 LDG.E.128 R132, desc[UR8][R156.64+0x10] ;  /* 0x000010089c841981 */ /* 0x000362000c1e1d00 */
[----:B------:R-:W-:Y:S01]  /*1440*/  IADD3 R207, PT, PT, R207, 0x80, RZ ;  /* 0x00000080cfcf7810 */ /* 0x000fe20007ffe0ff */
[C---:B---3--:R-:W-:Y:S01]  /*1450*/  FADD.FTZ R164, -R204.reuse, R24 ;  /* 0x00000018cca47221 */ /* 0x048fe20000010100 */
[C---:B------:R-:W-:Y:S01]  /*1460*/  FADD.FTZ R166, -R204.reuse, R25 ;  /* 0x00000019cca67221 */ /* 0x040fe20000010100 */
[----:B------:R-:W-:Y:S02]  /*1470*/  HADD2.F32 R24, -RZ, R48.H0_H0 ;  /* 0x20000030ff187230 */ /* 0x000fe40000004100 */
[----:B------:R-:W-:Y:S01]  /*1480*/  FADD.FTZ R168, -R204, R26 ;  /* 0x0000001acca87221 */ /* 0x000fe20000010100 */
[----:B----4-:R-:W-:-:S02]  /*1490*/  HADD2.F32 R23, -RZ, R28.H0_H0 ;  /* 0x2000001cff177230 */ /* 0x010fc40000004100 */
[----:B------:R-:W-:Y:S01]  /*14a0*/  FADD.FTZ R170, -R204, R27 ;  /* 0x0000001bccaa7221 */ /* 0x000fe20000010100 */
[----:B------:R-:W-:Y:S02]  /*14b0*/  HADD2.F32 R28, -RZ, R28.H1_H1 ;  /* 0x3000001cff1c7230 */ /* 0x000fe40000004100 */
[C---:B-----5:R-:W-:Y:S01]  /*14c0*/  FMUL.FTZ R21, R169.reuse, R164 ;  /* 0x000000a4a9157220 */ /* 0x060fe20000410000 */
[----:B------:R-:W-:Y:S02]  /*14d0*/  HADD2.F32 R25, -RZ, R48.H1_H1 ;  /* 0x30000030ff197230 */ /* 0x000fe40000004100 */
[----:B------:R-:W-:Y:S01]  /*14e0*/  FMUL.FTZ R26, R169, R166 ;  /* 0x000000a6a91a7220 */ /* 0x000fe20000410000 */
[--C-:B0-----:R-:W-:Y:S02]  /*14f0*/  HADD2.F32 R158, -RZ, R29.reuse.H0_H0 ;  /* 0x2000001dff9e7230 */ /* 0x101fe40000004100 */
[----:B------:R-:W-:Y:S02]  /*1500*/  HADD2.F32 R160, -RZ, R29.H1_H1 ;  /* 0x3000001dffa07230 */ /* 0x000fe40000004100 */
[----:B------:R-:W-:-:S02]  /*1510*/  HADD2.F32 R27, -RZ, R49.H0_H0 ;  /* 0x20000031ff1b7230 */ /* 0x000fc40000004100 */
[----:B------:R-:W-:Y:S02]  /*1520*/  HADD2.F32 R29, -RZ, R49.H1_H1 ;  /* 0x30000031ff1d7230 */ /* 0x000fe40000004100 */
[----:B--2---:R-:W-:Y:S01]  /*1530*/  FADD.FTZ R152, -R204, R152 ;  /* 0x00000098cc987221 */ /* 0x004fe20000010100 */
        /* <DEDUP_REMOVED lines=16> */
[----:B------:R-:W-:-:S02]  /*1640*/  HADD2.F32 R159, -RZ, R30.H0_H0 ;  /* 0x2000001eff9f7230 */ /* 0x000fc40000004100 */
[----:B------:R-:W-:Y:S01]  /*1650*/  FADD.FTZ R210, -R204, R154 ;  /* 0x0000009accd27221 */ /* 0x000fe20000010100 */
[----:B------:R-:W-:Y:S02]  /*1660*/  HADD2.F32 R162, -RZ, R30.H1_H1 ;  /* 0x3000001effa27230 */ /* 0x000fe40000004100 */
[----:B------:R-:W-:Y:S01]  /*1670*/  FMUL.FTZ R30, R169, R170 ;  /* 0x000000aaa91e7220 */ /* 0x000fe20000410000 */
[----:B------:R-:W-:Y:S02]  /*1680*/  HADD2.F32 R164, -RZ, R50.H0_H0 ;  /* 0x20000032ffa47230 */ /* 0x000fe40000004100 */
[----:B------:R-:W-:Y:S01]  /*1690*/  FADD.FTZ R154, R155, R28 ;  /* 0x0000001c9b9a7221 */ /* 0x000fe20000010000 */
[----:B------:R-:W-:Y:S01]  /*16a0*/  FFMA.FTZ R153, R25, R28, R152 ;  /* 0x0000001c19997223 */ /* 0x000fe20000010098 */
[--C-:B-1----:R-:W-:Y:S02]  /*16b0*/  HADD2.F32 R156, -RZ, R31.reuse.H0_H0 ;  /* 0x2000001fff9c7230 */ /* 0x102fe40000004100 */
[----:B------:R-:W-:-:S02]  /*16c0*/  HADD2.F32 R157, -RZ, R31.H1_H1 ;  /* 0x3000001fff9d7230 */ /* 0x000fc40000004100 */
[----:B------:R-:W-:Y:S01]  /*16d0*/  FMUL.FTZ R164, R164, R159 ;  /* 0x0000009fa4a47220 */ /* 0x000fe20000410000 */
[----:B------:R-:W-:Y:S02]  /*16e0*/  HADD2.F32 R31, -RZ, R50.H1_H1 ;  /* 0x30000032ff1f7230 */ /* 0x000fe40000004100 */
        /* <DEDUP_REMOVED lines=29> */
.L_x_9344:
[----:B------:R-:W-:Y:S05]  /*18c0*/  BSYNC.RECONVERGENT B0 ;  /* 0x0000000000007941 */ /* 0x000fea0003800200 */
.L_x_9343:
        /* <DEDUP_REMOVED lines=12> */
[----:B------:R-:W-:Y:S02]  /*1990*/  HADD2.F32 R179, -RZ, R53.H1_H1 ;  /* 0x30000035ffb37230 */ /* 0x000fe40000004100 */
[----:B0-----:R-:W-:-:S05]  /*19a0*/  @P1 IMAD.WIDE.U32 R174, R207, 0x20, R174 ;  /* 0x00000020cfae1825 */ /* 0x001fca00078e00ae */
[----:B------:R-:W5:Y:S04]  /*19b0*/  @P1 LDG.E.128 R36, desc[UR8][R174.64] ;  /* 0x00000008ae241981 */ /* 0x000f68000c1e1d00 */
[----:B------:R0:W5:Y:S01]  /*19c0*/  @P1 LDG.E.128 R32, desc[UR8][R174.64+0x10] ;  /* 0x00001008ae201981 */ /* 0x000162000c1e1d00 */
[----:B------:R-:W-:Y:S02]  /*19d0*/  HADD2.F32 R183, -RZ, R54.H1_H1 ;  /* 0x30000036ffb77230 */ /* 0x000fe40000004100 */
[----:B------:R-:W-:Y:S02]  /*19e0*/  HADD2.F32 R187, -RZ, R55.H1_H1 ;  /* 0x30000037ffbb7230 */ /* 0x000fe40000004100 */
[--C-:B0-----:R-:W-:Y:S02]  /*19f0*/  HADD2.F32 R175, -RZ, R52.reuse.H1_H1 ;  /* 0x30000034ffaf7230 */ /* 0x101fe40000004100 */
[C---:B--2---:R-:W-:Y:S01]  /*1a00*/  FADD.FTZ R178, -R204.reuse, R153 ;  /* 0x00000099ccb27221 */ /* 0x044fe20000010100 */
[----:B------:R-:W-:Y:S01]  /*1a10*/  FADD.FTZ R180, -R204, R154 ;  /* 0x0000009accb47221 */ /* 0x000fe20000010100 */
[----:B------:R-:W-:-:S02]  /*1a20*/  HADD2.F32 R153, -RZ, R52.H0_H0 ;  /* 0x20000034ff997230 */ /* 0x000fc40000004100 */
[C---:B------:R-:W-:Y:S01]  /*1a30*/  FADD.FTZ R152, -R204.reuse, R152 ;  /* 0x00000098cc987221 */ /* 0x040fe20000010100 */
[C---:B------:R-:W-:Y:S01]  /*1a40*/  FADD.FTZ R182, -R204.reuse, R155 ;  /* 0x0000009bccb67221 */ /* 0x040fe20000010100 */
[C---:B-----5:R-:W-:Y:S01]  /*1a50*/  FMUL.FTZ R176, R169.reuse, R178 ;  /* 0x000000b2a9b07220 */ /* 0x060fe20000410000 */
[----:B------:R-:W-:Y:S02]  /*1a60*/  HADD2.F32 R178, -RZ, R53.H0_H0 ;  /* 0x20000035ffb27230 */ /* 0x000fe40000004100 */
[C---:B------:R-:W-:Y:S01]  /*1a70*/  FMUL.FTZ R173, R169.reuse, R152 ;  /* 0x00000098a9ad7220 */ /* 0x040fe20000410000 */
[----:B------:R-:W-:Y:S01]  /*1a80*/  FMUL.FTZ R177, R169, R180 ;  /* 0x000000b4a9b17220 */ /* 0x000fe20000410000 */
[--C-:B----4-:R-:W-:Y:S02]  /*1a90*/  HADD2.F32 R154, -RZ, R160.reuse.H0_H0 ;  /* 0x200000a0ff9a7230 */ /* 0x110fe40000004100 */
[----:B---3--:R-:W-:Y:S01]  /*1aa0*/  FADD.FTZ R184, -R204, R156 ;  /* 0x0000009cccb87221 */ /* 0x008fe20000010100 */
[----:B------:R-:W-:-:S02]  /*1ab0*/  HADD2.F32 R160, -RZ, R160.H1_H1 ;  /* 0x300000a0ffa07230 */ /* 0x000fc40000004100 */
[----:B------:R-:W-:Y:S01]  /*1ac0*/  FADD.FTZ R186, -R204, R157 ;  /* 0x0000009dccba7221 */ /* 0x000fe20000010100 */
[--C-:B------:R-:W-:Y:S02]  /*1ad0*/  HADD2.F32 R155, -RZ, R161.reuse.H0_H0 ;  /* 0x200000a1ff9b7230 */ /* 0x100fe40000004100 */
[----:B------:R-:W-:Y:S01]  /*1ae0*/  FMUL.FTZ R174, R153, R154 ;  /* 0x0000009a99ae7220 */ /* 0x000fe20000410000 */
[----:B------:R-:W-:Y:S02]  /*1af0*/  HADD2.F32 R156, -RZ, R161.H1_H1 ;  /* 0x300000a1ff9c7230 */ /* 0x000fe40000004100 */
[----:B------:R-:W-:Y:S01]  /*1b00*/  FMUL.FTZ R175, R175, R160 ;  /* 0x000000a0afaf7220 */ /* 0x000fe20000410000 */
        /* <DEDUP_REMOVED lines=11> */
[----:B------:R-:W-:Y:S02]  /*1bc0*/  HADD2.F32 R182, -RZ, R54.H0_H0 ;  /* 0x20000036ffb67230 */ /* 0x000fe40000004100 */
[----:B------:R-:W-:Y:S01]  /*1bd0*/  FMUL.FTZ R179, R179, R156 ;  /* 0x0000009cb3b37220 */ /* 0x000fe20000410000 */
[----:B------:R-:W-:Y:S01]  /*1be0*/  FADD.FTZ R154, R155, R178 ;  /* 0x000000b29b9a7221 */ /* 0x000fe20000010000 */
[----:B------:R-:W-:Y:S01]  /*1bf0*/  FFMA.FTZ R153, R177, R178, R152 ;  /* 0x000000b2b1997223 */ /* 0x000fe20000010098 */
[----:B------:R-:W-:Y:S02]  /*1c00*/  HADD2.F32 R162, -RZ, R162.H1_H1 ;  /* 0x300000a2ffa27230 */ /* 0x000fe40000004100 */
[C---:B------:R-:W-:Y:S01]  /*1c10*/  FMUL.FTZ R181, R169.reuse, R184 ;  /* 0x000000b8a9b57220 */ /* 0x040fe20000410000 */
[----:B------:R-:W-:Y:S01]  /*1c20*/  FMUL.FTZ R182, R182, R157 ;  /* 0x0000009db6b67220 */ /* 0x000fe20000410000 */
[----:B------:R-:W-:Y:S01]  /*1c30*/  FADD.FTZ R155, R154, R179 ;  /* 0x000000b39a9b7221 */ /* 0x000fe20000010000 */
[----:B------:R-:W-:Y:S01]  /*1c40*/  FFMA.FTZ R152, R180, R179, R153 ;  /* 0x000000b3b4987223 */ /* 0x000fe20000010099 */
[----:B------:R-:W-:Y:S01]  /*1c50*/  FADD.FTZ R188, -R204, R159 ;  /* 0x0000009fccbc7221 */ /* 0x000fe20000010100 */
[----:B------:R-:W-:Y:S01]  /*1c60*/  FMUL.FTZ R184, R169, R186 ;  /* 0x000000baa9b87220 */ /* 0x000fe20000410000 */
[----:B------:R-:W-:-:S02]  /*1c70*/  HADD2.F32 R159, -RZ, R163.H0_H0 ;  /* 0x200000a3ff9f7230 */ /* 0x000fc40000004100 */
[----:B------:R-:W-:Y:S01]  /*1c80*/  FADD.FTZ R158, -R204, R158 ;  /* 0x0000009ecc9e7221 */ /* 0x000fe20000010100 */
        /* <DEDUP_REMOVED lines=27> */
.L_x_9346:
[----:B------:R-:W-:Y:S05]  /*1e40*/  BSYNC.RECONVERGENT B0 ;  /* 0x0000000000007941 */ /* 0x000fea0003800200 */
.L_x_9345:
        /* <DEDUP_REMOVED lines=31> */
.L_x_9348:
[----:B------:R-:W-:Y:S05]  /*2040*/  BSYNC.RECONVERGENT B0 ;  /* 0x0000000000007941 */ /* 0x000fea0003800200 */
.L_x_9347:
[----:B------:R-:W1:Y:S08]  /*2050*/  S2UR UR5, SR_CgaCtaId ;  /* 0x00000000000579c3 */ /* 0x000e700000008800 */
[----:B------:R-:W-:Y:S01]  /*2060*/  BAR.SYNC.DEFER_BLOCKING 0x0 ;  /* 0x0000000000007b1d */ /* 0x000fe20000010000 */
[----:B------:R-:W-:Y:S01]  /*2070*/  UISETP.NE.U32.AND UP0, UPT, UR10, URZ, UPT ;  /* 0x000000ff0a00728c */ /* 0x000fe2000bf05070 */
[----:B------:R-:W-:-:S03]  /*2080*/  HFMA2 R160, -RZ, RZ, 1.875, 0 ;  /* 0x3f800000ffa07431 */ /* 0x000fc600000001ff */
[----:B------:R-:W-:Y:S01]  /*2090*/  UISETP.NE.AND.EX UP0, UPT, UR11, URZ, UPT, UP0 ;  /* 0x000000ff0b00728c */ /* 0x000fe2000bf05300 */
[----:B------:R-:W-:Y:S01]  /*20a0*/  BSSY.RECONVERGENT B0, `(.L_x_9349) ;  /* 0x00002cb000007945 */ /* 0x000fe20003800200 */
[----:B------:R-:W-:Y:S01]  /*20b0*/  UMOV UR4, 0x400 ;  /* 0x0000040000047882 */ /* 0x000fe20000000000 */
[----:B-----5:R-:W-:Y:S01]  /*20c0*/  @P0 HADD2.F32 R160, -RZ, R202.H0_H0 ;  /* 0x200000caffa00230 */ /* 0x020fe20000004100 */
        /* <DEDUP_REMOVED lines=61> */
.L_x_9353:
        /* <DEDUP_REMOVED lines=36> */
.L_x_9354:
        /* <DEDUP_REMOVED lines=8> */
.L_x_9352:
[----:B------:R-:W-:Y:S05]  /*2760*/  BSYNC.RECONVERGENT B1 ;  /* 0x0000000000017941 */ /* 0x000fea0003800200 */
.L_x_9351:
        /* <DEDUP_REMOVED lines=42> */
.L_x_9357:
        /* <DEDUP_REMOVED lines=36> */
.L_x_9358:
        /* <DEDUP_REMOVED lines=8> */
.L_x_9356:
[----:B------:R-:W-:Y:S05]  /*2cd0*/  BSYNC.RECONVERGENT B1 ;  /* 0x0000000000017941 */ /* 0x000fea0003800200 */
.L_x_9355:
        /* <DEDUP_REMOVED lines=42> */
.L_x_9361:
        /* <DEDUP_REMOVED lines=36> */
.L_x_9362:
        /* <DEDUP_REMOVED lines=8> */
.L_x_9360:
[----:B------:R-:W-:Y:S05]  /*3240*/  BSYNC.RECONVERGENT B1 ;  /* 0x0000000000017941 */ /* 0x000fea0003800200 */
.L_x_9359:
        /* <DEDUP_REMOVED lines=41> */
.L_x_9364:
        /* <DEDUP_REMOVED lines=36> */
.L_x_9365:
        /* <DEDUP_REMOVED lines=8> */
.L_x_9350:
        /* <DEDUP_REMOVED lines=42> */
.L_x_9368:
        /* <DEDUP_REMOVED lines=36> */
.L_x_9369:
        /* <DEDUP_REMOVED lines=10> */
.L_x_9367:
[----:B------:R-:W-:Y:S05]  /*3d20*/  BSYNC.RECONVERGENT B1 ;  /* 0x0000000000017941 */ /* 0x000fea0003800200 */
.L_x_9366:
        /* <DEDUP_REMOVED lines=42> */
.L_x_9372:
        /* <DEDUP_REMOVED lines=36> */
.L_x_9373:
        /* <DEDUP_REMOVED lines=8> */
.L_x_9371:
[----:B------:R-:W-:Y:S05]  /*4290*/  BSYNC.RECONVERGENT B1 ;  /* 0x0000000000017941 */ /* 0x000fea0003800200 */
.L_x_9370:
        /* <DEDUP_REMOVED lines=42> */
.L_x_9376:
        /* <DEDUP_REMOVED lines=36> */
.L_x_9377:
        /* <DEDUP_REMOVED lines=8> */
.L_x_9375:
[----:B------:R-:W-:Y:S05]  /*4800*/  BSYNC.RECONVERGENT B1 ;  /* 0x0000000000017941 */ /* 0x000fea0003800200 */
.L_x_9374:
        /* <DEDUP_REMOVED lines=41> */
.L_x_9378:
        /* <DEDUP_REMOVED lines=36> */
.L_x_9379:
[----:B------:R-:W0:Y:S08]  /*4ce0*/  @P1 LDC.64 R158, c[0x0][0x478] ;  /* 0x00011e00ff9e1b82 */ /* 0x000e300000000a00 */
[----:B------:R-:W1:Y:S01]  /*4cf0*/  LDC.64 R156, c[0x0][0x468] ;  /* 0x00011a00ff9c7b82 */ /* 0x000e620000000a00 */
[----:B0-----:R-:W-:-:S05]  /*4d00*/  @P1 IMAD.WIDE.U32 R158, R4, 0x20, R158 ;  /* 0x00000020049e1825 */ /* 0x001fca00078e009e */
[----:B------:R0:W-:Y:S01]  /*4d10*/  @P1 STG.E.128 desc[UR8][R158.64], R140 ;  /* 0x0000008c9e001986 */ /* 0x0001e2000c101d08 */
[----:B-1----:R-:W-:-:S03]  /*4d20*/  IMAD.WIDE.U32 R156, R4, 0x10, R156 ;  /* 0x00000010049c7825 */ /* 0x002fc600078e009c */
[----:B------:R0:W-:Y:S04]  /*4d30*/  @P1 STG.E.128 desc[UR8][R158.64+0x10], R148 ;  /* 0x000010949e001986 */ /* 0x0001e8000c101d08 */
[----:B------:R0:W-:Y:S02]  /*4d40*/  STG.E.128 desc[UR8][R156.64], R152 ;  /* 0x000000989c007986 */ /* 0x0001e4000c101d08 */
.L_x_9363:
[----:B------:R-:W-:Y:S05]  /*4d50*/  BSYNC.RECONVERGENT B0 ;  /* 0x0000000000007941 */ /* 0x000fea0003800200 */
.L_x_9349:
[----:B0-234-:R-:W0:Y:S01]  /*4d60*/  LDC.64 R152, c[0x0][0x380] ;  /* 0x0000e000ff987b82 */ /* 0x01de220000000a00 */
[----:B------:R-:W-:Y:S01]  /*4d70*/  UPLOP3.LUT UP1, UPT, UPT, UPT, UP1, 0x40, 0x4 ;  /* 0x000000000004789c */ /* 0x000fe20003f2e810 */
[----:B0-----:R-:W-:-:S04]  /*4d80*/  IADD3 R5, PT, PT, R5, R152, RZ ;  /* 0x0000009805057210 */ /* 0x001fc80007ffe0ff */
[----:B------:R-:W-:-:S13]  /*4d90*/  ISETP.GE.AND P1, PT, R5, R153, PT ;  /* 0x000000990500720c */ /* 0x000fda0003f26270 */
[----:B------:R-:W-:Y:S05]  /*4da0*/  @!P1 BRA `(.L_x_9380) ;  /* 0xffffffb8003c9947 */ /* 0x000fea000383ffff */
.L_x_9338:
        /* <DEDUP_REMOVED lines=40> */
.L_x_9381:
        /* <DEDUP_REMOVED lines=13> */
.L_x_15698:


//--------------------- .text._ZN10layer_norm13ln_bwd_kernelINS_13Kernel_traitsI6__halfS2_fS2_fjLj4096ELj1ELj1ELj4ELj16ENS_18Kernel_traits_baseILj4096ES2_S2_fS2_fjLj128EEEEELb0ELb0ELb0ELb1EEEvNS_9BwdParamsE --------------------------
	.section	.text._ZN10layer_norm13ln_bwd_kernelINS_13Kernel_traitsI6__halfS2_fS2_fjLj4096ELj1ELj1ELj4ELj16ENS_18Kernel_traits_baseILj4096ES2_S2_fS2_fjLj128EEEEELb0ELb0ELb0ELb1EEEvNS_9BwdParamsE,"ax",@progbits
	.align	128
        .global         _ZN10layer_norm13ln_bwd_kernelINS_13Kernel_traitsI6__halfS2_fS2_fjLj4096ELj1ELj1ELj4ELj16ENS_18Kernel_traits_baseILj4096ES2_S2_fS2_fjLj128EEEEELb0ELb0ELb0ELb1EEEvNS_9BwdParamsE
        .type           _ZN10layer_norm13ln_bwd_kernelINS_13Kernel_traitsI6__halfS2_fS2_fjLj4096ELj1ELj1ELj4ELj16ENS_18Kernel_traits_baseILj4096ES2_S2_fS2_fjLj128EEEEELb0ELb0ELb0ELb1EEEvNS_9BwdParamsE,@function
        .size           _ZN10layer_norm13ln_bwd_kernelINS_13Kernel_traitsI6__halfS2_fS2_fjLj4096ELj1ELj1ELj4ELj16ENS_18Kernel_traits_baseILj4096ES2_S2_fS2_fjLj128EEEEELb0ELb0ELb0ELb1EEEvNS_9BwdParamsE,(.L_x_15699 - _ZN10layer_norm13ln_bwd_kernelINS_13Kernel_traitsI6__halfS2_fS2_fjLj4096ELj1ELj1ELj4ELj16ENS_18Kernel_traits_baseILj4096ES2_S2_fS2_fjLj128EEEEELb0ELb0ELb0ELb1EEEvNS_9BwdParamsE)
        .other          _ZN10layer_norm13ln_bwd_kernelINS_13Kernel_traitsI6__halfS2_fS2_fjLj4096ELj1ELj1ELj4ELj16ENS_18Kernel_traits_baseILj4096ES2_S2_fS2_fjLj128EEEEELb0ELb0ELb0ELb1EEEvNS_9BwdParamsE,@"STO_CUDA_ENTRY STV_DEFAULT"
_ZN10layer_norm13ln_bwd_kernelINS_13Kernel_traitsI6__halfS2_fS2_fjLj4096ELj1ELj1ELj4ELj16ENS_18Kernel_traits_baseILj4096ES2_S2_fS2_fjLj128EEEEELb0ELb0ELb0ELb1EEEvNS_9BwdParamsE:
.text._ZN10layer_norm13ln_bwd_kernelINS_13Kernel_traitsI6__halfS2_fS2_fjLj4096ELj1ELj1ELj4ELj16ENS_18Kernel_traits_baseILj4096ES2_S2_fS2_fjLj128EEEEELb0ELb0ELb0ELb1EEEvNS_9BwdParamsE:
        /* <DEDUP_REMOVED lines=64> */
[----:B------:R-:W-:Y:S01]  /*0400*/  UPLOP3.LUT UP1, UPT, UPT, UPT, UPT, 0x40, 0x4 ;  /* 0x000000000004789c */ /* 0x000fe20003f2e870 */
[----:B------:R-:W1:Y:S01]  /*0410*/  LDC.64 R2, c[0x0][0x3e0] ;  /* 0x0000f800ff027b82 */ /* 0x000e620000000a00 */
[----:B------:R-:W2:Y:S02]  /*0420*/  LDCU UR12, c[0x0][0x388] ;  /* 0x00007100ff0c77ac */ /* 0x000ea40008000800 */
[----:B0-----:R-:W3:Y:S01]  /*0430*/  LDG.E.128 R16, desc[UR8][R146.64] ;  /* 0x0000000892107981 */ /* 0x001ee2000c1e1d00 */
[----:B------:R-:W0:Y:S03]  /*0440*/  LDCU.U8 UR7, c[0x0][0x410] ;  /* 0x00008200ff0777ac */ /* 0x000e260008000000 */
[----:B------:R-:W4:Y:S01]  /*0450*/  LDG.E.128 R12, desc[UR8][R146.64+0x800] ;  /* 0x00080008920c7981 */ /* 0x000f22000c1e1d00 */
[----:B------:R-:W0:Y:S03]  /*0460*/  LDCU UR13, c[0x0][0x400] ;  /* 0x00008000ff0d77ac */ /* 0x000e260008000800 */
[----:B------:R-:W5:Y:S01]  /*0470*/  LDG.E.128 R8, desc[UR8][R146.64+0x1000] ;  /* 0x0010000892087981 */ /* 0x000f62000c1e1d00 */
[----:B------:R-:W0:Y:S03]  /*0480*/  LDCU.64 UR14, c[0x0][0x478] ;  /* 0x00008f00ff0e77ac */ /* 0x000e260008000a00 */
[----:B------:R2:W5:Y:S01]  /*0490*/  LDG.E.128 R4, desc[UR8][R146.64+0x1800] ;  /* 0x0018000892047981 */ /* 0x000562000c1e1d00 */
[----:B------:R-:W-:Y:S01]  /*04a0*/  MOV R155, RZ ;  /* 0x000000ff009b7202 */ /* 0x000fe20000000f00 */
[----:B------:R-:W0:Y:S01]  /*04b0*/  LDCU.64 UR10, c[0x0][0x438] ;  /* 0x00008700ff0a77ac */ /* 0x000e220008000a00 */
[----:B-1----:R-:W-:Y:S01]  /*04c0*/  ISETP.NE.U32.AND P0, PT, R2, RZ, PT ;  /* 0x000000ff0200720c */ /* 0x002fe20003f05070 */
[----:B--2---:R-:W-:-:S03]  /*04d0*/  HFMA2 R147, -RZ, RZ, 0, 0 ;  /* 0x00000000ff937431 */ /* 0x004fc600000001ff */
[----:B------:R-:W-:Y:S02]  /*04e0*/  ISETP.NE.AND.EX P0, PT, R3, RZ, PT, P0 ;  /* 0x000000ff0300720c */ /* 0x000fe40003f05300 */
[----:B------:R-:W-:Y:S01]  /*04f0*/  CS2R R2, SRZ ;  /* 0x0000000000027805 */ /* 0x000fe2000001ff00 */
        /* <DEDUP_REMOVED lines=39> */
[----:B0-----:R-:W-:-:S07]  /*0770*/  CS2R R6, SRZ ;  /* 0x0000000000067805 */ /* 0x001fce000001ff00 */
.L_x_9403:
[----:B------:R-:W0:Y:S01]  /*0780*/  S2R R146, SR_TID.X ;  /* 0x0000000000927919 */ /* 0x000e220000002100 */
[----:B------:R-:W1:Y:S01]  /*0790*/  LDC.64 R108, c[0x0][0x3c0] ;  /* 0x0000f000ff6c7b82 */ /* 0x000e620000000a00 */
[----:B------:R-:W-:-:S05]  /*07a0*/  IMAD R0, R156, UR12, RZ ;  /* 0x0000000c9c007c24 */ /* 0x000fca000f8e02ff */
[----:B------:R-:W-:Y:S02]  /*07b0*/  SHF.R.S32.HI R87, RZ, 0x1f, R0 ;  /* 0x0000001fff577819 */ /* 0x000fe40000011400 */
[----:B------:R-:W2:Y:S02]  /*07c0*/  LDC.64 R198, c[0x0][0x3a8] ;  /* 0x0000ea00ffc67b82 */ /* 0x000ea40000000a00 */
[----:B------:R-:W-:-:S06]  /*07d0*/  LEA.HI R87, R87, R0, RZ, 0x3 ;  /* 0x0000000057577211 */ /* 0x000fcc00078f18ff */
[----:B------:R-:W3:Y:S01]  /*07e0*/  LDC.64 R84, c[0x0][0x428] ;  /* 0x00010a00ff547b82 */ /* 0x000ee20000000a00 */
[----:B-1----:R-:W-:-:S07]  /*07f0*/  IMAD.WIDE R108, R156, 0x4, R108 ;  /* 0x000000049c6c7825 */ /* 0x002fce00078e026c */
[----:B------:R-:W1:Y:S01]  /*0800*/  LDC.64 R194, c[0x0][0x3c8] ;  /* 0x0000f200ffc27b82 */ /* 0x000e620000000a00 */
[----:B------:R-:W4:Y:S01]  /*0810*/  LDG.E R209, desc[UR8][R108.64] ;  /* 0x000000086cd17981 */ /* 0x000f22000c1e1900 */
[----:B0-----:R-:W-:-:S06]  /*0820*/  LEA.HI.SX32 R192, R87, R146, 0x1d ;  /* 0x0000009257c07211 */ /* 0x001fcc00078feaff */
[----:B------:R-:W0:Y:S01]  /*0830*/  @P0 LDC.64 R196, c[0x0][0x3e0] ;  /* 0x0000f800ffc40b82 */ /* 0x000e220000000a00 */
[C---:B--2---:R-:W-:Y:S01]  /*0840*/  IMAD.WIDE.U32 R120, R192.reuse, 0x20, R198 ;  /* 0x00000020c0787825 */ /* 0x044fe200078e00c6 */
[----:B------:R-:W-:-:S04]  /*0850*/  IADD3 R191, PT, PT, R192, 0x80, RZ ;  /* 0x00000080c0bf7810 */ /* 0x000fc80007ffe0ff */
[----:B------:R-:W2:Y:S01]  /*0860*/  LDG.E.128 R88, desc[UR8][R120.64] ;  /* 0x0000000878587981 */ /* 0x000ea2000c1e1d00 */
[C---:B------:R-:W-:Y:S01]  /*0870*/  IMAD.WIDE.U32 R86, R191.reuse, 0x20, R198 ;  /* 0x00000020bf567825 */ /* 0x040fe200078e00c6 */
[C---:B------:R-:W-:Y:S02]  /*0880*/  IADD3 R190, PT, PT, R192.reuse, 0x100, RZ ;  /* 0x00000100c0be7810 */ /* 0x040fe40007ffe0ff */
[C---:B------:R-:W-:Y:S01]  /*0890*/  IADD3 R154, PT, PT, R192.reuse, 0x180, RZ ;  /* 0x00000180c09a7810 */ /* 0x040fe20007ffe0ff */
[----:B---3--:R-:W-:Y:S01]  /*08a0*/  IMAD.WIDE.U32 R92, R192, 0x10, R84 ;  /* 0x00000010c05c7825 */ /* 0x008fe200078e0054 */
[----:B------:R-:W3:Y:S03]  /*08b0*/  LDG.E.128 R108, desc[UR8][R86.64+0x10] ;  /* 0x00001008566c7981 */ /* 0x000ee6000c1e1d00 */
[----:B-1----:R-:W-:Y:S01]  /*08c0*/  IMAD.WIDE R194, R156, 0x4, R194 ;  /* 0x000000049cc27825 */ /* 0x002fe200078e02c2 */
[----:B------:R-:W3:Y:S04]  /*08d0*/  LDG.E.128 R100, desc[UR8][R86.64] ;  /* 0x0000000856647981 */ /* 0x000ee8000c1e1d00 */
[----:B------:R-:W3:Y:S01]  /*08e0*/  LDG.E.128 R92, desc[UR8][R92.64] ;  /* 0x000000085c5c7981 */ /* 0x000ee2000c1e1d00 */
[----:B------:R-:W-:-:S03]  /*08f0*/  IMAD.WIDE.U32 R104, R191, 0x10, R84 ;  /* 0x00000010bf687825 */ /* 0x000fc600078e0054 */
[----:B------:R-:W3:Y:S01]  /*0900*/  LDG.E.128 R96, desc[UR8][R120.64+0x10] ;  /* 0x0000100878607981 */ /* 0x000ee2000c1e1d00 */
[----:B------:R-:W-:-:S03]  /*0910*/  IMAD.WIDE.U32 R200, R190, 0x20, R198 ;  /* 0x00000020bec87825 */ /* 0x000fc600078e00c6 */
[----:B------:R-:W3:Y:S01]  /*0920*/  LDG.E R189, desc[UR8][R194.64] ;  /* 0x00000008c2bd7981 */ /* 0x000ee2000c1e1900 */
[----:B------:R-:W-:-:S03]  /*0930*/  IMAD.WIDE.U32 R116, R190, 0x10, R84 ;  /* 0x00000010be747825 */ /* 0x000fc600078e0054 */
[----:B------:R-:W3:Y:S01]  /*0940*/  LDG.E.128 R104, desc[UR8][R104.64] ;  /* 0x0000000868687981 */ /* 0x000ee2000c1e1d00 */
[----:B------:R-:W-:-:S03]  /*0950*/  IMAD.WIDE.U32 R84, R154, 0x10, R84 ;  /* 0x000000109a547825 */ /* 0x000fc600078e0054 */
[----:B------:R-:W3:Y:S04]  /*0960*/  LDG.E.128 R120, desc[UR8][R200.64+0x10] ;  /* 0x00001008c8787981 */ /* 0x000ee8000c1e1d00 */
[----:B------:R-:W3:Y:S01]  /*0970*/  LDG.E.128 R84, desc[UR8][R84.64] ;  /* 0x0000000854547981 */ /* 0x000ee2000c1e1d00 */
[----:B------:R-:W-:-:S03]  /*0980*/  IMAD.WIDE.U32 R198, R154, 0x20, R198 ;  /* 0x000000209ac67825 */ /* 0x000fc600078e00c6 */
[----:B------:R-:W3:Y:S04]  /*0990*/  LDG.E.128 R116, desc[UR8][R116.64] ;  /* 0x0000000874747981 */ /* 0x000ee8000c1e1d00 */
[----:B------:R-:W3:Y:S04]  /*09a0*/  LDG.E.128 R112, desc[UR8][R200.64] ;  /* 0x00000008c8707981 */ /* 0x000ee8000c1e1d00 */
[----:B------:R-:W3:Y:S04]  /*09b0*/  LDG.E.128 R124, desc[UR8][R198.64] ;  /* 0x00000008c67c7981 */ /* 0x000ee8000c1e1d00 */
[----:B------:R-:W3:Y:S01]  /*09c0*/  LDG.E.128 R128, desc[UR8][R198.64+0x10] ;  /* 0x00001008c6807981 */ /* 0x000ee2000c1e1d00 */
[----:B------:R-:W-:-:S04]  /*09d0*/  ISETP.NE.U32.AND P1, PT, RZ, UR10, PT ;  /* 0x0000000aff007c0c */ /* 0x000fc8000bf25070 */
[----:B------:R-:W-:Y:S02]  /*09e0*/  ISETP.NE.AND.EX P1, PT, RZ, UR11, PT, P1 ;  /* 0x0000000bff007c0c */ /* 0x000fe4000bf25310 */
[----:B------:R-:W-:-:S11]  /*09f0*/  ISETP.NE.AND P2, PT, RZ, UR7, PT ;  /* 0x00000007ff007c0c */ /* 0x000fd6000bf45270 */
[----:B------:R-:W1:Y:S01]  /*0a00*/  @P1 LDC.64 R236, c[0x0][0x438] ;  /* 0x00010e00ffec1b82 */ /* 0x000e620000000a00 */
[----:B0-----:R-:W-:-:S05]  /*0a10*/  @P0 IMAD.WIDE R196, R156, 0x2, R196 ;  /* 0x000000029cc40825 */ /* 0x001fca00078e02c4 */
[----:B------:R-:W5:Y:S01]  /*0a20*/  @P0 LDG.E.U16 R193, desc[UR8][R196.64] ;  /* 0x00000008c4c10981 */ /* 0x000f62000c1e1500 */
[----:B-1----:R-:W-:-:S05]  /*0a30*/  @P1 IMAD.WIDE.U32 R236, R191, 0x20, R236 ;  /* 0x00000020bfec1825 */ /* 0x002fca00078e00ec */
[----:B------:R-:W5:Y:S04]  /*0a40*/  @P1 LDG.E.128 R64, desc[UR8][R236.64] ;  /* 0x00000008ec401981 */ /* 0x000f68000c1e1d00 */
[----:B------:R0:W5:Y:S01]  /*0a50*/  @P1 LDG.E.128 R60, desc[UR8][R236.64+0x10] ;  /* 0x00001008ec3c1981 */ /* 0x000162000c1e1d00 */
[----:B----4-:R-:W-:-:S05]  /*0a60*/  FSEL R209, R209, RZ, !P2 ;  /* 0x000000ffd1d17208 */ /* 0x010fca0005000000 */
[C---:B--2---:R-:W-:Y:S01]  /*0a70*/  FADD.FTZ R0, -R209.reuse, R88 ;  /* 0x00000058d1007221 */ /* 0x044fe20000010100 */
[C---:B------:R-:W-:Y:S02]  /*0a80*/  FADD.FTZ R232, -R209.reuse, R89 ;  /* 0x00000059d1e87221 */ /* 0x040fe40000010100 */
[----:B------:R-:W1:Y:S01]  /*0a90*/  @P1 LDC.64 R88, c[0x0][0x438] ;  /* 0x00010e00ff581b82 */ /* 0x000e620000000a00 */
[C---:B---3--:R-:W-:Y:S01]  /*0aa0*/  FADD.FTZ R222, -R209.reuse, R110 ;  /* 0x0000006ed1de7221 */ /* 0x048fe20000010100 */
[----:B------:R-:W-:-:S06]  /*0ab0*/  FADD.FTZ R224, -R209, R111 ;  /* 0x0000006fd1e07221 */ /* 0x000fcc0000010100 */
[----:B------:R-:W2:Y:S01]  /*0ac0*/  @P1 LDC.64 R110, c[0x0][0x438] ;  /* 0x00010e00ff6e1b82 */ /* 0x000ea20000000a00 */
[C---:B------:R-:W-:Y:S01]  /*0ad0*/  FADD.FTZ R230, -R209.reuse, R90 ;  /* 0x0000005ad1e67221 */ /* 0x040fe20000010100 */
[--C-:B------:R-:W-:Y:S02]  /*0ae0*/  HADD2.F32 R90, -RZ, R92.reuse.H0_H0 ;  /* 0x2000005cff5a7230 */ /* 0x100fe40000004100 */
[C---:B------:R-:W-:Y:S01]  /*0af0*/  FADD.FTZ R210, -R209.reuse, R100 ;  /* 0x00000064d1d27221 */ /* 0x040fe20000010100 */
[C---:B------:R-:W-:Y:S01]  /*0b00*/  FADD.FTZ R212, -R209.reuse, R101 ;  /* 0x00000065d1d47221 */ /* 0x040fe20000010100 */
[----:B------:R-:W-:Y:S02]  /*0b10*/  HADD2.F32 R92, -RZ, R92.H1_H1 ;  /* 0x3000005cff5c7230 */ /* 0x000fe40000004100 */
[----:B------:R-:W3:Y:S01]  /*0b20*/  @P1 LDC.64 R100, c[0x0][0x438] ;  /* 0x00010e00ff641b82 */ /* 0x000ee20000000a00 */
[----:B------:R-:W-:Y:S01]  /*0b30*/  FMUL.FTZ R243, R188, R90 ;  /* 0x0000005abcf37220 */ /* 0x000fe20000410000 */
[----:B------:R-:W-:Y:S01]  /*0b40*/  FADD.FTZ R228, -R209, R91 ;  /* 0x0000005bd1e47221 */ /* 0x000fe20000010100 */
[----:B------:R-:W-:Y:S01]  /*0b50*/  FMUL.FTZ R0, R189, R0 ;  /* 0x00000000bd007220 */ /* 0x000fe20000410000 */
[----:B------:R-:W-:-:S02]  /*0b60*/  HADD2.F32 R91, -RZ, R93.H0_H0 ;  /* 0x2000005dff5b7230 */ /* 0x000fc40000004100 */
[----:B------:R-:W-:Y:S01]  /*0b70*/  FMUL.FTZ R238, R187, R92 ;  /* 0x0000005cbbee7220 */ /* 0x000fe20000410000 */
[----:B------:R-:W-:Y:S01]  /*0b80*/  FMUL.FTZ R241, R189, R232 ;  /* 0x000000e8bdf17220 */ /* 0x000fe20000410000 */
[C---:B------:R-:W-:Y:S01]  /*0b90*/  FADD.FTZ R204, -R209.reuse, R122 ;  /* 0x0000007ad1cc7221 */ /* 0x040fe20000010100 */
[----:B------:R-:W-:Y:S01]  /*0ba0*/  FADD.FTZ R206, -R209, R123 ;  /* 0x0000007bd1ce7221 */ /* 0x000fe20000010100 */
[----:B-1----:R-:W-:-:S04]  /*0bb0*/  @P1 IMAD.WIDE.U32 R122, R154, 0x20, R88 ;  /* 0x000000209a7a1825 */ /* 0x002fc800078e0058 */
[----:B------:R-:W-:Y:S01]  /*0bc0*/  FADD.FTZ R89, RZ, R243 ;  /* 0x000000f3ff597221 */ /* 0x000fe20000010000 */
[--C-:B------:R-:W-:Y:S02]  /*0bd0*/  HADD2.F32 R225, -RZ, R84.reuse.H0_H0 ;  /* 0x20000054ffe17230 */ /* 0x100fe40000004100 */
[----:B------:R-:W-:Y:S02]  /*0be0*/  HADD2.F32 R240, -RZ, R84.H1_H1 ;  /* 0x30000054fff07230 */ /* 0x000fe40000004100 */
[----:B------:R-:W-:Y:S01]  /*0bf0*/  FFMA.FTZ R84, R0, R243, RZ ;  /* 0x000000f300547223 */ /* 0x000fe200000100ff */
[----:B------:R-:W-:Y:S02]  /*0c00*/  HADD2.F32 R194, -RZ, R93.H1_H1 ;  /* 0x3000005dffc27230 */ /* 0x000fe40000004100 */
[----:B0-----:R-:W-:Y:S01]  /*0c10*/  FMUL.FTZ R236, R186, R91 ;  /* 0x0000005bbaec7220 */ /* 0x001fe20000410000 */
[----:B------:R-:W-:Y:S01]  /*0c20*/  FADD.FTZ R89, R238, R89 ;  /* 0x00000059ee597221 */ /* 0x000fe20000010000 */
[----:B------:R-:W-:Y:S01]  /*0c30*/  FMUL.FTZ R239, R189, R230 ;  /* 0x000000e6bdef7220 */ /* 0x000fe20000410000 */
[----:B------:R-:W-:Y:S01]  /*0c40*/  FFMA.FTZ R84, R241, R238, R84 ;  /* 0x000000eef1547223 */ /* 0x000fe20000010054 */
[----:B------:R-:W-:-:S02]  /*0c50*/  HADD2.F32 R93, -RZ, R94.H0_H0 ;  /* 0x2000005eff5d7230 */ /* 0x000fc40000004100 */
[----:B------:R-:W-:Y:S01]  /*0c60*/  FMUL.FTZ R234, R185, R194 ;  /* 0x000000c2b9ea7220 */ /* 0x000fe20000410000 */
[----:B------:R-:W-:Y:S01]  /*0c70*/  FADD.FTZ R89, R236, R89 ;  /* 0x00000059ec597221 */ /* 0x000fe20000010000 */
[C---:B------:R-:W-:Y:S01]  /*0c80*/  FADD.FTZ R235, -R209.reuse, R96 ;  /* 0x00000060d1eb7221 */ /* 0x040fe20000010100 */
[C---:B------:R-:W-:Y:S01]  /*0c90*/  FADD.FTZ R248, -R209.reuse, R120 ;  /* 0x00000078d1f87221 */ /* 0x040fe20000010100 */
[----:B------:R-:W-:Y:S01]  /*0ca0*/  FADD.FTZ R244, -R209, R121 ;  /* 0x00000079d1f47221 */ /* 0x000fe20000010100 */
[----:B------:R-:W-:Y:S01]  /*0cb0*/  FMUL.FTZ R237, R189, R228 ;  /* 0x000000e4bded7220 */ /* 0x000fe20000410000 */
[----:B------:R-:W-:Y:S01]  /*0cc0*/  FFMA.FTZ R84, R239, R236, R84 ;  /* 0x000000ecef547223 */ /* 0x000fe20000010054 */
[----:B--2---:R-:W-:-:S04]  /*0cd0*/  @P1 IMAD.WIDE.U32 R120, R190, 0x20, R110 ;  /* 0x00000020be781825 */ /* 0x004fc800078e006e */
[----:B------:R-:W-:Y:S01]  /*0ce0*/  FMUL.FTZ R232, R184, R93 ;  /* 0x0000005db8e87220 */ /* 0x000fe20000410000 */
[----:B------:R-:W-:Y:S01]  /*0cf0*/  FADD.FTZ R89, R234, R89 ;  /* 0x00000059ea597221 */ /* 0x000fe20000010000 */
[----:B------:R-:W-:Y:S01]  /*0d00*/  FADD.FTZ R207, -R209, R97 ;  /* 0x00000061d1cf7221 */ /* 0x000fe20000010100 */
[----:B------:R-:W-:Y:S02]  /*0d10*/  HADD2.F32 R94, -RZ, R94.H1_H1 ;  /* 0x3000005eff5e7230 */ /* 0x000fe40000004100 */
[----:B------:R-:W-:Y:S01]  /*0d20*/  FMUL.FTZ R235, R189, R235 ;  /* 0x000000ebbdeb7220 */ /* 0x000fe20000410000 */
[----:B------:R-:W-:Y:S01]  /*0d30*/  FFMA.FTZ R84, R237, R234, R84 ;  /* 0x000000eaed547223 */ /* 0x000fe20000010054 */
[----:B------:R-:W-:Y:S01]  /*0d40*/  HADD2.F32 R195, -RZ, R95.H0_H0 ;  /* 0x2000005fffc37230 */ /* 0x000fe20000004100 */
[----:B------:R-:W5:Y:S01]  /*0d50*/  @P1 LDG.E.128 R56, desc[UR8][R120.64] ;  /* 0x0000000878381981 */ /* 0x000f62000c1e1d00 */
[----:B------:R-:W-:Y:S01]  /*0d60*/  FMUL.FTZ R233, R183, R94 ;  /* 0x0000005eb7e97220 */ /* 0x000fe20000410000 */
[----:B------:R-:W-:-:S02]  /*0d70*/  FADD.FTZ R252, -R209, R98 ;  /* 0x00000062d1fc7221 */ /* 0x000fc40000010100 */
[----:B------:R0:W5:Y:S01]  /*0d80*/  @P1 LDG.E.128 R52, desc[UR8][R120.64+0x10] ;  /* 0x0000100878341981 */ /* 0x000162000c1e1d00 */
[----:B------:R-:W-:Y:S01]  /*0d90*/  FMUL.FTZ R230, R189, R207 ;  /* 0x000000cfbde67220 */ /* 0x000fe20000410000 */
[--C-:B------:R-:W-:Y:S02]  /*0da0*/  HADD2.F32 R199, -RZ, R116.reuse.H0_H0 ;  /* 0x20000074ffc77230 */ /* 0x100fe40000004100 */
[----:B------:R-:W-:Y:S02]  /*0db0*/  HADD2.F32 R200, -RZ, R116.H1_H1 ;  /* 0x30000074ffc87230 */ /* 0x000fe40000004100 */
[--C-:B------:R-:W-:Y:S02]  /*0dc0*/  HADD2.F32 R201, -RZ, R117.reuse.H0_H0 ;  /* 0x20000075ffc97230 */ /* 0x100fe40000004100 */
[----:B------:R-:W-:Y:S02]  /*0dd0*/  HADD2.F32 R202, -RZ, R117.H1_H1 ;  /* 0x30000075ffca7230 */ /* 0x000fe40000004100 */
[----:B------:R-:W-:-:S02]  /*0de0*/  HADD2.F32 R196, -RZ, R95.H1_H1 ;  /* 0x3000005fffc47230 */ /* 0x000fc40000004100 */
[----:B0-----:R-:W-:Y:S01]  /*0df0*/  FADD.FTZ R120, R232, R89 ;  /* 0x00000059e8787221 */ /* 0x001fe20000010000 */
[----:B------:R-:W-:Y:S01]  /*0e00*/  FFMA.FTZ R89, R235, R232, R84 ;  /* 0x000000e8eb597223 */ /* 0x000fe20000010054 */
[----:B---3--:R-:W-:-:S04]  /*0e10*/  @P1 IMAD.WIDE.U32 R116, R192, 0x20, R100 ;  /* 0x00000020c0741825 */ /* 0x008fc800078e0064 */
        /* <DEDUP_REMOVED lines=9> */
[----:B------:R-:W-:-:S02]  /*0eb0*/  HADD2.F32 R198, -RZ, R104.H1_H1 ;  /* 0x30000068ffc67230 */ /* 0x000fc40000004100 */
[C---:B------:R-:W-:Y:S01]  /*0ec0*/  FADD.FTZ R218, -R209.reuse, R108 ;  /* 0x0000006cd1da7221 */ /* 0x040fe20000010100 */
[C---:B------:R-:W-:Y:S01]  /*0ed0*/  FADD.FTZ R250, -R209.reuse, R112 ;  /* 0x00000070d1fa7221 */ /* 0x040fe20000010100 */
[----:B------:R-:W-:Y:S01]  /*0ee0*/  FADD.FTZ R242, -R209, R114 ;  /* 0x00000072d1f27221 */ /* 0x000fe20000010100 */
[----:B------:R-:W5:Y:S01]  /*0ef0*/  @P1 LDG.E.128 R72, desc[UR8][R116.64] ;  /* 0x0000000874481981 */ /* 0x000f62000c1e1d00 */
[----:B------:R-:W-:Y:S01]  /*0f00*/  FMUL.FTZ R226, R189, R226 ;  /* 0x000000e2bde27220 */ /* 0x000fe20000410000 */
[----:B------:R-:W-:Y:S01]  /*0f10*/  FFMA.FTZ R89, R231, R228, R84 ;  /* 0x000000e4e7597223 */ /* 0x000fe20000010054 */
[C---:B------:R-:W-:Y:S01]  /*0f20*/  FADD.FTZ R216, -R209.reuse, R103 ;  /* 0x00000067d1d87221 */ /* 0x040fe20000010100 */
[----:B------:R0:W5:Y:S01]  /*0f30*/  @P1 LDG.E.128 R68, desc[UR8][R116.64+0x10] ;  /* 0x0000100874441981 */ /* 0x000162000c1e1d00 */
        /* <DEDUP_REMOVED lines=11> */
[----:B------:R-:W-:Y:S01]  /*0ff0*/  FMUL.FTZ R209, R189, R210 ;  /* 0x000000d2bdd17220 */ /* 0x000fe20000410000 */
[----:B------:R-:W-:Y:S01]  /*1000*/  FMUL.FTZ R210, R180, R197 ;  /* 0x000000c5b4d27220 */ /* 0x000fe20000410000 */
[----:B------:R-:W-:Y:S01]  /*1010*/  FADD.FTZ R101, R229, R120 ;  /* 0x00000078e5657221 */ /* 0x000fe20000010000 */
[----:B------:R-:W-:Y:S01]  /*1020*/  FFMA.FTZ R84, R226, R229, R89 ;  /* 0x000000e5e2547223 */ /* 0x000fe20000010059 */
[----:B------:R-:W-:-:S02]  /*1030*/  HADD2.F32 R97, -RZ, R105.H0_H0 ;  /* 0x20000069ff617230 */ /* 0x000fc40000004100 */
[----:B------:R-:W-:Y:S01]  /*1040*/  FMUL.FTZ R211, R179, R198 ;  /* 0x000000c6b3d37220 */ /* 0x000fe20000410000 */
[----:B------:R-:W-:Y:S01]  /*1050*/  FADD.FTZ R120, R210, R101 ;  /* 0x00000065d2787221 */ /* 0x000fe20000010000 */
[----:B------:R-:W-:Y:S01]  /*1060*/  FMUL.FTZ R212, R189, R212 ;  /* 0x000000d4bdd47220 */ /* 0x000fe20000410000 */
        /* <DEDUP_REMOVED lines=13> */
[----:B------:R-:W-:Y:S01]  /*1140*/  FADD.FTZ R120, R215, R120 ;  /* 0x00000078d7787221 */ /* 0x000fe20000010000 */
[----:B------:R-:W-:Y:S01]  /*1150*/  FMUL.FTZ R219, R189, R218 ;  /* 0x000000dabddb7220 */ /* 0x000fe20000410000 */
        /* <DEDUP_REMOVED lines=16> */
[----:B------:R-:W-:Y:S01]  /*1260*/  FMUL.FTZ R120, R172, R199 ;  /* 0x000000c7ac787220 */ /* 0x000fe20000410000 */
[----:B------:R-:W-:Y:S02]  /*1270*/  HADD2.F32 R208, -RZ, R119.H1_H1 ;  /* 0x30000077ffd07230 */ /* 0x000fe40000004100 */
[----:B------:R-:W-:Y:S01]  /*1280*/  FADD.FTZ R101, R222, R101 ;  /* 0x00000065de657221 */ /* 0x000fe20000010000 */
[----:B------:R-:W-:Y:S01]  /*1290*/  FMUL.FTZ R119, R189, R250 ;  /* 0x000000fabd777220 */ /* 0x000fe20000410000 */
[----:B------:R-:W-:Y:S01]  /*12a0*/  FFMA.FTZ R124, R224, R222, R89 ;  /* 0x000000dee07c7223 */ /* 0x000fe20000010059 */
[----:B------:R-:W5:Y:S01]  /*12b0*/  @P1 LDG.E.128 R48, desc[UR8][R122.64] ;  /* 0x000000087a301981 */ /* 0x000f62000c1e1d00 */
[----:B------:R-:W-:Y:S01]  /*12c0*/  FMUL.FTZ R121, R171, R200 ;  /* 0x000000c8ab797220 */ /* 0x000fe20000410000 */
[----:B------:R-:W-:Y:S01]  /*12d0*/  FADD.FTZ R84, R120, R101 ;  /* 0x0000006578547221 */ /* 0x000fe20000010000 */
[----:B------:R-:W-:Y:S01]  /*12e0*/  FFMA.FTZ R89, R119, R120, R124 ;  /* 0x0000007877597223 */ /* 0x000fe2000001007c */
[----:B------:R0:W5:Y:S01]  /*12f0*/  @P1 LDG.E.128 R44, desc[UR8][R122.64+0x10] ;  /* 0x000010087a2c1981 */ /* 0x000162000c1e1d00 */
[----:B------:R-:W-:Y:S01]  /*1300*/  FMUL.FTZ R124, R170, R201 ;  /* 0x000000c9aa7c7220 */ /* 0x000fe20000410000 */
[----:B------:R-:W-:Y:S01]  /*1310*/  FADD.FTZ R101, R121, R84 ;  /* 0x0000005479657221 */ /* 0x000fe20000010000 */
[----:B------:R-:W-:-:S02]  /*1320*/  HADD2.F32 R203, -RZ, R118.H0_H0 ;  /* 0x20000076ffcb7230 */ /* 0x000fc40000004100 */
[C---:B------:R-:W-:Y:S01]  /*1330*/  FMUL.FTZ R126, R189.reuse, R114 ;  /* 0x00000072bd7e7220 */ /* 0x040fe20000410000 */
[C---:B0-----:R-:W-:Y:S01]  /*1340*/  FMUL.FTZ R122, R189.reuse, R246 ;  /* 0x000000f6bd7a7220 */ /* 0x041fe20000410000 */
[----:B------:R-:W-:-:S03]  /*1350*/  FMUL.FTZ R123, R189, R242 ;  /* 0x000000f2bd7b7220 */ /* 0x000fc60000410000 */
[----:B------:R-:W-:Y:S01]  /*1360*/  FFMA.FTZ R84, R122, R121, R89 ;  /* 0x000000797a547223 */ /* 0x000fe20000010059 */
[----:B------:R-:W-:Y:S01]  /*1370*/  FMUL.FTZ R125, R169, R202 ;  /* 0x000000caa97d7220 */ /* 0x000fe20000410000 */
[----:B------:R-:W-:Y:S02]  /*1380*/  FADD.FTZ R114, R124, R101 ;  /* 0x000000657c727221 */ /* 0x000fe40000010000 */
        /* <DEDUP_REMOVED lines=89> */
.L_x_9384:
[----:B------:R-:W-:Y:S05]  /*1920*/  BSYNC.RECONVERGENT B0 ;  /* 0x0000000000007941 */ /* 0x000fea0003800200 */
.L_x_9383:
        /* <DEDUP_REMOVED lines=9> */
[----:B------:R-:W-:-:S02]  /*19c0*/  HFMA2 R117, -RZ, RZ, 1.875, 0 ;  /* 0x3f800000ff757431 */ /* 0x000fc400000001ff */
[----:B------:R-:W-:Y:S01]  /*19d0*/  FADD.FTZ R151, R92, R151 ;  /* 0x000000975c977221 */ /* 0x000fe20000010000 */
[----:B------:R-:W-:Y:S01]  /*19e0*/  FFMA.FTZ R152, R241, R92, R152 ;  /* 0x0000005cf1987223 */ /* 0x000fe20000010098 */
[----:B------:R-:W-:Y:S01]  /*19f0*/  FADD.FTZ R147, R194, R147 ;  /* 0x00000093c2937221 */ /* 0x000fe20000010000 */
[----:B------:R-:W-:Y:S01]  /*1a00*/  FFMA.FTZ R148, R237, R194, R148 ;  /* 0x000000c2ed947223 */ /* 0x000fe20000010094 */
[----:B-----5:R-:W-:Y:S02]  /*1a10*/  @P0 HADD2.F32 R117, -RZ, R193.H0_H0 ;  /* 0x200000c1ff750230 */ /* 0x020fe40000004100 */
        /* <DEDUP_REMOVED lines=113> */
.L_x_9386:
        /* <DEDUP_REMOVED lines=36> */
.L_x_9387:
        /* <DEDUP_REMOVED lines=47> */
.L_x_9388:
        /* <DEDUP_REMOVED lines=36> */
.L_x_9389:
        /* <DEDUP_REMOVED lines=44> */
.L_x_9390:
        /* <DEDUP_REMOVED lines=36> */
.L_x_9391:
        /* <DEDUP_REMOVED lines=23> */
[C---:B0-----:R-:W-:Y:S01]  /*2f10*/  FFMA.FTZ R80, R189.reuse, R101, R48 ;  /* 0x00000065bd507223 */ /* 0x041fe20000010030 */
        /* <DEDUP_REMOVED lines=20> */
.L_x_9392:
        /* <DEDUP_REMOVED lines=17> */
[C---:B0-----:R-:W-:Y:S01]  /*3170*/  FFMA.FTZ R84, R189.reuse, R105, R50 ;  /* 0x00000069bd547223 */ /* 0x041fe20000010032 */
        /* <DEDUP_REMOVED lines=14> */
[----:B------:R-:W-:Y:S02]  /*3260*/  F2FP.F16.F32.PACK_AB R87, R92, R87 ;  /* 0x000000575c57723e */ /* 0x000fe400000000ff */
[----:B------:R-:W-:Y:S02]  /*3270*/  F2FP.F16.F32.PACK_AB R85, R85, R84 ;  /* 0x000000545555723e */ /* 0x000fe400000000ff */
[----:B------:R-:W-:Y:S02]  /*3280*/  F2FP.F16.F32.PACK_AB R86, R91, R86 ;  /* 0x000000565b56723e */ /* 0x000fe400000000ff */
[----:B------:R-:W-:-:S07]  /*3290*/  F2FP.F16.F32.PACK_AB R84, R117, R0 ;  /* 0x000000007554723e */ /* 0x000fce00000000ff */
.L_x_9393:
[----:B------:R-:W0:Y:S01]  /*32a0*/  @P1 LDC.64 R90, c[0x0][0x478] ;  /* 0x00011e00ff5a1b82 */ /* 0x000e220000000a00 */
[----:B------:R-:W-:-:S04]  /*32b0*/  IMAD.WIDE.U32 R88, R154, 0x10, R88 ;  /* 0x000000109a587825 */ /* 0x000fc800078e0058 */
[----:B0-----:R-:W-:-:S05]  /*32c0*/  @P1 IMAD.WIDE.U32 R90, R154, 0x20, R90 ;  /* 0x000000209a5a1825 */ /* 0x001fca00078e005a */
[----:B------:R1:W-:Y:S04]  /*32d0*/  @P1 STG.E.128 desc[UR8][R90.64], R80 ;  /* 0x000000505a001986 */ /* 0x0003e8000c101d08 */
[----:B------:R1:W-:Y:S04]  /*32e0*/  @P1 STG.E.128 desc[UR8][R90.64+0x10], R76 ;  /* 0x0000104c5a001986 */ /* 0x0003e8000c101d08 */
[----:B------:R1:W-:Y:S01]  /*32f0*/  STG.E.128 desc[UR8][R88.64], R84 ;  /* 0x0000005458007986 */ /* 0x0003e2000c101d08 */
[----:B------:R-:W-:Y:S05]  /*3300*/  BRA `(.L_x_9394) ;  /* 0x00000014000c7947 */ /* 0x000fea0003800000 */
.L_x_9385:
        /* <DEDUP_REMOVED lines=38> */
[----:B------:R-:W-:Y:S01]  /*3570*/  F2FP.F16.F32.PACK_AB R84, R89, R0 ;  /* 0x000000005954723e */ /* 0x000fe200000000ff */
[----:B------:R-:W-:Y:S06]  /*3580*/  BRA `(.L_x_9396) ;  /* 0x0000000000907947 */ /* 0x000fec0003800000 */
.L_x_9395:
        /* <DEDUP_REMOVED lines=36> */
.L_x_9396:
        /* <DEDUP_REMOVED lines=45> */
.L_x_9397:
        /* <DEDUP_REMOVED lines=36> */
.L_x_9398:
        /* <DEDUP_REMOVED lines=44> */
.L_x_9399:
        /* <DEDUP_REMOVED lines=36> */
.L_x_9400:
        /* <DEDUP_REMOVED lines=44> */
.L_x_9401:
        /* <DEDUP_REMOVED lines=24> */
[-C--:B0-----:R-:W-:Y:S01]  /*4620*/  FMUL.FTZ R84, R100, R117.reuse ;  /* 0x0000007564547220 */ /* 0x081fe20000410000 */
        /* <DEDUP_REMOVED lines=11> */
.L_x_9402:
[----:B------:R-:W0:Y:S01]  /*46e0*/  @P1 LDC.64 R90, c[0x0][0x478] ;  /* 0x00011e00ff5a1b82 */ /* 0x000e220000000a00 */
[----:B------:R-:W-:-:S04]  /*46f0*/  IMAD.WIDE.U32 R88, R154, 0x10, R88 ;  /* 0x000000109a587825 */ /* 0x000fc800078e0058 */
[----:B0-----:R-:W-:-:S05]  /*4700*/  @P1 IMAD.WIDE.U32 R90, R154, 0x20, R90 ;  /* 0x000000209a5a1825 */ /* 0x001fca00078e005a */
[----:B------:R0:W-:Y:S04]  /*4710*/  @P1 STG.E.128 desc[UR8][R90.64], R80 ;  /* 0x000000505a001986 */ /* 0x0001e8000c101d08 */
[----:B------:R0:W-:Y:S04]  /*4720*/  @P1 STG.E.128 desc[UR8][R90.64+0x10], R76 ;  /* 0x0000104c5a001986 */ /* 0x0001e8000c101d08 */
[----:B------:R0:W-:Y:S02]  /*4730*/  STG.E.128 desc[UR8][R88.64], R84 ;  /* 0x0000005458007986 */ /* 0x0001e4000c101d08 */
.L_x_9394:
        /* <DEDUP_REMOVED lines=69> */
.L_x_9382:
        /* <DEDUP_REMOVED lines=25> */
.L_x_9404:
        /* <DEDUP_REMOVED lines=14> */
.L_x_15699:


//--------------------- .text._ZN10layer_norm13ln_bwd_kernelINS_13Kernel_traitsI6__halfS2_fS2_fjLj4096ELj1ELj1ELj4ELj16ENS_18Kernel_traits_baseILj4096ES2_S2_fS2_fjLj128EEEEELb0ELb0ELb1ELb0EEEvNS_9BwdParamsE --------------------------
	.section	.text._ZN10layer_norm13ln_bwd_kernelINS_13Kernel_traitsI6__halfS2_fS2_fjLj4096ELj1ELj1ELj4ELj16ENS_18Kernel_traits_baseILj4096ES2_S2_fS2_fjLj128EEEEELb0ELb0ELb1ELb0EEEvNS_9BwdParamsE,"ax",@progbits
	.align	128
        .global         _ZN10layer_norm13ln_bwd_kernelINS_13Kernel_traitsI6__halfS2_fS2_fjLj4096ELj1ELj1ELj4ELj16ENS_18Kernel_traits_baseILj4096ES2_S2_fS2_fjLj128EEEEELb0ELb0ELb1ELb0EEEvNS_9BwdParamsE
        .type           _ZN10layer_norm13ln_bwd_kernelINS_13Kernel_traitsI6__halfS2_fS2_fjLj4096ELj1ELj1ELj4ELj16ENS_18Kernel_traits_baseILj4096ES2_S2_fS2_fjLj128EEEEELb0ELb0ELb1ELb0EEEvNS_9BwdParamsE,@function
        .size           _ZN10layer_norm13ln_bwd_kernelINS_13Kernel_traitsI6__halfS2_fS2_fjLj4096ELj1ELj1ELj4ELj16ENS_18Kernel_traits_baseILj4096ES2_S2_fS2_fjLj128EEEEELb0ELb0ELb1ELb0EEEvNS_9BwdParamsE,(.L_x_15700 - _ZN10layer_norm13ln_bwd_kernelINS_13Kernel_traitsI6__halfS2_fS2_fjLj4096ELj1ELj1ELj4ELj16ENS_18Kernel_traits_baseILj4096ES2_S2_fS2_fjLj128EEEEELb0ELb0ELb1ELb0EEEvNS_9BwdParamsE)
        .other          _ZN10layer_norm13ln_bwd_kernelINS_13Kernel_traitsI6__halfS2_fS2_fjLj4096ELj1ELj1ELj4ELj16ENS_18Kernel_traits_baseILj4096ES2_S2_fS2_fjLj128EEEEELb0ELb0ELb1ELb0EEEvNS_9BwdParamsE,@"STO_CUDA_ENTRY STV_DEFAULT"
_ZN10layer_norm13ln_bwd_kernelINS_13Kernel_traitsI6__halfS2_fS2_fjLj4096ELj1ELj1ELj4ELj16ENS_18Kernel_traits_baseILj4096ES2_S2_fS2_fjLj128EEEEELb0ELb0ELb1ELb0EEEvNS_9BwdParamsE:
.text._ZN10layer_norm13ln_bwd_kernelINS_13Kernel_traitsI6__halfS2_fS2_fjLj4096ELj1ELj1ELj4ELj16ENS_18Kernel_traits_baseILj4096ES2_S2_fS2_fjLj128EEEEELb0ELb0ELb1ELb0EEEvNS_9BwdParamsE:
        /* <DEDUP_REMOVED lines=104> */
.L_x_9497:
[----:B0-----:R-:W0:Y:S08]  /*0680*/  LDC.64 R6, c[0x0][0x3f8] ;  /* 0x0000fe00ff067b82 */ /* 0x001e300000000a00 */
[----:B--23--:R-:W1:Y:S08]  /*0690*/  LDC.64 R8, c[0x0][0x3f0] ;  /* 0x0000fc00ff087b82 */ /* 0x00ce700000000a00 */
[----:B------:R-:W2:Y:S01]  /*06a0*/  LDC.64 R156, c[0x0][0x3c8] ;  /* 0x0000f200ff9c7b82 */ /* 0x000ea20000000a00 */
        /* <DEDUP_REMOVED lines=49> */
[--C-:B0-----:R-:W-:Y:S02]  /*09c0*/  HADD2.F32 R10, -RZ, R40.reuse.H0_H0 ;  /* 0x20000028ff0a7230 */ /* 0x101fe40000004100 */
[----:B------:R-:W-:Y:S01]  /*09d0*/  HADD2.F32 R11, -RZ, R40.H1_H1 ;  /* 0x30000028ff0b7230 */ /* 0x000fe20000004100 */
[----:B------:R-:W-:Y:S02]  /*09e0*/  IADD3 R212, PT, PT, R212, 0x80, RZ ;  /* 0x00000080d4d47810 */ /* 0x000fe40007ffe0ff */
[----:B------:R-:W-:Y:S01]  /*09f0*/  IADD3 R213, PT, PT, R213, 0x80, RZ ;  /* 0x00000080d5d57810 */ /* 0x000fe20007ffe0ff */
[C---:B--2---:R-:W-:Y:S01]  /*0a00*/  FADD.FTZ R24, -R211.reuse, R13 ;  /* 0x0000000dd3187221 */ /* 0x044fe20000010100 */
[C---:B------:R-:W-:Y:S01]  /*0a10*/  FADD.FTZ R12, -R211.reuse, R12 ;  /* 0x0000000cd30c7221 */ /* 0x040fe20000010100 */
[C---:B------:R-:W-:Y:S01]  /*0a20*/  FADD.FTZ R158, -R211.reuse, R15 ;  /* 0x0000000fd39e7221 */ /* 0x040fe20000010100 */
[----:B------:R-:W-:Y:S01]  /*0a30*/  FADD.FTZ R14, -R211, R14 ;  /* 0x0000000ed30e7221 */ /* 0x000fe20000010100 */
[----:B----4-:R-:W-:-:S02]  /*0a40*/  HADD2.F32 R13, -RZ, R16.H0_H0 ;  /* 0x20000010ff0d7230 */ /* 0x010fc40000004100 */
[----:B-----5:R-:W-:Y:S01]  /*0a50*/  FMUL.FTZ R3, R7, R12 ;  /* 0x0000000c07037220 */ /* 0x020fe20000410000 */
[----:B------:R-:W-:Y:S02]  /*0a60*/  HADD2.F32 R16, -RZ, R16.H1_H1 ;  /* 0x30000010ff107230 */ /* 0x000fe40000004100 */
[--C-:B------:R-:W-:Y:S02]  /*0a70*/  HADD2.F32 R156, -RZ, R17.reuse.H0_H0 ;  /* 0x20000011ff9c7230 */ /* 0x100fe40000004100 */
[----:B------:R-:W-:Y:S01]  /*0a80*/  FMUL.FTZ R10, R10, R13 ;  /* 0x0000000d0a0a7220 */ /* 0x000fe20000410000 */
[----:B------:R-:W-:Y:S02]  /*0a90*/  HADD2.F32 R160, -RZ, R17.H1_H1 ;  /* 0x30000011ffa07230 */ /* 0x000fe40000004100 */
[--C-:B------:R-:W-:Y:S02]  /*0aa0*/  HADD2.F32 R15, -RZ, R41.reuse.H0_H0 ;  /* 0x20000029ff0f7230 */ /* 0x100fe40000004100 */
[----:B---3--:R-:W-:Y:S01]  /*0ab0*/  FADD.FTZ R166, -R211, R22 ;  /* 0x00000016d3a67221 */ /* 0x008fe20000010100 */
[----:B------:R-:W-:-:S02]  /*0ac0*/  HADD2.F32 R17, -RZ, R41.H1_H1 ;  /* 0x30000029ff117230 */ /* 0x000fc40000004100 */
[C---:B------:R-:W-:Y:S01]  /*0ad0*/  FADD.FTZ R20, -R211.reuse, R20 ;  /* 0x00000014d3147221 */ /* 0x040fe20000010100 */
[----:B------:R-:W-:Y:S01]  /*0ae0*/  FADD.FTZ R162, -R211, R21 ;  /* 0x00000015d3a27221 */ /* 0x000fe20000010100 */
[----:B------:R-:W-:Y:S01]  /*0af0*/  FADD.FTZ R80, R80, R13 ;  /* 0x0000000d50507221 */ /* 0x000fe20000010000 */
[----:B------:R-:W-:Y:S01]  /*0b00*/  FFMA.FTZ R56, R3, R13, R56 ;  /* 0x0000000d03387223 */ /* 0x000fe20000010038 */
[----:B------:R-:W-:Y:S01]  /*0b10*/  FMUL.FTZ R11, R11, R16 ;  /* 0x000000100b0b7220 */ /* 0x000fe20000410000 */
[----:B------:R-:W-:Y:S01]  /*0b20*/  FADD.FTZ R22, RZ, R10 ;  /* 0x0000000aff167221 */ /* 0x000fe20000010000 */
[C---:B------:R-:W-:Y:S01]  /*0b30*/  FMUL.FTZ R12, R7.reuse, R24 ;  /* 0x00000018070c7220 */ /* 0x040fe20000410000 */
[----:B------:R-:W-:Y:S01]  /*0b40*/  FMUL.FTZ R13, R7, R14 ;  /* 0x0000000e070d7220 */ /* 0x000fe20000410000 */
[----:B------:R-:W-:Y:S01]  /*0b50*/  FFMA.FTZ R21, R3, R10, RZ ;  /* 0x0000000a03157223 */ /* 0x000fe200000100ff */
[--C-:B------:R-:W-:Y:S02]  /*0b60*/  HADD2.F32 R157, -RZ, R18.reuse.H0_H0 ;  /* 0x20000012ff9d7230 */ /* 0x100fe40000004100 */
[----:B------:R-:W-:Y:S01]  /*0b70*/  FMUL.FTZ R14, R15, R156 ;  /* 0x0000009c0f0e7220 */ /* 0x000fe20000410000 */
[----:B------:R-:W-:-:S02]  /*0b80*/  HADD2.F32 R164, -RZ, R18.H1_H1 ;  /* 0x30000012ffa47230 */ /* 0x000fc40000004100 */
[----:B------:R-:W-:Y:S01]  /*0b90*/  FADD.FTZ R210, -R211, R23 ;  /* 0x00000017d3d27221 */ /* 0x000fe20000010100 */
[----:B------:R-:W-:Y:S02]  /*0ba0*/  HADD2.F32 R18, -RZ, R42.H0_H0 ;  /* 0x2000002aff127230 */ /* 0x000fe40000004100 */
[----:B------:R-:W-:Y:S01]  /*0bb0*/  FMUL.FTZ R15, R17, R160 ;  /* 0x000000a0110f7220 */ /* 0x000fe20000410000 */
        /* <DEDUP_REMOVED lines=9> */
[----:B------:R-:W-:Y:S01]  /*0c50*/  FADD.FTZ R24, R23, R14 ;  /* 0x0000000e17187221 */ /* 0x000fe20000010000 */
[C---:B------:R-:W-:Y:S01]  /*0c60*/  FFMA.FTZ R157, R13.reuse, R14, R22 ;  /* 0x0000000e0d9d7223 */ /* 0x040fe20000010016 */
[----:B------:R-:W-:Y:S01]  /*0c70*/  FADD.FTZ R82, R82, R156 ;  /* 0x0000009c52527221 */ /* 0x000fe20000010000 */
[----:B------:R-:W-:Y:S01]  /*0c80*/  FFMA.FTZ R58, R13, R156, R58 ;  /* 0x0000009c0d3a7223 */ /* 0x000fe2000001003a */
[----:B------:R-:W-:-:S02]  /*0c90*/  HADD2.F32 R161, -RZ, R19.H0_H0 ;  /* 0x20000013ffa17230 */ /* 0x000fc40000004100 */
[----:B------:R-:W-:Y:S02]  /*0ca0*/  HADD2.F32 R163, -RZ, R19.H1_H1 ;  /* 0x30000013ffa37230 */ /* 0x000fe40000004100 */
[--C-:B------:R-:W-:Y:S02]  /*0cb0*/  HADD2.F32 R156, -RZ, R43.reuse.H0_H0 ;  /* 0x2000002bff9c7230 */ /* 0x100fe40000004100 */
[----:B------:R-:W-:Y:S01]  /*0cc0*/  FADD.FTZ R159, R24, R15 ;  /* 0x0000000f189f7221 */ /* 0x000fe20000010000 */
[----:B------:R-:W-:Y:S02]  /*0cd0*/  HADD2.F32 R19, -RZ, R42.H1_H1 ;  /* 0x3000002aff137230 */ /* 0x000fe40000004100 */
[----:B------:R-:W-:Y:S01]  /*0ce0*/  FFMA.FTZ R22, R16, R15, R157 ;  /* 0x0000000f10167223 */ /* 0x000fe2000001009d */
[----:B------:R-:W-:Y:S02]  /*0cf0*/  HADD2.F32 R158, -RZ, R43.H1_H1 ;  /* 0x3000002bff9e7230 */ /* 0x000fe40000004100 */
[----:B------:R-:W-:Y:S01]  /*0d00*/  FMUL.FTZ R21, R156, R161 ;  /* 0x000000a19c157220 */ /* 0x000fe20000410000 */
[----:B------:R-:W-:Y:S01]  /*0d10*/  FMUL.FTZ R20, R7, R162 ;  /* 0x000000a207147220 */ /* 0x000fe20000410000 */
[----:B------:R-:W-:Y:S01]  /*0d20*/  FMUL.FTZ R19, R19, R164 ;  /* 0x000000a413137220 */ /* 0x000fe20000410000 */
[----:B------:R-:W-:Y:S01]  /*0d30*/  FADD.FTZ R156, R159, R18 ;  /* 0x000000129f9c7221 */ /* 0x000fe20000010000 */
[----:B------:R-:W-:Y:S01]  /*0d40*/  FFMA.FTZ R157, R17, R18, R22 ;  /* 0x00000012119d7223 */ /* 0x000fe20000010016 */
[----:B------:R-:W-:Y:S01]  /*0d50*/  FMUL.FTZ R22, R158, R163 ;  /* 0x000000a39e167220 */ /* 0x000fe20000410000 */
[C---:B------:R-:W-:Y:S01]  /*0d60*/  FMUL.FTZ R23, R7.reuse, R166 ;  /* 0x000000a607177220 */ /* 0x040fe20000410000 */
        /* <DEDUP_REMOVED lines=15> */
.L_x_9409:
[----:B----4-:R-:W-:Y:S05]  /*0e60*/  BSYNC.RECONVERGENT B1 ;  /* 0x0000000000017941 */ /* 0x010fea0003800200 */
.L_x_9408:
        /* <DEDUP_REMOVED lines=15> */
[----:B------:R0:W5:Y:S02]  /*0f60*/  @P0 LDG.E.128 R124, desc[UR10][R26.64+0x10] ;  /* 0x0000100a1a7c0981 */ /* 0x000164000c1e1d00 */
[--C-:B0-----:R-:W-:Y:S02]  /*0f70*/  HADD2.F32 R26, -RZ, R44.reuse.H0_H0 ;  /* 0x2000002cff1a7230 */ /* 0x101fe40000004100 */
[----:B------:R-:W-:Y:S02]  /*0f80*/  HADD2.F32 R27, -RZ, R44.H1_H1 ;  /* 0x3000002cff1b7230 */ /* 0x000fe40000004100 */
[----:B------:R-:W-:Y:S01]  /*0f90*/  HADD2.F32 R173, -RZ, R47.H0_H0 ;  /* 0x2000002fffad7230 */ /* 0x000fe20000004100 */
[----:B------:R-:W-:-:S02]  /*0fa0*/  IADD3 R212, PT, PT, R212, 0x80, RZ ;  /* 0x00000080d4d47810 */ /* 0x000fc40007ffe0ff */
[----:B------:R-:W-:Y:S01]  /*0fb0*/  IADD3 R213, PT, PT, R213, 0x80, RZ ;  /* 0x00000080d5d57810 */ /* 0x000fe20007ffe0ff */
[C---:B--2---:R-:W-:Y:S01]  /*0fc0*/  FADD.FTZ R28, -R211.reuse, R28 ;  /* 0x0000001cd31c7221 */ /* 0x044fe20000010100 */
[C---:B------:R-:W-:Y:S01]  /*0fd0*/  FADD.FTZ R168, -R211.reuse, R29 ;  /* 0x0000001dd3a87221 */ /* 0x040fe20000010100 */
[----:B------:R-:W-:Y:S02]  /*0fe0*/  FADD.FTZ R170, -R211, R30 ;  /* 0x0000001ed3aa7221 */ /* 0x000fe40000010100 */
[C---:B-----5:R-:W-:Y:S01]  /*0ff0*/  FMUL.FTZ R25, R7.reuse, R28 ;  /* 0x0000001c07197220 */ /* 0x060fe20000410000 */
[----:B------:R-:W-:Y:S01]  /*1000*/  FMUL.FTZ R28, R7, R168 ;  /* 0x000000a8071c7220 */ /* 0x000fe20000410000 */
[--C-:B----4-:R-:W-:Y:S02]  /*1010*/  HADD2.F32 R29, -RZ, R156.reuse.H0_H0 ;  /* 0x2000009cff1d7230 */ /* 0x110fe40000004100 */
[----:B------:R-:W-:Y:S02]  /*1020*/  HADD2.F32 R156, -RZ, R156.H1_H1 ;  /* 0x3000009cff9c7230 */ /* 0x000fe40000004100 */
[----:B------:R-:W-:Y:S01]  /*1030*/  FADD.FTZ R172, -R211, R31 ;  /* 0x0000001fd3ac7221 */ /* 0x000fe20000010100 */
[----:B------:R-:W-:-:S02]  /*1040*/  HADD2.F32 R31, -RZ, R157.H0_H0 ;  /* 0x2000009dff1f7230 */ /* 0x000fc40000004100 */
[-C--:B------:R-:W-:Y:S01]  /*1050*/  FMUL.FTZ R26, R26, R29.reuse ;  /* 0x0000001d1a1a7220 */ /* 0x080fe20000410000 */
[----:B------:R-:W-:Y:S01]  /*1060*/  FADD.FTZ R88, R88, R29 ;  /* 0x0000001d58587221 */ /* 0x000fe20000010000 */
[----:B------:R-:W-:Y:S01]  /*1070*/  FFMA.FTZ R64, R25, R29, R64 ;  /* 0x0000001d19407223 */ /* 0x000fe20000010040 */
[----:B------:R-:W-:Y:S02]  /*1080*/  HADD2.F32 R30, -RZ, R45.H0_H0 ;  /* 0x2000002dff1e7230 */ /* 0x000fe40000004100 */
[-C--:B------:R-:W-:Y:S01]  /*1090*/  FMUL.FTZ R27, R27, R156.reuse ;  /* 0x0000009c1b1b7220 */ /* 0x080fe20000410000 */
[----:B------:R-:W-:Y:S01]  /*10a0*/  FADD.FTZ R89, R89, R156 ;  /* 0x0000009c59597221 */ /* 0x000fe20000010000 */
[----:B------:R-:W-:Y:S01]  /*10b0*/  FFMA.FTZ R65, R28, R156, R65 ;  /* 0x0000009c1c417223 */ /* 0x000fe20000010041 */
[----:B------:R-:W-:Y:S02]  /*10c0*/  HADD2.F32 R157, -RZ, R157.H1_H1 ;  /* 0x3000009dff9d7230 */ /* 0x000fe40000004100 */
[----:B------:R-:W-:Y:S01]  /*10d0*/  FMUL.FTZ R29, R7, R170 ;  /* 0x000000aa071d7220 */ /* 0x000fe20000410000 */
[----:B------:R-:W-:-:S02]  /*10e0*/  HADD2.F32 R156, -RZ, R45.H1_H1 ;  /* 0x3000002dff9c7230 */ /* 0x000fc40000004100 */
[----:B------:R-:W-:Y:S01]  /*10f0*/  FMUL.FTZ R168, R7, R172 ;  /* 0x000000ac07a87220 */ /* 0x000fe20000410000 */
[-C--:B------:R-:W-:Y:S01]  /*1100*/  FMUL.FTZ R30, R30, R31.reuse ;  /* 0x0000001f1e1e7220 */ /* 0x080fe20000410000 */
[----:B------:R-:W-:Y:S01]  /*1110*/  FADD.FTZ R90, R90, R31 ;  /* 0x0000001f5a5a7221 */ /* 0x000fe20000010000 */
[----:B------:R-:W-:Y:S01]  /*1120*/  FFMA.FTZ R66, R29, R31, R66 ;  /* 0x0000001f1d427223 */ /* 0x000fe20000010042 */
[-C--:B------:R-:W-:Y:S01]  /*1130*/  FMUL.FTZ R31, R156, R157.reuse ;  /* 0x0000009d9c1f7220 */ /* 0x080fe20000410000 */
[----:B---3--:R-:W-:Y:S01]  /*1140*/  FADD.FTZ R174, -R211, R161 ;  /* 0x000000a1d3ae7221 */ /* 0x008fe20000010100 */
[----:B------:R-:W-:Y:S01]  /*1150*/  FADD.FTZ R91, R91, R157 ;  /* 0x0000009d5b5b7221 */ /* 0x000fe20000010000 */
[----:B------:R-:W-:Y:S01]  /*1160*/  FFMA.FTZ R67, R168, R157, R67 ;  /* 0x0000009da8437223 */ /* 0x000fe20000010043 */
[----:B------:R-:W-:Y:S01]  /*1170*/  FADD.FTZ R156, R209, R26 ;  /* 0x0000001ad19c7221 */ /* 0x000fe20000010000 */
[----:B------:R-:W-:Y:S01]  /*1180*/  FFMA.FTZ R157, R25, R26, R210 ;  /* 0x0000001a199d7223 */ /* 0x000fe200000100d2 */
[----:B------:R-:W-:-:S02]  /*1190*/  HADD2.F32 R165, -RZ, R158.H0_H0 ;  /* 0x2000009effa57230 */ /* 0x000fc40000004100 */
[----:B------:R-:W-:Y:S01]  /*11a0*/  FMUL.FTZ R172, R7, R174 ;  /* 0x000000ae07ac7220 */ /* 0x000fe20000410000 */
[----:B------:R-:W-:Y:S02]  /*11b0*/  HADD2.F32 R158, -RZ, R158.H1_H1 ;  /* 0x3000009eff9e7230 */ /* 0x000fe40000004100 */
[--C-:B------:R-:W-:Y:S02]  /*11c0*/  HADD2.F32 R164, -RZ, R159.reuse.H0_H0 ;  /* 0x2000009fffa47230 */ /* 0x100fe40000004100 */
[----:B------:R-:W-:Y:S02]  /*11d0*/  HADD2.F32 R166, -RZ, R159.H1_H1 ;  /* 0x3000009fffa67230 */ /* 0x000fe40000004100 */
[----:B------:R-:W-:Y:S01]  /*11e0*/  FADD.FTZ R159, R156, R27 ;  /* 0x0000001b9c9f7221 */ /* 0x000fe20000010000 */
[----:B------:R-:W-:Y:S01]  /*11f0*/  FFMA.FTZ R156, R28, R27, R157 ;  /* 0x0000001b1c9c7223 */ /* 0x000fe2000001009d */
[----:B------:R-:W-:Y:S02]  /*1200*/  HADD2.F32 R170, -RZ, R46.H0_H0 ;  /* 0x2000002effaa7230 */ /* 0x000fe40000004100 */
[-C--:B------:R-:W-:Y:S01]  /*1210*/  FMUL.FTZ R171, R171, R158.reuse ;  /* 0x0000009eabab7220 */ /* 0x080fe20000410000 */
[----:B------:R-:W-:Y:S01]  /*1220*/  FADD.FTZ R93, R93, R158 ;  /* 0x0000009e5d5d7221 */ /* 0x000fe20000010000 */
        /* <DEDUP_REMOVED lines=11> */
[----:B------:R-:W-:Y:S02]  /*12e0*/  HADD2.F32 R174, -RZ, R47.H1_H1 ;  /* 0x3000002fffae7230 */ /* 0x000fe40000004100 */
        /* <DEDUP_REMOVED lines=17> */
.L_x_9411:
[----:B------:R-:W-:Y:S05]  /*1400*/  BSYNC.RECONVERGENT B1 ;  /* 0x0000000000017941 */ /* 0x000fea0003800200 */
.L_x_9410:
        /* <DEDUP_REMOVED lines=18> */
[----:B------:R-:W-:-:S02]  /*1530*/  HADD2.F32 R187, -RZ, R50.H1_H1 ;  /* 0x30000032ffbb7230 */ /* 0x000fc40000004100 */
[----:B------:R-:W-:Y:S01]  /*1540*/  HADD2.F32 R189, -RZ, R51.H0_H0 ;  /* 0x20000033ffbd7230 */ /* 0x000fe20000004100 */
[----:B------:R-:W-:Y:S02]  /*1550*/  IADD3 R212, PT, PT, R212, 0x80, RZ ;  /* 0x00000080d4d47810 */ /* 0x000fe40007ffe0ff */
[----:B------:R-:W-:Y:S01]  /*1560*/  IADD3 R213, PT, PT, R213, 0x80, RZ ;  /* 0x00000080d5d57810 */ /* 0x000fe20007ffe0ff */
[C---:B--2---:R-:W-:Y:S01]  /*1570*/  FADD.FTZ R184, -R211.reuse, R157 ;  /* 0x0000009dd3b87221 */ /* 0x044fe20000010100 */
[C---:B------:R-:W-:Y:S01]  /*1580*/  FADD.FTZ R186, -R211.reuse, R159 ;  /* 0x0000009fd3ba7221 */ /* 0x040fe20000010100 */
[C---:B------:R-:W-:Y:S01]  /*1590*/  FADD.FTZ R182, -R211.reuse, R156 ;  /* 0x0000009cd3b67221 */ /* 0x040fe20000010100 */
[----:B------:R-:W-:Y:S01]  /*15a0*/  FADD.FTZ R158, -R211, R158 ;  /* 0x0000009ed39e7221 */ /* 0x000fe20000010100 */
[C---:B-----5:R-:W-:Y:S01]  /*15b0*/  FMUL.FTZ R180, R7.reuse, R184 ;  /* 0x000000b807b47220 */ /* 0x060fe20000410000 */
[----:B------:R-:W-:Y:S01]  /*15c0*/  FMUL.FTZ R184, R7, R186 ;  /* 0x000000ba07b87220 */ /* 0x000fe20000410000 */
[----:B----4-:R-:W-:-:S02]  /*15d0*/  HADD2.F32 R157, -RZ, R160.H0_H0 ;  /* 0x200000a0ff9d7230 */ /* 0x010fc40000004100 */
[--C-:B------:R-:W-:Y:S02]  /*15e0*/  HADD2.F32 R156, -RZ, R161.reuse.H1_H1 ;  /* 0x300000a1ff9c7230 */ /* 0x100fe40000004100 */
[C---:B------:R-:W-:Y:S01]  /*15f0*/  FMUL.FTZ R177, R7.reuse, R182 ;  /* 0x000000b607b17220 */ /* 0x040fe20000410000 */
[----:B------:R-:W-:Y:S02]  /*1600*/  HADD2.F32 R160, -RZ, R160.H1_H1 ;  /* 0x300000a0ffa07230 */ /* 0x000fe40000004100 */
[-C--:B------:R-:W-:Y:S01]  /*1610*/  FMUL.FTZ R178, R178, R157.reuse ;  /* 0x0000009db2b27220 */ /* 0x080fe20000410000 */
[----:B------:R-:W-:Y:S02]  /*1620*/  HADD2.F32 R159, -RZ, R161.H0_H0 ;  /* 0x200000a1ff9f7230 */ /* 0x000fe40000004100 */
[----:B------:R-:W-:Y:S01]  /*1630*/  FMUL.FTZ R181, R7, R158 ;  /* 0x0000009e07b57220 */ /* 0x000fe20000410000 */
[----:B------:R-:W-:Y:S02]  /*1640*/  HADD2.F32 R182, -RZ, R49.H0_H0 ;  /* 0x20000031ffb67230 */ /* 0x000fe40000004100 */
[-C--:B------:R-:W-:Y:S01]  /*1650*/  FMUL.FTZ R183, R183, R156.reuse ;  /* 0x0000009cb7b77220 */ /* 0x080fe20000410000 */
[----:B------:R-:W-:Y:S01]  /*1660*/  FADD.FTZ R99, R99, R156 ;  /* 0x0000009c63637221 */ /* 0x000fe20000010000 */
        /* <DEDUP_REMOVED lines=12> */
[----:B---3--:R-:W-:Y:S01]  /*1730*/  FADD.FTZ R164, -R211, R164 ;  /* 0x000000a4d3a47221 */ /* 0x008fe20000010100 */
[----:B------:R-:W-:Y:S02]  /*1740*/  HADD2.F32 R186, -RZ, R50.H0_H0 ;  /* 0x20000032ffba7230 */ /* 0x000fe40000004100 */
        /* <DEDUP_REMOVED lines=19> */
[----:B------:R-:W-:Y:S01]  /*1880*/  FADD.FTZ R192, -R211, R167 ;  /* 0x000000a7d3c07221 */ /* 0x000fe20000010100 */
        /* <DEDUP_REMOVED lines=17> */
.L_x_9413:
[----:B------:R-:W-:Y:S05]  /*19a0*/  BSYNC.RECONVERGENT B1 ;  /* 0x0000000000017941 */ /* 0x000fea0003800200 */
.L_x_9412:
        /* <DEDUP_REMOVED lines=22> */
[----:B------:R-:W-:Y:S01]  /*1b10*/  FADD.FTZ R202, -R211, R159 ;  /* 0x0000009fd3ca7221 */ /* 0x000fe20000010100 */
        /* <DEDUP_REMOVED lines=64> */
.L_x_9407:
        /* <DEDUP_REMOVED lines=33> */
.L_x_9414:
[----:B----4-:R-:W-:Y:S05]  /*2130*/  BSYNC.RECONVERGENT B0 ;  /* 0x0000000000007941 */ /* 0x010fea0003800200 */
.L_x_9406:
        /* <DEDUP_REMOVED lines=31> */
.L_x_9416:
[----:B------:R-:W-:Y:S05]  /*2330*/  BSYNC.RECONVERGENT B0 ;  /* 0x0000000000007941 */ /* 0x000fea0003800200 */
.L_x_9415:
        /* <DEDUP_REMOVED lines=21> */
[----:B------:R-:W-:Y:S02]  /*2490*/  HFMA2 R159, -RZ, RZ, 0, 0 ;  /* 0x00000000ff9f7431 */ /* 0x000fe400000001ff */
        /* <DEDUP_REMOVED lines=28> */
.L_x_9421:
        /* <DEDUP_REMOVED lines=9> */
.L_x_9422:
        /* <DEDUP_REMOVED lines=9> */
.L_x_9423:
        /* <DEDUP_REMOVED lines=9> */
.L_x_9424:
        /* <DEDUP_REMOVED lines=9> */
.L_x_9425:
        /* <DEDUP_REMOVED lines=9> */
.L_x_9426:
        /* <DEDUP_REMOVED lines=9> */
.L_x_9427:
        /* <DEDUP_REMOVED lines=10> */
.L_x_9420:
        /* <DEDUP_REMOVED lines=42> */
.L_x_9429:
        /* <DEDUP_REMOVED lines=9> */
.L_x_9430:
        /* <DEDUP_REMOVED lines=9> */
.L_x_9431:
        /* <DEDUP_REMOVED lines=9> */
.L_x_9432:
        /* <DEDUP_REMOVED lines=9> */
.L_x_9433:
        /* <DEDUP_REMOVED lines=9> */
.L_x_9434:
        /* <DEDUP_REMOVED lines=9> */
.L_x_9435:
[----:B------:R-:W-:Y:S05]  /*3060*/  @!P3 BRA `(.L_x_9428) ;  /* 0x00000008002cb947 */ /* 0x000fea0003800000 */
[----:B------:R-:W-:-:S05]  /*3070*/  FMUL.FTZ R8, R151, UR15 ;  /* 0x0000000f97087c20 */ /* 0x000fca0008410000 */
[----:B------:R-:W-:-:S04]  /*3080*/  F2FP.F16.F32.PACK_AB R8, RZ, R8 ;  /* 0x00000008ff08723e */ /* 0x000fc800000000ff */
[----:B------:R-:W-:Y:S01]  /*3090*/  PRMT R155, R155, 0x5410, R8 ;  /* 0x000054109b9b7816 */ /* 0x000fe20000000008 */
[----:B------:R-:W-:Y:S06]  /*30a0*/  BRA `(.L_x_9428) ;  /* 0x00000008001c7947 */ /* 0x000fec0003800000 */
.L_x_9419:
        /* <DEDUP_REMOVED lines=35> */
[----:B------:R-:W-:Y:S01]  /*32e0*/  @P3 F2FP.F16.F32.PACK_AB R8, RZ, R8 ;  /* 0x00000008ff08323e */ /* 0x000fe200000000ff */
[----:B------:R-:W-:Y:S01]  /*32f0*/  @P1 FFMA.FTZ R164, R7, R213, R118 ;  /* 0x000000d507a41223 */ /* 0x000fe20000010076 */
[----:B------:R-:W0:Y:S01]  /*3300*/  @P3 LDC R166, c[0x0][0x40c] ;  /* 0x00010300ffa63b82 */ /* 0x000e220000000800 */
[----:B-1----:R-:W-:Y:S01]  /*3310*/  @P3 FMUL.FTZ R9, R9, R162 ;  /* 0x000000a209093220 */ /* 0x002fe20000410000 */
[----:B------:R-:W-:-:S02]  /*3320*/  @P3 PRMT R152, R8, 0x7610, R152 ;  /* 0x0000761008983816 */ /* 0x000fc40000000098 */
[----:B------:R-:W-:Y:S01]  /*3330*/  MOV R162, R117 ;  /* 0x0000007500a27202 */ /* 0x000fe20000000f00 */
[----:B------:R-:W-:Y:S01]  /*3340*/  @P1 FFMA.FTZ R162, R7, R210, R117 ;  /* 0x000000d207a21223 */ /* 0x000fe20000010075 */
[----:B------:R-:W-:Y:S02]  /*3350*/  @P3 F2FP.F16.F32.PACK_AB R9, RZ, R9 ;  /* 0x00000009ff09323e */ /* 0x000fe400000000ff */
[----:B------:R-:W1:Y:S01]  /*3360*/  @P3 LDC R211, c[0x0][0x40c] ;  /* 0x00010300ffd33b82 */ /* 0x000e620000000800 */
[----:B--2---:R-:W-:Y:S01]  /*3370*/  @P3 FMUL.FTZ R8, R156, R167 ;  /* 0x000000a79c083220 */ /* 0x004fe20000410000 */
[----:B------:R-:W-:-:S04]  /*3380*/  @P3 PRMT R152, R152, 0x5410, R9 ;  /* 0x0000541098983816 */ /* 0x000fc80000000009 */
[----:B------:R-:W-:Y:S02]  /*3390*/  @P3 F2FP.F16.F32.PACK_AB R8, RZ, R8 ;  /* 0x00000008ff08323e */ /* 0x000fe400000000ff */
[----:B------:R-:W2:Y:S01]  /*33a0*/  @P3 LDC R215, c[0x0][0x40c] ;  /* 0x00010300ffd73b82 */ /* 0x000ea20000000800 */
[----:B---3--:R-:W-:Y:S01]  /*33b0*/  @P3 FMUL.FTZ R156, R160, R209 ;  /* 0x000000d1a09c3220 */ /* 0x008fe20000410000 */
[----:B------:R-:W-:-:S04]  /*33c0*/  @P3 PRMT R153, R8, 0x7610, R153 ;  /* 0x0000761008993816 */ /* 0x000fc80000000099 */
[----:B------:R-:W-:Y:S01]  /*33d0*/  @P3 F2FP.F16.F32.PACK_AB R156, RZ, R156 ;  /* 0x0000009cff9c323e */ /* 0x000fe200000000ff */
[----:B0-----:R-:W-:-:S03]  /*33e0*/  @P3 FMUL.FTZ R9, R157, R166 ;  /* 0x000000a69d093220 */ /* 0x001fc60000410000 */
[----:B------:R-:W-:Y:S02]  /*33f0*/  @P3 PRMT R154, R156, 0x7610, R154 ;  /* 0x000076109c9a3816 */ /* 0x000fe4000000009a */
[----:B------:R-:W-:Y:S01]  /*3400*/  @P3 F2FP.F16.F32.PACK_AB R9, RZ, R9 ;  /* 0x00000009ff09323e */ /* 0x000fe200000000ff */
[----:B-1----:R-:W-:-:S03]  /*3410*/  @P3 FMUL.FTZ R157, R162, R211 ;  /* 0x000000d3a29d3220 */ /* 0x002fc60000410000 */
        /* <DEDUP_REMOVED lines=8> */
[----:B------:R-:W-:-:S03]  /*34a0*/  MOV R8, R119 ;  /* 0x0000007700087202 */ /* 0x000fc60000000f00 */
[----:B------:R-:W-:-:S04]  /*34b0*/  @P1 FADD.FTZ R156, R22, -R9 ;  /* 0x80000009169c1221 */ /* 0x000fc80000010000 */
[----:B------:R-:W-:-:S04]  /*34c0*/  @P1 FFMA.FTZ R8, R7, R156, R119 ;  /* 0x0000009c07081223 */ /* 0x000fc80000010077 */
[----:B------:R-:W-:-:S05]  /*34d0*/  FMUL.FTZ R8, R8, UR15 ;  /* 0x0000000f08087c20 */ /* 0x000fca0008410000 */
[----:B------:R-:W-:-:S04]  /*34e0*/  F2FP.F16.F32.PACK_AB R8, RZ, R8 ;  /* 0x00000008ff08723e */ /* 0x000fc800000000ff */
[----:B------:R-:W-:Y:S01]  /*34f0*/  PRMT R155, R155, 0x5410, R8 ;  /* 0x000054109b9b7816 */ /* 0x000fe20000000008 */
[----:B------:R-:W-:Y:S06]  /*3500*/  BRA `(.L_x_9428) ;  /* 0x0000000400047947 */ /* 0x000fec0003800000 */
.L_x_9436:
[----:B------:R-:W0:Y:S01]  /*3510*/  @P3 LDC R141, c[0x0][0x40c] ;  /* 0x00010300ff8d3b82 */ /* 0x000e220000000800 */
[-CC-:B------:R-:W-:Y:S01]  /*3520*/  @P1 FFMA.FTZ R9, R24, R158.reuse, R163.reuse ;  /* 0x0000009e18091223 */ /* 0x180fe200000100a3 */
[--C-:B------:R-:W-:Y:S01]  /*3530*/  @P1 FFMA.FTZ R8, R23, R158, R163.reuse ;  /* 0x0000009e17081223 */ /* 0x100fe200000100a3 */
[----:B------:R-:W-:Y:S01]  /*3540*/  MOV R150, R118 ;  /* 0x0000007600967202 */ /* 0x000fe20000000f00 */
[-C--:B------:R-:W-:Y:S01]  /*3550*/  @P1 FFMA.FTZ R151, R13, R158.reuse, R163 ;  /* 0x0000009e0d971223 */ /* 0x080fe200000100a3 */
[----:B------:R-:W-:Y:S01]  /*3560*/  @P1 FADD.FTZ R140, R22, -R9 ;  /* 0x80000009168c1221 */ /* 0x000fe20000010000 */
[----:B------:R-:W-:Y:S01]  /*3570*/  @P1 FFMA.FTZ R9, R3, R158, R163 ;  /* 0x0000009e03091223 */ /* 0x000fe200000100a3 */
[----:B------:R-:W-:Y:S01]  /*3580*/  @P1 FADD.FTZ R8, R21, -R8 ;  /* 0x8000000815081221 */ /* 0x000fe20000010000 */
[----:B------:R-:W1:Y:S01]  /*3590*/  @P3 LDC R149, c[0x0][0x40c] ;  /* 0x00010300ff953b82 */ /* 0x000e620000000800 */
[----:B------:R-:W-:Y:S01]  /*35a0*/  MOV R164, R119 ;  /* 0x0000007700a47202 */ /* 0x000fe20000000f00 */
[----:B------:R-:W-:Y:S01]  /*35b0*/  @P1 FADD.FTZ R142, R10, -R9 ;  /* 0x800000090a8e1221 */ /* 0x000fe20000010000 */
[C---:B------:R-:W-:Y:S01]  /*35c0*/  @P1 FFMA.FTZ R150, R7.reuse, R8, R118 ;  /* 0x0000000807961223 */ /* 0x040fe20000010076 */
[C---:B------:R-:W-:Y:S01]  /*35d0*/  @P1 FFMA.FTZ R164, R7.reuse, R140, R119 ;  /* 0x0000008c07a41223 */ /* 0x040fe20000010077 */
[----:B------:R-:W-:Y:S01]  /*35e0*/  MOV R140, R112 ;  /* 0x00000070008c7202 */ /* 0x000fe20000000f00 */
[----:B------:R-:W-:Y:S01]  /*35f0*/  @P1 FFMA.FTZ R140, R7, R142, R112 ;  /* 0x0000008e078c1223 */ /* 0x000fe20000010070 */
[-CC-:B------:R-:W-:Y:S01]  /*3600*/  @P1 FFMA.FTZ R142, R12, R158.reuse, R163.reuse ;  /* 0x0000009e0c8e1223 */ /* 0x180fe200000100a3 */
[----:B------:R-:W2:Y:S01]  /*3610*/  @P3 LDC R143, c[0x0][0x40c] ;  /* 0x00010300ff8f3b82 */ /* 0x000ea20000000800 */
[-CC-:B------:R-:W-:Y:S01]  /*3620*/  @P1 FFMA.FTZ R167, R17, R158.reuse, R163.reuse ;  /* 0x0000009e11a71223 */ /* 0x180fe200000100a3 */
[-CC-:B------:R-:W-:Y:S01]  /*3630*/  @P1 FFMA.FTZ R160, R16, R158.reuse, R163.reuse ;  /* 0x0000009e10a01223 */ /* 0x180fe200000100a3 */
[----:B------:R-:W-:Y:S01]  /*3640*/  @P1 FADD.FTZ R142, R11, -R142 ;  /* 0x8000008e0b8e1221 */ /* 0x000fe20000010000 */
[----:B------:R-:W-:Y:S01]  /*3650*/  @P1 FFMA.FTZ R166, R20, R158, R163 ;  /* 0x0000009e14a61223 */ /* 0x000fe200000100a3 */
[----:B------:R-:W-:Y:S01]  /*3660*/  @P1 FADD.FTZ R151, R14, -R151 ;  /* 0x800000970e971221 */ /* 0x000fe20000010000 */
[----:B------:R-:W-:Y:S01]  /*3670*/  @P1 FADD.FTZ R167, R18, -R167 ;  /* 0x800000a712a71221 */ /* 0x000fe20000010000 */
[----:B------:R-:W-:Y:S01]  /*3680*/  MOV R148, R116 ;  /* 0x0000007400947202 */ /* 0x000fe20000000f00 */
[----:B------:R-:W3:Y:S01]  /*3690*/  @P3 LDC R157, c[0x0][0x40c] ;  /* 0x00010300ff9d3b82 */ /* 0x000ee20000000800 */
[----:B0-----:R-:W-:Y:S01]  /*36a0*/  @P3 FMUL.FTZ R8, R150, R141 ;  /* 0x0000008d96083220 */ /* 0x001fe20000410000 */
[----:B------:R-:W-:Y:S01]  /*36b0*/  @P1 FADD.FTZ R160, R15, -R160 ;  /* 0x800000a00fa01221 */ /* 0x000fe20000010000 */
[----:B------:R-:W-:Y:S01]  /*36c0*/  @P1 FADD.FTZ R166, R19, -R166 ;  /* 0x800000a613a61221 */ /* 0x000fe20000010000 */
[----:B------:R-:W-:-:S02]  /*36d0*/  @P1 FFMA.FTZ R148, R7, R167, R116 ;  /* 0x000000a707941223 */ /* 0x000fc40000010074 */
[----:B------:R-:W-:Y:S02]  /*36e0*/  @P3 F2FP.F16.F32.PACK_AB R9, RZ, R8 ;  /* 0x00000008ff09323e */ /* 0x000fe400000000ff */
[----:B------:R-:W0:Y:S01]  /*36f0*/  @P3 LDC R209, c[0x0][0x40c] ;  /* 0x00010300ffd13b82 */ /* 0x000e220000000800 */
[----:B-1----:R-:W-:Y:S01]  /*3700*/  @P3 FMUL.FTZ R141, R164, R149 ;  /* 0x00000095a48d3220 */ /* 0x002fe20000410000 */
[----:B------:R-:W-:Y:S01]  /*3710*/  MOV R149, R117 ;  /* 0x0000007500957202 */ /* 0x000fe20000000f00 */
[----:B------:R-:W-:Y:S01]  /*3720*/  @P1 FFMA.FTZ R149, R7, R166, R117 ;  /* 0x000000a607951223 */ /* 0x000fe20000010075 */
[----:B------:R-:W-:Y:S02]  /*3730*/  @P3 PRMT R155, R9, 0x7610, R155 ;  /* 0x00007610099b3816 */ /* 0x000fe4000000009b */
[----:B------:R-:W-:Y:S02]  /*3740*/  @P3 F2FP.F16.F32.PACK_AB R165, RZ, R141 ;  /* 0x0000008dffa5323e */ /* 0x000fe400000000ff */
[----:B------:R-:W1:Y:S01]  /*3750*/  @P3 LDC R162, c[0x0][0x40c] ;  /* 0x00010300ffa23b82 */ /* 0x000e620000000800 */
[----:B------:R-:W-:Y:S01]  /*3760*/  MOV R141, R113 ;  /* 0x00000071008d7202 */ /* 0x000fe20000000f00 */
[C---:B------:R-:W-:Y:S01]  /*3770*/  @P1 FFMA.FTZ R141, R7.reuse, R142, R113 ;  /* 0x0000008e078d1223 */ /* 0x040fe20000010071 */
[----:B------:R-:W-:Y:S01]  /*3780*/  MOV R142, R114 ;  /* 0x00000072008e7202 */ /* 0x000fe20000000f00 */
[C---:B------:R-:W-:Y:S01]  /*3790*/  @P1 FFMA.FTZ R142, R7.reuse, R151, R114 ;  /* 0x00000097078e1223 */ /* 0x040fe20000010072 */
[----:B--2---:R-:W-:Y:S01]  /*37a0*/  @P3 FMUL.FTZ R8, R140, R143 ;  /* 0x0000008f8c083220 */ /* 0x004fe20000410000 */
[----:B------:R-:W-:Y:S01]  /*37b0*/  MOV R143, R115 ;  /* 0x00000073008f7202 */ /* 0x000fe20000000f00 */
[----:B------:R-:W-:Y:S01]  /*37c0*/  @P1 FFMA.FTZ R143, R7, R160, R115 ;  /* 0x000000a0078f1223 */ /* 0x000fe20000010073 */
[----:B------:R-:W2:Y:S01]  /*37d0*/  @P3 LDC R156, c[0x0][0x40c] ;  /* 0x00010300ff9c3b82 */ /* 0x000ea20000000800 */
[----:B---3--:R-:W-:Y:S01]  /*37e0*/  @P3 FMUL.FTZ R151, R142, R157 ;  /* 0x0000009d8e973220 */ /* 0x008fe20000410000 */
[----:B------:R-:W-:-:S02]  /*37f0*/  @P3 F2FP.F16.F32.PACK_AB R8, RZ, R8 ;  /* 0x00000008ff08323e */ /* 0x000fc400000000ff */
[----:B------:R-:W-:Y:S02]  /*3800*/  @P3 PRMT R155, R155, 0x5410, R165 ;  /* 0x000054109b9b3816 */ /* 0x000fe400000000a5 */
[----:B------:R-:W-:Y:S02]  /*3810*/  @P3 PRMT R152, R8, 0x7610, R152 ;  /* 0x0000761008983816 */ /* 0x000fe40000000098 */
[----:B------:R-:W3:Y:S01]  /*3820*/  @P3 LDC R210, c[0x0][0x40c] ;  /* 0x00010300ffd23b82 */ /* 0x000ee20000000800 */
[----:B0-----:R-:W-:-:S05]  /*3830*/  @P3 FMUL.FTZ R160, R148, R209 ;  /* 0x000000d194a03220 */ /* 0x001fca0000410000 */
[----:B------:R-:W-:Y:S01]  /*3840*/  @P3 F2FP.F16.F32.PACK_AB R160, RZ, R160 ;  /* 0x000000a0ffa0323e */ /* 0x000fe200000000ff */
[----:B-1----:R-:W-:-:S03]  /*3850*/  @P3 FMUL.FTZ R157, R143, R162 ;  /* 0x000000a28f9d3220 */ /* 0x002fc60000410000 */
[----:B------:R-:W-:Y:S02]  /*3860*/  @P3 PRMT R154, R160, 0x7610, R154 ;  /* 0x00007610a09a3816 */ /* 0x000fe4000000009a */
[----:B------:R-:W-:Y:S01]  /*3870*/  @P3 F2FP.F16.F32.PACK_AB R157, RZ, R157 ;  /* 0x0000009dff9d323e */ /* 0x000fe200000000ff */
[----:B--2---:R-:W-:Y:S01]  /*3880*/  @P3 FMUL.FTZ R9, R141, R156 ;  /* 0x0000009c8d093220 */ /* 0x004fe20000410000 */
[----:B------:R-:W-:Y:S02]  /*3890*/  @P3 F2FP.F16.F32.PACK_AB R156, RZ, R151 ;  /* 0x00000097ff9c323e */ /* 0x000fe400000000ff */
[----:B------:R-:W-:Y:S02]  /*38a0*/  MOV R151, R164 ;  /* 0x000000a400977202 */ /* 0x000fe40000000f00 */
[----:B------:R-:W-:Y:S02]  /*38b0*/  @P3 F2FP.F16.F32.PACK_AB R9, RZ, R9 ;  /* 0x00000009ff09323e */ /* 0x000fe400000000ff */
[----:B------:R-:W-:Y:S01]  /*38c0*/  @P3 PRMT R153, R156, 0x7610, R153 ;  /* 0x000076109c993816 */ /* 0x000fe20000000099 */
[----:B---3--:R-:W-:Y:S01]  /*38d0*/  @P3 FMUL.FTZ R162, R149, R210 ;  /* 0x000000d295a23220 */ /* 0x008fe20000410000 */
[----:B------:R-:W-:-:S02]  /*38e0*/  @P3 PRMT R152, R152, 0x5410, R9 ;  /* 0x0000541098983816 */ /* 0x000fc40000000009 */
[----:B------:R-:W-:Y:S02]  /*38f0*/  @P3 PRMT R153, R153, 0x5410, R157 ;  /* 0x0000541099993816 */ /* 0x000fe4000000009d */
[----:B------:R-:W-:-:S04]  /*3900*/  @P3 F2FP.F16.F32.PACK_AB R162, RZ, R162 ;  /* 0x000000a2ffa2323e */ /* 0x000fc800000000ff */
[----:B------:R-:W-:-:S07]  /*3910*/  @P3 PRMT R154, R154, 0x5410, R162 ;  /* 0x000054109a9a3816 */ /* 0x000fce00000000a2 */
.L_x_9428:
        /* <DEDUP_REMOVED lines=11> */
.L_x_9418:
[----:B------:R-:W-:Y:S05]  /*39d0*/  BSYNC.RECONVERGENT B0 ;  /* 0x0000000000007941 */ /* 0x000fea0003800200 */
.L_x_9417:
        /* <DEDUP_REMOVED lines=25> */
[-C--:B------:R-:W-:Y:S01]  /*3b70*/  @P1 FFMA.FTZ R160, R172, R158.reuse, R163 ;  /* 0x0000009eaca01223 */ /* 0x080fe200000100a3 */
[----:B------:R-:W2:Y:S01]  /*3b80*/  @P3 LDC R165, c[0x0][0x40c] ;  /* 0x00010300ffa53b82 */ /* 0x000ea20000000800 */
[----:B------:R-:W-:Y:S01]  /*3b90*/  @P1 FADD.FTZ R143, R30, -R143 ;  /* 0x8000008f1e8f1221 */ /* 0x000fe20000010000 */
[----:B------:R-:W-:Y:S01]  /*3ba0*/  @P1 FFMA.FTZ R162, R175, R158, R163 ;  /* 0x0000009eafa21223 */ /* 0x000fe200000100a3 */
[----:B------:R-:W-:Y:S01]  /*3bb0*/  @P1 FADD.FTZ R151, R170, -R151 ;  /* 0x80000097aa971221 */ /* 0x000fe20000010000 */
[----:B------:R-:W-:Y:S01]  /*3bc0*/  MOV R164, R127 ;  /* 0x0000007f00a47202 */ /* 0x000fe20000000f00 */
[C---:B------:R-:W-:Y:S01]  /*3bd0*/  @P1 FFMA.FTZ R164, R7.reuse, R142, R127 ;  /* 0x0000008e07a41223 */ /* 0x040fe2000001007f */
[----:B------:R-:W-:Y:S01]  /*3be0*/  MOV R142, R122 ;  /* 0x0000007a008e7202 */ /* 0x000fe20000000f00 */
[----:B------:R-:W-:Y:S01]  /*3bf0*/  @P1 FFMA.FTZ R142, R7, R143, R122 ;  /* 0x0000008f078e1223 */ /* 0x000fe2000001007a */
[----:B------:R-:W3:Y:S01]  /*3c00*/  @P3 LDC R167, c[0x0][0x40c] ;  /* 0x00010300ffa73b82 */ /* 0x000ee20000000800 */
[----:B0-----:R-:W-:Y:S01]  /*3c10*/  @P3 FMUL.FTZ R8, R140, R149 ;  /* 0x000000958c083220 */ /* 0x001fe20000410000 */
[----:B------:R-:W-:Y:S01]  /*3c20*/  @P1 FADD.FTZ R156, R31, -R156 ;  /* 0x8000009c1f9c1221 */ /* 0x000fe20000010000 */
[----:B------:R-:W-:Y:S01]  /*3c30*/  @P1 FADD.FTZ R160, R171, -R160 ;  /* 0x800000a0aba01221 */ /* 0x000fe20000010000 */
[----:B------:R-:W-:Y:S01]  /*3c40*/  @P1 FADD.FTZ R157, R173, -R162 ;  /* 0x800000a2ad9d1221 */ /* 0x000fe20000010000 */
[----:B------:R-:W-:Y:S01]  /*3c50*/  MOV R143, R123 ;  /* 0x0000007b008f7202 */ /* 0x000fe20000000f00 */
[----:B------:R-:W-:Y:S01]  /*3c60*/  @P1 FFMA.FTZ R143, R7, R156, R123 ;  /* 0x0000009c078f1223 */ /* 0x000fe2000001007b */
[----:B------:R-:W-:Y:S01]  /*3c70*/  @P3 F2FP.F16.F32.PACK_AB R8, RZ, R8 ;  /* 0x00000008ff08323e */ /* 0x000fe200000000ff */
[----:B------:R-:W0:Y:S01]  /*3c80*/  @P3 LDC R166, c[0x0][0x40c] ;  /* 0x00010300ffa63b82 */ /* 0x000e220000000800 */
[----:B-1----:R-:W-:Y:S01]  /*3c90*/  @P3 FMUL.FTZ R9, R141, R148 ;  /* 0x000000948d093220 */ /* 0x002fe20000410000 */
[----:B------:R-:W-:Y:S01]  /*3ca0*/  MOV R148, R124 ;  /* 0x0000007c00947202 */ /* 0x000fe20000000f00 */
[----:B------:R-:W-:Y:S01]  /*3cb0*/  @P1 FFMA.FTZ R148, R7, R151, R124 ;  /* 0x0000009707941223 */ /* 0x000fe2000001007c */
[----:B------:R-:W-:-:S02]  /*3cc0*/  @P3 PRMT R152, R8, 0x7610, R152 ;  /* 0x0000761008983816 */ /* 0x000fc40000000098 */
[----:B------:R-:W-:Y:S02]  /*3cd0*/  @P3 F2FP.F16.F32.PACK_AB R9, RZ, R9 ;  /* 0x00000009ff09323e */ /* 0x000fe400000000ff */
[----:B------:R-:W1:Y:S01]  /*3ce0*/  @P3 LDC R210, c[0x0][0x40c] ;  /* 0x00010300ffd23b82 */ /* 0x000e620000000800 */
[----:B------:R-:W-:Y:S01]  /*3cf0*/  MOV R149, R125 ;  /* 0x0000007d00957202 */ /* 0x000fe20000000f00 */
[C---:B------:R-:W-:Y:S01]  /*3d00*/  @P1 FFMA.FTZ R149, R7.reuse, R160, R125 ;  /* 0x000000a007951223 */ /* 0x040fe2000001007d */
[----:B------:R-:W-:Y:S01]  /*3d10*/  MOV R150, R126 ;  /* 0x0000007e00967202 */ /* 0x000fe20000000f00 */
[----:B------:R-:W-:Y:S01]  /*3d20*/  @P1 FFMA.FTZ R150, R7, R157, R126 ;  /* 0x0000009d07961223 */ /* 0x000fe2000001007e */
[----:B------:R-:W-:Y:S01]  /*3d30*/  @P3 PRMT R152, R152, 0x5410, R9 ;  /* 0x0000541098983816 */ /* 0x000fe20000000009 */
[----:B--2---:R-:W-:Y:S02]  /*3d40*/  @P3 FMUL.FTZ R151, R142, R165 ;  /* 0x000000a58e973220 */ /* 0x004fe40000410000 */
[----:B------:R-:W2:Y:S01]  /*3d50*/  @P3 LDC R209, c[0x0][0x40c] ;  /* 0x00010300ffd13b82 */ /* 0x000ea20000000800 */
[----:B---3--:R-:W-:-:S02]  /*3d60*/  @P3 FMUL.FTZ R9, R148, R167 ;  /* 0x000000a794093220 */ /* 0x008fc40000410000 */
[----:B------:R-:W-:-:S03]  /*3d70*/  @P3 F2FP.F16.F32.PACK_AB R151, RZ, R151 ;  /* 0x00000097ff97323e */ /* 0x000fc600000000ff */
[----:B------:R-:W-:Y:S01]  /*3d80*/  @P3 F2FP.F16.F32.PACK_AB R9, RZ, R9 ;  /* 0x00000009ff09323e */ /* 0x000fe200000000ff */
[----:B0-----:R-:W-:Y:S01]  /*3d90*/  @P3 FMUL.FTZ R8, R143, R166 ;  /* 0x000000a68f083220 */ /* 0x001fe20000410000 */
[----:B------:R-:W-:Y:S02]  /*3da0*/  @P3 PRMT R153, R151, 0x7610, R153 ;  /* 0x0000761097993816 */ /* 0x000fe40000000099 */
[----:B------:R-:W-:Y:S02]  /*3db0*/  @P3 PRMT R154, R9, 0x7610, R154 ;  /* 0x00007610099a3816 */ /* 0x000fe4000000009a */
[----:B------:R-:W-:Y:S02]  /*3dc0*/  @P3 F2FP.F16.F32.PACK_AB R8, RZ, R8 ;  /* 0x00000008ff08323e */ /* 0x000fe400000000ff */
[----:B------:R-:W-:Y:S01]  /*3dd0*/  MOV R151, R164 ;  /* 0x000000a400977202 */ /* 0x000fe20000000f00 */
[----:B-1----:R-:W-:Y:S01]  /*3de0*/  @P3 FMUL.FTZ R156, R149, R210 ;  /* 0x000000d2959c3220 */ /* 0x002fe20000410000 */
[----:B------:R-:W-:-:S04]  /*3df0*/  @P3 PRMT R153, R153, 0x5410, R8 ;  /* 0x0000541099993816 */ /* 0x000fc80000000008 */
[----:B------:R-:W-:Y:S01]  /*3e00*/  @P3 F2FP.F16.F32.PACK_AB R156, RZ, R156 ;  /* 0x0000009cff9c323e */ /* 0x000fe200000000ff */
[----:B--2---:R-:W-:-:S03]  /*3e10*/  @P3 FMUL.FTZ R157, R150, R209 ;  /* 0x000000d1969d3220 */ /* 0x004fc60000410000 */
        /* <DEDUP_REMOVED lines=8> */
.L_x_9440:
        /* <DEDUP_REMOVED lines=65> */
.L_x_9439:
        /* <DEDUP_REMOVED lines=46> */
.L_x_9443:
        /* <DEDUP_REMOVED lines=9> */
.L_x_9444:
        /* <DEDUP_REMOVED lines=9> */
.L_x_9445:
        /* <DEDUP_REMOVED lines=9> */
.L_x_9446:
        /* <DEDUP_REMOVED lines=9> */
.L_x_9447:
        /* <DEDUP_REMOVED lines=9> */
.L_x_9448:
        /* <DEDUP_REMOVED lines=9> */
.L_x_9449:
[----:B------:R-:W-:Y:S05]  /*48f0*/  @!P3 BRA `(.L_x_9441) ;  /* 0x000000040030b947 */ /* 0x000fea0003800000 */
[----:B------:R-:W-:-:S05]  /*4900*/  FMUL.FTZ R8, R151, UR15 ;  /* 0x0000000f97087c20 */ /* 0x000fca0008410000 */
[----:B------:R-:W-:-:S04]  /*4910*/  F2FP.F16.F32.PACK_AB R8, RZ, R8 ;  /* 0x00000008ff08723e */ /* 0x000fc800000000ff */
[----:B------:R-:W-:Y:S01]  /*4920*/  PRMT R155, R155, 0x5410, R8 ;  /* 0x000054109b9b7816 */ /* 0x000fe20000000008 */
[----:B------:R-:W-:Y:S06]  /*4930*/  BRA `(.L_x_9441) ;  /* 0x0000000400207947 */ /* 0x000fec0003800000 */
.L_x_9442:
        /* <DEDUP_REMOVED lines=9> */
.L_x_9450:
        /* <DEDUP_REMOVED lines=9> */
.L_x_9451:
        /* <DEDUP_REMOVED lines=9> */
.L_x_9452:
        /* <DEDUP_REMOVED lines=9> */
.L_x_9453:
        /* <DEDUP_REMOVED lines=9> */
.L_x_9454:
        /* <DEDUP_REMOVED lines=9> */
.L_x_9455:
        /* <DEDUP_REMOVED lines=9> */
.L_x_9456:
        /* <DEDUP_REMOVED lines=9> */
.L_x_9441:
        /* <DEDUP_REMOVED lines=9> */
.L_x_9438:
[----:B------:R-:W-:Y:S05]  /*4e50*/  BSYNC.RECONVERGENT B0 ;  /* 0x0000000000007941 */ /* 0x000fea0003800200 */
.L_x_9437:
        /* <DEDUP_REMOVED lines=76> */
.L_x_9460:
        /* <DEDUP_REMOVED lines=65> */
.L_x_9459:
        /* <DEDUP_REMOVED lines=46> */
.L_x_9463:
        /* <DEDUP_REMOVED lines=9> */
.L_x_9464:
        /* <DEDUP_REMOVED lines=9> */
.L_x_9465:
        /* <DEDUP_REMOVED lines=9> */
.L_x_9466:
        /* <DEDUP_REMOVED lines=9> */
.L_x_9467:
        /* <DEDUP_REMOVED lines=9> */
.L_x_9468:
        /* <DEDUP_REMOVED lines=9> */
.L_x_9469:
[----:B------:R-:W-:Y:S05]  /*5d70*/  @!P3 BRA `(.L_x_9461) ;  /* 0x000000040030b947 */ /* 0x000fea0003800000 */
[----:B------:R-:W-:-:S05]  /*5d80*/  FMUL.FTZ R8, R151, UR15 ;  /* 0x0000000f97087c20 */ /* 0x000fca0008410000 */
[----:B------:R-:W-:-:S04]  /*5d90*/  F2FP.F16.F32.PACK_AB R8, RZ, R8 ;  /* 0x00000008ff08723e */ /* 0x000fc800000000ff */
[----:B------:R-:W-:Y:S01]  /*5da0*/  PRMT R155, R155, 0x5410, R8 ;  /* 0x000054109b9b7816 */ /* 0x000fe20000000008 */
[----:B------:R-:W-:Y:S06]  /*5db0*/  BRA `(.L_x_9461) ;  /* 0x0000000400207947 */ /* 0x000fec0003800000 */
.L_x_9462:
        /* <DEDUP_REMOVED lines=9> */
.L_x_9470:
        /* <DEDUP_REMOVED lines=9> */
.L_x_9471:
        /* <DEDUP_REMOVED lines=9> */
.L_x_9472:
        /* <DEDUP_REMOVED lines=9> */
.L_x_9473:
        /* <DEDUP_REMOVED lines=9> */
.L_x_9474:
        /* <DEDUP_REMOVED lines=9> */
.L_x_9475:
        /* <DEDUP_REMOVED lines=9> */
.L_x_9476:
        /* <DEDUP_REMOVED lines=9> */
.L_x_9461:
        /* <DEDUP_REMOVED lines=9> */
.L_x_9458:
[----:B------:R-:W-:Y:S05]  /*62d0*/  BSYNC.RECONVERGENT B0 ;  /* 0x0000000000007941 */ /* 0x000fea0003800200 */
.L_x_9457:
        /* <DEDUP_REMOVED lines=11> */
[--C-:B------:R-:W-:Y:S01]  /*6390*/  @P1 FFMA.FTZ R9, R193, R158, R163.reuse ;  /* 0x0000009ec1091223 */ /* 0x100fe200000100a3 */
[----:B------:R-:W-:Y:S01]  /*63a0*/  MOV R140, R36 ;  /* 0x00000024008c7202 */ /* 0x000fe20000000f00 */
[-CC-:B------:R-:W-:Y:S01]  /*63b0*/  @P1 FFMA.FTZ R6, R196, R158.reuse, R163.reuse ;  /* 0x0000009ec4061223 */ /* 0x180fe200000100a3 */
[-C--:B------:R-:W-:Y:S01]  /*63c0*/  @P1 FFMA.FTZ R8, R208, R158.reuse, R163 ;  /* 0x0000009ed0081223 */ /* 0x080fe200000100a3 */
[----:B------:R-:W-:Y:S01]  /*63d0*/  @P1 FADD.FTZ R9, R194, -R9 ;  /* 0x80000009c2091221 */ /* 0x000fe20000010000 */
[-CC-:B------:R-:W-:Y:S01]  /*63e0*/  @P1 FFMA.FTZ R143, R197, R158.reuse, R163.reuse ;  /* 0x0000009ec58f1223 */ /* 0x180fe200000100a3 */
[-CC-:B------:R-:W-:Y:S01]  /*63f0*/  @P1 FFMA.FTZ R156, R200, R158.reuse, R163.reuse ;  /* 0x0000009ec89c1223 */ /* 0x180fe200000100a3 */
[----:B------:R-:W1:Y:S01]  /*6400*/  @P3 LDC R142, c[0x0][0x40c] ;  /* 0x00010300ff8e3b82 */ /* 0x000e620000000800 */
[----:B------:R-:W-:Y:S01]  /*6410*/  @P1 FFMA.FTZ R140, R7, R9, R36 ;  /* 0x00000009078c1223 */ /* 0x000fe20000010024 */
[-CC-:B------:R-:W-:Y:S01]  /*6420*/  @P1 FFMA.FTZ R151, R201, R158.reuse, R163.reuse ;  /* 0x0000009ec9971223 */ /* 0x180fe200000100a3 */
[-CC-:B------:R-:W-:Y:S01]  /*6430*/  @P1 FFMA.FTZ R160, R204, R158.reuse, R163.reuse ;  /* 0x0000009ecca01223 */ /* 0x180fe200000100a3 */
[----:B------:R-:W-:Y:S01]  /*6440*/  @P1 FFMA.FTZ R163, R205, R158, R163 ;  /* 0x0000009ecda31223 */ /* 0x000fe200000100a3 */
[----:B------:R-:W-:Y:S01]  /*6450*/  @P1 FADD.FTZ R6, R195, -R6 ;  /* 0x80000006c3061221 */ /* 0x000fe20000010000 */
[----:B------:R-:W-:Y:S01]  /*6460*/  MOV R141, R37 ;  /* 0x00000025008d7202 */ /* 0x000fe20000000f00 */
[----:B------:R-:W-:Y:S01]  /*6470*/  @P1 FADD.FTZ R148, R207, -R8 ;  /* 0x80000008cf941221 */ /* 0x000fe20000010000 */
[----:B------:R-:W2:Y:S01]  /*6480*/  @P3 LDC R9, c[0x0][0x40c] ;  /* 0x00010300ff093b82 */ /* 0x000ea20000000800 */
[C---:B------:R-:W-:Y:S01]  /*6490*/  @P1 FFMA.FTZ R141, R7.reuse, R6, R37 ;  /* 0x00000006078d1223 */ /* 0x040fe20000010025 */
[----:B------:R-:W-:Y:S01]  /*64a0*/  @P1 FADD.FTZ R143, R198, -R143 ;  /* 0x8000008fc68f1221 */ /* 0x000fe20000010000 */
        /* <DEDUP_REMOVED lines=28> */
[----:B------:R-:W-:-:S04]  /*6670*/  @P3 F2FP.F16.F32.PACK_AB R7, RZ, R7 ;  /* 0x00000007ff07323e */ /* 0x000fc800000000ff */
[----:B------:R-:W-:Y:S01]  /*6680*/  @P3 F2FP.F16.F32.PACK_AB R8, RZ, R8 ;  /* 0x00000008ff08323e */ /* 0x000fe200000000ff */
[----:B0-----:R-:W-:Y:S01]  /*6690*/  @P3 FMUL.FTZ R6, R143, R158 ;  /* 0x0000009e8f063220 */ /* 0x001fe20000410000 */
[----:B------:R-:W-:Y:S02]  /*66a0*/  @P3 PRMT R153, R7, 0x7610, R153 ;  /* 0x0000761007993816 */ /* 0x000fe40000000099 */
[----:B------:R-:W-:Y:S02]  /*66b0*/  @P3 PRMT R154, R8, 0x7610, R154 ;  /* 0x00007610089a3816 */ /* 0x000fe4000000009a */
[----:B------:R-:W-:Y:S01]  /*66c0*/  @P3 F2FP.F16.F32.PACK_AB R6, RZ, R6 ;  /* 0x00000006ff06323e */ /* 0x000fe200000000ff */
[----:B-1----:R-:W-:-:S03]  /*66d0*/  @P3 FMUL.FTZ R9, R149, R162 ;  /* 0x000000a295093220 */ /* 0x002fc60000410000 */
[----:B------:R-:W-:Y:S02]  /*66e0*/  @P3 PRMT R153, R153, 0x5410, R6 ;  /* 0x0000541099993816 */ /* 0x000fe40000000006 */
[----:B------:R-:W-:Y:S01]  /*66f0*/  @P3 F2FP.F16.F32.PACK_AB R9, RZ, R9 ;  /* 0x00000009ff09323e */ /* 0x000fe200000000ff */
[----:B--2---:R-:W-:-:S03]  /*6700*/  @P3 FMUL.FTZ R151, R150, R167 ;  /* 0x000000a796973220 */ /* 0x004fc60000410000 */
[----:B------:R-:W-:Y:S02]  /*6710*/  @P3 PRMT R154, R154, 0x5410, R9 ;  /* 0x000054109a9a3816 */ /* 0x000fe40000000009 */
[----:B------:R-:W-:Y:S02]  /*6720*/  @P3 F2FP.F16.F32.PACK_AB R7, RZ, R151 ;  /* 0x00000097ff07323e */ /* 0x000fe400000000ff */
[----:B------:R-:W-:Y:S02]  /*6730*/  MOV R151, R157 ;  /* 0x0000009d00977202 */ /* 0x000fe40000000f00 */
[----:B------:R-:W-:Y:S01]  /*6740*/  @P3 PRMT R155, R7, 0x7610, R155 ;  /* 0x00007610079b3816 */ /* 0x000fe2000000009b */
[----:B------:R-:W-:Y:S06]  /*6750*/  @!P3 BRA `(.L_x_9481) ;  /* 0x0000000c00d8b947 */ /* 0x000fec0003800000 */
[----:B------:R-:W-:-:S05]  /*6760*/  FMUL.FTZ R6, R157, UR15 ;  /* 0x0000000f9d067c20 */ /* 0x000fca0008410000 */
[----:B------:R-:W-:-:S04]  /*6770*/  F2FP.F16.F32.PACK_AB R6, RZ, R6 ;  /* 0x00000006ff06723e */ /* 0x000fc800000000ff */
[----:B------:R-:W-:Y:S01]  /*6780*/  PRMT R155, R155, 0x5410, R6 ;  /* 0x000054109b9b7816 */ /* 0x000fe20000000006 */
[----:B------:R-:W-:Y:S06]  /*6790*/  BRA `(.L_x_9481) ;  /* 0x0000000c00c87947 */ /* 0x000fec0003800000 */
.L_x_9480:
        /* <DEDUP_REMOVED lines=28> */
[----:B------:R-:W-:Y:S01]  /*6960*/  @P3 F2FP.F16.F32.PACK_AB R6, RZ, R6 ;  /* 0x00000006ff06323e */ /* 0x000fe200000000ff */
[----:B------:R-:W0:Y:S01]  /*6970*/  @P3 LDC R167, c[0x0][0x40c] ;  /* 0x00010300ffa73b82 */ /* 0x000e220000000800 */
[----:B-1----:R-:W-:Y:S01]  /*6980*/  @P3 FMUL.FTZ R8, R8, R165 ;  /* 0x000000a508083220 */ /* 0x002fe20000410000 */
[----:B------:R-:W-:Y:S01]  /*6990*/  @P1 FFMA.FTZ R165, R201, R158, R163 ;  /* 0x0000009ec9a51223 */ /* 0x000fe200000100a3 */
[C---:B------:R-:W-:Y:S01]  /*69a0*/  @P1 FFMA.FTZ R9, R7.reuse, R157, R38 ;  /* 0x0000009d07091223 */ /* 0x040fe20000010026 */
[----:B------:R-:W-:Y:S02]  /*69b0*/  MOV R157, R32 ;  /* 0x00000020009d7202 */ /* 0x000fe40000000f00 */
[----:B------:R-:W-:Y:S01]  /*69c0*/  @P1 FADD.FTZ R165, R202, -R165 ;  /* 0x800000a5caa51221 */ /* 0x000fe20000010000 */
[----:B------:R-:W-:Y:S01]  /*69d0*/  @P3 F2FP.F16.F32.PACK_AB R8, RZ, R8 ;  /* 0x00000008ff08323e */ /* 0x000fe200000000ff */
[----:B------:R-:W1:Y:S01]  /*69e0*/  @P3 LDC R209, c[0x0][0x40c] ;  /* 0x00010300ffd13b82 */ /* 0x000e620000000800 */
[----:B------:R-:W-:Y:S01]  /*69f0*/  @P3 PRMT R152, R6, 0x7610, R152 ;  /* 0x0000761006983816 */ /* 0x000fe20000000098 */
[----:B------:R-:W-:Y:S01]  /*6a00*/  @P1 FFMA.FTZ R157, R7, R165, R32 ;  /* 0x000000a5079d1223 */ /* 0x000fe20000010020 */
[----:B--2---:R-:W-:-:S02]  /*6a10*/  @P3 FMUL.FTZ R6, R9, R164 ;  /* 0x000000a409063220 */ /* 0x004fc40000410000 */
[----:B------:R-:W-:-:S03]  /*6a20*/  @P3 PRMT R152, R152, 0x5410, R8 ;  /* 0x0000541098983816 */ /* 0x000fc60000000008 */
        /* <DEDUP_REMOVED lines=24> */
.L_x_9479:
        /* <DEDUP_REMOVED lines=46> */
.L_x_9483:
        /* <DEDUP_REMOVED lines=9> */
.L_x_9484:
        /* <DEDUP_REMOVED lines=9> */
.L_x_9485:
        /* <DEDUP_REMOVED lines=9> */
.L_x_9486:
        /* <DEDUP_REMOVED lines=9> */
.L_x_9487:
        /* <DEDUP_REMOVED lines=9> */
.L_x_9488:
        /* <DEDUP_REMOVED lines=9> */
.L_x_9489:
[----:B------:R-:W-:Y:S05]  /*71f0*/  @!P3 BRA `(.L_x_9481) ;  /* 0x000000040030b947 */ /* 0x000fea0003800000 */
[----:B------:R-:W-:-:S05]  /*7200*/  FMUL.FTZ R6, R151, UR15 ;  /* 0x0000000f97067c20 */ /* 0x000fca0008410000 */
[----:B------:R-:W-:-:S04]  /*7210*/  F2FP.F16.F32.PACK_AB R6, RZ, R6 ;  /* 0x00000006ff06723e */ /* 0x000fc800000000ff */
[----:B------:R-:W-:Y:S01]  /*7220*/  PRMT R155, R155, 0x5410, R6 ;  /* 0x000054109b9b7816 */ /* 0x000fe20000000006 */
[----:B------:R-:W-:Y:S06]  /*7230*/  BRA `(.L_x_9481) ;  /* 0x0000000400207947 */ /* 0x000fec0003800000 */
.L_x_9482:
        /* <DEDUP_REMOVED lines=16> */
.L_x_9490:
        /* <DEDUP_REMOVED lines=9> */
.L_x_9491:
        /* <DEDUP_REMOVED lines=9> */
.L_x_9492:
        /* <DEDUP_REMOVED lines=9> */
.L_x_9493:
        /* <DEDUP_REMOVED lines=9> */
.L_x_9494:
        /* <DEDUP_REMOVED lines=9> */
.L_x_9495:
        /* <DEDUP_REMOVED lines=9> */
.L_x_9496:
[----:B------:R-:W-:-:S04]  /*76a0*/  @P3 F2FP.F16.F32.PACK_AB R8, RZ, R8 ;  /* 0x00000008ff08323e */ /* 0x000fc800000000ff */
[----:B------:R-:W-:-:S07]  /*76b0*/  @P3 PRMT R155, R155, 0x5410, R8 ;  /* 0x000054109b9b3816 */ /* 0x000fce0000000008 */
.L_x_9481:
[----:B------:R-:W0:Y:S08]  /*76c0*/  @P0 LDC.64 R8, c[0x0][0x478] ;  /* 0x00011e00ff080b82 */ /* 0x000e300000000a00 */
[----:B------:R-:W1:Y:S01]  /*76d0*/  @P3 LDC.64 R6, c[0x0][0x468] ;  /* 0x00011a00ff063b82 */ /* 0x000e620000000a00 */
[----:B0-----:R-:W-:-:S05]  /*76e0*/  @P0 IMAD.WIDE.U32 R8, R161, 0x20, R8 ;  /* 0x00000020a1080825 */ /* 0x001fca00078e0008 */
[----:B------:R4:W-:Y:S01]  /*76f0*/  @P0 STG.E.128 desc[UR10][R8.64], R140 ;  /* 0x0000008c08000986 */ /* 0x0009e2000c101d0a */
[----:B-1----:R-:W-:-:S03]  /*7700*/  @P3 IMAD.WIDE.U32 R6, R159, 0x10, R6 ;  /* 0x000000109f063825 */ /* 0x002fc600078e0006 */
[----:B------:R4:W-:Y:S04]  /*7710*/  @P0 STG.E.128 desc[UR10][R8.64+0x10], R148 ;  /* 0x0000109408000986 */ /* 0x0009e8000c101d0a */
[----:B------:R4:W-:Y:S02]  /*7720*/  @P3 STG.E.128 desc[UR10][R6.64], R152 ;  /* 0x0000009806003986 */ /* 0x0009e4000c101d0a */
.L_x_9478:
[----:B------:R-:W-:Y:S05]  /*7730*/  BSYNC.RECONVERGENT B0 ;  /* 0x0000000000007941 */ /* 0x000fea0003800200 */
.L_x_9477:
[----:B----4-:R-:W1:Y:S01]  /*7740*/  LDC.64 R6, c[0x0][0x380] ;  /* 0x0000e000ff067b82 */ /* 0x010e620000000a00 */
[----:B------:R-:W-:Y:S01]  /*7750*/  UPLOP3.LUT UP1, UPT, UPT, UPT, UP1, 0x40, 0x4 ;  /* 0x000000000004789c */ /* 0x000fe20003f2e810 */
[----:B-1----:R-:W-:-:S04]  /*7760*/  IADD3 R5, PT, PT, R5, R6, RZ ;  /* 0x0000000605057210 */ /* 0x002fc80007ffe0ff */
[----:B------:R-:W-:-:S13]  /*7770*/  ISETP.GE.AND P0, PT, R5, R7, PT ;  /* 0x000000070500720c */ /* 0x000fda0003f06270 */
[----:B------:R-:W-:Y:S05]  /*7780*/  @!P0 BRA `(.L_x_9497) ;  /* 0xffffff8c00bc8947 */ /* 0x000fea000383ffff */
.L_x_9405:
[----:B------:R-:W1:Y:S08]  /*7790*/  S2UR UR4, SR_CTAID.X ;  /* 0x00000000000479c3 */ /* 0x000e700000002500 */
[----:B------:R-:W4:Y:S08]  /*77a0*/  LDC.64 R4, c[0x0][0x440] ;  /* 0x00011000ff047b82 */ /* 0x000f300000000a00 */
[----:B------:R-:W4:Y:S08]  /*77b0*/  LDC.64 R6, c[0x0][0x448] ;  /* 0x00011200ff067b82 */ /* 0x000f300000000a00 */
[----:B0-23--:R-:W0:Y:S01]  /*77c0*/  LDC.64 R8, c[0x0][0x440] ;  /* 0x00011000ff087b82 */ /* 0x00de220000000a00 */
[----:B-1----:R-:W-:-:S05]  /*77d0*/  IMAD R3, R2, UR4, RZ ;  /* 0x0000000402037c24 */ /* 0x002fca000f8e02ff */
[----:B------:R-:W-:Y:S02]  /*77e0*/  LEA.HI R17, R3, R0, RZ, 0x1d ;  /* 0x0000000003117211 */ /* 0x000fe400078fe8ff */
[----:B------:R-:W1:Y:S03]  /*77f0*/  LDC.64 R10, c[0x0][0x448] ;  /* 0x00011200ff0a7b82 */ /* 0x000e660000000a00 */
[----:B----4-:R-:W-:-:S05]  /*7800*/  @P2 IMAD.WIDE.U32 R2, R17, 0x20, R4 ;  /* 0x0000002011022825 */ /* 0x010fca00078e0004 */
[----:B------:R-:W2:Y:S01]  /*7810*/  LDC.64 R12, c[0x0][0x440] ;  /* 0x00011000ff0c7b82 */ /* 0x000ea20000000a00 */
[C---:B------:R-:W-:Y:S01]  /*7820*/  @P2 IMAD.WIDE.U32 R4, R17.reuse, 0x20, R6 ;  /* 0x0000002011042825 */ /* 0x040fe200078e0006 */
[----:B------:R-:W-:Y:S01]  /*7830*/  @P2 IADD3 R17, PT, PT, R17, 0x80, RZ ;  /* 0x0000008011112810 */ /* 0x000fe20007ffe0ff */
[----:B------:R3:W-:Y:S04]  /*7840*/  @P2 STG.E.128 desc[UR10][R2.64], R80 ;  /* 0x0000005002002986 */ /* 0x0007e8000c101d0a */
[----:B------:R3:W-:Y:S01]  /*7850*/  @P2 STG.E.128 desc[UR10][R2.64+0x10], R84 ;  /* 0x0000105402002986 */ /* 0x0007e2000c101d0a */
[----:B------:R-:W4:Y:S01]  /*7860*/  LDC.64 R14, c[0x0][0x448] ;  /* 0x00011200ff0e7b82 */ /* 0x000f220000000a00 */
[C---:B0-----:R-:W-:Y:S02]  /*7870*/  @P4 IMAD.WIDE.U32 R8, R17.reuse, 0x20, R8 ;  /* 0x0000002011084825 */ /* 0x041fe400078e0008 */
[----:B------:R3:W-:Y:S04]  /*7880*/  @P2 STG.E.128 desc[UR10][R4.64], R56 ;  /* 0x0000003804002986 */ /* 0x0007e8000c101d0a */
[----:B------:R3:W-:Y:S01]  /*7890*/  @P2 STG.E.128 desc[UR10][R4.64+0x10], R60 ;  /* 0x0000103c04002986 */ /* 0x0007e2000c101d0a */
[C---:B-1----:R-:W-:Y:S01]  /*78a0*/  @P4 IMAD.WIDE.U32 R10, R17.reuse, 0x20, R10 ;  /* 0x00000020110a4825 */ /* 0x042fe200078e000a */
[----:B------:R-:W-:-:S02]  /*78b0*/  @P4 IADD3 R17, PT, PT, R17, 0x80, RZ ;  /* 0x0000008011114810 */ /* 0x000fc40007ffe0ff */
[----:B------:R3:W-:Y:S04]  /*78c0*/  @P4 STG.E.128 desc[UR10][R8.64], R88 ;  /* 0x0000005808004986 */ /* 0x0007e8000c101d0a */
[----:B------:R3:W-:Y:S01]  /*78d0*/  @P4 STG.E.128 desc[UR10][R8.64+0x10], R92 ;  /* 0x0000105c08004986 */ /* 0x0007e2000c101d0a */
[----:B--2---:R-:W-:-:S03]  /*78e0*/  @P5 IMAD.WIDE.U32 R12, R17, 0x20, R12 ;  /* 0x00000020110c5825 */ /* 0x004fc600078e000c */
        /* <DEDUP_REMOVED lines=8> */
[----:B---3--:R-:W0:Y:S01]  /*7970*/  LDC.64 R2, c[0x0][0x440] ;  /* 0x00011000ff027b82 */ /* 0x008e220000000a00 */
        /* <DEDUP_REMOVED lines=9> */
.L_x_9498:
        /* <DEDUP_REMOVED lines=15> */
.L_x_15700:


//--------------------- .text._ZN10layer_norm13ln_bwd_kernelINS_13Kernel_traitsI6__halfS2_fS2_fjLj4096ELj1ELj1ELj4ELj16ENS_18Kernel_traits_baseILj4096ES2_S2_fS2_fjLj128EEEEELb0ELb0ELb1ELb1EEEvNS_9BwdParamsE --------------------------
	.section	.text._ZN10layer_norm13ln_bwd_kernelINS_13Kernel_traitsI6__halfS2_fS2_fjLj4096ELj1ELj1ELj4ELj16ENS_18Kernel_traits_baseILj4096ES2_S2_fS2_fjLj128EEEEELb0ELb0ELb1ELb1EEEvNS_9BwdParamsE,"ax",@progbits
	.align	128
        .global         _ZN10layer_norm13ln_bwd_kernelINS_13Kernel_traitsI6__halfS2_fS2_fjLj4096ELj1ELj1ELj4ELj16ENS_18Kernel_traits_baseILj4096ES2_S2_fS2_fjLj128EEEEELb0ELb0ELb1ELb1EEEvNS_9BwdParamsE
        .type           _ZN10layer_norm13ln_bwd_kernelINS_13Kernel_traitsI6__halfS2_fS2_fjLj4096ELj1ELj1ELj4ELj16ENS_18Kernel_traits_baseILj4096ES2_S2_fS2_fjLj128EEEEELb0ELb0ELb1ELb1EEEvNS_9BwdParamsE,@function
        .size           _ZN10layer_norm13ln_bwd_kernelINS_13Kernel_traitsI6__halfS2_fS2_fjLj4096ELj1ELj1ELj4ELj16ENS_18Kernel_traits_baseILj4096ES2_S2_fS2_fjLj128EEEEELb0ELb0ELb1ELb1EEEvNS_9BwdParamsE,(.L_x_15701 - _ZN10layer_norm13ln_bwd_kernelINS_13Kernel_traitsI6__halfS2_fS2_fjLj4096ELj1ELj1ELj4ELj16ENS_18Kernel_traits_baseILj4096ES2_S2_fS2_fjLj128EEEEELb0ELb0ELb1ELb1EEEvNS_9BwdParamsE)
        .other          _ZN10layer_norm13ln_bwd_kernelINS_13Kernel_traitsI6__halfS2_fS2_fjLj4096ELj1ELj1ELj4ELj16ENS_18Kernel_traits_baseILj4096ES2_S2_fS2_fjLj128EEEEELb0ELb0ELb1ELb1EEEvNS_9BwdParamsE,@"STO_CUDA_ENTRY STV_DEFAULT"
_ZN10layer_norm13ln_bwd_kernelINS_13Kernel_traitsI6__halfS2_fS2_fjLj4096ELj1ELj1ELj4ELj16ENS_18Kernel_traits_baseILj4096ES2_S2_fS2_fjLj128EEEEELb0ELb0ELb1ELb1EEEvNS_9BwdParamsE:
.text._ZN10layer_norm13ln_bwd_kernelINS_13Kernel_traitsI6__halfS2_fS2_fjLj4096ELj1ELj1ELj4ELj16ENS_18Kernel_traits_baseILj4096ES2_S2_fS2_fjLj128EEEEELb0ELb0ELb1ELb1EEEvNS_9BwdParamsE:
        /* <DEDUP_REMOVED lines=54> */
.L_x_9576:
        /* <DEDUP_REMOVED lines=20> */
[----:B------:R-:W-:Y:S02]  /*04a0*/  SHF.R.S32.HI R130, RZ, 0x1f, R127 ;  /* 0x0000001fff827819 */ /* 0x000fe4000001147f */
[----:B------:R-:W-:Y:S02]  /*04b0*/  LEA.HI R126, R126, R3, RZ, 0x3 ;  /* 0x000000037e7e7211 */ /* 0x000fe400078f18ff */
[----:B------:R-:W-:Y:S01]  /*04c0*/  LEA.HI R130, R130, R127, RZ, 0x3 ;  /* 0x0000007f82827211 */ /* 0x000fe200078f18ff */
[----:B------:R-:W3:Y:S01]  /*04d0*/  LDC.64 R128, c[0x0][0x428] ;  /* 0x00010a00ff807b82 */ /* 0x000ee20000000a00 */
[----:B-1----:R-:W-:-:S05]  /*04e0*/  IMAD.WIDE R124, R133, 0x4, R124 ;  /* 0x00000004857c7825 */ /* 0x002fca00078e027c */
[----:B------:R1:W4:Y:S01]  /*04f0*/  LDG.E R3, desc[UR12][R124.64] ;  /* 0x0000000c7c037981 */ /* 0x000322000c1e1900 */
[-C--:B0-----:R-:W-:Y:S02]  /*0500*/  LEA.HI.SX32 R195, R126, R131.reuse, 0x1d ;  /* 0x000000837ec37211 */ /* 0x081fe400078feaff */
[----:B------:R-:W-:Y:S02]  /*0510*/  LEA.HI.SX32 R131, R130, R131, 0x1d ;  /* 0x0000008382837211 */ /* 0x000fe400078feaff */
[C---:B------:R-:W-:Y:S02]  /*0520*/  IADD3 R193, PT, PT, R195.reuse, 0x100, RZ ;  /* 0x00000100c3c17810 */ /* 0x040fe40007ffe0ff */
[C---:B------:R-:W-:Y:S01]  /*0530*/  IADD3 R191, PT, PT, R195.reuse, 0x80, RZ ;  /* 0x00000080c3bf7810 */ /* 0x040fe20007ffe0ff */
[----:B--2---:R-:W-:Y:S01]  /*0540*/  IMAD.WIDE.U32 R126, R195, 0x20, R184 ;  /* 0x00000020c37e7825 */ /* 0x004fe200078e00b8 */
[----:B------:R-:W-:-:S03]  /*0550*/  IADD3 R161, PT, PT, R131, 0x80, RZ ;  /* 0x0000008083a17810 */ /* 0x000fc60007ffe0ff */
[C---:B---3--:R-:W-:Y:S01]  /*0560*/  IMAD.WIDE.U32 R168, R131.reuse, 0x10, R128 ;  /* 0x0000001083a87825 */ /* 0x048fe200078e0080 */
[----:B------:R-:W-:Y:S01]  /*0570*/  IADD3 R149, PT, PT, R131, 0x100, RZ ;  /* 0x0000010083957810 */ /* 0x000fe20007ffe0ff */
[----:B------:R-:W2:Y:S02]  /*0580*/  LDG.E.128 R176, desc[UR12][R126.64] ;  /* 0x0000000c7eb07981 */ /* 0x000ea4000c1e1d00 */
[--C-:B------:R-:W-:Y:S01]  /*0590*/  IMAD.WIDE.U32 R182, R193, 0x20, R184.reuse ;  /* 0x00000020c1b67825 */ /* 0x100fe200078e00b8 */
[----:B------:R-:W-:Y:S01]  /*05a0*/  IADD3 R197, PT, PT, R195, 0x180, RZ ;  /* 0x00000180c3c57810 */ /* 0x000fe20007ffe0ff */
[----:B------:R-:W3:Y:S02]  /*05b0*/  LDG.E.128 R168, desc[UR12][R168.64] ;  /* 0x0000000ca8a87981 */ /* 0x000ee4000c1e1d00 */
[----:B------:R-:W-:Y:S01]  /*05c0*/  IMAD.WIDE.U32 R180, R191, 0x20, R184 ;  /* 0x00000020bfb47825 */ /* 0x000fe200078e00b8 */
[----:B-1----:R-:W-:Y:S01]  /*05d0*/  IADD3 R125, PT, PT, R131, 0x180, RZ ;  /* 0x00000180837d7810 */ /* 0x002fe20007ffe0ff */
[----:B------:R-:W3:Y:S02]  /*05e0*/  LDG.E.128 R152, desc[UR12][R182.64] ;  /* 0x0000000cb6987981 */ /* 0x000ee4000c1e1d00 */
[----:B------:R-:W-:-:S02]  /*05f0*/  IMAD.WIDE.U32 R160, R161, 0x10, R128 ;  /* 0x00000010a1a07825 */ /* 0x000fc400078e0080 */
[----:B------:R-:W3:Y:S02]  /*0600*/  LDG.E.128 R156, desc[UR12][R180.64+0x10] ;  /* 0x0000100cb49c7981 */ /* 0x000ee4000c1e1d00 */
[----:B------:R-:W-:Y:S02]  /*0610*/  IMAD.WIDE.U32 R148, R149, 0x10, R128 ;  /* 0x0000001095947825 */ /* 0x000fe400078e0080 */
[----:B------:R-:W3:Y:S02]  /*0620*/  LDG.E.128 R172, desc[UR12][R126.64+0x10] ;  /* 0x0000100c7eac7981 */ /* 0x000ee4000c1e1d00 */
[----:B------:R-:W-:Y:S02]  /*0630*/  IMAD.WIDE.U32 R184, R197, 0x20, R184 ;  /* 0x00000020c5b87825 */ /* 0x000fe400078e00b8 */
[----:B------:R0:W3:Y:S02]  /*0640*/  LDG.E.128 R164, desc[UR12][R180.64] ;  /* 0x0000000cb4a47981 */ /* 0x0000e4000c1e1d00 */
[----:B------:R-:W-:-:S02]  /*0650*/  IMAD.WIDE.U32 R124, R125, 0x10, R128 ;  /* 0x000000107d7c7825 */ /* 0x000fc400078e0080 */
[----:B------:R-:W3:Y:S04]  /*0660*/  LDG.E.128 R160, desc[UR12][R160.64] ;  /* 0x0000000ca0a07981 */ /* 0x000ee8000c1e1d00 */
[----:B------:R-:W3:Y:S04]  /*0670*/  LDG.E.128 R148, desc[UR12][R148.64] ;  /* 0x0000000c94947981 */ /* 0x000ee8000c1e1d00 */
[----:B------:R1:W3:Y:S04]  /*0680*/  LDG.E.128 R144, desc[UR12][R182.64+0x10] ;  /* 0x0000100cb6907981 */ /* 0x0002e8000c1e1d00 */
[----:B------:R-:W3:Y:S04]  /*0690*/  LDG.E.128 R140, desc[UR12][R184.64] ;  /* 0x0000000cb88c7981 */ /* 0x000ee8000c1e1d00 */
[----:B------:R1:W3:Y:S04]  /*06a0*/  LDG.E.128 R128, desc[UR12][R184.64+0x10] ;  /* 0x0000100cb8807981 */ /* 0x0002e8000c1e1d00 */
[----:B------:R-:W3:Y:S01]  /*06b0*/  LDG.E.128 R124, desc[UR12][R124.64] ;  /* 0x0000000c7c7c7981 */ /* 0x000ee2000c1e1d00 */
[----:B------:R-:W-:-:S04]  /*06c0*/  UISETP.NE.U32.AND UP0, UPT, UR6, URZ, UPT ;  /* 0x000000ff0600728c */ /* 0x000fc8000bf05070 */
[----:B------:R-:W-:-:S06]  /*06d0*/  UISETP.NE.AND.EX UP0, UPT, UR7, URZ, UPT, UP0 ;  /* 0x000000ff0700728c */ /* 0x000fcc000bf05300 */
[----:B------:R-:W-:-:S13]  /*06e0*/  PLOP3.LUT P0, PT, PT, PT, UP0, 0x80, 0x8 ;  /* 0x000000000008781c */ /* 0x000fda0003f0f008 */
[----:B0-----:R-:W0:Y:S08]  /*06f0*/  @P0 LDC.64 R180, c[0x0][0x438] ;  /* 0x00010e00ffb40b82 */ /* 0x001e300000000a00 */
[----:B-1----:R-:W1:Y:S08]  /*0700*/  @P0 LDC.64 R182, c[0x0][0x438] ;  /* 0x00010e00ffb60b82 */ /* 0x002e700000000a00 */
[----:B------:R-:W1:Y:S08]  /*0710*/  @P0 LDC.64 R186, c[0x0][0x438] ;  /* 0x00010e00ffba0b82 */ /* 0x000e700000000a00 */
[----:B------:R-:W1:Y:S01]  /*0720*/  @P0 LDC.64 R188, c[0x0][0x438] ;  /* 0x00010e00ffbc0b82 */ /* 0x000e620000000a00 */
[----:B------:R-:W-:Y:S01]  /*0730*/  ISETP.NE.AND P1, PT, RZ, UR11, PT ;  /* 0x0000000bff007c0c */ /* 0x000fe2000bf25270 */
[----:B0-----:R-:W-:-:S05]  /*0740*/  @P0 IMAD.WIDE.U32 R180, R195, 0x20, R180 ;  /* 0x00000020c3b40825 */ /* 0x001fca00078e00b4 */
[----:B------:R-:W5:Y:S01]  /*0750*/  @P0 LDG.E.128 R80, desc[UR12][R180.64] ;  /* 0x0000000cb4500981 */ /* 0x000f62000c1e1d00 */
[----:B-1----:R-:W-:-:S03]  /*0760*/  @P0 IMAD.WIDE.U32 R182, R191, 0x20, R182 ;  /* 0x00000020bfb60825 */ /* 0x002fc600078e00b6 */
[----:B------:R0:W5:Y:S04]  /*0770*/  @P0 LDG.E.128 R84, desc[UR12][R180.64+0x10] ;  /* 0x0000100cb4540981 */ /* 0x000168000c1e1d00 */
[----:B------:R-:W5:Y:S01]  /*0780*/  @P0 LDG.E.128 R88, desc[UR12][R182.64] ;  /* 0x0000000cb6580981 */ /* 0x000f62000c1e1d00 */
[----:B------:R-:W-:-:S03]  /*0790*/  @P0 IMAD.WIDE.U32 R184, R193, 0x20, R186 ;  /* 0x00000020c1b80825 */ /* 0x000fc600078e00ba */
[----:B------:R-:W5:Y:S04]  /*07a0*/  @P0 LDG.E.128 R92, desc[UR12][R182.64+0x10] ;  /* 0x0000100cb65c0981 */ /* 0x000f68000c1e1d00 */
[----:B------:R-:W5:Y:S01]  /*07b0*/  @P0 LDG.E.128 R96, desc[UR12][R184.64] ;  /* 0x0000000cb8600981 */ /* 0x000f62000c1e1d00 */
[----:B------:R-:W-:-:S03]  /*07c0*/  @P0 IMAD.WIDE.U32 R186, R197, 0x20, R188 ;  /* 0x00000020c5ba0825 */ /* 0x000fc600078e00bc */
[----:B------:R1:W5:Y:S04]  /*07d0*/  @P0 LDG.E.128 R112, desc[UR12][R184.64+0x10] ;  /* 0x0000100cb8700981 */ /* 0x000368000c1e1d00 */
[----:B------:R-:W5:Y:S04]  /*07e0*/  @P0 LDG.E.128 R116, desc[UR12][R186.64] ;  /* 0x0000000cba740981 */ /* 0x000f68000c1e1d00 */
[----:B------:R1:W5:Y:S01]  /*07f0*/  @P0 LDG.E.128 R120, desc[UR12][R186.64+0x10] ;  /* 0x0000100cba780981 */ /* 0x000362000c1e1d00 */
[----:B------:R-:W-:Y:S02]  /*0800*/  HADD2.F32 R189, -RZ, R12.H1_H1 ;  /* 0x3000000cffbd7230 */ /* 0x000fe40000004100 */
[----:B------:R-:W-:Y:S01]  /*0810*/  HADD2.F32 R195, -RZ, R14.H1_H1 ;  /* 0x3000000effc37230 */ /* 0x000fe20000004100 */
[----:B----4-:R-:W-:-:S05]  /*0820*/  FSEL R3, R3, RZ, !P1 ;  /* 0x000000ff03037208 */ /* 0x010fca0004800000 */
[C---:B--2---:R-:W-:Y:S01]  /*0830*/  FADD.FTZ R220, -R3.reuse, R177 ;  /* 0x000000b103dc7221 */ /* 0x044fe20000010100 */
[--C-:B---3--:R-:W-:Y:S02]  /*0840*/  HADD2.F32 R177, -RZ, R168.reuse.H0_H0 ;  /* 0x200000a8ffb17230 */ /* 0x108fe40000004100 */
[----:B------:R-:W-:Y:S02]  /*0850*/  HADD2.F32 R168, -RZ, R168.H1_H1 ;  /* 0x300000a8ffa87230 */ /* 0x000fe40000004100 */
[C---:B------:R-:W-:Y:S01]  /*0860*/  FADD.FTZ R194, -R3.reuse, R155 ;  /* 0x0000009b03c27221 */ /* 0x040fe20000010100 */
[----:B------:R-:W-:Y:S02]  /*0870*/  HADD2.F32 R155, -RZ, R4.H1_H1 ;  /* 0x30000004ff9b7230 */ /* 0x000fe40000004100 */
[----:B------:R-:W-:Y:S01]  /*0880*/  FADD.FTZ R214, -R3, R156 ;  /* 0x0000009c03d67221 */ /* 0x000fe20000010100 */
[----:B-----5:R-:W-:Y:S01]  /*0890*/  FMUL.FTZ R156, R135, R220 ;  /* 0x000000dc879c7220 */ /* 0x020fe20000410000 */
[----:B0-----:R-:W-:-:S02]  /*08a0*/  HADD2.F32 R181, -RZ, R169.H0_H0 ;  /* 0x200000a9ffb57230 */ /* 0x001fc40000004100 */
[C---:B------:R-:W-:Y:S01]  /*08b0*/  FADD.FTZ R232, -R3.reuse, R174 ;  /* 0x000000ae03e87221 */ /* 0x040fe20000010100 */
[C---:B------:R-:W-:Y:S01]  /*08c0*/  FADD.FTZ R230, -R3.reuse, R173 ;  /* 0x000000ad03e67221 */ /* 0x040fe20000010100 */
[----:B------:R-:W-:Y:S02]  /*08d0*/  HADD2.F32 R226, -RZ, R169.H1_H1 ;  /* 0x300000a9ffe27230 */ /* 0x000fe40000004100 */
[----:B------:R-:W-:Y:S01]  /*08e0*/  FADD.FTZ R228, -R3, R172 ;  /* 0x000000ac03e47221 */ /* 0x000fe20000010100 */
[-C--:B------:R-:W-:Y:S01]  /*08f0*/  FMUL.FTZ R155, R155, R168.reuse ;  /* 0x000000a89b9b7220 */ /* 0x080fe20000410000 */
[----:B------:R-:W-:Y:S01]  /*0900*/  FFMA.FTZ R17, R156, R168, R17 ;  /* 0x000000a89c117223 */ /* 0x000fe20000010011 */
[----:B------:R-:W-:Y:S01]  /*0910*/  FADD.FTZ R61, R61, R168 ;  /* 0x000000a83d3d7221 */ /* 0x000fe20000010000 */
[C---:B------:R-:W-:Y:S01]  /*0920*/  FADD.FTZ R218, -R3.reuse, R176 ;  /* 0x000000b003da7221 */ /* 0x040fe20000010100 */
[----:B------:R-:W-:Y:S01]  /*0930*/  FADD.FTZ R222, -R3, R178 ;  /* 0x000000b203de7221 */ /* 0x000fe20000010100 */
[----:B-1----:R-:W-:-:S02]  /*0940*/  HADD2.F32 R185, -RZ, R170.H0_H0 ;  /* 0x200000aaffb97230 */ /* 0x002fc40000004100 */
[C---:B------:R-:W-:Y:S01]  /*0950*/  FADD.FTZ R172, -R3.reuse, R165 ;  /* 0x000000a503ac7221 */ /* 0x040fe20000010100 */
[----:B------:R-:W-:Y:S02]  /*0960*/  HADD2.F32 R169, -RZ, R171.H0_H0 ;  /* 0x200000abffa97230 */ /* 0x000fe40000004100 */
[C---:B------:R-:W-:Y:S01]  /*0970*/  FADD.FTZ R178, -R3.reuse, R166 ;  /* 0x000000a603b27221 */ /* 0x040fe20000010100 */
[--C-:B------:R-:W-:Y:S02]  /*0980*/  HADD2.F32 R183, -RZ, R163.reuse.H0_H0 ;  /* 0x200000a3ffb77230 */ /* 0x100fe40000004100 */
[C---:B------:R-:W-:Y:S01]  /*0990*/  FADD.FTZ R190, -R3.reuse, R153 ;  /* 0x0000009903be7221 */ /* 0x040fe20000010100 */
[----:B------:R-:W-:Y:S02]  /*09a0*/  HADD2.F32 R134, -RZ, R163.H1_H1 ;  /* 0x300000a3ff867230 */ /* 0x000fe40000004100 */
[----:B------:R-:W-:Y:S01]  /*09b0*/  FADD.FTZ R200, -R3, R146 ;  /* 0x0000009203c87221 */ /* 0x000fe20000010100 */
[----:B------:R-:W-:-:S02]  /*09c0*/  HADD2.F32 R168, -RZ, R7.H0_H0 ;  /* 0x20000007ffa87230 */ /* 0x000fc40000004100 */
[----:B------:R-:W-:Y:S01]  /*09d0*/  FMUL.FTZ R165, R135, R232 ;  /* 0x000000e887a57220 */ /* 0x000fe20000410000 */
[----:B------:R-:W-:Y:S02]  /*09e0*/  HADD2.F32 R170, -RZ, R170.H1_H1 ;  /* 0x300000aaffaa7230 */ /* 0x000fe40000004100 */
[C---:B------:R-:W-:Y:S01]  /*09f0*/  FADD.FTZ R174, -R3.reuse, R164 ;  /* 0x000000a403ae7221 */ /* 0x040fe20000010100 */
[--C-:B------:R-:W-:Y:S02]  /*0a00*/  HADD2.F32 R187, -RZ, R148.reuse.H0_H0 ;  /* 0x20000094ffbb7230 */ /* 0x100fe40000004100 */
[C---:B------:R-:W-:Y:S01]  /*0a10*/  FADD.FTZ R192, -R3.reuse, R154 ;  /* 0x0000009a03c07221 */ /* 0x040fe20000010100 */
[----:B------:R-:W-:Y:S02]  /*0a20*/  HADD2.F32 R196, -RZ, R148.H1_H1 ;  /* 0x30000094ffc47230 */ /* 0x000fe40000004100 */
[----:B------:R-:W-:Y:S01]  /*0a30*/  FADD.FTZ R206, -R3, R144 ;  /* 0x0000009003ce7221 */ /* 0x000fe20000010100 */
[----:B------:R-:W-:-:S02]  /*0a40*/  HADD2.F32 R163, -RZ, R6.H1_H1 ;  /* 0x30000006ffa37230 */ /* 0x000fc40000004100 */
[----:B------:R-:W-:Y:S01]  /*0a50*/  FADD.FTZ R146, -R3, R140 ;  /* 0x0000008c03927221 */ /* 0x000fe20000010100 */
[--C-:B------:R-:W-:Y:S02]  /*0a60*/  HADD2.F32 R153, -RZ, R150.reuse.H0_H0 ;  /* 0x20000096ff997230 */ /* 0x100fe40000004100 */
[----:B------:R-:W-:Y:S01]  /*0a70*/  FMUL.FTZ R166, R135, R230 ;  /* 0x000000e687a67220 */ /* 0x000fe20000410000 */
        /* <DEDUP_REMOVED lines=18> */
[----:B------:R-:W-:Y:S01]  /*0ba0*/  FMUL.FTZ R3, R135, R218 ;  /* 0x000000da87037220 */ /* 0x000fe20000410000 */
[--C-:B------:R-:W-:Y:S02]  /*0bb0*/  HADD2.F32 R143, -RZ, R124.reuse.H0_H0 ;  /* 0x2000007cff8f7230 */ /* 0x100fe40000004100 */
[-C--:B------:R-:W-:Y:S01]  /*0bc0*/  FMUL.FTZ R168, R168, R169.reuse ;  /* 0x000000a9a8a87220 */ /* 0x080fe20000410000 */
[----:B------:R-:W-:Y:S02]  /*0bd0*/  HADD2.F32 R208, -RZ, R124.H1_H1 ;  /* 0x3000007cffd07230 */ /* 0x000fe40000004100 */
[----:B------:R-:W-:Y:S01]  /*0be0*/  FADD.FTZ R58, R58, R169 ;  /* 0x000000a93a3a7221 */ /* 0x000fe20000010000 */
[--C-:B------:R-:W-:Y:S02]  /*0bf0*/  HADD2.F32 R131, -RZ, R125.reuse.H0_H0 ;  /* 0x2000007dff837230 */ /* 0x100fe40000004100 */
[----:B------:R-:W-:Y:S01]  /*0c00*/  FFMA.FTZ R22, R165, R169, R22 ;  /* 0x000000a9a5167223 */ /* 0x000fe20000010016 */
[----:B------:R-:W-:-:S02]  /*0c10*/  HADD2.F32 R204, -RZ, R125.H1_H1 ;  /* 0x3000007dffcc7230 */ /* 0x000fc40000004100 */
[-C--:B------:R-:W-:Y:S01]  /*0c20*/  FMUL.FTZ R163, R163, R170.reuse ;  /* 0x000000aaa3a37220 */ /* 0x080fe20000410000 */
[----:B------:R-:W-:Y:S02]  /*0c30*/  HADD2.F32 R171, -RZ, R160.H0_H0 ;  /* 0x200000a0ffab7230 */ /* 0x000fe40000004100 */
[----:B------:R-:W-:Y:S01]  /*0c40*/  FADD.FTZ R57, R57, R170 ;  /* 0x000000aa39397221 */ /* 0x000fe20000010000 */
[--C-:B------:R-:W-:Y:S02]  /*0c50*/  HADD2.F32 R125, -RZ, R127.reuse.H0_H0 ;  /* 0x2000007fff7d7230 */ /* 0x100fe40000004100 */
[----:B------:R-:W-:Y:S01]  /*0c60*/  FFMA.FTZ R21, R166, R170, R21 ;  /* 0x000000aaa6157223 */ /* 0x000fe20000010015 */
[----:B------:R-:W-:Y:S02]  /*0c70*/  HADD2.F32 R124, -RZ, R127.H1_H1 ;  /* 0x3000007fff7c7230 */ /* 0x000fe40000004100 */
[----:B------:R-:W-:Y:S01]  /*0c80*/  FMUL.FTZ R169, R135, R174 ;  /* 0x000000ae87a97220 */ /* 0x000fe20000410000 */
[----:B------:R-:W-:-:S02]  /*0c90*/  HADD2.F32 R218, -RZ, R8.H0_H0 ;  /* 0x20000008ffda7230 */ /* 0x000fc40000004100 */
[----:B------:R-:W-:Y:S01]  /*0ca0*/  FMUL.FTZ R170, R135, R234 ;  /* 0x000000ea87aa7220 */ /* 0x000fe20000410000 */
[----:B------:R-:W-:Y:S02]  /*0cb0*/  HADD2.F32 R216, -RZ, R160.H1_H1 ;  /* 0x300000a0ffd87230 */ /* 0x000fe40000004100 */
[----:B------:R-:W-:Y:S02]  /*0cc0*/  HADD2.F32 R167, -RZ, R7.H1_H1 ;  /* 0x30000007ffa77230 */ /* 0x000fe40000004100 */
[----:B------:R-:W-:Y:S02]  /*0cd0*/  HADD2.F32 R127, -RZ, R8.H1_H1 ;  /* 0x30000008ff7f7230 */ /* 0x000fe40000004100 */
[-C--:B------:R-:W-:Y:S01]  /*0ce0*/  FMUL.FTZ R174, R218, R171.reuse ;  /* 0x000000abdaae7220 */ /* 0x080fe20000410000 */
[----:B------:R-:W-:Y:S01]  /*0cf0*/  FFMA.FTZ R24, R169, R171, R24 ;  /* 0x000000aba9187223 */ /* 0x000fe20000010018 */
[----:B------:R-:W-:Y:S01]  /*0d00*/  FADD.FTZ R52, R52, R171 ;  /* 0x000000ab34347221 */ /* 0x000fe20000010000 */
[----:B------:R-:W-:-:S02]  /*0d10*/  HADD2.F32 R175, -RZ, R161.H0_H0 ;  /* 0x200000a1ffaf7230 */ /* 0x000fc40000004100 */
[-C--:B------:R-:W-:Y:S01]  /*0d20*/  FMUL.FTZ R167, R167, R176.reuse ;  /* 0x000000b0a7a77220 */ /* 0x080fe20000410000 */
[----:B------:R-:W-:Y:S01]  /*0d30*/  FADD.FTZ R59, R59, R176 ;  /* 0x000000b03b3b7221 */ /* 0x000fe20000010000 */
[----:B------:R-:W-:Y:S01]  /*0d40*/  FFMA.FTZ R23, R170, R176, R23 ;  /* 0x000000b0aa177223 */ /* 0x000fe20000010017 */
[----:B------:R-:W-:Y:S02]  /*0d50*/  HADD2.F32 R218, -RZ, R9.H0_H0 ;  /* 0x20000009ffda7230 */ /* 0x000fe40000004100 */
[----:B------:R-:W-:Y:S01]  /*0d60*/  FMUL.FTZ R171, R127, R216 ;  /* 0x000000d87fab7220 */ /* 0x000fe20000410000 */
[----:B------:R-:W-:Y:S02]  /*0d70*/  HADD2.F32 R180, -RZ, R161.H1_H1 ;  /* 0x300000a1ffb47230 */ /* 0x000fe40000004100 */
[C---:B------:R-:W-:Y:S01]  /*0d80*/  FMUL.FTZ R173, R135.reuse, R178 ;  /* 0x000000b287ad7220 */ /* 0x040fe20000410000 */
[----:B------:R-:W-:Y:S02]  /*0d90*/  HADD2.F32 R127, -RZ, R9.H1_H1 ;  /* 0x30000009ff7f7230 */ /* 0x000fe40000004100 */
[----:B------:R-:W-:Y:S01]  /*0da0*/  FMUL.FTZ R176, R135, R182 ;  /* 0x000000b687b07220 */ /* 0x000fe20000410000 */
[----:B------:R-:W-:-:S02]  /*0db0*/  HADD2.F32 R179, -RZ, R162.H0_H0 ;  /* 0x200000a2ffb37230 */ /* 0x000fc40000004100 */
[----:B------:R-:W-:Y:S02]  /*0dc0*/  HADD2.F32 R158, -RZ, R4.H0_H0 ;  /* 0x20000004ff9e7230 */ /* 0x000fe40000004100 */
[----:B------:R-:W-:Y:S02]  /*0dd0*/  HADD2.F32 R182, -RZ, R10.H0_H0 ;  /* 0x2000000affb67230 */ /* 0x000fe40000004100 */
[----:B------:R-:W-:Y:S02]  /*0de0*/  HADD2.F32 R184, -RZ, R162.H1_H1 ;  /* 0x300000a2ffb87230 */ /* 0x000fe40000004100 */
[----:B------:R-:W-:Y:S01]  /*0df0*/  FMUL.FTZ R157, R135, R222 ;  /* 0x000000de879d7220 */ /* 0x000fe20000410000 */
[----:B------:R-:W-:Y:S02]  /*0e00*/  HADD2.F32 R162, -RZ, R5.H0_H0 ;  /* 0x20000005ffa27230 */ /* 0x000fe40000004100 */
[-C--:B------:R-:W-:Y:S01]  /*0e10*/  FMUL.FTZ R178, R218, R175.reuse ;  /* 0x000000afdab27220 */ /* 0x080fe20000410000 */
[----:B------:R-:W-:Y:S01]  /*0e20*/  FFMA.FTZ R26, R173, R175, R26 ;  /* 0x000000afad1a7223 */ /* 0x000fe2000001001a */
[----:B------:R-:W-:Y:S01]  /*0e30*/  FADD.FTZ R54, R54, R175 ;  /* 0x000000af36367221 */ /* 0x000fe20000010000 */
[-C--:B------:R-:W-:Y:S01]  /*0e40*/  FMUL.FTZ R175, R127, R180.reuse ;  /* 0x000000b47faf7220 */ /* 0x080fe20000410000 */
[----:B------:R-:W-:Y:S01]  /*0e50*/  FFMA.FTZ R27, R176, R180, R27 ;  /* 0x000000b4b01b7223 */ /* 0x000fe2000001001b */
[----:B------:R-:W-:Y:S01]  /*0e60*/  FADD.FTZ R55, R55, R180 ;  /* 0x000000b437377221 */ /* 0x000fe20000010000 */
[-C--:B------:R-:W-:Y:S01]  /*0e70*/  FMUL.FTZ R158, R158, R177.reuse ;  /* 0x000000b19e9e7220 */ /* 0x080fe20000410000 */
[----:B------:R-:W-:Y:S01]  /*0e80*/  FFMA.FTZ R16, R3, R177, R16 ;  /* 0x000000b103107223 */ /* 0x000fe20000010010 */
[----:B------:R-:W-:Y:S01]  /*0e90*/  FADD.FTZ R60, R60, R177 ;  /* 0x000000b13c3c7221 */ /* 0x000fe20000010000 */
[----:B------:R-:W-:-:S02]  /*0ea0*/  HADD2.F32 R164, -RZ, R6.H0_H0 ;  /* 0x20000006ffa47230 */ /* 0x000fc40000004100 */
[----:B------:R-:W-:Y:S01]  /*0eb0*/  FMUL.FTZ R180, R182, R179 ;  /* 0x000000b3b6b47220 */ /* 0x000fe20000410000 */
[C---:B------:R-:W-:Y:S01]  /*0ec0*/  FMUL.FTZ R161, R135.reuse, R228 ;  /* 0x000000e487a17220 */ /* 0x040fe20000410000 */
[C---:B------:R-:W-:Y:S01]  /*0ed0*/  FMUL.FTZ R177, R135.reuse, R214 ;  /* 0x000000d687b17220 */ /* 0x040fe20000410000 */
[----:B------:R-:W-:Y:S02]  /*0ee0*/  HADD2.F32 R127, -RZ, R10.H1_H1 ;  /* 0x3000000aff7f7230 */ /* 0x000fe40000004100 */
[----:B------:R-:W-:Y:S01]  /*0ef0*/  FMUL.FTZ R182, R135, R212 ;  /* 0x000000d487b67220 */ /* 0x000fe20000410000 */
[-C--:B------:R-:W-:Y:S01]  /*0f00*/  FMUL.FTZ R162, R162, R181.reuse ;  /* 0x000000b5a2a27220 */ /* 0x080fe20000410000 */
[----:B------:R-:W-:Y:S01]  /*0f10*/  FFMA.FTZ R18, R157, R181, R18 ;  /* 0x000000b59d127223 */ /* 0x000fe20000010012 */
[----:B------:R-:W-:Y:S01]  /*0f20*/  FADD.FTZ R62, R62, R181 ;  /* 0x000000b53e3e7221 */ /* 0x000fe20000010000 */
[--C-:B------:R-:W-:Y:S02]  /*0f30*/  HADD2.F32 R212, -RZ, R11.reuse.H0_H0 ;  /* 0x2000000bffd47230 */ /* 0x100fe40000004100 */
[----:B------:R-:W-:Y:S01]  /*0f40*/  FMUL.FTZ R181, R135, R210 ;  /* 0x000000d287b57220 */ /* 0x000fe20000410000 */
[-C--:B------:R-:W-:Y:S01]  /*0f50*/  FMUL.FTZ R164, R164, R185.reuse ;  /* 0x000000b9a4a47220 */ /* 0x080fe20000410000 */
[----:B------:R-:W-:Y:S01]  /*0f60*/  FADD.FTZ R56, R56, R185 ;  /* 0x000000b938387221 */ /* 0x000fe20000010000 */
[----:B------:R-:W-:Y:S01]  /*0f70*/  FFMA.FTZ R20, R161, R185, R20 ;  /* 0x000000b9a1147223 */ /* 0x000fe20000010014 */
[----:B------:R-:W-:Y:S01]  /*0f80*/  FADD.FTZ R48, R48, R179 ;  /* 0x000000b330307221 */ /* 0x000fe20000010000 */
[----:B------:R-:W-:Y:S01]  /*0f90*/  FFMA.FTZ R28, R177, R179, R28 ;  /* 0x000000b3b11c7223 */ /* 0x000fe2000001001c */
[-C--:B------:R-:W-:Y:S01]  /*0fa0*/  FMUL.FTZ R179, R127, R184.reuse ;  /* 0x000000b87fb37220 */ /* 0x080fe20000410000 */
[----:B------:R-:W-:Y:S01]  /*0fb0*/  FADD.FTZ R49, R49, R184 ;  /* 0x000000b831317221 */ /* 0x000fe20000010000 */
[----:B------:R-:W-:Y:S01]  /*0fc0*/  FFMA.FTZ R29, R182, R184, R29 ;  /* 0x000000b8b61d7223 */ /* 0x000fe2000001001d */
[----:B------:R-:W-:-:S02]  /*0fd0*/  HADD2.F32 R185, -RZ, R11.H1_H1 ;  /* 0x3000000bffb97230 */ /* 0x000fc40000004100 */
[-C--:B------:R-:W-:Y:S01]  /*0fe0*/  FMUL.FTZ R184, R212, R183.reuse ;  /* 0x000000b7d4b87220 */ /* 0x080fe20000410000 */
[----:B------:R-:W-:Y:S01]  /*0ff0*/  FADD.FTZ R50, R50, R183 ;  /* 0x000000b732327221 */ /* 0x000fe20000010000 */
[----:B------:R-:W-:Y:S01]  /*1000*/  FFMA.FTZ R30, R181, R183, R30 ;  /* 0x000000b7b51e7223 */ /* 0x000fe2000001001e */
[----:B------:R-:W-:Y:S02]  /*1010*/  HADD2.F32 R210, -RZ, R12.H0_H0 ;  /* 0x2000000cffd27230 */ /* 0x000fe40000004100 */
[C---:B------:R-:W-:Y:S01]  /*1020*/  FMUL.FTZ R186, R135.reuse, R186 ;  /* 0x000000ba87ba7220 */ /* 0x040fe20000410000 */
[C---:B------:R-:W-:Y:S01]  /*1030*/  FMUL.FTZ R183, R135.reuse, R188 ;  /* 0x000000bc87b77220 */ /* 0x040fe20000410000 */
[----:B------:R-:W-:Y:S01]  /*1040*/  FMUL.FTZ R190, R135, R190 ;  /* 0x000000be87be7220 */ /* 0x000fe20000410000 */
[-C--:B------:R-:W-:Y:S01]  /*1050*/  FMUL.FTZ R185, R185, R134.reuse ;  /* 0x00000086b9b97220 */ /* 0x080fe20000410000 */
[----:B------:R-:W-:Y:S01]  /*1060*/  FADD.FTZ R51, R51, R134 ;  /* 0x0000008633337221 */ /* 0x000fe20000010000 */
[----:B------:R-:W-:Y:S01]  /*1070*/  FFMA.FTZ R31, R186, R134, R31 ;  /* 0x00000086ba1f7223 */ /* 0x000fe2000001001f */
[----:B------:R-:W-:-:S02]  /*1080*/  HADD2.F32 R191, -RZ, R149.H0_H0 ;  /* 0x20000095ffbf7230 */ /* 0x000fc40000004100 */
[-C--:B------:R-:W-:Y:S01]  /*1090*/  FMUL.FTZ R188, R210, R187.reuse ;  /* 0x000000bbd2bc7220 */ /* 0x080fe20000410000 */
[----:B------:R-:W-:Y:S01]  /*10a0*/  FFMA.FTZ R76, R183, R187, R76 ;  /* 0x000000bbb74c7223 */ /* 0x000fe2000001004c */
[----:B------:R-:W-:Y:S01]  /*10b0*/  FADD.FTZ R44, R44, R187 ;  /* 0x000000bb2c2c7221 */ /* 0x000fe20000010000 */
[----:B------:R-:W-:Y:S02]  /*10c0*/  HADD2.F32 R134, -RZ, R13.H0_H0 ;  /* 0x2000000dff867230 */ /* 0x000fe40000004100 */
[----:B------:R-:W-:Y:S01]  /*10d0*/  FMUL.FTZ R187, R135, R192 ;  /* 0x000000c087bb7220 */ /* 0x000fe20000410000 */
[----:B------:R-:W-:Y:S02]  /*10e0*/  HADD2.F32 R152, -RZ, R149.H1_H1 ;  /* 0x30000095ff987230 */ /* 0x000fe40000004100 */
[-C--:B------:R-:W-:Y:S01]  /*10f0*/  FMUL.FTZ R189, R189, R196.reuse ;  /* 0x000000c4bdbd7220 */ /* 0x080fe20000410000 */
[----:B------:R-:W-:Y:S02]  /*1100*/  HADD2.F32 R141, -RZ, R13.H1_H1 ;  /* 0x3000000dff8d7230 */ /* 0x000fe40000004100 */
[----:B------:R-:W-:Y:S01]  /*1110*/  FFMA.FTZ R77, R190, R196, R77 ;  /* 0x000000c4be4d7223 */ /* 0x000fe2000001004d */
[----:B------:R-:W-:Y:S01]  /*1120*/  FADD.FTZ R45, R45, R196 ;  /* 0x000000c42d2d7221 */ /* 0x000fe20000010000 */
[----:B------:R-:W-:Y:S01]  /*1130*/  FFMA.FTZ R127, R3, R158, RZ ;  /* 0x0000009e037f7223 */ /* 0x000fe200000100ff */
[----:B------:R-:W-:Y:S01]  /*1140*/  FADD.FTZ R196, RZ, R158 ;  /* 0x0000009effc47221 */ /* 0x000fe20000010000 */
[----:B------:R-:W-:-:S02]  /*1150*/  HADD2.F32 R159, -RZ, R5.H1_H1 ;  /* 0x30000005ff9f7230 */ /* 0x000fc40000004100 */
[-C--:B------:R-:W-:Y:S01]  /*1160*/  FMUL.FTZ R192, R134, R191.reuse ;  /* 0x000000bf86c07220 */ /* 0x080fe20000410000 */
[----:B------:R-:W-:Y:S01]  /*1170*/  FFMA.FTZ R78, R187, R191, R78 ;  /* 0x000000bfbb4e7223 */ /* 0x000fe2000001004e */
[----:B------:R-:W-:Y:S01]  /*1180*/  FADD.FTZ R46, R46, R191 ;  /* 0x000000bf2e2e7221 */ /* 0x000fe20000010000 */
[----:B------:R-:W-:Y:S01]  /*1190*/  FMUL.FTZ R194, R135, R194 ;  /* 0x000000c287c27220 */ /* 0x000fe20000410000 */
        /* <DEDUP_REMOVED lines=21> */
[----:B------:R-:W-:-:S02]  /*12f0*/  HADD2.F32 R149, -RZ, R151.H0_H0 ;  /* 0x20000097ff957230 */ /* 0x000fc40000004100 */
[----:B------:R-:W-:Y:S01]  /*1300*/  FFMA.FTZ R134, R170, R167, R127 ;  /* 0x000000a7aa867223 */ /* 0x000fe2000001007f */
[----:B------:R-:W-:Y:S02]  /*1310*/  HADD2.F32 R148, -RZ, R15.H0_H0 ;  /* 0x2000000fff947230 */ /* 0x000fe40000004100 */
[----:B------:R-:W-:Y:S01]  /*1320*/  FADD.FTZ R141, R167, R152 ;  /* 0x00000098a78d7221 */ /* 0x000fe20000010000 */
[C---:B------:R-:W-:Y:S01]  /*1330*/  FMUL.FTZ R197, R135.reuse, R200 ;  /* 0x000000c887c57220 */ /* 0x040fe20000410000 */
[----:B------:R-:W-:Y:S01]  /*1340*/  FMUL.FTZ R172, R135, R172 ;  /* 0x000000ac87ac7220 */ /* 0x000fe20000410000 */
[----:B------:R-:W-:Y:S02]  /*1350*/  HADD2.F32 R196, -RZ, R14.H0_H0 ;  /* 0x2000000effc47230 */ /* 0x000fe40000004100 */
[----:B------:R-:W-:Y:S01]  /*1360*/  FMUL.FTZ R200, R148, R149 ;  /* 0x0000009594c87220 */ /* 0x000fe20000410000 */
[----:B------:R-:W-:Y:S01]  /*1370*/  FFMA.FTZ R127, R169, R174, R134 ;  /* 0x000000aea97f7223 */ /* 0x000fe20000010086 */
[----:B------:R-:W-:Y:S01]  /*1380*/  FMUL.FTZ R193, R135, R206 ;  /* 0x000000ce87c17220 */ /* 0x000fe20000410000 */
[----:B------:R-:W-:Y:S01]  /*1390*/  FADD.FTZ R148, R174, R141 ;  /* 0x0000008dae947221 */ /* 0x000fe20000010000 */
[----:B------:R-:W-:Y:S01]  /*13a0*/  FMUL.FTZ R196, R196, R153 ;  /* 0x00000099c4c47220 */ /* 0x000fe20000410000 */
[----:B------:R-:W-:Y:S01]  /*13b0*/  FFMA.FTZ R134, R172, R171, R127 ;  /* 0x000000abac867223 */ /* 0x000fe2000001007f */
[----:B------:R-:W-:Y:S01]  /*13c0*/  FADD.FTZ R40, R40, R153 ;  /* 0x0000009928287221 */ /* 0x000fe20000010000 */
[----:B------:R-:W-:Y:S01]  /*13d0*/  FFMA.FTZ R72, R193, R153, R72 ;  /* 0x00000099c1487223 */ /* 0x000fe20000010048 */
[----:B------:R-:W-:Y:S01]  /*13e0*/  FADD.FTZ R141, R171, R148 ;  /* 0x00000094ab8d7221 */ /* 0x000fe20000010000 */
[----:B------:R-:W-:-:S02]  /*13f0*/  HADD2.F32 R132, -RZ, R151.H1_H1 ;  /* 0x30000097ff847230 */ /* 0x000fc40000004100 */
[----:B------:R-:W-:Y:S01]  /*1400*/  FMUL.FTZ R202, R135, R202 ;  /* 0x000000ca87ca7220 */ /* 0x000fe20000410000 */
[----:B------:R-:W-:Y:S02]  /*1410*/  HADD2.F32 R153, -RZ, R15.H1_H1 ;  /* 0x3000000fff997230 */ /* 0x000fe40000004100 */
        /* <DEDUP_REMOVED lines=11> */
[--C-:B------:R-:W-:Y:S02]  /*14d0*/  HADD2.F32 R134, -RZ, R136.reuse.H0_H0 ;  /* 0x20000088ff867230 */ /* 0x100fe40000004100 */
[----:B------:R-:W-:Y:S01]  /*14e0*/  FMUL.FTZ R141, R135, R146 ;  /* 0x00000092878d7220 */ /* 0x000fe20000410000 */
[----:B------:R-:W-:Y:S01]  /*14f0*/  FFMA.FTZ R127, R181, R184, R132 ;  /* 0x000000b8b57f7223 */ /* 0x000fe20000010084 */
[----:B------:R-:W-:Y:S01]  /*1500*/  FADD.FTZ R146, R184, R145 ;  /* 0x00000091b8927221 */ /* 0x000fe20000010000 */
[----:B------:R-:W-:Y:S01]  /*1510*/  FMUL.FTZ R132, R135, R144 ;  /* 0x0000009087847220 */ /* 0x000fe20000410000 */
[-C--:B------:R-:W-:Y:S01]  /*1520*/  FMUL.FTZ R134, R134, R143.reuse ;  /* 0x0000008f86867220 */ /* 0x080fe20000410000 */
[----:B------:R-:W-:Y:S01]  /*1530*/  FFMA.FTZ R68, R141, R143, R68 ;  /* 0x0000008f8d447223 */ /* 0x000fe20000010044 */
[----:B------:R-:W-:Y:S01]  /*1540*/  FADD.FTZ R36, R36, R143 ;  /* 0x0000008f24247221 */ /* 0x000fe20000010000 */
[----:B------:R-:W-:Y:S01]  /*1550*/  FFMA.FTZ R144, R186, R185, R127 ;  /* 0x000000b9ba907223 */ /* 0x000fe2000001007f */
[----:B------:R-:W-:Y:S01]  /*1560*/  FADD.FTZ R143, R185, R146 ;  /* 0x00000092b98f7221 */ /* 0x000fe20000010000 */
[----:B------:R-:W-:-:S02]  /*1570*/  HADD2.F32 R147, -RZ, R136.H1_H1 ;  /* 0x30000088ff937230 */ /* 0x000fc40000004100 */
[----:B------:R-:W-:Y:S01]  /*1580*/  FFMA.FTZ R127, R183, R188, R144 ;  /* 0x000000bcb77f7223 */ /* 0x000fe20000010090 */
[----:B------:R-:W-:Y:S02]  /*1590*/  FADD.FTZ R146, R188, R143 ;  /* 0x0000008fbc927221 */ /* 0x000fe40000010000 */
[----:B------:R-:W-:Y:S01]  /*15a0*/  FMUL.FTZ R145, R147, R208 ;  /* 0x000000d093917220 */ /* 0x000fe20000410000 */
[----:B------:R-:W-:Y:S01]  /*15b0*/  FFMA.FTZ R144, R190, R189, R127 ;  /* 0x000000bdbe907223 */ /* 0x000fe2000001007f */
[----:B------:R-:W-:Y:S01]  /*15c0*/  FADD.FTZ R147, R189, R146 ;  /* 0x00000092bd937221 */ /* 0x000fe20000010000 */
[----:B------:R-:W-:Y:S02]  /*15d0*/  HADD2.F32 R148, -RZ, R137.H0_H0 ;  /* 0x20000089ff947230 */ /* 0x000fe40000004100 */
[----:B------:R-:W-:Y:S01]  /*15e0*/  FMUL.FTZ R143, R135, R142 ;  /* 0x0000008e878f7220 */ /* 0x000fe20000410000 */
[----:B------:R-:W-:Y:S01]  /*15f0*/  FFMA.FTZ R127, R187, R192, R144 ;  /* 0x000000c0bb7f7223 */ /* 0x000fe20000010090 */
[----:B------:R-:W-:Y:S01]  /*1600*/  FADD.FTZ R146, R192, R147 ;  /* 0x00000093c0927221 */ /* 0x000fe20000010000 */
[----:B------:R-:W-:Y:S01]  /*1610*/  FADD.FTZ R38, R38, R131 ;  /* 0x0000008326267221 */ /* 0x000fe20000010000 */
[-C--:B------:R-:W-:Y:S01]  /*1620*/  FMUL.FTZ R142, R148, R131.reuse ;  /* 0x00000083948e7220 */ /* 0x080fe20000410000 */
[----:B------:R-:W-:Y:S01]  /*1630*/  FFMA.FTZ R70, R143, R131, R70 ;  /* 0x000000838f467223 */ /* 0x000fe20000010046 */
[----:B------:R-:W-:Y:S01]  /*1640*/  FFMA.FTZ R144, R194, R191, R127 ;  /* 0x000000bfc2907223 */ /* 0x000fe2000001007f */
[----:B------:R-:W-:-:S03]  /*1650*/  FADD.FTZ R131, R191, R146 ;  /* 0x00000092bf837221 */ /* 0x000fc60000010000 */
[----:B------:R-:W-:Y:S01]  /*1660*/  FFMA.FTZ R127, R193, R196, R144 ;  /* 0x000000c4c17f7223 */ /* 0x000fe20000010090 */
[----:B------:R-:W-:-:S03]  /*1670*/  FADD.FTZ R146, R196, R131 ;  /* 0x00000083c4927221 */ /* 0x000fc60000010000 */
[----:B------:R-:W-:Y:S01]  /*1680*/  FFMA.FTZ R144, R198, R195, R127 ;  /* 0x000000c3c6907223 */ /* 0x000fe2000001007f */
[----:B------:R-:W-:Y:S01]  /*1690*/  FADD.FTZ R131, R195, R146 ;  /* 0x00000092c3837221 */ /* 0x000fe20000010000 */
[----:B------:R-:W-:Y:S02]  /*16a0*/  HADD2.F32 R129, -RZ, R126.H0_H0 ;  /* 0x2000007eff817230 */ /* 0x000fe40000004100 */
        /* <DEDUP_REMOVED lines=11> */
[----:B------:R-:W-:-:S02]  /*1760*/  HADD2.F32 R126, -RZ, R126.H1_H1 ;  /* 0x3000007eff7e7230 */ /* 0x000fc40000004100 */
[----:B------:R-:W-:Y:S01]  /*1770*/  FADD.FTZ R42, R42, R149 ;  /* 0x000000952a2a7221 */ /* 0x000fe20000010000 */
[----:B------:R-:W-:Y:S01]  /*1780*/  FFMA.FTZ R74, R197, R149, R74 ;  /* 0x00000095c54a7223 */ /* 0x000fe2000001004a */
[----:B------:R-:W-:Y:S02]  /*1790*/  HADD2.F32 R151, -RZ, R138.H1_H1 ;  /* 0x3000008aff977230 */ /* 0x000fe40000004100 */
[----:B------:R-:W-:Y:S01]  /*17a0*/  FMUL.FTZ R150, R135, R150 ;  /* 0x0000009687967220 */ /* 0x000fe20000410000 */
[----:B------:R-:W-:Y:S02]  /*17b0*/  HADD2.F32 R149, -RZ, R137.H1_H1 ;  /* 0x30000089ff957230 */ /* 0x000fe40000004100 */
[----:B------:R-:W-:Y:S01]  /*17c0*/  FFMA.FTZ R146, R132, R145, R129 ;  /* 0x0000009184927223 */ /* 0x000fe20000010081 */
[----:B------:R-:W-:Y:S01]  /*17d0*/  FADD.FTZ R127, R128, R145 ;  /* 0x00000091807f7221 */ /* 0x000fe20000010000 */
[-C--:B------:R-:W-:Y:S01]  /*17e0*/  FMUL.FTZ R148, R151, R126.reuse ;  /* 0x0000007e97947220 */ /* 0x080fe20000410000 */
[----:B------:R-:W-:Y:S01]  /*17f0*/  FFMA.FTZ R65, R150, R126, R65 ;  /* 0x0000007e96417223 */ /* 0x000fe20000010041 */
[----:B------:R-:W-:Y:S01]  /*1800*/  FADD.FTZ R33, R33, R126 ;  /* 0x0000007e21217221 */ /* 0x000fe20000010000 */
[----:B------:R-:W-:Y:S01]  /*1810*/  FMUL.FTZ R140, R135, R140 ;  /* 0x0000008c878c7220 */ /* 0x000fe20000410000 */
[----:B------:R-:W-:Y:S01]  /*1820*/  FMUL.FTZ R149, R149, R204 ;  /* 0x000000cc95957220 */ /* 0x000fe20000410000 */
[----:B------:R-:W-:Y:S01]  /*1830*/  FFMA.FTZ R129, R143, R142, R146 ;  /* 0x0000008e8f817223 */ /* 0x000fe20000010092 */
[----:B------:R-:W-:-:S03]  /*1840*/  FADD.FTZ R126, R127, R142 ;  /* 0x0000008e7f7e7221 */ /* 0x000fc60000010000 */
[----:B------:R-:W-:Y:S01]  /*1850*/  FFMA.FTZ R128, R140, R149, R129 ;  /* 0x000000958c807223 */ /* 0x000fe20000010081 */
[----:B------:R-:W-:Y:S01]  /*1860*/  FADD.FTZ R127, R126, R149 ;  /* 0x000000957e7f7221 */ /* 0x000fe20000010000 */
[--C-:B------:R-:W-:Y:S02]  /*1870*/  HADD2.F32 R146, -RZ, R139.reuse.H0_H0 ;  /* 0x2000008bff927230 */ /* 0x100fe40000004100 */
[----:B------:R-:W-:Y:S01]  /*1880*/  FFMA.FTZ R129, R147, R144, R128 ;  /* 0x0000009093817223 */ /* 0x000fe20000010080 */
[----:B------:R-:W-:Y:S01]  /*1890*/  FADD.FTZ R127, R127, R144 ;  /* 0x000000907f7f7221 */ /* 0x000fe20000010000 */
[----:B------:R-:W-:Y:S02]  /*18a0*/  HADD2.F32 R131, -RZ, R139.H1_H1 ;  /* 0x3000008bff837230 */ /* 0x000fe40000004100 */
[----:B------:R-:W-:Y:S01]  /*18b0*/  FMUL.FTZ R151, R135, R130 ;  /* 0x0000008287977220 */ /* 0x000fe20000410000 */
[-C--:B------:R-:W-:Y:S01]  /*18c0*/  FMUL.FTZ R146, R146, R125.reuse ;  /* 0x0000007d92927220 */ /* 0x080fe20000410000 */
        /* <DEDUP_REMOVED lines=21> */
.L_x_9500:
        /* <DEDUP_REMOVED lines=24> */
.L_x_9501:
        /* <DEDUP_REMOVED lines=32> */
.L_x_9503:
[----:B------:R-:W-:Y:S05]  /*1da0*/  BSYNC.RECONVERGENT B0 ;  /* 0x0000000000007941 */ /* 0x000fea0003800200 */
.L_x_9502:
        /* <DEDUP_REMOVED lines=18> */
[-C--:B--2---:R-:W-:Y:S02]  /*1ed0*/  @P3 IMAD R125, R2, R203.reuse, RZ ;  /* 0x000000cb027d3224 */ /* 0x084fe400078e02ff */
[----:B------:R-:W-:Y:S01]  /*1ee0*/  FADD.FTZ R201, R126, R201 ;  /* 0x000000c97ec97221 */ /* 0x000fe20000010000 */
[----:B------:R-:W-:Y:S01]  /*1ef0*/  FADD.FTZ R124, R127, R124 ;  /* 0x0000007c7f7c7221 */ /* 0x000fe20000010000 */
[----:B------:R-:W-:Y:S01]  /*1f00*/  IMAD R127, R133, R203, RZ ;  /* 0x000000cb857f7224 */ /* 0x000fe200078e02ff */
[----:B------:R-:W-:Y:S01]  /*1f10*/  @P3 SHF.R.S32.HI R126, RZ, 0x1f, R125 ;  /* 0x0000001fff7e3819 */ /* 0x000fe2000001147d */
[----:B-1----:R-:W-:Y:S01]  /*1f20*/  FADD.FTZ R201, R201, R128 ;  /* 0x00000080c9c97221 */ /* 0x002fe20000010000 */
[----:B------:R-:W-:-:S02]  /*1f30*/  FADD.FTZ R124, R124, R129 ;  /* 0x000000817c7c7221 */ /* 0x000fc40000010000 */
[----:B------:R-:W-:Y:S01]  /*1f40*/  SHF.R.S32.HI R128, RZ, 0x1f, R127 ;  /* 0x0000001fff807819 */ /* 0x000fe2000001147f */
[----:B------:R-:W-:Y:S01]  /*1f50*/  FADD.FTZ R129, R130, R201 ;  /* 0x000000c982817221 */ /* 0x000fe20000010000 */
[----:B------:R-:W-:Y:S01]  /*1f60*/  FADD.FTZ R2, R131, R124 ;  /* 0x0000007c83027221 */ /* 0x000fe20000010000 */
[----:B------:R-:W-:Y:S02]  /*1f70*/  @P3 LEA.HI R126, R126, R125, RZ, 0x3 ;  /* 0x0000007d7e7e3211 */ /* 0x000fe400078f18ff */
[----:B------:R-:W-:Y:S01]  /*1f80*/  FMUL.FTZ R129, R129, UR15 ;  /* 0x0000000f81817c20 */ /* 0x000fe20008410000 */
[----:B------:R-:W-:Y:S01]  /*1f90*/  LEA.HI R128, R128, R127, RZ, 0x3 ;  /* 0x0000007f80807211 */ /* 0x000fe200078f18ff */
[----:B------:R-:W-:Y:S01]  /*1fa0*/  FMUL.FTZ R2, R2, UR15 ;  /* 0x0000000f02027c20 */ /* 0x000fe20008410000 */
[----:B------:R-:W-:Y:S02]  /*1fb0*/  MOV R131, RZ ;  /* 0x000000ff00837202 */ /* 0x000fe40000000f00 */
        /* <DEDUP_REMOVED lines=18> */
.L_x_9506:
        /* <DEDUP_REMOVED lines=9> */
.L_x_9507:
        /* <DEDUP_REMOVED lines=9> */
.L_x_9508:
        /* <DEDUP_REMOVED lines=9> */
.L_x_9509:
        /* <DEDUP_REMOVED lines=9> */
.L_x_9510:
        /* <DEDUP_REMOVED lines=9> */
.L_x_9511:
        /* <DEDUP_REMOVED lines=9> */
.L_x_9512:
        /* <DEDUP_REMOVED lines=10> */
.L_x_9505:
        /* <DEDUP_REMOVED lines=42> */
.L_x_9514:
        /* <DEDUP_REMOVED lines=9> */
.L_x_9515:
        /* <DEDUP_REMOVED lines=9> */
.L_x_9516:
        /* <DEDUP_REMOVED lines=9> */
.L_x_9517:
        /* <DEDUP_REMOVED lines=9> */
.L_x_9518:
        /* <DEDUP_REMOVED lines=9> */
.L_x_9519:
        /* <DEDUP_REMOVED lines=9> */
.L_x_9520:
[----:B------:R-:W-:Y:S05]  /*2ae0*/  @!P3 BRA `(.L_x_9513) ;  /* 0x00000008002cb947 */ /* 0x000fea0003800000 */
[----:B------:R-:W-:-:S05]  /*2af0*/  FMUL.FTZ R124, R111, UR16 ;  /* 0x000000106f7c7c20 */ /* 0x000fca0008410000 */
[----:B------:R-:W-:-:S04]  /*2b00*/  F2FP.F16.F32.PACK_AB R124, RZ, R124 ;  /* 0x0000007cff7c723e */ /* 0x000fc800000000ff */
[----:B------:R-:W-:Y:S01]  /*2b10*/  PRMT R103, R103, 0x5410, R124 ;  /* 0x0000541067677816 */ /* 0x000fe2000000007c */
[----:B------:R-:W-:Y:S06]  /*2b20*/  BRA `(.L_x_9513) ;  /* 0x00000008001c7947 */ /* 0x000fec0003800000 */
.L_x_9504:
        /* <DEDUP_REMOVED lines=70> */
.L_x_9521:
        /* <DEDUP_REMOVED lines=29> */
[----:B------:R-:W-:Y:S02]  /*3160*/  @P3 F2FP.F16.F32.PACK_AB R204, RZ, R106 ;  /* 0x0000006affcc323e */ /* 0x000fe400000000ff */
[----:B------:R-:W0:Y:S01]  /*3170*/  @P3 LDC R127, c[0x0][0x40c] ;  /* 0x00010300ff7f3b82 */ /* 0x000e220000000800 */
[----:B-1----:R-:W-:-:S05]  /*3180*/  @P3 FMUL.FTZ R105, R110, R111 ;  /* 0x0000006f6e693220 */ /* 0x002fca0000410000 */
[----:B------:R-:W-:Y:S02]  /*3190*/  @P3 F2FP.F16.F32.PACK_AB R111, RZ, R105 ;  /* 0x00000069ff6f323e */ /* 0x000fe400000000ff */
[----:B------:R-:W1:Y:S01]  /*31a0*/  @P3 LDC R207, c[0x0][0x40c] ;  /* 0x00010300ffcf3b82 */ /* 0x000e620000000800 */
[----:B--2---:R-:W-:Y:S01]  /*31b0*/  @P3 FMUL.FTZ R106, R104, R109 ;  /* 0x0000006d686a3220 */ /* 0x004fe20000410000 */
[----:B------:R-:W-:Y:S01]  /*31c0*/  MOV R105, R81 ;  /* 0x0000005100697202 */ /* 0x000fe20000000f00 */
[C---:B------:R-:W-:Y:S01]  /*31d0*/  @P2 FFMA.FTZ R105, R135.reuse, R108, R81 ;  /* 0x0000006c87692223 */ /* 0x040fe20000010051 */
[----:B------:R-:W-:Y:S01]  /*31e0*/  MOV R108, R84 ;  /* 0x00000054006c7202 */ /* 0x000fe20000000f00 */
[C---:B------:R-:W-:Y:S01]  /*31f0*/  @P2 FFMA.FTZ R108, R135.reuse, R205, R84 ;  /* 0x000000cd876c2223 */ /* 0x040fe20000010054 */
[----:B------:R-:W-:Y:S02]  /*3200*/  @P3 F2FP.F16.F32.PACK_AB R124, RZ, R106 ;  /* 0x0000006aff7c323e */ /* 0x000fe400000000ff */
        /* <DEDUP_REMOVED lines=10> */
[----:B------:R-:W-:-:S02]  /*32b0*/  @P3 F2FP.F16.F32.PACK_AB R125, RZ, R111 ;  /* 0x0000006fff7d323e */ /* 0x000fc400000000ff */
[----:B------:R-:W-:Y:S02]  /*32c0*/  MOV R111, R203 ;  /* 0x000000cb006f7202 */ /* 0x000fe40000000f00 */
[----:B------:R-:W-:Y:S01]  /*32d0*/  @P3 F2FP.F16.F32.PACK_AB R126, RZ, R126 ;  /* 0x0000007eff7e323e */ /* 0x000fe200000000ff */
[----:B-1----:R-:W-:Y:S01]  /*32e0*/  @P3 FMUL.FTZ R128, R108, R207 ;  /* 0x000000cf6c803220 */ /* 0x002fe20000410000 */
[----:B------:R-:W-:Y:S02]  /*32f0*/  @P3 PRMT R103, R103, 0x5410, R204 ;  /* 0x0000541067673816 */ /* 0x000fe400000000cc */
[----:B------:R-:W-:Y:S02]  /*3300*/  @P3 PRMT R101, R126, 0x7610, R101 ;  /* 0x000076107e653816 */ /* 0x000fe40000000065 */
[----:B------:R-:W-:Y:S02]  /*3310*/  @P3 F2FP.F16.F32.PACK_AB R128, RZ, R128 ;  /* 0x00000080ff80323e */ /* 0x000fe400000000ff */
[----:B------:R-:W-:Y:S01]  /*3320*/  @P3 PRMT R100, R100, 0x5410, R125 ;  /* 0x0000541064643816 */ /* 0x000fe2000000007d */
[----:B--2---:R-:W-:Y:S01]  /*3330*/  @P3 FMUL.FTZ R127, R107, R130 ;  /* 0x000000826b7f3220 */ /* 0x004fe20000410000 */
[----:B------:R-:W-:-:S04]  /*3340*/  @P3 PRMT R102, R128, 0x7610, R102 ;  /* 0x0000761080663816 */ /* 0x000fc80000000066 */
[----:B------:R-:W-:Y:S01]  /*3350*/  @P3 F2FP.F16.F32.PACK_AB R127, RZ, R127 ;  /* 0x0000007fff7f323e */ /* 0x000fe200000000ff */
[----:B---3--:R-:W-:-:S03]  /*3360*/  @P3 FMUL.FTZ R130, R109, R208 ;  /* 0x000000d06d823220 */ /* 0x008fc60000410000 */
[----:B------:R-:W-:Y:S02]  /*3370*/  @P3 PRMT R101, R101, 0x5410, R127 ;  /* 0x0000541065653816 */ /* 0x000fe4000000007f */
[----:B------:R-:W-:-:S04]  /*3380*/  @P3 F2FP.F16.F32.PACK_AB R130, RZ, R130 ;  /* 0x00000082ff82323e */ /* 0x000fc800000000ff */
[----:B------:R-:W-:-:S07]  /*3390*/  @P3 PRMT R102, R102, 0x5410, R130 ;  /* 0x0000541066663816 */ /* 0x000fce0000000082 */
.L_x_9513:
        /* <DEDUP_REMOVED lines=66> */
[----:B------:R-:W-:Y:S02]  /*37c0*/  MOV R111, R130 ;  /* 0x00000082006f7202 */ /* 0x000fe40000000f00 */
        /* <DEDUP_REMOVED lines=10> */
.L_x_9523:
        /* <DEDUP_REMOVED lines=65> */
.L_x_9522:
        /* <DEDUP_REMOVED lines=43> */
.L_x_9526:
        /* <DEDUP_REMOVED lines=9> */
.L_x_9527:
        /* <DEDUP_REMOVED lines=9> */
.L_x_9528:
        /* <DEDUP_REMOVED lines=9> */
.L_x_9529:
        /* <DEDUP_REMOVED lines=9> */
.L_x_9530:
        /* <DEDUP_REMOVED lines=9> */
.L_x_9531:
        /* <DEDUP_REMOVED lines=9> */
.L_x_9532:
[----:B------:R-:W-:Y:S01]  /*4290*/  MOV R104, R124 ;  /* 0x0000007c00687202 */ /* 0x000fe20000000f00 */
[----:B------:R-:W-:Y:S06]  /*42a0*/  @!P3 BRA `(.L_x_9524) ;  /* 0x000000040034b947 */ /* 0x000fec0003800000 */
[----:B------:R-:W-:Y:S01]  /*42b0*/  FMUL.FTZ R125, R111, UR16 ;  /* 0x000000106f7d7c20 */ /* 0x000fe20008410000 */
[----:B------:R-:W-:-:S04]  /*42c0*/  MOV R104, R124 ;  /* 0x0000007c00687202 */ /* 0x000fc80000000f00 */
[----:B------:R-:W-:-:S04]  /*42d0*/  F2FP.F16.F32.PACK_AB R125, RZ, R125 ;  /* 0x0000007dff7d723e */ /* 0x000fc800000000ff */
[----:B------:R-:W-:Y:S01]  /*42e0*/  PRMT R103, R103, 0x5410, R125 ;  /* 0x0000541067677816 */ /* 0x000fe2000000007d */
[----:B------:R-:W-:Y:S06]  /*42f0*/  BRA `(.L_x_9524) ;  /* 0x0000000400207947 */ /* 0x000fec0003800000 */
.L_x_9525:
        /* <DEDUP_REMOVED lines=9> */
.L_x_9533:
        /* <DEDUP_REMOVED lines=9> */
.L_x_9534:
        /* <DEDUP_REMOVED lines=9> */
.L_x_9535:
        /* <DEDUP_REMOVED lines=9> */
.L_x_9536:
        /* <DEDUP_REMOVED lines=9> */
.L_x_9537:
        /* <DEDUP_REMOVED lines=9> */
.L_x_9538:
        /* <DEDUP_REMOVED lines=9> */
.L_x_9539:
        /* <DEDUP_REMOVED lines=9> */
.L_x_9524:
        /* <DEDUP_REMOVED lines=77> */
.L_x_9541:
        /* <DEDUP_REMOVED lines=65> */
.L_x_9540:
        /* <DEDUP_REMOVED lines=43> */
.L_x_9544:
        /* <DEDUP_REMOVED lines=9> */
.L_x_9545:
        /* <DEDUP_REMOVED lines=9> */
.L_x_9546:
        /* <DEDUP_REMOVED lines=9> */
.L_x_9547:
        /* <DEDUP_REMOVED lines=9> */
.L_x_9548:
        /* <DEDUP_REMOVED lines=9> */
.L_x_9549:
        /* <DEDUP_REMOVED lines=9> */
.L_x_9550:
[----:B------:R-:W-:Y:S01]  /*5670*/  MOV R104, R124 ;  /* 0x0000007c00687202 */ /* 0x000fe20000000f00 */
[----:B------:R-:W-:Y:S06]  /*5680*/  @!P3 BRA `(.L_x_9542) ;  /* 0x000000040034b947 */ /* 0x000fec0003800000 */
[----:B------:R-:W-:-:S05]  /*5690*/  FMUL.FTZ R104, R111, UR16 ;  /* 0x000000106f687c20 */ /* 0x000fca0008410000 */
[----:B------:R-:W-:Y:S02]  /*56a0*/  F2FP.F16.F32.PACK_AB R125, RZ, R104 ;  /* 0x00000068ff7d723e */ /* 0x000fe400000000ff */
[----:B------:R-:W-:Y:S02]  /*56b0*/  MOV R104, R124 ;  /* 0x0000007c00687202 */ /* 0x000fe40000000f00 */
[----:B------:R-:W-:Y:S01]  /*56c0*/  PRMT R103, R103, 0x5410, R125 ;  /* 0x0000541067677816 */ /* 0x000fe2000000007d */
[----:B------:R-:W-:Y:S06]  /*56d0*/  BRA `(.L_x_9542) ;  /* 0x0000000400207947 */ /* 0x000fec0003800000 */
.L_x_9543:
        /* <DEDUP_REMOVED lines=9> */
.L_x_9551:
        /* <DEDUP_REMOVED lines=9> */
.L_x_9552:
        /* <DEDUP_REMOVED lines=9> */
.L_x_9553:
        /* <DEDUP_REMOVED lines=9> */
.L_x_9554:
        /* <DEDUP_REMOVED lines=9> */
.L_x_9555:
        /* <DEDUP_REMOVED lines=9> */
.L_x_9556:
        /* <DEDUP_REMOVED lines=9> */
.L_x_9557:
        /* <DEDUP_REMOVED lines=9> */
.L_x_9542:
        /* <DEDUP_REMOVED lines=13> */
[--C-:B------:R-:W-:Y:S01]  /*5c30*/  @P2 FFMA.FTZ R0, R132, R2, R129.reuse ;  /* 0x0000000284002223 */ /* 0x100fe20000010081 */
        /* <DEDUP_REMOVED lines=28> */
[----:B------:R-:W-:Y:S01]  /*5e00*/  @P3 F2FP.F16.F32.PACK_AB R0, RZ, R0 ;  /* 0x00000000ff00323e */ /* 0x000fe200000000ff */
[----:B------:R-:W1:Y:S01]  /*5e10*/  @P3 LDC R128, c[0x0][0x40c] ;  /* 0x00010300ff803b82 */ /* 0x000e620000000800 */
[----:B0-----:R-:W-:Y:S01]  /*5e20*/  @P3 FMUL.FTZ R2, R105, R106 ;  /* 0x0000006a69023220 */ /* 0x001fe20000410000 */
[----:B------:R-:W-:Y:S01]  /*5e30*/  MOV R106, R118 ;  /* 0x00000076006a7202 */ /* 0x000fe20000000f00 */
[----:B------:R-:W-:Y:S01]  /*5e40*/  @P2 FFMA.FTZ R106, R135, R109, R118 ;  /* 0x0000006d876a2223 */ /* 0x000fe20000010076 */
[----:B------:R-:W-:-:S02]  /*5e50*/  @P3 PRMT R100, R0, 0x7610, R100 ;  /* 0x0000761000643816 */ /* 0x000fc40000000064 */
[----:B------:R-:W-:Y:S02]  /*5e60*/  @P3 F2FP.F16.F32.PACK_AB R2, RZ, R2 ;  /* 0x00000002ff02323e */ /* 0x000fe400000000ff */
[----:B------:R-:W0:Y:S01]  /*5e70*/  @P3 LDC R130, c[0x0][0x40c] ;  /* 0x00010300ff823b82 */ /* 0x000e220000000800 */
        /* <DEDUP_REMOVED lines=10> */
[----:B-1----:R-:W-:Y:S01]  /*5f20*/  @P3 FMUL.FTZ R0, R107, R128 ;  /* 0x000000806b003220 */ /* 0x002fe20000410000 */
[----:B------:R-:W-:Y:S02]  /*5f30*/  @P3 PRMT R101, R111, 0x7610, R101 ;  /* 0x000076106f653816 */ /* 0x000fe40000000065 */
[----:B------:R-:W-:Y:S02]  /*5f40*/  @P3 PRMT R102, R2, 0x7610, R102 ;  /* 0x0000761002663816 */ /* 0x000fe40000000066 */
[----:B------:R-:W-:Y:S02]  /*5f50*/  @P3 F2FP.F16.F32.PACK_AB R0, RZ, R0 ;  /* 0x00000000ff00323e */ /* 0x000fe400000000ff */
[----:B------:R-:W-:Y:S01]  /*5f60*/  MOV R111, R127 ;  /* 0x0000007f006f7202 */ /* 0x000fe20000000f00 */
[----:B0-----:R-:W-:Y:S01]  /*5f70*/  @P3 FMUL.FTZ R124, R109, R130 ;  /* 0x000000826d7c3220 */ /* 0x001fe20000410000 */
        /* <DEDUP_REMOVED lines=11> */
.L_x_9559:
        /* <DEDUP_REMOVED lines=65> */
.L_x_9558:
        /* <DEDUP_REMOVED lines=17> */
[----:B------:R-:W-:Y:S01]  /*6550*/  ISETP.GT.AND P0, PT, R0, RZ, PT ;  /* 0x000000ff0000720c */ /* 0x000fe20003f04270 */
        /* <DEDUP_REMOVED lines=17> */
.L_x_9562:
        /* <DEDUP_REMOVED lines=9> */
.L_x_9563:
        /* <DEDUP_REMOVED lines=9> */
.L_x_9564:
        /* <DEDUP_REMOVED lines=9> */
.L_x_9565:
        /* <DEDUP_REMOVED lines=9> */
.L_x_9566:
        /* <DEDUP_REMOVED lines=9> */
.L_x_9567:
        /* <DEDUP_REMOVED lines=9> */
.L_x_9568:
        /* <DEDUP_REMOVED lines=10> */
[----:B------:R-:W-:-:S04]  /*6a70*/  F2FP.F16.F32.PACK_AB R0, RZ, R0 ;  /* 0x00000000ff00723e */ /* 0x000fc800000000ff */
[----:B------:R-:W-:Y:S01]  /*6a80*/  PRMT R103, R103, 0x5410, R0 ;  /* 0x0000541067677816 */ /* 0x000fe20000000000 */
[----:B------:R-:W-:Y:S06]  /*6a90*/  BRA `(.L_x_9560) ;  /* 0x0000000400207947 */ /* 0x000fec0003800000 */
.L_x_9561:
        /* <DEDUP_REMOVED lines=16> */
.L_x_9569:
        /* <DEDUP_REMOVED lines=9> */
.L_x_9570:
        /* <DEDUP_REMOVED lines=9> */
.L_x_9571:
        /* <DEDUP_REMOVED lines=9> */
.L_x_9572:
        /* <DEDUP_REMOVED lines=9> */
.L_x_9573:
        /* <DEDUP_REMOVED lines=9> */
.L_x_9574:
        /* <DEDUP_REMOVED lines=9> */
.L_x_9575:
[----:B------:R-:W-:-:S04]  /*6f00*/  @P3 F2FP.F16.F32.PACK_AB R124, RZ, R124 ;  /* 0x0000007cff7c323e */ /* 0x000fc800000000ff */
[----:B------:R-:W-:-:S07]  /*6f10*/  @P3 PRMT R103, R103, 0x5410, R124 ;  /* 0x0000541067673816 */ /* 0x000fce000000007c */
.L_x_9560:
        /* <DEDUP_REMOVED lines=14> */
.L_x_9499:
        /* <DEDUP_REMOVED lines=25> */
.L_x_9577:
        /* <DEDUP_REMOVED lines=15> */
.L_x_15701:


//--------------------- .text._ZN10layer_norm13ln_bwd_kernelINS_13Kernel_traitsI6__halfS2_fS2_fjLj4096ELj1ELj1ELj4ELj16ENS_18Kernel_traits_baseILj4096ES2_S2_fS2_fjLj128EEEEELb0ELb1ELb0ELb0EEEvNS_9BwdParamsE --------------------------
	.section	.text._ZN10layer_norm13ln_bwd_kernelINS_13Kernel_traitsI6__halfS2_fS2_fjLj4096ELj1ELj1ELj4ELj16ENS_18Kernel_traits_baseILj4096ES2_S2_fS2_fjLj128EEEEELb0ELb1ELb0ELb0EEEvNS_9BwdParamsE,"ax",@progbits
	.align	128
        .global         _ZN10layer_norm13ln_bwd_kernelINS_13Kernel_traitsI6__halfS2_fS2_fjLj4096ELj1ELj1ELj4ELj16ENS_18Kernel_traits_baseILj4096ES2_S2_fS2_fjLj128EEEEELb0ELb1ELb0ELb0EEEvNS_9BwdParamsE
        .type           _ZN10layer_norm13ln_bwd_kernelINS_13Kernel_traitsI6__halfS2_fS2_fjLj4096ELj1ELj1ELj4ELj16ENS_18Kernel_traits_baseILj4096ES2_S2_fS2_fjLj128EEEEELb0ELb1ELb0ELb0EEEvNS_9BwdParamsE,@function
        .size           _ZN10layer_norm13ln_bwd_kernelINS_13Kernel_traitsI6__halfS2_fS2_fjLj4096ELj1ELj1ELj4ELj16ENS_18Kernel_traits_baseILj4096ES2_S2_fS2_fjLj128EEEEELb0ELb1ELb0ELb0EEEvNS_9BwdParamsE,(.L_x_15702 - _ZN10layer_norm13ln_bwd_kernelINS_13Kernel_traitsI6__halfS2_fS2_fjLj4096ELj1ELj1ELj4ELj16ENS_18Kernel_traits_baseILj4096ES2_S2_fS2_fjLj128EEEEELb0ELb1ELb0ELb0EEEvNS_9BwdParamsE)
        .other          _ZN10layer_norm13ln_bwd_kernelINS_13Kernel_traitsI6__halfS2_fS2_fjLj4096ELj1ELj1ELj4ELj16ENS_18Kernel_traits_baseILj4096ES2_S2_fS2_fjLj128EEEEELb0ELb1ELb0ELb0EEEvNS_9BwdParamsE,@"STO_CUDA_ENTRY STV_DEFAULT"
_ZN10layer_norm13ln_bwd_kernelINS_13Kernel_traitsI6__halfS2_fS2_fjLj4096ELj1ELj1ELj4ELj16ENS_18Kernel_traits_baseILj4096ES2_S2_fS2_fjLj128EEEEELb0ELb1ELb0ELb0EEEvNS_9BwdParamsE:
.text._ZN10layer_norm13ln_bwd_kernelINS_13Kernel_traitsI6__halfS2_fS2_fjLj4096ELj1ELj1ELj4ELj16ENS_18Kernel_traits_baseILj4096ES2_S2_fS2_fjLj128EEEEELb0ELb1ELb0ELb0EEEvNS_9BwdParamsE:
        /* <DEDUP_REMOVED lines=152> */
.L_x_9613:
[----:B------:R-:W1:Y:S01]  /*0980*/  @UP0 LDCU.64 UR4, c[0x0][0x3e0] ;  /* 0x00007c00ff0407ac */ /* 0x000e620008000a00 */
[----:B------:R-:W-:Y:S01]  /*0990*/  PLOP3.LUT P0, PT, PT, PT, UP0, 0x80, 0x8 ;  /* 0x000000000008781c */ /* 0x000fe20003f0f008 */
[----:B0-----:R-:W-:-:S06]  /*09a0*/  UIMAD.WIDE UR16, UR7, 0x4, UR12 ;  /* 0x00000004071078a5 */ /* 0x001fcc000f8e020c */
[----:B------:R-:W-:Y:S02]  /*09b0*/  MOV R188, UR16 ;  /* 0x0000001000bc7c02 */ /* 0x000fe40008000f00 */
[----:B------:R-:W-:-:S05]  /*09c0*/  MOV R189, UR17 ;  /* 0x0000001100bd7c02 */ /* 0x000fca0008000f00 */
[----:B------:R0:W2:Y:S01]  /*09d0*/  LDG.E R190, desc[UR10][R188.64] ;  /* 0x0000000abcbe7981 */ /* 0x0000a2000c1e1900 */
[----:B-1----:R-:W-:-:S06]  /*09e0*/  @UP0 UIMAD.WIDE UR4, UR7, 0x2, UR4 ;  /* 0x00000002070408a5 */ /* 0x002fcc000f8e0204 */
[----:B0-----:R-:W-:Y:S02]  /*09f0*/  MOV R188, UR4 ;  /* 0x0000000400bc7c02 */ /* 0x001fe40008000f00 */
[----:B------:R-:W-:-:S05]  /*0a00*/  MOV R189, UR5 ;  /* 0x0000000500bd7c02 */ /* 0x000fca0008000f00 */
[----:B------:R0:W3:Y:S01]  /*0a10*/  @P0 LDG.E.U16 R2, desc[UR10][R188.64] ;  /* 0x0000000abc020981 */ /* 0x0000e2000c1e1500 */
[----:B------:R-:W-:-:S06]  /*0a20*/  UIMAD.WIDE UR16, UR7, 0x4, UR14 ;  /* 0x00000004071078a5 */ /* 0x000fcc000f8e020e */
[----:B0-----:R-:W-:Y:S02]  /*0a30*/  MOV R188, UR16 ;  /* 0x0000001000bc7c02 */ /* 0x001fe40008000f00 */
[----:B------:R-:W-:-:S05]  /*0a40*/  MOV R189, UR17 ;  /* 0x0000001100bd7c02 */ /* 0x000fca0008000f00 */
[----:B------:R0:W4:Y:S01]  /*0a50*/  LDG.E R191, desc[UR10][R188.64] ;  /* 0x0000000abcbf7981 */ /* 0x000122000c1e1900 */
[----:B------:R-:W1:Y:S01]  /*0a60*/  S2R R4, SR_TID.X ;  /* 0x0000000000047919 */ /* 0x000e620000002100 */
[----:B------:R-:W-:Y:S01]  /*0a70*/  UIMAD UR4, UR7, UR6, URZ ;  /* 0x00000006070472a4 */ /* 0x000fe2000f8e02ff */
[----:B------:R-:W-:-:S03]  /*0a80*/  ISETP.GE.U32.AND P4, PT, R3, 0x80, PT ;  /* 0x000000800300780c */ /* 0x000fc60003f86070 */
[----:B------:R-:W-:Y:S01]  /*0a90*/  USHF.R.S32.HI UR5, URZ, 0x1f, UR4 ;  /* 0x0000001fff057899 */ /* 0x000fe20008011404 */
[----:B------:R-:W-:-:S03]  /*0aa0*/  ISETP.NE.AND P5, PT, RZ, UR18, PT ;  /* 0x00000012ff007c0c */ /* 0x000fc6000bfa5270 */
[----:B------:R-:W-:Y:S01]  /*0ab0*/  ULEA.HI UR5, UR5, UR4, URZ, 0x3 ;  /* 0x0000000405057291 */ /* 0x000fe2000f8f18ff */
[----:B------:R-:W-:Y:S01]  /*0ac0*/  BSSY.RECONVERGENT B0, `(.L_x_9579) ;  /* 0x0000067000007945 */ /* 0x000fe20003800200 */
[----:B------:R-:W-:-:S04]  /*0ad0*/  UMOV UR16, 0x3f800000 ;  /* 0x3f80000000107882 */ /* 0x000fc80000000000 */
[----:B0-----:R-:W-:Y:S01]  /*0ae0*/  MOV R189, UR5 ;  /* 0x0000000500bd7c02 */ /* 0x001fe20008000f00 */
[----:B------:R-:W-:Y:S01]  /*0af0*/  HFMA2 R250, -RZ, RZ, 0, 0 ;  /* 0x00000000fffa7431 */ /* 0x000fe200000001ff */
[C---:B------:R-:W-:Y:S02]  /*0b00*/  ISETP.GE.U32.AND P3, PT, R3.reuse, 0x100, PT ;  /* 0x000001000300780c */ /* 0x040fe40003f66070 */
[C---:B------:R-:W-:Y:S02]  /*0b10*/  ISETP.GE.U32.AND P2, PT, R3.reuse, 0x180, PT ;  /* 0x000001800300780c */ /* 0x040fe40003f46070 */
[----:B------:R-:W-:Y:S02]  /*0b20*/  ISETP.GE.U32.AND P1, PT, R3, 0x200, PT ;  /* 0x000002000300780c */ /* 0x000fe40003f26070 */
[----:B------:R-:W-:Y:S02]  /*0b30*/  MOV R249, RZ ;  /* 0x000000ff00f97202 */ /* 0x000fe40000000f00 */
[----:B--2---:R-:W-:Y:S01]  /*0b40*/  FSEL R190, R190, RZ, !P5 ;  /* 0x000000ffbebe7208 */ /* 0x004fe20006800000 */
[----:B---3--:R-:W-:-:S05]  /*0b50*/  @P0 HADD2.F32 R2, -RZ, R2.H0_H0 ;  /* 0x20000002ff020230 */ /* 0x008fca0000004100 */
[----:B------:R-:W-:Y:S02]  /*0b60*/  @P0 R2UR UR17, R2 ;  /* 0x00000000021102ca */ /* 0x000fe400000e0000 */
[----:B-1----:R-:W-:Y:S02]  /*0b70*/  LEA.HI.SX32 R2, R189, R4, 0x1d ;  /* 0x00000004bd027211 */ /* 0x002fe400078feaff */
[----:B------:R-:W-:Y:S02]  /*0b80*/  R2UR UR25, R190 ;  /* 0x00000000be1972ca */ /* 0x000fe400000e0000 */
[----:B------:R-:W-:Y:S02]  /*0b90*/  MOV R248, R2 ;  /* 0x0000000200f87202 */ /* 0x000fe40000000f00 */
[----:B----4-:R-:W-:-:S05]  /*0ba0*/  R2UR UR24, R191 ;  /* 0x00000000bf1872ca */ /* 0x010fca00000e0000 */
[----:B------:R-:W-:Y:S01]  /*0bb0*/  @UP0 UMOV UR16, UR17 ;  /* 0x0000001100100c82 */ /* 0x000fe20008000000 */
[----:B-----5:R-:W-:Y:S09]  /*0bc0*/  @!P4 BRA `(.L_x_9580) ;  /* 0x000000040058c947 */ /* 0x020ff20003800000 */
[----:B------:R-:W0:Y:S08]  /*0bd0*/  LDC.64 R196, c[0x0][0x3a8] ;  /* 0x0000ea00ffc47b82 */ /* 0x000e300000000a00 */
[----:B------:R-:W1:Y:S01]  /*0be0*/  LDC.64 R192, c[0x0][0x428] ;  /* 0x00010a00ffc07b82 */ /* 0x000e620000000a00 */
[----:B0-----:R-:W-:-:S05]  /*0bf0*/  IMAD.WIDE.U32 R196, R2, 0x20, R196 ;  /* 0x0000002002c47825 */ /* 0x001fca00078e00c4 */
[----:B------:R-:W2:Y:S01]  /*0c00*/  LDG.E.128 R188, desc[UR10][R196.64] ;  /* 0x0000000ac4bc7981 */ /* 0x000ea2000c1e1d00 */
[----:B-1----:R-:W-:-:S06]  /*0c10*/  IMAD.WIDE.U32 R192, R2, 0x10, R192 ;  /* 0x0000001002c07825 */ /* 0x002fcc00078e00c0 */
[----:B------:R-:W3:Y:S04]  /*0c20*/  LDG.E.128 R192, desc[UR10][R192.64] ;  /* 0x0000000ac0c07981 */ /* 0x000ee8000c1e1d00 */
[----:B------:R-:W4:Y:S01]  /*0c30*/  LDG.E.128 R196, desc[UR10][R196.64+0x10] ;  /* 0x0000100ac4c47981 */ /* 0x000f22000c1e1d00 */
[----:B------:R-:W-:-:S04]  /*0c40*/  ISETP.NE.U32.AND P0, PT, RZ, UR20, PT ;  /* 0x00000014ff007c0c */ /* 0x000fc8000bf05070 */
[----:B------:R-:W-:-:S13]  /*0c50*/  ISETP.NE.AND.EX P0, PT, RZ, UR21, PT, P0 ;  /* 0x00000015ff007c0c */ /* 0x000fda000bf05300 */
[----:B------:R-:W0:Y:S01]  /*0c60*/  @P0 LDC.64 R14, c[0x0][0x438] ;  /* 0x00010e00ff0e0b82 */ /* 0x000e220000000a00 */
[----:B-----5:R-:W-:Y:S02]  /*0c70*/  HADD2.F32 R208, -RZ, R29.H0_H0 ;  /* 0x2000001dffd07230 */ /* 0x020fe40000004100 */
[----:B------:R-:W-:Y:S02]  /*0c80*/  HADD2.F32 R223, -RZ, R30.H0_H0 ;  /* 0x2000001effdf7230 */ /* 0x000fe40000004100 */
[----:B0-----:R-:W-:-:S05]  /*0c90*/  @P0 IMAD.WIDE.U32 R14, R2, 0x20, R14 ;  /* 0x00000020020e0825 */ /* 0x001fca00078e000e */
[----:B------:R-:W5:Y:S04]  /*0ca0*/  @P0 LDG.E.128 R164, desc[UR10][R14.64] ;  /* 0x0000000a0ea40981 */ /* 0x000f68000c1e1d00 */
[----:B------:R0:W5:Y:S01]  /*0cb0*/  @P0 LDG.E.128 R168, desc[UR10][R14.64+0x10] ;  /* 0x0000100a0ea80981 */ /* 0x000162000c1e1d00 */
[----:B------:R-:W-:Y:S02]  /*0cc0*/  HADD2.F32 R219, -RZ, R29.H1_H1 ;  /* 0x3000001dffdb7230 */ /* 0x000fe40000004100 */
[--C-:B------:R-:W-:Y:S02]  /*0cd0*/  HADD2.F32 R237, -RZ, R31.reuse.H0_H0 ;  /* 0x2000001fffed7230 */ /* 0x100fe40000004100 */
[----:B------:R-:W-:Y:S02]  /*0ce0*/  HADD2.F32 R239, -RZ, R30.H1_H1 ;  /* 0x3000001effef7230 */ /* 0x000fe40000004100 */
[----:B------:R-:W-:Y:S01]  /*0cf0*/  HADD2.F32 R246, -RZ, R31.H1_H1 ;  /* 0x3000001ffff67230 */ /* 0x000fe20000004100 */
[----:B------:R-:W-:Y:S01]  /*0d00*/  IADD3 R248, PT, PT, R2, 0x80, RZ ;  /* 0x0000008002f87810 */ /* 0x000fe20007ffe0ff */
[----:B--2---:R-:W-:Y:S01]  /*0d10*/  FADD.FTZ R0, R188, -UR25 ;  /* 0x80000019bc007e21 */ /* 0x004fe20008010000 */
[----:B------:R-:W-:Y:S01]  /*0d20*/  FADD.FTZ R189, R189, -UR25 ;  /* 0x80000019bdbd7e21 */ /* 0x000fe20008010000 */
[----:B------:R-:W-:-:S02]  /*0d30*/  HADD2.F32 R188, -RZ, R28.H0_H0 ;  /* 0x2000001cffbc7230 */ /* 0x000fc40000004100 */
[----:B------:R-:W-:Y:S01]  /*0d40*/  FMUL.FTZ R0, R0, UR24 ;  /* 0x0000001800007c20 */ /* 0x000fe20008410000 */
[----:B0-----:R-:W-:Y:S01]  /*0d50*/  FMUL.FTZ R14, R189, UR24 ;  /* 0x00000018bd0e7c20 */ /* 0x001fe20008410000 */
[----:B------:R-:W-:Y:S01]  /*0d60*/  FADD.FTZ R190, R190, -UR25 ;  /* 0x80000019bebe7e21 */ /* 0x000fe20008010000 */
[--C-:B---3--:R-:W-:Y:S02]  /*0d70*/  HADD2.F32 R205, -RZ, R192.reuse.H0_H0 ;  /* 0x200000c0ffcd7230 */ /* 0x108fe40000004100 */
[----:B------:R-:W-:Y:S02]  /*0d80*/  HADD2.F32 R204, -RZ, R192.H1_H1 ;  /* 0x300000c0ffcc7230 */ /* 0x000fe40000004100 */
[----:B------:R-:W-:Y:S02]  /*0d90*/  HADD2.F32 R192, -RZ, R28.H1_H1 ;  /* 0x3000001cffc07230 */ /* 0x000fe40000004100 */
[----:B------:R-:W-:Y:S01]  /*0da0*/  FADD.FTZ R100, R100, R205 ;  /* 0x000000cd64647221 */ /* 0x000fe20000010000 */
[-C--:B------:R-:W-:Y:S01]  /*0db0*/  FFMA.FTZ R60, R0, R205.reuse, R60 ;  /* 0x000000cd003c7223 */ /* 0x080fe2000001003c */
[----:B------:R-:W-:Y:S01]  /*0dc0*/  FMUL.FTZ R15, R188, R205 ;  /* 0x000000cdbc0f7220 */ /* 0x000fe20000410000 */
[----:B------:R-:W-:Y:S01]  /*0dd0*/  FADD.FTZ R101, R101, R204 ;  /* 0x000000cc65657221 */ /* 0x000fe20000010000 */
[-C--:B------:R-:W-:Y:S01]  /*0de0*/  FMUL.FTZ R205, R192, R204.reuse ;  /* 0x000000ccc0cd7220 */ /* 0x080fe20000410000 */
[----:B------:R-:W-:Y:S01]  /*0df0*/  FFMA.FTZ R61, R14, R204, R61 ;  /* 0x000000cc0e3d7223 */ /* 0x000fe2000001003d */
[----:B------:R-:W-:-:S02]  /*0e00*/  HADD2.F32 R189, -RZ, R193.H0_H0 ;  /* 0x200000c1ffbd7230 */ /* 0x000fc40000004100 */
[----:B------:R-:W-:Y:S01]  /*0e10*/  FMUL.FTZ R204, R190, UR24 ;  /* 0x00000018becc7c20 */ /* 0x000fe20008410000 */
[----:B----4-:R-:W-:Y:S02]  /*0e20*/  FADD.FTZ R196, R196, -UR25 ;  /* 0x80000019c4c47e21 */ /* 0x010fe40008010000 */
[----:B------:R-:W-:Y:S01]  /*0e30*/  FADD.FTZ R102, R102, R189 ;  /* 0x000000bd66667221 */ /* 0x000fe20000010000 */
[-C--:B------:R-:W-:Y:S01]  /*0e40*/  FFMA.FTZ R62, R204, R189.reuse, R62 ;  /* 0x000000bdcc3e7223 */ /* 0x080fe2000001003e */
[----:B------:R-:W-:Y:S01]  /*0e50*/  FMUL.FTZ R208, R208, R189 ;  /* 0x000000bdd0d07220 */ /* 0x000fe20000410000 */
[----:B------:R-:W-:Y:S02]  /*0e60*/  HADD2.F32 R189, -RZ, R194.H0_H0 ;  /* 0x200000c2ffbd7230 */ /* 0x000fe40000004100 */
[----:B------:R-:W-:Y:S01]  /*0e70*/  FMUL.FTZ R218, R196, UR24 ;  /* 0x00000018c4da7c20 */ /* 0x000fe20008410000 */
[----:B------:R-:W-:Y:S01]  /*0e80*/  FADD.FTZ R191, R191, -UR25 ;  /* 0x80000019bfbf7e21 */ /* 0x000fe20008010000 */
[----:B------:R-:W-:Y:S01]  /*0e90*/  FADD.FTZ R198, R198, -UR25 ;  /* 0x80000019c6c67e21 */ /* 0x000fe20008010000 */
[----:B------:R-:W-:-:S02]  /*0ea0*/  HADD2.F32 R188, -RZ, R193.H1_H1 ;  /* 0x300000c1ffbc7230 */ /* 0x000fc40000004100 */
[----:B------:R-:W-:Y:S01]  /*0eb0*/  FADD.FTZ R104, R104, R189 ;  /* 0x000000bd68687221 */ /* 0x000fe20000010000 */
[-C--:B------:R-:W-:Y:S01]  /*0ec0*/  FFMA.FTZ R64, R218, R189.reuse, R64 ;  /* 0x000000bdda407223 */ /* 0x080fe20000010040 */
[----:B------:R-:W-:Y:S01]  /*0ed0*/  FMUL.FTZ R223, R223, R189 ;  /* 0x000000bddfdf7220 */ /* 0x000fe20000410000 */
[----:B------:R-:W-:Y:S01]  /*0ee0*/  FMUL.FTZ R211, R191, UR24 ;  /* 0x00000018bfd37c20 */ /* 0x000fe20008410000 */
[----:B------:R-:W-:Y:S02]  /*0ef0*/  HADD2.F32 R189, -RZ, R195.H0_H0 ;  /* 0x200000c3ffbd7230 */ /* 0x000fe40000004100 */
[----:B------:R-:W-:Y:S01]  /*0f00*/  FMUL.FTZ R238, R198, UR24 ;  /* 0x00000018c6ee7c20 */ /* 0x000fe20008410000 */
[----:B------:R-:W-:Y:S01]  /*0f10*/  FADD.FTZ R103, R103, R188 ;  /* 0x000000bc67677221 */ /* 0x000fe20000010000 */
[-C--:B------:R-:W-:Y:S01]  /*0f20*/  FFMA.FTZ R63, R211, R188.reuse, R63 ;  /* 0x000000bcd33f7223 */ /* 0x080fe2000001003f */
[----:B------:R-:W-:Y:S01]  /*0f30*/  FMUL.FTZ R219, R219, R188 ;  /* 0x000000bcdbdb7220 */ /* 0x000fe20000410000 */
[----:B------:R-:W-:Y:S01]  /*0f40*/  FADD.FTZ R106, R106, R189 ;  /* 0x000000bd6a6a7221 */ /* 0x000fe20000010000 */
[-C--:B------:R-:W-:Y:S01]  /*0f50*/  FFMA.FTZ R66, R238, R189.reuse, R66 ;  /* 0x000000bdee427223 */ /* 0x080fe20000010042 */
[----:B------:R-:W-:Y:S01]  /*0f60*/  FMUL.FTZ R237, R237, R189 ;  /* 0x000000bdeded7220 */ /* 0x000fe20000410000 */
[----:B------:R-:W-:Y:S01]  /*0f70*/  FADD.FTZ R188, RZ, R15 ;  /* 0x0000000fffbc7221 */ /* 0x000fe20000010000 */
[----:B------:R-:W-:-:S03]  /*0f80*/  FFMA.FTZ R189, R0, R15, RZ ;  /* 0x0000000f00bd7223 */ /* 0x000fc600000100ff */
[----:B------:R-:W-:Y:S01]  /*0f90*/  FADD.FTZ R191, R188, R205 ;  /* 0x000000cdbcbf7221 */ /* 0x000fe20000010000 */
[----:B------:R-:W-:-:S03]  /*0fa0*/  FFMA.FTZ R189, R14, R205, R189 ;  /* 0x000000cd0ebd7223 */ /* 0x000fc600000100bd */
[----:B------:R-:W-:Y:S01]  /*0fb0*/  FADD.FTZ R188, R191, R208 ;  /* 0x000000d0bfbc7221 */ /* 0x000fe20000010000 */
[----:B------:R-:W-:Y:S01]  /*0fc0*/  FFMA.FTZ R190, R204, R208, R189 ;  /* 0x000000d0ccbe7223 */ /* 0x000fe200000100bd */
[----:B------:R-:W-:Y:S02]  /*0fd0*/  HADD2.F32 R194, -RZ, R194.H1_H1 ;  /* 0x300000c2ffc27230 */ /* 0x000fe40000004100 */
[----:B------:R-:W-:Y:S01]  /*0fe0*/  FADD.FTZ R197, R197, -UR25 ;  /* 0x80000019c5c57e21 */ /* 0x000fe20008010000 */
[----:B------:R-:W-:Y:S01]  /*0ff0*/  FADD.FTZ R188, R188, R219 ;  /* 0x000000dbbcbc7221 */ /* 0x000fe20000010000 */
[----:B------:R-:W-:Y:S01]  /*1000*/  FFMA.FTZ R189, R211, R219, R190 ;  /* 0x000000dbd3bd7223 */ /* 0x000fe200000100be */
[----:B------:R-:W-:Y:S02]  /*1010*/  FMUL.FTZ R239, R239, R194 ;  /* 0x000000c2efef7220 */ /* 0x000fe40000410000 */
[----:B------:R-:W-:Y:S01]  /*1020*/  FADD.FTZ R188, R188, R223 ;  /* 0x000000dfbcbc7221 */ /* 0x000fe20000010000 */
[----:B------:R-:W-:Y:S01]  /*1030*/  FMUL.FTZ R230, R197, UR24 ;  /* 0x00000018c5e67c20 */ /* 0x000fe20008410000 */
[----:B------:R-:W-:Y:S01]  /*1040*/  FFMA.FTZ R189, R218, R223, R189 ;  /* 0x000000dfdabd7223 */ /* 0x000fe200000100bd */
[----:B------:R-:W-:-:S02]  /*1050*/  HADD2.F32 R192, -RZ, R195.H1_H1 ;  /* 0x300000c3ffc07230 */ /* 0x000fc40000004100 */
[----:B------:R-:W-:Y:S01]  /*1060*/  FADD.FTZ R188, R188, R239 ;  /* 0x000000efbcbc7221 */ /* 0x000fe20000010000 */
[----:B------:R-:W-:Y:S01]  /*1070*/  FADD.FTZ R199, R199, -UR25 ;  /* 0x80000019c7c77e21 */ /* 0x000fe20008010000 */
[----:B------:R-:W-:Y:S02]  /*1080*/  FFMA.FTZ R189, R230, R239, R189 ;  /* 0x000000efe6bd7223 */ /* 0x000fe400000100bd */
[----:B------:R-:W-:Y:S01]  /*1090*/  FADD.FTZ R191, R188, R237 ;  /* 0x000000edbcbf7221 */ /* 0x000fe20000010000 */
[----:B------:R-:W-:Y:S01]  /*10a0*/  FMUL.FTZ R247, R199, UR24 ;  /* 0x00000018c7f77c20 */ /* 0x000fe20008410000 */
        /* <DEDUP_REMOVED lines=8> */
.L_x_9580:
[----:B------:R-:W-:Y:S05]  /*1130*/  BSYNC.RECONVERGENT B0 ;  /* 0x0000000000007941 */ /* 0x000fea0003800200 */
.L_x_9579:
[----:B------:R-:W-:Y:S04]  /*1140*/  BSSY.RECONVERGENT B0, `(.L_x_9581) ;  /* 0x0000058000007945 */ /* 0x000fe80003800200 */
[----:B------:R-:W-:Y:S05]  /*1150*/  @!P3 BRA `(.L_x_9582) ;  /* 0x000000040058b947 */ /* 0x000fea0003800000 */
        /* <DEDUP_REMOVED lines=11> */
[--C-:B------:R-:W-:Y:S02]  /*1210*/  HADD2.F32 R207, -RZ, R37.reuse.H0_H0 ;  /* 0x20000025ffcf7230 */ /* 0x100fe40000004100 */
[----:B------:R-:W-:Y:S02]  /*1220*/  HADD2.F32 R222, -RZ, R38.H0_H0 ;  /* 0x20000026ffde7230 */ /* 0x000fe40000004100 */
[----:B------:R-:W-:Y:S02]  /*1230*/  HADD2.F32 R217, -RZ, R37.H1_H1 ;  /* 0x30000025ffd97230 */ /* 0x000fe40000004100 */
[----:B0-----:R-:W-:-:S05]  /*1240*/  @P0 IMAD.WIDE.U32 R202, R248, 0x20, R202 ;  /* 0x00000020f8ca0825 */ /* 0x001fca00078e00ca */
[----:B------:R-:W5:Y:S04]  /*1250*/  @P0 LDG.E.128 R24, desc[UR10][R202.64] ;  /* 0x0000000aca180981 */ /* 0x000f68000c1e1d00 */
[----:B------:R0:W5:Y:S01]  /*1260*/  @P0 LDG.E.128 R20, desc[UR10][R202.64+0x10] ;  /* 0x0000100aca140981 */ /* 0x000162000c1e1d00 */
[--C-:B------:R-:W-:Y:S02]  /*1270*/  HADD2.F32 R235, -RZ, R39.reuse.H0_H0 ;  /* 0x20000027ffeb7230 */ /* 0x100fe40000004100 */
[----:B0-----:R-:W-:Y:S02]  /*1280*/  HADD2.F32 R203, -RZ, R36.H1_H1 ;  /* 0x30000024ffcb7230 */ /* 0x001fe40000004100 */
[----:B------:R-:W-:Y:S02]  /*1290*/  HADD2.F32 R228, -RZ, R38.H1_H1 ;  /* 0x30000026ffe47230 */ /* 0x000fe40000004100 */
[----:B------:R-:W-:Y:S01]  /*12a0*/  HADD2.F32 R244, -RZ, R39.H1_H1 ;  /* 0x30000027fff47230 */ /* 0x000fe20000004100 */
[----:B------:R-:W-:Y:S01]  /*12b0*/  IADD3 R248, PT, PT, R248, 0x80, RZ ;  /* 0x00000080f8f87810 */ /* 0x000fe20007ffe0ff */
[----:B--2---:R-:W-:Y:S01]  /*12c0*/  FADD.FTZ R7, R188, -UR25 ;  /* 0x80000019bc077e21 */ /* 0x004fe20008010000 */
[----:B------:R-:W-:-:S03]  /*12d0*/  FADD.FTZ R189, R189, -UR25 ;  /* 0x80000019bdbd7e21 */ /* 0x000fc60008010000 */
[----:B------:R-:W-:Y:S01]  /*12e0*/  FMUL.FTZ R7, R7, UR24 ;  /* 0x0000001807077c20 */ /* 0x000fe20008410000 */
[----:B------:R-:W-:Y:S01]  /*12f0*/  FADD.FTZ R190, R190, -UR25 ;  /* 0x80000019bebe7e21 */ /* 0x000fe20008010000 */
[----:B---3--:R-:W-:-:S03]  /*1300*/  HADD2.F32 R13, -RZ, R192.H0_H0 ;  /* 0x200000c0ff0d7230 */ /* 0x008fc60000004100 */
[----:B------:R-:W-:Y:S02]  /*1310*/  FMUL.FTZ R202, R190, UR24 ;  /* 0x00000018beca7c20 */ /* 0x000fe40008410000 */
[----:B------:R-:W-:Y:S01]  /*1320*/  FADD.FTZ R68, R68, R13 ;  /* 0x0000000d44447221 */ /* 0x000fe20000010000 */
[-C--:B------:R-:W-:Y:S01]  /*1330*/  FFMA.FTZ R108, R7, R13.reuse, R108 ;  /* 0x0000000d076c7223 */ /* 0x080fe2000001006c */
[----:B------:R-:W-:Y:S01]  /*1340*/  FMUL.FTZ R10, R10, R13 ;  /* 0x0000000d0a0a7220 */ /* 0x000fe20000410000 */
[----:B------:R-:W-:Y:S01]  /*1350*/  FMUL.FTZ R13, R189, UR24 ;  /* 0x00000018bd0d7c20 */ /* 0x000fe20008410000 */
[----:B------:R-:W-:Y:S02]  /*1360*/  HADD2.F32 R189, -RZ, R193.H0_H0 ;  /* 0x200000c1ffbd7230 */ /* 0x000fe40000004100 */
[----:B----4-:R-:W-:Y:S01]  /*1370*/  FADD.FTZ R196, R196, -UR25 ;  /* 0x80000019c4c47e21 */ /* 0x010fe20008010000 */
[----:B------:R-:W-:Y:S02]  /*1380*/  FADD.FTZ R191, R191, -UR25 ;  /* 0x80000019bfbf7e21 */ /* 0x000fe40008010000 */
[----:B------:R-:W-:Y:S01]  /*1390*/  FADD.FTZ R70, R70, R189 ;  /* 0x000000bd46467221 */ /* 0x000fe20000010000 */
[-C--:B------:R-:W-:Y:S01]  /*13a0*/  FFMA.FTZ R110, R202, R189.reuse, R110 ;  /* 0x000000bdca6e7223 */ /* 0x080fe2000001006e */
[----:B------:R-:W-:Y:S01]  /*13b0*/  FMUL.FTZ R207, R207, R189 ;  /* 0x000000bdcfcf7220 */ /* 0x000fe20000410000 */
[----:B------:R-:W-:-:S02]  /*13c0*/  HADD2.F32 R189, -RZ, R194.H0_H0 ;  /* 0x200000c2ffbd7230 */ /* 0x000fc40000004100 */
[----:B------:R-:W-:Y:S01]  /*13d0*/  FMUL.FTZ R216, R196, UR24 ;  /* 0x00000018c4d87c20 */ /* 0x000fe20008410000 */
[----:B------:R-:W-:Y:S02]  /*13e0*/  HADD2.F32 R188, -RZ, R193.H1_H1 ;  /* 0x300000c1ffbc7230 */ /* 0x000fe40000004100 */
[----:B------:R-:W-:Y:S01]  /*13f0*/  FMUL.FTZ R210, R191, UR24 ;  /* 0x00000018bfd27c20 */ /* 0x000fe20008410000 */
[----:B------:R-:W-:Y:S02]  /*1400*/  HADD2.F32 R192, -RZ, R192.H1_H1 ;  /* 0x300000c0ffc07230 */ /* 0x000fe40000004100 */
[----:B------:R-:W-:Y:S01]  /*1410*/  FADD.FTZ R198, R198, -UR25 ;  /* 0x80000019c6c67e21 */ /* 0x000fe20008010000 */
[----:B------:R-:W-:Y:S01]  /*1420*/  FADD.FTZ R76, R76, R189 ;  /* 0x000000bd4c4c7221 */ /* 0x000fe20000010000 */
[-C--:B------:R-:W-:Y:S01]  /*1430*/  FFMA.FTZ R112, R216, R189.reuse, R112 ;  /* 0x000000bdd8707223 */ /* 0x080fe20000010070 */
[----:B------:R-:W-:Y:S01]  /*1440*/  FMUL.FTZ R222, R222, R189 ;  /* 0x000000bddede7220 */ /* 0x000fe20000410000 */
[----:B------:R-:W-:-:S02]  /*1450*/  HADD2.F32 R189, -RZ, R195.H0_H0 ;  /* 0x200000c3ffbd7230 */ /* 0x000fc40000004100 */
[----:B------:R-:W-:Y:S01]  /*1460*/  FADD.FTZ R71, R71, R188 ;  /* 0x000000bc47477221 */ /* 0x000fe20000010000 */
[-C--:B------:R-:W-:Y:S01]  /*1470*/  FFMA.FTZ R111, R210, R188.reuse, R111 ;  /* 0x000000bcd26f7223 */ /* 0x080fe2000001006f */
[----:B------:R-:W-:Y:S01]  /*1480*/  FMUL.FTZ R217, R217, R188 ;  /* 0x000000bcd9d97220 */ /* 0x000fe20000410000 */
        /* <DEDUP_REMOVED lines=12> */
[----:B------:R-:W-:Y:S01]  /*1550*/  FADD.FTZ R197, R197, -UR25 ;  /* 0x80000019c5c57e21 */ /* 0x000fe20008010000 */
[----:B------:R-:W-:Y:S01]  /*1560*/  FADD.FTZ R191, R250, R217 ;  /* 0x000000d9fabf7221 */ /* 0x000fe20000010000 */
[----:B------:R-:W-:Y:S02]  /*1570*/  FFMA.FTZ R189, R210, R217, R189 ;  /* 0x000000d9d2bd7223 */ /* 0x000fe400000100bd */
[----:B------:R-:W-:Y:S01]  /*1580*/  FMUL.FTZ R229, R197, UR24 ;  /* 0x00000018c5e57c20 */ /* 0x000fe20008410000 */
[----:B------:R-:W-:Y:S01]  /*1590*/  FMUL.FTZ R228, R228, R194 ;  /* 0x000000c2e4e47220 */ /* 0x000fe20000410000 */
[----:B------:R-:W-:Y:S01]  /*15a0*/  FADD.FTZ R191, R191, R222 ;  /* 0x000000debfbf7221 */ /* 0x000fe20000010000 */
[----:B------:R-:W-:Y:S01]  /*15b0*/  FFMA.FTZ R188, R216, R222, R189 ;  /* 0x000000ded8bc7223 */ /* 0x000fe200000100bd */
[----:B------:R-:W-:Y:S01]  /*15c0*/  FADD.FTZ R69, R69, R192 ;  /* 0x000000c045457221 */ /* 0x000fe20000010000 */
[----:B------:R-:W-:Y:S01]  /*15d0*/  FFMA.FTZ R109, R13, R192, R109 ;  /* 0x000000c00d6d7223 */ /* 0x000fe2000001006d */
[----:B------:R-:W-:-:S02]  /*15e0*/  HADD2.F32 R192, -RZ, R195.H1_H1 ;  /* 0x300000c3ffc07230 */ /* 0x000fc40000004100 */
        /* <DEDUP_REMOVED lines=13> */
.L_x_9582:
[----:B------:R-:W-:Y:S05]  /*16c0*/  BSYNC.RECONVERGENT B0 ;  /* 0x0000000000007941 */ /* 0x000fea0003800200 */
.L_x_9581:
        /* <DEDUP_REMOVED lines=14> */
[----:B------:R-:W-:Y:S02]  /*17b0*/  HADD2.F32 R221, -RZ, R46.H0_H0 ;  /* 0x2000002effdd7230 */ /* 0x000fe40000004100 */
[----:B------:R-:W-:Y:S02]  /*17c0*/  HADD2.F32 R234, -RZ, R47.H0_H0 ;  /* 0x2000002fffea7230 */ /* 0x000fe40000004100 */
[----:B0-----:R-:W-:-:S05]  /*17d0*/  @P0 IMAD.WIDE.U32 R200, R248, 0x20, R200 ;  /* 0x00000020f8c80825 */ /* 0x001fca00078e00c8 */
[----:B------:R-:W5:Y:S04]  /*17e0*/  @P0 LDG.E.128 R172, desc[UR10][R200.64] ;  /* 0x0000000ac8ac0981 */ /* 0x000f68000c1e1d00 */
[----:B------:R0:W5:Y:S01]  /*17f0*/  @P0 LDG.E.128 R176, desc[UR10][R200.64+0x10] ;  /* 0x0000100ac8b00981 */ /* 0x000162000c1e1d00 */
[----:B------:R-:W-:Y:S02]  /*1800*/  HADD2.F32 R215, -RZ, R45.H1_H1 ;  /* 0x3000002dffd77230 */ /* 0x000fe40000004100 */
[----:B0-----:R-:W-:Y:S02]  /*1810*/  HADD2.F32 R201, -RZ, R44.H1_H1 ;  /* 0x3000002cffc97230 */ /* 0x001fe40000004100 */
[----:B------:R-:W-:Y:S02]  /*1820*/  HADD2.F32 R227, -RZ, R46.H1_H1 ;  /* 0x3000002effe37230 */ /* 0x000fe40000004100 */
[----:B------:R-:W-:Y:S01]  /*1830*/  HADD2.F32 R243, -RZ, R47.H1_H1 ;  /* 0x3000002ffff37230 */ /* 0x000fe20000004100 */
[----:B------:R-:W-:Y:S01]  /*1840*/  IADD3 R248, PT, PT, R248, 0x80, RZ ;  /* 0x00000080f8f87810 */ /* 0x000fe20007ffe0ff */
[----:B--2---:R-:W-:Y:S01]  /*1850*/  FADD.FTZ R190, R190, -UR25 ;  /* 0x80000019bebe7e21 */ /* 0x004fe20008010000 */
[----:B------:R-:W-:-:S03]  /*1860*/  FADD.FTZ R12, R189, -UR25 ;  /* 0x80000019bd0c7e21 */ /* 0x000fc60008010000 */
[----:B------:R-:W-:Y:S01]  /*1870*/  FMUL.FTZ R200, R190, UR24 ;  /* 0x00000018bec87c20 */ /* 0x000fe20008410000 */
[----:B---3--:R-:W-:Y:S02]  /*1880*/  HADD2.F32 R189, -RZ, R193.H0_H0 ;  /* 0x200000c1ffbd7230 */ /* 0x008fe40000004100 */
[----:B------:R-:W-:Y:S02]  /*1890*/  HADD2.F32 R209, -RZ, R192.H0_H0 ;  /* 0x200000c0ffd17230 */ /* 0x000fe40000004100 */
[----:B----4-:R-:W-:Y:S01]  /*18a0*/  FADD.FTZ R196, R196, -UR25 ;  /* 0x80000019c4c47e21 */ /* 0x010fe20008010000 */
[----:B------:R-:W-:Y:S01]  /*18b0*/  FADD.FTZ R118, R118, R189 ;  /* 0x000000bd76767221 */ /* 0x000fe20000010000 */
[-C--:B------:R-:W-:Y:S01]  /*18c0*/  FFMA.FTZ R86, R200, R189.reuse, R86 ;  /* 0x000000bdc8567223 */ /* 0x080fe20000010056 */
[----:B------:R-:W-:Y:S01]  /*18d0*/  FMUL.FTZ R206, R206, R189 ;  /* 0x000000bdcece7220 */ /* 0x000fe20000410000 */
[----:B------:R-:W-:Y:S02]  /*18e0*/  HADD2.F32 R189, -RZ, R194.H0_H0 ;  /* 0x200000c2ffbd7230 */ /* 0x000fe40000004100 */
[----:B------:R-:W-:Y:S01]  /*18f0*/  FADD.FTZ R6, R188, -UR25 ;  /* 0x80000019bc067e21 */ /* 0x000fe20008010000 */
[----:B------:R-:W-:Y:S01]  /*1900*/  FMUL.FTZ R212, R196, UR24 ;  /* 0x00000018c4d47c20 */ /* 0x000fe20008410000 */
[----:B------:R-:W-:-:S02]  /*1910*/  HADD2.F32 R192, -RZ, R192.H1_H1 ;  /* 0x300000c0ffc07230 */ /* 0x000fc40000004100 */
[----:B------:R-:W-:Y:S01]  /*1920*/  FADD.FTZ R198, R198, -UR25 ;  /* 0x80000019c6c67e21 */ /* 0x000fe20008010000 */
[----:B------:R-:W-:Y:S01]  /*1930*/  FMUL.FTZ R9, R9, R209 ;  /* 0x000000d109097220 */ /* 0x000fe20000410000 */
[----:B------:R-:W-:Y:S01]  /*1940*/  FMUL.FTZ R6, R6, UR24 ;  /* 0x0000001806067c20 */ /* 0x000fe20008410000 */
[----:B------:R-:W-:Y:S01]  /*1950*/  FADD.FTZ R120, R120, R189 ;  /* 0x000000bd78787221 */ /* 0x000fe20000010000 */
[-C--:B------:R-:W-:Y:S01]  /*1960*/  FFMA.FTZ R88, R212, R189.reuse, R88 ;  /* 0x000000bdd4587223 */ /* 0x080fe20000010058 */
[----:B------:R-:W-:Y:S01]  /*1970*/  FMUL.FTZ R221, R221, R189 ;  /* 0x000000bddddd7220 */ /* 0x000fe20000410000 */
[----:B------:R-:W-:Y:S02]  /*1980*/  HADD2.F32 R189, -RZ, R195.H0_H0 ;  /* 0x200000c3ffbd7230 */ /* 0x000fe40000004100 */
[----:B------:R-:W-:Y:S01]  /*1990*/  FADD.FTZ R191, R191, -UR25 ;  /* 0x80000019bfbf7e21 */ /* 0x000fe20008010000 */
[----:B------:R-:W-:Y:S01]  /*19a0*/  FMUL.FTZ R231, R198, UR24 ;  /* 0x00000018c6e77c20 */ /* 0x000fe20008410000 */
[----:B------:R-:W-:Y:S01]  /*19b0*/  FMUL.FTZ R201, R201, R192 ;  /* 0x000000c0c9c97220 */ /* 0x000fe20000410000 */
[----:B------:R-:W-:Y:S01]  /*19c0*/  FADD.FTZ R250, R250, R9 ;  /* 0x00000009fafa7221 */ /* 0x000fe20000010000 */
[----:B------:R-:W-:Y:S01]  /*19d0*/  FMUL.FTZ R12, R12, UR24 ;  /* 0x000000180c0c7c20 */ /* 0x000fe20008410000 */
[----:B------:R-:W-:Y:S01]  /*19e0*/  FFMA.FTZ R249, R6, R9, R249 ;  /* 0x0000000906f97223 */ /* 0x000fe200000100f9 */
[----:B------:R-:W-:Y:S01]  /*19f0*/  FADD.FTZ R116, R116, R209 ;  /* 0x000000d174747221 */ /* 0x000fe20000010000 */
[----:B------:R-:W-:Y:S01]  /*1a00*/  FFMA.FTZ R84, R6, R209, R84 ;  /* 0x000000d106547223 */ /* 0x000fe20000010054 */
[----:B------:R-:W-:-:S02]  /*1a10*/  HADD2.F32 R188, -RZ, R193.H1_H1 ;  /* 0x300000c1ffbc7230 */ /* 0x000fc40000004100 */
        /* <DEDUP_REMOVED lines=11> */
[----:B------:R-:W-:-:S02]  /*1ad0*/  HADD2.F32 R194, -RZ, R194.H1_H1 ;  /* 0x300000c2ffc27230 */ /* 0x000fc40000004100 */
[----:B------:R-:W-:Y:S01]  /*1ae0*/  FADD.FTZ R197, R197, -UR25 ;  /* 0x80000019c5c57e21 */ /* 0x000fe20008010000 */
[----:B------:R-:W-:Y:S01]  /*1af0*/  FADD.FTZ R188, R188, R215 ;  /* 0x000000d7bcbc7221 */ /* 0x000fe20000010000 */
[----:B------:R-:W-:Y:S01]  /*1b00*/  FFMA.FTZ R189, R209, R215, R190 ;  /* 0x000000d7d1bd7223 */ /* 0x000fe200000100be */
[----:B------:R-:W-:Y:S02]  /*1b10*/  FMUL.FTZ R227, R227, R194 ;  /* 0x000000c2e3e37220 */ /* 0x000fe40000410000 */
[----:B------:R-:W-:Y:S01]  /*1b20*/  FADD.FTZ R188, R188, R221 ;  /* 0x000000ddbcbc7221 */ /* 0x000fe20000010000 */
[----:B------:R-:W-:Y:S01]  /*1b30*/  FMUL.FTZ R224, R197, UR24 ;  /* 0x00000018c5e07c20 */ /* 0x000fe20008410000 */
[----:B------:R-:W-:Y:S01]  /*1b40*/  FFMA.FTZ R189, R212, R221, R189 ;  /* 0x000000ddd4bd7223 */ /* 0x000fe200000100bd */
[----:B------:R-:W-:Y:S01]  /*1b50*/  FADD.FTZ R117, R117, R192 ;  /* 0x000000c075757221 */ /* 0x000fe20000010000 */
[----:B------:R-:W-:Y:S01]  /*1b60*/  FFMA.FTZ R85, R12, R192, R85 ;  /* 0x000000c00c557223 */ /* 0x000fe20000010055 */
[----:B------:R-:W-:-:S02]  /*1b70*/  HADD2.F32 R192, -RZ, R195.H1_H1 ;  /* 0x300000c3ffc07230 */ /* 0x000fc40000004100 */
[----:B------:R-:W-:Y:S01]  /*1b80*/  FADD.FTZ R191, R188, R227 ;  /* 0x000000e3bcbf7221 */ /* 0x000fe20000010000 */
[----:B------:R-:W-:Y:S01]  /*1b90*/  FADD.FTZ R199, R199, -UR25 ;  /* 0x80000019c7c77e21 */ /* 0x000fe20008010000 */
[C---:B------:R-:W-:Y:S01]  /*1ba0*/  FFMA.FTZ R188, R224.reuse, R227, R189 ;  /* 0x000000e3e0bc7223 */ /* 0x040fe200000100bd */
[----:B------:R-:W-:Y:S02]  /*1bb0*/  FMUL.FTZ R243, R243, R192 ;  /* 0x000000c0f3f37220 */ /* 0x000fe40000410000 */
        /* <DEDUP_REMOVED lines=9> */
.L_x_9584:
[----:B------:R-:W-:Y:S05]  /*1c50*/  BSYNC.RECONVERGENT B0 ;  /* 0x0000000000007941 */ /* 0x000fea0003800200 */
.L_x_9583:
        /* <DEDUP_REMOVED lines=14> */
[----:B------:R-:W-:Y:S02]  /*1d40*/  HADD2.F32 R214, -RZ, R53.H1_H1 ;  /* 0x30000035ffd67230 */ /* 0x000fe40000004100 */
[----:B------:R-:W-:Y:S02]  /*1d50*/  HADD2.F32 R232, -RZ, R55.H0_H0 ;  /* 0x20000037ffe87230 */ /* 0x000fe40000004100 */
[----:B0-----:R-:W-:-:S05]  /*1d60*/  @P0 IMAD.WIDE.U32 R196, R248, 0x20, R196 ;  /* 0x00000020f8c40825 */ /* 0x001fca00078e00c4 */
[----:B------:R-:W5:Y:S04]  /*1d70*/  @P0 LDG.E.128 R180, desc[UR10][R196.64] ;  /* 0x0000000ac4b40981 */ /* 0x000f68000c1e1d00 */
[----:B------:R0:W5:Y:S01]  /*1d80*/  @P0 LDG.E.128 R184, desc[UR10][R196.64+0x10] ;  /* 0x0000100ac4b80981 */ /* 0x000162000c1e1d00 */
[----:B------:R-:W-:Y:S02]  /*1d90*/  HADD2.F32 R225, -RZ, R54.H1_H1 ;  /* 0x30000036ffe17230 */ /* 0x000fe40000004100 */
[----:B------:R-:W-:Y:S02]  /*1da0*/  HADD2.F32 R241, -RZ, R55.H1_H1 ;  /* 0x30000037fff17230 */ /* 0x000fe40000004100 */
[----:B--2---:R-:W-:Y:S01]  /*1db0*/  FADD.FTZ R5, R16, -UR25 ;  /* 0x8000001910057e21 */ /* 0x004fe20008010000 */
[----:B------:R-:W-:-:S03]  /*1dc0*/  FADD.FTZ R17, R17, -UR25 ;  /* 0x8000001911117e21 */ /* 0x000fc60008010000 */
[----:B------:R-:W-:Y:S01]  /*1dd0*/  FMUL.FTZ R5, R5, UR24 ;  /* 0x0000001805057c20 */ /* 0x000fe20008410000 */
[--C-:B---3--:R-:W-:Y:S02]  /*1de0*/  HADD2.F32 R11, -RZ, R188.reuse.H0_H0 ;  /* 0x200000bcff0b7230 */ /* 0x108fe40000004100 */
[----:B------:R-:W-:-:S03]  /*1df0*/  HADD2.F32 R188, -RZ, R188.H1_H1 ;  /* 0x300000bcffbc7230 */ /* 0x000fc60000004100 */
[----:B------:R-:W-:Y:S01]  /*1e00*/  FADD.FTZ R124, R124, R11 ;  /* 0x0000000b7c7c7221 */ /* 0x000fe20000010000 */
[-C--:B------:R-:W-:Y:S01]  /*1e10*/  FFMA.FTZ R92, R5, R11.reuse, R92 ;  /* 0x0000000b055c7223 */ /* 0x080fe2000001005c */
[----:B------:R-:W-:Y:S01]  /*1e20*/  FMUL.FTZ R8, R8, R11 ;  /* 0x0000000b08087220 */ /* 0x000fe20000410000 */
[----:B------:R-:W-:Y:S01]  /*1e30*/  FMUL.FTZ R11, R17, UR24 ;  /* 0x00000018110b7c20 */ /* 0x000fe20008410000 */
[----:B------:R-:W-:Y:S02]  /*1e40*/  HADD2.F32 R17, -RZ, R52.H1_H1 ;  /* 0x30000034ff117230 */ /* 0x000fe40000004100 */
[----:B----4-:R-:W-:Y:S01]  /*1e50*/  FADD.FTZ R192, R192, -UR25 ;  /* 0x80000019c0c07e21 */ /* 0x010fe20008010000 */
[----:B------:R-:W-:Y:S01]  /*1e60*/  FADD.FTZ R125, R125, R188 ;  /* 0x000000bc7d7d7221 */ /* 0x000fe20000010000 */
[-C--:B------:R-:W-:Y:S01]  /*1e70*/  FFMA.FTZ R93, R11, R188.reuse, R93 ;  /* 0x000000bc0b5d7223 */ /* 0x080fe2000001005d */
[--C-:B0-----:R-:W-:Y:S02]  /*1e80*/  HADD2.F32 R197, -RZ, R189.reuse.H0_H0 ;  /* 0x200000bdffc57230 */ /* 0x101fe40000004100 */
[----:B------:R-:W-:Y:S01]  /*1e90*/  FMUL.FTZ R17, R17, R188 ;  /* 0x000000bc11117220 */ /* 0x000fe20000410000 */
[----:B------:R-:W-:-:S02]  /*1ea0*/  HADD2.F32 R188, -RZ, R189.H1_H1 ;  /* 0x300000bdffbc7230 */ /* 0x000fc40000004100 */
[----:B------:R-:W-:Y:S01]  /*1eb0*/  FADD.FTZ R19, R19, -UR25 ;  /* 0x8000001913137e21 */ /* 0x000fe20008010000 */
[----:B------:R-:W-:Y:S02]  /*1ec0*/  HADD2.F32 R189, -RZ, R190.H0_H0 ;  /* 0x200000beffbd7230 */ /* 0x000fe40000004100 */
[----:B------:R-:W-:Y:S01]  /*1ed0*/  FMUL.FTZ R213, R192, UR24 ;  /* 0x00000018c0d57c20 */ /* 0x000fe20008410000 */
[----:B------:R-:W-:Y:S01]  /*1ee0*/  FADD.FTZ R194, R194, -UR25 ;  /* 0x80000019c2c27e21 */ /* 0x000fe20008010000 */
[----:B------:R-:W-:Y:S01]  /*1ef0*/  FMUL.FTZ R19, R19, UR24 ;  /* 0x0000001813137c20 */ /* 0x000fe20008410000 */
[----:B------:R-:W-:Y:S01]  /*1f00*/  FADD.FTZ R16, R18, -UR25 ;  /* 0x8000001912107e21 */ /* 0x000fe20008010000 */
[----:B------:R-:W-:Y:S01]  /*1f10*/  FADD.FTZ R128, R128, R189 ;  /* 0x000000bd80807221 */ /* 0x000fe20000010000 */
[-C--:B------:R-:W-:Y:S01]  /*1f20*/  FFMA.FTZ R96, R213, R189.reuse, R96 ;  /* 0x000000bdd5607223 */ /* 0x080fe20000010060 */
[----:B------:R-:W-:Y:S01]  /*1f30*/  FMUL.FTZ R220, R220, R189 ;  /* 0x000000bddcdc7220 */ /* 0x000fe20000410000 */
[----:B------:R-:W-:-:S02]  /*1f40*/  HADD2.F32 R189, -RZ, R191.H0_H0 ;  /* 0x200000bfffbd7230 */ /* 0x000fc40000004100 */
[----:B------:R-:W-:Y:S01]  /*1f50*/  FMUL.FTZ R233, R194, UR24 ;  /* 0x00000018c2e97c20 */ /* 0x000fe20008410000 */
[----:B------:R-:W-:Y:S02]  /*1f60*/  HADD2.F32 R18, -RZ, R53.H0_H0 ;  /* 0x20000035ff127230 */ /* 0x000fe40000004100 */
[----:B------:R-:W-:Y:S01]  /*1f70*/  FADD.FTZ R127, R127, R188 ;  /* 0x000000bc7f7f7221 */ /* 0x000fe20000010000 */
[-C--:B------:R-:W-:Y:S01]  /*1f80*/  FFMA.FTZ R95, R19, R188.reuse, R95 ;  /* 0x000000bc135f7223 */ /* 0x080fe2000001005f */
[----:B------:R-:W-:Y:S01]  /*1f90*/  FMUL.FTZ R214, R214, R188 ;  /* 0x000000bcd6d67220 */ /* 0x000fe20000410000 */
[----:B------:R-:W-:Y:S01]  /*1fa0*/  FADD.FTZ R193, R193, -UR25 ;  /* 0x80000019c1c17e21 */ /* 0x000fe20008010000 */
        /* <DEDUP_REMOVED lines=8> */
[----:B------:R-:W-:Y:S01]  /*2030*/  FMUL.FTZ R16, R16, UR24 ;  /* 0x0000001810107c20 */ /* 0x000fe20008410000 */
[----:B------:R-:W-:-:S02]  /*2040*/  FFMA.FTZ R193, R11, R17, R188 ;  /* 0x000000110bc17223 */ /* 0x000fc400000100bc */
[----:B------:R-:W-:Y:S01]  /*2050*/  FADD.FTZ R189, R189, R18 ;  /* 0x00000012bdbd7221 */ /* 0x000fe20000010000 */
[----:B------:R-:W-:Y:S02]  /*2060*/  HADD2.F32 R190, -RZ, R190.H1_H1 ;  /* 0x300000beffbe7230 */ /* 0x000fe40000004100 */
[----:B------:R-:W-:Y:S01]  /*2070*/  FFMA.FTZ R188, R16, R18, R193 ;  /* 0x0000001210bc7223 */ /* 0x000fe200000100c1 */
[----:B------:R-:W-:-:S03]  /*2080*/  FADD.FTZ R189, R189, R214 ;  /* 0x000000d6bdbd7221 */ /* 0x000fc60000010000 */
[----:B------:R-:W-:Y:S01]  /*2090*/  FFMA.FTZ R188, R19, R214, R188 ;  /* 0x000000d613bc7223 */ /* 0x000fe200000100bc */
[----:B------:R-:W-:Y:S01]  /*20a0*/  FADD.FTZ R129, R129, R190 ;  /* 0x000000be81817221 */ /* 0x000fe20000010000 */
[-C--:B------:R-:W-:Y:S01]  /*20b0*/  FFMA.FTZ R97, R226, R190.reuse, R97 ;  /* 0x000000bee2617223 */ /* 0x080fe20000010061 */
[----:B------:R-:W-:Y:S01]  /*20c0*/  FMUL.FTZ R225, R225, R190 ;  /* 0x000000bee1e17220 */ /* 0x000fe20000410000 */
[----:B------:R-:W-:Y:S01]  /*20d0*/  FADD.FTZ R190, R189, R220 ;  /* 0x000000dcbdbe7221 */ /* 0x000fe20000010000 */
[----:B------:R-:W-:Y:S01]  /*20e0*/  FFMA.FTZ R189, R213, R220, R188 ;  /* 0x000000dcd5bd7223 */ /* 0x000fe200000100bc */
[----:B------:R-:W-:Y:S02]  /*20f0*/  HADD2.F32 R192, -RZ, R191.H1_H1 ;  /* 0x300000bfffc07230 */ /* 0x000fe40000004100 */
        /* <DEDUP_REMOVED lines=13> */
.L_x_9586:
[----:B------:R-:W-:Y:S05]  /*21d0*/  BSYNC.RECONVERGENT B0 ;  /* 0x0000000000007941 */ /* 0x000fea0003800200 */
.L_x_9585:
        /* <DEDUP_REMOVED lines=31> */
.L_x_9588:
[----:B------:R-:W-:Y:S05]  /*23d0*/  BSYNC.RECONVERGENT B0 ;  /* 0x0000000000007941 */ /* 0x000fea0003800200 */
.L_x_9587:
[----:B------:R-:W1:Y:S08]  /*23e0*/  S2UR UR5, SR_CgaCtaId ;  /* 0x00000000000579c3 */ /* 0x000e700000008800 */
[----:B------:R-:W-:Y:S06]  /*23f0*/  BAR.SYNC.DEFER_BLOCKING 0x0 ;  /* 0x0000000000007b1d */ /* 0x000fec0000010000 */
[----:B------:R-:W-:Y:S01]  /*2400*/  UMOV UR4, 0x400 ;  /* 0x0000040000047882 */ /* 0x000fe20000000000 */
        /* <DEDUP_REMOVED lines=42> */
[----:B-----5:R-:W-:-:S02]  /*26b0*/  HADD2.F32 R193, -RZ, R191.H0_H0 ;  /* 0x200000bfffc17230 */ /* 0x020fc40000004100 */
[----:B------:R-:W-:Y:S01]  /*26c0*/  FMUL.FTZ R194, R194, UR24 ;  /* 0x00000018c2c27c20 */ /* 0x000fe20008410000 */
[----:B------:R-:W-:Y:S01]  /*26d0*/  FMUL.FTZ R197, R192, UR16 ;  /* 0x00000010c0c57c20 */ /* 0x000fe20008410000 */
[----:B------:R-:W-:Y:S02]  /*26e0*/  HADD2.F32 R191, -RZ, R191.H1_H1 ;  /* 0x300000bfffbf7230 */ /* 0x000fe40000004100 */
[----:B------:R-:W-:Y:S01]  /*26f0*/  FMUL.FTZ R198, R198, UR16 ;  /* 0x00000010c6c67c20 */ /* 0x000fe20008410000 */
[----:B------:R-:W-:Y:S01]  /*2700*/  FMUL.FTZ R199, R196, UR24 ;  /* 0x00000018c4c77c20 */ /* 0x000fe20008410000 */
[----:B------:R-:W-:Y:S01]  /*2710*/  FFMA.FTZ R192, R197, R193, R138 ;  /* 0x000000c1c5c07223 */ /* 0x000fe2000001008a */
[----:B------:R-:W-:Y:S01]  /*2720*/  FFMA.FTZ R138, R218, UR17, R195 ;  /* 0x00000011da8a7c23 */ /* 0x000fe200080100c3 */
[----:B------:R-:W-:Y:S01]  /*2730*/  FFMA.FTZ R191, R198, R191, R139 ;  /* 0x000000bfc6bf7223 */ /* 0x000fe2000001008b */
[--C-:B------:R-:W-:Y:S02]  /*2740*/  HADD2.F32 R193, -RZ, R190.reuse.H0_H0 ;  /* 0x200000beffc17230 */ /* 0x100fe40000004100 */
[----:B------:R-:W-:Y:S01]  /*2750*/  FADD.FTZ R138, R223, -R138 ;  /* 0x8000008adf8a7221 */ /* 0x000fe20000010000 */
[----:B------:R-:W-:-:S02]  /*2760*/  HADD2.F32 R190, -RZ, R190.H1_H1 ;  /* 0x300000beffbe7230 */ /* 0x000fc40000004100 */
[--C-:B------:R-:W-:Y:S02]  /*2770*/  HADD2.F32 R196, -RZ, R188.reuse.H0_H0 ;  /* 0x200000bcffc47230 */ /* 0x100fe40000004100 */
[----:B------:R-:W-:Y:S01]  /*2780*/  FMUL.FTZ R138, R138, UR24 ;  /* 0x000000188a8a7c20 */ /* 0x000fe20008410000 */
[----:B------:R-:W-:-:S03]  /*2790*/  HADD2.F32 R188, -RZ, R188.H1_H1 ;  /* 0x300000bcffbc7230 */ /* 0x000fc60000004100 */
[----:B------:R-:W-:Y:S01]  /*27a0*/  FMUL.FTZ R139, R138, UR16 ;  /* 0x000000108a8b7c20 */ /* 0x000fe20008410000 */
[----:B------:R-:W-:Y:S01]  /*27b0*/  FMUL.FTZ R138, R194, UR16 ;  /* 0x00000010c28a7c20 */ /* 0x000fe20008410000 */
[--C-:B------:R-:W-:Y:S02]  /*27c0*/  HADD2.F32 R194, -RZ, R189.reuse.H0_H0 ;  /* 0x200000bdffc27230 */ /* 0x100fe40000004100 */
[----:B------:R-:W-:Y:S01]  /*27d0*/  FFMA.FTZ R193, R139, R193, R136 ;  /* 0x000000c18bc17223 */ /* 0x000fe20000010088 */
[----:B------:R-:W-:Y:S01]  /*27e0*/  FFMA.FTZ R190, R138, R190, R137 ;  /* 0x000000be8abe7223 */ /* 0x000fe20000010089 */
[--C-:B------:R-:W-:Y:S01]  /*27f0*/  FFMA.FTZ R137, R204, UR17, R195.reuse ;  /* 0x00000011cc897c23 */ /* 0x100fe200080100c3 */
[----:B------:R-:W-:Y:S01]  /*2800*/  FFMA.FTZ R136, R211, UR17, R195 ;  /* 0x00000011d3887c23 */ /* 0x000fe200080100c3 */
[----:B------:R-:W-:Y:S02]  /*2810*/  HADD2.F32 R189, -RZ, R189.H1_H1 ;  /* 0x300000bdffbd7230 */ /* 0x000fe40000004100 */
[----:B------:R-:W-:Y:S01]  /*2820*/  FADD.FTZ R137, R208, -R137 ;  /* 0x80000089d0897221 */ /* 0x000fe20000010000 */
[----:B------:R-:W-:-:S03]  /*2830*/  FADD.FTZ R136, R219, -R136 ;  /* 0x80000088db887221 */ /* 0x000fc60000010000 */
[----:B------:R-:W-:Y:S01]  /*2840*/  FMUL.FTZ R137, R137, UR24 ;  /* 0x0000001889897c20 */ /* 0x000fe20008410000 */
[----:B------:R-:W-:-:S03]  /*2850*/  FMUL.FTZ R136, R136, UR24 ;  /* 0x0000001888887c20 */ /* 0x000fc60008410000 */
[----:B------:R-:W-:Y:S01]  /*2860*/  FMUL.FTZ R137, R137, UR16 ;  /* 0x0000001089897c20 */ /* 0x000fe20008410000 */
[----:B------:R-:W-:-:S03]  /*2870*/  FMUL.FTZ R136, R136, UR16 ;  /* 0x0000001088887c20 */ /* 0x000fc60008410000 */
[----:B------:R-:W-:Y:S01]  /*2880*/  FFMA.FTZ R194, R137, R194, R134 ;  /* 0x000000c289c27223 */ /* 0x000fe20000010086 */
[----:B------:R-:W-:Y:S01]  /*2890*/  FFMA.FTZ R134, R0, UR17, R195 ;  /* 0x0000001100867c23 */ /* 0x000fe200080100c3 */
[----:B------:R-:W-:-:S03]  /*28a0*/  FFMA.FTZ R189, R136, R189, R135 ;  /* 0x000000bd88bd7223 */ /* 0x000fc60000010087 */
[----:B------:R-:W-:-:S04]  /*28b0*/  FADD.FTZ R134, R15, -R134 ;  /* 0x800000860f867221 */ /* 0x000fc80000010000 */
[----:B------:R-:W-:-:S04]  /*28c0*/  FMUL.FTZ R134, R134, UR24 ;  /* 0x0000001886867c20 */ /* 0x000fc80008410000 */
[----:B------:R-:W-:Y:S01]  /*28d0*/  FMUL.FTZ R135, R134, UR16 ;  /* 0x0000001086877c20 */ /* 0x000fe20008410000 */
[----:B------:R-:W-:-:S03]  /*28e0*/  FMUL.FTZ R134, R199, UR16 ;  /* 0x00000010c7867c20 */ /* 0x000fc60008410000 */
[----:B------:R-:W-:Y:S01]  /*28f0*/  FFMA.FTZ R196, R135, R196, R132 ;  /* 0x000000c487c47223 */ /* 0x000fe20000010084 */
[----:B------:R-:W-:Y:S01]  /*2900*/  FFMA.FTZ R188, R134, R188, R133 ;  /* 0x000000bc86bc7223 */ /* 0x000fe20000010085 */
[--C-:B------:R-:W-:Y:S02]  /*2910*/  HADD2.F32 R132, -RZ, R35.reuse.H0_H0 ;  /* 0x20000023ff847230 */ /* 0x100fe40000004100 */
[----:B------:R-:W-:-:S03]  /*2920*/  HADD2.F32 R133, -RZ, R35.H1_H1 ;  /* 0x30000023ff857230 */ /* 0x000fc60000004100 */
[----:B------:R-:W-:Y:S01]  /*2930*/  FMUL.FTZ R197, R197, R132 ;  /* 0x00000084c5c57220 */ /* 0x000fe20000410000 */
[--C-:B------:R-:W-:Y:S02]  /*2940*/  HADD2.F32 R132, -RZ, R34.reuse.H0_H0 ;  /* 0x20000022ff847230 */ /* 0x100fe40000004100 */
[----:B------:R-:W-:Y:S01]  /*2950*/  FMUL.FTZ R198, R198, R133 ;  /* 0x00000085c6c67220 */ /* 0x000fe20000410000 */
[----:B------:R-:W-:Y:S02]  /*2960*/  HADD2.F32 R133, -RZ, R34.H1_H1 ;  /* 0x30000022ff857230 */ /* 0x000fe40000004100 */
[----:B------:R-:W-:Y:S01]  /*2970*/  FMUL.FTZ R139, R139, R132 ;  /* 0x000000848b8b7220 */ /* 0x000fe20000410000 */
[--C-:B------:R-:W-:Y:S02]  /*2980*/  HADD2.F32 R132, -RZ, R33.reuse.H0_H0 ;  /* 0x20000021ff847230 */ /* 0x100fe40000004100 */
[----:B------:R-:W-:Y:S01]  /*2990*/  FMUL.FTZ R138, R138, R133 ;  /* 0x000000858a8a7220 */ /* 0x000fe20000410000 */
[----:B------:R-:W-:-:S02]  /*29a0*/  HADD2.F32 R133, -RZ, R33.H1_H1 ;  /* 0x30000021ff857230 */ /* 0x000fc40000004100 */
[----:B------:R-:W-:Y:S01]  /*29b0*/  FMUL.FTZ R199, R137, R132 ;  /* 0x0000008489c77220 */ /* 0x000fe20000410000 */
[--C-:B------:R-:W-:Y:S02]  /*29c0*/  HADD2.F32 R132, -RZ, R32.reuse.H0_H0 ;  /* 0x20000020ff847230 */ /* 0x100fe40000004100 */
[----:B------:R-:W-:Y:S01]  /*29d0*/  FMUL.FTZ R136, R136, R133 ;  /* 0x0000008588887220 */ /* 0x000fe20000410000 */
[----:B------:R-:W-:Y:S02]  /*29e0*/  HADD2.F32 R133, -RZ, R32.H1_H1 ;  /* 0x30000020ff857230 */ /* 0x000fe40000004100 */
[----:B------:R-:W-:Y:S01]  /*29f0*/  FMUL.FTZ R132, R135, R132 ;  /* 0x0000008487847220 */ /* 0x000fe20000410000 */
[----:B------:R-:W-:Y:S02]  /*2a00*/  F2FP.F16.F32.PACK_AB R135, R198, R197 ;  /* 0x000000c5c687723e */ /* 0x000fe400000000ff */
[----:B------:R-:W-:Y:S01]  /*2a10*/  FMUL.FTZ R137, R134, R133 ;  /* 0x0000008586897220 */ /* 0x000fe20000410000 */
[----:B------:R-:W-:-:S02]  /*2a20*/  F2FP.F16.F32.PACK_AB R134, R138, R139 ;  /* 0x0000008b8a86723e */ /* 0x000fc400000000ff */
[----:B------:R-:W-:Y:S02]  /*2a30*/  F2FP.F16.F32.PACK_AB R133, R136, R199 ;  /* 0x000000c78885723e */ /* 0x000fe400000000ff */
[----:B------:R-:W-:Y:S01]  /*2a40*/  F2FP.F16.F32.PACK_AB R132, R137, R132 ;  /* 0x000000848984723e */ /* 0x000fe200000000ff */
[----:B------:R-:W-:Y:S06]  /*2a50*/  BRA `(.L_x_9593) ;  /* 0x0000000c004c7947 */ /* 0x000fec0003800000 */
.L_x_9592:
[--C-:B------:R-:W-:Y:S01]  /*2a60*/  FFMA.FTZ R72, R238, UR17, R195.reuse ;  /* 0x00000011ee487c23 */ /* 0x100fe200080100c3 */
[--C-:B-----5:R-:W-:Y:S02]  /*2a70*/  HADD2.F32 R192, -RZ, R191.reuse.H0_H0 ;  /* 0x200000bfffc07230 */ /* 0x120fe40000004100 */
[--C-:B------:R-:W-:Y:S01]  /*2a80*/  FFMA.FTZ R75, R247, UR17, R195.reuse ;  /* 0x00000011f74b7c23 */ /* 0x100fe200080100c3 */
[----:B------:R-:W-:Y:S02]  /*2a90*/  HADD2.F32 R191, -RZ, R191.H1_H1 ;  /* 0x300000bfffbf7230 */ /* 0x000fe40000004100 */
[----:B------:R-:W-:Y:S01]  /*2aa0*/  FADD.FTZ R72, R237, -R72 ;  /* 0x80000048ed487221 */ /* 0x000fe20000010000 */
[----:B------:R-:W-:Y:S01]  /*2ab0*/  FFMA.FTZ R82, R230, UR17, R195 ;  /* 0x00000011e6527c23 */ /* 0x000fe200080100c3 */
[----:B------:R-:W-:Y:S01]  /*2ac0*/  FADD.FTZ R75, R246, -R75 ;  /* 0x8000004bf64b7221 */ /* 0x000fe20000010000 */
[----:B------:R-:W-:Y:S02]  /*2ad0*/  HADD2.F32 R193, -RZ, R190.H0_H0 ;  /* 0x200000beffc17230 */ /* 0x000fe40000004100 */
[----:B------:R-:W-:Y:S01]  /*2ae0*/  FMUL.FTZ R74, R72, UR24 ;  /* 0x00000018484a7c20 */ /* 0x000fe20008410000 */
[----:B------:R-:W-:-:S02]  /*2af0*/  HADD2.F32 R72, -RZ, R35.H0_H0 ;  /* 0x20000023ff487230 */ /* 0x000fc40000004100 */
[----:B------:R-:W-:Y:S01]  /*2b00*/  FMUL.FTZ R75, R75, UR24 ;  /* 0x000000184b4b7c20 */ /* 0x000fe20008410000 */
[----:B------:R-:W-:Y:S01]  /*2b10*/  FADD.FTZ R82, R239, -R82 ;  /* 0x80000052ef527221 */ /* 0x000fe20000010000 */
[----:B------:R-:W-:Y:S01]  /*2b20*/  FMUL.FTZ R73, R74, UR16 ;  /* 0x000000104a497c20 */ /* 0x000fe20008410000 */
[--C-:B------:R-:W-:Y:S01]  /*2b30*/  FFMA.FTZ R81, R204, UR17, R195.reuse ;  /* 0x00000011cc517c23 */ /* 0x100fe200080100c3 */
[----:B------:R-:W-:Y:S01]  /*2b40*/  FMUL.FTZ R80, R75, UR16 ;  /* 0x000000104b507c20 */ /* 0x000fe20008410000 */
[----:B------:R-:W-:Y:S02]  /*2b50*/  HADD2.F32 R190, -RZ, R190.H1_H1 ;  /* 0x300000beffbe7230 */ /* 0x000fe40000004100 */
[C---:B------:R-:W-:Y:S01]  /*2b60*/  FFMA.FTZ R192, R73.reuse, R192, R138 ;  /* 0x000000c049c07223 */ /* 0x040fe2000001008a */
[----:B------:R-:W-:Y:S01]  /*2b70*/  FMUL.FTZ R138, R73, R72 ;  /* 0x00000048498a7220 */ /* 0x000fe20000410000 */
[----:B------:R-:W-:Y:S01]  /*2b80*/  FFMA.FTZ R72, R218, UR17, R195 ;  /* 0x00000011da487c23 */ /* 0x000fe200080100c3 */
[----:B------:R-:W-:-:S02]  /*2b90*/  HADD2.F32 R73, -RZ, R35.H1_H1 ;  /* 0x30000023ff497230 */ /* 0x000fc40000004100 */
[----:B------:R-:W-:Y:S01]  /*2ba0*/  FFMA.FTZ R191, R80, R191, R139 ;  /* 0x000000bf50bf7223 */ /* 0x000fe2000001008b */
[----:B------:R-:W-:Y:S01]  /*2bb0*/  FADD.FTZ R81, R208, -R81 ;  /* 0x80000051d0517221 */ /* 0x000fe20000010000 */
[----:B------:R-:W-:Y:S01]  /*2bc0*/  FADD.FTZ R72, R223, -R72 ;  /* 0x80000048df487221 */ /* 0x000fe20000010000 */
[--C-:B------:R-:W-:Y:S02]  /*2bd0*/  HADD2.F32 R83, -RZ, R34.reuse.H1_H1 ;  /* 0x30000022ff537230 */ /* 0x100fe40000004100 */
[----:B------:R-:W-:Y:S01]  /*2be0*/  FMUL.FTZ R139, R80, R73 ;  /* 0x00000049508b7220 */ /* 0x000fe20000410000 */
[----:B------:R-:W-:Y:S02]  /*2bf0*/  HADD2.F32 R80, -RZ, R34.H0_H0 ;  /* 0x20000022ff507230 */ /* 0x000fe40000004100 */
[----:B------:R-:W-:Y:S01]  /*2c00*/  FMUL.FTZ R72, R72, UR24 ;  /* 0x0000001848487c20 */ /* 0x000fe20008410000 */
[--C-:B------:R-:W-:Y:S02]  /*2c10*/  HADD2.F32 R194, -RZ, R189.reuse.H0_H0 ;  /* 0x200000bdffc27230 */ /* 0x100fe40000004100 */
[----:B------:R-:W-:Y:S01]  /*2c20*/  FFMA.FTZ R196, R211, UR17, R195 ;  /* 0x00000011d3c47c23 */ /* 0x000fe200080100c3 */
[----:B------:R-:W-:-:S02]  /*2c30*/  HADD2.F32 R189, -RZ, R189.H1_H1 ;  /* 0x300000bdffbd7230 */ /* 0x000fc40000004100 */
[----:B------:R-:W-:Y:S01]  /*2c40*/  FMUL.FTZ R73, R72, UR16 ;  /* 0x0000001048497c20 */ /* 0x000fe20008410000 */
[----:B------:R-:W-:Y:S01]  /*2c50*/  FFMA.FTZ R248, R14, UR17, R195 ;  /* 0x000000110ef87c23 */ /* 0x000fe200080100c3 */
[----:B------:R-:W-:Y:S02]  /*2c60*/  FADD.FTZ R196, R219, -R196 ;  /* 0x800000c4dbc47221 */ /* 0x000fe40000010000 */
[C---:B------:R-:W-:Y:S01]  /*2c70*/  FFMA.FTZ R193, R73.reuse, R193, R136 ;  /* 0x000000c149c17223 */ /* 0x040fe20000010088 */
[----:B------:R-:W-:Y:S01]  /*2c80*/  FMUL.FTZ R136, R73, R80 ;  /* 0x0000005049887220 */ /* 0x000fe20000410000 */
[----:B------:R-:W-:Y:S01]  /*2c90*/  FMUL.FTZ R73, R82, UR24 ;  /* 0x0000001852497c20 */ /* 0x000fe20008410000 */
[----:B------:R-:W-:Y:S01]  /*2ca0*/  FMUL.FTZ R82, R81, UR24 ;  /* 0x0000001851527c20 */ /* 0x000fe20008410000 */
[----:B------:R-:W-:Y:S02]  /*2cb0*/  HADD2.F32 R81, -RZ, R33.H1_H1 ;  /* 0x30000021ff517230 */ /* 0x000fe40000004100 */
[----:B------:R-:W-:Y:S01]  /*2cc0*/  FADD.FTZ R248, R205, -R248 ;  /* 0x800000f8cdf87221 */ /* 0x000fe20000010000 */
[----:B------:R-:W-:Y:S01]  /*2cd0*/  FMUL.FTZ R80, R73, UR16 ;  /* 0x0000001049507c20 */ /* 0x000fe20008410000 */
[----:B------:R-:W-:-:S03]  /*2ce0*/  FMUL.FTZ R197, R82, UR16 ;  /* 0x0000001052c57c20 */ /* 0x000fc60008410000 */
[C---:B------:R-:W-:Y:S01]  /*2cf0*/  FFMA.FTZ R190, R80.reuse, R190, R137 ;  /* 0x000000be50be7223 */ /* 0x040fe20000010089 */
[----:B------:R-:W-:Y:S01]  /*2d00*/  FMUL.FTZ R137, R80, R83 ;  /* 0x0000005350897220 */ /* 0x000fe20000410000 */
[----:B------:R-:W-:Y:S02]  /*2d10*/  HADD2.F32 R80, -RZ, R33.H0_H0 ;  /* 0x20000021ff507230 */ /* 0x000fe40000004100 */
[C---:B------:R-:W-:Y:S01]  /*2d20*/  FFMA.FTZ R194, R197.reuse, R194, R134 ;  /* 0x000000c2c5c27223 */ /* 0x040fe20000010086 */
[----:B------:R-:W-:Y:S01]  /*2d30*/  FMUL.FTZ R83, R196, UR24 ;  /* 0x00000018c4537c20 */ /* 0x000fe20008410000 */
[----:B------:R-:W-:Y:S02]  /*2d40*/  HADD2.F32 R196, -RZ, R188.H0_H0 ;  /* 0x200000bcffc47230 */ /* 0x000fe40000004100 */
[----:B------:R-:W-:Y:S01]  /*2d50*/  FMUL.FTZ R197, R197, R80 ;  /* 0x00000050c5c57220 */ /* 0x000fe20000410000 */
[----:B------:R-:W-:Y:S01]  /*2d60*/  FFMA.FTZ R80, R0, UR17, R195 ;  /* 0x0000001100507c23 */ /* 0x000fe200080100c3 */
[----:B------:R-:W-:Y:S01]  /*2d70*/  FMUL.FTZ R198, R83, UR16 ;  /* 0x0000001053c67c20 */ /* 0x000fe20008410000 */
[----:B------:R-:W-:-:S02]  /*2d80*/  HADD2.F32 R134, -RZ, R32.H0_H0 ;  /* 0x20000020ff867230 */ /* 0x000fc40000004100 */
[----:B------:R-:W-:Y:S01]  /*2d90*/  FADD.FTZ R80, R15, -R80 ;  /* 0x800000500f507221 */ /* 0x000fe20000010000 */
[C---:B------:R-:W-:Y:S01]  /*2da0*/  FFMA.FTZ R189, R198.reuse, R189, R135 ;  /* 0x000000bdc6bd7223 */ /* 0x040fe20000010087 */
[----:B------:R-:W-:Y:S01]  /*2db0*/  FMUL.FTZ R198, R198, R81 ;  /* 0x00000051c6c67220 */ /* 0x000fe20000410000 */
[----:B------:R-:W-:Y:S02]  /*2dc0*/  HADD2.F32 R135, -RZ, R32.H1_H1 ;  /* 0x30000020ff877230 */ /* 0x000fe40000004100 */
[----:B------:R-:W-:Y:S01]  /*2dd0*/  FMUL.FTZ R80, R80, UR24 ;  /* 0x0000001850507c20 */ /* 0x000fe20008410000 */
[----:B------:R-:W-:-:S03]  /*2de0*/  HADD2.F32 R188, -RZ, R188.H1_H1 ;  /* 0x300000bcffbc7230 */ /* 0x000fc60000004100 */
[----:B------:R-:W-:-:S04]  /*2df0*/  FMUL.FTZ R81, R80, UR16 ;  /* 0x0000001050517c20 */ /* 0x000fc80008410000 */
[C---:B------:R-:W-:Y:S01]  /*2e00*/  FFMA.FTZ R196, R81.reuse, R196, R132 ;  /* 0x000000c451c47223 */ /* 0x040fe20000010084 */
[----:B------:R-:W-:Y:S01]  /*2e10*/  FMUL.FTZ R132, R81, R134 ;  /* 0x0000008651847220 */ /* 0x000fe20000410000 */
[----:B------:R-:W-:-:S04]  /*2e20*/  FMUL.FTZ R81, R248, UR24 ;  /* 0x00000018f8517c20 */ /* 0x000fc80008410000 */
[----:B------:R-:W-:-:S04]  /*2e30*/  FMUL.FTZ R134, R81, UR16 ;  /* 0x0000001051867c20 */ /* 0x000fc80008410000 */
[C---:B------:R-:W-:Y:S01]  /*2e40*/  FMUL.FTZ R199, R134.reuse, R135 ;  /* 0x0000008786c77220 */ /* 0x040fe20000410000 */
[----:B------:R-:W-:Y:S01]  /*2e50*/  FFMA.FTZ R188, R134, R188, R133 ;  /* 0x000000bc86bc7223 */ /* 0x000fe20000010085 */
[----:B------:R-:W-:Y:S02]  /*2e60*/  F2FP.F16.F32.PACK_AB R135, R139, R138 ;  /* 0x0000008a8b87723e */ /* 0x000fe400000000ff */
[----:B------:R-:W-:Y:S02]  /*2e70*/  F2FP.F16.F32.PACK_AB R134, R137, R136 ;  /* 0x000000888986723e */ /* 0x000fe400000000ff */
[----:B------:R-:W-:Y:S02]  /*2e80*/  F2FP.F16.F32.PACK_AB R133, R198, R197 ;  /* 0x000000c5c685723e */ /* 0x000fe400000000ff */
[----:B------:R-:W-:Y:S01]  /*2e90*/  F2FP.F16.F32.PACK_AB R132, R199, R132 ;  /* 0x00000084c784723e */ /* 0x000fe200000000ff */
[----:B------:R-:W-:Y:S06]  /*2ea0*/  BRA `(.L_x_9593) ;  /* 0x0000000800387947 */ /* 0x000fec0003800000 */
.L_x_9591:
[----:B------:R-:W-:Y:S01]  /*2eb0*/  UMOV UR4, UR8 ;  /* 0x0000000800047c82 */ /* 0x000fe20008000000 */
[----:B------:R-:W-:Y:S01]  /*2ec0*/  UMOV UR5, UR9 ;  /* 0x0000000900057c82 */ /* 0x000fe20008000000 */
[----:B------:R-:W-:-:S04]  /*2ed0*/  UISETP.NE.U32.AND UP1, UPT, UR4, URZ, UPT ;  /* 0x000000ff0400728c */ /* 0x000fc8000bf25070 */
[----:B------:R-:W-:-:S09]  /*2ee0*/  UISETP.NE.AND.EX UP1, UPT, UR5, URZ, UPT, UP1 ;  /* 0x000000ff0500728c */ /* 0x000fd2000bf25310 */
[----:B------:R-:W-:Y:S05]  /*2ef0*/  BRA.U UP1, `(.L_x_9594) ;  /* 0x0000000501147547 */ /* 0x000fea000b800000 */
[--C-:B------:R-:W-:Y:S01]  /*2f00*/  FFMA.FTZ R192, R238, UR17, R195.reuse ;  /* 0x00000011eec07c23 */ /* 0x100fe200080100c3 */
[----:B------:R-:W-:Y:S01]  /*2f10*/  FFMA.FTZ R193, R247, UR17, R195 ;  /* 0x00000011f7c17c23 */ /* 0x000fe200080100c3 */
[--C-:B-----5:R-:W-:Y:S02]  /*2f20*/  HADD2.F32 R194, -RZ, R191.reuse.H1_H1 ;  /* 0x300000bfffc27230 */ /* 0x120fe40000004100 */
[----:B------:R-:W-:Y:S01]  /*2f30*/  FADD.FTZ R197, R237, -R192 ;  /* 0x800000c0edc57221 */ /* 0x000fe20000010000 */
[----:B------:R-:W-:Y:S01]  /*2f40*/  FADD.FTZ R198, R246, -R193 ;  /* 0x800000c1f6c67221 */ /* 0x000fe20000010000 */
[----:B------:R-:W-:Y:S02]  /*2f50*/  HADD2.F32 R193, -RZ, R191.H0_H0 ;  /* 0x200000bfffc17230 */ /* 0x000fe40000004100 */
[----:B------:R-:W-:Y:S01]  /*2f60*/  FFMA.FTZ R197, R197, UR24, R170 ;  /* 0x00000018c5c57c23 */ /* 0x000fe200080100aa */
[----:B------:R-:W-:Y:S01]  /*2f70*/  FFMA.FTZ R198, R198, UR24, R171 ;  /* 0x00000018c6c67c23 */ /* 0x000fe200080100ab */
[----:B------:R-:W-:-:S02]  /*2f80*/  HADD2.F32 R199, -RZ, R189.H0_H0 ;  /* 0x200000bdffc77230 */ /* 0x000fc40000004100 */
[----:B------:R-:W-:Y:S01]  /*2f90*/  FMUL.FTZ R197, R197, UR16 ;  /* 0x00000010c5c57c20 */ /* 0x000fe20008410000 */
[----:B------:R-:W-:Y:S01]  /*2fa0*/  FMUL.FTZ R198, R198, UR16 ;  /* 0x00000010c6c67c20 */ /* 0x000fe20008410000 */
[----:B------:R-:W-:Y:S02]  /*2fb0*/  HADD2.F32 R196, -RZ, R189.H1_H1 ;  /* 0x300000bdffc47230 */ /* 0x000fe40000004100 */
[----:B------:R-:W-:Y:S01]  /*2fc0*/  FFMA.FTZ R192, R193, R197, R138 ;  /* 0x000000c5c1c07223 */ /* 0x000fe2000001008a */
[----:B------:R-:W-:Y:S01]  /*2fd0*/  FFMA.FTZ R191, R194, R198, R139 ;  /* 0x000000c6c2bf7223 */ /* 0x000fe2000001008b */
[--C-:B------:R-:W-:Y:S01]  /*2fe0*/  FFMA.FTZ R138, R218, UR17, R195.reuse ;  /* 0x00000011da8a7c23 */ /* 0x100fe200080100c3 */
[----:B------:R-:W-:Y:S01]  /*2ff0*/  FFMA.FTZ R194, R230, UR17, R195 ;  /* 0x00000011e6c27c23 */ /* 0x000fe200080100c3 */
[--C-:B------:R-:W-:Y:S02]  /*3000*/  HADD2.F32 R193, -RZ, R190.reuse.H0_H0 ;  /* 0x200000beffc17230 */ /* 0x100fe40000004100 */
[----:B------:R-:W-:Y:S01]  /*3010*/  FADD.FTZ R139, R223, -R138 ;  /* 0x8000008adf8b7221 */ /* 0x000fe20000010000 */
[----:B------:R-:W-:Y:S01]  /*3020*/  FADD.FTZ R138, R239, -R194 ;  /* 0x800000c2ef8a7221 */ /* 0x000fe20000010000 */
[----:B------:R-:W-:-:S02]  /*3030*/  HADD2.F32 R190, -RZ, R190.H1_H1 ;  /* 0x300000beffbe7230 */ /* 0x000fc40000004100 */
[----:B------:R-:W-:Y:S01]  /*3040*/  FFMA.FTZ R139, R139, UR24, R168 ;  /* 0x000000188b8b7c23 */ /* 0x000fe200080100a8 */
[----:B------:R-:W-:-:S03]  /*3050*/  FFMA.FTZ R138, R138, UR24, R169 ;  /* 0x000000188a8a7c23 */ /* 0x000fc600080100a9 */
[----:B------:R-:W-:Y:S01]  /*3060*/  FMUL.FTZ R139, R139, UR16 ;  /* 0x000000108b8b7c20 */ /* 0x000fe20008410000 */
[----:B------:R-:W-:-:S03]  /*3070*/  FMUL.FTZ R138, R138, UR16 ;  /* 0x000000108a8a7c20 */ /* 0x000fc60008410000 */
[----:B------:R-:W-:Y:S01]  /*3080*/  FFMA.FTZ R193, R193, R139, R136 ;  /* 0x0000008bc1c17223 */ /* 0x000fe20000010088 */
[----:B------:R-:W-:Y:S01]  /*3090*/  FFMA.FTZ R190, R190, R138, R137 ;  /* 0x0000008abebe7223 */ /* 0x000fe20000010089 */
[--C-:B------:R-:W-:Y:S01]  /*30a0*/  FFMA.FTZ R137, R204, UR17, R195.reuse ;  /* 0x00000011cc897c23 */ /* 0x100fe200080100c3 */
[----:B------:R-:W-:-:S03]  /*30b0*/  FFMA.FTZ R136, R211, UR17, R195 ;  /* 0x00000011d3887c23 */ /* 0x000fc600080100c3 */
[----:B------:R-:W-:Y:S01]  /*30c0*/  FADD.FTZ R137, R208, -R137 ;  /* 0x80000089d0897221 */ /* 0x000fe20000010000 */
[----:B------:R-:W-:-:S03]  /*30d0*/  FADD.FTZ R136, R219, -R136 ;  /* 0x80000088db887221 */ /* 0x000fc60000010000 */
[----:B------:R-:W-:Y:S01]  /*30e0*/  FFMA.FTZ R137, R137, UR24, R166 ;  /* 0x0000001889897c23 */ /* 0x000fe200080100a6 */
[----:B------:R-:W-:-:S03]  /*30f0*/  FFMA.FTZ R136, R136, UR24, R167 ;  /* 0x0000001888887c23 */ /* 0x000fc600080100a7 */
[----:B------:R-:W-:Y:S01]  /*3100*/  FMUL.FTZ R137, R137, UR16 ;  /* 0x0000001089897c20 */ /* 0x000fe20008410000 */
[----:B------:R-:W-:-:S03]  /*3110*/  FMUL.FTZ R136, R136, UR16 ;  /* 0x0000001088887c20 */ /* 0x000fc60008410000 */
[----:B------:R-:W-:Y:S01]  /*3120*/  FFMA.FTZ R194, R199, R137, R134 ;  /* 0x00000089c7c27223 */ /* 0x000fe20000010086 */
[----:B------:R-:W-:Y:S01]  /*3130*/  FFMA.FTZ R134, R0, UR17, R195 ;  /* 0x0000001100867c23 */ /* 0x000fe200080100c3 */
[----:B------:R-:W-:Y:S01]  /*3140*/  FFMA.FTZ R189, R196, R136, R135 ;  /* 0x00000088c4bd7223 */ /* 0x000fe20000010087 */
[----:B------:R-:W-:Y:S01]  /*3150*/  FFMA.FTZ R196, R14, UR17, R195 ;  /* 0x000000110ec47c23 */ /* 0x000fe200080100c3 */
[--C-:B------:R-:W-:Y:S02]  /*3160*/  HADD2.F32 R199, -RZ, R188.reuse.H0_H0 ;  /* 0x200000bcffc77230 */ /* 0x100fe40000004100 */
[----:B------:R-:W-:Y:S01]  /*3170*/  FADD.FTZ R135, R15, -R134 ;  /* 0x800000860f877221 */ /* 0x000fe20000010000 */
[----:B------:R-:W-:Y:S02]  /*3180*/  HADD2.F32 R188, -RZ, R188.H1_H1 ;  /* 0x300000bcffbc7230 */ /* 0x000fe40000004100 */
[----:B------:R-:W-:Y:S01]  /*3190*/  FADD.FTZ R134, R205, -R196 ;  /* 0x800000c4cd867221 */ /* 0x000fe20000010000 */
[----:B------:R-:W-:-:S03]  /*31a0*/  FFMA.FTZ R135, R135, UR24, R164 ;  /* 0x0000001887877c23 */ /* 0x000fc600080100a4 */
[----:B------:R-:W-:Y:S01]  /*31b0*/  FFMA.FTZ R134, R134, UR24, R165 ;  /* 0x0000001886867c23 */ /* 0x000fe200080100a5 */
[----:B------:R-:W-:-:S03]  /*31c0*/  FMUL.FTZ R135, R135, UR16 ;  /* 0x0000001087877c20 */ /* 0x000fc60008410000 */
[----:B------:R-:W-:Y:S01]  /*31d0*/  FMUL.FTZ R134, R134, UR16 ;  /* 0x0000001086867c20 */ /* 0x000fe20008410000 */
[----:B------:R-:W-:Y:S01]  /*31e0*/  FFMA.FTZ R196, R199, R135, R132 ;  /* 0x00000087c7c47223 */ /* 0x000fe20000010084 */
[--C-:B------:R-:W-:Y:S02]  /*31f0*/  HADD2.F32 R132, -RZ, R35.reuse.H0_H0 ;  /* 0x20000023ff847230 */ /* 0x100fe40000004100 */
[----:B------:R-:W-:Y:S01]  /*3200*/  FFMA.FTZ R188, R188, R134, R133 ;  /* 0x00000086bcbc7223 */ /* 0x000fe20000010085 */
[----:B------:R-:W-:Y:S02]  /*3210*/  HADD2.F32 R133, -RZ, R35.H1_H1 ;  /* 0x30000023ff857230 */ /* 0x000fe40000004100 */
[----:B------:R-:W-:Y:S02]  /*3220*/  HADD2.F32 R199, -RZ, R33.H1_H1 ;  /* 0x30000021ffc77230 */ /* 0x000fe40000004100 */
[----:B------:R-:W-:Y:S01]  /*3230*/  FMUL.FTZ R197, R132, R197 ;  /* 0x000000c584c57220 */ /* 0x000fe20000410000 */
[----:B------:R-:W-:-:S02]  /*3240*/  HADD2.F32 R132, -RZ, R34.H0_H0 ;  /* 0x20000022ff847230 */ /* 0x000fc40000004100 */
[----:B------:R-:W-:Y:S01]  /*3250*/  FMUL.FTZ R198, R133, R198 ;  /* 0x000000c685c67220 */ /* 0x000fe20000410000 */
[----:B------:R-:W-:Y:S02]  /*3260*/  HADD2.F32 R133, -RZ, R34.H1_H1 ;  /* 0x30000022ff857230 */ /* 0x000fe40000004100 */
[----:B------:R-:W-:Y:S01]  /*3270*/  FMUL.FTZ R136, R199, R136 ;  /* 0x00000088c7887220 */ /* 0x000fe20000410000 */
[----:B------:R-:W-:Y:S01]  /*3280*/  FMUL.FTZ R139, R132, R139 ;  /* 0x0000008b848b7220 */ /* 0x000fe20000410000 */
[----:B------:R-:W-:Y:S02]  /*3290*/  HADD2.F32 R132, -RZ, R33.H0_H0 ;  /* 0x20000021ff847230 */ /* 0x000fe40000004100 */
[----:B------:R-:W-:-:S03]  /*32a0*/  FMUL.FTZ R138, R133, R138 ;  /* 0x0000008a858a7220 */ /* 0x000fc60000410000 */
[----:B------:R-:W-:Y:S01]  /*32b0*/  FMUL.FTZ R133, R132, R137 ;  /* 0x0000008984857220 */ /* 0x000fe20000410000 */
[--C-:B------:R-:W-:Y:S02]  /*32c0*/  HADD2.F32 R132, -RZ, R32.reuse.H0_H0 ;  /* 0x20000020ff847230 */ /* 0x100fe40000004100 */
[----:B------:R-:W-:Y:S02]  /*32d0*/  HADD2.F32 R137, -RZ, R32.H1_H1 ;  /* 0x30000020ff897230 */ /* 0x000fe40000004100 */
[----:B------:R-:W-:Y:S01]  /*32e0*/  F2FP.F16.F32.PACK_AB R133, R136, R133 ;  /* 0x000000858885723e */ /* 0x000fe200000000ff */
[----:B------:R-:W-:Y:S01]  /*32f0*/  FMUL.FTZ R132, R132, R135 ;  /* 0x0000008784847220 */ /* 0x000fe20000410000 */
[----:B------:R-:W-:Y:S01]  /*3300*/  F2FP.F16.F32.PACK_AB R135, R198, R197 ;  /* 0x000000c5c687723e */ /* 0x000fe200000000ff */
[----:B------:R-:W-:Y:S01]  /*3310*/  FMUL.FTZ R137, R137, R134 ;  /* 0x0000008689897220 */ /* 0x000fe20000410000 */
[----:B------:R-:W-:-:S04]  /*3320*/  F2FP.F16.F32.PACK_AB R134, R138, R139 ;  /* 0x0000008b8a86723e */ /* 0x000fc800000000ff */
[----:B------:R-:W-:Y:S01]  /*3330*/  F2FP.F16.F32.PACK_AB R132, R137, R132 ;  /* 0x000000848984723e */ /* 0x000fe200000000ff */
[----:B------:R-:W-:Y:S06]  /*3340*/  BRA `(.L_x_9593) ;  /* 0x0000000400107947 */ /* 0x000fec0003800000 */
.L_x_9594:
[--C-:B------:R-:W-:Y:S01]  /*3350*/  FFMA.FTZ R72, R238, UR17, R195.reuse ;  /* 0x00000011ee487c23 */ /* 0x100fe200080100c3 */
[--C-:B-----5:R-:W-:Y:S02]  /*3360*/  HADD2.F32 R75, -RZ, R191.reuse.H0_H0 ;  /* 0x200000bfff4b7230 */ /* 0x120fe40000004100 */
[----:B------:R-:W-:Y:S01]  /*3370*/  FFMA.FTZ R81, R247, UR17, R195 ;  /* 0x00000011f7517c23 */ /* 0x000fe200080100c3 */
[----:B------:R-:W-:Y:S02]  /*3380*/  HADD2.F32 R82, -RZ, R191.H1_H1 ;  /* 0x300000bfff527230 */ /* 0x000fe40000004100 */
[----:B------:R-:W-:Y:S01]  /*3390*/  FADD.FTZ R73, R237, -R72 ;  /* 0x80000048ed497221 */ /* 0x000fe20000010000 */
[--C-:B------:R-:W-:Y:S02]  /*33a0*/  HADD2.F32 R72, -RZ, R35.reuse.H0_H0 ;  /* 0x20000023ff487230 */ /* 0x100fe40000004100 */
[----:B------:R-:W-:Y:S01]  /*33b0*/  FADD.FTZ R80, R246, -R81 ;  /* 0x80000051f6507221 */ /* 0x000fe20000010000 */
[----:B------:R-:W-:-:S02]  /*33c0*/  HADD2.F32 R81, -RZ, R35.H1_H1 ;  /* 0x30000023ff517230 */ /* 0x000fc40000004100 */
[----:B------:R-:W-:Y:S01]  /*33d0*/  FFMA.FTZ R74, R73, UR24, R170 ;  /* 0x00000018494a7c23 */ /* 0x000fe200080100aa */
[--C-:B------:R-:W-:Y:S02]  /*33e0*/  HADD2.F32 R193, -RZ, R190.reuse.H0_H0 ;  /* 0x200000beffc17230 */ /* 0x100fe40000004100 */
[----:B------:R-:W-:Y:S01]  /*33f0*/  FFMA.FTZ R194, R211, UR17, R195 ;  /* 0x00000011d3c27c23 */ /* 0x000fe200080100c3 */
[----:B------:R-:W-:Y:S02]  /*3400*/  HADD2.F32 R190, -RZ, R190.H1_H1 ;  /* 0x300000beffbe7230 */ /* 0x000fe40000004100 */
[----:B------:R-:W-:Y:S01]  /*3410*/  FMUL.FTZ R73, R74, UR16 ;  /* 0x000000104a497c20 */ /* 0x000fe20008410000 */
[----:B------:R-:W-:Y:S02]  /*3420*/  HADD2.F32 R83, -RZ, R34.H1_H1 ;  /* 0x30000022ff537230 */ /* 0x000fe40000004100 */
[----:B------:R-:W-:Y:S01]  /*3430*/  FADD.FTZ R196, R219, -R194 ;  /* 0x800000c2dbc47221 */ /* 0x000fe20000010000 */
[----:B------:R-:W-:-:S02]  /*3440*/  HADD2.F32 R199, -RZ, R33.H1_H1 ;  /* 0x30000021ffc77230 */ /* 0x000fc40000004100 */
[-C--:B------:R-:W-:Y:S01]  /*3450*/  FFMA.FTZ R192, R75, R73.reuse, R138 ;  /* 0x000000494bc07223 */ /* 0x080fe2000001008a */
[----:B------:R-:W-:Y:S01]  /*3460*/  FMUL.FTZ R138, R72, R73 ;  /* 0x00000049488a7220 */ /* 0x000fe20000410000 */
[----:B------:R-:W-:Y:S01]  /*3470*/  FFMA.FTZ R72, R218, UR17, R195 ;  /* 0x00000011da487c23 */ /* 0x000fe200080100c3 */
[----:B------:R-:W-:-:S03]  /*3480*/  FFMA.FTZ R75, R80, UR24, R171 ;  /* 0x00000018504b7c23 */ /* 0x000fc600080100ab */
[----:B------:R-:W-:Y:S01]  /*3490*/  FADD.FTZ R73, R223, -R72 ;  /* 0x80000048df497221 */ /* 0x000fe20000010000 */
[----:B------:R-:W-:-:S03]  /*34a0*/  FMUL.FTZ R80, R75, UR16 ;  /* 0x000000104b507c20 */ /* 0x000fc60008410000 */
[----:B------:R-:W-:Y:S01]  /*34b0*/  FFMA.FTZ R72, R73, UR24, R168 ;  /* 0x0000001849487c23 */ /* 0x000fe200080100a8 */
[-C--:B------:R-:W-:Y:S01]  /*34c0*/  FFMA.FTZ R191, R82, R80.reuse, R139 ;  /* 0x0000005052bf7223 */ /* 0x080fe2000001008b */
[--C-:B------:R-:W-:Y:S01]  /*34d0*/  FFMA.FTZ R82, R230, UR17, R195.reuse ;  /* 0x00000011e6527c23 */ /* 0x100fe200080100c3 */
[----:B------:R-:W-:Y:S01]  /*34e0*/  FMUL.FTZ R139, R81, R80 ;  /* 0x00000050518b7220 */ /* 0x000fe20000410000 */
[----:B------:R-:W-:Y:S02]  /*34f0*/  HADD2.F32 R80, -RZ, R34.H0_H0 ;  /* 0x20000022ff507230 */ /* 0x000fe40000004100 */
[----:B------:R-:W-:Y:S01]  /*3500*/  FMUL.FTZ R73, R72, UR16 ;  /* 0x0000001048497c20 */ /* 0x000fe20008410000 */
[----:B------:R-:W-:Y:S01]  /*3510*/  FADD.FTZ R82, R239, -R82 ;  /* 0x80000052ef527221 */ /* 0x000fe20000010000 */
[----:B------:R-:W-:Y:S02]  /*3520*/  FFMA.FTZ R81, R204, UR17, R195 ;  /* 0x00000011cc517c23 */ /* 0x000fe400080100c3 */
[-C--:B------:R-:W-:Y:S01]  /*3530*/  FFMA.FTZ R193, R193, R73.reuse, R136 ;  /* 0x00000049c1c17223 */ /* 0x080fe20000010088 */
[----:B------:R-:W-:Y:S01]  /*3540*/  FMUL.FTZ R136, R80, R73 ;  /* 0x0000004950887220 */ /* 0x000fe20000410000 */
[----:B------:R-:W-:Y:S01]  /*3550*/  FFMA.FTZ R73, R82, UR24, R169 ;  /* 0x0000001852497c23 */ /* 0x000fe200080100a9 */
[----:B------:R-:W-:-:S03]  /*3560*/  FADD.FTZ R81, R208, -R81 ;  /* 0x80000051d0517221 */ /* 0x000fc60000010000 */
[----:B------:R-:W-:Y:S01]  /*3570*/  FMUL.FTZ R80, R73, UR16 ;  /* 0x0000001049507c20 */ /* 0x000fe20008410000 */
[----:B------:R-:W-:Y:S01]  /*3580*/  FFMA.FTZ R82, R81, UR24, R166 ;  /* 0x0000001851527c23 */ /* 0x000fe200080100a6 */
[----:B------:R-:W-:Y:S02]  /*3590*/  HADD2.F32 R81, -RZ, R189.H0_H0 ;  /* 0x200000bdff517230 */ /* 0x000fe40000004100 */
[-C--:B------:R-:W-:Y:S01]  /*35a0*/  FFMA.FTZ R190, R190, R80.reuse, R137 ;  /* 0x00000050bebe7223 */ /* 0x080fe20000010089 */
[----:B------:R-:W-:Y:S01]  /*35b0*/  FMUL.FTZ R137, R83, R80 ;  /* 0x0000005053897220 */ /* 0x000fe20000410000 */
[----:B------:R-:W-:Y:S02]  /*35c0*/  HADD2.F32 R80, -RZ, R33.H0_H0 ;  /* 0x20000021ff507230 */ /* 0x000fe40000004100 */
[----:B------:R-:W-:Y:S01]  /*35d0*/  FMUL.FTZ R197, R82, UR16 ;  /* 0x0000001052c57c20 */ /* 0x000fe20008410000 */
[----:B------:R-:W-:Y:S01]  /*35e0*/  FFMA.FTZ R83, R196, UR24, R167 ;  /* 0x00000018c4537c23 */ /* 0x000fe200080100a7 */
[----:B------:R-:W-:-:S02]  /*35f0*/  FFMA.FTZ R196, R14, UR17, R195 ;  /* 0x000000110ec47c23 */ /* 0x000fc400080100c3 */
[-C--:B------:R-:W-:Y:S01]  /*3600*/  FFMA.FTZ R194, R81, R197.reuse, R134 ;  /* 0x000000c551c27223 */ /* 0x080fe20000010086 */
[----:B------:R-:W-:Y:S01]  /*3610*/  FMUL.FTZ R197, R80, R197 ;  /* 0x000000c550c57220 */ /* 0x000fe20000410000 */
[----:B------:R-:W-:Y:S01]  /*3620*/  FFMA.FTZ R80, R0, UR17, R195 ;  /* 0x0000001100507c23 */ /* 0x000fe200080100c3 */
[----:B------:R-:W-:Y:S02]  /*3630*/  HADD2.F32 R134, -RZ, R189.H1_H1 ;  /* 0x300000bdff867230 */ /* 0x000fe40000004100 */
[----:B------:R-:W-:Y:S01]  /*3640*/  FMUL.FTZ R198, R83, UR16 ;  /* 0x0000001053c67c20 */ /* 0x000fe20008410000 */
[----:B------:R-:W-:Y:S01]  /*3650*/  FADD.FTZ R248, R205, -R196 ;  /* 0x800000c4cdf87221 */ /* 0x000fe20000010000 */
[----:B------:R-:W-:Y:S02]  /*3660*/  FADD.FTZ R81, R15, -R80 ;  /* 0x800000500f517221 */ /* 0x000fe40000010000 */
[----:B------:R-:W-:Y:S01]  /*3670*/  FFMA.FTZ R189, R134, R198, R135 ;  /* 0x000000c686bd7223 */ /* 0x000fe20000010087 */
[----:B------:R-:W-:-:S02]  /*3680*/  HADD2.F32 R135, -RZ, R188.H0_H0 ;  /* 0x200000bcff877230 */ /* 0x000fc40000004100 */
[----:B------:R-:W-:Y:S01]  /*3690*/  FFMA.FTZ R80, R81, UR24, R164 ;  /* 0x0000001851507c23 */ /* 0x000fe200080100a4 */
[----:B------:R-:W-:Y:S02]  /*36a0*/  HADD2.F32 R134, -RZ, R32.H0_H0 ;  /* 0x20000020ff867230 */ /* 0x000fe40000004100 */
[----:B------:R-:W-:Y:S01]  /*36b0*/  FMUL.FTZ R198, R199, R198 ;  /* 0x000000c6c7c67220 */ /* 0x000fe20000410000 */
[----:B------:R-:W-:Y:S02]  /*36c0*/  HADD2.F32 R188, -RZ, R188.H1_H1 ;  /* 0x300000bcffbc7230 */ /* 0x000fe40000004100 */
[----:B------:R-:W-:-:S04]  /*36d0*/  FMUL.FTZ R81, R80, UR16 ;  /* 0x0000001050517c20 */ /* 0x000fc80008410000 */
[-C--:B------:R-:W-:Y:S01]  /*36e0*/  FFMA.FTZ R196, R135, R81.reuse, R132 ;  /* 0x0000005187c47223 */ /* 0x080fe20000010084 */
[----:B------:R-:W-:Y:S01]  /*36f0*/  FMUL.FTZ R132, R134, R81 ;  /* 0x0000005186847220 */ /* 0x000fe20000410000 */
[----:B------:R-:W-:Y:S01]  /*3700*/  FFMA.FTZ R81, R248, UR24, R165 ;  /* 0x00000018f8517c23 */ /* 0x000fe200080100a5 */
[----:B------:R-:W-:-:S03]  /*3710*/  HADD2.F32 R135, -RZ, R32.H1_H1 ;  /* 0x30000020ff877230 */ /* 0x000fc60000004100 */
[----:B------:R-:W-:-:S04]  /*3720*/  FMUL.FTZ R134, R81, UR16 ;  /* 0x0000001051867c20 */ /* 0x000fc80008410000 */
[-C--:B------:R-:W-:Y:S01]  /*3730*/  FMUL.FTZ R199, R135, R134.reuse ;  /* 0x0000008687c77220 */ /* 0x080fe20000410000 */
[----:B------:R-:W-:Y:S01]  /*3740*/  FFMA.FTZ R188, R188, R134, R133 ;  /* 0x00000086bcbc7223 */ /* 0x000fe20000010085 */
[----:B------:R-:W-:Y:S02]  /*3750*/  F2FP.F16.F32.PACK_AB R135, R139, R138 ;  /* 0x0000008a8b87723e */ /* 0x000fe400000000ff */
[----:B------:R-:W-:Y:S02]  /*3760*/  F2FP.F16.F32.PACK_AB R134, R137, R136 ;  /* 0x000000888986723e */ /* 0x000fe400000000ff */
[----:B------:R-:W-:Y:S02]  /*3770*/  F2FP.F16.F32.PACK_AB R133, R198, R197 ;  /* 0x000000c5c685723e */ /* 0x000fe400000000ff */
[----:B------:R-:W-:-:S07]  /*3780*/  F2FP.F16.F32.PACK_AB R132, R199, R132 ;  /* 0x00000084c784723e */ /* 0x000fce00000000ff */
.L_x_9593:
[----:B------:R-:W-:Y:S01]  /*3790*/  ISETP.NE.U32.AND P0, PT, RZ, UR4, PT ;  /* 0x00000004ff007c0c */ /* 0x000fe2000bf05070 */
[----:B------:R-:W0:Y:S03]  /*37a0*/  LDC.64 R136, c[0x0][0x468] ;  /* 0x00011a00ff887b82 */ /* 0x000e260000000a00 */
[----:B------:R-:W-:-:S13]  /*37b0*/  ISETP.NE.AND.EX P0, PT, RZ, UR5, PT, P0 ;  /* 0x00000005ff007c0c */ /* 0x000fda000bf05300 */
[----:B------:R-:W1:Y:S01]  /*37c0*/  @P0 LDC.64 R138, c[0x0][0x478] ;  /* 0x00011e00ff8a0b82 */ /* 0x000e620000000a00 */
[----:B0-----:R-:W-:-:S04]  /*37d0*/  IMAD.WIDE.U32 R136, R2, 0x10, R136 ;  /* 0x0000001002887825 */ /* 0x001fc800078e0088 */
[C---:B-1----:R-:W-:Y:S01]  /*37e0*/  @P0 IMAD.WIDE.U32 R138, R2.reuse, 0x20, R138 ;  /* 0x00000020028a0825 */ /* 0x042fe200078e008a */
[----:B------:R-:W-:-:S04]  /*37f0*/  IADD3 R2, PT, PT, R2, 0x80, RZ ;  /* 0x0000008002027810 */ /* 0x000fc80007ffe0ff */
[----:B------:R-:W-:Y:S04]  /*3800*/  @P0 STG.E.128 desc[UR10][R138.64], R80 ;  /* 0x000000508a000986 */ /* 0x000fe8000c101d0a */
[----:B------:R0:W-:Y:S04]  /*3810*/  @P0 STG.E.128 desc[UR10][R138.64+0x10], R72 ;  /* 0x000010488a000986 */ /* 0x0001e8000c101d0a */
[----:B------:R1:W-:Y:S01]  /*3820*/  STG.E.128 desc[UR10][R136.64], R132 ;  /* 0x0000008488007986 */ /* 0x0003e2000c101d0a */
[----:B0-----:R-:W-:Y:S02]  /*3830*/  MOV R138, R192 ;  /* 0x000000c0008a7202 */ /* 0x001fe40000000f00 */
[----:B------:R-:W-:-:S02]  /*3840*/  MOV R139, R191 ;  /* 0x000000bf008b7202 */ /* 0x000fc40000000f00 */
[----:B-1----:R-:W-:Y:S02]  /*3850*/  MOV R132, R196 ;  /* 0x000000c400847202 */ /* 0x002fe40000000f00 */
[----:B------:R-:W-:Y:S02]  /*3860*/  MOV R133, R188 ;  /* 0x000000bc00857202 */ /* 0x000fe40000000f00 */
[----:B------:R-:W-:Y:S02]  /*3870*/  MOV R134, R194 ;  /* 0x000000c200867202 */ /* 0x000fe40000000f00 */
[----:B------:R-:W-:Y:S02]  /*3880*/  MOV R135, R189 ;  /* 0x000000bd00877202 */ /* 0x000fe40000000f00 */
[----:B------:R-:W-:Y:S02]  /*3890*/  MOV R136, R193 ;  /* 0x000000c100887202 */ /* 0x000fe40000000f00 */
[----:B------:R-:W-:-:S07]  /*38a0*/  MOV R137, R190 ;  /* 0x000000be00897202 */ /* 0x000fce0000000f00 */
.L_x_9590:
[----:B------:R-:W-:Y:S05]  /*38b0*/  BSYNC.RECONVERGENT B0 ;  /* 0x0000000000007941 */ /* 0x000fea0003800200 */
.L_x_9589:
        /* <DEDUP_REMOVED lines=13> */
[--C-:B------:R-:W-:Y:S01]  /*3990*/  FFMA.FTZ R75, R245, UR17, R195.reuse ;  /* 0x00000011f54b7c23 */ /* 0x100fe200080100c3 */
[----:B-----5:R-:W-:Y:S02]  /*39a0*/  HADD2.F32 R192, -RZ, R191.H0_H0 ;  /* 0x200000bfffc07230 */ /* 0x020fe40000004100 */
[----:B------:R-:W-:Y:S01]  /*39b0*/  FFMA.FTZ R196, R210, UR17, R195 ;  /* 0x00000011d2c47c23 */ /* 0x000fe200080100c3 */
[----:B------:R-:W-:Y:S01]  /*39c0*/  FADD.FTZ R73, R235, -R72 ;  /* 0x80000048eb497221 */ /* 0x000fe20000010000 */
[----:B------:R-:W-:Y:S02]  /*39d0*/  HADD2.F32 R72, -RZ, R43.H0_H0 ;  /* 0x2000002bff487230 */ /* 0x000fe40000004100 */
[----:B------:R-:W-:Y:S01]  /*39e0*/  FADD.FTZ R80, R244, -R75 ;  /* 0x8000004bf4507221 */ /* 0x000fe20000010000 */
[----:B------:R-:W-:Y:S02]  /*39f0*/  HADD2.F32 R191, -RZ, R191.H1_H1 ;  /* 0x300000bfffbf7230 */ /* 0x000fe40000004100 */
[----:B------:R-:W-:Y:S01]  /*3a00*/  FFMA.FTZ R74, R73, UR24, R22 ;  /* 0x00000018494a7c23 */ /* 0x000fe20008010016 */
[----:B------:R-:W-:-:S02]  /*3a10*/  HADD2.F32 R81, -RZ, R43.H1_H1 ;  /* 0x3000002bff517230 */ /* 0x000fc40000004100 */
[----:B------:R-:W-:Y:S01]  /*3a20*/  FFMA.FTZ R75, R80, UR24, R23 ;  /* 0x00000018504b7c23 */ /* 0x000fe20008010017 */
[----:B------:R-:W-:Y:S02]  /*3a30*/  HADD2.F32 R193, -RZ, R190.H0_H0 ;  /* 0x200000beffc17230 */ /* 0x000fe40000004100 */
[----:B------:R-:W-:Y:S01]  /*3a40*/  FMUL.FTZ R73, R74, UR16 ;  /* 0x000000104a497c20 */ /* 0x000fe20008410000 */
[----:B------:R-:W-:Y:S02]  /*3a50*/  HADD2.F32 R80, -RZ, R42.H0_H0 ;  /* 0x2000002aff507230 */ /* 0x000fe40000004100 */
[----:B------:R-:W-:Y:S01]  /*3a60*/  FADD.FTZ R196, R217, -R196 ;  /* 0x800000c4d9c47221 */ /* 0x000fe20000010000 */
[----:B------:R-:W-:Y:S02]  /*3a70*/  HADD2.F32 R190, -RZ, R190.H1_H1 ;  /* 0x300000beffbe7230 */ /* 0x000fe40000004100 */
[C---:B------:R-:W-:Y:S01]  /*3a80*/  FFMA.FTZ R192, R73.reuse, R192, R146 ;  /* 0x000000c049c07223 */ /* 0x040fe20000010092 */
[----:B------:R-:W-:Y:S01]  /*3a90*/  FMUL.FTZ R146, R73, R72 ;  /* 0x0000004849927220 */ /* 0x000fe20000410000 */
[----:B------:R-:W-:Y:S01]  /*3aa0*/  FFMA.FTZ R73, R216, UR17, R195 ;  /* 0x00000011d8497c23 */ /* 0x000fe200080100c3 */
[----:B------:R-:W-:Y:S01]  /*3ab0*/  FMUL.FTZ R72, R75, UR16 ;  /* 0x000000104b487c20 */ /* 0x000fe20008410000 */
[----:B------:R-:W-:-:S02]  /*3ac0*/  HADD2.F32 R83, -RZ, R42.H1_H1 ;  /* 0x3000002aff537230 */ /* 0x000fc40000004100 */
[----:B------:R-:W-:Y:S01]  /*3ad0*/  FFMA.FTZ R248, R13, UR17, R195 ;  /* 0x000000110df87c23 */ /* 0x000fe200080100c3 */
[----:B------:R-:W-:Y:S01]  /*3ae0*/  FADD.FTZ R73, R222, -R73 ;  /* 0x80000049de497221 */ /* 0x000fe20000010000 */
[C---:B------:R-:W-:Y:S01]  /*3af0*/  FFMA.FTZ R191, R72.reuse, R191, R147 ;  /* 0x000000bf48bf7223 */ /* 0x040fe20000010093 */
[----:B------:R-:W-:Y:S01]  /*3b00*/  FMUL.FTZ R147, R72, R81 ;  /* 0x0000005148937220 */ /* 0x000fe20000410000 */
[----:B------:R-:W-:Y:S01]  /*3b10*/  FFMA.FTZ R81, R229, UR17, R195 ;  /* 0x00000011e5517c23 */ /* 0x000fe200080100c3 */
[----:B------:R-:W-:Y:S01]  /*3b20*/  FFMA.FTZ R72, R73, UR24, R20 ;  /* 0x0000001849487c23 */ /* 0x000fe20008010014 */
[--C-:B------:R-:W-:Y:S02]  /*3b30*/  HADD2.F32 R194, -RZ, R189.reuse.H0_H0 ;  /* 0x200000bdffc27230 */ /* 0x100fe40000004100 */
[----:B------:R-:W-:Y:S01]  /*3b40*/  FADD.FTZ R248, R203, -R248 ;  /* 0x800000f8cbf87221 */ /* 0x000fe20000010000 */
[----:B------:R-:W-:Y:S01]  /*3b50*/  FADD.FTZ R82, R228, -R81 ;  /* 0x80000051e4527221 */ /* 0x000fe20000010000 */
[----:B------:R-:W-:Y:S01]  /*3b60*/  FMUL.FTZ R73, R72, UR16 ;  /* 0x0000001048497c20 */ /* 0x000fe20008410000 */
[----:B------:R-:W-:-:S02]  /*3b70*/  HADD2.F32 R189, -RZ, R189.H1_H1 ;  /* 0x300000bdffbd7230 */ /* 0x000fc40000004100 */
[----:B------:R-:W-:Y:S02]  /*3b80*/  HADD2.F32 R199, -RZ, R41.H1_H1 ;  /* 0x30000029ffc77230 */ /* 0x000fe40000004100 */
[C---:B------:R-:W-:Y:S01]  /*3b90*/  FFMA.FTZ R193, R73.reuse, R193, R144 ;  /* 0x000000c149c17223 */ /* 0x040fe20000010090 */
[----:B------:R-:W-:Y:S01]  /*3ba0*/  FMUL.FTZ R144, R73, R80 ;  /* 0x0000005049907220 */ /* 0x000fe20000410000 */
[----:B------:R-:W-:Y:S01]  /*3bb0*/  FFMA.FTZ R73, R82, UR24, R21 ;  /* 0x0000001852497c23 */ /* 0x000fe20008010015 */
[----:B------:R-:W-:-:S03]  /*3bc0*/  FFMA.FTZ R80, R202, UR17, R195 ;  /* 0x00000011ca507c23 */ /* 0x000fc600080100c3 */
[----:B------:R-:W-:Y:S01]  /*3bd0*/  FMUL.FTZ R82, R73, UR16 ;  /* 0x0000001049527c20 */ /* 0x000fe20008410000 */
[----:B------:R-:W-:Y:S01]  /*3be0*/  FADD.FTZ R81, R207, -R80 ;  /* 0x80000050cf517221 */ /* 0x000fe20000010000 */
[----:B------:R-:W-:Y:S02]  /*3bf0*/  HADD2.F32 R80, -RZ, R41.H0_H0 ;  /* 0x20000029ff507230 */ /* 0x000fe40000004100 */
[C---:B------:R-:W-:Y:S01]  /*3c00*/  FFMA.FTZ R190, R82.reuse, R190, R145 ;  /* 0x000000be52be7223 */ /* 0x040fe20000010091 */
[----:B------:R-:W-:Y:S01]  /*3c10*/  FMUL.FTZ R145, R82, R83 ;  /* 0x0000005352917220 */ /* 0x000fe20000410000 */
[----:B------:R-:W-:Y:S01]  /*3c20*/  FFMA.FTZ R82, R81, UR24, R26 ;  /* 0x0000001851527c23 */ /* 0x000fe2000801001a */
[----:B------:R-:W-:Y:S01]  /*3c30*/  FFMA.FTZ R81, R7, UR17, R195 ;  /* 0x0000001107517c23 */ /* 0x000fe200080100c3 */
[----:B------:R-:W-:Y:S01]  /*3c40*/  FFMA.FTZ R83, R196, UR24, R27 ;  /* 0x00000018c4537c23 */ /* 0x000fe2000801001b */
[--C-:B------:R-:W-:Y:S02]  /*3c50*/  HADD2.F32 R196, -RZ, R188.reuse.H0_H0 ;  /* 0x200000bcffc47230 */ /* 0x100fe40000004100 */
[----:B------:R-:W-:Y:S01]  /*3c60*/  FMUL.FTZ R197, R82, UR16 ;  /* 0x0000001052c57c20 */ /* 0x000fe20008410000 */
[----:B------:R-:W-:Y:S01]  /*3c70*/  FADD.FTZ R81, R10, -R81 ;  /* 0x800000510a517221 */ /* 0x000fe20000010000 */
[----:B------:R-:W-:Y:S01]  /*3c80*/  FMUL.FTZ R198, R83, UR16 ;  /* 0x0000001053c67c20 */ /* 0x000fe20008410000 */
[----:B------:R-:W-:-:S02]  /*3c90*/  HADD2.F32 R188, -RZ, R188.H1_H1 ;  /* 0x300000bcffbc7230 */ /* 0x000fc40000004100 */
[C---:B------:R-:W-:Y:S01]  /*3ca0*/  FFMA.FTZ R194, R197.reuse, R194, R142 ;  /* 0x000000c2c5c27223 */ /* 0x040fe2000001008e */
[----:B------:R-:W-:Y:S01]  /*3cb0*/  FMUL.FTZ R197, R197, R80 ;  /* 0x00000050c5c57220 */ /* 0x000fe20000410000 */
[----:B------:R-:W-:Y:S01]  /*3cc0*/  FFMA.FTZ R80, R81, UR24, R24 ;  /* 0x0000001851507c23 */ /* 0x000fe20008010018 */
[--C-:B------:R-:W-:Y:S02]  /*3cd0*/  HADD2.F32 R142, -RZ, R40.reuse.H0_H0 ;  /* 0x20000028ff8e7230 */ /* 0x100fe40000004100 */
[----:B------:R-:W-:Y:S01]  /*3ce0*/  FFMA.FTZ R189, R198, R189, R143 ;  /* 0x000000bdc6bd7223 */ /* 0x000fe2000001008f */
[----:B------:R-:W-:Y:S02]  /*3cf0*/  HADD2.F32 R143, -RZ, R40.H1_H1 ;  /* 0x30000028ff8f7230 */ /* 0x000fe40000004100 */
[----:B------:R-:W-:Y:S01]  /*3d00*/  FMUL.FTZ R81, R80, UR16 ;  /* 0x0000001050517c20 */ /* 0x000fe20008410000 */
[----:B------:R-:W-:-:S03]  /*3d10*/  FMUL.FTZ R198, R198, R199 ;  /* 0x000000c7c6c67220 */ /* 0x000fc60000410000 */
[C---:B------:R-:W-:Y:S01]  /*3d20*/  FFMA.FTZ R196, R81.reuse, R196, R140 ;  /* 0x000000c451c47223 */ /* 0x040fe2000001008c */
[----:B------:R-:W-:Y:S01]  /*3d30*/  FMUL.FTZ R140, R81, R142 ;  /* 0x0000008e518c7220 */ /* 0x000fe20000410000 */
[----:B------:R-:W-:-:S04]  /*3d40*/  FFMA.FTZ R81, R248, UR24, R25 ;  /* 0x00000018f8517c23 */ /* 0x000fc80008010019 */
        /* <DEDUP_REMOVED lines=8> */
.L_x_9598:
[--C-:B------:R-:W-:Y:S01]  /*3dd0*/  FFMA.FTZ R192, R236, UR17, R195.reuse ;  /* 0x00000011ecc07c23 */ /* 0x100fe200080100c3 */
[--C-:B------:R-:W-:Y:S01]  /*3de0*/  FFMA.FTZ R197, R245, UR17, R195.reuse ;  /* 0x00000011f5c57c23 */ /* 0x100fe200080100c3 */
[----:B------:R-:W-:Y:S01]  /*3df0*/  FFMA.FTZ R194, R210, UR17, R195 ;  /* 0x00000011d2c27c23 */ /* 0x000fe200080100c3 */
[--C-:B-----5:R-:W-:Y:S02]  /*3e00*/  HADD2.F32 R196, -RZ, R188.reuse.H0_H0 ;  /* 0x200000bcffc47230 */ /* 0x120fe40000004100 */
[----:B------:R-:W-:Y:S01]  /*3e10*/  FADD.FTZ R193, R235, -R192 ;  /* 0x800000c0ebc17221 */ /* 0x000fe20000010000 */
[----:B------:R-:W-:Y:S01]  /*3e20*/  FADD.FTZ R192, R244, -R197 ;  /* 0x800000c5f4c07221 */ /* 0x000fe20000010000 */
[----:B------:R-:W-:Y:S01]  /*3e30*/  FADD.FTZ R194, R217, -R194 ;  /* 0x800000c2d9c27221 */ /* 0x000fe20000010000 */
[----:B------:R-:W-:Y:S02]  /*3e40*/  HADD2.F32 R188, -RZ, R188.H1_H1 ;  /* 0x300000bcffbc7230 */ /* 0x000fe40000004100 */
[----:B------:R-:W-:Y:S01]  /*3e50*/  FFMA.FTZ R193, R193, UR24, R22 ;  /* 0x00000018c1c17c23 */ /* 0x000fe20008010016 */
[----:B------:R-:W-:Y:S01]  /*3e60*/  FFMA.FTZ R198, R192, UR24, R23 ;  /* 0x00000018c0c67c23 */ /* 0x000fe20008010017 */
[----:B------:R-:W-:-:S02]  /*3e70*/  HADD2.F32 R192, -RZ, R191.H0_H0 ;  /* 0x200000bfffc07230 */ /* 0x000fc40000004100 */
[----:B------:R-:W-:Y:S02]  /*3e80*/  HADD2.F32 R191, -RZ, R191.H1_H1 ;  /* 0x300000bfffbf7230 */ /* 0x000fe40000004100 */
[----:B------:R-:W-:Y:S01]  /*3e90*/  FMUL.FTZ R198, R198, UR16 ;  /* 0x00000010c6c67c20 */ /* 0x000fe20008410000 */
[----:B------:R-:W-:Y:S01]  /*3ea0*/  FMUL.FTZ R197, R193, UR16 ;  /* 0x00000010c1c57c20 */ /* 0x000fe20008410000 */
[----:B------:R-:W-:Y:S02]  /*3eb0*/  FFMA.FTZ R193, R229, UR17, R195 ;  /* 0x00000011e5c17c23 */ /* 0x000fe400080100c3 */
[----:B------:R-:W-:Y:S01]  /*3ec0*/  FFMA.FTZ R191, R198, R191, R147 ;  /* 0x000000bfc6bf7223 */ /* 0x000fe20000010093 */
[----:B------:R-:W-:Y:S01]  /*3ed0*/  FFMA.FTZ R147, R216, UR17, R195 ;  /* 0x00000011d8937c23 */ /* 0x000fe200080100c3 */
[----:B------:R-:W-:Y:S01]  /*3ee0*/  FFMA.FTZ R192, R197, R192, R146 ;  /* 0x000000c0c5c07223 */ /* 0x000fe20000010092 */
[----:B------:R-:W-:Y:S01]  /*3ef0*/  FADD.FTZ R146, R228, -R193 ;  /* 0x800000c1e4927221 */ /* 0x000fe20000010000 */
[----:B------:R-:W-:-:S02]  /*3f00*/  HADD2.F32 R193, -RZ, R190.H0_H0 ;  /* 0x200000beffc17230 */ /* 0x000fc40000004100 */
[----:B------:R-:W-:Y:S01]  /*3f10*/  FADD.FTZ R147, R222, -R147 ;  /* 0x80000093de937221 */ /* 0x000fe20000010000 */
[----:B------:R-:W-:Y:S02]  /*3f20*/  HADD2.F32 R190, -RZ, R190.H1_H1 ;  /* 0x300000beffbe7230 */ /* 0x000fe40000004100 */
[----:B------:R-:W-:Y:S01]  /*3f30*/  FFMA.FTZ R146, R146, UR24, R21 ;  /* 0x0000001892927c23 */ /* 0x000fe20008010015 */
[----:B------:R-:W-:-:S03]  /*3f40*/  FFMA.FTZ R147, R147, UR24, R20 ;  /* 0x0000001893937c23 */ /* 0x000fc60008010014 */
[----:B------:R-:W-:Y:S01]  /*3f50*/  FMUL.FTZ R146, R146, UR16 ;  /* 0x0000001092927c20 */ /* 0x000fe20008410000 */
[----:B------:R-:W-:-:S03]  /*3f60*/  FMUL.FTZ R147, R147, UR16 ;  /* 0x0000001093937c20 */ /* 0x000fc60008410000 */
[----:B------:R-:W-:Y:S01]  /*3f70*/  FFMA.FTZ R190, R146, R190, R145 ;  /* 0x000000be92be7223 */ /* 0x000fe20000010091 */
[----:B------:R-:W-:Y:S01]  /*3f80*/  FFMA.FTZ R193, R147, R193, R144 ;  /* 0x000000c193c17223 */ /* 0x000fe20000010090 */
[----:B------:R-:W-:-:S04]  /*3f90*/  FFMA.FTZ R144, R202, UR17, R195 ;  /* 0x00000011ca907c23 */ /* 0x000fc800080100c3 */
[----:B------:R-:W-:Y:S01]  /*3fa0*/  FADD.FTZ R145, R207, -R144 ;  /* 0x80000090cf917221 */ /* 0x000fe20000010000 */
[----:B------:R-:W-:Y:S01]  /*3fb0*/  FFMA.FTZ R144, R194, UR24, R27 ;  /* 0x00000018c2907c23 */ /* 0x000fe2000801001b */
[--C-:B------:R-:W-:Y:S02]  /*3fc0*/  HADD2.F32 R194, -RZ, R189.reuse.H0_H0 ;  /* 0x200000bdffc27230 */ /* 0x100fe40000004100 */
[----:B------:R-:W-:Y:S01]  /*3fd0*/  FFMA.FTZ R145, R145, UR24, R26 ;  /* 0x0000001891917c23 */ /* 0x000fe2000801001a */
[----:B------:R-:W-:Y:S02]  /*3fe0*/  HADD2.F32 R189, -RZ, R189.H1_H1 ;  /* 0x300000bdffbd7230 */ /* 0x000fe40000004100 */
[----:B------:R-:W-:Y:S01]  /*3ff0*/  FMUL.FTZ R144, R144, UR16 ;  /* 0x0000001090907c20 */ /* 0x000fe20008410000 */
[----:B------:R-:W-:-:S03]  /*4000*/  FMUL.FTZ R145, R145, UR16 ;  /* 0x0000001091917c20 */ /* 0x000fc60008410000 */
[----:B------:R-:W-:Y:S01]  /*4010*/  FFMA.FTZ R189, R144, R189, R143 ;  /* 0x000000bd90bd7223 */ /* 0x000fe2000001008f */
[--C-:B------:R-:W-:Y:S01]  /*4020*/  FFMA.FTZ R143, R7, UR17, R195.reuse ;  /* 0x00000011078f7c23 */ /* 0x100fe200080100c3 */
[----:B------:R-:W-:Y:S01]  /*4030*/  FFMA.FTZ R194, R145, R194, R142 ;  /* 0x000000c291c27223 */ /* 0x000fe2000001008e */
[----:B------:R-:W-:Y:S02]  /*4040*/  FFMA.FTZ R142, R13, UR17, R195 ;  /* 0x000000110d8e7c23 */ /* 0x000fe400080100c3 */
[----:B------:R-:W-:Y:S02]  /*4050*/  FADD.FTZ R143, R10, -R143 ;  /* 0x8000008f0a8f7221 */ /* 0x000fe40000010000 */
[----:B------:R-:W-:Y:S02]  /*4060*/  FADD.FTZ R142, R203, -R142 ;  /* 0x8000008ecb8e7221 */ /* 0x000fe40000010000 */
[----:B------:R-:W-:Y:S02]  /*4070*/  FFMA.FTZ R143, R143, UR24, R24 ;  /* 0x000000188f8f7c23 */ /* 0x000fe40008010018 */
[----:B------:R-:W-:-:S02]  /*4080*/  FFMA.FTZ R142, R142, UR24, R25 ;  /* 0x000000188e8e7c23 */ /* 0x000fc40008010019 */
[----:B------:R-:W-:Y:S02]  /*4090*/  FMUL.FTZ R143, R143, UR16 ;  /* 0x000000108f8f7c20 */ /* 0x000fe40008410000 */
[----:B------:R-:W-:Y:S02]  /*40a0*/  FMUL.FTZ R142, R142, UR16 ;  /* 0x000000108e8e7c20 */ /* 0x000fe40008410000 */
[----:B------:R-:W-:Y:S01]  /*40b0*/  FFMA.FTZ R196, R143, R196, R140 ;  /* 0x000000c48fc47223 */ /* 0x000fe2000001008c */
[--C-:B------:R-:W-:Y:S02]  /*40c0*/  HADD2.F32 R140, -RZ, R43.reuse.H0_H0 ;  /* 0x2000002bff8c7230 */ /* 0x100fe40000004100 */
[----:B------:R-:W-:Y:S01]  /*40d0*/  FFMA.FTZ R188, R142, R188, R141 ;  /* 0x000000bc8ebc7223 */ /* 0x000fe2000001008d */
[----:B------:R-:W-:Y:S02]  /*40e0*/  HADD2.F32 R141, -RZ, R43.H1_H1 ;  /* 0x3000002bff8d7230 */ /* 0x000fe40000004100 */
[----:B------:R-:W-:Y:S01]  /*40f0*/  FMUL.FTZ R197, R197, R140 ;  /* 0x0000008cc5c57220 */ /* 0x000fe20000410000 */
[----:B------:R-:W-:-:S02]  /*4100*/  HADD2.F32 R140, -RZ, R42.H0_H0 ;  /* 0x2000002aff8c7230 */ /* 0x000fc40000004100 */
[----:B------:R-:W-:Y:S01]  /*4110*/  FMUL.FTZ R198, R198, R141 ;  /* 0x0000008dc6c67220 */ /* 0x000fe20000410000 */
[----:B------:R-:W-:Y:S02]  /*4120*/  HADD2.F32 R141, -RZ, R42.H1_H1 ;  /* 0x3000002aff8d7230 */ /* 0x000fe40000004100 */
[----:B------:R-:W-:Y:S01]  /*4130*/  FMUL.FTZ R147, R147, R140 ;  /* 0x0000008c93937220 */ /* 0x000fe20000410000 */
[--C-:B------:R-:W-:Y:S02]  /*4140*/  HADD2.F32 R140, -RZ, R41.reuse.H0_H0 ;  /* 0x20000029ff8c7230 */ /* 0x100fe40000004100 */
[----:B------:R-:W-:Y:S01]  /*4150*/  FMUL.FTZ R146, R146, R141 ;  /* 0x0000008d92927220 */ /* 0x000fe20000410000 */
[----:B------:R-:W-:Y:S02]  /*4160*/  HADD2.F32 R141, -RZ, R41.H1_H1 ;  /* 0x30000029ff8d7230 */ /* 0x000fe40000004100 */
[----:B------:R-:W-:Y:S01]  /*4170*/  FMUL.FTZ R199, R145, R140 ;  /* 0x0000008c91c77220 */ /* 0x000fe20000410000 */
[----:B------:R-:W-:-:S02]  /*4180*/  HADD2.F32 R140, -RZ, R40.H0_H0 ;  /* 0x20000028ff8c7230 */ /* 0x000fc40000004100 */
[----:B------:R-:W-:Y:S01]  /*4190*/  FMUL.FTZ R144, R144, R141 ;  /* 0x0000008d90907220 */ /* 0x000fe20000410000 */
[----:B------:R-:W-:Y:S02]  /*41a0*/  HADD2.F32 R141, -RZ, R40.H1_H1 ;  /* 0x30000028ff8d7230 */ /* 0x000fe40000004100 */
[----:B------:R-:W-:Y:S01]  /*41b0*/  FMUL.FTZ R140, R143, R140 ;  /* 0x0000008c8f8c7220 */ /* 0x000fe20000410000 */
[----:B------:R-:W-:Y:S02]  /*41c0*/  F2FP.F16.F32.PACK_AB R143, R198, R197 ;  /* 0x000000c5c68f723e */ /* 0x000fe400000000ff */
[----:B------:R-:W-:Y:S01]  /*41d0*/  FMUL.FTZ R145, R142, R141 ;  /* 0x0000008d8e917220 */ /* 0x000fe20000410000 */
[----:B------:R-:W-:Y:S02]  /*41e0*/  F2FP.F16.F32.PACK_AB R142, R146, R147 ;  /* 0x00000093928e723e */ /* 0x000fe400000000ff */
[----:B------:R-:W-:Y:S02]  /*41f0*/  F2FP.F16.F32.PACK_AB R141, R144, R199 ;  /* 0x000000c7908d723e */ /* 0x000fe400000000ff */
[----:B------:R-:W-:Y:S01]  /*4200*/  F2FP.F16.F32.PACK_AB R140, R145, R140 ;  /* 0x0000008c918c723e */ /* 0x000fe200000000ff */
[----:B------:R-:W-:Y:S06]  /*4210*/  BRA `(.L_x_9599) ;  /* 0x0000000800347947 */ /* 0x000fec0003800000 */
.L_x_9597:
[----:B------:R-:W0:Y:S02]  /*4220*/  LDC.64 R192, c[0x0][0x478] ;  /* 0x00011e00ffc07b82 */ /* 0x000e240000000a00 */
[----:B0-----:R-:W-:-:S04]  /*4230*/  ISETP.NE.U32.AND P0, PT, R192, RZ, PT ;  /* 0x000000ffc000720c */ /* 0x001fc80003f05070 */
[----:B------:R-:W-:-:S13]  /*4240*/  ISETP.NE.AND.EX P0, PT, R193, RZ, PT, P0 ;  /* 0x000000ffc100720c */ /* 0x000fda0003f05300 */
[----:B------:R-:W-:Y:S05]  /*4250*/  @!P0 BRA `(.L_x_9600) ;  /* 0x0000000400148947 */ /* 0x000fea0003800000 */
[--C-:B------:R-:W-:Y:S01]  /*4260*/  FFMA.FTZ R72, R236, UR17, R195.reuse ;  /* 0x00000011ec487c23 */ /* 0x100fe200080100c3 */
[--C-:B------:R-:W-:Y:S01]  /*4270*/  FFMA.FTZ R81, R245, UR17, R195.reuse ;  /* 0x00000011f5517c23 */ /* 0x100fe200080100c3 */
[--C-:B-----5:R-:W-:Y:S02]  /*4280*/  HADD2.F32 R75, -RZ, R191.reuse.H0_H0 ;  /* 0x200000bfff4b7230 */ /* 0x120fe40000004100 */
[----:B------:R-:W-:Y:S01]  /*4290*/  FFMA.FTZ R82, R202, UR17, R195 ;  /* 0x00000011ca527c23 */ /* 0x000fe200080100c3 */
[----:B------:R-:W-:Y:S01]  /*42a0*/  FADD.FTZ R72, R235, -R72 ;  /* 0x80000048eb487221 */ /* 0x000fe20000010000 */
[----:B------:R-:W-:Y:S01]  /*42b0*/  FADD.FTZ R81, R244, -R81 ;  /* 0x80000051f4517221 */ /* 0x000fe20000010000 */
[----:B------:R-:W-:Y:S02]  /*42c0*/  HADD2.F32 R80, -RZ, R191.H1_H1 ;  /* 0x300000bfff507230 */ /* 0x000fe40000004100 */
[----:B------:R-:W-:Y:S01]  /*42d0*/  FADD.FTZ R82, R207, -R82 ;  /* 0x80000052cf527221 */ /* 0x000fe20000010000 */
[----:B------:R-:W-:Y:S01]  /*42e0*/  FMUL.FTZ R74, R72, UR24 ;  /* 0x00000018484a7c20 */ /* 0x000fe20008410000 */
[----:B------:R-:W-:-:S02]  /*42f0*/  HADD2.F32 R72, -RZ, R43.H0_H0 ;  /* 0x2000002bff487230 */ /* 0x000fc40000004100 */
[--C-:B------:R-:W-:Y:S01]  /*4300*/  FFMA.FTZ R194, R210, UR17, R195.reuse ;  /* 0x00000011d2c27c23 */ /* 0x100fe200080100c3 */
[--C-:B------:R-:W-:Y:S02]  /*4310*/  HADD2.F32 R193, -RZ, R190.reuse.H0_H0 ;  /* 0x200000beffc17230 */ /* 0x100fe40000004100 */
[----:B------:R-:W-:Y:S01]  /*4320*/  FMUL.FTZ R73, R74, UR16 ;  /* 0x000000104a497c20 */ /* 0x000fe20008410000 */
[----:B------:R-:W-:Y:S02]  /*4330*/  HADD2.F32 R190, -RZ, R190.H1_H1 ;  /* 0x300000beffbe7230 */ /* 0x000fe40000004100 */
[----:B------:R-:W-:Y:S01]  /*4340*/  FMUL.FTZ R82, R82, UR24 ;  /* 0x0000001852527c20 */ /* 0x000fe20008410000 */
[----:B------:R-:W-:Y:S01]  /*4350*/  FADD.FTZ R83, R217, -R194 ;  /* 0x800000c2d9537221 */ /* 0x000fe20000010000 */
[-C--:B------:R-:W-:Y:S01]  /*4360*/  FFMA.FTZ R192, R75, R73.reuse, R146 ;  /* 0x000000494bc07223 */ /* 0x080fe20000010092 */
[----:B------:R-:W-:Y:S01]  /*4370*/  FMUL.FTZ R75, R81, UR24 ;  /* 0x00000018514b7c20 */ /* 0x000fe20008410000 */
[----:B------:R-:W-:Y:S01]  /*4380*/  FMUL.FTZ R146, R72, R73 ;  /* 0x0000004948927220 */ /* 0x000fe20000410000 */
[----:B------:R-:W-:Y:S01]  /*4390*/  FFMA.FTZ R73, R216, UR17, R195 ;  /* 0x00000011d8497c23 */ /* 0x000fe200080100c3 */
[----:B------:R-:W-:-:S02]  /*43a0*/  HADD2.F32 R81, -RZ, R43.H1_H1 ;  /* 0x3000002bff517230 */ /* 0x000fc40000004100 */
[----:B------:R-:W-:Y:S01]  /*43b0*/  FMUL.FTZ R72, R75, UR16 ;  /* 0x000000104b487c20 */ /* 0x000fe20008410000 */
[----:B------:R-:W-:Y:S01]  /*43c0*/  FMUL.FTZ R197, R82, UR16 ;  /* 0x0000001052c57c20 */ /* 0x000fe20008410000 */
[----:B------:R-:W-:Y:S01]  /*43d0*/  FADD.FTZ R73, R222, -R73 ;  /* 0x80000049de497221 */ /* 0x000fe20000010000 */
[----:B------:R-:W-:Y:S01]  /*43e0*/  FMUL.FTZ R83, R83, UR24 ;  /* 0x0000001853537c20 */ /* 0x000fe20008410000 */
[-C--:B------:R-:W-:Y:S01]  /*43f0*/  FFMA.FTZ R191, R80, R72.reuse, R147 ;  /* 0x0000004850bf7223 */ /* 0x080fe20000010093 */
[----:B------:R-:W-:Y:S01]  /*4400*/  FMUL.FTZ R147, R81, R72 ;  /* 0x0000004851937220 */ /* 0x000fe20000410000 */
[----:B------:R-:W-:Y:S01]  /*4410*/  FMUL.FTZ R72, R73, UR24 ;  /* 0x0000001849487c20 */ /* 0x000fe20008410000 */
[----:B------:R-:W-:Y:S01]  /*4420*/  FFMA.FTZ R81, R229, UR17, R195 ;  /* 0x00000011e5517c23 */ /* 0x000fe200080100c3 */
[----:B------:R-:W-:Y:S02]  /*4430*/  HADD2.F32 R80, -RZ, R42.H0_H0 ;  /* 0x2000002aff507230 */ /* 0x000fe40000004100 */
[----:B------:R-:W-:Y:S01]  /*4440*/  FMUL.FTZ R198, R83, UR16 ;  /* 0x0000001053c67c20 */ /* 0x000fe20008410000 */
[----:B------:R-:W-:Y:S01]  /*4450*/  FMUL.FTZ R73, R72, UR16 ;  /* 0x0000001048497c20 */ /* 0x000fe20008410000 */
[----:B------:R-:W-:Y:S01]  /*4460*/  FADD.FTZ R81, R228, -R81 ;  /* 0x80000051e4517221 */ /* 0x000fe20000010000 */
[----:B------:R-:W-:-:S02]  /*4470*/  HADD2.F32 R199, -RZ, R41.H1_H1 ;  /* 0x30000029ffc77230 */ /* 0x000fc40000004100 */
[----:B------:R-:W-:Y:S01]  /*4480*/  FFMA.FTZ R196, R13, UR17, R195 ;  /* 0x000000110dc47c23 */ /* 0x000fe200080100c3 */
[-C--:B------:R-:W-:Y:S01]  /*4490*/  FFMA.FTZ R193, R193, R73.reuse, R144 ;  /* 0x00000049c1c17223 */ /* 0x080fe20000010090 */
[----:B------:R-:W-:Y:S01]  /*44a0*/  FMUL.FTZ R144, R80, R73 ;  /* 0x0000004950907220 */ /* 0x000fe20000410000 */
[----:B------:R-:W-:Y:S01]  /*44b0*/  FMUL.FTZ R73, R81, UR24 ;  /* 0x0000001851497c20 */ /* 0x000fe20008410000 */
[----:B------:R-:W-:-:S03]  /*44c0*/  HADD2.F32 R81, -RZ, R42.H1_H1 ;  /* 0x3000002aff517230 */ /* 0x000fc60000004100 */
[----:B------:R-:W-:-:S04]  /*44d0*/  FMUL.FTZ R80, R73, UR16 ;  /* 0x0000001049507c20 */ /* 0x000fc80008410000 */
[-C--:B------:R-:W-:Y:S01]  /*44e0*/  FFMA.FTZ R190, R190, R80.reuse, R145 ;  /* 0x00000050bebe7223 */ /* 0x080fe20000010091 */
[----:B------:R-:W-:Y:S01]  /*44f0*/  FMUL.FTZ R145, R81, R80 ;  /* 0x0000005051917220 */ /* 0x000fe20000410000 */
[----:B------:R-:W-:Y:S02]  /*4500*/  HADD2.F32 R81, -RZ, R189.H0_H0 ;  /* 0x200000bdff517230 */ /* 0x000fe40000004100 */
[----:B------:R-:W-:-:S03]  /*4510*/  HADD2.F32 R80, -RZ, R41.H0_H0 ;  /* 0x20000029ff507230 */ /* 0x000fc60000004100 */
[-C--:B------:R-:W-:Y:S01]  /*4520*/  FFMA.FTZ R194, R81, R197.reuse, R142 ;  /* 0x000000c551c27223 */ /* 0x080fe2000001008e */
[----:B------:R-:W-:Y:S01]  /*4530*/  FFMA.FTZ R81, R7, UR17, R195 ;  /* 0x0000001107517c23 */ /* 0x000fe200080100c3 */
[----:B------:R-:W-:Y:S01]  /*4540*/  FMUL.FTZ R197, R80, R197 ;  /* 0x000000c550c57220 */ /* 0x000fe20000410000 */
[----:B------:R-:W-:Y:S02]  /*4550*/  HADD2.F32 R80, -RZ, R189.H1_H1 ;  /* 0x300000bdff507230 */ /* 0x000fe40000004100 */
[----:B------:R-:W-:Y:S01]  /*4560*/  FADD.FTZ R81, R10, -R81 ;  /* 0x800000510a517221 */ /* 0x000fe20000010000 */
[----:B------:R-:W-:Y:S02]  /*4570*/  HADD2.F32 R142, -RZ, R40.H0_H0 ;  /* 0x20000028ff8e7230 */ /* 0x000fe40000004100 */
[----:B------:R-:W-:Y:S01]  /*4580*/  FFMA.FTZ R189, R80, R198, R143 ;  /* 0x000000c650bd7223 */ /* 0x000fe2000001008f */
[----:B------:R-:W-:Y:S01]  /*4590*/  FMUL.FTZ R80, R81, UR24 ;  /* 0x0000001851507c20 */ /* 0x000fe20008410000 */
[----:B------:R-:W-:-:S02]  /*45a0*/  HADD2.F32 R143, -RZ, R188.H0_H0 ;  /* 0x200000bcff8f7230 */ /* 0x000fc40000004100 */
[----:B------:R-:W-:Y:S01]  /*45b0*/  FMUL.FTZ R198, R199, R198 ;  /* 0x000000c6c7c67220 */ /* 0x000fe20000410000 */
[----:B------:R-:W-:Y:S01]  /*45c0*/  FADD.FTZ R199, R203, -R196 ;  /* 0x800000c4cbc77221 */ /* 0x000fe20000010000 */
[----:B------:R-:W-:Y:S01]  /*45d0*/  FMUL.FTZ R81, R80, UR16 ;  /* 0x0000001050517c20 */ /* 0x000fe20008410000 */
[----:B------:R-:W-:-:S03]  /*45e0*/  HADD2.F32 R188, -RZ, R188.H1_H1 ;  /* 0x300000bcffbc7230 */ /* 0x000fc60000004100 */
[-C--:B------:R-:W-:Y:S01]  /*45f0*/  FFMA.FTZ R196, R143, R81.reuse, R140 ;  /* 0x000000518fc47223 */ /* 0x080fe2000001008c */
[----:B------:R-:W-:Y:S01]  /*4600*/  FMUL.FTZ R140, R142, R81 ;  /* 0x000000518e8c7220 */ /* 0x000fe20000410000 */
[----:B------:R-:W-:Y:S01]  /*4610*/  FMUL.FTZ R81, R199, UR24 ;  /* 0x00000018c7517c20 */ /* 0x000fe20008410000 */
[----:B------:R-:W-:Y:S01]  /*4620*/  HADD2.F32 R199, -RZ, R40.H1_H1 ;  /* 0x30000028ffc77230 */ /* 0x000fe20000004100 */
[----:B------:R-:W-:Y:S02]  /*4630*/  F2FP.F16.F32.PACK_AB R143, R147, R146 ;  /* 0x00000092938f723e */ /* 0x000fe400000000ff */
[----:B------:R-:W-:-:S04]  /*4640*/  FMUL.FTZ R142, R81, UR16 ;  /* 0x00000010518e7c20 */ /* 0x000fc80008410000 */
[-C--:B------:R-:W-:Y:S01]  /*4650*/  FMUL.FTZ R199, R199, R142.reuse ;  /* 0x0000008ec7c77220 */ /* 0x080fe20000410000 */
[----:B------:R-:W-:Y:S01]  /*4660*/  FFMA.FTZ R188, R188, R142, R141 ;  /* 0x0000008ebcbc7223 */ /* 0x000fe2000001008d */
[----:B------:R-:W-:Y:S02]  /*4670*/  F2FP.F16.F32.PACK_AB R142, R145, R144 ;  /* 0x00000090918e723e */ /* 0x000fe400000000ff */
[----:B------:R-:W-:Y:S02]  /*4680*/  F2FP.F16.F32.PACK_AB R141, R198, R197 ;  /* 0x000000c5c68d723e */ /* 0x000fe400000000ff */
[----:B------:R-:W-:Y:S01]  /*4690*/  F2FP.F16.F32.PACK_AB R140, R199, R140 ;  /* 0x0000008cc78c723e */ /* 0x000fe200000000ff */
[----:B------:R-:W-:Y:S06]  /*46a0*/  BRA `(.L_x_9599) ;  /* 0x0000000400107947 */ /* 0x000fec0003800000 */
.L_x_9600:
[--C-:B------:R-:W-:Y:S01]  /*46b0*/  FFMA.FTZ R193, R245, UR17, R195.reuse ;  /* 0x00000011f5c17c23 */ /* 0x100fe200080100c3 */
[----:B------:R-:W-:Y:S01]  /*46c0*/  FFMA.FTZ R192, R236, UR17, R195 ;  /* 0x00000011ecc07c23 */ /* 0x000fe200080100c3 */
[----:B-----5:R-:W-:Y:S02]  /*46d0*/  HADD2.F32 R194, -RZ, R191.H1_H1 ;  /* 0x300000bfffc27230 */ /* 0x020fe40000004100 */
[----:B------:R-:W-:Y:S01]  /*46e0*/  FADD.FTZ R193, R244, -R193 ;  /* 0x800000c1f4c17221 */ /* 0x000fe20000010000 */
[----:B------:R-:W-:Y:S01]  /*46f0*/  FADD.FTZ R192, R235, -R192 ;  /* 0x800000c0ebc07221 */ /* 0x000fe20000010000 */
[----:B------:R-:W-:Y:S02]  /*4700*/  HADD2.F32 R199, -RZ, R189.H0_H0 ;  /* 0x200000bdffc77230 */ /* 0x000fe40000004100 */
[----:B------:R-:W-:Y:S01]  /*4710*/  FMUL.FTZ R198, R193, UR24 ;  /* 0x00000018c1c67c20 */ /* 0x000fe20008410000 */
[----:B------:R-:W-:Y:S01]  /*4720*/  FMUL.FTZ R192, R192, UR24 ;  /* 0x00000018c0c07c20 */ /* 0x000fe20008410000 */
[----:B------:R-:W-:-:S02]  /*4730*/  HADD2.F32 R193, -RZ, R191.H0_H0 ;  /* 0x200000bfffc17230 */ /* 0x000fc40000004100 */
[----:B------:R-:W-:Y:S01]  /*4740*/  FMUL.FTZ R198, R198, UR16 ;  /* 0x00000010c6c67c20 */ /* 0x000fe20008410000 */
[----:B------:R-:W-:Y:S01]  /*4750*/  FMUL.FTZ R197, R192, UR16 ;  /* 0x00000010c0c57c20 */ /* 0x000fe20008410000 */
[----:B------:R-:W-:Y:S02]  /*4760*/  HADD2.F32 R196, -RZ, R189.H1_H1 ;  /* 0x300000bdffc47230 */ /* 0x000fe40000004100 */
[----:B------:R-:W-:Y:S01]  /*4770*/  FFMA.FTZ R191, R194, R198, R147 ;  /* 0x000000c6c2bf7223 */ /* 0x000fe20000010093 */
[--C-:B------:R-:W-:Y:S01]  /*4780*/  FFMA.FTZ R147, R216, UR17, R195.reuse ;  /* 0x00000011d8937c23 */ /* 0x100fe200080100c3 */
[----:B------:R-:W-:Y:S01]  /*4790*/  FFMA.FTZ R192, R193, R197, R146 ;  /* 0x000000c5c1c07223 */ /* 0x000fe20000010092 */
[--C-:B------:R-:W-:Y:S01]  /*47a0*/  FFMA.FTZ R193, R229, UR17, R195.reuse ;  /* 0x00000011e5c17c23 */ /* 0x100fe200080100c3 */
[----:B------:R-:W-:Y:S01]  /*47b0*/  FFMA.FTZ R194, R210, UR17, R195 ;  /* 0x00000011d2c27c23 */ /* 0x000fe200080100c3 */
[----:B------:R-:W-:Y:S02]  /*47c0*/  FADD.FTZ R147, R222, -R147 ;  /* 0x80000093de937221 */ /* 0x000fe40000010000 */
[----:B------:R-:W-:Y:S01]  /*47d0*/  FADD.FTZ R193, R228, -R193 ;  /* 0x800000c1e4c17221 */ /* 0x000fe20000010000 */
[----:B------:R-:W-:Y:S01]  /*47e0*/  FADD.FTZ R194, R217, -R194 ;  /* 0x800000c2d9c27221 */ /* 0x000fe20000010000 */
[----:B------:R-:W-:-:S02]  /*47f0*/  FMUL.FTZ R147, R147, UR24 ;  /* 0x0000001893937c20 */ /* 0x000fc40008410000 */
[----:B------:R-:W-:Y:S01]  /*4800*/  FMUL.FTZ R146, R193, UR24 ;  /* 0x00000018c1927c20 */ /* 0x000fe20008410000 */
[--C-:B------:R-:W-:Y:S02]  /*4810*/  HADD2.F32 R193, -RZ, R190.reuse.H0_H0 ;  /* 0x200000beffc17230 */ /* 0x100fe40000004100 */
[----:B------:R-:W-:Y:S01]  /*4820*/  FMUL.FTZ R147, R147, UR16 ;  /* 0x0000001093937c20 */ /* 0x000fe20008410000 */
[----:B------:R-:W-:Y:S02]  /*4830*/  HADD2.F32 R190, -RZ, R190.H1_H1 ;  /* 0x300000beffbe7230 */ /* 0x000fe40000004100 */
[----:B------:R-:W-:Y:S01]  /*4840*/  FMUL.FTZ R146, R146, UR16 ;  /* 0x0000001092927c20 */ /* 0x000fe20008410000 */
[----:B------:R-:W-:Y:S01]  /*4850*/  FMUL.FTZ R194, R194, UR24 ;  /* 0x00000018c2c27c20 */ /* 0x000fe20008410000 */
        /* <DEDUP_REMOVED lines=9> */
[--C-:B------:R-:W-:Y:S01]  /*48f0*/  FFMA.FTZ R143, R7, UR17, R195.reuse ;  /* 0x00000011078f7c23 */ /* 0x100fe200080100c3 */
[----:B------:R-:W-:Y:S01]  /*4900*/  FFMA.FTZ R142, R13, UR17, R195 ;  /* 0x000000110d8e7c23 */ /* 0x000fe200080100c3 */
[--C-:B------:R-:W-:Y:S02]  /*4910*/  HADD2.F32 R199, -RZ, R188.reuse.H0_H0 ;  /* 0x200000bcffc77230 */ /* 0x100fe40000004100 */
[----:B------:R-:W-:Y:S01]  /*4920*/  FADD.FTZ R143, R10, -R143 ;  /* 0x8000008f0a8f7221 */ /* 0x000fe20000010000 */
[----:B------:R-:W-:Y:S01]  /*4930*/  FADD.FTZ R142, R203, -R142 ;  /* 0x8000008ecb8e7221 */ /* 0x000fe20000010000 */
[----:B------:R-:W-:Y:S02]  /*4940*/  HADD2.F32 R188, -RZ, R188.H1_H1 ;  /* 0x300000bcffbc7230 */ /* 0x000fe40000004100 */
[----:B------:R-:W-:Y:S01]  /*4950*/  FMUL.FTZ R143, R143, UR24 ;  /* 0x000000188f8f7c20 */ /* 0x000fe20008410000 */
[----:B------:R-:W-:-:S03]  /*4960*/  FMUL.FTZ R142, R142, UR24 ;  /* 0x000000188e8e7c20 */ /* 0x000fc60008410000 */
        /* <DEDUP_REMOVED lines=23> */
[----:B------:R-:W-:-:S07]  /*4ae0*/  F2FP.F16.F32.PACK_AB R140, R145, R140 ;  /* 0x0000008c918c723e */ /* 0x000fce00000000ff */
.L_x_9599:
[----:B------:R-:W0:Y:S08]  /*4af0*/  @P0 LDC.64 R146, c[0x0][0x478] ;  /* 0x00011e00ff920b82 */ /* 0x000e300000000a00 */
[----:B------:R-:W1:Y:S01]  /*4b00*/  LDC.64 R144, c[0x0][0x468] ;  /* 0x00011a00ff907b82 */ /* 0x000e620000000a00 */
[----:B0-----:R-:W-:-:S05]  /*4b10*/  @P0 IMAD.WIDE.U32 R146, R2, 0x20, R146 ;  /* 0x0000002002920825 */ /* 0x001fca00078e0092 */
[----:B------:R-:W-:Y:S01]  /*4b20*/  @P0 STG.E.128 desc[UR10][R146.64], R80 ;  /* 0x0000005092000986 */ /* 0x000fe2000c101d0a */
[----:B-1----:R-:W-:-:S03]  /*4b30*/  IMAD.WIDE.U32 R144, R2, 0x10, R144 ;  /* 0x0000001002907825 */ /* 0x002fc600078e0090 */
[----:B------:R0:W-:Y:S01]  /*4b40*/  @P0 STG.E.128 desc[UR10][R146.64+0x10], R72 ;  /* 0x0000104892000986 */ /* 0x0001e2000c101d0a */
[----:B------:R-:W-:-:S03]  /*4b50*/  IADD3 R2, PT, PT, R2, 0x80, RZ ;  /* 0x0000008002027810 */ /* 0x000fc60007ffe0ff */
        /* <DEDUP_REMOVED lines=9> */
.L_x_9596:
[----:B------:R-:W-:Y:S05]  /*4bf0*/  BSYNC.RECONVERGENT B0 ;  /* 0x0000000000007941 */ /* 0x000fea0003800200 */
.L_x_9595:
        /* <DEDUP_REMOVED lines=13> */
[----:B-----5:R-:W-:Y:S02]  /*4cd0*/  HADD2.F32 R192, -RZ, R191.H0_H0 ;  /* 0x200000bfffc07230 */ /* 0x020fe40000004100 */
[----:B------:R-:W-:Y:S01]  /*4ce0*/  FFMA.FTZ R80, R240, UR17, R195 ;  /* 0x00000011f0507c23 */ /* 0x000fe200080100c3 */
[----:B------:R-:W-:Y:S02]  /*4cf0*/  HADD2.F32 R72, -RZ, R51.H0_H0 ;  /* 0x20000033ff487230 */ /* 0x000fe40000004100 */
[----:B------:R-:W-:Y:S01]  /*4d00*/  FADD.FTZ R73, R234, -R73 ;  /* 0x80000049ea497221 */ /* 0x000fe20000010000 */
[----:B------:R-:W-:Y:S02]  /*4d10*/  HADD2.F32 R191, -RZ, R191.H1_H1 ;  /* 0x300000bfffbf7230 */ /* 0x000fe40000004100 */
[----:B------:R-:W-:Y:S01]  /*4d20*/  FADD.FTZ R80, R243, -R80 ;  /* 0x80000050f3507221 */ /* 0x000fe20000010000 */
[----:B------:R-:W-:-:S02]  /*4d30*/  HADD2.F32 R81, -RZ, R51.H1_H1 ;  /* 0x30000033ff517230 */ /* 0x000fc40000004100 */
[----:B------:R-:W-:Y:S01]  /*4d40*/  FFMA.FTZ R74, R73, UR24, R178 ;  /* 0x00000018494a7c23 */ /* 0x000fe200080100b2 */
[----:B------:R-:W-:Y:S01]  /*4d50*/  FFMA.FTZ R82, R224, UR17, R195 ;  /* 0x00000011e0527c23 */ /* 0x000fe200080100c3 */
[----:B------:R-:W-:Y:S01]  /*4d60*/  FFMA.FTZ R75, R80, UR24, R179 ;  /* 0x00000018504b7c23 */ /* 0x000fe200080100b3 */
[--C-:B------:R-:W-:Y:S02]  /*4d70*/  HADD2.F32 R193, -RZ, R190.reuse.H0_H0 ;  /* 0x200000beffc17230 */ /* 0x100fe40000004100 */
[----:B------:R-:W-:Y:S01]  /*4d80*/  FMUL.FTZ R73, R74, UR16 ;  /* 0x000000104a497c20 */ /* 0x000fe20008410000 */
[----:B------:R-:W-:Y:S01]  /*4d90*/  FADD.FTZ R82, R227, -R82 ;  /* 0x80000052e3527221 */ /* 0x000fe20000010000 */
[----:B------:R-:W-:Y:S01]  /*4da0*/  FMUL.FTZ R80, R75, UR16 ;  /* 0x000000104b507c20 */ /* 0x000fe20008410000 */
[----:B------:R-:W-:Y:S02]  /*4db0*/  HADD2.F32 R190, -RZ, R190.H1_H1 ;  /* 0x300000beffbe7230 */ /* 0x000fe40000004100 */
[C---:B------:R-:W-:Y:S01]  /*4dc0*/  FFMA.FTZ R192, R73.reuse, R192, R154 ;  /* 0x000000c049c07223 */ /* 0x040fe2000001009a */
[----:B------:R-:W-:Y:S01]  /*4dd0*/  FMUL.FTZ R154, R73, R72 ;  /* 0x00000048499a7220 */ /* 0x000fe20000410000 */
[----:B------:R-:W-:Y:S01]  /*4de0*/  FFMA.FTZ R72, R212, UR17, R195 ;  /* 0x00000011d4487c23 */ /* 0x000fe200080100c3 */
[C---:B------:R-:W-:Y:S01]  /*4df0*/  FFMA.FTZ R191, R80.reuse, R191, R155 ;  /* 0x000000bf50bf7223 */ /* 0x040fe2000001009b */
[----:B------:R-:W-:Y:S01]  /*4e00*/  FMUL.FTZ R155, R80, R81 ;  /* 0x00000051509b7220 */ /* 0x000fe20000410000 */
[----:B------:R-:W-:-:S02]  /*4e10*/  HADD2.F32 R80, -RZ, R50.H0_H0 ;  /* 0x20000032ff507230 */ /* 0x000fc40000004100 */
[----:B------:R-:W-:Y:S01]  /*4e20*/  FADD.FTZ R73, R221, -R72 ;  /* 0x80000048dd497221 */ /* 0x000fe20000010000 */
[--C-:B------:R-:W-:Y:S01]  /*4e30*/  FFMA.FTZ R81, R200, UR17, R195.reuse ;  /* 0x00000011c8517c23 */ /* 0x100fe200080100c3 */
[----:B------:R-:W-:Y:S02]  /*4e40*/  HADD2.F32 R83, -RZ, R50.H1_H1 ;  /* 0x30000032ff537230 */ /* 0x000fe40000004100 */
[----:B------:R-:W-:Y:S01]  /*4e50*/  FFMA.FTZ R196, R209, UR17, R195 ;  /* 0x00000011d1c47c23 */ /* 0x000fe200080100c3 */
[----:B------:R-:W-:Y:S01]  /*4e60*/  FFMA.FTZ R72, R73, UR24, R176 ;  /* 0x0000001849487c23 */ /* 0x000fe200080100b0 */
[----:B------:R-:W-:Y:S01]  /*4e70*/  FADD.FTZ R81, R206, -R81 ;  /* 0x80000051ce517221 */ /* 0x000fe20000010000 */
[--C-:B------:R-:W-:Y:S02]  /*4e80*/  HADD2.F32 R194, -RZ, R189.reuse.H0_H0 ;  /* 0x200000bdffc27230 */ /* 0x100fe40000004100 */
[----:B------:R-:W-:Y:S01]  /*4e90*/  FADD.FTZ R196, R215, -R196 ;  /* 0x800000c4d7c47221 */ /* 0x000fe20000010000 */
[----:B------:R-:W-:Y:S01]  /*4ea0*/  FMUL.FTZ R73, R72, UR16 ;  /* 0x0000001048497c20 */ /* 0x000fe20008410000 */
[----:B------:R-:W-:Y:S01]  /*4eb0*/  FFMA.FTZ R248, R12, UR17, R195 ;  /* 0x000000110cf87c23 */ /* 0x000fe200080100c3 */
[----:B------:R-:W-:-:S02]  /*4ec0*/  HADD2.F32 R189, -RZ, R189.H1_H1 ;  /* 0x300000bdffbd7230 */ /* 0x000fc40000004100 */
[C---:B------:R-:W-:Y:S01]  /*4ed0*/  FFMA.FTZ R193, R73.reuse, R193, R152 ;  /* 0x000000c149c17223 */ /* 0x040fe20000010098 */
[----:B------:R-:W-:Y:S01]  /*4ee0*/  FMUL.FTZ R152, R73, R80 ;  /* 0x0000005049987220 */ /* 0x000fe20000410000 */
[----:B------:R-:W-:Y:S01]  /*4ef0*/  FFMA.FTZ R73, R82, UR24, R177 ;  /* 0x0000001852497c23 */ /* 0x000fe200080100b1 */
[----:B------:R-:W-:Y:S01]  /*4f00*/  FFMA.FTZ R82, R81, UR24, R174 ;  /* 0x0000001851527c23 */ /* 0x000fe200080100ae */
[----:B------:R-:W-:Y:S01]  /*4f10*/  FADD.FTZ R248, R201, -R248 ;  /* 0x800000f8c9f87221 */ /* 0x000fe20000010000 */
[----:B------:R-:W-:Y:S02]  /*4f20*/  HADD2.F32 R199, -RZ, R49.H1_H1 ;  /* 0x30000031ffc77230 */ /* 0x000fe40000004100 */
[----:B------:R-:W-:Y:S01]  /*4f30*/  FMUL.FTZ R80, R73, UR16 ;  /* 0x0000001049507c20 */ /* 0x000fe20008410000 */
[----:B------:R-:W-:-:S03]  /*4f40*/  FMUL.FTZ R197, R82, UR16 ;  /* 0x0000001052c57c20 */ /* 0x000fc60008410000 */
[C---:B------:R-:W-:Y:S01]  /*4f50*/  FFMA.FTZ R190, R80.reuse, R190, R153 ;  /* 0x000000be50be7223 */ /* 0x040fe20000010099 */
[----:B------:R-:W-:Y:S01]  /*4f60*/  FMUL.FTZ R153, R80, R83 ;  /* 0x0000005350997220 */ /* 0x000fe20000410000 */
[----:B------:R-:W-:Y:S02]  /*4f70*/  HADD2.F32 R80, -RZ, R49.H0_H0 ;  /* 0x20000031ff507230 */ /* 0x000fe40000004100 */
[C---:B------:R-:W-:Y:S01]  /*4f80*/  FFMA.FTZ R194, R197.reuse, R194, R150 ;  /* 0x000000c2c5c27223 */ /* 0x040fe20000010096 */
[----:B------:R-:W-:Y:S01]  /*4f90*/  FFMA.FTZ R83, R196, UR24, R175 ;  /* 0x00000018c4537c23 */ /* 0x000fe200080100af */
[----:B------:R-:W-:Y:S02]  /*4fa0*/  HADD2.F32 R196, -RZ, R188.H0_H0 ;  /* 0x200000bcffc47230 */ /* 0x000fe40000004100 */
[----:B------:R-:W-:Y:S01]  /*4fb0*/  FMUL.FTZ R197, R197, R80 ;  /* 0x00000050c5c57220 */ /* 0x000fe20000410000 */
[----:B------:R-:W-:Y:S01]  /*4fc0*/  FFMA.FTZ R80, R6, UR17, R195 ;  /* 0x0000001106507c23 */ /* 0x000fe200080100c3 */
[----:B------:R-:W-:-:S02]  /*4fd0*/  HADD2.F32 R150, -RZ, R48.H0_H0 ;  /* 0x20000030ff967230 */ /* 0x000fc40000004100 */
[----:B------:R-:W-:Y:S01]  /*4fe0*/  FMUL.FTZ R198, R83, UR16 ;  /* 0x0000001053c67c20 */ /* 0x000fe20008410000 */
[----:B------:R-:W-:Y:S02]  /*4ff0*/  HADD2.F32 R188, -RZ, R188.H1_H1 ;  /* 0x300000bcffbc7230 */ /* 0x000fe40000004100 */
[----:B------:R-:W-:Y:S01]  /*5000*/  FADD.FTZ R81, R9, -R80 ;  /* 0x8000005009517221 */ /* 0x000fe20000010000 */
[C---:B------:R-:W-:Y:S01]  /*5010*/  FFMA.FTZ R189, R198.reuse, R189, R151 ;  /* 0x000000bdc6bd7223 */ /* 0x040fe20000010097 */
[----:B------:R-:W-:Y:S02]  /*5020*/  HADD2.F32 R151, -RZ, R48.H1_H1 ;  /* 0x30000030ff977230 */ /* 0x000fe40000004100 */
[----:B------:R-:W-:Y:S01]  /*5030*/  FFMA.FTZ R80, R81, UR24, R172 ;  /* 0x0000001851507c23 */ /* 0x000fe200080100ac */
[----:B------:R-:W-:-:S03]  /*5040*/  FMUL.FTZ R198, R198, R199 ;  /* 0x000000c7c6c67220 */ /* 0x000fc60000410000 */
[----:B------:R-:W-:-:S04]  /*5050*/  FMUL.FTZ R81, R80, UR16 ;  /* 0x0000001050517c20 */ /* 0x000fc80008410000 */
        /* <DEDUP_REMOVED lines=11> */
.L_x_9604:
        /* <DEDUP_REMOVED lines=8> */
[----:B-----5:R-:W-:Y:S01]  /*5190*/  FFMA.FTZ R193, R193, UR24, R178 ;  /* 0x00000018c1c17c23 */ /* 0x020fe200080100b2 */
[----:B------:R-:W-:Y:S01]  /*51a0*/  FFMA.FTZ R198, R192, UR24, R179 ;  /* 0x00000018c0c67c23 */ /* 0x000fe200080100b3 */
[----:B------:R-:W-:-:S02]  /*51b0*/  HADD2.F32 R192, -RZ, R191.H0_H0 ;  /* 0x200000bfffc07230 */ /* 0x000fc40000004100 */
[----:B------:R-:W-:Y:S01]  /*51c0*/  FMUL.FTZ R197, R193, UR16 ;  /* 0x00000010c1c57c20 */ /* 0x000fe20008410000 */
[----:B------:R-:W-:Y:S02]  /*51d0*/  HADD2.F32 R191, -RZ, R191.H1_H1 ;  /* 0x300000bfffbf7230 */ /* 0x000fe40000004100 */
[----:B------:R-:W-:Y:S01]  /*51e0*/  FMUL.FTZ R198, R198, UR16 ;  /* 0x00000010c6c67c20 */ /* 0x000fe20008410000 */
[--C-:B------:R-:W-:Y:S02]  /*51f0*/  HADD2.F32 R193, -RZ, R190.reuse.H0_H0 ;  /* 0x200000beffc17230 */ /* 0x100fe40000004100 */
[----:B------:R-:W-:Y:S01]  /*5200*/  FFMA.FTZ R192, R197, R192, R154 ;  /* 0x000000c0c5c07223 */ /* 0x000fe2000001009a */
[----:B------:R-:W-:Y:S01]  /*5210*/  FFMA.FTZ R154, R212, UR17, R195 ;  /* 0x00000011d49a7c23 */ /* 0x000fe200080100c3 */
[----:B------:R-:W-:Y:S01]  /*5220*/  FFMA.FTZ R191, R198, R191, R155 ;  /* 0x000000bfc6bf7223 */ /* 0x000fe2000001009b */
[----:B------:R-:W-:Y:S02]  /*5230*/  HADD2.F32 R190, -RZ, R190.H1_H1 ;  /* 0x300000beffbe7230 */ /* 0x000fe40000004100 */
[----:B------:R-:W-:Y:S01]  /*5240*/  FADD.FTZ R155, R221, -R154 ;  /* 0x8000009add9b7221 */ /* 0x000fe20000010000 */
[----:B------:R-:W-:Y:S01]  /*5250*/  FFMA.FTZ R154, R194, UR24, R177 ;  /* 0x00000018c29a7c23 */ /* 0x000fe200080100b1 */
[----:B------:R-:W-:-:S02]  /*5260*/  HADD2.F32 R194, -RZ, R189.H0_H0 ;  /* 0x200000bdffc27230 */ /* 0x000fc40000004100 */
[----:B------:R-:W-:Y:S01]  /*5270*/  FFMA.FTZ R155, R155, UR24, R176 ;  /* 0x000000189b9b7c23 */ /* 0x000fe200080100b0 */
[----:B------:R-:W-:Y:S01]  /*5280*/  FMUL.FTZ R154, R154, UR16 ;  /* 0x000000109a9a7c20 */ /* 0x000fe20008410000 */
[----:B------:R-:W-:Y:S02]  /*5290*/  HADD2.F32 R189, -RZ, R189.H1_H1 ;  /* 0x300000bdffbd7230 */ /* 0x000fe40000004100 */
[----:B------:R-:W-:Y:S01]  /*52a0*/  FMUL.FTZ R155, R155, UR16 ;  /* 0x000000109b9b7c20 */ /* 0x000fe20008410000 */
[----:B------:R-:W-:Y:S01]  /*52b0*/  FFMA.FTZ R190, R154, R190, R153 ;  /* 0x000000be9abe7223 */ /* 0x000fe20000010099 */
[--C-:B------:R-:W-:Y:S02]  /*52c0*/  FFMA.FTZ R153, R200, UR17, R195.reuse ;  /* 0x00000011c8997c23 */ /* 0x100fe400080100c3 */
[----:B------:R-:W-:Y:S01]  /*52d0*/  FFMA.FTZ R193, R155, R193, R152 ;  /* 0x000000c19bc17223 */ /* 0x000fe20000010098 */
[----:B------:R-:W-:Y:S01]  /*52e0*/  FFMA.FTZ R152, R209, UR17, R195 ;  /* 0x00000011d1987c23 */ /* 0x000fe200080100c3 */
[----:B------:R-:W-:-:S03]  /*52f0*/  FADD.FTZ R153, R206, -R153 ;  /* 0x80000099ce997221 */ /* 0x000fc60000010000 */
[----:B------:R-:W-:Y:S01]  /*5300*/  FADD.FTZ R152, R215, -R152 ;  /* 0x80000098d7987221 */ /* 0x000fe20000010000 */
[----:B------:R-:W-:-:S03]  /*5310*/  FFMA.FTZ R153, R153, UR24, R174 ;  /* 0x0000001899997c23 */ /* 0x000fc600080100ae */
[----:B------:R-:W-:Y:S01]  /*5320*/  FFMA.FTZ R152, R152, UR24, R175 ;  /* 0x0000001898987c23 */ /* 0x000fe200080100af */
[----:B------:R-:W-:-:S03]  /*5330*/  FMUL.FTZ R153, R153, UR16 ;  /* 0x0000001099997c20 */ /* 0x000fc60008410000 */
[----:B------:R-:W-:Y:S01]  /*5340*/  FMUL.FTZ R152, R152, UR16 ;  /* 0x0000001098987c20 */ /* 0x000fe20008410000 */
[----:B------:R-:W-:Y:S01]  /*5350*/  FFMA.FTZ R194, R153, R194, R150 ;  /* 0x000000c299c27223 */ /* 0x000fe20000010096 */
[----:B------:R-:W-:Y:S02]  /*5360*/  FFMA.FTZ R150, R6, UR17, R195 ;  /* 0x0000001106967c23 */ /* 0x000fe400080100c3 */
[----:B------:R-:W-:Y:S02]  /*5370*/  FFMA.FTZ R189, R152, R189, R151 ;  /* 0x000000bd98bd7223 */ /* 0x000fe40000010097 */
[----:B------:R-:W-:Y:S01]  /*5380*/  FADD.FTZ R151, R9, -R150 ;  /* 0x8000009609977221 */ /* 0x000fe20000010000 */
[----:B------:R-:W-:Y:S01]  /*5390*/  FFMA.FTZ R150, R196, UR24, R173 ;  /* 0x00000018c4967c23 */ /* 0x000fe200080100ad */
[--C-:B------:R-:W-:Y:S02]  /*53a0*/  HADD2.F32 R196, -RZ, R188.reuse.H0_H0 ;  /* 0x200000bcffc47230 */ /* 0x100fe40000004100 */
[----:B------:R-:W-:Y:S01]  /*53b0*/  FFMA.FTZ R151, R151, UR24, R172 ;  /* 0x0000001897977c23 */ /* 0x000fe200080100ac */
[----:B------:R-:W-:-:S02]  /*53c0*/  HADD2.F32 R188, -RZ, R188.H1_H1 ;  /* 0x300000bcffbc7230 */ /* 0x000fc40000004100 */
[----:B------:R-:W-:Y:S01]  /*53d0*/  FMUL.FTZ R150, R150, UR16 ;  /* 0x0000001096967c20 */ /* 0x000fe20008410000 */
[----:B------:R-:W-:-:S03]  /*53e0*/  FMUL.FTZ R151, R151, UR16 ;  /* 0x0000001097977c20 */ /* 0x000fc60008410000 */
[----:B------:R-:W-:Y:S01]  /*53f0*/  FFMA.FTZ R188, R150, R188, R149 ;  /* 0x000000bc96bc7223 */ /* 0x000fe20000010095 */
[--C-:B------:R-:W-:Y:S02]  /*5400*/  HADD2.F32 R149, -RZ, R51.reuse.H1_H1 ;  /* 0x30000033ff957230 */ /* 0x100fe40000004100 */
[----:B------:R-:W-:Y:S01]  /*5410*/  FFMA.FTZ R196, R151, R196, R148 ;  /* 0x000000c497c47223 */ /* 0x000fe20000010094 */
[----:B------:R-:W-:Y:S02]  /*5420*/  HADD2.F32 R148, -RZ, R51.H0_H0 ;  /* 0x20000033ff947230 */ /* 0x000fe40000004100 */
[----:B------:R-:W-:Y:S01]  /*5430*/  FMUL.FTZ R198, R198, R149 ;  /* 0x00000095c6c67220 */ /* 0x000fe20000410000 */
[--C-:B------:R-:W-:Y:S02]  /*5440*/  HADD2.F32 R149, -RZ, R50.reuse.H1_H1 ;  /* 0x30000032ff957230 */ /* 0x100fe40000004100 */
[----:B------:R-:W-:Y:S01]  /*5450*/  FMUL.FTZ R197, R197, R148 ;  /* 0x00000094c5c57220 */ /* 0x000fe20000410000 */
[----:B------:R-:W-:-:S02]  /*5460*/  HADD2.F32 R148, -RZ, R50.H0_H0 ;  /* 0x20000032ff947230 */ /* 0x000fc40000004100 */
[----:B------:R-:W-:Y:S01]  /*5470*/  FMUL.FTZ R154, R154, R149 ;  /* 0x000000959a9a7220 */ /* 0x000fe20000410000 */
[--C-:B------:R-:W-:Y:S02]  /*5480*/  HADD2.F32 R149, -RZ, R49.reuse.H1_H1 ;  /* 0x30000031ff957230 */ /* 0x100fe40000004100 */
[----:B------:R-:W-:Y:S01]  /*5490*/  FMUL.FTZ R155, R155, R148 ;  /* 0x000000949b9b7220 */ /* 0x000fe20000410000 */
[----:B------:R-:W-:Y:S02]  /*54a0*/  HADD2.F32 R148, -RZ, R49.H0_H0 ;  /* 0x20000031ff947230 */ /* 0x000fe40000004100 */
[----:B------:R-:W-:Y:S01]  /*54b0*/  FMUL.FTZ R152, R152, R149 ;  /* 0x0000009598987220 */ /* 0x000fe20000410000 */
[--C-:B------:R-:W-:Y:S02]  /*54c0*/  HADD2.F32 R149, -RZ, R48.reuse.H1_H1 ;  /* 0x30000030ff957230 */ /* 0x100fe40000004100 */
[----:B------:R-:W-:Y:S01]  /*54d0*/  FMUL.FTZ R199, R153, R148 ;  /* 0x0000009499c77220 */ /* 0x000fe20000410000 */
[----:B------:R-:W-:-:S02]  /*54e0*/  HADD2.F32 R148, -RZ, R48.H0_H0 ;  /* 0x20000030ff947230 */ /* 0x000fc40000004100 */
[----:B------:R-:W-:Y:S01]  /*54f0*/  FMUL.FTZ R153, R150, R149 ;  /* 0x0000009596997220 */ /* 0x000fe20000410000 */
[----:B------:R-:W-:Y:S02]  /*5500*/  F2FP.F16.F32.PACK_AB R150, R154, R155 ;  /* 0x0000009b9a96723e */ /* 0x000fe400000000ff */
[----:B------:R-:W-:Y:S01]  /*5510*/  FMUL.FTZ R148, R151, R148 ;  /* 0x0000009497947220 */ /* 0x000fe20000410000 */
[----:B------:R-:W-:Y:S02]  /*5520*/  F2FP.F16.F32.PACK_AB R151, R198, R197 ;  /* 0x000000c5c697723e */ /* 0x000fe400000000ff */
[----:B------:R-:W-:Y:S02]  /*5530*/  F2FP.F16.F32.PACK_AB R149, R152, R199 ;  /* 0x000000c79895723e */ /* 0x000fe400000000ff */
[----:B------:R-:W-:Y:S01]  /*5540*/  F2FP.F16.F32.PACK_AB R148, R153, R148 ;  /* 0x000000949994723e */ /* 0x000fe200000000ff */
[----:B------:R-:W-:Y:S06]  /*5550*/  BRA `(.L_x_9605) ;  /* 0x0000000800347947 */ /* 0x000fec0003800000 */
.L_x_9603:
[----:B------:R-:W0:Y:S02]  /*5560*/  LDC.64 R192, c[0x0][0x478] ;  /* 0x00011e00ffc07b82 */ /* 0x000e240000000a00 */
[----:B0-----:R-:W-:-:S04]  /*5570*/  ISETP.NE.U32.AND P0, PT, R192, RZ, PT ;  /* 0x000000ffc000720c */ /* 0x001fc80003f05070 */
[----:B------:R-:W-:-:S13]  /*5580*/  ISETP.NE.AND.EX P0, PT, R193, RZ, PT, P0 ;  /* 0x000000ffc100720c */ /* 0x000fda0003f05300 */
[----:B------:R-:W-:Y:S05]  /*5590*/  @!P0 BRA `(.L_x_9606) ;  /* 0x0000000400148947 */ /* 0x000fea0003800000 */
[--C-:B------:R-:W-:Y:S01]  /*55a0*/  FFMA.FTZ R73, R231, UR17, R195.reuse ;  /* 0x00000011e7497c23 */ /* 0x100fe200080100c3 */
[--C-:B------:R-:W-:Y:S01]  /*55b0*/  FFMA.FTZ R80, R240, UR17, R195.reuse ;  /* 0x00000011f0507c23 */ /* 0x100fe200080100c3 */
[----:B-----5:R-:W-:Y:S02]  /*55c0*/  HADD2.F32 R75, -RZ, R191.H0_H0 ;  /* 0x200000bfff4b7230 */ /* 0x020fe40000004100 */
[----:B------:R-:W-:Y:S01]  /*55d0*/  FFMA.FTZ R81, R200, UR17, R195 ;  /* 0x00000011c8517c23 */ /* 0x000fe200080100c3 */
[----:B------:R-:W-:Y:S01]  /*55e0*/  FADD.FTZ R73, R234, -R73 ;  /* 0x80000049ea497221 */ /* 0x000fe20000010000 */
[----:B------:R-:W-:Y:S01]  /*55f0*/  FADD.FTZ R80, R243, -R80 ;  /* 0x80000050f3507221 */ /* 0x000fe20000010000 */
[----:B------:R-:W-:Y:S02]  /*5600*/  HADD2.F32 R72, -RZ, R51.H0_H0 ;  /* 0x20000033ff487230 */ /* 0x000fe40000004100 */
[----:B------:R-:W-:Y:S01]  /*5610*/  FADD.FTZ R81, R206, -R81 ;  /* 0x80000051ce517221 */ /* 0x000fe20000010000 */
[----:B------:R-:W-:Y:S01]  /*5620*/  FMUL.FTZ R74, R73, UR24 ;  /* 0x00000018494a7c20 */ /* 0x000fe20008410000 */
[----:B------:R-:W-:-:S02]  /*5630*/  HADD2.F32 R82, -RZ, R191.H1_H1 ;  /* 0x300000bfff527230 */ /* 0x000fc40000004100 */
[--C-:B------:R-:W-:Y:S01]  /*5640*/  FFMA.FTZ R194, R209, UR17, R195.reuse ;  /* 0x00000011d1c27c23 */ /* 0x100fe200080100c3 */
[--C-:B------:R-:W-:Y:S02]  /*5650*/  HADD2.F32 R193, -RZ, R190.reuse.H0_H0 ;  /* 0x200000beffc17230 */ /* 0x100fe40000004100 */
[----:B------:R-:W-:Y:S01]  /*5660*/  FMUL.FTZ R73, R74, UR16 ;  /* 0x000000104a497c20 */ /* 0x000fe20008410000 */
[----:B------:R-:W-:Y:S02]  /*5670*/  HADD2.F32 R190, -RZ, R190.H1_H1 ;  /* 0x300000beffbe7230 */ /* 0x000fe40000004100 */
[--C-:B------:R-:W-:Y:S01]  /*5680*/  FFMA.FTZ R196, R12, UR17, R195.reuse ;  /* 0x000000110cc47c23 */ /* 0x100fe200080100c3 */
[----:B------:R-:W-:Y:S02]  /*5690*/  HADD2.F32 R83, -RZ, R50.H1_H1 ;  /* 0x30000032ff537230 */ /* 0x000fe40000004100 */
[-C--:B------:R-:W-:Y:S01]  /*56a0*/  FFMA.FTZ R192, R75, R73.reuse, R154 ;  /* 0x000000494bc07223 */ /* 0x080fe2000001009a */
[----:B------:R-:W-:Y:S01]  /*56b0*/  FMUL.FTZ R75, R80, UR24 ;  /* 0x00000018504b7c20 */ /* 0x000fe20008410000 */
[----:B------:R-:W-:Y:S01]  /*56c0*/  FFMA.FTZ R80, R212, UR17, R195 ;  /* 0x00000011d4507c23 */ /* 0x000fe200080100c3 */
[----:B------:R-:W-:Y:S01]  /*56d0*/  FMUL.FTZ R154, R72, R73 ;  /* 0x00000049489a7220 */ /* 0x000fe20000410000 */
[----:B------:R-:W-:-:S02]  /*56e0*/  HADD2.F32 R73, -RZ, R51.H1_H1 ;  /* 0x30000033ff497230 */ /* 0x000fc40000004100 */
[----:B------:R-:W-:Y:S01]  /*56f0*/  FMUL.FTZ R72, R75, UR16 ;  /* 0x000000104b487c20 */ /* 0x000fe20008410000 */
[----:B------:R-:W-:Y:S01]  /*5700*/  FADD.FTZ R80, R221, -R80 ;  /* 0x80000050dd507221 */ /* 0x000fe20000010000 */
[----:B------:R-:W-:Y:S02]  /*5710*/  FADD.FTZ R199, R201, -R196 ;  /* 0x800000c4c9c77221 */ /* 0x000fe40000010000 */
[-C--:B------:R-:W-:Y:S01]  /*5720*/  FFMA.FTZ R191, R82, R72.reuse, R155 ;  /* 0x0000004852bf7223 */ /* 0x080fe2000001009b */
[----:B------:R-:W-:Y:S01]  /*5730*/  FMUL.FTZ R155, R73, R72 ;  /* 0x00000048499b7220 */ /* 0x000fe20000410000 */
[----:B------:R-:W-:Y:S01]  /*5740*/  FMUL.FTZ R72, R80, UR24 ;  /* 0x0000001850487c20 */ /* 0x000fe20008410000 */
[----:B------:R-:W-:Y:S01]  /*5750*/  FFMA.FTZ R82, R224, UR17, R195 ;  /* 0x00000011e0527c23 */ /* 0x000fe200080100c3 */
[----:B------:R-:W-:Y:S02]  /*5760*/  HADD2.F32 R80, -RZ, R50.H0_H0 ;  /* 0x20000032ff507230 */ /* 0x000fe40000004100 */
[----:B------:R-:W-:Y:S01]  /*5770*/  FMUL.FTZ R73, R72, UR16 ;  /* 0x0000001048497c20 */ /* 0x000fe20008410000 */
[----:B------:R-:W-:-:S03]  /*5780*/  FADD.FTZ R82, R227, -R82 ;  /* 0x80000052e3527221 */ /* 0x000fc60000010000 */
[-C--:B------:R-:W-:Y:S01]  /*5790*/  FFMA.FTZ R193, R193, R73.reuse, R152 ;  /* 0x00000049c1c17223 */ /* 0x080fe20000010098 */
[----:B------:R-:W-:Y:S01]  /*57a0*/  FMUL.FTZ R152, R80, R73 ;  /* 0x0000004950987220 */ /* 0x000fe20000410000 */
[----:B------:R-:W-:Y:S01]  /*57b0*/  FMUL.FTZ R73, R82, UR24 ;  /* 0x0000001852497c20 */ /* 0x000fe20008410000 */
[----:B------:R-:W-:Y:S01]  /*57c0*/  FMUL.FTZ R82, R81, UR24 ;  /* 0x0000001851527c20 */ /* 0x000fe20008410000 */
[----:B------:R-:W-:Y:S02]  /*57d0*/  HADD2.F32 R81, -RZ, R189.H0_H0 ;  /* 0x200000bdff517230 */ /* 0x000fe40000004100 */
[----:B------:R-:W-:Y:S01]  /*57e0*/  FMUL.FTZ R80, R73, UR16 ;  /* 0x0000001049507c20 */ /* 0x000fe20008410000 */
[----:B------:R-:W-:-:S03]  /*57f0*/  FMUL.FTZ R197, R82, UR16 ;  /* 0x0000001052c57c20 */ /* 0x000fc60008410000 */
[-C--:B------:R-:W-:Y:S01]  /*5800*/  FFMA.FTZ R190, R190, R80.reuse, R153 ;  /* 0x00000050bebe7223 */ /* 0x080fe20000010099 */
[----:B------:R-:W-:Y:S01]  /*5810*/  FMUL.FTZ R153, R83, R80 ;  /* 0x0000005053997220 */ /* 0x000fe20000410000 */
[----:B------:R-:W-:Y:S02]  /*5820*/  HADD2.F32 R80, -RZ, R49.H0_H0 ;  /* 0x20000031ff507230 */ /* 0x000fe40000004100 */
[----:B------:R-:W-:Y:S01]  /*5830*/  FADD.FTZ R83, R215, -R194 ;  /* 0x800000c2d7537221 */ /* 0x000fe20000010000 */
[-C--:B------:R-:W-:Y:S01]  /*5840*/  FFMA.FTZ R194, R81, R197.reuse, R150 ;  /* 0x000000c551c27223 */ /* 0x080fe20000010096 */
[----:B------:R-:W-:Y:S02]  /*5850*/  HADD2.F32 R150, -RZ, R189.H1_H1 ;  /* 0x300000bdff967230 */ /* 0x000fe40000004100 */
[----:B------:R-:W-:Y:S01]  /*5860*/  FMUL.FTZ R197, R80, R197 ;  /* 0x000000c550c57220 */ /* 0x000fe20000410000 */
[----:B------:R-:W-:Y:S01]  /*5870*/  FFMA.FTZ R80, R6, UR17, R195 ;  /* 0x0000001106507c23 */ /* 0x000fe200080100c3 */
[----:B------:R-:W-:Y:S01]  /*5880*/  FMUL.FTZ R83, R83, UR24 ;  /* 0x0000001853537c20 */ /* 0x000fe20008410000 */
[----:B------:R-:W-:-:S02]  /*5890*/  HADD2.F32 R81, -RZ, R49.H1_H1 ;  /* 0x30000031ff517230 */ /* 0x000fc40000004100 */
[----:B------:R-:W-:Y:S01]  /*58a0*/  FADD.FTZ R80, R9, -R80 ;  /* 0x8000005009507221 */ /* 0x000fe20000010000 */
[----:B------:R-:W-:-:S03]  /*58b0*/  FMUL.FTZ R198, R83, UR16 ;  /* 0x0000001053c67c20 */ /* 0x000fc60008410000 */
[----:B------:R-:W-:Y:S01]  /*58c0*/  FMUL.FTZ R80, R80, UR24 ;  /* 0x0000001850507c20 */ /* 0x000fe20008410000 */
[-C--:B------:R-:W-:Y:S01]  /*58d0*/  FFMA.FTZ R189, R150, R198.reuse, R151 ;  /* 0x000000c696bd7223 */ /* 0x080fe20000010097 */
[----:B------:R-:W-:Y:S01]  /*58e0*/  FMUL.FTZ R198, R81, R198 ;  /* 0x000000c651c67220 */ /* 0x000fe20000410000 */
[----:B------:R-:W-:Y:S02]  /*58f0*/  HADD2.F32 R151, -RZ, R188.H0_H0 ;  /* 0x200000bcff977230 */ /* 0x000fe40000004100 */
[----:B------:R-:W-:Y:S01]  /*5900*/  FMUL.FTZ R81, R80, UR16 ;  /* 0x0000001050517c20 */ /* 0x000fe20008410000 */
[----:B------:R-:W-:Y:S02]  /*5910*/  HADD2.F32 R150, -RZ, R48.H0_H0 ;  /* 0x20000030ff967230 */ /* 0x000fe40000004100 */
[----:B------:R-:W-:Y:S02]  /*5920*/  HADD2.F32 R188, -RZ, R188.H1_H1 ;  /* 0x300000bcffbc7230 */ /* 0x000fe40000004100 */
[-C--:B------:R-:W-:Y:S01]  /*5930*/  FFMA.FTZ R196, R151, R81.reuse, R148 ;  /* 0x0000005197c47223 */ /* 0x080fe20000010094 */
[----:B------:R-:W-:Y:S01]  /*5940*/  F2FP.F16.F32.PACK_AB R151, R155, R154 ;  /* 0x0000009a9b97723e */ /* 0x000fe200000000ff */
[----:B------:R-:W-:Y:S01]  /*5950*/  FMUL.FTZ R148, R150, R81 ;  /* 0x0000005196947220 */ /* 0x000fe20000410000 */
[----:B------:R-:W-:Y:S01]  /*5960*/  FMUL.FTZ R81, R199, UR24 ;  /* 0x00000018c7517c20 */ /* 0x000fe20008410000 */
[----:B------:R-:W-:-:S03]  /*5970*/  HADD2.F32 R199, -RZ, R48.H1_H1 ;  /* 0x30000030ffc77230 */ /* 0x000fc60000004100 */
[----:B------:R-:W-:-:S04]  /*5980*/  FMUL.FTZ R150, R81, UR16 ;  /* 0x0000001051967c20 */ /* 0x000fc80008410000 */
[-C--:B------:R-:W-:Y:S01]  /*5990*/  FMUL.FTZ R199, R199, R150.reuse ;  /* 0x00000096c7c77220 */ /* 0x080fe20000410000 */
[----:B------:R-:W-:Y:S01]  /*59a0*/  FFMA.FTZ R188, R188, R150, R149 ;  /* 0x00000096bcbc7223 */ /* 0x000fe20000010095 */
[----:B------:R-:W-:Y:S02]  /*59b0*/  F2FP.F16.F32.PACK_AB R150, R153, R152 ;  /* 0x000000989996723e */ /* 0x000fe400000000ff */
[----:B------:R-:W-:Y:S02]  /*59c0*/  F2FP.F16.F32.PACK_AB R149, R198, R197 ;  /* 0x000000c5c695723e */ /* 0x000fe400000000ff */
[----:B------:R-:W-:Y:S01]  /*59d0*/  F2FP.F16.F32.PACK_AB R148, R199, R148 ;  /* 0x00000094c794723e */ /* 0x000fe200000000ff */
[----:B------:R-:W-:Y:S06]  /*59e0*/  BRA `(.L_x_9605) ;  /* 0x0000000400107947 */ /* 0x000fec0003800000 */
.L_x_9606:
[--C-:B------:R-:W-:Y:S01]  /*59f0*/  FFMA.FTZ R193, R231, UR17, R195.reuse ;  /* 0x00000011e7c17c23 */ /* 0x100fe200080100c3 */
[----:B------:R-:W-:Y:S01]  /*5a00*/  FFMA.FTZ R192, R240, UR17, R195 ;  /* 0x00000011f0c07c23 */ /* 0x000fe200080100c3 */
[--C-:B-----5:R-:W-:Y:S02]  /*5a10*/  HADD2.F32 R199, -RZ, R191.reuse.H0_H0 ;  /* 0x200000bfffc77230 */ /* 0x120fe40000004100 */
[----:B------:R-:W-:Y:S01]  /*5a20*/  FADD.FTZ R193, R234, -R193 ;  /* 0x800000c1eac17221 */ /* 0x000fe20000010000 */
[----:B------:R-:W-:Y:S01]  /*5a30*/  FADD.FTZ R192, R243, -R192 ;  /* 0x800000c0f3c07221 */ /* 0x000fe20000010000 */
[----:B------:R-:W-:Y:S02]  /*5a40*/  HADD2.F32 R194, -RZ, R191.H1_H1 ;  /* 0x300000bfffc27230 */ /* 0x000fe40000004100 */
[----:B------:R-:W-:Y:S01]  /*5a50*/  FMUL.FTZ R193, R193, UR24 ;  /* 0x00000018c1c17c20 */ /* 0x000fe20008410000 */
[----:B------:R-:W-:Y:S01]  /*5a60*/  FMUL.FTZ R192, R192, UR24 ;  /* 0x00000018c0c07c20 */ /* 0x000fe20008410000 */
[----:B------:R-:W-:-:S02]  /*5a70*/  HADD2.F32 R196, -RZ, R189.H1_H1 ;  /* 0x300000bdffc47230 */ /* 0x000fc40000004100 */
        /* <DEDUP_REMOVED lines=9> */
[----:B------:R-:W-:Y:S01]  /*5b10*/  FADD.FTZ R194, R227, -R194 ;  /* 0x800000c2e3c27221 */ /* 0x000fe20000010000 */
[----:B------:R-:W-:-:S02]  /*5b20*/  HADD2.F32 R199, -RZ, R189.H0_H0 ;  /* 0x200000bdffc77230 */ /* 0x000fc40000004100 */
[----:B------:R-:W-:Y:S01]  /*5b30*/  FMUL.FTZ R154, R154, UR24 ;  /* 0x000000189a9a7c20 */ /* 0x000fe20008410000 */
[----:B------:R-:W-:-:S03]  /*5b40*/  FMUL.FTZ R194, R194, UR24 ;  /* 0x00000018c2c27c20 */ /* 0x000fc60008410000 */
        /* <DEDUP_REMOVED lines=8> */
[----:B------:R-:W-:Y:S01]  /*5bd0*/  FMUL.FTZ R153, R153, UR24 ;  /* 0x0000001899997c20 */ /* 0x000fe20008410000 */
[----:B------:R-:W-:-:S03]  /*5be0*/  FMUL.FTZ R152, R152, UR24 ;  /* 0x0000001898987c20 */ /* 0x000fc60008410000 */
        /* <DEDUP_REMOVED lines=36> */
.L_x_9605:
        /* <DEDUP_REMOVED lines=16> */
.L_x_9602:
[----:B------:R-:W-:Y:S05]  /*5f30*/  BSYNC.RECONVERGENT B0 ;  /* 0x0000000000007941 */ /* 0x000fea0003800200 */
.L_x_9601:
        /* <DEDUP_REMOVED lines=39> */
[----:B------:R-:W-:Y:S02]  /*61b0*/  HADD2.F32 R194, -RZ, R189.H0_H0 ;  /* 0x200000bdffc27230 */ /* 0x000fe40000004100 */
[----:B------:R-:W-:Y:S01]  /*61c0*/  FADD.FTZ R198, R17, -R198 ;  /* 0x800000c611c67221 */ /* 0x000fe20000010000 */
[----:B------:R-:W-:Y:S01]  /*61d0*/  FADD.FTZ R81, R18, -R81 ;  /* 0x8000005112517221 */ /* 0x000fe20000010000 */
[----:B------:R-:W-:Y:S01]  /*61e0*/  FMUL.FTZ R73, R72, UR16 ;  /* 0x0000001048497c20 */ /* 0x000fe20008410000 */
[----:B------:R-:W-:-:S02]  /*61f0*/  HADD2.F32 R196, -RZ, R57.H0_H0 ;  /* 0x20000039ffc47230 */ /* 0x000fc40000004100 */
[----:B------:R-:W-:Y:S02]  /*6200*/  HADD2.F32 R189, -RZ, R189.H1_H1 ;  /* 0x300000bdffbd7230 */ /* 0x000fe40000004100 */
[C---:B------:R-:W-:Y:S01]  /*6210*/  FFMA.FTZ R193, R73.reuse, R193, R160 ;  /* 0x000000c149c17223 */ /* 0x040fe200000100a0 */
[----:B------:R-:W-:Y:S01]  /*6220*/  FMUL.FTZ R160, R73, R80 ;  /* 0x0000005049a07220 */ /* 0x000fe20000410000 */
[----:B------:R-:W-:Y:S01]  /*6230*/  FFMA.FTZ R73, R82, UR24, R185 ;  /* 0x0000001852497c23 */ /* 0x000fe200080100b9 */
[----:B------:R-:W-:Y:S01]  /*6240*/  FFMA.FTZ R82, R81, UR24, R182 ;  /* 0x0000001851527c23 */ /* 0x000fe200080100b6 */
[----:B------:R-:W-:Y:S02]  /*6250*/  HADD2.F32 R197, -RZ, R57.H1_H1 ;  /* 0x30000039ffc57230 */ /* 0x000fe40000004100 */
[----:B------:R-:W-:Y:S01]  /*6260*/  FMUL.FTZ R80, R73, UR16 ;  /* 0x0000001049507c20 */ /* 0x000fe20008410000 */
[----:B------:R-:W-:-:S03]  /*6270*/  FMUL.FTZ R81, R82, UR16 ;  /* 0x0000001052517c20 */ /* 0x000fc60008410000 */
[C---:B------:R-:W-:Y:S01]  /*6280*/  FFMA.FTZ R190, R80.reuse, R190, R161 ;  /* 0x000000be50be7223 */ /* 0x040fe200000100a1 */
[----:B------:R-:W-:Y:S01]  /*6290*/  FMUL.FTZ R161, R80, R83 ;  /* 0x0000005350a17220 */ /* 0x000fe20000410000 */
[--C-:B------:R-:W-:Y:S01]  /*62a0*/  FFMA.FTZ R83, R19, UR17, R195.reuse ;  /* 0x0000001113537c23 */ /* 0x100fe200080100c3 */
[C---:B------:R-:W-:Y:S01]  /*62b0*/  FFMA.FTZ R194, R81.reuse, R194, R158 ;  /* 0x000000c251c27223 */ /* 0x040fe2000001009e */
[----:B------:R-:W-:Y:S01]  /*62c0*/  FMUL.FTZ R196, R81, R196 ;  /* 0x000000c451c47220 */ /* 0x000fe20000410000 */
[----:B------:R-:W-:Y:S01]  /*62d0*/  FFMA.FTZ R81, R5, UR17, R195 ;  /* 0x0000001105517c23 */ /* 0x000fe200080100c3 */
[----:B------:R-:W-:Y:S01]  /*62e0*/  FADD.FTZ R80, R214, -R83 ;  /* 0x80000053d6507221 */ /* 0x000fe20000010000 */
[----:B------:R-:W-:Y:S02]  /*62f0*/  HADD2.F32 R195, -RZ, R188.H0_H0 ;  /* 0x200000bcffc37230 */ /* 0x000fe40000004100 */
[----:B------:R-:W-:Y:S01]  /*6300*/  FADD.FTZ R81, R8, -R81 ;  /* 0x8000005108517221 */ /* 0x000fe20000010000 */
[----:B------:R-:W-:Y:S01]  /*6310*/  FFMA.FTZ R83, R80, UR24, R183 ;  /* 0x0000001850537c23 */ /* 0x000fe200080100b7 */
[----:B------:R-:W-:-:S02]  /*6320*/  HADD2.F32 R158, -RZ, R56.H0_H0 ;  /* 0x20000038ff9e7230 */ /* 0x000fc40000004100 */
[----:B------:R-:W-:Y:S02]  /*6330*/  HADD2.F32 R188, -RZ, R188.H1_H1 ;  /* 0x300000bcffbc7230 */ /* 0x000fe40000004100 */
[----:B------:R-:W-:-:S04]  /*6340*/  FMUL.FTZ R80, R83, UR16 ;  /* 0x0000001053507c20 */ /* 0x000fc80008410000 */
[C---:B------:R-:W-:Y:S01]  /*6350*/  FFMA.FTZ R189, R80.reuse, R189, R159 ;  /* 0x000000bd50bd7223 */ /* 0x040fe2000001009f */
[----:B------:R-:W-:Y:S01]  /*6360*/  FMUL.FTZ R197, R80, R197 ;  /* 0x000000c550c57220 */ /* 0x000fe20000410000 */
[----:B------:R-:W-:Y:S01]  /*6370*/  FFMA.FTZ R80, R81, UR24, R180 ;  /* 0x0000001851507c23 */ /* 0x000fe200080100b4 */
[----:B------:R-:W-:-:S03]  /*6380*/  HADD2.F32 R159, -RZ, R56.H1_H1 ;  /* 0x30000038ff9f7230 */ /* 0x000fc60000004100 */
        /* <DEDUP_REMOVED lines=12> */
.L_x_9610:
[--C-:B------:R-:W-:Y:S01]  /*6450*/  FFMA.FTZ R193, R233, UR17, R195.reuse ;  /* 0x00000011e9c17c23 */ /* 0x100fe200080100c3 */
[--C-:B------:R-:W-:Y:S01]  /*6460*/  FFMA.FTZ R192, R242, UR17, R195.reuse ;  /* 0x00000011f2c07c23 */ /* 0x100fe200080100c3 */
[----:B------:R-:W-:Y:S01]  /*6470*/  FFMA.FTZ R199, R19, UR17, R195 ;  /* 0x0000001113c77c23 */ /* 0x000fe200080100c3 */
[--C-:B-----5:R-:W-:Y:S02]  /*6480*/  HADD2.F32 R194, -RZ, R189.reuse.H0_H0 ;  /* 0x200000bdffc27230 */ /* 0x120fe40000004100 */
[----:B------:R-:W-:Y:S01]  /*6490*/  FADD.FTZ R193, R232, -R193 ;  /* 0x800000c1e8c17221 */ /* 0x000fe20000010000 */
[----:B------:R-:W-:Y:S01]  /*64a0*/  FADD.FTZ R192, R241, -R192 ;  /* 0x800000c0f1c07221 */ /* 0x000fe20000010000 */
[----:B------:R-:W-:Y:S02]  /*64b0*/  HADD2.F32 R189, -RZ, R189.H1_H1 ;  /* 0x300000bdffbd7230 */ /* 0x000fe40000004100 */
[----:B------:R-:W-:Y:S01]  /*64c0*/  FFMA.FTZ R193, R193, UR24, R186 ;  /* 0x00000018c1c17c23 */ /* 0x000fe200080100ba */
        /* <DEDUP_REMOVED lines=9> */
[----:B------:R-:W-:Y:S01]  /*6560*/  FFMA.FTZ R163, R213, UR17, R195 ;  /* 0x00000011d5a37c23 */ /* 0x000fe200080100c3 */
[----:B------:R-:W-:-:S02]  /*6570*/  HADD2.F32 R190, -RZ, R190.H1_H1 ;  /* 0x300000beffbe7230 */ /* 0x000fc40000004100 */
        /* <DEDUP_REMOVED lines=9> */
[----:B------:R-:W-:Y:S02]  /*6610*/  FADD.FTZ R160, R214, -R199 ;  /* 0x800000c7d6a07221 */ /* 0x000fe40000010000 */
[----:B------:R-:W-:Y:S02]  /*6620*/  FADD.FTZ R161, R18, -R161 ;  /* 0x800000a112a17221 */ /* 0x000fe40000010000 */
[----:B------:R-:W-:Y:S02]  /*6630*/  FFMA.FTZ R160, R160, UR24, R183 ;  /* 0x00000018a0a07c23 */ /* 0x000fe400080100b7 */
[----:B------:R-:W-:Y:S02]  /*6640*/  FFMA.FTZ R161, R161, UR24, R182 ;  /* 0x00000018a1a17c23 */ /* 0x000fe400080100b6 */
[----:B------:R-:W-:-:S02]  /*6650*/  FMUL.FTZ R160, R160, UR16 ;  /* 0x00000010a0a07c20 */ /* 0x000fc40008410000 */
[----:B------:R-:W-:Y:S02]  /*6660*/  FMUL.FTZ R161, R161, UR16 ;  /* 0x00000010a1a17c20 */ /* 0x000fe40008410000 */
[----:B------:R-:W-:Y:S01]  /*6670*/  FFMA.FTZ R189, R160, R189, R159 ;  /* 0x000000bda0bd7223 */ /* 0x000fe2000001009f */
[--C-:B------:R-:W-:Y:S01]  /*6680*/  FFMA.FTZ R159, R5, UR17, R195.reuse ;  /* 0x00000011059f7c23 */ /* 0x100fe200080100c3 */
        /* <DEDUP_REMOVED lines=27> */
[----:B------:R-:W-:Y:S02]  /*6840*/  F2FP.F16.F32.PACK_AB R159, R196, R197 ;  /* 0x000000c5c49f723e */ /* 0x000fe400000000ff */
[----:B------:R-:W-:Y:S01]  /*6850*/  FMUL.FTZ R161, R158, R157 ;  /* 0x0000009d9ea17220 */ /* 0x000fe20000410000 */
[----:B------:R-:W-:Y:S02]  /*6860*/  F2FP.F16.F32.PACK_AB R158, R198, R163 ;  /* 0x000000a3c69e723e */ /* 0x000fe400000000ff */
[----:B------:R-:W-:Y:S02]  /*6870*/  F2FP.F16.F32.PACK_AB R157, R199, R162 ;  /* 0x000000a2c79d723e */ /* 0x000fe400000000ff */
[----:B------:R-:W-:Y:S01]  /*6880*/  F2FP.F16.F32.PACK_AB R156, R161, R156 ;  /* 0x0000009ca19c723e */ /* 0x000fe200000000ff */
[----:B------:R-:W-:Y:S06]  /*6890*/  BRA `(.L_x_9611) ;  /* 0x0000000800347947 */ /* 0x000fec0003800000 */
.L_x_9609:
        /* <DEDUP_REMOVED lines=9> */
[--C-:B------:R-:W-:Y:S02]  /*6930*/  HADD2.F32 R72, -RZ, R59.reuse.H0_H0 ;  /* 0x2000003bff487230 */ /* 0x100fe40000004100 */
[----:B------:R-:W-:Y:S01]  /*6940*/  FADD.FTZ R80, R241, -R80 ;  /* 0x80000050f1507221 */ /* 0x000fe20000010000 */
[----:B------:R-:W-:Y:S02]  /*6950*/  HADD2.F32 R81, -RZ, R59.H1_H1 ;  /* 0x3000003bff517230 */ /* 0x000fe40000004100 */
[----:B------:R-:W-:Y:S01]  /*6960*/  FMUL.FTZ R74, R73, UR24 ;  /* 0x00000018494a7c20 */ /* 0x000fe20008410000 */
[----:B------:R-:W-:-:S02]  /*6970*/  HADD2.F32 R193, -RZ, R190.H0_H0 ;  /* 0x200000beffc17230 */ /* 0x000fc40000004100 */
[----:B------:R-:W-:Y:S01]  /*6980*/  FADD.FTZ R82, R225, -R82 ;  /* 0x80000052e1527221 */ /* 0x000fe20000010000 */
[----:B------:R-:W-:Y:S02]  /*6990*/  HADD2.F32 R190, -RZ, R190.H1_H1 ;  /* 0x300000beffbe7230 */ /* 0x000fe40000004100 */
[----:B------:R-:W-:Y:S01]  /*69a0*/  FMUL.FTZ R73, R74, UR16 ;  /* 0x000000104a497c20 */ /* 0x000fe20008410000 */
[----:B------:R-:W-:Y:S02]  /*69b0*/  HADD2.F32 R83, -RZ, R58.H1_H1 ;  /* 0x3000003aff537230 */ /* 0x000fe40000004100 */
[--C-:B------:R-:W-:Y:S01]  /*69c0*/  FFMA.FTZ R197, R19, UR17, R195.reuse ;  /* 0x0000001113c57c23 */ /* 0x100fe200080100c3 */
[----:B------:R-:W-:Y:S02]  /*69d0*/  HADD2.F32 R196, -RZ, R57.H0_H0 ;  /* 0x20000039ffc47230 */ /* 0x000fe40000004100 */
[-C--:B------:R-:W-:Y:S01]  /*69e0*/  FFMA.FTZ R192, R75, R73.reuse, R162 ;  /* 0x000000494bc07223 */ /* 0x080fe200000100a2 */
[----:B------:R-:W-:Y:S01]  /*69f0*/  FMUL.FTZ R75, R80, UR24 ;  /* 0x00000018504b7c20 */ /* 0x000fe20008410000 */
[----:B------:R-:W-:Y:S01]  /*6a00*/  FMUL.FTZ R162, R72, R73 ;  /* 0x0000004948a27220 */ /* 0x000fe20000410000 */
[----:B------:R-:W-:Y:S01]  /*6a10*/  FFMA.FTZ R73, R213, UR17, R195 ;  /* 0x00000011d5497c23 */ /* 0x000fe200080100c3 */
[----:B------:R-:W-:-:S02]  /*6a20*/  HADD2.F32 R80, -RZ, R191.H1_H1 ;  /* 0x300000bfff507230 */ /* 0x000fc40000004100 */
[----:B------:R-:W-:Y:S01]  /*6a30*/  FMUL.FTZ R72, R75, UR16 ;  /* 0x000000104b487c20 */ /* 0x000fe20008410000 */
[----:B------:R-:W-:Y:S01]  /*6a40*/  FADD.FTZ R197, R214, -R197 ;  /* 0x800000c5d6c57221 */ /* 0x000fe20000010000 */
[----:B------:R-:W-:Y:S01]  /*6a50*/  FADD.FTZ R73, R220, -R73 ;  /* 0x80000049dc497221 */ /* 0x000fe20000010000 */
[----:B------:R-:W-:Y:S01]  /*6a60*/  FFMA.FTZ R198, R11, UR17, R195 ;  /* 0x000000110bc67c23 */ /* 0x000fe200080100c3 */
[-C--:B------:R-:W-:Y:S01]  /*6a70*/  FFMA.FTZ R191, R80, R72.reuse, R163 ;  /* 0x0000004850bf7223 */ /* 0x080fe200000100a3 */
[----:B------:R-:W-:Y:S01]  /*6a80*/  FMUL.FTZ R163, R81, R72 ;  /* 0x0000004851a37220 */ /* 0x000fe20000410000 */
[----:B------:R-:W-:Y:S01]  /*6a90*/  FMUL.FTZ R72, R73, UR24 ;  /* 0x0000001849487c20 */ /* 0x000fe20008410000 */
[----:B------:R-:W-:Y:S02]  /*6aa0*/  HADD2.F32 R80, -RZ, R58.H0_H0 ;  /* 0x2000003aff507230 */ /* 0x000fe40000004100 */
[----:B------:R-:W-:Y:S01]  /*6ab0*/  FFMA.FTZ R81, R16, UR17, R195 ;  /* 0x0000001110517c23 */ /* 0x000fe200080100c3 */
[----:B------:R-:W-:Y:S01]  /*6ac0*/  FADD.FTZ R198, R17, -R198 ;  /* 0x800000c611c67221 */ /* 0x000fe20000010000 */
[----:B------:R-:W-:Y:S01]  /*6ad0*/  FMUL.FTZ R73, R72, UR16 ;  /* 0x0000001048497c20 */ /* 0x000fe20008410000 */
[----:B------:R-:W-:-:S02]  /*6ae0*/  HADD2.F32 R199, -RZ, R56.H1_H1 ;  /* 0x30000038ffc77230 */ /* 0x000fc40000004100 */
[----:B------:R-:W-:Y:S01]  /*6af0*/  FADD.FTZ R81, R18, -R81 ;  /* 0x8000005112517221 */ /* 0x000fe20000010000 */
[-C--:B------:R-:W-:Y:S01]  /*6b00*/  FFMA.FTZ R193, R193, R73.reuse, R160 ;  /* 0x00000049c1c17223 */ /* 0x080fe200000100a0 */
[----:B------:R-:W-:Y:S01]  /*6b10*/  FMUL.FTZ R160, R80, R73 ;  /* 0x0000004950a07220 */ /* 0x000fe20000410000 */
[----:B------:R-:W-:Y:S01]  /*6b20*/  FMUL.FTZ R73, R82, UR24 ;  /* 0x0000001852497c20 */ /* 0x000fe20008410000 */
[----:B------:R-:W-:-:S03]  /*6b30*/  FMUL.FTZ R82, R81, UR24 ;  /* 0x0000001851527c20 */ /* 0x000fc60008410000 */
[----:B------:R-:W-:Y:S01]  /*6b40*/  FMUL.FTZ R80, R73, UR16 ;  /* 0x0000001049507c20 */ /* 0x000fe20008410000 */
[----:B------:R-:W-:-:S03]  /*6b50*/  FMUL.FTZ R81, R82, UR16 ;  /* 0x0000001052517c20 */ /* 0x000fc60008410000 */
[-C--:B------:R-:W-:Y:S01]  /*6b60*/  FFMA.FTZ R190, R190, R80.reuse, R161 ;  /* 0x00000050bebe7223 */ /* 0x080fe200000100a1 */
[----:B------:R-:W-:Y:S01]  /*6b70*/  FMUL.FTZ R161, R83, R80 ;  /* 0x0000005053a17220 */ /* 0x000fe20000410000 */
[----:B------:R-:W-:Y:S02]  /*6b80*/  HADD2.F32 R83, -RZ, R189.H0_H0 ;  /* 0x200000bdff537230 */ /* 0x000fe40000004100 */
[----:B------:R-:W-:-:S03]  /*6b90*/  FMUL.FTZ R196, R196, R81 ;  /* 0x00000051c4c47220 */ /* 0x000fc60000410000 */
[----:B------:R-:W-:Y:S01]  /*6ba0*/  FFMA.FTZ R194, R83, R81, R158 ;  /* 0x0000005153c27223 */ /* 0x000fe2000001009e */
[----:B------:R-:W-:Y:S01]  /*6bb0*/  FMUL.FTZ R83, R197, UR24 ;  /* 0x00000018c5537c20 */ /* 0x000fe20008410000 */
[----:B------:R-:W-:Y:S01]  /*6bc0*/  FFMA.FTZ R81, R5, UR17, R195 ;  /* 0x0000001105517c23 */ /* 0x000fe200080100c3 */
[----:B------:R-:W-:Y:S02]  /*6bd0*/  HADD2.F32 R158, -RZ, R189.H1_H1 ;  /* 0x300000bdff9e7230 */ /* 0x000fe40000004100 */
[----:B------:R-:W-:Y:S02]  /*6be0*/  HADD2.F32 R197, -RZ, R57.H1_H1 ;  /* 0x30000039ffc57230 */ /* 0x000fe40000004100 */
[----:B------:R-:W-:Y:S01]  /*6bf0*/  FMUL.FTZ R80, R83, UR16 ;  /* 0x0000001053507c20 */ /* 0x000fe20008410000 */
[----:B------:R-:W-:Y:S01]  /*6c00*/  FADD.FTZ R81, R8, -R81 ;  /* 0x8000005108517221 */ /* 0x000fe20000010000 */
[----:B------:R-:W-:Y:S02]  /*6c10*/  HADD2.F32 R195, -RZ, R188.H0_H0 ;  /* 0x200000bcffc37230 */ /* 0x000fe40000004100 */
[-C--:B------:R-:W-:Y:S01]  /*6c20*/  FFMA.FTZ R189, R158, R80.reuse, R159 ;  /* 0x000000509ebd7223 */ /* 0x080fe2000001009f */
[----:B------:R-:W-:Y:S01]  /*6c30*/  FMUL.FTZ R197, R197, R80 ;  /* 0x00000050c5c57220 */ /* 0x000fe20000410000 */
[----:B------:R-:W-:Y:S01]  /*6c40*/  FMUL.FTZ R80, R81, UR24 ;  /* 0x0000001851507c20 */ /* 0x000fe20008410000 */
[----:B------:R-:W-:Y:S01]  /*6c50*/  HADD2.F32 R158, -RZ, R56.H0_H0 ;  /* 0x20000038ff9e7230 */ /* 0x000fe20000004100 */
[----:B------:R-:W-:Y:S01]  /*6c60*/  F2FP.F16.F32.PACK_AB R159, R163, R162 ;  /* 0x000000a2a39f723e */ /* 0x000fe200000000ff */
[----:B------:R-:W-:-:S02]  /*6c70*/  HADD2.F32 R188, -RZ, R188.H1_H1 ;  /* 0x300000bcffbc7230 */ /* 0x000fc40000004100 */
[----:B------:R-:W-:-:S04]  /*6c80*/  FMUL.FTZ R81, R80, UR16 ;  /* 0x0000001050517c20 */ /* 0x000fc80008410000 */
[-C--:B------:R-:W-:Y:S01]  /*6c90*/  FFMA.FTZ R195, R195, R81.reuse, R156 ;  /* 0x00000051c3c37223 */ /* 0x080fe2000001009c */
[----:B------:R-:W-:Y:S01]  /*6ca0*/  FMUL.FTZ R156, R158, R81 ;  /* 0x000000519e9c7220 */ /* 0x000fe20000410000 */
[----:B------:R-:W-:-:S04]  /*6cb0*/  FMUL.FTZ R81, R198, UR24 ;  /* 0x00000018c6517c20 */ /* 0x000fc80008410000 */
[----:B------:R-:W-:-:S04]  /*6cc0*/  FMUL.FTZ R158, R81, UR16 ;  /* 0x00000010519e7c20 */ /* 0x000fc80008410000 */
[-C--:B------:R-:W-:Y:S01]  /*6cd0*/  FMUL.FTZ R199, R199, R158.reuse ;  /* 0x0000009ec7c77220 */ /* 0x080fe20000410000 */
[----:B------:R-:W-:Y:S01]  /*6ce0*/  FFMA.FTZ R188, R188, R158, R157 ;  /* 0x0000009ebcbc7223 */ /* 0x000fe2000001009d */
[----:B------:R-:W-:Y:S02]  /*6cf0*/  F2FP.F16.F32.PACK_AB R158, R161, R160 ;  /* 0x000000a0a19e723e */ /* 0x000fe400000000ff */
[----:B------:R-:W-:Y:S02]  /*6d00*/  F2FP.F16.F32.PACK_AB R157, R197, R196 ;  /* 0x000000c4c59d723e */ /* 0x000fe400000000ff */
[----:B------:R-:W-:Y:S01]  /*6d10*/  F2FP.F16.F32.PACK_AB R156, R199, R156 ;  /* 0x0000009cc79c723e */ /* 0x000fe200000000ff */
[----:B------:R-:W-:Y:S06]  /*6d20*/  BRA `(.L_x_9611) ;  /* 0x0000000400107947 */ /* 0x000fec0003800000 */
.L_x_9612:
        /* <DEDUP_REMOVED lines=13> */
[----:B------:R-:W-:Y:S01]  /*6e00*/  FFMA.FTZ R162, R226, UR17, R195 ;  /* 0x00000011e2a27c23 */ /* 0x000fe200080100c3 */
[----:B------:R-:W-:Y:S01]  /*6e10*/  FFMA.FTZ R191, R194, R196, R163 ;  /* 0x000000c4c2bf7223 */ /* 0x000fe200000100a3 */
[--C-:B------:R-:W-:Y:S01]  /*6e20*/  FFMA.FTZ R163, R213, UR17, R195.reuse ;  /* 0x00000011d5a37c23 */ /* 0x100fe200080100c3 */
[----:B------:R-:W-:Y:S02]  /*6e30*/  HADD2.F32 R190, -RZ, R190.H1_H1 ;  /* 0x300000beffbe7230 */ /* 0x000fe40000004100 */
[----:B------:R-:W-:Y:S01]  /*6e40*/  FADD.FTZ R162, R225, -R162 ;  /* 0x800000a2e1a27221 */ /* 0x000fe20000010000 */
[----:B------:R-:W-:Y:S01]  /*6e50*/  FFMA.FTZ R199, R19, UR17, R195 ;  /* 0x0000001113c77c23 */ /* 0x000fe200080100c3 */
[----:B------:R-:W-:-:S02]  /*6e60*/  FADD.FTZ R163, R220, -R163 ;  /* 0x800000a3dca37221 */ /* 0x000fc40000010000 */
[----:B------:R-:W-:Y:S01]  /*6e70*/  FMUL.FTZ R162, R162, UR24 ;  /* 0x00000018a2a27c20 */ /* 0x000fe20008410000 */
[----:B------:R-:W-:Y:S01]  /*6e80*/  FADD.FTZ R199, R214, -R199 ;  /* 0x800000c7d6c77221 */ /* 0x000fe20000010000 */
[----:B------:R-:W-:Y:S02]  /*6e90*/  FMUL.FTZ R163, R163, UR24 ;  /* 0x00000018a3a37c20 */ /* 0x000fe40008410000 */
[----:B------:R-:W-:Y:S02]  /*6ea0*/  FMUL.FTZ R162, R162, UR16 ;  /* 0x00000010a2a27c20 */ /* 0x000fe40008410000 */
[----:B------:R-:W-:Y:S02]  /*6eb0*/  FMUL.FTZ R163, R163, UR16 ;  /* 0x00000010a3a37c20 */ /* 0x000fe40008410000 */
[----:B------:R-:W-:Y:S01]  /*6ec0*/  FFMA.FTZ R190, R190, R162, R161 ;  /* 0x000000a2bebe7223 */ /* 0x000fe200000100a1 */
[----:B------:R-:W-:Y:S01]  /*6ed0*/  FFMA.FTZ R161, R16, UR17, R195 ;  /* 0x0000001110a17c23 */ /* 0x000fe200080100c3 */
[----:B------:R-:W-:Y:S01]  /*6ee0*/  FFMA.FTZ R193, R193, R163, R160 ;  /* 0x000000a3c1c17223 */ /* 0x000fe200000100a0 */
[----:B------:R-:W-:Y:S01]  /*6ef0*/  FMUL.FTZ R160, R199, UR24 ;  /* 0x00000018c7a07c20 */ /* 0x000fe20008410000 */
[----:B------:R-:W-:-:S02]  /*6f00*/  HADD2.F32 R199, -RZ, R189.H0_H0 ;  /* 0x200000bdffc77230 */ /* 0x000fc40000004100 */
[----:B------:R-:W-:Y:S01]  /*6f10*/  FADD.FTZ R161, R18, -R161 ;  /* 0x800000a112a17221 */ /* 0x000fe20000010000 */
[----:B------:R-:W-:-:S03]  /*6f20*/  FMUL.FTZ R160, R160, UR16 ;  /* 0x00000010a0a07c20 */ /* 0x000fc60008410000 */
[----:B------:R-:W-:Y:S01]  /*6f30*/  FMUL.FTZ R161, R161, UR24 ;  /* 0x00000018a1a17c20 */ /* 0x000fe20008410000 */
[----:B------:R-:W-:Y:S01]  /*6f40*/  FFMA.FTZ R189, R198, R160, R159 ;  /* 0x000000a0c6bd7223 */ /* 0x000fe2000001009f */
[----:B------:R-:W-:Y:S02]  /*6f50*/  FFMA.FTZ R159, R5, UR17, R195 ;  /* 0x00000011059f7c23 */ /* 0x000fe400080100c3 */
[----:B------:R-:W-:Y:S02]  /*6f60*/  FMUL.FTZ R161, R161, UR16 ;  /* 0x00000010a1a17c20 */ /* 0x000fe40008410000 */
[----:B------:R-:W-:Y:S02]  /*6f70*/  FADD.FTZ R159, R8, -R159 ;  /* 0x8000009f089f7221 */ /* 0x000fe40000010000 */
[----:B------:R-:W-:Y:S01]  /*6f80*/  FFMA.FTZ R194, R199, R161, R158 ;  /* 0x000000a1c7c27223 */ /* 0x000fe2000001009e */
[----:B------:R-:W-:Y:S01]  /*6f90*/  FFMA.FTZ R158, R11, UR17, R195 ;  /* 0x000000110b9e7c23 */ /* 0x000fe200080100c3 */
[----:B------:R-:W-:-:S02]  /*6fa0*/  HADD2.F32 R195, -RZ, R188.H0_H0 ;  /* 0x200000bcffc37230 */ /* 0x000fc40000004100 */
[----:B------:R-:W-:Y:S01]  /*6fb0*/  FMUL.FTZ R159, R159, UR24 ;  /* 0x000000189f9f7c20 */ /* 0x000fe20008410000 */
[----:B------:R-:W-:Y:S02]  /*6fc0*/  HADD2.F32 R188, -RZ, R188.H1_H1 ;  /* 0x300000bcffbc7230 */ /* 0x000fe40000004100 */
[----:B------:R-:W-:Y:S01]  /*6fd0*/  FADD.FTZ R158, R17, -R158 ;  /* 0x8000009e119e7221 */ /* 0x000fe20000010000 */
[----:B------:R-:W-:-:S03]  /*6fe0*/  FMUL.FTZ R159, R159, UR16 ;  /* 0x000000109f9f7c20 */ /* 0x000fc60008410000 */
[----:B------:R-:W-:Y:S01]  /*6ff0*/  FMUL.FTZ R158, R158, UR24 ;  /* 0x000000189e9e7c20 */ /* 0x000fe20008410000 */
[----:B------:R-:W-:Y:S01]  /*7000*/  FFMA.FTZ R195, R195, R159, R156 ;  /* 0x0000009fc3c37223 */ /* 0x000fe2000001009c */
[----:B------:R-:W-:Y:S02]  /*7010*/  HADD2.F32 R156, -RZ, R59.H0_H0 ;  /* 0x2000003bff9c7230 */ /* 0x000fe40000004100 */
[----:B------:R-:W-:-:S04]  /*7020*/  FMUL.FTZ R158, R158, UR16 ;  /* 0x000000109e9e7c20 */ /* 0x000fc80008410000 */
[----:B------:R-:W-:Y:S01]  /*7030*/  FFMA.FTZ R188, R188, R158, R157 ;  /* 0x0000009ebcbc7223 */ /* 0x000fe2000001009d */
        /* <DEDUP_REMOVED lines=14> */
[----:B------:R-:W-:-:S02]  /*7120*/  F2FP.F16.F32.PACK_AB R159, R196, R197 ;  /* 0x000000c5c49f723e */ /* 0x000fc400000000ff */
[----:B------:R-:W-:Y:S01]  /*7130*/  FMUL.FTZ R161, R157, R158 ;  /* 0x0000009e9da17220 */ /* 0x000fe20000410000 */
[----:B------:R-:W-:Y:S02]  /*7140*/  F2FP.F16.F32.PACK_AB R158, R198, R163 ;  /* 0x000000a3c69e723e */ /* 0x000fe400000000ff */
[----:B------:R-:W-:Y:S02]  /*7150*/  F2FP.F16.F32.PACK_AB R157, R199, R162 ;  /* 0x000000a2c79d723e */ /* 0x000fe400000000ff */
[----:B------:R-:W-:-:S07]  /*7160*/  F2FP.F16.F32.PACK_AB R156, R161, R156 ;  /* 0x0000009ca19c723e */ /* 0x000fce00000000ff */
.L_x_9611:
[----:B------:R-:W0:Y:S08]  /*7170*/  @P0 LDC.64 R162, c[0x0][0x478] ;  /* 0x00011e00ffa20b82 */ /* 0x000e300000000a00 */
[----:B------:R-:W1:Y:S01]  /*7180*/  LDC.64 R160, c[0x0][0x468] ;  /* 0x00011a00ffa07b82 */ /* 0x000e620000000a00 */
[----:B0-----:R-:W-:-:S05]  /*7190*/  @P0 IMAD.WIDE.U32 R162, R2, 0x20, R162 ;  /* 0x0000002002a20825 */ /* 0x001fca00078e00a2 */
[----:B------:R-:W-:Y:S01]  /*71a0*/  @P0 STG.E.128 desc[UR10][R162.64], R80 ;  /* 0x00000050a2000986 */ /* 0x000fe2000c101d0a */
[----:B-1----:R-:W-:-:S03]  /*71b0*/  IMAD.WIDE.U32 R160, R2, 0x10, R160 ;  /* 0x0000001002a07825 */ /* 0x002fc600078e00a0 */
        /* <DEDUP_REMOVED lines=10> */
.L_x_9608:
[----:B------:R-:W-:Y:S05]  /*7260*/  BSYNC.RECONVERGENT B0 ;  /* 0x0000000000007941 */ /* 0x000fea0003800200 */
.L_x_9607:
[----:B------:R-:W-:Y:S02]  /*7270*/  UIADD3 UR7, UPT, UPT, UR7, UR22, URZ ;  /* 0x0000001607077290 */ /* 0x000fe4000fffe0ff */
[----:B------:R-:W-:Y:S02]  /*7280*/  UPLOP3.LUT UP2, UPT, UPT, UPT, UP2, 0x40, 0x4 ;  /* 0x000000000004789c */ /* 0x000fe40003f4e820 */
[----:B------:R-:W-:-:S09]  /*7290*/  UISETP.GE.AND UP1, UPT, UR7, UR23, UPT ;  /* 0x000000170700728c */ /* 0x000fd2000bf26270 */
[----:B------:R-:W-:Y:S05]  /*72a0*/  BRA.U !UP1, `(.L_x_9613) ;  /* 0xffffff9509b47547 */ /* 0x000fea000b83ffff */
.L_x_9578:
        /* <DEDUP_REMOVED lines=19> */
.L_x_9615:
[----:B------:R-:W-:Y:S05]  /*73e0*/  BSYNC.RECONVERGENT B0 ;  /* 0x0000000000007941 */ /* 0x000fea0003800200 */
.L_x_9614:
        /* <DEDUP_REMOVED lines=15> */
.L_x_9617:
[----:B------:R-:W-:Y:S05]  /*74e0*/  BSYNC.RECONVERGENT B0 ;  /* 0x0000000000007941 */ /* 0x000fea0003800200 */
.L_x_9616:
        /* <DEDUP_REMOVED lines=15> */
.L_x_9619:
[----:B------:R-:W-:Y:S05]  /*75e0*/  BSYNC.RECONVERGENT B0 ;  /* 0x0000000000007941 */ /* 0x000fea0003800200 */
.L_x_9618:
        /* <DEDUP_REMOVED lines=14> */
.L_x_9620:
        /* <DEDUP_REMOVED lines=11> */
.L_x_15702:


//--------------------- .text._ZN10layer_norm13ln_bwd_kernelINS_13Kernel_traitsI6__halfS2_fS2_fjLj4096ELj1ELj1ELj4ELj16ENS_18Kernel_traits_baseILj4096ES2_S2_fS2_fjLj128EEEEELb0ELb1ELb0ELb1EEEvNS_9BwdParamsE --------------------------
	.section	.text._ZN10layer_norm13ln_bwd_kernelINS_13Kernel_traitsI6__halfS2_fS2_fjLj4096ELj1ELj1ELj4ELj16ENS_18Kernel_traits_baseILj4096ES2_S2_fS2_fjLj128EEEEELb0ELb1ELb0ELb1EEEvNS_9BwdParamsE,"ax",@progbits
	.align	128
        .global         _ZN10layer_norm13ln_bwd_kernelINS_13Kernel_traitsI6__halfS2_fS2_fjLj4096ELj1ELj1ELj4ELj16ENS_18Kernel_traits_baseILj4096ES2_S2_fS2_fjLj128EEEEELb0ELb1ELb0ELb1EEEvNS_9BwdParamsE
        .type           _ZN10layer_norm13ln_bwd_kernelINS_13Kernel_traitsI6__halfS2_fS2_fjLj4096ELj1ELj1ELj4ELj16ENS_18Kernel_traits_baseILj4096ES2_S2_fS2_fjLj128EEEEELb0ELb1ELb0ELb1EEEvNS_9BwdParamsE,@function
        .size           _ZN10layer_norm13ln_bwd_kernelINS_13Kernel_traitsI6__halfS2_fS2_fjLj4096ELj1ELj1ELj4ELj16ENS_18Kernel_traits_baseILj4096ES2_S2_fS2_fjLj128EEEEELb0ELb1ELb0ELb1EEEvNS_9BwdParamsE,(.L_x_15703 - _ZN10layer_norm13ln_bwd_kernelINS_13Kernel_traitsI6__halfS2_fS2_fjLj4096ELj1ELj1ELj4ELj16ENS_18Kernel_traits_baseILj4096ES2_S2_fS2_fjLj128EEEEELb0ELb1ELb0ELb1EEEvNS_9BwdParamsE)
        .other          _ZN10layer_norm13ln_bwd_kernelINS_13Kernel_traitsI6__halfS2_fS2_fjLj4096ELj1ELj1ELj4ELj16ENS_18Kernel_traits_baseILj4096ES2_S2_fS2_fjLj128EEEEELb0ELb1ELb0ELb1EEEvNS_9BwdParamsE,@"STO_CUDA_ENTRY STV_DEFAULT"
_ZN10layer_norm13ln_bwd_kernelINS_13Kernel_traitsI6__halfS2_fS2_fjLj4096ELj1ELj1ELj4ELj16ENS_18Kernel_traits_baseILj4096ES2_S2_fS2_fjLj128EEEEELb0ELb1ELb0ELb1EEEvNS_9BwdParamsE:
.text._ZN10layer_norm13ln_bwd_kernelINS_13Kernel_traitsI6__halfS2_fS2_fjLj4096ELj1ELj1ELj4ELj16ENS_18Kernel_traits_baseILj4096ES2_S2_fS2_fjLj128EEEEELb0ELb1ELb0ELb1EEEvNS_9BwdParamsE:
        /* <DEDUP_REMOVED lines=81> */
[----:B------:R-:W-:Y:S02]  /*0510*/  CS2R R158, SRZ ;  /* 0x00000000009e7805 */ /* 0x000fe4000001ff00 */
[----:B------:R-:W-:Y:S01]  /*0520*/  CS2R R156, SRZ ;  /* 0x00000000009c7805 */ /* 0x000fe2000001ff00 */
[----:B------:R-:W4:Y:S01]  /*0530*/  LDG.E.128 R8, desc[UR16][R2.64+0x800] ;  /* 0x0008001002087981 */ /* 0x000f22000c1e1d00 */
        /* <DEDUP_REMOVED lines=9> */
[----:B--2---:R-:W-:Y:S01]  /*05d0*/  UISETP.NE.U32.AND UP0, UPT, UR4, URZ, UPT ;  /* 0x000000ff0400728c */ /* 0x004fe2000bf05070 */
        /* <DEDUP_REMOVED lines=16> */
[----:B------:R-:W-:Y:S01]  /*06e0*/  CS2R R6, SRZ ;  /* 0x0000000000067805 */ /* 0x000fe2000001ff00 */
[----:B------:R-:W-:Y:S02]  /*06f0*/  UISETP.NE.AND.EX UP0, UPT, UR5, URZ, UPT, UP0 ;  /* 0x000000ff0500728c */ /* 0x000fe4000bf05300 */
[----:B------:R-:W-:Y:S01]  /*0700*/  UPLOP3.LUT UP2, UPT, UPT, UPT, UPT, 0x40, 0x4 ;  /* 0x000000000004789c */ /* 0x000fe20003f4e870 */
[----:B------:R-:W1:Y:S01]  /*0710*/  LDCU UR20, c[0x0][0x388] ;  /* 0x00007100ff1477ac */ /* 0x000e620008000800 */
[----:B0-----:R-:W-:Y:S01]  /*0720*/  CS2R R4, SRZ ;  /* 0x0000000000047805 */ /* 0x001fe2000001ff00 */
[----:B------:R-:W0:Y:S01]  /*0730*/  LDCU.64 UR24, c[0x0][0x390] ;  /* 0x00007200ff1877ac */ /* 0x000e220008000a00 */
[----:B------:R-:W2:Y:S01]  /*0740*/  LDCU.U8 UR9, c[0x0][0x410] ;  /* 0x00008200ff0977ac */ /* 0x000ea20008000000 */
[----:B------:R-:W3:Y:S01]  /*0750*/  LDCU UR21, c[0x0][0x400] ;  /* 0x00008000ff1577ac */ /* 0x000ee20008000800 */
[----:B------:R-:W0:Y:S01]  /*0760*/  LDCU.64 UR22, c[0x0][0x478] ;  /* 0x00008f00ff1677ac */ /* 0x000e220008000a00 */
[----:B------:R-:W0:Y:S01]  /*0770*/  LDCU.128 UR12, c[0x0][0x3c0] ;  /* 0x00007800ff0c77ac */ /* 0x000e220008000c00 */
[----:B------:R-:W0:Y:S01]  /*0780*/  LDCU.64 UR18, c[0x0][0x438] ;  /* 0x00008700ff1277ac */ /* 0x000e220008000a00 */
[----:B------:R-:W0:Y:S01]  /*0790*/  LDCU.64 UR26, c[0x0][0x380] ;  /* 0x00007000ff1a77ac */ /* 0x000e220008000a00 */
[----:B----4-:R-:W-:-:S02]  /*07a0*/  HADD2.F32 R2, -RZ, R12.H0_H0 ;  /* 0x2000000cff027230 */ /* 0x010fc40000004100 */
[----:B------:R-:W-:Y:S02]  /*07b0*/  HADD2.F32 R0, -RZ, R12.H1_H1 ;  /* 0x3000000cff007230 */ /* 0x000fe40000004100 */
[----:B------:R-:W-:Y:S01]  /*07c0*/  HADD2.F32 R3, -RZ, R13.H0_H0 ;  /* 0x2000000dff037230 */ /* 0x000fe20000004100 */
[----:B------:R4:W-:Y:S01]  /*07d0*/  STL [R1+0x44], R2 ;  /* 0x0000440201007387 */ /* 0x0009e20000100800 */
[----:B------:R-:W-:-:S03]  /*07e0*/  HADD2.F32 R252, -RZ, R245.H0_H0 ;  /* 0x200000f5fffc7230 */ /* 0x000fc60000004100 */
[----:B------:R1:W-:Y:S01]  /*07f0*/  STL [R1+0x40], R0 ;  /* 0x0000400001007387 */ /* 0x0003e20000100800 */
[----:B------:R-:W-:Y:S02]  /*0800*/  HADD2.F32 R251, -RZ, R245.H1_H1 ;  /* 0x300000f5fffb7230 */ /* 0x000fe40000004100 */
[--C-:B------:R-:W-:Y:S01]  /*0810*/  HADD2.F32 R242, -RZ, R238.reuse.H0_H0 ;  /* 0x200000eefff27230 */ /* 0x100fe20000004100 */
[----:B------:R2:W-:Y:S01]  /*0820*/  STL [R1+0x3c], R3 ;  /* 0x00003c0301007387 */ /* 0x0005e20000100800 */
[----:B------:R-:W-:Y:S02]  /*0830*/  HADD2.F32 R241, -RZ, R238.H1_H1 ;  /* 0x300000eefff17230 */ /* 0x000fe40000004100 */
[----:B------:R-:W-:Y:S02]  /*0840*/  HFMA2 R238, -RZ, RZ, 0, 0 ;  /* 0x00000000ffee7431 */ /* 0x000fe400000001ff */
[----:B----4-:R-:W-:Y:S01]  /*0850*/  HADD2.F32 R2, -RZ, R13.H1_H1 ;  /* 0x3000000dff027230 */ /* 0x010fe20000004100 */
[----:B------:R-:W-:Y:S01]  /*0860*/  CS2R R12, SRZ ;  /* 0x00000000000c7805 */ /* 0x000fe2000001ff00 */
[----:B------:R-:W-:-:S02]  /*0870*/  HADD2.F32 R250, -RZ, R246.H0_H0 ;  /* 0x200000f6fffa7230 */ /* 0x000fc40000004100 */
[----:B-1----:R-:W-:Y:S01]  /*0880*/  HADD2.F32 R0, -RZ, R14.H0_H0 ;  /* 0x2000000eff007230 */ /* 0x002fe20000004100 */
[----:B------:R1:W-:Y:S01]  /*0890*/  STL [R1+0x38], R2 ;  /* 0x0000380201007387 */ /* 0x0003e20000100800 */
[----:B------:R-:W-:Y:S02]  /*08a0*/  HADD2.F32 R249, -RZ, R246.H1_H1 ;  /* 0x300000f6fff97230 */ /* 0x000fe40000004100 */
[----:B--2---:R-:W-:Y:S01]  /*08b0*/  HADD2.F32 R3, -RZ, R14.H1_H1 ;  /* 0x3000000eff037230 */ /* 0x004fe20000004100 */
[----:B------:R2:W-:Y:S01]  /*08c0*/  STL [R1+0x34], R0 ;  /* 0x0000340001007387 */ /* 0x0005e20000100800 */
[----:B------:R-:W-:Y:S02]  /*08d0*/  HADD2.F32 R248, -RZ, R247.H0_H0 ;  /* 0x200000f7fff87230 */ /* 0x000fe40000004100 */
[----:B------:R-:W-:Y:S01]  /*08e0*/  HADD2.F32 R243, -RZ, R237.H1_H1 ;  /* 0x300000edfff37230 */ /* 0x000fe20000004100 */
[----:B------:R4:W-:Y:S01]  /*08f0*/  STL [R1+0x30], R3 ;  /* 0x0000300301007387 */ /* 0x0009e20000100800 */
[----:B------:R-:W-:-:S02]  /*0900*/  HADD2.F32 R240, -RZ, R239.H0_H0 ;  /* 0x200000effff07230 */ /* 0x000fc40000004100 */
[----:B-1----:R-:W-:Y:S02]  /*0910*/  HADD2.F32 R2, -RZ, R15.H0_H0 ;  /* 0x2000000fff027230 */ /* 0x002fe40000004100 */
[----:B------:R-:W-:Y:S02]  /*0920*/  HADD2.F32 R247, -RZ, R247.H1_H1 ;  /* 0x300000f7fff77230 */ /* 0x000fe40000004100 */
[----:B--2---:R-:W-:Y:S01]  /*0930*/  HADD2.F32 R0, -RZ, R15.H1_H1 ;  /* 0x3000000fff007230 */ /* 0x004fe20000004100 */
[----:B------:R1:W-:Y:S01]  /*0940*/  STL [R1+0x2c], R2 ;  /* 0x00002c0201007387 */ /* 0x0003e20000100800 */
[--C-:B------:R-:W-:Y:S01]  /*0950*/  HADD2.F32 R246, -RZ, R236.reuse.H0_H0 ;  /* 0x200000ecfff67230 */ /* 0x100fe20000004100 */
[----:B------:R-:W-:Y:S01]  /*0960*/  CS2R R14, SRZ ;  /* 0x00000000000e7805 */ /* 0x000fe2000001ff00 */
[----:B----4-:R-:W-:Y:S01]  /*0970*/  HADD2.F32 R3, -RZ, R9.H0_H0 ;  /* 0x20000009ff037230 */ /* 0x010fe20000004100 */
[----:B------:R2:W-:Y:S01]  /*0980*/  STL [R1+0x28], R0 ;  /* 0x0000280001007387 */ /* 0x0005e20000100800 */
[----:B------:R-:W-:-:S02]  /*0990*/  HADD2.F32 R245, -RZ, R236.H1_H1 ;  /* 0x300000ecfff57230 */ /* 0x000fc40000004100 */
[----:B------:R-:W-:Y:S02]  /*09a0*/  HADD2.F32 R239, -RZ, R239.H1_H1 ;  /* 0x300000efffef7230 */ /* 0x000fe40000004100 */
[--C-:B-1----:R-:W-:Y:S02]  /*09b0*/  HADD2.F32 R2, -RZ, R8.reuse.H0_H0 ;  /* 0x20000008ff027230 */ /* 0x102fe40000004100 */
[----:B--2---:R-:W-:-:S03]  /*09c0*/  HADD2.F32 R0, -RZ, R8.H1_H1 ;  /* 0x30000008ff007230 */ /* 0x004fc60000004100 */
[----:B------:R1:W-:Y:S04]  /*09d0*/  STL [R1+0x24], R2 ;  /* 0x0000240201007387 */ /* 0x0003e80000100800 */
[----:B------:R2:W-:Y:S04]  /*09e0*/  STL [R1+0x20], R0 ;  /* 0x0000200001007387 */ /* 0x0005e80000100800 */
[----:B------:R4:W-:Y:S01]  /*09f0*/  STL [R1+0x1c], R3 ;  /* 0x00001c0301007387 */ /* 0x0009e20000100800 */
[----:B-1----:R-:W-:Y:S01]  /*0a00*/  HADD2.F32 R2, -RZ, R9.H1_H1 ;  /* 0x30000009ff027230 */ /* 0x002fe20000004100 */
[----:B------:R-:W-:Y:S01]  /*0a10*/  CS2R R8, SRZ ;  /* 0x0000000000087805 */ /* 0x000fe2000001ff00 */
[----:B--2---:R-:W-:-:S03]  /*0a20*/  HADD2.F32 R0, -RZ, R10.H0_H0 ;  /* 0x2000000aff007230 */ /* 0x004fc60000004100 */
[----:B------:R1:W-:Y:S01]  /*0a30*/  STL [R1+0x18], R2 ;  /* 0x0000180201007387 */ /* 0x0003e20000100800 */
[----:B----4-:R-:W-:-:S03]  /*0a40*/  HADD2.F32 R3, -RZ, R10.H1_H1 ;  /* 0x3000000aff037230 */ /* 0x010fc60000004100 */
[----:B------:R2:W-:Y:S04]  /*0a50*/  STL [R1+0x14], R0 ;  /* 0x0000140001007387 */ /* 0x0005e80000100800 */
[----:B------:R-:W-:Y:S01]  /*0a60*/  STL [R1+0x10], R3 ;  /* 0x0000100301007387 */ /* 0x000fe20000100800 */
[--C-:B-1----:R-:W-:Y:S02]  /*0a70*/  HADD2.F32 R2, -RZ, R11.reuse.H0_H0 ;  /* 0x2000000bff027230 */ /* 0x102fe40000004100 */
[----:B--2---:R-:W-:-:S03]  /*0a80*/  HADD2.F32 R0, -RZ, R11.H1_H1 ;  /* 0x3000000bff007230 */ /* 0x004fc60000004100 */
[----:B------:R1:W-:Y:S01]  /*0a90*/  STL [R1+0xc], R2 ;  /* 0x00000c0201007387 */ /* 0x0003e20000100800 */
[----:B------:R-:W-:-:S03]  /*0aa0*/  CS2R R10, SRZ ;  /* 0x00000000000a7805 */ /* 0x000fc6000001ff00 */
[----:B------:R2:W-:Y:S01]  /*0ab0*/  STL [R1+0x8], R0 ;  /* 0x0000080001007387 */ /* 0x0005e20000100800 */
[--C-:B-1----:R-:W-:Y:S02]  /*0ac0*/  HADD2.F32 R2, -RZ, R244.reuse.H0_H0 ;  /* 0x200000f4ff027230 */ /* 0x102fe40000004100 */
[----:B--2---:R-:W-:-:S03]  /*0ad0*/  HADD2.F32 R0, -RZ, R244.H1_H1 ;  /* 0x300000f4ff007230 */ /* 0x004fc60000004100 */
[----:B------:R1:W-:Y:S01]  /*0ae0*/  STL [R1+0x4], R2 ;  /* 0x0000040201007387 */ /* 0x0003e20000100800 */
[----:B------:R-:W-:Y:S01]  /*0af0*/  HADD2.F32 R244, -RZ, R237.H0_H0 ;  /* 0x200000edfff47230 */ /* 0x000fe20000004100 */
[----:B------:R-:W-:Y:S02]  /*0b00*/  MOV R237, RZ ;  /* 0x000000ff00ed7202 */ /* 0x000fe40000000f00 */
[----:B------:R2:W-:Y:S01]  /*0b10*/  STL [R1], R0 ;  /* 0x0000000001007387 */ /* 0x0005e20000100800 */
[----:B-1----:R-:W-:Y:S02]  /*0b20*/  CS2R R2, SRZ ;  /* 0x0000000000027805 */ /* 0x002fe4000001ff00 */
[----:B0-23--:R-:W-:-:S07]  /*0b30*/  MOV R0, RZ ;  /* 0x000000ff00007202 */ /* 0x00dfce0000000f00 */
.L_x_9642:
[----:B0-----:R-:W0:Y:S01]  /*0b40*/  @UP0 LDCU.64 UR4, c[0x0][0x3e0] ;  /* 0x00007c00ff0407ac */ /* 0x001e220008000a00 */
[----:B-1----:R-:W1:Y:S01]  /*0b50*/  S2R R98, SR_TID.X ;  /* 0x0000000000627919 */ /* 0x002e620000002100 */
[----:B------:R-:W2:Y:S01]  /*0b60*/  LDC.64 R140, c[0x0][0x3a8] ;  /* 0x0000ea00ff8c7b82 */ /* 0x000ea20000000a00 */
[----:B------:R-:W-:Y:S01]  /*0b70*/  PLOP3.LUT P1, PT, PT, PT, UP0, 0x80, 0x8 ;  /* 0x000000000008781c */ /* 0x000fe20003f2f008 */
[----:B------:R-:W-:Y:S01]  /*0b80*/  UIMAD.WIDE UR10, UR6, 0x4, UR12 ;  /* 0x00000004060a78a5 */ /* 0x000fe2000f8e020c */
[----:B------:R-:W3:Y:S01]  /*0b90*/  LDL R190, [R1+0x30] ;  /* 0x0000300001be7983 */ /* 0x000ee20000100800 */
[----:B------:R-:W-:-:S03]  /*0ba0*/  UIMAD UR7, UR6, UR20, URZ ;  /* 0x00000014060772a4 */ /* 0x000fc6000f8e02ff */
[----:B------:R-:W4:Y:S01]  /*0bb0*/  LDL R193, [R1+0x38] ;  /* 0x0000380001c17983 */ /* 0x000f220000100800 */
[----:B------:R-:W-:Y:S01]  /*0bc0*/  MOV R96, UR10 ;  /* 0x0000000a00607c02 */ /* 0x000fe20008000f00 */
[----:B------:R-:W-:Y:S01]  /*0bd0*/  USHF.R.S32.HI UR8, URZ, 0x1f, UR7 ;  /* 0x0000001fff087899 */ /* 0x000fe20008011407 */
[----:B------:R-:W-:Y:S01]  /*0be0*/  MOV R97, UR11 ;  /* 0x0000000b00617c02 */ /* 0x000fe20008000f00 */
[----:B------:R-:W2:Y:S01]  /*0bf0*/  LDC.64 R136, c[0x0][0x428] ;  /* 0x00010a00ff887b82 */ /* 0x000ea20000000a00 */
[----:B------:R-:W4:Y:S01]  /*0c00*/  LDL R197, [R1+0x44] ;  /* 0x0000440001c57983 */ /* 0x000f220000100800 */
[----:B------:R-:W-:Y:S02]  /*0c10*/  ULEA.HI UR8, UR8, UR7, URZ, 0x3 ;  /* 0x0000000708087291 */ /* 0x000fe4000f8f18ff */
[----:B0-----:R-:W-:Y:S01]  /*0c20*/  @UP0 UIMAD.WIDE UR4, UR6, 0x2, UR4 ;  /* 0x00000002060408a5 */ /* 0x001fe2000f8e0204 */
[----:B------:R0:W3:Y:S01]  /*0c30*/  LDG.E R171, desc[UR16][R96.64] ;  /* 0x0000001060ab7981 */ /* 0x0000e2000c1e1900 */
[----:B------:R-:W-:-:S02]  /*0c40*/  UIMAD.WIDE UR10, UR6, 0x4, UR14 ;  /* 0x00000004060a78a5 */ /* 0x000fc4000f8e020e */
[----:B------:R-:W-:Y:S01]  /*0c50*/  MOV R168, UR8 ;  /* 0x0000000800a87c02 */ /* 0x000fe20008000f00 */
[----:B------:R-:W4:Y:S04]  /*0c60*/  LDL R189, [R1+0x2c] ;  /* 0x00002c0001bd7983 */ /* 0x000f280000100800 */
[----:B------:R-:W4:Y:S01]  /*0c70*/  LDL R195, [R1+0x40] ;  /* 0x0000400001c37983 */ /* 0x000f220000100800 */
[----:B0-----:R-:W-:Y:S02]  /*0c80*/  MOV R96, UR4 ;  /* 0x0000000400607c02 */ /* 0x001fe40008000f00 */
[----:B------:R-:W-:Y:S01]  /*0c90*/  MOV R97, UR5 ;  /* 0x0000000500617c02 */ /* 0x000fe20008000f00 */
[----:B------:R-:W4:Y:S04]  /*0ca0*/  LDL R194, [R1+0x3c] ;  /* 0x00003c0001c27983 */ /* 0x000f280000100800 */
[----:B------:R0:W4:Y:S01]  /*0cb0*/  @P1 LDG.E.U16 R172, desc[UR16][R96.64] ;  /* 0x0000001060ac1981 */ /* 0x000122000c1e1500 */
[----:B-1----:R-:W-:-:S03]  /*0cc0*/  LEA.HI.SX32 R168, R168, R98, 0x1d ;  /* 0x00000062a8a87211 */ /* 0x002fc600078feaff */
[----:B------:R-:W4:Y:S01]  /*0cd0*/  LDL R191, [R1+0x34] ;  /* 0x0000340001bf7983 */ /* 0x000f220000100800 */
[----:B0-----:R-:W-:Y:S02]  /*0ce0*/  MOV R96, UR10 ;  /* 0x0000000a00607c02 */ /* 0x001fe40008000f00 */
[----:B------:R-:W-:Y:S01]  /*0cf0*/  MOV R97, UR11 ;  /* 0x0000000b00617c02 */ /* 0x000fe20008000f00 */
[----:B--2---:R-:W-:-:S04]  /*0d00*/  IMAD.WIDE.U32 R104, R168, 0x20, R140 ;  /* 0x00000020a8687825 */ /* 0x004fc800078e008c */
[----:B------:R-:W2:Y:S04]  /*0d10*/  LDG.E R173, desc[UR16][R96.64] ;  /* 0x0000001060ad7981 */ /* 0x000ea8000c1e1900 */
[----:B------:R-:W4:Y:S01]  /*0d20*/  LDG.E.128 R96, desc[UR16][R104.64] ;  /* 0x0000001068607981 */ /* 0x000f22000c1e1d00 */
[----:B------:R-:W-:-:S05]  /*0d30*/  IADD3 R188, PT, PT, R168, 0x100, RZ ;  /* 0x00000100a8bc7810 */ /* 0x000fca0007ffe0ff */
[----:B------:R-:W-:Y:S01]  /*0d40*/  IMAD.WIDE.U32 R124, R188, 0x10, R136 ;  /* 0x00000010bc7c7825 */ /* 0x000fe200078e0088 */
[----:B------:R-:W4:Y:S05]  /*0d50*/  LDG.E.128 R104, desc[UR16][R104.64+0x10] ;  /* 0x0000101068687981 */ /* 0x000f2a000c1e1d00 */
[----:B------:R-:W4:Y:S01]  /*0d60*/  LDG.E.128 R124, desc[UR16][R124.64] ;  /* 0x000000107c7c7981 */ /* 0x000f22000c1e1d00 */
[----:B------:R-:W-:Y:S02]  /*0d70*/  ISETP.NE.AND P2, PT, RZ, UR9, PT ;  /* 0x00000009ff007c0c */ /* 0x000fe4000bf45270 */
[----:B------:R-:W-:-:S05]  /*0d80*/  IADD3 R169, PT, PT, R168, 0x80, RZ ;  /* 0x00000080a8a97810 */ /* 0x000fca0007ffe0ff */
[----:B------:R-:W-:-:S04]  /*0d90*/  IMAD.WIDE.U32 R116, R169, 0x20, R140 ;  /* 0x00000020a9747825 */ /* 0x000fc800078e008c */
[----:B------:R-:W-:Y:S01]  /*0da0*/  IMAD.WIDE.U32 R112, R169, 0x10, R136 ;  /* 0x00000010a9707825 */ /* 0x000fe200078e0088 */
[----:B------:R-:W4:Y:S05]  /*0db0*/  LDG.E.128 R108, desc[UR16][R116.64] ;  /* 0x00000010746c7981 */ /* 0x000f2a000c1e1d00 */
[----:B------:R-:W4:Y:S01]  /*0dc0*/  LDG.E.128 R112, desc[UR16][R112.64] ;  /* 0x0000001070707981 */ /* 0x000f22000c1e1d00 */
[----:B------:R-:W-:-:S04]  /*0dd0*/  IMAD.WIDE.U32 R128, R188, 0x20, R140 ;  /* 0x00000020bc807825 */ /* 0x000fc800078e008c */
[----:B------:R-:W-:Y:S01]  /*0de0*/  IMAD.WIDE.U32 R100, R168, 0x10, R136 ;  /* 0x00000010a8647825 */ /* 0x000fe200078e0088 */
[----:B------:R-:W4:Y:S01]  /*0df0*/  LDG.E.128 R120, desc[UR16][R128.64] ;  /* 0x0000001080787981 */ /* 0x000f22000c1e1d00 */
[----:B------:R-:W-:-:S03]  /*0e00*/  ISETP.NE.U32.AND P0, PT, RZ, UR18, PT ;  /* 0x00000012ff007c0c */ /* 0x000fc6000bf05070 */
[----:B------:R-:W4:Y:S04]  /*0e10*/  LDG.E.128 R116, desc[UR16][R116.64+0x10] ;  /* 0x0000101074747981 */ /* 0x000f28000c1e1d00 */
[----:B------:R-:W4:Y:S04]  /*0e20*/  LDG.E.128 R100, desc[UR16][R100.64] ;  /* 0x0000001064647981 */ /* 0x000f28000c1e1d00 */
[----:B------:R-:W4:Y:S01]  /*0e30*/  LDG.E.128 R128, desc[UR16][R128.64+0x10] ;  /* 0x0000101080807981 */ /* 0x000f22000c1e1d00 */
[----:B---3--:R-:W-:-:S04]  /*0e40*/  FSEL R171, R171, RZ, !P2 ;  /* 0x000000ffabab7208 */ /* 0x008fc80005000000 */
[----:B------:R-:W-:Y:S02]  /*0e50*/  R2UR UR5, R171 ;  /* 0x00000000ab0572ca */ /* 0x000fe400000e0000 */
[----:B--2---:R-:W-:-:S11]  /*0e60*/  R2UR UR8, R173 ;  /* 0x00000000ad0872ca */ /* 0x004fd600000e0000 */
[----:B----4-:R-:W-:-:S04]  /*0e70*/  FADD.FTZ R99, R99, -UR5 ;  /* 0x8000000563637e21 */ /* 0x010fc80008010000 */
[----:B------:R-:W-:Y:S02]  /*0e80*/  FMUL.FTZ R234, R99, UR8 ;  /* 0x0000000863ea7c20 */ /* 0x000fe40008410000 */
[----:B------:R-:W2:Y:S01]  /*0e90*/  LDL R99, [R1+0x24] ;  /* 0x0000240001637983 */ /* 0x000ea20000100800 */
[----:B------:R-:W-:Y:S01]  /*0ea0*/  FADD.FTZ R221, R96, -UR5 ;  /* 0x8000000560dd7e21 */ /* 0x000fe20008010000 */
[----:B------:R-:W-:Y:S01]  /*0eb0*/  FADD.FTZ R228, R105, -UR5 ;  /* 0x8000000569e47e21 */ /* 0x000fe20008010000 */
[----:B------:R-:W-:Y:S01]  /*0ec0*/  FADD.FTZ R226, R106, -UR5 ;  /* 0x800000056ae27e21 */ /* 0x000fe20008010000 */
[--C-:B------:R-:W-:Y:S02]  /*0ed0*/  HADD2.F32 R105, -RZ, R124.reuse.H0_H0 ;  /* 0x2000007cff697230 */ /* 0x100fe40000004100 */
[----:B------:R-:W-:Y:S02]  /*0ee0*/  HADD2.F32 R106, -RZ, R124.H1_H1 ;  /* 0x3000007cff6a7230 */ /* 0x000fe40000004100 */
[----:B------:R-:W-:-:S02]  /*0ef0*/  HADD2.F32 R96, -RZ, R126.H0_H0 ;  /* 0x2000007eff607230 */ /* 0x000fc40000004100 */
[----:B------:R-:W-:Y:S02]  /*0f00*/  HADD2.F32 R124, -RZ, R126.H1_H1 ;  /* 0x3000007eff7c7230 */ /* 0x000fe40000004100 */
[----:B------:R-:W3:Y:S01]  /*0f10*/  LDL R126, [R1+0x28] ;  /* 0x00002800017e7983 */ /* 0x000ee20000100800 */
[----:B------:R-:W-:Y:S01]  /*0f20*/  ISETP.NE.AND.EX P0, PT, RZ, UR19, PT, P0 ;  /* 0x00000013ff007c0c */ /* 0x000fe2000bf05300 */
[----:B------:R-:W-:Y:S01]  /*0f30*/  FADD.FTZ R97, R97, -UR5 ;  /* 0x8000000561617e21 */ /* 0x000fe20008010000 */
[----:B------:R-:W-:-:S11]  /*0f40*/  FADD.FTZ R98, R98, -UR5 ;  /* 0x8000000562627e21 */ /* 0x000fd60008010000 */
[----:B------:R-:W0:Y:S08]  /*0f50*/  @P0 LDC.64 R182, c[0x0][0x438] ;  /* 0x00010e00ffb60b82 */ /* 0x000e300000000a00 */
[----:B------:R-:W1:Y:S01]  /*0f60*/  @P0 LDC.64 R178, c[0x0][0x438] ;  /* 0x00010e00ffb20b82 */ /* 0x000e620000000a00 */
[----:B------:R-:W-:Y:S02]  /*0f70*/  FMUL.FTZ R236, R97, UR8 ;  /* 0x0000000861ec7c20 */ /* 0x000fe40008410000 */
[----:B------:R-:W4:Y:S01]  /*0f80*/  LDL R97, [R1+0x18] ;  /* 0x0000180001617983 */ /* 0x000f220000100800 */
[----:B------:R-:W-:-:S03]  /*0f90*/  FMUL.FTZ R235, R98, UR8 ;  /* 0x0000000862eb7c20 */ /* 0x000fc60008410000 */
[----:B------:R-:W4:Y:S01]  /*0fa0*/  LDL R98, [R1+0x14] ;  /* 0x0000140001627983 */ /* 0x000f220000100800 */
[----:B------:R-:W-:Y:S02]  /*0fb0*/  @P1 HADD2.F32 R172, -RZ, R172.H0_H0 ;  /* 0x200000acffac1230 */ /* 0x000fe40000004100 */
[----:B------:R-:W-:Y:S01]  /*0fc0*/  FADD.FTZ R108, R108, -UR5 ;  /* 0x800000056c6c7e21 */ /* 0x000fe20008010000 */
[----:B------:R-:W-:Y:S01]  /*0fd0*/  IADD3 R170, PT, PT, R168, 0x180, RZ ;  /* 0x00000180a8aa7810 */ /* 0x000fe20007ffe0ff */
[----:B------:R-:W-:Y:S01]  /*0fe0*/  FADD.FTZ R224, R107, -UR5 ;  /* 0x800000056be07e21 */ /* 0x000fe20008010000 */
[----:B------:R-:W-:Y:S02]  /*0ff0*/  HADD2.F32 R223, -RZ, R103.H0_H0 ;  /* 0x20000067ffdf7230 */ /* 0x000fe40000004100 */
[----:B------:R-:W-:Y:S01]  /*1000*/  FADD.FTZ R171, R122, -UR5 ;  /* 0x800000057aab7e21 */ /* 0x000fe20008010000 */
[----:B------:R-:W-:Y:S02]  /*1010*/  HADD2.F32 R227, -RZ, R102.H0_H0 ;  /* 0x20000066ffe37230 */ /* 0x000fe40000004100 */
[----:B------:R-:W-:Y:S01]  /*1020*/  FMUL.FTZ R228, R228, UR8 ;  /* 0x00000008e4e47c20 */ /* 0x000fe20008410000 */
[----:B0-----:R-:W-:Y:S01]  /*1030*/  @P0 IMAD.WIDE.U32 R182, R168, 0x20, R182 ;  /* 0x00000020a8b60825 */ /* 0x001fe200078e00b6 */
[----:B------:R-:W-:-:S03]  /*1040*/  @P1 R2UR UR4, R172 ;  /* 0x00000000ac0412ca */ /* 0x000fc600000e0000 */
[----:B------:R-:W-:Y:S01]  /*1050*/  HADD2.F32 R231, -RZ, R101.H0_H0 ;  /* 0x20000065ffe77230 */ /* 0x000fe20000004100 */
[----:B------:R-:W0:Y:S01]  /*1060*/  @P0 LDC.64 R172, c[0x0][0x438] ;  /* 0x00010e00ffac0b82 */ /* 0x000e220000000a00 */
[----:B-----5:R-:W5:Y:S01]  /*1070*/  @P0 LDG.E.128 R56, desc[UR16][R182.64] ;  /* 0x00000010b6380981 */ /* 0x020f62000c1e1d00 */
[----:B-1----:R-:W-:-:S03]  /*1080*/  @P0 IMAD.WIDE.U32 R178, R188, 0x20, R178 ;  /* 0x00000020bcb20825 */ /* 0x002fc600078e00b2 */
[----:B------:R1:W5:Y:S01]  /*1090*/  @P0 LDG.E.128 R60, desc[UR16][R182.64+0x10] ;  /* 0x00001010b63c0981 */ /* 0x000362000c1e1d00 */
[----:B------:R-:W-:Y:S01]  /*10a0*/  FMUL.FTZ R221, R221, UR8 ;  /* 0x00000008dddd7c20 */ /* 0x000fe20008410000 */
[--C-:B------:R-:W-:Y:S02]  /*10b0*/  HADD2.F32 R233, -RZ, R100.reuse.H0_H0 ;  /* 0x20000064ffe97230 */ /* 0x100fe40000004100 */
[----:B------:R-:W-:Y:S01]  /*10c0*/  FMUL.FTZ R226, R226, UR8 ;  /* 0x00000008e2e27c20 */ /* 0x000fe20008410000 */
[----:B------:R-:W5:Y:S01]  /*10d0*/  @P0 LDG.E.128 R72, desc[UR16][R178.64] ;  /* 0x00000010b2480981 */ /* 0x000f62000c1e1d00 */
[----:B------:R-:W-:Y:S02]  /*10e0*/  HADD2.F32 R232, -RZ, R100.H1_H1 ;  /* 0x30000064ffe87230 */ /* 0x000fe40000004100 */
[----:B------:R-:W-:Y:S01]  /*10f0*/  FADD.FTZ R116, R116, -UR5 ;  /* 0x8000000574747e21 */ /* 0x000fe20008010000 */
[----:B------:R-:W-:Y:S01]  /*1100*/  HADD2.F32 R192, -RZ, R114.H0_H0 ;  /* 0x20000072ffc07230 */ /* 0x000fe20000004100 */
[----:B------:R1:W5:Y:S01]  /*1110*/  @P0 LDG.E.128 R76, desc[UR16][R178.64+0x10] ;  /* 0x00001010b24c0981 */ /* 0x000362000c1e1d00 */
[----:B------:R-:W4:Y:S01]  /*1120*/  @P0 LDC.64 R180, c[0x0][0x438] ;  /* 0x00010e00ffb40b82 */ /* 0x000f220000000a00 */
[----:B-1----:R-:W-:-:S02]  /*1130*/  HADD2.F32 R182, -RZ, R112.H0_H0 ;  /* 0x20000070ffb67230 */ /* 0x002fc40000004100 */
[----:B------:R-:W-:-:S03]  /*1140*/  FMUL.FTZ R178, R108, UR8 ;  /* 0x000000086cb27c20 */ /* 0x000fc60008410000 */
[----:B------:R-:W-:Y:S01]  /*1150*/  FADD.FTZ R145, R182, R145 ;  /* 0x00000091b6917221 */ /* 0x000fe20000010000 */
[----:B------:R-:W-:Y:S01]  /*1160*/  FFMA.FTZ R9, R178, R182, R9 ;  /* 0x000000b6b2097223 */ /* 0x000fe20000010009 */
[----:B------:R-:W-:Y:S02]  /*1170*/  HADD2.F32 R183, -RZ, R112.H1_H1 ;  /* 0x30000070ffb77230 */ /* 0x000fe40000004100 */
[----:B------:R-:W-:Y:S01]  /*1180*/  FADD.FTZ R112, R123, -UR5 ;  /* 0x800000057b707e21 */ /* 0x000fe20008010000 */
[----:B------:R-:W-:Y:S02]  /*1190*/  FADD.FTZ R123, R130, -UR5 ;  /* 0x80000005827b7e21 */ /* 0x000fe40008010000 */
[----:B------:R-:W4:Y:S01]  /*11a0*/  LDL R130, [R1+0x20] ;  /* 0x0000200001827983 */ /* 0x000f220000100800 */
[----:B------:R-:W-:-:S03]  /*11b0*/  FADD.FTZ R107, R129, -UR5 ;  /* 0x80000005816b7e21 */ /* 0x000fc60008010000 */
[----:B------:R-:W4:Y:S01]  /*11c0*/  LDL R129, [R1+0x1c] ;  /* 0x00001c0001817983 */ /* 0x000f220000100800 */
[----:B0-----:R-:W-:-:S05]  /*11d0*/  @P0 IMAD.WIDE.U32 R172, R170, 0x20, R172 ;  /* 0x00000020aaac0825 */ /* 0x001fca00078e00ac */
[----:B------:R-:W5:Y:S01]  /*11e0*/  @P0 LDG.E.128 R80, desc[UR16][R172.64] ;  /* 0x00000010ac500981 */ /* 0x000f62000c1e1d00 */
[----:B------:R-:W-:-:S03]  /*11f0*/  HADD2.F32 R103, -RZ, R103.H1_H1 ;  /* 0x30000067ff677230 */ /* 0x000fc60000004100 */
[----:B------:R0:W5:Y:S01]  /*1200*/  @P0 LDG.E.128 R84, desc[UR16][R172.64+0x10] ;  /* 0x00001010ac540981 */ /* 0x000162000c1e1d00 */
[--C-:B------:R-:W-:Y:S02]  /*1210*/  HADD2.F32 R122, -RZ, R127.reuse.H0_H0 ;  /* 0x2000007fff7a7230 */ /* 0x100fe40000004100 */
[----:B0-----:R-:W-:Y:S01]  /*1220*/  FADD.FTZ R173, R120, -UR5 ;  /* 0x8000000578ad7e21 */ /* 0x001fe20008010000 */
[----:B------:R-:W-:Y:S02]  /*1230*/  HADD2.F32 R120, -RZ, R127.H1_H1 ;  /* 0x3000007fff787230 */ /* 0x000fe40000004100 */
[----:B------:R-:W-:Y:S02]  /*1240*/  FADD.FTZ R127, R128, -UR5 ;  /* 0x80000005807f7e21 */ /* 0x000fe40008010000 */
[----:B------:R-:W4:Y:S01]  /*1250*/  LDL R128, [R1+0x10] ;  /* 0x0000100001807983 */ /* 0x000f220000100800 */
[----:B------:R-:W-:Y:S02]  /*1260*/  HADD2.F32 R102, -RZ, R102.H1_H1 ;  /* 0x30000066ff667230 */ /* 0x000fe40000004100 */
[----:B------:R-:W-:-:S03]  /*1270*/  HADD2.F32 R101, -RZ, R101.H1_H1 ;  /* 0x30000065ff657230 */ /* 0x000fc60000004100 */
[----:B------:R-:W-:Y:S01]  /*1280*/  FADD.FTZ R38, R102, R38 ;  /* 0x0000002666267221 */ /* 0x000fe20000010000 */
[-C--:B------:R-:W-:Y:S01]  /*1290*/  FFMA.FTZ R6, R228, R102.reuse, R6 ;  /* 0x00000066e4067223 */ /* 0x080fe20000010006 */
[----:B------:R-:W-:Y:S02]  /*12a0*/  FMUL.FTZ R225, R190, R102 ;  /* 0x00000066bee17220 */ /* 0x000fe40000410000 */
[----:B------:R-:W4:Y:S01]  /*12b0*/  LDL R102, [R1+0x4] ;  /* 0x0000040001667983 */ /* 0x000f220000100800 */
[----:B------:R-:W-:Y:S01]  /*12c0*/  FADD.FTZ R36, R101, R36 ;  /* 0x0000002465247221 */ /* 0x000fe20000010000 */
[-C--:B------:R-:W-:Y:S01]  /*12d0*/  FFMA.FTZ R4, R234, R101.reuse, R4 ;  /* 0x00000065ea047223 */ /* 0x080fe20000010004 */
[----:B------:R-:W-:Y:S01]  /*12e0*/  FMUL.FTZ R229, R193, R101 ;  /* 0x00000065c1e57220 */ /* 0x000fe20000410000 */
[C---:B------:R-:W-:Y:S01]  /*12f0*/  IMAD.WIDE.U32 R140, R170.reuse, 0x20, R140 ;  /* 0x00000020aa8c7825 */ /* 0x040fe200078e008c */
[----:B------:R-:W4:Y:S04]  /*1300*/  LDL R101, [R1] ;  /* 0x0000000001657983 */ /* 0x000f280000100800 */
[----:B------:R-:W4:Y:S01]  /*1310*/  LDG.E.128 R132, desc[UR16][R140.64] ;  /* 0x000000108c847981 */ /* 0x000f22000c1e1d00 */
[----:B------:R-:W-:-:S06]  /*1320*/  IMAD.WIDE.U32 R136, R170, 0x10, R136 ;  /* 0x00000010aa887825 */ /* 0x000fcc00078e0088 */
[----:B------:R-:W4:Y:S04]  /*1330*/  LDG.E.128 R136, desc[UR16][R136.64] ;  /* 0x0000001088887981 */ /* 0x000f28000c1e1d00 */
[----:B------:R-:W4:Y:S01]  /*1340*/  LDG.E.128 R140, desc[UR16][R140.64+0x10] ;  /* 0x000010108c8c7981 */ /* 0x000f22000c1e1d00 */
[----:B--2---:R-:W-:-:S03]  /*1350*/  FMUL.FTZ R182, R99, R182 ;  /* 0x000000b663b67220 */ /* 0x004fc60000410000 */
[----:B------:R-:W2:Y:S01]  /*1360*/  LDL R99, [R1+0x8] ;  /* 0x0000080001637983 */ /* 0x000ea20000100800 */
[----:B---3--:R-:W-:-:S03]  /*1370*/  FMUL.FTZ R222, R126, R103 ;  /* 0x000000677ede7220 */ /* 0x008fc60000410000 */
[----:B------:R-:W3:Y:S01]  /*1380*/  LDL R126, [R1+0xc] ;  /* 0x00000c00017e7983 */ /* 0x000ee20000100800 */
[--C-:B------:R-:W-:Y:S02]  /*1390*/  HADD2.F32 R188, -RZ, R113.reuse.H0_H0 ;  /* 0x20000071ffbc7230 */ /* 0x100fe40000004100 */
[----:B------:R-:W-:Y:S01]  /*13a0*/  FADD.FTZ R33, R233, R33 ;  /* 0x00000021e9217221 */ /* 0x000fe20000010000 */
[----:B------:R-:W-:Y:S02]  /*13b0*/  HADD2.F32 R113, -RZ, R113.H1_H1 ;  /* 0x30000071ff717230 */ /* 0x000fe40000004100 */
[-C--:B------:R-:W-:Y:S01]  /*13c0*/  FFMA.FTZ R0, R221, R233.reuse, R0 ;  /* 0x000000e9dd007223 */ /* 0x080fe20000010000 */
[----:B------:R-:W-:Y:S01]  /*13d0*/  FMUL.FTZ R233, R197, R233 ;  /* 0x000000e9c5e97220 */ /* 0x000fe20000410000 */
        /* <DEDUP_REMOVED lines=9> */
[----:B------:R-:W-:Y:S01]  /*1470*/  FADD.FTZ R230, R104, -UR5 ;  /* 0x8000000568e67e21 */ /* 0x000fe20008010000 */
[----:B------:R-:W-:Y:S01]  /*1480*/  FADD.FTZ R35, R231, R35 ;  /* 0x00000023e7237221 */ /* 0x000fe20000010000 */
[-C--:B------:R-:W-:Y:S01]  /*1490*/  FFMA.FTZ R3, R235, R231.reuse, R3 ;  /* 0x000000e7eb037223 */ /* 0x080fe20000010003 */
[----:B------:R-:W-:Y:S01]  /*14a0*/  FMUL.FTZ R231, R194, R231 ;  /* 0x000000e7c2e77220 */ /* 0x000fe20000410000 */
[----:B----4-:R-:W-:Y:S01]  /*14b0*/  FMUL.FTZ R190, R97, R113 ;  /* 0x0000007161be7220 */ /* 0x010fe20000410000 */
[----:B------:R-:W-:Y:S01]  /*14c0*/  FADD.FTZ R97, RZ, R233 ;  /* 0x000000e9ff617221 */ /* 0x000fe20000010000 */
[----:B------:R-:W-:-:S03]  /*14d0*/  FMUL.FTZ R192, R98, R192 ;  /* 0x000000c062c07220 */ /* 0x000fc60000410000 */
[----:B------:R-:W-:Y:S01]  /*14e0*/  FADD.FTZ R98, R232, R97 ;  /* 0x00000061e8627221 */ /* 0x000fe20000010000 */
[----:B------:R-:W-:-:S03]  /*14f0*/  FMUL.FTZ R230, R230, UR8 ;  /* 0x00000008e6e67c20 */ /* 0x000fc60008410000 */
[----:B------:R-:W-:Y:S01]  /*1500*/  FADD.FTZ R98, R231, R98 ;  /* 0x00000062e7627221 */ /* 0x000fe20000010000 */
[----:B------:R-:W-:Y:S01]  /*1510*/  FADD.FTZ R37, R227, R37 ;  /* 0x00000025e3257221 */ /* 0x000fe20000010000 */
[-C--:B------:R-:W-:Y:S01]  /*1520*/  FFMA.FTZ R5, R230, R227.reuse, R5 ;  /* 0x000000e3e6057223 */ /* 0x080fe20000010005 */
[----:B------:R-:W-:Y:S01]  /*1530*/  FMUL.FTZ R227, R191, R227 ;  /* 0x000000e3bfe37220 */ /* 0x000fe20000410000 */
[----:B------:R-:W-:Y:S01]  /*1540*/  FADD.FTZ R98, R229, R98 ;  /* 0x00000062e5627221 */ /* 0x000fe20000010000 */
[----:B------:R-:W-:-:S03]  /*1550*/  HADD2.F32 R196, -RZ, R115.H0_H0 ;  /* 0x20000073ffc47230 */ /* 0x000fc60000004100 */
[----:B------:R-:W-:Y:S01]  /*1560*/  FADD.FTZ R98, R227, R98 ;  /* 0x00000062e3627221 */ /* 0x000fe20000010000 */
[----:B------:R-:W-:-:S03]  /*1570*/  HADD2.F32 R115, -RZ, R115.H1_H1 ;  /* 0x30000073ff737230 */ /* 0x000fc60000004100 */
[----:B------:R-:W-:Y:S01]  /*1580*/  FADD.FTZ R98, R225, R98 ;  /* 0x00000062e1627221 */ /* 0x000fe20000010000 */
[----:B------:R-:W-:Y:S01]  /*1590*/  FADD.FTZ R109, R109, -UR5 ;  /* 0x800000056d6d7e21 */ /* 0x000fe20008010000 */
[----:B------:R-:W-:Y:S01]  /*15a0*/  FFMA.FTZ R97, R221, R233, RZ ;  /* 0x000000e9dd617223 */ /* 0x000fe200000100ff */
[----:B------:R-:W-:-:S04]  /*15b0*/  @P0 IMAD.WIDE.U32 R180, R169, 0x20, R180 ;  /* 0x00000020a9b40825 */ /* 0x000fc800078e00b4 */
[----:B------:R-:W-:Y:S01]  /*15c0*/  FADD.FTZ R110, R110, -UR5 ;  /* 0x800000056e6e7e21 */ /* 0x000fe20008010000 */
[----:B------:R-:W-:Y:S01]  /*15d0*/  FMUL.FTZ R179, R109, UR8 ;  /* 0x000000086db37c20 */ /* 0x000fe20008410000 */
[----:B------:R-:W-:Y:S01]  /*15e0*/  FADD.FTZ R146, R183, R146 ;  /* 0x00000092b7927221 */ /* 0x000fe20000010000 */
[----:B------:R-:W5:Y:S02]  /*15f0*/  @P0 LDG.E.128 R64, desc[UR16][R180.64] ;  /* 0x00000010b4400981 */ /* 0x000f64000c1e1d00 */
[----:B------:R-:W-:Y:S02]  /*1600*/  FFMA.FTZ R10, R179, R183, R10 ;  /* 0x000000b7b30a7223 */ /* 0x000fe4000001000a */
[----:B------:R0:W5:Y:S01]  /*1610*/  @P0 LDG.E.128 R68, desc[UR16][R180.64+0x10] ;  /* 0x00001010b4440981 */ /* 0x000162000c1e1d00 */
[----:B------:R-:W-:Y:S01]  /*1620*/  FADD.FTZ R147, R188, R147 ;  /* 0x00000093bc937221 */ /* 0x000fe20000010000 */
[----:B0-----:R-:W-:-:S04]  /*1630*/  FMUL.FTZ R180, R110, UR8 ;  /* 0x000000086eb47c20 */ /* 0x001fc80008410000 */
[-C--:B------:R-:W-:Y:S01]  /*1640*/  FFMA.FTZ R11, R180, R188.reuse, R11 ;  /* 0x000000bcb40b7223 */ /* 0x080fe2000001000b */
[----:B------:R-:W-:Y:S01]  /*1650*/  FMUL.FTZ R183, R130, R183 ;  /* 0x000000b782b77220 */ /* 0x000fe20000410000 */
[----:B------:R-:W-:Y:S01]  /*1660*/  FMUL.FTZ R188, R129, R188 ;  /* 0x000000bc81bc7220 */ /* 0x000fe20000410000 */
[----:B------:R-:W-:Y:S02]  /*1670*/  HADD2.F32 R114, -RZ, R114.H1_H1 ;  /* 0x30000072ff727230 */ /* 0x000fe40000004100 */
[----:B------:R-:W-:Y:S01]  /*1680*/  FADD.FTZ R118, R118, -UR5 ;  /* 0x8000000576767e21 */ /* 0x000fe20008010000 */
[----:B------:R-:W-:-:S03]  /*1690*/  FMUL.FTZ R224, R224, UR8 ;  /* 0x00000008e0e07c20 */ /* 0x000fc60008410000 */
[----:B------:R-:W-:Y:S01]  /*16a0*/  FMUL.FTZ R194, R118, UR8 ;  /* 0x0000000876c27c20 */ /* 0x000fe20008410000 */
[----:B------:R-:W-:Y:S01]  /*16b0*/  FMUL.FTZ R127, R127, UR8 ;  /* 0x000000087f7f7c20 */ /* 0x000fe20008410000 */
[----:B------:R-:W-:Y:S02]  /*16c0*/  FADD.FTZ R151, R196, R151 ;  /* 0x00000097c4977221 */ /* 0x000fe40000010000 */
[----:B------:R-:W-:Y:S01]  /*16d0*/  FFMA.FTZ R15, R194, R196, R15 ;  /* 0x000000c4c20f7223 */ /* 0x000fe2000001000f */
[----:B------:R-:W-:Y:S01]  /*16e0*/  FADD.FTZ R157, R96, R157 ;  /* 0x0000009d609d7221 */ /* 0x000fe20000010000 */
[----:B------:R-:W-:Y:S01]  /*16f0*/  FFMA.FTZ R21, R127, R96, R21 ;  /* 0x000000607f157223 */ /* 0x000fe20000010015 */
[----:B------:R-:W-:Y:S01]  /*1700*/  FADD.FTZ R172, R121, -UR5 ;  /* 0x8000000579ac7e21 */ /* 0x000fe20008010000 */
[----:B------:R-:W-:Y:S01]  /*1710*/  FMUL.FTZ R193, R128, R114 ;  /* 0x0000007280c17220 */ /* 0x000fe20000410000 */
[----:B------:R-:W-:Y:S01]  /*1720*/  FADD.FTZ R111, R111, -UR5 ;  /* 0x800000056f6f7e21 */ /* 0x000fe20008010000 */
[----:B------:R-:W-:Y:S01]  /*1730*/  FADD.FTZ R121, R131, -UR5 ;  /* 0x8000000583797e21 */ /* 0x000fe20008010000 */
[----:B------:R-:W-:-:S02]  /*1740*/  HADD2.F32 R100, -RZ, R125.H0_H0 ;  /* 0x2000007dff647230 */ /* 0x000fc40000004100 */
[----:B------:R-:W-:Y:S01]  /*1750*/  FMUL.FTZ R181, R111, UR8 ;  /* 0x000000086fb57c20 */ /* 0x000fe20008410000 */
[----:B------:R-:W-:Y:S01]  /*1760*/  FMUL.FTZ R131, R102, R105 ;  /* 0x0000006966837220 */ /* 0x000fe20000410000 */
[----:B------:R-:W-:Y:S01]  /*1770*/  FADD.FTZ R117, R117, -UR5 ;  /* 0x8000000575757e21 */ /* 0x000fe20008010000 */
[----:B------:R-:W-:Y:S02]  /*1780*/  HADD2.F32 R125, -RZ, R125.H1_H1 ;  /* 0x3000007dff7d7230 */ /* 0x000fe40000004100 */
[----:B------:R-:W-:Y:S01]  /*1790*/  FMUL.FTZ R130, R101, R106 ;  /* 0x0000006a65827220 */ /* 0x000fe20000410000 */
[----:B------:R-:W-:Y:S01]  /*17a0*/  FMUL.FTZ R129, R252, R100 ;  /* 0x00000064fc817220 */ /* 0x000fe20000410000 */
[----:B------:R-:W-:Y:S01]  /*17b0*/  FMUL.FTZ R191, R117, UR8 ;  /* 0x0000000875bf7c20 */ /* 0x000fe20008410000 */
[----:B------:R-:W-:Y:S01]  /*17c0*/  FADD.FTZ R104, R132, -UR5 ;  /* 0x8000000584687e21 */ /* 0x000fe20008010000 */
[----:B------:R-:W-:Y:S01]  /*17d0*/  FMUL.FTZ R132, R112, UR8 ;  /* 0x0000000870847c20 */ /* 0x000fe20008410000 */
[----:B------:R-:W-:Y:S01]  /*17e0*/  FMUL.FTZ R128, R251, R125 ;  /* 0x0000007dfb807220 */ /* 0x000fe20000410000 */
[----:B------:R-:W-:-:S02]  /*17f0*/  FADD.FTZ R156, R125, R156 ;  /* 0x0000009c7d9c7221 */ /* 0x000fc40000010000 */
[----:B------:R-:W-:Y:S01]  /*1800*/  FFMA.FTZ R20, R132, R125, R20 ;  /* 0x0000007d84147223 */ /* 0x000fe20000010014 */
[----:B------:R-:W-:Y:S01]  /*1810*/  FMUL.FTZ R125, R107, UR8 ;  /* 0x000000086b7d7c20 */ /* 0x000fe20008410000 */
[----:B------:R-:W-:Y:S01]  /*1820*/  FADD.FTZ R119, R119, -UR5 ;  /* 0x8000000577777e21 */ /* 0x000fe20008010000 */
[----:B------:R-:W-:Y:S01]  /*1830*/  FADD.FTZ R158, R124, R158 ;  /* 0x0000009e7c9e7221 */ /* 0x000fe20000010000 */
[----:B------:R-:W-:Y:S01]  /*1840*/  FMUL.FTZ R123, R123, UR8 ;  /* 0x000000087b7b7c20 */ /* 0x000fe20008410000 */
[-C--:B------:R-:W-:Y:S01]  /*1850*/  FFMA.FTZ R22, R125, R124.reuse, R22 ;  /* 0x0000007c7d167223 */ /* 0x080fe20000010016 */
[----:B------:R-:W-:Y:S01]  /*1860*/  FMUL.FTZ R124, R249, R124 ;  /* 0x0000007cf97c7220 */ /* 0x000fe20000410000 */
[----:B------:R-:W-:Y:S01]  /*1870*/  FMUL.FTZ R195, R119, UR8 ;  /* 0x0000000877c37c20 */ /* 0x000fe20008410000 */
[----:B------:R-:W-:Y:S01]  /*1880*/  FMUL.FTZ R173, R173, UR8 ;  /* 0x00000008adad7c20 */ /* 0x000fe20008410000 */
[----:B------:R-:W-:Y:S01]  /*1890*/  FADD.FTZ R159, R122, R159 ;  /* 0x0000009f7a9f7221 */ /* 0x000fe20000010000 */
[-C--:B------:R-:W-:Y:S01]  /*18a0*/  FFMA.FTZ R23, R123, R122.reuse, R23 ;  /* 0x0000007a7b177223 */ /* 0x080fe20000010017 */
[----:B------:R-:W-:Y:S01]  /*18b0*/  FMUL.FTZ R121, R121, UR8 ;  /* 0x0000000879797c20 */ /* 0x000fe20008410000 */
[----:B------:R-:W-:Y:S01]  /*18c0*/  FMUL.FTZ R122, R248, R122 ;  /* 0x0000007af87a7220 */ /* 0x000fe20000410000 */
[----:B------:R-:W-:Y:S01]  /*18d0*/  FADD.FTZ R153, R105, R153 ;  /* 0x0000009969997221 */ /* 0x000fe20000010000 */
[----:B------:R-:W-:Y:S01]  /*18e0*/  FFMA.FTZ R17, R173, R105, R17 ;  /* 0x00000069ad117223 */ /* 0x000fe20000010011 */
[----:B------:R-:W-:-:S02]  /*18f0*/  HADD2.F32 R105, -RZ, R136.H0_H0 ;  /* 0x20000088ff697230 */ /* 0x000fc40000004100 */
[----:B------:R-:W-:Y:S01]  /*1900*/  FADD.FTZ R160, R120, R160 ;  /* 0x000000a078a07221 */ /* 0x000fe20000010000 */
[-C--:B------:R-:W-:Y:S01]  /*1910*/  FFMA.FTZ R24, R121, R120.reuse, R24 ;  /* 0x0000007879187223 */ /* 0x080fe20000010018 */
[----:B------:R-:W-:Y:S01]  /*1920*/  FMUL.FTZ R104, R104, UR8 ;  /* 0x0000000868687c20 */ /* 0x000fe20008410000 */
[----:B------:R-:W-:Y:S01]  /*1930*/  FMUL.FTZ R120, R247, R120 ;  /* 0x00000078f7787220 */ /* 0x000fe20000410000 */
[----:B------:R-:W-:Y:S01]  /*1940*/  FMUL.FTZ R172, R172, UR8 ;  /* 0x00000008acac7c20 */ /* 0x000fe20008410000 */
[----:B------:R-:W-:Y:S01]  /*1950*/  FMUL.FTZ R171, R171, UR8 ;  /* 0x00000008abab7c20 */ /* 0x000fe20008410000 */
[----:B------:R-:W-:Y:S01]  /*1960*/  FADD.FTZ R215, R105, R215 ;  /* 0x000000d769d77221 */ /* 0x000fe20000010000 */
[-C--:B------:R-:W-:Y:S01]  /*1970*/  FFMA.FTZ R25, R104, R105.reuse, R25 ;  /* 0x0000006968197223 */ /* 0x080fe20000010019 */
        /* <DEDUP_REMOVED lines=8> */
[----:B------:R-:W-:Y:S02]  /*1a00*/  HADD2.F32 R137, -RZ, R137.H1_H1 ;  /* 0x30000089ff897230 */ /* 0x000fe40000004100 */
[----:B------:R-:W-:Y:S01]  /*1a10*/  FMUL.FTZ R107, R244, R100 ;  /* 0x00000064f46b7220 */ /* 0x000fe20000410000 */
[--C-:B------:R-:W-:Y:S02]  /*1a20*/  HADD2.F32 R101, -RZ, R138.reuse.H0_H0 ;  /* 0x2000008aff657230 */ /* 0x100fe40000004100 */
[----:B------:R-:W-:Y:S01]  /*1a30*/  FMUL.FTZ R108, R243, R137 ;  /* 0x00000089f36c7220 */ /* 0x000fe20000410000 */
[----:B------:R-:W-:Y:S02]  /*1a40*/  HADD2.F32 R138, -RZ, R138.H1_H1 ;  /* 0x3000008aff8a7230 */ /* 0x000fe40000004100 */
[----:B------:R-:W-:Y:S01]  /*1a50*/  FADD.FTZ R112, R133, -UR5 ;  /* 0x8000000585707e21 */ /* 0x000fe20008010000 */
[----:B------:R-:W-:Y:S01]  /*1a60*/  FMUL.FTZ R109, R242, R101 ;  /* 0x00000065f26d7220 */ /* 0x000fe20000410000 */
[----:B------:R-:W-:-:S02]  /*1a70*/  HADD2.F32 R133, -RZ, R139.H0_H0 ;  /* 0x2000008bff857230 */ /* 0x000fc40000004100 */
[----:B------:R-:W-:Y:S01]  /*1a80*/  FMUL.FTZ R110, R241, R138 ;  /* 0x0000008af16e7220 */ /* 0x000fe20000410000 */
[----:B------:R-:W-:Y:S02]  /*1a90*/  HADD2.F32 R139, -RZ, R139.H1_H1 ;  /* 0x3000008bff8b7230 */ /* 0x000fe40000004100 */
[----:B------:R-:W-:Y:S01]  /*1aa0*/  FMUL.FTZ R111, R240, R133 ;  /* 0x00000085f06f7220 */ /* 0x000fe20000410000 */
[----:B------:R-:W-:Y:S01]  /*1ab0*/  FADD.FTZ R148, R113, R148 ;  /* 0x0000009471947221 */ /* 0x000fe20000010000 */
[----:B------:R-:W-:Y:S01]  /*1ac0*/  FFMA.FTZ R12, R181, R113, R12 ;  /* 0x00000071b50c7223 */ /* 0x000fe2000001000c */
[----:B------:R-:W-:Y:S01]  /*1ad0*/  FADD.FTZ R150, R114, R150 ;  /* 0x0000009672967221 */ /* 0x000fe20000010000 */
[----:B------:R-:W-:Y:S01]  /*1ae0*/  FFMA.FTZ R14, R191, R114, R14 ;  /* 0x00000072bf0e7223 */ /* 0x000fe2000001000e */
[----:B------:R-:W-:Y:S01]  /*1af0*/  FMUL.FTZ R113, R239, R139 ;  /* 0x0000008bef717220 */ /* 0x000fe20000410000 */
[----:B------:R-:W-:Y:S01]  /*1b00*/  FADD.FTZ R114, R134, -UR5 ;  /* 0x8000000586727e21 */ /* 0x000fe20008010000 */
[----:B------:R-:W-:Y:S01]  /*1b10*/  FMUL.FTZ R112, R112, UR8 ;  /* 0x0000000870707c20 */ /* 0x000fe20008410000 */
[----:B------:R-:W-:Y:S01]  /*1b20*/  FADD.FTZ R152, R115, R152 ;  /* 0x0000009873987221 */ /* 0x000fe20000010000 */
[-C--:B------:R-:W-:Y:S01]  /*1b30*/  FFMA.FTZ R16, R195, R115.reuse, R16 ;  /* 0x00000073c3107223 */ /* 0x080fe20000010010 */
[----:B------:R-:W-:Y:S01]  /*1b40*/  FMUL.FTZ R114, R114, UR8 ;  /* 0x0000000872727c20 */ /* 0x000fe20008410000 */
[----:B--2---:R-:W-:Y:S01]  /*1b50*/  FMUL.FTZ R197, R99, R115 ;  /* 0x0000007363c57220 */ /* 0x004fe20000410000 */
        /* <DEDUP_REMOVED lines=14> */
[----:B---3--:R-:W-:Y:S02]  /*1c40*/  FMUL.FTZ R196, R126, R196 ;  /* 0x000000c47ec47220 */ /* 0x008fe40000410000 */
[----:B------:R-:W-:Y:S01]  /*1c50*/  FADD.FTZ R99, R193, R98 ;  /* 0x00000062c1637221 */ /* 0x000fe20000010000 */
[----:B------:R-:W-:Y:S01]  /*1c60*/  FMUL.FTZ R126, R250, R96 ;  /* 0x00000060fa7e7220 */ /* 0x000fe20000410000 */
[----:B------:R-:W-:Y:S02]  /*1c70*/  FFMA.FTZ R96, R178, R182, R97 ;  /* 0x000000b6b2607223 */ /* 0x000fe40000010061 */
[----:B------:R-:W-:Y:S02]  /*1c80*/  FADD.FTZ R98, R196, R99 ;  /* 0x00000063c4627221 */ /* 0x000fe40000010000 */
[----:B------:R-:W-:-:S02]  /*1c90*/  FFMA.FTZ R97, R179, R183, R96 ;  /* 0x000000b7b3617223 */ /* 0x000fc40000010060 */
[----:B------:R-:W-:Y:S02]  /*1ca0*/  FADD.FTZ R98, R197, R98 ;  /* 0x00000062c5627221 */ /* 0x000fe40000010000 */
[----:B------:R-:W-:Y:S02]  /*1cb0*/  FFMA.FTZ R96, R180, R188, R97 ;  /* 0x000000bcb4607223 */ /* 0x000fe40000010061 */
[----:B------:R-:W-:Y:S02]  /*1cc0*/  FADD.FTZ R97, R131, R98 ;  /* 0x0000006283617221 */ /* 0x000fe40000010000 */
        /* <DEDUP_REMOVED lines=27> */
[----:B------:R-:W-:Y:S01]  /*1e80*/  FADD.FTZ R96, R96, R111 ;  /* 0x0000006f60607221 */ /* 0x000fe20000010000 */
[----:B------:R-:W-:Y:S01]  /*1e90*/  FADD.FTZ R115, R135, -UR5 ;  /* 0x8000000587737e21 */ /* 0x000fe20008010000 */
[----:B------:R-:W-:Y:S02]  /*1ea0*/  FFMA.FTZ R98, R112, R106, R98 ;  /* 0x0000006a70627223 */ /* 0x000fe40000010062 */
[----:B------:R-:W-:Y:S01]  /*1eb0*/  FADD.FTZ R96, R96, R113 ;  /* 0x0000007160607221 */ /* 0x000fe20000010000 */
[----:B------:R-:W-:Y:S01]  /*1ec0*/  FADD.FTZ R116, R140, -UR5 ;  /* 0x800000058c747e21 */ /* 0x000fe20008010000 */
[----:B------:R-:W-:Y:S01]  /*1ed0*/  FMUL.FTZ R115, R115, UR8 ;  /* 0x0000000873737c20 */ /* 0x000fe20008410000 */
[----:B------:R-:W-:Y:S02]  /*1ee0*/  FFMA.FTZ R98, R114, R107, R98 ;  /* 0x0000006b72627223 */ /* 0x000fe40000010062 */
[----:B------:R-:W0:Y:S01]  /*1ef0*/  SHFL.DOWN PT, R97, R96, 0x10, 0x1f ;  /* 0x0a001f0060617f89 */ /* 0x000e2200000e0000 */
[----:B------:R-:W-:Y:S01]  /*1f00*/  FADD.FTZ R117, R141, -UR5 ;  /* 0x800000058d757e21 */ /* 0x000fe20008010000 */
[----:B------:R-:W-:Y:S01]  /*1f10*/  FMUL.FTZ R116, R116, UR8 ;  /* 0x0000000874747c20 */ /* 0x000fe20008410000 */
[----:B------:R-:W-:Y:S01]  /*1f20*/  FFMA.FTZ R98, R115, R108, R98 ;  /* 0x0000006c73627223 */ /* 0x000fe20000010062 */
[----:B------:R-:W-:Y:S01]  /*1f30*/  FADD.FTZ R118, R142, -UR5 ;  /* 0x800000058e767e21 */ /* 0x000fe20008010000 */
[----:B------:R-:W-:-:S02]  /*1f40*/  FMUL.FTZ R117, R117, UR8 ;  /* 0x0000000875757c20 */ /* 0x000fc40008410000 */
[----:B------:R-:W-:Y:S01]  /*1f50*/  FFMA.FTZ R98, R116, R109, R98 ;  /* 0x0000006d74627223 */ /* 0x000fe20000010062 */
[----:B------:R-:W-:Y:S01]  /*1f60*/  FADD.FTZ R119, R143, -UR5 ;  /* 0x800000058f777e21 */ /* 0x000fe20008010000 */
[----:B------:R-:W-:Y:S02]  /*1f70*/  FMUL.FTZ R118, R118, UR8 ;  /* 0x0000000876767c20 */ /* 0x000fe40008410000 */
        /* <DEDUP_REMOVED lines=27> */
[----:B------:R-:W-:Y:S01]  /*2130*/  FADD.FTZ R144, R103, R144 ;  /* 0x0000009067907221 */ /* 0x000fe20000010000 */
[----:B------:R-:W-:Y:S01]  /*2140*/  FFMA.FTZ R8, R224, R103, R8 ;  /* 0x00000067e0087223 */ /* 0x000fe20000010008 */
[----:B0-----:R-:W-:-:S04]  /*2150*/  FADD.FTZ R97, R97, R98 ;  /* 0x0000006261617221 */ /* 0x001fc80000010000 */
        /* <DEDUP_REMOVED lines=9> */
.L_x_9623:
[----:B------:R-:W-:Y:S05]  /*21f0*/  BSYNC.RECONVERGENT B0 ;  /* 0x0000000000007941 */ /* 0x000fea0003800200 */
.L_x_9622:
        /* <DEDUP_REMOVED lines=42> */
[----:B------:R-:W-:-:S04]  /*24a0*/  ISETP.NE.U32.AND P0, PT, RZ, UR22, PT ;  /* 0x00000016ff007c0c */ /* 0x000fc8000bf05070 */
[----:B------:R-:W-:-:S13]  /*24b0*/  ISETP.NE.AND.EX P0, PT, RZ, UR23, PT, P0 ;  /* 0x00000017ff007c0c */ /* 0x000fda000bf05300 */
[----:B------:R-:W-:Y:S05]  /*24c0*/  @P0 BRA `(.L_x_9625) ;  /* 0x0000000400140947 */ /* 0x000fea0003800000 */
        /* <DEDUP_REMOVED lines=9> */
[----:B------:R-:W-:Y:S01]  /*2560*/  FMUL.FTZ R100, R100, UR8 ;  /* 0x0000000864647c20 */ /* 0x000fe20008410000 */
[----:B------:R-:W-:Y:S01]  /*2570*/  FFMA.FTZ R228, R228, UR4, R136 ;  /* 0x00000004e4e47c23 */ /* 0x000fe20008010088 */
[----:B------:R-:W-:Y:S01]  /*2580*/  FMUL.FTZ R227, R227, UR8 ;  /* 0x00000008e3e37c20 */ /* 0x000fe20008410000 */
[----:B------:R-:W-:Y:S01]  /*2590*/  FMUL.FTZ R101, R101, UR7 ;  /* 0x0000000765657c20 */ /* 0x000fe20008410000 */
[----:B------:R-:W-:-:S02]  /*25a0*/  HADD2.F32 R103, -RZ, R98.H0_H0 ;  /* 0x20000062ff677230 */ /* 0x000fc40000004100 */
[----:B------:R-:W-:Y:S01]  /*25b0*/  FADD.FTZ R225, R225, -R228 ;  /* 0x800000e4e1e17221 */ /* 0x000fe20000010000 */
[----:B------:R-:W-:Y:S01]  /*25c0*/  FFMA.FTZ R235, R235, UR4, R136 ;  /* 0x00000004ebeb7c23 */ /* 0x000fe20008010088 */
[C---:B------:R-:W-:Y:S01]  /*25d0*/  FMUL.FTZ R102, R101.reuse, R102 ;  /* 0x0000006665667220 */ /* 0x040fe20000410000 */
[----:B------:R-:W-:Y:S01]  /*25e0*/  FMUL.FTZ R101, R101, R134 ;  /* 0x0000008665657220 */ /* 0x000fe20000410000 */
[----:B------:R-:W-:Y:S02]  /*25f0*/  HADD2.F32 R134, -RZ, R99.H1_H1 ;  /* 0x30000063ff867230 */ /* 0x000fe40000004100 */
[----:B------:R-:W-:Y:S01]  /*2600*/  FMUL.FTZ R99, R100, UR7 ;  /* 0x0000000764637c20 */ /* 0x000fe20008410000 */
[----:B------:R-:W-:Y:S02]  /*2610*/  HADD2.F32 R100, -RZ, R43.H1_H1 ;  /* 0x3000002bff647230 */ /* 0x000fe40000004100 */
[----:B------:R-:W-:Y:S01]  /*2620*/  FMUL.FTZ R225, R225, UR8 ;  /* 0x00000008e1e17c20 */ /* 0x000fe20008410000 */
[----:B------:R-:W-:Y:S01]  /*2630*/  FADD.FTZ R231, R231, -R235 ;  /* 0x800000ebe7e77221 */ /* 0x000fe20000010000 */
[----:B------:R-:W-:Y:S01]  /*2640*/  FMUL.FTZ R133, R99, R134 ;  /* 0x0000008663857220 */ /* 0x000fe20000410000 */
[----:B------:R-:W-:-:S02]  /*2650*/  HADD2.F32 R134, -RZ, R42.H0_H0 ;  /* 0x2000002aff867230 */ /* 0x000fc40000004100 */
[----:B------:R-:W-:Y:S01]  /*2660*/  FMUL.FTZ R99, R99, R100 ;  /* 0x0000006463637220 */ /* 0x000fe20000410000 */
[----:B------:R-:W-:Y:S01]  /*2670*/  FMUL.FTZ R100, R227, UR7 ;  /* 0x00000007e3647c20 */ /* 0x000fe20008410000 */
[----:B------:R-:W-:Y:S02]  /*2680*/  HADD2.F32 R135, -RZ, R98.H1_H1 ;  /* 0x30000062ff877230 */ /* 0x000fe40000004100 */
[----:B------:R-:W-:Y:S01]  /*2690*/  FMUL.FTZ R98, R225, UR7 ;  /* 0x00000007e1627c20 */ /* 0x000fe20008410000 */
[----:B------:R-:W-:Y:S01]  /*26a0*/  FFMA.FTZ R234, R234, UR4, R136 ;  /* 0x00000004eaea7c23 */ /* 0x000fe20008010088 */
[C---:B------:R-:W-:Y:S01]  /*26b0*/  FMUL.FTZ R103, R100.reuse, R103 ;  /* 0x0000006764677220 */ /* 0x040fe20000410000 */
[----:B------:R-:W-:Y:S01]  /*26c0*/  FMUL.FTZ R100, R100, R134 ;  /* 0x0000008664647220 */ /* 0x000fe20000410000 */
[----:B------:R-:W-:Y:S02]  /*26d0*/  HADD2.F32 R134, -RZ, R42.H1_H1 ;  /* 0x3000002aff867230 */ /* 0x000fe40000004100 */
[----:B------:R-:W-:Y:S01]  /*26e0*/  FMUL.FTZ R140, R231, UR8 ;  /* 0x00000008e78c7c20 */ /* 0x000fe20008410000 */
[----:B------:R-:W-:Y:S01]  /*26f0*/  FMUL.FTZ R135, R98, R135 ;  /* 0x0000008762877220 */ /* 0x000fe20000410000 */
[----:B------:R-:W-:Y:S01]  /*2700*/  FADD.FTZ R229, R229, -R234 ;  /* 0x800000eae5e57221 */ /* 0x000fe20000010000 */
[----:B------:R-:W-:-:S02]  /*2710*/  HADD2.F32 R137, -RZ, R41.H0_H0 ;  /* 0x20000029ff897230 */ /* 0x000fc40000004100 */
[----:B------:R-:W-:Y:S01]  /*2720*/  FMUL.FTZ R98, R98, R134 ;  /* 0x0000008662627220 */ /* 0x000fe20000410000 */
[----:B------:R-:W-:Y:S02]  /*2730*/  HADD2.F32 R134, -RZ, R97.H0_H0 ;  /* 0x20000061ff867230 */ /* 0x000fe40000004100 */
[----:B------:R-:W-:Y:S01]  /*2740*/  FMUL.FTZ R140, R140, UR7 ;  /* 0x000000078c8c7c20 */ /* 0x000fe20008410000 */
[----:B------:R-:W-:Y:S01]  /*2750*/  FFMA.FTZ R221, R221, UR4, R136 ;  /* 0x00000004dddd7c23 */ /* 0x000fe20008010088 */
[----:B------:R-:W-:Y:S01]  /*2760*/  FMUL.FTZ R229, R229, UR8 ;  /* 0x00000008e5e57c20 */ /* 0x000fe20008410000 */
[----:B------:R-:W-:Y:S02]  /*2770*/  HADD2.F32 R138, -RZ, R41.H1_H1 ;  /* 0x30000029ff8a7230 */ /* 0x000fe40000004100 */
[C---:B------:R-:W-:Y:S01]  /*2780*/  FMUL.FTZ R134, R140.reuse, R134 ;  /* 0x000000868c867220 */ /* 0x040fe20000410000 */
[----:B------:R-:W-:Y:S01]  /*2790*/  FMUL.FTZ R140, R140, R137 ;  /* 0x000000898c8c7220 */ /* 0x000fe20000410000 */
[----:B------:R-:W-:Y:S01]  /*27a0*/  FADD.FTZ R233, R233, -R221 ;  /* 0x800000dde9e97221 */ /* 0x000fe20000010000 */
[----:B------:R-:W-:-:S02]  /*27b0*/  HADD2.F32 R137, -RZ, R97.H1_H1 ;  /* 0x30000061ff897230 */ /* 0x000fc40000004100 */
[----:B------:R-:W-:Y:S01]  /*27c0*/  FMUL.FTZ R97, R229, UR7 ;  /* 0x00000007e5617c20 */ /* 0x000fe20008410000 */
[----:B------:R-:W-:Y:S01]  /*27d0*/  FFMA.FTZ R236, R236, UR4, R136 ;  /* 0x00000004ecec7c23 */ /* 0x000fe20008010088 */
[----:B------:R-:W-:Y:S01]  /*27e0*/  FMUL.FTZ R141, R233, UR8 ;  /* 0x00000008e98d7c20 */ /* 0x000fe20008410000 */
[----:B------:R-:W-:Y:S02]  /*27f0*/  HADD2.F32 R139, -RZ, R40.H0_H0 ;  /* 0x20000028ff8b7230 */ /* 0x000fe40000004100 */
[C---:B------:R-:W-:Y:S01]  /*2800*/  FMUL.FTZ R137, R97.reuse, R137 ;  /* 0x0000008961897220 */ /* 0x040fe20000410000 */
[----:B------:R-:W-:Y:S01]  /*2810*/  FMUL.FTZ R97, R97, R138 ;  /* 0x0000008a61617220 */ /* 0x000fe20000410000 */
[----:B------:R-:W-:Y:S02]  /*2820*/  HADD2.F32 R138, -RZ, R96.H0_H0 ;  /* 0x20000060ff8a7230 */ /* 0x000fe40000004100 */
[----:B------:R-:W-:Y:S01]  /*2830*/  FADD.FTZ R232, R232, -R236 ;  /* 0x800000ece8e87221 */ /* 0x000fe20000010000 */
[----:B------:R-:W-:Y:S01]  /*2840*/  FMUL.FTZ R141, R141, UR7 ;  /* 0x000000078d8d7c20 */ /* 0x000fe20008410000 */
[----:B------:R-:W-:-:S02]  /*2850*/  F2FP.F16.F32.PACK_AB R99, R99, R101 ;  /* 0x000000656363723e */ /* 0x000fc400000000ff */
[----:B------:R-:W-:Y:S01]  /*2860*/  FMUL.FTZ R232, R232, UR8 ;  /* 0x00000008e8e87c20 */ /* 0x000fe20008410000 */
[C---:B------:R-:W-:Y:S01]  /*2870*/  FMUL.FTZ R138, R141.reuse, R138 ;  /* 0x0000008a8d8a7220 */ /* 0x040fe20000410000 */
[----:B------:R-:W-:Y:S01]  /*2880*/  FMUL.FTZ R141, R141, R139 ;  /* 0x0000008b8d8d7220 */ /* 0x000fe20000410000 */
[----:B------:R-:W-:Y:S02]  /*2890*/  HADD2.F32 R139, -RZ, R96.H1_H1 ;  /* 0x30000060ff8b7230 */ /* 0x000fe40000004100 */
[----:B------:R-:W-:Y:S01]  /*28a0*/  FMUL.FTZ R232, R232, UR7 ;  /* 0x00000007e8e87c20 */ /* 0x000fe20008410000 */
[----:B------:R-:W-:Y:S01]  /*28b0*/  HADD2.F32 R96, -RZ, R40.H1_H1 ;  /* 0x30000028ff607230 */ /* 0x000fe20000004100 */
[----:B------:R-:W-:Y:S02]  /*28c0*/  F2FP.F16.F32.PACK_AB R98, R98, R100 ;  /* 0x000000646262723e */ /* 0x000fe400000000ff */
[C---:B------:R-:W-:Y:S01]  /*28d0*/  FMUL.FTZ R139, R232.reuse, R139 ;  /* 0x0000008be88b7220 */ /* 0x040fe20000410000 */
[----:B------:R-:W-:Y:S01]  /*28e0*/  F2FP.F16.F32.PACK_AB R97, R97, R140 ;  /* 0x0000008c6161723e */ /* 0x000fe200000000ff */
[----:B------:R-:W-:-:S05]  /*28f0*/  FMUL.FTZ R96, R232, R96 ;  /* 0x00000060e8607220 */ /* 0x000fca0000410000 */
[----:B------:R-:W-:Y:S01]  /*2900*/  F2FP.F16.F32.PACK_AB R96, R96, R141 ;  /* 0x0000008d6060723e */ /* 0x000fe200000000ff */
[----:B------:R-:W-:Y:S06]  /*2910*/  BRA `(.L_x_9626) ;  /* 0x0000000400107947 */ /* 0x000fec0003800000 */
.L_x_9625:
[--C-:B------:R-:W-:Y:S01]  /*2920*/  FFMA.FTZ R226, R226, UR4, R136.reuse ;  /* 0x00000004e2e27c23 */ /* 0x100fe20008010088 */
[--C-:B------:R-:W-:Y:S01]  /*2930*/  FFMA.FTZ R89, R224, UR4, R136.reuse ;  /* 0x00000004e0597c23 */ /* 0x100fe20008010088 */
[----:B------:R-:W-:Y:S01]  /*2940*/  FFMA.FTZ R88, R230, UR4, R136 ;  /* 0x00000004e6587c23 */ /* 0x000fe20008010088 */
[--C-:B------:R-:W-:Y:S02]  /*2950*/  HADD2.F32 R103, -RZ, R43.reuse.H0_H0 ;  /* 0x2000002bff677230 */ /* 0x100fe40000004100 */
[----:B------:R-:W-:Y:S01]  /*2960*/  FADD.FTZ R226, R223, -R226 ;  /* 0x800000e2dfe27221 */ /* 0x000fe20000010000 */
[----:B------:R-:W-:Y:S01]  /*2970*/  FADD.FTZ R91, R222, -R89 ;  /* 0x80000059de5b7221 */ /* 0x000fe20000010000 */
[----:B------:R-:W-:Y:S01]  /*2980*/  FADD.FTZ R88, R227, -R88 ;  /* 0x80000058e3587221 */ /* 0x000fe20000010000 */
[----:B------:R-:W-:Y:S02]  /*2990*/  HADD2.F32 R134, -RZ, R43.H1_H1 ;  /* 0x3000002bff867230 */ /* 0x000fe40000004100 */
[----:B------:R-:W-:Y:S01]  /*29a0*/  FMUL.FTZ R90, R226, UR8 ;  /* 0x00000008e25a7c20 */ /* 0x000fe20008410000 */
[----:B------:R-:W-:Y:S01]  /*29b0*/  FMUL.FTZ R91, R91, UR8 ;  /* 0x000000085b5b7c20 */ /* 0x000fe20008410000 */
[----:B------:R-:W-:Y:S01]  /*29c0*/  FFMA.FTZ R228, R228, UR4, R136 ;  /* 0x00000004e4e47c23 */ /* 0x000fe20008010088 */
[----:B-----5:R-:W-:-:S02]  /*29d0*/  HADD2.F32 R101, -RZ, R99.H0_H0 ;  /* 0x20000063ff657230 */ /* 0x020fc40000004100 */
[----:B------:R-:W-:Y:S01]  /*29e0*/  FMUL.FTZ R102, R90, UR7 ;  /* 0x000000075a667c20 */ /* 0x000fe20008410000 */
[----:B------:R-:W-:Y:S01]  /*29f0*/  FMUL.FTZ R133, R91, UR7 ;  /* 0x000000075b857c20 */ /* 0x000fe20008410000 */
[----:B------:R-:W-:Y:S02]  /*2a00*/  HADD2.F32 R100, -RZ, R99.H1_H1 ;  /* 0x30000063ff647230 */ /* 0x000fe40000004100 */
[----:B------:R-:W-:Y:S01]  /*2a10*/  FMUL.FTZ R88, R88, UR8 ;  /* 0x0000000858587c20 */ /* 0x000fe20008410000 */
[----:B------:R-:W-:Y:S01]  /*2a20*/  FADD.FTZ R89, R225, -R228 ;  /* 0x800000e4e1597221 */ /* 0x000fe20000010000 */
[C---:B------:R-:W-:Y:S01]  /*2a30*/  FMUL.FTZ R99, R102.reuse, R103 ;  /* 0x0000006766637220 */ /* 0x040fe20000410000 */
[----:B------:R-:W-:Y:S01]  /*2a40*/  FMUL.FTZ R134, R133, R134 ;  /* 0x0000008685867220 */ /* 0x000fe20000410000 */
[----:B------:R-:W-:Y:S01]  /*2a50*/  FFMA.FTZ R94, R235, UR4, R136 ;  /* 0x00000004eb5e7c23 */ /* 0x000fe20008010088 */
[----:B------:R-:W-:Y:S01]  /*2a60*/  FMUL.FTZ R102, R102, R101 ;  /* 0x0000006566667220 */ /* 0x000fe20000410000 */
[----:B------:R-:W-:Y:S01]  /*2a70*/  FMUL.FTZ R133, R133, R100 ;  /* 0x0000006485857220 */ /* 0x000fe20000410000 */
[----:B------:R-:W-:-:S02]  /*2a80*/  HADD2.F32 R103, -RZ, R98.H0_H0 ;  /* 0x20000062ff677230 */ /* 0x000fc40000004100 */
[----:B------:R-:W-:Y:S01]  /*2a90*/  FFMA.FTZ R234, R234, UR4, R136 ;  /* 0x00000004eaea7c23 */ /* 0x000fe20008010088 */
[----:B------:R-:W-:Y:S02]  /*2aa0*/  HADD2.F32 R101, -RZ, R42.H0_H0 ;  /* 0x2000002aff657230 */ /* 0x000fe40000004100 */
[----:B------:R-:W-:Y:S01]  /*2ab0*/  FMUL.FTZ R100, R88, UR7 ;  /* 0x0000000758647c20 */ /* 0x000fe20008410000 */
[----:B------:R-:W-:Y:S01]  /*2ac0*/  FMUL.FTZ R89, R89, UR8 ;  /* 0x0000000859597c20 */ /* 0x000fe20008410000 */
[----:B------:R-:W-:Y:S01]  /*2ad0*/  FADD.FTZ R94, R231, -R94 ;  /* 0x8000005ee75e7221 */ /* 0x000fe20000010000 */
[----:B------:R-:W-:Y:S01]  /*2ae0*/  FADD.FTZ R95, R229, -R234 ;  /* 0x800000eae55f7221 */ /* 0x000fe20000010000 */
[C---:B------:R-:W-:Y:S01]  /*2af0*/  FMUL.FTZ R103, R100.reuse, R103 ;  /* 0x0000006764677220 */ /* 0x040fe20000410000 */
[----:B------:R-:W-:Y:S01]  /*2b00*/  FMUL.FTZ R100, R100, R101 ;  /* 0x0000006564647220 */ /* 0x000fe20000410000 */
[----:B------:R-:W-:Y:S01]  /*2b10*/  HADD2.F32 R98, -RZ, R98.H1_H1 ;  /* 0x30000062ff627230 */ /* 0x000fe20000004100 */
[----:B------:R-:W-:Y:S01]  /*2b20*/  F2FP.F16.F32.PACK_AB R99, R134, R99 ;  /* 0x000000638663723e */ /* 0x000fe200000000ff */
[----:B------:R-:W-:Y:S01]  /*2b30*/  FMUL.FTZ R101, R89, UR7 ;  /* 0x0000000759657c20 */ /* 0x000fe20008410000 */
[----:B------:R-:W-:Y:S01]  /*2b40*/  FFMA.FTZ R92, R221, UR4, R136 ;  /* 0x00000004dd5c7c23 */ /* 0x000fe20008010088 */
[----:B------:R-:W-:-:S02]  /*2b50*/  HADD2.F32 R134, -RZ, R42.H1_H1 ;  /* 0x3000002aff867230 */ /* 0x000fc40000004100 */
[----:B------:R-:W-:Y:S01]  /*2b60*/  FMUL.FTZ R94, R94, UR8 ;  /* 0x000000085e5e7c20 */ /* 0x000fe20008410000 */
[----:B------:R-:W-:Y:S01]  /*2b70*/  FMUL.FTZ R95, R95, UR8 ;  /* 0x000000085f5f7c20 */ /* 0x000fe20008410000 */
[----:B------:R-:W-:Y:S01]  /*2b80*/  FMUL.FTZ R135, R101, R98 ;  /* 0x0000006265877220 */ /* 0x000fe20000410000 */
[--C-:B------:R-:W-:Y:S02]  /*2b90*/  HADD2.F32 R137, -RZ, R97.reuse.H0_H0 ;  /* 0x20000061ff897230 */ /* 0x100fe40000004100 */
[----:B------:R-:W-:Y:S01]  /*2ba0*/  FADD.FTZ R92, R233, -R92 ;  /* 0x8000005ce95c7221 */ /* 0x000fe20000010000 */
[----:B------:R-:W-:Y:S01]  /*2bb0*/  FMUL.FTZ R138, R94, UR7 ;  /* 0x000000075e8a7c20 */ /* 0x000fe20008410000 */
[----:B------:R-:W-:Y:S02]  /*2bc0*/  HADD2.F32 R98, -RZ, R97.H1_H1 ;  /* 0x30000061ff627230 */ /* 0x000fe40000004100 */
[----:B------:R-:W-:Y:S01]  /*2bd0*/  FMUL.FTZ R101, R101, R134 ;  /* 0x0000008665657220 */ /* 0x000fe20000410000 */
[----:B------:R-:W-:-:S02]  /*2be0*/  HADD2.F32 R139, -RZ, R41.H0_H0 ;  /* 0x20000029ff8b7230 */ /* 0x000fc40000004100 */
[----:B------:R-:W-:Y:S01]  /*2bf0*/  FMUL.FTZ R97, R95, UR7 ;  /* 0x000000075f617c20 */ /* 0x000fe20008410000 */
[----:B------:R-:W-:Y:S02]  /*2c00*/  HADD2.F32 R140, -RZ, R41.H1_H1 ;  /* 0x30000029ff8c7230 */ /* 0x000fe40000004100 */
[----:B------:R-:W-:Y:S01]  /*2c10*/  FFMA.FTZ R93, R236, UR4, R136 ;  /* 0x00000004ec5d7c23 */ /* 0x000fe20008010088 */
[----:B------:R-:W-:Y:S01]  /*2c20*/  FMUL.FTZ R134, R138, R137 ;  /* 0x000000898a867220 */ /* 0x000fe20000410000 */
[----:B------:R-:W-:Y:S01]  /*2c30*/  FMUL.FTZ R92, R92, UR8 ;  /* 0x000000085c5c7c20 */ /* 0x000fe20008410000 */
[C---:B------:R-:W-:Y:S01]  /*2c40*/  FMUL.FTZ R137, R97.reuse, R98 ;  /* 0x0000006261897220 */ /* 0x040fe20000410000 */
[----:B------:R-:W-:Y:S01]  /*2c50*/  FMUL.FTZ R138, R138, R139 ;  /* 0x0000008b8a8a7220 */ /* 0x000fe20000410000 */
[----:B------:R-:W-:Y:S01]  /*2c60*/  FMUL.FTZ R97, R97, R140 ;  /* 0x0000008c61617220 */ /* 0x000fe20000410000 */
[----:B------:R-:W-:Y:S01]  /*2c70*/  F2FP.F16.F32.PACK_AB R98, R101, R100 ;  /* 0x000000646562723e */ /* 0x000fe200000000ff */
[----:B------:R-:W-:Y:S01]  /*2c80*/  FADD.FTZ R93, R232, -R93 ;  /* 0x8000005de85d7221 */ /* 0x000fe20000010000 */
[----:B------:R-:W-:-:S02]  /*2c90*/  HADD2.F32 R101, -RZ, R96.H0_H0 ;  /* 0x20000060ff657230 */ /* 0x000fc40000004100 */
[----:B------:R-:W-:Y:S01]  /*2ca0*/  FMUL.FTZ R100, R92, UR7 ;  /* 0x000000075c647c20 */ /* 0x000fe20008410000 */
[--C-:B------:R-:W-:Y:S01]  /*2cb0*/  HADD2.F32 R139, -RZ, R40.reuse.H0_H0 ;  /* 0x20000028ff8b7230 */ /* 0x100fe20000004100 */
[----:B------:R-:W-:Y:S01]  /*2cc0*/  F2FP.F16.F32.PACK_AB R97, R97, R138 ;  /* 0x0000008a6161723e */ /* 0x000fe200000000ff */
[----:B------:R-:W-:Y:S01]  /*2cd0*/  FMUL.FTZ R93, R93, UR8 ;  /* 0x000000085d5d7c20 */ /* 0x000fe20008410000 */
[C---:B------:R-:W-:Y:S01]  /*2ce0*/  FMUL.FTZ R138, R100.reuse, R101 ;  /* 0x00000065648a7220 */ /* 0x040fe20000410000 */
[----:B------:R-:W-:Y:S02]  /*2cf0*/  HADD2.F32 R101, -RZ, R40.H1_H1 ;  /* 0x30000028ff657230 */ /* 0x000fe40000004100 */
[----:B------:R-:W-:Y:S01]  /*2d00*/  FMUL.FTZ R100, R100, R139 ;  /* 0x0000008b64647220 */ /* 0x000fe20000410000 */
[----:B------:R-:W-:Y:S02]  /*2d10*/  HADD2.F32 R139, -RZ, R96.H1_H1 ;  /* 0x30000060ff8b7230 */ /* 0x000fe40000004100 */
[----:B------:R-:W-:-:S04]  /*2d20*/  FMUL.FTZ R96, R93, UR7 ;  /* 0x000000075d607c20 */ /* 0x000fc80008410000 */
[C---:B------:R-:W-:Y:S01]  /*2d30*/  FMUL.FTZ R101, R96.reuse, R101 ;  /* 0x0000006560657220 */ /* 0x040fe20000410000 */
[----:B------:R-:W-:-:S04]  /*2d40*/  FMUL.FTZ R139, R96, R139 ;  /* 0x0000008b608b7220 */ /* 0x000fc80000410000 */
[----:B------:R-:W-:-:S07]  /*2d50*/  F2FP.F16.F32.PACK_AB R96, R101, R100 ;  /* 0x000000646560723e */ /* 0x000fce00000000ff */
.L_x_9626:
[----:B------:R-:W0:Y:S01]  /*2d60*/  @P0 LDC.64 R100, c[0x0][0x478] ;  /* 0x00011e00ff640b82 */ /* 0x000e220000000a00 */
[----:B------:R-:W-:-:S07]  /*2d70*/  MOV R140, 0x10 ;  /* 0x00000010008c7802 */ /* 0x000fce0000000f00 */
[----:B------:R-:W1:Y:S01]  /*2d80*/  LDC.64 R222, c[0x0][0x468] ;  /* 0x00011a00ffde7b82 */ /* 0x000e620000000a00 */
[----:B0-----:R-:W-:-:S05]  /*2d90*/  @P0 IMAD.WIDE.U32 R100, R168, 0x20, R100 ;  /* 0x00000020a8640825 */ /* 0x001fca00078e0064 */
[----:B------:R-:W-:Y:S04]  /*2da0*/  @P0 STG.E.128 desc[UR16][R100.64], R92 ;  /* 0x0000005c64000986 */ /* 0x000fe8000c101d10 */
        /* <DEDUP_REMOVED lines=8> */
[--C-:B------:R-:W-:Y:S01]  /*2e30*/  FFMA.FTZ R90, R191, UR4, R136.reuse ;  /* 0x00000004bf5a7c23 */ /* 0x100fe20008010088 */
[--C-:B-----5:R-:W-:Y:S02]  /*2e40*/  HADD2.F32 R140, -RZ, R99.reuse.H0_H0 ;  /* 0x20000063ff8c7230 */ /* 0x120fe40000004100 */
[----:B------:R-:W-:Y:S01]  /*2e50*/  FADD.FTZ R92, R182, -R89 ;  /* 0x80000059b65c7221 */ /* 0x000fe20000010000 */
[----:B------:R-:W-:Y:S01]  /*2e60*/  FFMA.FTZ R89, R180, UR4, R136 ;  /* 0x00000004b4597c23 */ /* 0x000fe20008010088 */
[----:B------:R-:W-:Y:S01]  /*2e70*/  FADD.FTZ R91, R197, -R100 ;  /* 0x80000064c55b7221 */ /* 0x000fe20000010000 */
[----:B------:R-:W-:Y:S02]  /*2e80*/  HADD2.F32 R99, -RZ, R99.H1_H1 ;  /* 0x30000063ff637230 */ /* 0x000fe40000004100 */
[--C-:B------:R-:W-:Y:S01]  /*2e90*/  FFMA.FTZ R95, R181, UR4, R136.reuse ;  /* 0x00000004b55f7c23 */ /* 0x100fe20008010088 */
[----:B------:R-:W-:Y:S01]  /*2ea0*/  FADD.FTZ R94, R188, -R89 ;  /* 0x80000059bc5e7221 */ /* 0x000fe20000010000 */
[----:B------:R-:W-:Y:S01]  /*2eb0*/  FFMA.FTZ R89, R194, UR4, R136 ;  /* 0x00000004c2597c23 */ /* 0x000fe20008010088 */
[----:B------:R-:W-:Y:S01]  /*2ec0*/  FMUL.FTZ R91, R91, UR8 ;  /* 0x000000085b5b7c20 */ /* 0x000fe20008410000 */
[----:B------:R-:W-:-:S02]  /*2ed0*/  HADD2.F32 R141, -RZ, R47.H1_H1 ;  /* 0x3000002fff8d7230 */ /* 0x000fc40000004100 */
[----:B------:R-:W-:Y:S01]  /*2ee0*/  FFMA.FTZ R88, R179, UR4, R136 ;  /* 0x00000004b3587c23 */ /* 0x000fe20008010088 */
[----:B------:R-:W-:Y:S01]  /*2ef0*/  FADD.FTZ R196, R196, -R89 ;  /* 0x80000059c4c47221 */ /* 0x000fe20000010000 */
[----:B------:R-:W-:Y:S01]  /*2f00*/  FADD.FTZ R89, R193, -R90 ;  /* 0x8000005ac1597221 */ /* 0x000fe20000010000 */
[----:B------:R-:W-:Y:S01]  /*2f10*/  FMUL.FTZ R182, R91, UR7 ;  /* 0x000000075bb67c20 */ /* 0x000fe20008410000 */
[----:B------:R-:W-:Y:S01]  /*2f20*/  FADD.FTZ R95, R190, -R95 ;  /* 0x8000005fbe5f7221 */ /* 0x000fe20000010000 */
[----:B------:R-:W-:Y:S01]  /*2f30*/  FADD.FTZ R93, R183, -R88 ;  /* 0x80000058b75d7221 */ /* 0x000fe20000010000 */
[----:B------:R-:W-:Y:S01]  /*2f40*/  FMUL.FTZ R89, R89, UR8 ;  /* 0x0000000859597c20 */ /* 0x000fe20008410000 */
[C---:B------:R-:W-:Y:S01]  /*2f50*/  FMUL.FTZ R142, R182.reuse, R99 ;  /* 0x00000063b68e7220 */ /* 0x040fe20000410000 */
[----:B------:R-:W-:Y:S01]  /*2f60*/  FMUL.FTZ R182, R182, R141 ;  /* 0x0000008db6b67220 */ /* 0x000fe20000410000 */
[--C-:B------:R-:W-:Y:S02]  /*2f70*/  HADD2.F32 R141, -RZ, R98.reuse.H0_H0 ;  /* 0x20000062ff8d7230 */ /* 0x100fe40000004100 */
[----:B------:R-:W-:Y:S01]  /*2f80*/  FMUL.FTZ R183, R89, UR7 ;  /* 0x0000000759b77c20 */ /* 0x000fe20008410000 */
[----:B------:R-:W-:-:S02]  /*2f90*/  HADD2.F32 R98, -RZ, R98.H1_H1 ;  /* 0x30000062ff627230 */ /* 0x000fc40000004100 */
[----:B------:R-:W-:Y:S01]  /*2fa0*/  FFMA.FTZ R189, R189, UR4, R136 ;  /* 0x00000004bdbd7c23 */ /* 0x000fe20008010088 */
[----:B------:R-:W-:Y:S02]  /*2fb0*/  HADD2.F32 R180, -RZ, R46.H1_H1 ;  /* 0x3000002effb47230 */ /* 0x000fe40000004100 */
[----:B------:R-:W-:Y:S01]  /*2fc0*/  FMUL.FTZ R95, R95, UR8 ;  /* 0x000000085f5f7c20 */ /* 0x000fe20008410000 */
[----:B------:R-:W-:Y:S01]  /*2fd0*/  FMUL.FTZ R90, R196, UR8 ;  /* 0x00000008c45a7c20 */ /* 0x000fe20008410000 */
[C---:B------:R-:W-:Y:S01]  /*2fe0*/  FMUL.FTZ R178, R183.reuse, R98 ;  /* 0x00000062b7b27220 */ /* 0x040fe20000410000 */
[----:B------:R-:W-:Y:S01]  /*2ff0*/  FADD.FTZ R88, R192, -R189 ;  /* 0x800000bdc0587221 */ /* 0x000fe20000010000 */
[----:B------:R-:W-:Y:S01]  /*3000*/  FMUL.FTZ R183, R183, R180 ;  /* 0x000000b4b7b77220 */ /* 0x000fe20000410000 */
[--C-:B------:R-:W-:Y:S02]  /*3010*/  HADD2.F32 R143, -RZ, R97.reuse.H0_H0 ;  /* 0x20000061ff8f7230 */ /* 0x100fe40000004100 */
[----:B------:R-:W-:Y:S01]  /*3020*/  FMUL.FTZ R101, R90, UR7 ;  /* 0x000000075a657c20 */ /* 0x000fe20008410000 */
[----:B------:R-:W-:-:S02]  /*3030*/  HADD2.F32 R98, -RZ, R97.H1_H1 ;  /* 0x30000061ff627230 */ /* 0x000fc40000004100 */
[----:B------:R-:W-:Y:S01]  /*3040*/  FMUL.FTZ R97, R95, UR7 ;  /* 0x000000075f617c20 */ /* 0x000fe20008410000 */
[----:B------:R-:W-:Y:S02]  /*3050*/  HADD2.F32 R180, -RZ, R45.H1_H1 ;  /* 0x3000002dffb47230 */ /* 0x000fe40000004100 */
[----:B------:R-:W-:Y:S01]  /*3060*/  FMUL.FTZ R88, R88, UR8 ;  /* 0x0000000858587c20 */ /* 0x000fe20008410000 */
[----:B------:R-:W-:Y:S02]  /*3070*/  HADD2.F32 R100, -RZ, R47.H0_H0 ;  /* 0x2000002fff647230 */ /* 0x000fe40000004100 */
[----:B------:R-:W-:Y:S01]  /*3080*/  FMUL.FTZ R92, R92, UR8 ;  /* 0x000000085c5c7c20 */ /* 0x000fe20008410000 */
[----:B------:R-:W-:Y:S01]  /*3090*/  FMUL.FTZ R179, R97, R98 ;  /* 0x0000006261b37220 */ /* 0x000fe20000410000 */
[----:B------:R-:W-:Y:S01]  /*30a0*/  FMUL.FTZ R140, R101, R140 ;  /* 0x0000008c658c7220 */ /* 0x000fe20000410000 */
[----:B------:R-:W-:Y:S01]  /*30b0*/  FMUL.FTZ R97, R97, R180 ;  /* 0x000000b461617220 */ /* 0x000fe20000410000 */
[----:B------:R-:W-:Y:S01]  /*30c0*/  FMUL.FTZ R101, R101, R100 ;  /* 0x0000006465657220 */ /* 0x000fe20000410000 */
[----:B------:R-:W-:-:S02]  /*30d0*/  HADD2.F32 R180, -RZ, R96.H0_H0 ;  /* 0x20000060ffb47230 */ /* 0x000fc40000004100 */
[----:B------:R-:W-:Y:S01]  /*30e0*/  FMUL.FTZ R100, R88, UR7 ;  /* 0x0000000758647c20 */ /* 0x000fe20008410000 */
[----:B------:R-:W-:Y:S02]  /*30f0*/  HADD2.F32 R99, -RZ, R46.H0_H0 ;  /* 0x2000002eff637230 */ /* 0x000fe40000004100 */
[----:B------:R-:W-:Y:S01]  /*3100*/  FMUL.FTZ R189, R92, UR7 ;  /* 0x000000075cbd7c20 */ /* 0x000fe20008410000 */
[----:B------:R-:W-:Y:S02]  /*3110*/  HADD2.F32 R98, -RZ, R44.H0_H0 ;  /* 0x2000002cff627230 */ /* 0x000fe40000004100 */
[----:B------:R-:W-:Y:S01]  /*3120*/  FMUL.FTZ R94, R94, UR8 ;  /* 0x000000085e5e7c20 */ /* 0x000fe20008410000 */
[----:B------:R-:W-:Y:S01]  /*3130*/  FMUL.FTZ R93, R93, UR8 ;  /* 0x000000085d5d7c20 */ /* 0x000fe20008410000 */
[C---:B------:R-:W-:Y:S01]  /*3140*/  FMUL.FTZ R141, R100.reuse, R141 ;  /* 0x0000008d648d7220 */ /* 0x040fe20000410000 */
[C---:B------:R-:W-:Y:S01]  /*3150*/  FMUL.FTZ R180, R189.reuse, R180 ;  /* 0x000000b4bdb47220 */ /* 0x040fe20000410000 */
[----:B------:R-:W-:Y:S01]  /*3160*/  FMUL.FTZ R100, R100, R99 ;  /* 0x0000006364647220 */ /* 0x000fe20000410000 */
[----:B------:R-:W-:Y:S01]  /*3170*/  FMUL.FTZ R189, R189, R98 ;  /* 0x00000062bdbd7220 */ /* 0x000fe20000410000 */
[----:B------:R-:W-:-:S02]  /*3180*/  HADD2.F32 R99, -RZ, R45.H0_H0 ;  /* 0x2000002dff637230 */ /* 0x000fc40000004100 */
[----:B------:R-:W-:Y:S01]  /*3190*/  FMUL.FTZ R188, R94, UR7 ;  /* 0x000000075ebc7c20 */ /* 0x000fe20008410000 */
[----:B------:R-:W-:Y:S02]  /*31a0*/  HADD2.F32 R98, -RZ, R44.H1_H1 ;  /* 0x3000002cff627230 */ /* 0x000fe40000004100 */
[----:B------:R-:W-:Y:S01]  /*31b0*/  FMUL.FTZ R181, R93, UR7 ;  /* 0x000000075db57c20 */ /* 0x000fe20008410000 */
[----:B------:R-:W-:Y:S02]  /*31c0*/  HADD2.F32 R96, -RZ, R96.H1_H1 ;  /* 0x30000060ff607230 */ /* 0x000fe40000004100 */
[C---:B------:R-:W-:Y:S01]  /*31d0*/  FMUL.FTZ R143, R188.reuse, R143 ;  /* 0x0000008fbc8f7220 */ /* 0x040fe20000410000 */
[----:B------:R-:W-:Y:S01]  /*31e0*/  FMUL.FTZ R188, R188, R99 ;  /* 0x00000063bcbc7220 */ /* 0x000fe20000410000 */
[C---:B------:R-:W-:Y:S01]  /*31f0*/  FMUL.FTZ R190, R181.reuse, R98 ;  /* 0x00000062b5be7220 */ /* 0x040fe20000410000 */
[----:B------:R-:W-:Y:S01]  /*3200*/  F2FP.F16.F32.PACK_AB R99, R182, R101 ;  /* 0x00000065b663723e */ /* 0x000fe200000000ff */
[----:B------:R-:W-:Y:S01]  /*3210*/  FMUL.FTZ R181, R181, R96 ;  /* 0x00000060b5b57220 */ /* 0x000fe20000410000 */
[----:B------:R-:W-:-:S02]  /*3220*/  F2FP.F16.F32.PACK_AB R98, R183, R100 ;  /* 0x00000064b762723e */ /* 0x000fc400000000ff */
[----:B------:R-:W-:Y:S02]  /*3230*/  F2FP.F16.F32.PACK_AB R97, R97, R188 ;  /* 0x000000bc6161723e */ /* 0x000fe400000000ff */
[----:B------:R-:W-:Y:S01]  /*3240*/  F2FP.F16.F32.PACK_AB R96, R190, R189 ;  /* 0x000000bdbe60723e */ /* 0x000fe200000000ff */
[----:B------:R-:W-:Y:S06]  /*3250*/  BRA `(.L_x_9628) ;  /* 0x0000000400107947 */ /* 0x000fec0003800000 */
.L_x_9627:
        /* <DEDUP_REMOVED lines=9> */
[----:B-----5:R-:W-:Y:S02]  /*32f0*/  HADD2.F32 R143, -RZ, R97.H0_H0 ;  /* 0x20000061ff8f7230 */ /* 0x020fe40000004100 */
[----:B------:R-:W-:Y:S01]  /*3300*/  FADD.FTZ R188, R188, -R101 ;  /* 0x80000065bcbc7221 */ /* 0x000fe20000010000 */
[----:B------:R-:W-:Y:S01]  /*3310*/  FFMA.FTZ R101, R194, UR4, R136 ;  /* 0x00000004c2657c23 */ /* 0x000fe20008010088 */
[----:B------:R-:W-:Y:S01]  /*3320*/  FADD.FTZ R193, R193, -R100 ;  /* 0x80000064c1c17221 */ /* 0x000fe20000010000 */
[----:B------:R-:W-:Y:S01]  /*3330*/  FFMA.FTZ R100, R195, UR4, R136 ;  /* 0x00000004c3647c23 */ /* 0x000fe20008010088 */
[----:B------:R-:W-:Y:S01]  /*3340*/  FMUL.FTZ R188, R188, UR8 ;  /* 0x00000008bcbc7c20 */ /* 0x000fe20008410000 */
[----:B------:R-:W-:Y:S01]  /*3350*/  FADD.FTZ R101, R196, -R101 ;  /* 0x80000065c4657221 */ /* 0x000fe20000010000 */
[----:B------:R-:W-:Y:S01]  /*3360*/  FMUL.FTZ R190, R190, UR8 ;  /* 0x00000008bebe7c20 */ /* 0x000fe20008410000 */
[----:B------:R-:W-:Y:S01]  /*3370*/  FADD.FTZ R197, R197, -R100 ;  /* 0x80000064c5c57221 */ /* 0x000fe20000010000 */
[----:B------:R-:W-:Y:S01]  /*3380*/  FMUL.FTZ R188, R188, UR7 ;  /* 0x00000007bcbc7c20 */ /* 0x000fe20008410000 */
[----:B------:R-:W-:-:S02]  /*3390*/  HADD2.F32 R179, -RZ, R45.H0_H0 ;  /* 0x2000002dffb37230 */ /* 0x000fc40000004100 */
[----:B------:R-:W-:Y:S01]  /*33a0*/  FMUL.FTZ R101, R101, UR8 ;  /* 0x0000000865657c20 */ /* 0x000fe20008410000 */
[----:B------:R-:W-:Y:S02]  /*33b0*/  HADD2.F32 R97, -RZ, R97.H1_H1 ;  /* 0x30000061ff617230 */ /* 0x000fe40000004100 */
[----:B------:R-:W-:Y:S01]  /*33c0*/  FMUL.FTZ R197, R197, UR8 ;  /* 0x00000008c5c57c20 */ /* 0x000fe20008410000 */
[----:B------:R-:W-:Y:S01]  /*33d0*/  FMUL.FTZ R190, R190, UR7 ;  /* 0x00000007bebe7c20 */ /* 0x000fe20008410000 */
[----:B------:R-:W-:Y:S02]  /*33e0*/  HADD2.F32 R181, -RZ, R45.H1_H1 ;  /* 0x3000002dffb57230 */ /* 0x000fe40000004100 */
[----:B------:R-:W-:Y:S01]  /*33f0*/  FADD.FTZ R192, R192, -R189 ;  /* 0x800000bdc0c07221 */ /* 0x000fe20000010000 */
[----:B------:R-:W-:Y:S01]  /*3400*/  FMUL.FTZ R193, R193, UR8 ;  /* 0x00000008c1c17c20 */ /* 0x000fe20008410000 */
[----:B------:R-:W-:Y:S02]  /*3410*/  HADD2.F32 R140, -RZ, R99.H0_H0 ;  /* 0x20000063ff8c7230 */ /* 0x000fe40000004100 */
[----:B------:R-:W-:Y:S01]  /*3420*/  FMUL.FTZ R143, R188, R143 ;  /* 0x0000008fbc8f7220 */ /* 0x000fe20000410000 */
[----:B------:R-:W-:-:S02]  /*3430*/  HADD2.F32 R100, -RZ, R47.H0_H0 ;  /* 0x2000002fff647230 */ /* 0x000fc40000004100 */
[----:B------:R-:W-:Y:S01]  /*3440*/  FMUL.FTZ R183, R183, UR8 ;  /* 0x00000008b7b77c20 */ /* 0x000fe20008410000 */
[----:B------:R-:W-:Y:S01]  /*3450*/  FMUL.FTZ R101, R101, UR7 ;  /* 0x0000000765657c20 */ /* 0x000fe20008410000 */
[----:B------:R-:W-:Y:S02]  /*3460*/  HADD2.F32 R178, -RZ, R47.H1_H1 ;  /* 0x3000002fffb27230 */ /* 0x000fe40000004100 */
[----:B------:R-:W-:Y:S01]  /*3470*/  FMUL.FTZ R188, R188, R179 ;  /* 0x000000b3bcbc7220 */ /* 0x000fe20000410000 */
[--C-:B------:R-:W-:Y:S02]  /*3480*/  HADD2.F32 R141, -RZ, R98.reuse.H0_H0 ;  /* 0x20000062ff8d7230 */ /* 0x100fe40000004100 */
[----:B------:R-:W-:Y:S01]  /*3490*/  FMUL.FTZ R182, R182, UR8 ;  /* 0x00000008b6b67c20 */ /* 0x000fe20008410000 */
[----:B------:R-:W-:Y:S01]  /*34a0*/  FMUL.FTZ R197, R197, UR7 ;  /* 0x00000007c5c57c20 */ /* 0x000fe20008410000 */
[----:B------:R-:W-:Y:S02]  /*34b0*/  HADD2.F32 R98, -RZ, R98.H1_H1 ;  /* 0x30000062ff627230 */ /* 0x000fe40000004100 */
[----:B------:R-:W-:Y:S01]  /*34c0*/  FMUL.FTZ R179, R190, R97 ;  /* 0x00000061beb37220 */ /* 0x000fe20000410000 */
[----:B------:R-:W-:Y:S01]  /*34d0*/  FMUL.FTZ R192, R192, UR8 ;  /* 0x00000008c0c07c20 */ /* 0x000fe20008410000 */
[----:B------:R-:W-:Y:S01]  /*34e0*/  FMUL.FTZ R193, R193, UR7 ;  /* 0x00000007c1c17c20 */ /* 0x000fe20008410000 */
[----:B------:R-:W-:-:S02]  /*34f0*/  HADD2.F32 R180, -RZ, R46.H1_H1 ;  /* 0x3000002effb47230 */ /* 0x000fc40000004100 */
[----:B------:R-:W-:Y:S01]  /*3500*/  FMUL.FTZ R97, R190, R181 ;  /* 0x000000b5be617220 */ /* 0x000fe20000410000 */
[----:B------:R-:W-:Y:S02]  /*3510*/  HADD2.F32 R181, -RZ, R96.H0_H0 ;  /* 0x20000060ffb57230 */ /* 0x000fe40000004100 */
[----:B------:R-:W-:Y:S01]  /*3520*/  FMUL.FTZ R189, R183, UR7 ;  /* 0x00000007b7bd7c20 */ /* 0x000fe20008410000 */
[C---:B------:R-:W-:Y:S01]  /*3530*/  FMUL.FTZ R140, R101.reuse, R140 ;  /* 0x0000008c658c7220 */ /* 0x040fe20000410000 */
[----:B------:R-:W-:Y:S01]  /*3540*/  FMUL.FTZ R100, R101, R100 ;  /* 0x0000006465647220 */ /* 0x000fe20000410000 */
[----:B------:R-:W-:Y:S02]  /*3550*/  HADD2.F32 R142, -RZ, R99.H1_H1 ;  /* 0x30000063ff8e7230 */ /* 0x000fe40000004100 */
[----:B------:R-:W-:Y:S01]  /*3560*/  FMUL.FTZ R182, R182, UR7 ;  /* 0x00000007b6b67c20 */ /* 0x000fe20008410000 */
[----:B------:R-:W-:Y:S02]  /*3570*/  HADD2.F32 R183, -RZ, R44.H0_H0 ;  /* 0x2000002cffb77230 */ /* 0x000fe40000004100 */
[----:B------:R-:W-:Y:S01]  /*3580*/  FMUL.FTZ R99, R197, R178 ;  /* 0x000000b2c5637220 */ /* 0x000fe20000410000 */
[----:B------:R-:W-:-:S02]  /*3590*/  HADD2.F32 R101, -RZ, R46.H0_H0 ;  /* 0x2000002eff657230 */ /* 0x000fc40000004100 */
[----:B------:R-:W-:Y:S01]  /*35a0*/  FMUL.FTZ R192, R192, UR7 ;  /* 0x00000007c0c07c20 */ /* 0x000fe20008410000 */
[----:B------:R-:W-:Y:S02]  /*35b0*/  HADD2.F32 R190, -RZ, R44.H1_H1 ;  /* 0x3000002cffbe7230 */ /* 0x000fe40000004100 */
[C---:B------:R-:W-:Y:S01]  /*35c0*/  FMUL.FTZ R178, R193.reuse, R98 ;  /* 0x00000062c1b27220 */ /* 0x040fe20000410000 */
[----:B------:R-:W-:Y:S01]  /*35d0*/  FMUL.FTZ R98, R193, R180 ;  /* 0x000000b4c1627220 */ /* 0x000fe20000410000 */
[C---:B------:R-:W-:Y:S01]  /*35e0*/  FMUL.FTZ R180, R182.reuse, R181 ;  /* 0x000000b5b6b47220 */ /* 0x040fe20000410000 */
[----:B------:R-:W-:Y:S02]  /*35f0*/  HADD2.F32 R96, -RZ, R96.H1_H1 ;  /* 0x30000060ff607230 */ /* 0x000fe40000004100 */
[----:B------:R-:W-:Y:S01]  /*3600*/  FMUL.FTZ R182, R182, R183 ;  /* 0x000000b7b6b67220 */ /* 0x000fe20000410000 */
[C---:B------:R-:W-:Y:S01]  /*3610*/  FMUL.FTZ R101, R192.reuse, R101 ;  /* 0x00000065c0657220 */ /* 0x040fe20000410000 */
        /* <DEDUP_REMOVED lines=8> */
.L_x_9628:
[----:B------:R-:W0:Y:S01]  /*36a0*/  @P0 LDC.64 R100, c[0x0][0x478] ;  /* 0x00011e00ff640b82 */ /* 0x000e220000000a00 */
[----:B------:R-:W-:Y:S01]  /*36b0*/  IADD3 R168, PT, PT, R168, 0x100, RZ ;  /* 0x00000100a8a87810 */ /* 0x000fe20007ffe0ff */
[----:B0-----:R-:W-:-:S05]  /*36c0*/  @P0 IMAD.WIDE.U32 R100, R169, 0x20, R100 ;  /* 0x00000020a9640825 */ /* 0x001fca00078e0064 */
[----:B------:R-:W-:Y:S04]  /*36d0*/  @P0 STG.E.128 desc[UR16][R100.64], R92 ;  /* 0x0000005c64000986 */ /* 0x000fe8000c101d10 */
[----:B------:R0:W-:Y:S02]  /*36e0*/  @P0 STG.E.128 desc[UR16][R100.64+0x10], R88 ;  /* 0x0000105864000986 */ /* 0x0001e4000c101d10 */
[----:B0-----:R-:W-:-:S04]  /*36f0*/  IMAD.WIDE.U32 R100, R169, 0x10, R222 ;  /* 0x00000010a9647825 */ /* 0x001fc800078e00de */
[----:B------:R-:W-:Y:S01]  /*3700*/  HFMA2 R169, -RZ, RZ, 0, 9.5367431640625e-07 ;  /* 0x00000010ffa97431 */ /* 0x000fe200000001ff */
[----:B------:R0:W-:Y:S04]  /*3710*/  STG.E.128 desc[UR16][R100.64], R96 ;  /* 0x0000006064007986 */ /* 0x0001e8000c101d10 */
        /* <DEDUP_REMOVED lines=8> */
[----:B------:R-:W-:Y:S01]  /*37a0*/  FADD.FTZ R121, R120, -R121 ;  /* 0x8000007978797221 */ /* 0x000fe20000010000 */
[----:B------:R-:W-:Y:S02]  /*37b0*/  HADD2.F32 R101, -RZ, R99.H1_H1 ;  /* 0x30000063ff657230 */ /* 0x000fe40000004100 */
[----:B------:R-:W-:Y:S01]  /*37c0*/  FFMA.FTZ R125, R125, UR4, R136 ;  /* 0x000000047d7d7c23 */ /* 0x000fe20008010088 */
[----:B------:R-:W-:Y:S01]  /*37d0*/  FMUL.FTZ R90, R123, UR8 ;  /* 0x000000087b5a7c20 */ /* 0x000fe20008410000 */
[----:B------:R-:W-:Y:S01]  /*37e0*/  FMUL.FTZ R91, R121, UR8 ;  /* 0x00000008795b7c20 */ /* 0x000fe20008410000 */
[----:B------:R-:W-:-:S02]  /*37f0*/  HADD2.F32 R99, -RZ, R51.H0_H0 ;  /* 0x20000033ff637230 */ /* 0x000fc40000004100 */
[----:B------:R-:W-:Y:S01]  /*3800*/  FADD.FTZ R127, R126, -R127 ;  /* 0x8000007f7e7f7221 */ /* 0x000fe20000010000 */
[----:B------:R-:W-:Y:S01]  /*3810*/  FMUL.FTZ R100, R90, UR7 ;  /* 0x000000075a647c20 */ /* 0x000fe20008410000 */
[----:B------:R-:W-:Y:S02]  /*3820*/  HADD2.F32 R121, -RZ, R51.H1_H1 ;  /* 0x30000033ff797230 */ /* 0x000fe40000004100 */
[----:B------:R-:W-:Y:S01]  /*3830*/  FMUL.FTZ R88, R91, UR7 ;  /* 0x000000075b587c20 */ /* 0x000fe20008410000 */
[----:B------:R-:W-:Y:S01]  /*3840*/  FADD.FTZ R125, R124, -R125 ;  /* 0x8000007d7c7d7221 */ /* 0x000fe20000010000 */
[C---:B------:R-:W-:Y:S01]  /*3850*/  FMUL.FTZ R120, R100.reuse, R89 ;  /* 0x0000005964787220 */ /* 0x040fe20000410000 */
[----:B------:R-:W-:Y:S01]  /*3860*/  FMUL.FTZ R100, R100, R99 ;  /* 0x0000006364647220 */ /* 0x000fe20000410000 */
[--C-:B------:R-:W-:Y:S01]  /*3870*/  FFMA.FTZ R93, R172, UR4, R136.reuse ;  /* 0x00000004ac5d7c23 */ /* 0x100fe20008010088 */
[--C-:B------:R-:W-:Y:S01]  /*3880*/  FFMA.FTZ R94, R171, UR4, R136.reuse ;  /* 0x00000004ab5e7c23 */ /* 0x100fe20008010088 */
[----:B------:R-:W-:Y:S01]  /*3890*/  FFMA.FTZ R95, R132, UR4, R136 ;  /* 0x00000004845f7c23 */ /* 0x000fe20008010088 */
[C---:B------:R-:W-:Y:S01]  /*38a0*/  FMUL.FTZ R122, R88.reuse, R101 ;  /* 0x00000065587a7220 */ /* 0x040fe20000410000 */
[----:B------:R-:W-:Y:S01]  /*38b0*/  FMUL.FTZ R99, R88, R121 ;  /* 0x0000007958637220 */ /* 0x000fe20000410000 */
[----:B------:R-:W-:Y:S01]  /*38c0*/  FMUL.FTZ R88, R127, UR8 ;  /* 0x000000087f587c20 */ /* 0x000fe20008410000 */
[----:B------:R-:W-:Y:S01]  /*38d0*/  FMUL.FTZ R89, R125, UR8 ;  /* 0x000000087d597c20 */ /* 0x000fe20008410000 */
[----:B------:R-:W-:Y:S01]  /*38e0*/  FADD.FTZ R93, R130, -R93 ;  /* 0x8000005d825d7221 */ /* 0x000fe20000010000 */
[----:B------:R-:W-:Y:S01]  /*38f0*/  FADD.FTZ R94, R129, -R94 ;  /* 0x8000005e815e7221 */ /* 0x000fe20000010000 */
[----:B------:R-:W-:Y:S01]  /*3900*/  FADD.FTZ R95, R128, -R95 ;  /* 0x8000005f805f7221 */ /* 0x000fe20000010000 */
[----:B------:R-:W-:-:S02]  /*3910*/  HADD2.F32 R124, -RZ, R98.H0_H0 ;  /* 0x20000062ff7c7230 */ /* 0x000fc40000004100 */
[----:B------:R-:W-:Y:S01]  /*3920*/  FMUL.FTZ R101, R88, UR7 ;  /* 0x0000000758657c20 */ /* 0x000fe20008410000 */
[----:B------:R-:W-:Y:S02]  /*3930*/  HADD2.F32 R126, -RZ, R50.H0_H0 ;  /* 0x20000032ff7e7230 */ /* 0x000fe40000004100 */
[----:B------:R-:W-:Y:S01]  /*3940*/  FMUL.FTZ R123, R89, UR7 ;  /* 0x00000007597b7c20 */ /* 0x000fe20008410000 */
[----:B------:R-:W-:Y:S02]  /*3950*/  HADD2.F32 R128, -RZ, R98.H1_H1 ;  /* 0x30000062ff807230 */ /* 0x000fe40000004100 */
[----:B------:R-:W-:Y:S01]  /*3960*/  FFMA.FTZ R92, R173, UR4, R136 ;  /* 0x00000004ad5c7c23 */ /* 0x000fe20008010088 */
[----:B------:R-:W-:Y:S02]  /*3970*/  HADD2.F32 R130, -RZ, R50.H1_H1 ;  /* 0x30000032ff827230 */ /* 0x000fe40000004100 */
[----:B------:R-:W-:Y:S01]  /*3980*/  FMUL.FTZ R94, R94, UR8 ;  /* 0x000000085e5e7c20 */ /* 0x000fe20008410000 */
[C---:B------:R-:W-:Y:S01]  /*3990*/  FMUL.FTZ R121, R101.reuse, R124 ;  /* 0x0000007c65797220 */ /* 0x040fe20000410000 */
[----:B------:R-:W-:Y:S01]  /*39a0*/  FMUL.FTZ R98, R101, R126 ;  /* 0x0000007e65627220 */ /* 0x000fe20000410000 */
[----:B------:R-:W-:Y:S01]  /*39b0*/  FMUL.FTZ R95, R95, UR8 ;  /* 0x000000085f5f7c20 */ /* 0x000fe20008410000 */
[C---:B------:R-:W-:Y:S01]  /*39c0*/  FMUL.FTZ R124, R123.reuse, R128 ;  /* 0x000000807b7c7220 */ /* 0x040fe20000410000 */
[----:B------:R-:W-:Y:S01]  /*39d0*/  FMUL.FTZ R101, R123, R130 ;  /* 0x000000827b657220 */ /* 0x000fe20000410000 */
[----:B------:R-:W-:Y:S01]  /*39e0*/  FADD.FTZ R92, R131, -R92 ;  /* 0x8000005c835c7221 */ /* 0x000fe20000010000 */
[----:B------:R-:W-:-:S02]  /*39f0*/  HADD2.F32 R123, -RZ, R97.H0_H0 ;  /* 0x20000061ff7b7230 */ /* 0x000fc40000004100 */
[----:B------:R-:W-:Y:S01]  /*3a00*/  FMUL.FTZ R128, R94, UR7 ;  /* 0x000000075e807c20 */ /* 0x000fe20008410000 */
[----:B------:R-:W-:Y:S02]  /*3a10*/  HADD2.F32 R125, -RZ, R49.H0_H0 ;  /* 0x20000031ff7d7230 */ /* 0x000fe40000004100 */
[----:B------:R-:W-:Y:S01]  /*3a20*/  FMUL.FTZ R92, R92, UR8 ;  /* 0x000000085c5c7c20 */ /* 0x000fe20008410000 */
[----:B------:R-:W-:Y:S02]  /*3a30*/  HADD2.F32 R126, -RZ, R97.H1_H1 ;  /* 0x30000061ff7e7230 */ /* 0x000fe40000004100 */
[----:B------:R-:W-:Y:S01]  /*3a40*/  FMUL.FTZ R97, R95, UR7 ;  /* 0x000000075f617c20 */ /* 0x000fe20008410000 */
[----:B------:R-:W-:Y:S02]  /*3a50*/  HADD2.F32 R130, -RZ, R49.H1_H1 ;  /* 0x30000031ff827230 */ /* 0x000fe40000004100 */
[----:B------:R-:W-:Y:S01]  /*3a60*/  FMUL.FTZ R93, R93, UR8 ;  /* 0x000000085d5d7c20 */ /* 0x000fe20008410000 */
[C---:B------:R-:W-:Y:S01]  /*3a70*/  FMUL.FTZ R123, R128.reuse, R123 ;  /* 0x0000007b807b7220 */ /* 0x040fe20000410000 */
[----:B------:R-:W-:Y:S01]  /*3a80*/  FMUL.FTZ R128, R128, R125 ;  /* 0x0000007d80807220 */ /* 0x000fe20000410000 */
[C---:B------:R-:W-:Y:S01]  /*3a90*/  FMUL.FTZ R125, R97.reuse, R126 ;  /* 0x0000007e617d7220 */ /* 0x040fe20000410000 */
[----:B------:R-:W-:Y:S01]  /*3aa0*/  FMUL.FTZ R131, R97, R130 ;  /* 0x0000008261837220 */ /* 0x000fe20000410000 */
[----:B------:R-:W-:-:S02]  /*3ab0*/  HADD2.F32 R130, -RZ, R48.H0_H0 ;  /* 0x20000030ff827230 */ /* 0x000fc40000004100 */
[----:B------:R-:W-:Y:S01]  /*3ac0*/  FMUL.FTZ R97, R92, UR7 ;  /* 0x000000075c617c20 */ /* 0x000fe20008410000 */
[----:B------:R-:W-:Y:S02]  /*3ad0*/  HADD2.F32 R132, -RZ, R48.H1_H1 ;  /* 0x30000030ff847230 */ /* 0x000fe40000004100 */
[----:B------:R-:W-:Y:S01]  /*3ae0*/  FMUL.FTZ R127, R93, UR7 ;  /* 0x000000075d7f7c20 */ /* 0x000fe20008410000 */
        /* <DEDUP_REMOVED lines=8> */
[----:B------:R-:W-:-:S02]  /*3b70*/  F2FP.F16.F32.PACK_AB R97, R131, R128 ;  /* 0x000000808361723e */ /* 0x000fc400000000ff */
[----:B------:R-:W-:Y:S01]  /*3b80*/  F2FP.F16.F32.PACK_AB R96, R129, R130 ;  /* 0x000000828160723e */ /* 0x000fe200000000ff */
[----:B------:R-:W-:Y:S06]  /*3b90*/  BRA `(.L_x_9630) ;  /* 0x0000000400107947 */ /* 0x000fec0003800000 */
.L_x_9629:
        /* <DEDUP_REMOVED lines=8> */
[----:B------:R-:W-:Y:S01]  /*3c20*/  FFMA.FTZ R125, R125, UR4, R136 ;  /* 0x000000047d7d7c23 */ /* 0x000fe20008010088 */
[----:B------:R-:W-:Y:S01]  /*3c30*/  FMUL.FTZ R121, R121, UR8 ;  /* 0x0000000879797c20 */ /* 0x000fe20008410000 */
[----:B------:R-:W-:Y:S01]  /*3c40*/  FADD.FTZ R127, R126, -R127 ;  /* 0x8000007f7e7f7221 */ /* 0x000fe20000010000 */
[----:B------:R-:W-:Y:S01]  /*3c50*/  FMUL.FTZ R123, R123, UR8 ;  /* 0x000000087b7b7c20 */ /* 0x000fe20008410000 */
[----:B------:R-:W-:-:S02]  /*3c60*/  HADD2.F32 R126, -RZ, R51.H1_H1 ;  /* 0x30000033ff7e7230 */ /* 0x000fc40000004100 */
[----:B------:R-:W-:Y:S01]  /*3c70*/  FFMA.FTZ R101, R172, UR4, R136 ;  /* 0x00000004ac657c23 */ /* 0x000fe20008010088 */
[----:B------:R-:W-:Y:S01]  /*3c80*/  FADD.FTZ R129, R129, -R100 ;  /* 0x8000006481817221 */ /* 0x000fe20000010000 */
[----:B------:R-:W-:Y:S01]  /*3c90*/  FADD.FTZ R124, R124, -R125 ;  /* 0x8000007d7c7c7221 */ /* 0x000fe20000010000 */
[----:B------:R-:W-:Y:S01]  /*3ca0*/  FMUL.FTZ R121, R121, UR7 ;  /* 0x0000000779797c20 */ /* 0x000fe20008410000 */
[----:B-----5:R-:W-:Y:S02]  /*3cb0*/  HADD2.F32 R120, -RZ, R99.H0_H0 ;  /* 0x20000063ff787230 */ /* 0x020fe40000004100 */
[----:B------:R-:W-:Y:S01]  /*3cc0*/  FMUL.FTZ R123, R123, UR7 ;  /* 0x000000077b7b7c20 */ /* 0x000fe20008410000 */
[----:B------:R-:W-:Y:S02]  /*3cd0*/  HADD2.F32 R100, -RZ, R51.H0_H0 ;  /* 0x20000033ff647230 */ /* 0x000fe40000004100 */
[----:B------:R-:W-:Y:S01]  /*3ce0*/  FMUL.FTZ R127, R127, UR8 ;  /* 0x000000087f7f7c20 */ /* 0x000fe20008410000 */
[----:B------:R-:W-:-:S02]  /*3cf0*/  HADD2.F32 R122, -RZ, R99.H1_H1 ;  /* 0x30000063ff7a7230 */ /* 0x000fc40000004100 */
[----:B------:R-:W-:Y:S01]  /*3d00*/  FADD.FTZ R130, R130, -R101 ;  /* 0x8000006582827221 */ /* 0x000fe20000010000 */
[----:B------:R-:W-:Y:S01]  /*3d10*/  FMUL.FTZ R99, R121, R126 ;  /* 0x0000007e79637220 */ /* 0x000fe20000410000 */
[----:B------:R-:W-:Y:S01]  /*3d20*/  FMUL.FTZ R124, R124, UR8 ;  /* 0x000000087c7c7c20 */ /* 0x000fe20008410000 */
[----:B------:R-:W-:Y:S01]  /*3d30*/  FFMA.FTZ R101, R132, UR4, R136 ;  /* 0x0000000484657c23 */ /* 0x000fe20008010088 */
[----:B------:R-:W-:Y:S02]  /*3d40*/  HADD2.F32 R126, -RZ, R98.H0_H0 ;  /* 0x20000062ff7e7230 */ /* 0x000fe40000004100 */
[C---:B------:R-:W-:Y:S01]  /*3d50*/  FMUL.FTZ R120, R123.reuse, R120 ;  /* 0x000000787b787220 */ /* 0x040fe20000410000 */
[----:B------:R-:W-:Y:S01]  /*3d60*/  FMUL.FTZ R100, R123, R100 ;  /* 0x000000647b647220 */ /* 0x000fe20000410000 */
[----:B------:R-:W-:Y:S01]  /*3d70*/  FMUL.FTZ R127, R127, UR7 ;  /* 0x000000077f7f7c20 */ /* 0x000fe20008410000 */
[----:B------:R-:W-:Y:S02]  /*3d80*/  HADD2.F32 R132, -RZ, R50.H0_H0 ;  /* 0x20000032ff847230 */ /* 0x000fe40000004100 */
[----:B------:R-:W-:Y:S01]  /*3d90*/  FMUL.FTZ R129, R129, UR8 ;  /* 0x0000000881817c20 */ /* 0x000fe20008410000 */
[----:B------:R-:W-:-:S02]  /*3da0*/  HADD2.F32 R123, -RZ, R98.H1_H1 ;  /* 0x30000062ff7b7230 */ /* 0x000fc40000004100 */
[----:B------:R-:W-:Y:S01]  /*3db0*/  FMUL.FTZ R98, R124, UR7 ;  /* 0x000000077c627c20 */ /* 0x000fe20008410000 */
[----:B------:R-:W-:Y:S02]  /*3dc0*/  HADD2.F32 R125, -RZ, R50.H1_H1 ;  /* 0x30000032ff7d7230 */ /* 0x000fe40000004100 */
[----:B------:R-:W-:Y:S01]  /*3dd0*/  FMUL.FTZ R122, R121, R122 ;  /* 0x0000007a797a7220 */ /* 0x000fe20000410000 */
[----:B------:R-:W-:Y:S01]  /*3de0*/  FADD.FTZ R128, R128, -R101 ;  /* 0x8000006580807221 */ /* 0x000fe20000010000 */
[C---:B------:R-:W-:Y:S01]  /*3df0*/  FMUL.FTZ R121, R127.reuse, R126 ;  /* 0x0000007e7f797220 */ /* 0x040fe20000410000 */
[----:B------:R-:W-:Y:S01]  /*3e00*/  FMUL.FTZ R101, R127, R132 ;  /* 0x000000847f657220 */ /* 0x000fe20000410000 */
[----:B------:R-:W-:Y:S02]  /*3e10*/  HADD2.F32 R126, -RZ, R97.H0_H0 ;  /* 0x20000061ff7e7230 */ /* 0x000fe40000004100 */
[----:B------:R-:W-:Y:S01]  /*3e20*/  FMUL.FTZ R124, R98, R123 ;  /* 0x0000007b627c7220 */ /* 0x000fe20000410000 */
[----:B------:R-:W-:Y:S01]  /*3e30*/  FMUL.FTZ R129, R129, UR7 ;  /* 0x0000000781817c20 */ /* 0x000fe20008410000 */
[----:B------:R-:W-:-:S02]  /*3e40*/  HADD2.F32 R132, -RZ, R49.H0_H0 ;  /* 0x20000031ff847230 */ /* 0x000fc40000004100 */
[----:B------:R-:W-:Y:S01]  /*3e50*/  FMUL.FTZ R98, R98, R125 ;  /* 0x0000007d62627220 */ /* 0x000fe20000410000 */
[----:B------:R-:W-:Y:S01]  /*3e60*/  FMUL.FTZ R125, R128, UR8 ;  /* 0x00000008807d7c20 */ /* 0x000fe20008410000 */
[C---:B------:R-:W-:Y:S01]  /*3e70*/  FMUL.FTZ R123, R129.reuse, R126 ;  /* 0x0000007e817b7220 */ /* 0x040fe20000410000 */
[----:B------:R-:W-:Y:S02]  /*3e80*/  HADD2.F32 R126, -RZ, R97.H1_H1 ;  /* 0x30000061ff7e7230 */ /* 0x000fe40000004100 */
[----:B------:R-:W-:Y:S01]  /*3e90*/  FMUL.FTZ R128, R129, R132 ;  /* 0x0000008481807220 */ /* 0x000fe20000410000 */
[----:B------:R-:W-:Y:S01]  /*3ea0*/  FMUL.FTZ R97, R125, UR7 ;  /* 0x000000077d617c20 */ /* 0x000fe20008410000 */
[----:B------:R-:W-:Y:S02]  /*3eb0*/  HADD2.F32 R132, -RZ, R49.H1_H1 ;  /* 0x30000031ff847230 */ /* 0x000fe40000004100 */
[----:B------:R-:W-:Y:S01]  /*3ec0*/  FMUL.FTZ R131, R131, UR8 ;  /* 0x0000000883837c20 */ /* 0x000fe20008410000 */
[----:B------:R-:W-:Y:S01]  /*3ed0*/  FMUL.FTZ R130, R130, UR8 ;  /* 0x0000000882827c20 */ /* 0x000fe20008410000 */
        /* <DEDUP_REMOVED lines=8> */
[----:B------:R-:W-:Y:S01]  /*3f60*/  FMUL.FTZ R126, R131, R126 ;  /* 0x0000007e837e7220 */ /* 0x000fe20000410000 */
[----:B------:R-:W-:Y:S01]  /*3f70*/  F2FP.F16.F32.PACK_AB R99, R99, R100 ;  /* 0x000000646363723e */ /* 0x000fe200000000ff */
[----:B------:R-:W-:Y:S01]  /*3f80*/  FMUL.FTZ R96, R131, R96 ;  /* 0x0000006083607220 */ /* 0x000fe20000410000 */
[C---:B------:R-:W-:Y:S01]  /*3f90*/  FMUL.FTZ R127, R130.reuse, R127 ;  /* 0x0000007f827f7220 */ /* 0x040fe20000410000 */
[----:B------:R-:W-:Y:S01]  /*3fa0*/  FMUL.FTZ R129, R130, R97 ;  /* 0x0000006182817220 */ /* 0x000fe20000410000 */
[----:B------:R-:W-:-:S02]  /*3fb0*/  F2FP.F16.F32.PACK_AB R98, R98, R101 ;  /* 0x000000656262723e */ /* 0x000fc400000000ff */
[----:B------:R-:W-:Y:S02]  /*3fc0*/  F2FP.F16.F32.PACK_AB R97, R169, R128 ;  /* 0x00000080a961723e */ /* 0x000fe400000000ff */
[----:B------:R-:W-:-:S07]  /*3fd0*/  F2FP.F16.F32.PACK_AB R96, R129, R96 ;  /* 0x000000608160723e */ /* 0x000fce00000000ff */
.L_x_9630:
[----:B------:R-:W0:Y:S01]  /*3fe0*/  @P0 LDC.64 R100, c[0x0][0x478] ;  /* 0x00011e00ff640b82 */ /* 0x000e220000000a00 */
[----:B------:R-:W-:Y:S01]  /*3ff0*/  MOV R129, 0x10 ;  /* 0x0000001000817802 */ /* 0x000fe20000000f00 */
[----:B0-----:R-:W-:-:S05]  /*4000*/  @P0 IMAD.WIDE.U32 R100, R168, 0x20, R100 ;  /* 0x00000020a8640825 */ /* 0x001fca00078e0064 */
[----:B------:R-:W-:Y:S04]  /*4010*/  @P0 STG.E.128 desc[UR16][R100.64], R92 ;  /* 0x0000005c64000986 */ /* 0x000fe8000c101d10 */
        /* <DEDUP_REMOVED lines=14> */
[----:B-----5:R-:W-:Y:S02]  /*4100*/  HADD2.F32 R119, -RZ, R99.H1_H1 ;  /* 0x30000063ff777230 */ /* 0x020fe40000004100 */
[----:B------:R-:W-:Y:S01]  /*4110*/  FADD.FTZ R92, R105, -R92 ;  /* 0x8000005c695c7221 */ /* 0x000fe20000010000 */
[----:B------:R-:W-:Y:S01]  /*4120*/  FADD.FTZ R118, R111, -R118 ;  /* 0x800000766f767221 */ /* 0x000fe20000010000 */
[----:B------:R-:W-:Y:S01]  /*4130*/  FADD.FTZ R136, R113, -R136 ;  /* 0x8000008871887221 */ /* 0x000fe20000010000 */
[----:B------:R-:W-:-:S02]  /*4140*/  HADD2.F32 R105, -RZ, R55.H1_H1 ;  /* 0x30000037ff697230 */ /* 0x000fc40000004100 */
[----:B------:R-:W-:Y:S01]  /*4150*/  FADD.FTZ R116, R109, -R116 ;  /* 0x800000746d747221 */ /* 0x000fe20000010000 */
[----:B------:R-:W-:Y:S01]  /*4160*/  FADD.FTZ R114, R107, -R114 ;  /* 0x800000726b727221 */ /* 0x000fe20000010000 */
[----:B------:R-:W-:Y:S01]  /*4170*/  FMUL.FTZ R91, R136, UR8 ;  /* 0x00000008885b7c20 */ /* 0x000fe20008410000 */
[----:B------:R-:W-:Y:S01]  /*4180*/  FMUL.FTZ R90, R118, UR8 ;  /* 0x00000008765a7c20 */ /* 0x000fe20008410000 */
[----:B------:R-:W-:Y:S02]  /*4190*/  HADD2.F32 R89, -RZ, R99.H0_H0 ;  /* 0x20000063ff597230 */ /* 0x000fe40000004100 */
[----:B------:R-:W-:Y:S01]  /*41a0*/  FMUL.FTZ R94, R114, UR8 ;  /* 0x00000008725e7c20 */ /* 0x000fe20008410000 */
[----:B------:R-:W-:Y:S01]  /*41b0*/  FMUL.FTZ R88, R91, UR7 ;  /* 0x000000075b587c20 */ /* 0x000fe20008410000 */
[----:B------:R-:W-:Y:S01]  /*41c0*/  FMUL.FTZ R100, R90, UR7 ;  /* 0x000000075a647c20 */ /* 0x000fe20008410000 */
[----:B------:R-:W-:Y:S02]  /*41d0*/  HADD2.F32 R101, -RZ, R55.H0_H0 ;  /* 0x20000037ff657230 */ /* 0x000fe40000004100 */
[----:B------:R-:W-:Y:S01]  /*41e0*/  FADD.FTZ R117, R110, -R117 ;  /* 0x800000756e757221 */ /* 0x000fe20000010000 */
[C---:B------:R-:W-:Y:S01]  /*41f0*/  FMUL.FTZ R107, R88.reuse, R119 ;  /* 0x00000077586b7220 */ /* 0x040fe20000410000 */
[----:B------:R-:W-:Y:S01]  /*4200*/  FMUL.FTZ R119, R88, R105 ;  /* 0x0000006958777220 */ /* 0x000fe20000410000 */
[----:B------:R-:W-:Y:S01]  /*4210*/  FMUL.FTZ R88, R116, UR8 ;  /* 0x0000000874587c20 */ /* 0x000fe20008410000 */
[----:B------:R-:W-:-:S02]  /*4220*/  HADD2.F32 R99, -RZ, R98.H0_H0 ;  /* 0x20000062ff637230 */ /* 0x000fc40000004100 */
[----:B------:R-:W-:Y:S01]  /*4230*/  FADD.FTZ R93, R106, -R93 ;  /* 0x8000005d6a5d7221 */ /* 0x000fe20000010000 */
[----:B------:R-:W-:Y:S02]  /*4240*/  HADD2.F32 R105, -RZ, R54.H0_H0 ;  /* 0x20000036ff697230 */ /* 0x000fe40000004100 */
[----:B------:R-:W-:Y:S01]  /*4250*/  FMUL.FTZ R110, R88, UR7 ;  /* 0x00000007586e7c20 */ /* 0x000fe20008410000 */
[----:B------:R-:W-:Y:S02]  /*4260*/  HADD2.F32 R95, -RZ, R97.H0_H0 ;  /* 0x20000061ff5f7230 */ /* 0x000fe40000004100 */
[----:B------:R-:W-:Y:S01]  /*4270*/  FMUL.FTZ R106, R100, R89 ;  /* 0x00000059646a7220 */ /* 0x000fe20000410000 */
[----:B------:R-:W-:Y:S01]  /*4280*/  FMUL.FTZ R104, R94, UR7 ;  /* 0x000000075e687c20 */ /* 0x000fe20008410000 */
[----:B------:R-:W-:Y:S01]  /*4290*/  FADD.FTZ R115, R108, -R115 ;  /* 0x800000736c737221 */ /* 0x000fe20000010000 */
[----:B------:R-:W-:Y:S01]  /*42a0*/  FMUL.FTZ R89, R117, UR8 ;  /* 0x0000000875597c20 */ /* 0x000fe20008410000 */
[----:B------:R-:W-:Y:S01]  /*42b0*/  FMUL.FTZ R100, R100, R101 ;  /* 0x0000006564647220 */ /* 0x000fe20000410000 */
[----:B------:R-:W-:-:S02]  /*42c0*/  HADD2.F32 R101, -RZ, R53.H0_H0 ;  /* 0x20000035ff657230 */ /* 0x000fc40000004100 */
[C---:B------:R-:W-:Y:S01]  /*42d0*/  FMUL.FTZ R108, R110.reuse, R99 ;  /* 0x000000636e6c7220 */ /* 0x040fe20000410000 */
[----:B------:R-:W-:Y:S01]  /*42e0*/  FMUL.FTZ R116, R110, R105 ;  /* 0x000000696e747220 */ /* 0x000fe20000410000 */
[----:B------:R-:W-:Y:S02]  /*42f0*/  HADD2.F32 R98, -RZ, R98.H1_H1 ;  /* 0x30000062ff627230 */ /* 0x000fe40000004100 */
[----:B------:R-:W-:Y:S01]  /*4300*/  FMUL.FTZ R110, R104, R95 ;  /* 0x0000005f686e7220 */ /* 0x000fe20000410000 */
[----:B------:R-:W-:Y:S01]  /*4310*/  FMUL.FTZ R111, R89, UR7 ;  /* 0x00000007596f7c20 */ /* 0x000fe20008410000 */
[----:B------:R-:W-:Y:S01]  /*4320*/  FMUL.FTZ R95, R115, UR8 ;  /* 0x00000008735f7c20 */ /* 0x000fe20008410000 */
[----:B------:R-:W-:Y:S02]  /*4330*/  HADD2.F32 R118, -RZ, R54.H1_H1 ;  /* 0x30000036ff767230 */ /* 0x000fe40000004100 */
[----:B------:R-:W-:Y:S01]  /*4340*/  FMUL.FTZ R92, R92, UR8 ;  /* 0x000000085c5c7c20 */ /* 0x000fe20008410000 */
[----:B------:R-:W-:Y:S01]  /*4350*/  FMUL.FTZ R93, R93, UR8 ;  /* 0x000000085d5d7c20 */ /* 0x000fe20008410000 */
[----:B------:R-:W-:-:S02]  /*4360*/  HADD2.F32 R97, -RZ, R97.H1_H1 ;  /* 0x30000061ff617230 */ /* 0x000fc40000004100 */
[----:B------:R-:W-:Y:S01]  /*4370*/  FMUL.FTZ R105, R104, R101 ;  /* 0x0000006568697220 */ /* 0x000fe20000410000 */
[----:B------:R-:W-:Y:S01]  /*4380*/  FMUL.FTZ R109, R111, R98 ;  /* 0x000000626f6d7220 */ /* 0x000fe20000410000 */
[----:B------:R-:W-:Y:S02]  /*4390*/  HADD2.F32 R101, -RZ, R53.H1_H1 ;  /* 0x30000035ff657230 */ /* 0x000fe40000004100 */
[----:B------:R-:W-:Y:S01]  /*43a0*/  FMUL.FTZ R114, R95, UR7 ;  /* 0x000000075f727c20 */ /* 0x000fe20008410000 */
[--C-:B------:R-:W-:Y:S02]  /*43b0*/  HADD2.F32 R98, -RZ, R52.reuse.H0_H0 ;  /* 0x20000034ff627230 */ /* 0x100fe40000004100 */
[----:B------:R-:W-:Y:S01]  /*43c0*/  FMUL.FTZ R99, R92, UR7 ;  /* 0x000000075c637c20 */ /* 0x000fe20008410000 */
[----:B------:R-:W-:Y:S02]  /*43d0*/  HADD2.F32 R104, -RZ, R52.H1_H1 ;  /* 0x30000034ff687230 */ /* 0x000fe40000004100 */
[----:B------:R-:W-:Y:S01]  /*43e0*/  FMUL.FTZ R113, R93, UR7 ;  /* 0x000000075d717c20 */ /* 0x000fe20008410000 */
[----:B------:R-:W-:Y:S01]  /*43f0*/  FMUL.FTZ R117, R111, R118 ;  /* 0x000000766f757220 */ /* 0x000fe20000410000 */
        /* <DEDUP_REMOVED lines=11> */
[----:B------:R-:W-:Y:S01]  /*44b0*/  F2FP.F16.F32.PACK_AB R96, R104, R101 ;  /* 0x000000656860723e */ /* 0x000fe200000000ff */
[----:B------:R-:W-:Y:S06]  /*44c0*/  BRA `(.L_x_9632) ;  /* 0x0000000400107947 */ /* 0x000fec0003800000 */
.L_x_9631:
        /* <DEDUP_REMOVED lines=8> */
[--C-:B-----5:R-:W-:Y:S02]  /*4550*/  HADD2.F32 R119, -RZ, R99.reuse.H0_H0 ;  /* 0x20000063ff777230 */ /* 0x120fe40000004100 */
[----:B------:R-:W-:Y:S01]  /*4560*/  FADD.FTZ R117, R110, -R117 ;  /* 0x800000756e757221 */ /* 0x000fe20000010000 */
[----:B------:R-:W-:Y:S01]  /*4570*/  FADD.FTZ R118, R111, -R118 ;  /* 0x800000766f767221 */ /* 0x000fe20000010000 */
[----:B------:R-:W-:Y:S01]  /*4580*/  FADD.FTZ R136, R113, -R136 ;  /* 0x8000008871887221 */ /* 0x000fe20000010000 */
[----:B------:R-:W-:-:S02]  /*4590*/  HADD2.F32 R129, -RZ, R99.H1_H1 ;  /* 0x30000063ff817230 */ /* 0x000fc40000004100 */
[----:B------:R-:W-:Y:S01]  /*45a0*/  FADD.FTZ R114, R107, -R114 ;  /* 0x800000726b727221 */ /* 0x000fe20000010000 */
[----:B------:R-:W-:Y:S01]  /*45b0*/  FMUL.FTZ R118, R118, UR8 ;  /* 0x0000000876767c20 */ /* 0x000fe20008410000 */
[----:B------:R-:W-:Y:S01]  /*45c0*/  FMUL.FTZ R136, R136, UR8 ;  /* 0x0000000888887c20 */ /* 0x000fe20008410000 */
[----:B------:R-:W-:Y:S01]  /*45d0*/  FADD.FTZ R116, R109, -R116 ;  /* 0x800000746d747221 */ /* 0x000fe20000010000 */
[--C-:B------:R-:W-:Y:S02]  /*45e0*/  HADD2.F32 R99, -RZ, R55.reuse.H0_H0 ;  /* 0x20000037ff637230 */ /* 0x100fe40000004100 */
[----:B------:R-:W-:Y:S01]  /*45f0*/  FMUL.FTZ R118, R118, UR7 ;  /* 0x0000000776767c20 */ /* 0x000fe20008410000 */
[----:B------:R-:W-:Y:S02]  /*4600*/  HADD2.F32 R109, -RZ, R55.H1_H1 ;  /* 0x30000037ff6d7230 */ /* 0x000fe40000004100 */
[----:B------:R-:W-:Y:S01]  /*4610*/  FMUL.FTZ R136, R136, UR7 ;  /* 0x0000000788887c20 */ /* 0x000fe20008410000 */
[----:B------:R-:W-:Y:S01]  /*4620*/  FADD.FTZ R105, R105, -R104 ;  /* 0x8000006869697221 */ /* 0x000fe20000010000 */
[----:B------:R-:W-:Y:S01]  /*4630*/  FMUL.FTZ R117, R117, UR8 ;  /* 0x0000000875757c20 */ /* 0x000fe20008410000 */
[----:B------:R-:W-:-:S02]  /*4640*/  HADD2.F32 R111, -RZ, R98.H0_H0 ;  /* 0x20000062ff6f7230 */ /* 0x000fc40000004100 */
[----:B------:R-:W-:Y:S01]  /*4650*/  FMUL.FTZ R116, R116, UR8 ;  /* 0x0000000874747c20 */ /* 0x000fe20008410000 */
[----:B------:R-:W-:Y:S02]  /*4660*/  HADD2.F32 R104, -RZ, R98.H1_H1 ;  /* 0x30000062ff687230 */ /* 0x000fe40000004100 */
[----:B------:R-:W-:Y:S01]  /*4670*/  FMUL.FTZ R114, R114, UR8 ;  /* 0x0000000872727c20 */ /* 0x000fe20008410000 */
[----:B------:R-:W-:Y:S01]  /*4680*/  FADD.FTZ R100, R106, -R101 ;  /* 0x800000656a647221 */ /* 0x000fe20000010000 */
[----:B------:R-:W-:Y:S01]  /*4690*/  FADD.FTZ R113, R108, -R115 ;  /* 0x800000736c717221 */ /* 0x000fe20000010000 */
[C---:B------:R-:W-:Y:S01]  /*46a0*/  FMUL.FTZ R98, R118.reuse, R99 ;  /* 0x0000006376627220 */ /* 0x040fe20000410000 */
[----:B------:R-:W-:Y:S01]  /*46b0*/  FMUL.FTZ R106, R118, R119 ;  /* 0x00000077766a7220 */ /* 0x000fe20000410000 */
[----:B------:R-:W-:Y:S01]  /*46c0*/  FMUL.FTZ R99, R136, R109 ;  /* 0x0000006d88637220 */ /* 0x000fe20000410000 */
[----:B------:R-:W-:Y:S02]  /*46d0*/  HADD2.F32 R110, -RZ, R54.H1_H1 ;  /* 0x30000036ff6e7230 */ /* 0x000fe40000004100 */
[----:B------:R-:W-:Y:S01]  /*46e0*/  FMUL.FTZ R119, R117, UR7 ;  /* 0x0000000775777c20 */ /* 0x000fe20008410000 */
[----:B------:R-:W-:-:S02]  /*46f0*/  HADD2.F32 R101, -RZ, R97.H0_H0 ;  /* 0x20000061ff657230 */ /* 0x000fc40000004100 */
[----:B------:R-:W-:Y:S01]  /*4700*/  FMUL.FTZ R116, R116, UR7 ;  /* 0x0000000774747c20 */ /* 0x000fe20008410000 */
[----:B------:R-:W-:Y:S02]  /*4710*/  HADD2.F32 R109, -RZ, R54.H0_H0 ;  /* 0x20000036ff6d7230 */ /* 0x000fe40000004100 */
[----:B------:R-:W-:Y:S01]  /*4720*/  FMUL.FTZ R114, R114, UR7 ;  /* 0x0000000772727c20 */ /* 0x000fe20008410000 */
[----:B------:R-:W-:Y:S02]  /*4730*/  HADD2.F32 R115, -RZ, R53.H0_H0 ;  /* 0x20000035ff737230 */ /* 0x000fe40000004100 */
[----:B------:R-:W-:Y:S01]  /*4740*/  FMUL.FTZ R113, R113, UR8 ;  /* 0x0000000871717c20 */ /* 0x000fe20008410000 */
[----:B------:R-:W-:Y:S01]  /*4750*/  FMUL.FTZ R118, R119, R110 ;  /* 0x0000006e77767220 */ /* 0x000fe20000410000 */
[----:B------:R-:W-:Y:S01]  /*4760*/  FMUL.FTZ R105, R105, UR8 ;  /* 0x0000000869697c20 */ /* 0x000fe20008410000 */
[----:B------:R-:W-:Y:S01]  /*4770*/  FMUL.FTZ R100, R100, UR8 ;  /* 0x0000000864647c20 */ /* 0x000fe20008410000 */
[----:B------:R-:W-:-:S02]  /*4780*/  HADD2.F32 R97, -RZ, R97.H1_H1 ;  /* 0x30000061ff617230 */ /* 0x000fc40000004100 */
[C---:B------:R-:W-:Y:S01]  /*4790*/  FMUL.FTZ R108, R116.reuse, R111 ;  /* 0x0000006f746c7220 */ /* 0x040fe20000410000 */
[----:B------:R-:W-:Y:S01]  /*47a0*/  FMUL.FTZ R117, R116, R109 ;  /* 0x0000006d74757220 */ /* 0x000fe20000410000 */
[C---:B------:R-:W-:Y:S01]  /*47b0*/  FMUL.FTZ R110, R114.reuse, R101 ;  /* 0x00000065726e7220 */ /* 0x040fe20000410000 */
[----:B------:R-:W-:Y:S01]  /*47c0*/  FMUL.FTZ R109, R119, R104 ;  /* 0x00000068776d7220 */ /* 0x000fe20000410000 */
[----:B------:R-:W-:Y:S01]  /*47d0*/  FMUL.FTZ R115, R114, R115 ;  /* 0x0000007372737220 */ /* 0x000fe20000410000 */
[----:B------:R-:W-:Y:S02]  /*47e0*/  HADD2.F32 R101, -RZ, R53.H1_H1 ;  /* 0x30000035ff657230 */ /* 0x000fe40000004100 */
[----:B------:R-:W-:Y:S01]  /*47f0*/  FMUL.FTZ R116, R113, UR7 ;  /* 0x0000000771747c20 */ /* 0x000fe20008410000 */
[--C-:B------:R-:W-:Y:S02]  /*4800*/  HADD2.F32 R104, -RZ, R52.reuse.H0_H0 ;  /* 0x20000034ff687230 */ /* 0x100fe40000004100 */
[----:B------:R-:W-:Y:S01]  /*4810*/  FMUL.FTZ R105, R105, UR7 ;  /* 0x0000000769697c20 */ /* 0x000fe20008410000 */
[----:B------:R-:W-:-:S02]  /*4820*/  HADD2.F32 R114, -RZ, R52.H1_H1 ;  /* 0x30000034ff727230 */ /* 0x000fc40000004100 */
[----:B------:R-:W-:Y:S01]  /*4830*/  FMUL.FTZ R113, R100, UR7 ;  /* 0x0000000764717c20 */ /* 0x000fe20008410000 */
[--C-:B------:R-:W-:Y:S02]  /*4840*/  HADD2.F32 R112, -RZ, R96.reuse.H0_H0 ;  /* 0x20000060ff707230 */ /* 0x100fe40000004100 */
[C---:B------:R-:W-:Y:S01]  /*4850*/  FMUL.FTZ R111, R116.reuse, R97 ;  /* 0x00000061746f7220 */ /* 0x040fe20000410000 */
[----:B------:R-:W-:Y:S02]  /*4860*/  HADD2.F32 R96, -RZ, R96.H1_H1 ;  /* 0x30000060ff607230 */ /* 0x000fe40000004100 */
[----:B------:R-:W-:Y:S01]  /*4870*/  FMUL.FTZ R116, R116, R101 ;  /* 0x0000006574747220 */ /* 0x000fe20000410000 */
[----:B------:R-:W-:Y:S01]  /*4880*/  FMUL.FTZ R104, R105, R104 ;  /* 0x0000006869687220 */ /* 0x000fe20000410000 */
[----:B------:R-:W-:Y:S01]  /*4890*/  FMUL.FTZ R101, R113, R114 ;  /* 0x0000007271657220 */ /* 0x000fe20000410000 */
[----:B------:R-:W-:Y:S01]  /*48a0*/  F2FP.F16.F32.PACK_AB R99, R99, R98 ;  /* 0x000000626363723e */ /* 0x000fe200000000ff */
[----:B------:R-:W-:Y:S01]  /*48b0*/  FMUL.FTZ R113, R113, R96 ;  /* 0x0000006071717220 */ /* 0x000fe20000410000 */
[----:B------:R-:W-:Y:S01]  /*48c0*/  FMUL.FTZ R107, R136, R129 ;  /* 0x00000081886b7220 */ /* 0x000fe20000410000 */
[----:B------:R-:W-:Y:S01]  /*48d0*/  FMUL.FTZ R112, R105, R112 ;  /* 0x0000007069707220 */ /* 0x000fe20000410000 */
[----:B------:R-:W-:-:S02]  /*48e0*/  F2FP.F16.F32.PACK_AB R98, R118, R117 ;  /* 0x000000757662723e */ /* 0x000fc400000000ff */
[----:B------:R-:W-:Y:S02]  /*48f0*/  F2FP.F16.F32.PACK_AB R97, R116, R115 ;  /* 0x000000737461723e */ /* 0x000fe400000000ff */
[----:B------:R-:W-:-:S07]  /*4900*/  F2FP.F16.F32.PACK_AB R96, R101, R104 ;  /* 0x000000686560723e */ /* 0x000fce00000000ff */
.L_x_9632:
[----:B------:R-:W0:Y:S02]  /*4910*/  @P0 LDC.64 R100, c[0x0][0x478] ;  /* 0x00011e00ff640b82 */ /* 0x000e240000000a00 */
[----:B0-----:R-:W-:-:S04]  /*4920*/  @P0 IMAD.WIDE.U32 R100, R170, 0x20, R100 ;  /* 0x00000020aa640825 */ /* 0x001fc800078e0064 */
[----:B------:R-:W-:Y:S01]  /*4930*/  IMAD.WIDE.U32 R170, R170, 0x10, R222 ;  /* 0x00000010aaaa7825 */ /* 0x000fe200078e00de */
[----:B------:R1:W-:Y:S04]  /*4940*/  @P0 STG.E.128 desc[UR16][R100.64], R92 ;  /* 0x0000005c64000986 */ /* 0x0003e8000c101d10 */
[----:B------:R1:W-:Y:S04]  /*4950*/  @P0 STG.E.128 desc[UR16][R100.64+0x10], R88 ;  /* 0x0000105864000986 */ /* 0x0003e8000c101d10 */
[----:B------:R1:W-:Y:S01]  /*4960*/  STG.E.128 desc[UR16][R170.64], R96 ;  /* 0x00000060aa007986 */ /* 0x0003e2000c101d10 */
[----:B------:R-:W-:Y:S05]  /*4970*/  BRA `(.L_x_9633) ;  /* 0x00000024004c7947 */ /* 0x000fea0003800000 */
.L_x_9624:
        /* <DEDUP_REMOVED lines=14> */
[----:B-----5:R-:W-:Y:S01]  /*4a60*/  FFMA.FTZ R223, R223, UR8, R62 ;  /* 0x00000008dfdf7c23 */ /* 0x020fe2000801003e */
[----:B------:R-:W-:Y:S01]  /*4a70*/  FFMA.FTZ R103, R222, UR8, R63 ;  /* 0x00000008de677c23 */ /* 0x000fe2000801003f */
[----:B------:R-:W-:Y:S01]  /*4a80*/  FFMA.FTZ R100, R228, UR4, R136 ;  /* 0x00000004e4647c23 */ /* 0x000fe20008010088 */
[----:B------:R-:W-:Y:S01]  /*4a90*/  FFMA.FTZ R135, R227, UR8, R60 ;  /* 0x00000008e3877c23 */ /* 0x000fe2000801003c */
[----:B------:R-:W-:Y:S01]  /*4aa0*/  FMUL.FTZ R223, R223, UR7 ;  /* 0x00000007dfdf7c20 */ /* 0x000fe20008410000 */
[----:B------:R-:W-:Y:S01]  /*4ab0*/  FMUL.FTZ R103, R103, UR7 ;  /* 0x0000000767677c20 */ /* 0x000fe20008410000 */
[----:B------:R-:W-:-:S02]  /*4ac0*/  HADD2.F32 R102, -RZ, R99.H0_H0 ;  /* 0x20000063ff667230 */ /* 0x000fc40000004100 */
[----:B------:R-:W-:Y:S01]  /*4ad0*/  FADD.FTZ R100, R225, -R100 ;  /* 0x80000064e1647221 */ /* 0x000fe20000010000 */
[----:B------:R-:W-:Y:S01]  /*4ae0*/  FMUL.FTZ R101, R134, R223 ;  /* 0x000000df86657220 */ /* 0x000fe20000410000 */
[----:B------:R-:W-:Y:S02]  /*4af0*/  HADD2.F32 R134, -RZ, R99.H1_H1 ;  /* 0x30000063ff867230 */ /* 0x000fe40000004100 */
[----:B------:R-:W-:Y:S01]  /*4b00*/  FMUL.FTZ R99, R138, R103 ;  /* 0x000000678a637220 */ /* 0x000fe20000410000 */
[----:B------:R-:W-:Y:S02]  /*4b10*/  HADD2.F32 R140, -RZ, R98.H0_H0 ;  /* 0x20000062ff8c7230 */ /* 0x000fe40000004100 */
[----:B------:R-:W-:Y:S01]  /*4b20*/  FFMA.FTZ R235, R235, UR4, R136 ;  /* 0x00000004ebeb7c23 */ /* 0x000fe20008010088 */
[----:B------:R-:W-:Y:S02]  /*4b30*/  HADD2.F32 R138, -RZ, R42.H0_H0 ;  /* 0x2000002aff8a7230 */ /* 0x000fe40000004100 */
[----:B------:R-:W-:Y:S01]  /*4b40*/  FMUL.FTZ R135, R135, UR7 ;  /* 0x0000000787877c20 */ /* 0x000fe20008410000 */
[----:B------:R-:W-:Y:S01]  /*4b50*/  FMUL.FTZ R133, R103, R134 ;  /* 0x0000008667857220 */ /* 0x000fe20000410000 */
[----:B------:R-:W-:Y:S01]  /*4b60*/  FFMA.FTZ R134, R100, UR8, R61 ;  /* 0x0000000864867c23 */ /* 0x000fe2000801003d */
[----:B------:R-:W-:Y:S01]  /*4b70*/  FADD.FTZ R231, R231, -R235 ;  /* 0x800000ebe7e77221 */ /* 0x000fe20000010000 */
[----:B------:R-:W-:Y:S01]  /*4b80*/  FMUL.FTZ R103, R135, R140 ;  /* 0x0000008c87677220 */ /* 0x000fe20000410000 */
[----:B------:R-:W-:Y:S01]  /*4b90*/  FMUL.FTZ R100, R138, R135 ;  /* 0x000000878a647220 */ /* 0x000fe20000410000 */
[----:B------:R-:W-:-:S02]  /*4ba0*/  HADD2.F32 R135, -RZ, R98.H1_H1 ;  /* 0x30000062ff877230 */ /* 0x000fc40000004100 */
[----:B------:R-:W-:Y:S01]  /*4bb0*/  FMUL.FTZ R98, R134, UR7 ;  /* 0x0000000786627c20 */ /* 0x000fe20008410000 */
[----:B------:R-:W-:Y:S02]  /*4bc0*/  HADD2.F32 R137, -RZ, R42.H1_H1 ;  /* 0x3000002aff897230 */ /* 0x000fe40000004100 */
[----:B------:R-:W-:Y:S01]  /*4bd0*/  FFMA.FTZ R234, R234, UR4, R136 ;  /* 0x00000004eaea7c23 */ /* 0x000fe20008010088 */
[----:B------:R-:W-:Y:S01]  /*4be0*/  FFMA.FTZ R140, R231, UR8, R58 ;  /* 0x00000008e78c7c23 */ /* 0x000fe2000801003a */
[----:B------:R-:W-:Y:S01]  /*4bf0*/  FMUL.FTZ R135, R98, R135 ;  /* 0x0000008762877220 */ /* 0x000fe20000410000 */
[----:B------:R-:W-:Y:S02]  /*4c00*/  HADD2.F32 R134, -RZ, R97.H0_H0 ;  /* 0x20000061ff867230 */ /* 0x000fe40000004100 */
[----:B------:R-:W-:Y:S01]  /*4c10*/  FADD.FTZ R229, R229, -R234 ;  /* 0x800000eae5e57221 */ /* 0x000fe20000010000 */
[----:B------:R-:W-:Y:S01]  /*4c20*/  FMUL.FTZ R98, R137, R98 ;  /* 0x0000006289627220 */ /* 0x000fe20000410000 */
[----:B------:R-:W-:Y:S01]  /*4c30*/  FMUL.FTZ R140, R140, UR7 ;  /* 0x000000078c8c7c20 */ /* 0x000fe20008410000 */
[----:B------:R-:W-:-:S02]  /*4c40*/  HADD2.F32 R137, -RZ, R41.H0_H0 ;  /* 0x20000029ff897230 */ /* 0x000fc40000004100 */
[--C-:B------:R-:W-:Y:S01]  /*4c50*/  FFMA.FTZ R221, R221, UR4, R136.reuse ;  /* 0x00000004dddd7c23 */ /* 0x100fe20008010088 */
[----:B------:R-:W-:Y:S01]  /*4c60*/  FFMA.FTZ R229, R229, UR8, R59 ;  /* 0x00000008e5e57c23 */ /* 0x000fe2000801003b */
[----:B------:R-:W-:Y:S01]  /*4c70*/  FMUL.FTZ R134, R140, R134 ;  /* 0x000000868c867220 */ /* 0x000fe20000410000 */
[----:B------:R-:W-:Y:S02]  /*4c80*/  HADD2.F32 R138, -RZ, R41.H1_H1 ;  /* 0x30000029ff8a7230 */ /* 0x000fe40000004100 */
[----:B------:R-:W-:Y:S01]  /*4c90*/  FMUL.FTZ R140, R137, R140 ;  /* 0x0000008c898c7220 */ /* 0x000fe20000410000 */
[----:B------:R-:W-:Y:S01]  /*4ca0*/  FADD.FTZ R233, R233, -R221 ;  /* 0x800000dde9e97221 */ /* 0x000fe20000010000 */
[----:B------:R-:W-:Y:S02]  /*4cb0*/  HADD2.F32 R137, -RZ, R97.H1_H1 ;  /* 0x30000061ff897230 */ /* 0x000fe40000004100 */
[----:B------:R-:W-:Y:S01]  /*4cc0*/  FMUL.FTZ R97, R229, UR7 ;  /* 0x00000007e5617c20 */ /* 0x000fe20008410000 */
[----:B------:R-:W-:Y:S01]  /*4cd0*/  FFMA.FTZ R236, R236, UR4, R136 ;  /* 0x00000004ecec7c23 */ /* 0x000fe20008010088 */
[----:B------:R-:W-:Y:S01]  /*4ce0*/  FFMA.FTZ R141, R233, UR8, R56 ;  /* 0x00000008e98d7c23 */ /* 0x000fe20008010038 */
[----:B------:R-:W-:-:S02]  /*4cf0*/  HADD2.F32 R139, -RZ, R40.H0_H0 ;  /* 0x20000028ff8b7230 */ /* 0x000fc40000004100 */
[----:B------:R-:W-:Y:S01]  /*4d00*/  FMUL.FTZ R137, R97, R137 ;  /* 0x0000008961897220 */ /* 0x000fe20000410000 */
[----:B------:R-:W-:Y:S01]  /*4d10*/  FMUL.FTZ R97, R138, R97 ;  /* 0x000000618a617220 */ /* 0x000fe20000410000 */
[--C-:B------:R-:W-:Y:S02]  /*4d20*/  HADD2.F32 R138, -RZ, R96.reuse.H0_H0 ;  /* 0x20000060ff8a7230 */ /* 0x100fe40000004100 */
[----:B------:R-:W-:Y:S01]  /*4d30*/  FADD.FTZ R232, R232, -R236 ;  /* 0x800000ece8e87221 */ /* 0x000fe20000010000 */
[----:B------:R-:W-:Y:S01]  /*4d40*/  FMUL.FTZ R141, R141, UR7 ;  /* 0x000000078d8d7c20 */ /* 0x000fe20008410000 */
[----:B------:R-:W-:Y:S01]  /*4d50*/  FMUL.FTZ R102, R223, R102 ;  /* 0x00000066df667220 */ /* 0x000fe20000410000 */
[----:B------:R-:W-:Y:S01]  /*4d60*/  F2FP.F16.F32.PACK_AB R99, R99, R101 ;  /* 0x000000656363723e */ /* 0x000fe200000000ff */
[----:B------:R-:W-:Y:S01]  /*4d70*/  FFMA.FTZ R232, R232, UR8, R57 ;  /* 0x00000008e8e87c23 */ /* 0x000fe20008010039 */
[----:B------:R-:W-:Y:S01]  /*4d80*/  FMUL.FTZ R138, R141, R138 ;  /* 0x0000008a8d8a7220 */ /* 0x000fe20000410000 */
[----:B------:R-:W-:Y:S01]  /*4d90*/  FMUL.FTZ R141, R139, R141 ;  /* 0x0000008d8b8d7220 */ /* 0x000fe20000410000 */
[----:B------:R-:W-:-:S02]  /*4da0*/  HADD2.F32 R139, -RZ, R96.H1_H1 ;  /* 0x30000060ff8b7230 */ /* 0x000fc40000004100 */
[----:B------:R-:W-:Y:S01]  /*4db0*/  FMUL.FTZ R232, R232, UR7 ;  /* 0x00000007e8e87c20 */ /* 0x000fe20008410000 */
[----:B------:R-:W-:Y:S01]  /*4dc0*/  HADD2.F32 R96, -RZ, R40.H1_H1 ;  /* 0x30000028ff607230 */ /* 0x000fe20000004100 */
[----:B------:R-:W-:Y:S02]  /*4dd0*/  F2FP.F16.F32.PACK_AB R98, R98, R100 ;  /* 0x000000646262723e */ /* 0x000fe400000000ff */
[----:B------:R-:W-:Y:S01]  /*4de0*/  FMUL.FTZ R139, R232, R139 ;  /* 0x0000008be88b7220 */ /* 0x000fe20000410000 */
[----:B------:R-:W-:Y:S01]  /*4df0*/  F2FP.F16.F32.PACK_AB R97, R97, R140 ;  /* 0x0000008c6161723e */ /* 0x000fe200000000ff */
[----:B------:R-:W-:-:S05]  /*4e00*/  FMUL.FTZ R96, R96, R232 ;  /* 0x000000e860607220 */ /* 0x000fca0000410000 */
[----:B------:R-:W-:Y:S01]  /*4e10*/  F2FP.F16.F32.PACK_AB R96, R96, R141 ;  /* 0x0000008d6060723e */ /* 0x000fe200000000ff */
[----:B------:R-:W-:Y:S06]  /*4e20*/  BRA `(.L_x_9635) ;  /* 0x0000000400107947 */ /* 0x000fec0003800000 */
.L_x_9634:
[--C-:B------:R-:W-:Y:S01]  /*4e30*/  FFMA.FTZ R226, R226, UR4, R136.reuse ;  /* 0x00000004e2e27c23 */ /* 0x100fe20008010088 */
[--C-:B------:R-:W-:Y:S01]  /*4e40*/  FFMA.FTZ R89, R224, UR4, R136.reuse ;  /* 0x00000004e0597c23 */ /* 0x100fe20008010088 */
[----:B------:R-:W-:Y:S02]  /*4e50*/  HADD2.F32 R91, -RZ, R43.H0_H0 ;  /* 0x2000002bff5b7230 */ /* 0x000fe40000004100 */
[----:B------:R-:W-:Y:S01]  /*4e60*/  FFMA.FTZ R134, R228, UR4, R136 ;  /* 0x00000004e4867c23 */ /* 0x000fe20008010088 */
[----:B------:R-:W-:Y:S01]  /*4e70*/  FADD.FTZ R223, R223, -R226 ;  /* 0x800000e2dfdf7221 */ /* 0x000fe20000010000 */
[----:B------:R-:W-:Y:S01]  /*4e80*/  FADD.FTZ R222, R222, -R89 ;  /* 0x80000059dede7221 */ /* 0x000fe20000010000 */
[--C-:B-----5:R-:W-:Y:S02]  /*4e90*/  HADD2.F32 R89, -RZ, R99.reuse.H0_H0 ;  /* 0x20000063ff597230 */ /* 0x120fe40000004100 */
[----:B------:R-:W-:Y:S01]  /*4ea0*/  FFMA.FTZ R230, R230, UR4, R136 ;  /* 0x00000004e6e67c23 */ /* 0x000fe20008010088 */
[----:B------:R-:W-:Y:S01]  /*4eb0*/  FFMA.FTZ R90, R223, UR8, R62 ;  /* 0x00000008df5a7c23 */ /* 0x000fe2000801003e */
[----:B------:R-:W-:-:S02]  /*4ec0*/  HADD2.F32 R88, -RZ, R99.H1_H1 ;  /* 0x30000063ff587230 */ /* 0x000fc40000004100 */
[----:B------:R-:W-:Y:S01]  /*4ed0*/  FADD.FTZ R134, R225, -R134 ;  /* 0x80000086e1867221 */ /* 0x000fe20000010000 */
[----:B------:R-:W-:Y:S01]  /*4ee0*/  FADD.FTZ R227, R227, -R230 ;  /* 0x800000e6e3e37221 */ /* 0x000fe20000010000 */
[----:B------:R-:W-:Y:S01]  /*4ef0*/  FMUL.FTZ R100, R90, UR7 ;  /* 0x000000075a647c20 */ /* 0x000fe20008410000 */
[----:B------:R-:W-:Y:S02]  /*4f00*/  HADD2.F32 R138, -RZ, R43.H1_H1 ;  /* 0x3000002bff8a7230 */ /* 0x000fe40000004100 */
[--C-:B------:R-:W-:Y:S01]  /*4f10*/  FFMA.FTZ R94, R235, UR4, R136.reuse ;  /* 0x00000004eb5e7c23 */ /* 0x100fe20008010088 */
[----:B------:R-:W-:Y:S01]  /*4f20*/  FFMA.FTZ R234, R234, UR4, R136 ;  /* 0x00000004eaea7c23 */ /* 0x000fe20008010088 */
[----:B------:R-:W-:Y:S01]  /*4f30*/  FMUL.FTZ R102, R100, R89 ;  /* 0x0000005964667220 */ /* 0x000fe20000410000 */
[----:B------:R-:W-:Y:S01]  /*4f40*/  FMUL.FTZ R100, R91, R100 ;  /* 0x000000645b647220 */ /* 0x000fe20000410000 */
[----:B------:R-:W-:Y:S01]  /*4f50*/  FFMA.FTZ R91, R222, UR8, R63 ;  /* 0x00000008de5b7c23 */ /* 0x000fe2000801003f */
[----:B------:R-:W-:Y:S01]  /*4f60*/  FFMA.FTZ R89, R134, UR8, R61 ;  /* 0x0000000886597c23 */ /* 0x000fe2000801003d */
[----:B------:R-:W-:Y:S01]  /*4f70*/  FADD.FTZ R94, R231, -R94 ;  /* 0x8000005ee75e7221 */ /* 0x000fe20000010000 */
[----:B------:R-:W-:-:S02]  /*4f80*/  HADD2.F32 R135, -RZ, R98.H1_H1 ;  /* 0x30000062ff877230 */ /* 0x000fc40000004100 */
[----:B------:R-:W-:Y:S01]  /*4f90*/  FMUL.FTZ R99, R91, UR7 ;  /* 0x000000075b637c20 */ /* 0x000fe20008410000 */
[----:B------:R-:W-:Y:S01]  /*4fa0*/  FADD.FTZ R95, R229, -R234 ;  /* 0x800000eae55f7221 */ /* 0x000fe20000010000 */
[----:B------:R-:W-:Y:S02]  /*4fb0*/  HADD2.F32 R137, -RZ, R42.H1_H1 ;  /* 0x3000002aff897230 */ /* 0x000fe40000004100 */
[----:B------:R-:W-:Y:S01]  /*4fc0*/  FFMA.FTZ R92, R221, UR4, R136 ;  /* 0x00000004dd5c7c23 */ /* 0x000fe20008010088 */
[----:B------:R-:W-:Y:S01]  /*4fd0*/  FMUL.FTZ R133, R99, R88 ;  /* 0x0000005863857220 */ /* 0x000fe20000410000 */
[----:B------:R-:W-:Y:S01]  /*4fe0*/  FFMA.FTZ R88, R227, UR8, R60 ;  /* 0x00000008e3587c23 */ /* 0x000fe2000801003c */
[----:B------:R-:W-:Y:S01]  /*4ff0*/  FMUL.FTZ R99, R138, R99 ;  /* 0x000000638a637220 */ /* 0x000fe20000410000 */
[----:B------:R-:W-:Y:S02]  /*5000*/  HADD2.F32 R138, -RZ, R98.H0_H0 ;  /* 0x20000062ff8a7230 */ /* 0x000fe40000004100 */
[----:B------:R-:W-:Y:S01]  /*5010*/  FMUL.FTZ R98, R89, UR7 ;  /* 0x0000000759627c20 */ /* 0x000fe20008410000 */
[----:B------:R-:W-:-:S02]  /*5020*/  HADD2.F32 R140, -RZ, R42.H0_H0 ;  /* 0x2000002aff8c7230 */ /* 0x000fc40000004100 */
[----:B------:R-:W-:Y:S01]  /*5030*/  FMUL.FTZ R101, R88, UR7 ;  /* 0x0000000758657c20 */ /* 0x000fe20008410000 */
[----:B------:R-:W-:Y:S01]  /*5040*/  FFMA.FTZ R94, R94, UR8, R58 ;  /* 0x000000085e5e7c23 */ /* 0x000fe2000801003a */
[----:B------:R-:W-:Y:S01]  /*5050*/  FMUL.FTZ R135, R98, R135 ;  /* 0x0000008762877220 */ /* 0x000fe20000410000 */
[----:B------:R-:W-:Y:S01]  /*5060*/  FFMA.FTZ R95, R95, UR8, R59 ;  /* 0x000000085f5f7c23 */ /* 0x000fe2000801003b */
[----:B------:R-:W-:Y:S01]  /*5070*/  FMUL.FTZ R103, R101, R138 ;  /* 0x0000008a65677220 */ /* 0x000fe20000410000 */
[----:B------:R-:W-:Y:S01]  /*5080*/  FMUL.FTZ R98, R137, R98 ;  /* 0x0000006289627220 */ /* 0x000fe20000410000 */
[----:B------:R-:W-:Y:S01]  /*5090*/  FMUL.FTZ R101, R140, R101 ;  /* 0x000000658c657220 */ /* 0x000fe20000410000 */
[--C-:B------:R-:W-:Y:S02]  /*50a0*/  HADD2.F32 R137, -RZ, R97.reuse.H0_H0 ;  /* 0x20000061ff897230 */ /* 0x100fe40000004100 */
[----:B------:R-:W-:Y:S01]  /*50b0*/  FADD.FTZ R92, R233, -R92 ;  /* 0x8000005ce95c7221 */ /* 0x000fe20000010000 */
[----:B------:R-:W-:Y:S01]  /*50c0*/  FMUL.FTZ R138, R94, UR7 ;  /* 0x000000075e8a7c20 */ /* 0x000fe20008410000 */
[----:B------:R-:W-:-:S02]  /*50d0*/  HADD2.F32 R140, -RZ, R97.H1_H1 ;  /* 0x30000061ff8c7230 */ /* 0x000fc40000004100 */
[----:B------:R-:W-:Y:S01]  /*50e0*/  FMUL.FTZ R97, R95, UR7 ;  /* 0x000000075f617c20 */ /* 0x000fe20008410000 */
[--C-:B------:R-:W-:Y:S02]  /*50f0*/  HADD2.F32 R139, -RZ, R41.reuse.H0_H0 ;  /* 0x20000029ff8b7230 */ /* 0x100fe40000004100 */
[----:B------:R-:W-:Y:S01]  /*5100*/  FFMA.FTZ R93, R236, UR4, R136 ;  /* 0x00000004ec5d7c23 */ /* 0x000fe20008010088 */
[----:B------:R-:W-:Y:S02]  /*5110*/  HADD2.F32 R142, -RZ, R41.H1_H1 ;  /* 0x30000029ff8e7230 */ /* 0x000fe40000004100 */
[----:B------:R-:W-:Y:S01]  /*5120*/  FMUL.FTZ R134, R138, R137 ;  /* 0x000000898a867220 */ /* 0x000fe20000410000 */
[----:B------:R-:W-:Y:S01]  /*5130*/  FFMA.FTZ R92, R92, UR8, R56 ;  /* 0x000000085c5c7c23 */ /* 0x000fe20008010038 */
[----:B------:R-:W-:Y:S01]  /*5140*/  FMUL.FTZ R137, R97, R140 ;  /* 0x0000008c61897220 */ /* 0x000fe20000410000 */
[----:B------:R-:W-:Y:S01]  /*5150*/  FMUL.FTZ R138, R139, R138 ;  /* 0x0000008a8b8a7220 */ /* 0x000fe20000410000 */
[----:B------:R-:W-:Y:S01]  /*5160*/  FMUL.FTZ R97, R142, R97 ;  /* 0x000000618e617220 */ /* 0x000fe20000410000 */
[----:B------:R-:W-:Y:S01]  /*5170*/  F2FP.F16.F32.PACK_AB R98, R98, R101 ;  /* 0x000000656262723e */ /* 0x000fe200000000ff */
[----:B------:R-:W-:Y:S01]  /*5180*/  FADD.FTZ R93, R232, -R93 ;  /* 0x8000005de85d7221 */ /* 0x000fe20000010000 */
[----:B------:R-:W-:Y:S01]  /*5190*/  F2FP.F16.F32.PACK_AB R99, R99, R100 ;  /* 0x000000646363723e */ /* 0x000fe200000000ff */
[----:B------:R-:W-:-:S02]  /*51a0*/  HADD2.F32 R101, -RZ, R96.H0_H0 ;  /* 0x20000060ff657230 */ /* 0x000fc40000004100 */
[----:B------:R-:W-:Y:S01]  /*51b0*/  FMUL.FTZ R100, R92, UR7 ;  /* 0x000000075c647c20 */ /* 0x000fe20008410000 */
[--C-:B------:R-:W-:Y:S01]  /*51c0*/  HADD2.F32 R139, -RZ, R40.reuse.H0_H0 ;  /* 0x20000028ff8b7230 */ /* 0x100fe20000004100 */
[----:B------:R-:W-:Y:S01]  /*51d0*/  F2FP.F16.F32.PACK_AB R97, R97, R138 ;  /* 0x0000008a6161723e */ /* 0x000fe200000000ff */
[----:B------:R-:W-:Y:S01]  /*51e0*/  FFMA.FTZ R93, R93, UR8, R57 ;  /* 0x000000085d5d7c23 */ /* 0x000fe20008010039 */
[----:B------:R-:W-:Y:S01]  /*51f0*/  FMUL.FTZ R138, R100, R101 ;  /* 0x00000065648a7220 */ /* 0x000fe20000410000 */
[----:B------:R-:W-:Y:S02]  /*5200*/  HADD2.F32 R101, -RZ, R40.H1_H1 ;  /* 0x30000028ff657230 */ /* 0x000fe40000004100 */
[----:B------:R-:W-:Y:S01]  /*5210*/  FMUL.FTZ R100, R139, R100 ;  /* 0x000000648b647220 */ /* 0x000fe20000410000 */
[----:B------:R-:W-:Y:S02]  /*5220*/  HADD2.F32 R139, -RZ, R96.H1_H1 ;  /* 0x30000060ff8b7230 */ /* 0x000fe40000004100 */
[----:B------:R-:W-:-:S04]  /*5230*/  FMUL.FTZ R96, R93, UR7 ;  /* 0x000000075d607c20 */ /* 0x000fc80008410000 */
[----:B------:R-:W-:Y:S01]  /*5240*/  FMUL.FTZ R101, R101, R96 ;  /* 0x0000006065657220 */ /* 0x000fe20000410000 */
[----:B------:R-:W-:-:S04]  /*5250*/  FMUL.FTZ R139, R96, R139 ;  /* 0x0000008b608b7220 */ /* 0x000fc80000410000 */
[----:B------:R-:W-:-:S07]  /*5260*/  F2FP.F16.F32.PACK_AB R96, R101, R100 ;  /* 0x000000646560723e */ /* 0x000fce00000000ff */
.L_x_9635:
[----:B------:R-:W-:Y:S01]  /*5270*/  ISETP.NE.U32.AND P0, PT, RZ, UR22, PT ;  /* 0x00000016ff007c0c */ /* 0x000fe2000bf05070 */
[----:B------:R-:W0:Y:S01]  /*5280*/  LDC.64 R222, c[0x0][0x468] ;  /* 0x00011a00ffde7b82 */ /* 0x000e220000000a00 */
[----:B------:R-:W-:Y:S02]  /*5290*/  MOV R140, 0x10 ;  /* 0x00000010008c7802 */ /* 0x000fe40000000f00 */
[----:B------:R-:W-:-:S13]  /*52a0*/  ISETP.NE.AND.EX P0, PT, RZ, UR23, PT, P0 ;  /* 0x00000017ff007c0c */ /* 0x000fda000bf05300 */
[----:B------:R-:W1:Y:S02]  /*52b0*/  @P0 LDC.64 R100, c[0x0][0x478] ;  /* 0x00011e00ff640b82 */ /* 0x000e640000000a00 */
[----:B-1----:R-:W-:-:S05]  /*52c0*/  @P0 IMAD.WIDE.U32 R100, R168, 0x20, R100 ;  /* 0x00000020a8640825 */ /* 0x002fca00078e0064 */
        /* <DEDUP_REMOVED lines=9> */
[----:B------:R-:W-:Y:S01]  /*5360*/  FFMA.FTZ R89, R178, UR4, R136 ;  /* 0x00000004b2597c23 */ /* 0x000fe20008010088 */
[--C-:B-----5:R-:W-:Y:S02]  /*5370*/  HADD2.F32 R142, -RZ, R99.reuse.H1_H1 ;  /* 0x30000063ff8e7230 */ /* 0x120fe40000004100 */
[----:B------:R-:W-:Y:S01]  /*5380*/  FADD.FTZ R91, R196, -R91 ;  /* 0x8000005bc45b7221 */ /* 0x000fe20000010000 */
[----:B------:R-:W-:Y:S01]  /*5390*/  FADD.FTZ R93, R183, -R88 ;  /* 0x80000058b75d7221 */ /* 0x000fe20000010000 */
[----:B------:R-:W-:Y:S01]  /*53a0*/  FFMA.FTZ R88, R195, UR4, R136 ;  /* 0x00000004c3587c23 */ /* 0x000fe20008010088 */
[----:B------:R-:W-:Y:S01]  /*53b0*/  FADD.FTZ R92, R182, -R89 ;  /* 0x80000059b65c7221 */ /* 0x000fe20000010000 */
[----:B------:R-:W-:Y:S01]  /*53c0*/  FFMA.FTZ R90, R91, UR8, R70 ;  /* 0x000000085b5a7c23 */ /* 0x000fe20008010046 */
[----:B------:R-:W-:-:S02]  /*53d0*/  HADD2.F32 R91, -RZ, R99.H0_H0 ;  /* 0x20000063ff5b7230 */ /* 0x000fc40000004100 */
[----:B------:R-:W-:Y:S01]  /*53e0*/  FADD.FTZ R88, R197, -R88 ;  /* 0x80000058c5587221 */ /* 0x000fe20000010000 */
[--C-:B------:R-:W-:Y:S01]  /*53f0*/  FFMA.FTZ R89, R189, UR4, R136.reuse ;  /* 0x00000004bd597c23 */ /* 0x100fe20008010088 */
[----:B------:R-:W-:Y:S01]  /*5400*/  FMUL.FTZ R100, R90, UR7 ;  /* 0x000000075a647c20 */ /* 0x000fe20008410000 */
[----:B------:R-:W-:Y:S01]  /*5410*/  FFMA.FTZ R94, R191, UR4, R136 ;  /* 0x00000004bf5e7c23 */ /* 0x000fe20008010088 */
[--C-:B------:R-:W-:Y:S02]  /*5420*/  HADD2.F32 R101, -RZ, R47.reuse.H0_H0 ;  /* 0x2000002fff657230 */ /* 0x100fe40000004100 */
[----:B------:R-:W-:Y:S01]  /*5430*/  FADD.FTZ R89, R192, -R89 ;  /* 0x80000059c0597221 */ /* 0x000fe20000010000 */
[----:B------:R-:W-:Y:S01]  /*5440*/  FMUL.FTZ R140, R100, R91 ;  /* 0x0000005b648c7220 */ /* 0x000fe20000410000 */
[----:B------:R-:W-:Y:S01]  /*5450*/  FFMA.FTZ R91, R88, UR8, R71 ;  /* 0x00000008585b7c23 */ /* 0x000fe20008010047 */
[----:B------:R-:W-:Y:S02]  /*5460*/  HADD2.F32 R88, -RZ, R47.H1_H1 ;  /* 0x3000002fff587230 */ /* 0x000fe40000004100 */
[----:B------:R-:W-:Y:S01]  /*5470*/  FADD.FTZ R94, R193, -R94 ;  /* 0x8000005ec15e7221 */ /* 0x000fe20000010000 */
[----:B------:R-:W-:Y:S01]  /*5480*/  FFMA.FTZ R95, R180, UR4, R136 ;  /* 0x00000004b45f7c23 */ /* 0x000fe20008010088 */
[----:B------:R-:W-:Y:S01]  /*5490*/  FMUL.FTZ R99, R91, UR7 ;  /* 0x000000075b637c20 */ /* 0x000fe20008410000 */
[----:B------:R-:W-:Y:S01]  /*54a0*/  FMUL.FTZ R100, R101, R100 ;  /* 0x0000006465647220 */ /* 0x000fe20000410000 */
[----:B------:R-:W-:-:S02]  /*54b0*/  HADD2.F32 R170, -RZ, R98.H0_H0 ;  /* 0x20000062ffaa7230 */ /* 0x000fc40000004100 */
[----:B------:R-:W-:Y:S01]  /*54c0*/  FADD.FTZ R95, R188, -R95 ;  /* 0x8000005fbc5f7221 */ /* 0x000fe20000010000 */
[----:B------:R-:W-:Y:S01]  /*54d0*/  FMUL.FTZ R142, R99, R142 ;  /* 0x0000008e638e7220 */ /* 0x000fe20000410000 */
[----:B------:R-:W-:Y:S01]  /*54e0*/  FMUL.FTZ R99, R88, R99 ;  /* 0x0000006358637220 */ /* 0x000fe20000410000 */
[----:B------:R-:W-:Y:S01]  /*54f0*/  FFMA.FTZ R88, R89, UR8, R68 ;  /* 0x0000000859587c23 */ /* 0x000fe20008010044 */
[----:B------:R-:W-:Y:S01]  /*5500*/  FFMA.FTZ R89, R94, UR8, R69 ;  /* 0x000000085e597c23 */ /* 0x000fe20008010045 */
[----:B------:R-:W-:Y:S02]  /*5510*/  HADD2.F32 R178, -RZ, R46.H0_H0 ;  /* 0x2000002effb27230 */ /* 0x000fe40000004100 */
[----:B------:R-:W-:Y:S01]  /*5520*/  FFMA.FTZ R94, R95, UR8, R66 ;  /* 0x000000085f5e7c23 */ /* 0x000fe20008010042 */
[----:B------:R-:W-:Y:S01]  /*5530*/  FMUL.FTZ R101, R88, UR7 ;  /* 0x0000000758657c20 */ /* 0x000fe20008410000 */
[----:B------:R-:W-:Y:S02]  /*5540*/  HADD2.F32 R143, -RZ, R98.H1_H1 ;  /* 0x30000062ff8f7230 */ /* 0x000fe40000004100 */
[----:B------:R-:W-:Y:S01]  /*5550*/  FMUL.FTZ R98, R89, UR7 ;  /* 0x0000000759627c20 */ /* 0x000fe20008410000 */
[----:B------:R-:W-:Y:S01]  /*5560*/  FFMA.FTZ R181, R181, UR4, R136 ;  /* 0x00000004b5b57c23 */ /* 0x000fe20008010088 */
[----:B------:R-:W-:Y:S01]  /*5570*/  FMUL.FTZ R141, R101, R170 ;  /* 0x000000aa658d7220 */ /* 0x000fe20000410000 */
[----:B------:R-:W-:Y:S01]  /*5580*/  FMUL.FTZ R101, R178, R101 ;  /* 0x00000065b2657220 */ /* 0x000fe20000410000 */
[----:B------:R-:W-:Y:S01]  /*5590*/  FMUL.FTZ R178, R98, R143 ;  /* 0x0000008f62b27220 */ /* 0x000fe20000410000 */
[----:B------:R-:W-:-:S02]  /*55a0*/  HADD2.F32 R143, -RZ, R97.H0_H0 ;  /* 0x20000061ff8f7230 */ /* 0x000fc40000004100 */
[----:B------:R-:W-:Y:S01]  /*55b0*/  FMUL.FTZ R170, R94, UR7 ;  /* 0x000000075eaa7c20 */ /* 0x000fe20008410000 */
[----:B------:R-:W-:Y:S02]  /*55c0*/  HADD2.F32 R95, -RZ, R45.H0_H0 ;  /* 0x2000002dff5f7230 */ /* 0x000fe40000004100 */
[----:B------:R-:W-:Y:S01]  /*55d0*/  FADD.FTZ R190, R190, -R181 ;  /* 0x800000b5bebe7221 */ /* 0x000fe20000010000 */
[----:B------:R-:W-:Y:S02]  /*55e0*/  HADD2.F32 R179, -RZ, R46.H1_H1 ;  /* 0x3000002effb37230 */ /* 0x000fe40000004100 */
[----:B------:R-:W-:Y:S01]  /*55f0*/  FMUL.FTZ R143, R170, R143 ;  /* 0x0000008faa8f7220 */ /* 0x000fe20000410000 */
[----:B------:R-:W-:Y:S02]  /*5600*/  HADD2.F32 R180, -RZ, R97.H1_H1 ;  /* 0x30000061ffb47230 */ /* 0x000fe40000004100 */
[----:B------:R-:W-:Y:S01]  /*5610*/  FMUL.FTZ R170, R95, R170 ;  /* 0x000000aa5faa7220 */ /* 0x000fe20000410000 */
[----:B------:R-:W-:Y:S01]  /*5620*/  FFMA.FTZ R95, R190, UR8, R67 ;  /* 0x00000008be5f7c23 */ /* 0x000fe20008010043 */
[----:B------:R-:W-:-:S02]  /*5630*/  HADD2.F32 R182, -RZ, R45.H1_H1 ;  /* 0x3000002dffb67230 */ /* 0x000fc40000004100 */
[----:B------:R-:W-:Y:S01]  /*5640*/  FFMA.FTZ R92, R92, UR8, R64 ;  /* 0x000000085c5c7c23 */ /* 0x000fe20008010040 */
[----:B------:R-:W-:Y:S01]  /*5650*/  FMUL.FTZ R98, R179, R98 ;  /* 0x00000062b3627220 */ /* 0x000fe20000410000 */
[----:B------:R-:W-:Y:S01]  /*5660*/  FMUL.FTZ R97, R95, UR7 ;  /* 0x000000075f617c20 */ /* 0x000fe20008410000 */
[----:B------:R-:W-:Y:S02]  /*5670*/  HADD2.F32 R181, -RZ, R96.H0_H0 ;  /* 0x20000060ffb57230 */ /* 0x000fe40000004100 */
[----:B------:R-:W-:Y:S01]  /*5680*/  FFMA.FTZ R93, R93, UR8, R65 ;  /* 0x000000085d5d7c23 */ /* 0x000fe20008010041 */
[--C-:B------:R-:W-:Y:S02]  /*5690*/  HADD2.F32 R183, -RZ, R44.reuse.H0_H0 ;  /* 0x2000002cffb77230 */ /* 0x100fe40000004100 */
[----:B------:R-:W-:Y:S01]  /*56a0*/  FMUL.FTZ R179, R97, R180 ;  /* 0x000000b461b37220 */ /* 0x000fe20000410000 */
[----:B------:R-:W-:Y:S01]  /*56b0*/  FMUL.FTZ R97, R182, R97 ;  /* 0x00000061b6617220 */ /* 0x000fe20000410000 */
[----:B------:R-:W-:Y:S01]  /*56c0*/  FMUL.FTZ R182, R92, UR7 ;  /* 0x000000075cb67c20 */ /* 0x000fe20008410000 */
[----:B------:R-:W-:Y:S01]  /*56d0*/  HADD2.F32 R188, -RZ, R44.H1_H1 ;  /* 0x3000002cffbc7230 */ /* 0x000fe20000004100 */
[----:B------:R-:W-:Y:S01]  /*56e0*/  F2FP.F16.F32.PACK_AB R99, R99, R100 ;  /* 0x000000646363723e */ /* 0x000fe200000000ff */
[----:B------:R-:W-:-:S02]  /*56f0*/  HADD2.F32 R96, -RZ, R96.H1_H1 ;  /* 0x30000060ff607230 */ /* 0x000fc40000004100 */
[----:B------:R-:W-:Y:S01]  /*5700*/  FMUL.FTZ R180, R182, R181 ;  /* 0x000000b5b6b47220 */ /* 0x000fe20000410000 */
[----:B------:R-:W-:Y:S01]  /*5710*/  FMUL.FTZ R181, R93, UR7 ;  /* 0x000000075db57c20 */ /* 0x000fe20008410000 */
[----:B------:R-:W-:Y:S01]  /*5720*/  FMUL.FTZ R182, R183, R182 ;  /* 0x000000b6b7b67220 */ /* 0x000fe20000410000 */
[----:B------:R-:W-:Y:S02]  /*5730*/  F2FP.F16.F32.PACK_AB R98, R98, R101 ;  /* 0x000000656262723e */ /* 0x000fe400000000ff */
[----:B------:R-:W-:Y:S01]  /*5740*/  FMUL.FTZ R183, R188, R181 ;  /* 0x000000b5bcb77220 */ /* 0x000fe20000410000 */
[----:B------:R-:W-:Y:S01]  /*5750*/  FMUL.FTZ R181, R181, R96 ;  /* 0x00000060b5b57220 */ /* 0x000fe20000410000 */
[----:B------:R-:W-:-:S03]  /*5760*/  F2FP.F16.F32.PACK_AB R97, R97, R170 ;  /* 0x000000aa6161723e */ /* 0x000fc600000000ff */
[----:B------:R-:W-:Y:S01]  /*5770*/  F2FP.F16.F32.PACK_AB R96, R183, R182 ;  /* 0x000000b6b760723e */ /* 0x000fe200000000ff */
[----:B------:R-:W-:Y:S06]  /*5780*/  BRA `(.L_x_9637) ;  /* 0x0000000400107947 */ /* 0x000fec0003800000 */
.L_x_9636:
        /* <DEDUP_REMOVED lines=8> */
[----:B------:R-:W-:Y:S01]  /*5810*/  FFMA.FTZ R142, R142, UR8, R71 ;  /* 0x000000088e8e7c23 */ /* 0x000fe20008010047 */
[----:B------:R-:W-:Y:S01]  /*5820*/  FFMA.FTZ R143, R143, UR8, R70 ;  /* 0x000000088f8f7c23 */ /* 0x000fe20008010046 */
[----:B------:R-:W-:Y:S01]  /*5830*/  FFMA.FTZ R101, R180, UR4, R136 ;  /* 0x00000004b4657c23 */ /* 0x000fe20008010088 */
[----:B------:R-:W-:Y:S01]  /*5840*/  FADD.FTZ R141, R192, -R141 ;  /* 0x8000008dc08d7221 */ /* 0x000fe20000010000 */
[----:B-----5:R-:W-:-:S02]  /*5850*/  HADD2.F32 R140, -RZ, R99.H0_H0 ;  /* 0x20000063ff8c7230 */ /* 0x020fc40000004100 */
[----:B------:R-:W-:Y:S01]  /*5860*/  FADD.FTZ R183, R183, -R100 ;  /* 0x80000064b7b77221 */ /* 0x000fe20000010000 */
[----:B------:R-:W-:Y:S02]  /*5870*/  HADD2.F32 R178, -RZ, R99.H1_H1 ;  /* 0x30000063ffb27230 */ /* 0x000fe40000004100 */
[----:B------:R-:W-:Y:S01]  /*5880*/  FMUL.FTZ R99, R142, UR7 ;  /* 0x000000078e637c20 */ /* 0x000fe20008410000 */
[--C-:B------:R-:W-:Y:S02]  /*5890*/  HADD2.F32 R180, -RZ, R47.reuse.H1_H1 ;  /* 0x3000002fffb47230 */ /* 0x100fe40000004100 */
[----:B------:R-:W-:Y:S01]  /*58a0*/  FFMA.FTZ R100, R191, UR4, R136 ;  /* 0x00000004bf647c23 */ /* 0x000fe20008010088 */
[----:B------:R-:W-:Y:S02]  /*58b0*/  HADD2.F32 R170, -RZ, R47.H0_H0 ;  /* 0x2000002fffaa7230 */ /* 0x000fe40000004100 */
[----:B------:R-:W-:Y:S01]  /*58c0*/  FMUL.FTZ R143, R143, UR7 ;  /* 0x000000078f8f7c20 */ /* 0x000fe20008410000 */
[----:B------:R-:W-:Y:S01]  /*58d0*/  FFMA.FTZ R141, R141, UR8, R68 ;  /* 0x000000088d8d7c23 */ /* 0x000fe20008010044 */
[----:B------:R-:W-:Y:S01]  /*58e0*/  FMUL.FTZ R142, R99, R178 ;  /* 0x000000b2638e7220 */ /* 0x000fe20000410000 */
[----:B------:R-:W-:Y:S01]  /*58f0*/  FADD.FTZ R100, R193, -R100 ;  /* 0x80000064c1647221 */ /* 0x000fe20000010000 */
[----:B------:R-:W-:Y:S01]  /*5900*/  FMUL.FTZ R99, R180, R99 ;  /* 0x00000063b4637220 */ /* 0x000fe20000410000 */
[----:B------:R-:W-:Y:S01]  /*5910*/  FMUL.FTZ R140, R143, R140 ;  /* 0x0000008c8f8c7220 */ /* 0x000fe20000410000 */
[----:B------:R-:W-:Y:S01]  /*5920*/  FMUL.FTZ R170, R170, R143 ;  /* 0x0000008faaaa7220 */ /* 0x000fe20000410000 */
[----:B------:R-:W-:-:S02]  /*5930*/  HADD2.F32 R178, -RZ, R98.H0_H0 ;  /* 0x20000062ffb27230 */ /* 0x000fc40000004100 */
[----:B------:R-:W-:Y:S01]  /*5940*/  FMUL.FTZ R143, R141, UR7 ;  /* 0x000000078d8f7c20 */ /* 0x000fe20008410000 */
[----:B------:R-:W-:Y:S02]  /*5950*/  HADD2.F32 R180, -RZ, R46.H0_H0 ;  /* 0x2000002effb47230 */ /* 0x000fe40000004100 */
[----:B------:R-:W-:Y:S01]  /*5960*/  FFMA.FTZ R181, R181, UR4, R136 ;  /* 0x00000004b5b57c23 */ /* 0x000fe20008010088 */
[----:B------:R-:W-:Y:S01]  /*5970*/  FFMA.FTZ R179, R100, UR8, R69 ;  /* 0x0000000864b37c23 */ /* 0x000fe20008010045 */
[----:B------:R-:W-:Y:S01]  /*5980*/  FADD.FTZ R101, R188, -R101 ;  /* 0x80000065bc657221 */ /* 0x000fe20000010000 */
[----:B------:R-:W-:Y:S01]  /*5990*/  FMUL.FTZ R141, R143, R178 ;  /* 0x000000b28f8d7220 */ /* 0x000fe20000410000 */
[----:B------:R-:W-:Y:S01]  /*59a0*/  FMUL.FTZ R100, R180, R143 ;  /* 0x0000008fb4647220 */ /* 0x000fe20000410000 */
[----:B------:R-:W-:Y:S01]  /*59b0*/  FADD.FTZ R190, R190, -R181 ;  /* 0x800000b5bebe7221 */ /* 0x000fe20000010000 */
[----:B------:R-:W-:Y:S02]  /*59c0*/  HADD2.F32 R178, -RZ, R98.H1_H1 ;  /* 0x30000062ffb27230 */ /* 0x000fe40000004100 */
[----:B------:R-:W-:Y:S01]  /*59d0*/  FMUL.FTZ R179, R179, UR7 ;  /* 0x00000007b3b37c20 */ /* 0x000fe20008410000 */
[----:B------:R-:W-:-:S02]  /*59e0*/  HADD2.F32 R180, -RZ, R46.H1_H1 ;  /* 0x3000002effb47230 */ /* 0x000fc40000004100 */
[----:B------:R-:W-:Y:S01]  /*59f0*/  FFMA.FTZ R98, R101, UR8, R66 ;  /* 0x0000000865627c23 */ /* 0x000fe20008010042 */
[----:B------:R-:W-:Y:S01]  /*5a00*/  FFMA.FTZ R190, R190, UR8, R67 ;  /* 0x00000008bebe7c23 */ /* 0x000fe20008010043 */
[----:B------:R-:W-:Y:S01]  /*5a10*/  FMUL.FTZ R178, R179, R178 ;  /* 0x000000b2b3b27220 */ /* 0x000fe20000410000 */
[----:B------:R-:W-:Y:S02]  /*5a20*/  HADD2.F32 R143, -RZ, R97.H0_H0 ;  /* 0x20000061ff8f7230 */ /* 0x000fe40000004100 */
[----:B------:R-:W-:Y:S01]  /*5a30*/  FMUL.FTZ R101, R180, R179 ;  /* 0x000000b3b4657220 */ /* 0x000fe20000410000 */
[----:B------:R-:W-:Y:S02]  /*5a40*/  HADD2.F32 R179, -RZ, R45.H0_H0 ;  /* 0x2000002dffb37230 */ /* 0x000fe40000004100 */
[----:B------:R-:W-:Y:S01]  /*5a50*/  FMUL.FTZ R98, R98, UR7 ;  /* 0x0000000762627c20 */ /* 0x000fe20008410000 */
[----:B------:R-:W-:Y:S02]  /*5a60*/  HADD2.F32 R97, -RZ, R97.H1_H1 ;  /* 0x30000061ff617230 */ /* 0x000fe40000004100 */
[----:B------:R-:W-:Y:S01]  /*5a70*/  FMUL.FTZ R190, R190, UR7 ;  /* 0x00000007bebe7c20 */ /* 0x000fe20008410000 */
[----:B------:R-:W-:-:S02]  /*5a80*/  HADD2.F32 R181, -RZ, R45.H1_H1 ;  /* 0x3000002dffb57230 */ /* 0x000fc40000004100 */
[----:B------:R-:W-:Y:S01]  /*5a90*/  FFMA.FTZ R183, R183, UR8, R65 ;  /* 0x00000008b7b77c23 */ /* 0x000fe20008010041 */
[----:B------:R-:W-:Y:S01]  /*5aa0*/  FMUL.FTZ R188, R179, R98 ;  /* 0x00000062b3bc7220 */ /* 0x000fe20000410000 */
[----:B------:R-:W-:Y:S01]  /*5ab0*/  FFMA.FTZ R182, R182, UR8, R64 ;  /* 0x00000008b6b67c23 */ /* 0x000fe20008010040 */
[----:B------:R-:W-:Y:S01]  /*5ac0*/  FMUL.FTZ R179, R190, R97 ;  /* 0x00000061beb37220 */ /* 0x000fe20000410000 */
[----:B------:R-:W-:Y:S01]  /*5ad0*/  FMUL.FTZ R97, R181, R190 ;  /* 0x000000beb5617220 */ /* 0x000fe20000410000 */
[----:B------:R-:W-:Y:S01]  /*5ae0*/  FMUL.FTZ R189, R183, UR7 ;  /* 0x00000007b7bd7c20 */ /* 0x000fe20008410000 */
[----:B------:R-:W-:Y:S01]  /*5af0*/  FMUL.FTZ R143, R98, R143 ;  /* 0x0000008f628f7220 */ /* 0x000fe20000410000 */
[----:B------:R-:W-:Y:S02]  /*5b00*/  HADD2.F32 R181, -RZ, R96.H0_H0 ;  /* 0x20000060ffb57230 */ /* 0x000fe40000004100 */
[----:B------:R-:W-:Y:S01]  /*5b10*/  FMUL.FTZ R182, R182, UR7 ;  /* 0x00000007b6b67c20 */ /* 0x000fe20008410000 */
[--C-:B------:R-:W-:Y:S01]  /*5b20*/  HADD2.F32 R183, -RZ, R44.reuse.H0_H0 ;  /* 0x2000002cffb77230 */ /* 0x100fe20000004100 */
[----:B------:R-:W-:Y:S01]  /*5b30*/  F2FP.F16.F32.PACK_AB R99, R99, R170 ;  /* 0x000000aa6363723e */ /* 0x000fe200000000ff */
[----:B------:R-:W-:-:S02]  /*5b40*/  HADD2.F32 R98, -RZ, R44.H1_H1 ;  /* 0x3000002cff627230 */ /* 0x000fc40000004100 */
[----:B------:R-:W-:Y:S01]  /*5b50*/  FMUL.FTZ R180, R182, R181 ;  /* 0x000000b5b6b47220 */ /* 0x000fe20000410000 */
[----:B------:R-:W-:Y:S02]  /*5b60*/  HADD2.F32 R96, -RZ, R96.H1_H1 ;  /* 0x30000060ff607230 */ /* 0x000fe40000004100 */
[----:B------:R-:W-:Y:S01]  /*5b70*/  FMUL.FTZ R183, R183, R182 ;  /* 0x000000b6b7b77220 */ /* 0x000fe20000410000 */
[----:B------:R-:W-:Y:S01]  /*5b80*/  F2FP.F16.F32.PACK_AB R97, R97, R188 ;  /* 0x000000bc6161723e */ /* 0x000fe200000000ff */
[----:B------:R-:W-:Y:S01]  /*5b90*/  FMUL.FTZ R182, R98, R189 ;  /* 0x000000bd62b67220 */ /* 0x000fe20000410000 */
[----:B------:R-:W-:Y:S01]  /*5ba0*/  F2FP.F16.F32.PACK_AB R98, R101, R100 ;  /* 0x000000646562723e */ /* 0x000fe200000000ff */
[----:B------:R-:W-:-:S03]  /*5bb0*/  FMUL.FTZ R181, R189, R96 ;  /* 0x00000060bdb57220 */ /* 0x000fc60000410000 */
[----:B------:R-:W-:-:S07]  /*5bc0*/  F2FP.F16.F32.PACK_AB R96, R182, R183 ;  /* 0x000000b7b660723e */ /* 0x000fce00000000ff */
.L_x_9637:
[----:B------:R-:W0:Y:S01]  /*5bd0*/  @P0 LDC.64 R100, c[0x0][0x478] ;  /* 0x00011e00ff640b82 */ /* 0x000e220000000a00 */
[----:B------:R-:W-:Y:S02]  /*5be0*/  HFMA2 R170, -RZ, RZ, 0, 9.5367431640625e-07 ;  /* 0x00000010ffaa7431 */ /* 0x000fe400000001ff */
[----:B0-----:R-:W-:-:S05]  /*5bf0*/  @P0 IMAD.WIDE.U32 R100, R169, 0x20, R100 ;  /* 0x00000020a9640825 */ /* 0x001fca00078e0064 */
[----:B------:R-:W-:Y:S04]  /*5c00*/  @P0 STG.E.128 desc[UR16][R100.64], R92 ;  /* 0x0000005c64000986 */ /* 0x000fe8000c101d10 */
        /* <DEDUP_REMOVED lines=15> */
[----:B------:R-:W-:Y:S01]  /*5d00*/  FADD.FTZ R123, R122, -R123 ;  /* 0x8000007b7a7b7221 */ /* 0x000fe20000010000 */
[----:B------:R-:W-:Y:S01]  /*5d10*/  FFMA.FTZ R91, R120, UR8, R79 ;  /* 0x00000008785b7c23 */ /* 0x000fe2000801004f */
[----:B------:R-:W-:Y:S01]  /*5d20*/  FFMA.FTZ R127, R127, UR4, R136 ;  /* 0x000000047f7f7c23 */ /* 0x000fe20008010088 */
[----:B------:R-:W-:Y:S01]  /*5d30*/  FADD.FTZ R92, R128, -R89 ;  /* 0x80000059805c7221 */ /* 0x000fe20000010000 */
[----:B------:R-:W-:Y:S01]  /*5d40*/  FADD.FTZ R131, R131, -R88 ;  /* 0x8000005883837221 */ /* 0x000fe20000010000 */
[----:B------:R-:W-:Y:S01]  /*5d50*/  FADD.FTZ R129, R129, -R90 ;  /* 0x8000005a81817221 */ /* 0x000fe20000010000 */
[----:B-----5:R-:W-:-:S02]  /*5d60*/  HADD2.F32 R89, -RZ, R99.H0_H0 ;  /* 0x20000063ff597230 */ /* 0x020fc40000004100 */
[----:B------:R-:W-:Y:S01]  /*5d70*/  FFMA.FTZ R90, R123, UR8, R78 ;  /* 0x000000087b5a7c23 */ /* 0x000fe2000801004e */
[----:B------:R-:W-:Y:S02]  /*5d80*/  HADD2.F32 R122, -RZ, R99.H1_H1 ;  /* 0x30000063ff7a7230 */ /* 0x000fe40000004100 */
[----:B------:R-:W-:Y:S01]  /*5d90*/  FMUL.FTZ R99, R91, UR7 ;  /* 0x000000075b637c20 */ /* 0x000fe20008410000 */
[--C-:B------:R-:W-:Y:S02]  /*5da0*/  HADD2.F32 R88, -RZ, R51.reuse.H1_H1 ;  /* 0x30000033ff587230 */ /* 0x100fe40000004100 */
[----:B------:R-:W-:Y:S01]  /*5db0*/  FFMA.FTZ R125, R125, UR4, R136 ;  /* 0x000000047d7d7c23 */ /* 0x000fe20008010088 */
[----:B------:R-:W-:Y:S01]  /*5dc0*/  FADD.FTZ R127, R126, -R127 ;  /* 0x8000007f7e7f7221 */ /* 0x000fe20000010000 */
[----:B------:R-:W-:Y:S02]  /*5dd0*/  HADD2.F32 R93, -RZ, R51.H0_H0 ;  /* 0x20000033ff5d7230 */ /* 0x000fe40000004100 */
[----:B------:R-:W-:Y:S01]  /*5de0*/  FMUL.FTZ R100, R90, UR7 ;  /* 0x000000075a647c20 */ /* 0x000fe20008410000 */
[----:B------:R-:W-:Y:S01]  /*5df0*/  FMUL.FTZ R122, R99, R122 ;  /* 0x0000007a637a7220 */ /* 0x000fe20000410000 */
[----:B------:R-:W-:Y:S01]  /*5e00*/  FADD.FTZ R124, R124, -R125 ;  /* 0x8000007d7c7c7221 */ /* 0x000fe20000010000 */
[----:B------:R-:W-:Y:S01]  /*5e10*/  FMUL.FTZ R99, R88, R99 ;  /* 0x0000006358637220 */ /* 0x000fe20000410000 */
[----:B------:R-:W-:Y:S01]  /*5e20*/  FFMA.FTZ R88, R127, UR8, R76 ;  /* 0x000000087f587c23 */ /* 0x000fe2000801004c */
[----:B------:R-:W-:Y:S01]  /*5e30*/  FMUL.FTZ R120, R100, R89 ;  /* 0x0000005964787220 */ /* 0x000fe20000410000 */
[----:B------:R-:W-:Y:S01]  /*5e40*/  FMUL.FTZ R100, R93, R100 ;  /* 0x000000645d647220 */ /* 0x000fe20000410000 */
[----:B------:R-:W-:-:S02]  /*5e50*/  HADD2.F32 R94, -RZ, R98.H0_H0 ;  /* 0x20000062ff5e7230 */ /* 0x000fc40000004100 */
[----:B------:R-:W-:Y:S01]  /*5e60*/  FFMA.FTZ R89, R124, UR8, R77 ;  /* 0x000000087c597c23 */ /* 0x000fe2000801004d */
[----:B------:R-:W-:Y:S01]  /*5e70*/  FMUL.FTZ R93, R88, UR7 ;  /* 0x00000007585d7c20 */ /* 0x000fe20008410000 */
[----:B------:R-:W-:Y:S02]  /*5e80*/  HADD2.F32 R124, -RZ, R98.H1_H1 ;  /* 0x30000062ff7c7230 */ /* 0x000fe40000004100 */
[----:B------:R-:W-:Y:S01]  /*5e90*/  FFMA.FTZ R95, R92, UR8, R75 ;  /* 0x000000085c5f7c23 */ /* 0x000fe2000801004b */
[--C-:B------:R-:W-:Y:S02]  /*5ea0*/  HADD2.F32 R126, -RZ, R50.reuse.H0_H0 ;  /* 0x20000032ff7e7230 */ /* 0x100fe40000004100 */
[----:B------:R-:W-:Y:S01]  /*5eb0*/  FMUL.FTZ R101, R89, UR7 ;  /* 0x0000000759657c20 */ /* 0x000fe20008410000 */
[----:B------:R-:W-:Y:S02]  /*5ec0*/  HADD2.F32 R128, -RZ, R50.H1_H1 ;  /* 0x30000032ff807230 */ /* 0x000fe40000004100 */
[----:B------:R-:W-:Y:S01]  /*5ed0*/  FMUL.FTZ R121, R93, R94 ;  /* 0x0000005e5d797220 */ /* 0x000fe20000410000 */
[----:B------:R-:W-:Y:S01]  /*5ee0*/  FFMA.FTZ R94, R129, UR8, R74 ;  /* 0x00000008815e7c23 */ /* 0x000fe2000801004a */
[----:B------:R-:W-:Y:S01]  /*5ef0*/  FMUL.FTZ R124, R101, R124 ;  /* 0x0000007c657c7220 */ /* 0x000fe20000410000 */
[----:B------:R-:W-:Y:S01]  /*5f00*/  FMUL.FTZ R98, R126, R93 ;  /* 0x0000005d7e627220 */ /* 0x000fe20000410000 */
[----:B------:R-:W-:Y:S01]  /*5f10*/  FMUL.FTZ R101, R128, R101 ;  /* 0x0000006580657220 */ /* 0x000fe20000410000 */
[----:B------:R-:W-:-:S02]  /*5f20*/  HADD2.F32 R123, -RZ, R97.H0_H0 ;  /* 0x20000061ff7b7230 */ /* 0x000fc40000004100 */
[----:B------:R-:W-:Y:S01]  /*5f30*/  FMUL.FTZ R128, R94, UR7 ;  /* 0x000000075e807c20 */ /* 0x000fe20008410000 */
[----:B------:R-:W-:Y:S02]  /*5f40*/  HADD2.F32 R93, -RZ, R49.H0_H0 ;  /* 0x20000031ff5d7230 */ /* 0x000fe40000004100 */
[----:B------:R-:W-:Y:S01]  /*5f50*/  FMUL.FTZ R92, R95, UR7 ;  /* 0x000000075f5c7c20 */ /* 0x000fe20008410000 */
[----:B------:R-:W-:Y:S02]  /*5f60*/  HADD2.F32 R97, -RZ, R97.H1_H1 ;  /* 0x30000061ff617230 */ /* 0x000fe40000004100 */
[----:B------:R-:W-:Y:S01]  /*5f70*/  FMUL.FTZ R123, R128, R123 ;  /* 0x0000007b807b7220 */ /* 0x000fe20000410000 */
[----:B------:R-:W-:Y:S02]  /*5f80*/  HADD2.F32 R126, -RZ, R96.H0_H0 ;  /* 0x20000060ff7e7230 */ /* 0x000fe40000004100 */
[----:B------:R-:W-:Y:S01]  /*5f90*/  FMUL.FTZ R128, R93, R128 ;  /* 0x000000805d807220 */ /* 0x000fe20000410000 */
[----:B------:R-:W-:-:S02]  /*5fa0*/  HADD2.F32 R93, -RZ, R49.H1_H1 ;  /* 0x30000031ff5d7230 */ /* 0x000fc40000004100 */
[----:B------:R-:W-:Y:S01]  /*5fb0*/  FMUL.FTZ R125, R92, R97 ;  /* 0x000000615c7d7220 */ /* 0x000fe20000410000 */
[----:B------:R-:W-:Y:S01]  /*5fc0*/  HADD2.F32 R132, -RZ, R48.H0_H0 ;  /* 0x20000030ff847230 */ /* 0x000fe20000004100 */
[----:B------:R-:W-:Y:S01]  /*5fd0*/  F2FP.F16.F32.PACK_AB R99, R99, R100 ;  /* 0x000000646363723e */ /* 0x000fe200000000ff */
[----:B------:R-:W-:Y:S02]  /*5fe0*/  HADD2.F32 R96, -RZ, R96.H1_H1 ;  /* 0x30000060ff607230 */ /* 0x000fe40000004100 */
[----:B------:R-:W-:Y:S01]  /*5ff0*/  FMUL.FTZ R97, R93, R92 ;  /* 0x0000005c5d617220 */ /* 0x000fe20000410000 */
[----:B------:R-:W-:Y:S01]  /*6000*/  FFMA.FTZ R92, R131, UR8, R72 ;  /* 0x00000008835c7c23 */ /* 0x000fe20008010048 */
[----:B------:R-:W-:-:S03]  /*6010*/  F2FP.F16.F32.PACK_AB R98, R101, R98 ;  /* 0x000000626562723e */ /* 0x000fc600000000ff */
[----:B------:R-:W-:Y:S01]  /*6020*/  FMUL.FTZ R93, R92, UR7 ;  /* 0x000000075c5d7c20 */ /* 0x000fe20008410000 */
[----:B------:R-:W-:-:S03]  /*6030*/  F2FP.F16.F32.PACK_AB R97, R97, R128 ;  /* 0x000000806161723e */ /* 0x000fc600000000ff */
[----:B------:R-:W-:Y:S01]  /*6040*/  FMUL.FTZ R126, R93, R126 ;  /* 0x0000007e5d7e7220 */ /* 0x000fe20000410000 */
[----:B------:R-:W-:Y:S01]  /*6050*/  FMUL.FTZ R129, R132, R93 ;  /* 0x0000005d84817220 */ /* 0x000fe20000410000 */
[----:B------:R-:W-:Y:S01]  /*6060*/  FFMA.FTZ R93, R130, UR8, R73 ;  /* 0x00000008825d7c23 */ /* 0x000fe20008010049 */
[----:B------:R-:W-:-:S03]  /*6070*/  HADD2.F32 R130, -RZ, R48.H1_H1 ;  /* 0x30000030ff827230 */ /* 0x000fc60000004100 */
[----:B------:R-:W-:-:S04]  /*6080*/  FMUL.FTZ R127, R93, UR7 ;  /* 0x000000075d7f7c20 */ /* 0x000fc80008410000 */
[----:B------:R-:W-:Y:S01]  /*6090*/  FMUL.FTZ R130, R130, R127 ;  /* 0x0000007f82827220 */ /* 0x000fe20000410000 */
[----:B------:R-:W-:-:S04]  /*60a0*/  FMUL.FTZ R127, R127, R96 ;  /* 0x000000607f7f7220 */ /* 0x000fc80000410000 */
[----:B------:R-:W-:Y:S01]  /*60b0*/  F2FP.F16.F32.PACK_AB R96, R130, R129 ;  /* 0x000000818260723e */ /* 0x000fe200000000ff */
[----:B------:R-:W-:Y:S06]  /*60c0*/  BRA `(.L_x_9639) ;  /* 0x0000000400107947 */ /* 0x000fec0003800000 */
.L_x_9638:
        /* <DEDUP_REMOVED lines=8> */
[--C-:B------:R-:W-:Y:S01]  /*6150*/  FFMA.FTZ R100, R171, UR4, R136.reuse ;  /* 0x00000004ab647c23 */ /* 0x100fe20008010088 */
[----:B------:R-:W-:Y:S01]  /*6160*/  FFMA.FTZ R125, R125, UR4, R136 ;  /* 0x000000047d7d7c23 */ /* 0x000fe20008010088 */
[----:B------:R-:W-:Y:S01]  /*6170*/  FFMA.FTZ R122, R122, UR8, R79 ;  /* 0x000000087a7a7c23 */ /* 0x000fe2000801004f */
[----:B------:R-:W-:Y:S01]  /*6180*/  FADD.FTZ R130, R130, -R101 ;  /* 0x8000006582827221 */ /* 0x000fe20000010000 */
[----:B------:R-:W-:Y:S01]  /*6190*/  FADD.FTZ R127, R126, -R127 ;  /* 0x8000007f7e7f7221 */ /* 0x000fe20000010000 */
[----:B------:R-:W-:Y:S01]  /*61a0*/  FFMA.FTZ R123, R123, UR8, R78 ;  /* 0x000000087b7b7c23 */ /* 0x000fe2000801004e */
[----:B------:R-:W-:Y:S01]  /*61b0*/  FFMA.FTZ R101, R132, UR4, R136 ;  /* 0x0000000484657c23 */ /* 0x000fe20008010088 */
[----:B-----5:R-:W-:-:S02]  /*61c0*/  HADD2.F32 R120, -RZ, R99.H0_H0 ;  /* 0x20000063ff787230 */ /* 0x020fc40000004100 */
[----:B------:R-:W-:Y:S01]  /*61d0*/  FADD.FTZ R129, R129, -R100 ;  /* 0x8000006481817221 */ /* 0x000fe20000010000 */
[----:B------:R-:W-:Y:S02]  /*61e0*/  HADD2.F32 R126, -RZ, R99.H1_H1 ;  /* 0x30000063ff7e7230 */ /* 0x000fe40000004100 */
[----:B------:R-:W-:Y:S01]  /*61f0*/  FADD.FTZ R124, R124, -R125 ;  /* 0x8000007d7c7c7221 */ /* 0x000fe20000010000 */
[----:B------:R-:W-:Y:S01]  /*6200*/  FMUL.FTZ R99, R122, UR7 ;  /* 0x000000077a637c20 */ /* 0x000fe20008410000 */
[--C-:B------:R-:W-:Y:S02]  /*6210*/  HADD2.F32 R132, -RZ, R51.reuse.H1_H1 ;  /* 0x30000033ff847230 */ /* 0x100fe40000004100 */
[----:B------:R-:W-:Y:S01]  /*6220*/  FMUL.FTZ R123, R123, UR7 ;  /* 0x000000077b7b7c20 */ /* 0x000fe20008410000 */
[----:B------:R-:W-:Y:S02]  /*6230*/  HADD2.F32 R100, -RZ, R51.H0_H0 ;  /* 0x20000033ff647230 */ /* 0x000fe40000004100 */
[----:B------:R-:W-:Y:S01]  /*6240*/  FFMA.FTZ R127, R127, UR8, R76 ;  /* 0x000000087f7f7c23 */ /* 0x000fe2000801004c */
[----:B------:R-:W-:Y:S01]  /*6250*/  FMUL.FTZ R122, R99, R126 ;  /* 0x0000007e637a7220 */ /* 0x000fe20000410000 */
[----:B------:R-:W-:Y:S01]  /*6260*/  FFMA.FTZ R124, R124, UR8, R77 ;  /* 0x000000087c7c7c23 */ /* 0x000fe2000801004d */
[----:B------:R-:W-:Y:S01]  /*6270*/  FMUL.FTZ R99, R132, R99 ;  /* 0x0000006384637220 */ /* 0x000fe20000410000 */
[----:B------:R-:W-:-:S02]  /*6280*/  HADD2.F32 R126, -RZ, R98.H0_H0 ;  /* 0x20000062ff7e7230 */ /* 0x000fc40000004100 */
[----:B------:R-:W-:Y:S01]  /*6290*/  FMUL.FTZ R120, R123, R120 ;  /* 0x000000787b787220 */ /* 0x000fe20000410000 */
[----:B------:R-:W-:Y:S01]  /*62a0*/  FMUL.FTZ R100, R100, R123 ;  /* 0x0000007b64647220 */ /* 0x000fe20000410000 */
[----:B------:R-:W-:Y:S01]  /*62b0*/  FMUL.FTZ R127, R127, UR7 ;  /* 0x000000077f7f7c20 */ /* 0x000fe20008410000 */
[----:B------:R-:W-:Y:S02]  /*62c0*/  HADD2.F32 R132, -RZ, R50.H0_H0 ;  /* 0x20000032ff847230 */ /* 0x000fe40000004100 */
[----:B------:R-:W-:Y:S01]  /*62d0*/  FFMA.FTZ R129, R129, UR8, R74 ;  /* 0x0000000881817c23 */ /* 0x000fe2000801004a */
[----:B------:R-:W-:Y:S02]  /*62e0*/  HADD2.F32 R123, -RZ, R98.H1_H1 ;  /* 0x30000062ff7b7230 */ /* 0x000fe40000004100 */
[----:B------:R-:W-:Y:S01]  /*62f0*/  FMUL.FTZ R98, R124, UR7 ;  /* 0x000000077c627c20 */ /* 0x000fe20008410000 */
[----:B------:R-:W-:Y:S02]  /*6300*/  HADD2.F32 R125, -RZ, R50.H1_H1 ;  /* 0x30000032ff7d7230 */ /* 0x000fe40000004100 */
[----:B------:R-:W-:Y:S01]  /*6310*/  FADD.FTZ R128, R128, -R101 ;  /* 0x8000006580807221 */ /* 0x000fe20000010000 */
[----:B------:R-:W-:Y:S01]  /*6320*/  FMUL.FTZ R121, R127, R126 ;  /* 0x0000007e7f797220 */ /* 0x000fe20000410000 */
[----:B------:R-:W-:Y:S01]  /*6330*/  FMUL.FTZ R101, R132, R127 ;  /* 0x0000007f84657220 */ /* 0x000fe20000410000 */
[----:B------:R-:W-:-:S02]  /*6340*/  HADD2.F32 R126, -RZ, R97.H0_H0 ;  /* 0x20000061ff7e7230 */ /* 0x000fc40000004100 */
[----:B------:R-:W-:Y:S01]  /*6350*/  FMUL.FTZ R124, R98, R123 ;  /* 0x0000007b627c7220 */ /* 0x000fe20000410000 */
[----:B------:R-:W-:Y:S01]  /*6360*/  FMUL.FTZ R129, R129, UR7 ;  /* 0x0000000781817c20 */ /* 0x000fe20008410000 */
[----:B------:R-:W-:Y:S02]  /*6370*/  HADD2.F32 R132, -RZ, R49.H0_H0 ;  /* 0x20000031ff847230 */ /* 0x000fe40000004100 */
[----:B------:R-:W-:Y:S01]  /*6380*/  FMUL.FTZ R98, R125, R98 ;  /* 0x000000627d627220 */ /* 0x000fe20000410000 */
[----:B------:R-:W-:Y:S01]  /*6390*/  FFMA.FTZ R125, R128, UR8, R75 ;  /* 0x00000008807d7c23 */ /* 0x000fe2000801004b */
[----:B------:R-:W-:Y:S01]  /*63a0*/  FMUL.FTZ R123, R129, R126 ;  /* 0x0000007e817b7220 */ /* 0x000fe20000410000 */
[----:B------:R-:W-:Y:S02]  /*63b0*/  HADD2.F32 R126, -RZ, R97.H1_H1 ;  /* 0x30000061ff7e7230 */ /* 0x000fe40000004100 */
[----:B------:R-:W-:Y:S01]  /*63c0*/  FMUL.FTZ R128, R132, R129 ;  /* 0x0000008184807220 */ /* 0x000fe20000410000 */
[----:B------:R-:W-:Y:S01]  /*63d0*/  FMUL.FTZ R97, R125, UR7 ;  /* 0x000000077d617c20 */ /* 0x000fe20008410000 */
[----:B------:R-:W-:-:S02]  /*63e0*/  HADD2.F32 R132, -RZ, R49.H1_H1 ;  /* 0x30000031ff847230 */ /* 0x000fc40000004100 */
[----:B------:R-:W-:Y:S01]  /*63f0*/  FFMA.FTZ R131, R131, UR8, R72 ;  /* 0x0000000883837c23 */ /* 0x000fe20008010048 */
[----:B------:R-:W-:Y:S01]  /*6400*/  FFMA.FTZ R130, R130, UR8, R73 ;  /* 0x0000000882827c23 */ /* 0x000fe20008010049 */
[----:B------:R-:W-:Y:S01]  /*6410*/  FMUL.FTZ R125, R97, R126 ;  /* 0x0000007e617d7220 */ /* 0x000fe20000410000 */
[--C-:B------:R-:W-:Y:S02]  /*6420*/  HADD2.F32 R126, -RZ, R96.reuse.H0_H0 ;  /* 0x20000060ff7e7230 */ /* 0x100fe40000004100 */
[----:B------:R-:W-:Y:S01]  /*6430*/  FMUL.FTZ R171, R132, R97 ;  /* 0x0000006184ab7220 */ /* 0x000fe20000410000 */
[----:B------:R-:W-:Y:S02]  /*6440*/  HADD2.F32 R127, -RZ, R96.H1_H1 ;  /* 0x30000060ff7f7230 */ /* 0x000fe40000004100 */
[----:B------:R-:W-:Y:S01]  /*6450*/  FMUL.FTZ R131, R131, UR7 ;  /* 0x0000000783837c20 */ /* 0x000fe20008410000 */
[--C-:B------:R-:W-:Y:S02]  /*6460*/  HADD2.F32 R96, -RZ, R48.reuse.H0_H0 ;  /* 0x20000030ff607230 */ /* 0x100fe40000004100 */
[----:B------:R-:W-:Y:S01]  /*6470*/  FMUL.FTZ R130, R130, UR7 ;  /* 0x0000000782827c20 */ /* 0x000fe20008410000 */
[----:B------:R-:W-:-:S02]  /*6480*/  HADD2.F32 R97, -RZ, R48.H1_H1 ;  /* 0x30000030ff617230 */ /* 0x000fc40000004100 */
[----:B------:R-:W-:Y:S01]  /*6490*/  FMUL.FTZ R126, R131, R126 ;  /* 0x0000007e837e7220 */ /* 0x000fe20000410000 */
[----:B------:R-:W-:Y:S01]  /*64a0*/  F2FP.F16.F32.PACK_AB R99, R99, R100 ;  /* 0x000000646363723e */ /* 0x000fe200000000ff */
[----:B------:R-:W-:Y:S01]  /*64b0*/  FMUL.FTZ R96, R96, R131 ;  /* 0x0000008360607220 */ /* 0x000fe20000410000 */
[----:B------:R-:W-:Y:S01]  /*64c0*/  FMUL.FTZ R127, R130, R127 ;  /* 0x0000007f827f7220 */ /* 0x000fe20000410000 */
[----:B------:R-:W-:Y:S01]  /*64d0*/  FMUL.FTZ R129, R97, R130 ;  /* 0x0000008261817220 */ /* 0x000fe20000410000 */
[----:B------:R-:W-:Y:S02]  /*64e0*/  F2FP.F16.F32.PACK_AB R98, R98, R101 ;  /* 0x000000656262723e */ /* 0x000fe400000000ff */
[----:B------:R-:W-:Y:S02]  /*64f0*/  F2FP.F16.F32.PACK_AB R97, R171, R128 ;  /* 0x00000080ab61723e */ /* 0x000fe400000000ff */
[----:B------:R-:W-:-:S07]  /*6500*/  F2FP.F16.F32.PACK_AB R96, R129, R96 ;  /* 0x000000608160723e */ /* 0x000fce00000000ff */
.L_x_9639:
[----:B------:R-:W0:Y:S01]  /*6510*/  @P0 LDC.64 R100, c[0x0][0x478] ;  /* 0x00011e00ff640b82 */ /* 0x000e220000000a00 */
[----:B------:R-:W-:Y:S02]  /*6520*/  IADD3 R129, PT, PT, R168, 0x180, RZ ;  /* 0x00000180a8817810 */ /* 0x000fe40007ffe0ff */
        /* <DEDUP_REMOVED lines=23> */
[----:B------:R-:W-:Y:S01]  /*66a0*/  FFMA.FTZ R90, R111, UR8, R86 ;  /* 0x000000086f5a7c23 */ /* 0x000fe20008010056 */
[----:B------:R-:W-:Y:S01]  /*66b0*/  FFMA.FTZ R91, R136, UR8, R87 ;  /* 0x00000008885b7c23 */ /* 0x000fe20008010057 */
[--C-:B------:R-:W-:Y:S02]  /*66c0*/  HADD2.F32 R94, -RZ, R99.reuse.H1_H1 ;  /* 0x30000063ff5e7230 */ /* 0x100fe40000004100 */
[----:B------:R-:W-:Y:S01]  /*66d0*/  FADD.FTZ R101, R107, -R114 ;  /* 0x800000726b657221 */ /* 0x000fe20000010000 */
[----:B------:R-:W-:Y:S02]  /*66e0*/  HADD2.F32 R88, -RZ, R99.H0_H0 ;  /* 0x20000063ff587230 */ /* 0x000fe40000004100 */
[----:B------:R-:W-:Y:S01]  /*66f0*/  FMUL.FTZ R89, R91, UR7 ;  /* 0x000000075b597c20 */ /* 0x000fe20008410000 */
[----:B------:R-:W-:Y:S01]  /*6700*/  FMUL.FTZ R99, R90, UR7 ;  /* 0x000000075a637c20 */ /* 0x000fe20008410000 */
[----:B------:R-:W-:-:S02]  /*6710*/  HADD2.F32 R116, -RZ, R55.H1_H1 ;  /* 0x30000037ff747230 */ /* 0x000fc40000004100 */
[----:B------:R-:W-:Y:S01]  /*6720*/  FADD.FTZ R110, R110, -R117 ;  /* 0x800000756e6e7221 */ /* 0x000fe20000010000 */
[----:B------:R-:W-:Y:S02]  /*6730*/  HADD2.F32 R100, -RZ, R55.H0_H0 ;  /* 0x20000037ff647230 */ /* 0x000fe40000004100 */
[----:B------:R-:W-:Y:S01]  /*6740*/  FMUL.FTZ R107, R89, R94 ;  /* 0x0000005e596b7220 */ /* 0x000fe20000410000 */
[----:B------:R-:W-:Y:S01]  /*6750*/  FMUL.FTZ R106, R99, R88 ;  /* 0x00000058636a7220 */ /* 0x000fe20000410000 */
[----:B------:R-:W-:Y:S01]  /*6760*/  FFMA.FTZ R94, R101, UR8, R82 ;  /* 0x00000008655e7c23 */ /* 0x000fe20008010052 */
[----:B------:R-:W-:Y:S01]  /*6770*/  FMUL.FTZ R116, R116, R89 ;  /* 0x0000005974747220 */ /* 0x000fe20000410000 */
[----:B------:R-:W-:Y:S01]  /*6780*/  FFMA.FTZ R88, R109, UR8, R84 ;  /* 0x000000086d587c23 */ /* 0x000fe20008010054 */
[----:B------:R-:W-:Y:S01]  /*6790*/  FFMA.FTZ R89, R110, UR8, R85 ;  /* 0x000000086e597c23 */ /* 0x000fe20008010055 */
[----:B------:R-:W-:Y:S02]  /*67a0*/  HADD2.F32 R92, -RZ, R97.H0_H0 ;  /* 0x20000061ff5c7230 */ /* 0x000fe40000004100 */
[----:B------:R-:W-:Y:S01]  /*67b0*/  FMUL.FTZ R99, R100, R99 ;  /* 0x0000006364637220 */ /* 0x000fe20000410000 */
[----:B------:R-:W-:Y:S01]  /*67c0*/  FMUL.FTZ R101, R94, UR7 ;  /* 0x000000075e657c20 */ /* 0x000fe20008410000 */
[----:B------:R-:W-:Y:S01]  /*67d0*/  FADD.FTZ R105, R105, -R104 ;  /* 0x8000006869697221 */ /* 0x000fe20000010000 */
[----:B------:R-:W-:Y:S01]  /*67e0*/  FADD.FTZ R128, R108, -R115 ;  /* 0x800000736c807221 */ /* 0x000fe20000010000 */
[----:B------:R-:W-:Y:S01]  /*67f0*/  FMUL.FTZ R100, R88, UR7 ;  /* 0x0000000758647c20 */ /* 0x000fe20008410000 */
[----:B------:R-:W-:-:S02]  /*6800*/  HADD2.F32 R115, -RZ, R54.H1_H1 ;  /* 0x30000036ff737230 */ /* 0x000fc40000004100 */
[----:B------:R-:W-:Y:S01]  /*6810*/  FMUL.FTZ R104, R89, UR7 ;  /* 0x0000000759687c20 */ /* 0x000fe20008410000 */
[----:B------:R-:W-:Y:S02]  /*6820*/  HADD2.F32 R111, -RZ, R54.H0_H0 ;  /* 0x20000036ff6f7230 */ /* 0x000fe40000004100 */
[----:B------:R-:W-:Y:S01]  /*6830*/  FMUL.FTZ R110, R101, R92 ;  /* 0x0000005c656e7220 */ /* 0x000fe20000410000 */
[----:B------:R-:W-:Y:S02]  /*6840*/  HADD2.F32 R118, -RZ, R53.H0_H0 ;  /* 0x20000035ff767230 */ /* 0x000fe40000004100 */
[----:B------:R-:W-:Y:S01]  /*6850*/  FMUL.FTZ R108, R100, R95 ;  /* 0x0000005f646c7220 */ /* 0x000fe20000410000 */
[----:B------:R-:W-:Y:S01]  /*6860*/  FFMA.FTZ R92, R105, UR8, R80 ;  /* 0x00000008695c7c23 */ /* 0x000fe20008010050 */
[----:B------:R-:W-:Y:S01]  /*6870*/  FMUL.FTZ R109, R104, R93 ;  /* 0x0000005d686d7220 */ /* 0x000fe20000410000 */
[----:B------:R-:W-:Y:S01]  /*6880*/  FFMA.FTZ R95, R128, UR8, R83 ;  /* 0x00000008805f7c23 */ /* 0x000fe20008010053 */
[----:B------:R-:W-:Y:S01]  /*6890*/  FMUL.FTZ R115, R115, R104 ;  /* 0x0000006873737220 */ /* 0x000fe20000410000 */
[----:B------:R-:W-:Y:S01]  /*68a0*/  FFMA.FTZ R93, R98, UR8, R81 ;  /* 0x00000008625d7c23 */ /* 0x000fe20008010051 */
[----:B------:R-:W-:-:S02]  /*68b0*/  HADD2.F32 R112, -RZ, R96.H0_H0 ;  /* 0x20000060ff707230 */ /* 0x000fc40000004100 */
        /* <DEDUP_REMOVED lines=8> */
[----:B------:R-:W-:-:S02]  /*6940*/  HADD2.F32 R118, -RZ, R52.H1_H1 ;  /* 0x30000034ff767230 */ /* 0x000fc40000004100 */
[----:B------:R-:W-:Y:S01]  /*6950*/  FMUL.FTZ R112, R101, R112 ;  /* 0x0000007065707220 */ /* 0x000fe20000410000 */
        /* <DEDUP_REMOVED lines=11> */
.L_x_9640:
        /* <DEDUP_REMOVED lines=14> */
[----:B------:R-:W-:Y:S01]  /*6af0*/  FFMA.FTZ R119, R119, UR8, R86 ;  /* 0x0000000877777c23 */ /* 0x000fe20008010056 */
[----:B------:R-:W-:Y:S01]  /*6b00*/  FFMA.FTZ R136, R136, UR8, R87 ;  /* 0x0000000888887c23 */ /* 0x000fe20008010057 */
[----:B------:R-:W-:Y:S01]  /*6b10*/  FADD.FTZ R110, R110, -R117 ;  /* 0x800000756e6e7221 */ /* 0x000fe20000010000 */
[----:B-----5:R-:W-:-:S02]  /*6b20*/  HADD2.F32 R106, -RZ, R99.H0_H0 ;  /* 0x20000063ff6a7230 */ /* 0x020fc40000004100 */
        /* <DEDUP_REMOVED lines=9> */
[----:B------:R-:W-:Y:S02]  /*6bc0*/  HADD2.F32 R113, -RZ, R55.H1_H1 ;  /* 0x30000037ff717230 */ /* 0x000fe40000004100 */
[----:B------:R-:W-:Y:S01]  /*6bd0*/  FFMA.FTZ R115, R115, UR8, R82 ;  /* 0x0000000873737c23 */ /* 0x000fe20008010052 */
[--C-:B------:R-:W-:Y:S02]  /*6be0*/  HADD2.F32 R117, -RZ, R54.reuse.H0_H0 ;  /* 0x20000036ff757230 */ /* 0x100fe40000004100 */
[----:B------:R-:W-:Y:S01]  /*6bf0*/  FMUL.FTZ R106, R119, R106 ;  /* 0x0000006a776a7220 */ /* 0x000fe20000410000 */
[----:B------:R-:W-:Y:S02]  /*6c00*/  HADD2.F32 R101, -RZ, R97.H0_H0 ;  /* 0x20000061ff657230 */ /* 0x000fe40000004100 */
[----:B------:R-:W-:Y:S01]  /*6c10*/  FMUL.FTZ R98, R98, R119 ;  /* 0x0000007762627220 */ /* 0x000fe20000410000 */
[----:B------:R-:W-:Y:S01]  /*6c20*/  FMUL.FTZ R107, R136, R99 ;  /* 0x00000063886b7220 */ /* 0x000fe20000410000 */
[----:B------:R-:W-:-:S02]  /*6c30*/  HADD2.F32 R118, -RZ, R54.H1_H1 ;  /* 0x30000036ff767230 */ /* 0x000fc40000004100 */
[----:B------:R-:W-:Y:S01]  /*6c40*/  FMUL.FTZ R110, R109, UR7 ;  /* 0x000000076d6e7c20 */ /* 0x000fe20008410000 */
[----:B------:R-:W-:Y:S01]  /*6c50*/  FMUL.FTZ R99, R113, R136 ;  /* 0x0000008871637220 */ /* 0x000fe20000410000 */
[----:B------:R-:W-:Y:S01]  /*6c60*/  FMUL.FTZ R119, R108, UR7 ;  /* 0x000000076c777c20 */ /* 0x000fe20008410000 */
[----:B------:R-:W-:Y:S01]  /*6c70*/  FMUL.FTZ R116, R115, UR7 ;  /* 0x0000000773747c20 */ /* 0x000fe20008410000 */
[----:B------:R-:W-:Y:S02]  /*6c80*/  HADD2.F32 R113, -RZ, R53.H0_H0 ;  /* 0x20000035ff717230 */ /* 0x000fe40000004100 */
[----:B------:R-:W-:Y:S01]  /*6c90*/  FFMA.FTZ R114, R114, UR8, R83 ;  /* 0x0000000872727c23 */ /* 0x000fe20008010053 */
[----:B------:R-:W-:Y:S01]  /*6ca0*/  FMUL.FTZ R108, R110, R111 ;  /* 0x0000006f6e6c7220 */ /* 0x000fe20000410000 */
[----:B------:R-:W-:Y:S01]  /*6cb0*/  FMUL.FTZ R117, R117, R110 ;  /* 0x0000006e75757220 */ /* 0x000fe20000410000 */
[----:B------:R-:W-:Y:S01]  /*6cc0*/  FFMA.FTZ R105, R105, UR8, R80 ;  /* 0x0000000869697c23 */ /* 0x000fe20008010050 */
[----:B------:R-:W-:Y:S01]  /*6cd0*/  FFMA.FTZ R100, R100, UR8, R81 ;  /* 0x0000000864647c23 */ /* 0x000fe20008010051 */
[----:B------:R-:W-:-:S02]  /*6ce0*/  HADD2.F32 R97, -RZ, R97.H1_H1 ;  /* 0x30000061ff617230 */ /* 0x000fc40000004100 */
[----:B------:R-:W-:Y:S01]  /*6cf0*/  FMUL.FTZ R128, R118, R119 ;  /* 0x0000007776807220 */ /* 0x000fe20000410000 */
[----:B------:R-:W-:Y:S01]  /*6d00*/  FMUL.FTZ R110, R116, R101 ;  /* 0x00000065746e7220 */ /* 0x000fe20000410000 */
[----:B------:R-:W-:Y:S01]  /*6d10*/  FMUL.FTZ R109, R119, R104 ;  /* 0x00000068776d7220 */ /* 0x000fe20000410000 */
[----:B------:R-:W-:Y:S02]  /*6d20*/  HADD2.F32 R101, -RZ, R53.H1_H1 ;  /* 0x30000035ff657230 */ /* 0x000fe40000004100 */
[----:B------:R-:W-:Y:S01]  /*6d30*/  FMUL.FTZ R118, R114, UR7 ;  /* 0x0000000772767c20 */ /* 0x000fe20008410000 */
[----:B------:R-:W-:Y:S01]  /*6d40*/  FMUL.FTZ R116, R113, R116 ;  /* 0x0000007471747220 */ /* 0x000fe20000410000 */
        /* <DEDUP_REMOVED lines=8> */
[----:B------:R-:W-:Y:S01]  /*6dd0*/  FMUL.FTZ R104, R104, R105 ;  /* 0x0000006968687220 */ /* 0x000fe20000410000 */
[----:B------:R-:W-:Y:S01]  /*6de0*/  FMUL.FTZ R101, R114, R113 ;  /* 0x0000007172657220 */ /* 0x000fe20000410000 */
[----:B------:R-:W-:Y:S01]  /*6df0*/  F2FP.F16.F32.PACK_AB R99, R99, R98 ;  /* 0x000000626363723e */ /* 0x000fe200000000ff */
[----:B------:R-:W-:Y:S01]  /*6e00*/  FMUL.FTZ R113, R113, R96 ;  /* 0x0000006071717220 */ /* 0x000fe20000410000 */
[----:B------:R-:W-:Y:S01]  /*6e10*/  FMUL.FTZ R112, R105, R112 ;  /* 0x0000007069707220 */ /* 0x000fe20000410000 */
[----:B------:R-:W-:-:S02]  /*6e20*/  F2FP.F16.F32.PACK_AB R98, R128, R117 ;  /* 0x000000758062723e */ /* 0x000fc400000000ff */
[----:B------:R-:W-:Y:S02]  /*6e30*/  F2FP.F16.F32.PACK_AB R97, R97, R116 ;  /* 0x000000746161723e */ /* 0x000fe400000000ff */
[----:B------:R-:W-:-:S07]  /*6e40*/  F2FP.F16.F32.PACK_AB R96, R101, R104 ;  /* 0x000000686560723e */ /* 0x000fce00000000ff */
.L_x_9641:
[----:B------:R-:W0:Y:S01]  /*6e50*/  @P0 LDC.64 R100, c[0x0][0x478] ;  /* 0x00011e00ff640b82 */ /* 0x000e220000000a00 */
[----:B------:R-:W-:-:S04]  /*6e60*/  IMAD.WIDE.U32 R104, R129, 0x10, R222 ;  /* 0x0000001081687825 */ /* 0x000fc800078e00de */
[----:B0-----:R-:W-:-:S05]  /*6e70*/  @P0 IMAD.WIDE.U32 R100, R129, 0x20, R100 ;  /* 0x0000002081640825 */ /* 0x001fca00078e0064 */
[----:B------:R0:W-:Y:S04]  /*6e80*/  @P0 STG.E.128 desc[UR16][R100.64], R92 ;  /* 0x0000005c64000986 */ /* 0x0001e8000c101d10 */
[----:B------:R0:W-:Y:S04]  /*6e90*/  @P0 STG.E.128 desc[UR16][R100.64+0x10], R88 ;  /* 0x0000105864000986 */ /* 0x0001e8000c101d10 */
[----:B------:R0:W-:Y:S02]  /*6ea0*/  STG.E.128 desc[UR16][R104.64], R96 ;  /* 0x0000006068007986 */ /* 0x0001e4000c101d10 */
.L_x_9633:
        /* <DEDUP_REMOVED lines=129> */
.L_x_9621:
        /* <DEDUP_REMOVED lines=36> */
.L_x_9643:
        /* <DEDUP_REMOVED lines=16> */
.L_x_15703:


//--------------------- .text._ZN10layer_norm13ln_bwd_kernelINS_13Kernel_traitsI6__halfS2_fS2_fjLj4096ELj1ELj1ELj4ELj16ENS_18Kernel_traits_baseILj4096ES2_S2_fS2_fjLj128EEEEELb0ELb1ELb1ELb0EEEvNS_9BwdParamsE --------------------------
	.section	.text._ZN10layer_norm13ln_bwd_kernelINS_13Kernel_traitsI6__halfS2_fS2_fjLj4096ELj1ELj1ELj4ELj16ENS_18Kernel_traits_baseILj4096ES2_S2_fS2_fjLj128EEEEELb0ELb1ELb1ELb0EEEvNS_9BwdParamsE,"ax",@progbits
	.align	128
        .global         _ZN10layer_norm13ln_bwd_kernelINS_13Kernel_traitsI6__halfS2_fS2_fjLj4096ELj1ELj1ELj4ELj16ENS_18Kernel_traits_baseILj4096ES2_S2_fS2_fjLj128EEEEELb0ELb1ELb1ELb0EEEvNS_9BwdParamsE
        .type           _ZN10layer_norm13ln_bwd_kernelINS_13Kernel_traitsI6__halfS2_fS2_fjLj4096ELj1ELj1ELj4ELj16ENS_18Kernel_traits_baseILj4096ES2_S2_fS2_fjLj128EEEEELb0ELb1ELb1ELb0EEEvNS_9BwdParamsE,@function
        .size           _ZN10layer_norm13ln_bwd_kernelINS_13Kernel_traitsI6__halfS2_fS2_fjLj4096ELj1ELj1ELj4ELj16ENS_18Kernel_traits_baseILj4096ES2_S2_fS2_fjLj128EEEEELb0ELb1ELb1ELb0EEEvNS_9BwdParamsE,(.L_x_15704 - _ZN10layer_norm13ln_bwd_kernelINS_13Kernel_traitsI6__halfS2_fS2_fjLj4096ELj1ELj1ELj4ELj16ENS_18Kernel_traits_baseILj4096ES2_S2_fS2_fjLj128EEEEELb0ELb1ELb1ELb0EEEvNS_9BwdParamsE)
        .other          _ZN10layer_norm13ln_bwd_kernelINS_13Kernel_traitsI6__halfS2_fS2_fjLj4096ELj1ELj1ELj4ELj16ENS_18Kernel_traits_baseILj4096ES2_S2_fS2_fjLj128EEEEELb0ELb1ELb1ELb0EEEvNS_9BwdParamsE,@"STO_CUDA_ENTRY STV_DEFAULT"
_ZN10layer_norm13ln_bwd_kernelINS_13Kernel_traitsI6__halfS2_fS2_fjLj4096ELj1ELj1ELj4ELj16ENS_18Kernel_traits_baseILj4096ES2_S2_fS2_fjLj128EEEEELb0ELb1ELb1ELb0EEEvNS_9BwdParamsE:
.text._ZN10layer_norm13ln_bwd_kernelINS_13Kernel_traitsI6__halfS2_fS2_fjLj4096ELj1ELj1ELj4ELj16ENS_18Kernel_traits_baseILj4096ES2_S2_fS2_fjLj128EEEEELb0ELb1ELb1ELb0EEEvNS_9BwdParamsE:
        /* <DEDUP_REMOVED lines=153> */
.L_x_9796:
[----:B0-----:R-:W-:Y:S02]  /*0990*/  UIMAD.WIDE UR26, UR24, 0x4, UR14 ;  /* 0x00000004181a78a5 */ /* 0x001fe4000f8e020e */
[----:B---3--:R-:W-:-:S04]  /*09a0*/  UIMAD.WIDE UR6, UR24, 0x4, UR16 ;  /* 0x00000004180678a5 */ /* 0x008fc8000f8e0210 */
[----:B-12---:R-:W-:Y:S02]  /*09b0*/  MOV R14, UR26 ;  /* 0x0000001a000e7c02 */ /* 0x006fe40008000f00 */
[----:B------:R-:W-:Y:S01]  /*09c0*/  MOV R15, UR27 ;  /* 0x0000001b000f7c02 */ /* 0x000fe20008000f00 */
[----:B------:R-:W-:-:S04]  /*09d0*/  UIMAD.WIDE UR26, UR24, 0x4, UR12 ;  /* 0x00000004181a78a5 */ /* 0x000fc8000f8e020c */
[----:B------:R0:W3:Y:S02]  /*09e0*/  LDG.E R193, desc[UR10][R14.64] ;  /* 0x0000000a0ec17981 */ /* 0x0000e4000c1e1900 */
[----:B0-----:R-:W-:Y:S02]  /*09f0*/  MOV R14, UR6 ;  /* 0x00000006000e7c02 */ /* 0x001fe40008000f00 */
[----:B------:R-:W-:-:S05]  /*0a00*/  MOV R15, UR7 ;  /* 0x00000007000f7c02 */ /* 0x000fca0008000f00 */
[----:B------:R0:W2:Y:S02]  /*0a10*/  LDG.E R192, desc[UR10][R14.64] ;  /* 0x0000000a0ec07981 */ /* 0x0000a4000c1e1900 */
[----:B0-----:R-:W-:Y:S02]  /*0a20*/  MOV R14, UR26 ;  /* 0x0000001a000e7c02 */ /* 0x001fe40008000f00 */
[----:B------:R-:W-:-:S05]  /*0a30*/  MOV R15, UR27 ;  /* 0x0000001b000f7c02 */ /* 0x000fca0008000f00 */
[----:B------:R-:W4:Y:S01]  /*0a40*/  LDG.E R194, desc[UR10][R14.64] ;  /* 0x0000000a0ec27981 */ /* 0x000f22000c1e1900 */
[----:B------:R-:W-:Y:S01]  /*0a50*/  HFMA2 R228, -RZ, RZ, 0, 0 ;  /* 0x00000000ffe47431 */ /* 0x000fe200000001ff */
[----:B------:R-:W-:Y:S01]  /*0a60*/  BSSY.RECONVERGENT B0, `(.L_x_9645) ;  /* 0x00001af000007945 */ /* 0x000fe20003800200 */
[----:B------:R-:W-:Y:S02]  /*0a70*/  MOV R227, RZ ;  /* 0x000000ff00e37202 */ /* 0x000fe40000000f00 */
[----:B---3--:R-:W-:-:S13]  /*0a80*/  R2UR UR27, R193 ;  /* 0x00000000c11b72ca */ /* 0x008fda00000e0000 */
[----:B------:R-:W-:Y:S01]  /*0a90*/  UISETP.GE.AND UP2, UPT, UR27, 0x1, UPT ;  /* 0x000000011b00788c */ /* 0x000fe2000bf46270 */
[----:B--2---:R-:W-:Y:S02]  /*0aa0*/  R2UR UR26, R192 ;  /* 0x00000000c01a72ca */ /* 0x004fe400000e0000 */
[----:B----4-:R-:W-:-:S06]  /*0ab0*/  R2UR UR9, R194 ;  /* 0x00000000c20972ca */ /* 0x010fcc00000e0000 */
[----:B-----5:R-:W-:Y:S09]  /*0ac0*/  BRA.U !UP2, `(.L_x_9646) ;  /* 0x000000190a1c7547 */ /* 0x020ff2000b800000 */
[----:B------:R-:W-:-:S06]  /*0ad0*/  UIMAD.WIDE UR6, UR24, 0x4, UR18 ;  /* 0x00000004180678a5 */ /* 0x000fcc000f8e0212 */
[----:B------:R-:W-:Y:S02]  /*0ae0*/  MOV R15, UR7 ;  /* 0x00000007000f7c02 */ /* 0x000fe40008000f00 */
[----:B------:R-:W-:-:S05]  /*0af0*/  MOV R14, UR6 ;  /* 0x00000006000e7c02 */ /* 0x000fca0008000f00 */
[----:B------:R0:W2:Y:S01]  /*0b00*/  LDG.E R15, desc[UR10][R14.64] ;  /* 0x0000000a0e0f7981 */ /* 0x0000a2000c1e1900 */
[----:B------:R-:W-:Y:S01]  /*0b10*/  UIADD3 UR6, UPT, UPT, UR27, -0x1, URZ ;  /* 0xffffffff1b067890 */ /* 0x000fe2000fffe0ff */
[C---:B------:R-:W-:Y:S01]  /*0b20*/  ISETP.GE.U32.AND P3, PT, R2.reuse, 0x80, PT ;  /* 0x000000800200780c */ /* 0x040fe20003f66070 */
[----:B------:R-:W-:Y:S01]  /*0b30*/  BSSY.RECONVERGENT B1, `(.L_x_9647) ;  /* 0x000006f000017945 */ /* 0x000fe20003800200 */
[----:B------:R-:W3:Y:S01]  /*0b40*/  S2R R195, SR_TID.X ;  /* 0x0000000000c37919 */ /* 0x000ee20000002100 */
[----:B------:R-:W-:Y:S02]  /*0b50*/  ISETP.NE.AND P0, PT, RZ, UR25, PT ;  /* 0x00000019ff007c0c */ /* 0x000fe4000bf05270 */
[----:B------:R-:W-:Y:S01]  /*0b60*/  MOV R192, UR6 ;  /* 0x0000000600c07c02 */ /* 0x000fe20008000f00 */
[----:B-1----:R-:W-:Y:S01]  /*0b70*/  UIMAD UR6, UR24, UR8, URZ ;  /* 0x00000008180672a4 */ /* 0x002fe2000f8e02ff */
[C---:B------:R-:W-:Y:S02]  /*0b80*/  ISETP.GE.U32.AND P4, PT, R2.reuse, 0x100, PT ;  /* 0x000001000200780c */ /* 0x040fe40003f86070 */
[----:B------:R-:W-:Y:S01]  /*0b90*/  ISETP.GE.U32.AND P2, PT, R2, 0x180, PT ;  /* 0x000001800200780c */ /* 0x000fe20003f46070 */
[----:B------:R-:W-:Y:S01]  /*0ba0*/  USHF.R.S32.HI UR7, URZ, 0x1f, UR6 ;  /* 0x0000001fff077899 */ /* 0x000fe20008011406 */
[----:B------:R-:W-:Y:S01]  /*0bb0*/  IMAD R192, R192, UR8, RZ ;  /* 0x00000008c0c07c24 */ /* 0x000fe2000f8e02ff */
[----:B------:R-:W-:-:S02]  /*0bc0*/  ISETP.GE.U32.AND P1, PT, R2, 0x200, PT ;  /* 0x000002000200780c */ /* 0x000fc40003f26070 */
[----:B------:R-:W-:Y:S01]  /*0bd0*/  ULEA.HI UR7, UR7, UR6, URZ, 0x3 ;  /* 0x0000000607077291 */ /* 0x000fe2000f8f18ff */
[----:B------:R-:W-:Y:S02]  /*0be0*/  MOV R228, RZ ;  /* 0x000000ff00e47202 */ /* 0x000fe40000000f00 */
[----:B------:R-:W-:Y:S02]  /*0bf0*/  SHF.R.S32.HI R193, RZ, 0x1f, R192 ;  /* 0x0000001fffc17819 */ /* 0x000fe400000114c0 */
[----:B------:R-:W-:Y:S02]  /*0c00*/  MOV R227, RZ ;  /* 0x000000ff00e37202 */ /* 0x000fe40000000f00 */
[----:B0-----:R-:W-:Y:S02]  /*0c10*/  MOV R14, UR7 ;  /* 0x00000007000e7c02 */ /* 0x001fe40008000f00 */
[----:B------:R-:W-:Y:S02]  /*0c20*/  LEA.HI R193, R193, R192, RZ, 0x3 ;  /* 0x000000c0c1c17211 */ /* 0x000fe400078f18ff */
[----:B---3--:R-:W-:-:S02]  /*0c30*/  LEA.HI.SX32 R194, R14, R195, 0x1d ;  /* 0x000000c30ec27211 */ /* 0x008fc400078feaff */
[----:B------:R-:W-:Y:S02]  /*0c40*/  LEA.HI.SX32 R226, R193, R195, 0x1d ;  /* 0x000000c3c1e27211 */ /* 0x000fe400078feaff */
[----:B------:R-:W-:Y:S01]  /*0c50*/  MOV R14, R194 ;  /* 0x000000c2000e7202 */ /* 0x000fe20000000f00 */
[----:B------:R0:W-:Y:S01]  /*0c60*/  STL [R1+0x18], R194 ;  /* 0x000018c201007387 */ /* 0x0001e20000100800 */
[----:B--2---:R-:W-:Y:S01]  /*0c70*/  FSEL R15, R15, RZ, !P0 ;  /* 0x000000ff0f0f7208 */ /* 0x004fe20004000000 */
[----:B0-----:R-:W-:Y:S06]  /*0c80*/  @!P3 BRA `(.L_x_9648) ;  /* 0x000000040064b947 */ /* 0x001fec0003800000 */
        /* <DEDUP_REMOVED lines=10> */
[--C-:B-----5:R-:W-:Y:S02]  /*0d30*/  HADD2.F32 R242, -RZ, R24.reuse.H0_H0 ;  /* 0x20000018fff27230 */ /* 0x120fe40000004100 */
[----:B------:R-:W-:Y:S02]  /*0d40*/  HADD2.F32 R248, -RZ, R24.H1_H1 ;  /* 0x30000018fff87230 */ /* 0x000fe40000004100 */
[--C-:B------:R-:W-:Y:S02]  /*0d50*/  HADD2.F32 R245, -RZ, R25.reuse.H0_H0 ;  /* 0x20000019fff57230 */ /* 0x100fe40000004100 */
[----:B------:R-:W-:Y:S02]  /*0d60*/  HADD2.F32 R241, -RZ, R25.H1_H1 ;  /* 0x30000019fff17230 */ /* 0x000fe40000004100 */
[----:B------:R-:W-:Y:S02]  /*0d70*/  HADD2.F32 R238, -RZ, R26.H0_H0 ;  /* 0x2000001affee7230 */ /* 0x000fe40000004100 */
[----:B0-----:R-:W-:-:S05]  /*0d80*/  @P0 IMAD.WIDE.U32 R228, R14, 0x20, R228 ;  /* 0x000000200ee40825 */ /* 0x001fca00078e00e4 */
[----:B------:R-:W5:Y:S04]  /*0d90*/  @P0 LDG.E.128 R156, desc[UR10][R228.64] ;  /* 0x0000000ae49c0981 */ /* 0x000f68000c1e1d00 */
[----:B------:R0:W5:Y:S02]  /*0da0*/  @P0 LDG.E.128 R160, desc[UR10][R228.64+0x10] ;  /* 0x0000100ae4a00981 */ /* 0x000164000c1e1d00 */
[----:B0-----:R-:W-:Y:S02]  /*0db0*/  HADD2.F32 R229, -RZ, R27.H0_H0 ;  /* 0x2000001bffe57230 */ /* 0x001fe40000004100 */
[----:B------:R-:W-:Y:S01]  /*0dc0*/  HADD2.F32 R230, -RZ, R26.H1_H1 ;  /* 0x3000001affe67230 */ /* 0x000fe20000004100 */
[----:B------:R-:W-:Y:S02]  /*0dd0*/  IADD3 R226, PT, PT, R226, 0x80, RZ ;  /* 0x00000080e2e27810 */ /* 0x000fe40007ffe0ff */
[----:B------:R-:W-:Y:S01]  /*0de0*/  IADD3 R14, PT, PT, R14, 0x80, RZ ;  /* 0x000000800e0e7810 */ /* 0x000fe20007ffe0ff */
[C---:B--2---:R-:W-:Y:S01]  /*0df0*/  FADD.FTZ R0, -R15.reuse, R200 ;  /* 0x000000c80f007221 */ /* 0x044fe20000010100 */
[C---:B------:R-:W-:Y:S01]  /*0e00*/  FADD.FTZ R201, -R15.reuse, R201 ;  /* 0x000000c90fc97221 */ /* 0x040fe20000010100 */
[----:B------:R-:W-:-:S02]  /*0e10*/  FADD.FTZ R9, -R15, R202 ;  /* 0x000000ca0f097221 */ /* 0x000fc40000010100 */
[----:B------:R-:W-:Y:S01]  /*0e20*/  FMUL.FTZ R0, R0, UR26 ;  /* 0x0000001a00007c20 */ /* 0x000fe20008410000 */
[--C-:B---3--:R-:W-:Y:S02]  /*0e30*/  HADD2.F32 R5, -RZ, R192.reuse.H0_H0 ;  /* 0x200000c0ff057230 */ /* 0x108fe40000004100 */
[----:B------:R-:W-:Y:S02]  /*0e40*/  HADD2.F32 R192, -RZ, R192.H1_H1 ;  /* 0x300000c0ffc07230 */ /* 0x000fe40000004100 */
[----:B------:R-:W-:Y:S01]  /*0e50*/  FMUL.FTZ R9, R9, UR26 ;  /* 0x0000001a09097c20 */ /* 0x000fe20008410000 */
[--C-:B------:R-:W-:Y:S02]  /*0e60*/  HADD2.F32 R11, -RZ, R193.reuse.H0_H0 ;  /* 0x200000c1ff0b7230 */ /* 0x100fe40000004100 */
[----:B------:R-:W-:Y:S01]  /*0e70*/  FADD.FTZ R88, R88, R5 ;  /* 0x0000000558587221 */ /* 0x000fe20000010000 */
[-C--:B------:R-:W-:Y:S01]  /*0e80*/  FFMA.FTZ R56, R0, R5.reuse, R56 ;  /* 0x0000000500387223 */ /* 0x080fe20000010038 */
[----:B------:R-:W-:Y:S01]  /*0e90*/  FMUL.FTZ R242, R242, R5 ;  /* 0x00000005f2f27220 */ /* 0x000fe20000410000 */
[----:B------:R-:W-:Y:S01]  /*0ea0*/  FMUL.FTZ R5, R201, UR26 ;  /* 0x0000001ac9057c20 */ /* 0x000fe20008410000 */
[----:B------:R-:W-:Y:S01]  /*0eb0*/  FADD.FTZ R203, -R15, R203 ;  /* 0x000000cb0fcb7221 */ /* 0x000fe20000010100 */
[----:B------:R-:W-:Y:S01]  /*0ec0*/  FADD.FTZ R89, R89, R192 ;  /* 0x000000c059597221 */ /* 0x000fe20000010000 */
[-C--:B------:R-:W-:Y:S01]  /*0ed0*/  FMUL.FTZ R248, R248, R192.reuse ;  /* 0x000000c0f8f87220 */ /* 0x080fe20000410000 */
[----:B------:R-:W-:Y:S01]  /*0ee0*/  FFMA.FTZ R57, R5, R192, R57 ;  /* 0x000000c005397223 */ /* 0x000fe20000010039 */
[----:B------:R-:W-:Y:S01]  /*0ef0*/  FADD.FTZ R90, R90, R11 ;  /* 0x0000000b5a5a7221 */ /* 0x000fe20000010000 */
[-C--:B------:R-:W-:Y:S01]  /*0f00*/  FFMA.FTZ R58, R9, R11.reuse, R58 ;  /* 0x0000000b093a7223 */ /* 0x080fe2000001003a */
[----:B------:R-:W-:Y:S01]  /*0f10*/  FMUL.FTZ R245, R245, R11 ;  /* 0x0000000bf5f57220 */ /* 0x000fe20000410000 */
[----:B------:R-:W-:-:S02]  /*0f20*/  HADD2.F32 R192, -RZ, R193.H1_H1 ;  /* 0x300000c1ffc07230 */ /* 0x000fc40000004100 */
[----:B------:R-:W-:Y:S01]  /*0f30*/  FMUL.FTZ R11, R203, UR26 ;  /* 0x0000001acb0b7c20 */ /* 0x000fe20008410000 */
[----:B----4-:R-:W-:Y:S02]  /*0f40*/  FADD.FTZ R198, -R15, R198 ;  /* 0x000000c60fc67221 */ /* 0x010fe40000010100 */
[----:B------:R-:W-:Y:S01]  /*0f50*/  FADD.FTZ R91, R91, R192 ;  /* 0x000000c05b5b7221 */ /* 0x000fe20000010000 */
[-C--:B------:R-:W-:Y:S01]  /*0f60*/  FFMA.FTZ R59, R11, R192.reuse, R59 ;  /* 0x000000c00b3b7223 */ /* 0x080fe2000001003b */
[----:B------:R-:W-:Y:S01]  /*0f70*/  FMUL.FTZ R241, R241, R192 ;  /* 0x000000c0f1f17220 */ /* 0x000fe20000410000 */
[----:B------:R-:W-:Y:S02]  /*0f80*/  HADD2.F32 R192, -RZ, R195.H0_H0 ;  /* 0x200000c3ffc07230 */ /* 0x000fe40000004100 */
[----:B------:R-:W-:Y:S01]  /*0f90*/  FMUL.FTZ R217, R198, UR26 ;  /* 0x0000001ac6d97c20 */ /* 0x000fe20008410000 */
[C---:B------:R-:W-:Y:S01]  /*0fa0*/  FADD.FTZ R13, -R15.reuse, R196 ;  /* 0x000000c40f0d7221 */ /* 0x040fe20000010100 */
[----:B------:R-:W-:Y:S01]  /*0fb0*/  FADD.FTZ R197, -R15, R197 ;  /* 0x000000c50fc57221 */ /* 0x000fe20000010100 */
[----:B------:R-:W-:Y:S01]  /*0fc0*/  FADD.FTZ R94, R94, R192 ;  /* 0x000000c05e5e7221 */ /* 0x000fe20000010000 */
[-C--:B------:R-:W-:Y:S01]  /*0fd0*/  FFMA.FTZ R62, R217, R192.reuse, R62 ;  /* 0x000000c0d93e7223 */ /* 0x080fe2000001003e */
[----:B------:R-:W-:Y:S01]  /*0fe0*/  FMUL.FTZ R229, R229, R192 ;  /* 0x000000c0e5e57220 */ /* 0x000fe20000410000 */
[----:B------:R-:W-:Y:S01]  /*0ff0*/  FFMA.FTZ R192, R0, R242, RZ ;  /* 0x000000f200c07223 */ /* 0x000fe200000100ff */
[----:B------:R-:W-:-:S02]  /*1000*/  HADD2.F32 R193, -RZ, R194.H0_H0 ;  /* 0x200000c2ffc17230 */ /* 0x000fc40000004100 */
[----:B------:R-:W-:Y:S01]  /*1010*/  FMUL.FTZ R13, R13, UR26 ;  /* 0x0000001a0d0d7c20 */ /* 0x000fe20008410000 */
[----:B------:R-:W-:Y:S01]  /*1020*/  FMUL.FTZ R212, R197, UR26 ;  /* 0x0000001ac5d47c20 */ /* 0x000fe20008410000 */
[----:B------:R-:W-:Y:S01]  /*1030*/  FFMA.FTZ R196, R5, R248, R192 ;  /* 0x000000f805c47223 */ /* 0x000fe200000100c0 */
[----:B------:R-:W-:Y:S02]  /*1040*/  HADD2.F32 R194, -RZ, R194.H1_H1 ;  /* 0x300000c2ffc27230 */ /* 0x000fe40000004100 */
[----:B------:R-:W-:Y:S01]  /*1050*/  FADD.FTZ R199, -R15, R199 ;  /* 0x000000c70fc77221 */ /* 0x000fe20000010100 */
[----:B------:R-:W-:Y:S02]  /*1060*/  HADD2.F32 R192, -RZ, R195.H1_H1 ;  /* 0x300000c3ffc07230 */ /* 0x000fe40000004100 */
[----:B------:R-:W-:Y:S01]  /*1070*/  FADD.FTZ R92, R92, R193 ;  /* 0x000000c15c5c7221 */ /* 0x000fe20000010000 */
[----:B------:R-:W-:Y:S02]  /*1080*/  HADD2.F32 R197, -RZ, R27.H1_H1 ;  /* 0x3000001bffc57230 */ /* 0x000fe40000004100 */
[-C--:B------:R-:W-:Y:S01]  /*1090*/  FFMA.FTZ R60, R13, R193.reuse, R60 ;  /* 0x000000c10d3c7223 */ /* 0x080fe2000001003c */
[----:B------:R-:W-:Y:S01]  /*10a0*/  FMUL.FTZ R238, R238, R193 ;  /* 0x000000c1eeee7220 */ /* 0x000fe20000410000 */
[----:B------:R-:W-:Y:S01]  /*10b0*/  FADD.FTZ R193, RZ, R242 ;  /* 0x000000f2ffc17221 */ /* 0x000fe20000010000 */
[----:B------:R-:W-:Y:S01]  /*10c0*/  FMUL.FTZ R227, R199, UR26 ;  /* 0x0000001ac7e37c20 */ /* 0x000fe20008410000 */
[----:B------:R-:W-:Y:S01]  /*10d0*/  FADD.FTZ R93, R93, R194 ;  /* 0x000000c25d5d7221 */ /* 0x000fe20000010000 */
[-C--:B------:R-:W-:Y:S01]  /*10e0*/  FFMA.FTZ R61, R212, R194.reuse, R61 ;  /* 0x000000c2d43d7223 */ /* 0x080fe2000001003d */
[----:B------:R-:W-:Y:S01]  /*10f0*/  FMUL.FTZ R230, R230, R194 ;  /* 0x000000c2e6e67220 */ /* 0x000fe20000410000 */
[----:B------:R-:W-:Y:S01]  /*1100*/  FMUL.FTZ R200, R197, R192 ;  /* 0x000000c0c5c87220 */ /* 0x000fe20000410000 */
[----:B------:R-:W-:Y:S01]  /*1110*/  FADD.FTZ R194, R193, R248 ;  /* 0x000000f8c1c27221 */ /* 0x000fe20000010000 */
[----:B------:R0:W-:Y:S01]  /*1120*/  STL [R1], R227 ;  /* 0x000000e301007387 */ /* 0x0001e20000100800 */
[----:B------:R-:W-:-:S02]  /*1130*/  FFMA.FTZ R196, R9, R245, R196 ;  /* 0x000000f509c47223 */ /* 0x000fc400000100c4 */
[----:B------:R-:W-:Y:S01]  /*1140*/  FADD.FTZ R194, R194, R245 ;  /* 0x000000f5c2c27221 */ /* 0x000fe20000010000 */
[----:B------:R1:W-:Y:S01]  /*1150*/  STL [R1+0x14], R200 ;  /* 0x000014c801007387 */ /* 0x0003e20000100800 */
[----:B------:R-:W-:Y:S02]  /*1160*/  FFMA.FTZ R196, R11, R241, R196 ;  /* 0x000000f10bc47223 */ /* 0x000fe400000100c4 */
[----:B------:R-:W-:Y:S02]  /*1170*/  FADD.FTZ R193, R194, R241 ;  /* 0x000000f1c2c17221 */ /* 0x000fe40000010000 */
[----:B------:R-:W-:Y:S02]  /*1180*/  FFMA.FTZ R195, R13, R238, R196 ;  /* 0x000000ee0dc37223 */ /* 0x000fe400000100c4 */
[----:B------:R-:W-:Y:S02]  /*1190*/  FADD.FTZ R193, R193, R238 ;  /* 0x000000eec1c17221 */ /* 0x000fe40000010000 */
[----:B------:R-:W-:-:S02]  /*11a0*/  FFMA.FTZ R196, R212, R230, R195 ;  /* 0x000000e6d4c47223 */ /* 0x000fc400000100c3 */
[----:B------:R-:W-:Y:S02]  /*11b0*/  FADD.FTZ R194, R193, R230 ;  /* 0x000000e6c1c27221 */ /* 0x000fe40000010000 */
[----:B------:R-:W-:Y:S02]  /*11c0*/  FFMA.FTZ R196, R217, R229, R196 ;  /* 0x000000e5d9c47223 */ /* 0x000fe400000100c4 */
[----:B------:R-:W-:Y:S01]  /*11d0*/  FADD.FTZ R194, R194, R229 ;  /* 0x000000e5c2c27221 */ /* 0x000fe20000010000 */
[----:B------:R-:W-:Y:S01]  /*11e0*/  FFMA.FTZ R63, R227, R192, R63 ;  /* 0x000000c0e33f7223 */ /* 0x000fe2000001003f */
[----:B------:R-:W-:Y:S01]  /*11f0*/  FADD.FTZ R95, R95, R192 ;  /* 0x000000c05f5f7221 */ /* 0x000fe20000010000 */
[----:B0-----:R-:W-:Y:S01]  /*1200*/  FFMA.FTZ R227, R227, R200, R196 ;  /* 0x000000c8e3e37223 */ /* 0x001fe200000100c4 */
[----:B-1----:R-:W-:-:S07]  /*1210*/  FADD.FTZ R228, R194, R200 ;  /* 0x000000c8c2e47221 */ /* 0x002fce0000010000 */
.L_x_9648:
[----:B------:R-:W-:Y:S05]  /*1220*/  BSYNC.RECONVERGENT B1 ;  /* 0x0000000000017941 */ /* 0x000fea0003800200 */
.L_x_9647:
[----:B------:R-:W-:Y:S04]  /*1230*/  BSSY.RECONVERGENT B1, `(.L_x_9649) ;  /* 0x000005c000017945 */ /* 0x000fe80003800200 */
[----:B------:R-:W-:Y:S05]  /*1240*/  @!P4 BRA `(.L_x_9650) ;  /* 0x000000040068c947 */ /* 0x000fea0003800000 */
[----:B------:R-:W0:Y:S01]  /*1250*/  LDC.64 R196, c[0x0][0x3a8] ;  /* 0x0000ea00ffc47b82 */ /* 0x000e220000000a00 */
[----:B------:R1:W-:Y:S07]  /*1260*/  STL.64 [R1+0x20], R2 ;  /* 0x0000200201007387 */ /* 0x0003ee0000100a00 */
[----:B------:R-:W2:Y:S01]  /*1270*/  LDC.64 R192, c[0x0][0x428] ;  /* 0x00010a00ffc07b82 */ /* 0x000ea20000000a00 */
[----:B0-----:R-:W-:-:S05]  /*1280*/  IMAD.WIDE.U32 R196, R14, 0x20, R196 ;  /* 0x000000200ec47825 */ /* 0x001fca00078e00c4 */
[----:B------:R-:W3:Y:S01]  /*1290*/  LDG.E.128 R200, desc[UR10][R196.64] ;  /* 0x0000000ac4c87981 */ /* 0x000ee2000c1e1d00 */
[----:B--2---:R-:W-:-:S06]  /*12a0*/  IMAD.WIDE.U32 R192, R226, 0x10, R192 ;  /* 0x00000010e2c07825 */ /* 0x004fcc00078e00c0 */
[----:B------:R-:W2:Y:S04]  /*12b0*/  LDG.E.128 R192, desc[UR10][R192.64] ;  /* 0x0000000ac0c07981 */ /* 0x000ea8000c1e1d00 */
[----:B------:R-:W4:Y:S01]  /*12c0*/  LDG.E.128 R196, desc[UR10][R196.64+0x10] ;  /* 0x0000100ac4c47981 */ /* 0x000f22000c1e1d00 */
[----:B------:R-:W-:-:S04]  /*12d0*/  ISETP.NE.U32.AND P0, PT, RZ, UR20, PT ;  /* 0x00000014ff007c0c */ /* 0x000fc8000bf05070 */
[----:B------:R-:W-:Y:S01]  /*12e0*/  ISETP.NE.AND.EX P0, PT, RZ, UR21, PT, P0 ;  /* 0x00000015ff007c0c */ /* 0x000fe2000bf05300 */
[----:B-----5:R-:W-:-:S12]  /*12f0*/  HADD2.F32 R240, -RZ, R33.H1_H1 ;  /* 0x30000021fff07230 */ /* 0x020fd80000004100 */
[----:B-1----:R-:W0:Y:S01]  /*1300*/  @P0 LDC.64 R2, c[0x0][0x438] ;  /* 0x00010e00ff020b82 */ /* 0x002e220000000a00 */
[--C-:B------:R-:W-:Y:S02]  /*1310*/  HADD2.F32 R250, -RZ, R32.reuse.H0_H0 ;  /* 0x20000020fffa7230 */ /* 0x100fe40000004100 */
[----:B------:R-:W-:Y:S02]  /*1320*/  HADD2.F32 R247, -RZ, R32.H1_H1 ;  /* 0x30000020fff77230 */ /* 0x000fe40000004100 */
[--C-:B------:R-:W-:Y:S02]  /*1330*/  HADD2.F32 R237, -RZ, R34.reuse.H0_H0 ;  /* 0x20000022ffed7230 */ /* 0x100fe40000004100 */
[----:B------:R-:W-:Y:S02]  /*1340*/  HADD2.F32 R225, -RZ, R35.H0_H0 ;  /* 0x20000023ffe17230 */ /* 0x000fe40000004100 */
[----:B------:R-:W-:Y:S02]  /*1350*/  HADD2.F32 R244, -RZ, R33.H0_H0 ;  /* 0x20000021fff47230 */ /* 0x000fe40000004100 */
[----:B------:R-:W-:-:S02]  /*1360*/  HADD2.F32 R234, -RZ, R34.H1_H1 ;  /* 0x30000022ffea7230 */ /* 0x000fc40000004100 */
[----:B0-----:R-:W-:-:S05]  /*1370*/  @P0 IMAD.WIDE.U32 R2, R14, 0x20, R2 ;  /* 0x000000200e020825 */ /* 0x001fca00078e0002 */
[----:B------:R0:W5:Y:S04]  /*1380*/  @P0 LDG.E.128 R164, desc[UR10][R2.64] ;  /* 0x0000000a02a40981 */ /* 0x000168000c1e1d00 */
[----:B------:R0:W5:Y:S04]  /*1390*/  @P0 LDG.E.128 R168, desc[UR10][R2.64+0x10] ;  /* 0x0000100a02a80981 */ /* 0x000168000c1e1d00 */
[----:B------:R0:W5:Y:S01]  /*13a0*/  LDL.LU.64 R2, [R1+0x20] ;  /* 0x0000200001027983 */ /* 0x0001620000300a00 */
[----:B------:R-:W-:Y:S02]  /*13b0*/  IADD3 R226, PT, PT, R226, 0x80, RZ ;  /* 0x00000080e2e27810 */ /* 0x000fe40007ffe0ff */
[----:B------:R-:W-:Y:S01]  /*13c0*/  IADD3 R14, PT, PT, R14, 0x80, RZ ;  /* 0x000000800e0e7810 */ /* 0x000fe20007ffe0ff */
[C---:B---3--:R-:W-:Y:S01]  /*13d0*/  FADD.FTZ R10, -R15.reuse, R203 ;  /* 0x000000cb0f0a7221 */ /* 0x048fe20000010100 */
[----:B------:R-:W-:-:S03]  /*13e0*/  FADD.FTZ R6, -R15, R201 ;  /* 0x000000c90f067221 */ /* 0x000fc60000010100 */
[----:B------:R-:W-:Y:S01]  /*13f0*/  FMUL.FTZ R10, R10, UR26 ;  /* 0x0000001a0a0a7c20 */ /* 0x000fe20008410000 */
[--C-:B--2---:R-:W-:Y:S02]  /*1400*/  HADD2.F32 R201, -RZ, R193.reuse.H0_H0 ;  /* 0x200000c1ffc97230 */ /* 0x104fe40000004100 */
[----:B------:R-:W-:Y:S02]  /*1410*/  HADD2.F32 R193, -RZ, R193.H1_H1 ;  /* 0x300000c1ffc17230 */ /* 0x000fe40000004100 */
[----:B----4-:R-:W-:Y:S01]  /*1420*/  FADD.FTZ R12, -R15, R196 ;  /* 0x000000c40f0c7221 */ /* 0x010fe20000010100 */
[--C-:B------:R-:W-:Y:S02]  /*1430*/  HADD2.F32 R211, -RZ, R192.reuse.H0_H0 ;  /* 0x200000c0ffd37230 */ /* 0x100fe40000004100 */
[----:B------:R-:W-:Y:S01]  /*1440*/  FADD.FTZ R99, R99, R193 ;  /* 0x000000c163637221 */ /* 0x000fe20000010000 */
[-C--:B------:R-:W-:Y:S01]  /*1450*/  FFMA.FTZ R67, R10, R193.reuse, R67 ;  /* 0x000000c10a437223 */ /* 0x080fe20000010043 */
[----:B------:R-:W-:Y:S01]  /*1460*/  FMUL.FTZ R240, R240, R193 ;  /* 0x000000c1f0f07220 */ /* 0x000fe20000410000 */
[----:B------:R-:W-:-:S02]  /*1470*/  HADD2.F32 R192, -RZ, R192.H1_H1 ;  /* 0x300000c0ffc07230 */ /* 0x000fc40000004100 */
[C---:B------:R-:W-:Y:S01]  /*1480*/  FADD.FTZ R4, -R15.reuse, R200 ;  /* 0x000000c80f047221 */ /* 0x040fe20000010100 */
[----:B------:R-:W-:Y:S02]  /*1490*/  HADD2.F32 R193, -RZ, R194.H0_H0 ;  /* 0x200000c2ffc17230 */ /* 0x000fe40000004100 */
[----:B------:R-:W-:Y:S01]  /*14a0*/  FMUL.FTZ R6, R6, UR26 ;  /* 0x0000001a06067c20 */ /* 0x000fe20008410000 */
[----:B------:R-:W-:Y:S01]  /*14b0*/  FMUL.FTZ R12, R12, UR26 ;  /* 0x0000001a0c0c7c20 */ /* 0x000fe20008410000 */
[----:B------:R-:W-:Y:S01]  /*14c0*/  FADD.FTZ R198, -R15, R198 ;  /* 0x000000c60fc67221 */ /* 0x000fe20000010100 */
[----:B------:R-:W-:Y:S01]  /*14d0*/  FMUL.FTZ R250, R250, R211 ;  /* 0x000000d3fafa7220 */ /* 0x000fe20000410000 */
[----:B------:R-:W-:Y:S01]  /*14e0*/  FMUL.FTZ R4, R4, UR26 ;  /* 0x0000001a04047c20 */ /* 0x000fe20008410000 */
[----:B------:R-:W-:Y:S01]  /*14f0*/  FADD.FTZ R97, R97, R192 ;  /* 0x000000c061617221 */ /* 0x000fe20000010000 */
[-C--:B------:R-:W-:Y:S01]  /*1500*/  FFMA.FTZ R65, R6, R192.reuse, R65 ;  /* 0x000000c006417223 */ /* 0x080fe20000010041 */
[----:B------:R-:W-:Y:S01]  /*1510*/  FMUL.FTZ R247, R247, R192 ;  /* 0x000000c0f7f77220 */ /* 0x000fe20000410000 */
[----:B------:R-:W-:Y:S01]  /*1520*/  FADD.FTZ R100, R100, R193 ;  /* 0x000000c164647221 */ /* 0x000fe20000010000 */
[-C--:B------:R-:W-:Y:S01]  /*1530*/  FFMA.FTZ R68, R12, R193.reuse, R68 ;  /* 0x000000c10c447223 */ /* 0x080fe20000010044 */
[----:B------:R-:W-:Y:S01]  /*1540*/  FMUL.FTZ R237, R237, R193 ;  /* 0x000000c1eded7220 */ /* 0x000fe20000410000 */
[----:B------:R-:W-:-:S02]  /*1550*/  HADD2.F32 R193, -RZ, R195.H0_H0 ;  /* 0x200000c3ffc17230 */ /* 0x000fc40000004100 */
[----:B------:R-:W-:Y:S01]  /*1560*/  FMUL.FTZ R216, R198, UR26 ;  /* 0x0000001ac6d87c20 */ /* 0x000fe20008410000 */
[----:B------:R-:W-:Y:S02]  /*1570*/  HADD2.F32 R192, -RZ, R195.H1_H1 ;  /* 0x300000c3ffc07230 */ /* 0x000fe40000004100 */
[----:B------:R-:W-:Y:S01]  /*1580*/  FADD.FTZ R228, R228, R250 ;  /* 0x000000fae4e47221 */ /* 0x000fe20000010000 */
[----:B------:R-:W-:Y:S02]  /*1590*/  HADD2.F32 R195, -RZ, R35.H1_H1 ;  /* 0x30000023ffc37230 */ /* 0x000fe40000004100 */
[C---:B------:R-:W-:Y:S01]  /*15a0*/  FADD.FTZ R8, -R15.reuse, R202 ;  /* 0x000000ca0f087221 */ /* 0x040fe20000010100 */
[----:B------:R-:W-:Y:S01]  /*15b0*/  FFMA.FTZ R227, R4, R250, R227 ;  /* 0x000000fa04e37223 */ /* 0x000fe200000100e3 */
[----:B------:R-:W-:Y:S01]  /*15c0*/  FADD.FTZ R197, -R15, R197 ;  /* 0x000000c50fc57221 */ /* 0x000fe20000010100 */
[----:B------:R-:W-:Y:S01]  /*15d0*/  FADD.FTZ R102, R102, R193 ;  /* 0x000000c166667221 */ /* 0x000fe20000010000 */
[-C--:B------:R-:W-:Y:S01]  /*15e0*/  FFMA.FTZ R70, R216, R193.reuse, R70 ;  /* 0x000000c1d8467223 */ /* 0x080fe20000010046 */
[----:B------:R-:W-:Y:S01]  /*15f0*/  FMUL.FTZ R225, R225, R193 ;  /* 0x000000c1e1e17220 */ /* 0x000fe20000410000 */
[----:B------:R-:W-:Y:S01]  /*1600*/  FMUL.FTZ R244, R244, R201 ;  /* 0x000000c9f4f47220 */ /* 0x000fe20000410000 */
[----:B------:R-:W-:Y:S01]  /*1610*/  FADD.FTZ R193, R228, R247 ;  /* 0x000000f7e4c17221 */ /* 0x000fe20000010000 */
[----:B------:R-:W-:Y:S01]  /*1620*/  FMUL.FTZ R200, R195, R192 ;  /* 0x000000c0c3c87220 */ /* 0x000fe20000410000 */
[----:B------:R-:W-:Y:S01]  /*1630*/  FMUL.FTZ R8, R8, UR26 ;  /* 0x0000001a08087c20 */ /* 0x000fe20008410000 */
[----:B------:R-:W-:Y:S01]  /*1640*/  FFMA.FTZ R227, R6, R247, R227 ;  /* 0x000000f706e37223 */ /* 0x000fe200000100e3 */
[----:B------:R-:W-:Y:S01]  /*1650*/  FADD.FTZ R96, R96, R211 ;  /* 0x000000d360607221 */ /* 0x000fe20000010000 */
[----:B------:R-:W-:Y:S01]  /*1660*/  FFMA.FTZ R64, R4, R211, R64 ;  /* 0x000000d304407223 */ /* 0x000fe20000010040 */
[----:B------:R-:W-:-:S02]  /*1670*/  HADD2.F32 R194, -RZ, R194.H1_H1 ;  /* 0x300000c2ffc27230 */ /* 0x000fc40000004100 */
[----:B------:R-:W-:Y:S01]  /*1680*/  FMUL.FTZ R211, R197, UR26 ;  /* 0x0000001ac5d37c20 */ /* 0x000fe20008410000 */
[----:B------:R-:W-:Y:S01]  /*1690*/  FADD.FTZ R193, R193, R244 ;  /* 0x000000f4c1c17221 */ /* 0x000fe20000010000 */
[----:B------:R-:W-:Y:S01]  /*16a0*/  FFMA.FTZ R227, R8, R244, R227 ;  /* 0x000000f408e37223 */ /* 0x000fe200000100e3 */
[----:B------:R0:W-:Y:S01]  /*16b0*/  STL [R1+0x10], R200 ;  /* 0x000010c801007387 */ /* 0x0001e20000100800 */
        /* <DEDUP_REMOVED lines=10> */
[----:B------:R-:W-:Y:S02]  /*1760*/  FMUL.FTZ R252, R199, UR26 ;  /* 0x0000001ac7fc7c20 */ /* 0x000fe40008410000 */
[----:B------:R-:W-:Y:S01]  /*1770*/  FADD.FTZ R196, R196, R225 ;  /* 0x000000e1c4c47221 */ /* 0x000fe20000010000 */
[----:B------:R-:W-:Y:S01]  /*1780*/  FFMA.FTZ R193, R216, R225, R193 ;  /* 0x000000e1d8c17223 */ /* 0x000fe200000100c1 */
[----:B------:R-:W-:Y:S01]  /*1790*/  FADD.FTZ R98, R98, R201 ;  /* 0x000000c962627221 */ /* 0x000fe20000010000 */
[----:B------:R-:W-:Y:S01]  /*17a0*/  FFMA.FTZ R66, R8, R201, R66 ;  /* 0x000000c908427223 */ /* 0x000fe20000010042 */
[----:B------:R-:W-:Y:S01]  /*17b0*/  FADD.FTZ R103, R103, R192 ;  /* 0x000000c067677221 */ /* 0x000fe20000010000 */
[----:B------:R-:W-:Y:S01]  /*17c0*/  FFMA.FTZ R71, R252, R192, R71 ;  /* 0x000000c0fc477223 */ /* 0x000fe20000010047 */
[----:B------:R-:W-:Y:S01]  /*17d0*/  FADD.FTZ R228, R196, R200 ;  /* 0x000000c8c4e47221 */ /* 0x000fe20000010000 */
[----:B0-----:R-:W-:-:S07]  /*17e0*/  FFMA.FTZ R227, R252, R200, R193 ;  /* 0x000000c8fce37223 */ /* 0x001fce00000100c1 */
.L_x_9650:
[----:B------:R-:W-:Y:S05]  /*17f0*/  BSYNC.RECONVERGENT B1 ;  /* 0x0000000000017941 */ /* 0x000fea0003800200 */
.L_x_9649:
        /* <DEDUP_REMOVED lines=16> */
[----:B------:R-:W-:Y:S02]  /*1900*/  HADD2.F32 R239, -RZ, R41.H1_H1 ;  /* 0x30000029ffef7230 */ /* 0x000fe40000004100 */
[----:B0-----:R-:W-:-:S05]  /*1910*/  @P0 IMAD.WIDE.U32 R204, R14, 0x20, R204 ;  /* 0x000000200ecc0825 */ /* 0x001fca00078e00cc */
[----:B------:R-:W5:Y:S04]  /*1920*/  @P0 LDG.E.128 R172, desc[UR10][R204.64] ;  /* 0x0000000accac0981 */ /* 0x000f68000c1e1d00 */
[----:B------:R0:W5:Y:S01]  /*1930*/  @P0 LDG.E.128 R176, desc[UR10][R204.64+0x10] ;  /* 0x0000100accb00981 */ /* 0x000162000c1e1d00 */
[----:B------:R-:W-:Y:S02]  /*1940*/  HADD2.F32 R224, -RZ, R43.H0_H0 ;  /* 0x2000002bffe07230 */ /* 0x000fe40000004100 */
[----:B------:R-:W-:Y:S01]  /*1950*/  HADD2.F32 R233, -RZ, R42.H1_H1 ;  /* 0x3000002affe97230 */ /* 0x000fe20000004100 */
[----:B------:R-:W-:Y:S02]  /*1960*/  IADD3 R226, PT, PT, R226, 0x80, RZ ;  /* 0x00000080e2e27810 */ /* 0x000fe40007ffe0ff */
[----:B------:R-:W-:Y:S01]  /*1970*/  IADD3 R14, PT, PT, R14, 0x80, RZ ;  /* 0x000000800e0e7810 */ /* 0x000fe20007ffe0ff */
[C---:B--2---:R-:W-:Y:S01]  /*1980*/  FADD.FTZ R3, -R15.reuse, R192 ;  /* 0x000000c00f037221 */ /* 0x044fe20000010100 */
[----:B------:R-:W-:-:S03]  /*1990*/  FADD.FTZ R193, -R15, R193 ;  /* 0x000000c10fc17221 */ /* 0x000fc60000010100 */
[----:B------:R-:W-:Y:S01]  /*19a0*/  FMUL.FTZ R3, R3, UR26 ;  /* 0x0000001a03037c20 */ /* 0x000fe20008410000 */
[----:B------:R-:W-:Y:S01]  /*19b0*/  FADD.FTZ R194, -R15, R194 ;  /* 0x000000c20fc27221 */ /* 0x000fe20000010100 */
[----:B---3--:R-:W-:-:S03]  /*19c0*/  HADD2.F32 R7, -RZ, R196.H0_H0 ;  /* 0x200000c4ff077230 */ /* 0x008fc60000004100 */
[----:B0-----:R-:W-:Y:S02]  /*19d0*/  FMUL.FTZ R204, R194, UR26 ;  /* 0x0000001ac2cc7c20 */ /* 0x001fe40008410000 */
[----:B------:R-:W-:Y:S01]  /*19e0*/  FADD.FTZ R104, R104, R7 ;  /* 0x0000000768687221 */ /* 0x000fe20000010000 */
[-C--:B------:R-:W-:Y:S01]  /*19f0*/  FFMA.FTZ R72, R3, R7.reuse, R72 ;  /* 0x0000000703487223 */ /* 0x080fe20000010048 */
[----:B------:R-:W-:Y:S01]  /*1a00*/  FMUL.FTZ R249, R249, R7 ;  /* 0x00000007f9f97220 */ /* 0x000fe20000410000 */
[----:B------:R-:W-:Y:S01]  /*1a10*/  FMUL.FTZ R7, R193, UR26 ;  /* 0x0000001ac1077c20 */ /* 0x000fe20008410000 */
[----:B------:R-:W-:Y:S02]  /*1a20*/  HADD2.F32 R193, -RZ, R197.H0_H0 ;  /* 0x200000c5ffc17230 */ /* 0x000fe40000004100 */
[C---:B----4-:R-:W-:Y:S01]  /*1a30*/  FADD.FTZ R200, -R15.reuse, R200 ;  /* 0x000000c80fc87221 */ /* 0x050fe20000010100 */
[----:B------:R-:W-:Y:S01]  /*1a40*/  FADD.FTZ R195, -R15, R195 ;  /* 0x000000c30fc37221 */ /* 0x000fe20000010100 */
[----:B------:R-:W-:-:S02]  /*1a50*/  HADD2.F32 R196, -RZ, R196.H1_H1 ;  /* 0x300000c4ffc47230 */ /* 0x000fc40000004100 */
[----:B------:R-:W-:Y:S01]  /*1a60*/  FADD.FTZ R106, R106, R193 ;  /* 0x000000c16a6a7221 */ /* 0x000fe20000010000 */
[-C--:B------:R-:W-:Y:S01]  /*1a70*/  FFMA.FTZ R74, R204, R193.reuse, R74 ;  /* 0x000000c1cc4a7223 */ /* 0x080fe2000001004a */
[----:B------:R-:W-:Y:S01]  /*1a80*/  FMUL.FTZ R243, R243, R193 ;  /* 0x000000c1f3f37220 */ /* 0x000fe20000410000 */
[----:B------:R-:W-:Y:S02]  /*1a90*/  HADD2.F32 R193, -RZ, R198.H0_H0 ;  /* 0x200000c6ffc17230 */ /* 0x000fe40000004100 */
[----:B------:R-:W-:Y:S01]  /*1aa0*/  FMUL.FTZ R206, R200, UR26 ;  /* 0x0000001ac8ce7c20 */ /* 0x000fe20008410000 */
[----:B------:R-:W-:Y:S02]  /*1ab0*/  HADD2.F32 R192, -RZ, R197.H1_H1 ;  /* 0x300000c5ffc07230 */ /* 0x000fe40000004100 */
[----:B------:R-:W-:Y:S01]  /*1ac0*/  FMUL.FTZ R205, R195, UR26 ;  /* 0x0000001ac3cd7c20 */ /* 0x000fe20008410000 */
        /* <DEDUP_REMOVED lines=9> */
[----:B------:R-:W-:-:S02]  /*1b60*/  HADD2.F32 R197, -RZ, R43.H1_H1 ;  /* 0x3000002bffc57230 */ /* 0x000fc40000004100 */
[----:B------:R-:W-:Y:S01]  /*1b70*/  FADD.FTZ R194, R193, R246 ;  /* 0x000000f6c1c27221 */ /* 0x000fe20000010000 */
[----:B------:R-:W-:Y:S01]  /*1b80*/  FFMA.FTZ R193, R7, R246, R192 ;  /* 0x000000f607c17223 */ /* 0x000fe200000100c0 */
[--C-:B------:R-:W-:Y:S02]  /*1b90*/  HADD2.F32 R192, -RZ, R199.reuse.H1_H1 ;  /* 0x300000c7ffc07230 */ /* 0x100fe40000004100 */
[----:B------:R-:W-:Y:S01]  /*1ba0*/  FADD.FTZ R202, -R15, R202 ;  /* 0x000000ca0fca7221 */ /* 0x000fe20000010100 */
[----:B------:R-:W-:Y:S02]  /*1bb0*/  HADD2.F32 R195, -RZ, R199.H0_H0 ;  /* 0x200000c7ffc37230 */ /* 0x000fe40000004100 */
[----:B------:R-:W-:Y:S01]  /*1bc0*/  FMUL.FTZ R200, R197, R192 ;  /* 0x000000c0c5c87220 */ /* 0x000fe20000410000 */
[----:B------:R-:W-:Y:S01]  /*1bd0*/  FADD.FTZ R105, R105, R196 ;  /* 0x000000c469697221 */ /* 0x000fe20000010000 */
[----:B------:R-:W-:Y:S01]  /*1be0*/  FFMA.FTZ R73, R7, R196, R73 ;  /* 0x000000c407497223 */ /* 0x000fe20000010049 */
[----:B------:R-:W-:Y:S01]  /*1bf0*/  FMUL.FTZ R215, R202, UR26 ;  /* 0x0000001acad77c20 */ /* 0x000fe20008410000 */
[----:B------:R-:W-:Y:S01]  /*1c00*/  FADD.FTZ R194, R194, R243 ;  /* 0x000000f3c2c27221 */ /* 0x000fe20000010000 */
[----:B------:R-:W-:Y:S01]  /*1c10*/  FFMA.FTZ R196, R204, R243, R193 ;  /* 0x000000f3ccc47223 */ /* 0x000fe200000100c1 */
[----:B------:R0:W-:Y:S01]  /*1c20*/  STL [R1+0xc], R200 ;  /* 0x00000cc801007387 */ /* 0x0001e20000100800 */
[----:B------:R-:W-:-:S02]  /*1c30*/  HADD2.F32 R198, -RZ, R198.H1_H1 ;  /* 0x300000c6ffc67230 */ /* 0x000fc40000004100 */
        /* <DEDUP_REMOVED lines=10> */
[----:B------:R-:W-:Y:S01]  /*1ce0*/  FADD.FTZ R203, -R15, R203 ;  /* 0x000000cb0fcb7221 */ /* 0x000fe20000010100 */
[----:B------:R-:W-:-:S02]  /*1cf0*/  FADD.FTZ R193, R194, R233 ;  /* 0x000000e9c2c17221 */ /* 0x000fc40000010000 */
[C---:B------:R-:W-:Y:S01]  /*1d00*/  FFMA.FTZ R194, R210.reuse, R233, R195 ;  /* 0x000000e9d2c27223 */ /* 0x040fe200000100c3 */
        /* <DEDUP_REMOVED lines=8> */
[----:B0-----:R-:W-:-:S07]  /*1d90*/  FFMA.FTZ R227, R251, R200, R194 ;  /* 0x000000c8fbe37223 */ /* 0x001fce00000100c2 */
.L_x_9652:
[----:B------:R-:W-:Y:S05]  /*1da0*/  BSYNC.RECONVERGENT B1 ;  /* 0x0000000000017941 */ /* 0x000fea0003800200 */
.L_x_9651:
        /* <DEDUP_REMOVED lines=12> */
[----:B------:R-:W-:Y:S02]  /*1e70*/  HADD2.F32 R235, -RZ, R48.H0_H0 ;  /* 0x20000030ffeb7230 */ /* 0x000fe40000004100 */
[----:B------:R-:W-:Y:S02]  /*1e80*/  HADD2.F32 R222, -RZ, R50.H0_H0 ;  /* 0x20000032ffde7230 */ /* 0x000fe40000004100 */
[----:B------:R-:W-:Y:S02]  /*1e90*/  HADD2.F32 R232, -RZ, R48.H1_H1 ;  /* 0x30000030ffe87230 */ /* 0x000fe40000004100 */
[----:B------:R-:W-:Y:S02]  /*1ea0*/  HADD2.F32 R223, -RZ, R49.H1_H1 ;  /* 0x30000031ffdf7230 */ /* 0x000fe40000004100 */
[----:B0-----:R-:W-:-:S05]  /*1eb0*/  @P0 IMAD.WIDE.U32 R208, R14, 0x20, R208 ;  /* 0x000000200ed00825 */ /* 0x001fca00078e00d0 */
[----:B------:R-:W5:Y:S04]  /*1ec0*/  @P0 LDG.E.128 R20, desc[UR10][R208.64] ;  /* 0x0000000ad0140981 */ /* 0x000f68000c1e1d00 */
[----:B------:R0:W5:Y:S01]  /*1ed0*/  @P0 LDG.E.128 R16, desc[UR10][R208.64+0x10] ;  /* 0x0000100ad0100981 */ /* 0x000162000c1e1d00 */
[----:B------:R-:W-:Y:S02]  /*1ee0*/  HADD2.F32 R220, -RZ, R51.H0_H0 ;  /* 0x20000033ffdc7230 */ /* 0x000fe40000004100 */
[----:B------:R-:W-:Y:S02]  /*1ef0*/  HADD2.F32 R221, -RZ, R50.H1_H1 ;  /* 0x30000032ffdd7230 */ /* 0x000fe40000004100 */
[C---:B--2---:R-:W-:Y:S01]  /*1f00*/  FADD.FTZ R194, -R15.reuse, R194 ;  /* 0x000000c20fc27221 */ /* 0x044fe20000010100 */
[C---:B------:R-:W-:Y:S01]  /*1f10*/  FADD.FTZ R192, -R15.reuse, R192 ;  /* 0x000000c00fc07221 */ /* 0x040fe20000010100 */
[C---:B------:R-:W-:Y:S01]  /*1f20*/  FADD.FTZ R193, -R15.reuse, R193 ;  /* 0x000000c10fc17221 */ /* 0x040fe20000010100 */
[----:B------:R-:W-:Y:S01]  /*1f30*/  FADD.FTZ R195, -R15, R195 ;  /* 0x000000c30fc37221 */ /* 0x000fe20000010100 */
[----:B0-----:R-:W-:Y:S01]  /*1f40*/  FMUL.FTZ R208, R194, UR26 ;  /* 0x0000001ac2d07c20 */ /* 0x001fe20008410000 */
[----:B------:R-:W-:Y:S01]  /*1f50*/  FMUL.FTZ R207, R192, UR26 ;  /* 0x0000001ac0cf7c20 */ /* 0x000fe20008410000 */
[----:B---3--:R-:W-:-:S02]  /*1f60*/  HADD2.F32 R14, -RZ, R200.H0_H0 ;  /* 0x200000c8ff0e7230 */ /* 0x008fc40000004100 */
[C---:B----4-:R-:W-:Y:S01]  /*1f70*/  FADD.FTZ R196, -R15.reuse, R196 ;  /* 0x000000c40fc47221 */ /* 0x050fe20000010100 */
[C---:B------:R-:W-:Y:S01]  /*1f80*/  FADD.FTZ R197, -R15.reuse, R197 ;  /* 0x000000c50fc57221 */ /* 0x040fe20000010100 */
[C---:B------:R-:W-:Y:S01]  /*1f90*/  FADD.FTZ R198, -R15.reuse, R198 ;  /* 0x000000c60fc67221 */ /* 0x040fe20000010100 */
[----:B------:R-:W-:Y:S01]  /*1fa0*/  FADD.FTZ R199, -R15, R199 ;  /* 0x000000c70fc77221 */ /* 0x000fe20000010100 */
[----:B------:R-:W-:Y:S02]  /*1fb0*/  HADD2.F32 R15, -RZ, R201.H0_H0 ;  /* 0x200000c9ff0f7230 */ /* 0x000fe40000004100 */
        /* <DEDUP_REMOVED lines=19> */
[----:B------:R-:W-:Y:S01]  /*20f0*/  FMUL.FTZ R209, R193, UR26 ;  /* 0x0000001ac1d17c20 */ /* 0x000fe20008410000 */
[----:B------:R-:W-:-:S02]  /*2100*/  FFMA.FTZ R14, R207, R235, R227 ;  /* 0x000000ebcf0e7223 */ /* 0x000fc400000100e3 */
[----:B------:R-:W-:Y:S01]  /*2110*/  FADD.FTZ R192, R15, R232 ;  /* 0x000000e80fc07221 */ /* 0x000fe20000010000 */
[----:B------:R-:W-:Y:S02]  /*2120*/  HADD2.F32 R195, -RZ, R51.H1_H1 ;  /* 0x30000033ffc37230 */ /* 0x000fe40000004100 */
[----:B------:R-:W-:Y:S01]  /*2130*/  FFMA.FTZ R15, R209, R232, R14 ;  /* 0x000000e8d10f7223 */ /* 0x000fe2000001000e */
[--C-:B------:R-:W-:Y:S02]  /*2140*/  HADD2.F32 R14, -RZ, R203.reuse.H1_H1 ;  /* 0x300000cbff0e7230 */ /* 0x100fe40000004100 */
[----:B------:R-:W-:Y:S01]  /*2150*/  FADD.FTZ R81, R81, R200 ;  /* 0x000000c851517221 */ /* 0x000fe20000010000 */
[----:B------:R-:W-:Y:S01]  /*2160*/  FFMA.FTZ R113, R209, R200, R113 ;  /* 0x000000c8d1717223 */ /* 0x000fe20000010071 */
[----:B------:R-:W-:Y:S01]  /*2170*/  FMUL.FTZ R226, R199, UR26 ;  /* 0x0000001ac7e27c20 */ /* 0x000fe20008410000 */
[----:B------:R-:W-:Y:S01]  /*2180*/  FMUL.FTZ R200, R195, R14 ;  /* 0x0000000ec3c87220 */ /* 0x000fe20000410000 */
[----:B------:R-:W-:-:S02]  /*2190*/  HADD2.F32 R193, -RZ, R203.H0_H0 ;  /* 0x200000cbffc17230 */ /* 0x000fc40000004100 */
[----:B------:R-:W-:Y:S01]  /*21a0*/  FMUL.FTZ R218, R198, UR26 ;  /* 0x0000001ac6da7c20 */ /* 0x000fe20008410000 */
[----:B------:R-:W-:Y:S01]  /*21b0*/  FADD.FTZ R192, R192, R231 ;  /* 0x000000e7c0c07221 */ /* 0x000fe20000010000 */
[----:B------:R0:W-:Y:S01]  /*21c0*/  STL [R1+0x8], R226 ;  /* 0x000008e201007387 */ /* 0x0001e20000100800 */
[----:B------:R-:W-:Y:S01]  /*21d0*/  FFMA.FTZ R15, R208, R231, R15 ;  /* 0x000000e7d00f7223 */ /* 0x000fe2000001000f */
[----:B------:R-:W-:Y:S02]  /*21e0*/  FADD.FTZ R86, R86, R193 ;  /* 0x000000c156567221 */ /* 0x000fe40000010000 */
[----:B------:R0:W-:Y:S01]  /*21f0*/  STL [R1+0x4], R200 ;  /* 0x000004c801007387 */ /* 0x0001e20000100800 */
[-C--:B------:R-:W-:Y:S01]  /*2200*/  FFMA.FTZ R118, R218, R193.reuse, R118 ;  /* 0x000000c1da767223 */ /* 0x080fe20000010076 */
[----:B------:R-:W-:Y:S01]  /*2210*/  FMUL.FTZ R220, R220, R193 ;  /* 0x000000c1dcdc7220 */ /* 0x000fe20000410000 */
[----:B------:R-:W-:Y:S02]  /*2220*/  HADD2.F32 R202, -RZ, R202.H1_H1 ;  /* 0x300000caffca7230 */ /* 0x000fe40000004100 */
[----:B------:R-:W-:Y:S01]  /*2230*/  FADD.FTZ R193, R192, R223 ;  /* 0x000000dfc0c17221 */ /* 0x000fe20000010000 */
[----:B------:R-:W-:Y:S01]  /*2240*/  FFMA.FTZ R192, R214, R223, R15 ;  /* 0x000000dfd6c07223 */ /* 0x000fe2000001000f */
        /* <DEDUP_REMOVED lines=15> */
.L_x_9646:
        /* <DEDUP_REMOVED lines=13> */
[----:B------:R-:W-:-:S07]  /*2410*/  ISETP.GE.U32.AND P3, PT, R2, 0x200, PT ;  /* 0x000002000200780c */ /* 0x000fce0003f66070 */
[----:B------:R-:W1:Y:S08]  /*2420*/  @P0 LDC.64 R14, c[0x0][0x438] ;  /* 0x00010e00ff0e0b82 */ /* 0x000e700000000a00 */
[----:B------:R-:W2:Y:S08]  /*2430*/  @P1 LDC.64 R198, c[0x0][0x438] ;  /* 0x00010e00ffc61b82 */ /* 0x000eb00000000a00 */
[----:B------:R-:W3:Y:S08]  /*2440*/  @P2 LDC.64 R196, c[0x0][0x438] ;  /* 0x00010e00ffc42b82 */ /* 0x000ef00000000a00 */
[----:B------:R-:W4:Y:S01]  /*2450*/  @P3 LDC.64 R194, c[0x0][0x438] ;  /* 0x00010e00ffc23b82 */ /* 0x000f220000000a00 */
[C---:B-1----:R-:W-:Y:S01]  /*2460*/  @P0 IMAD.WIDE.U32 R14, R192.reuse, 0x20, R14 ;  /* 0x00000020c00e0825 */ /* 0x042fe200078e000e */
[----:B0-----:R-:W-:-:S04]  /*2470*/  @P0 IADD3 R192, PT, PT, R192, 0x80, RZ ;  /* 0x00000080c0c00810 */ /* 0x001fc80007ffe0ff */
        /* <DEDUP_REMOVED lines=9> */
[----:B----4-:R-:W-:-:S03]  /*2510*/  @P3 IMAD.WIDE.U32 R192, R192, 0x20, R194 ;  /* 0x00000020c0c03825 */ /* 0x010fc600078e00c2 */
[----:B------:R1:W5:Y:S04]  /*2520*/  @P2 LDG.E.128 R176, desc[UR10][R14.64+0x10] ;  /* 0x0000100a0eb02981 */ /* 0x000368000c1e1d00 */
[----:B------:R1:W5:Y:S04]  /*2530*/  @P3 LDG.E.128 R20, desc[UR10][R192.64] ;  /* 0x0000000ac0143981 */ /* 0x000368000c1e1d00 */
[----:B------:R1:W5:Y:S02]  /*2540*/  @P3 LDG.E.128 R16, desc[UR10][R192.64+0x10] ;  /* 0x0000100ac0103981 */ /* 0x000364000c1e1d00 */
.L_x_9653:
[----:B------:R-:W-:Y:S05]  /*2550*/  BSYNC.RECONVERGENT B0 ;  /* 0x0000000000007941 */ /* 0x000fea0003800200 */
.L_x_9645:
[----:B-1----:R-:W1:Y:S01]  /*2560*/  SHFL.DOWN PT, R15, R228, 0x10, 0x1f ;  /* 0x0a001f00e40f7f89 */ /* 0x002e6200000e0000 */
[----:B------:R-:W-:Y:S03]  /*2570*/  BSSY.RECONVERGENT B0, `(.L_x_9654) ;  /* 0x000001f000007945 */ /* 0x000fe60003800200 */
[----:B------:R-:W2:Y:S01]  /*2580*/  SHFL.DOWN PT, R14, R227, 0x10, 0x1f ;  /* 0x0a001f00e30e7f89 */ /* 0x000ea200000e0000 */
[----:B------:R-:W3:Y:S01]  /*2590*/  S2R R199, SR_TID.X ;  /* 0x0000000000c77919 */ /* 0x000ee20000002100 */
[----:B-1----:R-:W-:Y:S01]  /*25a0*/  FADD.FTZ R15, R15, R228 ;  /* 0x000000e40f0f7221 */ /* 0x002fe20000010000 */
[----:B--2---:R-:W-:-:S04]  /*25b0*/  FADD.FTZ R14, R14, R227 ;  /* 0x000000e30e0e7221 */ /* 0x004fc80000010000 */
[----:B0-----:R-:W0:Y:S04]  /*25c0*/  SHFL.DOWN PT, R192, R15, 0x8, 0x1f ;  /* 0x09001f000fc07f89 */ /* 0x001e2800000e0000 */
        /* <DEDUP_REMOVED lines=25> */
.L_x_9655:
[----:B------:R-:W-:Y:S05]  /*2760*/  BSYNC.RECONVERGENT B0 ;  /* 0x0000000000007941 */ /* 0x000fea0003800200 */
.L_x_9654:
[----:B------:R-:W2:Y:S01]  /*2770*/  LDL.LU R196, [R1+0x18] ;  /* 0x0000180001c47983 */ /* 0x000ea20000300800 */
[----:B------:R-:W1:Y:S01]  /*2780*/  S2UR UR7, SR_CgaCtaId ;  /* 0x00000000000779c3 */ /* 0x000e620000008800 */
[----:B------:R-:W-:Y:S01]  /*2790*/  UMOV UR6, 0x400 ;  /* 0x0000040000067882 */ /* 0x000fe20000000000 */
[----:B------:R-:W-:-:S06]  /*27a0*/  UISETP.GE.AND UP3, UPT, UR9, 0x1, UPT ;  /* 0x000000010900788c */ /* 0x000fcc000bf66270 */
[----:B------:R-:W-:Y:S01]  /*27b0*/  BAR.SYNC.DEFER_BLOCKING 0x0 ;  /* 0x0000000000007b1d */ /* 0x000fe20000010000 */
[----:B-----5:R-:W-:Y:S02]  /*27c0*/  ISETP.GE.U32.AND P1, PT, R2, 0x80, PT ;  /* 0x000000800200780c */ /* 0x020fe40003f26070 */
[----:B------:R-:W-:Y:S02]  /*27d0*/  ISETP.NE.AND P0, PT, RZ, UR25, PT ;  /* 0x00000019ff007c0c */ /* 0x000fe4000bf05270 */
        /* <DEDUP_REMOVED lines=18> */
[----:B------:R-:W-:Y:S01]  /*2900*/  FADD.FTZ R15, R15, R192 ;  /* 0x000000c00f0f7221 */ /* 0x000fe20000010000 */
[----:B------:R-:W-:Y:S02]  /*2910*/  HFMA2 R192, -RZ, RZ, 0, 0 ;  /* 0x00000000ffc07431 */ /* 0x000fe400000001ff */
[----:B------:R-:W-:Y:S01]  /*2920*/  FADD.FTZ R14, R195, R14 ;  /* 0x0000000ec30e7221 */ /* 0x000fe20000010000 */
[----:B------:R-:W-:-:S03]  /*2930*/  FADD.FTZ R194, R194, R15 ;  /* 0x0000000fc2c27221 */ /* 0x000fc60000010000 */
[----:B------:R-:W-:Y:S01]  /*2940*/  FMUL.FTZ R14, R14, UR28 ;  /* 0x0000001c0e0e7c20 */ /* 0x000fe20008410000 */
[----:B------:R-:W-:-:S04]  /*2950*/  FMUL.FTZ R194, R194, UR28 ;  /* 0x0000001cc2c27c20 */ /* 0x000fc80008410000 */
[----:B------:R-:W-:Y:S02]  /*2960*/  R2UR UR9, R14 ;  /* 0x000000000e0972ca */ /* 0x000fe400000e0000 */
[----:B------:R-:W-:Y:S02]  /*2970*/  MOV R14, UR7 ;  /* 0x00000007000e7c02 */ /* 0x000fe40008000f00 */
[----:B------:R-:W-:Y:S02]  /*2980*/  FSEL R194, R194, RZ, !P0 ;  /* 0x000000ffc2c27208 */ /* 0x000fe40004000000 */
[----:B------:R-:W-:Y:S02]  /*2990*/  @P2 LEA.HI.SX32 R192, R14, R199, 0x1d ;  /* 0x000000c70ec02211 */ /* 0x000fe400078feaff */
[----:B--2---:R-:W-:Y:S01]  /*29a0*/  MOV R193, R196 ;  /* 0x000000c400c17202 */ /* 0x004fe20000000f00 */
[----:B------:R-:W-:Y:S06]  /*29b0*/  @!P1 BRA `(.L_x_9657) ;  /* 0x0000001c00649947 */ /* 0x000fec0003800000 */
[----:B------:R-:W-:-:S04]  /*29c0*/  UISETP.NE.U32.AND UP0, UPT, UR20, URZ, UPT ;  /* 0x000000ff1400728c */ /* 0x000fc8000bf05070 */
[----:B------:R-:W-:Y:S01]  /*29d0*/  UISETP.NE.AND.EX UP0, UPT, UR21, URZ, UPT, UP0 ;  /* 0x000000ff1500728c */ /* 0x000fe2000bf05300 */
[----:B------:R-:W-:Y:S10]  /*29e0*/  BRA.U !UP3, `(.L_x_9658) ;  /* 0x000000010b0c7547 */ /* 0x000ff4000b800000 */
[----:B------:R-:W0:Y:S02]  /*29f0*/  LDC.64 R184, c[0x0][0x390] ;  /* 0x0000e400ffb87b82 */ /* 0x000e240000000a00 */
[----:B0-----:R-:W-:-:S06]  /*2a00*/  IMAD.WIDE.U32 R184, R192, 0x10, R184 ;  /* 0x00000010c0b87825 */ /* 0x001fcc00078e00b8 */
[----:B------:R-:W5:Y:S02]  /*2a10*/  LDG.E.128 R184, desc[UR10][R184.64] ;  /* 0x0000000ab8b87981 */ /* 0x000f64000c1e1d00 */
.L_x_9658:
[----:B------:R-:W-:Y:S05]  /*2a20*/  BRA.U UP0, `(.L_x_9659) ;  /* 0x0000000d00d47547 */ /* 0x000fea000b800000 */
[----:B------:R-:W-:-:S04]  /*2a30*/  UISETP.NE.U32.AND UP0, UPT, UR4, URZ, UPT ;  /* 0x000000ff0400728c */ /* 0x000fc8000bf05070 */
[----:B------:R-:W-:-:S09]  /*2a40*/  UISETP.NE.AND.EX UP0, UPT, UR5, URZ, UPT, UP0 ;  /* 0x000000ff0500728c */ /* 0x000fd2000bf05300 */
[----:B------:R-:W-:Y:S05]  /*2a50*/  BRA.U UP0, `(.L_x_9660) ;  /* 0x0000000500ac7547 */ /* 0x000fea000b800000 */
[----:B------:R-:W-:Y:S05]  /*2a60*/  BRA.U !UP3, `(.L_x_9661) ;  /* 0x000000010b307547 */ /* 0x000fea000b800000 */
[----:B------:R-:W-:Y:S01]  /*2a70*/  FFMA.FTZ R15, R0, UR9, R194 ;  /* 0x00000009000f7c23 */ /* 0x000fe200080100c2 */
[----:B------:R-:W-:Y:S01]  /*2a80*/  ISETP.LT.AND P0, PT, RZ, UR27, PT ;  /* 0x0000001bff007c0c */ /* 0x000fe2000bf01270 */
[----:B------:R-:W-:Y:S02]  /*2a90*/  HADD2.F32 R14, -RZ, R28.H0_H0 ;  /* 0x2000001cff0e7230 */ /* 0x000fe40000004100 */
[----:B------:R-:W-:-:S04]  /*2aa0*/  FADD.FTZ R15, R242, -R15 ;  /* 0x8000000ff20f7221 */ /* 0x000fc80000010000 */
[----:B------:R-:W-:-:S05]  /*2ab0*/  FMUL.FTZ R15, R15, UR26 ;  /* 0x0000001a0f0f7c20 */ /* 0x000fca0008410000 */
[----:B------:R-:W-:-:S05]  /*2ac0*/  FSEL R15, R15, RZ, P0 ;  /* 0x000000ff0f0f7208 */ /* 0x000fca0000000000 */
[----:B------:R-:W-:-:S04]  /*2ad0*/  FMUL.FTZ R15, R15, UR29 ;  /* 0x0000001d0f0f7c20 */ /* 0x000fc80008410000 */
[----:B------:R-:W-:Y:S01]  /*2ae0*/  FMUL.FTZ R195, R15, R14 ;  /* 0x0000000e0fc37220 */ /* 0x000fe20000410000 */
[----:B-----5:R-:W-:-:S04]  /*2af0*/  HADD2.F32 R14, -RZ, R184.H0_H0 ;  /* 0x200000b8ff0e7230 */ /* 0x020fc80000004100 */
[----:B------:R-:W-:Y:S01]  /*2b00*/  F2FP.F16.F32.PACK_AB R195, RZ, R195 ;  /* 0x000000c3ffc3723e */ /* 0x000fe200000000ff */
[----:B------:R-:W-:-:S03]  /*2b10*/  FFMA.FTZ R124, R15, R14, R124 ;  /* 0x0000000e0f7c7223 */ /* 0x000fc6000001007c */
[----:B------:R-:W-:-:S07]  /*2b20*/  PRMT R188, R195, 0x7610, R188 ;  /* 0x00007610c3bc7816 */ /* 0x000fce00000000bc */
.L_x_9661:
[----:B------:R-:W-:Y:S05]  /*2b30*/  BRA.U !UP3, `(.L_x_9662) ;  /* 0x000000010b307547 */ /* 0x000fea000b800000 */
[----:B------:R-:W-:Y:S01]  /*2b40*/  FFMA.FTZ R15, R5, UR9, R194 ;  /* 0x00000009050f7c23 */ /* 0x000fe200080100c2 */
[----:B------:R-:W-:-:S03]  /*2b50*/  ISETP.LT.AND P0, PT, RZ, UR27, PT ;  /* 0x0000001bff007c0c */ /* 0x000fc6000bf01270 */
[----:B------:R-:W-:-:S04]  /*2b60*/  FADD.FTZ R15, R248, -R15 ;  /* 0x8000000ff80f7221 */ /* 0x000fc80000010000 */
[----:B------:R-:W-:-:S05]  /*2b70*/  FMUL.FTZ R15, R15, UR26 ;  /* 0x0000001a0f0f7c20 */ /* 0x000fca0008410000 */
[----:B------:R-:W-:-:S05]  /*2b80*/  FSEL R15, R15, RZ, P0 ;  /* 0x000000ff0f0f7208 */ /* 0x000fca0000000000 */
[----:B------:R-:W-:Y:S01]  /*2b90*/  FMUL.FTZ R14, R15, UR29 ;  /* 0x0000001d0f0e7c20 */ /* 0x000fe20008410000 */
[----:B------:R-:W-:-:S05]  /*2ba0*/  HADD2.F32 R15, -RZ, R28.H1_H1 ;  /* 0x3000001cff0f7230 */ /* 0x000fca0000004100 */
[----:B------:R-:W-:Y:S01]  /*2bb0*/  FMUL.FTZ R195, R14, R15 ;  /* 0x0000000f0ec37220 */ /* 0x000fe20000410000 */
[----:B-----5:R-:W-:-:S04]  /*2bc0*/  HADD2.F32 R15, -RZ, R184.H1_H1 ;  /* 0x300000b8ff0f7230 */ /* 0x020fc80000004100 */
[----:B------:R-:W-:Y:S01]  /*2bd0*/  F2FP.F16.F32.PACK_AB R195, RZ, R195 ;  /* 0x000000c3ffc3723e */ /* 0x000fe200000000ff */
[----:B------:R-:W-:-:S03]  /*2be0*/  FFMA.FTZ R125, R14, R15, R125 ;  /* 0x0000000f0e7d7223 */ /* 0x000fc6000001007d */
[----:B------:R-:W-:-:S07]  /*2bf0*/  PRMT R188, R188, 0x5410, R195 ;  /* 0x00005410bcbc7816 */ /* 0x000fce00000000c3 */
.L_x_9662:
[----:B------:R-:W-:Y:S05]  /*2c00*/  BRA.U !UP3, `(.L_x_9663) ;  /* 0x000000010b307547 */ /* 0x000fea000b800000 */
[----:B------:R-:W-:Y:S01]  /*2c10*/  FFMA.FTZ R14, R9, UR9, R194 ;  /* 0x00000009090e7c23 */ /* 0x000fe200080100c2 */
[----:B------:R-:W-:-:S03]  /*2c20*/  ISETP.LT.AND P0, PT, RZ, UR27, PT ;  /* 0x0000001bff007c0c */ /* 0x000fc6000bf01270 */
[----:B------:R-:W-:-:S04]  /*2c30*/  FADD.FTZ R14, R245, -R14 ;  /* 0x8000000ef50e7221 */ /* 0x000fc80000010000 */
[----:B------:R-:W-:-:S05]  /*2c40*/  FMUL.FTZ R14, R14, UR26 ;  /* 0x0000001a0e0e7c20 */ /* 0x000fca0008410000 */
[----:B------:R-:W-:-:S05]  /*2c50*/  FSEL R14, R14, RZ, P0 ;  /* 0x000000ff0e0e7208 */ /* 0x000fca0000000000 */
[----:B------:R-:W-:Y:S01]  /*2c60*/  FMUL.FTZ R15, R14, UR29 ;  /* 0x0000001d0e0f7c20 */ /* 0x000fe20008410000 */
[----:B------:R-:W-:-:S05]  /*2c70*/  HADD2.F32 R14, -RZ, R29.H0_H0 ;  /* 0x2000001dff0e7230 */ /* 0x000fca0000004100 */
[----:B------:R-:W-:Y:S01]  /*2c80*/  FMUL.FTZ R195, R15, R14 ;  /* 0x0000000e0fc37220 */ /* 0x000fe20000410000 */
[----:B-----5:R-:W-:-:S04]  /*2c90*/  HADD2.F32 R14, -RZ, R185.H0_H0 ;  /* 0x200000b9ff0e7230 */ /* 0x020fc80000004100 */
[----:B------:R-:W-:Y:S01]  /*2ca0*/  F2FP.F16.F32.PACK_AB R195, RZ, R195 ;  /* 0x000000c3ffc3723e */ /* 0x000fe200000000ff */
[----:B------:R-:W-:-:S03]  /*2cb0*/  FFMA.FTZ R126, R15, R14, R126 ;  /* 0x0000000e0f7e7223 */ /* 0x000fc6000001007e */
[----:B------:R-:W-:-:S07]  /*2cc0*/  PRMT R189, R195, 0x7610, R189 ;  /* 0x00007610c3bd7816 */ /* 0x000fce00000000bd */
.L_x_9663:
[----:B------:R-:W-:Y:S05]  /*2cd0*/  BRA.U !UP3, `(.L_x_9664) ;  /* 0x000000010b307547 */ /* 0x000fea000b800000 */
[----:B------:R-:W-:Y:S01]  /*2ce0*/  FFMA.FTZ R14, R11, UR9, R194 ;  /* 0x000000090b0e7c23 */ /* 0x000fe200080100c2 */
[----:B------:R-:W-:Y:S01]  /*2cf0*/  ISETP.LT.AND P0, PT, RZ, UR27, PT ;  /* 0x0000001bff007c0c */ /* 0x000fe2000bf01270 */
[----:B------:R-:W-:Y:S02]  /*2d00*/  HADD2.F32 R15, -RZ, R29.H1_H1 ;  /* 0x3000001dff0f7230 */ /* 0x000fe40000004100 */
[----:B------:R-:W-:-:S04]  /*2d10*/  FADD.FTZ R14, R241, -R14 ;  /* 0x8000000ef10e7221 */ /* 0x000fc80000010000 */
[----:B------:R-:W-:-:S05]  /*2d20*/  FMUL.FTZ R14, R14, UR26 ;  /* 0x0000001a0e0e7c20 */ /* 0x000fca0008410000 */
[----:B------:R-:W-:-:S05]  /*2d30*/  FSEL R14, R14, RZ, P0 ;  /* 0x000000ff0e0e7208 */ /* 0x000fca0000000000 */
[----:B------:R-:W-:-:S04]  /*2d40*/  FMUL.FTZ R14, R14, UR29 ;  /* 0x0000001d0e0e7c20 */ /* 0x000fc80008410000 */
[----:B------:R-:W-:Y:S01]  /*2d50*/  FMUL.FTZ R195, R14, R15 ;  /* 0x0000000f0ec37220 */ /* 0x000fe20000410000 */
[----:B-----5:R-:W-:-:S04]  /*2d60*/  HADD2.F32 R15, -RZ, R185.H1_H1 ;  /* 0x300000b9ff0f7230 */ /* 0x020fc80000004100 */
[----:B------:R-:W-:Y:S01]  /*2d70*/  F2FP.F16.F32.PACK_AB R195, RZ, R195 ;  /* 0x000000c3ffc3723e */ /* 0x000fe200000000ff */
[----:B------:R-:W-:-:S03]  /*2d80*/  FFMA.FTZ R127, R14, R15, R127 ;  /* 0x0000000f0e7f7223 */ /* 0x000fc6000001007f */
[----:B------:R-:W-:-:S07]  /*2d90*/  PRMT R189, R189, 0x5410, R195 ;  /* 0x00005410bdbd7816 */ /* 0x000fce00000000c3 */
.L_x_9664:
        /* <DEDUP_REMOVED lines=13> */
.L_x_9665:
        /* <DEDUP_REMOVED lines=13> */
.L_x_9666:
        /* <DEDUP_REMOVED lines=13> */
.L_x_9667:
[----:B------:R-:W-:Y:S05]  /*3010*/  BRA.U !UP3, `(.L_x_9668) ;  /* 0x000000150b9c7547 */ /* 0x000fea000b800000 */
[----:B------:R-:W2:Y:S04]  /*3020*/  LDL R14, [R1] ;  /* 0x00000000010e7983 */ /* 0x000ea80000100800 */
[----:B------:R-:W3:Y:S01]  /*3030*/  LDL R15, [R1+0x14] ;  /* 0x00001400010f7983 */ /* 0x000ee20000100800 */
[----:B------:R-:W-:Y:S01]  /*3040*/  ISETP.LT.AND P0, PT, RZ, UR27, PT ;  /* 0x0000001bff007c0c */ /* 0x000fe2000bf01270 */
[----:B--2---:R-:W-:-:S04]  /*3050*/  FFMA.FTZ R14, R14, UR9, R194 ;  /* 0x000000090e0e7c23 */ /* 0x004fc800080100c2 */
[----:B---3--:R-:W-:-:S04]  /*3060*/  FADD.FTZ R14, R15, -R14 ;  /* 0x8000000e0f0e7221 */ /* 0x008fc80000010000 */
[----:B------:R-:W-:Y:S01]  /*3070*/  FMUL.FTZ R14, R14, UR26 ;  /* 0x0000001a0e0e7c20 */ /* 0x000fe20008410000 */
[----:B------:R-:W-:-:S04]  /*3080*/  HADD2.F32 R15, -RZ, R31.H1_H1 ;  /* 0x3000001fff0f7230 */ /* 0x000fc80000004100 */
[----:B------:R-:W-:-:S05]  /*3090*/  FSEL R14, R14, RZ, P0 ;  /* 0x000000ff0e0e7208 */ /* 0x000fca0000000000 */
[----:B------:R-:W-:-:S04]  /*30a0*/  FMUL.FTZ R14, R14, UR29 ;  /* 0x0000001d0e0e7c20 */ /* 0x000fc80008410000 */
[----:B------:R-:W-:Y:S01]  /*30b0*/  FMUL.FTZ R195, R14, R15 ;  /* 0x0000000f0ec37220 */ /* 0x000fe20000410000 */
[----:B-----5:R-:W-:-:S04]  /*30c0*/  HADD2.F32 R15, -RZ, R187.H1_H1 ;  /* 0x300000bbff0f7230 */ /* 0x020fc80000004100 */
[----:B------:R-:W-:Y:S01]  /*30d0*/  F2FP.F16.F32.PACK_AB R195, RZ, R195 ;  /* 0x000000c3ffc3723e */ /* 0x000fe200000000ff */
[----:B------:R-:W-:-:S03]  /*30e0*/  FFMA.FTZ R131, R14, R15, R131 ;  /* 0x0000000f0e837223 */ /* 0x000fc60000010083 */
[----:B------:R-:W-:Y:S01]  /*30f0*/  PRMT R191, R191, 0x5410, R195 ;  /* 0x00005410bfbf7816 */ /* 0x000fe200000000c3 */
[----:B------:R-:W-:Y:S06]  /*3100*/  BRA `(.L_x_9668) ;  /* 0x0000001400607947 */ /* 0x000fec0003800000 */
.L_x_9660:
[----:B------:R-:W2:Y:S04]  /*3110*/  LDL R196, [R1] ;  /* 0x0000000001c47983 */ /* 0x000ea80000100800 */
[----:B------:R-:W3:Y:S01]  /*3120*/  LDL R195, [R1+0x14] ;  /* 0x0000140001c37983 */ /* 0x000ee20000100800 */
[--C-:B------:R-:W-:Y:S01]  /*3130*/  FFMA.FTZ R120, R11, UR9, R194.reuse ;  /* 0x000000090b787c23 */ /* 0x100fe200080100c2 */
[--C-:B------:R-:W-:Y:S01]  /*3140*/  FFMA.FTZ R180, R9, UR9, R194.reuse ;  /* 0x0000000909b47c23 */ /* 0x100fe200080100c2 */
[--C-:B------:R-:W-:Y:S01]  /*3150*/  FFMA.FTZ R123, R5, UR9, R194.reuse ;  /* 0x00000009057b7c23 */ /* 0x100fe200080100c2 */
[----:B------:R-:W-:Y:S01]  /*3160*/  FFMA.FTZ R14, R217, UR9, R194 ;  /* 0x00000009d90e7c23 */ /* 0x000fe200080100c2 */
[----:B------:R-:W-:Y:S01]  /*3170*/  FADD.FTZ R122, R241, -R120 ;  /* 0x80000078f17a7221 */ /* 0x000fe20000010000 */
        /* <DEDUP_REMOVED lines=14> */
[----:B------:R-:W-:-:S03]  /*3260*/  FMUL.FTZ R183, R122, UR26 ;  /* 0x0000001a7ab77c20 */ /* 0x000fc60008410000 */
[----:B------:R-:W-:Y:S02]  /*3270*/  FSEL R122, R14, RZ, P0 ;  /* 0x000000ff0e7a7208 */ /* 0x000fe40000000000 */
[----:B------:R-:W-:Y:S01]  /*3280*/  FSEL R183, R183, RZ, P0 ;  /* 0x000000ffb7b77208 */ /* 0x000fe20000000000 */
[----:B--2---:R-:W-:-:S04]  /*3290*/  FFMA.FTZ R120, R196, UR9, R194 ;  /* 0x00000009c4787c23 */ /* 0x004fc800080100c2 */
[----:B---3--:R-:W-:Y:S01]  /*32a0*/  FADD.FTZ R182, R195, -R120 ;  /* 0x80000078c3b67221 */ /* 0x008fe20000010000 */
[----:B------:R-:W-:Y:S01]  /*32b0*/  FMUL.FTZ R120, R121, UR26 ;  /* 0x0000001a79787c20 */ /* 0x000fe20008410000 */
[----:B------:R-:W-:Y:S01]  /*32c0*/  FMUL.FTZ R195, R181, UR26 ;  /* 0x0000001ab5c37c20 */ /* 0x000fe20008410000 */
[----:B------:R-:W-:Y:S01]  /*32d0*/  FSEL R181, R123, RZ, P0 ;  /* 0x000000ff7bb57208 */ /* 0x000fe20000000000 */
[----:B------:R-:W-:Y:S01]  /*32e0*/  FMUL.FTZ R196, R182, UR26 ;  /* 0x0000001ab6c47c20 */ /* 0x000fe20008410000 */
[----:B------:R-:W-:Y:S02]  /*32f0*/  FSEL R182, R180, RZ, P0 ;  /* 0x000000ffb4b67208 */ /* 0x000fe40000000000 */
[----:B------:R-:W-:Y:S02]  /*3300*/  FSEL R121, R15, RZ, P0 ;  /* 0x000000ff0f797208 */ /* 0x000fe40000000000 */
[----:B------:R-:W-:Y:S02]  /*3310*/  FSEL R120, R120, RZ, P0 ;  /* 0x000000ff78787208 */ /* 0x000fe40000000000 */
[----:B------:R-:W-:-:S02]  /*3320*/  FSEL R180, R195, RZ, P0 ;  /* 0x000000ffc3b47208 */ /* 0x000fc40000000000 */
[----:B------:R-:W-:Y:S01]  /*3330*/  FSEL R123, R196, RZ, P0 ;  /* 0x000000ffc47b7208 */ /* 0x000fe20000000000 */
[----:B------:R-:W-:Y:S06]  /*3340*/  BRA.U !UP3, `(.L_x_9669) ;  /* 0x000000010b307547 */ /* 0x000fec000b800000 */
        /* <DEDUP_REMOVED lines=12> */
.L_x_9669:
        /* <DEDUP_REMOVED lines=13> */
.L_x_9670:
        /* <DEDUP_REMOVED lines=13> */
.L_x_9671:
        /* <DEDUP_REMOVED lines=13> */
.L_x_9672:
        /* <DEDUP_REMOVED lines=13> */
.L_x_9673:
        /* <DEDUP_REMOVED lines=13> */
.L_x_9674:
        /* <DEDUP_REMOVED lines=13> */
.L_x_9675:
[----:B------:R-:W-:Y:S05]  /*38f0*/  BRA.U !UP3, `(.L_x_9668) ;  /* 0x0000000d0b647547 */ /* 0x000fea000b800000 */
        /* <DEDUP_REMOVED lines=8> */
.L_x_9659:
[----:B------:R-:W-:-:S04]  /*3980*/  UISETP.NE.U32.AND UP0, UPT, UR4, URZ, UPT ;  /* 0x000000ff0400728c */ /* 0x000fc8000bf05070 */
[----:B------:R-:W-:-:S09]  /*3990*/  UISETP.NE.AND.EX UP0, UPT, UR5, URZ, UPT, UP0 ;  /* 0x000000ff0500728c */ /* 0x000fd2000bf05300 */
[----:B------:R-:W-:Y:S05]  /*39a0*/  BRA.U UP0, `(.L_x_9676) ;  /* 0x0000000500ac7547 */ /* 0x000fea000b800000 */
[----:B------:R-:W-:Y:S05]  /*39b0*/  BRA.U !UP3, `(.L_x_9677) ;  /* 0x000000010b307547 */ /* 0x000fea000b800000 */
[----:B------:R-:W-:Y:S01]  /*39c0*/  PLOP3.LUT P0, PT, PT, PT, UP2, 0x80, 0x8 ;  /* 0x000000000008781c */ /* 0x000fe20003f0f028 */
[----:B-----5:R-:W-:Y:S01]  /*39d0*/  HADD2.F32 R195, -RZ, R184.H0_H0 ;  /* 0x200000b8ffc37230 */ /* 0x020fe20000004100 */
[----:B------:R-:W-:-:S11]  /*39e0*/  MOV R14, R156 ;  /* 0x0000009c000e7202 */ /* 0x000fd60000000f00 */
[----:B------:R-:W-:-:S04]  /*39f0*/  @P0 FFMA.FTZ R15, R0, UR9, R194 ;  /* 0x00000009000f0c23 */ /* 0x000fc800080100c2 */
[----:B------:R-:W-:-:S04]  /*3a00*/  @P0 FADD.FTZ R15, R242, -R15 ;  /* 0x8000000ff20f0221 */ /* 0x000fc80000010000 */
[----:B------:R-:W-:-:S04]  /*3a10*/  @P0 FFMA.FTZ R14, R15, UR26, R156 ;  /* 0x0000001a0f0e0c23 */ /* 0x000fc8000801009c */
[----:B------:R-:W-:Y:S01]  /*3a20*/  FMUL.FTZ R15, R14, UR29 ;  /* 0x0000001d0e0f7c20 */ /* 0x000fe20008410000 */
[----:B------:R-:W-:-:S03]  /*3a30*/  HADD2.F32 R14, -RZ, R28.H0_H0 ;  /* 0x2000001cff0e7230 */ /* 0x000fc60000004100 */
[-C--:B------:R-:W-:Y:S02]  /*3a40*/  FFMA.FTZ R124, R195, R15.reuse, R124 ;  /* 0x0000000fc37c7223 */ /* 0x080fe4000001007c */
[----:B------:R-:W-:-:S05]  /*3a50*/  FMUL.FTZ R14, R14, R15 ;  /* 0x0000000f0e0e7220 */ /* 0x000fca0000410000 */
[----:B------:R-:W-:-:S04]  /*3a60*/  F2FP.F16.F32.PACK_AB R14, RZ, R14 ;  /* 0x0000000eff0e723e */ /* 0x000fc800000000ff */
[----:B------:R-:W-:-:S07]  /*3a70*/  PRMT R188, R14, 0x7610, R188 ;  /* 0x000076100ebc7816 */ /* 0x000fce00000000bc */
.L_x_9677:
[----:B------:R-:W-:Y:S05]  /*3a80*/  BRA.U !UP3, `(.L_x_9678) ;  /* 0x000000010b307547 */ /* 0x000fea000b800000 */
[----:B------:R-:W-:Y:S02]  /*3a90*/  PLOP3.LUT P0, PT, PT, PT, UP2, 0x80, 0x8 ;  /* 0x000000000008781c */ /* 0x000fe40003f0f028 */
[----:B------:R-:W-:-:S11]  /*3aa0*/  MOV R14, R157 ;  /* 0x0000009d000e7202 */ /* 0x000fd60000000f00 */
[----:B------:R-:W-:-:S04]  /*3ab0*/  @P0 FFMA.FTZ R15, R5, UR9, R194 ;  /* 0x00000009050f0c23 */ /* 0x000fc800080100c2 */
[----:B------:R-:W-:Y:S01]  /*3ac0*/  @P0 FADD.FTZ R196, R248, -R15 ;  /* 0x8000000ff8c40221 */ /* 0x000fe20000010000 */
[----:B------:R-:W-:-:S03]  /*3ad0*/  HADD2.F32 R15, -RZ, R28.H1_H1 ;  /* 0x3000001cff0f7230 */ /* 0x000fc60000004100 */
[----:B------:R-:W-:Y:S01]  /*3ae0*/  @P0 FFMA.FTZ R14, R196, UR26, R157 ;  /* 0x0000001ac40e0c23 */ /* 0x000fe2000801009d */
[----:B-----5:R-:W-:-:S03]  /*3af0*/  HADD2.F32 R196, -RZ, R184.H1_H1 ;  /* 0x300000b8ffc47230 */ /* 0x020fc60000004100 */
[----:B------:R-:W-:-:S04]  /*3b00*/  FMUL.FTZ R14, R14, UR29 ;  /* 0x0000001d0e0e7c20 */ /* 0x000fc80008410000 */
[-C--:B------:R-:W-:Y:S01]  /*3b10*/  FMUL.FTZ R15, R15, R14.reuse ;  /* 0x0000000e0f0f7220 */ /* 0x080fe20000410000 */
[----:B------:R-:W-:-:S04]  /*3b20*/  FFMA.FTZ R125, R196, R14, R125 ;  /* 0x0000000ec47d7223 */ /* 0x000fc8000001007d */
[----:B------:R-:W-:-:S04]  /*3b30*/  F2FP.F16.F32.PACK_AB R15, RZ, R15 ;  /* 0x0000000fff0f723e */ /* 0x000fc800000000ff */
[----:B------:R-:W-:-:S07]  /*3b40*/  PRMT R188, R188, 0x5410, R15 ;  /* 0x00005410bcbc7816 */ /* 0x000fce000000000f */
.L_x_9678:
[----:B------:R-:W-:Y:S05]  /*3b50*/  BRA.U !UP3, `(.L_x_9679) ;  /* 0x000000010b307547 */ /* 0x000fea000b800000 */
[----:B------:R-:W-:Y:S01]  /*3b60*/  PLOP3.LUT P0, PT, PT, PT, UP2, 0x80, 0x8 ;  /* 0x000000000008781c */ /* 0x000fe20003f0f028 */
[----:B-----5:R-:W-:-:S12]  /*3b70*/  HADD2.F32 R195, -RZ, R185.H0_H0 ;  /* 0x200000b9ffc37230 */ /* 0x020fd80000004100 */
[----:B------:R-:W-:-:S04]  /*3b80*/  @P0 FFMA.FTZ R14, R9, UR9, R194 ;  /* 0x00000009090e0c23 */ /* 0x000fc800080100c2 */
[----:B------:R-:W-:Y:S01]  /*3b90*/  @P0 FADD.FTZ R15, R245, -R14 ;  /* 0x8000000ef50f0221 */ /* 0x000fe20000010000 */
[----:B------:R-:W-:-:S03]  /*3ba0*/  MOV R14, R158 ;  /* 0x0000009e000e7202 */ /* 0x000fc60000000f00 */
[----:B------:R-:W-:-:S04]  /*3bb0*/  @P0 FFMA.FTZ R14, R15, UR26, R158 ;  /* 0x0000001a0f0e0c23 */ /* 0x000fc8000801009e */
[----:B------:R-:W-:Y:S01]  /*3bc0*/  FMUL.FTZ R15, R14, UR29 ;  /* 0x0000001d0e0f7c20 */ /* 0x000fe20008410000 */
[----:B------:R-:W-:-:S03]  /*3bd0*/  HADD2.F32 R14, -RZ, R29.H0_H0 ;  /* 0x2000001dff0e7230 */ /* 0x000fc60000004100 */
[-C--:B------:R-:W-:Y:S02]  /*3be0*/  FFMA.FTZ R126, R195, R15.reuse, R126 ;  /* 0x0000000fc37e7223 */ /* 0x080fe4000001007e */
[----:B------:R-:W-:-:S05]  /*3bf0*/  FMUL.FTZ R14, R14, R15 ;  /* 0x0000000f0e0e7220 */ /* 0x000fca0000410000 */
[----:B------:R-:W-:-:S04]  /*3c00*/  F2FP.F16.F32.PACK_AB R14, RZ, R14 ;  /* 0x0000000eff0e723e */ /* 0x000fc800000000ff */
[----:B------:R-:W-:-:S07]  /*3c10*/  PRMT R189, R14, 0x7610, R189 ;  /* 0x000076100ebd7816 */ /* 0x000fce00000000bd */
.L_x_9679:
[----:B------:R-:W-:Y:S05]  /*3c20*/  BRA.U !UP3, `(.L_x_9680) ;  /* 0x000000010b307547 */ /* 0x000fea000b800000 */
[----:B------:R-:W-:Y:S01]  /*3c30*/  PLOP3.LUT P0, PT, PT, PT, UP2, 0x80, 0x8 ;  /* 0x000000000008781c */ /* 0x000fe20003f0f028 */
[----:B------:R-:W-:-:S12]  /*3c40*/  HADD2.F32 R15, -RZ, R29.H1_H1 ;  /* 0x3000001dff0f7230 */ /* 0x000fd80000004100 */
[----:B------:R-:W-:-:S04]  /*3c50*/  @P0 FFMA.FTZ R14, R11, UR9, R194 ;  /* 0x000000090b0e0c23 */ /* 0x000fc800080100c2 */
[----:B------:R-:W-:Y:S01]  /*3c60*/  @P0 FADD.FTZ R196, R241, -R14 ;  /* 0x8000000ef1c40221 */ /* 0x000fe20000010000 */
[----:B------:R-:W-:-:S03]  /*3c70*/  MOV R14, R159 ;  /* 0x0000009f000e7202 */ /* 0x000fc60000000f00 */
[----:B------:R-:W-:Y:S01]  /*3c80*/  @P0 FFMA.FTZ R14, R196, UR26, R159 ;  /* 0x0000001ac40e0c23 */ /* 0x000fe2000801009f */
[----:B-----5:R-:W-:-:S03]  /*3c90*/  HADD2.F32 R196, -RZ, R185.H1_H1 ;  /* 0x300000b9ffc47230 */ /* 0x020fc60000004100 */
[----:B------:R-:W-:-:S04]  /*3ca0*/  FMUL.FTZ R14, R14, UR29 ;  /* 0x0000001d0e0e7c20 */ /* 0x000fc80008410000 */
[-C--:B------:R-:W-:Y:S01]  /*3cb0*/  FMUL.FTZ R15, R15, R14.reuse ;  /* 0x0000000e0f0f7220 */ /* 0x080fe20000410000 */
[----:B------:R-:W-:-:S04]  /*3cc0*/  FFMA.FTZ R127, R196, R14, R127 ;  /* 0x0000000ec47f7223 */ /* 0x000fc8000001007f */
[----:B------:R-:W-:-:S04]  /*3cd0*/  F2FP.F16.F32.PACK_AB R15, RZ, R15 ;  /* 0x0000000fff0f723e */ /* 0x000fc800000000ff */
[----:B------:R-:W-:-:S07]  /*3ce0*/  PRMT R189, R189, 0x5410, R15 ;  /* 0x00005410bdbd7816 */ /* 0x000fce000000000f */
.L_x_9680:
        /* <DEDUP_REMOVED lines=13> */
.L_x_9681:
        /* <DEDUP_REMOVED lines=13> */
.L_x_9682:
        /* <DEDUP_REMOVED lines=13> */
.L_x_9683:
[----:B------:R-:W-:Y:S05]  /*3f60*/  BRA.U !UP3, `(.L_x_9668) ;  /* 0x000000050bc87547 */ /* 0x000fea000b800000 */
[----:B------:R-:W2:Y:S04]  /*3f70*/  LDL R14, [R1] ;  /* 0x00000000010e7983 */ /* 0x000ea80000100800 */
[----:B------:R-:W3:Y:S01]  /*3f80*/  LDL R15, [R1+0x14] ;  /* 0x00001400010f7983 */ /* 0x000ee20000100800 */
[----:B------:R-:W-:-:S13]  /*3f90*/  PLOP3.LUT P0, PT, PT, PT, UP2, 0x80, 0x8 ;  /* 0x000000000008781c */ /* 0x000fda0003f0f028 */
[----:B--2---:R-:W-:-:S04]  /*3fa0*/  @P0 FFMA.FTZ R14, R14, UR9, R194 ;  /* 0x000000090e0e0c23 */ /* 0x004fc800080100c2 */
[----:B---3--:R-:W-:Y:S01]  /*3fb0*/  @P0 FADD.FTZ R196, R15, -R14 ;  /* 0x8000000e0fc40221 */ /* 0x008fe20000010000 */
[----:B------:R-:W-:Y:S01]  /*3fc0*/  MOV R14, R163 ;  /* 0x000000a3000e7202 */ /* 0x000fe20000000f00 */
[----:B------:R-:W-:Y:S02]  /*3fd0*/  HADD2.F32 R15, -RZ, R31.H1_H1 ;  /* 0x3000001fff0f7230 */ /* 0x000fe40000004100 */
[----:B------:R-:W-:Y:S01]  /*3fe0*/  @P0 FFMA.FTZ R14, R196, UR26, R163 ;  /* 0x0000001ac40e0c23 */ /* 0x000fe200080100a3 */
[----:B-----5:R-:W-:-:S03]  /*3ff0*/  HADD2.F32 R196, -RZ, R187.H1_H1 ;  /* 0x300000bbffc47230 */ /* 0x020fc60000004100 */
[----:B------:R-:W-:-:S04]  /*4000*/  FMUL.FTZ R14, R14, UR29 ;  /* 0x0000001d0e0e7c20 */ /* 0x000fc80008410000 */
[-C--:B------:R-:W-:Y:S01]  /*4010*/  FMUL.FTZ R15, R15, R14.reuse ;  /* 0x0000000e0f0f7220 */ /* 0x080fe20000410000 */
[----:B------:R-:W-:-:S04]  /*4020*/  FFMA.FTZ R131, R196, R14, R131 ;  /* 0x0000000ec4837223 */ /* 0x000fc80000010083 */
[----:B------:R-:W-:-:S04]  /*4030*/  F2FP.F16.F32.PACK_AB R15, RZ, R15 ;  /* 0x0000000fff0f723e */ /* 0x000fc800000000ff */
[----:B------:R-:W-:Y:S01]  /*4040*/  PRMT R191, R191, 0x5410, R15 ;  /* 0x00005410bfbf7816 */ /* 0x000fe2000000000f */
[----:B------:R-:W-:Y:S06]  /*4050*/  BRA `(.L_x_9668) ;  /* 0x00000004008c7947 */ /* 0x000fec0003800000 */
.L_x_9676:
[----:B------:R-:W2:Y:S04]  /*4060*/  LDL R196, [R1] ;  /* 0x0000000001c47983 */ /* 0x000ea80000100800 */
[----:B------:R-:W3:Y:S01]  /*4070*/  LDL R195, [R1+0x14] ;  /* 0x0000140001c37983 */ /* 0x000ee20000100800 */
[----:B------:R-:W-:Y:S02]  /*4080*/  PLOP3.LUT P0, PT, PT, PT, UP2, 0x80, 0x8 ;  /* 0x000000000008781c */ /* 0x000fe40003f0f028 */
[----:B------:R-:W-:Y:S02]  /*4090*/  MOV R181, R157 ;  /* 0x0000009d00b57202 */ /* 0x000fe40000000f00 */
[----:B------:R-:W-:Y:S02]  /*40a0*/  MOV R182, R158 ;  /* 0x0000009e00b67202 */ /* 0x000fe40000000f00 */
[----:B------:R-:W-:-:S02]  /*40b0*/  MOV R120, R160 ;  /* 0x000000a000787202 */ /* 0x000fc40000000f00 */
[----:B------:R-:W-:Y:S02]  /*40c0*/  MOV R183, R159 ;  /* 0x0000009f00b77202 */ /* 0x000fe40000000f00 */
[----:B------:R-:W-:Y:S02]  /*40d0*/  MOV R121, R161 ;  /* 0x000000a100797202 */ /* 0x000fe40000000f00 */
[----:B------:R-:W-:Y:S01]  /*40e0*/  MOV R122, R162 ;  /* 0x000000a2007a7202 */ /* 0x000fe20000000f00 */
[----:B------:R-:W-:Y:S01]  /*40f0*/  @P0 FFMA.FTZ R15, R5, UR9, R194 ;  /* 0x00000009050f0c23 */ /* 0x000fe200080100c2 */
[----:B------:R-:W-:Y:S02]  /*4100*/  MOV R123, R163 ;  /* 0x000000a3007b7202 */ /* 0x000fe40000000f00 */
[----:B------:R-:W-:Y:S01]  /*4110*/  MOV R180, R156 ;  /* 0x0000009c00b47202 */ /* 0x000fe20000000f00 */
[----:B------:R-:W-:-:S04]  /*4120*/  @P0 FADD.FTZ R14, R248, -R15 ;  /* 0x8000000ff80e0221 */ /* 0x000fc80000010000 */
[----:B------:R-:W-:Y:S01]  /*4130*/  @P0 FFMA.FTZ R181, R14, UR26, R157 ;  /* 0x0000001a0eb50c23 */ /* 0x000fe2000801009d */
        /* <DEDUP_REMOVED lines=9> */
[----:B------:R-:W-:-:S04]  /*41d0*/  @P0 FFMA.FTZ R15, R212, UR9, R194 ;  /* 0x00000009d40f0c23 */ /* 0x000fc800080100c2 */
[----:B------:R-:W-:-:S04]  /*41e0*/  @P0 FADD.FTZ R14, R230, -R15 ;  /* 0x8000000fe60e0221 */ /* 0x000fc80000010000 */
[----:B------:R-:W-:Y:S01]  /*41f0*/  @P0 FFMA.FTZ R121, R14, UR26, R161 ;  /* 0x0000001a0e790c23 */ /* 0x000fe200080100a1 */
[----:B------:R-:W-:-:S04]  /*4200*/  @P0 FFMA.FTZ R14, R217, UR9, R194 ;  /* 0x00000009d90e0c23 */ /* 0x000fc800080100c2 */
[----:B------:R-:W-:-:S04]  /*4210*/  @P0 FADD.FTZ R15, R229, -R14 ;  /* 0x8000000ee50f0221 */ /* 0x000fc80000010000 */
[----:B------:R-:W-:Y:S01]  /*4220*/  @P0 FFMA.FTZ R122, R15, UR26, R162 ;  /* 0x0000001a0f7a0c23 */ /* 0x000fe200080100a2 */
[----:B------:R-:W-:-:S04]  /*4230*/  @P0 FFMA.FTZ R15, R0, UR9, R194 ;  /* 0x00000009000f0c23 */ /* 0x000fc800080100c2 */
[----:B------:R-:W-:-:S04]  /*4240*/  @P0 FADD.FTZ R15, R242, -R15 ;  /* 0x8000000ff20f0221 */ /* 0x000fc80000010000 */
[----:B------:R-:W-:Y:S01]  /*4250*/  @P0 FFMA.FTZ R180, R15, UR26, R156 ;  /* 0x0000001a0fb40c23 */ /* 0x000fe2000801009c */
[----:B--2---:R-:W-:-:S04]  /*4260*/  @P0 FFMA.FTZ R14, R196, UR9, R194 ;  /* 0x00000009c40e0c23 */ /* 0x004fc800080100c2 */
[----:B---3--:R-:W-:-:S04]  /*4270*/  @P0 FADD.FTZ R14, R195, -R14 ;  /* 0x8000000ec30e0221 */ /* 0x008fc80000010000 */
[----:B------:R-:W-:Y:S01]  /*4280*/  @P0 FFMA.FTZ R123, R14, UR26, R163 ;  /* 0x0000001a0e7b0c23 */ /* 0x000fe200080100a3 */
[----:B------:R-:W-:Y:S06]  /*4290*/  BRA.U !UP3, `(.L_x_9684) ;  /* 0x000000010b1c7547 */ /* 0x000fec000b800000 */
[----:B------:R-:W-:Y:S02]  /*42a0*/  HADD2.F32 R14, -RZ, R28.H0_H0 ;  /* 0x2000001cff0e7230 */ /* 0x000fe40000004100 */
[----:B------:R-:W-:Y:S01]  /*42b0*/  FMUL.FTZ R15, R180, UR29 ;  /* 0x0000001db40f7c20 */ /* 0x000fe20008410000 */
[----:B-----5:R-:W-:-:S03]  /*42c0*/  HADD2.F32 R195, -RZ, R184.H0_H0 ;  /* 0x200000b8ffc37230 */ /* 0x020fc60000004100 */
[-C--:B------:R-:W-:Y:S02]  /*42d0*/  FMUL.FTZ R14, R14, R15.reuse ;  /* 0x0000000f0e0e7220 */ /* 0x080fe40000410000 */
[----:B------:R-:W-:-:S03]  /*42e0*/  FFMA.FTZ R124, R195, R15, R124 ;  /* 0x0000000fc37c7223 */ /* 0x000fc6000001007c */
[----:B------:R-:W-:-:S04]  /*42f0*/  F2FP.F16.F32.PACK_AB R14, RZ, R14 ;  /* 0x0000000eff0e723e */ /* 0x000fc800000000ff */
[----:B------:R-:W-:-:S07]  /*4300*/  PRMT R188, R14, 0x7610, R188 ;  /* 0x000076100ebc7816 */ /* 0x000fce00000000bc */
.L_x_9684:
[----:B------:R-:W-:Y:S05]  /*4310*/  BRA.U !UP3, `(.L_x_9685) ;  /* 0x000000010b1c7547 */ /* 0x000fea000b800000 */
[----:B------:R-:W-:Y:S02]  /*4320*/  HADD2.F32 R15, -RZ, R28.H1_H1 ;  /* 0x3000001cff0f7230 */ /* 0x000fe40000004100 */
[----:B------:R-:W-:Y:S01]  /*4330*/  FMUL.FTZ R14, R181, UR29 ;  /* 0x0000001db50e7c20 */ /* 0x000fe20008410000 */
[----:B-----5:R-:W-:-:S03]  /*4340*/  HADD2.F32 R196, -RZ, R184.H1_H1 ;  /* 0x300000b8ffc47230 */ /* 0x020fc60000004100 */
[-C--:B------:R-:W-:Y:S02]  /*4350*/  FMUL.FTZ R15, R15, R14.reuse ;  /* 0x0000000e0f0f7220 */ /* 0x080fe40000410000 */
[----:B------:R-:W-:-:S03]  /*4360*/  FFMA.FTZ R125, R196, R14, R125 ;  /* 0x0000000ec47d7223 */ /* 0x000fc6000001007d */
[----:B------:R-:W-:-:S04]  /*4370*/  F2FP.F16.F32.PACK_AB R15, RZ, R15 ;  /* 0x0000000fff0f723e */ /* 0x000fc800000000ff */
[----:B------:R-:W-:-:S07]  /*4380*/  PRMT R188, R188, 0x5410, R15 ;  /* 0x00005410bcbc7816 */ /* 0x000fce000000000f */
.L_x_9685:
[----:B------:R-:W-:Y:S05]  /*4390*/  BRA.U !UP3, `(.L_x_9686) ;  /* 0x000000010b1c7547 */ /* 0x000fea000b800000 */
[----:B------:R-:W-:Y:S02]  /*43a0*/  HADD2.F32 R14, -RZ, R29.H0_H0 ;  /* 0x2000001dff0e7230 */ /* 0x000fe40000004100 */
[----:B------:R-:W-:Y:S01]  /*43b0*/  FMUL.FTZ R15, R182, UR29 ;  /* 0x0000001db60f7c20 */ /* 0x000fe20008410000 */
[----:B-----5:R-:W-:-:S03]  /*43c0*/  HADD2.F32 R195, -RZ, R185.H0_H0 ;  /* 0x200000b9ffc37230 */ /* 0x020fc60000004100 */
[-C--:B------:R-:W-:Y:S02]  /*43d0*/  FMUL.FTZ R14, R14, R15.reuse ;  /* 0x0000000f0e0e7220 */ /* 0x080fe40000410000 */
[----:B------:R-:W-:-:S03]  /*43e0*/  FFMA.FTZ R126, R195, R15, R126 ;  /* 0x0000000fc37e7223 */ /* 0x000fc6000001007e */
[----:B------:R-:W-:-:S04]  /*43f0*/  F2FP.F16.F32.PACK_AB R14, RZ, R14 ;  /* 0x0000000eff0e723e */ /* 0x000fc800000000ff */
[----:B------:R-:W-:-:S07]  /*4400*/  PRMT R189, R14, 0x7610, R189 ;  /* 0x000076100ebd7816 */ /* 0x000fce00000000bd */
.L_x_9686:
        /* <DEDUP_REMOVED lines=8> */
.L_x_9687:
        /* <DEDUP_REMOVED lines=8> */
.L_x_9688:
        /* <DEDUP_REMOVED lines=8> */
.L_x_9689:
        /* <DEDUP_REMOVED lines=8> */
.L_x_9690:
        /* <DEDUP_REMOVED lines=8> */
.L_x_9668:
[----:B------:R-:W-:Y:S01]  /*4690*/  ISETP.NE.U32.AND P0, PT, RZ, UR4, PT ;  /* 0x00000004ff007c0c */ /* 0x000fe2000bf05070 */
[----:B------:R-:W0:Y:S01]  /*46a0*/  @UP3 LDCU.64 UR6, c[0x0][0x468] ;  /* 0x00008d00ff0637ac */ /* 0x000e220008000a00 */
[----:B------:R-:W-:Y:S02]  /*46b0*/  HFMA2 R195, -RZ, RZ, 0, 9.5367431640625e-07 ;  /* 0x00000010ffc37431 */ /* 0x000fe400000001ff */
[----:B------:R-:W-:-:S13]  /*46c0*/  ISETP.NE.AND.EX P0, PT, RZ, UR5, PT, P0 ;  /* 0x00000005ff007c0c */ /* 0x000fda000bf05300 */
[----:B------:R-:W1:Y:S02]  /*46d0*/  @P0 LDC.64 R14, c[0x0][0x478] ;  /* 0x00011e00ff0e0b82 */ /* 0x000e640000000a00 */
[C---:B-1----:R-:W-:Y:S01]  /*46e0*/  @P0 IMAD.WIDE.U32 R14, R193.reuse, 0x20, R14 ;  /* 0x00000020c10e0825 */ /* 0x042fe200078e000e */
[----:B------:R-:W-:-:S04]  /*46f0*/  IADD3 R193, PT, PT, R193, 0x80, RZ ;  /* 0x00000080c1c17810 */ /* 0x000fc80007ffe0ff */
[----:B------:R-:W-:Y:S04]  /*4700*/  @P0 STG.E.128 desc[UR10][R14.64], R180 ;  /* 0x000000b40e000986 */ /* 0x000fe8000c101d0a */
[----:B------:R0:W-:Y:S02]  /*4710*/  @P0 STG.E.128 desc[UR10][R14.64+0x10], R120 ;  /* 0x000010780e000986 */ /* 0x0001e4000c101d0a */
[C---:B0-----:R-:W-:Y:S01]  /*4720*/  @P2 IMAD.WIDE.U32 R14, R192.reuse, R195, UR6 ;  /* 0x00000006c00e2e25 */ /* 0x041fe2000f8e00c3 */
[----:B------:R-:W-:-:S04]  /*4730*/  IADD3 R192, PT, PT, R192, 0x80, RZ ;  /* 0x00000080c0c07810 */ /* 0x000fc80007ffe0ff */
[----:B------:R0:W-:Y:S03]  /*4740*/  @P2 STG.E.128 desc[UR10][R14.64], R188 ;  /* 0x000000bc0e002986 */ /* 0x0001e6000c101d0a */
.L_x_9657:
[----:B------:R-:W-:Y:S05]  /*4750*/  BSYNC.RECONVERGENT B0 ;  /* 0x0000000000007941 */ /* 0x000fea0003800200 */
.L_x_9656:
        /* <DEDUP_REMOVED lines=9> */
.L_x_9693:
[----:B------:R-:W-:Y:S05]  /*47f0*/  BRA.U !UP0, `(.L_x_9694) ;  /* 0x0000000d08447547 */ /* 0x000fea000b800000 */
[----:B------:R-:W-:-:S04]  /*4800*/  UISETP.NE.U32.AND UP0, UPT, UR4, URZ, UPT ;  /* 0x000000ff0400728c */ /* 0x000fc8000bf05070 */
[----:B------:R-:W-:-:S06]  /*4810*/  UISETP.NE.AND.EX UP0, UPT, UR5, URZ, UPT, UP0 ;  /* 0x000000ff0500728c */ /* 0x000fcc000bf05300 */
[----:B------:R-:W-:-:S13]  /*4820*/  PLOP3.LUT P0, PT, PT, PT, UP0, 0x80, 0x8 ;  /* 0x000000000008781c */ /* 0x000fda0003f0f008 */
[----:B------:R-:W-:Y:S05]  /*4830*/  @!P0 BRA `(.L_x_9695) ;  /* 0x00000004008c8947 */ /* 0x000fea0003800000 */
[----:B------:R-:W2:Y:S01]  /*4840*/  LDL R195, [R1+0x10] ;  /* 0x0000100001c37983 */ /* 0x000ea20000100800 */
[----:B------:R-:W-:Y:S02]  /*4850*/  PLOP3.LUT P4, PT, PT, PT, UP2, 0x80, 0x8 ;  /* 0x000000000008781c */ /* 0x000fe40003f8f028 */
[----:B------:R-:W-:Y:S02]  /*4860*/  MOV R182, R166 ;  /* 0x000000a600b67202 */ /* 0x000fe40000000f00 */
[----:B------:R-:W-:Y:S02]  /*4870*/  MOV R181, R165 ;  /* 0x000000a500b57202 */ /* 0x000fe40000000f00 */
[----:B------:R-:W-:Y:S02]  /*4880*/  MOV R183, R167 ;  /* 0x000000a700b77202 */ /* 0x000fe40000000f00 */
[----:B------:R-:W-:Y:S02]  /*4890*/  MOV R120, R168 ;  /* 0x000000a800787202 */ /* 0x000fe40000000f00 */
[----:B------:R-:W-:-:S02]  /*48a0*/  MOV R121, R169 ;  /* 0x000000a900797202 */ /* 0x000fc40000000f00 */
[----:B------:R-:W-:Y:S01]  /*48b0*/  MOV R122, R170 ;  /* 0x000000aa007a7202 */ /* 0x000fe20000000f00 */
[--C-:B0-----:R-:W-:Y:S01]  /*48c0*/  @P4 FFMA.FTZ R15, R8, UR9, R194.reuse ;  /* 0x00000009080f4c23 */ /* 0x101fe200080100c2 */
[----:B------:R-:W-:Y:S01]  /*48d0*/  @P4 FFMA.FTZ R14, R6, UR9, R194 ;  /* 0x00000009060e4c23 */ /* 0x000fe200080100c2 */
[----:B------:R-:W-:Y:S02]  /*48e0*/  MOV R123, R171 ;  /* 0x000000ab007b7202 */ /* 0x000fe40000000f00 */
[----:B------:R-:W-:Y:S01]  /*48f0*/  @P4 FADD.FTZ R15, R244, -R15 ;  /* 0x8000000ff40f4221 */ /* 0x000fe20000010000 */
[----:B------:R-:W-:Y:S01]  /*4900*/  @P4 FADD.FTZ R14, R247, -R14 ;  /* 0x8000000ef70e4221 */ /* 0x000fe20000010000 */
[----:B------:R-:W-:Y:S02]  /*4910*/  MOV R180, R164 ;  /* 0x000000a400b47202 */ /* 0x000fe40000000f00 */
[----:B------:R-:W-:Y:S01]  /*4920*/  @P4 FFMA.FTZ R182, R15, UR26, R166 ;  /* 0x0000001a0fb64c23 */ /* 0x000fe200080100a6 */
[----:B------:R-:W-:Y:S01]  /*4930*/  @P4 FFMA.FTZ R15, R10, UR9, R194 ;  /* 0x000000090a0f4c23 */ /* 0x000fe200080100c2 */
[----:B------:R-:W-:-:S03]  /*4940*/  @P4 FFMA.FTZ R181, R14, UR26, R165 ;  /* 0x0000001a0eb54c23 */ /* 0x000fc600080100a5 */
        /* <DEDUP_REMOVED lines=9> */
[----:B------:R-:W-:Y:S01]  /*49e0*/  @P4 FADD.FTZ R15, R225, -R14 ;  /* 0x8000000ee10f4221 */ /* 0x000fe20000010000 */
[----:B------:R-:W-:-:S03]  /*49f0*/  @P4 FFMA.FTZ R14, R252, UR9, R194 ;  /* 0x00000009fc0e4c23 */ /* 0x000fc600080100c2 */
[----:B------:R-:W-:Y:S01]  /*4a00*/  @P4 FFMA.FTZ R122, R15, UR26, R170 ;  /* 0x0000001a0f7a4c23 */ /* 0x000fe200080100aa */
[----:B------:R-:W-:-:S04]  /*4a10*/  @P4 FFMA.FTZ R15, R4, UR9, R194 ;  /* 0x00000009040f4c23 */ /* 0x000fc800080100c2 */
[----:B------:R-:W-:-:S04]  /*4a20*/  @P4 FADD.FTZ R15, R250, -R15 ;  /* 0x8000000ffa0f4221 */ /* 0x000fc80000010000 */
[----:B------:R-:W-:Y:S01]  /*4a30*/  @P4 FFMA.FTZ R180, R15, UR26, R164 ;  /* 0x0000001a0fb44c23 */ /* 0x000fe200080100a4 */
[----:B--2---:R-:W-:-:S04]  /*4a40*/  @P4 FADD.FTZ R14, R195, -R14 ;  /* 0x8000000ec30e4221 */ /* 0x004fc80000010000 */
[----:B------:R-:W-:Y:S01]  /*4a50*/  @P4 FFMA.FTZ R123, R14, UR26, R171 ;  /* 0x0000001a0e7b4c23 */ /* 0x000fe200080100ab */
[----:B------:R-:W-:Y:S06]  /*4a60*/  BRA.U !UP3, `(.L_x_9696) ;  /* 0x000000010b1c7547 */ /* 0x000fec000b800000 */
[----:B------:R-:W-:Y:S02]  /*4a70*/  HADD2.F32 R14, -RZ, R36.H0_H0 ;  /* 0x20000024ff0e7230 */ /* 0x000fe40000004100 */
[----:B------:R-:W-:Y:S01]  /*4a80*/  FMUL.FTZ R15, R180, UR29 ;  /* 0x0000001db40f7c20 */ /* 0x000fe20008410000 */
[----:B-----5:R-:W-:-:S03]  /*4a90*/  HADD2.F32 R195, -RZ, R184.H0_H0 ;  /* 0x200000b8ffc37230 */ /* 0x020fc60000004100 */
[----:B------:R-:W-:Y:S02]  /*4aa0*/  FMUL.FTZ R14, R15, R14 ;  /* 0x0000000e0f0e7220 */ /* 0x000fe40000410000 */
[----:B------:R-:W-:-:S03]  /*4ab0*/  FFMA.FTZ R132, R195, R15, R132 ;  /* 0x0000000fc3847223 */ /* 0x000fc60000010084 */
[----:B------:R-:W-:-:S04]  /*4ac0*/  F2FP.F16.F32.PACK_AB R14, RZ, R14 ;  /* 0x0000000eff0e723e */ /* 0x000fc800000000ff */
[----:B------:R-:W-:-:S07]  /*4ad0*/  PRMT R188, R14, 0x7610, R188 ;  /* 0x000076100ebc7816 */ /* 0x000fce00000000bc */
.L_x_9696:
[----:B------:R-:W-:Y:S05]  /*4ae0*/  BRA.U !UP3, `(.L_x_9697) ;  /* 0x000000010b1c7547 */ /* 0x000fea000b800000 */
[----:B------:R-:W-:Y:S02]  /*4af0*/  HADD2.F32 R15, -RZ, R36.H1_H1 ;  /* 0x30000024ff0f7230 */ /* 0x000fe40000004100 */
[----:B------:R-:W-:Y:S01]  /*4b00*/  FMUL.FTZ R14, R181, UR29 ;  /* 0x0000001db50e7c20 */ /* 0x000fe20008410000 */
[----:B-----5:R-:W-:-:S03]  /*4b10*/  HADD2.F32 R196, -RZ, R184.H1_H1 ;  /* 0x300000b8ffc47230 */ /* 0x020fc60000004100 */
[----:B------:R-:W-:Y:S02]  /*4b20*/  FMUL.FTZ R15, R14, R15 ;  /* 0x0000000f0e0f7220 */ /* 0x000fe40000410000 */
[----:B------:R-:W-:-:S03]  /*4b30*/  FFMA.FTZ R133, R196, R14, R133 ;  /* 0x0000000ec4857223 */ /* 0x000fc60000010085 */
[----:B------:R-:W-:-:S04]  /*4b40*/  F2FP.F16.F32.PACK_AB R15, RZ, R15 ;  /* 0x0000000fff0f723e */ /* 0x000fc800000000ff */
[----:B------:R-:W-:-:S07]  /*4b50*/  PRMT R188, R188, 0x5410, R15 ;  /* 0x00005410bcbc7816 */ /* 0x000fce000000000f */
.L_x_9697:
[----:B------:R-:W-:Y:S05]  /*4b60*/  BRA.U !UP3, `(.L_x_9698) ;  /* 0x000000010b1c7547 */ /* 0x000fea000b800000 */
[----:B------:R-:W-:Y:S02]  /*4b70*/  HADD2.F32 R14, -RZ, R37.H0_H0 ;  /* 0x20000025ff0e7230 */ /* 0x000fe40000004100 */
[----:B------:R-:W-:Y:S01]  /*4b80*/  FMUL.FTZ R15, R182, UR29 ;  /* 0x0000001db60f7c20 */ /* 0x000fe20008410000 */
[----:B-----5:R-:W-:-:S03]  /*4b90*/  HADD2.F32 R195, -RZ, R185.H0_H0 ;  /* 0x200000b9ffc37230 */ /* 0x020fc60000004100 */
[----:B------:R-:W-:Y:S02]  /*4ba0*/  FMUL.FTZ R14, R15, R14 ;  /* 0x0000000e0f0e7220 */ /* 0x000fe40000410000 */
[----:B------:R-:W-:-:S03]  /*4bb0*/  FFMA.FTZ R134, R195, R15, R134 ;  /* 0x0000000fc3867223 */ /* 0x000fc60000010086 */
[----:B------:R-:W-:-:S04]  /*4bc0*/  F2FP.F16.F32.PACK_AB R14, RZ, R14 ;  /* 0x0000000eff0e723e */ /* 0x000fc800000000ff */
[----:B------:R-:W-:-:S07]  /*4bd0*/  PRMT R189, R14, 0x7610, R189 ;  /* 0x000076100ebd7816 */ /* 0x000fce00000000bd */
.L_x_9698:
        /* <DEDUP_REMOVED lines=8> */
.L_x_9699:
        /* <DEDUP_REMOVED lines=8> */
.L_x_9700:
        /* <DEDUP_REMOVED lines=8> */
.L_x_9701:
        /* <DEDUP_REMOVED lines=8> */
.L_x_9702:
[----:B------:R-:W-:Y:S05]  /*4de0*/  BRA.U !UP3, `(.L_x_9703) ;  /* 0x000000150b947547 */ /* 0x000fea000b800000 */
        /* <DEDUP_REMOVED lines=8> */
.L_x_9695:
[----:B------:R-:W-:Y:S05]  /*4e70*/  BRA.U !UP3, `(.L_x_9704) ;  /* 0x000000010b307547 */ /* 0x000fea000b800000 */
[----:B------:R-:W-:Y:S01]  /*4e80*/  PLOP3.LUT P4, PT, PT, PT, UP2, 0x80, 0x8 ;  /* 0x000000000008781c */ /* 0x000fe20003f8f028 */
[----:B-----5:R-:W-:Y:S01]  /*4e90*/  HADD2.F32 R195, -RZ, R184.H0_H0 ;  /* 0x200000b8ffc37230 */ /* 0x020fe20000004100 */
[----:B0-----:R-:W-:-:S11]  /*4ea0*/  MOV R14, R164 ;  /* 0x000000a4000e7202 */ /* 0x001fd60000000f00 */
        /* <DEDUP_REMOVED lines=9> */
.L_x_9704:
[----:B------:R-:W-:Y:S05]  /*4f40*/  BRA.U !UP3, `(.L_x_9705) ;  /* 0x000000010b307547 */ /* 0x000fea000b800000 */
[----:B------:R-:W-:Y:S01]  /*4f50*/  PLOP3.LUT P4, PT, PT, PT, UP2, 0x80, 0x8 ;  /* 0x000000000008781c */ /* 0x000fe20003f8f028 */
[----:B0-----:R-:W-:-:S12]  /*4f60*/  HADD2.F32 R15, -RZ, R36.H1_H1 ;  /* 0x30000024ff0f7230 */ /* 0x001fd80000004100 */
        /* <DEDUP_REMOVED lines=10> */
.L_x_9705:
        /* <DEDUP_REMOVED lines=13> */
.L_x_9706:
[----:B------:R-:W-:Y:S05]  /*50e0*/  BRA.U !UP3, `(.L_x_9707) ;  /* 0x000000010b307547 */ /* 0x000fea000b800000 */
[----:B------:R-:W-:Y:S02]  /*50f0*/  PLOP3.LUT P4, PT, PT, PT, UP2, 0x80, 0x8 ;  /* 0x000000000008781c */ /* 0x000fe40003f8f028 */
[----:B0-----:R-:W-:-:S11]  /*5100*/  MOV R14, R167 ;  /* 0x000000a7000e7202 */ /* 0x001fd60000000f00 */
        /* <DEDUP_REMOVED lines=10> */
.L_x_9707:
[----:B------:R-:W-:Y:S05]  /*51b0*/  BRA.U !UP3, `(.L_x_9708) ;  /* 0x000000010b307547 */ /* 0x000fea000b800000 */
[----:B------:R-:W-:Y:S01]  /*51c0*/  PLOP3.LUT P4, PT, PT, PT, UP2, 0x80, 0x8 ;  /* 0x000000000008781c */ /* 0x000fe20003f8f028 */
[----:B-----5:R-:W-:-:S12]  /*51d0*/  HADD2.F32 R195, -RZ, R186.H0_H0 ;  /* 0x200000baffc37230 */ /* 0x020fd80000004100 */
[----:B0-----:R-:W-:-:S04]  /*51e0*/  @P4 FFMA.FTZ R14, R12, UR9, R194 ;  /* 0x000000090c0e4c23 */ /* 0x001fc800080100c2 */
        /* <DEDUP_REMOVED lines=9> */
.L_x_9708:
        /* <DEDUP_REMOVED lines=13> */
.L_x_9709:
        /* <DEDUP_REMOVED lines=13> */
.L_x_9710:
[----:B------:R-:W-:Y:S05]  /*5420*/  BRA.U !UP3, `(.L_x_9703) ;  /* 0x000000110b047547 */ /* 0x000fea000b800000 */
[----:B0-----:R-:W2:Y:S01]  /*5430*/  LDL R15, [R1+0x10] ;  /* 0x00001000010f7983 */ /* 0x001ea20000100800 */
[----:B------:R-:W-:-:S13]  /*5440*/  PLOP3.LUT P4, PT, PT, PT, UP2, 0x80, 0x8 ;  /* 0x000000000008781c */ /* 0x000fda0003f8f028 */
[----:B------:R-:W-:-:S04]  /*5450*/  @P4 FFMA.FTZ R14, R252, UR9, R194 ;  /* 0x00000009fc0e4c23 */ /* 0x000fc800080100c2 */
[----:B--2---:R-:W-:Y:S01]  /*5460*/  @P4 FADD.FTZ R196, R15, -R14 ;  /* 0x8000000e0fc44221 */ /* 0x004fe20000010000 */
        /* <DEDUP_REMOVED lines=10> */
.L_x_9694:
[----:B0-----:R-:W0:Y:S02]  /*5510*/  LDC.64 R14, c[0x0][0x478] ;  /* 0x00011e00ff0e7b82 */ /* 0x001e240000000a00 */
[----:B0-----:R-:W-:-:S04]  /*5520*/  ISETP.NE.U32.AND P0, PT, R14, RZ, PT ;  /* 0x000000ff0e00720c */ /* 0x001fc80003f05070 */
[----:B------:R-:W-:-:S13]  /*5530*/  ISETP.NE.AND.EX P0, PT, R15, RZ, PT, P0 ;  /* 0x000000ff0f00720c */ /* 0x000fda0003f05300 */
[----:B------:R-:W-:Y:S05]  /*5540*/  @!P0 BRA `(.L_x_9711) ;  /* 0x0000000800188947 */ /* 0x000fea0003800000 */
[----:B------:R-:W2:Y:S01]  /*5550*/  LDL R195, [R1+0x10] ;  /* 0x0000100001c37983 */ /* 0x000ea20000100800 */
        /* <DEDUP_REMOVED lines=28> */
[----:B--2---:R-:W-:Y:S01]  /*5720*/  FADD.FTZ R195, R195, -R182 ;  /* 0x800000b6c3c37221 */ /* 0x004fe20000010000 */
[----:B------:R-:W-:-:S03]  /*5730*/  FMUL.FTZ R182, R123, UR26 ;  /* 0x0000001a7bb67c20 */ /* 0x000fc60008410000 */
[----:B------:R-:W-:Y:S02]  /*5740*/  FMUL.FTZ R123, R195, UR26 ;  /* 0x0000001ac37b7c20 */ /* 0x000fe40008410000 */
[----:B------:R-:W-:-:S03]  /*5750*/  FSEL R182, R182, RZ, P4 ;  /* 0x000000ffb6b67208 */ /* 0x000fc60002000000 */
[----:B------:R-:W-:Y:S01]  /*5760*/  FSEL R123, R123, RZ, P4 ;  /* 0x000000ff7b7b7208 */ /* 0x000fe20002000000 */
[----:B------:R-:W-:Y:S06]  /*5770*/  BRA.U !UP3, `(.L_x_9712) ;  /* 0x000000010b307547 */ /* 0x000fec000b800000 */
[----:B------:R-:W-:Y:S01]  /*5780*/  FFMA.FTZ R15, R4, UR9, R194 ;  /* 0x00000009040f7c23 */ /* 0x000fe200080100c2 */
[----:B------:R-:W-:Y:S01]  /*5790*/  ISETP.LT.AND P4, PT, RZ, UR27, PT ;  /* 0x0000001bff007c0c */ /* 0x000fe2000bf81270 */
[----:B-----5:R-:W-:Y:S02]  /*57a0*/  HADD2.F32 R195, -RZ, R184.H0_H0 ;  /* 0x200000b8ffc37230 */ /* 0x020fe40000004100 */
[----:B------:R-:W-:-:S04]  /*57b0*/  FADD.FTZ R14, R250, -R15 ;  /* 0x8000000ffa0e7221 */ /* 0x000fc80000010000 */
[----:B------:R-:W-:-:S05]  /*57c0*/  FMUL.FTZ R14, R14, UR26 ;  /* 0x0000001a0e0e7c20 */ /* 0x000fca0008410000 */
[----:B------:R-:W-:-:S05]  /*57d0*/  FSEL R14, R14, RZ, P4 ;  /* 0x000000ff0e0e7208 */ /* 0x000fca0002000000 */
[----:B------:R-:W-:Y:S01]  /*57e0*/  FMUL.FTZ R15, R14, UR29 ;  /* 0x0000001d0e0f7c20 */ /* 0x000fe20008410000 */
[----:B------:R-:W-:-:S03]  /*57f0*/  HADD2.F32 R14, -RZ, R36.H0_H0 ;  /* 0x20000024ff0e7230 */ /* 0x000fc60000004100 */
[-C--:B------:R-:W-:Y:S02]  /*5800*/  FFMA.FTZ R132, R195, R15.reuse, R132 ;  /* 0x0000000fc3847223 */ /* 0x080fe40000010084 */
[----:B------:R-:W-:-:S05]  /*5810*/  FMUL.FTZ R14, R14, R15 ;  /* 0x0000000f0e0e7220 */ /* 0x000fca0000410000 */
[----:B------:R-:W-:-:S04]  /*5820*/  F2FP.F16.F32.PACK_AB R14, RZ, R14 ;  /* 0x0000000eff0e723e */ /* 0x000fc800000000ff */
[----:B------:R-:W-:-:S07]  /*5830*/  PRMT R188, R14, 0x7610, R188 ;  /* 0x000076100ebc7816 */ /* 0x000fce00000000bc */
.L_x_9712:
[----:B------:R-:W-:Y:S05]  /*5840*/  BRA.U !UP3, `(.L_x_9713) ;  /* 0x000000010b307547 */ /* 0x000fea000b800000 */
[----:B------:R-:W-:Y:S01]  /*5850*/  FFMA.FTZ R14, R6, UR9, R194 ;  /* 0x00000009060e7c23 */ /* 0x000fe200080100c2 */
[----:B------:R-:W-:Y:S01]  /*5860*/  ISETP.LT.AND P4, PT, RZ, UR27, PT ;  /* 0x0000001bff007c0c */ /* 0x000fe2000bf81270 */
[----:B------:R-:W-:Y:S02]  /*5870*/  HADD2.F32 R15, -RZ, R36.H1_H1 ;  /* 0x30000024ff0f7230 */ /* 0x000fe40000004100 */
[----:B------:R-:W-:Y:S01]  /*5880*/  FADD.FTZ R14, R247, -R14 ;  /* 0x8000000ef70e7221 */ /* 0x000fe20000010000 */
[----:B-----5:R-:W-:-:S03]  /*5890*/  HADD2.F32 R196, -RZ, R184.H1_H1 ;  /* 0x300000b8ffc47230 */ /* 0x020fc60000004100 */
[----:B------:R-:W-:-:S05]  /*58a0*/  FMUL.FTZ R14, R14, UR26 ;  /* 0x0000001a0e0e7c20 */ /* 0x000fca0008410000 */
[----:B------:R-:W-:-:S05]  /*58b0*/  FSEL R14, R14, RZ, P4 ;  /* 0x000000ff0e0e7208 */ /* 0x000fca0002000000 */
[----:B------:R-:W-:-:S04]  /*58c0*/  FMUL.FTZ R14, R14, UR29 ;  /* 0x0000001d0e0e7c20 */ /* 0x000fc80008410000 */
[-C--:B------:R-:W-:Y:S01]  /*58d0*/  FMUL.FTZ R15, R15, R14.reuse ;  /* 0x0000000e0f0f7220 */ /* 0x080fe20000410000 */
[----:B------:R-:W-:-:S04]  /*58e0*/  FFMA.FTZ R133, R196, R14, R133 ;  /* 0x0000000ec4857223 */ /* 0x000fc80000010085 */
[----:B------:R-:W-:-:S04]  /*58f0*/  F2FP.F16.F32.PACK_AB R15, RZ, R15 ;  /* 0x0000000fff0f723e */ /* 0x000fc800000000ff */
[----:B------:R-:W-:-:S07]  /*5900*/  PRMT R188, R188, 0x5410, R15 ;  /* 0x00005410bcbc7816 */ /* 0x000fce000000000f */
.L_x_9713:
[----:B------:R-:W-:Y:S05]  /*5910*/  BRA.U !UP3, `(.L_x_9714) ;  /* 0x000000010b307547 */ /* 0x000fea000b800000 */
        /* <DEDUP_REMOVED lines=12> */
.L_x_9714:
[----:B------:R-:W-:Y:S05]  /*59e0*/  BRA.U !UP3, `(.L_x_9715) ;  /* 0x000000010b307547 */ /* 0x000fea000b800000 */
[----:B------:R-:W-:Y:S01]  /*59f0*/  FFMA.FTZ R15, R10, UR9, R194 ;  /* 0x000000090a0f7c23 */ /* 0x000fe200080100c2 */
[----:B------:R-:W-:Y:S01]  /*5a00*/  ISETP.LT.AND P4, PT, RZ, UR27, PT ;  /* 0x0000001bff007c0c */ /* 0x000fe2000bf81270 */
[----:B-----5:R-:W-:Y:S02]  /*5a10*/  HADD2.F32 R196, -RZ, R185.H1_H1 ;  /* 0x300000b9ffc47230 */ /* 0x020fe40000004100 */
[----:B------:R-:W-:Y:S01]  /*5a20*/  FADD.FTZ R14, R240, -R15 ;  /* 0x8000000ff00e7221 */ /* 0x000fe20000010000 */
[----:B------:R-:W-:-:S03]  /*5a30*/  HADD2.F32 R15, -RZ, R37.H1_H1 ;  /* 0x30000025ff0f7230 */ /* 0x000fc60000004100 */
[----:B------:R-:W-:-:S05]  /*5a40*/  FMUL.FTZ R14, R14, UR26 ;  /* 0x0000001a0e0e7c20 */ /* 0x000fca0008410000 */
[----:B------:R-:W-:-:S05]  /*5a50*/  FSEL R14, R14, RZ, P4 ;  /* 0x000000ff0e0e7208 */ /* 0x000fca0002000000 */
[----:B------:R-:W-:-:S04]  /*5a60*/  FMUL.FTZ R14, R14, UR29 ;  /* 0x0000001d0e0e7c20 */ /* 0x000fc80008410000 */
[-C--:B------:R-:W-:Y:S01]  /*5a70*/  FMUL.FTZ R15, R15, R14.reuse ;  /* 0x0000000e0f0f7220 */ /* 0x080fe20000410000 */
[----:B------:R-:W-:-:S04]  /*5a80*/  FFMA.FTZ R135, R196, R14, R135 ;  /* 0x0000000ec4877223 */ /* 0x000fc80000010087 */
[----:B------:R-:W-:-:S04]  /*5a90*/  F2FP.F16.F32.PACK_AB R15, RZ, R15 ;  /* 0x0000000fff0f723e */ /* 0x000fc800000000ff */
[----:B------:R-:W-:-:S07]  /*5aa0*/  PRMT R189, R189, 0x5410, R15 ;  /* 0x00005410bdbd7816 */ /* 0x000fce000000000f */
.L_x_9715:
        /* <DEDUP_REMOVED lines=13> */
.L_x_9716:
        /* <DEDUP_REMOVED lines=13> */
.L_x_9717:
        /* <DEDUP_REMOVED lines=13> */
.L_x_9718:
        /* <DEDUP_REMOVED lines=9> */
.L_x_9711:
[----:B------:R-:W-:Y:S05]  /*5db0*/  BRA.U !UP3, `(.L_x_9719) ;  /* 0x000000010b307547 */ /* 0x000fea000b800000 */
[----:B------:R-:W-:Y:S01]  /*5dc0*/  FFMA.FTZ R15, R4, UR9, R194 ;  /* 0x00000009040f7c23 */ /* 0x000fe200080100c2 */
[----:B------:R-:W-:Y:S01]  /*5dd0*/  ISETP.LT.AND P4, PT, RZ, UR27, PT ;  /* 0x0000001bff007c0c */ /* 0x000fe2000bf81270 */
[----:B------:R-:W-:Y:S02]  /*5de0*/  HADD2.F32 R14, -RZ, R36.H0_H0 ;  /* 0x20000024ff0e7230 */ /* 0x000fe40000004100 */
[----:B------:R-:W-:Y:S01]  /*5df0*/  FADD.FTZ R15, R250, -R15 ;  /* 0x8000000ffa0f7221 */ /* 0x000fe20000010000 */
[----:B-----5:R-:W-:-:S03]  /*5e00*/  HADD2.F32 R195, -RZ, R184.H0_H0 ;  /* 0x200000b8ffc37230 */ /* 0x020fc60000004100 */
[----:B------:R-:W-:-:S05]  /*5e10*/  FMUL.FTZ R15, R15, UR26 ;  /* 0x0000001a0f0f7c20 */ /* 0x000fca0008410000 */
[----:B------:R-:W-:-:S05]  /*5e20*/  FSEL R15, R15, RZ, P4 ;  /* 0x000000ff0f0f7208 */ /* 0x000fca0002000000 */
[----:B------:R-:W-:-:S04]  /*5e30*/  FMUL.FTZ R15, R15, UR29 ;  /* 0x0000001d0f0f7c20 */ /* 0x000fc80008410000 */
[-C--:B------:R-:W-:Y:S01]  /*5e40*/  FMUL.FTZ R14, R14, R15.reuse ;  /* 0x0000000f0e0e7220 */ /* 0x080fe20000410000 */
[----:B------:R-:W-:-:S04]  /*5e50*/  FFMA.FTZ R132, R195, R15, R132 ;  /* 0x0000000fc3847223 */ /* 0x000fc80000010084 */
[----:B------:R-:W-:-:S04]  /*5e60*/  F2FP.F16.F32.PACK_AB R14, RZ, R14 ;  /* 0x0000000eff0e723e */ /* 0x000fc800000000ff */
[----:B------:R-:W-:-:S07]  /*5e70*/  PRMT R188, R14, 0x7610, R188 ;  /* 0x000076100ebc7816 */ /* 0x000fce00000000bc */
.L_x_9719:
        /* <DEDUP_REMOVED lines=13> */
.L_x_9720:
        /* <DEDUP_REMOVED lines=13> */
.L_x_9721:
[----:B------:R-:W-:Y:S05]  /*6020*/  BRA.U !UP3, `(.L_x_9722) ;  /* 0x000000010b307547 */ /* 0x000fea000b800000 */
[----:B------:R-:W-:Y:S01]  /*6030*/  FFMA.FTZ R15, R10, UR9, R194 ;  /* 0x000000090a0f7c23 */ /* 0x000fe200080100c2 */
[----:B------:R-:W-:Y:S01]  /*6040*/  ISETP.LT.AND P4, PT, RZ, UR27, PT ;  /* 0x0000001bff007c0c */ /* 0x000fe2000bf81270 */
[----:B-----5:R-:W-:Y:S02]  /*6050*/  HADD2.F32 R196, -RZ, R185.H1_H1 ;  /* 0x300000b9ffc47230 */ /* 0x020fe40000004100 */
[----:B------:R-:W-:-:S04]  /*6060*/  FADD.FTZ R15, R240, -R15 ;  /* 0x8000000ff00f7221 */ /* 0x000fc80000010000 */
[----:B------:R-:W-:-:S05]  /*6070*/  FMUL.FTZ R15, R15, UR26 ;  /* 0x0000001a0f0f7c20 */ /* 0x000fca0008410000 */
[----:B------:R-:W-:-:S05]  /*6080*/  FSEL R15, R15, RZ, P4 ;  /* 0x000000ff0f0f7208 */ /* 0x000fca0002000000 */
[----:B------:R-:W-:Y:S01]  /*6090*/  FMUL.FTZ R14, R15, UR29 ;  /* 0x0000001d0f0e7c20 */ /* 0x000fe20008410000 */
[----:B------:R-:W-:-:S03]  /*60a0*/  HADD2.F32 R15, -RZ, R37.H1_H1 ;  /* 0x30000025ff0f7230 */ /* 0x000fc60000004100 */
[-C--:B------:R-:W-:Y:S02]  /*60b0*/  FFMA.FTZ R135, R196, R14.reuse, R135 ;  /* 0x0000000ec4877223 */ /* 0x080fe40000010087 */
[----:B------:R-:W-:-:S05]  /*60c0*/  FMUL.FTZ R15, R15, R14 ;  /* 0x0000000e0f0f7220 */ /* 0x000fca0000410000 */
[----:B------:R-:W-:-:S04]  /*60d0*/  F2FP.F16.F32.PACK_AB R15, RZ, R15 ;  /* 0x0000000fff0f723e */ /* 0x000fc800000000ff */
[----:B------:R-:W-:-:S07]  /*60e0*/  PRMT R189, R189, 0x5410, R15 ;  /* 0x00005410bdbd7816 */ /* 0x000fce000000000f */
.L_x_9722:
        /* <DEDUP_REMOVED lines=13> */
.L_x_9723:
        /* <DEDUP_REMOVED lines=13> */
.L_x_9724:
        /* <DEDUP_REMOVED lines=13> */
.L_x_9725:
[----:B------:R-:W-:Y:S05]  /*6360*/  BRA.U !UP3, `(.L_x_9703) ;  /* 0x000000010b347547 */ /* 0x000fea000b800000 */
[----:B------:R-:W2:Y:S01]  /*6370*/  LDL R15, [R1+0x10] ;  /* 0x00001000010f7983 */ /* 0x000ea20000100800 */
[----:B------:R-:W-:Y:S01]  /*6380*/  FFMA.FTZ R14, R252, UR9, R194 ;  /* 0x00000009fc0e7c23 */ /* 0x000fe200080100c2 */
[----:B------:R-:W-:Y:S01]  /*6390*/  ISETP.LT.AND P4, PT, RZ, UR27, PT ;  /* 0x0000001bff007c0c */ /* 0x000fe2000bf81270 */
[----:B-----5:R-:W-:Y:S02]  /*63a0*/  HADD2.F32 R196, -RZ, R187.H1_H1 ;  /* 0x300000bbffc47230 */ /* 0x020fe40000004100 */
[----:B--2---:R-:W-:Y:S01]  /*63b0*/  FADD.FTZ R14, R15, -R14 ;  /* 0x8000000e0f0e7221 */ /* 0x004fe20000010000 */
        /* <DEDUP_REMOVED lines=8> */
.L_x_9703:
[----:B0-----:R-:W0:Y:S01]  /*6440*/  @P0 LDC.64 R14, c[0x0][0x478] ;  /* 0x00011e00ff0e0b82 */ /* 0x001e220000000a00 */
[----:B------:R-:W1:Y:S01]  /*6450*/  @UP3 LDCU.64 UR6, c[0x0][0x468] ;  /* 0x00008d00ff0637ac */ /* 0x000e620008000a00 */
[----:B------:R-:W-:Y:S02]  /*6460*/  HFMA2 R195, -RZ, RZ, 0, 9.5367431640625e-07 ;  /* 0x00000010ffc37431 */ /* 0x000fe400000001ff */
[C---:B0-----:R-:W-:Y:S01]  /*6470*/  @P0 IMAD.WIDE.U32 R14, R193.reuse, 0x20, R14 ;  /* 0x00000020c10e0825 */ /* 0x041fe200078e000e */
[----:B------:R-:W-:-:S04]  /*6480*/  IADD3 R193, PT, PT, R193, 0x80, RZ ;  /* 0x00000080c1c17810 */ /* 0x000fc80007ffe0ff */
[----:B------:R-:W-:Y:S04]  /*6490*/  @P0 STG.E.128 desc[UR10][R14.64], R180 ;  /* 0x000000b40e000986 */ /* 0x000fe8000c101d0a */
[----:B------:R1:W-:Y:S02]  /*64a0*/  @P0 STG.E.128 desc[UR10][R14.64+0x10], R120 ;  /* 0x000010780e000986 */ /* 0x0003e4000c101d0a */
[C---:B-1----:R-:W-:Y:S01]  /*64b0*/  @P2 IMAD.WIDE.U32 R14, R192.reuse, R195, UR6 ;  /* 0x00000006c00e2e25 */ /* 0x042fe2000f8e00c3 */
[----:B------:R-:W-:-:S04]  /*64c0*/  IADD3 R192, PT, PT, R192, 0x80, RZ ;  /* 0x00000080c0c07810 */ /* 0x000fc80007ffe0ff */
[----:B------:R1:W-:Y:S03]  /*64d0*/  @P2 STG.E.128 desc[UR10][R14.64], R188 ;  /* 0x000000bc0e002986 */ /* 0x0003e6000c101d0a */
.L_x_9692:
[----:B------:R-:W-:Y:S05]  /*64e0*/  BSYNC.RECONVERGENT B0 ;  /* 0x0000000000007941 */ /* 0x000fea0003800200 */
.L_x_9691:
        /* <DEDUP_REMOVED lines=9> */
.L_x_9728:
        /* <DEDUP_REMOVED lines=13> */
[----:B01----:R-:W-:Y:S01]  /*6650*/  @P5 FFMA.FTZ R15, R7, UR9, R194 ;  /* 0x00000009070f5c23 */ /* 0x003fe200080100c2 */
        /* <DEDUP_REMOVED lines=8> */
[----:B------:R-:W-:Y:S01]  /*66e0*/  @P5 FADD.FTZ R14, R239, -R14 ;  /* 0x8000000eef0e5221 */ /* 0x000fe20000010000 */
[----:B------:R-:W-:-:S03]  /*66f0*/  @P5 FFMA.FTZ R15, R206, UR9, R194 ;  /* 0x00000009ce0f5c23 */ /* 0x000fc600080100c2 */
[----:B------:R-:W-:Y:S01]  /*6700*/  @P5 FFMA.FTZ R183, R14, UR26, R175 ;  /* 0x0000001a0eb75c23 */ /* 0x000fe200080100af */
[----:B------:R-:W-:Y:S01]  /*6710*/  @P5 FFMA.FTZ R14, R210, UR9, R194 ;  /* 0x00000009d20e5c23 */ /* 0x000fe200080100c2 */
[----:B------:R-:W-:-:S03]  /*6720*/  @P5 FADD.FTZ R15, R236, -R15 ;  /* 0x8000000fec0f5221 */ /* 0x000fc60000010000 */
[----:B------:R-:W-:Y:S01]  /*6730*/  @P5 FADD.FTZ R14, R233, -R14 ;  /* 0x8000000ee90e5221 */ /* 0x000fe20000010000 */
[----:B------:R-:W-:Y:S01]  /*6740*/  @P5 FFMA.FTZ R120, R15, UR26, R176 ;  /* 0x0000001a0f785c23 */ /* 0x000fe200080100b0 */
[--C-:B------:R-:W-:Y:S02]  /*6750*/  @P5 FFMA.FTZ R15, R215, UR9, R194.reuse ;  /* 0x00000009d70f5c23 */ /* 0x100fe400080100c2 */
[----:B------:R-:W-:Y:S01]  /*6760*/  @P5 FFMA.FTZ R121, R14, UR26, R177 ;  /* 0x0000001a0e795c23 */ /* 0x000fe200080100b1 */
[----:B------:R-:W-:Y:S01]  /*6770*/  @P5 FFMA.FTZ R14, R251, UR9, R194 ;  /* 0x00000009fb0e5c23 */ /* 0x000fe200080100c2 */
[----:B------:R-:W-:-:S04]  /*6780*/  @P5 FADD.FTZ R15, R224, -R15 ;  /* 0x8000000fe00f5221 */ /* 0x000fc80000010000 */
[----:B------:R-:W-:Y:S01]  /*6790*/  @P5 FFMA.FTZ R122, R15, UR26, R178 ;  /* 0x0000001a0f7a5c23 */ /* 0x000fe200080100b2 */
[----:B--2---:R-:W-:-:S04]  /*67a0*/  @P5 FADD.FTZ R14, R195, -R14 ;  /* 0x8000000ec30e5221 */ /* 0x004fc80000010000 */
[----:B------:R-:W-:Y:S01]  /*67b0*/  @P5 FFMA.FTZ R123, R14, UR26, R179 ;  /* 0x0000001a0e7b5c23 */ /* 0x000fe200080100b3 */
[----:B------:R-:W-:-:S04]  /*67c0*/  @P5 FFMA.FTZ R14, R3, UR9, R194 ;  /* 0x00000009030e5c23 */ /* 0x000fc800080100c2 */
[----:B------:R-:W-:-:S04]  /*67d0*/  @P5 FADD.FTZ R15, R249, -R14 ;  /* 0x8000000ef90f5221 */ /* 0x000fc80000010000 */
        /* <DEDUP_REMOVED lines=9> */
.L_x_9731:
        /* <DEDUP_REMOVED lines=8> */
.L_x_9732:
        /* <DEDUP_REMOVED lines=8> */
.L_x_9733:
        /* <DEDUP_REMOVED lines=8> */
.L_x_9734:
        /* <DEDUP_REMOVED lines=8> */
.L_x_9735:
        /* <DEDUP_REMOVED lines=8> */
.L_x_9736:
        /* <DEDUP_REMOVED lines=8> */
.L_x_9737:
        /* <DEDUP_REMOVED lines=9> */
.L_x_9730:
[----:B------:R-:W-:Y:S05]  /*6c00*/  BRA.U !UP3, `(.L_x_9739) ;  /* 0x000000010b307547 */ /* 0x000fea000b800000 */
[----:B------:R-:W-:Y:S01]  /*6c10*/  PLOP3.LUT P5, PT, PT, PT, UP2, 0x80, 0x8 ;  /* 0x000000000008781c */ /* 0x000fe20003faf028 */
[----:B-----5:R-:W-:-:S12]  /*6c20*/  HADD2.F32 R195, -RZ, R184.H0_H0 ;  /* 0x200000b8ffc37230 */ /* 0x020fd80000004100 */
[----:B01----:R-:W-:-:S04]  /*6c30*/  @P5 FFMA.FTZ R14, R3, UR9, R194 ;  /* 0x00000009030e5c23 */ /* 0x003fc800080100c2 */
        /* <DEDUP_REMOVED lines=9> */
.L_x_9739:
[----:B------:R-:W-:Y:S05]  /*6cd0*/  BRA.U !UP3, `(.L_x_9740) ;  /* 0x000000010b307547 */ /* 0x000fea000b800000 */
[----:B------:R-:W-:Y:S02]  /*6ce0*/  PLOP3.LUT P5, PT, PT, PT, UP2, 0x80, 0x8 ;  /* 0x000000000008781c */ /* 0x000fe40003faf028 */
[----:B01----:R-:W-:-:S11]  /*6cf0*/  MOV R14, R173 ;  /* 0x000000ad000e7202 */ /* 0x003fd60000000f00 */
        /* <DEDUP_REMOVED lines=10> */
.L_x_9740:
        /* <DEDUP_REMOVED lines=13> */
.L_x_9741:
[----:B------:R-:W-:Y:S05]  /*6e70*/  BRA.U !UP3, `(.L_x_9742) ;  /* 0x000000010b307547 */ /* 0x000fea000b800000 */
[----:B------:R-:W-:Y:S01]  /*6e80*/  PLOP3.LUT P5, PT, PT, PT, UP2, 0x80, 0x8 ;  /* 0x000000000008781c */ /* 0x000fe20003faf028 */
[----:B01----:R-:W-:-:S12]  /*6e90*/  HADD2.F32 R15, -RZ, R45.H1_H1 ;  /* 0x3000002dff0f7230 */ /* 0x003fd80000004100 */
        /* <DEDUP_REMOVED lines=10> */
.L_x_9742:
[----:B------:R-:W-:Y:S05]  /*6f40*/  BRA.U !UP3, `(.L_x_9743) ;  /* 0x000000010b307547 */ /* 0x000fea000b800000 */
[----:B------:R-:W-:Y:S01]  /*6f50*/  PLOP3.LUT P5, PT, PT, PT, UP2, 0x80, 0x8 ;  /* 0x000000000008781c */ /* 0x000fe20003faf028 */
[----:B-----5:R-:W-:Y:S01]  /*6f60*/  HADD2.F32 R195, -RZ, R186.H0_H0 ;  /* 0x200000baffc37230 */ /* 0x020fe20000004100 */
[----:B01----:R-:W-:-:S11]  /*6f70*/  MOV R14, R176 ;  /* 0x000000b0000e7202 */ /* 0x003fd60000000f00 */
        /* <DEDUP_REMOVED lines=9> */
.L_x_9743:
        /* <DEDUP_REMOVED lines=13> */
.L_x_9744:
        /* <DEDUP_REMOVED lines=13> */
.L_x_9745:
[----:B------:R-:W-:Y:S05]  /*71b0*/  BRA.U !UP3, `(.L_x_9738) ;  /* 0x000000110b047547 */ /* 0x000fea000b800000 */
[----:B01----:R-:W2:Y:S01]  /*71c0*/  LDL R15, [R1+0xc] ;  /* 0x00000c00010f7983 */ /* 0x003ea20000100800 */
        /* <DEDUP_REMOVED lines=13> */
.L_x_9729:
[----:B01----:R-:W0:Y:S02]  /*72a0*/  LDC.64 R14, c[0x0][0x478] ;  /* 0x00011e00ff0e7b82 */ /* 0x003e240000000a00 */
[----:B0-----:R-:W-:-:S04]  /*72b0*/  ISETP.NE.U32.AND P0, PT, R14, RZ, PT ;  /* 0x000000ff0e00720c */ /* 0x001fc80003f05070 */
[----:B------:R-:W-:-:S13]  /*72c0*/  ISETP.NE.AND.EX P0, PT, R15, RZ, PT, P0 ;  /* 0x000000ff0f00720c */ /* 0x000fda0003f05300 */
[----:B------:R-:W-:Y:S05]  /*72d0*/  @!P0 BRA `(.L_x_9746) ;  /* 0x0000000800188947 */ /* 0x000fea0003800000 */
[----:B------:R-:W2:Y:S01]  /*72e0*/  LDL R195, [R1+0xc] ;  /* 0x00000c0001c37983 */ /* 0x000ea20000100800 */
[--C-:B------:R-:W-:Y:S01]  /*72f0*/  FFMA.FTZ R120, R205, UR9, R194.reuse ;  /* 0x00000009cd787c23 */ /* 0x100fe200080100c2 */
[--C-:B------:R-:W-:Y:S01]  /*7300*/  FFMA.FTZ R180, R204, UR9, R194.reuse ;  /* 0x00000009ccb47c23 */ /* 0x100fe200080100c2 */
[--C-:B------:R-:W-:Y:S01]  /*7310*/  FFMA.FTZ R123, R7, UR9, R194.reuse ;  /* 0x00000009077b7c23 */ /* 0x100fe200080100c2 */
[----:B------:R-:W-:Y:S01]  /*7320*/  FFMA.FTZ R15, R215, UR9, R194 ;  /* 0x00000009d70f7c23 */ /* 0x000fe200080100c2 */
[----:B------:R-:W-:Y:S01]  /*7330*/  FADD.FTZ R122, R239, -R120 ;  /* 0x80000078ef7a7221 */ /* 0x000fe20000010000 */
        /* <DEDUP_REMOVED lines=15> */
[----:B------:R-:W-:-:S02]  /*7430*/  FMUL.FTZ R183, R122, UR26 ;  /* 0x0000001a7ab77c20 */ /* 0x000fc40008410000 */
[----:B------:R-:W-:Y:S02]  /*7440*/  FSEL R122, R15, RZ, P5 ;  /* 0x000000ff0f7a7208 */ /* 0x000fe40002800000 */
[----:B------:R-:W-:Y:S02]  /*7450*/  FSEL R121, R14, RZ, P5 ;  /* 0x000000ff0e797208 */ /* 0x000fe40002800000 */
[----:B------:R-:W-:Y:S02]  /*7460*/  FSEL R120, R120, RZ, P5 ;  /* 0x000000ff78787208 */ /* 0x000fe40002800000 */
[----:B------:R-:W-:Y:S01]  /*7470*/  FSEL R183, R183, RZ, P5 ;  /* 0x000000ffb7b77208 */ /* 0x000fe20002800000 */
[----:B--2---:R-:W-:Y:S01]  /*7480*/  FADD.FTZ R196, R195, -R181 ;  /* 0x800000b5c3c47221 */ /* 0x004fe20000010000 */
[----:B------:R-:W-:Y:S01]  /*7490*/  FMUL.FTZ R181, R123, UR26 ;  /* 0x0000001a7bb57c20 */ /* 0x000fe20008410000 */
[----:B------:R-:W-:Y:S01]  /*74a0*/  FMUL.FTZ R195, R182, UR26 ;  /* 0x0000001ab6c37c20 */ /* 0x000fe20008410000 */
[----:B------:R-:W-:Y:S01]  /*74b0*/  FSEL R182, R180, RZ, P5 ;  /* 0x000000ffb4b67208 */ /* 0x000fe20002800000 */
[----:B------:R-:W-:-:S02]  /*74c0*/  FMUL.FTZ R123, R196, UR26 ;  /* 0x0000001ac47b7c20 */ /* 0x000fc40008410000 */
[----:B------:R-:W-:Y:S02]  /*74d0*/  FSEL R181, R181, RZ, P5 ;  /* 0x000000ffb5b57208 */ /* 0x000fe40002800000 */
[----:B------:R-:W-:Y:S02]  /*74e0*/  FSEL R180, R195, RZ, P5 ;  /* 0x000000ffc3b47208 */ /* 0x000fe40002800000 */
        /* <DEDUP_REMOVED lines=14> */
.L_x_9747:
        /* <DEDUP_REMOVED lines=13> */
.L_x_9748:
        /* <DEDUP_REMOVED lines=13> */
.L_x_9749:
        /* <DEDUP_REMOVED lines=13> */
.L_x_9750:
        /* <DEDUP_REMOVED lines=13> */
.L_x_9751:
        /* <DEDUP_REMOVED lines=13> */
.L_x_9752:
        /* <DEDUP_REMOVED lines=13> */
.L_x_9753:
        /* <DEDUP_REMOVED lines=9> */
.L_x_9746:
        /* <DEDUP_REMOVED lines=13> */
.L_x_9754:
        /* <DEDUP_REMOVED lines=13> */
.L_x_9755:
        /* <DEDUP_REMOVED lines=13> */
.L_x_9756:
        /* <DEDUP_REMOVED lines=13> */
.L_x_9757:
        /* <DEDUP_REMOVED lines=13> */
.L_x_9758:
        /* <DEDUP_REMOVED lines=13> */
.L_x_9759:
        /* <DEDUP_REMOVED lines=13> */
.L_x_9760:
        /* <DEDUP_REMOVED lines=14> */
.L_x_9738:
[----:B01----:R-:W0:Y:S01]  /*81d0*/  @P0 LDC.64 R14, c[0x0][0x478] ;  /* 0x00011e00ff0e0b82 */ /* 0x003e220000000a00 */
        /* <DEDUP_REMOVED lines=9> */
.L_x_9727:
[----:B------:R-:W-:Y:S05]  /*8270*/  BSYNC.RECONVERGENT B0 ;  /* 0x0000000000007941 */ /* 0x000fea0003800200 */
.L_x_9726:
        /* <DEDUP_REMOVED lines=9> */
.L_x_9763:
[----:B------:R-:W-:Y:S05]  /*8310*/  BRA.U !UP0, `(.L_x_9764) ;  /* 0x0000000d084c7547 */ /* 0x000fea000b800000 */
[----:B------:R-:W-:-:S04]  /*8320*/  UISETP.NE.U32.AND UP0, UPT, UR4, URZ, UPT ;  /* 0x000000ff0400728c */ /* 0x000fc8000bf05070 */
[----:B------:R-:W-:-:S06]  /*8330*/  UISETP.NE.AND.EX UP0, UPT, UR5, URZ, UPT, UP0 ;  /* 0x000000ff0500728c */ /* 0x000fcc000bf05300 */
[----:B------:R-:W-:-:S13]  /*8340*/  PLOP3.LUT P0, PT, PT, PT, UP0, 0x80, 0x8 ;  /* 0x000000000008781c */ /* 0x000fda0003f0f008 */
[----:B------:R-:W-:Y:S05]  /*8350*/  @!P0 BRA `(.L_x_9765) ;  /* 0x0000000400908947 */ /* 0x000fea0003800000 */
[----:B------:R-:W3:Y:S04]  /*8360*/  LDL R196, [R1+0x8] ;  /* 0x0000080001c47983 */ /* 0x000ee80000100800 */
[----:B------:R-:W4:Y:S01]  /*8370*/  LDL R195, [R1+0x4] ;  /* 0x0000040001c37983 */ /* 0x000f220000100800 */
[----:B------:R-:W-:Y:S02]  /*8380*/  PLOP3.LUT P6, PT, PT, PT, UP2, 0x80, 0x8 ;  /* 0x000000000008781c */ /* 0x000fe40003fcf028 */
[----:B------:R-:W-:Y:S02]  /*8390*/  MOV R180, R20 ;  /* 0x0000001400b47202 */ /* 0x000fe40000000f00 */
[----:B------:R-:W-:Y:S02]  /*83a0*/  MOV R181, R21 ;  /* 0x0000001500b57202 */ /* 0x000fe40000000f00 */
[----:B------:R-:W-:-:S02]  /*83b0*/  MOV R182, R22 ;  /* 0x0000001600b67202 */ /* 0x000fc40000000f00 */
[----:B------:R-:W-:Y:S02]  /*83c0*/  MOV R183, R23 ;  /* 0x0000001700b77202 */ /* 0x000fe40000000f00 */
[----:B------:R-:W-:Y:S02]  /*83d0*/  MOV R120, R16 ;  /* 0x0000001000787202 */ /* 0x000fe40000000f00 */
[----:B------:R-:W-:Y:S01]  /*83e0*/  MOV R121, R17 ;  /* 0x0000001100797202 */ /* 0x000fe20000000f00 */
[----:B012---:R-:W-:Y:S01]  /*83f0*/  @P6 FFMA.FTZ R14, R207, UR9, R194 ;  /* 0x00000009cf0e6c23 */ /* 0x007fe200080100c2 */
[----:B------:R-:W-:Y:S02]  /*8400*/  MOV R122, R18 ;  /* 0x00000012007a7202 */ /* 0x000fe40000000f00 */
[----:B------:R-:W-:Y:S01]  /*8410*/  MOV R123, R19 ;  /* 0x00000013007b7202 */ /* 0x000fe20000000f00 */
        /* <DEDUP_REMOVED lines=12> */
[----:B------:R-:W-:Y:S01]  /*84e0*/  @P6 FFMA.FTZ R183, R14, UR26, R23 ;  /* 0x0000001a0eb76c23 */ /* 0x000fe20008010017 */
[----:B------:R-:W-:Y:S02]  /*84f0*/  @P6 FFMA.FTZ R14, R219, UR9, R194 ;  /* 0x00000009db0e6c23 */ /* 0x000fe400080100c2 */
[----:B------:R-:W-:Y:S01]  /*8500*/  @P6 FFMA.FTZ R120, R15, UR26, R16 ;  /* 0x0000001a0f786c23 */ /* 0x000fe20008010010 */
[----:B------:R-:W-:Y:S01]  /*8510*/  @P6 FFMA.FTZ R15, R218, UR9, R194 ;  /* 0x00000009da0f6c23 */ /* 0x000fe200080100c2 */
[----:B------:R-:W-:-:S03]  /*8520*/  @P6 FADD.FTZ R14, R221, -R14 ;  /* 0x8000000edd0e6221 */ /* 0x000fc60000010000 */
[----:B------:R-:W-:Y:S01]  /*8530*/  @P6 FADD.FTZ R15, R220, -R15 ;  /* 0x8000000fdc0f6221 */ /* 0x000fe20000010000 */
[----:B------:R-:W-:-:S03]  /*8540*/  @P6 FFMA.FTZ R121, R14, UR26, R17 ;  /* 0x0000001a0e796c23 */ /* 0x000fc60008010011 */
[----:B------:R-:W-:Y:S01]  /*8550*/  @P6 FFMA.FTZ R122, R15, UR26, R18 ;  /* 0x0000001a0f7a6c23 */ /* 0x000fe20008010012 */
[----:B---3--:R-:W-:-:S04]  /*8560*/  @P6 FFMA.FTZ R194, R196, UR9, R194 ;  /* 0x00000009c4c26c23 */ /* 0x008fc800080100c2 */
[----:B----4-:R-:W-:-:S04]  /*8570*/  @P6 FADD.FTZ R194, R195, -R194 ;  /* 0x800000c2c3c26221 */ /* 0x010fc80000010000 */
        /* <DEDUP_REMOVED lines=9> */
.L_x_9766:
        /* <DEDUP_REMOVED lines=8> */
.L_x_9767:
        /* <DEDUP_REMOVED lines=8> */
.L_x_9768:
        /* <DEDUP_REMOVED lines=8> */
.L_x_9769:
        /* <DEDUP_REMOVED lines=8> */
.L_x_9770:
        /* <DEDUP_REMOVED lines=8> */
.L_x_9771:
        /* <DEDUP_REMOVED lines=8> */
.L_x_9772:
        /* <DEDUP_REMOVED lines=9> */
.L_x_9765:
[----:B------:R-:W-:Y:S05]  /*89a0*/  BRA.U !UP3, `(.L_x_9774) ;  /* 0x000000010b307547 */ /* 0x000fea000b800000 */
[----:B------:R-:W-:Y:S01]  /*89b0*/  PLOP3.LUT P6, PT, PT, PT, UP2, 0x80, 0x8 ;  /* 0x000000000008781c */ /* 0x000fe20003fcf028 */
[----:B-----5:R-:W-:-:S12]  /*89c0*/  HADD2.F32 R195, -RZ, R184.H0_H0 ;  /* 0x200000b8ffc37230 */ /* 0x020fd80000004100 */
[----:B012---:R-:W-:-:S04]  /*89d0*/  @P6 FFMA.FTZ R14, R207, UR9, R194 ;  /* 0x00000009cf0e6c23 */ /* 0x007fc800080100c2 */
        /* <DEDUP_REMOVED lines=9> */
.L_x_9774:
[----:B------:R-:W-:Y:S05]  /*8a70*/  BRA.U !UP3, `(.L_x_9775) ;  /* 0x000000010b307547 */ /* 0x000fea000b800000 */
[----:B------:R-:W-:Y:S02]  /*8a80*/  PLOP3.LUT P6, PT, PT, PT, UP2, 0x80, 0x8 ;  /* 0x000000000008781c */ /* 0x000fe40003fcf028 */
[----:B012---:R-:W-:-:S11]  /*8a90*/  MOV R14, R21 ;  /* 0x00000015000e7202 */ /* 0x007fd60000000f00 */
        /* <DEDUP_REMOVED lines=10> */
.L_x_9775:
        /* <DEDUP_REMOVED lines=13> */
.L_x_9776:
[----:B------:R-:W-:Y:S05]  /*8c10*/  BRA.U !UP3, `(.L_x_9777) ;  /* 0x000000010b307547 */ /* 0x000fea000b800000 */
[----:B------:R-:W-:Y:S01]  /*8c20*/  PLOP3.LUT P6, PT, PT, PT, UP2, 0x80, 0x8 ;  /* 0x000000000008781c */ /* 0x000fe20003fcf028 */
[----:B012---:R-:W-:-:S12]  /*8c30*/  HADD2.F32 R15, -RZ, R53.H1_H1 ;  /* 0x30000035ff0f7230 */ /* 0x007fd80000004100 */
        /* <DEDUP_REMOVED lines=10> */
.L_x_9777:
[----:B------:R-:W-:Y:S05]  /*8ce0*/  BRA.U !UP3, `(.L_x_9778) ;  /* 0x000000010b307547 */ /* 0x000fea000b800000 */
[----:B------:R-:W-:Y:S01]  /*8cf0*/  PLOP3.LUT P6, PT, PT, PT, UP2, 0x80, 0x8 ;  /* 0x000000000008781c */ /* 0x000fe20003fcf028 */
[----:B-----5:R-:W-:Y:S01]  /*8d00*/  HADD2.F32 R195, -RZ, R186.H0_H0 ;  /* 0x200000baffc37230 */ /* 0x020fe20000004100 */
[----:B012---:R-:W-:-:S11]  /*8d10*/  MOV R14, R16 ;  /* 0x00000010000e7202 */ /* 0x007fd60000000f00 */
        /* <DEDUP_REMOVED lines=9> */
.L_x_9778:
        /* <DEDUP_REMOVED lines=13> */
.L_x_9779:
        /* <DEDUP_REMOVED lines=13> */
.L_x_9780:
[----:B------:R-:W-:Y:S05]  /*8f50*/  BRA.U !UP3, `(.L_x_9773) ;  /* 0x000000110b107547 */ /* 0x000fea000b800000 */
[----:B012---:R-:W2:Y:S04]  /*8f60*/  LDL R15, [R1+0x8] ;  /* 0x00000800010f7983 */ /* 0x007ea80000100800 */
[----:B------:R-:W3:Y:S01]  /*8f70*/  LDL R14, [R1+0x4] ;  /* 0x00000400010e7983 */ /* 0x000ee20000100800 */
[----:B------:R-:W-:-:S13]  /*8f80*/  PLOP3.LUT P6, PT, PT, PT, UP2, 0x80, 0x8 ;  /* 0x000000000008781c */ /* 0x000fda0003fcf028 */
[----:B--2---:R-:W-:Y:S01]  /*8f90*/  @P6 FFMA.FTZ R194, R15, UR9, R194 ;  /* 0x000000090fc26c23 */ /* 0x004fe200080100c2 */
[----:B------:R-:W-:-:S03]  /*8fa0*/  HADD2.F32 R15, -RZ, R55.H1_H1 ;  /* 0x30000037ff0f7230 */ /* 0x000fc60000004100 */
[----:B---3--:R-:W-:Y:S01]  /*8fb0*/  @P6 FADD.FTZ R194, R14, -R194 ;  /* 0x800000c20ec26221 */ /* 0x008fe20000010000 */
[----:B------:R-:W-:-:S03]  /*8fc0*/  MOV R14, R19 ;  /* 0x00000013000e7202 */ /* 0x000fc60000000f00 */
        /* <DEDUP_REMOVED lines=8> */
.L_x_9764:
[----:B012---:R-:W0:Y:S02]  /*9050*/  LDC.64 R14, c[0x0][0x478] ;  /* 0x00011e00ff0e7b82 */ /* 0x007e240000000a00 */
[----:B0-----:R-:W-:-:S04]  /*9060*/  ISETP.NE.U32.AND P0, PT, R14, RZ, PT ;  /* 0x000000ff0e00720c */ /* 0x001fc80003f05070 */
[----:B------:R-:W-:-:S13]  /*9070*/  ISETP.NE.AND.EX P0, PT, R15, RZ, PT, P0 ;  /* 0x000000ff0f00720c */ /* 0x000fda0003f05300 */
[----:B------:R-:W-:Y:S05]  /*9080*/  @!P0 BRA `(.L_x_9781) ;  /* 0x00000008001c8947 */ /* 0x000fea0003800000 */
        /* <DEDUP_REMOVED lines=13> */
.L_x_9782:
        /* <DEDUP_REMOVED lines=13> */
.L_x_9783:
        /* <DEDUP_REMOVED lines=13> */
.L_x_9784:
        /* <DEDUP_REMOVED lines=13> */
.L_x_9785:
        /* <DEDUP_REMOVED lines=13> */
.L_x_9786:
        /* <DEDUP_REMOVED lines=13> */
.L_x_9787:
        /* <DEDUP_REMOVED lines=13> */
.L_x_9788:
[----:B------:R-:W2:Y:S04]  /*9640*/  LDL R14, [R1+0x8] ;  /* 0x00000800010e7983 */ /* 0x000ea80000100800 */
[----:B------:R-:W3:Y:S01]  /*9650*/  LDL R181, [R1+0x4] ;  /* 0x0000040001b57983 */ /* 0x000ee20000100800 */
        /* <DEDUP_REMOVED lines=9> */
[----:B------:R-:W-:Y:S01]  /*96f0*/  ISETP.LT.AND P6, PT, RZ, UR27, PT ;  /* 0x0000001bff007c0c */ /* 0x000fe2000bfc1270 */
[----:B------:R-:W-:Y:S01]  /*9700*/  FMUL.FTZ R15, R15, UR26 ;  /* 0x0000001a0f0f7c20 */ /* 0x000fe20008410000 */
[----:B------:R-:W-:Y:S01]  /*9710*/  FMUL.FTZ R180, R180, UR26 ;  /* 0x0000001ab4b47c20 */ /* 0x000fe20008410000 */
[----:B------:R-:W-:-:S03]  /*9720*/  FMUL.FTZ R183, R122, UR26 ;  /* 0x0000001a7ab77c20 */ /* 0x000fc60008410000 */
[----:B------:R-:W-:Y:S02]  /*9730*/  FSEL R122, R15, RZ, P6 ;  /* 0x000000ff0f7a7208 */ /* 0x000fe40003000000 */
[----:B------:R-:W-:Y:S01]  /*9740*/  FSEL R183, R183, RZ, P6 ;  /* 0x000000ffb7b77208 */ /* 0x000fe20003000000 */
[--C-:B--2---:R-:W-:Y:S01]  /*9750*/  FFMA.FTZ R120, R14, UR9, R194.reuse ;  /* 0x000000090e787c23 */ /* 0x104fe200080100c2 */
[--C-:B------:R-:W-:Y:S01]  /*9760*/  FFMA.FTZ R14, R219, UR9, R194.reuse ;  /* 0x00000009db0e7c23 */ /* 0x100fe200080100c2 */
[----:B------:R-:W-:Y:S02]  /*9770*/  FFMA.FTZ R194, R207, UR9, R194 ;  /* 0x00000009cfc27c23 */ /* 0x000fe400080100c2 */
[----:B---3--:R-:W-:Y:S01]  /*9780*/  FADD.FTZ R182, R181, -R120 ;  /* 0x80000078b5b67221 */ /* 0x008fe20000010000 */
        /* <DEDUP_REMOVED lines=13> */
[----:B------:R-:W-:Y:S01]  /*9860*/  FSEL R123, R14, RZ, P6 ;  /* 0x000000ff0e7b7208 */ /* 0x000fe20003000000 */
[----:B------:R-:W-:Y:S06]  /*9870*/  BRA.U !UP3, `(.L_x_9773) ;  /* 0x000000050bc87547 */ /* 0x000fec000b800000 */
        /* <DEDUP_REMOVED lines=8> */
.L_x_9781:
        /* <DEDUP_REMOVED lines=13> */
.L_x_9789:
        /* <DEDUP_REMOVED lines=13> */
.L_x_9790:
        /* <DEDUP_REMOVED lines=13> */
.L_x_9791:
        /* <DEDUP_REMOVED lines=13> */
.L_x_9792:
        /* <DEDUP_REMOVED lines=13> */
.L_x_9793:
        /* <DEDUP_REMOVED lines=13> */
.L_x_9794:
        /* <DEDUP_REMOVED lines=13> */
.L_x_9795:
[----:B------:R-:W-:Y:S05]  /*9eb0*/  BRA.U !UP3, `(.L_x_9773) ;  /* 0x000000010b387547 */ /* 0x000fea000b800000 */
[----:B------:R-:W2:Y:S04]  /*9ec0*/  LDL R15, [R1+0x8] ;  /* 0x00000800010f7983 */ /* 0x000ea80000100800 */
        /* <DEDUP_REMOVED lines=12> */
[----:B------:R-:W-:-:S07]  /*9f90*/  PRMT R191, R191, 0x5410, R15 ;  /* 0x00005410bfbf7816 */ /* 0x000fce000000000f */
.L_x_9773:
        /* <DEDUP_REMOVED lines=8> */
.L_x_9762:
[----:B------:R-:W-:Y:S05]  /*a020*/  BSYNC.RECONVERGENT B0 ;  /* 0x0000000000007941 */ /* 0x000fea0003800200 */
.L_x_9761:
[----:B------:R-:W-:Y:S02]  /*a030*/  UIADD3 UR24, UPT, UPT, UR24, UR22, URZ ;  /* 0x0000001618187290 */ /* 0x000fe4000fffe0ff */
[----:B------:R-:W-:Y:S02]  /*a040*/  UPLOP3.LUT UP1, UPT, UPT, UPT, UP1, 0x40, 0x4 ;  /* 0x000000000004789c */ /* 0x000fe40003f2e810 */
[----:B------:R-:W-:-:S09]  /*a050*/  UISETP.GE.AND UP0, UPT, UR24, UR23, UPT ;  /* 0x000000171800728c */ /* 0x000fd2000bf06270 */
[----:B------:R-:W-:Y:S05]  /*a060*/  BRA.U !UP0, `(.L_x_9796) ;  /* 0xffffff6908487547 */ /* 0x000fea000b83ffff */
.L_x_9644:
        /* <DEDUP_REMOVED lines=20> */
.L_x_9798:
[----:B------:R-:W-:Y:S05]  /*a1b0*/  BSYNC.RECONVERGENT B0 ;  /* 0x0000000000007941 */ /* 0x000fea0003800200 */
.L_x_9797:
        /* <DEDUP_REMOVED lines=15> */
.L_x_9800:
[----:B------:R-:W-:Y:S05]  /*a2b0*/  BSYNC.RECONVERGENT B0 ;  /* 0x0000000000007941 */ /* 0x000fea0003800200 */
.L_x_9799:
        /* <DEDUP_REMOVED lines=15> */
.L_x_9802:
[----:B------:R-:W-:Y:S05]  /*a3b0*/  BSYNC.RECONVERGENT B0 ;  /* 0x0000000000007941 */ /* 0x000fea0003800200 */
.L_x_9801:
        /* <DEDUP_REMOVED lines=14> */
.L_x_9803:
        /* <DEDUP_REMOVED lines=14> */
.L_x_15704:


//--------------------- .text._ZN10layer_norm13ln_bwd_kernelINS_13Kernel_traitsI6__halfS2_fS2_fjLj4096ELj1ELj1ELj4ELj16ENS_18Kernel_traits_baseILj4096ES2_S2_fS2_fjLj128EEEEELb0ELb1ELb1ELb1EEEvNS_9BwdParamsE --------------------------
	.section	.text._ZN10layer_norm13ln_bwd_kernelINS_13Kernel_traitsI6__halfS2_fS2_fjLj4096ELj1ELj1ELj4ELj16ENS_18Kernel_traits_baseILj4096ES2_S2_fS2_fjLj128EEEEELb0ELb1ELb1ELb1EEEvNS_9BwdParamsE,"ax",@progbits
	.align	128
        .global         _ZN10layer_norm13ln_bwd_kernelINS_13Kernel_traitsI6__halfS2_fS2_fjLj4096ELj1ELj1ELj4ELj16ENS_18Kernel_traits_baseILj4096ES2_S2_fS2_fjLj128EEEEELb0ELb1ELb1ELb1EEEvNS_9BwdParamsE
        .type           _ZN10layer_norm13ln_bwd_kernelINS_13Kernel_traitsI6__halfS2_fS2_fjLj4096ELj1ELj1ELj4ELj16ENS_18Kernel_traits_baseILj4096ES2_S2_fS2_fjLj128EEEEELb0ELb1ELb1ELb1EEEvNS_9BwdParamsE,@function
        .size           _ZN10layer_norm13ln_bwd_kernelINS_13Kernel_traitsI6__halfS2_fS2_fjLj4096ELj1ELj1ELj4ELj16ENS_18Kernel_traits_baseILj4096ES2_S2_fS2_fjLj128EEEEELb0ELb1ELb1ELb1EEEvNS_9BwdParamsE,(.L_x_15705 - _ZN10layer_norm13ln_bwd_kernelINS_13Kernel_traitsI6__halfS2_fS2_fjLj4096ELj1ELj1ELj4ELj16ENS_18Kernel_traits_baseILj4096ES2_S2_fS2_fjLj128EEEEELb0ELb1ELb1ELb1EEEvNS_9BwdParamsE)
        .other          _ZN10layer_norm13ln_bwd_kernelINS_13Kernel_traitsI6__halfS2_fS2_fjLj4096ELj1ELj1ELj4ELj16ENS_18Kernel_traits_baseILj4096ES2_S2_fS2_fjLj128EEEEELb0ELb1ELb1ELb1EEEvNS_9BwdParamsE,@"STO_CUDA_ENTRY STV_DEFAULT"
_ZN10layer_norm13ln_bwd_kernelINS_13Kernel_traitsI6__halfS2_fS2_fjLj4096ELj1ELj1ELj4ELj16ENS_18Kernel_traits_baseILj4096ES2_S2_fS2_fjLj128EEEEELb0ELb1ELb1ELb1EEEvNS_9BwdParamsE:
.text._ZN10layer_norm13ln_bwd_kernelINS_13Kernel_traitsI6__halfS2_fS2_fjLj4096ELj1ELj1ELj4ELj16ENS_18Kernel_traits_baseILj4096ES2_S2_fS2_fjLj128EEEEELb0ELb1ELb1ELb1EEEvNS_9BwdParamsE:
        /* <DEDUP_REMOVED lines=65> */
[----:B0-----:R0:W5:Y:S01]  /*0410*/  LDG.E.128 R124, desc[UR18][R2.64+0x1800] ;  /* 0x00180012027c7981 */ /* 0x001162000c1e1d00 */
[----:B------:R-:W0:Y:S01]  /*0420*/  LDCU.128 UR12, c[0x0][0x3f0] ;  /* 0x00007e00ff0c77ac */ /* 0x000e220008000c00 */
[----:B----4-:R-:W-:-:S02]  /*0430*/  IMAD.WIDE.U32 R4, R195, 0x10, R4 ;  /* 0x00000010c3047825 */ /* 0x010fc400078e0004 */
[----:B------:R4:W5:Y:S01]  /*0440*/  LDG.E.128 R128, desc[UR18][R2.64+0x1000] ;  /* 0x0010001202807981 */ /* 0x000962000c1e1d00 */
[----:B------:R-:W0:Y:S03]  /*0450*/  LDCU.64 UR22, c[0x0][0x3c0] ;  /* 0x00007800ff1677ac */ /* 0x000e260008000a00 */
[----:B------:R4:W5:Y:S01]  /*0460*/  LDG.E.128 R132, desc[UR18][R2.64+0x800] ;  /* 0x0008001202847981 */ /* 0x000962000c1e1d00 */
[----:B------:R-:W0:Y:S03]  /*0470*/  LDCU.64 UR24, c[0x0][0x380] ;  /* 0x00007000ff1877ac */ /* 0x000e260008000a00 */
[----:B------:R4:W5:Y:S04]  /*0480*/  LDG.E.128 R136, desc[UR18][R2.64] ;  /* 0x0000001202887981 */ /* 0x000968000c1e1d00 */
[----:B------:R4:W5:Y:S04]  /*0490*/  LDG.E.128 R140, desc[UR18][R4.64+0x1800] ;  /* 0x00180012048c7981 */ /* 0x000968000c1e1d00 */
[----:B------:R4:W5:Y:S04]  /*04a0*/  LDG.E.128 R144, desc[UR18][R4.64+0x1000] ;  /* 0x0010001204907981 */ /* 0x000968000c1e1d00 */
[----:B------:R4:W5:Y:S04]  /*04b0*/  LDG.E.128 R148, desc[UR18][R4.64+0x800] ;  /* 0x0008001204947981 */ /* 0x000968000c1e1d00 */
[----:B------:R4:W5:Y:S01]  /*04c0*/  LDG.E.128 R152, desc[UR18][R4.64] ;  /* 0x0000001204987981 */ /* 0x000962000c1e1d00 */
[----:B------:R-:W-:Y:S01]  /*04d0*/  HFMA2 R156, -RZ, RZ, 0, 0 ;  /* 0x00000000ff9c7431 */ /* 0x000fe200000001ff */
[----:B0123--:R-:W-:-:S11]  /*04e0*/  UPLOP3.LUT UP1, UPT, UPT, UPT, UPT, 0x40, 0x4 ;  /* 0x000000000004789c */ /* 0x00ffd60003f2e870 */
.L_x_9940:
[----:B------:R-:W-:Y:S02]  /*04f0*/  UIMAD.WIDE UR16, UR8, 0x4, UR14 ;  /* 0x00000004081078a5 */ /* 0x000fe4000f8e020e */
[----:B------:R-:W-:-:S04]  /*0500*/  UIMAD.WIDE UR10, UR8, 0x4, UR20 ;  /* 0x00000004080a78a5 */ /* 0x000fc8000f8e0214 */
[----:B--2---:R-:W-:Y:S02]  /*0510*/  MOV R186, UR16 ;  /* 0x0000001000ba7c02 */ /* 0x004fe40008000f00 */
[----:B------:R-:W-:Y:S01]  /*0520*/  MOV R187, UR17 ;  /* 0x0000001100bb7c02 */ /* 0x000fe20008000f00 */
[----:B------:R-:W-:-:S04]  /*0530*/  UIMAD.WIDE UR16, UR8, 0x4, UR12 ;  /* 0x00000004081078a5 */ /* 0x000fc8000f8e020c */
[----:B------:R-:W2:Y:S01]  /*0540*/  LDG.E R186, desc[UR18][R186.64] ;  /* 0x00000012baba7981 */ /* 0x000ea2000c1e1900 */
[----:B------:R-:W-:Y:S02]  /*0550*/  MOV R188, UR10 ;  /* 0x0000000a00bc7c02 */ /* 0x000fe40008000f00 */
[----:B------:R-:W-:Y:S02]  /*0560*/  MOV R184, UR16 ;  /* 0x0000001000b87c02 */ /* 0x000fe40008000f00 */
[----:B------:R-:W-:Y:S02]  /*0570*/  MOV R189, UR11 ;  /* 0x0000000b00bd7c02 */ /* 0x000fe40008000f00 */
[----:B------:R-:W-:-:S03]  /*0580*/  MOV R185, UR17 ;  /* 0x0000001100b97c02 */ /* 0x000fc60008000f00 */
[----:B------:R-:W3:Y:S04]  /*0590*/  LDG.E R188, desc[UR18][R188.64] ;  /* 0x00000012bcbc7981 */ /* 0x000ee8000c1e1900 */
[----:B------:R-:W4:Y:S01]  /*05a0*/  LDG.E R184, desc[UR18][R184.64] ;  /* 0x00000012b8b87981 */ /* 0x000f22000c1e1900 */
[----:B------:R-:W-:Y:S02]  /*05b0*/  MOV R250, RZ ;  /* 0x000000ff00fa7202 */ /* 0x000fe40000000f00 */
[----:B------:R-:W-:Y:S02]  /*05c0*/  MOV R195, RZ ;  /* 0x000000ff00c37202 */ /* 0x000fe40000000f00 */
[----:B--2---:R-:W-:Y:S02]  /*05d0*/  R2UR UR32, R186 ;  /* 0x00000000ba2072ca */ /* 0x004fe400000e0000 */
[----:B---3--:R-:W-:-:S11]  /*05e0*/  R2UR UR31, R188 ;  /* 0x00000000bc1f72ca */ /* 0x008fd600000e0000 */
[----:B------:R-:W-:Y:S01]  /*05f0*/  UISETP.GE.AND UP2, UPT, UR32, 0x1, UPT ;  /* 0x000000012000788c */ /* 0x000fe2000bf46270 */
[----:B----4-:R-:W-:-:S08]  /*0600*/  R2UR UR16, R184 ;  /* 0x00000000b81072ca */ /* 0x010fd000000e0000 */
[----:B-----5:R-:W-:Y:S07]  /*0610*/  BRA.U !UP2, `(.L_x_9805) ;  /* 0x000000150a907547 */ /* 0x020fee000b800000 */
[----:B------:R-:W0:Y:S01]  /*0620*/  S2R R195, SR_TID.X ;  /* 0x0000000000c37919 */ /* 0x000e220000002100 */
[----:B------:R-:W-:Y:S01]  /*0630*/  UIMAD UR9, UR8, UR28, URZ ;  /* 0x0000001c080972a4 */ /* 0x000fe2000f8e02ff */
[----:B------:R-:W1:Y:S01]  /*0640*/  LDC.64 R236, c[0x0][0x3a8] ;  /* 0x0000ea00ffec7b82 */ /* 0x000e620000000a00 */
[----:B------:R-:W-:Y:S01]  /*0650*/  UIADD3 UR17, UPT, UPT, UR32, -0x1, URZ ;  /* 0xffffffff20117890 */ /* 0x000fe2000fffe0ff */
[----:B------:R-:W-:Y:S01]  /*0660*/  MOV R2, UR28 ;  /* 0x0000001c00027c02 */ /* 0x000fe20008000f00 */
[----:B------:R-:W-:Y:S02]  /*0670*/  USHF.R.S32.HI UR10, URZ, 0x1f, UR9 ;  /* 0x0000001fff0a7899 */ /* 0x000fe40008011409 */
[----:B------:R-:W-:Y:S02]  /*0680*/  USHF.R.S32.HI UR11, URZ, 0x1f, UR8 ;  /* 0x0000001fff0b7899 */ /* 0x000fe40008011408 */
[----:B------:R-:W-:Y:S01]  /*0690*/  ULEA.HI UR10, UR10, UR9, URZ, 0x3 ;  /* 0x000000090a0a7291 */ /* 0x000fe2000f8f18ff */
[----:B------:R-:W2:Y:S01]  /*06a0*/  LDC.64 R4, c[0x0][0x428] ;  /* 0x00010a00ff047b82 */ /* 0x000ea20000000a00 */
[----:B------:R-:W-:Y:S01]  /*06b0*/  IMAD R2, R2, UR17, RZ ;  /* 0x0000001102027c24 */ /* 0x000fe2000f8e02ff */
[----:B------:R-:W-:-:S03]  /*06c0*/  ULEA UR26, UP0, UR8, UR22, 0x2 ;  /* 0x00000016081a7291 */ /* 0x000fc6000f8010ff */
[----:B------:R-:W-:Y:S01]  /*06d0*/  MOV R0, UR10 ;  /* 0x0000000a00007c02 */ /* 0x000fe20008000f00 */
[----:B------:R-:W-:Y:S01]  /*06e0*/  ULEA.HI.X UR9, UR8, UR23, UR11, 0x2, UP0 ;  /* 0x0000001708097291 */ /* 0x000fe200080f140b */
[----:B------:R-:W-:Y:S02]  /*06f0*/  SHF.R.S32.HI R3, RZ, 0x1f, R2 ;  /* 0x0000001fff037819 */ /* 0x000fe40000011402 */
[----:B------:R-:W-:Y:S02]  /*0700*/  MOV R184, UR26 ;  /* 0x0000001a00b87c02 */ /* 0x000fe40008000f00 */
[----:B------:R-:W-:Y:S02]  /*0710*/  LEA.HI R2, R3, R2, RZ, 0x3 ;  /* 0x0000000203027211 */ /* 0x000fe400078f18ff */
[----:B------:R-:W-:-:S05]  /*0720*/  MOV R185, UR9 ;  /* 0x0000000900b97c02 */ /* 0x000fca0008000f00 */
[----:B------:R3:W4:Y:S01]  /*0730*/  LDG.E R3, desc[UR18][R184.64] ;  /* 0x00000012b8037981 */ /* 0x000722000c1e1900 */
[-C--:B0-----:R-:W-:Y:S02]  /*0740*/  LEA.HI.SX32 R0, R0, R195.reuse, 0x1d ;  /* 0x000000c300007211 */ /* 0x081fe400078feaff */
[----:B------:R-:W-:Y:S02]  /*0750*/  LEA.HI.SX32 R195, R2, R195, 0x1d ;  /* 0x000000c302c37211 */ /* 0x000fe400078feaff */
[C---:B------:R-:W-:Y:S02]  /*0760*/  IADD3 R2, PT, PT, R0.reuse, 0x80, RZ ;  /* 0x0000008000027810 */ /* 0x040fe40007ffe0ff */
[C---:B------:R-:W-:Y:S02]  /*0770*/  IADD3 R234, PT, PT, R0.reuse, 0x100, RZ ;  /* 0x0000010000ea7810 */ /* 0x040fe40007ffe0ff */
[C---:B------:R-:W-:Y:S01]  /*0780*/  IADD3 R232, PT, PT, R0.reuse, 0x180, RZ ;  /* 0x0000018000e87810 */ /* 0x040fe20007ffe0ff */
[----:B-1----:R-:W-:-:S04]  /*0790*/  IMAD.WIDE.U32 R6, R0, 0x20, R236 ;  /* 0x0000002000067825 */ /* 0x002fc800078e00ec */
[C---:B--2---:R-:W-:Y:S01]  /*07a0*/  IMAD.WIDE.U32 R196, R195.reuse, 0x10, R4 ;  /* 0x00000010c3c47825 */ /* 0x044fe200078e0004 */
[----:B------:R-:W2:Y:S03]  /*07b0*/  LDG.E.128 R228, desc[UR18][R6.64] ;  /* 0x0000001206e47981 */ /* 0x000ea6000c1e1d00 */
[--C-:B------:R-:W-:Y:S01]  /*07c0*/  IMAD.WIDE.U32 R188, R2, 0x20, R236.reuse ;  /* 0x0000002002bc7825 */ /* 0x100fe200078e00ec */
[----:B------:R0:W2:Y:S03]  /*07d0*/  LDG.E.128 R200, desc[UR18][R6.64+0x10] ;  /* 0x0000101206c87981 */ /* 0x0000a6000c1e1d00 */
[--C-:B------:R-:W-:Y:S01]  /*07e0*/  IMAD.WIDE.U32 R192, R234, 0x20, R236.reuse ;  /* 0x00000020eac07825 */ /* 0x100fe200078e00ec */
[----:B------:R-:W2:Y:S03]  /*07f0*/  LDG.E.128 R196, desc[UR18][R196.64] ;  /* 0x00000012c4c47981 */ /* 0x000ea6000c1e1d00 */
[----:B------:R-:W-:Y:S01]  /*0800*/  IMAD.WIDE.U32 R236, R232, 0x20, R236 ;  /* 0x00000020e8ec7825 */ /* 0x000fe200078e00ec */
[----:B------:R-:W2:Y:S04]  /*0810*/  LDG.E.128 R204, desc[UR18][R188.64] ;  /* 0x00000012bccc7981 */ /* 0x000ea8000c1e1d00 */
[----:B------:R1:W2:Y:S04]  /*0820*/  LDG.E.128 R208, desc[UR18][R188.64+0x10] ;  /* 0x00001012bcd07981 */ /* 0x0002a8000c1e1d00 */
[----:B------:R-:W2:Y:S04]  /*0830*/  LDG.E.128 R212, desc[UR18][R192.64] ;  /* 0x00000012c0d47981 */ /* 0x000ea8000c1e1d00 */
[----:B------:R1:W2:Y:S04]  /*0840*/  LDG.E.128 R216, desc[UR18][R192.64+0x10] ;  /* 0x00001012c0d87981 */ /* 0x0002a8000c1e1d00 */
[----:B------:R-:W2:Y:S04]  /*0850*/  LDG.E.128 R220, desc[UR18][R236.64] ;  /* 0x00000012ecdc7981 */ /* 0x000ea8000c1e1d00 */
[----:B------:R1:W2:Y:S01]  /*0860*/  LDG.E.128 R224, desc[UR18][R236.64+0x10] ;  /* 0x00001012ece07981 */ /* 0x0002a2000c1e1d00 */
[----:B---3--:R-:W-:-:S05]  /*0870*/  IADD3 R185, PT, PT, R195, 0x80, RZ ;  /* 0x00000080c3b97810 */ /* 0x008fca0007ffe0ff */
[----:B------:R-:W-:-:S06]  /*0880*/  IMAD.WIDE.U32 R184, R185, 0x10, R4 ;  /* 0x00000010b9b87825 */ /* 0x000fcc00078e0004 */
[----:B------:R-:W3:Y:S01]  /*0890*/  LDG.E.128 R184, desc[UR18][R184.64] ;  /* 0x00000012b8b87981 */ /* 0x000ee2000c1e1d00 */
[----:B0-----:R-:W-:-:S05]  /*08a0*/  IADD3 R7, PT, PT, R195, 0x100, RZ ;  /* 0x00000100c3077810 */ /* 0x001fca0007ffe0ff */
[----:B-1----:R-:W-:-:S06]  /*08b0*/  IMAD.WIDE.U32 R188, R7, 0x10, R4 ;  /* 0x0000001007bc7825 */ /* 0x002fcc00078e0004 */
        /* <DEDUP_REMOVED lines=18> */
[----:B------:R1:W5:Y:S02]  /*09e0*/  @P0 LDG.E.128 R16, desc[UR18][R234.64+0x10] ;  /* 0x00001012ea100981 */ /* 0x000364000c1e1d00 */
[----:B0----5:R-:W-:Y:S02]  /*09f0*/  HADD2.F32 R236, -RZ, R136.H0_H0 ;  /* 0x20000088ffec7230 */ /* 0x021fe40000004100 */
[----:B------:R-:W5:Y:S01]  /*0a00*/  @P0 LDG.E.128 R12, desc[UR18][R232.64] ;  /* 0x00000012e80c0981 */ /* 0x000f62000c1e1d00 */
[----:B------:R-:W-:-:S03]  /*0a10*/  @P0 IMAD.WIDE.U32 R238, R2, 0x20, R238 ;  /* 0x0000002002ee0825 */ /* 0x000fc600078e00ee */
[----:B------:R0:W5:Y:S01]  /*0a20*/  @P0 LDG.E.128 R8, desc[UR18][R232.64+0x10] ;  /* 0x00001012e8080981 */ /* 0x000162000c1e1d00 */
[----:B-1----:R-:W-:-:S03]  /*0a30*/  HADD2.F32 R234, -RZ, R137.H0_H0 ;  /* 0x20000089ffea7230 */ /* 0x002fc60000004100 */
[----:B------:R-:W5:Y:S04]  /*0a40*/  @P0 LDG.E.128 R28, desc[UR18][R238.64] ;  /* 0x00000012ee1c0981 */ /* 0x000f68000c1e1d00 */
[----:B------:R1:W5:Y:S01]  /*0a50*/  @P0 LDG.E.128 R24, desc[UR18][R238.64+0x10] ;  /* 0x00001012ee180981 */ /* 0x000362000c1e1d00 */
[----:B0-----:R-:W-:Y:S02]  /*0a60*/  HADD2.F32 R233, -RZ, R132.H1_H1 ;  /* 0x30000084ffe97230 */ /* 0x001fe40000004100 */
[----:B-1----:R-:W-:Y:S01]  /*0a70*/  HADD2.F32 R238, -RZ, R135.H0_H0 ;  /* 0x20000087ffee7230 */ /* 0x002fe20000004100 */
[----:B----4-:R-:W-:-:S05]  /*0a80*/  FSEL R3, R3, RZ, !P1 ;  /* 0x000000ff03037208 */ /* 0x010fca0004800000 */
[C---:B--2---:R-:W-:Y:S01]  /*0a90*/  FADD.FTZ R228, -R3.reuse, R228 ;  /* 0x000000e403e47221 */ /* 0x044fe20000010100 */
[C---:B------:R-:W-:Y:S01]  /*0aa0*/  FADD.FTZ R4, -R3.reuse, R229 ;  /* 0x000000e503047221 */ /* 0x040fe20000010100 */
[C---:B------:R-:W-:Y:S01]  /*0ab0*/  FADD.FTZ R2, -R3.reuse, R230 ;  /* 0x000000e603027221 */ /* 0x040fe20000010100 */
[C---:B------:R-:W-:Y:S01]  /*0ac0*/  FADD.FTZ R0, -R3.reuse, R231 ;  /* 0x000000e703007221 */ /* 0x040fe20000010100 */
[C---:B------:R-:W-:Y:S01]  /*0ad0*/  FADD.FTZ R200, -R3.reuse, R200 ;  /* 0x000000c803c87221 */ /* 0x040fe20000010100 */
[C---:B------:R-:W-:Y:S01]  /*0ae0*/  FADD.FTZ R201, -R3.reuse, R201 ;  /* 0x000000c903c97221 */ /* 0x040fe20000010100 */
[C---:B------:R-:W-:Y:S01]  /*0af0*/  FADD.FTZ R202, -R3.reuse, R202 ;  /* 0x000000ca03ca7221 */ /* 0x040fe20000010100 */
[----:B------:R-:W-:Y:S01]  /*0b00*/  FADD.FTZ R203, -R3, R203 ;  /* 0x000000cb03cb7221 */ /* 0x000fe20000010100 */
[----:B------:R-:W-:Y:S02]  /*0b10*/  HADD2.F32 R5, -RZ, R196.H0_H0 ;  /* 0x200000c4ff057230 */ /* 0x000fe40000004100 */
[----:B------:R-:W-:-:S02]  /*0b20*/  HADD2.F32 R229, -RZ, R199.H0_H0 ;  /* 0x200000c7ffe57230 */ /* 0x000fc40000004100 */
        /* <DEDUP_REMOVED lines=26> */
[----:B------:R-:W-:Y:S01]  /*0cd0*/  FMUL.FTZ R3, R228, UR31 ;  /* 0x0000001fe4037c20 */ /* 0x000fe20008410000 */
[----:B------:R-:W-:Y:S02]  /*0ce0*/  HADD2.F32 R199, -RZ, R136.H1_H1 ;  /* 0x30000088ffc77230 */ /* 0x000fe40000004100 */
[----:B------:R-:W-:Y:S01]  /*0cf0*/  FMUL.FTZ R232, R4, UR31 ;  /* 0x0000001f04e87c20 */ /* 0x000fe20008410000 */
[--C-:B------:R-:W-:Y:S02]  /*0d00*/  HADD2.F32 R7, -RZ, R197.reuse.H0_H0 ;  /* 0x200000c5ff077230 */ /* 0x100fe40000004100 */
[-C--:B------:R-:W-:Y:S01]  /*0d10*/  FMUL.FTZ R228, R236, R5.reuse ;  /* 0x00000005ece47220 */ /* 0x080fe20000410000 */
[----:B------:R-:W-:Y:S01]  /*0d20*/  FADD.FTZ R156, R156, R5 ;  /* 0x000000059c9c7221 */ /* 0x000fe20000010000 */
[----:B------:R-:W-:Y:S01]  /*0d30*/  FFMA.FTZ R40, R3, R5, R40 ;  /* 0x0000000503287223 */ /* 0x000fe20000010028 */
[----:B------:R-:W-:Y:S02]  /*0d40*/  HADD2.F32 R196, -RZ, R197.H1_H1 ;  /* 0x300000c5ffc47230 */ /* 0x000fe40000004100 */
[----:B------:R-:W-:Y:S01]  /*0d50*/  FMUL.FTZ R4, R199, R6 ;  /* 0x00000006c7047220 */ /* 0x000fe20000410000 */
[----:B------:R-:W-:Y:S01]  /*0d60*/  FMUL.FTZ R5, R2, UR31 ;  /* 0x0000001f02057c20 */ /* 0x000fe20008410000 */
[----:B------:R-:W-:-:S02]  /*0d70*/  HADD2.F32 R197, -RZ, R198.H0_H0 ;  /* 0x200000c6ffc57230 */ /* 0x000fc40000004100 */
[----:B------:R-:W-:Y:S01]  /*0d80*/  FADD.FTZ R157, R157, R6 ;  /* 0x000000069d9d7221 */ /* 0x000fe20000010000 */
[----:B------:R-:W-:Y:S01]  /*0d90*/  FFMA.FTZ R41, R232, R6, R41 ;  /* 0x00000006e8297223 */ /* 0x000fe20000010029 */
[----:B------:R-:W-:Y:S02]  /*0da0*/  HADD2.F32 R199, -RZ, R137.H1_H1 ;  /* 0x30000089ffc77230 */ /* 0x000fe40000004100 */
[----:B------:R-:W-:Y:S01]  /*0db0*/  FMUL.FTZ R2, R234, R7 ;  /* 0x00000007ea027220 */ /* 0x000fe20000410000 */
[----:B------:R-:W-:Y:S02]  /*0dc0*/  HADD2.F32 R198, -RZ, R198.H1_H1 ;  /* 0x300000c6ffc67230 */ /* 0x000fe40000004100 */
[----:B------:R-:W-:Y:S01]  /*0dd0*/  FMUL.FTZ R6, R0, UR31 ;  /* 0x0000001f00067c20 */ /* 0x000fe20008410000 */
[--C-:B------:R-:W-:Y:S02]  /*0de0*/  HADD2.F32 R234, -RZ, R138.reuse.H0_H0 ;  /* 0x2000008affea7230 */ /* 0x100fe40000004100 */
[----:B------:R-:W-:-:S02]  /*0df0*/  HADD2.F32 R231, -RZ, R138.H1_H1 ;  /* 0x3000008affe77230 */ /* 0x000fc40000004100 */
[----:B------:R-:W-:Y:S01]  /*0e00*/  FADD.FTZ R158, R158, R7 ;  /* 0x000000079e9e7221 */ /* 0x000fe20000010000 */
[----:B------:R-:W-:Y:S01]  /*0e10*/  FFMA.FTZ R42, R5, R7, R42 ;  /* 0x00000007052a7223 */ /* 0x000fe2000001002a */
[-C--:B------:R-:W-:Y:S01]  /*0e20*/  FMUL.FTZ R0, R199, R196.reuse ;  /* 0x000000c4c7007220 */ /* 0x080fe20000410000 */
[----:B------:R-:W-:Y:S01]  /*0e30*/  FADD.FTZ R159, R159, R196 ;  /* 0x000000c49f9f7221 */ /* 0x000fe20000010000 */
[----:B------:R-:W-:Y:S01]  /*0e40*/  FFMA.FTZ R43, R6, R196, R43 ;  /* 0x000000c4062b7223 */ /* 0x000fe2000001002b */
[----:B------:R-:W-:Y:S01]  /*0e50*/  FMUL.FTZ R199, R200, UR31 ;  /* 0x0000001fc8c77c20 */ /* 0x000fe20008410000 */
[----:B------:R-:W-:Y:S01]  /*0e60*/  FMUL.FTZ R7, R234, R197 ;  /* 0x000000c5ea077220 */ /* 0x000fe20000410000 */
[----:B------:R-:W-:Y:S01]  /*0e70*/  FMUL.FTZ R196, R231, R198 ;  /* 0x000000c6e7c47220 */ /* 0x000fe20000410000 */
[----:B------:R-:W-:Y:S01]  /*0e80*/  FMUL.FTZ R200, R201, UR31 ;  /* 0x0000001fc9c87c20 */ /* 0x000fe20008410000 */
[--C-:B------:R-:W-:Y:S02]  /*0e90*/  HADD2.F32 R234, -RZ, R139.reuse.H0_H0 ;  /* 0x2000008bffea7230 */ /* 0x100fe40000004100 */
[----:B------:R-:W-:Y:S01]  /*0ea0*/  FMUL.FTZ R201, R202, UR31 ;  /* 0x0000001fcac97c20 */ /* 0x000fe20008410000 */
[----:B------:R-:W-:-:S02]  /*0eb0*/  HADD2.F32 R231, -RZ, R139.H1_H1 ;  /* 0x3000008bffe77230 */ /* 0x000fc40000004100 */
        /* <DEDUP_REMOVED lines=8> */
[----:B------:R-:W-:Y:S01]  /*0f40*/  FMUL.FTZ R198, R231, R230 ;  /* 0x000000e6e7c67220 */ /* 0x000fe20000410000 */
[----:B------:R-:W-:Y:S02]  /*0f50*/  HADD2.F32 R229, -RZ, R132.H0_H0 ;  /* 0x20000084ffe57230 */ /* 0x000fe40000004100 */
[----:B------:R-:W-:Y:S01]  /*0f60*/  FMUL.FTZ R203, R204, UR31 ;  /* 0x0000001fcccb7c20 */ /* 0x000fe20008410000 */
[----:B---3--:R-:W-:-:S02]  /*0f70*/  HADD2.F32 R231, -RZ, R184.H0_H0 ;  /* 0x200000b8ffe77230 */ /* 0x008fc40000004100 */
[----:B------:R-:W-:Y:S01]  /*0f80*/  FADD.FTZ R163, R163, R230 ;  /* 0x000000e6a3a37221 */ /* 0x000fe20000010000 */
[----:B------:R-:W-:Y:S01]  /*0f90*/  FFMA.FTZ R47, R202, R230, R47 ;  /* 0x000000e6ca2f7223 */ /* 0x000fe2000001002f */
[----:B------:R-:W-:Y:S02]  /*0fa0*/  HADD2.F32 R184, -RZ, R184.H1_H1 ;  /* 0x300000b8ffb87230 */ /* 0x000fe40000004100 */
[----:B------:R-:W-:Y:S01]  /*0fb0*/  FMUL.FTZ R230, R205, UR31 ;  /* 0x0000001fcde67c20 */ /* 0x000fe20008410000 */
[-C--:B------:R-:W-:Y:S01]  /*0fc0*/  FMUL.FTZ R204, R229, R231.reuse ;  /* 0x000000e7e5cc7220 */ /* 0x080fe20000410000 */
[----:B------:R-:W-:Y:S01]  /*0fd0*/  FADD.FTZ R164, R164, R231 ;  /* 0x000000e7a4a47221 */ /* 0x000fe20000010000 */
[----:B------:R-:W-:Y:S01]  /*0fe0*/  FFMA.FTZ R48, R203, R231, R48 ;  /* 0x000000e7cb307223 */ /* 0x000fe20000010030 */
[----:B------:R-:W-:Y:S02]  /*0ff0*/  HADD2.F32 R231, -RZ, R133.H0_H0 ;  /* 0x20000085ffe77230 */ /* 0x000fe40000004100 */
[----:B------:R-:W-:Y:S01]  /*1000*/  FMUL.FTZ R205, R233, R184 ;  /* 0x000000b8e9cd7220 */ /* 0x000fe20000410000 */
[----:B------:R-:W-:-:S02]  /*1010*/  HADD2.F32 R234, -RZ, R185.H0_H0 ;  /* 0x200000b9ffea7230 */ /* 0x000fc40000004100 */
[----:B------:R-:W-:Y:S01]  /*1020*/  FADD.FTZ R165, R165, R184 ;  /* 0x000000b8a5a57221 */ /* 0x000fe20000010000 */
[----:B------:R-:W-:Y:S01]  /*1030*/  FFMA.FTZ R49, R230, R184, R49 ;  /* 0x000000b8e6317223 */ /* 0x000fe20000010031 */
[----:B------:R-:W-:Y:S01]  /*1040*/  FMUL.FTZ R229, R206, UR31 ;  /* 0x0000001fcee57c20 */ /* 0x000fe20008410000 */
[----:B------:R-:W-:Y:S02]  /*1050*/  HADD2.F32 R184, -RZ, R133.H1_H1 ;  /* 0x30000085ffb87230 */ /* 0x000fe40000004100 */
[----:B------:R-:W-:Y:S02]  /*1060*/  HADD2.F32 R185, -RZ, R185.H1_H1 ;  /* 0x300000b9ffb97230 */ /* 0x000fe40000004100 */
[-C--:B------:R-:W-:Y:S01]  /*1070*/  FMUL.FTZ R206, R231, R234.reuse ;  /* 0x000000eae7ce7220 */ /* 0x080fe20000410000 */
[----:B------:R-:W-:Y:S01]  /*1080*/  FADD.FTZ R166, R166, R234 ;  /* 0x000000eaa6a67221 */ /* 0x000fe20000010000 */
[----:B------:R-:W-:Y:S01]  /*1090*/  FFMA.FTZ R50, R229, R234, R50 ;  /* 0x000000eae5327223 */ /* 0x000fe20000010032 */
[----:B------:R-:W-:Y:S01]  /*10a0*/  FMUL.FTZ R234, R207, UR31 ;  /* 0x0000001fcfea7c20 */ /* 0x000fe20008410000 */
[----:B------:R-:W-:-:S02]  /*10b0*/  HADD2.F32 R235, -RZ, R186.H0_H0 ;  /* 0x200000baffeb7230 */ /* 0x000fc40000004100 */
[----:B------:R-:W-:Y:S01]  /*10c0*/  FMUL.FTZ R207, R184, R185 ;  /* 0x000000b9b8cf7220 */ /* 0x000fe20000410000 */
[----:B------:R-:W-:Y:S02]  /*10d0*/  HADD2.F32 R184, -RZ, R134.H1_H1 ;  /* 0x30000086ffb87230 */ /* 0x000fe40000004100 */
[----:B------:R-:W-:Y:S02]  /*10e0*/  HADD2.F32 R186, -RZ, R186.H1_H1 ;  /* 0x300000baffba7230 */ /* 0x000fe40000004100 */
[----:B------:R-:W-:Y:S01]  /*10f0*/  FMUL.FTZ R231, R208, UR31 ;  /* 0x0000001fd0e77c20 */ /* 0x000fe20008410000 */
[----:B------:R-:W-:Y:S02]  /*1100*/  HADD2.F32 R233, -RZ, R134.H0_H0 ;  /* 0x20000086ffe97230 */ /* 0x000fe40000004100 */
[----:B------:R-:W-:Y:S01]  /*1110*/  FMUL.FTZ R236, R209, UR31 ;  /* 0x0000001fd1ec7c20 */ /* 0x000fe20008410000 */
[----:B------:R-:W-:Y:S01]  /*1120*/  FMUL.FTZ R240, R211, UR31 ;  /* 0x0000001fd3f07c20 */ /* 0x000fe20008410000 */
[----:B------:R-:W-:Y:S01]  /*1130*/  FMUL.FTZ R209, R184, R186 ;  /* 0x000000bab8d17220 */ /* 0x000fe20000410000 */
[----:B------:R-:W-:Y:S01]  /*1140*/  FADD.FTZ R168, R168, R235 ;  /* 0x000000eba8a87221 */ /* 0x000fe20000010000 */
[-C--:B------:R-:W-:Y:S01]  /*1150*/  FMUL.FTZ R208, R233, R235.reuse ;  /* 0x000000ebe9d07220 */ /* 0x080fe20000410000 */
[----:B------:R-:W-:Y:S01]  /*1160*/  FFMA.FTZ R52, R231, R235, R52 ;  /* 0x000000ebe7347223 */ /* 0x000fe20000010034 */
[----:B------:R-:W-:-:S02]  /*1170*/  HADD2.F32 R184, -RZ, R188.H0_H0 ;  /* 0x200000bcffb87230 */ /* 0x000fc40000004100 */
[----:B------:R-:W-:Y:S01]  /*1180*/  FMUL.FTZ R235, R212, UR31 ;  /* 0x0000001fd4eb7c20 */ /* 0x000fe20008410000 */
[----:B------:R-:W-:Y:S02]  /*1190*/  HADD2.F32 R211, -RZ, R128.H0_H0 ;  /* 0x20000080ffd37230 */ /* 0x000fe40000004100 */
[----:B------:R-:W-:Y:S01]  /*11a0*/  FMUL.FTZ R242, R213, UR31 ;  /* 0x0000001fd5f27c20 */ /* 0x000fe20008410000 */
[----:B------:R-:W-:Y:S02]  /*11b0*/  HADD2.F32 R213, -RZ, R129.H0_H0 ;  /* 0x20000081ffd57230 */ /* 0x000fe40000004100 */
[----:B------:R-:W-:Y:S01]  /*11c0*/  FADD.FTZ R172, R172, R184 ;  /* 0x000000b8acac7221 */ /* 0x000fe20000010000 */
[-C--:B------:R-:W-:Y:S01]  /*11d0*/  FFMA.FTZ R56, R235, R184.reuse, R56 ;  /* 0x000000b8eb387223 */ /* 0x080fe20000010038 */
[----:B------:R-:W-:Y:S01]  /*11e0*/  FMUL.FTZ R211, R211, R184 ;  /* 0x000000b8d3d37220 */ /* 0x000fe20000410000 */
[----:B------:R-:W-:Y:S02]  /*11f0*/  HADD2.F32 R184, -RZ, R189.H0_H0 ;  /* 0x200000bdffb87230 */ /* 0x000fe40000004100 */
[----:B------:R-:W-:Y:S01]  /*1200*/  FMUL.FTZ R237, R214, UR31 ;  /* 0x0000001fd6ed7c20 */ /* 0x000fe20008410000 */
[----:B------:R-:W-:Y:S01]  /*1210*/  FMUL.FTZ R244, R215, UR31 ;  /* 0x0000001fd7f47c20 */ /* 0x000fe20008410000 */
[----:B------:R-:W-:Y:S01]  /*1220*/  FADD.FTZ R167, R167, R185 ;  /* 0x000000b9a7a77221 */ /* 0x000fe20000010000 */
[----:B------:R-:W-:Y:S01]  /*1230*/  FFMA.FTZ R51, R234, R185, R51 ;  /* 0x000000b9ea337223 */ /* 0x000fe20000010033 */
[----:B------:R-:W-:Y:S01]  /*1240*/  FADD.FTZ R174, R174, R184 ;  /* 0x000000b8aeae7221 */ /* 0x000fe20000010000 */
[-C--:B------:R-:W-:Y:S01]  /*1250*/  FFMA.FTZ R58, R237, R184.reuse, R58 ;  /* 0x000000b8ed3a7223 */ /* 0x080fe2000001003a */
[----:B------:R-:W-:Y:S01]  /*1260*/  FMUL.FTZ R213, R213, R184 ;  /* 0x000000b8d5d57220 */ /* 0x000fe20000410000 */
[----:B------:R-:W-:-:S02]  /*1270*/  HADD2.F32 R184, -RZ, R190.H0_H0 ;  /* 0x200000beffb87230 */ /* 0x000fc40000004100 */
[----:B------:R-:W-:Y:S01]  /*1280*/  FMUL.FTZ R233, R210, UR31 ;  /* 0x0000001fd2e97c20 */ /* 0x000fe20008410000 */
[----:B------:R-:W-:Y:S02]  /*1290*/  HADD2.F32 R215, -RZ, R130.H0_H0 ;  /* 0x20000082ffd77230 */ /* 0x000fe40000004100 */
[----:B------:R-:W-:Y:S01]  /*12a0*/  FMUL.FTZ R239, R216, UR31 ;  /* 0x0000001fd8ef7c20 */ /* 0x000fe20008410000 */
[--C-:B------:R-:W-:Y:S02]  /*12b0*/  HADD2.F32 R185, -RZ, R187.reuse.H0_H0 ;  /* 0x200000bbffb97230 */ /* 0x100fe40000004100 */
[----:B------:R-:W-:Y:S02]  /*12c0*/  HADD2.F32 R187, -RZ, R187.H1_H1 ;  /* 0x300000bbffbb7230 */ /* 0x000fe40000004100 */
[----:B------:R-:W-:Y:S02]  /*12d0*/  HADD2.F32 R210, -RZ, R135.H1_H1 ;  /* 0x30000087ffd27230 */ /* 0x000fe40000004100 */
[----:B------:R-:W-:Y:S01]  /*12e0*/  FADD.FTZ R116, R116, R184 ;  /* 0x000000b874747221 */ /* 0x000fe20000010000 */
[-C--:B------:R-:W-:Y:S01]  /*12f0*/  FFMA.FTZ R60, R239, R184.reuse, R60 ;  /* 0x000000b8ef3c7223 */ /* 0x080fe2000001003c */
[----:B------:R-:W-:Y:S01]  /*1300*/  FMUL.FTZ R215, R215, R184 ;  /* 0x000000b8d7d77220 */ /* 0x000fe20000410000 */
[----:B------:R-:W-:Y:S01]  /*1310*/  FMUL.FTZ R246, R217, UR31 ;  /* 0x0000001fd9f67c20 */ /* 0x000fe20008410000 */
[----:B------:R-:W-:-:S02]  /*1320*/  HADD2.F32 R184, -RZ, R191.H0_H0 ;  /* 0x200000bfffb87230 */ /* 0x000fc40000004100 */
[----:B------:R-:W-:Y:S01]  /*1330*/  FADD.FTZ R170, R170, R185 ;  /* 0x000000b9aaaa7221 */ /* 0x000fe20000010000 */
[----:B------:R-:W-:Y:S02]  /*1340*/  HADD2.F32 R217, -RZ, R131.H0_H0 ;  /* 0x20000083ffd97230 */ /* 0x000fe40000004100 */
[-C--:B------:R-:W-:Y:S01]  /*1350*/  FFMA.FTZ R54, R233, R185.reuse, R54 ;  /* 0x000000b9e9367223 */ /* 0x080fe20000010036 */
[----:B------:R-:W-:Y:S01]  /*1360*/  FMUL.FTZ R238, R238, R185 ;  /* 0x000000b9eeee7220 */ /* 0x000fe20000410000 */
[-C--:B------:R-:W-:Y:S01]  /*1370*/  FMUL.FTZ R210, R210, R187.reuse ;  /* 0x000000bbd2d27220 */ /* 0x080fe20000410000 */
[----:B------:R-:W-:Y:S01]  /*1380*/  FADD.FTZ R171, R171, R187 ;  /* 0x000000bbabab7221 */ /* 0x000fe20000010000 */
[----:B------:R-:W-:Y:S01]  /*1390*/  FFMA.FTZ R55, R240, R187, R55 ;  /* 0x000000bbf0377223 */ /* 0x000fe20000010037 */
[----:B------:R-:W-:Y:S01]  /*13a0*/  FMUL.FTZ R241, R218, UR31 ;  /* 0x0000001fdaf17c20 */ /* 0x000fe20008410000 */
[----:B------:R-:W-:Y:S01]  /*13b0*/  FFMA.FTZ R185, R3, R228, RZ ;  /* 0x000000e403b97223 */ /* 0x000fe200000100ff */
[----:B------:R-:W-:Y:S01]  /*13c0*/  FADD.FTZ R187, RZ, R228 ;  /* 0x000000e4ffbb7221 */ /* 0x000fe20000010000 */
        /* <DEDUP_REMOVED lines=8> */
[----:B------:R-:W-:-:S02]  /*1450*/  HADD2.F32 R186, -RZ, R192.H0_H0 ;  /* 0x200000c0ffba7230 */ /* 0x000fc40000004100 */
[----:B------:R-:W-:Y:S01]  /*1460*/  FMUL.FTZ R243, R220, UR31 ;  /* 0x0000001fdcf37c20 */ /* 0x000fe20008410000 */
[----:B------:R-:W-:Y:S02]  /*1470*/  HADD2.F32 R219, -RZ, R124.H0_H0 ;  /* 0x2000007cffdb7230 */ /* 0x000fe40000004100 */
        /* <DEDUP_REMOVED lines=29> */
[----:B------:R-:W-:Y:S02]  /*1650*/  HADD2.F32 R188, -RZ, R188.H1_H1 ;  /* 0x300000bcffbc7230 */ /* 0x000fe40000004100 */
[----:B------:R-:W-:Y:S02]  /*1660*/  HADD2.F32 R212, -RZ, R128.H1_H1 ;  /* 0x30000080ffd47230 */ /* 0x000fe40000004100 */
[----:B------:R-:W-:Y:S01]  /*1670*/  FFMA.FTZ R186, R240, R210, R185 ;  /* 0x000000d2f0ba7223 */ /* 0x000fe200000100b9 */
[----:B------:R-:W-:Y:S02]  /*1680*/  FADD.FTZ R184, R210, R187 ;  /* 0x000000bbd2b87221 */ /* 0x000fe40000010000 */
[----:B------:R-:W-:Y:S01]  /*1690*/  FMUL.FTZ R212, R212, R188 ;  /* 0x000000bcd4d47220 */ /* 0x000fe20000410000 */
[----:B------:R-:W-:Y:S01]  /*16a0*/  FFMA.FTZ R185, R235, R211, R186 ;  /* 0x000000d3ebb97223 */ /* 0x000fe200000100ba */
[----:B------:R-:W-:Y:S01]  /*16b0*/  FADD.FTZ R187, R211, R184 ;  /* 0x000000b8d3bb7221 */ /* 0x000fe20000010000 */
[----:B------:R-:W-:-:S02]  /*16c0*/  HADD2.F32 R189, -RZ, R189.H1_H1 ;  /* 0x300000bdffbd7230 */ /* 0x000fc40000004100 */
[----:B------:R-:W-:Y:S02]  /*16d0*/  HADD2.F32 R214, -RZ, R129.H1_H1 ;  /* 0x30000081ffd67230 */ /* 0x000fe40000004100 */
[----:B------:R-:W-:Y:S01]  /*16e0*/  FFMA.FTZ R184, R242, R212, R185 ;  /* 0x000000d4f2b87223 */ /* 0x000fe200000100b9 */
[----:B------:R-:W-:Y:S02]  /*16f0*/  FADD.FTZ R186, R212, R187 ;  /* 0x000000bbd4ba7221 */ /* 0x000fe40000010000 */
[----:B------:R-:W-:Y:S01]  /*1700*/  FMUL.FTZ R214, R214, R189 ;  /* 0x000000bdd6d67220 */ /* 0x000fe20000410000 */
[----:B------:R-:W-:Y:S01]  /*1710*/  FFMA.FTZ R185, R237, R213, R184 ;  /* 0x000000d5edb97223 */ /* 0x000fe200000100b8 */
[----:B------:R-:W-:Y:S01]  /*1720*/  FADD.FTZ R187, R213, R186 ;  /* 0x000000bad5bb7221 */ /* 0x000fe20000010000 */
[----:B------:R-:W-:Y:S01]  /*1730*/  FADD.FTZ R173, R173, R188 ;  /* 0x000000bcadad7221 */ /* 0x000fe20000010000 */
[----:B------:R-:W-:Y:S01]  /*1740*/  FFMA.FTZ R57, R242, R188, R57 ;  /* 0x000000bcf2397223 */ /* 0x000fe20000010039 */
[----:B------:R-:W-:-:S02]  /*1750*/  HADD2.F32 R190, -RZ, R190.H1_H1 ;  /* 0x300000beffbe7230 */ /* 0x000fc40000004100 */
[----:B------:R-:W-:Y:S01]  /*1760*/  FFMA.FTZ R184, R244, R214, R185 ;  /* 0x000000d6f4b87223 */ /* 0x000fe200000100b9 */
[----:B------:R-:W-:Y:S02]  /*1770*/  HADD2.F32 R216, -RZ, R130.H1_H1 ;  /* 0x30000082ffd87230 */ /* 0x000fe40000004100 */
[----:B------:R-:W-:Y:S01]  /*1780*/  FADD.FTZ R186, R214, R187 ;  /* 0x000000bbd6ba7221 */ /* 0x000fe20000010000 */
[----:B------:R-:W-:Y:S02]  /*1790*/  HADD2.F32 R188, -RZ, R192.H1_H1 ;  /* 0x300000c0ffbc7230 */ /* 0x000fe40000004100 */
[----:B------:R-:W-:Y:S01]  /*17a0*/  FMUL.FTZ R220, R221, UR31 ;  /* 0x0000001fdddc7c20 */ /* 0x000fe20008410000 */
[----:B------:R-:W-:Y:S02]  /*17b0*/  HADD2.F32 R192, -RZ, R124.H1_H1 ;  /* 0x3000007cffc07230 */ /* 0x000fe40000004100 */
[----:B------:R-:W-:Y:S01]  /*17c0*/  FMUL.FTZ R216, R216, R190 ;  /* 0x000000bed8d87220 */ /* 0x000fe20000410000 */
[----:B------:R-:W-:Y:S01]  /*17d0*/  FFMA.FTZ R185, R239, R215, R184 ;  /* 0x000000d7efb97223 */ /* 0x000fe200000100b8 */
[----:B------:R-:W-:Y:S01]  /*17e0*/  FADD.FTZ R187, R215, R186 ;  /* 0x000000bad7bb7221 */ /* 0x000fe20000010000 */
[----:B------:R-:W-:Y:S01]  /*17f0*/  FADD.FTZ R177, R177, R188 ;  /* 0x000000bcb1b17221 */ /* 0x000fe20000010000 */
[-C--:B------:R-:W-:Y:S01]  /*1800*/  FFMA.FTZ R113, R220, R188.reuse, R113 ;  /* 0x000000bcdc717223 */ /* 0x080fe20000010071 */
[----:B------:R-:W-:Y:S01]  /*1810*/  FMUL.FTZ R192, R192, R188 ;  /* 0x000000bcc0c07220 */ /* 0x000fe20000410000 */
[----:B------:R-:W-:-:S02]  /*1820*/  HADD2.F32 R191, -RZ, R191.H1_H1 ;  /* 0x300000bfffbf7230 */ /* 0x000fc40000004100 */
[----:B------:R-:W-:Y:S01]  /*1830*/  FMUL.FTZ R245, R222, UR31 ;  /* 0x0000001fdef57c20 */ /* 0x000fe20008410000 */
[----:B------:R-:W-:Y:S02]  /*1840*/  HADD2.F32 R218, -RZ, R131.H1_H1 ;  /* 0x30000083ffda7230 */ /* 0x000fe40000004100 */
[----:B------:R-:W-:Y:S01]  /*1850*/  FFMA.FTZ R184, R246, R216, R185 ;  /* 0x000000d8f6b87223 */ /* 0x000fe200000100b9 */
[----:B------:R-:W-:Y:S02]  /*1860*/  HADD2.F32 R188, -RZ, R193.H0_H0 ;  /* 0x200000c1ffbc7230 */ /* 0x000fe40000004100 */
[----:B------:R-:W-:Y:S01]  /*1870*/  FADD.FTZ R186, R216, R187 ;  /* 0x000000bbd8ba7221 */ /* 0x000fe20000010000 */
[----:B------:R-:W-:Y:S02]  /*1880*/  HADD2.F32 R221, -RZ, R125.H0_H0 ;  /* 0x2000007dffdd7230 */ /* 0x000fe40000004100 */
[----:B------:R-:W-:Y:S01]  /*1890*/  FMUL.FTZ R218, R218, R191 ;  /* 0x000000bfdada7220 */ /* 0x000fe20000410000 */
[----:B------:R-:W-:Y:S01]  /*18a0*/  FFMA.FTZ R185, R241, R217, R184 ;  /* 0x000000d9f1b97223 */ /* 0x000fe200000100b8 */
[----:B------:R-:W-:Y:S01]  /*18b0*/  FADD.FTZ R178, R178, R188 ;  /* 0x000000bcb2b27221 */ /* 0x000fe20000010000 */
[-C--:B------:R-:W-:Y:S01]  /*18c0*/  FFMA.FTZ R114, R245, R188.reuse, R114 ;  /* 0x000000bcf5727223 */ /* 0x080fe20000010072 */
[----:B------:R-:W-:Y:S01]  /*18d0*/  FMUL.FTZ R221, R221, R188 ;  /* 0x000000bcdddd7220 */ /* 0x000fe20000410000 */
[----:B------:R-:W-:Y:S01]  /*18e0*/  FADD.FTZ R187, R217, R186 ;  /* 0x000000bad9bb7221 */ /* 0x000fe20000010000 */
[----:B------:R-:W-:-:S02]  /*18f0*/  HADD2.F32 R188, -RZ, R193.H1_H1 ;  /* 0x300000c1ffbc7230 */ /* 0x000fc40000004100 */
[----:B------:R-:W-:Y:S01]  /*1900*/  FMUL.FTZ R222, R223, UR31 ;  /* 0x0000001fdfde7c20 */ /* 0x000fe20008410000 */
[----:B------:R-:W-:Y:S02]  /*1910*/  HADD2.F32 R193, -RZ, R125.H1_H1 ;  /* 0x3000007dffc17230 */ /* 0x000fe40000004100 */
[----:B------:R-:W-:Y:S01]  /*1920*/  FFMA.FTZ R186, R248, R218, R185 ;  /* 0x000000daf8ba7223 */ /* 0x000fe200000100b9 */
[----:B------:R-:W-:Y:S01]  /*1930*/  FADD.FTZ R184, R218, R187 ;  /* 0x000000bbdab87221 */ /* 0x000fe20000010000 */
[----:B------:R-:W-:Y:S01]  /*1940*/  FADD.FTZ R179, R179, R188 ;  /* 0x000000bcb3b37221 */ /* 0x000fe20000010000 */
[-C--:B------:R-:W-:Y:S01]  /*1950*/  FFMA.FTZ R115, R222, R188.reuse, R115 ;  /* 0x000000bcde737223 */ /* 0x080fe20000010073 */
[----:B------:R-:W-:Y:S01]  /*1960*/  FMUL.FTZ R193, R193, R188 ;  /* 0x000000bcc1c17220 */ /* 0x000fe20000410000 */
[----:B------:R-:W-:Y:S02]  /*1970*/  HADD2.F32 R188, -RZ, R194.H0_H0 ;  /* 0x200000c2ffbc7230 */ /* 0x000fe40000004100 */
[----:B------:R-:W-:Y:S01]  /*1980*/  FFMA.FTZ R187, R243, R219, R186 ;  /* 0x000000dbf3bb7223 */ /* 0x000fe200000100ba */
[----:B------:R-:W-:-:S02]  /*1990*/  HADD2.F32 R223, -RZ, R126.H0_H0 ;  /* 0x2000007effdf7230 */ /* 0x000fc40000004100 */
[----:B------:R-:W-:Y:S01]  /*19a0*/  FADD.FTZ R185, R219, R184 ;  /* 0x000000b8dbb97221 */ /* 0x000fe20000010000 */
[----:B------:R-:W-:Y:S01]  /*19b0*/  FMUL.FTZ R247, R224, UR31 ;  /* 0x0000001fe0f77c20 */ /* 0x000fe20008410000 */
[----:B------:R-:W-:Y:S01]  /*19c0*/  FFMA.FTZ R186, R220, R192, R187 ;  /* 0x000000c0dcba7223 */ /* 0x000fe200000100bb */
[----:B------:R-:W-:Y:S01]  /*19d0*/  FADD.FTZ R180, R180, R188 ;  /* 0x000000bcb4b47221 */ /* 0x000fe20000010000 */
[----:B------:R-:W-:Y:S01]  /*19e0*/  FADD.FTZ R184, R185, R192 ;  /* 0x000000c0b9b87221 */ /* 0x000fe20000010000 */
[-C--:B------:R-:W-:Y:S01]  /*19f0*/  FFMA.FTZ R108, R247, R188.reuse, R108 ;  /* 0x000000bcf76c7223 */ /* 0x080fe2000001006c */
[----:B------:R-:W-:Y:S01]  /*1a00*/  FMUL.FTZ R223, R223, R188 ;  /* 0x000000bcdfdf7220 */ /* 0x000fe20000410000 */
[----:B------:R-:W-:Y:S02]  /*1a10*/  HADD2.F32 R188, -RZ, R194.H1_H1 ;  /* 0x300000c2ffbc7230 */ /* 0x000fe40000004100 */
[----:B------:R-:W-:Y:S01]  /*1a20*/  FMUL.FTZ R224, R225, UR31 ;  /* 0x0000001fe1e07c20 */ /* 0x000fe20008410000 */
[----:B------:R-:W-:-:S02]  /*1a30*/  HADD2.F32 R194, -RZ, R126.H1_H1 ;  /* 0x3000007effc27230 */ /* 0x000fc40000004100 */
[----:B------:R-:W-:Y:S01]  /*1a40*/  FFMA.FTZ R185, R245, R221, R186 ;  /* 0x000000ddf5b97223 */ /* 0x000fe200000100ba */
[----:B------:R-:W-:Y:S01]  /*1a50*/  FADD.FTZ R184, R184, R221 ;  /* 0x000000ddb8b87221 */ /* 0x000fe20000010000 */
[----:B------:R-:W-:Y:S01]  /*1a60*/  FADD.FTZ R181, R181, R188 ;  /* 0x000000bcb5b57221 */ /* 0x000fe20000010000 */
[-C--:B------:R-:W-:Y:S01]  /*1a70*/  FFMA.FTZ R109, R224, R188.reuse, R109 ;  /* 0x000000bce06d7223 */ /* 0x080fe2000001006d */
[----:B------:R-:W-:Y:S01]  /*1a80*/  FMUL.FTZ R194, R194, R188 ;  /* 0x000000bcc2c27220 */ /* 0x000fe20000410000 */
[----:B------:R-:W-:Y:S01]  /*1a90*/  FFMA.FTZ R186, R222, R193, R185 ;  /* 0x000000c1deba7223 */ /* 0x000fe200000100b9 */
[----:B------:R-:W-:Y:S01]  /*1aa0*/  FADD.FTZ R184, R184, R193 ;  /* 0x000000c1b8b87221 */ /* 0x000fe20000010000 */
[----:B------:R-:W-:Y:S02]  /*1ab0*/  HADD2.F32 R188, -RZ, R195.H0_H0 ;  /* 0x200000c3ffbc7230 */ /* 0x000fe40000004100 */
[----:B------:R-:W-:Y:S01]  /*1ac0*/  FMUL.FTZ R249, R226, UR31 ;  /* 0x0000001fe2f97c20 */ /* 0x000fe20008410000 */
[----:B------:R-:W-:-:S02]  /*1ad0*/  HADD2.F32 R225, -RZ, R127.H0_H0 ;  /* 0x2000007fffe17230 */ /* 0x000fc40000004100 */
[----:B------:R-:W-:Y:S01]  /*1ae0*/  FFMA.FTZ R187, R247, R223, R186 ;  /* 0x000000dff7bb7223 */ /* 0x000fe200000100ba */
[----:B------:R-:W-:Y:S01]  /*1af0*/  FADD.FTZ R185, R184, R223 ;  /* 0x000000dfb8b97221 */ /* 0x000fe20000010000 */
[----:B------:R-:W-:Y:S01]  /*1b00*/  FADD.FTZ R182, R182, R188 ;  /* 0x000000bcb6b67221 */ /* 0x000fe20000010000 */
[-C--:B------:R-:W-:Y:S01]  /*1b10*/  FFMA.FTZ R110, R249, R188.reuse, R110 ;  /* 0x000000bcf96e7223 */ /* 0x080fe2000001006e */
[----:B------:R-:W-:Y:S01]  /*1b20*/  FMUL.FTZ R225, R225, R188 ;  /* 0x000000bce1e17220 */ /* 0x000fe20000410000 */
[----:B------:R-:W-:Y:S01]  /*1b30*/  FMUL.FTZ R226, R227, UR31 ;  /* 0x0000001fe3e27c20 */ /* 0x000fe20008410000 */
[----:B------:R-:W-:Y:S02]  /*1b40*/  HADD2.F32 R188, -RZ, R195.H1_H1 ;  /* 0x300000c3ffbc7230 */ /* 0x000fe40000004100 */
[----:B------:R-:W-:Y:S01]  /*1b50*/  FFMA.FTZ R186, R224, R194, R187 ;  /* 0x000000c2e0ba7223 */ /* 0x000fe200000100bb */
[----:B------:R-:W-:Y:S02]  /*1b60*/  HADD2.F32 R227, -RZ, R127.H1_H1 ;  /* 0x3000007fffe37230 */ /* 0x000fe40000004100 */
[----:B------:R-:W-:Y:S01]  /*1b70*/  FADD.FTZ R184, R185, R194 ;  /* 0x000000c2b9b87221 */ /* 0x000fe20000010000 */
[----:B------:R-:W-:-:S02]  /*1b80*/  FFMA.FTZ R195, R249, R225, R186 ;  /* 0x000000e1f9c37223 */ /* 0x000fc400000100ba */
[----:B------:R-:W-:Y:S01]  /*1b90*/  FMUL.FTZ R227, R227, R188 ;  /* 0x000000bce3e37220 */ /* 0x000fe20000410000 */
        /* <DEDUP_REMOVED lines=9> */
[----:B------:R-:W-:Y:S01]  /*1c30*/  FFMA.FTZ R195, R226, R227, R195 ;  /* 0x000000e3e2c37223 */ /* 0x000fe200000100c3 */
[----:B------:R-:W-:Y:S01]  /*1c40*/  FADD.FTZ R250, R184, R227 ;  /* 0x000000e3b8fa7221 */ /* 0x000fe20000010000 */
[----:B------:R-:W-:Y:S06]  /*1c50*/  BRA `(.L_x_9806) ;  /* 0x0000000000647947 */ /* 0x000fec0003800000 */
.L_x_9805:
        /* <DEDUP_REMOVED lines=25> */
.L_x_9806:
[----:B0-----:R-:W0:Y:S01]  /*1df0*/  SHFL.DOWN PT, R185, R250, 0x10, 0x1f ;  /* 0x0a001f00fab97f89 */ /* 0x001e2200000e0000 */
[----:B------:R-:W-:Y:S03]  /*1e00*/  BSSY.RECONVERGENT B0, `(.L_x_9807) ;  /* 0x000001f000007945 */ /* 0x000fe60003800200 */
[----:B------:R-:W1:Y:S01]  /*1e10*/  SHFL.DOWN PT, R184, R195, 0x10, 0x1f ;  /* 0x0a001f00c3b87f89 */ /* 0x000e6200000e0000 */
[----:B0-----:R-:W-:Y:S01]  /*1e20*/  FADD.FTZ R185, R185, R250 ;  /* 0x000000fab9b97221 */ /* 0x001fe20000010000 */
[----:B-1----:R-:W-:-:S04]  /*1e30*/  FADD.FTZ R184, R184, R195 ;  /* 0x000000c3b8b87221 */ /* 0x002fc80000010000 */
[----:B------:R-:W0:Y:S04]  /*1e40*/  SHFL.DOWN PT, R186, R185, 0x8, 0x1f ;  /* 0x09001f00b9ba7f89 */ /* 0x000e2800000e0000 */
        /* <DEDUP_REMOVED lines=26> */
.L_x_9808:
[----:B------:R-:W-:Y:S05]  /*1ff0*/  BSYNC.RECONVERGENT B0 ;  /* 0x0000000000007941 */ /* 0x000fea0003800200 */
.L_x_9807:
[----:B------:R-:W1:Y:S08]  /*2000*/  S2UR UR10, SR_CgaCtaId ;  /* 0x00000000000a79c3 */ /* 0x000e700000008800 */
[----:B------:R-:W-:Y:S01]  /*2010*/  BAR.SYNC.DEFER_BLOCKING 0x0 ;  /* 0x0000000000007b1d */ /* 0x000fe20000010000 */
[----:B------:R-:W-:-:S05]  /*2020*/  UISETP.GE.AND UP3, UPT, UR16, 0x1, UPT ;  /* 0x000000011000788c */ /* 0x000fca000bf66270 */
[----:B------:R-:W-:Y:S01]  /*2030*/  UMOV UR9, 0x400 ;  /* 0x0000040000097882 */ /* 0x000fe20000000000 */
[----:B------:R-:W-:Y:S01]  /*2040*/  PLOP3.LUT P2, PT, PT, PT, UP3, 0x80, 0x8 ;  /* 0x000000000008781c */ /* 0x000fe20003f4f038 */
[----:B-1----:R-:W-:-:S04]  /*2050*/  ULEA UR9, UR10, UR9, 0x18 ;  /* 0x000000090a097291 */ /* 0x002fc8000f8ec0ff */
[----:B------:R-:W-:Y:S02]  /*2060*/  UIADD3 UR10, UPT, UPT, UR9, 0x4020, URZ ;  /* 0x00004020090a7890 */ /* 0x000fe4000fffe0ff */
[----:B------:R-:W-:Y:S02]  /*2070*/  @!UP1 UIADD3 UR10, UPT, UPT, UR9, 0x4000, URZ ;  /* 0x00004000090a9890 */ /* 0x000fe4000fffe0ff */
[----:B------:R-:W-:Y:S02]  /*2080*/  UIADD3 UR11, UPT, UPT, UR9, 0x4030, URZ ;  /* 0x00004030090b7890 */ /* 0x000fe4000fffe0ff */
[----:B------:R-:W-:Y:S02]  /*2090*/  @!UP1 UIADD3 UR11, UPT, UPT, UR9, 0x4010, URZ ;  /* 0x00004010090b9890 */ /* 0x000fe4000fffe0ff */
[----:B------:R-:W-:Y:S01]  /*20a0*/  @UP3 UIADD3 UR9, UPT, UPT, UR16, -0x1, URZ ;  /* 0xffffffff10093890 */ /* 0x000fe2000fffe0ff */
[----:B------:R-:W1:Y:S02]  /*20b0*/  @UP3 LDCU.64 UR16, c[0x0][0x390] ;  /* 0x00007200ff1037ac */ /* 0x000e640008000a00 */
[----:B0-----:R-:W0:Y:S01]  /*20c0*/  LDS.128 R184, [UR10] ;  /* 0x0000000affb87984 */ /* 0x001e220008000c00 */
[----:B------:R-:W-:-:S03]  /*20d0*/  @UP3 UIMAD UR9, UR9, UR28, URZ ;  /* 0x0000001c090932a4 */ /* 0x000fc6000f8e02ff */
[----:B------:R-:W2:Y:S01]  /*20e0*/  LDS.128 R188, [UR11] ;  /* 0x0000000bffbc7984 */ /* 0x000ea20008000c00 */
[----:B------:R-:W-:-:S04]  /*20f0*/  @UP3 USHF.R.S32.HI UR10, URZ, 0x1f, UR9 ;  /* 0x0000001fff0a3899 */ /* 0x000fc80008011409 */
[----:B------:R-:W-:-:S06]  /*2100*/  @UP3 ULEA.HI UR10, UR10, UR9, URZ, 0x3 ;  /* 0x000000090a0a3291 */ /* 0x000fcc000f8f18ff */
[----:B------:R-:W-:Y:S01]  /*2110*/  MOV R250, UR10 ;  /* 0x0000000a00fa7c02 */ /* 0x000fe20008000f00 */
[----:B------:R-:W-:Y:S02]  /*2120*/  UIMAD UR9, UR8, UR28, URZ ;  /* 0x0000001c080972a4 */ /* 0x000fe4000f8e02ff */
[----:B------:R-:W-:Y:S02]  /*2130*/  UISETP.NE.U32.AND UP0, UPT, UR4, URZ, UPT ;  /* 0x000000ff0400728c */ /* 0x000fe4000bf05070 */
[----:B------:R-:W-:Y:S01]  /*2140*/  USHF.R.S32.HI UR10, URZ, 0x1f, UR9 ;  /* 0x0000001fff0a7899 */ /* 0x000fe20008011409 */
[----:B0-----:R-:W-:Y:S01]  /*2150*/  FADD.FTZ R251, RZ, R184 ;  /* 0x000000b8fffb7221 */ /* 0x001fe20000010000 */
[----:B------:R-:W-:Y:S01]  /*2160*/  FADD.FTZ R184, RZ, R185 ;  /* 0x000000b9ffb87221 */ /* 0x000fe20000010000 */
[----:B------:R-:W-:Y:S02]  /*2170*/  HFMA2 R185, -RZ, RZ, 0, 9.5367431640625e-07 ;  /* 0x00000010ffb97431 */ /* 0x000fe400000001ff */
[----:B------:R-:W-:Y:S01]  /*2180*/  FADD.FTZ R251, R186, R251 ;  /* 0x000000fbbafb7221 */ /* 0x000fe20000010000 */
[----:B------:R-:W-:Y:S01]  /*2190*/  FADD.FTZ R184, R187, R184 ;  /* 0x000000b8bbb87221 */ /* 0x000fe20000010000 */
[----:B------:R-:W-:-:S02]  /*21a0*/  MOV R186, RZ ;  /* 0x000000ff00ba7202 */ /* 0x000fc40000000f00 */
[----:B------:R-:W-:Y:S01]  /*21b0*/  @P2 LEA.HI.SX32 R186, R250, R195, 0x1d ;  /* 0x000000c3faba2211 */ /* 0x000fe200078feaff */
[----:B--2---:R-:W-:-:S04]  /*21c0*/  FADD.FTZ R250, R184, R189 ;  /* 0x000000bdb8fa7221 */ /* 0x004fc80000010000 */
[----:B------:R-:W-:Y:S01]  /*21d0*/  FADD.FTZ R191, R191, R250 ;  /* 0x000000fabfbf7221 */ /* 0x000fe20000010000 */
[----:B------:R-:W-:Y:S01]  /*21e0*/  FADD.FTZ R251, R251, R188 ;  /* 0x000000bcfbfb7221 */ /* 0x000fe20000010000 */
[----:B------:R-:W-:Y:S01]  /*21f0*/  UISETP.NE.AND.EX UP0, UPT, UR5, URZ, UPT, UP0 ;  /* 0x000000ff0500728c */ /* 0x000fe2000bf05300 */
[----:B-1----:R-:W-:-:S04]  /*2200*/  @P2 IMAD.WIDE.U32 R184, R186, R185, UR16 ;  /* 0x00000010bab82e25 */ /* 0x002fc8000f8e00b9 */
[----:B------:R-:W-:Y:S01]  /*2210*/  FMUL.FTZ R191, R191, UR29 ;  /* 0x0000001dbfbf7c20 */ /* 0x000fe20008410000 */
[----:B------:R-:W-:Y:S01]  /*2220*/  ULEA.HI UR10, UR10, UR9, URZ, 0x3 ;  /* 0x000000090a0a7291 */ /* 0x000fe2000f8f18ff */
[----:B------:R-:W-:Y:S01]  /*2230*/  FADD.FTZ R188, R190, R251 ;  /* 0x000000fbbebc7221 */ /* 0x000fe20000010000 */
[----:B------:R-:W-:Y:S01]  /*2240*/  ISETP.NE.AND P1, PT, RZ, UR27, PT ;  /* 0x0000001bff007c0c */ /* 0x000fe2000bf25270 */
[----:B------:R0:W5:Y:S01]  /*2250*/  @P2 LDG.E.128 R68, desc[UR18][R184.64] ;  /* 0x00000012b8442981 */ /* 0x000162000c1e1d00 */
[----:B------:R-:W-:Y:S01]  /*2260*/  R2UR UR16, R191 ;  /* 0x00000000bf1072ca */ /* 0x000fe200000e0000 */
[----:B------:R-:W-:-:S05]  /*2270*/  FMUL.FTZ R188, R188, UR29 ;  /* 0x0000001dbcbc7c20 */ /* 0x000fca0008410000 */
[----:B------:R-:W-:Y:S02]  /*2280*/  FSEL R188, R188, RZ, !P1 ;  /* 0x000000ffbcbc7208 */ /* 0x000fe40004800000 */
[----:B0-----:R-:W-:-:S04]  /*2290*/  MOV R184, UR10 ;  /* 0x0000000a00b87c02 */ /* 0x001fc80008000f00 */
[----:B------:R-:W-:Y:S01]  /*22a0*/  LEA.HI.SX32 R187, R184, R195, 0x1d ;  /* 0x000000c3b8bb7211 */ /* 0x000fe200078feaff */
[----:B------:R-:W-:Y:S06]  /*22b0*/  BRA.U UP0, `(.L_x_9809) ;  /* 0x0000000d00c47547 */ /* 0x000fec000b800000 */
[----:B------:R-:W-:-:S04]  /*22c0*/  UISETP.NE.U32.AND UP0, UPT, UR6, URZ, UPT ;  /* 0x000000ff0600728c */ /* 0x000fc8000bf05070 */
[----:B------:R-:W-:-:S09]  /*22d0*/  UISETP.NE.AND.EX UP0, UPT, UR7, URZ, UPT, UP0 ;  /* 0x000000ff0700728c */ /* 0x000fd2000bf05300 */
[----:B------:R-:W-:Y:S05]  /*22e0*/  BRA.U UP0, `(.L_x_9810) ;  /* 0x0000000500a47547 */ /* 0x000fea000b800000 */
[----:B------:R-:W-:Y:S05]  /*22f0*/  BRA.U !UP3, `(.L_x_9811) ;  /* 0x000000010b307547 */ /* 0x000fea000b800000 */
[----:B------:R-:W-:Y:S01]  /*2300*/  FFMA.FTZ R185, R3, UR16, R188 ;  /* 0x0000001003b97c23 */ /* 0x000fe200080100bc */
[----:B------:R-:W-:Y:S01]  /*2310*/  ISETP.LT.AND P1, PT, RZ, UR32, PT ;  /* 0x00000020ff007c0c */ /* 0x000fe2000bf21270 */
[----:B-----5:R-:W-:Y:S02]  /*2320*/  HADD2.F32 R184, -RZ, R152.H0_H0 ;  /* 0x20000098ffb87230 */ /* 0x020fe40000004100 */
[----:B------:R-:W-:-:S04]  /*2330*/  FADD.FTZ R185, R228, -R185 ;  /* 0x800000b9e4b97221 */ /* 0x000fc80000010000 */
[----:B------:R-:W-:-:S05]  /*2340*/  FMUL.FTZ R185, R185, UR31 ;  /* 0x0000001fb9b97c20 */ /* 0x000fca0008410000 */
[----:B------:R-:W-:-:S05]  /*2350*/  FSEL R185, R185, RZ, P1 ;  /* 0x000000ffb9b97208 */ /* 0x000fca0000800000 */
[----:B------:R-:W-:-:S04]  /*2360*/  FMUL.FTZ R185, R185, UR30 ;  /* 0x0000001eb9b97c20 */ /* 0x000fc80008410000 */
[----:B------:R-:W-:Y:S01]  /*2370*/  FMUL.FTZ R189, R185, R184 ;  /* 0x000000b8b9bd7220 */ /* 0x000fe20000410000 */
[----:B------:R-:W-:-:S04]  /*2380*/  HADD2.F32 R184, -RZ, R68.H0_H0 ;  /* 0x20000044ffb87230 */ /* 0x000fc80000004100 */
[----:B------:R-:W-:Y:S01]  /*2390*/  F2FP.F16.F32.PACK_AB R189, RZ, R189 ;  /* 0x000000bdffbd723e */ /* 0x000fe200000000ff */
[----:B------:R-:W-:-:S03]  /*23a0*/  FFMA.FTZ R76, R185, R184, R76 ;  /* 0x000000b8b94c7223 */ /* 0x000fc6000001004c */
[----:B------:R-:W-:-:S07]  /*23b0*/  PRMT R120, R189, 0x7610, R120 ;  /* 0x00007610bd787816 */ /* 0x000fce0000000078 */
.L_x_9811:
[----:B------:R-:W-:Y:S05]  /*23c0*/  BRA.U !UP3, `(.L_x_9812) ;  /* 0x000000010b307547 */ /* 0x000fea000b800000 */
[----:B------:R-:W-:Y:S01]  /*23d0*/  FFMA.FTZ R185, R232, UR16, R188 ;  /* 0x00000010e8b97c23 */ /* 0x000fe200080100bc */
[----:B------:R-:W-:-:S03]  /*23e0*/  ISETP.LT.AND P1, PT, RZ, UR32, PT ;  /* 0x00000020ff007c0c */ /* 0x000fc6000bf21270 */
[----:B------:R-:W-:-:S04]  /*23f0*/  FADD.FTZ R185, R4, -R185 ;  /* 0x800000b904b97221 */ /* 0x000fc80000010000 */
[----:B------:R-:W-:-:S05]  /*2400*/  FMUL.FTZ R185, R185, UR31 ;  /* 0x0000001fb9b97c20 */ /* 0x000fca0008410000 */
[----:B------:R-:W-:-:S05]  /*2410*/  FSEL R185, R185, RZ, P1 ;  /* 0x000000ffb9b97208 */ /* 0x000fca0000800000 */
[----:B------:R-:W-:Y:S01]  /*2420*/  FMUL.FTZ R184, R185, UR30 ;  /* 0x0000001eb9b87c20 */ /* 0x000fe20008410000 */
[----:B-----5:R-:W-:-:S05]  /*2430*/  HADD2.F32 R185, -RZ, R152.H1_H1 ;  /* 0x30000098ffb97230 */ /* 0x020fca0000004100 */
[----:B------:R-:W-:Y:S01]  /*2440*/  FMUL.FTZ R189, R184, R185 ;  /* 0x000000b9b8bd7220 */ /* 0x000fe20000410000 */
[----:B------:R-:W-:-:S04]  /*2450*/  HADD2.F32 R185, -RZ, R68.H1_H1 ;  /* 0x30000044ffb97230 */ /* 0x000fc80000004100 */
[----:B------:R-:W-:Y:S01]  /*2460*/  F2FP.F16.F32.PACK_AB R189, RZ, R189 ;  /* 0x000000bdffbd723e */ /* 0x000fe200000000ff */
[----:B------:R-:W-:-:S03]  /*2470*/  FFMA.FTZ R77, R184, R185, R77 ;  /* 0x000000b9b84d7223 */ /* 0x000fc6000001004d */
[----:B------:R-:W-:-:S07]  /*2480*/  PRMT R120, R120, 0x5410, R189 ;  /* 0x0000541078787816 */ /* 0x000fce00000000bd */
.L_x_9812:
        /* <DEDUP_REMOVED lines=13> */
.L_x_9813:
        /* <DEDUP_REMOVED lines=13> */
.L_x_9814:
[----:B------:R-:W-:Y:S05]  /*2630*/  BRA.U !UP3, `(.L_x_9815) ;  /* 0x000000010b307547 */ /* 0x000fea000b800000 */
[----:B------:R-:W-:Y:S01]  /*2640*/  FFMA.FTZ R184, R199, UR16, R188 ;  /* 0x00000010c7b87c23 */ /* 0x000fe200080100bc */
[----:B------:R-:W-:-:S03]  /*2650*/  ISETP.LT.AND P1, PT, RZ, UR32, PT ;  /* 0x00000020ff007c0c */ /* 0x000fc6000bf21270 */
[----:B------:R-:W-:-:S04]  /*2660*/  FADD.FTZ R184, R7, -R184 ;  /* 0x800000b807b87221 */ /* 0x000fc80000010000 */
[----:B------:R-:W-:-:S05]  /*2670*/  FMUL.FTZ R184, R184, UR31 ;  /* 0x0000001fb8b87c20 */ /* 0x000fca0008410000 */
[----:B------:R-:W-:-:S05]  /*2680*/  FSEL R184, R184, RZ, P1 ;  /* 0x000000ffb8b87208 */ /* 0x000fca0000800000 */
[----:B------:R-:W-:Y:S01]  /*2690*/  FMUL.FTZ R185, R184, UR30 ;  /* 0x0000001eb8b97c20 */ /* 0x000fe20008410000 */
[----:B-----5:R-:W-:-:S05]  /*26a0*/  HADD2.F32 R184, -RZ, R154.H0_H0 ;  /* 0x2000009affb87230 */ /* 0x020fca0000004100 */
[----:B------:R-:W-:Y:S01]  /*26b0*/  FMUL.FTZ R189, R185, R184 ;  /* 0x000000b8b9bd7220 */ /* 0x000fe20000410000 */
[----:B------:R-:W-:-:S04]  /*26c0*/  HADD2.F32 R184, -RZ, R70.H0_H0 ;  /* 0x20000046ffb87230 */ /* 0x000fc80000004100 */
[----:B------:R-:W-:Y:S01]  /*26d0*/  F2FP.F16.F32.PACK_AB R189, RZ, R189 ;  /* 0x000000bdffbd723e */ /* 0x000fe200000000ff */
[----:B------:R-:W-:-:S03]  /*26e0*/  FFMA.FTZ R80, R185, R184, R80 ;  /* 0x000000b8b9507223 */ /* 0x000fc60000010050 */
[----:B------:R-:W-:-:S07]  /*26f0*/  PRMT R122, R189, 0x7610, R122 ;  /* 0x00007610bd7a7816 */ /* 0x000fce000000007a */
.L_x_9815:
        /* <DEDUP_REMOVED lines=13> */
.L_x_9816:
        /* <DEDUP_REMOVED lines=13> */
.L_x_9817:
        /* <DEDUP_REMOVED lines=12> */
[----:B------:R-:W-:Y:S01]  /*2960*/  PRMT R123, R123, 0x5410, R189 ;  /* 0x000054107b7b7816 */ /* 0x000fe200000000bd */
[----:B------:R-:W-:Y:S06]  /*2970*/  BRA `(.L_x_9818) ;  /* 0x0000001400487947 */ /* 0x000fec0003800000 */
.L_x_9810:
[--C-:B------:R-:W-:Y:S01]  /*2980*/  FFMA.FTZ R67, R6, UR16, R188.reuse ;  /* 0x0000001006437c23 */ /* 0x100fe200080100bc */
[--C-:B------:R-:W-:Y:S01]  /*2990*/  FFMA.FTZ R64, R201, UR16, R188.reuse ;  /* 0x00000010c9407c23 */ /* 0x100fe200080100bc */
[--C-:B------:R-:W-:Y:S01]  /*29a0*/  FFMA.FTZ R66, R199, UR16, R188.reuse ;  /* 0x00000010c7427c23 */ /* 0x100fe200080100bc */
[--C-:B------:R-:W-:Y:S01]  /*29b0*/  FFMA.FTZ R73, R5, UR16, R188.reuse ;  /* 0x0000001005497c23 */ /* 0x100fe200080100bc */
        /* <DEDUP_REMOVED lines=42> */
.L_x_9819:
        /* <DEDUP_REMOVED lines=13> */
.L_x_9820:
        /* <DEDUP_REMOVED lines=13> */
.L_x_9821:
        /* <DEDUP_REMOVED lines=13> */
.L_x_9822:
        /* <DEDUP_REMOVED lines=13> */
.L_x_9823:
        /* <DEDUP_REMOVED lines=13> */
.L_x_9824:
        /* <DEDUP_REMOVED lines=13> */
.L_x_9825:
[----:B------:R-:W-:Y:S05]  /*3140*/  BRA.U !UP3, `(.L_x_9818) ;  /* 0x0000000d0b547547 */ /* 0x000fea000b800000 */
[----:B-----5:R-:W-:Y:S02]  /*3150*/  HADD2.F32 R185, -RZ, R155.H1_H1 ;  /* 0x3000009bffb97230 */ /* 0x020fe40000004100 */
[----:B------:R-:W-:Y:S01]  /*3160*/  FMUL.FTZ R184, R67, UR30 ;  /* 0x0000001e43b87c20 */ /* 0x000fe20008410000 */
[----:B------:R-:W-:-:S03]  /*3170*/  HADD2.F32 R190, -RZ, R71.H1_H1 ;  /* 0x30000047ffbe7230 */ /* 0x000fc60000004100 */
[-C--:B------:R-:W-:Y:S02]  /*3180*/  FMUL.FTZ R185, R185, R184.reuse ;  /* 0x000000b8b9b97220 */ /* 0x080fe40000410000 */
[----:B------:R-:W-:-:S03]  /*3190*/  FFMA.FTZ R83, R190, R184, R83 ;  /* 0x000000b8be537223 */ /* 0x000fc60000010053 */
[----:B------:R-:W-:-:S04]  /*31a0*/  F2FP.F16.F32.PACK_AB R185, RZ, R185 ;  /* 0x000000b9ffb9723e */ /* 0x000fc800000000ff */
[----:B------:R-:W-:Y:S01]  /*31b0*/  PRMT R123, R123, 0x5410, R185 ;  /* 0x000054107b7b7816 */ /* 0x000fe200000000b9 */
[----:B------:R-:W-:Y:S06]  /*31c0*/  BRA `(.L_x_9818) ;  /* 0x0000000c00347947 */ /* 0x000fec0003800000 */
.L_x_9809:
        /* <DEDUP_REMOVED lines=16> */
.L_x_9827:
[----:B------:R-:W-:Y:S05]  /*32d0*/  BRA.U !UP3, `(.L_x_9828) ;  /* 0x000000010b307547 */ /* 0x000fea000b800000 */
[----:B------:R-:W-:Y:S02]  /*32e0*/  PLOP3.LUT P1, PT, PT, PT, UP2, 0x80, 0x8 ;  /* 0x000000000008781c */ /* 0x000fe40003f2f028 */
[----:B-----5:R-:W-:-:S11]  /*32f0*/  MOV R184, R37 ;  /* 0x0000002500b87202 */ /* 0x020fd60000000f00 */
[----:B------:R-:W-:-:S04]  /*3300*/  @P1 FFMA.FTZ R185, R232, UR16, R188 ;  /* 0x00000010e8b91c23 */ /* 0x000fc800080100bc */
[----:B------:R-:W-:Y:S01]  /*3310*/  @P1 FADD.FTZ R190, R4, -R185 ;  /* 0x800000b904be1221 */ /* 0x000fe20000010000 */
[----:B------:R-:W-:-:S03]  /*3320*/  HADD2.F32 R185, -RZ, R152.H1_H1 ;  /* 0x30000098ffb97230 */ /* 0x000fc60000004100 */
[----:B------:R-:W-:Y:S01]  /*3330*/  @P1 FFMA.FTZ R184, R190, UR31, R37 ;  /* 0x0000001fbeb81c23 */ /* 0x000fe20008010025 */
[----:B------:R-:W-:-:S03]  /*3340*/  HADD2.F32 R190, -RZ, R68.H1_H1 ;  /* 0x30000044ffbe7230 */ /* 0x000fc60000004100 */
[----:B------:R-:W-:-:S04]  /*3350*/  FMUL.FTZ R184, R184, UR30 ;  /* 0x0000001eb8b87c20 */ /* 0x000fc80008410000 */
[-C--:B------:R-:W-:Y:S01]  /*3360*/  FMUL.FTZ R185, R185, R184.reuse ;  /* 0x000000b8b9b97220 */ /* 0x080fe20000410000 */
[----:B------:R-:W-:-:S04]  /*3370*/  FFMA.FTZ R77, R190, R184, R77 ;  /* 0x000000b8be4d7223 */ /* 0x000fc8000001004d */
[----:B------:R-:W-:-:S04]  /*3380*/  F2FP.F16.F32.PACK_AB R185, RZ, R185 ;  /* 0x000000b9ffb9723e */ /* 0x000fc800000000ff */
[----:B------:R-:W-:-:S07]  /*3390*/  PRMT R120, R120, 0x5410, R185 ;  /* 0x0000541078787816 */ /* 0x000fce00000000b9 */
.L_x_9828:
        /* <DEDUP_REMOVED lines=13> */
.L_x_9829:
        /* <DEDUP_REMOVED lines=13> */
.L_x_9830:
        /* <DEDUP_REMOVED lines=13> */
.L_x_9831:
        /* <DEDUP_REMOVED lines=13> */
.L_x_9832:
        /* <DEDUP_REMOVED lines=13> */
.L_x_9833:
        /* <DEDUP_REMOVED lines=12> */
[----:B------:R-:W-:Y:S01]  /*3870*/  PRMT R123, R123, 0x5410, R185 ;  /* 0x000054107b7b7816 */ /* 0x000fe200000000b9 */
[----:B------:R-:W-:Y:S06]  /*3880*/  BRA `(.L_x_9818) ;  /* 0x0000000400847947 */ /* 0x000fec0003800000 */
.L_x_9826:
[----:B------:R-:W-:Y:S02]  /*3890*/  PLOP3.LUT P1, PT, PT, PT, UP2, 0x80, 0x8 ;  /* 0x000000000008781c */ /* 0x000fe40003f2f028 */
[----:B-----5:R-:W-:Y:S02]  /*38a0*/  MOV R74, R38 ;  /* 0x00000026004a7202 */ /* 0x020fe40000000f00 */
[----:B------:R-:W-:Y:S02]  /*38b0*/  MOV R73, R37 ;  /* 0x0000002500497202 */ /* 0x000fe40000000f00 */
[----:B------:R-:W-:-:S07]  /*38c0*/  MOV R75, R39 ;  /* 0x00000027004b7202 */ /* 0x000fce0000000f00 */
[--C-:B------:R-:W-:Y:S01]  /*38d0*/  @P1 FFMA.FTZ R65, R232, UR16, R188.reuse ;  /* 0x00000010e8411c23 */ /* 0x100fe200080100bc */
[----:B------:R-:W-:-:S03]  /*38e0*/  @P1 FFMA.FTZ R185, R3, UR16, R188 ;  /* 0x0000001003b91c23 */ /* 0x000fc600080100bc */
[----:B------:R-:W-:Y:S01]  /*38f0*/  @P1 FADD.FTZ R64, R4, -R65 ;  /* 0x8000004104401221 */ /* 0x000fe20000010000 */
[----:B------:R-:W-:Y:S01]  /*3900*/  @P1 FFMA.FTZ R65, R5, UR16, R188 ;  /* 0x0000001005411c23 */ /* 0x000fe200080100bc */
[----:B------:R-:W-:Y:S02]  /*3910*/  @P1 FADD.FTZ R185, R228, -R185 ;  /* 0x800000b9e4b91221 */ /* 0x000fe40000010000 */
[----:B------:R-:W-:Y:S01]  /*3920*/  @P1 FFMA.FTZ R73, R64, UR31, R37 ;  /* 0x0000001f40491c23 */ /* 0x000fe20008010025 */
[----:B------:R-:W-:-:S04]  /*3930*/  @P1 FADD.FTZ R65, R2, -R65 ;  /* 0x8000004102411221 */ /* 0x000fc80000010000 */
[----:B------:R-:W-:Y:S01]  /*3940*/  @P1 FFMA.FTZ R74, R65, UR31, R38 ;  /* 0x0000001f414a1c23 */ /* 0x000fe20008010026 */
[----:B------:R-:W-:-:S04]  /*3950*/  @P1 FFMA.FTZ R65, R6, UR16, R188 ;  /* 0x0000001006411c23 */ /* 0x000fc800080100bc */
[----:B------:R-:W-:-:S04]  /*3960*/  @P1 FADD.FTZ R64, R0, -R65 ;  /* 0x8000004100401221 */ /* 0x000fc80000010000 */
[----:B------:R-:W-:Y:S01]  /*3970*/  @P1 FFMA.FTZ R75, R64, UR31, R39 ;  /* 0x0000001f404b1c23 */ /* 0x000fe20008010027 */
[----:B------:R-:W-:-:S04]  /*3980*/  @P1 FFMA.FTZ R64, R199, UR16, R188 ;  /* 0x00000010c7401c23 */ /* 0x000fc800080100bc */
[----:B------:R-:W-:Y:S01]  /*3990*/  @P1 FADD.FTZ R65, R7, -R64 ;  /* 0x8000004007411221 */ /* 0x000fe20000010000 */
[----:B------:R-:W-:-:S03]  /*39a0*/  MOV R64, R32 ;  /* 0x0000002000407202 */ /* 0x000fc60000000f00 */
        /* <DEDUP_REMOVED lines=13> */
[----:B------:R-:W-:Y:S01]  /*3a80*/  MOV R72, R36 ;  /* 0x0000002400487202 */ /* 0x000fe20000000f00 */
[----:B------:R-:W-:Y:S01]  /*3a90*/  @P1 FFMA.FTZ R72, R185, UR31, R36 ;  /* 0x0000001fb9481c23 */ /* 0x000fe20008010024 */
[----:B------:R-:W-:Y:S06]  /*3aa0*/  BRA.U !UP3, `(.L_x_9834) ;  /* 0x000000010b1c7547 */ /* 0x000fec000b800000 */
[----:B------:R-:W-:Y:S02]  /*3ab0*/  HADD2.F32 R184, -RZ, R152.H0_H0 ;  /* 0x20000098ffb87230 */ /* 0x000fe40000004100 */
[----:B------:R-:W-:Y:S01]  /*3ac0*/  FMUL.FTZ R185, R72, UR30 ;  /* 0x0000001e48b97c20 */ /* 0x000fe20008410000 */
[----:B------:R-:W-:-:S03]  /*3ad0*/  HADD2.F32 R189, -RZ, R68.H0_H0 ;  /* 0x20000044ffbd7230 */ /* 0x000fc60000004100 */
[-C--:B------:R-:W-:Y:S02]  /*3ae0*/  FMUL.FTZ R184, R184, R185.reuse ;  /* 0x000000b9b8b87220 */ /* 0x080fe40000410000 */
[----:B------:R-:W-:-:S03]  /*3af0*/  FFMA.FTZ R76, R189, R185, R76 ;  /* 0x000000b9bd4c7223 */ /* 0x000fc6000001004c */
[----:B------:R-:W-:-:S04]  /*3b00*/  F2FP.F16.F32.PACK_AB R184, RZ, R184 ;  /* 0x000000b8ffb8723e */ /* 0x000fc800000000ff */
[----:B------:R-:W-:-:S07]  /*3b10*/  PRMT R120, R184, 0x7610, R120 ;  /* 0x00007610b8787816 */ /* 0x000fce0000000078 */
.L_x_9834:
[----:B------:R-:W-:Y:S05]  /*3b20*/  BRA.U !UP3, `(.L_x_9835) ;  /* 0x000000010b1c7547 */ /* 0x000fea000b800000 */
[----:B------:R-:W-:Y:S02]  /*3b30*/  HADD2.F32 R185, -RZ, R152.H1_H1 ;  /* 0x30000098ffb97230 */ /* 0x000fe40000004100 */
[----:B------:R-:W-:Y:S01]  /*3b40*/  FMUL.FTZ R184, R73, UR30 ;  /* 0x0000001e49b87c20 */ /* 0x000fe20008410000 */
[----:B------:R-:W-:-:S03]  /*3b50*/  HADD2.F32 R190, -RZ, R68.H1_H1 ;  /* 0x30000044ffbe7230 */ /* 0x000fc60000004100 */
[-C--:B------:R-:W-:Y:S02]  /*3b60*/  FMUL.FTZ R185, R185, R184.reuse ;  /* 0x000000b8b9b97220 */ /* 0x080fe40000410000 */
[----:B------:R-:W-:-:S03]  /*3b70*/  FFMA.FTZ R77, R190, R184, R77 ;  /* 0x000000b8be4d7223 */ /* 0x000fc6000001004d */
[----:B------:R-:W-:-:S04]  /*3b80*/  F2FP.F16.F32.PACK_AB R185, RZ, R185 ;  /* 0x000000b9ffb9723e */ /* 0x000fc800000000ff */
[----:B------:R-:W-:-:S07]  /*3b90*/  PRMT R120, R120, 0x5410, R185 ;  /* 0x0000541078787816 */ /* 0x000fce00000000b9 */
.L_x_9835:
[----:B------:R-:W-:Y:S05]  /*3ba0*/  BRA.U !UP3, `(.L_x_9836) ;  /* 0x000000010b1c7547 */ /* 0x000fea000b800000 */
[----:B------:R-:W-:Y:S02]  /*3bb0*/  HADD2.F32 R184, -RZ, R153.H0_H0 ;  /* 0x20000099ffb87230 */ /* 0x000fe40000004100 */
[----:B------:R-:W-:Y:S01]  /*3bc0*/  FMUL.FTZ R185, R74, UR30 ;  /* 0x0000001e4ab97c20 */ /* 0x000fe20008410000 */
[----:B------:R-:W-:-:S03]  /*3bd0*/  HADD2.F32 R189, -RZ, R69.H0_H0 ;  /* 0x20000045ffbd7230 */ /* 0x000fc60000004100 */
[-C--:B------:R-:W-:Y:S02]  /*3be0*/  FMUL.FTZ R184, R184, R185.reuse ;  /* 0x000000b9b8b87220 */ /* 0x080fe40000410000 */
[----:B------:R-:W-:-:S03]  /*3bf0*/  FFMA.FTZ R78, R189, R185, R78 ;  /* 0x000000b9bd4e7223 */ /* 0x000fc6000001004e */
[----:B------:R-:W-:-:S04]  /*3c00*/  F2FP.F16.F32.PACK_AB R184, RZ, R184 ;  /* 0x000000b8ffb8723e */ /* 0x000fc800000000ff */
[----:B------:R-:W-:-:S07]  /*3c10*/  PRMT R121, R184, 0x7610, R121 ;  /* 0x00007610b8797816 */ /* 0x000fce0000000079 */
.L_x_9836:
        /* <DEDUP_REMOVED lines=8> */
.L_x_9837:
        /* <DEDUP_REMOVED lines=8> */
.L_x_9838:
        /* <DEDUP_REMOVED lines=8> */
.L_x_9839:
        /* <DEDUP_REMOVED lines=8> */
.L_x_9840:
        /* <DEDUP_REMOVED lines=8> */
.L_x_9818:
[----:B------:R-:W-:Y:S01]  /*3ea0*/  ISETP.NE.U32.AND P1, PT, RZ, UR6, PT ;  /* 0x00000006ff007c0c */ /* 0x000fe2000bf25070 */
[----:B------:R-:W0:Y:S03]  /*3eb0*/  @UP3 LDCU.64 UR10, c[0x0][0x468] ;  /* 0x00008d00ff0a37ac */ /* 0x000e260008000a00 */
[----:B------:R-:W-:-:S13]  /*3ec0*/  ISETP.NE.AND.EX P1, PT, RZ, UR7, PT, P1 ;  /* 0x00000007ff007c0c */ /* 0x000fda000bf25310 */
[----:B------:R-:W1:Y:S02]  /*3ed0*/  @P1 LDC.64 R184, c[0x0][0x478] ;  /* 0x00011e00ffb81b82 */ /* 0x000e640000000a00 */
[----:B-1----:R-:W-:-:S04]  /*3ee0*/  @P1 IMAD.WIDE.U32 R190, R187, 0x20, R184 ;  /* 0x00000020bbbe1825 */ /* 0x002fc800078e00b8 */
[----:B------:R-:W-:Y:S01]  /*3ef0*/  HFMA2 R185, -RZ, RZ, 0, 9.5367431640625e-07 ;  /* 0x00000010ffb97431 */ /* 0x000fe200000001ff */
[----:B------:R1:W-:Y:S04]  /*3f00*/  @P1 STG.E.128 desc[UR18][R190.64], R72 ;  /* 0x00000048be001986 */ /* 0x0003e8000c101d12 */
[----:B------:R1:W-:Y:S01]  /*3f10*/  @P1 STG.E.128 desc[UR18][R190.64+0x10], R64 ;  /* 0x00001040be001986 */ /* 0x0003e2000c101d12 */
[----:B0-----:R-:W-:-:S05]  /*3f20*/  @P2 IMAD.WIDE.U32 R184, R186, R185, UR10 ;  /* 0x0000000abab82e25 */ /* 0x001fca000f8e00b9 */
[----:B------:R1:W-:Y:S01]  /*3f30*/  @P2 STG.E.128 desc[UR18][R184.64], R120 ;  /* 0x00000078b8002986 */ /* 0x0003e2000c101d12 */
[----:B------:R-:W-:Y:S05]  /*3f40*/  BRA.U !UP3, `(.L_x_9841) ;  /* 0x000000010b107547 */ /* 0x000fea000b800000 */
[----:B-----5:R-:W0:Y:S01]  /*3f50*/  LDC.64 R68, c[0x0][0x390] ;  /* 0x0000e400ff447b82 */ /* 0x020e220000000a00 */
[----:B------:R-:W-:-:S05]  /*3f60*/  IADD3 R71, PT, PT, R186, 0x80, RZ ;  /* 0x00000080ba477810 */ /* 0x000fca0007ffe0ff */
[----:B0-----:R-:W-:-:S06]  /*3f70*/  IMAD.WIDE.U32 R68, R71, 0x10, R68 ;  /* 0x0000001047447825 */ /* 0x001fcc00078e0044 */
[----:B------:R-:W5:Y:S02]  /*3f80*/  LDG.E.128 R68, desc[UR18][R68.64] ;  /* 0x0000001244447981 */ /* 0x000f64000c1e1d00 */
.L_x_9841:
[----:B------:R-:W-:Y:S05]  /*3f90*/  @!P0 BRA `(.L_x_9842) ;  /* 0x0000000c00308947 */ /* 0x000fea0003800000 */
[----:B------:R-:W-:Y:S05]  /*3fa0*/  @!P1 BRA `(.L_x_9843) ;  /* 0x0000000400889947 */ /* 0x000fea0003800000 */
[----:B------:R-:W-:Y:S02]  /*3fb0*/  PLOP3.LUT P3, PT, PT, PT, UP2, 0x80, 0x8 ;  /* 0x000000000008781c */ /* 0x000fe40003f6f028 */
[----:B-1---5:R-:W-:Y:S02]  /*3fc0*/  MOV R73, R29 ;  /* 0x0000001d00497202 */ /* 0x022fe40000000f00 */
[----:B------:R-:W-:Y:S02]  /*3fd0*/  MOV R74, R30 ;  /* 0x0000001e004a7202 */ /* 0x000fe40000000f00 */
[----:B------:R-:W-:-:S07]  /*3fe0*/  MOV R75, R31 ;  /* 0x0000001f004b7202 */ /* 0x000fce0000000f00 */
        /* <DEDUP_REMOVED lines=9> */
[----:B------:R-:W-:Y:S01]  /*4080*/  @P3 FFMA.FTZ R64, R234, UR16, R188 ;  /* 0x00000010ea403c23 */ /* 0x000fe200080100bc */
[----:B------:R-:W-:Y:S01]  /*4090*/  @P3 FFMA.FTZ R74, R65, UR31, R30 ;  /* 0x0000001f414a3c23 */ /* 0x000fe2000801001e */
[--C-:B------:R-:W-:Y:S01]  /*40a0*/  @P3 FFMA.FTZ R65, R231, UR16, R188.reuse ;  /* 0x00000010e7413c23 */ /* 0x100fe200080100bc */
[----:B------:R-:W-:Y:S01]  /*40b0*/  @P3 FFMA.FTZ R185, R203, UR16, R188 ;  /* 0x00000010cbb93c23 */ /* 0x000fe200080100bc */
[----:B------:R-:W-:-:S02]  /*40c0*/  @P3 FADD.FTZ R64, R207, -R64 ;  /* 0x80000040cf403221 */ /* 0x000fc40000010000 */
[----:B------:R-:W-:Y:S01]  /*40d0*/  @P3 FADD.FTZ R65, R208, -R65 ;  /* 0x80000041d0413221 */ /* 0x000fe20000010000 */
[----:B------:R-:W-:Y:S01]  /*40e0*/  @P3 FADD.FTZ R185, R204, -R185 ;  /* 0x800000b9ccb93221 */ /* 0x000fe20000010000 */
[----:B------:R-:W-:Y:S01]  /*40f0*/  @P3 FFMA.FTZ R75, R64, UR31, R31 ;  /* 0x0000001f404b3c23 */ /* 0x000fe2000801001f */
[----:B------:R-:W-:Y:S01]  /*4100*/  MOV R64, R24 ;  /* 0x0000001800407202 */ /* 0x000fe20000000f00 */
[----:B------:R-:W-:Y:S01]  /*4110*/  @P3 FFMA.FTZ R64, R65, UR31, R24 ;  /* 0x0000001f41403c23 */ /* 0x000fe20008010018 */
[----:B------:R-:W-:Y:S01]  /*4120*/  MOV R65, R25 ;  /* 0x0000001900417202 */ /* 0x000fe20000000f00 */
[----:B------:R-:W-:Y:S01]  /*4130*/  @P3 FFMA.FTZ R65, R66, UR31, R25 ;  /* 0x0000001f42413c23 */ /* 0x000fe20008010019 */
[----:B------:R-:W-:Y:S01]  /*4140*/  MOV R66, R26 ;  /* 0x0000001a00427202 */ /* 0x000fe20000000f00 */
        /* <DEDUP_REMOVED lines=11> */
[----:B------:R-:W-:Y:S02]  /*4200*/  FMUL.FTZ R184, R185, R184 ;  /* 0x000000b8b9b87220 */ /* 0x000fe40000410000 */
[----:B------:R-:W-:-:S03]  /*4210*/  FFMA.FTZ R84, R189, R185, R84 ;  /* 0x000000b9bd547223 */ /* 0x000fc60000010054 */
[----:B------:R-:W-:-:S04]  /*4220*/  F2FP.F16.F32.PACK_AB R184, RZ, R184 ;  /* 0x000000b8ffb8723e */ /* 0x000fc800000000ff */
[----:B------:R-:W-:-:S07]  /*4230*/  PRMT R120, R184, 0x7610, R120 ;  /* 0x00007610b8787816 */ /* 0x000fce0000000078 */
.L_x_9844:
[----:B------:R-:W-:Y:S05]  /*4240*/  BRA.U !UP3, `(.L_x_9845) ;  /* 0x000000010b1c7547 */ /* 0x000fea000b800000 */
[----:B------:R-:W-:Y:S02]  /*4250*/  HADD2.F32 R185, -RZ, R148.H1_H1 ;  /* 0x30000094ffb97230 */ /* 0x000fe40000004100 */
[----:B------:R-:W-:Y:S01]  /*4260*/  FMUL.FTZ R184, R73, UR30 ;  /* 0x0000001e49b87c20 */ /* 0x000fe20008410000 */
[----:B------:R-:W-:-:S03]  /*4270*/  HADD2.F32 R190, -RZ, R68.H1_H1 ;  /* 0x30000044ffbe7230 */ /* 0x000fc60000004100 */
[----:B------:R-:W-:Y:S02]  /*4280*/  FMUL.FTZ R185, R184, R185 ;  /* 0x000000b9b8b97220 */ /* 0x000fe40000410000 */
[----:B------:R-:W-:-:S03]  /*4290*/  FFMA.FTZ R85, R190, R184, R85 ;  /* 0x000000b8be557223 */ /* 0x000fc60000010055 */
[----:B------:R-:W-:-:S04]  /*42a0*/  F2FP.F16.F32.PACK_AB R185, RZ, R185 ;  /* 0x000000b9ffb9723e */ /* 0x000fc800000000ff */
[----:B------:R-:W-:-:S07]  /*42b0*/  PRMT R120, R120, 0x5410, R185 ;  /* 0x0000541078787816 */ /* 0x000fce00000000b9 */
.L_x_9845:
[----:B------:R-:W-:Y:S05]  /*42c0*/  BRA.U !UP3, `(.L_x_9846) ;  /* 0x000000010b1c7547 */ /* 0x000fea000b800000 */
[----:B------:R-:W-:Y:S02]  /*42d0*/  HADD2.F32 R184, -RZ, R149.H0_H0 ;  /* 0x20000095ffb87230 */ /* 0x000fe40000004100 */
[----:B------:R-:W-:Y:S01]  /*42e0*/  FMUL.FTZ R185, R74, UR30 ;  /* 0x0000001e4ab97c20 */ /* 0x000fe20008410000 */
[----:B------:R-:W-:-:S03]  /*42f0*/  HADD2.F32 R189, -RZ, R69.H0_H0 ;  /* 0x20000045ffbd7230 */ /* 0x000fc60000004100 */
[----:B------:R-:W-:Y:S02]  /*4300*/  FMUL.FTZ R184, R185, R184 ;  /* 0x000000b8b9b87220 */ /* 0x000fe40000410000 */
[----:B------:R-:W-:-:S03]  /*4310*/  FFMA.FTZ R86, R189, R185, R86 ;  /* 0x000000b9bd567223 */ /* 0x000fc60000010056 */
[----:B------:R-:W-:-:S04]  /*4320*/  F2FP.F16.F32.PACK_AB R184, RZ, R184 ;  /* 0x000000b8ffb8723e */ /* 0x000fc800000000ff */
[----:B------:R-:W-:-:S07]  /*4330*/  PRMT R121, R184, 0x7610, R121 ;  /* 0x00007610b8797816 */ /* 0x000fce0000000079 */
.L_x_9846:
        /* <DEDUP_REMOVED lines=8> */
.L_x_9847:
        /* <DEDUP_REMOVED lines=8> */
.L_x_9848:
        /* <DEDUP_REMOVED lines=8> */
.L_x_9849:
        /* <DEDUP_REMOVED lines=8> */
.L_x_9850:
[----:B------:R-:W-:Y:S05]  /*4540*/  BRA.U !UP3, `(.L_x_9851) ;  /* 0x000000150b7c7547 */ /* 0x000fea000b800000 */
[----:B------:R-:W-:Y:S02]  /*4550*/  HADD2.F32 R185, -RZ, R151.H1_H1 ;  /* 0x30000097ffb97230 */ /* 0x000fe40000004100 */
[----:B------:R-:W-:Y:S01]  /*4560*/  FMUL.FTZ R184, R67, UR30 ;  /* 0x0000001e43b87c20 */ /* 0x000fe20008410000 */
[----:B------:R-:W-:-:S03]  /*4570*/  HADD2.F32 R190, -RZ, R71.H1_H1 ;  /* 0x30000047ffbe7230 */ /* 0x000fc60000004100 */
[----:B------:R-:W-:Y:S02]  /*4580*/  FMUL.FTZ R185, R184, R185 ;  /* 0x000000b9b8b97220 */ /* 0x000fe40000410000 */
[----:B------:R-:W-:-:S03]  /*4590*/  FFMA.FTZ R91, R190, R184, R91 ;  /* 0x000000b8be5b7223 */ /* 0x000fc6000001005b */
[----:B------:R-:W-:-:S04]  /*45a0*/  F2FP.F16.F32.PACK_AB R185, RZ, R185 ;  /* 0x000000b9ffb9723e */ /* 0x000fc800000000ff */
[----:B------:R-:W-:Y:S01]  /*45b0*/  PRMT R123, R123, 0x5410, R185 ;  /* 0x000054107b7b7816 */ /* 0x000fe200000000b9 */
[----:B------:R-:W-:Y:S06]  /*45c0*/  BRA `(.L_x_9851) ;  /* 0x00000014005c7947 */ /* 0x000fec0003800000 */
.L_x_9843:
[----:B------:R-:W-:Y:S05]  /*45d0*/  BRA.U !UP3, `(.L_x_9852) ;  /* 0x000000010b307547 */ /* 0x000fea000b800000 */
[----:B------:R-:W-:Y:S01]  /*45e0*/  PLOP3.LUT P3, PT, PT, PT, UP2, 0x80, 0x8 ;  /* 0x000000000008781c */ /* 0x000fe20003f6f028 */
[----:B-----5:R-:W-:Y:S01]  /*45f0*/  HADD2.F32 R189, -RZ, R68.H0_H0 ;  /* 0x20000044ffbd7230 */ /* 0x020fe20000004100 */
[----:B-1----:R-:W-:-:S11]  /*4600*/  MOV R184, R28 ;  /* 0x0000001c00b87202 */ /* 0x002fd60000000f00 */
        /* <DEDUP_REMOVED lines=9> */
.L_x_9852:
[----:B------:R-:W-:Y:S05]  /*46a0*/  BRA.U !UP3, `(.L_x_9853) ;  /* 0x000000010b307547 */ /* 0x000fea000b800000 */
[----:B------:R-:W-:Y:S01]  /*46b0*/  PLOP3.LUT P3, PT, PT, PT, UP2, 0x80, 0x8 ;  /* 0x000000000008781c */ /* 0x000fe20003f6f028 */
[----:B-1---5:R-:W-:-:S12]  /*46c0*/  HADD2.F32 R185, -RZ, R148.H1_H1 ;  /* 0x30000094ffb97230 */ /* 0x022fd80000004100 */
[----:B------:R-:W-:-:S04]  /*46d0*/  @P3 FFMA.FTZ R184, R230, UR16, R188 ;  /* 0x00000010e6b83c23 */ /* 0x000fc800080100bc */
[----:B------:R-:W-:Y:S01]  /*46e0*/  @P3 FADD.FTZ R190, R205, -R184 ;  /* 0x800000b8cdbe3221 */ /* 0x000fe20000010000 */
[----:B------:R-:W-:-:S03]  /*46f0*/  MOV R184, R29 ;  /* 0x0000001d00b87202 */ /* 0x000fc60000000f00 */
[----:B------:R-:W-:Y:S01]  /*4700*/  @P3 FFMA.FTZ R184, R190, UR31, R29 ;  /* 0x0000001fbeb83c23 */ /* 0x000fe2000801001d */
[----:B------:R-:W-:-:S03]  /*4710*/  HADD2.F32 R190, -RZ, R68.H1_H1 ;  /* 0x30000044ffbe7230 */ /* 0x000fc60000004100 */
[----:B------:R-:W-:-:S04]  /*4720*/  FMUL.FTZ R184, R184, UR30 ;  /* 0x0000001eb8b87c20 */ /* 0x000fc80008410000 */
[-C--:B------:R-:W-:Y:S01]  /*4730*/  FMUL.FTZ R185, R185, R184.reuse ;  /* 0x000000b8b9b97220 */ /* 0x080fe20000410000 */
[----:B------:R-:W-:-:S04]  /*4740*/  FFMA.FTZ R85, R190, R184, R85 ;  /* 0x000000b8be557223 */ /* 0x000fc80000010055 */
[----:B------:R-:W-:-:S04]  /*4750*/  F2FP.F16.F32.PACK_AB R185, RZ, R185 ;  /* 0x000000b9ffb9723e */ /* 0x000fc800000000ff */
[----:B------:R-:W-:-:S07]  /*4760*/  PRMT R120, R120, 0x5410, R185 ;  /* 0x0000541078787816 */ /* 0x000fce00000000b9 */
.L_x_9853:
        /* <DEDUP_REMOVED lines=13> */
.L_x_9854:
        /* <DEDUP_REMOVED lines=13> */
.L_x_9855:
        /* <DEDUP_REMOVED lines=13> */
.L_x_9856:
        /* <DEDUP_REMOVED lines=13> */
.L_x_9857:
        /* <DEDUP_REMOVED lines=13> */
.L_x_9858:
[----:B------:R-:W-:Y:S05]  /*4b80*/  BRA.U !UP3, `(.L_x_9851) ;  /* 0x0000000d0bec7547 */ /* 0x000fea000b800000 */
[----:B------:R-:W-:Y:S02]  /*4b90*/  PLOP3.LUT P3, PT, PT, PT, UP2, 0x80, 0x8 ;  /* 0x000000000008781c */ /* 0x000fe40003f6f028 */
[----:B-1---5:R-:W-:-:S11]  /*4ba0*/  MOV R184, R27 ;  /* 0x0000001b00b87202 */ /* 0x022fd60000000f00 */
        /* <DEDUP_REMOVED lines=11> */
.L_x_9842:
[----:B------:R-:W-:Y:S05]  /*4c60*/  @!P1 BRA `(.L_x_9859) ;  /* 0x0000000800149947 */ /* 0x000fea0003800000 */
[--C-:B-1----:R-:W-:Y:S01]  /*4c70*/  FFMA.FTZ R65, R233, UR16, R188.reuse ;  /* 0x00000010e9417c23 */ /* 0x102fe200080100bc */
        /* <DEDUP_REMOVED lines=45> */
.L_x_9860:
        /* <DEDUP_REMOVED lines=13> */
.L_x_9861:
        /* <DEDUP_REMOVED lines=13> */
.L_x_9862:
        /* <DEDUP_REMOVED lines=13> */
.L_x_9863:
        /* <DEDUP_REMOVED lines=13> */
.L_x_9864:
        /* <DEDUP_REMOVED lines=13> */
.L_x_9865:
        /* <DEDUP_REMOVED lines=13> */
.L_x_9866:
        /* <DEDUP_REMOVED lines=9> */
.L_x_9859:
[----:B------:R-:W-:Y:S05]  /*54c0*/  BRA.U !UP3, `(.L_x_9867) ;  /* 0x000000010b307547 */ /* 0x000fea000b800000 */
[----:B-1----:R-:W-:Y:S01]  /*54d0*/  FFMA.FTZ R185, R203, UR16, R188 ;  /* 0x00000010cbb97c23 */ /* 0x002fe200080100bc */
[----:B------:R-:W-:Y:S01]  /*54e0*/  ISETP.LT.AND P3, PT, RZ, UR32, PT ;  /* 0x00000020ff007c0c */ /* 0x000fe2000bf61270 */
[----:B-----5:R-:W-:Y:S02]  /*54f0*/  HADD2.F32 R184, -RZ, R148.H0_H0 ;  /* 0x20000094ffb87230 */ /* 0x020fe40000004100 */
[----:B------:R-:W-:Y:S01]  /*5500*/  FADD.FTZ R185, R204, -R185 ;  /* 0x800000b9ccb97221 */ /* 0x000fe20000010000 */
[----:B------:R-:W-:-:S03]  /*5510*/  HADD2.F32 R189, -RZ, R68.H0_H0 ;  /* 0x20000044ffbd7230 */ /* 0x000fc60000004100 */
[----:B------:R-:W-:-:S05]  /*5520*/  FMUL.FTZ R185, R185, UR31 ;  /* 0x0000001fb9b97c20 */ /* 0x000fca0008410000 */
[----:B------:R-:W-:-:S05]  /*5530*/  FSEL R185, R185, RZ, P3 ;  /* 0x000000ffb9b97208 */ /* 0x000fca0001800000 */
[----:B------:R-:W-:-:S04]  /*5540*/  FMUL.FTZ R185, R185, UR30 ;  /* 0x0000001eb9b97c20 */ /* 0x000fc80008410000 */
[-C--:B------:R-:W-:Y:S01]  /*5550*/  FMUL.FTZ R184, R184, R185.reuse ;  /* 0x000000b9b8b87220 */ /* 0x080fe20000410000 */
[----:B------:R-:W-:-:S04]  /*5560*/  FFMA.FTZ R84, R189, R185, R84 ;  /* 0x000000b9bd547223 */ /* 0x000fc80000010054 */
[----:B------:R-:W-:-:S04]  /*5570*/  F2FP.F16.F32.PACK_AB R184, RZ, R184 ;  /* 0x000000b8ffb8723e */ /* 0x000fc800000000ff */
[----:B------:R-:W-:-:S07]  /*5580*/  PRMT R120, R184, 0x7610, R120 ;  /* 0x00007610b8787816 */ /* 0x000fce0000000078 */
.L_x_9867:
[----:B------:R-:W-:Y:S05]  /*5590*/  BRA.U !UP3, `(.L_x_9868) ;  /* 0x000000010b307547 */ /* 0x000fea000b800000 */
[----:B-1----:R-:W-:Y:S01]  /*55a0*/  FFMA.FTZ R184, R230, UR16, R188 ;  /* 0x00000010e6b87c23 */ /* 0x002fe200080100bc */
        /* <DEDUP_REMOVED lines=11> */
.L_x_9868:
        /* <DEDUP_REMOVED lines=13> */
.L_x_9869:
        /* <DEDUP_REMOVED lines=13> */
.L_x_9870:
        /* <DEDUP_REMOVED lines=13> */
.L_x_9871:
        /* <DEDUP_REMOVED lines=13> */
.L_x_9872:
        /* <DEDUP_REMOVED lines=13> */
.L_x_9873:
[----:B------:R-:W-:Y:S05]  /*5a70*/  BRA.U !UP3, `(.L_x_9851) ;  /* 0x000000010b307547 */ /* 0x000fea000b800000 */
[----:B-1----:R-:W-:Y:S01]  /*5a80*/  FFMA.FTZ R185, R240, UR16, R188 ;  /* 0x00000010f0b97c23 */ /* 0x002fe200080100bc */
[----:B------:R-:W-:Y:S01]  /*5a90*/  ISETP.LT.AND P3, PT, RZ, UR32, PT ;  /* 0x00000020ff007c0c */ /* 0x000fe2000bf61270 */
[----:B-----5:R-:W-:Y:S02]  /*5aa0*/  HADD2.F32 R190, -RZ, R71.H1_H1 ;  /* 0x30000047ffbe7230 */ /* 0x020fe40000004100 */
[----:B------:R-:W-:-:S04]  /*5ab0*/  FADD.FTZ R185, R210, -R185 ;  /* 0x800000b9d2b97221 */ /* 0x000fc80000010000 */
[----:B------:R-:W-:Y:S01]  /*5ac0*/  FMUL.FTZ R184, R185, UR31 ;  /* 0x0000001fb9b87c20 */ /* 0x000fe20008410000 */
[----:B------:R-:W-:-:S04]  /*5ad0*/  HADD2.F32 R185, -RZ, R151.H1_H1 ;  /* 0x30000097ffb97230 */ /* 0x000fc80000004100 */
[----:B------:R-:W-:-:S05]  /*5ae0*/  FSEL R184, R184, RZ, P3 ;  /* 0x000000ffb8b87208 */ /* 0x000fca0001800000 */
[----:B------:R-:W-:-:S04]  /*5af0*/  FMUL.FTZ R184, R184, UR30 ;  /* 0x0000001eb8b87c20 */ /* 0x000fc80008410000 */
[-C--:B------:R-:W-:Y:S01]  /*5b00*/  FMUL.FTZ R185, R185, R184.reuse ;  /* 0x000000b8b9b97220 */ /* 0x080fe20000410000 */
[----:B------:R-:W-:-:S04]  /*5b10*/  FFMA.FTZ R91, R190, R184, R91 ;  /* 0x000000b8be5b7223 */ /* 0x000fc8000001005b */
[----:B------:R-:W-:-:S04]  /*5b20*/  F2FP.F16.F32.PACK_AB R185, RZ, R185 ;  /* 0x000000b9ffb9723e */ /* 0x000fc800000000ff */
[----:B------:R-:W-:-:S07]  /*5b30*/  PRMT R123, R123, 0x5410, R185 ;  /* 0x000054107b7b7816 */ /* 0x000fce00000000b9 */
.L_x_9851:
[----:B-1----:R-:W0:Y:S01]  /*5b40*/  @P1 LDC.64 R184, c[0x0][0x478] ;  /* 0x00011e00ffb81b82 */ /* 0x002e220000000a00 */
[----:B------:R-:W1:Y:S01]  /*5b50*/  @UP3 LDCU.64 UR10, c[0x0][0x468] ;  /* 0x00008d00ff0a37ac */ /* 0x000e620008000a00 */
[----:B------:R-:W-:-:S05]  /*5b60*/  @P1 IADD3 R191, PT, PT, R187, 0x80, RZ ;  /* 0x00000080bbbf1810 */ /* 0x000fca0007ffe0ff */
[----:B0-----:R-:W-:-:S04]  /*5b70*/  @P1 IMAD.WIDE.U32 R190, R191, 0x20, R184 ;  /* 0x00000020bfbe1825 */ /* 0x001fc800078e00b8 */
[----:B------:R-:W-:Y:S01]  /*5b80*/  HFMA2 R185, -RZ, RZ, 0, 9.5367431640625e-07 ;  /* 0x00000010ffb97431 */ /* 0x000fe200000001ff */
[----:B------:R-:W-:Y:S01]  /*5b90*/  @P2 IADD3 R184, PT, PT, R186, 0x80, RZ ;  /* 0x00000080bab82810 */ /* 0x000fe20007ffe0ff */
[----:B------:R0:W-:Y:S04]  /*5ba0*/  @P1 STG.E.128 desc[UR18][R190.64], R72 ;  /* 0x00000048be001986 */ /* 0x0001e8000c101d12 */
[----:B------:R0:W-:Y:S01]  /*5bb0*/  @P1 STG.E.128 desc[UR18][R190.64+0x10], R64 ;  /* 0x00001040be001986 */ /* 0x0001e2000c101d12 */
[----:B-1----:R-:W-:-:S05]  /*5bc0*/  @P2 IMAD.WIDE.U32 R184, R184, R185, UR10 ;  /* 0x0000000ab8b82e25 */ /* 0x002fca000f8e00b9 */
[----:B------:R0:W-:Y:S01]  /*5bd0*/  @P2 STG.E.128 desc[UR18][R184.64], R120 ;  /* 0x00000078b8002986 */ /* 0x0001e2000c101d12 */
[----:B------:R-:W-:Y:S05]  /*5be0*/  BRA.U !UP3, `(.L_x_9874) ;  /* 0x000000010b107547 */ /* 0x000fea000b800000 */
[----:B-----5:R-:W1:Y:S01]  /*5bf0*/  LDC.64 R68, c[0x0][0x390] ;  /* 0x0000e400ff447b82 */ /* 0x020e620000000a00 */
[----:B------:R-:W-:-:S05]  /*5c00*/  IADD3 R71, PT, PT, R186, 0x100, RZ ;  /* 0x00000100ba477810 */ /* 0x000fca0007ffe0ff */
[----:B-1----:R-:W-:-:S06]  /*5c10*/  IMAD.WIDE.U32 R68, R71, 0x10, R68 ;  /* 0x0000001047447825 */ /* 0x002fcc00078e0044 */
[----:B------:R-:W5:Y:S02]  /*5c20*/  LDG.E.128 R68, desc[UR18][R68.64] ;  /* 0x0000001244447981 */ /* 0x000f64000c1e1d00 */
.L_x_9874:
[----:B------:R-:W-:Y:S05]  /*5c30*/  @!P0 BRA `(.L_x_9875) ;  /* 0x0000000c00308947 */ /* 0x000fea0003800000 */
[----:B------:R-:W-:Y:S05]  /*5c40*/  @!P1 BRA `(.L_x_9876) ;  /* 0x0000000400889947 */ /* 0x000fea0003800000 */
[----:B------:R-:W-:Y:S02]  /*5c50*/  PLOP3.LUT P3, PT, PT, PT, UP2, 0x80, 0x8 ;  /* 0x000000000008781c */ /* 0x000fe40003f6f028 */
[----:B0----5:R-:W-:Y:S02]  /*5c60*/  MOV R73, R21 ;  /* 0x0000001500497202 */ /* 0x021fe40000000f00 */
[----:B------:R-:W-:Y:S02]  /*5c70*/  MOV R74, R22 ;  /* 0x00000016004a7202 */ /* 0x000fe40000000f00 */
[----:B------:R-:W-:-:S07]  /*5c80*/  MOV R75, R23 ;  /* 0x00000017004b7202 */ /* 0x000fce0000000f00 */
        /* <DEDUP_REMOVED lines=37> */
.L_x_9877:
        /* <DEDUP_REMOVED lines=8> */
.L_x_9878:
        /* <DEDUP_REMOVED lines=8> */
.L_x_9879:
        /* <DEDUP_REMOVED lines=8> */
.L_x_9880:
        /* <DEDUP_REMOVED lines=8> */
.L_x_9881:
        /* <DEDUP_REMOVED lines=8> */
.L_x_9882:
        /* <DEDUP_REMOVED lines=8> */
.L_x_9883:
        /* <DEDUP_REMOVED lines=9> */
.L_x_9876:
        /* <DEDUP_REMOVED lines=13> */
.L_x_9885:
[----:B------:R-:W-:Y:S05]  /*6340*/  BRA.U !UP3, `(.L_x_9886) ;  /* 0x000000010b307547 */ /* 0x000fea000b800000 */
[----:B------:R-:W-:Y:S02]  /*6350*/  PLOP3.LUT P3, PT, PT, PT, UP2, 0x80, 0x8 ;  /* 0x000000000008781c */ /* 0x000fe40003f6f028 */
[----:B0----5:R-:W-:-:S11]  /*6360*/  MOV R184, R21 ;  /* 0x0000001500b87202 */ /* 0x021fd60000000f00 */
        /* <DEDUP_REMOVED lines=10> */
.L_x_9886:
        /* <DEDUP_REMOVED lines=13> */
.L_x_9887:
        /* <DEDUP_REMOVED lines=13> */
.L_x_9888:
        /* <DEDUP_REMOVED lines=13> */
.L_x_9889:
        /* <DEDUP_REMOVED lines=13> */
.L_x_9890:
        /* <DEDUP_REMOVED lines=13> */
.L_x_9891:
        /* <DEDUP_REMOVED lines=14> */
.L_x_9875:
[----:B------:R-:W-:Y:S05]  /*6900*/  @!P1 BRA `(.L_x_9892) ;  /* 0x0000000800149947 */ /* 0x000fea0003800000 */
[--C-:B0-----:R-:W-:Y:S01]  /*6910*/  FFMA.FTZ R72, R237, UR16, R188.reuse ;  /* 0x00000010ed487c23 */ /* 0x101fe200080100bc */
        /* <DEDUP_REMOVED lines=45> */
.L_x_9893:
        /* <DEDUP_REMOVED lines=13> */
.L_x_9894:
        /* <DEDUP_REMOVED lines=13> */
.L_x_9895:
        /* <DEDUP_REMOVED lines=13> */
.L_x_9896:
        /* <DEDUP_REMOVED lines=13> */
.L_x_9897:
        /* <DEDUP_REMOVED lines=13> */
.L_x_9898:
        /* <DEDUP_REMOVED lines=13> */
.L_x_9899:
        /* <DEDUP_REMOVED lines=9> */
.L_x_9892:
[----:B------:R-:W-:Y:S05]  /*7160*/  BRA.U !UP3, `(.L_x_9900) ;  /* 0x000000010b307547 */ /* 0x000fea000b800000 */
[----:B0-----:R-:W-:Y:S01]  /*7170*/  FFMA.FTZ R184, R235, UR16, R188 ;  /* 0x00000010ebb87c23 */ /* 0x001fe200080100bc */
        /* <DEDUP_REMOVED lines=11> */
.L_x_9900:
[----:B------:R-:W-:Y:S05]  /*7230*/  BRA.U !UP3, `(.L_x_9901) ;  /* 0x000000010b307547 */ /* 0x000fea000b800000 */
[----:B0-----:R-:W-:Y:S01]  /*7240*/  FFMA.FTZ R185, R242, UR16, R188 ;  /* 0x00000010f2b97c23 */ /* 0x001fe200080100bc */
        /* <DEDUP_REMOVED lines=11> */
.L_x_9901:
        /* <DEDUP_REMOVED lines=13> */
.L_x_9902:
        /* <DEDUP_REMOVED lines=13> */
.L_x_9903:
        /* <DEDUP_REMOVED lines=13> */
.L_x_9904:
        /* <DEDUP_REMOVED lines=13> */
.L_x_9905:
        /* <DEDUP_REMOVED lines=13> */
.L_x_9906:
[----:B------:R-:W-:Y:S05]  /*7710*/  BRA.U !UP3, `(.L_x_9884) ;  /* 0x000000010b307547 */ /* 0x000fea000b800000 */
[----:B0-----:R-:W-:Y:S01]  /*7720*/  FFMA.FTZ R185, R248, UR16, R188 ;  /* 0x00000010f8b97c23 */ /* 0x001fe200080100bc */
        /* <DEDUP_REMOVED lines=11> */
.L_x_9884:
[----:B0-----:R-:W0:Y:S01]  /*77e0*/  @P1 LDC.64 R184, c[0x0][0x478] ;  /* 0x00011e00ffb81b82 */ /* 0x001e220000000a00 */
[----:B------:R-:W1:Y:S01]  /*77f0*/  @UP3 LDCU.64 UR10, c[0x0][0x468] ;  /* 0x00008d00ff0a37ac */ /* 0x000e620008000a00 */
[----:B------:R-:W-:Y:S02]  /*7800*/  @P1 IADD3 R191, PT, PT, R187, 0x100, RZ ;  /* 0x00000100bbbf1810 */ /* 0x000fe40007ffe0ff */
[----:B------:R-:W-:-:S03]  /*7810*/  IADD3 R189, PT, PT, R186, 0x180, RZ ;  /* 0x00000180babd7810 */ /* 0x000fc60007ffe0ff */
        /* <DEDUP_REMOVED lines=8> */
[----:B-----5:R-:W1:Y:S02]  /*78a0*/  LDC.64 R68, c[0x0][0x390] ;  /* 0x0000e400ff447b82 */ /* 0x020e640000000a00 */
[----:B-1----:R-:W-:-:S06]  /*78b0*/  IMAD.WIDE.U32 R68, R189, 0x10, R68 ;  /* 0x00000010bd447825 */ /* 0x002fcc00078e0044 */
[----:B------:R-:W5:Y:S02]  /*78c0*/  LDG.E.128 R68, desc[UR18][R68.64] ;  /* 0x0000001244447981 */ /* 0x000f64000c1e1d00 */
.L_x_9907:
[----:B------:R-:W-:Y:S05]  /*78d0*/  @!P0 BRA `(.L_x_9908) ;  /* 0x0000000c00308947 */ /* 0x000fea0003800000 */
[----:B------:R-:W-:Y:S05]  /*78e0*/  @!P1 BRA `(.L_x_9909) ;  /* 0x0000000400889947 */ /* 0x000fea0003800000 */
[----:B------:R-:W-:Y:S02]  /*78f0*/  PLOP3.LUT P0, PT, PT, PT, UP2, 0x80, 0x8 ;  /* 0x000000000008781c */ /* 0x000fe40003f0f028 */
[----:B0----5:R-:W-:Y:S02]  /*7900*/  MOV R73, R13 ;  /* 0x0000000d00497202 */ /* 0x021fe40000000f00 */
[----:B------:R-:W-:Y:S02]  /*7910*/  MOV R75, R15 ;  /* 0x0000000f004b7202 */ /* 0x000fe40000000f00 */
[----:B------:R-:W-:-:S07]  /*7920*/  MOV R74, R14 ;  /* 0x0000000e004a7202 */ /* 0x000fce0000000f00 */
[--C-:B------:R-:W-:Y:S01]  /*7930*/  @P0 FFMA.FTZ R65, R220, UR16, R188.reuse ;  /* 0x00000010dc410c23 */ /* 0x100fe200080100bc */
[----:B------:R-:W-:-:S03]  /*7940*/  @P0 FFMA.FTZ R72, R226, UR16, R188 ;  /* 0x00000010e2480c23 */ /* 0x000fc600080100bc */
[----:B------:R-:W-:Y:S01]  /*7950*/  @P0 FADD.FTZ R64, R192, -R65 ;  /* 0x80000041c0400221 */ /* 0x000fe20000010000 */
[----:B------:R-:W-:-:S03]  /*7960*/  @P0 FADD.FTZ R72, R227, -R72 ;  /* 0x80000048e3480221 */ /* 0x000fc60000010000 */
[----:B------:R-:W-:Y:S01]  /*7970*/  @P0 FFMA.FTZ R73, R64, UR31, R13 ;  /* 0x0000001f40490c23 */ /* 0x000fe2000801000d */
[----:B------:R-:W-:-:S04]  /*7980*/  @P0 FFMA.FTZ R64, R245, UR16, R188 ;  /* 0x00000010f5400c23 */ /* 0x000fc800080100bc */
[----:B------:R-:W-:Y:S01]  /*7990*/  @P0 FADD.FTZ R65, R221, -R64 ;  /* 0x80000040dd410221 */ /* 0x000fe20000010000 */
[----:B------:R-:W-:-:S03]  /*79a0*/  @P0 FFMA.FTZ R64, R222, UR16, R188 ;  /* 0x00000010de400c23 */ /* 0x000fc600080100bc */
[----:B------:R-:W-:Y:S01]  /*79b0*/  @P0 FFMA.FTZ R74, R65, UR31, R14 ;  /* 0x0000001f414a0c23 */ /* 0x000fe2000801000e */
        /* <DEDUP_REMOVED lines=10> */
[--C-:B------:R-:W-:Y:S01]  /*7a60*/  @P0 FFMA.FTZ R66, R249, UR16, R188.reuse ;  /* 0x00000010f9420c23 */ /* 0x100fe200080100bc */
[----:B------:R-:W-:-:S03]  /*7a70*/  @P0 FFMA.FTZ R188, R243, UR16, R188 ;  /* 0x00000010f3bc0c23 */ /* 0x000fc600080100bc */
[----:B------:R-:W-:Y:S01]  /*7a80*/  @P0 FADD.FTZ R67, R225, -R66 ;  /* 0x80000042e1430221 */ /* 0x000fe20000010000 */
[----:B------:R-:W-:Y:S01]  /*7a90*/  MOV R66, R10 ;  /* 0x0000000a00427202 */ /* 0x000fe20000000f00 */
[----:B------:R-:W-:Y:S02]  /*7aa0*/  @P0 FADD.FTZ R185, R219, -R188 ;  /* 0x800000bcdbb90221 */ /* 0x000fe40000010000 */
[----:B------:R-:W-:Y:S01]  /*7ab0*/  @P0 FFMA.FTZ R66, R67, UR31, R10 ;  /* 0x0000001f43420c23 */ /* 0x000fe2000801000a */
[----:B------:R-:W-:Y:S01]  /*7ac0*/  MOV R67, R11 ;  /* 0x0000000b00437202 */ /* 0x000fe20000000f00 */
        /* <DEDUP_REMOVED lines=11> */
.L_x_9910:
        /* <DEDUP_REMOVED lines=8> */
.L_x_9911:
        /* <DEDUP_REMOVED lines=8> */
.L_x_9912:
        /* <DEDUP_REMOVED lines=8> */
.L_x_9913:
        /* <DEDUP_REMOVED lines=8> */
.L_x_9914:
        /* <DEDUP_REMOVED lines=8> */
.L_x_9915:
        /* <DEDUP_REMOVED lines=8> */
.L_x_9916:
        /* <DEDUP_REMOVED lines=9> */
.L_x_9909:
[----:B------:R-:W-:Y:S05]  /*7f10*/  BRA.U !UP3, `(.L_x_9918) ;  /* 0x000000010b307547 */ /* 0x000fea000b800000 */
[----:B------:R-:W-:Y:S01]  /*7f20*/  PLOP3.LUT P0, PT, PT, PT, UP2, 0x80, 0x8 ;  /* 0x000000000008781c */ /* 0x000fe20003f0f028 */
[----:B0----5:R-:W-:-:S12]  /*7f30*/  HADD2.F32 R191, -RZ, R68.H0_H0 ;  /* 0x20000044ffbf7230 */ /* 0x021fd80000004100 */
        /* <DEDUP_REMOVED lines=10> */
.L_x_9918:
        /* <DEDUP_REMOVED lines=13> */
.L_x_9919:
        /* <DEDUP_REMOVED lines=13> */
.L_x_9920:
[----:B------:R-:W-:Y:S05]  /*8180*/  BRA.U !UP3, `(.L_x_9921) ;  /* 0x000000010b307547 */ /* 0x000fea000b800000 */
[----:B------:R-:W-:Y:S01]  /*8190*/  PLOP3.LUT P0, PT, PT, PT, UP2, 0x80, 0x8 ;  /* 0x000000000008781c */ /* 0x000fe20003f0f028 */
[----:B0----5:R-:W-:-:S12]  /*81a0*/  HADD2.F32 R185, -RZ, R141.H1_H1 ;  /* 0x3000008dffb97230 */ /* 0x021fd80000004100 */
        /* <DEDUP_REMOVED lines=10> */
.L_x_9921:
        /* <DEDUP_REMOVED lines=13> */
.L_x_9922:
        /* <DEDUP_REMOVED lines=13> */
.L_x_9923:
        /* <DEDUP_REMOVED lines=13> */
.L_x_9924:
[----:B------:R-:W-:Y:S05]  /*84c0*/  BRA.U !UP3, `(.L_x_9917) ;  /* 0x0000000d0bec7547 */ /* 0x000fea000b800000 */
[----:B------:R-:W-:Y:S01]  /*84d0*/  PLOP3.LUT P0, PT, PT, PT, UP2, 0x80, 0x8 ;  /* 0x000000000008781c */ /* 0x000fe20003f0f028 */
[----:B0----5:R-:W-:Y:S01]  /*84e0*/  HADD2.F32 R185, -RZ, R143.H1_H1 ;  /* 0x3000008fffb97230 */ /* 0x021fe20000004100 */
[----:B------:R-:W-:Y:S01]  /*84f0*/  MOV R184, R11 ;  /* 0x0000000b00b87202 */ /* 0x000fe20000000f00 */
[----:B------:R-:W-:-:S10]  /*8500*/  HADD2.F32 R186, -RZ, R71.H1_H1 ;  /* 0x30000047ffba7230 */ /* 0x000fd40000004100 */
[----:B------:R-:W-:-:S04]  /*8510*/  @P0 FFMA.FTZ R188, R226, UR16, R188 ;  /* 0x00000010e2bc0c23 */ /* 0x000fc800080100bc */
[----:B------:R-:W-:-:S04]  /*8520*/  @P0 FADD.FTZ R188, R227, -R188 ;  /* 0x800000bce3bc0221 */ /* 0x000fc80000010000 */
[----:B------:R-:W-:-:S04]  /*8530*/  @P0 FFMA.FTZ R184, R188, UR31, R11 ;  /* 0x0000001fbcb80c23 */ /* 0x000fc8000801000b */
[----:B------:R-:W-:-:S04]  /*8540*/  FMUL.FTZ R184, R184, UR30 ;  /* 0x0000001eb8b87c20 */ /* 0x000fc80008410000 */
[-C--:B------:R-:W-:Y:S01]  /*8550*/  FMUL.FTZ R185, R185, R184.reuse ;  /* 0x000000b8b9b97220 */ /* 0x080fe20000410000 */
[----:B------:R-:W-:-:S04]  /*8560*/  FFMA.FTZ R107, R186, R184, R107 ;  /* 0x000000b8ba6b7223 */ /* 0x000fc8000001006b */
[----:B------:R-:W-:-:S04]  /*8570*/  F2FP.F16.F32.PACK_AB R185, RZ, R185 ;  /* 0x000000b9ffb9723e */ /* 0x000fc800000000ff */
[----:B------:R-:W-:Y:S01]  /*8580*/  PRMT R123, R123, 0x5410, R185 ;  /* 0x000054107b7b7816 */ /* 0x000fe200000000b9 */
[----:B------:R-:W-:Y:S06]  /*8590*/  BRA `(.L_x_9917) ;  /* 0x0000000c00b87947 */ /* 0x000fec0003800000 */
.L_x_9908:
[----:B------:R-:W-:Y:S05]  /*85a0*/  @!P1 BRA `(.L_x_9925) ;  /* 0x0000000800149947 */ /* 0x000fea0003800000 */
[----:B------:R-:W-:Y:S01]  /*85b0*/  ISETP.LT.AND P0, PT, RZ, UR32, PT ;  /* 0x00000020ff007c0c */ /* 0x000fe2000bf01270 */
[----:B------:R-:W-:-:S12]  /*85c0*/  BRA.U !UP3, `(.L_x_9926) ;  /* 0x000000010b307547 */ /* 0x000fd8000b800000 */
        /* <DEDUP_REMOVED lines=12> */
.L_x_9926:
[----:B------:R-:W-:Y:S05]  /*8690*/  BRA.U !UP3, `(.L_x_9927) ;  /* 0x000000010b307547 */ /* 0x000fea000b800000 */
[----:B0-----:R-:W-:Y:S01]  /*86a0*/  FFMA.FTZ R65, R220, UR16, R188 ;  /* 0x00000010dc417c23 */ /* 0x001fe200080100bc */
        /* <DEDUP_REMOVED lines=11> */
.L_x_9927:
        /* <DEDUP_REMOVED lines=13> */
.L_x_9928:
        /* <DEDUP_REMOVED lines=13> */
.L_x_9929:
        /* <DEDUP_REMOVED lines=13> */
.L_x_9930:
        /* <DEDUP_REMOVED lines=13> */
.L_x_9931:
        /* <DEDUP_REMOVED lines=13> */
.L_x_9932:
        /* <DEDUP_REMOVED lines=41> */
.L_x_9925:
        /* <DEDUP_REMOVED lines=13> */
.L_x_9933:
        /* <DEDUP_REMOVED lines=13> */
.L_x_9934:
        /* <DEDUP_REMOVED lines=13> */
.L_x_9935:
        /* <DEDUP_REMOVED lines=13> */
.L_x_9936:
        /* <DEDUP_REMOVED lines=13> */
.L_x_9937:
        /* <DEDUP_REMOVED lines=13> */
.L_x_9938:
        /* <DEDUP_REMOVED lines=13> */
.L_x_9939:
[----:B------:R-:W-:Y:S05]  /*93b0*/  BRA.U !UP3, `(.L_x_9917) ;  /* 0x000000010b307547 */ /* 0x000fea000b800000 */
[----:B------:R-:W-:Y:S01]  /*93c0*/  FFMA.FTZ R188, R226, UR16, R188 ;  /* 0x00000010e2bc7c23 */ /* 0x000fe200080100bc */
[----:B------:R-:W-:Y:S01]  /*93d0*/  ISETP.LT.AND P0, PT, RZ, UR32, PT ;  /* 0x00000020ff007c0c */ /* 0x000fe2000bf01270 */
[----:B0----5:R-:W-:Y:S02]  /*93e0*/  HADD2.F32 R185, -RZ, R143.H1_H1 ;  /* 0x3000008fffb97230 */ /* 0x021fe40000004100 */
        /* <DEDUP_REMOVED lines=9> */
.L_x_9917:
[----:B0-----:R-:W0:Y:S01]  /*9480*/  @P1 LDC.64 R184, c[0x0][0x478] ;  /* 0x00011e00ffb81b82 */ /* 0x001e220000000a00 */
[----:B------:R-:W1:Y:S01]  /*9490*/  @UP3 LDCU.64 UR10, c[0x0][0x468] ;  /* 0x00008d00ff0a37ac */ /* 0x000e620008000a00 */
[----:B------:R-:W-:Y:S01]  /*94a0*/  @P1 IADD3 R187, PT, PT, R187, 0x180, RZ ;  /* 0x00000180bbbb1810 */ /* 0x000fe20007ffe0ff */
[----:B------:R-:W-:Y:S02]  /*94b0*/  UIADD3 UR8, UPT, UPT, UR8, UR24, URZ ;  /* 0x0000001808087290 */ /* 0x000fe4000fffe0ff */
[----:B------:R-:W-:Y:S02]  /*94c0*/  UPLOP3.LUT UP1, UPT, UPT, UPT, UP1, 0x40, 0x4 ;  /* 0x000000000004789c */ /* 0x000fe40003f2e810 */
[----:B------:R-:W-:Y:S01]  /*94d0*/  UISETP.GE.AND UP0, UPT, UR8, UR25, UPT ;  /* 0x000000190800728c */ /* 0x000fe2000bf06270 */
[----:B0-----:R-:W-:-:S04]  /*94e0*/  @P1 IMAD.WIDE.U32 R186, R187, 0x20, R184 ;  /* 0x00000020bbba1825 */ /* 0x001fc800078e00b8 */
[----:B------:R-:W-:Y:S01]  /*94f0*/  HFMA2 R184, -RZ, RZ, 0, 9.5367431640625e-07 ;  /* 0x00000010ffb87431 */ /* 0x000fe200000001ff */
[----:B------:R2:W-:Y:S04]  /*9500*/  @P1 STG.E.128 desc[UR18][R186.64], R72 ;  /* 0x00000048ba001986 */ /* 0x0005e8000c101d12 */
[----:B------:R2:W-:Y:S01]  /*9510*/  @P1 STG.E.128 desc[UR18][R186.64+0x10], R64 ;  /* 0x00001040ba001986 */ /* 0x0005e2000c101d12 */
[----:B-1----:R-:W-:-:S05]  /*9520*/  @P2 IMAD.WIDE.U32 R184, R189, R184, UR10 ;  /* 0x0000000abdb82e25 */ /* 0x002fca000f8e00b8 */
[----:B------:R2:W-:Y:S01]  /*9530*/  @P2 STG.E.128 desc[UR18][R184.64], R120 ;  /* 0x00000078b8002986 */ /* 0x0005e2000c101d12 */
[----:B------:R-:W-:Y:S05]  /*9540*/  BRA.U !UP0, `(.L_x_9940) ;  /* 0xffffff6d08e87547 */ /* 0x000fea000b83ffff */
.L_x_9804:
        /* <DEDUP_REMOVED lines=35> */
.L_x_9941:
        /* <DEDUP_REMOVED lines=16> */
.L_x_15705:


//--------------------- .text._ZN10layer_norm13ln_bwd_kernelINS_13Kernel_traitsI6__halfS2_fS2_fjLj4096ELj1ELj1ELj4ELj16ENS_18Kernel_traits_baseILj4096ES2_S2_fS2_fjLj128EEEEELb1ELb0ELb0ELb0EEEvNS_9BwdParamsE --------------------------
	.section	.text._ZN10layer_norm13ln_bwd_kernelINS_13Kernel_traitsI6__halfS2_fS2_fjLj4096ELj1ELj1ELj4ELj16ENS_18Kernel_traits_baseILj4096ES2_S2_fS2_fjLj128EEEEELb1ELb0ELb0ELb0EEEvNS_9BwdParamsE,"ax",@progbits
	.align	128
        .global         _ZN10layer_norm13ln_bwd_kernelINS_13Kernel_traitsI6__halfS2_fS2_fjLj4096ELj1ELj1ELj4ELj16ENS_18Kernel_traits_baseILj4096ES2_S2_fS2_fjLj128EEEEELb1ELb0ELb0ELb0EEEvNS_9BwdParamsE
        .type           _ZN10layer_norm13ln_bwd_kernelINS_13Kernel_traitsI6__halfS2_fS2_fjLj4096ELj1ELj1ELj4ELj16ENS_18Kernel_traits_baseILj4096ES2_S2_fS2_fjLj128EEEEELb1ELb0ELb0ELb0EEEvNS_9BwdParamsE,@function
        .size           _ZN10layer_norm13ln_bwd_kernelINS_13Kernel_traitsI6__halfS2_fS2_fjLj4096ELj1ELj1ELj4ELj16ENS_18Kernel_traits_baseILj4096ES2_S2_fS2_fjLj128EEEEELb1ELb0ELb0ELb0EEEvNS_9BwdParamsE,(.L_x_15706 - _ZN10layer_norm13ln_bwd_kernelINS_13Kernel_traitsI6__halfS2_fS2_fjLj4096ELj1ELj1ELj4ELj16ENS_18Kernel_traits_baseILj4096ES2_S2_fS2_fjLj128EEEEELb1ELb0ELb0ELb0EEEvNS_9BwdParamsE)
        .other          _ZN10layer_norm13ln_bwd_kernelINS_13Kernel_traitsI6__halfS2_fS2_fjLj4096ELj1ELj1ELj4ELj16ENS_18Kernel_traits_baseILj4096ES2_S2_fS2_fjLj128EEEEELb1ELb0ELb0ELb0EEEvNS_9BwdParamsE,@"STO_CUDA_ENTRY STV_DEFAULT"
_ZN10layer_norm13ln_bwd_kernelINS_13Kernel_traitsI6__halfS2_fS2_fjLj4096ELj1ELj1ELj4ELj16ENS_18Kernel_traits_baseILj4096ES2_S2_fS2_fjLj128EEEEELb1ELb0ELb0ELb0EEEvNS_9BwdParamsE:
.text._ZN10layer_norm13ln_bwd_kernelINS_13Kernel_traitsI6__halfS2_fS2_fjLj4096ELj1ELj1ELj4ELj16ENS_18Kernel_traits_baseILj4096ES2_S2_fS2_fjLj128EEEEELb1ELb0ELb0ELb0EEEvNS_9BwdParamsE:
        /* <DEDUP_REMOVED lines=109> */
.L_x_9982:
        /* <DEDUP_REMOVED lines=32> */
[----:B------:R-:W-:-:S13]  /*08d0*/  ISETP.NE.AND.EX P0, PT, RZ, UR9, PT, P0 ;  /* 0x00000009ff007c0c */ /* 0x000fda000bf05300 */
[----:B------:R-:W1:Y:S01]  /*08e0*/  @P0 LDC.64 R194, c[0x0][0x438] ;  /* 0x00010e00ffc20b82 */ /* 0x000e620000000a00 */
[--C-:B------:R-:W-:Y:S02]  /*08f0*/  HADD2.F32 R203, -RZ, R44.reuse.H0_H0 ;  /* 0x2000002cffcb7230 */ /* 0x100fe40000004100 */
[----:B------:R-:W-:Y:S02]  /*0900*/  HADD2.F32 R200, -RZ, R44.H1_H1 ;  /* 0x3000002cffc87230 */ /* 0x000fe40000004100 */
[--C-:B------:R-:W-:Y:S02]  /*0910*/  HADD2.F32 R199, -RZ, R45.reuse.H0_H0 ;  /* 0x2000002dffc77230 */ /* 0x100fe40000004100 */
[----:B0-----:R-:W-:Y:S02]  /*0920*/  HADD2.F32 R196, -RZ, R45.H1_H1 ;  /* 0x3000002dffc47230 */ /* 0x001fe40000004100 */
[----:B--2---:R-:W-:-:S05]  /*0930*/  IMAD.WIDE.U32 R192, R6, 0x8, R192 ;  /* 0x0000000806c07825 */ /* 0x004fca00078e00c0 */
[----:B------:R0:W5:Y:S01]  /*0940*/  LDG.E.64 R212, desc[UR4][R192.64] ;  /* 0x00000004c0d47981 */ /* 0x000162000c1e1b00 */
[----:B-1----:R-:W-:-:S05]  /*0950*/  @P0 IMAD.WIDE.U32 R194, R6, 0x20, R194 ;  /* 0x0000002006c20825 */ /* 0x002fca00078e00c2 */
[----:B------:R-:W5:Y:S04]  /*0960*/  @P0 LDG.E.128 R108, desc[UR4][R194.64] ;  /* 0x00000004c26c0981 */ /* 0x000f68000c1e1d00 */
[----:B------:R1:W5:Y:S01]  /*0970*/  @P0 LDG.E.128 R112, desc[UR4][R194.64+0x10] ;  /* 0x00001004c2700981 */ /* 0x000362000c1e1d00 */
[--C-:B0-----:R-:W-:Y:S02]  /*0980*/  HADD2.F32 R193, -RZ, R46.reuse.H1_H1 ;  /* 0x3000002effc17230 */ /* 0x101fe40000004100 */
[----:B-1----:R-:W-:Y:S02]  /*0990*/  HADD2.F32 R195, -RZ, R46.H0_H0 ;  /* 0x2000002effc37230 */ /* 0x002fe40000004100 */
[----:B------:R-:W-:Y:S01]  /*09a0*/  HADD2.F32 R189, -RZ, R47.H0_H0 ;  /* 0x2000002fffbd7230 */ /* 0x000fe20000004100 */
[----:B------:R-:W-:Y:S01]  /*09b0*/  IADD3 R217, PT, PT, R6, 0x80, RZ ;  /* 0x0000008006d97810 */ /* 0x000fe20007ffe0ff */
[C---:B----4-:R-:W-:Y:S01]  /*09c0*/  FADD.FTZ R205, -R214.reuse, R152 ;  /* 0x00000098d6cd7221 */ /* 0x050fe20000010100 */
[C---:B------:R-:W-:Y:S01]  /*09d0*/  FADD.FTZ R153, -R214.reuse, R153 ;  /* 0x00000099d6997221 */ /* 0x040fe20000010100 */
[C---:B------:R-:W-:Y:S01]  /*09e0*/  FADD.FTZ R201, -R214.reuse, R154 ;  /* 0x0000009ad6c97221 */ /* 0x040fe20000010100 */
[----:B------:R-:W-:Y:S01]  /*09f0*/  FADD.FTZ R155, -R214, R155 ;  /* 0x0000009bd69b7221 */ /* 0x000fe20000010100 */
[----:B-----5:R-:W-:Y:S01]  /*0a00*/  FMUL.FTZ R205, R174, R205 ;  /* 0x000000cdaecd7220 */ /* 0x020fe20000410000 */
[----:B---3--:R-:W-:-:S02]  /*0a10*/  HADD2.F32 R152, -RZ, R156.H0_H0 ;  /* 0x2000009cff987230 */ /* 0x008fc40000004100 */
[----:B------:R-:W-:-:S03]  /*0a20*/  HADD2.F32 R156, -RZ, R156.H1_H1 ;  /* 0x3000009cff9c7230 */ /* 0x000fc60000004100 */
[----:B------:R-:W-:Y:S01]  /*0a30*/  FMUL.FTZ R203, R203, R152 ;  /* 0x00000098cbcb7220 */ /* 0x000fe20000410000 */
[--C-:B------:R-:W-:Y:S02]  /*0a40*/  HADD2.F32 R154, -RZ, R157.reuse.H0_H0 ;  /* 0x2000009dff9a7230 */ /* 0x100fe40000004100 */
[C---:B------:R-:W-:Y:S01]  /*0a50*/  FMUL.FTZ R202, R174.reuse, R153 ;  /* 0x00000099aeca7220 */ /* 0x040fe20000410000 */
[C---:B------:R-:W-:Y:S01]  /*0a60*/  FMUL.FTZ R201, R174.reuse, R201 ;  /* 0x000000c9aec97220 */ /* 0x040fe20000410000 */
[----:B------:R-:W-:Y:S01]  /*0a70*/  FMUL.FTZ R198, R174, R155 ;  /* 0x0000009baec67220 */ /* 0x000fe20000410000 */
[----:B------:R-:W-:Y:S01]  /*0a80*/  FMUL.FTZ R200, R200, R156 ;  /* 0x0000009cc8c87220 */ /* 0x000fe20000410000 */
[----:B------:R-:W-:Y:S01]  /*0a90*/  FADD.FTZ R153, RZ, R203 ;  /* 0x000000cbff997221 */ /* 0x000fe20000010000 */
[C---:B------:R-:W-:Y:S01]  /*0aa0*/  FFMA.FTZ R155, R205.reuse, R203, RZ ;  /* 0x000000cbcd9b7223 */ /* 0x040fe200000100ff */
        /* <DEDUP_REMOVED lines=9> */
[----:B------:R-:W-:Y:S01]  /*0b40*/  FADD.FTZ R197, -R214, R160 ;  /* 0x000000a0d6c57221 */ /* 0x000fe20000010100 */
        /* <DEDUP_REMOVED lines=9> */
[----:B------:R-:W-:Y:S01]  /*0be0*/  FADD.FTZ R191, -R214, R162 ;  /* 0x000000a2d6bf7221 */ /* 0x000fe20000010100 */
[----:B------:R-:W-:-:S02]  /*0bf0*/  HADD2.F32 R192, -RZ, R159.H0_H0 ;  /* 0x2000009fffc07230 */ /* 0x000fc40000004100 */
[----:B------:R-:W-:Y:S01]  /*0c00*/  FMUL.FTZ R193, R193, R158 ;  /* 0x0000009ec1c17220 */ /* 0x000fe20000410000 */
[----:B------:R-:W-:Y:S01]  /*0c10*/  FMUL.FTZ R194, R174, R161 ;  /* 0x000000a1aec27220 */ /* 0x000fe20000410000 */
[----:B------:R-:W-:Y:S01]  /*0c20*/  FADD.FTZ R152, R152, R195 ;  /* 0x000000c398987221 */ /* 0x000fe20000010000 */
[C---:B------:R-:W-:Y:S01]  /*0c30*/  FFMA.FTZ R153, R197.reuse, R195, R154 ;  /* 0x000000c3c5997223 */ /* 0x040fe2000001009a */
[----:B------:R-:W-:Y:S01]  /*0c40*/  FADD.FTZ R80, R80, R187 ;  /* 0x000000bb50507221 */ /* 0x000fe20000010000 */
[----:B------:R-:W-:Y:S01]  /*0c50*/  FFMA.FTZ R52, R197, R187, R52 ;  /* 0x000000bbc5347223 */ /* 0x000fe20000010034 */
[----:B------:R-:W-:Y:S01]  /*0c60*/  FMUL.FTZ R191, R174, R191 ;  /* 0x000000bfaebf7220 */ /* 0x000fe20000410000 */
[----:B------:R-:W-:Y:S02]  /*0c70*/  HADD2.F32 R216, -RZ, R159.H1_H1 ;  /* 0x3000009fffd87230 */ /* 0x000fe40000004100 */
[----:B------:R-:W-:Y:S01]  /*0c80*/  FADD.FTZ R163, -R214, R163 ;  /* 0x000000a3d6a37221 */ /* 0x000fe20000010100 */
[----:B------:R-:W-:-:S02]  /*0c90*/  HADD2.F32 R187, -RZ, R47.H1_H1 ;  /* 0x3000002fffbb7230 */ /* 0x000fc40000004100 */
[-C--:B------:R-:W-:Y:S01]  /*0ca0*/  FMUL.FTZ R189, R189, R192.reuse ;  /* 0x000000c0bdbd7220 */ /* 0x080fe20000410000 */
        /* <DEDUP_REMOVED lines=18> */
.L_x_9944:
[----:B---34-:R-:W-:Y:S05]  /*0dd0*/  BSYNC.RECONVERGENT B0 ;  /* 0x0000000000007941 */ /* 0x018fea0003800200 */
.L_x_9943:
        /* <DEDUP_REMOVED lines=13> */
[----:B--2---:R-:W-:-:S05]  /*0eb0*/  IMAD.WIDE.U32 R20, R217, 0x8, R20 ;  /* 0x00000008d9147825 */ /* 0x004fca00078e0014 */
[----:B------:R-:W5:Y:S01]  /*0ec0*/  LDG.E.64 R210, desc[UR4][R20.64] ;  /* 0x0000000414d27981 */ /* 0x000f62000c1e1b00 */
[----:B-1----:R-:W-:-:S05]  /*0ed0*/  @P0 IMAD.WIDE.U32 R152, R217, 0x20, R152 ;  /* 0x00000020d9980825 */ /* 0x002fca00078e0098 */
[----:B------:R-:W5:Y:S04]  /*0ee0*/  @P0 LDG.E.128 R116, desc[UR4][R152.64] ;  /* 0x0000000498740981 */ /* 0x000f68000c1e1d00 */
[----:B------:R1:W5:Y:S01]  /*0ef0*/  @P0 LDG.E.128 R120, desc[UR4][R152.64+0x10] ;  /* 0x0000100498780981 */ /* 0x000362000c1e1d00 */
[----:B0-----:R-:W-:Y:S01]  /*0f00*/  HADD2.F32 R154, -RZ, R35.H0_H0 ;  /* 0x20000023ff9a7230 */ /* 0x001fe20000004100 */
[----:B------:R-:W-:Y:S01]  /*0f10*/  IADD3 R217, PT, PT, R217, 0x80, RZ ;  /* 0x00000080d9d97810 */ /* 0x000fe20007ffe0ff */
[C---:B---3--:R-:W-:Y:S01]  /*0f20*/  FADD.FTZ R157, -R214.reuse, R8 ;  /* 0x00000008d69d7221 */ /* 0x048fe20000010100 */
[C---:B------:R-:W-:Y:S01]  /*0f30*/  FADD.FTZ R163, -R214.reuse, R11 ;  /* 0x0000000bd6a37221 */ /* 0x040fe20000010100 */
[----:B------:R-:W-:Y:S01]  /*0f40*/  FADD.FTZ R155, -R214, R9 ;  /* 0x00000009d69b7221 */ /* 0x000fe20000010100 */
[----:B------:R-:W-:-:S02]  /*0f50*/  HADD2.F32 R8, -RZ, R32.H0_H0 ;  /* 0x20000020ff087230 */ /* 0x000fc40000004100 */
[----:B------:R-:W-:Y:S01]  /*0f60*/  FADD.FTZ R159, -R214, R10 ;  /* 0x0000000ad69f7221 */ /* 0x000fe20000010100 */
[C---:B-----5:R-:W-:Y:S01]  /*0f70*/  FMUL.FTZ R9, R174.reuse, R157 ;  /* 0x0000009dae097220 */ /* 0x060fe20000410000 */
[--C-:B----4-:R-:W-:Y:S02]  /*0f80*/  HADD2.F32 R11, -RZ, R12.reuse.H0_H0 ;  /* 0x2000000cff0b7230 */ /* 0x110fe40000004100 */
[----:B------:R-:W-:Y:S02]  /*0f90*/  HADD2.F32 R22, -RZ, R12.H1_H1 ;  /* 0x3000000cff167230 */ /* 0x000fe40000004100 */
[----:B------:R-:W-:Y:S01]  /*0fa0*/  FMUL.FTZ R10, R174, R155 ;  /* 0x0000009bae0a7220 */ /* 0x000fe20000410000 */
[----:B------:R-:W-:Y:S02]  /*0fb0*/  HADD2.F32 R12, -RZ, R32.H1_H1 ;  /* 0x30000020ff0c7230 */ /* 0x000fe40000004100 */
[----:B------:R-:W-:Y:S01]  /*0fc0*/  FMUL.FTZ R8, R8, R11 ;  /* 0x0000000b08087220 */ /* 0x000fe20000410000 */
[----:B------:R-:W-:-:S02]  /*0fd0*/  HADD2.F32 R219, -RZ, R14.H0_H0 ;  /* 0x2000000effdb7230 */ /* 0x000fc40000004100 */
[----:B-1----:R-:W-:Y:S02]  /*0fe0*/  HADD2.F32 R152, -RZ, R14.H1_H1 ;  /* 0x3000000eff987230 */ /* 0x002fe40000004100 */
[----:B------:R-:W-:Y:S01]  /*0ff0*/  FADD.FTZ R84, R84, R11 ;  /* 0x0000000b54547221 */ /* 0x000fe20000010000 */
[----:B------:R-:W-:Y:S02]  /*1000*/  HADD2.F32 R161, -RZ, R13.H0_H0 ;  /* 0x2000000dffa17230 */ /* 0x000fe40000004100 */
[----:B------:R-:W-:Y:S01]  /*1010*/  FFMA.FTZ R56, R9, R11, R56 ;  /* 0x0000000b09387223 */ /* 0x000fe20000010038 */
[----:B------:R-:W-:Y:S02]  /*1020*/  HADD2.F32 R14, -RZ, R33.H0_H0 ;  /* 0x20000021ff0e7230 */ /* 0x000fe40000004100 */
[----:B------:R-:W-:Y:S01]  /*1030*/  FADD.FTZ R21, -R214, R16 ;  /* 0x00000010d6157221 */ /* 0x000fe20000010100 */
[-C--:B------:R-:W-:Y:S01]  /*1040*/  FMUL.FTZ R11, R12, R22.reuse ;  /* 0x000000160c0b7220 */ /* 0x080fe20000410000 */
[----:B------:R-:W-:Y:S01]  /*1050*/  FADD.FTZ R85, R85, R22 ;  /* 0x0000001655557221 */ /* 0x000fe20000010000 */
[----:B------:R-:W-:Y:S01]  /*1060*/  FFMA.FTZ R57, R10, R22, R57 ;  /* 0x000000160a397223 */ /* 0x000fe20000010039 */
[----:B------:R-:W-:Y:S01]  /*1070*/  FADD.FTZ R225, -R214, R19 ;  /* 0x00000013d6e17221 */ /* 0x000fe20000010100 */
[----:B------:R-:W-:Y:S01]  /*1080*/  FADD.FTZ R22, R215, R8 ;  /* 0x00000008d7167221 */ /* 0x000fe20000010000 */
[----:B------:R-:W-:-:S02]  /*1090*/  HADD2.F32 R223, -RZ, R15.H0_H0 ;  /* 0x2000000fffdf7230 */ /* 0x000fc40000004100 */
[----:B------:R-:W-:Y:S01]  /*10a0*/  FFMA.FTZ R19, R9, R8, R216 ;  /* 0x0000000809137223 */ /* 0x000fe200000100d8 */
[----:B------:R-:W-:Y:S02]  /*10b0*/  HADD2.F32 R156, -RZ, R15.H1_H1 ;  /* 0x3000000fff9c7230 */ /* 0x000fe40000004100 */
[----:B------:R-:W-:Y:S01]  /*10c0*/  FADD.FTZ R153, -R214, R17 ;  /* 0x00000011d6997221 */ /* 0x000fe20000010100 */
[----:B------:R-:W-:Y:S02]  /*10d0*/  HADD2.F32 R24, -RZ, R13.H1_H1 ;  /* 0x3000000dff187230 */ /* 0x000fe40000004100 */
[----:B------:R-:W-:Y:S01]  /*10e0*/  FMUL.FTZ R12, R14, R161 ;  /* 0x000000a10e0c7220 */ /* 0x000fe20000410000 */
[----:B------:R-:W-:Y:S02]  /*10f0*/  HADD2.F32 R15, -RZ, R33.H1_H1 ;  /* 0x30000021ff0f7230 */ /* 0x000fe40000004100 */
[C---:B------:R-:W-:Y:S01]  /*1100*/  FMUL.FTZ R14, R174.reuse, R163 ;  /* 0x000000a3ae0e7220 */ /* 0x040fe20000410000 */
        /* <DEDUP_REMOVED lines=8> */
[----:B------:R-:W-:-:S02]  /*1190*/  HADD2.F32 R16, -RZ, R34.H0_H0 ;  /* 0x20000022ff107230 */ /* 0x000fc40000004100 */
[----:B------:R-:W-:Y:S01]  /*11a0*/  FADD.FTZ R24, R21, R12 ;  /* 0x0000000c15187221 */ /* 0x000fe20000010000 */
[----:B------:R-:W-:Y:S02]  /*11b0*/  HADD2.F32 R18, -RZ, R34.H1_H1 ;  /* 0x30000022ff127230 */ /* 0x000fe40000004100 */
[----:B------:R-:W-:Y:S01]  /*11c0*/  FFMA.FTZ R21, R13, R12, R22 ;  /* 0x0000000c0d157223 */ /* 0x000fe20000010016 */
[----:B------:R-:W-:Y:S01]  /*11d0*/  FMUL.FTZ R20, R174, R153 ;  /* 0x00000099ae147220 */ /* 0x000fe20000410000 */
        /* <DEDUP_REMOVED lines=9> */
[----:B------:R-:W-:Y:S01]  /*1270*/  FMUL.FTZ R19, R154, R223 ;  /* 0x000000df9a137220 */ /* 0x000fe20000410000 */
[----:B------:R-:W-:Y:S01]  /*1280*/  FMUL.FTZ R21, R174, R221 ;  /* 0x000000ddae157220 */ /* 0x000fe20000410000 */
[----:B------:R-:W-:Y:S01]  /*1290*/  FMUL.FTZ R22, R152, R156 ;  /* 0x0000009c98167220 */ /* 0x000fe20000410000 */
        /* <DEDUP_REMOVED lines=15> */
.L_x_9946:
[----:B------:R-:W-:Y:S05]  /*1390*/  BSYNC.RECONVERGENT B0 ;  /* 0x0000000000007941 */ /* 0x000fea0003800200 */
.L_x_9945:
        /* <DEDUP_REMOVED lines=15> */
[----:B------:R-:W-:Y:S02]  /*1490*/  HADD2.F32 R166, -RZ, R38.H0_H0 ;  /* 0x20000026ffa67230 */ /* 0x000fe40000004100 */
[----:B0-----:R-:W-:-:S05]  /*14a0*/  @P0 IMAD.WIDE.U32 R26, R217, 0x20, R26 ;  /* 0x00000020d91a0825 */ /* 0x001fca00078e001a */
[----:B------:R-:W5:Y:S04]  /*14b0*/  @P0 LDG.E.128 R124, desc[UR4][R26.64] ;  /* 0x000000041a7c0981 */ /* 0x000f68000c1e1d00 */
[----:B------:R0:W5:Y:S02]  /*14c0*/  @P0 LDG.E.128 R128, desc[UR4][R26.64+0x10] ;  /* 0x000010041a800981 */ /* 0x000164000c1e1d00 */
[--C-:B0-----:R-:W-:Y:S02]  /*14d0*/  HADD2.F32 R26, -RZ, R36.reuse.H0_H0 ;  /* 0x20000024ff1a7230 */ /* 0x101fe40000004100 */
[----:B------:R-:W-:Y:S02]  /*14e0*/  HADD2.F32 R27, -RZ, R36.H1_H1 ;  /* 0x30000024ff1b7230 */ /* 0x000fe40000004100 */
[----:B------:R-:W-:Y:S01]  /*14f0*/  HADD2.F32 R170, -RZ, R39.H1_H1 ;  /* 0x30000027ffaa7230 */ /* 0x000fe20000004100 */
[----:B------:R-:W-:Y:S01]  /*1500*/  IADD3 R217, PT, PT, R217, 0x80, RZ ;  /* 0x00000080d9d97810 */ /* 0x000fe20007ffe0ff */
[C---:B---3--:R-:W-:Y:S01]  /*1510*/  FADD.FTZ R23, -R214.reuse, R28 ;  /* 0x0000001cd6177221 */ /* 0x048fe20000010100 */
[----:B------:R-:W-:-:S03]  /*1520*/  FADD.FTZ R165, -R214, R30 ;  /* 0x0000001ed6a57221 */ /* 0x000fc60000010100 */
[----:B-----5:R-:W-:Y:S01]  /*1530*/  FMUL.FTZ R23, R174, R23 ;  /* 0x00000017ae177220 */ /* 0x020fe20000410000 */
[--C-:B----4-:R-:W-:Y:S02]  /*1540*/  HADD2.F32 R25, -RZ, R152.reuse.H0_H0 ;  /* 0x20000098ff197230 */ /* 0x110fe40000004100 */
[----:B------:R-:W-:Y:S02]  /*1550*/  HADD2.F32 R152, -RZ, R152.H1_H1 ;  /* 0x30000098ff987230 */ /* 0x000fe40000004100 */
[C---:B------:R-:W-:Y:S01]  /*1560*/  FADD.FTZ R163, -R214.reuse, R29 ;  /* 0x0000001dd6a37221 */ /* 0x040fe20000010100 */
[----:B------:R-:W-:Y:S01]  /*1570*/  FADD.FTZ R167, -R214, R31 ;  /* 0x0000001fd6a77221 */ /* 0x000fe20000010100 */
[-C--:B------:R-:W-:Y:S01]  /*1580*/  FMUL.FTZ R26, R26, R25.reuse ;  /* 0x000000191a1a7220 */ /* 0x080fe20000410000 */
[----:B------:R-:W-:Y:S01]  /*1590*/  FADD.FTZ R92, R92, R25 ;  /* 0x000000195c5c7221 */ /* 0x000fe20000010000 */
[----:B------:R-:W-:Y:S01]  /*15a0*/  FFMA.FTZ R64, R23, R25, R64 ;  /* 0x0000001917407223 */ /* 0x000fe20000010040 */
[----:B------:R-:W-:-:S02]  /*15b0*/  HADD2.F32 R29, -RZ, R153.H0_H0 ;  /* 0x20000099ff1d7230 */ /* 0x000fc40000004100 */
[----:B------:R-:W-:Y:S01]  /*15c0*/  FMUL.FTZ R25, R27, R152 ;  /* 0x000000981b197220 */ /* 0x000fe20000410000 */
[----:B------:R-:W-:Y:S02]  /*15d0*/  HADD2.F32 R30, -RZ, R37.H0_H0 ;  /* 0x20000025ff1e7230 */ /* 0x000fe40000004100 */
[----:B------:R-:W-:Y:S01]  /*15e0*/  FMUL.FTZ R27, R174, R165 ;  /* 0x000000a5ae1b7220 */ /* 0x000fe20000410000 */
[----:B------:R-:W-:Y:S02]  /*15f0*/  HADD2.F32 R160, -RZ, R153.H1_H1 ;  /* 0x30000099ffa07230 */ /* 0x000fe40000004100 */
[----:B------:R-:W-:Y:S02]  /*1600*/  HADD2.F32 R31, -RZ, R37.H1_H1 ;  /* 0x30000025ff1f7230 */ /* 0x000fe40000004100 */
[--C-:B------:R-:W-:Y:S02]  /*1610*/  HADD2.F32 R161, -RZ, R155.reuse.H0_H0 ;  /* 0x2000009bffa17230 */ /* 0x100fe40000004100 */
[----:B------:R-:W-:-:S02]  /*1620*/  HADD2.F32 R162, -RZ, R155.H1_H1 ;  /* 0x3000009bffa27230 */ /* 0x000fc40000004100 */
[----:B------:R-:W-:Y:S01]  /*1630*/  FADD.FTZ R155, -R214, R156 ;  /* 0x0000009cd69b7221 */ /* 0x000fe20000010100 */
[-C--:B------:R-:W-:Y:S01]  /*1640*/  FMUL.FTZ R30, R30, R29.reuse ;  /* 0x0000001d1e1e7220 */ /* 0x080fe20000410000 */
[----:B------:R-:W-:Y:S01]  /*1650*/  FADD.FTZ R94, R94, R29 ;  /* 0x0000001d5e5e7221 */ /* 0x000fe20000010000 */
[----:B------:R-:W-:Y:S01]  /*1660*/  FFMA.FTZ R66, R27, R29, R66 ;  /* 0x0000001d1b427223 */ /* 0x000fe20000010042 */
[--C-:B------:R-:W-:Y:S02]  /*1670*/  HADD2.F32 R153, -RZ, R154.reuse.H0_H0 ;  /* 0x2000009aff997230 */ /* 0x100fe40000004100 */
[C---:B------:R-:W-:Y:S01]  /*1680*/  FMUL.FTZ R28, R174.reuse, R163 ;  /* 0x000000a3ae1c7220 */ /* 0x040fe20000410000 */
[----:B------:R-:W-:Y:S01]  /*1690*/  FMUL.FTZ R29, R31, R160 ;  /* 0x000000a01f1d7220 */ /* 0x000fe20000410000 */
[----:B------:R-:W-:Y:S01]  /*16a0*/  FMUL.FTZ R31, R174, R155 ;  /* 0x0000009bae1f7220 */ /* 0x000fe20000410000 */
[----:B------:R-:W-:Y:S01]  /*16b0*/  FADD.FTZ R93, R93, R152 ;  /* 0x000000985d5d7221 */ /* 0x000fe20000010000 */
[----:B------:R-:W-:Y:S01]  /*16c0*/  FFMA.FTZ R65, R28, R152, R65 ;  /* 0x000000981c417223 */ /* 0x000fe20000010041 */
[----:B------:R-:W-:Y:S01]  /*16d0*/  FADD.FTZ R157, -R214, R157 ;  /* 0x0000009dd69d7221 */ /* 0x000fe20000010100 */
        /* <DEDUP_REMOVED lines=8> */
[----:B------:R-:W-:Y:S01]  /*1760*/  FADD.FTZ R155, R152, R25 ;  /* 0x00000019989b7221 */ /* 0x000fe20000010000 */
[----:B------:R-:W-:Y:S01]  /*1770*/  FFMA.FTZ R152, R28, R25, R153 ;  /* 0x000000191c987223 */ /* 0x000fe20000010099 */
        /* <DEDUP_REMOVED lines=8> */
[----:B------:R-:W-:Y:S02]  /*1800*/  HADD2.F32 R167, -RZ, R39.H0_H0 ;  /* 0x20000027ffa77230 */ /* 0x000fe40000004100 */
[C---:B------:R-:W-:Y:S01]  /*1810*/  FADD.FTZ R169, -R214.reuse, R158 ;  /* 0x0000009ed6a97221 */ /* 0x040fe20000010100 */
        /* <DEDUP_REMOVED lines=19> */
.L_x_9948:
[----:B------:R-:W-:Y:S05]  /*1950*/  BSYNC.RECONVERGENT B0 ;  /* 0x0000000000007941 */ /* 0x000fea0003800200 */
.L_x_9947:
        /* <DEDUP_REMOVED lines=15> */
[----:B------:R-:W2:Y:S04]  /*1a50*/  LDG.E.128 R152, desc[UR4][R178.64] ;  /* 0x00000004b2987981 */ /* 0x000ea8000c1e1d00 */
[----:B------:R-:W5:Y:S01]  /*1a60*/  @P0 LDG.E.128 R132, desc[UR4][R180.64] ;  /* 0x00000004b4840981 */ /* 0x000f62000c1e1d00 */
[----:B0-----:R-:W-:-:S03]  /*1a70*/  IMAD.WIDE.U32 R176, R217, 0x8, R176 ;  /* 0x00000008d9b07825 */ /* 0x001fc600078e00b0 */
[----:B------:R0:W5:Y:S04]  /*1a80*/  @P0 LDG.E.128 R136, desc[UR4][R180.64+0x10] ;  /* 0x00001004b4880981 */ /* 0x000168000c1e1d00 */
[----:B------:R1:W5:Y:S01]  /*1a90*/  LDG.E.64 R208, desc[UR4][R176.64] ;  /* 0x00000004b0d07981 */ /* 0x000362000c1e1b00 */
[--C-:B0-----:R-:W-:Y:S02]  /*1aa0*/  HADD2.F32 R180, -RZ, R41.reuse.H0_H0 ;  /* 0x20000029ffb47230 */ /* 0x101fe40000004100 */
[----:B-1----:R-:W-:Y:S02]  /*1ab0*/  HADD2.F32 R177, -RZ, R41.H1_H1 ;  /* 0x30000029ffb17230 */ /* 0x002fe40000004100 */
[----:B------:R-:W-:Y:S02]  /*1ac0*/  HADD2.F32 R184, -RZ, R42.H0_H0 ;  /* 0x2000002affb87230 */ /* 0x000fe40000004100 */
[----:B------:R-:W-:-:S02]  /*1ad0*/  HADD2.F32 R188, -RZ, R43.H0_H0 ;  /* 0x2000002bffbc7230 */ /* 0x000fc40000004100 */
[C---:B---3--:R-:W-:Y:S01]  /*1ae0*/  FADD.FTZ R183, -R214.reuse, R156 ;  /* 0x0000009cd6b77221 */ /* 0x048fe20000010100 */
[C---:B--2---:R-:W-:Y:S01]  /*1af0*/  FADD.FTZ R171, -R214.reuse, R152 ;  /* 0x00000098d6ab7221 */ /* 0x044fe20000010100 */
[C---:B------:R-:W-:Y:S01]  /*1b00*/  FADD.FTZ R173, -R214.reuse, R153 ;  /* 0x00000099d6ad7221 */ /* 0x040fe20000010100 */
[----:B------:R-:W-:Y:S02]  /*1b10*/  HADD2.F32 R152, -RZ, R40.H0_H0 ;  /* 0x20000028ff987230 */ /* 0x000fe40000004100 */
[--C-:B----4-:R-:W-:Y:S02]  /*1b20*/  HADD2.F32 R153, -RZ, R160.reuse.H0_H0 ;  /* 0x200000a0ff997230 */ /* 0x110fe40000004100 */
        /* <DEDUP_REMOVED lines=8> */
[----:B------:R-:W-:Y:S01]  /*1bb0*/  FMUL.FTZ R175, R174, R175 ;  /* 0x000000afaeaf7220 */ /* 0x000fe20000410000 */
        /* <DEDUP_REMOVED lines=11> */
[----:B------:R-:W-:Y:S01]  /*1c70*/  FADD.FTZ R185, -R214, R157 ;  /* 0x0000009dd6b97221 */ /* 0x000fe20000010100 */
[--C-:B------:R-:W-:Y:S02]  /*1c80*/  HADD2.F32 R157, -RZ, R162.reuse.H0_H0 ;  /* 0x200000a2ff9d7230 */ /* 0x100fe40000004100 */
[C---:B------:R-:W-:Y:S01]  /*1c90*/  FMUL.FTZ R182, R174.reuse, R181 ;  /* 0x000000b5aeb67220 */ /* 0x040fe20000410000 */
[----:B------:R-:W-:Y:S01]  /*1ca0*/  FMUL.FTZ R177, R177, R156 ;  /* 0x0000009cb1b17220 */ /* 0x000fe20000410000 */
[----:B------:R-:W-:Y:S01]  /*1cb0*/  FADD.FTZ R154, R155, R180 ;  /* 0x000000b49b9a7221 */ /* 0x000fe20000010000 */
[----:B------:R-:W-:Y:S01]  /*1cc0*/  FFMA.FTZ R153, R175, R180, R152 ;  /* 0x000000b4af997223 */ /* 0x000fe20000010098 */
[----:B------:R-:W-:Y:S02]  /*1cd0*/  HADD2.F32 R162, -RZ, R162.H1_H1 ;  /* 0x300000a2ffa27230 */ /* 0x000fe40000004100 */
[----:B------:R-:W-:Y:S01]  /*1ce0*/  FMUL.FTZ R179, R174, R183 ;  /* 0x000000b7aeb37220 */ /* 0x000fe20000410000 */
[----:B------:R-:W-:-:S02]  /*1cf0*/  HADD2.F32 R181, -RZ, R42.H1_H1 ;  /* 0x3000002affb57230 */ /* 0x000fc40000004100 */
[----:B------:R-:W-:Y:S01]  /*1d00*/  FMUL.FTZ R184, R184, R157 ;  /* 0x0000009db8b87220 */ /* 0x000fe20000410000 */
[----:B------:R-:W-:Y:S01]  /*1d10*/  FADD.FTZ R155, R154, R177 ;  /* 0x000000b19a9b7221 */ /* 0x000fe20000010000 */
[----:B------:R-:W-:Y:S01]  /*1d20*/  FFMA.FTZ R152, R182, R177, R153 ;  /* 0x000000b1b6987223 */ /* 0x000fe20000010099 */
[C---:B------:R-:W-:Y:S01]  /*1d30*/  FADD.FTZ R221, -R214.reuse, R159 ;  /* 0x0000009fd6dd7221 */ /* 0x040fe20000010100 */
[--C-:B------:R-:W-:Y:S02]  /*1d40*/  HADD2.F32 R159, -RZ, R163.reuse.H0_H0 ;  /* 0x200000a3ff9f7230 */ /* 0x100fe40000004100 */
[----:B------:R-:W-:Y:S01]  /*1d50*/  FADD.FTZ R217, -R214, R158 ;  /* 0x0000009ed6d97221 */ /* 0x000fe20000010100 */
[----:B------:R-:W-:Y:S01]  /*1d60*/  FMUL.FTZ R186, R174, R185 ;  /* 0x000000b9aeba7220 */ /* 0x000fe20000410000 */
[----:B------:R-:W-:Y:S01]  /*1d70*/  FMUL.FTZ R181, R181, R162 ;  /* 0x000000a2b5b57220 */ /* 0x000fe20000410000 */
        /* <DEDUP_REMOVED lines=26> */
.L_x_9950:
[----:B------:R-:W-:Y:S05]  /*1f20*/  BSYNC.RECONVERGENT B0 ;  /* 0x0000000000007941 */ /* 0x000fea0003800200 */
.L_x_9949:
        /* <DEDUP_REMOVED lines=124> */
.L_x_9955:
[-CC-:B------:R-:W-:Y:S01]  /*26f0*/  FFMA.FTZ R72, R205, R161.reuse, R162.reuse ;  /* 0x000000a1cd487223 */ /* 0x180fe200000100a2 */
[----:B------:R-:W-:Y:S01]  /*2700*/  LOP3.LUT P0, RZ, R212, 0xff, RZ, 0xc0, !PT ;  /* 0x000000ffd4ff7812 */ /* 0x000fe2000780c0ff */
[-CC-:B------:R-:W-:Y:S01]  /*2710*/  FFMA.FTZ R150, R194, R161.reuse, R162.reuse ;  /* 0x000000a1c2967223 */ /* 0x180fe200000100a2 */
[----:B------:R-:W-:Y:S01]  /*2720*/  FFMA.FTZ R204, R192, R161, R162 ;  /* 0x000000a1c0cc7223 */ /* 0x000fe200000100a2 */
        /* <DEDUP_REMOVED lines=56> */
[----:B------:R-:W-:-:S07]  /*2ab0*/  F2FP.F16.F32.PACK_AB R155, R159, R158 ;  /* 0x0000009e9f9b723e */ /* 0x000fce00000000ff */
.L_x_9956:
        /* <DEDUP_REMOVED lines=8> */
.L_x_9954:
[----:B------:R-:W-:Y:S05]  /*2b40*/  BSYNC.RECONVERGENT B1 ;  /* 0x0000000000017941 */ /* 0x000fea0003800200 */
.L_x_9953:
[----:B------:R-:W-:Y:S04]  /*2b50*/  BSSY.RECONVERGENT B1, `(.L_x_9957) ;  /* 0x0000088000017945 */ /* 0x000fe80003800200 */
[----:B------:R-:W-:Y:S05]  /*2b60*/  @!P5 BRA `(.L_x_9958) ;  /* 0x000000080018d947 */ /* 0x000fea0003800000 */
[----:B------:R-:W-:-:S04]  /*2b70*/  ISETP.NE.U32.AND P6, PT, RZ, UR12, PT ;  /* 0x0000000cff007c0c */ /* 0x000fc8000bfc5070 */
[----:B------:R-:W-:-:S13]  /*2b80*/  ISETP.NE.AND.EX P6, PT, RZ, UR13, PT, P6 ;  /* 0x0000000dff007c0c */ /* 0x000fda000bfc5360 */
[----:B------:R-:W-:Y:S05]  /*2b90*/  @!P6 BRA `(.L_x_9959) ;  /* 0x0000000000f8e947 */ /* 0x000fea0003800000 */
[-CC-:B0-----:R-:W-:Y:S01]  /*2ba0*/  FFMA.FTZ R73, R9, R161.reuse, R162.reuse ;  /* 0x000000a109497223 */ /* 0x181fe200000100a2 */
[----:B------:R-:W-:Y:S01]  /*2bb0*/  LOP3.LUT P0, RZ, R210, 0xff, RZ, 0xc0, !PT ;  /* 0x000000ffd2ff7812 */ /* 0x000fe2000780c0ff */
[-CC-:B------:R-:W-:Y:S01]  /*2bc0*/  FFMA.FTZ R74, R10, R161.reuse, R162.reuse ;  /* 0x000000a10a4a7223 */ /* 0x180fe200000100a2 */
[-CC-:B------:R-:W-:Y:S01]  /*2bd0*/  FFMA.FTZ R75, R13, R161.reuse, R162.reuse ;  /* 0x000000a10d4b7223 */ /* 0x180fe200000100a2 */
[----:B------:R-:W-:Y:S01]  /*2be0*/  FADD.FTZ R73, R8, -R73 ;  /* 0x8000004908497221 */ /* 0x000fe20000010000 */
[-CC-:B------:R-:W-:Y:S01]  /*2bf0*/  FFMA.FTZ R148, R14, R161.reuse, R162.reuse ;  /* 0x000000a10e947223 */ /* 0x180fe200000100a2 */
[----:B------:R-:W-:Y:S01]  /*2c00*/  FFMA.FTZ R149, R17, R161, R162 ;  /* 0x000000a111957223 */ /* 0x000fe200000100a2 */
[----:B------:R-:W-:Y:S01]  /*2c10*/  FADD.FTZ R75, R12, -R75 ;  /* 0x8000004b0c4b7221 */ /* 0x000fe20000010000 */
[----:B-----5:R-:W-:Y:S02]  /*2c20*/  FMUL.FTZ R72, R174, R73 ;  /* 0x00000049ae487220 */ /* 0x020fe40000410000 */
        /* <DEDUP_REMOVED lines=12> */
[----:B------:R-:W-:Y:S01]  /*2cf0*/  F2FP.F16.F32.PACK_AB R152, R153, R152 ;  /* 0x000000989998723e */ /* 0x000fe200000000ff */
        /* <DEDUP_REMOVED lines=38> */
[----:B------:R-:W-:Y:S01]  /*2f60*/  F2FP.F16.F32.PACK_AB R155, R159, R158 ;  /* 0x0000009e9f9b723e */ /* 0x000fe200000000ff */
[----:B------:R-:W-:Y:S06]  /*2f70*/  BRA `(.L_x_9960) ;  /* 0x0000000000f47947 */ /* 0x000fec0003800000 */
.L_x_9959:
        /* <DEDUP_REMOVED lines=61> */
.L_x_9960:
        /* <DEDUP_REMOVED lines=8> */
.L_x_9958:
[----:B------:R-:W-:Y:S05]  /*33d0*/  BSYNC.RECONVERGENT B1 ;  /* 0x0000000000017941 */ /* 0x000fea0003800200 */
.L_x_9957:
        /* <DEDUP_REMOVED lines=67> */
.L_x_9963:
[----:B0-2---:R-:W-:Y:S01]  /*3810*/  FFMA.FTZ R152, R169, R161, R162 ;  /* 0x000000a1a9987223 */ /* 0x005fe200000100a2 */
        /* <DEDUP_REMOVED lines=60> */
.L_x_9964:
        /* <DEDUP_REMOVED lines=8> */
.L_x_9962:
[----:B------:R-:W-:Y:S05]  /*3c60*/  BSYNC.RECONVERGENT B1 ;  /* 0x0000000000017941 */ /* 0x000fea0003800200 */
.L_x_9961:
        /* <DEDUP_REMOVED lines=51> */
[----:B------:R-:W-:Y:S01]  /*3fa0*/  F2FP.F16.F32.PACK_AB R154, R157, R156 ;  /* 0x0000009c9d9a723e */ /* 0x000fe200000000ff */
        /* <DEDUP_REMOVED lines=12> */
[----:B------:R-:W-:Y:S01]  /*4070*/  F2FP.F16.F32.PACK_AB R155, R159, R160 ;  /* 0x000000a09f9b723e */ /* 0x000fe200000000ff */
[----:B------:R-:W-:Y:S06]  /*4080*/  BRA `(.L_x_9967) ;  /* 0x0000000000f47947 */ /* 0x000fec0003800000 */
.L_x_9966:
        /* <DEDUP_REMOVED lines=61> */
.L_x_9967:
        /* <DEDUP_REMOVED lines=8> */
.L_x_9952:
        /* <DEDUP_REMOVED lines=10> */
[-C--:B------:R-:W-:Y:S01]  /*4580*/  FFMA.FTZ R152, R197, R161.reuse, R162 ;  /* 0x000000a1c5987223 */ /* 0x080fe200000100a2 */
[----:B------:R-:W-:Y:S01]  /*4590*/  FADD.FTZ R154, R187, -R154 ;  /* 0x8000009abb9a7221 */ /* 0x000fe20000010000 */
[----:B------:R-:W-:Y:S01]  /*45a0*/  FFMA.FTZ R159, R198, R161, R162 ;  /* 0x000000a1c69f7223 */ /* 0x000fe200000100a2 */
[C---:B-----5:R-:W-:Y:S01]  /*45b0*/  FFMA.FTZ R153, R174.reuse, R153, R114 ;  /* 0x00000099ae997223 */ /* 0x060fe20000010072 */
[----:B------:R-:W-:Y:S01]  /*45c0*/  FADD.FTZ R157, R195, -R152 ;  /* 0x80000098c39d7221 */ /* 0x000fe20000010000 */
[----:B------:R-:W-:-:S02]  /*45d0*/  FFMA.FTZ R155, R174, R154, R115 ;  /* 0x0000009aae9b7223 */ /* 0x000fc40000010073 */
[-C--:B------:R-:W-:Y:S02]  /*45e0*/  FMUL.FTZ R153, R153, R160.reuse ;  /* 0x000000a099997220 */ /* 0x080fe40000410000 */
[-C--:B------:R-:W-:Y:S02]  /*45f0*/  FMUL.FTZ R155, R155, R160.reuse ;  /* 0x000000a09b9b7220 */ /* 0x080fe40000410000 */
[----:B------:R-:W-:Y:S01]  /*4600*/  FMUL.FTZ R152, R153, UR11 ;  /* 0x0000000b99987c20 */ /* 0x000fe20008410000 */
[----:B------:R-:W-:Y:S01]  /*4610*/  FFMA.FTZ R153, R174, R157, R112 ;  /* 0x0000009dae997223 */ /* 0x000fe20000010070 */
[----:B------:R-:W-:Y:S01]  /*4620*/  FMUL.FTZ R155, R155, UR11 ;  /* 0x0000000b9b9b7c20 */ /* 0x000fe20008410000 */
[-CC-:B------:R-:W-:Y:S02]  /*4630*/  FFMA.FTZ R157, R202, R161.reuse, R162.reuse ;  /* 0x000000a1ca9d7223 */ /* 0x180fe400000100a2 */
[----:B------:R-:W-:Y:S01]  /*4640*/  FSEL R158, R152, RZ, P0 ;  /* 0x000000ff989e7208 */ /* 0x000fe20000000000 */
[----:B------:R-:W-:Y:S01]  /*4650*/  FMUL.FTZ R153, R153, R160 ;  /* 0x000000a099997220 */ /* 0x000fe20000410000 */
[----:B------:R-:W-:Y:S01]  /*4660*/  ISETP.GE.U32.AND P0, PT, R212, RZ, PT ;  /* 0x000000ffd400720c */ /* 0x000fe20003f06070 */
[----:B------:R-:W-:Y:S01]  /*4670*/  FFMA.FTZ R152, R201, R161, R162 ;  /* 0x000000a1c9987223 */ /* 0x000fe200000100a2 */
[----:B------:R-:W-:Y:S01]  /*4680*/  FADD.FTZ R163, R200, -R157 ;  /* 0x8000009dc8a37221 */ /* 0x000fe20000010000 */
[----:B------:R-:W-:Y:S01]  /*4690*/  FMUL.FTZ R153, R153, UR11 ;  /* 0x0000000b99997c20 */ /* 0x000fe20008410000 */
[----:B------:R-:W-:-:S04]  /*46a0*/  ISETP.GE.U32.AND.EX P0, PT, R213, 0x1000000, PT, P0 ;  /* 0x01000000d500780c */ /* 0x000fc80003f06100 */
[----:B------:R-:W-:Y:S01]  /*46b0*/  FSEL R215, R155, RZ, P0 ;  /* 0x000000ff9bd77208 */ /* 0x000fe20000000000 */
[----:B------:R-:W-:Y:S01]  /*46c0*/  FADD.FTZ R155, R193, -R156 ;  /* 0x8000009cc19b7221 */ /* 0x000fe20000010000 */
[----:B------:R-:W-:Y:S01]  /*46d0*/  LOP3.LUT P0, RZ, R213, 0xff, RZ, 0xc0, !PT ;  /* 0x000000ffd5ff7812 */ /* 0x000fe2000780c0ff */
[----:B------:R-:W-:Y:S02]  /*46e0*/  FADD.FTZ R156, R196, -R159 ;  /* 0x8000009fc49c7221 */ /* 0x000fe40000010000 */
[C---:B------:R-:W-:Y:S01]  /*46f0*/  FFMA.FTZ R155, R174.reuse, R155, R113 ;  /* 0x0000009bae9b7223 */ /* 0x040fe20000010071 */
[----:B------:R-:W-:Y:S01]  /*4700*/  FSEL R154, R153, RZ, P0 ;  /* 0x000000ff999a7208 */ /* 0x000fe20000000000 */
[----:B------:R-:W-:Y:S01]  /*4710*/  FADD.FTZ R153, R199, -R152 ;  /* 0x80000098c7997221 */ /* 0x000fe20000010000 */
[C---:B------:R-:W-:Y:S01]  /*4720*/  FFMA.FTZ R157, R174.reuse, R156, R111 ;  /* 0x0000009cae9d7223 */ /* 0x040fe2000001006f */
[-C--:B------:R-:W-:Y:S01]  /*4730*/  FMUL.FTZ R155, R155, R160.reuse ;  /* 0x000000a09b9b7220 */ /* 0x080fe20000410000 */
[----:B------:R-:W-:Y:S01]  /*4740*/  FFMA.FTZ R152, R205, R161, R162 ;  /* 0x000000a1cd987223 */ /* 0x000fe200000100a2 */
[C---:B------:R-:W-:Y:S01]  /*4750*/  FFMA.FTZ R153, R174.reuse, R153, R110 ;  /* 0x00000099ae997223 */ /* 0x040fe2000001006e */
[----:B------:R-:W-:Y:S01]  /*4760*/  LOP3.LUT P0, RZ, R213, 0xff00, RZ, 0xc0, !PT ;  /* 0x0000ff00d5ff7812 */ /* 0x000fe2000780c0ff */
[----:B------:R-:W-:Y:S01]  /*4770*/  FMUL.FTZ R156, R155, UR11 ;  /* 0x0000000b9b9c7c20 */ /* 0x000fe20008410000 */
[----:B------:R-:W-:Y:S01]  /*4780*/  FADD.FTZ R159, R203, -R152 ;  /* 0x80000098cb9f7221 */ /* 0x000fe20000010000 */
[-C--:B------:R-:W-:Y:S01]  /*4790*/  FMUL.FTZ R153, R153, R160.reuse ;  /* 0x000000a099997220 */ /* 0x080fe20000410000 */
[----:B------:R-:W-:Y:S01]  /*47a0*/  FFMA.FTZ R155, R174, R163, R109 ;  /* 0x000000a3ae9b7223 */ /* 0x000fe2000001006d */
[-C--:B------:R-:W-:Y:S01]  /*47b0*/  FMUL.FTZ R157, R157, R160.reuse ;  /* 0x000000a09d9d7220 */ /* 0x080fe20000410000 */
[----:B------:R-:W-:Y:S01]  /*47c0*/  FSEL R163, R156, RZ, P0 ;  /* 0x000000ff9ca37208 */ /* 0x000fe20000000000 */
[----:B------:R-:W-:Y:S01]  /*47d0*/  FMUL.FTZ R152, R153, UR11 ;  /* 0x0000000b99987c20 */ /* 0x000fe20008410000 */
[----:B------:R-:W-:Y:S01]  /*47e0*/  LOP3.LUT P0, RZ, R212, 0xff0000, RZ, 0xc0, !PT ;  /* 0x00ff0000d4ff7812 */ /* 0x000fe2000780c0ff */
[----:B------:R-:W-:Y:S01]  /*47f0*/  FMUL.FTZ R157, R157, UR11 ;  /* 0x0000000b9d9d7c20 */ /* 0x000fe20008410000 */
[----:B------:R-:W-:Y:S01]  /*4800*/  FMUL.FTZ R155, R155, R160 ;  /* 0x000000a09b9b7220 */ /* 0x000fe20000410000 */
[----:B------:R-:W-:Y:S01]  /*4810*/  FFMA.FTZ R153, R174, R159, R108 ;  /* 0x0000009fae997223 */ /* 0x000fe2000001006c */
[----:B------:R-:W-:-:S02]  /*4820*/  FSEL R156, R152, RZ, P0 ;  /* 0x000000ff989c7208 */ /* 0x000fc40000000000 */
[C---:B------:R-:W-:Y:S01]  /*4830*/  LOP3.LUT P0, RZ, R212.reuse, 0xff000000, RZ, 0xc0, !PT ;  /* 0xff000000d4ff7812 */ /* 0x040fe2000780c0ff */
[----:B------:R-:W-:Y:S01]  /*4840*/  FMUL.FTZ R155, R155, UR11 ;  /* 0x0000000b9b9b7c20 */ /* 0x000fe20008410000 */
[----:B------:R-:W-:Y:S01]  /*4850*/  FMUL.FTZ R153, R153, R160 ;  /* 0x000000a099997220 */ /* 0x000fe20000410000 */
[----:B------:R-:W-:Y:S02]  /*4860*/  F2FP.F16.F32.PACK_AB R154, R163, R154 ;  /* 0x0000009aa39a723e */ /* 0x000fe400000000ff */
[----:B------:R-:W-:Y:S01]  /*4870*/  FSEL R159, R157, RZ, P0 ;  /* 0x000000ff9d9f7208 */ /* 0x000fe20000000000 */
[----:B------:R-:W-:Y:S01]  /*4880*/  FMUL.FTZ R153, R153, UR11 ;  /* 0x0000000b99997c20 */ /* 0x000fe20008410000 */
[----:B------:R-:W-:-:S04]  /*4890*/  LOP3.LUT P0, RZ, R212, 0xff00, RZ, 0xc0, !PT ;  /* 0x0000ff00d4ff7812 */ /* 0x000fc8000780c0ff */
[----:B------:R-:W-:Y:S02]  /*48a0*/  FSEL R157, R155, RZ, P0 ;  /* 0x000000ff9b9d7208 */ /* 0x000fe40000000000 */
[----:B------:R-:W-:Y:S02]  /*48b0*/  LOP3.LUT P0, RZ, R212, 0xff, RZ, 0xc0, !PT ;  /* 0x000000ffd4ff7812 */ /* 0x000fe4000780c0ff */
[----:B------:R-:W-:Y:S02]  /*48c0*/  F2FP.F16.F32.PACK_AB R155, R215, R158 ;  /* 0x0000009ed79b723e */ /* 0x000fe400000000ff */
[----:B------:R-:W-:Y:S02]  /*48d0*/  FSEL R152, R153, RZ, P0 ;  /* 0x000000ff99987208 */ /* 0x000fe40000000000 */
[----:B------:R-:W-:Y:S02]  /*48e0*/  F2FP.F16.F32.PACK_AB R153, R159, R156 ;  /* 0x0000009c9f99723e */ /* 0x000fe400000000ff */
[----:B------:R-:W-:Y:S01]  /*48f0*/  F2FP.F16.F32.PACK_AB R152, R157, R152 ;  /* 0x000000989d98723e */ /* 0x000fe200000000ff */
[----:B------:R-:W-:Y:S06]  /*4900*/  BRA `(.L_x_9971) ;  /* 0x0000000000f47947 */ /* 0x000fec0003800000 */
.L_x_9970:
        /* <DEDUP_REMOVED lines=11> */
[----:B------:R-:W-:Y:S01]  /*49c0*/  FADD.FTZ R156, R193, -R150 ;  /* 0x80000096c19c7221 */ /* 0x000fe20000010000 */
[-C--:B------:R-:W-:Y:S01]  /*49d0*/  FMUL.FTZ R75, R72, R160.reuse ;  /* 0x000000a0484b7220 */ /* 0x080fe20000410000 */
[-C--:B------:R-:W-:Y:S01]  /*49e0*/  FMUL.FTZ R148, R73, R160.reuse ;  /* 0x000000a049947220 */ /* 0x080fe20000410000 */
[----:B------:R-:W-:Y:S01]  /*49f0*/  FMUL.FTZ R149, R74, R160 ;  /* 0x000000a04a957220 */ /* 0x000fe20000410000 */
[-C--:B------:R-:W-:Y:S01]  /*4a00*/  FFMA.FTZ R158, R191, R161.reuse, R162 ;  /* 0x000000a1bf9e7223 */ /* 0x080fe200000100a2 */
[----:B------:R-:W-:Y:S01]  /*4a10*/  FMUL.FTZ R75, R75, UR11 ;  /* 0x0000000b4b4b7c20 */ /* 0x000fe20008410000 */
[----:B------:R-:W-:Y:S01]  /*4a20*/  FMUL.FTZ R148, R148, UR11 ;  /* 0x0000000b94947c20 */ /* 0x000fe20008410000 */
[----:B------:R-:W-:Y:S01]  /*4a30*/  FMUL.FTZ R149, R149, UR11 ;  /* 0x0000000b95957c20 */ /* 0x000fe20008410000 */
[----:B------:R-:W-:Y:S01]  /*4a40*/  FADD.FTZ R157, R189, -R158 ;  /* 0x8000009ebd9d7221 */ /* 0x000fe20000010000 */
[-CC-:B------:R-:W-:Y:S01]  /*4a50*/  FFMA.FTZ R158, R192, R161.reuse, R162.reuse ;  /* 0x000000a1c09e7223 */ /* 0x180fe200000100a2 */
[----:B------:R-:W-:Y:S01]  /*4a60*/  FSEL R152, R75, RZ, P0 ;  /* 0x000000ff4b987208 */ /* 0x000fe20000000000 */
[----:B------:R-:W-:Y:S01]  /*4a70*/  FFMA.FTZ R75, R198, R161, R162 ;  /* 0x000000a1c64b7223 */ /* 0x000fe200000100a2 */
[----:B------:R-:W-:-:S03]  /*4a80*/  LOP3.LUT P0, RZ, R212, 0xff00, RZ, 0xc0, !PT ;  /* 0x0000ff00d4ff7812 */ /* 0x000fc6000780c0ff */
[----:B------:R-:W-:Y:S01]  /*4a90*/  FADD.FTZ R75, R196, -R75 ;  /* 0x8000004bc44b7221 */ /* 0x000fe20000010000 */
[----:B------:R-:W-:Y:S01]  /*4aa0*/  FSEL R153, R148, RZ, P0 ;  /* 0x000000ff94997208 */ /* 0x000fe20000000000 */
[----:B------:R-:W-:Y:S01]  /*4ab0*/  FFMA.FTZ R148, R197, R161, R162 ;  /* 0x000000a1c5947223 */ /* 0x000fe200000100a2 */
[----:B------:R-:W-:Y:S01]  /*4ac0*/  LOP3.LUT P0, RZ, R212, 0xff0000, RZ, 0xc0, !PT ;  /* 0x00ff0000d4ff7812 */ /* 0x000fe2000780c0ff */
[----:B------:R-:W-:Y:S01]  /*4ad0*/  FFMA.FTZ R75, R174, R75, R111 ;  /* 0x0000004bae4b7223 */ /* 0x000fe2000001006f */
[----:B------:R-:W-:Y:S02]  /*4ae0*/  F2FP.F16.F32.PACK_AB R152, R153, R152 ;  /* 0x000000989998723e */ /* 0x000fe400000000ff */
        /* <DEDUP_REMOVED lines=9> */
[-C--:B------:R-:W-:Y:S02]  /*4b80*/  FMUL.FTZ R157, R149, R160.reuse ;  /* 0x000000a0959d7220 */ /* 0x080fe40000410000 */
[----:B------:R-:W-:Y:S01]  /*4b90*/  FMUL.FTZ R156, R155, UR11 ;  /* 0x0000000b9b9c7c20 */ /* 0x000fe20008410000 */
[----:B------:R-:W-:Y:S01]  /*4ba0*/  FSEL R155, R151, RZ, P0 ;  /* 0x000000ff979b7208 */ /* 0x000fe20000000000 */
[----:B------:R-:W-:Y:S01]  /*4bb0*/  FADD.FTZ R151, R187, -R158 ;  /* 0x8000009ebb977221 */ /* 0x000fe20000010000 */
[----:B------:R-:W-:Y:S01]  /*4bc0*/  LOP3.LUT P0, RZ, R213, 0xff, RZ, 0xc0, !PT ;  /* 0x000000ffd5ff7812 */ /* 0x000fe2000780c0ff */
[----:B------:R-:W-:Y:S01]  /*4bd0*/  FMUL.FTZ R157, R157, UR11 ;  /* 0x0000000b9d9d7c20 */ /* 0x000fe20008410000 */
[----:B------:R-:W-:Y:S01]  /*4be0*/  FMUL.FTZ R158, R150, R160 ;  /* 0x000000a0969e7220 */ /* 0x000fe20000410000 */
[----:B------:R-:W-:Y:S01]  /*4bf0*/  FFMA.FTZ R151, R174, R151, R115 ;  /* 0x00000097ae977223 */ /* 0x000fe20000010073 */
[----:B------:R-:W-:-:S02]  /*4c00*/  FSEL R156, R156, RZ, P0 ;  /* 0x000000ff9c9c7208 */ /* 0x000fc40000000000 */
[----:B------:R-:W-:Y:S01]  /*4c10*/  LOP3.LUT P0, RZ, R213, 0xff00, RZ, 0xc0, !PT ;  /* 0x0000ff00d5ff7812 */ /* 0x000fe2000780c0ff */
[----:B------:R-:W-:Y:S01]  /*4c20*/  FMUL.FTZ R158, R158, UR11 ;  /* 0x0000000b9e9e7c20 */ /* 0x000fe20008410000 */
[----:B------:R-:W-:Y:S01]  /*4c30*/  FMUL.FTZ R159, R151, R160 ;  /* 0x000000a0979f7220 */ /* 0x000fe20000410000 */
[----:B------:R-:W-:Y:S02]  /*4c40*/  F2FP.F16.F32.PACK_AB R153, R155, R154 ;  /* 0x0000009a9b99723e */ /* 0x000fe400000000ff */
[----:B------:R-:W-:Y:S01]  /*4c50*/  FSEL R157, R157, RZ, P0 ;  /* 0x000000ff9d9d7208 */ /* 0x000fe20000000000 */
[----:B------:R-:W-:Y:S01]  /*4c60*/  FMUL.FTZ R159, R159, UR11 ;  /* 0x0000000b9f9f7c20 */ /* 0x000fe20008410000 */
[----:B------:R-:W-:Y:S02]  /*4c70*/  LOP3.LUT P0, RZ, R213, 0xff0000, RZ, 0xc0, !PT ;  /* 0x00ff0000d5ff7812 */ /* 0x000fe4000780c0ff */
[----:B------:R-:W-:Y:S02]  /*4c80*/  F2FP.F16.F32.PACK_AB R154, R157, R156 ;  /* 0x0000009c9d9a723e */ /* 0x000fe400000000ff */
[----:B------:R-:W-:-:S02]  /*4c90*/  FSEL R158, R158, RZ, P0 ;  /* 0x000000ff9e9e7208 */ /* 0x000fc40000000000 */
[----:B------:R-:W-:-:S04]  /*4ca0*/  ISETP.GE.U32.AND P0, PT, R212, RZ, PT ;  /* 0x000000ffd400720c */ /* 0x000fc80003f06070 */
[----:B------:R-:W-:-:S04]  /*4cb0*/  ISETP.GE.U32.AND.EX P0, PT, R213, 0x1000000, PT, P0 ;  /* 0x01000000d500780c */ /* 0x000fc80003f06100 */
[----:B------:R-:W-:-:S04]  /*4cc0*/  FSEL R159, R159, RZ, P0 ;  /* 0x000000ff9f9f7208 */ /* 0x000fc80000000000 */
[----:B------:R-:W-:-:S07]  /*4cd0*/  F2FP.F16.F32.PACK_AB R155, R159, R158 ;  /* 0x0000009e9f9b723e */ /* 0x000fce00000000ff */
.L_x_9971:
        /* <DEDUP_REMOVED lines=10> */
.L_x_9969:
[----:B------:R-:W-:Y:S05]  /*4d80*/  BSYNC.RECONVERGENT B1 ;  /* 0x0000000000017941 */ /* 0x000fea0003800200 */
.L_x_9968:
[----:B------:R-:W-:Y:S04]  /*4d90*/  BSSY.RECONVERGENT B1, `(.L_x_9972) ;  /* 0x0000088000017945 */ /* 0x000fe80003800200 */
[----:B------:R-:W-:Y:S05]  /*4da0*/  @!P5 BRA `(.L_x_9973) ;  /* 0x000000080018d947 */ /* 0x000fea0003800000 */
[----:B------:R-:W-:-:S04]  /*4db0*/  ISETP.NE.U32.AND P6, PT, RZ, UR12, PT ;  /* 0x0000000cff007c0c */ /* 0x000fc8000bfc5070 */
[----:B------:R-:W-:-:S13]  /*4dc0*/  ISETP.NE.AND.EX P6, PT, RZ, UR13, PT, P6 ;  /* 0x0000000dff007c0c */ /* 0x000fda000bfc5360 */
[----:B------:R-:W-:Y:S05]  /*4dd0*/  @!P6 BRA `(.L_x_9974) ;  /* 0x0000000000f8e947 */ /* 0x000fea0003800000 */
[-CC-:B0-----:R-:W-:Y:S01]  /*4de0*/  FFMA.FTZ R73, R9, R161.reuse, R162.reuse ;  /* 0x000000a109497223 */ /* 0x181fe200000100a2 */
        /* <DEDUP_REMOVED lines=8> */
[----:B------:R-:W-:Y:S01]  /*4e70*/  FFMA.FTZ R149, R17, R161, R162 ;  /* 0x000000a111957223 */ /* 0x000fe200000100a2 */
[----:B------:R-:W-:-:S02]  /*4e80*/  FADD.FTZ R148, R15, -R148 ;  /* 0x800000940f947221 */ /* 0x000fc40000010000 */
        /* <DEDUP_REMOVED lines=11> */
[----:B------:R-:W-:Y:S01]  /*4f40*/  F2FP.F16.F32.PACK_AB R152, R153, R152 ;  /* 0x000000989998723e */ /* 0x000fe200000000ff */
        /* <DEDUP_REMOVED lines=23> */
[----:B------:R-:W-:Y:S01]  /*50c0*/  F2FP.F16.F32.PACK_AB R154, R157, R156 ;  /* 0x0000009c9d9a723e */ /* 0x000fe200000000ff */
[----:B------:R-:W-:-:S04]  /*50d0*/  FADD.FTZ R151, R19, -R150 ;  /* 0x8000009613977221 */ /* 0x000fc80000010000 */
[----:B------:R-:W-:-:S04]  /*50e0*/  FFMA.FTZ R150, R174, R151, R122 ;  /* 0x00000097ae967223 */ /* 0x000fc8000001007a */
[----:B------:R-:W-:-:S04]  /*50f0*/  FMUL.FTZ R151, R150, R160 ;  /* 0x000000a096977220 */ /* 0x000fc80000410000 */
[----:B------:R-:W-:-:S05]  /*5100*/  FMUL.FTZ R151, R151, UR11 ;  /* 0x0000000b97977c20 */ /* 0x000fca0008410000 */
[----:B------:R-:W-:Y:S01]  /*5110*/  FSEL R158, R151, RZ, P0 ;  /* 0x000000ff979e7208 */ /* 0x000fe20000000000 */
[----:B------:R-:W-:Y:S01]  /*5120*/  FFMA.FTZ R151, R24, R161, R162 ;  /* 0x000000a118977223 */ /* 0x000fe200000100a2 */
[----:B------:R-:W-:-:S03]  /*5130*/  ISETP.GE.U32.AND P0, PT, R210, RZ, PT ;  /* 0x000000ffd200720c */ /* 0x000fc60003f06070 */
[----:B------:R-:W-:Y:S01]  /*5140*/  FADD.FTZ R151, R22, -R151 ;  /* 0x8000009716977221 */ /* 0x000fe20000010000 */
[----:B------:R-:W-:-:S03]  /*5150*/  ISETP.GE.U32.AND.EX P0, PT, R211, 0x1000000, PT, P0 ;  /* 0x01000000d300780c */ /* 0x000fc60003f06100 */
[----:B------:R-:W-:-:S04]  /*5160*/  FFMA.FTZ R151, R174, R151, R123 ;  /* 0x00000097ae977223 */ /* 0x000fc8000001007b */
[----:B------:R-:W-:-:S04]  /*5170*/  FMUL.FTZ R159, R151, R160 ;  /* 0x000000a0979f7220 */ /* 0x000fc80000410000 */
[----:B------:R-:W-:-:S05]  /*5180*/  FMUL.FTZ R159, R159, UR11 ;  /* 0x0000000b9f9f7c20 */ /* 0x000fca0008410000 */
[----:B------:R-:W-:-:S04]  /*5190*/  FSEL R159, R159, RZ, P0 ;  /* 0x000000ff9f9f7208 */ /* 0x000fc80000000000 */
[----:B------:R-:W-:Y:S01]  /*51a0*/  F2FP.F16.F32.PACK_AB R155, R159, R158 ;  /* 0x0000009e9f9b723e */ /* 0x000fe200000000ff */
[----:B------:R-:W-:Y:S06]  /*51b0*/  BRA `(.L_x_9975) ;  /* 0x0000000000f47947 */ /* 0x000fec0003800000 */
.L_x_9974:
[----:B0-----:R-:W-:Y:S01]  /*51c0*/  FFMA.FTZ R152, R21, R161, R162 ;  /* 0x000000a115987223 */ /* 0x001fe200000100a2 */
[----:B------:R-:W-:-:S03]  /*51d0*/  LOP3.LUT P0, RZ, R211, 0xff0000, RZ, 0xc0, !PT ;  /* 0x00ff0000d3ff7812 */ /* 0x000fc6000780c0ff */
[----:B------:R-:W-:Y:S01]  /*51e0*/  FADD.FTZ R153, R19, -R152 ;  /* 0x8000009813997221 */ /* 0x000fe20000010000 */
[----:B------:R-:W-:-:S03]  /*51f0*/  FFMA.FTZ R152, R14, R161, R162 ;  /* 0x000000a10e987223 */ /* 0x000fc600000100a2 */
[----:B-----5:R-:W-:Y:S01]  /*5200*/  FFMA.FTZ R153, R174, R153, R122 ;  /* 0x00000099ae997223 */ /* 0x020fe2000001007a */
[----:B------:R-:W-:-:S03]  /*5210*/  FADD.FTZ R152, R15, -R152 ;  /* 0x800000980f987221 */ /* 0x000fc60000010000 */
        /* <DEDUP_REMOVED lines=53> */
[----:B------:R-:W-:Y:S02]  /*5570*/  F2FP.F16.F32.PACK_AB R153, R159, R156 ;  /* 0x0000009c9f99723e */ /* 0x000fe400000000ff */
[----:B------:R-:W-:-:S07]  /*5580*/  F2FP.F16.F32.PACK_AB R152, R157, R152 ;  /* 0x000000989d98723e */ /* 0x000fce00000000ff */
.L_x_9975:
        /* <DEDUP_REMOVED lines=8> */
.L_x_9973:
[----:B------:R-:W-:Y:S05]  /*5610*/  BSYNC.RECONVERGENT B1 ;  /* 0x0000000000017941 */ /* 0x000fea0003800200 */
.L_x_9972:
        /* <DEDUP_REMOVED lines=67> */
.L_x_9978:
[----:B0-2---:R-:W-:Y:S01]  /*5a50*/  FFMA.FTZ R152, R169, R161, R162 ;  /* 0x000000a1a9987223 */ /* 0x005fe200000100a2 */
        /* <DEDUP_REMOVED lines=60> */
.L_x_9979:
        /* <DEDUP_REMOVED lines=8> */
.L_x_9977:
[----:B------:R-:W-:Y:S05]  /*5ea0*/  BSYNC.RECONVERGENT B1 ;  /* 0x0000000000017941 */ /* 0x000fea0003800200 */
.L_x_9976:
        /* <DEDUP_REMOVED lines=64> */
[----:B------:R-:W-:Y:S01]  /*62b0*/  F2FP.F16.F32.PACK_AB R155, R159, R160 ;  /* 0x000000a09f9b723e */ /* 0x000fe200000000ff */
[----:B------:R-:W-:Y:S06]  /*62c0*/  BRA `(.L_x_9981) ;  /* 0x0000000000f47947 */ /* 0x000fec0003800000 */
.L_x_9980:
[-CC-:B0-23--:R-:W-:Y:S01]  /*62d0*/  FFMA.FTZ R153, R183, R161.reuse, R162.reuse ;  /* 0x000000a1b7997223 */ /* 0x18dfe200000100a2 */
[----:B------:R-:W-:Y:S01]  /*62e0*/  FFMA.FTZ R152, R190, R161, R162 ;  /* 0x000000a1be987223 */ /* 0x000fe200000100a2 */
[----:B------:R-:W-:Y:S02]  /*62f0*/  LOP3.LUT P0, RZ, R209, 0xff0000, RZ, 0xc0, !PT ;  /* 0x00ff0000d1ff7812 */ /* 0x000fe4000780c0ff */
[----:B------:R-:W-:Y:S01]  /*6300*/  FADD.FTZ R153, R188, -R153 ;  /* 0x80000099bc997221 */ /* 0x000fe20000010000 */
[----:B------:R-:W-:-:S03]  /*6310*/  FADD.FTZ R152, R185, -R152 ;  /* 0x80000098b9987221 */ /* 0x000fc60000010000 */
[----:B-----5:R-:W-:-:S04]  /*6320*/  FFMA.FTZ R153, R174, R153, R138 ;  /* 0x00000099ae997223 */ /* 0x020fc8000001008a */
[----:B------:R-:W-:-:S04]  /*6330*/  FMUL.FTZ R153, R153, R160 ;  /* 0x000000a099997220 */ /* 0x000fc80000410000 */
[----:B------:R-:W-:-:S05]  /*6340*/  FMUL.FTZ R153, R153, UR11 ;  /* 0x0000000b99997c20 */ /* 0x000fca0008410000 */
[----:B------:R-:W-:Y:S01]  /*6350*/  FSEL R155, R153, RZ, P0 ;  /* 0x000000ff999b7208 */ /* 0x000fe20000000000 */
[----:B------:R-:W-:Y:S01]  /*6360*/  FFMA.FTZ R153, R174, R152, R139 ;  /* 0x00000098ae997223 */ /* 0x000fe2000001008b */
[----:B------:R-:W-:Y:S01]  /*6370*/  ISETP.GE.U32.AND P0, PT, R208, RZ, PT ;  /* 0x000000ffd000720c */ /* 0x000fe20003f06070 */
[----:B------:R-:W-:Y:S02]  /*6380*/  FFMA.FTZ R152, R186, R161, R162 ;  /* 0x000000a1ba987223 */ /* 0x000fe400000100a2 */
[----:B------:R-:W-:Y:S01]  /*6390*/  FMUL.FTZ R153, R153, R160 ;  /* 0x000000a099997220 */ /* 0x000fe20000410000 */
[----:B------:R-:W-:Y:S01]  /*63a0*/  ISETP.GE.U32.AND.EX P0, PT, R209, 0x1000000, PT, P0 ;  /* 0x01000000d100780c */ /* 0x000fe20003f06100 */
        /* <DEDUP_REMOVED lines=44> */
[----:B------:R-:W-:Y:S02]  /*6670*/  F2FP.F16.F32.PACK_AB R153, R159, R156 ;  /* 0x0000009c9f99723e */ /* 0x000fe400000000ff */
[----:B------:R-:W-:-:S04]  /*6680*/  FSEL R152, R161, RZ, P0 ;  /* 0x000000ffa1987208 */ /* 0x000fc80000000000 */
[----:B------:R-:W-:-:S07]  /*6690*/  F2FP.F16.F32.PACK_AB R152, R157, R152 ;  /* 0x000000989d98723e */ /* 0x000fce00000000ff */
.L_x_9981:
[----:B------:R-:W0:Y:S08]  /*66a0*/  @P6 LDC.64 R158, c[0x0][0x478] ;  /* 0x00011e00ff9e6b82 */ /* 0x000e300000000a00 */
[----:B------:R-:W1:Y:S01]  /*66b0*/  LDC.64 R156, c[0x0][0x468] ;  /* 0x00011a00ff9c7b82 */ /* 0x000e620000000a00 */
[----:B0-----:R-:W-:-:S05]  /*66c0*/  @P6 IMAD.WIDE.U32 R158, R6, 0x20, R158 ;  /* 0x00000020069e6825 */ /* 0x001fca00078e009e */
[----:B------:R4:W-:Y:S01]  /*66d0*/  @P6 STG.E.128 desc[UR4][R158.64], R72 ;  /* 0x000000489e006986 */ /* 0x0009e2000c101d04 */
[----:B-1----:R-:W-:-:S03]  /*66e0*/  IMAD.WIDE.U32 R156, R6, 0x10, R156 ;  /* 0x00000010069c7825 */ /* 0x002fc600078e009c */
[----:B------:R4:W-:Y:S04]  /*66f0*/  @P6 STG.E.128 desc[UR4][R158.64+0x10], R148 ;  /* 0x000010949e006986 */ /* 0x0009e8000c101d04 */
[----:B------:R4:W-:Y:S02]  /*6700*/  STG.E.128 desc[UR4][R156.64], R152 ;  /* 0x000000989c007986 */ /* 0x0009e4000c101d04 */
.L_x_9965:
[----:B------:R-:W-:Y:S05]  /*6710*/  BSYNC.RECONVERGENT B0 ;  /* 0x0000000000007941 */ /* 0x000fea0003800200 */
.L_x_9951:
[----:B0-234-:R-:W0:Y:S01]  /*6720*/  LDC.64 R152, c[0x0][0x380] ;  /* 0x0000e000ff987b82 */ /* 0x01de220000000a00 */
[----:B------:R-:W-:Y:S02]  /*6730*/  PLOP3.LUT P1, PT, P1, PT, PT, 0x8, 0x80 ;  /* 0x000000000080781c */ /* 0x000fe40000f2e170 */
[----:B0-----:R-:W-:-:S04]  /*6740*/  IADD3 R5, PT, PT, R5, R152, RZ ;  /* 0x0000009805057210 */ /* 0x001fc80007ffe0ff */
[----:B------:R-:W-:-:S13]  /*6750*/  ISETP.GE.AND P0, PT, R5, R153, PT ;  /* 0x000000990500720c */ /* 0x000fda0003f06270 */
[----:B------:R-:W-:Y:S05]  /*6760*/  @!P0 BRA `(.L_x_9982) ;  /* 0xffffff9c00d88947 */ /* 0x000fea000383ffff */
.L_x_9942:
        /* <DEDUP_REMOVED lines=39> */
.L_x_9983:
        /* <DEDUP_REMOVED lines=10> */
.L_x_15706:


//--------------------- .text._ZN10layer_norm13ln_bwd_kernelINS_13Kernel_traitsI6__halfS2_fS2_fjLj4096ELj1ELj1ELj4ELj16ENS_18Kernel_traits_baseILj4096ES2_S2_fS2_fjLj128EEEEELb1ELb0ELb0ELb1EEEvNS_9BwdParamsE --------------------------
	.section	.text._ZN10layer_norm13ln_bwd_kernelINS_13Kernel_traitsI6__halfS2_fS2_fjLj4096ELj1ELj1ELj4ELj16ENS_18Kernel_traits_baseILj4096ES2_S2_fS2_fjLj128EEEEELb1ELb0ELb0ELb1EEEvNS_9BwdParamsE,"ax",@progbits
	.align	128
        .global         _ZN10layer_norm13ln_bwd_kernelINS_13Kernel_traitsI6__halfS2_fS2_fjLj4096ELj1ELj1ELj4ELj16ENS_18Kernel_traits_baseILj4096ES2_S2_fS2_fjLj128EEEEELb1ELb0ELb0ELb1EEEvNS_9BwdParamsE
        .type           _ZN10layer_norm13ln_bwd_kernelINS_13Kernel_traitsI6__halfS2_fS2_fjLj4096ELj1ELj1ELj4ELj16ENS_18Kernel_traits_baseILj4096ES2_S2_fS2_fjLj128EEEEELb1ELb0ELb0ELb1EEEvNS_9BwdParamsE,@function
        .size           _ZN10layer_norm13ln_bwd_kernelINS_13Kernel_traitsI6__halfS2_fS2_fjLj4096ELj1ELj1ELj4ELj16ENS_18Kernel_traits_baseILj4096ES2_S2_fS2_fjLj128EEEEELb1ELb0ELb0ELb1EEEvNS_9BwdParamsE,(.L_x_15707 - _ZN10layer_norm13ln_bwd_kernelINS_13Kernel_traitsI6__halfS2_fS2_fjLj4096ELj1ELj1ELj4ELj16ENS_18Kernel_traits_baseILj4096ES2_S2_fS2_fjLj128EEEEELb1ELb0ELb0ELb1EEEvNS_9BwdParamsE)
        .other          _ZN10layer_norm13ln_bwd_kernelINS_13Kernel_traitsI6__halfS2_fS2_fjLj4096ELj1ELj1ELj4ELj16ENS_18Kernel_traits_baseILj4096ES2_S2_fS2_fjLj128EEEEELb1ELb0ELb0ELb1EEEvNS_9BwdParamsE,@"STO_CUDA_ENTRY STV_DEFAULT"
_ZN10layer_norm13ln_bwd_kernelINS_13Kernel_traitsI6__halfS2_fS2_fjLj4096ELj1ELj1ELj4ELj16ENS_18Kernel_traits_baseILj4096ES2_S2_fS2_fjLj128EEEEELb1ELb0ELb0ELb1EEEvNS_9BwdParamsE:
.text._ZN10layer_norm13ln_bwd_kernelINS_13Kernel_traitsI6__halfS2_fS2_fjLj4096ELj1ELj1ELj4ELj16ENS_18Kernel_traits_baseILj4096ES2_S2_fS2_fjLj128EEEEELb1ELb0ELb0ELb1EEEvNS_9BwdParamsE:
        /* <DEDUP_REMOVED lines=71> */
[----:B------:R-:W-:Y:S01]  /*0470*/  CS2R R140, SRZ ;  /* 0x00000000008c7805 */ /* 0x000fe2000001ff00 */
[----:B------:R-:W0:Y:S02]  /*0480*/  LDCU.U8 UR8, c[0x0][0x410] ;  /* 0x00008200ff0877ac */ /* 0x000e240008000000 */
[----:B------:R3:W5:Y:S01]  /*0490*/  LDG.E.128 R4, desc[UR6][R2.64+0x1800] ;  /* 0x0018000602047981 */ /* 0x000762000c1e1d00 */
[----:B--2---:R-:W-:-:S02]  /*04a0*/  ISETP.NE.U32.AND P1, PT, R8, RZ, PT ;  /* 0x000000ff0800720c */ /* 0x004fc40003f25070 */
[----:B------:R-:W-:Y:S02]  /*04b0*/  CS2R R142, SRZ ;  /* 0x00000000008e7805 */ /* 0x000fe4000001ff00 */
[----:B------:R-:W-:Y:S02]  /*04c0*/  CS2R R144, SRZ ;  /* 0x0000000000907805 */ /* 0x000fe4000001ff00 */
[----:B------:R-:W-:Y:S02]  /*04d0*/  CS2R R148, SRZ ;  /* 0x0000000000947805 */ /* 0x000fe4000001ff00 */
[----:B------:R-:W-:Y:S02]  /*04e0*/  ISETP.NE.AND.EX P1, PT, R9, RZ, PT, P1 ;  /* 0x000000ff0900720c */ /* 0x000fe40003f25310 */
[----:B------:R-:W-:Y:S02]  /*04f0*/  CS2R R8, SRZ ;  /* 0x0000000000087805 */ /* 0x000fe4000001ff00 */
        /* <DEDUP_REMOVED lines=8> */
[--C-:B------:R-:W-:Y:S01]  /*0580*/  HADD2.F32 R252, -RZ, R245.reuse.H0_H0 ;  /* 0x200000f5fffc7230 */ /* 0x100fe20000004100 */
[----:B------:R3:W-:Y:S01]  /*0590*/  STL [R1+0x4], R2 ;  /* 0x0000040201007387 */ /* 0x0007e20000100800 */
[----:B------:R-:W-:Y:S02]  /*05a0*/  HADD2.F32 R251, -RZ, R245.H1_H1 ;  /* 0x300000f5fffb7230 */ /* 0x000fe40000004100 */
[--C-:B------:R-:W-:Y:S01]  /*05b0*/  HADD2.F32 R250, -RZ, R246.reuse.H0_H0 ;  /* 0x200000f6fffa7230 */ /* 0x100fe20000004100 */
[----:B------:R0:W-:Y:S01]  /*05c0*/  STL [R1], R0 ;  /* 0x0000000001007387 */ /* 0x0001e20000100800 */
[----:B------:R-:W-:Y:S02]  /*05d0*/  HADD2.F32 R249, -RZ, R246.H1_H1 ;  /* 0x300000f6fff97230 */ /* 0x000fe40000004100 */
[----:B----4-:R-:W-:-:S02]  /*05e0*/  HADD2.F32 R246, -RZ, R236.H0_H0 ;  /* 0x200000ecfff67230 */ /* 0x010fc40000004100 */
[----:B------:R-:W-:Y:S01]  /*05f0*/  HADD2.F32 R245, -RZ, R236.H1_H1 ;  /* 0x300000ecfff57230 */ /* 0x000fe20000004100 */
[----:B---3--:R-:W-:Y:S01]  /*0600*/  CS2R R2, SRZ ;  /* 0x0000000000027805 */ /* 0x008fe2000001ff00 */
[--C-:B-----5:R-:W-:Y:S02]  /*0610*/  HADD2.F32 R236, -RZ, R229.reuse.H0_H0 ;  /* 0x200000e5ffec7230 */ /* 0x120fe40000004100 */
[----:B------:R-:W-:Y:S02]  /*0620*/  HADD2.F32 R235, -RZ, R229.H1_H1 ;  /* 0x300000e5ffeb7230 */ /* 0x000fe40000004100 */
[--C-:B------:R-:W-:Y:S02]  /*0630*/  HADD2.F32 R234, -RZ, R230.reuse.H0_H0 ;  /* 0x200000e6ffea7230 */ /* 0x100fe40000004100 */
[----:B------:R-:W-:Y:S02]  /*0640*/  HADD2.F32 R233, -RZ, R230.H1_H1 ;  /* 0x300000e6ffe97230 */ /* 0x000fe40000004100 */
[----:B------:R-:W-:-:S02]  /*0650*/  HADD2.F32 R248, -RZ, R247.H0_H0 ;  /* 0x200000f7fff87230 */ /* 0x000fc40000004100 */
[--C-:B------:R-:W-:Y:S02]  /*0660*/  HADD2.F32 R244, -RZ, R237.reuse.H0_H0 ;  /* 0x200000edfff47230 */ /* 0x100fe40000004100 */
[----:B------:R-:W-:Y:S02]  /*0670*/  HADD2.F32 R243, -RZ, R237.H1_H1 ;  /* 0x300000edfff37230 */ /* 0x000fe40000004100 */
[--C-:B------:R-:W-:Y:S02]  /*0680*/  HADD2.F32 R242, -RZ, R238.reuse.H0_H0 ;  /* 0x200000eefff27230 */ /* 0x100fe40000004100 */
[----:B------:R-:W-:Y:S02]  /*0690*/  HADD2.F32 R241, -RZ, R238.H1_H1 ;  /* 0x300000eefff17230 */ /* 0x000fe40000004100 */
        /* <DEDUP_REMOVED lines=8> */
[----:B------:R-:W-:-:S02]  /*0720*/  HADD2.F32 R223, -RZ, R6.H1_H1 ;  /* 0x30000006ffdf7230 */ /* 0x000fc40000004100 */
[--C-:B------:R-:W-:Y:S02]  /*0730*/  HADD2.F32 R222, -RZ, R7.reuse.H0_H0 ;  /* 0x20000007ffde7230 */ /* 0x100fe40000004100 */
[----:B------:R-:W-:Y:S01]  /*0740*/  HADD2.F32 R221, -RZ, R7.H1_H1 ;  /* 0x30000007ffdd7230 */ /* 0x000fe20000004100 */
[----:B------:R-:W-:Y:S01]  /*0750*/  CS2R R6, SRZ ;  /* 0x0000000000067805 */ /* 0x000fe2000001ff00 */
[----:B------:R-:W-:Y:S02]  /*0760*/  HADD2.F32 R247, -RZ, R247.H1_H1 ;  /* 0x300000f7fff77230 */ /* 0x000fe40000004100 */
[----:B------:R-:W-:Y:S02]  /*0770*/  HADD2.F32 R239, -RZ, R239.H1_H1 ;  /* 0x300000efffef7230 */ /* 0x000fe40000004100 */
[--C-:B------:R-:W-:Y:S02]  /*0780*/  HADD2.F32 R238, -RZ, R228.reuse.H0_H0 ;  /* 0x200000e4ffee7230 */ /* 0x100fe40000004100 */
[----:B------:R-:W-:-:S02]  /*0790*/  HADD2.F32 R237, -RZ, R228.H1_H1 ;  /* 0x300000e4ffed7230 */ /* 0x000fc40000004100 */
[----:B012---:R-:W-:-:S07]  /*07a0*/  HADD2.F32 R231, -RZ, R231.H1_H1 ;  /* 0x300000e7ffe77230 */ /* 0x007fce0000004100 */
.L_x_10003:
[----:B------:R-:W0:Y:S01]  /*07b0*/  S2R R88, SR_TID.X ;  /* 0x0000000000587919 */ /* 0x000e220000002100 */
[----:B------:R-:W1:Y:S01]  /*07c0*/  LDC.64 R86, c[0x0][0x3c0] ;  /* 0x0000f000ff567b82 */ /* 0x000e620000000a00 */
[----:B------:R-:W-:Y:S01]  /*07d0*/  IMAD R0, R154, UR9, RZ ;  /* 0x000000099a007c24 */ /* 0x000fe2000f8e02ff */
[----:B------:R-:W2:Y:S04]  /*07e0*/  LDL R172, [R1+0x4] ;  /* 0x0000040001ac7983 */ /* 0x000ea80000100800 */
[----:B------:R-:W-:Y:S01]  /*07f0*/  SHF.R.S32.HI R89, RZ, 0x1f, R0 ;  /* 0x0000001fff597819 */ /* 0x000fe20000011400 */
[----:B------:R-:W3:Y:S01]  /*0800*/  LDL R171, [R1] ;  /* 0x0000000001ab7983 */ /* 0x000ee20000100800 */
[----:B------:R-:W4:Y:S02]  /*0810*/  LDC.64 R84, c[0x0][0x428] ;  /* 0x00010a00ff547b82 */ /* 0x000f240000000a00 */
[----:B------:R-:W-:-:S06]  /*0820*/  LEA.HI R89, R89, R0, RZ, 0x3 ;  /* 0x0000000059597211 */ /* 0x000fcc00078f18ff */
[----:B------:R-:W4:Y:S08]  /*0830*/  LDC.64 R128, c[0x0][0x3a8] ;  /* 0x0000ea00ff807b82 */ /* 0x000f300000000a00 */
[----:B------:R-:W4:Y:S01]  /*0840*/  LDC.64 R160, c[0x0][0x3c8] ;  /* 0x0000f200ffa07b82 */ /* 0x000f220000000a00 */
[----:B-1----:R-:W-:-:S05]  /*0850*/  IMAD.WIDE R86, R154, 0x4, R86 ;  /* 0x000000049a567825 */ /* 0x002fca00078e0256 */
[----:B------:R-:W2:Y:S01]  /*0860*/  LDG.E R0, desc[UR6][R86.64] ;  /* 0x0000000656007981 */ /* 0x000ea2000c1e1900 */
[----:B0-----:R-:W-:-:S05]  /*0870*/  LEA.HI.SX32 R159, R89, R88, 0x1d ;  /* 0x00000058599f7211 */ /* 0x001fca00078feaff */
[C---:B----4-:R-:W-:Y:S01]  /*0880*/  IMAD.WIDE.U32 R92, R159.reuse, 0x10, R84 ;  /* 0x000000109f5c7825 */ /* 0x050fe200078e0054 */
[C---:B------:R-:W-:Y:S02]  /*0890*/  IADD3 R157, PT, PT, R159.reuse, 0x80, RZ ;  /* 0x000000809f9d7810 */ /* 0x040fe40007ffe0ff */
[C---:B------:R-:W-:Y:S01]  /*08a0*/  IADD3 R156, PT, PT, R159.reuse, 0x100, RZ ;  /* 0x000001009f9c7810 */ /* 0x040fe20007ffe0ff */
[C---:B------:R-:W-:Y:S01]  /*08b0*/  IMAD.WIDE.U32 R96, R159.reuse, 0x20, R128 ;  /* 0x000000209f607825 */ /* 0x040fe200078e0080 */
[----:B------:R-:W-:Y:S01]  /*08c0*/  IADD3 R155, PT, PT, R159, 0x180, RZ ;  /* 0x000001809f9b7810 */ /* 0x000fe20007ffe0ff */
[----:B------:R-:W4:Y:S02]  /*08d0*/  LDG.E.128 R92, desc[UR6][R92.64] ;  /* 0x000000065c5c7981 */ /* 0x000f24000c1e1d00 */
[--C-:B------:R-:W-:Y:S02]  /*08e0*/  IMAD.WIDE.U32 R104, R157, 0x10, R84.reuse ;  /* 0x000000109d687825 */ /* 0x100fe400078e0054 */
[----:B------:R-:W3:Y:S02]  /*08f0*/  LDG.E.128 R88, desc[UR6][R96.64] ;  /* 0x0000000660587981 */ /* 0x000ee4000c1e1d00 */
[----:B------:R-:W-:-:S02]  /*0900*/  IMAD.WIDE.U32 R116, R156, 0x10, R84 ;  /* 0x000000109c747825 */ /* 0x000fc400078e0054 */
[----:B------:R-:W3:Y:S02]  /*0910*/  LDG.E.128 R104, desc[UR6][R104.64] ;  /* 0x0000000668687981 */ /* 0x000ee4000c1e1d00 */
[----:B------:R-:W-:Y:S02]  /*0920*/  IMAD.WIDE R160, R154, 0x4, R160 ;  /* 0x000000049aa07825 */ /* 0x000fe400078e02a0 */
[----:B------:R-:W3:Y:S02]  /*0930*/  LDG.E.128 R116, desc[UR6][R116.64] ;  /* 0x0000000674747981 */ /* 0x000ee4000c1e1d00 */
[----:B------:R-:W-:Y:S02]  /*0940*/  IMAD.WIDE.U32 R84, R155, 0x10, R84 ;  /* 0x000000109b547825 */ /* 0x000fe400078e0054 */
[----:B------:R0:W3:Y:S04]  /*0950*/  LDG.E R158, desc[UR6][R160.64] ;  /* 0x00000006a09e7981 */ /* 0x0000e8000c1e1900 */
[----:B------:R-:W3:Y:S04]  /*0960*/  LDG.E.128 R84, desc[UR6][R84.64] ;  /* 0x0000000654547981 */ /* 0x000ee8000c1e1d00 */
[----:B------:R-:W3:Y:S01]  /*0970*/  LDG.E.128 R96, desc[UR6][R96.64+0x10] ;  /* 0x0000100660607981 */ /* 0x000ee2000c1e1d00 */
[----:B------:R-:W-:-:S05]  /*0980*/  IMAD.WIDE.U32 R108, R157, 0x20, R128 ;  /* 0x000000209d6c7825 */ /* 0x000fca00078e0080 */
[----:B------:R-:W3:Y:S01]  /*0990*/  LDG.E.128 R100, desc[UR6][R108.64] ;  /* 0x000000066c647981 */ /* 0x000ee2000c1e1d00 */
[----:B------:R-:W-:-:S03]  /*09a0*/  IMAD.WIDE.U32 R120, R156, 0x20, R128 ;  /* 0x000000209c787825 */ /* 0x000fc600078e0080 */
[----:B------:R-:W3:Y:S01]  /*09b0*/  LDG.E.128 R108, desc[UR6][R108.64+0x10] ;  /* 0x000010066c6c7981 */ /* 0x000ee2000c1e1d00 */
[----:B------:R-:W-:-:S03]  /*09c0*/  IMAD.WIDE.U32 R128, R155, 0x20, R128 ;  /* 0x000000209b807825 */ /* 0x000fc600078e0080 */
[----:B------:R-:W3:Y:S04]  /*09d0*/  LDG.E.128 R112, desc[UR6][R120.64] ;  /* 0x0000000678707981 */ /* 0x000ee8000c1e1d00 */
[----:B------:R-:W3:Y:S04]  /*09e0*/  LDG.E.128 R124, desc[UR6][R128.64] ;  /* 0x00000006807c7981 */ /* 0x000ee8000c1e1d00 */
[----:B------:R-:W3:Y:S04]  /*09f0*/  LDG.E.128 R120, desc[UR6][R120.64+0x10] ;  /* 0x0000100678787981 */ /* 0x000ee8000c1e1d00 */
[----:B------:R-:W3:Y:S01]  /*0a00*/  LDG.E.128 R128, desc[UR6][R128.64+0x10] ;  /* 0x0000100680807981 */ /* 0x000ee2000c1e1d00 */
[----:B------:R-:W-:-:S04]  /*0a10*/  ISETP.NE.AND P5, PT, RZ, UR8, PT ;  /* 0x00000008ff007c0c */ /* 0x000fc8000bfa5270 */
[----:B--2---:R-:W-:Y:S01]  /*0a20*/  FSEL R170, R0, RZ, !P5 ;  /* 0x000000ff00aa7208 */ /* 0x004fe20006800000 */
[--C-:B----4-:R-:W-:Y:S02]  /*0a30*/  HADD2.F32 R194, -RZ, R92.reuse.H0_H0 ;  /* 0x2000005cffc27230 */ /* 0x110fe40000004100 */
[----:B------:R-:W-:Y:S02]  /*0a40*/  HADD2.F32 R191, -RZ, R92.H1_H1 ;  /* 0x3000005cffbf7230 */ /* 0x000fe40000004100 */
[----:B---3--:R-:W-:Y:S01]  /*0a50*/  FADD.FTZ R0, -R170, R88 ;  /* 0x00000058aa007221 */ /* 0x008fe20000010100 */
[----:B------:R-:W-:Y:S01]  /*0a60*/  FMUL.FTZ R201, R172, R194 ;  /* 0x000000c2acc97220 */ /* 0x000fe20000410000 */
[C---:B------:R-:W-:Y:S01]  /*0a70*/  FADD.FTZ R205, -R170.reuse, R89 ;  /* 0x00000059aacd7221 */ /* 0x040fe20000010100 */
[----:B------:R-:W-:Y:S01]  /*0a80*/  FADD.FTZ R207, -R170, R90 ;  /* 0x0000005aaacf7221 */ /* 0x000fe20000010100 */
[--C-:B------:R-:W-:Y:S02]  /*0a90*/  HADD2.F32 R90, -RZ, R93.reuse.H0_H0 ;  /* 0x2000005dff5a7230 */ /* 0x100fe40000004100 */
[----:B------:R-:W-:Y:S01]  /*0aa0*/  FMUL.FTZ R204, R171, R191 ;  /* 0x000000bfabcc7220 */ /* 0x000fe20000410000 */
[----:B0-----:R-:W-:-:S02]  /*0ab0*/  HADD2.F32 R160, -RZ, R93.H1_H1 ;  /* 0x3000005dffa07230 */ /* 0x001fc40000004100 */
[C---:B------:R-:W-:Y:S01]  /*0ac0*/  FMUL.FTZ R0, R158.reuse, R0 ;  /* 0x000000009e007220 */ /* 0x040fe20000410000 */
[----:B------:R-:W-:Y:S01]  /*0ad0*/  FMUL.FTZ R205, R158, R205 ;  /* 0x000000cd9ecd7220 */ /* 0x000fe20000410000 */
[--C-:B------:R-:W-:Y:S02]  /*0ae0*/  HADD2.F32 R199, -RZ, R85.reuse.H0_H0 ;  /* 0x20000055ffc77230 */ /* 0x100fe40000004100 */
[----:B------:R-:W-:Y:S02]  /*0af0*/  HADD2.F32 R203, -RZ, R85.H1_H1 ;  /* 0x30000055ffcb7230 */ /* 0x000fe40000004100 */
[----:B------:R-:W-:Y:S01]  /*0b00*/  FADD.FTZ R85, RZ, R201 ;  /* 0x000000c9ff557221 */ /* 0x000fe20000010000 */
[--C-:B------:R-:W-:Y:S02]  /*0b10*/  HADD2.F32 R198, -RZ, R84.reuse.H0_H0 ;  /* 0x20000054ffc67230 */ /* 0x100fe40000004100 */
[----:B------:R-:W-:Y:S02]  /*0b20*/  HADD2.F32 R200, -RZ, R84.H1_H1 ;  /* 0x30000054ffc87230 */ /* 0x000fe40000004100 */
[----:B------:R-:W-:Y:S01]  /*0b30*/  FFMA.FTZ R84, R0, R201, RZ ;  /* 0x000000c900547223 */ /* 0x000fe200000100ff */
        /* <DEDUP_REMOVED lines=13> */
[--C-:B------:R-:W-:Y:S02]  /*0c10*/  HADD2.F32 R190, -RZ, R117.reuse.H0_H0 ;  /* 0x20000075ffbe7230 */ /* 0x100fe40000004100 */
[----:B------:R-:W-:Y:S01]  /*0c20*/  FADD.FTZ R85, R85, R208 ;  /* 0x000000d055557221 */ /* 0x000fe20000010000 */
[----:B------:R-:W-:-:S02]  /*0c30*/  HADD2.F32 R193, -RZ, R117.H1_H1 ;  /* 0x30000075ffc17230 */ /* 0x000fc40000004100 */
        /* <DEDUP_REMOVED lines=15> */
[----:B------:R-:W-:Y:S02]  /*0d30*/  HADD2.F32 R165, -RZ, R104.H0_H0 ;  /* 0x20000068ffa57230 */ /* 0x000fe40000004100 */
[----:B------:R-:W-:Y:S01]  /*0d40*/  FMUL.FTZ R215, R247, R163 ;  /* 0x000000a3f7d77220 */ /* 0x000fe20000410000 */
[--C-:B------:R-:W-:Y:S02]  /*0d50*/  HADD2.F32 R202, -RZ, R86.reuse.H0_H0 ;  /* 0x20000056ffca7230 */ /* 0x100fe40000004100 */
[----:B------:R-:W-:Y:S01]  /*0d60*/  FADD.FTZ R84, R84, R213 ;  /* 0x000000d554547221 */ /* 0x000fe20000010000 */
[----:B------:R-:W-:-:S02]  /*0d70*/  HADD2.F32 R219, -RZ, R86.H1_H1 ;  /* 0x30000056ffdb7230 */ /* 0x000fc40000004100 */
        /* <DEDUP_REMOVED lines=40> */
[----:B------:R-:W-:Y:S01]  /*1000*/  FADD.FTZ R111, -R170, R111 ;  /* 0x0000006faa6f7221 */ /* 0x000fe20000010100 */
[----:B------:R-:W-:Y:S01]  /*1010*/  FMUL.FTZ R174, R240, R186 ;  /* 0x000000baf0ae7220 */ /* 0x000fe20000410000 */
[----:B------:R-:W-:Y:S01]  /*1020*/  FADD.FTZ R85, R85, R176 ;  /* 0x000000b055557221 */ /* 0x000fe20000010000 */
[----:B------:R-:W-:Y:S01]  /*1030*/  FMUL.FTZ R171, R158, R110 ;  /* 0x0000006e9eab7220 */ /* 0x000fe20000410000 */
[----:B------:R-:W-:Y:S01]  /*1040*/  FFMA.FTZ R86, R173, R176, R86 ;  /* 0x000000b0ad567223 */ /* 0x000fe20000010056 */
[C---:B------:R-:W-:Y:S01]  /*1050*/  FADD.FTZ R109, -R170.reuse, R112 ;  /* 0x00000070aa6d7221 */ /* 0x040fe20000010100 */
[C---:B------:R-:W-:Y:S01]  /*1060*/  FADD.FTZ R113, -R170.reuse, R113 ;  /* 0x00000071aa717221 */ /* 0x040fe20000010100 */
[C---:B------:R-:W-:Y:S01]  /*1070*/  FADD.FTZ R114, -R170.reuse, R114 ;  /* 0x00000072aa727221 */ /* 0x040fe20000010100 */
[----:B------:R-:W-:Y:S01]  /*1080*/  FADD.FTZ R115, -R170, R115 ;  /* 0x00000073aa737221 */ /* 0x000fe20000010100 */
[----:B------:R-:W-:-:S02]  /*1090*/  HADD2.F32 R188, -RZ, R116.H0_H0 ;  /* 0x20000074ffbc7230 */ /* 0x000fc40000004100 */
        /* <DEDUP_REMOVED lines=32> */
[----:B------:R-:W-:Y:S01]  /*12a0*/  FMUL.FTZ R118, R235, R193 ;  /* 0x000000c1eb767220 */ /* 0x000fe20000410000 */
[--C-:B------:R-:W-:Y:S02]  /*12b0*/  HADD2.F32 R196, -RZ, R119.reuse.H0_H0 ;  /* 0x20000077ffc47230 */ /* 0x100fe40000004100 */
[----:B------:R-:W-:Y:S01]  /*12c0*/  FFMA.FTZ R84, R117, R116, R84 ;  /* 0x0000007475547223 */ /* 0x000fe20000010054 */
[----:B------:R-:W-:Y:S02]  /*12d0*/  HADD2.F32 R197, -RZ, R119.H1_H1 ;  /* 0x30000077ffc57230 */ /* 0x000fe40000004100 */
[----:B------:R-:W-:Y:S01]  /*12e0*/  FMUL.FTZ R119, R158, R115 ;  /* 0x000000739e777220 */ /* 0x000fe20000410000 */
        /* <DEDUP_REMOVED lines=38> */
[----:B------:R-:W-:Y:S01]  /*1550*/  FMUL.FTZ R102, R223, R219 ;  /* 0x000000dbdf667220 */ /* 0x000fe20000410000 */
[----:B------:R-:W-:Y:S01]  /*1560*/  FMUL.FTZ R103, R158, R103 ;  /* 0x000000679e677220 */ /* 0x000fe20000410000 */
[----:B------:R-:W-:Y:S01]  /*1570*/  FFMA.FTZ R84, R101, R100, R84 ;  /* 0x0000006465547223 */ /* 0x000fe20000010054 */
[----:B------:R-:W-:Y:S02]  /*1580*/  HADD2.F32 R220, -RZ, R87.H1_H1 ;  /* 0x30000057ffdc7230 */ /* 0x000fe40000004100 */
[----:B------:R-:W-:Y:S01]  /*1590*/  FADD.FTZ R85, R85, R102 ;  /* 0x0000006655557221 */ /* 0x000fe20000010000 */
[----:B------:R-:W-:Y:S01]  /*15a0*/  FMUL.FTZ R104, R222, R218 ;  /* 0x000000dade687220 */ /* 0x000fe20000410000 */
        /* <DEDUP_REMOVED lines=47> */
[----:B-1----:R-:W1:Y:S01]  /*18a0*/  @P0 LDC.64 R84, c[0x0][0x438] ;  /* 0x00010e00ff540b82 */ /* 0x002e620000000a00 */
[----:B0-----:R-:W-:-:S07]  /*18b0*/  @P0 IMAD.WIDE.U32 R86, R157, 0x20, R86 ;  /* 0x000000209d560825 */ /* 0x001fce00078e0056 */
[----:B------:R-:W0:Y:S01]  /*18c0*/  LDC.64 R110, c[0x0][0x3b0] ;  /* 0x0000ec00ff6e7b82 */ /* 0x000e220000000a00 */
[----:B------:R-:W5:Y:S04]  /*18d0*/  @P0 LDG.E.128 R68, desc[UR6][R86.64] ;  /* 0x0000000656440981 */ /* 0x000f68000c1e1d00 */
[----:B------:R3:W5:Y:S01]  /*18e0*/  @P0 LDG.E.128 R72, desc[UR6][R86.64+0x10] ;  /* 0x0000100656480981 */ /* 0x000762000c1e1d00 */
[----:B-1----:R-:W-:Y:S02]  /*18f0*/  @P0 IMAD.WIDE.U32 R84, R156, 0x20, R84 ;  /* 0x000000209c540825 */ /* 0x002fe400078e0054 */
[----:B---3--:R-:W1:Y:S03]  /*1900*/  @P0 LDC.64 R86, c[0x0][0x438] ;  /* 0x00010e00ff560b82 */ /* 0x008e660000000a00 */
[----:B------:R-:W5:Y:S04]  /*1910*/  @P0 LDG.E.128 R76, desc[UR6][R84.64] ;  /* 0x00000006544c0981 */ /* 0x000f68000c1e1d00 */
[----:B------:R3:W5:Y:S02]  /*1920*/  @P0 LDG.E.128 R80, desc[UR6][R84.64+0x10] ;  /* 0x0000100654500981 */ /* 0x000764000c1e1d00 */
[----:B---3--:R-:W3:Y:S02]  /*1930*/  @P1 LDC.64 R84, c[0x0][0x3e0] ;  /* 0x0000f800ff541b82 */ /* 0x008ee40000000a00 */
[----:B---3--:R-:W-:-:S05]  /*1940*/  @P1 IMAD.WIDE R84, R154, 0x2, R84 ;  /* 0x000000029a541825 */ /* 0x008fca00078e0254 */
[----:B------:R-:W3:Y:S01]  /*1950*/  @P1 LDG.E.U16 R191, desc[UR6][R84.64] ;  /* 0x0000000654bf1981 */ /* 0x000ee2000c1e1500 */
[----:B0-----:R-:W-:-:S04]  /*1960*/  IMAD.WIDE.U32 R124, R159, 0x8, R110 ;  /* 0x000000089f7c7825 */ /* 0x001fc800078e006e */
[--C-:B------:R-:W-:Y:S02]  /*1970*/  IMAD.WIDE.U32 R120, R157, 0x8, R110.reuse ;  /* 0x000000089d787825 */ /* 0x100fe400078e006e */
[----:B------:R-:W5:Y:S02]  /*1980*/  LDG.E.64 R124, desc[UR6][R124.64] ;  /* 0x000000067c7c7981 */ /* 0x000f64000c1e1b00 */
[--C-:B------:R-:W-:Y:S02]  /*1990*/  IMAD.WIDE.U32 R114, R156, 0x8, R110.reuse ;  /* 0x000000089c727825 */ /* 0x100fe400078e006e */
[----:B------:R-:W5:Y:S02]  /*19a0*/  LDG.E.64 R120, desc[UR6][R120.64] ;  /* 0x0000000678787981 */ /* 0x000f64000c1e1b00 */
[----:B------:R-:W-:Y:S02]  /*19b0*/  IMAD.WIDE.U32 R110, R155, 0x8, R110 ;  /* 0x000000089b6e7825 */ /* 0x000fe400078e006e */
[----:B------:R-:W5:Y:S02]  /*19c0*/  LDG.E.64 R114, desc[UR6][R114.64] ;  /* 0x0000000672727981 */ /* 0x000f64000c1e1b00 */
[----:B--2---:R-:W-:-:S02]  /*19d0*/  @P0 IMAD.WIDE.U32 R88, R159, 0x20, R88 ;  /* 0x000000209f580825 */ /* 0x004fc400078e0058 */
[----:B------:R-:W5:Y:S02]  /*19e0*/  LDG.E.64 R110, desc[UR6][R110.64] ;  /* 0x000000066e6e7981 */ /* 0x000f64000c1e1b00 */
[----:B-1----:R-:W-:Y:S02]  /*19f0*/  @P0 IMAD.WIDE.U32 R86, R155, 0x20, R86 ;  /* 0x000000209b560825 */ /* 0x002fe400078e0056 */
[----:B------:R-:W5:Y:S04]  /*1a00*/  @P0 LDG.E.128 R60, desc[UR6][R88.64] ;  /* 0x00000006583c0981 */ /* 0x000f68000c1e1d00 */
[----:B------:R0:W5:Y:S04]  /*1a10*/  @P0 LDG.E.128 R64, desc[UR6][R88.64+0x10] ;  /* 0x0000100658400981 */ /* 0x000168000c1e1d00 */
[----:B------:R-:W5:Y:S04]  /*1a20*/  @P0 LDG.E.128 R52, desc[UR6][R86.64] ;  /* 0x0000000656340981 */ /* 0x000f68000c1e1d00 */
[----:B------:R1:W5:Y:S01]  /*1a30*/  @P0 LDG.E.128 R56, desc[UR6][R86.64+0x10] ;  /* 0x0000100656380981 */ /* 0x000362000c1e1d00 */
[C---:B------:R-:W-:Y:S01]  /*1a40*/  @!P3 IADD3 R228, PT, PT, R227.reuse, 0x4000, RZ ;  /* 0x00004000e3e4b810 */ /* 0x040fe20007ffe0ff */
[----:B------:R-:W-:Y:S01]  /*1a50*/  BAR.SYNC.DEFER_BLOCKING 0x0 ;  /* 0x0000000000007b1d */ /* 0x000fe20000010000 */
[----:B0-----:R-:W-:-:S02]  /*1a60*/  IADD3 R88, PT, PT, R227, 0x4030, RZ ;  /* 0x00004030e3587810 */ /* 0x001fc40007ffe0ff */
[----:B------:R-:W-:Y:S01]  /*1a70*/  @!P3 IADD3 R88, PT, PT, R227, 0x4010, RZ ;  /* 0x00004010e358b810 */ /* 0x000fe20007ffe0ff */
[----:B------:R-:W-:Y:S01]  /*1a80*/  FADD.FTZ R147, R90, R147 ;  /* 0x000000935a937221 */ /* 0x000fe20000010000 */
[----:B------:R-:W-:Y:S01]  /*1a90*/  FFMA.FTZ R149, R207, R90, R149 ;  /* 0x0000005acf957223 */ /* 0x000fe20000010095 */
[----:B------:R-:W-:Y:S01]  /*1aa0*/  FADD.FTZ R29, R91, R29 ;  /* 0x0000001d5b1d7221 */ /* 0x000fe20000010000 */
[----:B------:R-:W-:Y:S01]  /*1ab0*/  FFMA.FTZ R146, R212, R91, R146 ;  /* 0x0000005bd4927223 */ /* 0x000fe20000010092 */
[----:B-1----:R-:W0:Y:S04]  /*1ac0*/  LDS.128 R84, [R228] ;  /* 0x00000000e4547984 */ /* 0x002e280000000c00 */
[----:B------:R-:W1:Y:S01]  /*1ad0*/  LDS.128 R88, [R88] ;  /* 0x0000000058587984 */ /* 0x000e620000000c00 */
[----:B------:R-:W-:Y:S01]  /*1ae0*/  FADD.FTZ R28, R161, R28 ;  /* 0x0000001ca11c7221 */ /* 0x000fe20000010000 */
[----:B------:R-:W-:Y:S01]  /*1af0*/  FFMA.FTZ R145, R214, R161, R145 ;  /* 0x000000a1d6917223 */ /* 0x000fe20000010091 */
[----:B------:R-:W-:Y:S01]  /*1b00*/  FADD.FTZ R30, R160, R30 ;  /* 0x0000001ea01e7221 */ /* 0x000fe20000010000 */
[----:B------:R-:W-:Y:S01]  /*1b10*/  FFMA.FTZ R148, R209, R160, R148 ;  /* 0x000000a0d1947223 */ /* 0x000fe20000010094 */
[----:B------:R-:W-:-:S02]  /*1b20*/  HFMA2 R160, -RZ, RZ, 1.875, 0 ;  /* 0x3f800000ffa07431 */ /* 0x000fc400000001ff */
        /* <DEDUP_REMOVED lines=63> */
[----:B------:R-:W-:Y:S01]  /*1f20*/  FMUL.FTZ R162, R84, UR12 ;  /* 0x0000000c54a27c20 */ /* 0x000fe20008410000 */
[----:B------:R-:W-:Y:S01]  /*1f30*/  FSEL R161, R90, RZ, !P5 ;  /* 0x000000ff5aa17208 */ /* 0x000fe20006800000 */
[----:B---3--:R-:W-:Y:S01]  /*1f40*/  @P1 HADD2.F32 R160, -RZ, R191.H0_H0 ;  /* 0x200000bfffa01230 */ /* 0x008fe20000004100 */
[----:B------:R-:W-:Y:S06]  /*1f50*/  @!P0 BRA `(.L_x_9985) ;  /* 0x0000002000388947 */ /* 0x000fec0003800000 */
[----:B------:R-:W-:-:S04]  /*1f60*/  UISETP.NE.U32.AND UP0, UPT, UR14, URZ, UPT ;  /* 0x000000ff0e00728c */ /* 0x000fc8000bf05070 */
[----:B------:R-:W-:-:S09]  /*1f70*/  UISETP.NE.AND.EX UP0, UPT, UR15, URZ, UPT, UP0 ;  /* 0x000000ff0f00728c */ /* 0x000fd2000bf05300 */
[----:B------:R-:W-:Y:S05]  /*1f80*/  BRA.U UP0, `(.L_x_9986) ;  /* 0x0000000100f87547 */ /* 0x000fea000b800000 */
[-CC-:B------:R-:W-:Y:S01]  /*1f90*/  FFMA.FTZ R85, R212, R162.reuse, R161.reuse ;  /* 0x000000a2d4557223 */ /* 0x180fe200000100a1 */
[-CC-:B------:R-:W-:Y:S01]  /*1fa0*/  FFMA.FTZ R205, R205, R162.reuse, R161.reuse ;  /* 0x000000a2cdcd7223 */ /* 0x180fe200000100a1 */
[----:B-----5:R-:W-:Y:S01]  /*1fb0*/  LOP3.LUT P2, RZ, R125, 0xff, RZ, 0xc0, !PT ;  /* 0x000000ff7dff7812 */ /* 0x020fe2000784c0ff */
[-C--:B------:R-:W-:Y:S01]  /*1fc0*/  FFMA.FTZ R207, R207, R162.reuse, R161 ;  /* 0x000000a2cfcf7223 */ /* 0x080fe200000100a1 */
[----:B------:R-:W-:Y:S01]  /*1fd0*/  FADD.FTZ R85, R210, -R85 ;  /* 0x80000055d2557221 */ /* 0x000fe20000010000 */
[----:B------:R-:W-:Y:S01]  /*1fe0*/  FADD.FTZ R205, R204, -R205 ;  /* 0x800000cdcccd7221 */ /* 0x000fe20000010000 */
[-C--:B------:R-:W-:Y:S01]  /*1ff0*/  FFMA.FTZ R209, R209, R162.reuse, R161 ;  /* 0x000000a2d1d17223 */ /* 0x080fe200000100a1 */
[----:B------:R-:W-:Y:S01]  /*2000*/  FADD.FTZ R207, R206, -R207 ;  /* 0x800000cfcecf7221 */ /* 0x000fe20000010000 */
[C---:B------:R-:W-:Y:S01]  /*2010*/  FFMA.FTZ R85, R158.reuse, R85, R64 ;  /* 0x000000559e557223 */ /* 0x040fe20000010040 */
[----:B------:R-:W-:Y:S01]  /*2020*/  FFMA.FTZ R205, R158, R205, R61 ;  /* 0x000000cd9ecd7223 */ /* 0x000fe2000001003d */
[-CC-:B------:R-:W-:Y:S01]  /*2030*/  FFMA.FTZ R214, R214, R162.reuse, R161.reuse ;  /* 0x000000a2d6d67223 */ /* 0x180fe200000100a1 */
[--C-:B------:R-:W-:Y:S01]  /*2040*/  FFMA.FTZ R216, R216, R162, R161.reuse ;  /* 0x000000a2d8d87223 */ /* 0x100fe200000100a1 */
[----:B------:R-:W-:Y:S01]  /*2050*/  FMUL.FTZ R85, R85, R160 ;  /* 0x000000a055557220 */ /* 0x000fe20000410000 */
[----:B------:R-:W-:Y:S01]  /*2060*/  FFMA.FTZ R0, R0, R162, R161 ;  /* 0x000000a200007223 */ /* 0x000fe200000100a1 */
[----:B------:R-:W-:Y:S01]  /*2070*/  FMUL.FTZ R205, R205, R160 ;  /* 0x000000a0cdcd7220 */ /* 0x000fe20000410000 */
[----:B------:R-:W-:Y:S01]  /*2080*/  FFMA.FTZ R207, R158, R207, R62 ;  /* 0x000000cf9ecf7223 */ /* 0x000fe2000001003e */
[----:B------:R-:W-:Y:S01]  /*2090*/  FMUL.FTZ R84, R85, UR4 ;  /* 0x0000000455547c20 */ /* 0x000fe20008410000 */
[----:B------:R-:W-:Y:S01]  /*20a0*/  FADD.FTZ R209, R208, -R209 ;  /* 0x800000d1d0d17221 */ /* 0x000fe20000010000 */
[----:B------:R-:W-:Y:S01]  /*20b0*/  FADD.FTZ R214, R211, -R214 ;  /* 0x800000d6d3d67221 */ /* 0x000fe20000010000 */
[----:B------:R-:W-:Y:S01]  /*20c0*/  FADD.FTZ R213, R213, -R216 ;  /* 0x800000d8d5d57221 */ /* 0x000fe20000010000 */
[----:B------:R-:W-:Y:S01]  /*20d0*/  FADD.FTZ R201, R201, -R0 ;  /* 0x80000000c9c97221 */ /* 0x000fe20000010000 */
[----:B------:R-:W-:Y:S01]  /*20e0*/  FSEL R86, R84, RZ, P2 ;  /* 0x000000ff54567208 */ /* 0x000fe20001000000 */
[----:B------:R-:W-:Y:S01]  /*20f0*/  FFMA.FTZ R84, R217, R162, R161 ;  /* 0x000000a2d9547223 */ /* 0x000fe200000100a1 */
[----:B------:R-:W-:Y:S01]  /*2100*/  FMUL.FTZ R205, R205, UR4 ;  /* 0x00000004cdcd7c20 */ /* 0x000fe20008410000 */
[----:B------:R-:W-:Y:S01]  /*2110*/  LOP3.LUT P0, RZ, R124, 0xff00, RZ, 0xc0, !PT ;  /* 0x0000ff007cff7812 */ /* 0x000fe2000780c0ff */
[----:B------:R-:W-:Y:S01]  /*2120*/  FMUL.FTZ R207, R207, R160 ;  /* 0x000000a0cfcf7220 */ /* 0x000fe20000410000 */
[----:B------:R-:W-:Y:S01]  /*2130*/  FADD.FTZ R84, R215, -R84 ;  /* 0x80000054d7547221 */ /* 0x000fe20000010000 */
[C---:B------:R-:W-:Y:S01]  /*2140*/  FFMA.FTZ R209, R158.reuse, R209, R63 ;  /* 0x000000d19ed17223 */ /* 0x040fe2000001003f */
[C---:B------:R-:W-:Y:S01]  /*2150*/  FFMA.FTZ R87, R158.reuse, R214, R65 ;  /* 0x000000d69e577223 */ /* 0x040fe20000010041 */
[C---:B------:R-:W-:Y:S01]  /*2160*/  FFMA.FTZ R213, R158.reuse, R213, R66 ;  /* 0x000000d59ed57223 */ /* 0x040fe20000010042 */
[C---:B------:R-:W-:Y:S01]  /*2170*/  FFMA.FTZ R89, R158.reuse, R84, R67 ;  /* 0x000000549e597223 */ /* 0x040fe20000010043 */
[----:B------:R-:W-:Y:S01]  /*2180*/  FFMA.FTZ R201, R158, R201, R60 ;  /* 0x000000c99ec97223 */ /* 0x000fe2000001003c */
[----:B------:R-:W-:Y:S01]  /*2190*/  FMUL.FTZ R207, R207, UR4 ;  /* 0x00000004cfcf7c20 */ /* 0x000fe20008410000 */
[----:B------:R-:W-:Y:S01]  /*21a0*/  FSEL R205, R205, RZ, P0 ;  /* 0x000000ffcdcd7208 */ /* 0x000fe20000000000 */
[-C--:B------:R-:W-:Y:S01]  /*21b0*/  FMUL.FTZ R89, R89, R160.reuse ;  /* 0x000000a059597220 */ /* 0x080fe20000410000 */
[C---:B------:R-:W-:Y:S01]  /*21c0*/  LOP3.LUT P6, RZ, R124.reuse, 0xff0000, RZ, 0xc0, !PT ;  /* 0x00ff00007cff7812 */ /* 0x040fe200078cc0ff */
[-C--:B------:R-:W-:Y:S01]  /*21d0*/  FMUL.FTZ R209, R209, R160.reuse ;  /* 0x000000a0d1d17220 */ /* 0x080fe20000410000 */
[C---:B------:R-:W-:Y:S01]  /*21e0*/  ISETP.GE.U32.AND P0, PT, R124.reuse, RZ, PT ;  /* 0x000000ff7c00720c */ /* 0x040fe20003f06070 */
[-C--:B------:R-:W-:Y:S01]  /*21f0*/  FMUL.FTZ R213, R213, R160.reuse ;  /* 0x000000a0d5d57220 */ /* 0x080fe20000410000 */
[-C--:B------:R-:W-:Y:S01]  /*2200*/  FMUL.FTZ R87, R87, R160.reuse ;  /* 0x000000a057577220 */ /* 0x080fe20000410000 */
[----:B------:R-:W-:Y:S01]  /*2210*/  FMUL.FTZ R201, R201, R160 ;  /* 0x000000a0c9c97220 */ /* 0x000fe20000410000 */
[----:B------:R-:W-:Y:S01]  /*2220*/  FMUL.FTZ R89, R89, UR4 ;  /* 0x0000000459597c20 */ /* 0x000fe20008410000 */
[----:B------:R-:W-:Y:S01]  /*2230*/  FSEL R85, R207, RZ, P6 ;  /* 0x000000ffcf557208 */ /* 0x000fe20003000000 */
[----:B------:R-:W-:Y:S01]  /*2240*/  FMUL.FTZ R213, R213, UR4 ;  /* 0x00000004d5d57c20 */ /* 0x000fe20008410000 */
[----:B------:R-:W-:Y:S01]  /*2250*/  ISETP.GE.U32.AND.EX P0, PT, R125, 0x1000000, PT, P0 ;  /* 0x010000007d00780c */ /* 0x000fe20003f06100 */
[----:B------:R-:W-:Y:S01]  /*2260*/  FMUL.FTZ R87, R87, UR4 ;  /* 0x0000000457577c20 */ /* 0x000fe20008410000 */
[----:B------:R-:W-:Y:S01]  /*2270*/  FMUL.FTZ R209, R209, UR4 ;  /* 0x00000004d1d17c20 */ /* 0x000fe20008410000 */
[----:B------:R-:W-:Y:S01]  /*2280*/  FMUL.FTZ R201, R201, UR4 ;  /* 0x00000004c9c97c20 */ /* 0x000fe20008410000 */
[----:B------:R-:W-:-:S02]  /*2290*/  LOP3.LUT P4, RZ, R124, 0xff000000, RZ, 0xc0, !PT ;  /* 0xff0000007cff7812 */ /* 0x000fc4000788c0ff */
[C---:B------:R-:W-:Y:S02]  /*22a0*/  LOP3.LUT P5, RZ, R125.reuse, 0xff00, RZ, 0xc0, !PT ;  /* 0x0000ff007dff7812 */ /* 0x040fe400078ac0ff */
[----:B------:R-:W-:Y:S02]  /*22b0*/  LOP3.LUT P6, RZ, R125, 0xff0000, RZ, 0xc0, !PT ;  /* 0x00ff00007dff7812 */ /* 0x000fe400078cc0ff */
[----:B------:R-:W-:Y:S02]  /*22c0*/  LOP3.LUT P2, RZ, R124, 0xff, RZ, 0xc0, !PT ;  /* 0x000000ff7cff7812 */ /* 0x000fe4000784c0ff */
[----:B------:R-:W-:Y:S02]  /*22d0*/  FSEL R88, R89, RZ, P0 ;  /* 0x000000ff59587208 */ /* 0x000fe40000000000 */
        /* <DEDUP_REMOVED lines=9> */
.L_x_9986:
[-CC-:B------:R-:W-:Y:S01]  /*2370*/  FFMA.FTZ R45, R212, R162.reuse, R161.reuse ;  /* 0x000000a2d42d7223 */ /* 0x180fe200000100a1 */
[-CC-:B------:R-:W-:Y:S01]  /*2380*/  FFMA.FTZ R216, R216, R162.reuse, R161.reuse ;  /* 0x000000a2d8d87223 */ /* 0x180fe200000100a1 */
[-C--:B------:R-:W-:Y:S01]  /*2390*/  FFMA.FTZ R44, R217, R162.reuse, R161 ;  /* 0x000000a2d92c7223 */ /* 0x080fe200000100a1 */
[----:B-----5:R-:W-:Y:S01]  /*23a0*/  ISETP.GE.U32.AND P0, PT, R124, RZ, PT ;  /* 0x000000ff7c00720c */ /* 0x020fe20003f06070 */
[----:B------:R-:W-:Y:S01]  /*23b0*/  FADD.FTZ R45, R210, -R45 ;  /* 0x8000002dd22d7221 */ /* 0x000fe20000010000 */
[----:B------:R-:W-:Y:S01]  /*23c0*/  FADD.FTZ R213, R213, -R216 ;  /* 0x800000d8d5d57221 */ /* 0x000fe20000010000 */
[----:B------:R-:W-:Y:S01]  /*23d0*/  FADD.FTZ R44, R215, -R44 ;  /* 0x8000002cd72c7221 */ /* 0x000fe20000010000 */
[----:B------:R-:W-:Y:S01]  /*23e0*/  FFMA.FTZ R205, R205, R162, R161 ;  /* 0x000000a2cdcd7223 */ /* 0x000fe200000100a1 */
[C---:B------:R-:W-:Y:S01]  /*23f0*/  FFMA.FTZ R48, R158.reuse, R45, R64 ;  /* 0x0000002d9e307223 */ /* 0x040fe20000010040 */
[C---:B------:R-:W-:Y:S01]  /*2400*/  FFMA.FTZ R50, R158.reuse, R213, R66 ;  /* 0x000000d59e327223 */ /* 0x040fe20000010042 */
[----:B------:R-:W-:Y:S01]  /*2410*/  FFMA.FTZ R51, R158, R44, R67 ;  /* 0x0000002c9e337223 */ /* 0x000fe20000010043 */
[--C-:B------:R-:W-:Y:S01]  /*2420*/  FFMA.FTZ R207, R207, R162, R161.reuse ;  /* 0x000000a2cfcf7223 */ /* 0x100fe200000100a1 */
[-C--:B------:R-:W-:Y:S01]  /*2430*/  FMUL.FTZ R44, R48, R160.reuse ;  /* 0x000000a0302c7220 */ /* 0x080fe20000410000 */
[-C--:B------:R-:W-:Y:S01]  /*2440*/  FMUL.FTZ R45, R50, R160.reuse ;  /* 0x000000a0322d7220 */ /* 0x080fe20000410000 */
[----:B------:R-:W-:Y:S01]  /*2450*/  FMUL.FTZ R46, R51, R160 ;  /* 0x000000a0332e7220 */ /* 0x000fe20000410000 */
[-CC-:B------:R-:W-:Y:S01]  /*2460*/  FFMA.FTZ R214, R214, R162.reuse, R161.reuse ;  /* 0x000000a2d6d67223 */ /* 0x180fe200000100a1 */
[-CC-:B------:R-:W-:Y:S01]  /*2470*/  FFMA.FTZ R209, R209, R162.reuse, R161.reuse ;  /* 0x000000a2d1d17223 */ /* 0x180fe200000100a1 */
[----:B------:R-:W-:Y:S01]  /*2480*/  FFMA.FTZ R0, R0, R162, R161 ;  /* 0x000000a200007223 */ /* 0x000fe200000100a1 */
[----:B------:R-:W-:Y:S01]  /*2490*/  FMUL.FTZ R45, R45, UR4 ;  /* 0x000000042d2d7c20 */ /* 0x000fe20008410000 */
[----:B------:R-:W-:Y:S01]  /*24a0*/  FMUL.FTZ R46, R46, UR4 ;  /* 0x000000042e2e7c20 */ /* 0x000fe20008410000 */
[----:B------:R-:W-:Y:S01]  /*24b0*/  FMUL.FTZ R44, R44, UR4 ;  /* 0x000000042c2c7c20 */ /* 0x000fe20008410000 */
[C---:B------:R-:W-:Y:S01]  /*24c0*/  LOP3.LUT P5, RZ, R125.reuse, 0xff, RZ, 0xc0, !PT ;  /* 0x000000ff7dff7812 */ /* 0x040fe200078ac0ff */
[----:B------:R-:W-:Y:S01]  /*24d0*/  FADD.FTZ R205, R204, -R205 ;  /* 0x800000cdcccd7221 */ /* 0x000fe20000010000 */
[C---:B------:R-:W-:Y:S01]  /*24e0*/  LOP3.LUT P6, RZ, R125.reuse, 0xff0000, RZ, 0xc0, !PT ;  /* 0x00ff00007dff7812 */ /* 0x040fe200078cc0ff */
[----:B------:R-:W-:Y:S01]  /*24f0*/  FADD.FTZ R207, R206, -R207 ;  /* 0x800000cfcecf7221 */ /* 0x000fe20000010000 */
[----:B------:R-:W-:Y:S01]  /*2500*/  ISETP.GE.U32.AND.EX P0, PT, R125, 0x1000000, PT, P0 ;  /* 0x010000007d00780c */ /* 0x000fe20003f06100 */
[----:B------:R-:W-:Y:S01]  /*2510*/  FADD.FTZ R214, R211, -R214 ;  /* 0x800000d6d3d67221 */ /* 0x000fe20000010000 */
[----:B------:R-:W-:Y:S01]  /*2520*/  FADD.FTZ R208, R208, -R209 ;  /* 0x800000d1d0d07221 */ /* 0x000fe20000010000 */
[----:B------:R-:W-:Y:S01]  /*2530*/  FADD.FTZ R201, R201, -R0 ;  /* 0x80000000c9c97221 */ /* 0x000fe20000010000 */
[----:B------:R-:W-:Y:S01]  /*2540*/  FSEL R163, R45, RZ, P6 ;  /* 0x000000ff2da37208 */ /* 0x000fe20003000000 */
[----:B------:R-:W-:Y:S01]  /*2550*/  FFMA.FTZ R45, R158, R205, R61 ;  /* 0x000000cd9e2d7223 */ /* 0x000fe2000001003d */
[----:B------:R-:W-:Y:S01]  /*2560*/  FSEL R164, R46, RZ, P0 ;  /* 0x000000ff2ea47208 */ /* 0x000fe20000000000 */
[----:B------:R-:W-:Y:S01]  /*2570*/  FFMA.FTZ R49, R158, R214, R65 ;  /* 0x000000d69e317223 */ /* 0x000fe20000010041 */
[----:B------:R-:W-:Y:S01]  /*2580*/  FSEL R90, R44, RZ, P5 ;  /* 0x000000ff2c5a7208 */ /* 0x000fe20002800000 */
        /* <DEDUP_REMOVED lines=27> */
.L_x_9987:
[----:B------:R-:W-:Y:S01]  /*2740*/  ISETP.NE.U32.AND P0, PT, RZ, UR14, PT ;  /* 0x0000000eff007c0c */ /* 0x000fe2000bf05070 */
[----:B------:R-:W0:Y:S03]  /*2750*/  LDC.64 R124, c[0x0][0x468] ;  /* 0x00011a00ff7c7b82 */ /* 0x000e260000000a00 */
[----:B------:R-:W-:-:S13]  /*2760*/  ISETP.NE.AND.EX P0, PT, RZ, UR15, PT, P0 ;  /* 0x0000000fff007c0c */ /* 0x000fda000bf05300 */
[----:B------:R-:W1:Y:S01]  /*2770*/  @P0 LDC.64 R88, c[0x0][0x478] ;  /* 0x00011e00ff580b82 */ /* 0x000e620000000a00 */
[----:B0-----:R-:W-:-:S04]  /*2780*/  IMAD.WIDE.U32 R90, R159, 0x10, R124 ;  /* 0x000000109f5a7825 */ /* 0x001fc800078e007c */
[----:B-1----:R-:W-:-:S05]  /*2790*/  @P0 IMAD.WIDE.U32 R88, R159, 0x20, R88 ;  /* 0x000000209f580825 */ /* 0x002fca00078e0058 */
[----:B------:R0:W-:Y:S04]  /*27a0*/  @P0 STG.E.128 desc[UR6][R88.64], R44 ;  /* 0x0000002c58000986 */ /* 0x0001e8000c101d06 */
[----:B------:R0:W-:Y:S04]  /*27b0*/  @P0 STG.E.128 desc[UR6][R88.64+0x10], R48 ;  /* 0x0000103058000986 */ /* 0x0001e8000c101d06 */
        /* <DEDUP_REMOVED lines=10> */
[C---:B------:R-:W-:Y:S01]  /*2860*/  FFMA.FTZ R50, R158.reuse, R171, R74 ;  /* 0x000000ab9e327223 */ /* 0x040fe2000001004a */
[C---:B------:R-:W-:Y:S01]  /*2870*/  FFMA.FTZ R51, R158.reuse, R172, R75 ;  /* 0x000000ac9e337223 */ /* 0x040fe2000001004b */
[----:B------:R-:W-:Y:S01]  /*2880*/  FFMA.FTZ R48, R158, R177, R72 ;  /* 0x000000b19e307223 */ /* 0x000fe20000010048 */
[----:B------:R-:W-:Y:S01]  /*2890*/  ISETP.GE.U32.AND P2, PT, R120, RZ, PT ;  /* 0x000000ff7800720c */ /* 0x000fe20003f46070 */
[-C--:B------:R-:W-:Y:S01]  /*28a0*/  FMUL.FTZ R44, R50, R160.reuse ;  /* 0x000000a0322c7220 */ /* 0x080fe20000410000 */
[----:B------:R-:W-:Y:S01]  /*28b0*/  FMUL.FTZ R45, R51, R160 ;  /* 0x000000a0332d7220 */ /* 0x000fe20000410000 */
[-CC-:B------:R-:W-:Y:S01]  /*28c0*/  FFMA.FTZ R182, R182, R162.reuse, R161.reuse ;  /* 0x000000a2b6b67223 */ /* 0x180fe200000100a1 */
[-CC-:B------:R-:W-:Y:S01]  /*28d0*/  FFMA.FTZ R180, R180, R162.reuse, R161.reuse ;  /* 0x000000a2b4b47223 */ /* 0x180fe200000100a1 */
[-CC-:B------:R-:W-:Y:S01]  /*28e0*/  FFMA.FTZ R178, R178, R162.reuse, R161.reuse ;  /* 0x000000a2b2b27223 */ /* 0x180fe200000100a1 */
[----:B------:R-:W-:Y:S01]  /*28f0*/  FFMA.FTZ R184, R184, R162, R161 ;  /* 0x000000a2b8b87223 */ /* 0x000fe200000100a1 */
[----:B------:R-:W-:Y:S01]  /*2900*/  FMUL.FTZ R0, R48, R160 ;  /* 0x000000a030007220 */ /* 0x000fe20000410000 */
[----:B------:R-:W-:Y:S01]  /*2910*/  FMUL.FTZ R44, R44, UR4 ;  /* 0x000000042c2c7c20 */ /* 0x000fe20008410000 */
[----:B------:R-:W-:Y:S01]  /*2920*/  FMUL.FTZ R45, R45, UR4 ;  /* 0x000000042d2d7c20 */ /* 0x000fe20008410000 */
[C---:B------:R-:W-:Y:S01]  /*2930*/  LOP3.LUT P6, RZ, R121.reuse, 0xff0000, RZ, 0xc0, !PT ;  /* 0x00ff000079ff7812 */ /* 0x040fe200078cc0ff */
[----:B------:R-:W-:Y:S01]  /*2940*/  FFMA.FTZ R49, R158, R176, R73 ;  /* 0x000000b09e317223 */ /* 0x000fe20000010049 */
[----:B------:R-:W-:Y:S01]  /*2950*/  ISETP.GE.U32.AND.EX P2, PT, R121, 0x1000000, PT, P2 ;  /* 0x010000007900780c */ /* 0x000fe20003f46120 */
[----:B------:R-:W-:Y:S01]  /*2960*/  FADD.FTZ R182, R183, -R182 ;  /* 0x800000b6b7b67221 */ /* 0x000fe20000010000 */
        /* <DEDUP_REMOVED lines=37> */
.L_x_9988:
        /* <DEDUP_REMOVED lines=9> */
[----:B------:R-:W-:Y:S01]  /*2c50*/  FFMA.FTZ R171, R171, R162, R161 ;  /* 0x000000a2abab7223 */ /* 0x000fe200000100a1 */
[C---:B------:R-:W-:Y:S01]  /*2c60*/  FFMA.FTZ R181, R158.reuse, R181, R70 ;  /* 0x000000b59eb57223 */ /* 0x040fe20000010046 */
[----:B------:R-:W-:Y:S01]  /*2c70*/  FFMA.FTZ R177, R158, R177, R72 ;  /* 0x000000b19eb17223 */ /* 0x000fe20000010048 */
[-C--:B------:R-:W-:Y:S01]  /*2c80*/  FMUL.FTZ R85, R85, R160.reuse ;  /* 0x000000a055557220 */ /* 0x080fe20000410000 */
[----:B------:R-:W-:Y:S01]  /*2c90*/  LOP3.LUT P2, RZ, R120, 0xff00, RZ, 0xc0, !PT ;  /* 0x0000ff0078ff7812 */ /* 0x000fe2000784c0ff */
[-C--:B------:R-:W-:Y:S01]  /*2ca0*/  FMUL.FTZ R181, R181, R160.reuse ;  /* 0x000000a0b5b57220 */ /* 0x080fe20000410000 */
[----:B------:R-:W-:Y:S01]  /*2cb0*/  FMUL.FTZ R177, R177, R160 ;  /* 0x000000a0b1b17220 */ /* 0x000fe20000410000 */
[----:B------:R-:W-:Y:S01]  /*2cc0*/  FMUL.FTZ R85, R85, UR4 ;  /* 0x0000000455557c20 */ /* 0x000fe20008410000 */
[----:B------:R-:W-:Y:S01]  /*2cd0*/  FADD.FTZ R171, R174, -R171 ;  /* 0x800000abaeab7221 */ /* 0x000fe20000010000 */
        /* <DEDUP_REMOVED lines=42> */
[----:B------:R-:W-:-:S07]  /*2f80*/  F2FP.F16.F32.PACK_AB R84, R89, R84 ;  /* 0x000000545954723e */ /* 0x000fce00000000ff */
.L_x_9989:
        /* <DEDUP_REMOVED lines=30> */
[C---:B------:R-:W-:Y:S01]  /*3170*/  ISETP.GE.U32.AND.EX P2, PT, R115.reuse, 0x1000000, PT, P2 ;  /* 0x010000007300780c */ /* 0x040fe20003f46120 */
        /* <DEDUP_REMOVED lines=38> */
.L_x_9990:
[-CC-:B------:R-:W-:Y:S01]  /*33e0*/  FFMA.FTZ R113, R113, R162.reuse, R161.reuse ;  /* 0x000000a271717223 */ /* 0x180fe200000100a1 */
[-CC-:B0-----:R-:W-:Y:S01]  /*33f0*/  FFMA.FTZ R85, R126, R162.reuse, R161.reuse ;  /* 0x000000a27e557223 */ /* 0x181fe200000100a1 */
[-CC-:B------:R-:W-:Y:S01]  /*3400*/  FFMA.FTZ R117, R117, R162.reuse, R161.reuse ;  /* 0x000000a275757223 */ /* 0x180fe200000100a1 */
[-C--:B------:R-:W-:Y:S01]  /*3410*/  FFMA.FTZ R0, R129, R162.reuse, R161 ;  /* 0x000000a281007223 */ /* 0x080fe200000100a1 */
[----:B------:R-:W-:Y:S01]  /*3420*/  FADD.FTZ R113, R112, -R113 ;  /* 0x8000007170717221 */ /* 0x000fe20000010000 */
[----:B------:R-:W-:Y:S01]  /*3430*/  FADD.FTZ R85, R122, -R85 ;  /* 0x800000557a557221 */ /* 0x000fe20000010000 */
[----:B------:R-:W-:Y:S01]  /*3440*/  FADD.FTZ R117, R116, -R117 ;  /* 0x8000007574757221 */ /* 0x000fe20000010000 */
[-C--:B------:R-:W-:Y:S01]  /*3450*/  FFMA.FTZ R131, R131, R162.reuse, R161 ;  /* 0x000000a283837223 */ /* 0x080fe200000100a1 */
[C---:B------:R-:W-:Y:S01]  /*3460*/  FFMA.FTZ R113, R158.reuse, R113, R77 ;  /* 0x000000719e717223 */ /* 0x040fe2000001004d */
[----:B------:R-:W-:Y:S01]  /*3470*/  FFMA.FTZ R85, R158, R85, R80 ;  /* 0x000000559e557223 */ /* 0x000fe20000010050 */
[----:B------:R-:W-:Y:S01]  /*3480*/  FADD.FTZ R127, R127, -R0 ;  /* 0x800000007f7f7221 */ /* 0x000fe20000010000 */
[-CC-:B------:R-:W-:Y:S01]  /*3490*/  FFMA.FTZ R119, R119, R162.reuse, R161.reuse ;  /* 0x000000a277777223 */ /* 0x180fe200000100a1 */
[-CC-:B------:R-:W-:Y:S01]  /*34a0*/  FFMA.FTZ R128, R128, R162.reuse, R161.reuse ;  /* 0x000000a280807223 */ /* 0x180fe200000100a1 */
[----:B------:R-:W-:Y:S01]  /*34b0*/  FFMA.FTZ R109, R109, R162, R161 ;  /* 0x000000a26d6d7223 */ /* 0x000fe200000100a1 */
[-C--:B------:R-:W-:Y:S01]  /*34c0*/  FMUL.FTZ R113, R113, R160.reuse ;  /* 0x000000a071717220 */ /* 0x080fe20000410000 */
[-C--:B------:R-:W-:Y:S01]  /*34d0*/  FMUL.FTZ R85, R85, R160.reuse ;  /* 0x000000a055557220 */ /* 0x080fe20000410000 */
[----:B------:R-:W-:Y:S01]  /*34e0*/  FADD.FTZ R130, R130, -R131 ;  /* 0x8000008382827221 */ /* 0x000fe20000010000 */
[C---:B------:R-:W-:Y:S01]  /*34f0*/  FFMA.FTZ R117, R158.reuse, R117, R78 ;  /* 0x000000759e757223 */ /* 0x040fe2000001004e */
[----:B------:R-:W-:Y:S01]  /*3500*/  FFMA.FTZ R127, R158, R127, R82 ;  /* 0x0000007f9e7f7223 */ /* 0x000fe20000010052 */
[----:B------:R-:W-:Y:S01]  /*3510*/  FADD.FTZ R119, R118, -R119 ;  /* 0x8000007776777221 */ /* 0x000fe20000010000 */
[----:B------:R-:W-:Y:S01]  /*3520*/  FADD.FTZ R128, R123, -R128 ;  /* 0x800000807b807221 */ /* 0x000fe20000010000 */
[----:B------:R-:W-:Y:S01]  /*3530*/  FADD.FTZ R109, R108, -R109 ;  /* 0x8000006d6c6d7221 */ /* 0x000fe20000010000 */
[----:B------:R-:W-:Y:S01]  /*3540*/  FMUL.FTZ R113, R113, UR4 ;  /* 0x0000000471717c20 */ /* 0x000fe20008410000 */
[----:B------:R-:W-:Y:S01]  /*3550*/  FMUL.FTZ R0, R85, UR4 ;  /* 0x0000000455007c20 */ /* 0x000fe20008410000 */
[----:B------:R-:W-:Y:S01]  /*3560*/  LOP3.LUT P2, RZ, R114, 0xff00, RZ, 0xc0, !PT ;  /* 0x0000ff0072ff7812 */ /* 0x000fe2000784c0ff */
[----:B------:R-:W-:Y:S01]  /*3570*/  FMUL.FTZ R117, R117, R160 ;  /* 0x000000a075757220 */ /* 0x000fe20000410000 */
[----:B------:R-:W-:Y:S01]  /*3580*/  LOP3.LUT P6, RZ, R115, 0xff, RZ, 0xc0, !PT ;  /* 0x000000ff73ff7812 */ /* 0x000fe200078cc0ff */
[C---:B------:R-:W-:Y:S01]  /*3590*/  FFMA.FTZ R89, R158.reuse, R130, R83 ;  /* 0x000000829e597223 */ /* 0x040fe20000010053 */
[----:B------:R-:W-:Y:S01]  /*35a0*/  FMUL.FTZ R127, R127, R160 ;  /* 0x000000a07f7f7220 */ /* 0x000fe20000410000 */
[C---:B------:R-:W-:Y:S01]  /*35b0*/  FFMA.FTZ R119, R158.reuse, R119, R79 ;  /* 0x000000779e777223 */ /* 0x040fe2000001004f */
[C---:B------:R-:W-:Y:S01]  /*35c0*/  FFMA.FTZ R87, R158.reuse, R128, R81 ;  /* 0x000000809e577223 */ /* 0x040fe20000010051 */
[----:B------:R-:W-:Y:S01]  /*35d0*/  FFMA.FTZ R109, R158, R109, R76 ;  /* 0x0000006d9e6d7223 */ /* 0x000fe2000001004c */
[----:B------:R-:W-:Y:S01]  /*35e0*/  FMUL.FTZ R117, R117, UR4 ;  /* 0x0000000475757c20 */ /* 0x000fe20008410000 */
[----:B------:R-:W-:Y:S01]  /*35f0*/  FSEL R113, R113, RZ, P2 ;  /* 0x000000ff71717208 */ /* 0x000fe20001000000 */
[-C--:B------:R-:W-:Y:S01]  /*3600*/  FMUL.FTZ R89, R89, R160.reuse ;  /* 0x000000a059597220 */ /* 0x080fe20000410000 */
[----:B------:R-:W-:Y:S01]  /*3610*/  FSEL R86, R0, RZ, P6 ;  /* 0x000000ff00567208 */ /* 0x000fe20003000000 */
        /* <DEDUP_REMOVED lines=24> */
[----:B------:R-:W-:-:S07]  /*37a0*/  F2FP.F16.F32.PACK_AB R84, R113, R84 ;  /* 0x000000547154723e */ /* 0x000fce00000000ff */
.L_x_9991:
        /* <DEDUP_REMOVED lines=10> */
[-C--:B------:R-:W-:Y:S01]  /*3850*/  FFMA.FTZ R99, R99, R162.reuse, R161 ;  /* 0x000000a263637223 */ /* 0x080fe200000100a1 */
[----:B------:R-:W-:Y:S01]  /*3860*/  FADD.FTZ R101, R100, -R101 ;  /* 0x8000006564657221 */ /* 0x000fe20000010000 */
[----:B------:R-:W-:Y:S01]  /*3870*/  FADD.FTZ R102, R102, -R103 ;  /* 0x8000006766667221 */ /* 0x000fe20000010000 */
[----:B------:R-:W-:Y:S01]  /*3880*/  FADD.FTZ R97, R96, -R97 ;  /* 0x8000006160617221 */ /* 0x000fe20000010000 */
[----:B------:R-:W-:Y:S01]  /*3890*/  FFMA.FTZ R95, R95, R162, R161 ;  /* 0x000000a25f5f7223 */ /* 0x000fe200000100a1 */
[C---:B0-----:R-:W-:Y:S01]  /*38a0*/  FFMA.FTZ R48, R158.reuse, R101, R56 ;  /* 0x000000659e307223 */ /* 0x041fe20000010038 */
[C---:B------:R-:W-:Y:S01]  /*38b0*/  FFMA.FTZ R49, R158.reuse, R102, R57 ;  /* 0x000000669e317223 */ /* 0x040fe20000010039 */
[----:B------:R-:W-:Y:S01]  /*38c0*/  FFMA.FTZ R46, R158, R97, R54 ;  /* 0x000000619e2e7223 */ /* 0x000fe20000010036 */
[--C-:B------:R-:W-:Y:S01]  /*38d0*/  FFMA.FTZ R105, R105, R162, R161.reuse ;  /* 0x000000a269697223 */ /* 0x100fe200000100a1 */
[----:B------:R-:W-:Y:S01]  /*38e0*/  FMUL.FTZ R84, R48, R160 ;  /* 0x000000a030547220 */ /* 0x000fe20000410000 */
[-C--:B------:R-:W-:Y:S01]  /*38f0*/  FFMA.FTZ R107, R107, R162.reuse, R161 ;  /* 0x000000a26b6b7223 */ /* 0x080fe200000100a1 */
[----:B------:R-:W-:Y:S01]  /*3900*/  FADD.FTZ R98, R98, -R99 ;  /* 0x8000006362627221 */ /* 0x000fe20000010000 */
[----:B------:R-:W-:Y:S01]  /*3910*/  FFMA.FTZ R93, R93, R162, R161 ;  /* 0x000000a25d5d7223 */ /* 0x000fe200000100a1 */
[-C--:B------:R-:W-:Y:S01]  /*3920*/  FMUL.FTZ R85, R49, R160.reuse ;  /* 0x000000a031557220 */ /* 0x080fe20000410000 */
[----:B------:R-:W-:Y:S01]  /*3930*/  FMUL.FTZ R0, R46, R160 ;  /* 0x000000a02e007220 */ /* 0x000fe20000410000 */
[----:B------:R-:W-:Y:S01]  /*3940*/  FMUL.FTZ R84, R84, UR4 ;  /* 0x0000000454547c20 */ /* 0x000fe20008410000 */
[----:B------:R-:W-:Y:S01]  /*3950*/  LOP3.LUT P2, RZ, R111, 0xff, RZ, 0xc0, !PT ;  /* 0x000000ff6fff7812 */ /* 0x000fe2000784c0ff */
[----:B------:R-:W-:Y:S01]  /*3960*/  FADD.FTZ R95, R94, -R95 ;  /* 0x8000005f5e5f7221 */ /* 0x000fe20000010000 */
        /* <DEDUP_REMOVED lines=41> */
.L_x_9992:
[-CC-:B------:R-:W-:Y:S01]  /*3c00*/  FFMA.FTZ R95, R95, R162.reuse, R161.reuse ;  /* 0x000000a25f5f7223 */ /* 0x180fe200000100a1 */
[-CC-:B------:R-:W-:Y:S01]  /*3c10*/  FFMA.FTZ R101, R101, R162.reuse, R161.reuse ;  /* 0x000000a265657223 */ /* 0x180fe200000100a1 */
[-CC-:B------:R-:W-:Y:S01]  /*3c20*/  FFMA.FTZ R97, R97, R162.reuse, R161.reuse ;  /* 0x000000a261617223 */ /* 0x180fe200000100a1 */
        /* <DEDUP_REMOVED lines=9> */
[-CC-:B------:R-:W-:Y:S01]  /*3cc0*/  FFMA.FTZ R103, R103, R162.reuse, R161.reuse ;  /* 0x000000a267677223 */ /* 0x180fe200000100a1 */
[----:B------:R-:W-:Y:S01]  /*3cd0*/  FFMA.FTZ R93, R93, R162, R161 ;  /* 0x000000a25d5d7223 */ /* 0x000fe200000100a1 */
[-C--:B------:R-:W-:Y:S01]  /*3ce0*/  FMUL.FTZ R95, R95, R160.reuse ;  /* 0x000000a05f5f7220 */ /* 0x080fe20000410000 */
[----:B------:R-:W-:Y:S01]  /*3cf0*/  FMUL.FTZ R101, R101, R160 ;  /* 0x000000a065657220 */ /* 0x000fe20000410000 */
        /* <DEDUP_REMOVED lines=8> */
[----:B0-----:R-:W-:Y:S01]  /*3d80*/  FFMA.FTZ R89, R158, R106, R59 ;  /* 0x0000006a9e597223 */ /* 0x001fe2000001003b */
[-C--:B------:R-:W-:Y:S01]  /*3d90*/  FMUL.FTZ R97, R97, R160.reuse ;  /* 0x000000a061617220 */ /* 0x080fe20000410000 */
[----:B------:R-:W-:Y:S01]  /*3da0*/  FMUL.FTZ R105, R105, R160 ;  /* 0x000000a069697220 */ /* 0x000fe20000410000 */
[----:B------:R-:W-:Y:S01]  /*3db0*/  LOP3.LUT P2, RZ, R110, 0xff00, RZ, 0xc0, !PT ;  /* 0x0000ff006eff7812 */ /* 0x000fe2000784c0ff */
[C---:B------:R-:W-:Y:S01]  /*3dc0*/  FFMA.FTZ R85, R158.reuse, R98, R55 ;  /* 0x000000629e557223 */ /* 0x040fe20000010037 */
[----:B------:R-:W-:Y:S01]  /*3dd0*/  LOP3.LUT P6, RZ, R111, 0xff, RZ, 0xc0, !PT ;  /* 0x000000ff6fff7812 */ /* 0x000fe200078cc0ff */
[C---:B------:R-:W-:Y:S01]  /*3de0*/  FFMA.FTZ R87, R158.reuse, R102, R57 ;  /* 0x000000669e577223 */ /* 0x040fe20000010039 */
[----:B------:R-:W-:Y:S01]  /*3df0*/  FFMA.FTZ R93, R158, R93, R52 ;  /* 0x0000005d9e5d7223 */ /* 0x000fe20000010034 */
[-C--:B------:R-:W-:Y:S01]  /*3e00*/  FMUL.FTZ R89, R89, R160.reuse ;  /* 0x000000a059597220 */ /* 0x080fe20000410000 */
[----:B------:R-:W-:Y:S01]  /*3e10*/  FMUL.FTZ R97, R97, UR4 ;  /* 0x0000000461617c20 */ /* 0x000fe20008410000 */
[----:B------:R-:W-:Y:S01]  /*3e20*/  FSEL R95, R95, RZ, P2 ;  /* 0x000000ff5f5f7208 */ /* 0x000fe20001000000 */
[----:B------:R-:W-:Y:S01]  /*3e30*/  FMUL.FTZ R105, R105, UR4 ;  /* 0x0000000469697c20 */ /* 0x000fe20008410000 */
[----:B------:R-:W-:Y:S01]  /*3e40*/  FSEL R86, R101, RZ, P6 ;  /* 0x000000ff65567208 */ /* 0x000fe20003000000 */
[-C--:B------:R-:W-:Y:S01]  /*3e50*/  FMUL.FTZ R0, R85, R160.reuse ;  /* 0x000000a055007220 */ /* 0x080fe20000410000 */
[-C--:B------:R-:W-:Y:S01]  /*3e60*/  FMUL.FTZ R87, R87, R160.reuse ;  /* 0x000000a057577220 */ /* 0x080fe20000410000 */
[----:B------:R-:W-:Y:S01]  /*3e70*/  FMUL.FTZ R93, R93, R160 ;  /* 0x000000a05d5d7220 */ /* 0x000fe20000410000 */
[C---:B------:R-:W-:Y:S01]  /*3e80*/  LOP3.LUT P5, RZ, R110.reuse, 0xff0000, RZ, 0xc0, !PT ;  /* 0x00ff00006eff7812 */ /* 0x040fe200078ac0ff */
[----:B------:R-:W-:Y:S01]  /*3e90*/  FMUL.FTZ R89, R89, UR4 ;  /* 0x0000000459597c20 */ /* 0x000fe20008410000 */
[----:B------:R-:W-:Y:S01]  /*3ea0*/  ISETP.GE.U32.AND P2, PT, R110, RZ, PT ;  /* 0x000000ff6e00720c */ /* 0x000fe20003f46070 */
[----:B------:R-:W-:Y:S01]  /*3eb0*/  FMUL.FTZ R0, R0, UR4 ;  /* 0x0000000400007c20 */ /* 0x000fe20008410000 */
[----:B------:R-:W-:Y:S01]  /*3ec0*/  LOP3.LUT P6, RZ, R111, 0xff0000, RZ, 0xc0, !PT ;  /* 0x00ff00006fff7812 */ /* 0x000fe200078cc0ff */
[----:B------:R-:W-:Y:S01]  /*3ed0*/  FMUL.FTZ R87, R87, UR4 ;  /* 0x0000000457577c20 */ /* 0x000fe20008410000 */
[----:B------:R-:W-:Y:S01]  /*3ee0*/  FSEL R85, R97, RZ, P5 ;  /* 0x000000ff61557208 */ /* 0x000fe20002800000 */
[----:B------:R-:W-:Y:S01]  /*3ef0*/  FMUL.FTZ R93, R93, UR4 ;  /* 0x000000045d5d7c20 */ /* 0x000fe20008410000 */
[----:B------:R-:W-:-:S02]  /*3f00*/  ISETP.GE.U32.AND.EX P2, PT, R111, 0x1000000, PT, P2 ;  /* 0x010000006f00780c */ /* 0x000fc40003f46120 */
[----:B------:R-:W-:Y:S02]  /*3f10*/  FSEL R105, R105, RZ, P6 ;  /* 0x000000ff69697208 */ /* 0x000fe40003000000 */
[C---:B------:R-:W-:Y:S02]  /*3f20*/  LOP3.LUT P4, RZ, R110.reuse, 0xff000000, RZ, 0xc0, !PT ;  /* 0xff0000006eff7812 */ /* 0x040fe4000788c0ff */
[----:B------:R-:W-:Y:S02]  /*3f30*/  LOP3.LUT P5, RZ, R111, 0xff00, RZ, 0xc0, !PT ;  /* 0x0000ff006fff7812 */ /* 0x000fe400078ac0ff */
        /* <DEDUP_REMOVED lines=9> */
.L_x_9993:
[----:B------:R-:W0:Y:S01]  /*3fd0*/  @P0 LDC.64 R88, c[0x0][0x478] ;  /* 0x00011e00ff580b82 */ /* 0x000e220000000a00 */
[----:B------:R-:W-:-:S04]  /*3fe0*/  IMAD.WIDE.U32 R124, R155, 0x10, R124 ;  /* 0x000000109b7c7825 */ /* 0x000fc800078e007c */
[----:B0-----:R-:W-:-:S05]  /*3ff0*/  @P0 IMAD.WIDE.U32 R88, R155, 0x20, R88 ;  /* 0x000000209b580825 */ /* 0x001fca00078e0058 */
[----:B------:R0:W-:Y:S04]  /*4000*/  @P0 STG.E.128 desc[UR6][R88.64], R44 ;  /* 0x0000002c58000986 */ /* 0x0001e8000c101d06 */
[----:B------:R0:W-:Y:S04]  /*4010*/  @P0 STG.E.128 desc[UR6][R88.64+0x10], R48 ;  /* 0x0000103058000986 */ /* 0x0001e8000c101d06 */
[----:B------:R0:W-:Y:S01]  /*4020*/  STG.E.128 desc[UR6][R124.64], R84 ;  /* 0x000000547c007986 */ /* 0x0001e2000c101d06 */
[----:B------:R-:W-:Y:S05]  /*4030*/  BRA `(.L_x_9994) ;  /* 0x00000020002c7947 */ /* 0x000fea0003800000 */
.L_x_9985:
        /* <DEDUP_REMOVED lines=9> */
[----:B------:R-:W-:Y:S01]  /*40d0*/  FADD.FTZ R89, R210, -R89 ;  /* 0x80000059d2597221 */ /* 0x000fe20000010000 */
[----:B-----5:R-:W-:Y:S01]  /*40e0*/  LOP3.LUT P2, RZ, R124, 0xff00, RZ, 0xc0, !PT ;  /* 0x0000ff007cff7812 */ /* 0x020fe2000784c0ff */
[C---:B------:R-:W-:Y:S01]  /*40f0*/  FMUL.FTZ R85, R158.reuse, R85 ;  /* 0x000000559e557220 */ /* 0x040fe20000410000 */
[C---:B------:R-:W-:Y:S01]  /*4100*/  FMUL.FTZ R87, R158.reuse, R87 ;  /* 0x000000579e577220 */ /* 0x040fe20000410000 */
[----:B------:R-:W-:Y:S01]  /*4110*/  FMUL.FTZ R89, R158, R89 ;  /* 0x000000599e597220 */ /* 0x000fe20000410000 */
[--C-:B------:R-:W-:Y:S01]  /*4120*/  FFMA.FTZ R216, R216, R162, R161.reuse ;  /* 0x000000a2d8d87223 */ /* 0x100fe200000100a1 */
[-C--:B------:R-:W-:Y:S01]  /*4130*/  FMUL.FTZ R85, R85, R160.reuse ;  /* 0x000000a055557220 */ /* 0x080fe20000410000 */
[-C--:B------:R-:W-:Y:S01]  /*4140*/  FMUL.FTZ R87, R87, R160.reuse ;  /* 0x000000a057577220 */ /* 0x080fe20000410000 */
[----:B------:R-:W-:Y:S01]  /*4150*/  FMUL.FTZ R89, R89, R160 ;  /* 0x000000a059597220 */ /* 0x000fe20000410000 */
[----:B------:R-:W-:Y:S01]  /*4160*/  FADD.FTZ R163, R215, -R84 ;  /* 0x80000054d7a37221 */ /* 0x000fe20000010000 */
        /* <DEDUP_REMOVED lines=46> */
.L_x_9995:
        /* <DEDUP_REMOVED lines=11> */
[----:B------:R-:W-:Y:S01]  /*4500*/  FADD.FTZ R49, R211, -R214 ;  /* 0x800000d6d3317221 */ /* 0x000fe20000010000 */
[-C--:B------:R-:W-:Y:S01]  /*4510*/  FMUL.FTZ R44, R50, R160.reuse ;  /* 0x000000a0322c7220 */ /* 0x080fe20000410000 */
[----:B------:R-:W-:Y:S01]  /*4520*/  FMUL.FTZ R45, R51, R160 ;  /* 0x000000a0332d7220 */ /* 0x000fe20000410000 */
[----:B-----5:R-:W-:Y:S01]  /*4530*/  ISETP.GE.U32.AND P2, PT, R124, RZ, PT ;  /* 0x000000ff7c00720c */ /* 0x020fe20003f46070 */
[-CC-:B------:R-:W-:Y:S01]  /*4540*/  FFMA.FTZ R205, R205, R162.reuse, R161.reuse ;  /* 0x000000a2cdcd7223 */ /* 0x180fe200000100a1 */
        /* <DEDUP_REMOVED lines=8> */
[C---:B------:R-:W-:Y:S01]  /*45d0*/  ISETP.GE.U32.AND.EX P2, PT, R125.reuse, 0x1000000, PT, P2 ;  /* 0x010000007d00780c */ /* 0x040fe20003f46120 */
        /* <DEDUP_REMOVED lines=36> */
.L_x_9996:
        /* <DEDUP_REMOVED lines=19> */
[----:B------:R-:W-:Y:S01]  /*4950*/  ISETP.GE.U32.AND P2, PT, R120, RZ, PT ;  /* 0x000000ff7800720c */ /* 0x000fe20003f46070 */
[-C--:B------:R-:W-:Y:S01]  /*4960*/  FMUL.FTZ R44, R50, R160.reuse ;  /* 0x000000a0322c7220 */ /* 0x080fe20000410000 */
[----:B------:R-:W-:Y:S01]  /*4970*/  FMUL.FTZ R45, R51, R160 ;  /* 0x000000a0332d7220 */ /* 0x000fe20000410000 */
[-CC-:B------:R-:W-:Y:S01]  /*4980*/  FFMA.FTZ R182, R182, R162.reuse, R161.reuse ;  /* 0x000000a2b6b67223 */ /* 0x180fe200000100a1 */
[-CC-:B------:R-:W-:Y:S01]  /*4990*/  FFMA.FTZ R180, R180, R162.reuse, R161.reuse ;  /* 0x000000a2b4b47223 */ /* 0x180fe200000100a1 */
[-CC-:B------:R-:W-:Y:S01]  /*49a0*/  FFMA.FTZ R178, R178, R162.reuse, R161.reuse ;  /* 0x000000a2b2b27223 */ /* 0x180fe200000100a1 */
[----:B------:R-:W-:Y:S01]  /*49b0*/  FFMA.FTZ R184, R184, R162, R161 ;  /* 0x000000a2b8b87223 */ /* 0x000fe200000100a1 */
        /* <DEDUP_REMOVED lines=44> */
.L_x_9997:
[-CC-:B------:R-:W-:Y:S01]  /*4c80*/  FFMA.FTZ R182, R182, R162.reuse, R161.reuse ;  /* 0x000000a2b6b67223 */ /* 0x180fe200000100a1 */
[-CC-:B------:R-:W-:Y:S01]  /*4c90*/  FFMA.FTZ R0, R175, R162.reuse, R161.reuse ;  /* 0x000000a2af007223 */ /* 0x180fe200000100a1 */
[-CC-:B------:R-:W-:Y:S01]  /*4ca0*/  FFMA.FTZ R180, R180, R162.reuse, R161.reuse ;  /* 0x000000a2b4b47223 */ /* 0x180fe200000100a1 */
[-CC-:B------:R-:W-:Y:S01]  /*4cb0*/  FFMA.FTZ R171, R171, R162.reuse, R161.reuse ;  /* 0x000000a2abab7223 */ /* 0x180fe200000100a1 */
[----:B------:R-:W-:Y:S01]  /*4cc0*/  FADD.FTZ R183, R183, -R182 ;  /* 0x800000b6b7b77221 */ /* 0x000fe20000010000 */
[----:B------:R-:W-:Y:S01]  /*4cd0*/  FADD.FTZ R177, R177, -R0 ;  /* 0x80000000b1b17221 */ /* 0x000fe20000010000 */
[----:B------:R-:W-:Y:S01]  /*4ce0*/  FADD.FTZ R181, R181, -R180 ;  /* 0x800000b4b5b57221 */ /* 0x000fe20000010000 */
[-C--:B0-----:R-:W-:Y:S01]  /*4cf0*/  FFMA.FTZ R85, R170, R162.reuse, R161 ;  /* 0x000000a2aa557223 */ /* 0x081fe200000100a1 */
[C---:B------:R-:W-:Y:S01]  /*4d00*/  FMUL.FTZ R183, R158.reuse, R183 ;  /* 0x000000b79eb77220 */ /* 0x040fe20000410000 */
[----:B------:R-:W-:Y:S01]  /*4d10*/  FMUL.FTZ R177, R158, R177 ;  /* 0x000000b19eb17220 */ /* 0x000fe20000410000 */
[----:B------:R-:W-:Y:S01]  /*4d20*/  FADD.FTZ R171, R174, -R171 ;  /* 0x800000abaeab7221 */ /* 0x000fe20000010000 */
[-CC-:B------:R-:W-:Y:S01]  /*4d30*/  FFMA.FTZ R178, R178, R162.reuse, R161.reuse ;  /* 0x000000a2b2b27223 */ /* 0x180fe200000100a1 */
[-CC-:B------:R-:W-:Y:S01]  /*4d40*/  FFMA.FTZ R173, R173, R162.reuse, R161.reuse ;  /* 0x000000a2adad7223 */ /* 0x180fe200000100a1 */
[----:B------:R-:W-:Y:S01]  /*4d50*/  FFMA.FTZ R184, R184, R162, R161 ;  /* 0x000000a2b8b87223 */ /* 0x000fe200000100a1 */
[-C--:B------:R-:W-:Y:S01]  /*4d60*/  FMUL.FTZ R183, R183, R160.reuse ;  /* 0x000000a0b7b77220 */ /* 0x080fe20000410000 */
[-C--:B------:R-:W-:Y:S01]  /*4d70*/  FMUL.FTZ R177, R177, R160.reuse ;  /* 0x000000a0b1b17220 */ /* 0x080fe20000410000 */
[----:B------:R-:W-:Y:S01]  /*4d80*/  FADD.FTZ R87, R172, -R85 ;  /* 0x80000055ac577221 */ /* 0x000fe20000010000 */
[C---:B------:R-:W-:Y:S01]  /*4d90*/  FMUL.FTZ R181, R158.reuse, R181 ;  /* 0x000000b59eb57220 */ /* 0x040fe20000410000 */
[----:B------:R-:W-:Y:S01]  /*4da0*/  FMUL.FTZ R171, R158, R171 ;  /* 0x000000ab9eab7220 */ /* 0x000fe20000410000 */
[----:B------:R-:W-:Y:S01]  /*4db0*/  FADD.FTZ R179, R179, -R178 ;  /* 0x800000b2b3b37221 */ /* 0x000fe20000010000 */
[----:B------:R-:W-:Y:S01]  /*4dc0*/  FADD.FTZ R173, R176, -R173 ;  /* 0x800000adb0ad7221 */ /* 0x000fe20000010000 */
[----:B------:R-:W-:Y:S01]  /*4dd0*/  FADD.FTZ R185, R185, -R184 ;  /* 0x800000b8b9b97221 */ /* 0x000fe20000010000 */
[----:B------:R-:W-:Y:S01]  /*4de0*/  FMUL.FTZ R183, R183, UR4 ;  /* 0x00000004b7b77c20 */ /* 0x000fe20008410000 */
[----:B------:R-:W-:Y:S01]  /*4df0*/  FMUL.FTZ R177, R177, UR4 ;  /* 0x00000004b1b17c20 */ /* 0x000fe20008410000 */
[----:B------:R-:W-:Y:S01]  /*4e00*/  LOP3.LUT P2, RZ, R120, 0xff00, RZ, 0xc0, !PT ;  /* 0x0000ff0078ff7812 */ /* 0x000fe2000784c0ff */
[-C--:B------:R-:W-:Y:S01]  /*4e10*/  FMUL.FTZ R181, R181, R160.reuse ;  /* 0x000000a0b5b57220 */ /* 0x080fe20000410000 */
[----:B------:R-:W-:Y:S01]  /*4e20*/  LOP3.LUT P6, RZ, R121, 0xff, RZ, 0xc0, !PT ;  /* 0x000000ff79ff7812 */ /* 0x000fe200078cc0ff */
[C---:B------:R-:W-:Y:S01]  /*4e30*/  FMUL.FTZ R87, R158.reuse, R87 ;  /* 0x000000579e577220 */ /* 0x040fe20000410000 */
[-C--:B------:R-:W-:Y:S01]  /*4e40*/  FMUL.FTZ R171, R171, R160.reuse ;  /* 0x000000a0abab7220 */ /* 0x080fe20000410000 */
[C---:B------:R-:W-:Y:S01]  /*4e50*/  FMUL.FTZ R179, R158.reuse, R179 ;  /* 0x000000b39eb37220 */ /* 0x040fe20000410000 */
[C---:B------:R-:W-:Y:S01]  /*4e60*/  FMUL.FTZ R173, R158.reuse, R173 ;  /* 0x000000ad9ead7220 */ /* 0x040fe20000410000 */
[----:B------:R-:W-:Y:S01]  /*4e70*/  FMUL.FTZ R185, R158, R185 ;  /* 0x000000b99eb97220 */ /* 0x000fe20000410000 */
        /* <DEDUP_REMOVED lines=29> */
.L_x_9998:
        /* <DEDUP_REMOVED lines=69> */
.L_x_9999:
        /* <DEDUP_REMOVED lines=61> */
.L_x_10000:
        /* <DEDUP_REMOVED lines=15> */
[C---:B0-----:R-:W-:Y:S01]  /*5960*/  FMUL.FTZ R48, R158.reuse, R101 ;  /* 0x000000659e307220 */ /* 0x041fe20000410000 */
[C---:B------:R-:W-:Y:S01]  /*5970*/  FMUL.FTZ R49, R158.reuse, R103 ;  /* 0x000000679e317220 */ /* 0x040fe20000410000 */
[----:B------:R-:W-:Y:S01]  /*5980*/  FMUL.FTZ R46, R158, R97 ;  /* 0x000000619e2e7220 */ /* 0x000fe20000410000 */
[--C-:B------:R-:W-:Y:S01]  /*5990*/  FFMA.FTZ R105, R105, R162, R161.reuse ;  /* 0x000000a269697223 */ /* 0x100fe200000100a1 */
[----:B------:R-:W-:Y:S01]  /*59a0*/  FMUL.FTZ R84, R48, R160 ;  /* 0x000000a030547220 */ /* 0x000fe20000410000 */
[-C--:B------:R-:W-:Y:S01]  /*59b0*/  FFMA.FTZ R107, R107, R162.reuse, R161 ;  /* 0x000000a26b6b7223 */ /* 0x080fe200000100a1 */
[----:B------:R-:W-:Y:S01]  /*59c0*/  FADD.FTZ R99, R98, -R99 ;  /* 0x8000006362637221 */ /* 0x000fe20000010000 */
[----:B------:R-:W-:Y:S01]  /*59d0*/  FFMA.FTZ R93, R93, R162, R161 ;  /* 0x000000a25d5d7223 */ /* 0x000fe200000100a1 */
[-C--:B------:R-:W-:Y:S01]  /*59e0*/  FMUL.FTZ R85, R49, R160.reuse ;  /* 0x000000a031557220 */ /* 0x080fe20000410000 */
[-C--:B------:R-:W-:Y:S01]  /*59f0*/  FMUL.FTZ R0, R46, R160.reuse ;  /* 0x000000a02e007220 */ /* 0x080fe20000410000 */
[----:B------:R-:W-:Y:S01]  /*5a00*/  FMUL.FTZ R84, R84, UR4 ;  /* 0x0000000454547c20 */ /* 0x000fe20008410000 */
[----:B------:R-:W-:Y:S01]  /*5a10*/  LOP3.LUT P2, RZ, R111, 0xff, RZ, 0xc0, !PT ;  /* 0x000000ff6fff7812 */ /* 0x000fe2000784c0ff */
[----:B------:R-:W-:Y:S01]  /*5a20*/  FADD.FTZ R95, R94, -R95 ;  /* 0x8000005f5e5f7221 */ /* 0x000fe20000010000 */
        /* <DEDUP_REMOVED lines=41> */
.L_x_10001:
        /* <DEDUP_REMOVED lines=9> */
[C---:B------:R-:W-:Y:S01]  /*5d50*/  FMUL.FTZ R95, R158.reuse, R95 ;  /* 0x0000005f9e5f7220 */ /* 0x040fe20000410000 */
        /* <DEDUP_REMOVED lines=23> */
[----:B0-----:R-:W-:Y:S01]  /*5ed0*/  FSEL R86, R101, RZ, P6 ;  /* 0x000000ff65567208 */ /* 0x001fe20003000000 */
        /* <DEDUP_REMOVED lines=27> */
.L_x_10002:
[----:B------:R-:W0:Y:S01]  /*6090*/  @P0 LDC.64 R88, c[0x0][0x478] ;  /* 0x00011e00ff580b82 */ /* 0x000e220000000a00 */
[----:B------:R-:W-:-:S04]  /*60a0*/  IMAD.WIDE.U32 R124, R155, 0x10, R124 ;  /* 0x000000109b7c7825 */ /* 0x000fc800078e007c */
[----:B0-----:R-:W-:-:S05]  /*60b0*/  @P0 IMAD.WIDE.U32 R88, R155, 0x20, R88 ;  /* 0x000000209b580825 */ /* 0x001fca00078e0058 */
[----:B------:R1:W-:Y:S04]  /*60c0*/  @P0 STG.E.128 desc[UR6][R88.64], R44 ;  /* 0x0000002c58000986 */ /* 0x0003e8000c101d06 */
[----:B------:R1:W-:Y:S04]  /*60d0*/  @P0 STG.E.128 desc[UR6][R88.64+0x10], R48 ;  /* 0x0000103058000986 */ /* 0x0003e8000c101d06 */
[----:B------:R1:W-:Y:S02]  /*60e0*/  STG.E.128 desc[UR6][R124.64], R84 ;  /* 0x000000547c007986 */ /* 0x0003e4000c101d06 */
.L_x_9994:
        /* <DEDUP_REMOVED lines=68> */
.L_x_9984:
        /* <DEDUP_REMOVED lines=25> */
.L_x_10004:
        /* <DEDUP_REMOVED lines=12> */
.L_x_15707:


//--------------------- .text._ZN10layer_norm22ln_bwd_finalize_kernelINS_22Kernel_traits_finalizeILj4096E6__halfS2_fS2_fjLb0ELj1024ELj4ENS_18Kernel_traits_baseILj4096ES2_S2_fS2_fjLj1024EEEEELb0ELb0EEEvNS_9BwdParamsE --------------------------
	.section	.text._ZN10layer_norm22ln_bwd_finalize_kernelINS_22Kernel_traits_finalizeILj4096E6__halfS2_fS2_fjLb0ELj1024ELj4ENS_18Kernel_traits_baseILj4096ES2_S2_fS2_fjLj1024EEEEELb0ELb0EEEvNS_9BwdParamsE,"ax",@progbits
	.align	128
        .global         _ZN10layer_norm22ln_bwd_finalize_kernelINS_22Kernel_traits_finalizeILj4096E6__halfS2_fS2_fjLb0ELj1024ELj4ENS_18Kernel_traits_baseILj4096ES2_S2_fS2_fjLj1024EEEEELb0ELb0EEEvNS_9BwdParamsE
        .type           _ZN10layer_norm22ln_bwd_finalize_kernelINS_22Kernel_traits_finalizeILj4096E6__halfS2_fS2_fjLb0ELj1024ELj4ENS_18Kernel_traits_baseILj4096ES2_S2_fS2_fjLj1024EEEEELb0ELb0EEEvNS_9BwdParamsE,@function
        .size           _ZN10layer_norm22ln_bwd_finalize_kernelINS_22Kernel_traits_finalizeILj4096E6__halfS2_fS2_fjLb0ELj1024ELj4ENS_18Kernel_traits_baseILj4096ES2_S2_fS2_fjLj1024EEEEELb0ELb0EEEvNS_9BwdParamsE,(.L_x_15708 - _ZN10layer_norm22ln_bwd_finalize_kernelINS_22Kernel_traits_finalizeILj4096E6__halfS2_fS2_fjLb0ELj1024ELj4ENS_18Kernel_traits_baseILj4096ES2_S2_fS2_fjLj1024EEEEELb0ELb0EEEvNS_9BwdParamsE)
        .other          _ZN10layer_norm22ln_bwd_finalize_kernelINS_22Kernel_traits_finalizeILj4096E6__halfS2_fS2_fjLb0ELj1024ELj4ENS_18Kernel_traits_baseILj4096ES2_S2_fS2_fjLj1024EEEEELb0ELb0EEEvNS_9BwdParamsE,@"STO_CUDA_ENTRY STV_DEFAULT"
_ZN10layer_norm22ln_bwd_finalize_kernelINS_22Kernel_traits_finalizeILj4096E6__halfS2_fS2_fjLb0ELj1024ELj4ENS_18Kernel_traits_baseILj4096ES2_S2_fS2_fjLj1024EEEEELb0ELb0EEEvNS_9BwdParamsE:
.text._ZN10layer_norm22ln_bwd_finalize_kernelINS_22Kernel_traits_finalizeILj4096E6__halfS2_fS2_fjLb0ELj1024ELj4ENS_18Kernel_traits_baseILj4096ES2_S2_fS2_fjLj1024EEEEELb0ELb0EEEvNS_9BwdParamsE:
        /* <DEDUP_REMOVED lines=78> */
.L_x_10009:
        /* <DEDUP_REMOVED lines=118> */
.L_x_10008:
[----:B------:R-:W-:Y:S05]  /*0c40*/  BSYNC.RECONVERGENT B1 ;  /* 0x0000000000017941 */ /* 0x000fea0003800200 */
.L_x_10007:
        /* <DEDUP_REMOVED lines=68> */
.L_x_10011:
[----:B------:R-:W-:Y:S05]  /*1090*/  BSYNC.RECONVERGENT B1 ;  /* 0x0000000000017941 */ /* 0x000fea0003800200 */
.L_x_10010:
        /* <DEDUP_REMOVED lines=37> */
.L_x_10013:
[----:B------:R-:W-:Y:S05]  /*12f0*/  BSYNC.RECONVERGENT B1 ;  /* 0x0000000000017941 */ /* 0x000fea0003800200 */
.L_x_10012:
[----:B------:R-:W-:Y:S05]  /*1300*/  @!P1 BRA `(.L_x_10006) ;  /* 0x00000000003c9947 */ /* 0x000fea0003800000 */
[----:B------:R-:W0:Y:S01]  /*1310*/  LDC.64 R8, c[0x0][0x440] ;  /* 0x00011000ff087b82 */ /* 0x000e220000000a00 */
[----:B------:R-:W-:Y:S01]  /*1320*/  IMAD R2, R2, R54, R7 ;  /* 0x0000003602027224 */ /* 0x000fe200078e0207 */
[----:B------:R-:W-:-:S04]  /*1330*/  IADD3 R0, PT, PT, -R0, RZ, RZ ;  /* 0x000000ff00007210 */ /* 0x000fc80007ffe1ff */
[----:B------:R-:W-:Y:S02]  /*1340*/  IADD3 R13, PT, PT, R57, R2, RZ ;  /* 0x00000002390d7210 */ /* 0x000fe40007ffe0ff */
[----:B------:R-:W1:Y:S05]  /*1350*/  LDC.64 R10, c[0x0][0x448] ;  /* 0x00011200ff0a7b82 */ /* 0x000e6a0000000a00 */
.L_x_10014:
        /* <DEDUP_REMOVED lines=10> */
.L_x_10006:
[----:B------:R-:W-:Y:S05]  /*1400*/  BSYNC.RECONVERGENT B0 ;  /* 0x0000000000007941 */ /* 0x000fea0003800200 */
.L_x_10005:
        /* <DEDUP_REMOVED lines=62> */
.L_x_10015:
        /* <DEDUP_REMOVED lines=9> */
.L_x_15708:


//--------------------- .text._ZN10layer_norm13ln_bwd_kernelINS_13Kernel_traitsI6__halfS2_fS2_fjLj4096ELj1ELj1ELj4ELj16ENS_18Kernel_traits_baseILj4096ES2_S2_fS2_fjLj128EEEEELb1ELb0ELb1ELb0EEEvNS_9BwdParamsE --------------------------
	.section	.text._ZN10layer_norm13ln_bwd_kernelINS_13Kernel_traitsI6__halfS2_fS2_fjLj4096ELj1ELj1ELj4ELj16ENS_18Kernel_traits_baseILj4096ES2_S2_fS2_fjLj128EEEEELb1ELb0ELb1ELb0EEEvNS_9BwdParamsE,"ax",@progbits
	.align	128
        .global         _ZN10layer_norm13ln_bwd_kernelINS_13Kernel_traitsI6__halfS2_fS2_fjLj4096ELj1ELj1ELj4ELj16ENS_18Kernel_traits_baseILj4096ES2_S2_fS2_fjLj128EEEEELb1ELb0ELb1ELb0EEEvNS_9BwdParamsE
        .type           _ZN10layer_norm13ln_bwd_kernelINS_13Kernel_traitsI6__halfS2_fS2_fjLj4096ELj1ELj1ELj4ELj16ENS_18Kernel_traits_baseILj4096ES2_S2_fS2_fjLj128EEEEELb1ELb0ELb1ELb0EEEvNS_9BwdParamsE,@function
        .size           _ZN10layer_norm13ln_bwd_kernelINS_13Kernel_traitsI6__halfS2_fS2_fjLj4096ELj1ELj1ELj4ELj16ENS_18Kernel_traits_baseILj4096ES2_S2_fS2_fjLj128EEEEELb1ELb0ELb1ELb0EEEvNS_9BwdParamsE,(.L_x_15709 - _ZN10layer_norm13ln_bwd_kernelINS_13Kernel_traitsI6__halfS2_fS2_fjLj4096ELj1ELj1ELj4ELj16ENS_18Kernel_traits_baseILj4096ES2_S2_fS2_fjLj128EEEEELb1ELb0ELb1ELb0EEEvNS_9BwdParamsE)
        .other          _ZN10layer_norm13ln_bwd_kernelINS_13Kernel_traitsI6__halfS2_fS2_fjLj4096ELj1ELj1ELj4ELj16ENS_18Kernel_traits_baseILj4096ES2_S2_fS2_fjLj128EEEEELb1ELb0ELb1ELb0EEEvNS_9BwdParamsE,@"STO_CUDA_ENTRY STV_DEFAULT"
_ZN10layer_norm13ln_bwd_kernelINS_13Kernel_traitsI6__halfS2_fS2_fjLj4096ELj1ELj1ELj4ELj16ENS_18Kernel_traits_baseILj4096ES2_S2_fS2_fjLj128EEEEELb1ELb0ELb1ELb0EEEvNS_9BwdParamsE:
.text._ZN10layer_norm13ln_bwd_kernelINS_13Kernel_traitsI6__halfS2_fS2_fjLj4096ELj1ELj1ELj4ELj16ENS_18Kernel_traits_baseILj4096ES2_S2_fS2_fjLj128EEEEELb1ELb0ELb1ELb0EEEvNS_9BwdParamsE:
        /* <DEDUP_REMOVED lines=105> */
.L_x_10165:
        /* <DEDUP_REMOVED lines=17> */
[----:B------:R-:W-:Y:S01]  /*07a0*/  HFMA2 R219, -RZ, RZ, 0, 0 ;  /* 0x00000000ffdb7431 */ /* 0x000fe200000001ff */
[----:B------:R-:W-:Y:S01]  /*07b0*/  IADD3 R159, PT, PT, R4, -0x1, RZ ;  /* 0xffffffff049f7810 */ /* 0x000fe20007ffe0ff */
[----:B------:R-:W-:Y:S01]  /*07c0*/  BSSY.RECONVERGENT B1, `(.L_x_10019) ;  /* 0x0000073000017945 */ /* 0x000fe20003800200 */
        /* <DEDUP_REMOVED lines=34> */
[--C-:B------:R-:W-:Y:S02]  /*09f0*/  HADD2.F32 R215, -RZ, R52.reuse.H0_H0 ;  /* 0x20000034ffd77230 */ /* 0x100fe40000004100 */
[----:B------:R-:W-:Y:S02]  /*0a00*/  HADD2.F32 R214, -RZ, R52.H1_H1 ;  /* 0x30000034ffd67230 */ /* 0x000fe40000004100 */
[----:B--2---:R-:W-:-:S04]  /*0a10*/  IMAD.WIDE.U32 R10, R219, 0x8, R10 ;  /* 0x00000008db0a7825 */ /* 0x004fc800078e000a */
[----:B------:R-:W-:Y:S01]  /*0a20*/  HADD2.F32 R211, -RZ, R53.H0_H0 ;  /* 0x20000035ffd37230 */ /* 0x000fe20000004100 */
[----:B------:R1:W5:Y:S01]  /*0a30*/  LDG.E.64 R180, desc[UR10][R10.64] ;  /* 0x0000000a0ab47981 */ /* 0x000362000c1e1b00 */
[----:B0-----:R-:W-:-:S05]  /*0a40*/  @P0 IMAD.WIDE.U32 R16, R220, 0x20, R16 ;  /* 0x00000020dc100825 */ /* 0x001fca00078e0010 */
[----:B------:R-:W5:Y:S01]  /*0a50*/  @P0 LDG.E.128 R112, desc[UR10][R16.64] ;  /* 0x0000000a10700981 */ /* 0x000f62000c1e1d00 */
[----:B-1----:R-:W-:-:S03]  /*0a60*/  HADD2.F32 R10, -RZ, R53.H1_H1 ;  /* 0x30000035ff0a7230 */ /* 0x002fc60000004100 */
[----:B------:R0:W5:Y:S01]  /*0a70*/  @P0 LDG.E.128 R116, desc[UR10][R16.64+0x10] ;  /* 0x0000100a10740981 */ /* 0x000162000c1e1d00 */
[----:B------:R-:W-:Y:S02]  /*0a80*/  IADD3 R221, PT, PT, R221, 0x80, RZ ;  /* 0x00000080dddd7810 */ /* 0x000fe40007ffe0ff */
[----:B------:R-:W-:Y:S02]  /*0a90*/  IADD3 R219, PT, PT, R219, 0x80, RZ ;  /* 0x00000080dbdb7810 */ /* 0x000fe40007ffe0ff */
[----:B------:R-:W-:Y:S01]  /*0aa0*/  IADD3 R220, PT, PT, R220, 0x80, RZ ;  /* 0x00000080dcdc7810 */ /* 0x000fe20007ffe0ff */
[C---:B---3--:R-:W-:Y:S01]  /*0ab0*/  FADD.FTZ R217, -R218.reuse, R12 ;  /* 0x0000000cdad97221 */ /* 0x048fe20000010100 */
[C---:B------:R-:W-:Y:S01]  /*0ac0*/  FADD.FTZ R15, -R218.reuse, R15 ;  /* 0x0000000fda0f7221 */ /* 0x040fe20000010100 */
[----:B------:R-:W-:Y:S01]  /*0ad0*/  FADD.FTZ R13, -R218, R13 ;  /* 0x0000000dda0d7221 */ /* 0x000fe20000010100 */
[--C-:B----4-:R-:W-:Y:S02]  /*0ae0*/  HADD2.F32 R12, -RZ, R156.reuse.H0_H0 ;  /* 0x2000009cff0c7230 */ /* 0x110fe40000004100 */
[----:B------:R-:W-:-:S02]  /*0af0*/  HADD2.F32 R156, -RZ, R156.H1_H1 ;  /* 0x3000009cff9c7230 */ /* 0x000fc40000004100 */
[----:B------:R-:W-:Y:S01]  /*0b00*/  FMUL.FTZ R217, R6, R217 ;  /* 0x000000d906d97220 */ /* 0x000fe20000410000 */
[----:B------:R-:W-:Y:S01]  /*0b10*/  FMUL.FTZ R215, R215, R12 ;  /* 0x0000000cd7d77220 */ /* 0x000fe20000410000 */
[----:B------:R-:W-:Y:S01]  /*0b20*/  FADD.FTZ R213, -R218, R14 ;  /* 0x0000000edad57221 */ /* 0x000fe20000010100 */
[--C-:B------:R-:W-:Y:S02]  /*0b30*/  HADD2.F32 R14, -RZ, R157.reuse.H0_H0 ;  /* 0x2000009dff0e7230 */ /* 0x100fe40000004100 */
[----:B------:R-:W-:Y:S01]  /*0b40*/  FMUL.FTZ R212, R6, R15 ;  /* 0x0000000f06d47220 */ /* 0x000fe20000410000 */
[----:B------:R-:W-:Y:S01]  /*0b50*/  FMUL.FTZ R214, R214, R156 ;  /* 0x0000009cd6d67220 */ /* 0x000fe20000410000 */
[----:B------:R-:W-:Y:S01]  /*0b60*/  FADD.FTZ R15, RZ, R215 ;  /* 0x000000d7ff0f7221 */ /* 0x000fe20000010000 */
[----:B------:R-:W-:Y:S01]  /*0b70*/  FMUL.FTZ R216, R6, R13 ;  /* 0x0000000d06d87220 */ /* 0x000fe20000410000 */
[----:B0-----:R-:W-:Y:S01]  /*0b80*/  FFMA.FTZ R17, R217, R215, RZ ;  /* 0x000000d7d9117223 */ /* 0x001fe200000100ff */
[----:B------:R-:W-:-:S02]  /*0b90*/  HADD2.F32 R157, -RZ, R157.H1_H1 ;  /* 0x3000009dff9d7230 */ /* 0x000fc40000004100 */
[----:B------:R-:W-:Y:S01]  /*0ba0*/  FMUL.FTZ R211, R211, R14 ;  /* 0x0000000ed3d37220 */ /* 0x000fe20000410000 */
[----:B------:R-:W-:Y:S01]  /*0bb0*/  FADD.FTZ R16, R15, R214 ;  /* 0x000000d60f107221 */ /* 0x000fe20000010000 */
[----:B------:R-:W-:Y:S01]  /*0bc0*/  FMUL.FTZ R213, R6, R213 ;  /* 0x000000d506d57220 */ /* 0x000fe20000410000 */
[----:B------:R-:W-:Y:S01]  /*0bd0*/  FFMA.FTZ R18, R216, R214, R17 ;  /* 0x000000d6d8127223 */ /* 0x000fe20000010011 */
[----:B------:R-:W-:Y:S01]  /*0be0*/  FADD.FTZ R161, -R218, R161 ;  /* 0x000000a1daa17221 */ /* 0x000fe20000010100 */
[----:B------:R-:W-:Y:S01]  /*0bf0*/  FADD.FTZ R80, R80, R12 ;  /* 0x0000000c50507221 */ /* 0x000fe20000010000 */
[----:B------:R-:W-:Y:S01]  /*0c00*/  FFMA.FTZ R56, R217, R12, R56 ;  /* 0x0000000cd9387223 */ /* 0x000fe20000010038 */
[----:B------:R-:W-:Y:S02]  /*0c10*/  HADD2.F32 R165, -RZ, R158.H0_H0 ;  /* 0x2000009effa57230 */ /* 0x000fe40000004100 */
[----:B------:R-:W-:Y:S01]  /*0c20*/  FMUL.FTZ R10, R10, R157 ;  /* 0x0000009d0a0a7220 */ /* 0x000fe20000410000 */
[----:B------:R-:W-:-:S02]  /*0c30*/  HADD2.F32 R12, -RZ, R54.H0_H0 ;  /* 0x20000036ff0c7230 */ /* 0x000fc40000004100 */
[----:B------:R-:W-:Y:S01]  /*0c40*/  FADD.FTZ R83, R83, R157 ;  /* 0x0000009d53537221 */ /* 0x000fe20000010000 */
[----:B------:R-:W-:Y:S01]  /*0c50*/  FFMA.FTZ R59, R212, R157, R59 ;  /* 0x0000009dd43b7223 */ /* 0x000fe2000001003b */
[--C-:B------:R-:W-:Y:S02]  /*0c60*/  HADD2.F32 R223, -RZ, R159.reuse.H0_H0 ;  /* 0x2000009fffdf7230 */ /* 0x100fe40000004100 */
[----:B------:R-:W-:Y:S01]  /*0c70*/  FADD.FTZ R157, R16, R211 ;  /* 0x000000d3109d7221 */ /* 0x000fe20000010000 */
[----:B------:R-:W-:Y:S02]  /*0c80*/  HADD2.F32 R164, -RZ, R159.H1_H1 ;  /* 0x3000009fffa47230 */ /* 0x000fe40000004100 */
[----:B------:R-:W-:Y:S01]  /*0c90*/  FADD.FTZ R11, -R218, R160 ;  /* 0x000000a0da0b7221 */ /* 0x000fe20000010100 */
[----:B------:R-:W-:Y:S02]  /*0ca0*/  HADD2.F32 R158, -RZ, R158.H1_H1 ;  /* 0x3000009eff9e7230 */ /* 0x000fe40000004100 */
[----:B------:R-:W-:Y:S01]  /*0cb0*/  FADD.FTZ R81, R81, R156 ;  /* 0x0000009c51517221 */ /* 0x000fe20000010000 */
[----:B------:R-:W-:Y:S01]  /*0cc0*/  FFMA.FTZ R57, R216, R156, R57 ;  /* 0x0000009cd8397223 */ /* 0x000fe20000010039 */
[----:B------:R-:W-:Y:S01]  /*0cd0*/  FADD.FTZ R82, R82, R14 ;  /* 0x0000000e52527221 */ /* 0x000fe20000010000 */
[----:B------:R-:W-:Y:S01]  /*0ce0*/  FFMA.FTZ R58, R213, R14, R58 ;  /* 0x0000000ed53a7223 */ /* 0x000fe2000001003a */
[----:B------:R-:W-:-:S02]  /*0cf0*/  HADD2.F32 R13, -RZ, R54.H1_H1 ;  /* 0x30000036ff0d7230 */ /* 0x000fc40000004100 */
[----:B------:R-:W-:Y:S01]  /*0d00*/  FFMA.FTZ R159, R213, R211, R18 ;  /* 0x000000d3d59f7223 */ /* 0x000fe20000010012 */
[--C-:B------:R-:W-:Y:S02]  /*0d10*/  HADD2.F32 R156, -RZ, R55.reuse.H0_H0 ;  /* 0x20000037ff9c7230 */ /* 0x100fe40000004100 */
[----:B------:R-:W-:Y:S01]  /*0d20*/  FMUL.FTZ R14, R6, R161 ;  /* 0x000000a1060e7220 */ /* 0x000fe20000410000 */
[----:B------:R-:W-:Y:S01]  /*0d30*/  FMUL.FTZ R12, R12, R165 ;  /* 0x000000a50c0c7220 */ /* 0x000fe20000410000 */
[----:B------:R-:W-:Y:S01]  /*0d40*/  FADD.FTZ R157, R157, R10 ;  /* 0x0000000a9d9d7221 */ /* 0x000fe20000010000 */
[----:B------:R-:W-:Y:S01]  /*0d50*/  FMUL.FTZ R11, R6, R11 ;  /* 0x0000000b060b7220 */ /* 0x000fe20000410000 */
[----:B------:R-:W-:Y:S01]  /*0d60*/  FFMA.FTZ R18, R212, R10, R159 ;  /* 0x0000000ad4127223 */ /* 0x000fe2000001009f */
[-C--:B------:R-:W-:Y:S01]  /*0d70*/  FMUL.FTZ R13, R13, R158.reuse ;  /* 0x0000009e0d0d7220 */ /* 0x080fe20000410000 */
[----:B------:R-:W-:Y:S01]  /*0d80*/  FADD.FTZ R85, R85, R158 ;  /* 0x0000009e55557221 */ /* 0x000fe20000010000 */
[----:B------:R-:W-:Y:S01]  /*0d90*/  FFMA.FTZ R61, R14, R158, R61 ;  /* 0x0000009e0e3d7223 */ /* 0x000fe2000001003d */
[----:B------:R-:W-:-:S02]  /*0da0*/  HADD2.F32 R158, -RZ, R55.H1_H1 ;  /* 0x30000037ff9e7230 */ /* 0x000fc40000004100 */
[----:B------:R-:W-:Y:S01]  /*0db0*/  FMUL.FTZ R15, R156, R223 ;  /* 0x000000df9c0f7220 */ /* 0x000fe20000410000 */
[----:B------:R-:W-:Y:S01]  /*0dc0*/  FADD.FTZ R167, -R218, R162 ;  /* 0x000000a2daa77221 */ /* 0x000fe20000010100 */
[----:B------:R-:W-:Y:S01]  /*0dd0*/  FADD.FTZ R156, R157, R12 ;  /* 0x0000000c9d9c7221 */ /* 0x000fe20000010000 */
[----:B------:R-:W-:Y:S01]  /*0de0*/  FFMA.FTZ R157, R11, R12, R18 ;  /* 0x0000000c0b9d7223 */ /* 0x000fe20000010012 */
[-C--:B------:R-:W-:Y:S01]  /*0df0*/  FMUL.FTZ R16, R158, R164.reuse ;  /* 0x000000a49e107220 */ /* 0x080fe20000410000 */
[----:B------:R-:W-:Y:S01]  /*0e00*/  FMUL.FTZ R17, R6, R167 ;  /* 0x000000a706117220 */ /* 0x000fe20000410000 */
[----:B------:R-:W-:Y:S01]  /*0e10*/  FADD.FTZ R163, -R218, R163 ;  /* 0x000000a3daa37221 */ /* 0x000fe20000010100 */
[----:B------:R-:W-:Y:S01]  /*0e20*/  FADD.FTZ R156, R156, R13 ;  /* 0x0000000d9c9c7221 */ /* 0x000fe20000010000 */
[----:B------:R-:W-:Y:S01]  /*0e30*/  FFMA.FTZ R158, R14, R13, R157 ;  /* 0x0000000d0e9e7223 */ /* 0x000fe2000001009d */
[----:B------:R-:W-:Y:S01]  /*0e40*/  FADD.FTZ R86, R86, R223 ;  /* 0x000000df56567221 */ /* 0x000fe20000010000 */
[C---:B------:R-:W-:Y:S01]  /*0e50*/  FFMA.FTZ R62, R17.reuse, R223, R62 ;  /* 0x000000df113e7223 */ /* 0x040fe2000001003e */
        /* <DEDUP_REMOVED lines=9> */
.L_x_10020:
[----:B----4-:R-:W-:Y:S05]  /*0ef0*/  BSYNC.RECONVERGENT B1 ;  /* 0x0000000000017941 */ /* 0x010fea0003800200 */
.L_x_10019:
        /* <DEDUP_REMOVED lines=14> */
[----:B------:R-:W1:Y:S02]  /*0fe0*/  @P0 LDC.64 R156, c[0x0][0x438] ;  /* 0x00010e00ff9c0b82 */ /* 0x000e640000000a00 */
[----:B-1----:R-:W-:-:S05]  /*0ff0*/  @P0 IMAD.WIDE.U32 R156, R220, 0x20, R156 ;  /* 0x00000020dc9c0825 */ /* 0x002fca00078e009c */
[----:B------:R-:W5:Y:S04]  /*1000*/  @P0 LDG.E.128 R120, desc[UR10][R156.64] ;  /* 0x0000000a9c780981 */ /* 0x000f68000c1e1d00 */
[----:B------:R1:W5:Y:S01]  /*1010*/  @P0 LDG.E.128 R124, desc[UR10][R156.64+0x10] ;  /* 0x0000100a9c7c0981 */ /* 0x000362000c1e1d00 */
[----:B------:R-:W-:Y:S01]  /*1020*/  HADD2.F32 R168, -RZ, R43.H1_H1 ;  /* 0x3000002bffa87230 */ /* 0x000fe20000004100 */
[----:B------:R-:W-:Y:S02]  /*1030*/  IADD3 R221, PT, PT, R221, 0x80, RZ ;  /* 0x00000080dddd7810 */ /* 0x000fe40007ffe0ff */
[----:B------:R-:W-:Y:S02]  /*1040*/  IADD3 R219, PT, PT, R219, 0x80, RZ ;  /* 0x00000080dbdb7810 */ /* 0x000fe40007ffe0ff */
[----:B------:R-:W-:Y:S01]  /*1050*/  IADD3 R220, PT, PT, R220, 0x80, RZ ;  /* 0x00000080dcdc7810 */ /* 0x000fe20007ffe0ff */
[C---:B---3--:R-:W-:Y:S01]  /*1060*/  FADD.FTZ R19, -R218.reuse, R20 ;  /* 0x00000014da137221 */ /* 0x048fe20000010100 */
[C---:B------:R-:W-:Y:S01]  /*1070*/  FADD.FTZ R165, -R218.reuse, R21 ;  /* 0x00000015daa57221 */ /* 0x040fe20000010100 */
[----:B------:R-:W-:Y:S01]  /*1080*/  FADD.FTZ R169, -R218, R23 ;  /* 0x00000017daa97221 */ /* 0x000fe20000010100 */
[----:B------:R-:W-:-:S02]  /*1090*/  HADD2.F32 R20, -RZ, R40.H0_H0 ;  /* 0x20000028ff147230 */ /* 0x000fc40000004100 */
[----:B------:R-:W-:Y:S01]  /*10a0*/  FMUL.FTZ R19, R6, R19 ;  /* 0x0000001306137220 */ /* 0x000fe20000410000 */
[----:B------:R-:W-:Y:S02]  /*10b0*/  HADD2.F32 R23, -RZ, R40.H1_H1 ;  /* 0x30000028ff177230 */ /* 0x000fe40000004100 */
[----:B------:R-:W-:Y:S01]  /*10c0*/  FADD.FTZ R167, -R218, R22 ;  /* 0x00000016daa77221 */ /* 0x000fe20000010100 */
[--C-:B----4-:R-:W-:Y:S02]  /*10d0*/  HADD2.F32 R21, -RZ, R24.reuse.H0_H0 ;  /* 0x20000018ff157230 */ /* 0x110fe40000004100 */
[----:B------:R-:W-:Y:S02]  /*10e0*/  HADD2.F32 R24, -RZ, R24.H1_H1 ;  /* 0x30000018ff187230 */ /* 0x000fe40000004100 */
[----:B------:R-:W-:Y:S01]  /*10f0*/  FMUL.FTZ R22, R6, R165 ;  /* 0x000000a506167220 */ /* 0x000fe20000410000 */
[--C-:B0-----:R-:W-:Y:S02]  /*1100*/  HADD2.F32 R158, -RZ, R25.reuse.H0_H0 ;  /* 0x20000019ff9e7230 */ /* 0x101fe40000004100 */
[----:B------:R-:W-:Y:S01]  /*1110*/  FMUL.FTZ R20, R20, R21 ;  /* 0x0000001514147220 */ /* 0x000fe20000410000 */
[----:B------:R-:W-:-:S02]  /*1120*/  HADD2.F32 R160, -RZ, R25.H1_H1 ;  /* 0x30000019ffa07230 */ /* 0x000fc40000004100 */
[----:B------:R-:W-:Y:S01]  /*1130*/  FADD.FTZ R88, R88, R21 ;  /* 0x0000001558587221 */ /* 0x000fe20000010000 */
[----:B------:R-:W-:Y:S01]  /*1140*/  FFMA.FTZ R64, R19, R21, R64 ;  /* 0x0000001513407223 */ /* 0x000fe20000010040 */
[--C-:B------:R-:W-:Y:S02]  /*1150*/  HADD2.F32 R161, -RZ, R27.reuse.H0_H0 ;  /* 0x2000001bffa17230 */ /* 0x100fe40000004100 */
[----:B------:R-:W-:Y:S01]  /*1160*/  FMUL.FTZ R21, R23, R24 ;  /* 0x0000001817157220 */ /* 0x000fe20000410000 */
[----:B------:R-:W-:Y:S02]  /*1170*/  HADD2.F32 R163, -RZ, R27.H1_H1 ;  /* 0x3000001bffa37230 */ /* 0x000fe40000004100 */
[----:B------:R-:W-:Y:S01]  /*1180*/  FMUL.FTZ R23, R6, R167 ;  /* 0x000000a706177220 */ /* 0x000fe20000410000 */
[--C-:B------:R-:W-:Y:S02]  /*1190*/  HADD2.F32 R25, -RZ, R41.reuse.H0_H0 ;  /* 0x20000029ff197230 */ /* 0x100fe40000004100 */
[----:B------:R-:W-:-:S02]  /*11a0*/  HADD2.F32 R27, -RZ, R41.H1_H1 ;  /* 0x30000029ff1b7230 */ /* 0x000fc40000004100 */
[C---:B-1----:R-:W-:Y:S01]  /*11b0*/  FADD.FTZ R157, -R218.reuse, R28 ;  /* 0x0000001cda9d7221 */ /* 0x042fe20000010100 */
[----:B------:R-:W-:Y:S01]  /*11c0*/  FADD.FTZ R229, -R218, R31 ;  /* 0x0000001fdae57221 */ /* 0x000fe20000010100 */
[----:B------:R-:W-:Y:S01]  /*11d0*/  FADD.FTZ R89, R89, R24 ;  /* 0x0000001859597221 */ /* 0x000fe20000010000 */
[----:B------:R-:W-:Y:S01]  /*11e0*/  FFMA.FTZ R65, R22, R24, R65 ;  /* 0x0000001816417223 */ /* 0x000fe20000010041 */
[----:B------:R-:W-:Y:S01]  /*11f0*/  FADD.FTZ R156, R223, R20 ;  /* 0x00000014df9c7221 */ /* 0x000fe20000010000 */
[-C--:B------:R-:W-:Y:S01]  /*1200*/  FMUL.FTZ R24, R25, R158.reuse ;  /* 0x0000009e19187220 */ /* 0x080fe20000410000 */
[----:B------:R-:W-:Y:S01]  /*1210*/  FADD.FTZ R90, R90, R158 ;  /* 0x0000009e5a5a7221 */ /* 0x000fe20000010000 */
[----:B------:R-:W-:Y:S01]  /*1220*/  FFMA.FTZ R66, R23, R158, R66 ;  /* 0x0000009e17427223 */ /* 0x000fe20000010042 */
[----:B------:R-:W-:Y:S01]  /*1230*/  FFMA.FTZ R31, R19, R20, R222 ;  /* 0x00000014131f7223 */ /* 0x000fe200000100de */
[----:B------:R-:W-:Y:S01]  /*1240*/  FMUL.FTZ R25, R27, R160 ;  /* 0x000000a01b197220 */ /* 0x000fe20000410000 */
[----:B------:R-:W-:-:S02]  /*1250*/  HADD2.F32 R158, -RZ, R43.H0_H0 ;  /* 0x2000002bff9e7230 */ /* 0x000fc40000004100 */
[----:B------:R-:W-:Y:S01]  /*1260*/  FMUL.FTZ R27, R6, R157 ;  /* 0x0000009d061b7220 */ /* 0x000fe20000410000 */
[----:B------:R-:W-:Y:S01]  /*1270*/  FADD.FTZ R157, R156, R21 ;  /* 0x000000159c9d7221 */ /* 0x000fe20000010000 */
[----:B------:R-:W-:Y:S01]  /*1280*/  FFMA.FTZ R156, R22, R21, R31 ;  /* 0x00000015169c7223 */ /* 0x000fe2000001001f */
[----:B------:R-:W-:Y:S02]  /*1290*/  HADD2.F32 R159, -RZ, R26.H0_H0 ;  /* 0x2000001aff9f7230 */ /* 0x000fe40000004100 */
[----:B------:R-:W-:Y:S01]  /*12a0*/  FMUL.FTZ R31, R158, R161 ;  /* 0x000000a19e1f7220 */ /* 0x000fe20000410000 */
[----:B------:R-:W-:Y:S02]  /*12b0*/  HADD2.F32 R28, -RZ, R42.H0_H0 ;  /* 0x2000002aff1c7230 */ /* 0x000fe40000004100 */
[----:B------:R-:W-:Y:S01]  /*12c0*/  FADD.FTZ R158, R157, R24 ;  /* 0x000000189d9e7221 */ /* 0x000fe20000010000 */
[----:B------:R-:W-:Y:S02]  /*12d0*/  HADD2.F32 R162, -RZ, R26.H1_H1 ;  /* 0x3000001affa27230 */ /* 0x000fe40000004100 */
[----:B------:R-:W-:Y:S01]  /*12e0*/  FMUL.FTZ R26, R6, R169 ;  /* 0x000000a9061a7220 */ /* 0x000fe20000410000 */
[----:B------:R-:W-:Y:S01]  /*12f0*/  FFMA.FTZ R157, R23, R24, R156 ;  /* 0x00000018179d7223 */ /* 0x000fe2000001009c */
[----:B------:R-:W-:Y:S01]  /*1300*/  FADD.FTZ R225, -R218, R29 ;  /* 0x0000001ddae17221 */ /* 0x000fe20000010100 */
[----:B------:R-:W-:-:S02]  /*1310*/  HADD2.F32 R29, -RZ, R42.H1_H1 ;  /* 0x3000002aff1d7230 */ /* 0x000fc40000004100 */
[-C--:B------:R-:W-:Y:S01]  /*1320*/  FMUL.FTZ R28, R28, R159.reuse ;  /* 0x0000009f1c1c7220 */ /* 0x080fe20000410000 */
[----:B------:R-:W-:Y:S01]  /*1330*/  FADD.FTZ R92, R92, R159 ;  /* 0x0000009f5c5c7221 */ /* 0x000fe20000010000 */
[----:B------:R-:W-:Y:S01]  /*1340*/  FFMA.FTZ R68, R27, R159, R68 ;  /* 0x0000009f1b447223 */ /* 0x000fe20000010044 */
[----:B------:R-:W-:Y:S01]  /*1350*/  FADD.FTZ R159, R158, R25 ;  /* 0x000000199e9f7221 */ /* 0x000fe20000010000 */
[----:B------:R-:W-:Y:S01]  /*1360*/  FFMA.FTZ R156, R26, R25, R157 ;  /* 0x000000191a9c7223 */ /* 0x000fe2000001009d */
[----:B------:R-:W-:Y:S01]  /*1370*/  FADD.FTZ R227, -R218, R30 ;  /* 0x0000001edae37221 */ /* 0x000fe20000010100 */
[----:B------:R-:W-:Y:S01]  /*1380*/  FMUL.FTZ R29, R29, R162 ;  /* 0x000000a21d1d7220 */ /* 0x000fe20000410000 */
[C---:B------:R-:W-:Y:S01]  /*1390*/  FMUL.FTZ R30, R6.reuse, R225 ;  /* 0x000000e1061e7220 */ /* 0x040fe20000410000 */
        /* <DEDUP_REMOVED lines=19> */
.L_x_10022:
[----:B------:R-:W-:Y:S05]  /*14d0*/  BSYNC.RECONVERGENT B1 ;  /* 0x0000000000017941 */ /* 0x000fea0003800200 */
.L_x_10021:
        /* <DEDUP_REMOVED lines=21> */
[----:B------:R-:W-:-:S02]  /*1630*/  HADD2.F32 R188, -RZ, R46.H0_H0 ;  /* 0x2000002effbc7230 */ /* 0x000fc40000004100 */
[----:B------:R-:W-:Y:S01]  /*1640*/  HADD2.F32 R191, -RZ, R47.H0_H0 ;  /* 0x2000002fffbf7230 */ /* 0x000fe20000004100 */
[----:B------:R-:W-:Y:S02]  /*1650*/  IADD3 R221, PT, PT, R221, 0x80, RZ ;  /* 0x00000080dddd7810 */ /* 0x000fe40007ffe0ff */
[----:B------:R-:W-:Y:S02]  /*1660*/  IADD3 R219, PT, PT, R219, 0x80, RZ ;  /* 0x00000080dbdb7810 */ /* 0x000fe40007ffe0ff */
[----:B------:R-:W-:Y:S01]  /*1670*/  IADD3 R220, PT, PT, R220, 0x80, RZ ;  /* 0x00000080dcdc7810 */ /* 0x000fe20007ffe0ff */
[C---:B---3--:R-:W-:Y:S01]  /*1680*/  FADD.FTZ R175, -R218.reuse, R157 ;  /* 0x0000009ddaaf7221 */ /* 0x048fe20000010100 */
[C---:B------:R-:W-:Y:S01]  /*1690*/  FADD.FTZ R185, -R218.reuse, R158 ;  /* 0x0000009edab97221 */ /* 0x040fe20000010100 */
[C---:B------:R-:W-:Y:S01]  /*16a0*/  FADD.FTZ R187, -R218.reuse, R159 ;  /* 0x0000009fdabb7221 */ /* 0x040fe20000010100 */
[----:B------:R-:W-:Y:S01]  /*16b0*/  FADD.FTZ R171, -R218, R156 ;  /* 0x0000009cdaab7221 */ /* 0x000fe20000010100 */
[C---:B------:R-:W-:Y:S01]  /*16c0*/  FMUL.FTZ R174, R6.reuse, R175 ;  /* 0x000000af06ae7220 */ /* 0x040fe20000410000 */
[----:B------:R-:W-:Y:S01]  /*16d0*/  FMUL.FTZ R175, R6, R185 ;  /* 0x000000b906af7220 */ /* 0x000fe20000410000 */
[----:B------:R-:W-:-:S02]  /*16e0*/  HADD2.F32 R185, -RZ, R45.H1_H1 ;  /* 0x3000002dffb97230 */ /* 0x000fc40000004100 */
[--C-:B----4-:R-:W-:Y:S02]  /*16f0*/  HADD2.F32 R157, -RZ, R160.reuse.H0_H0 ;  /* 0x200000a0ff9d7230 */ /* 0x110fe40000004100 */
[C---:B------:R-:W-:Y:S01]  /*1700*/  FMUL.FTZ R186, R6.reuse, R187 ;  /* 0x000000bb06ba7220 */ /* 0x040fe20000410000 */
[--C-:B------:R-:W-:Y:S02]  /*1710*/  HADD2.F32 R156, -RZ, R161.reuse.H1_H1 ;  /* 0x300000a1ff9c7230 */ /* 0x100fe40000004100 */
[----:B------:R-:W-:Y:S01]  /*1720*/  FMUL.FTZ R171, R6, R171 ;  /* 0x000000ab06ab7220 */ /* 0x000fe20000410000 */
[----:B------:R-:W-:Y:S02]  /*1730*/  HADD2.F32 R160, -RZ, R160.H1_H1 ;  /* 0x300000a0ffa07230 */ /* 0x000fe40000004100 */
[-C--:B------:R-:W-:Y:S01]  /*1740*/  FMUL.FTZ R172, R172, R157.reuse ;  /* 0x0000009dacac7220 */ /* 0x080fe20000410000 */
        /* <DEDUP_REMOVED lines=18> */
[----:B------:R-:W-:Y:S01]  /*1870*/  FMUL.FTZ R187, R6, R189 ;  /* 0x000000bd06bb7220 */ /* 0x000fe20000410000 */
[----:B------:R-:W-:Y:S02]  /*1880*/  HADD2.F32 R162, -RZ, R162.H1_H1 ;  /* 0x300000a2ffa27230 */ /* 0x000fe40000004100 */
[----:B------:R-:W-:Y:S01]  /*1890*/  FADD.FTZ R165, -R218, R165 ;  /* 0x000000a5daa57221 */ /* 0x000fe20000010100 */
[----:B------:R-:W-:Y:S02]  /*18a0*/  HADD2.F32 R189, -RZ, R46.H1_H1 ;  /* 0x3000002effbd7230 */ /* 0x000fe40000004100 */
        /* <DEDUP_REMOVED lines=32> */
.L_x_10024:
[----:B------:R-:W-:Y:S05]  /*1ab0*/  BSYNC.RECONVERGENT B1 ;  /* 0x0000000000017941 */ /* 0x000fea0003800200 */
.L_x_10023:
        /* <DEDUP_REMOVED lines=9> */
[----:B------:R-:W-:Y:S01]  /*1b50*/  ISETP.NE.U32.AND P0, PT, RZ, UR14, PT ;  /* 0x0000000eff007c0c */ /* 0x000fe2000bf05070 */
[----:B--2---:R-:W-:-:S03]  /*1b60*/  IMAD.WIDE.U32 R182, R219, 0x8, R182 ;  /* 0x00000008dbb67825 */ /* 0x004fc600078e00b6 */
[----:B------:R-:W-:-:S03]  /*1b70*/  ISETP.NE.AND.EX P0, PT, RZ, UR15, PT, P0 ;  /* 0x0000000fff007c0c */ /* 0x000fc6000bf05300 */
[----:B------:R-:W5:Y:S10]  /*1b80*/  LDG.E.64 R182, desc[UR10][R182.64] ;  /* 0x0000000ab6b67981 */ /* 0x000f74000c1e1b00 */
[----:B------:R-:W0:Y:S01]  /*1b90*/  @P0 LDC.64 R196, c[0x0][0x438] ;  /* 0x00010e00ffc40b82 */ /* 0x000e220000000a00 */
[----:B------:R-:W-:-:S02]  /*1ba0*/  HADD2.F32 R200, -RZ, R49.H0_H0 ;  /* 0x20000031ffc87230 */ /* 0x000fc40000004100 */
[----:B------:R-:W-:Y:S02]  /*1bb0*/  HADD2.F32 R204, -RZ, R50.H0_H0 ;  /* 0x20000032ffcc7230 */ /* 0x000fe40000004100 */
[----:B0-----:R-:W-:-:S05]  /*1bc0*/  @P0 IMAD.WIDE.U32 R196, R220, 0x20, R196 ;  /* 0x00000020dcc40825 */ /* 0x001fca00078e00c4 */
[----:B------:R-:W5:Y:S04]  /*1bd0*/  @P0 LDG.E.128 R36, desc[UR10][R196.64] ;  /* 0x0000000ac4240981 */ /* 0x000f68000c1e1d00 */
[----:B------:R0:W5:Y:S02]  /*1be0*/  @P0 LDG.E.128 R32, desc[UR10][R196.64+0x10] ;  /* 0x0000100ac4200981 */ /* 0x000164000c1e1d00 */
[--C-:B0-----:R-:W-:Y:S02]  /*1bf0*/  HADD2.F32 R197, -RZ, R48.reuse.H1_H1 ;  /* 0x30000030ffc57230 */ /* 0x101fe40000004100 */
[----:B------:R-:W-:Y:S02]  /*1c00*/  HADD2.F32 R208, -RZ, R51.H0_H0 ;  /* 0x20000033ffd07230 */ /* 0x000fe40000004100 */
[C---:B---3--:R-:W-:Y:S01]  /*1c10*/  FADD.FTZ R195, -R218.reuse, R156 ;  /* 0x0000009cdac37221 */ /* 0x048fe20000010100 */
[----:B------:R-:W-:Y:S01]  /*1c20*/  FADD.FTZ R199, -R218, R157 ;  /* 0x0000009ddac77221 */ /* 0x000fe20000010100 */
[----:B------:R-:W-:-:S02]  /*1c30*/  HADD2.F32 R156, -RZ, R48.H0_H0 ;  /* 0x20000030ff9c7230 */ /* 0x000fc40000004100 */
[----:B------:R-:W-:Y:S01]  /*1c40*/  FADD.FTZ R201, -R218, R158 ;  /* 0x0000009edac97221 */ /* 0x000fe20000010100 */
[----:B------:R-:W-:Y:S01]  /*1c50*/  FMUL.FTZ R195, R6, R195 ;  /* 0x000000c306c37220 */ /* 0x000fe20000410000 */
[--C-:B----4-:R-:W-:Y:S02]  /*1c60*/  HADD2.F32 R157, -RZ, R164.reuse.H0_H0 ;  /* 0x200000a4ff9d7230 */ /* 0x110fe40000004100 */
[----:B------:R-:W-:Y:S02]  /*1c70*/  HADD2.F32 R164, -RZ, R164.H1_H1 ;  /* 0x300000a4ffa47230 */ /* 0x000fe40000004100 */
[----:B------:R-:W-:Y:S01]  /*1c80*/  FADD.FTZ R203, -R218, R159 ;  /* 0x0000009fdacb7221 */ /* 0x000fe20000010100 */
[----:B------:R-:W-:Y:S01]  /*1c90*/  FMUL.FTZ R196, R156, R157 ;  /* 0x0000009d9cc47220 */ /* 0x000fe20000410000 */
        /* <DEDUP_REMOVED lines=16> */
[C---:B------:R-:W-:Y:S01]  /*1da0*/  FADD.FTZ R205, -R218.reuse, R160 ;  /* 0x000000a0dacd7221 */ /* 0x040fe20000010100 */
[----:B------:R-:W-:Y:S01]  /*1db0*/  FADD.FTZ R207, -R218, R161 ;  /* 0x000000a1dacf7221 */ /* 0x000fe20000010100 */
[----:B------:R-:W-:-:S02]  /*1dc0*/  HADD2.F32 R161, -RZ, R166.H0_H0 ;  /* 0x200000a6ffa17230 */ /* 0x000fc40000004100 */
[-C--:B------:R-:W-:Y:S01]  /*1dd0*/  FMUL.FTZ R201, R201, R158.reuse ;  /* 0x0000009ec9c97220 */ /* 0x080fe20000410000 */
[----:B------:R-:W-:Y:S01]  /*1de0*/  FADD.FTZ R139, R139, R158 ;  /* 0x0000009e8b8b7221 */ /* 0x000fe20000010000 */
[----:B------:R-:W-:Y:S01]  /*1df0*/  FFMA.FTZ R107, R202, R158, R107 ;  /* 0x0000009eca6b7223 */ /* 0x000fe2000001006b */
[----:B------:R-:W-:Y:S01]  /*1e00*/  FADD.FTZ R158, R159, R200 ;  /* 0x000000c89f9e7221 */ /* 0x000fe20000010000 */
[----:B------:R-:W-:Y:S01]  /*1e10*/  FFMA.FTZ R157, R199, R200, R156 ;  /* 0x000000c8c79d7223 */ /* 0x000fe2000001009c */
[----:B------:R-:W-:Y:S01]  /*1e20*/  FMUL.FTZ R203, R6, R205 ;  /* 0x000000cd06cb7220 */ /* 0x000fe20000410000 */
[----:B------:R-:W-:Y:S02]  /*1e30*/  HADD2.F32 R166, -RZ, R166.H1_H1 ;  /* 0x300000a6ffa67230 */ /* 0x000fe40000004100 */
[----:B------:R-:W-:Y:S01]  /*1e40*/  FMUL.FTZ R204, R204, R161 ;  /* 0x000000a1cccc7220 */ /* 0x000fe20000410000 */
[----:B------:R-:W-:Y:S02]  /*1e50*/  HADD2.F32 R205, -RZ, R50.H1_H1 ;  /* 0x30000032ffcd7230 */ /* 0x000fe40000004100 */
[----:B------:R-:W-:Y:S01]  /*1e60*/  FADD.FTZ R159, R158, R201 ;  /* 0x000000c99e9f7221 */ /* 0x000fe20000010000 */
[----:B------:R-:W-:Y:S01]  /*1e70*/  FFMA.FTZ R156, R202, R201, R157 ;  /* 0x000000c9ca9c7223 */ /* 0x000fe2000001009d */
[----:B------:R-:W-:Y:S01]  /*1e80*/  FADD.FTZ R219, -R218, R163 ;  /* 0x000000a3dadb7221 */ /* 0x000fe20000010100 */
        /* <DEDUP_REMOVED lines=29> */
.L_x_10018:
        /* <DEDUP_REMOVED lines=31> */
[----:B------:R-:W-:Y:S02]  /*2250*/  CS2R R222, SRZ ;  /* 0x0000000000de7805 */ /* 0x000fe4000001ff00 */
[----:B------:R-:W-:Y:S02]  /*2260*/  @P2 IADD3 R225, PT, PT, R225, 0x80, RZ ;  /* 0x00000080e1e12810 */ /* 0x000fe40007ffe0ff */
[----:B------:R-:W-:-:S07]  /*2270*/  P2R R7, PR, RZ, 0x1 ;  /* 0x00000001ff077803 */ /* 0x000fce0000000000 */
[----:B---3--:R-:W-:Y:S05]  /*2280*/  @!P0 BRA `(.L_x_10025) ;  /* 0x0000000000b08947 */ /* 0x008fea0003800000 */
[----:B------:R-:W0:Y:S02]  /*2290*/  LDC.64 R156, c[0x0][0x3b0] ;  /* 0x0000ec00ff9c7b82 */ /* 0x000e240000000a00 */
[----:B0-----:R-:W-:-:S05]  /*22a0*/  IMAD.WIDE.U32 R156, R225, 0x8, R156 ;  /* 0x00000008e19c7825 */ /* 0x001fca00078e009c */
[----:B------:R1:W5:Y:S01]  /*22b0*/  LDG.E.64 R182, desc[UR10][R156.64] ;  /* 0x0000000a9cb67981 */ /* 0x000362000c1e1b00 */
[----:B------:R-:W-:Y:S05]  /*22c0*/  BRA `(.L_x_10025) ;  /* 0x0000000000a07947 */ /* 0x000fea0003800000 */
.L_x_10026:
        /* <DEDUP_REMOVED lines=40> */
.L_x_10025:
[----:B----4-:R-:W-:Y:S05]  /*2550*/  BSYNC.RECONVERGENT B0 ;  /* 0x0000000000007941 */ /* 0x010fea0003800200 */
.L_x_10017:
        /* <DEDUP_REMOVED lines=32> */
.L_x_10028:
[----:B------:R-:W-:Y:S05]  /*2760*/  BSYNC.RECONVERGENT B0 ;  /* 0x0000000000007941 */ /* 0x000fea0003800200 */
.L_x_10027:
        /* <DEDUP_REMOVED lines=51> */
.L_x_10033:
        /* <DEDUP_REMOVED lines=12> */
.L_x_10034:
        /* <DEDUP_REMOVED lines=12> */
.L_x_10035:
        /* <DEDUP_REMOVED lines=12> */
.L_x_10036:
        /* <DEDUP_REMOVED lines=12> */
.L_x_10037:
        /* <DEDUP_REMOVED lines=12> */
.L_x_10038:
        /* <DEDUP_REMOVED lines=12> */
.L_x_10039:
        /* <DEDUP_REMOVED lines=14> */
.L_x_10032:
        /* <DEDUP_REMOVED lines=40> */
.L_x_10041:
[----:B------:R-:W-:Y:S05]  /*3280*/  @!P5 BRA `(.L_x_10042) ;  /* 0x000000000018d947 */ /* 0x000fea0003800000 */
[----:B------:R-:W-:Y:S01]  /*3290*/  FMUL.FTZ R8, R141, UR17 ;  /* 0x000000118d087c20 */ /* 0x000fe20008410000 */
[----:B-----5:R-:W-:-:S03]  /*32a0*/  LOP3.LUT P0, RZ, R180, 0xff00, RZ, 0xc0, !PT ;  /* 0x0000ff00b4ff7812 */ /* 0x020fc6000780c0ff */
[----:B------:R-:W-:-:S05]  /*32b0*/  FMUL.FTZ R8, R8, UR16 ;  /* 0x0000001008087c20 */ /* 0x000fca0008410000 */
[----:B------:R-:W-:-:S04]  /*32c0*/  FSEL R8, R8, RZ, P0 ;  /* 0x000000ff08087208 */ /* 0x000fc80000000000 */
[----:B------:R-:W-:-:S04]  /*32d0*/  F2FP.F16.F32.PACK_AB R8, RZ, R8 ;  /* 0x00000008ff08723e */ /* 0x000fc800000000ff */
[----:B------:R-:W-:-:S07]  /*32e0*/  PRMT R152, R152, 0x5410, R8 ;  /* 0x0000541098987816 */ /* 0x000fce0000000008 */
.L_x_10042:
[----:B------:R-:W-:Y:S05]  /*32f0*/  @!P5 BRA `(.L_x_10043) ;  /* 0x000000000018d947 */ /* 0x000fea0003800000 */
[----:B------:R-:W-:Y:S01]  /*3300*/  FMUL.FTZ R8, R142, UR17 ;  /* 0x000000118e087c20 */ /* 0x000fe20008410000 */
[----:B-----5:R-:W-:-:S03]  /*3310*/  LOP3.LUT P0, RZ, R180, 0xff0000, RZ, 0xc0, !PT ;  /* 0x00ff0000b4ff7812 */ /* 0x020fc6000780c0ff */
[----:B------:R-:W-:-:S05]  /*3320*/  FMUL.FTZ R8, R8, UR16 ;  /* 0x0000001008087c20 */ /* 0x000fca0008410000 */
[----:B------:R-:W-:-:S04]  /*3330*/  FSEL R8, R8, RZ, P0 ;  /* 0x000000ff08087208 */ /* 0x000fc80000000000 */
[----:B------:R-:W-:-:S04]  /*3340*/  F2FP.F16.F32.PACK_AB R8, RZ, R8 ;  /* 0x00000008ff08723e */ /* 0x000fc800000000ff */
[----:B------:R-:W-:-:S07]  /*3350*/  PRMT R153, R8, 0x7610, R153 ;  /* 0x0000761008997816 */ /* 0x000fce0000000099 */
.L_x_10043:
[----:B------:R-:W-:Y:S05]  /*3360*/  @!P5 BRA `(.L_x_10044) ;  /* 0x000000000018d947 */ /* 0x000fea0003800000 */
[----:B------:R-:W-:Y:S01]  /*3370*/  FMUL.FTZ R8, R143, UR17 ;  /* 0x000000118f087c20 */ /* 0x000fe20008410000 */
[----:B-----5:R-:W-:-:S03]  /*3380*/  LOP3.LUT P0, RZ, R180, 0xff000000, RZ, 0xc0, !PT ;  /* 0xff000000b4ff7812 */ /* 0x020fc6000780c0ff */
[----:B------:R-:W-:-:S05]  /*3390*/  FMUL.FTZ R8, R8, UR16 ;  /* 0x0000001008087c20 */ /* 0x000fca0008410000 */
[----:B------:R-:W-:-:S04]  /*33a0*/  FSEL R8, R8, RZ, P0 ;  /* 0x000000ff08087208 */ /* 0x000fc80000000000 */
[----:B------:R-:W-:-:S04]  /*33b0*/  F2FP.F16.F32.PACK_AB R8, RZ, R8 ;  /* 0x00000008ff08723e */ /* 0x000fc800000000ff */
[----:B------:R-:W-:-:S07]  /*33c0*/  PRMT R153, R153, 0x5410, R8 ;  /* 0x0000541099997816 */ /* 0x000fce0000000008 */
.L_x_10044:
[----:B------:R-:W-:Y:S05]  /*33d0*/  @!P5 BRA `(.L_x_10045) ;  /* 0x000000000018d947 */ /* 0x000fea0003800000 */
[----:B------:R-:W-:Y:S01]  /*33e0*/  FMUL.FTZ R8, R148, UR17 ;  /* 0x0000001194087c20 */ /* 0x000fe20008410000 */
[----:B-----5:R-:W-:-:S03]  /*33f0*/  LOP3.LUT P0, RZ, R181, 0xff, RZ, 0xc0, !PT ;  /* 0x000000ffb5ff7812 */ /* 0x020fc6000780c0ff */
[----:B------:R-:W-:-:S05]  /*3400*/  FMUL.FTZ R8, R8, UR16 ;  /* 0x0000001008087c20 */ /* 0x000fca0008410000 */
[----:B------:R-:W-:-:S04]  /*3410*/  FSEL R8, R8, RZ, P0 ;  /* 0x000000ff08087208 */ /* 0x000fc80000000000 */
[----:B------:R-:W-:-:S04]  /*3420*/  F2FP.F16.F32.PACK_AB R8, RZ, R8 ;  /* 0x00000008ff08723e */ /* 0x000fc800000000ff */
[----:B------:R-:W-:-:S07]  /*3430*/  PRMT R154, R8, 0x7610, R154 ;  /* 0x00007610089a7816 */ /* 0x000fce000000009a */
.L_x_10045:
[----:B------:R-:W-:Y:S05]  /*3440*/  @!P5 BRA `(.L_x_10046) ;  /* 0x000000000018d947 */ /* 0x000fea0003800000 */
[----:B------:R-:W-:Y:S01]  /*3450*/  FMUL.FTZ R8, R149, UR17 ;  /* 0x0000001195087c20 */ /* 0x000fe20008410000 */
[----:B-----5:R-:W-:-:S03]  /*3460*/  LOP3.LUT P0, RZ, R181, 0xff00, RZ, 0xc0, !PT ;  /* 0x0000ff00b5ff7812 */ /* 0x020fc6000780c0ff */
[----:B------:R-:W-:-:S05]  /*3470*/  FMUL.FTZ R8, R8, UR16 ;  /* 0x0000001008087c20 */ /* 0x000fca0008410000 */
[----:B------:R-:W-:-:S04]  /*3480*/  FSEL R8, R8, RZ, P0 ;  /* 0x000000ff08087208 */ /* 0x000fc80000000000 */
[----:B------:R-:W-:-:S04]  /*3490*/  F2FP.F16.F32.PACK_AB R8, RZ, R8 ;  /* 0x00000008ff08723e */ /* 0x000fc800000000ff */
[----:B------:R-:W-:-:S07]  /*34a0*/  PRMT R154, R154, 0x5410, R8 ;  /* 0x000054109a9a7816 */ /* 0x000fce0000000008 */
.L_x_10046:
[----:B------:R-:W-:Y:S05]  /*34b0*/  @!P5 BRA `(.L_x_10047) ;  /* 0x000000000018d947 */ /* 0x000fea0003800000 */
[----:B------:R-:W-:Y:S01]  /*34c0*/  FMUL.FTZ R8, R150, UR17 ;  /* 0x0000001196087c20 */ /* 0x000fe20008410000 */
[----:B-----5:R-:W-:-:S03]  /*34d0*/  LOP3.LUT P0, RZ, R181, 0xff0000, RZ, 0xc0, !PT ;  /* 0x00ff0000b5ff7812 */ /* 0x020fc6000780c0ff */
[----:B------:R-:W-:-:S05]  /*34e0*/  FMUL.FTZ R8, R8, UR16 ;  /* 0x0000001008087c20 */ /* 0x000fca0008410000 */
[----:B------:R-:W-:-:S04]  /*34f0*/  FSEL R8, R8, RZ, P0 ;  /* 0x000000ff08087208 */ /* 0x000fc80000000000 */
[----:B------:R-:W-:-:S04]  /*3500*/  F2FP.F16.F32.PACK_AB R8, RZ, R8 ;  /* 0x00000008ff08723e */ /* 0x000fc800000000ff */
[----:B------:R-:W-:-:S07]  /*3510*/  PRMT R155, R8, 0x7610, R155 ;  /* 0x00007610089b7816 */ /* 0x000fce000000009b */
.L_x_10047:
[----:B------:R-:W-:Y:S05]  /*3520*/  @!P5 BRA `(.L_x_10040) ;  /* 0x0000000c0000d947 */ /* 0x000fea0003800000 */
        /* <DEDUP_REMOVED lines=8> */
.L_x_10031:
        /* <DEDUP_REMOVED lines=14> */
[----:B------:R-:W-:-:S04]  /*3690*/  F2FP.F16.F32.PACK_AB R8, RZ, R8 ;  /* 0x00000008ff08723e */ /* 0x000fc800000000ff */
[----:B------:R-:W-:-:S07]  /*36a0*/  PRMT R152, R8, 0x7610, R152 ;  /* 0x0000761008987816 */ /* 0x000fce0000000098 */
.L_x_10049:
        /* <DEDUP_REMOVED lines=11> */
.L_x_10050:
        /* <DEDUP_REMOVED lines=11> */
.L_x_10051:
        /* <DEDUP_REMOVED lines=11> */
.L_x_10052:
        /* <DEDUP_REMOVED lines=11> */
.L_x_10053:
        /* <DEDUP_REMOVED lines=11> */
.L_x_10054:
        /* <DEDUP_REMOVED lines=11> */
.L_x_10055:
        /* <DEDUP_REMOVED lines=10> */
[----:B------:R-:W-:-:S04]  /*3b70*/  F2FP.F16.F32.PACK_AB R8, RZ, R8 ;  /* 0x00000008ff08723e */ /* 0x000fc800000000ff */
[----:B------:R-:W-:Y:S01]  /*3b80*/  PRMT R155, R155, 0x5410, R8 ;  /* 0x000054109b9b7816 */ /* 0x000fe20000000008 */
[----:B------:R-:W-:Y:S06]  /*3b90*/  BRA `(.L_x_10040) ;  /* 0x0000000400647947 */ /* 0x000fec0003800000 */
.L_x_10048:
[-CC-:B------:R-:W-:Y:S01]  /*3ba0*/  @P4 FFMA.FTZ R9, R216, R158.reuse, R163.reuse ;  /* 0x0000009ed8094223 */ /* 0x180fe200000100a3 */
[-CC-:B------:R-:W-:Y:S01]  /*3bb0*/  @P4 FFMA.FTZ R8, R213, R158.reuse, R163.reuse ;  /* 0x0000009ed5084223 */ /* 0x180fe200000100a3 */
[-C--:B------:R-:W-:Y:S01]  /*3bc0*/  @P4 FFMA.FTZ R149, R212, R158.reuse, R163 ;  /* 0x0000009ed4954223 */ /* 0x080fe200000100a3 */
[----:B-----5:R-:W-:Y:S01]  /*3bd0*/  MOV R141, R113 ;  /* 0x00000071008d7202 */ /* 0x020fe20000000f00 */
[----:B------:R-:W-:Y:S01]  /*3be0*/  @P4 FADD.FTZ R9, R214, -R9 ;  /* 0x80000009d6094221 */ /* 0x000fe20000010000 */
[--C-:B------:R-:W-:Y:S01]  /*3bf0*/  @P4 FFMA.FTZ R140, R17, R158, R163.reuse ;  /* 0x0000009e118c4223 */ /* 0x100fe200000100a3 */
[----:B------:R-:W-:Y:S01]  /*3c00*/  MOV R142, R114 ;  /* 0x00000072008e7202 */ /* 0x000fe20000000f00 */
[----:B------:R-:W-:Y:S01]  /*3c10*/  @P4 FFMA.FTZ R151, R11, R158, R163 ;  /* 0x0000009e0b974223 */ /* 0x000fe200000100a3 */
[----:B------:R-:W-:Y:S01]  /*3c20*/  @P4 FFMA.FTZ R141, R6, R9, R113 ;  /* 0x00000009068d4223 */ /* 0x000fe20000010071 */
[----:B------:R-:W-:Y:S01]  /*3c30*/  @P4 FADD.FTZ R9, R211, -R8 ;  /* 0x80000008d3094221 */ /* 0x000fe20000010000 */
[----:B------:R-:W-:Y:S01]  /*3c40*/  @P4 FADD.FTZ R8, R10, -R149 ;  /* 0x800000950a084221 */ /* 0x000fe20000010000 */
[----:B------:R-:W-:Y:S01]  /*3c50*/  MOV R143, R115 ;  /* 0x00000073008f7202 */ /* 0x000fe20000000f00 */
[----:B------:R-:W-:Y:S01]  /*3c60*/  @P4 FADD.FTZ R149, R15, -R140 ;  /* 0x8000008c0f954221 */ /* 0x000fe20000010000 */
[C---:B------:R-:W-:Y:S01]  /*3c70*/  @P4 FFMA.FTZ R142, R6.reuse, R9, R114 ;  /* 0x00000009068e4223 */ /* 0x040fe20000010072 */
[----:B------:R-:W-:Y:S01]  /*3c80*/  @P4 FFMA.FTZ R143, R6, R8, R115 ;  /* 0x00000008068f4223 */ /* 0x000fe20000010073 */
[-CC-:B------:R-:W-:Y:S01]  /*3c90*/  @P4 FFMA.FTZ R9, R18, R158.reuse, R163.reuse ;  /* 0x0000009e12094223 */ /* 0x180fe200000100a3 */
[-CC-:B------:R-:W-:Y:S01]  /*3ca0*/  @P4 FFMA.FTZ R8, R217, R158.reuse, R163.reuse ;  /* 0x0000009ed9084223 */ /* 0x180fe200000100a3 */
[----:B------:R-:W-:Y:S01]  /*3cb0*/  @P4 FFMA.FTZ R140, R14, R158, R163 ;  /* 0x0000009e0e8c4223 */ /* 0x000fe200000100a3 */
[----:B------:R-:W-:Y:S01]  /*3cc0*/  @P4 FADD.FTZ R151, R12, -R151 ;  /* 0x800000970c974221 */ /* 0x000fe20000010000 */
[----:B------:R-:W-:Y:S01]  /*3cd0*/  @P4 FADD.FTZ R160, R16, -R9 ;  /* 0x8000000910a04221 */ /* 0x000fe20000010000 */
[----:B------:R-:W-:Y:S01]  /*3ce0*/  @P4 FADD.FTZ R9, R215, -R8 ;  /* 0x80000008d7094221 */ /* 0x000fe20000010000 */
[----:B------:R-:W-:Y:S01]  /*3cf0*/  @P4 FADD.FTZ R156, R13, -R140 ;  /* 0x8000008c0d9c4221 */ /* 0x000fe20000010000 */
        /* <DEDUP_REMOVED lines=17> */
.L_x_10056:
[----:B------:R-:W-:Y:S05]  /*3e10*/  @!P5 BRA `(.L_x_10057) ;  /* 0x000000000018d947 */ /* 0x000fea0003800000 */
[----:B------:R-:W-:Y:S01]  /*3e20*/  FMUL.FTZ R8, R141, UR17 ;  /* 0x000000118d087c20 */ /* 0x000fe20008410000 */
[----:B------:R-:W-:-:S03]  /*3e30*/  LOP3.LUT P0, RZ, R180, 0xff00, RZ, 0xc0, !PT ;  /* 0x0000ff00b4ff7812 */ /* 0x000fc6000780c0ff */
[----:B------:R-:W-:-:S05]  /*3e40*/  FMUL.FTZ R8, R8, UR16 ;  /* 0x0000001008087c20 */ /* 0x000fca0008410000 */
[----:B------:R-:W-:-:S04]  /*3e50*/  FSEL R8, R8, RZ, P0 ;  /* 0x000000ff08087208 */ /* 0x000fc80000000000 */
[----:B------:R-:W-:-:S04]  /*3e60*/  F2FP.F16.F32.PACK_AB R8, RZ, R8 ;  /* 0x00000008ff08723e */ /* 0x000fc800000000ff */
[----:B------:R-:W-:-:S07]  /*3e70*/  PRMT R152, R152, 0x5410, R8 ;  /* 0x0000541098987816 */ /* 0x000fce0000000008 */
.L_x_10057:
[----:B------:R-:W-:Y:S05]  /*3e80*/  @!P5 BRA `(.L_x_10058) ;  /* 0x000000000018d947 */ /* 0x000fea0003800000 */
[----:B------:R-:W-:Y:S01]  /*3e90*/  FMUL.FTZ R8, R142, UR17 ;  /* 0x000000118e087c20 */ /* 0x000fe20008410000 */
[----:B------:R-:W-:-:S03]  /*3ea0*/  LOP3.LUT P0, RZ, R180, 0xff0000, RZ, 0xc0, !PT ;  /* 0x00ff0000b4ff7812 */ /* 0x000fc6000780c0ff */
[----:B------:R-:W-:-:S05]  /*3eb0*/  FMUL.FTZ R8, R8, UR16 ;  /* 0x0000001008087c20 */ /* 0x000fca0008410000 */
[----:B------:R-:W-:-:S04]  /*3ec0*/  FSEL R8, R8, RZ, P0 ;  /* 0x000000ff08087208 */ /* 0x000fc80000000000 */
[----:B------:R-:W-:-:S04]  /*3ed0*/  F2FP.F16.F32.PACK_AB R8, RZ, R8 ;  /* 0x00000008ff08723e */ /* 0x000fc800000000ff */
[----:B------:R-:W-:-:S07]  /*3ee0*/  PRMT R153, R8, 0x7610, R153 ;  /* 0x0000761008997816 */ /* 0x000fce0000000099 */
.L_x_10058:
[----:B------:R-:W-:Y:S05]  /*3ef0*/  @!P5 BRA `(.L_x_10059) ;  /* 0x000000000018d947 */ /* 0x000fea0003800000 */
[----:B------:R-:W-:Y:S01]  /*3f00*/  FMUL.FTZ R8, R143, UR17 ;  /* 0x000000118f087c20 */ /* 0x000fe20008410000 */
[----:B------:R-:W-:-:S03]  /*3f10*/  LOP3.LUT P0, RZ, R180, 0xff000000, RZ, 0xc0, !PT ;  /* 0xff000000b4ff7812 */ /* 0x000fc6000780c0ff */
[----:B------:R-:W-:-:S05]  /*3f20*/  FMUL.FTZ R8, R8, UR16 ;  /* 0x0000001008087c20 */ /* 0x000fca0008410000 */
[----:B------:R-:W-:-:S04]  /*3f30*/  FSEL R8, R8, RZ, P0 ;  /* 0x000000ff08087208 */ /* 0x000fc80000000000 */
[----:B------:R-:W-:-:S04]  /*3f40*/  F2FP.F16.F32.PACK_AB R8, RZ, R8 ;  /* 0x00000008ff08723e */ /* 0x000fc800000000ff */
[----:B------:R-:W-:-:S07]  /*3f50*/  PRMT R153, R153, 0x5410, R8 ;  /* 0x0000541099997816 */ /* 0x000fce0000000008 */
.L_x_10059:
[----:B------:R-:W-:Y:S05]  /*3f60*/  @!P5 BRA `(.L_x_10060) ;  /* 0x000000000018d947 */ /* 0x000fea0003800000 */
[----:B------:R-:W-:Y:S01]  /*3f70*/  FMUL.FTZ R8, R148, UR17 ;  /* 0x0000001194087c20 */ /* 0x000fe20008410000 */
[----:B------:R-:W-:-:S03]  /*3f80*/  LOP3.LUT P0, RZ, R181, 0xff, RZ, 0xc0, !PT ;  /* 0x000000ffb5ff7812 */ /* 0x000fc6000780c0ff */
[----:B------:R-:W-:-:S05]  /*3f90*/  FMUL.FTZ R8, R8, UR16 ;  /* 0x0000001008087c20 */ /* 0x000fca0008410000 */
[----:B------:R-:W-:-:S04]  /*3fa0*/  FSEL R8, R8, RZ, P0 ;  /* 0x000000ff08087208 */ /* 0x000fc80000000000 */
[----:B------:R-:W-:-:S04]  /*3fb0*/  F2FP.F16.F32.PACK_AB R8, RZ, R8 ;  /* 0x00000008ff08723e */ /* 0x000fc800000000ff */
[----:B------:R-:W-:-:S07]  /*3fc0*/  PRMT R154, R8, 0x7610, R154 ;  /* 0x00007610089a7816 */ /* 0x000fce000000009a */
.L_x_10060:
[----:B------:R-:W-:Y:S05]  /*3fd0*/  @!P5 BRA `(.L_x_10061) ;  /* 0x000000000018d947 */ /* 0x000fea0003800000 */
[----:B------:R-:W-:Y:S01]  /*3fe0*/  FMUL.FTZ R8, R149, UR17 ;  /* 0x0000001195087c20 */ /* 0x000fe20008410000 */
[----:B------:R-:W-:-:S03]  /*3ff0*/  LOP3.LUT P0, RZ, R181, 0xff00, RZ, 0xc0, !PT ;  /* 0x0000ff00b5ff7812 */ /* 0x000fc6000780c0ff */
[----:B------:R-:W-:-:S05]  /*4000*/  FMUL.FTZ R8, R8, UR16 ;  /* 0x0000001008087c20 */ /* 0x000fca0008410000 */
[----:B------:R-:W-:-:S04]  /*4010*/  FSEL R8, R8, RZ, P0 ;  /* 0x000000ff08087208 */ /* 0x000fc80000000000 */
[----:B------:R-:W-:-:S04]  /*4020*/  F2FP.F16.F32.PACK_AB R8, RZ, R8 ;  /* 0x00000008ff08723e */ /* 0x000fc800000000ff */
[----:B------:R-:W-:-:S07]  /*4030*/  PRMT R154, R154, 0x5410, R8 ;  /* 0x000054109a9a7816 */ /* 0x000fce0000000008 */
.L_x_10061:
[----:B------:R-:W-:Y:S05]  /*4040*/  @!P5 BRA `(.L_x_10062) ;  /* 0x000000000018d947 */ /* 0x000fea0003800000 */
[----:B------:R-:W-:Y:S01]  /*4050*/  FMUL.FTZ R8, R150, UR17 ;  /* 0x0000001196087c20 */ /* 0x000fe20008410000 */
[----:B------:R-:W-:-:S03]  /*4060*/  LOP3.LUT P0, RZ, R181, 0xff0000, RZ, 0xc0, !PT ;  /* 0x00ff0000b5ff7812 */ /* 0x000fc6000780c0ff */
[----:B------:R-:W-:-:S05]  /*4070*/  FMUL.FTZ R8, R8, UR16 ;  /* 0x0000001008087c20 */ /* 0x000fca0008410000 */
[----:B------:R-:W-:-:S04]  /*4080*/  FSEL R8, R8, RZ, P0 ;  /* 0x000000ff08087208 */ /* 0x000fc80000000000 */
[----:B------:R-:W-:-:S04]  /*4090*/  F2FP.F16.F32.PACK_AB R8, RZ, R8 ;  /* 0x00000008ff08723e */ /* 0x000fc800000000ff */
[----:B------:R-:W-:-:S07]  /*40a0*/  PRMT R155, R8, 0x7610, R155 ;  /* 0x00007610089b7816 */ /* 0x000fce000000009b */
.L_x_10062:
[----:B------:R-:W-:Y:S05]  /*40b0*/  @!P5 BRA `(.L_x_10040) ;  /* 0x00000000001cd947 */ /* 0x000fea0003800000 */
[----:B------:R-:W-:Y:S01]  /*40c0*/  FMUL.FTZ R8, R151, UR17 ;  /* 0x0000001197087c20 */ /* 0x000fe20008410000 */
[----:B------:R-:W-:-:S03]  /*40d0*/  ISETP.GE.U32.AND P0, PT, R180, RZ, PT ;  /* 0x000000ffb400720c */ /* 0x000fc60003f06070 */
[----:B------:R-:W-:Y:S01]  /*40e0*/  FMUL.FTZ R8, R8, UR16 ;  /* 0x0000001008087c20 */ /* 0x000fe20008410000 */
[----:B------:R-:W-:-:S04]  /*40f0*/  ISETP.GE.U32.AND.EX P0, PT, R181, 0x1000000, PT, P0 ;  /* 0x01000000b500780c */ /* 0x000fc80003f06100 */
[----:B------:R-:W-:-:S04]  /*4100*/  FSEL R8, R8, RZ, P0 ;  /* 0x000000ff08087208 */ /* 0x000fc80000000000 */
[----:B------:R-:W-:-:S04]  /*4110*/  F2FP.F16.F32.PACK_AB R8, RZ, R8 ;  /* 0x00000008ff08723e */ /* 0x000fc800000000ff */
[----:B------:R-:W-:-:S07]  /*4120*/  PRMT R155, R155, 0x5410, R8 ;  /* 0x000054109b9b7816 */ /* 0x000fce0000000008 */
.L_x_10040:
        /* <DEDUP_REMOVED lines=11> */
.L_x_10030:
[----:B------:R-:W-:Y:S05]  /*41e0*/  BSYNC.RECONVERGENT B0 ;  /* 0x0000000000007941 */ /* 0x000fea0003800200 */
.L_x_10029:
        /* <DEDUP_REMOVED lines=48> */
.L_x_10067:
[----:B------:R-:W-:Y:S05]  /*44f0*/  @!P5 BRA `(.L_x_10068) ;  /* 0x000000000018d947 */ /* 0x000fea0003800000 */
[----:B------:R-:W-:Y:S01]  /*4500*/  FMUL.FTZ R8, R141, UR17 ;  /* 0x000000118d087c20 */ /* 0x000fe20008410000 */
[----:B------:R-:W-:-:S03]  /*4510*/  LOP3.LUT P0, RZ, R178, 0xff00, RZ, 0xc0, !PT ;  /* 0x0000ff00b2ff7812 */ /* 0x000fc6000780c0ff */
[----:B------:R-:W-:-:S05]  /*4520*/  FMUL.FTZ R8, R8, UR16 ;  /* 0x0000001008087c20 */ /* 0x000fca0008410000 */
[----:B------:R-:W-:-:S04]  /*4530*/  FSEL R8, R8, RZ, P0 ;  /* 0x000000ff08087208 */ /* 0x000fc80000000000 */
[----:B------:R-:W-:-:S04]  /*4540*/  F2FP.F16.F32.PACK_AB R8, RZ, R8 ;  /* 0x00000008ff08723e */ /* 0x000fc800000000ff */
[----:B------:R-:W-:-:S07]  /*4550*/  PRMT R152, R152, 0x5410, R8 ;  /* 0x0000541098987816 */ /* 0x000fce0000000008 */
.L_x_10068:
[----:B------:R-:W-:Y:S05]  /*4560*/  @!P5 BRA `(.L_x_10069) ;  /* 0x000000000018d947 */ /* 0x000fea0003800000 */
[----:B------:R-:W-:Y:S01]  /*4570*/  FMUL.FTZ R8, R142, UR17 ;  /* 0x000000118e087c20 */ /* 0x000fe20008410000 */
[----:B------:R-:W-:-:S03]  /*4580*/  LOP3.LUT P0, RZ, R178, 0xff0000, RZ, 0xc0, !PT ;  /* 0x00ff0000b2ff7812 */ /* 0x000fc6000780c0ff */
[----:B------:R-:W-:-:S05]  /*4590*/  FMUL.FTZ R8, R8, UR16 ;  /* 0x0000001008087c20 */ /* 0x000fca0008410000 */
[----:B------:R-:W-:-:S04]  /*45a0*/  FSEL R8, R8, RZ, P0 ;  /* 0x000000ff08087208 */ /* 0x000fc80000000000 */
[----:B------:R-:W-:-:S04]  /*45b0*/  F2FP.F16.F32.PACK_AB R8, RZ, R8 ;  /* 0x00000008ff08723e */ /* 0x000fc800000000ff */
[----:B------:R-:W-:-:S07]  /*45c0*/  PRMT R153, R8, 0x7610, R153 ;  /* 0x0000761008997816 */ /* 0x000fce0000000099 */
.L_x_10069:
[----:B------:R-:W-:Y:S05]  /*45d0*/  @!P5 BRA `(.L_x_10070) ;  /* 0x000000000018d947 */ /* 0x000fea0003800000 */
[----:B------:R-:W-:Y:S01]  /*45e0*/  FMUL.FTZ R8, R143, UR17 ;  /* 0x000000118f087c20 */ /* 0x000fe20008410000 */
[----:B------:R-:W-:-:S03]  /*45f0*/  LOP3.LUT P0, RZ, R178, 0xff000000, RZ, 0xc0, !PT ;  /* 0xff000000b2ff7812 */ /* 0x000fc6000780c0ff */
[----:B------:R-:W-:-:S05]  /*4600*/  FMUL.FTZ R8, R8, UR16 ;  /* 0x0000001008087c20 */ /* 0x000fca0008410000 */
[----:B------:R-:W-:-:S04]  /*4610*/  FSEL R8, R8, RZ, P0 ;  /* 0x000000ff08087208 */ /* 0x000fc80000000000 */
[----:B------:R-:W-:-:S04]  /*4620*/  F2FP.F16.F32.PACK_AB R8, RZ, R8 ;  /* 0x00000008ff08723e */ /* 0x000fc800000000ff */
[----:B------:R-:W-:-:S07]  /*4630*/  PRMT R153, R153, 0x5410, R8 ;  /* 0x0000541099997816 */ /* 0x000fce0000000008 */
.L_x_10070:
[----:B------:R-:W-:Y:S05]  /*4640*/  @!P5 BRA `(.L_x_10071) ;  /* 0x000000000018d947 */ /* 0x000fea0003800000 */
[----:B------:R-:W-:Y:S01]  /*4650*/  FMUL.FTZ R8, R148, UR17 ;  /* 0x0000001194087c20 */ /* 0x000fe20008410000 */
[----:B------:R-:W-:-:S03]  /*4660*/  LOP3.LUT P0, RZ, R179, 0xff, RZ, 0xc0, !PT ;  /* 0x000000ffb3ff7812 */ /* 0x000fc6000780c0ff */
[----:B------:R-:W-:-:S05]  /*4670*/  FMUL.FTZ R8, R8, UR16 ;  /* 0x0000001008087c20 */ /* 0x000fca0008410000 */
[----:B------:R-:W-:-:S04]  /*4680*/  FSEL R8, R8, RZ, P0 ;  /* 0x000000ff08087208 */ /* 0x000fc80000000000 */
[----:B------:R-:W-:-:S04]  /*4690*/  F2FP.F16.F32.PACK_AB R8, RZ, R8 ;  /* 0x00000008ff08723e */ /* 0x000fc800000000ff */
[----:B------:R-:W-:-:S07]  /*46a0*/  PRMT R154, R8, 0x7610, R154 ;  /* 0x00007610089a7816 */ /* 0x000fce000000009a */
.L_x_10071:
[----:B------:R-:W-:Y:S05]  /*46b0*/  @!P5 BRA `(.L_x_10072) ;  /* 0x000000000018d947 */ /* 0x000fea0003800000 */
[----:B------:R-:W-:Y:S01]  /*46c0*/  FMUL.FTZ R8, R149, UR17 ;  /* 0x0000001195087c20 */ /* 0x000fe20008410000 */
[----:B------:R-:W-:-:S03]  /*46d0*/  LOP3.LUT P0, RZ, R179, 0xff00, RZ, 0xc0, !PT ;  /* 0x0000ff00b3ff7812 */ /* 0x000fc6000780c0ff */
[----:B------:R-:W-:-:S05]  /*46e0*/  FMUL.FTZ R8, R8, UR16 ;  /* 0x0000001008087c20 */ /* 0x000fca0008410000 */
[----:B------:R-:W-:-:S04]  /*46f0*/  FSEL R8, R8, RZ, P0 ;  /* 0x000000ff08087208 */ /* 0x000fc80000000000 */
[----:B------:R-:W-:-:S04]  /*4700*/  F2FP.F16.F32.PACK_AB R8, RZ, R8 ;  /* 0x00000008ff08723e */ /* 0x000fc800000000ff */
[----:B------:R-:W-:-:S07]  /*4710*/  PRMT R154, R154, 0x5410, R8 ;  /* 0x000054109a9a7816 */ /* 0x000fce0000000008 */
.L_x_10072:
[----:B------:R-:W-:Y:S05]  /*4720*/  @!P5 BRA `(.L_x_10073) ;  /* 0x000000000018d947 */ /* 0x000fea0003800000 */
[----:B------:R-:W-:Y:S01]  /*4730*/  FMUL.FTZ R8, R150, UR17 ;  /* 0x0000001196087c20 */ /* 0x000fe20008410000 */
[----:B------:R-:W-:-:S03]  /*4740*/  LOP3.LUT P0, RZ, R179, 0xff0000, RZ, 0xc0, !PT ;  /* 0x00ff0000b3ff7812 */ /* 0x000fc6000780c0ff */
[----:B------:R-:W-:-:S05]  /*4750*/  FMUL.FTZ R8, R8, UR16 ;  /* 0x0000001008087c20 */ /* 0x000fca0008410000 */
[----:B------:R-:W-:-:S04]  /*4760*/  FSEL R8, R8, RZ, P0 ;  /* 0x000000ff08087208 */ /* 0x000fc80000000000 */
[----:B------:R-:W-:-:S04]  /*4770*/  F2FP.F16.F32.PACK_AB R8, RZ, R8 ;  /* 0x00000008ff08723e */ /* 0x000fc800000000ff */
[----:B------:R-:W-:-:S07]  /*4780*/  PRMT R155, R8, 0x7610, R155 ;  /* 0x00007610089b7816 */ /* 0x000fce000000009b */
.L_x_10073:
[----:B------:R-:W-:Y:S05]  /*4790*/  @!P5 BRA `(.L_x_10074) ;  /* 0x0000001000a0d947 */ /* 0x000fea0003800000 */
        /* <DEDUP_REMOVED lines=8> */
.L_x_10066:
        /* <DEDUP_REMOVED lines=11> */
.L_x_10075:
        /* <DEDUP_REMOVED lines=11> */
.L_x_10076:
        /* <DEDUP_REMOVED lines=11> */
.L_x_10077:
        /* <DEDUP_REMOVED lines=11> */
.L_x_10078:
        /* <DEDUP_REMOVED lines=11> */
.L_x_10079:
        /* <DEDUP_REMOVED lines=11> */
.L_x_10080:
        /* <DEDUP_REMOVED lines=11> */
.L_x_10081:
        /* <DEDUP_REMOVED lines=13> */
.L_x_10065:
        /* <DEDUP_REMOVED lines=44> */
.L_x_10083:
[----:B------:R-:W-:Y:S05]  /*5080*/  @!P5 BRA `(.L_x_10084) ;  /* 0x000000000018d947 */ /* 0x000fea0003800000 */
[----:B------:R-:W-:Y:S01]  /*5090*/  FMUL.FTZ R8, R9, UR17 ;  /* 0x0000001109087c20 */ /* 0x000fe20008410000 */
[----:B-----5:R-:W-:-:S03]  /*50a0*/  LOP3.LUT P0, RZ, R178, 0xff00, RZ, 0xc0, !PT ;  /* 0x0000ff00b2ff7812 */ /* 0x020fc6000780c0ff */
[----:B------:R-:W-:-:S05]  /*50b0*/  FMUL.FTZ R8, R8, UR16 ;  /* 0x0000001008087c20 */ /* 0x000fca0008410000 */
[----:B------:R-:W-:-:S04]  /*50c0*/  FSEL R8, R8, RZ, P0 ;  /* 0x000000ff08087208 */ /* 0x000fc80000000000 */
[----:B------:R-:W-:-:S04]  /*50d0*/  F2FP.F16.F32.PACK_AB R8, RZ, R8 ;  /* 0x00000008ff08723e */ /* 0x000fc800000000ff */
[----:B------:R-:W-:-:S07]  /*50e0*/  PRMT R152, R152, 0x5410, R8 ;  /* 0x0000541098987816 */ /* 0x000fce0000000008 */
.L_x_10084:
[----:B------:R-:W-:Y:S05]  /*50f0*/  @!P5 BRA `(.L_x_10085) ;  /* 0x000000000018d947 */ /* 0x000fea0003800000 */
[----:B------:R-:W-:Y:S01]  /*5100*/  FMUL.FTZ R8, R140, UR17 ;  /* 0x000000118c087c20 */ /* 0x000fe20008410000 */
[----:B-----5:R-:W-:-:S03]  /*5110*/  LOP3.LUT P0, RZ, R178, 0xff0000, RZ, 0xc0, !PT ;  /* 0x00ff0000b2ff7812 */ /* 0x020fc6000780c0ff */
[----:B------:R-:W-:-:S05]  /*5120*/  FMUL.FTZ R8, R8, UR16 ;  /* 0x0000001008087c20 */ /* 0x000fca0008410000 */
[----:B------:R-:W-:-:S04]  /*5130*/  FSEL R8, R8, RZ, P0 ;  /* 0x000000ff08087208 */ /* 0x000fc80000000000 */
[----:B------:R-:W-:-:S04]  /*5140*/  F2FP.F16.F32.PACK_AB R8, RZ, R8 ;  /* 0x00000008ff08723e */ /* 0x000fc800000000ff */
[----:B------:R-:W-:-:S07]  /*5150*/  PRMT R153, R8, 0x7610, R153 ;  /* 0x0000761008997816 */ /* 0x000fce0000000099 */
.L_x_10085:
[----:B------:R-:W-:Y:S05]  /*5160*/  @!P5 BRA `(.L_x_10086) ;  /* 0x000000000018d947 */ /* 0x000fea0003800000 */
[----:B------:R-:W-:Y:S01]  /*5170*/  FMUL.FTZ R8, R141, UR17 ;  /* 0x000000118d087c20 */ /* 0x000fe20008410000 */
[----:B-----5:R-:W-:-:S03]  /*5180*/  LOP3.LUT P0, RZ, R178, 0xff000000, RZ, 0xc0, !PT ;  /* 0xff000000b2ff7812 */ /* 0x020fc6000780c0ff */
[----:B------:R-:W-:-:S05]  /*5190*/  FMUL.FTZ R8, R8, UR16 ;  /* 0x0000001008087c20 */ /* 0x000fca0008410000 */
[----:B------:R-:W-:-:S04]  /*51a0*/  FSEL R8, R8, RZ, P0 ;  /* 0x000000ff08087208 */ /* 0x000fc80000000000 */
[----:B------:R-:W-:-:S04]  /*51b0*/  F2FP.F16.F32.PACK_AB R8, RZ, R8 ;  /* 0x00000008ff08723e */ /* 0x000fc800000000ff */
[----:B------:R-:W-:-:S07]  /*51c0*/  PRMT R153, R153, 0x5410, R8 ;  /* 0x0000541099997816 */ /* 0x000fce0000000008 */
.L_x_10086:
[----:B------:R-:W-:Y:S05]  /*51d0*/  @!P5 BRA `(.L_x_10087) ;  /* 0x000000000018d947 */ /* 0x000fea0003800000 */
[----:B------:R-:W-:Y:S01]  /*51e0*/  FMUL.FTZ R8, R148, UR17 ;  /* 0x0000001194087c20 */ /* 0x000fe20008410000 */
[----:B-----5:R-:W-:-:S03]  /*51f0*/  LOP3.LUT P0, RZ, R179, 0xff, RZ, 0xc0, !PT ;  /* 0x000000ffb3ff7812 */ /* 0x020fc6000780c0ff */
[----:B------:R-:W-:-:S05]  /*5200*/  FMUL.FTZ R8, R8, UR16 ;  /* 0x0000001008087c20 */ /* 0x000fca0008410000 */
[----:B------:R-:W-:-:S04]  /*5210*/  FSEL R8, R8, RZ, P0 ;  /* 0x000000ff08087208 */ /* 0x000fc80000000000 */
[----:B------:R-:W-:-:S04]  /*5220*/  F2FP.F16.F32.PACK_AB R8, RZ, R8 ;  /* 0x00000008ff08723e */ /* 0x000fc800000000ff */
[----:B------:R-:W-:-:S07]  /*5230*/  PRMT R154, R8, 0x7610, R154 ;  /* 0x00007610089a7816 */ /* 0x000fce000000009a */
.L_x_10087:
[----:B------:R-:W-:Y:S05]  /*5240*/  @!P5 BRA `(.L_x_10088) ;  /* 0x000000000018d947 */ /* 0x000fea0003800000 */
[----:B------:R-:W-:Y:S01]  /*5250*/  FMUL.FTZ R8, R143, UR17 ;  /* 0x000000118f087c20 */ /* 0x000fe20008410000 */
[----:B-----5:R-:W-:-:S03]  /*5260*/  LOP3.LUT P0, RZ, R179, 0xff00, RZ, 0xc0, !PT ;  /* 0x0000ff00b3ff7812 */ /* 0x020fc6000780c0ff */
[----:B------:R-:W-:-:S05]  /*5270*/  FMUL.FTZ R8, R8, UR16 ;  /* 0x0000001008087c20 */ /* 0x000fca0008410000 */
[----:B------:R-:W-:-:S04]  /*5280*/  FSEL R8, R8, RZ, P0 ;  /* 0x000000ff08087208 */ /* 0x000fc80000000000 */
[----:B------:R-:W-:-:S04]  /*5290*/  F2FP.F16.F32.PACK_AB R8, RZ, R8 ;  /* 0x00000008ff08723e */ /* 0x000fc800000000ff */
[----:B------:R-:W-:-:S07]  /*52a0*/  PRMT R154, R154, 0x5410, R8 ;  /* 0x000054109a9a7816 */ /* 0x000fce0000000008 */
.L_x_10088:
[----:B------:R-:W-:Y:S05]  /*52b0*/  @!P5 BRA `(.L_x_10089) ;  /* 0x000000000018d947 */ /* 0x000fea0003800000 */
[----:B------:R-:W-:Y:S01]  /*52c0*/  FMUL.FTZ R8, R150, UR17 ;  /* 0x0000001196087c20 */ /* 0x000fe20008410000 */
[----:B-----5:R-:W-:-:S03]  /*52d0*/  LOP3.LUT P0, RZ, R179, 0xff0000, RZ, 0xc0, !PT ;  /* 0x00ff0000b3ff7812 */ /* 0x020fc6000780c0ff */
[----:B------:R-:W-:-:S05]  /*52e0*/  FMUL.FTZ R8, R8, UR16 ;  /* 0x0000001008087c20 */ /* 0x000fca0008410000 */
[----:B------:R-:W-:-:S04]  /*52f0*/  FSEL R8, R8, RZ, P0 ;  /* 0x000000ff08087208 */ /* 0x000fc80000000000 */
[----:B------:R-:W-:-:S04]  /*5300*/  F2FP.F16.F32.PACK_AB R8, RZ, R8 ;  /* 0x00000008ff08723e */ /* 0x000fc800000000ff */
[----:B------:R-:W-:-:S07]  /*5310*/  PRMT R155, R8, 0x7610, R155 ;  /* 0x00007610089b7816 */ /* 0x000fce000000009b */
.L_x_10089:
[----:B------:R-:W-:Y:S02]  /*5320*/  MOV R149, R143 ;  /* 0x0000008f00957202 */ /* 0x000fe40000000f00 */
[----:B------:R-:W-:Y:S02]  /*5330*/  MOV R142, R140 ;  /* 0x0000008c008e7202 */ /* 0x000fe40000000f00 */
        /* <DEDUP_REMOVED lines=13> */
.L_x_10082:
        /* <DEDUP_REMOVED lines=12> */
.L_x_10090:
        /* <DEDUP_REMOVED lines=12> */
.L_x_10091:
        /* <DEDUP_REMOVED lines=12> */
.L_x_10092:
        /* <DEDUP_REMOVED lines=12> */
.L_x_10093:
        /* <DEDUP_REMOVED lines=12> */
.L_x_10094:
        /* <DEDUP_REMOVED lines=12> */
.L_x_10095:
        /* <DEDUP_REMOVED lines=12> */
.L_x_10096:
        /* <DEDUP_REMOVED lines=13> */
.L_x_10074:
        /* <DEDUP_REMOVED lines=9> */
.L_x_10064:
[----:B------:R-:W-:Y:S05]  /*5ab0*/  BSYNC.RECONVERGENT B0 ;  /* 0x0000000000007941 */ /* 0x000fea0003800200 */
.L_x_10063:
        /* <DEDUP_REMOVED lines=9> */
[-CC-:B0-2---:R-:W-:Y:S01]  /*5b50*/  @P4 FFMA.FTZ R8, R174, R158.reuse, R163.reuse ;  /* 0x0000009eae084223 */ /* 0x185fe200000100a3 */
        /* <DEDUP_REMOVED lines=38> */
.L_x_10101:
[----:B------:R-:W-:Y:S05]  /*5dc0*/  @!P5 BRA `(.L_x_10102) ;  /* 0x000000000018d947 */ /* 0x000fea0003800000 */
[----:B------:R-:W-:Y:S01]  /*5dd0*/  FMUL.FTZ R8, R141, UR17 ;  /* 0x000000118d087c20 */ /* 0x000fe20008410000 */
[----:B------:R-:W-:-:S03]  /*5de0*/  LOP3.LUT P0, RZ, R176, 0xff00, RZ, 0xc0, !PT ;  /* 0x0000ff00b0ff7812 */ /* 0x000fc6000780c0ff */
[----:B------:R-:W-:-:S05]  /*5df0*/  FMUL.FTZ R8, R8, UR16 ;  /* 0x0000001008087c20 */ /* 0x000fca0008410000 */
[----:B------:R-:W-:-:S04]  /*5e00*/  FSEL R8, R8, RZ, P0 ;  /* 0x000000ff08087208 */ /* 0x000fc80000000000 */
[----:B------:R-:W-:-:S04]  /*5e10*/  F2FP.F16.F32.PACK_AB R8, RZ, R8 ;  /* 0x00000008ff08723e */ /* 0x000fc800000000ff */
[----:B------:R-:W-:-:S07]  /*5e20*/  PRMT R152, R152, 0x5410, R8 ;  /* 0x0000541098987816 */ /* 0x000fce0000000008 */
.L_x_10102:
[----:B------:R-:W-:Y:S05]  /*5e30*/  @!P5 BRA `(.L_x_10103) ;  /* 0x000000000018d947 */ /* 0x000fea0003800000 */
[----:B------:R-:W-:Y:S01]  /*5e40*/  FMUL.FTZ R8, R142, UR17 ;  /* 0x000000118e087c20 */ /* 0x000fe20008410000 */
[----:B------:R-:W-:-:S03]  /*5e50*/  LOP3.LUT P0, RZ, R176, 0xff0000, RZ, 0xc0, !PT ;  /* 0x00ff0000b0ff7812 */ /* 0x000fc6000780c0ff */
[----:B------:R-:W-:-:S05]  /*5e60*/  FMUL.FTZ R8, R8, UR16 ;  /* 0x0000001008087c20 */ /* 0x000fca0008410000 */
[----:B------:R-:W-:-:S04]  /*5e70*/  FSEL R8, R8, RZ, P0 ;  /* 0x000000ff08087208 */ /* 0x000fc80000000000 */
[----:B------:R-:W-:-:S04]  /*5e80*/  F2FP.F16.F32.PACK_AB R8, RZ, R8 ;  /* 0x00000008ff08723e */ /* 0x000fc800000000ff */
[----:B------:R-:W-:-:S07]  /*5e90*/  PRMT R153, R8, 0x7610, R153 ;  /* 0x0000761008997816 */ /* 0x000fce0000000099 */
.L_x_10103:
[----:B------:R-:W-:Y:S05]  /*5ea0*/  @!P5 BRA `(.L_x_10104) ;  /* 0x000000000018d947 */ /* 0x000fea0003800000 */
[----:B------:R-:W-:Y:S01]  /*5eb0*/  FMUL.FTZ R8, R143, UR17 ;  /* 0x000000118f087c20 */ /* 0x000fe20008410000 */
[----:B------:R-:W-:-:S03]  /*5ec0*/  LOP3.LUT P0, RZ, R176, 0xff000000, RZ, 0xc0, !PT ;  /* 0xff000000b0ff7812 */ /* 0x000fc6000780c0ff */
[----:B------:R-:W-:-:S05]  /*5ed0*/  FMUL.FTZ R8, R8, UR16 ;  /* 0x0000001008087c20 */ /* 0x000fca0008410000 */
[----:B------:R-:W-:-:S04]  /*5ee0*/  FSEL R8, R8, RZ, P0 ;  /* 0x000000ff08087208 */ /* 0x000fc80000000000 */
[----:B------:R-:W-:-:S04]  /*5ef0*/  F2FP.F16.F32.PACK_AB R8, RZ, R8 ;  /* 0x00000008ff08723e */ /* 0x000fc800000000ff */
[----:B------:R-:W-:-:S07]  /*5f00*/  PRMT R153, R153, 0x5410, R8 ;  /* 0x0000541099997816 */ /* 0x000fce0000000008 */
.L_x_10104:
[----:B------:R-:W-:Y:S05]  /*5f10*/  @!P5 BRA `(.L_x_10105) ;  /* 0x000000000018d947 */ /* 0x000fea0003800000 */
[----:B------:R-:W-:Y:S01]  /*5f20*/  FMUL.FTZ R8, R148, UR17 ;  /* 0x0000001194087c20 */ /* 0x000fe20008410000 */
[----:B------:R-:W-:-:S03]  /*5f30*/  LOP3.LUT P0, RZ, R177, 0xff, RZ, 0xc0, !PT ;  /* 0x000000ffb1ff7812 */ /* 0x000fc6000780c0ff */
[----:B------:R-:W-:-:S05]  /*5f40*/  FMUL.FTZ R8, R8, UR16 ;  /* 0x0000001008087c20 */ /* 0x000fca0008410000 */
[----:B------:R-:W-:-:S04]  /*5f50*/  FSEL R8, R8, RZ, P0 ;  /* 0x000000ff08087208 */ /* 0x000fc80000000000 */
[----:B------:R-:W-:-:S04]  /*5f60*/  F2FP.F16.F32.PACK_AB R8, RZ, R8 ;  /* 0x00000008ff08723e */ /* 0x000fc800000000ff */
[----:B------:R-:W-:-:S07]  /*5f70*/  PRMT R154, R8, 0x7610, R154 ;  /* 0x00007610089a7816 */ /* 0x000fce000000009a */
.L_x_10105:
[----:B------:R-:W-:Y:S05]  /*5f80*/  @!P5 BRA `(.L_x_10106) ;  /* 0x000000000018d947 */ /* 0x000fea0003800000 */
[----:B------:R-:W-:Y:S01]  /*5f90*/  FMUL.FTZ R8, R149, UR17 ;  /* 0x0000001195087c20 */ /* 0x000fe20008410000 */
[----:B------:R-:W-:-:S03]  /*5fa0*/  LOP3.LUT P0, RZ, R177, 0xff00, RZ, 0xc0, !PT ;  /* 0x0000ff00b1ff7812 */ /* 0x000fc6000780c0ff */
[----:B------:R-:W-:-:S05]  /*5fb0*/  FMUL.FTZ R8, R8, UR16 ;  /* 0x0000001008087c20 */ /* 0x000fca0008410000 */
[----:B------:R-:W-:-:S04]  /*5fc0*/  FSEL R8, R8, RZ, P0 ;  /* 0x000000ff08087208 */ /* 0x000fc80000000000 */
[----:B------:R-:W-:-:S04]  /*5fd0*/  F2FP.F16.F32.PACK_AB R8, RZ, R8 ;  /* 0x00000008ff08723e */ /* 0x000fc800000000ff */
[----:B------:R-:W-:-:S07]  /*5fe0*/  PRMT R154, R154, 0x5410, R8 ;  /* 0x000054109a9a7816 */ /* 0x000fce0000000008 */
.L_x_10106:
[----:B------:R-:W-:Y:S05]  /*5ff0*/  @!P5 BRA `(.L_x_10107) ;  /* 0x000000000018d947 */ /* 0x000fea0003800000 */
[----:B------:R-:W-:Y:S01]  /*6000*/  FMUL.FTZ R8, R150, UR17 ;  /* 0x0000001196087c20 */ /* 0x000fe20008410000 */
[----:B------:R-:W-:-:S03]  /*6010*/  LOP3.LUT P0, RZ, R177, 0xff0000, RZ, 0xc0, !PT ;  /* 0x00ff0000b1ff7812 */ /* 0x000fc6000780c0ff */
[----:B------:R-:W-:-:S05]  /*6020*/  FMUL.FTZ R8, R8, UR16 ;  /* 0x0000001008087c20 */ /* 0x000fca0008410000 */
[----:B------:R-:W-:-:S04]  /*6030*/  FSEL R8, R8, RZ, P0 ;  /* 0x000000ff08087208 */ /* 0x000fc80000000000 */
[----:B------:R-:W-:-:S04]  /*6040*/  F2FP.F16.F32.PACK_AB R8, RZ, R8 ;  /* 0x00000008ff08723e */ /* 0x000fc800000000ff */
[----:B------:R-:W-:-:S07]  /*6050*/  PRMT R155, R8, 0x7610, R155 ;  /* 0x00007610089b7816 */ /* 0x000fce000000009b */
.L_x_10107:
        /* <DEDUP_REMOVED lines=9> */
.L_x_10100:
        /* <DEDUP_REMOVED lines=11> */
.L_x_10109:
        /* <DEDUP_REMOVED lines=11> */
.L_x_10110:
        /* <DEDUP_REMOVED lines=11> */
.L_x_10111:
        /* <DEDUP_REMOVED lines=11> */
.L_x_10112:
        /* <DEDUP_REMOVED lines=11> */
.L_x_10113:
        /* <DEDUP_REMOVED lines=11> */
.L_x_10114:
        /* <DEDUP_REMOVED lines=11> */
.L_x_10115:
        /* <DEDUP_REMOVED lines=13> */
.L_x_10099:
        /* <DEDUP_REMOVED lines=44> */
.L_x_10117:
[----:B------:R-:W-:Y:S05]  /*6950*/  @!P5 BRA `(.L_x_10118) ;  /* 0x000000000018d947 */ /* 0x000fea0003800000 */
[----:B------:R-:W-:Y:S01]  /*6960*/  FMUL.FTZ R8, R9, UR17 ;  /* 0x0000001109087c20 */ /* 0x000fe20008410000 */
[----:B-----5:R-:W-:-:S03]  /*6970*/  LOP3.LUT P0, RZ, R176, 0xff00, RZ, 0xc0, !PT ;  /* 0x0000ff00b0ff7812 */ /* 0x020fc6000780c0ff */
[----:B------:R-:W-:-:S05]  /*6980*/  FMUL.FTZ R8, R8, UR16 ;  /* 0x0000001008087c20 */ /* 0x000fca0008410000 */
[----:B------:R-:W-:-:S04]  /*6990*/  FSEL R8, R8, RZ, P0 ;  /* 0x000000ff08087208 */ /* 0x000fc80000000000 */
[----:B------:R-:W-:-:S04]  /*69a0*/  F2FP.F16.F32.PACK_AB R8, RZ, R8 ;  /* 0x00000008ff08723e */ /* 0x000fc800000000ff */
[----:B------:R-:W-:-:S07]  /*69b0*/  PRMT R152, R152, 0x5410, R8 ;  /* 0x0000541098987816 */ /* 0x000fce0000000008 */
.L_x_10118:
[----:B------:R-:W-:Y:S05]  /*69c0*/  @!P5 BRA `(.L_x_10119) ;  /* 0x000000000018d947 */ /* 0x000fea0003800000 */
[----:B------:R-:W-:Y:S01]  /*69d0*/  FMUL.FTZ R8, R140, UR17 ;  /* 0x000000118c087c20 */ /* 0x000fe20008410000 */
[----:B-----5:R-:W-:-:S03]  /*69e0*/  LOP3.LUT P0, RZ, R176, 0xff0000, RZ, 0xc0, !PT ;  /* 0x00ff0000b0ff7812 */ /* 0x020fc6000780c0ff */
[----:B------:R-:W-:-:S05]  /*69f0*/  FMUL.FTZ R8, R8, UR16 ;  /* 0x0000001008087c20 */ /* 0x000fca0008410000 */
[----:B------:R-:W-:-:S04]  /*6a00*/  FSEL R8, R8, RZ, P0 ;  /* 0x000000ff08087208 */ /* 0x000fc80000000000 */
[----:B------:R-:W-:-:S04]  /*6a10*/  F2FP.F16.F32.PACK_AB R8, RZ, R8 ;  /* 0x00000008ff08723e */ /* 0x000fc800000000ff */
[----:B------:R-:W-:-:S07]  /*6a20*/  PRMT R153, R8, 0x7610, R153 ;  /* 0x0000761008997816 */ /* 0x000fce0000000099 */
.L_x_10119:
[----:B------:R-:W-:Y:S05]  /*6a30*/  @!P5 BRA `(.L_x_10120) ;  /* 0x000000000018d947 */ /* 0x000fea0003800000 */
[----:B------:R-:W-:Y:S01]  /*6a40*/  FMUL.FTZ R8, R141, UR17 ;  /* 0x000000118d087c20 */ /* 0x000fe20008410000 */
[----:B-----5:R-:W-:-:S03]  /*6a50*/  LOP3.LUT P0, RZ, R176, 0xff000000, RZ, 0xc0, !PT ;  /* 0xff000000b0ff7812 */ /* 0x020fc6000780c0ff */
[----:B------:R-:W-:-:S05]  /*6a60*/  FMUL.FTZ R8, R8, UR16 ;  /* 0x0000001008087c20 */ /* 0x000fca0008410000 */
[----:B------:R-:W-:-:S04]  /*6a70*/  FSEL R8, R8, RZ, P0 ;  /* 0x000000ff08087208 */ /* 0x000fc80000000000 */
[----:B------:R-:W-:-:S04]  /*6a80*/  F2FP.F16.F32.PACK_AB R8, RZ, R8 ;  /* 0x00000008ff08723e */ /* 0x000fc800000000ff */
[----:B------:R-:W-:-:S07]  /*6a90*/  PRMT R153, R153, 0x5410, R8 ;  /* 0x0000541099997816 */ /* 0x000fce0000000008 */
.L_x_10120:
[----:B------:R-:W-:Y:S05]  /*6aa0*/  @!P5 BRA `(.L_x_10121) ;  /* 0x000000000018d947 */ /* 0x000fea0003800000 */
[----:B------:R-:W-:Y:S01]  /*6ab0*/  FMUL.FTZ R8, R148, UR17 ;  /* 0x0000001194087c20 */ /* 0x000fe20008410000 */
[----:B-----5:R-:W-:-:S03]  /*6ac0*/  LOP3.LUT P0, RZ, R177, 0xff, RZ, 0xc0, !PT ;  /* 0x000000ffb1ff7812 */ /* 0x020fc6000780c0ff */
[----:B------:R-:W-:-:S05]  /*6ad0*/  FMUL.FTZ R8, R8, UR16 ;  /* 0x0000001008087c20 */ /* 0x000fca0008410000 */
[----:B------:R-:W-:-:S04]  /*6ae0*/  FSEL R8, R8, RZ, P0 ;  /* 0x000000ff08087208 */ /* 0x000fc80000000000 */
[----:B------:R-:W-:-:S04]  /*6af0*/  F2FP.F16.F32.PACK_AB R8, RZ, R8 ;  /* 0x00000008ff08723e */ /* 0x000fc800000000ff */
[----:B------:R-:W-:-:S07]  /*6b00*/  PRMT R154, R8, 0x7610, R154 ;  /* 0x00007610089a7816 */ /* 0x000fce000000009a */
.L_x_10121:
[----:B------:R-:W-:Y:S05]  /*6b10*/  @!P5 BRA `(.L_x_10122) ;  /* 0x000000000018d947 */ /* 0x000fea0003800000 */
[----:B------:R-:W-:Y:S01]  /*6b20*/  FMUL.FTZ R8, R143, UR17 ;  /* 0x000000118f087c20 */ /* 0x000fe20008410000 */
[----:B-----5:R-:W-:-:S03]  /*6b30*/  LOP3.LUT P0, RZ, R177, 0xff00, RZ, 0xc0, !PT ;  /* 0x0000ff00b1ff7812 */ /* 0x020fc6000780c0ff */
[----:B------:R-:W-:-:S05]  /*6b40*/  FMUL.FTZ R8, R8, UR16 ;  /* 0x0000001008087c20 */ /* 0x000fca0008410000 */
[----:B------:R-:W-:-:S04]  /*6b50*/  FSEL R8, R8, RZ, P0 ;  /* 0x000000ff08087208 */ /* 0x000fc80000000000 */
[----:B------:R-:W-:-:S04]  /*6b60*/  F2FP.F16.F32.PACK_AB R8, RZ, R8 ;  /* 0x00000008ff08723e */ /* 0x000fc800000000ff */
[----:B------:R-:W-:-:S07]  /*6b70*/  PRMT R154, R154, 0x5410, R8 ;  /* 0x000054109a9a7816 */ /* 0x000fce0000000008 */
.L_x_10122:
[----:B------:R-:W-:Y:S05]  /*6b80*/  @!P5 BRA `(.L_x_10123) ;  /* 0x000000000018d947 */ /* 0x000fea0003800000 */
[----:B------:R-:W-:Y:S01]  /*6b90*/  FMUL.FTZ R8, R150, UR17 ;  /* 0x0000001196087c20 */ /* 0x000fe20008410000 */
[----:B-----5:R-:W-:-:S03]  /*6ba0*/  LOP3.LUT P0, RZ, R177, 0xff0000, RZ, 0xc0, !PT ;  /* 0x00ff0000b1ff7812 */ /* 0x020fc6000780c0ff */
[----:B------:R-:W-:-:S05]  /*6bb0*/  FMUL.FTZ R8, R8, UR16 ;  /* 0x0000001008087c20 */ /* 0x000fca0008410000 */
[----:B------:R-:W-:-:S04]  /*6bc0*/  FSEL R8, R8, RZ, P0 ;  /* 0x000000ff08087208 */ /* 0x000fc80000000000 */
[----:B------:R-:W-:-:S04]  /*6bd0*/  F2FP.F16.F32.PACK_AB R8, RZ, R8 ;  /* 0x00000008ff08723e */ /* 0x000fc800000000ff */
[----:B------:R-:W-:-:S07]  /*6be0*/  PRMT R155, R8, 0x7610, R155 ;  /* 0x00007610089b7816 */ /* 0x000fce000000009b */
.L_x_10123:
        /* <DEDUP_REMOVED lines=15> */
.L_x_10116:
        /* <DEDUP_REMOVED lines=12> */
.L_x_10124:
        /* <DEDUP_REMOVED lines=12> */
.L_x_10125:
        /* <DEDUP_REMOVED lines=12> */
.L_x_10126:
        /* <DEDUP_REMOVED lines=12> */
.L_x_10127:
        /* <DEDUP_REMOVED lines=12> */
.L_x_10128:
        /* <DEDUP_REMOVED lines=12> */
.L_x_10129:
        /* <DEDUP_REMOVED lines=12> */
.L_x_10130:
        /* <DEDUP_REMOVED lines=13> */
.L_x_10108:
        /* <DEDUP_REMOVED lines=9> */
.L_x_10098:
[----:B------:R-:W-:Y:S05]  /*7380*/  BSYNC.RECONVERGENT B0 ;  /* 0x0000000000007941 */ /* 0x000fea0003800200 */
.L_x_10097:
        /* <DEDUP_REMOVED lines=48> */
[----:B------:R-:W-:-:S04]  /*7690*/  F2FP.F16.F32.PACK_AB R4, RZ, R4 ;  /* 0x00000004ff04723e */ /* 0x000fc800000000ff */
[----:B------:R-:W-:-:S07]  /*76a0*/  PRMT R152, R4, 0x7610, R152 ;  /* 0x0000761004987816 */ /* 0x000fce0000000098 */
.L_x_10135:
[----:B------:R-:W-:Y:S05]  /*76b0*/  @!P5 BRA `(.L_x_10136) ;  /* 0x000000000018d947 */ /* 0x000fea0003800000 */
[----:B------:R-:W-:Y:S01]  /*76c0*/  FMUL.FTZ R4, R141, UR17 ;  /* 0x000000118d047c20 */ /* 0x000fe20008410000 */
[----:B------:R-:W-:-:S03]  /*76d0*/  LOP3.LUT P4, RZ, R182, 0xff00, RZ, 0xc0, !PT ;  /* 0x0000ff00b6ff7812 */ /* 0x000fc6000788c0ff */
[----:B------:R-:W-:-:S05]  /*76e0*/  FMUL.FTZ R4, R4, UR16 ;  /* 0x0000001004047c20 */ /* 0x000fca0008410000 */
[----:B------:R-:W-:-:S04]  /*76f0*/  FSEL R4, R4, RZ, P4 ;  /* 0x000000ff04047208 */ /* 0x000fc80002000000 */
[----:B------:R-:W-:-:S04]  /*7700*/  F2FP.F16.F32.PACK_AB R4, RZ, R4 ;  /* 0x00000004ff04723e */ /* 0x000fc800000000ff */
[----:B------:R-:W-:-:S07]  /*7710*/  PRMT R152, R152, 0x5410, R4 ;  /* 0x0000541098987816 */ /* 0x000fce0000000004 */
.L_x_10136:
[----:B------:R-:W-:Y:S05]  /*7720*/  @!P5 BRA `(.L_x_10137) ;  /* 0x000000000018d947 */ /* 0x000fea0003800000 */
[----:B------:R-:W-:Y:S01]  /*7730*/  FMUL.FTZ R4, R142, UR17 ;  /* 0x000000118e047c20 */ /* 0x000fe20008410000 */
[----:B------:R-:W-:-:S03]  /*7740*/  LOP3.LUT P4, RZ, R182, 0xff0000, RZ, 0xc0, !PT ;  /* 0x00ff0000b6ff7812 */ /* 0x000fc6000788c0ff */
[----:B------:R-:W-:-:S05]  /*7750*/  FMUL.FTZ R4, R4, UR16 ;  /* 0x0000001004047c20 */ /* 0x000fca0008410000 */
[----:B------:R-:W-:-:S04]  /*7760*/  FSEL R4, R4, RZ, P4 ;  /* 0x000000ff04047208 */ /* 0x000fc80002000000 */
[----:B------:R-:W-:-:S04]  /*7770*/  F2FP.F16.F32.PACK_AB R4, RZ, R4 ;  /* 0x00000004ff04723e */ /* 0x000fc800000000ff */
[----:B------:R-:W-:-:S07]  /*7780*/  PRMT R153, R4, 0x7610, R153 ;  /* 0x0000761004997816 */ /* 0x000fce0000000099 */
.L_x_10137:
[----:B------:R-:W-:Y:S05]  /*7790*/  @!P5 BRA `(.L_x_10138) ;  /* 0x000000000018d947 */ /* 0x000fea0003800000 */
[----:B------:R-:W-:Y:S01]  /*77a0*/  FMUL.FTZ R4, R143, UR17 ;  /* 0x000000118f047c20 */ /* 0x000fe20008410000 */
[----:B------:R-:W-:-:S03]  /*77b0*/  LOP3.LUT P4, RZ, R182, 0xff000000, RZ, 0xc0, !PT ;  /* 0xff000000b6ff7812 */ /* 0x000fc6000788c0ff */
[----:B------:R-:W-:-:S05]  /*77c0*/  FMUL.FTZ R4, R4, UR16 ;  /* 0x0000001004047c20 */ /* 0x000fca0008410000 */
[----:B------:R-:W-:-:S04]  /*77d0*/  FSEL R4, R4, RZ, P4 ;  /* 0x000000ff04047208 */ /* 0x000fc80002000000 */
[----:B------:R-:W-:-:S04]  /*77e0*/  F2FP.F16.F32.PACK_AB R4, RZ, R4 ;  /* 0x00000004ff04723e */ /* 0x000fc800000000ff */
[----:B------:R-:W-:-:S07]  /*77f0*/  PRMT R153, R153, 0x5410, R4 ;  /* 0x0000541099997816 */ /* 0x000fce0000000004 */
.L_x_10138:
[----:B------:R-:W-:Y:S05]  /*7800*/  @!P5 BRA `(.L_x_10139) ;  /* 0x000000000018d947 */ /* 0x000fea0003800000 */
[----:B------:R-:W-:Y:S01]  /*7810*/  FMUL.FTZ R4, R148, UR17 ;  /* 0x0000001194047c20 */ /* 0x000fe20008410000 */
[----:B------:R-:W-:-:S03]  /*7820*/  LOP3.LUT P4, RZ, R183, 0xff, RZ, 0xc0, !PT ;  /* 0x000000ffb7ff7812 */ /* 0x000fc6000788c0ff */
[----:B------:R-:W-:-:S05]  /*7830*/  FMUL.FTZ R4, R4, UR16 ;  /* 0x0000001004047c20 */ /* 0x000fca0008410000 */
[----:B------:R-:W-:-:S04]  /*7840*/  FSEL R4, R4, RZ, P4 ;  /* 0x000000ff04047208 */ /* 0x000fc80002000000 */
[----:B------:R-:W-:-:S04]  /*7850*/  F2FP.F16.F32.PACK_AB R4, RZ, R4 ;  /* 0x00000004ff04723e */ /* 0x000fc800000000ff */
[----:B------:R-:W-:-:S07]  /*7860*/  PRMT R154, R4, 0x7610, R154 ;  /* 0x00007610049a7816 */ /* 0x000fce000000009a */
.L_x_10139:
[----:B------:R-:W-:Y:S05]  /*7870*/  @!P5 BRA `(.L_x_10140) ;  /* 0x000000000018d947 */ /* 0x000fea0003800000 */
[----:B------:R-:W-:Y:S01]  /*7880*/  FMUL.FTZ R4, R9, UR17 ;  /* 0x0000001109047c20 */ /* 0x000fe20008410000 */
[----:B------:R-:W-:-:S03]  /*7890*/  LOP3.LUT P4, RZ, R183, 0xff00, RZ, 0xc0, !PT ;  /* 0x0000ff00b7ff7812 */ /* 0x000fc6000788c0ff */
[----:B------:R-:W-:-:S05]  /*78a0*/  FMUL.FTZ R4, R4, UR16 ;  /* 0x0000001004047c20 */ /* 0x000fca0008410000 */
[----:B------:R-:W-:-:S04]  /*78b0*/  FSEL R4, R4, RZ, P4 ;  /* 0x000000ff04047208 */ /* 0x000fc80002000000 */
[----:B------:R-:W-:-:S04]  /*78c0*/  F2FP.F16.F32.PACK_AB R4, RZ, R4 ;  /* 0x00000004ff04723e */ /* 0x000fc800000000ff */
[----:B------:R-:W-:-:S07]  /*78d0*/  PRMT R154, R154, 0x5410, R4 ;  /* 0x000054109a9a7816 */ /* 0x000fce0000000004 */
.L_x_10140:
[----:B------:R-:W-:Y:S05]  /*78e0*/  @!P5 BRA `(.L_x_10141) ;  /* 0x000000000018d947 */ /* 0x000fea0003800000 */
[----:B------:R-:W-:Y:S01]  /*78f0*/  FMUL.FTZ R4, R151, UR17 ;  /* 0x0000001197047c20 */ /* 0x000fe20008410000 */
[----:B------:R-:W-:-:S03]  /*7900*/  LOP3.LUT P4, RZ, R183, 0xff0000, RZ, 0xc0, !PT ;  /* 0x00ff0000b7ff7812 */ /* 0x000fc6000788c0ff */
[----:B------:R-:W-:-:S05]  /*7910*/  FMUL.FTZ R4, R4, UR16 ;  /* 0x0000001004047c20 */ /* 0x000fca0008410000 */
[----:B------:R-:W-:-:S04]  /*7920*/  FSEL R4, R4, RZ, P4 ;  /* 0x000000ff04047208 */ /* 0x000fc80002000000 */
[----:B------:R-:W-:-:S04]  /*7930*/  F2FP.F16.F32.PACK_AB R4, RZ, R4 ;  /* 0x00000004ff04723e */ /* 0x000fc800000000ff */
[----:B------:R-:W-:-:S07]  /*7940*/  PRMT R155, R4, 0x7610, R155 ;  /* 0x00007610049b7816 */ /* 0x000fce000000009b */
.L_x_10141:
        /* <DEDUP_REMOVED lines=11> */
.L_x_10134:
        /* <DEDUP_REMOVED lines=11> */
.L_x_10143:
        /* <DEDUP_REMOVED lines=11> */
.L_x_10144:
        /* <DEDUP_REMOVED lines=11> */
.L_x_10145:
        /* <DEDUP_REMOVED lines=11> */
.L_x_10146:
        /* <DEDUP_REMOVED lines=11> */
.L_x_10147:
        /* <DEDUP_REMOVED lines=11> */
.L_x_10148:
        /* <DEDUP_REMOVED lines=11> */
.L_x_10149:
        /* <DEDUP_REMOVED lines=13> */
.L_x_10133:
        /* <DEDUP_REMOVED lines=44> */
.L_x_10151:
[----:B------:R-:W-:Y:S05]  /*8260*/  @!P5 BRA `(.L_x_10152) ;  /* 0x000000000018d947 */ /* 0x000fea0003800000 */
[----:B------:R-:W-:Y:S01]  /*8270*/  FMUL.FTZ R4, R8, UR17 ;  /* 0x0000001108047c20 */ /* 0x000fe20008410000 */
[----:B-----5:R-:W-:-:S03]  /*8280*/  LOP3.LUT P4, RZ, R182, 0xff00, RZ, 0xc0, !PT ;  /* 0x0000ff00b6ff7812 */ /* 0x020fc6000788c0ff */
[----:B------:R-:W-:-:S05]  /*8290*/  FMUL.FTZ R4, R4, UR16 ;  /* 0x0000001004047c20 */ /* 0x000fca0008410000 */
[----:B------:R-:W-:-:S04]  /*82a0*/  FSEL R4, R4, RZ, P4 ;  /* 0x000000ff04047208 */ /* 0x000fc80002000000 */
[----:B------:R-:W-:-:S04]  /*82b0*/  F2FP.F16.F32.PACK_AB R4, RZ, R4 ;  /* 0x00000004ff04723e */ /* 0x000fc800000000ff */
[----:B------:R-:W-:-:S07]  /*82c0*/  PRMT R152, R152, 0x5410, R4 ;  /* 0x0000541098987816 */ /* 0x000fce0000000004 */
.L_x_10152:
[----:B------:R-:W-:Y:S05]  /*82d0*/  @!P5 BRA `(.L_x_10153) ;  /* 0x000000000018d947 */ /* 0x000fea0003800000 */
[----:B------:R-:W-:Y:S01]  /*82e0*/  FMUL.FTZ R4, R9, UR17 ;  /* 0x0000001109047c20 */ /* 0x000fe20008410000 */
[----:B-----5:R-:W-:-:S03]  /*82f0*/  LOP3.LUT P4, RZ, R182, 0xff0000, RZ, 0xc0, !PT ;  /* 0x00ff0000b6ff7812 */ /* 0x020fc6000788c0ff */
[----:B------:R-:W-:-:S05]  /*8300*/  FMUL.FTZ R4, R4, UR16 ;  /* 0x0000001004047c20 */ /* 0x000fca0008410000 */
[----:B------:R-:W-:-:S04]  /*8310*/  FSEL R4, R4, RZ, P4 ;  /* 0x000000ff04047208 */ /* 0x000fc80002000000 */
[----:B------:R-:W-:-:S04]  /*8320*/  F2FP.F16.F32.PACK_AB R4, RZ, R4 ;  /* 0x00000004ff04723e */ /* 0x000fc800000000ff */
[----:B------:R-:W-:-:S07]  /*8330*/  PRMT R153, R4, 0x7610, R153 ;  /* 0x0000761004997816 */ /* 0x000fce0000000099 */
.L_x_10153:
[----:B------:R-:W-:Y:S05]  /*8340*/  @!P5 BRA `(.L_x_10154) ;  /* 0x000000000018d947 */ /* 0x000fea0003800000 */
[----:B------:R-:W-:Y:S01]  /*8350*/  FMUL.FTZ R4, R140, UR17 ;  /* 0x000000118c047c20 */ /* 0x000fe20008410000 */
[----:B-----5:R-:W-:-:S03]  /*8360*/  LOP3.LUT P4, RZ, R182, 0xff000000, RZ, 0xc0, !PT ;  /* 0xff000000b6ff7812 */ /* 0x020fc6000788c0ff */
[----:B------:R-:W-:-:S05]  /*8370*/  FMUL.FTZ R4, R4, UR16 ;  /* 0x0000001004047c20 */ /* 0x000fca0008410000 */
[----:B------:R-:W-:-:S04]  /*8380*/  FSEL R4, R4, RZ, P4 ;  /* 0x000000ff04047208 */ /* 0x000fc80002000000 */
[----:B------:R-:W-:-:S04]  /*8390*/  F2FP.F16.F32.PACK_AB R4, RZ, R4 ;  /* 0x00000004ff04723e */ /* 0x000fc800000000ff */
[----:B------:R-:W-:-:S07]  /*83a0*/  PRMT R153, R153, 0x5410, R4 ;  /* 0x0000541099997816 */ /* 0x000fce0000000004 */
.L_x_10154:
[----:B------:R-:W-:Y:S05]  /*83b0*/  @!P5 BRA `(.L_x_10155) ;  /* 0x000000000018d947 */ /* 0x000fea0003800000 */
[----:B------:R-:W-:Y:S01]  /*83c0*/  FMUL.FTZ R4, R148, UR17 ;  /* 0x0000001194047c20 */ /* 0x000fe20008410000 */
[----:B-----5:R-:W-:-:S03]  /*83d0*/  LOP3.LUT P4, RZ, R183, 0xff, RZ, 0xc0, !PT ;  /* 0x000000ffb7ff7812 */ /* 0x020fc6000788c0ff */
[----:B------:R-:W-:-:S05]  /*83e0*/  FMUL.FTZ R4, R4, UR16 ;  /* 0x0000001004047c20 */ /* 0x000fca0008410000 */
[----:B------:R-:W-:-:S04]  /*83f0*/  FSEL R4, R4, RZ, P4 ;  /* 0x000000ff04047208 */ /* 0x000fc80002000000 */
[----:B------:R-:W-:-:S04]  /*8400*/  F2FP.F16.F32.PACK_AB R4, RZ, R4 ;  /* 0x00000004ff04723e */ /* 0x000fc800000000ff */
[----:B------:R-:W-:-:S07]  /*8410*/  PRMT R154, R4, 0x7610, R154 ;  /* 0x00007610049a7816 */ /* 0x000fce000000009a */
.L_x_10155:
[----:B------:R-:W-:Y:S05]  /*8420*/  @!P5 BRA `(.L_x_10156) ;  /* 0x000000000018d947 */ /* 0x000fea0003800000 */
[----:B------:R-:W-:Y:S01]  /*8430*/  FMUL.FTZ R4, R149, UR17 ;  /* 0x0000001195047c20 */ /* 0x000fe20008410000 */
[----:B-----5:R-:W-:-:S03]  /*8440*/  LOP3.LUT P4, RZ, R183, 0xff00, RZ, 0xc0, !PT ;  /* 0x0000ff00b7ff7812 */ /* 0x020fc6000788c0ff */
[----:B------:R-:W-:-:S05]  /*8450*/  FMUL.FTZ R4, R4, UR16 ;  /* 0x0000001004047c20 */ /* 0x000fca0008410000 */
[----:B------:R-:W-:-:S04]  /*8460*/  FSEL R4, R4, RZ, P4 ;  /* 0x000000ff04047208 */ /* 0x000fc80002000000 */
[----:B------:R-:W-:-:S04]  /*8470*/  F2FP.F16.F32.PACK_AB R4, RZ, R4 ;  /* 0x00000004ff04723e */ /* 0x000fc800000000ff */
[----:B------:R-:W-:-:S07]  /*8480*/  PRMT R154, R154, 0x5410, R4 ;  /* 0x000054109a9a7816 */ /* 0x000fce0000000004 */
.L_x_10156:
[----:B------:R-:W-:Y:S05]  /*8490*/  @!P5 BRA `(.L_x_10157) ;  /* 0x000000000018d947 */ /* 0x000fea0003800000 */
[----:B------:R-:W-:Y:S01]  /*84a0*/  FMUL.FTZ R4, R150, UR17 ;  /* 0x0000001196047c20 */ /* 0x000fe20008410000 */
[----:B-----5:R-:W-:-:S03]  /*84b0*/  LOP3.LUT P4, RZ, R183, 0xff0000, RZ, 0xc0, !PT ;  /* 0x00ff0000b7ff7812 */ /* 0x020fc6000788c0ff */
[----:B------:R-:W-:-:S05]  /*84c0*/  FMUL.FTZ R4, R4, UR16 ;  /* 0x0000001004047c20 */ /* 0x000fca0008410000 */
[----:B------:R-:W-:-:S04]  /*84d0*/  FSEL R4, R4, RZ, P4 ;  /* 0x000000ff04047208 */ /* 0x000fc80002000000 */
[----:B------:R-:W-:-:S04]  /*84e0*/  F2FP.F16.F32.PACK_AB R4, RZ, R4 ;  /* 0x00000004ff04723e */ /* 0x000fc800000000ff */
[----:B------:R-:W-:-:S07]  /*84f0*/  PRMT R155, R4, 0x7610, R155 ;  /* 0x00007610049b7816 */ /* 0x000fce000000009b */
.L_x_10157:
        /* <DEDUP_REMOVED lines=14> */
.L_x_10150:
        /* <DEDUP_REMOVED lines=12> */
.L_x_10158:
        /* <DEDUP_REMOVED lines=12> */
.L_x_10159:
        /* <DEDUP_REMOVED lines=12> */
.L_x_10160:
        /* <DEDUP_REMOVED lines=12> */
.L_x_10161:
        /* <DEDUP_REMOVED lines=12> */
.L_x_10162:
        /* <DEDUP_REMOVED lines=12> */
.L_x_10163:
        /* <DEDUP_REMOVED lines=12> */
.L_x_10164:
        /* <DEDUP_REMOVED lines=13> */
.L_x_10142:
[----:B0-23--:R-:W0:Y:S08]  /*8bf0*/  @P0 LDC.64 R156, c[0x0][0x478] ;  /* 0x00011e00ff9c0b82 */ /* 0x00de300000000a00 */
[----:B------:R-:W1:Y:S01]  /*8c00*/  @P5 LDC.64 R8, c[0x0][0x468] ;  /* 0x00011a00ff085b82 */ /* 0x000e620000000a00 */
[----:B0-----:R-:W-:-:S05]  /*8c10*/  @P0 IMAD.WIDE.U32 R156, R161, 0x20, R156 ;  /* 0x00000020a19c0825 */ /* 0x001fca00078e009c */
[----:B------:R4:W-:Y:S01]  /*8c20*/  @P0 STG.E.128 desc[UR10][R156.64], R140 ;  /* 0x0000008c9c000986 */ /* 0x0009e2000c101d0a */
[----:B-1----:R-:W-:-:S03]  /*8c30*/  @P5 IMAD.WIDE.U32 R8, R159, 0x10, R8 ;  /* 0x000000109f085825 */ /* 0x002fc600078e0008 */
[----:B------:R4:W-:Y:S04]  /*8c40*/  @P0 STG.E.128 desc[UR10][R156.64+0x10], R148 ;  /* 0x000010949c000986 */ /* 0x0009e8000c101d0a */
[----:B------:R4:W-:Y:S02]  /*8c50*/  @P5 STG.E.128 desc[UR10][R8.64], R152 ;  /* 0x0000009808005986 */ /* 0x0009e4000c101d0a */
.L_x_10132:
[----:B------:R-:W-:Y:S05]  /*8c60*/  BSYNC.RECONVERGENT B0 ;  /* 0x0000000000007941 */ /* 0x000fea0003800200 */
.L_x_10131:
[----:B0-234-:R-:W0:Y:S01]  /*8c70*/  LDC.64 R8, c[0x0][0x380] ;  /* 0x0000e000ff087b82 */ /* 0x01de220000000a00 */
[----:B------:R-:W-:Y:S01]  /*8c80*/  UPLOP3.LUT UP1, UPT, UPT, UPT, UP1, 0x40, 0x4 ;  /* 0x000000000004789c */ /* 0x000fe20003f2e810 */
[----:B0-----:R-:W-:-:S04]  /*8c90*/  IADD3 R5, PT, PT, R5, R8, RZ ;  /* 0x0000000805057210 */ /* 0x001fc80007ffe0ff */
[----:B------:R-:W-:-:S13]  /*8ca0*/  ISETP.GE.AND P0, PT, R5, R9, PT ;  /* 0x000000090500720c */ /* 0x000fda0003f06270 */
[----:B------:R-:W-:Y:S05]  /*8cb0*/  @!P0 BRA `(.L_x_10165) ;  /* 0xffffff7800748947 */ /* 0x000fea000383ffff */
.L_x_10016:
        /* <DEDUP_REMOVED lines=40> */
.L_x_10166:
        /* <DEDUP_REMOVED lines=12> */
.L_x_15709:


//--------------------- .text._ZN10layer_norm22ln_bwd_finalize_kernelINS_22Kernel_traits_finalizeILj4096E6__halfS2_fS2_fjLb0ELj1024ELj4ENS_18Kernel_traits_baseILj4096ES2_S2_fS2_fjLj1024EEEEELb0ELb1EEEvNS_9BwdParamsE --------------------------
	.section	.text._ZN10layer_norm22ln_bwd_finalize_kernelINS_22Kernel_traits_finalizeILj4096E6__halfS2_fS2_fjLb0ELj1024ELj4ENS_18Kernel_traits_baseILj4096ES2_S2_fS2_fjLj1024EEEEELb0ELb1EEEvNS_9BwdParamsE,"ax",@progbits
	.align	128
        .global         _ZN10layer_norm22ln_bwd_finalize_kernelINS_22Kernel_traits_finalizeILj4096E6__halfS2_fS2_fjLb0ELj1024ELj4ENS_18Kernel_traits_baseILj4096ES2_S2_fS2_fjLj1024EEEEELb0ELb1EEEvNS_9BwdParamsE
        .type           _ZN10layer_norm22ln_bwd_finalize_kernelINS_22Kernel_traits_finalizeILj4096E6__halfS2_fS2_fjLb0ELj1024ELj4ENS_18Kernel_traits_baseILj4096ES2_S2_fS2_fjLj1024EEEEELb0ELb1EEEvNS_9BwdParamsE,@function
        .size           _ZN10layer_norm22ln_bwd_finalize_kernelINS_22Kernel_traits_finalizeILj4096E6__halfS2_fS2_fjLb0ELj1024ELj4ENS_18Kernel_traits_baseILj4096ES2_S2_fS2_fjLj1024EEEEELb0ELb1EEEvNS_9BwdParamsE,(.L_x_15710 - _ZN10layer_norm22ln_bwd_finalize_kernelINS_22Kernel_traits_finalizeILj4096E6__halfS2_fS2_fjLb0ELj1024ELj4ENS_18Kernel_traits_baseILj4096ES2_S2_fS2_fjLj1024EEEEELb0ELb1EEEvNS_9BwdParamsE)
        .other          _ZN10layer_norm22ln_bwd_finalize_kernelINS_22Kernel_traits_finalizeILj4096E6__halfS2_fS2_fjLb0ELj1024ELj4ENS_18Kernel_traits_baseILj4096ES2_S2_fS2_fjLj1024EEEEELb0ELb1EEEvNS_9BwdParamsE,@"STO_CUDA_ENTRY STV_DEFAULT"
_ZN10layer_norm22ln_bwd_finalize_kernelINS_22Kernel_traits_finalizeILj4096E6__halfS2_fS2_fjLb0ELj1024ELj4ENS_18Kernel_traits_baseILj4096ES2_S2_fS2_fjLj1024EEEEELb0ELb1EEEvNS_9BwdParamsE:
.text._ZN10layer_norm22ln_bwd_finalize_kernelINS_22Kernel_traits_finalizeILj4096E6__halfS2_fS2_fjLb0ELj1024ELj4ENS_18Kernel_traits_baseILj4096ES2_S2_fS2_fjLj1024EEEEELb0ELb1EEEvNS_9BwdParamsE:
        /* <DEDUP_REMOVED lines=77> */
.L_x_10171:
        /* <DEDUP_REMOVED lines=118> */
.L_x_10170:
[----:B------:R-:W-:Y:S05]  /*0c30*/  BSYNC.RECONVERGENT B1 ;  /* 0x0000000000017941 */ /* 0x000fea0003800200 */
.L_x_10169:
        /* <DEDUP_REMOVED lines=69> */
.L_x_10173:
[----:B------:R-:W-:Y:S05]  /*1090*/  BSYNC.RECONVERGENT B1 ;  /* 0x0000000000017941 */ /* 0x000fea0003800200 */
.L_x_10172:
        /* <DEDUP_REMOVED lines=38> */
.L_x_10175:
[----:B------:R-:W-:Y:S05]  /*1300*/  BSYNC.RECONVERGENT B1 ;  /* 0x0000000000017941 */ /* 0x000fea0003800200 */
.L_x_10174:
[----:B------:R-:W-:Y:S05]  /*1310*/  @!P1 BRA `(.L_x_10168) ;  /* 0x0000000000409947 */ /* 0x000fea0003800000 */
[----:B------:R-:W0:Y:S01]  /*1320*/  LDC R12, c[0x0][0x388] ;  /* 0x0000e200ff0c7b82 */ /* 0x000e220000000800 */
[----:B------:R-:W-:-:S07]  /*1330*/  IADD3 R0, PT, PT, -R0, RZ, RZ ;  /* 0x000000ff00007210 */ /* 0x000fce0007ffe1ff */
[----:B------:R-:W1:Y:S08]  /*1340*/  LDC.64 R8, c[0x0][0x440] ;  /* 0x00011000ff087b82 */ /* 0x000e700000000a00 */
[----:B------:R-:W2:Y:S01]  /*1350*/  LDC.64 R10, c[0x0][0x448] ;  /* 0x00011200ff0a7b82 */ /* 0x000ea20000000a00 */
[----:B0-----:R-:W-:-:S05]  /*1360*/  IMAD R2, R2, R12, R5 ;  /* 0x0000000c02027224 */ /* 0x001fca00078e0205 */
[----:B------:R-:W-:-:S07]  /*1370*/  IADD3 R13, PT, PT, R57, R2, RZ ;  /* 0x00000002390d7210 */ /* 0x000fce0007ffe0ff */
.L_x_10176:
        /* <DEDUP_REMOVED lines=10> */
.L_x_10168:
[----:B------:R-:W-:Y:S05]  /*1420*/  BSYNC.RECONVERGENT B0 ;  /* 0x0000000000007941 */ /* 0x000fea0003800200 */
.L_x_10167:
        /* <DEDUP_REMOVED lines=59> */
.L_x_10177:
        /* <DEDUP_REMOVED lines=10> */
.L_x_15710:


//--------------------- .text._ZN10layer_norm13ln_bwd_kernelINS_13Kernel_traitsI6__halfS2_fS2_fjLj4096ELj1ELj1ELj4ELj16ENS_18Kernel_traits_baseILj4096ES2_S2_fS2_fjLj128EEEEELb1ELb0ELb1ELb1EEEvNS_9BwdParamsE --------------------------
	.section	.text._ZN10layer_norm13ln_bwd_kernelINS_13Kernel_traitsI6__halfS2_fS2_fjLj4096ELj1ELj1ELj4ELj16ENS_18Kernel_traits_baseILj4096ES2_S2_fS2_fjLj128EEEEELb1ELb0ELb1ELb1EEEvNS_9BwdParamsE,"ax",@progbits
	.align	128
        .global         _ZN10layer_norm13ln_bwd_kernelINS_13Kernel_traitsI6__halfS2_fS2_fjLj4096ELj1ELj1ELj4ELj16ENS_18Kernel_traits_baseILj4096ES2_S2_fS2_fjLj128EEEEELb1ELb0ELb1ELb1EEEvNS_9BwdParamsE
        .type           _ZN10layer_norm13ln_bwd_kernelINS_13Kernel_traitsI6__halfS2_fS2_fjLj4096ELj1ELj1ELj4ELj16ENS_18Kernel_traits_baseILj4096ES2_S2_fS2_fjLj128EEEEELb1ELb0ELb1ELb1EEEvNS_9BwdParamsE,@function
        .size           _ZN10layer_norm13ln_bwd_kernelINS_13Kernel_traitsI6__halfS2_fS2_fjLj4096ELj1ELj1ELj4ELj16ENS_18Kernel_traits_baseILj4096ES2_S2_fS2_fjLj128EEEEELb1ELb0ELb1ELb1EEEvNS_9BwdParamsE,(.L_x_15711 - _ZN10layer_norm13ln_bwd_kernelINS_13Kernel_traitsI6__halfS2_fS2_fjLj4096ELj1ELj1ELj4ELj16ENS_18Kernel_traits_baseILj4096ES2_S2_fS2_fjLj128EEEEELb1ELb0ELb1ELb1EEEvNS_9BwdParamsE)
        .other          _ZN10layer_norm13ln_bwd_kernelINS_13Kernel_traitsI6__halfS2_fS2_fjLj4096ELj1ELj1ELj4ELj16ENS_18Kernel_traits_baseILj4096ES2_S2_fS2_fjLj128EEEEELb1ELb0ELb1ELb1EEEvNS_9BwdParamsE,@"STO_CUDA_ENTRY STV_DEFAULT"
_ZN10layer_norm13ln_bwd_kernelINS_13Kernel_traitsI6__halfS2_fS2_fjLj4096ELj1ELj1ELj4ELj16ENS_18Kernel_traits_baseILj4096ES2_S2_fS2_fjLj128EEEEELb1ELb0ELb1ELb1EEEvNS_9BwdParamsE:
.text._ZN10layer_norm13ln_bwd_kernelINS_13Kernel_traitsI6__halfS2_fS2_fjLj4096ELj1ELj1ELj4ELj16ENS_18Kernel_traits_baseILj4096ES2_S2_fS2_fjLj128EEEEELb1ELb0ELb1ELb1EEEvNS_9BwdParamsE:
        /* <DEDUP_REMOVED lines=54> */
.L_x_10312:
        /* <DEDUP_REMOVED lines=13> */
[----:B0-----:R-:W-:Y:S01]  /*0430*/  IADD3 R3, PT, PT, R207, -0x1, RZ ;  /* 0xffffffffcf037810 */ /* 0x001fe20007ffe0ff */
[----:B------:R-:W-:-:S05]  /*0440*/  IMAD.WIDE R162, R205, 0x4, R162 ;  /* 0x00000004cda27825 */ /* 0x000fca00078e02a2 */
[----:B------:R-:W2:Y:S01]  /*0450*/  LDG.E R187, desc[UR12][R162.64] ;  /* 0x0000000ca2bb7981 */ /* 0x000ea2000c1e1900 */
[----:B------:R-:W0:Y:S08]  /*0460*/  LDC.64 R6, c[0x0][0x428] ;  /* 0x00010a00ff067b82 */ /* 0x000e300000000a00 */
[----:B------:R-:W3:Y:S01]  /*0470*/  LDC.64 R8, c[0x0][0x3a8] ;  /* 0x0000ea00ff087b82 */ /* 0x000ee20000000a00 */
[-C--:B-1----:R-:W-:Y:S01]  /*0480*/  IMAD R2, R205, R186.reuse, RZ ;  /* 0x000000bacd027224 */ /* 0x082fe200078e02ff */
[----:B------:R-:W-:Y:S01]  /*0490*/  MOV R209, UR7 ;  /* 0x0000000700d17c02 */ /* 0x000fe20008000f00 */
[----:B------:R-:W-:Y:S01]  /*04a0*/  IMAD R4, R3, R186, RZ ;  /* 0x000000ba03047224 */ /* 0x000fe200078e02ff */
[----:B------:R-:W-:-:S04]  /*04b0*/  ISETP.NE.U32.AND P0, PT, RZ, UR6, PT ;  /* 0x00000006ff007c0c */ /* 0x000fc8000bf05070 */
[----:B------:R-:W1:Y:S01]  /*04c0*/  LDC.64 R190, c[0x0][0x3b0] ;  /* 0x0000ec00ffbe7b82 */ /* 0x000e620000000a00 */
[----:B------:R-:W-:Y:S02]  /*04d0*/  SHF.R.S32.HI R3, RZ, 0x1f, R2 ;  /* 0x0000001fff037819 */ /* 0x000fe40000011402 */
[----:B------:R-:W-:Y:S02]  /*04e0*/  SHF.R.S32.HI R5, RZ, 0x1f, R4 ;  /* 0x0000001fff057819 */ /* 0x000fe40000011404 */
[----:B------:R-:W-:Y:S02]  /*04f0*/  LEA.HI R3, R3, R2, RZ, 0x3 ;  /* 0x0000000203037211 */ /* 0x000fe400078f18ff */
[----:B------:R-:W-:Y:S02]  /*0500*/  LEA.HI R5, R5, R4, RZ, 0x3 ;  /* 0x0000000405057211 */ /* 0x000fe400078f18ff */
[-C--:B------:R-:W-:Y:S02]  /*0510*/  LEA.HI.SX32 R185, R3, R0.reuse, 0x1d ;  /* 0x0000000003b97211 */ /* 0x080fe400078feaff */
[----:B------:R-:W-:-:S02]  /*0520*/  LEA.HI.SX32 R11, R5, R0, 0x1d ;  /* 0x00000000050b7211 */ /* 0x000fc400078feaff */
[----:B------:R-:W-:Y:S02]  /*0530*/  IADD3 R189, PT, PT, R185, 0x80, RZ ;  /* 0x00000080b9bd7810 */ /* 0x000fe40007ffe0ff */
[----:B------:R-:W-:Y:S02]  /*0540*/  IADD3 R157, PT, PT, R11, 0x80, RZ ;  /* 0x000000800b9d7810 */ /* 0x000fe40007ffe0ff */
[----:B------:R-:W-:Y:S01]  /*0550*/  IADD3 R193, PT, PT, R185, 0x100, RZ ;  /* 0x00000100b9c17810 */ /* 0x000fe20007ffe0ff */
[----:B0-----:R-:W-:Y:S01]  /*0560*/  IMAD.WIDE.U32 R168, R11, 0x10, R6 ;  /* 0x000000100ba87825 */ /* 0x001fe200078e0006 */
[----:B------:R-:W-:-:S03]  /*0570*/  IADD3 R199, PT, PT, R185, 0x180, RZ ;  /* 0x00000180b9c77810 */ /* 0x000fc60007ffe0ff */
[--C-:B---3--:R-:W-:Y:S01]  /*0580*/  IMAD.WIDE.U32 R2, R185, 0x20, R8.reuse ;  /* 0x00000020b9027825 */ /* 0x108fe200078e0008 */
[----:B------:R-:W-:Y:S01]  /*0590*/  IADD3 R21, PT, PT, R11, 0x100, RZ ;  /* 0x000001000b157810 */ /* 0x000fe20007ffe0ff */
[----:B------:R-:W3:Y:S02]  /*05a0*/  LDG.E.128 R168, desc[UR12][R168.64] ;  /* 0x0000000ca8a87981 */ /* 0x000ee4000c1e1d00 */
[----:B------:R-:W-:Y:S02]  /*05b0*/  IMAD.WIDE.U32 R4, R189, 0x20, R8 ;  /* 0x00000020bd047825 */ /* 0x000fe400078e0008 */
[----:B------:R-:W4:Y:S02]  /*05c0*/  LDG.E.128 R172, desc[UR12][R2.64] ;  /* 0x0000000c02ac7981 */ /* 0x000f24000c1e1d00 */
[----:B------:R-:W-:Y:S02]  /*05d0*/  IMAD.WIDE.U32 R156, R157, 0x10, R6 ;  /* 0x000000109d9c7825 */ /* 0x000fe400078e0006 */
[----:B------:R0:W4:Y:S02]  /*05e0*/  LDG.E.128 R164, desc[UR12][R2.64+0x10] ;  /* 0x0000100c02a47981 */ /* 0x000124000c1e1d00 */
[----:B------:R-:W-:-:S02]  /*05f0*/  IMAD.WIDE.U32 R176, R193, 0x20, R8 ;  /* 0x00000020c1b07825 */ /* 0x000fc400078e0008 */
[----:B------:R-:W4:Y:S02]  /*0600*/  LDG.E.128 R28, desc[UR12][R4.64+0x10] ;  /* 0x0000100c041c7981 */ /* 0x000f24000c1e1d00 */
[----:B------:R-:W-:Y:S02]  /*0610*/  IMAD.WIDE.U32 R20, R21, 0x10, R6 ;  /* 0x0000001015147825 */ /* 0x000fe400078e0006 */
[----:B------:R-:W4:Y:S02]  /*0620*/  LDG.E.128 R24, desc[UR12][R176.64] ;  /* 0x0000000cb0187981 */ /* 0x000f24000c1e1d00 */
[----:B0-----:R-:W-:Y:S01]  /*0630*/  IMAD.WIDE.U32 R2, R199, 0x20, R8 ;  /* 0x00000020c7027825 */ /* 0x001fe200078e0008 */
[----:B------:R-:W-:Y:S01]  /*0640*/  IADD3 R9, PT, PT, R11, 0x180, RZ ;  /* 0x000001800b097810 */ /* 0x000fe20007ffe0ff */
[----:B------:R-:W4:Y:S04]  /*0650*/  LDG.E.128 R156, desc[UR12][R156.64] ;  /* 0x0000000c9c9c7981 */ /* 0x000f28000c1e1d00 */
[----:B------:R0:W4:Y:S01]  /*0660*/  LDG.E.128 R16, desc[UR12][R176.64+0x10] ;  /* 0x0000100cb0107981 */ /* 0x000122000c1e1d00 */
[----:B------:R-:W-:-:S03]  /*0670*/  IMAD.WIDE.U32 R6, R9, 0x10, R6 ;  /* 0x0000001009067825 */ /* 0x000fc600078e0006 */
[----:B------:R-:W4:Y:S04]  /*0680*/  LDG.E.128 R12, desc[UR12][R2.64] ;  /* 0x0000000c020c7981 */ /* 0x000f28000c1e1d00 */
[----:B------:R-:W4:Y:S04]  /*0690*/  LDG.E.128 R160, desc[UR12][R4.64] ;  /* 0x0000000c04a07981 */ /* 0x000f28000c1e1d00 */
[----:B------:R-:W4:Y:S04]  /*06a0*/  LDG.E.128 R20, desc[UR12][R20.64] ;  /* 0x0000000c14147981 */ /* 0x000f28000c1e1d00 */
[----:B------:R1:W4:Y:S04]  /*06b0*/  LDG.E.128 R8, desc[UR12][R2.64+0x10] ;  /* 0x0000100c02087981 */ /* 0x000328000c1e1d00 */
[----:B------:R-:W4:Y:S01]  /*06c0*/  LDG.E.128 R4, desc[UR12][R6.64] ;  /* 0x0000000c06047981 */ /* 0x000f22000c1e1d00 */
[----:B------:R-:W-:-:S02]  /*06d0*/  ISETP.NE.AND.EX P0, PT, R209, RZ, PT, P0 ;  /* 0x000000ffd100720c */ /* 0x000fc40003f05300 */
[----:B-----5:R-:W-:-:S11]  /*06e0*/  ISETP.GE.AND P3, PT, R210, 0x1, PT ;  /* 0x00000001d200780c */ /* 0x020fd60003f66270 */
[----:B0-----:R-:W0:Y:S02]  /*06f0*/  @P0 LDC.64 R176, c[0x0][0x438] ;  /* 0x00010e00ffb00b82 */ /* 0x001e240000000a00 */
[----:B------:R-:W-:-:S06]  /*0700*/  @P3 IADD3 R184, PT, PT, R210, -0x1, RZ ;  /* 0xffffffffd2b83810 */ /* 0x000fcc0007ffe0ff */
[----:B------:R-:W0:Y:S08]  /*0710*/  @P0 LDC.64 R178, c[0x0][0x438] ;  /* 0x00010e00ffb20b82 */ /* 0x000e300000000a00 */
[----:B------:R-:W0:Y:S01]  /*0720*/  @P0 LDC.64 R180, c[0x0][0x438] ;  /* 0x00010e00ffb40b82 */ /* 0x000e220000000a00 */
[----:B------:R-:W-:-:S05]  /*0730*/  @P3 IMAD R184, R184, R186, RZ ;  /* 0x000000bab8b83224 */ /* 0x000fca00078e02ff */
[----:B-1----:R-:W-:Y:S02]  /*0740*/  @P3 SHF.R.S32.HI R3, RZ, 0x1f, R184 ;  /* 0x0000001fff033819 */ /* 0x002fe400000114b8 */
[----:B------:R-:W-:Y:S01]  /*0750*/  MOV R197, RZ ;  /* 0x000000ff00c57202 */ /* 0x000fe20000000f00 */
[----:B------:R-:W1:Y:S01]  /*0760*/  @P0 LDC.64 R182, c[0x0][0x438] ;  /* 0x00010e00ffb60b82 */ /* 0x000e620000000a00 */
[----:B------:R-:W-:-:S04]  /*0770*/  @P3 LEA.HI R3, R3, R184, RZ, 0x3 ;  /* 0x000000b803033211 */ /* 0x000fc800078f18ff */
[----:B------:R-:W-:Y:S01]  /*0780*/  @P3 LEA.HI.SX32 R197, R3, R0, 0x1d ;  /* 0x0000000003c53211 */ /* 0x000fe200078feaff */
[----:B0-----:R-:W-:-:S04]  /*0790*/  @P0 IMAD.WIDE.U32 R2, R185, 0x20, R176 ;  /* 0x00000020b9020825 */ /* 0x001fc800078e00b0 */
[----:B------:R-:W-:Y:S01]  /*07a0*/  @P0 IMAD.WIDE.U32 R176, R189, 0x20, R178 ;  /* 0x00000020bdb00825 */ /* 0x000fe200078e00b2 */
[C---:B------:R-:W-:Y:S01]  /*07b0*/  IADD3 R195, PT, PT, R197.reuse, 0x80, RZ ;  /* 0x00000080c5c37810 */ /* 0x040fe20007ffe0ff */
[----:B------:R-:W5:Y:S01]  /*07c0*/  @P0 LDG.E.128 R60, desc[UR12][R2.64] ;  /* 0x0000000c023c0981 */ /* 0x000f62000c1e1d00 */
[----:B------:R-:W-:Y:S01]  /*07d0*/  IADD3 R185, PT, PT, R197, 0x180, RZ ;  /* 0x00000180c5b97810 */ /* 0x000fe20007ffe0ff */
[----:B------:R-:W-:Y:S01]  /*07e0*/  @P0 IMAD.WIDE.U32 R178, R193, 0x20, R180 ;  /* 0x00000020c1b20825 */ /* 0x000fe200078e00b4 */
[C---:B------:R-:W-:Y:S01]  /*07f0*/  IADD3 R193, PT, PT, R197.reuse, 0x100, RZ ;  /* 0x00000100c5c17810 */ /* 0x040fe20007ffe0ff */
[----:B------:R2:W5:Y:S02]  /*0800*/  @P0 LDG.E.128 R56, desc[UR12][R2.64+0x10] ;  /* 0x0000100c02380981 */ /* 0x000564000c1e1d00 */
[--C-:B------:R-:W-:Y:S02]  /*0810*/  IMAD.WIDE.U32 R196, R197, 0x8, R190.reuse ;  /* 0x00000008c5c47825 */ /* 0x100fe400078e00be */
[----:B------:R-:W5:Y:S02]  /*0820*/  @P0 LDG.E.128 R52, desc[UR12][R176.64] ;  /* 0x0000000cb0340981 */ /* 0x000f64000c1e1d00 */
[----:B------:R-:W-:-:S02]  /*0830*/  IMAD.WIDE.U32 R194, R195, 0x8, R190 ;  /* 0x00000008c3c27825 */ /* 0x000fc400078e00be */
[----:B------:R-:W5:Y:S02]  /*0840*/  LDG.E.64 R196, desc[UR12][R196.64] ;  /* 0x0000000cc4c47981 */ /* 0x000f64000c1e1b00 */
[--C-:B------:R-:W-:Y:S02]  /*0850*/  IMAD.WIDE.U32 R192, R193, 0x8, R190.reuse ;  /* 0x00000008c1c07825 */ /* 0x100fe400078e00be */
[----:B------:R-:W5:Y:S02]  /*0860*/  LDG.E.64 R194, desc[UR12][R194.64] ;  /* 0x0000000cc2c27981 */ /* 0x000f64000c1e1b00 */
[----:B------:R-:W-:Y:S02]  /*0870*/  IMAD.WIDE.U32 R190, R185, 0x8, R190 ;  /* 0x00000008b9be7825 */ /* 0x000fe400078e00be */
[----:B------:R-:W5:Y:S04]  /*0880*/  LDG.E.64 R192, desc[UR12][R192.64] ;  /* 0x0000000cc0c07981 */ /* 0x000f68000c1e1b00 */
[----:B------:R-:W5:Y:S01]  /*0890*/  LDG.E.64 R190, desc[UR12][R190.64] ;  /* 0x0000000cbebe7981 */ /* 0x000f62000c1e1b00 */
[----:B-1----:R-:W-:-:S03]  /*08a0*/  @P0 IMAD.WIDE.U32 R180, R199, 0x20, R182 ;  /* 0x00000020c7b40825 */ /* 0x002fc600078e00b6 */
[----:B------:R-:W5:Y:S04]  /*08b0*/  @P0 LDG.E.128 R48, desc[UR12][R176.64+0x10] ;  /* 0x0000100cb0300981 */ /* 0x000f68000c1e1d00 */
[----:B------:R-:W5:Y:S04]  /*08c0*/  @P0 LDG.E.128 R44, desc[UR12][R178.64] ;  /* 0x0000000cb22c0981 */ /* 0x000f68000c1e1d00 */
[----:B------:R-:W5:Y:S04]  /*08d0*/  @P0 LDG.E.128 R40, desc[UR12][R178.64+0x10] ;  /* 0x0000100cb2280981 */ /* 0x000f68000c1e1d00 */
[----:B------:R-:W5:Y:S04]  /*08e0*/  @P0 LDG.E.128 R36, desc[UR12][R180.64] ;  /* 0x0000000cb4240981 */ /* 0x000f68000c1e1d00 */
[----:B------:R0:W5:Y:S01]  /*08f0*/  @P0 LDG.E.128 R32, desc[UR12][R180.64+0x10] ;  /* 0x0000100cb4200981 */ /* 0x000162000c1e1d00 */
[----:B------:R-:W-:-:S04]  /*0900*/  ISETP.NE.AND P0, PT, RZ, UR14, PT ;  /* 0x0000000eff007c0c */ /* 0x000fc8000bf05270 */
[----:B--2---:R-:W-:Y:S01]  /*0910*/  FSEL R2, R187, RZ, !P0 ;  /* 0x000000ffbb027208 */ /* 0x004fe20004000000 */
[--C-:B---3--:R-:W-:Y:S02]  /*0920*/  HADD2.F32 R204, -RZ, R168.reuse.H0_H0 ;  /* 0x200000a8ffcc7230 */ /* 0x108fe40000004100 */
[----:B------:R-:W-:Y:S02]  /*0930*/  HADD2.F32 R202, -RZ, R168.H1_H1 ;  /* 0x300000a8ffca7230 */ /* 0x000fe40000004100 */
[--C-:B------:R-:W-:Y:S02]  /*0940*/  HADD2.F32 R217, -RZ, R171.reuse.H0_H0 ;  /* 0x200000abffd97230 */ /* 0x100fe40000004100 */
[C---:B----4-:R-:W-:Y:S01]  /*0950*/  FADD.FTZ R198, -R2.reuse, R173 ;  /* 0x000000ad02c67221 */ /* 0x050fe20000010100 */
[----:B------:R-:W-:Y:S02]  /*0960*/  HADD2.F32 R168, -RZ, R171.H1_H1 ;  /* 0x300000abffa87230 */ /* 0x000fe40000004100 */
[C---:B------:R-:W-:Y:S01]  /*0970*/  FADD.FTZ R245, -R2.reuse, R167 ;  /* 0x000000a702f57221 */ /* 0x040fe20000010100 */
[C---:B------:R-:W-:Y:S01]  /*0980*/  FADD.FTZ R186, -R2.reuse, R164 ;  /* 0x000000a402ba7221 */ /* 0x040fe20000010100 */
[C---:B------:R-:W-:Y:S01]  /*0990*/  FADD.FTZ R239, -R2.reuse, R28 ;  /* 0x0000001c02ef7221 */ /* 0x040fe20000010100 */
[C---:B------:R-:W-:Y:S01]  /*09a0*/  FADD.FTZ R29, -R2.reuse, R29 ;  /* 0x0000001d021d7221 */ /* 0x040fe20000010100 */
[----:B------:R-:W-:Y:S01]  /*09b0*/  FADD.FTZ R223, -R2, R31 ;  /* 0x0000001f02df7221 */ /* 0x000fe20000010100 */
[----:B------:R-:W-:-:S02]  /*09c0*/  HADD2.F32 R31, -RZ, R70.H1_H1 ;  /* 0x30000046ff1f7230 */ /* 0x000fc40000004100 */
[C---:B------:R-:W-:Y:S01]  /*09d0*/  FADD.FTZ R171, -R2.reuse, R26 ;  /* 0x0000001a02ab7221 */ /* 0x040fe20000010100 */
[C---:B------:R-:W-:Y:S01]  /*09e0*/  FADD.FTZ R173, -R2.reuse, R27 ;  /* 0x0000001b02ad7221 */ /* 0x040fe20000010100 */
[----:B------:R-:W-:Y:S02]  /*09f0*/  HADD2.F32 R26, -RZ, R70.H0_H0 ;  /* 0x20000046ff1a7230 */ /* 0x000fe40000004100 */
[----:B------:R-:W-:Y:S01]  /*0a00*/  FADD.FTZ R249, -R2, R166 ;  /* 0x000000a602f97221 */ /* 0x000fe20000010100 */
[--C-:B------:R-:W-:Y:S02]  /*0a10*/  HADD2.F32 R167, -RZ, R158.reuse.H0_H0 ;  /* 0x2000009effa77230 */ /* 0x100fe40000004100 */
[----:B------:R-:W-:Y:S01]  /*0a20*/  FMUL.FTZ R27, R208, R239 ;  /* 0x000000efd01b7220 */ /* 0x000fe20000410000 */
[----:B------:R-:W-:Y:S02]  /*0a30*/  HADD2.F32 R164, -RZ, R158.H1_H1 ;  /* 0x3000009effa47230 */ /* 0x000fe40000004100 */
[C---:B------:R-:W-:Y:S01]  /*0a40*/  FADD.FTZ R211, -R2.reuse, R17 ;  /* 0x0000001102d37221 */ /* 0x040fe20000010100 */
[----:B------:R-:W-:Y:S01]  /*0a50*/  FADD.FTZ R215, -R2, R16 ;  /* 0x0000001002d77221 */ /* 0x000fe20000010100 */
[----:B------:R-:W-:-:S02]  /*0a60*/  HADD2.F32 R17, -RZ, R67.H1_H1 ;  /* 0x30000043ff117230 */ /* 0x000fc40000004100 */
[----:B------:R-:W-:Y:S01]  /*0a70*/  FADD.FTZ R233, -R2, R30 ;  /* 0x0000001e02e97221 */ /* 0x000fe20000010100 */
[C---:B------:R-:W-:Y:S01]  /*0a80*/  FMUL.FTZ R16, R208.reuse, R245 ;  /* 0x000000f5d0107220 */ /* 0x040fe20000410000 */
[----:B------:R-:W-:Y:S01]  /*0a90*/  FMUL.FTZ R28, R208, R29 ;  /* 0x0000001dd01c7220 */ /* 0x000fe20000410000 */
[C---:B------:R-:W-:Y:S01]  /*0aa0*/  FADD.FTZ R185, -R2.reuse, R14 ;  /* 0x0000000e02b97221 */ /* 0x040fe20000010100 */
[C---:B------:R-:W-:Y:S01]  /*0ab0*/  FADD.FTZ R184, -R2.reuse, R165 ;  /* 0x000000a502b87221 */ /* 0x040fe20000010100 */
[C---:B------:R-:W-:Y:S01]  /*0ac0*/  FADD.FTZ R221, -R2.reuse, R163 ;  /* 0x000000a302dd7221 */ /* 0x040fe20000010100 */
[----:B------:R-:W-:Y:S01]  /*0ad0*/  FADD.FTZ R187, -R2, R15 ;  /* 0x0000000f02bb7221 */ /* 0x000fe20000010100 */
[----:B------:R-:W-:Y:S02]  /*0ae0*/  HADD2.F32 R14, -RZ, R67.H0_H0 ;  /* 0x20000043ff0e7230 */ /* 0x000fe40000004100 */
[----:B------:R-:W-:Y:S01]  /*0af0*/  FMUL.FTZ R15, R208, R249 ;  /* 0x000000f9d00f7220 */ /* 0x000fe20000410000 */
[----:B------:R-:W-:-:S02]  /*0b00*/  HADD2.F32 R182, -RZ, R169.H0_H0 ;  /* 0x200000a9ffb67230 */ /* 0x000fc40000004100 */
[-C--:B------:R-:W-:Y:S01]  /*0b10*/  FMUL.FTZ R26, R26, R167.reuse ;  /* 0x000000a71a1a7220 */ /* 0x080fe20000410000 */
[----:B0-----:R-:W-:Y:S02]  /*0b20*/  HADD2.F32 R180, -RZ, R169.H1_H1 ;  /* 0x300000a9ffb47230 */ /* 0x001fe40000004100 */
[----:B------:R-:W-:Y:S01]  /*0b30*/  FADD.FTZ R112, R112, R167 ;  /* 0x000000a770707221 */ /* 0x000fe20000010000 */
[----:B------:R-:W-:Y:S02]  /*0b40*/  HADD2.F32 R165, -RZ, R159.H0_H0 ;  /* 0x2000009fffa57230 */ /* 0x000fe40000004100 */
[----:B------:R-:W-:Y:S01]  /*0b50*/  FFMA.FTZ R92, R27, R167, R92 ;  /* 0x000000a71b5c7223 */ /* 0x000fe2000001005c */
[----:B------:R-:W-:Y:S02]  /*0b60*/  HADD2.F32 R30, -RZ, R71.H0_H0 ;  /* 0x20000047ff1e7230 */ /* 0x000fe40000004100 */
[----:B------:R-:W-:Y:S01]  /*0b70*/  FMUL.FTZ R29, R31, R164 ;  /* 0x000000a41f1d7220 */ /* 0x000fe20000410000 */
[----:B------:R-:W-:Y:S01]  /*0b80*/  FADD.FTZ R3, -R2, R172 ;  /* 0x000000ac02037221 */ /* 0x000fe20000010100 */
        /* <DEDUP_REMOVED lines=8> */
[----:B------:R-:W-:Y:S02]  /*0c10*/  HADD2.F32 R167, -RZ, R71.H1_H1 ;  /* 0x30000047ffa77230 */ /* 0x000fe40000004100 */
[----:B------:R-:W-:Y:S01]  /*0c20*/  FADD.FTZ R219, -R2, R24 ;  /* 0x0000001802db7221 */ /* 0x000fe20000010100 */
[----:B------:R-:W-:-:S02]  /*0c30*/  HADD2.F32 R231, -RZ, R157.H0_H0 ;  /* 0x2000009dffe77230 */ /* 0x000fc40000004100 */
[----:B------:R-:W-:Y:S01]  /*0c40*/  FMUL.FTZ R164, R208, R223 ;  /* 0x000000dfd0a47220 */ /* 0x000fe20000410000 */
[----:B------:R-:W-:Y:S02]  /*0c50*/  HADD2.F32 R172, -RZ, R157.H1_H1 ;  /* 0x3000009dffac7230 */ /* 0x000fe40000004100 */
[C---:B------:R-:W-:Y:S01]  /*0c60*/  FADD.FTZ R251, -R2.reuse, R174 ;  /* 0x000000ae02fb7221 */ /* 0x040fe20000010100 */
[----:B------:R-:W-:Y:S02]  /*0c70*/  HADD2.F32 R225, -RZ, R20.H0_H0 ;  /* 0x20000014ffe17230 */ /* 0x000fe40000004100 */
[C---:B------:R-:W-:Y:S01]  /*0c80*/  FADD.FTZ R243, -R2.reuse, R175 ;  /* 0x000000af02f37221 */ /* 0x040fe20000010100 */
[----:B------:R-:W-:Y:S02]  /*0c90*/  HADD2.F32 R25, -RZ, R69.H1_H1 ;  /* 0x30000045ff197230 */ /* 0x000fe40000004100 */
        /* <DEDUP_REMOVED lines=14> */
[-C--:B------:R-:W-:Y:S01]  /*0d80*/  FMUL.FTZ R14, R14, R217.reuse ;  /* 0x000000d90e0e7220 */ /* 0x080fe20000410000 */
[----:B------:R-:W-:Y:S02]  /*0d90*/  HADD2.F32 R176, -RZ, R170.H1_H1 ;  /* 0x300000aaffb07230 */ /* 0x000fe40000004100 */
[----:B------:R-:W-:Y:S01]  /*0da0*/  FADD.FTZ R122, R122, R217 ;  /* 0x000000d97a7a7221 */ /* 0x000fe20000010000 */
[----:B------:R-:W-:Y:S02]  /*0db0*/  HADD2.F32 R2, -RZ, R64.H0_H0 ;  /* 0x20000040ff027230 */ /* 0x000fe40000004100 */
[----:B------:R-:W-:Y:S01]  /*0dc0*/  FFMA.FTZ R86, R15, R217, R86 ;  /* 0x000000d90f567223 */ /* 0x000fe20000010056 */
[----:B------:R-:W-:Y:S02]  /*0dd0*/  HADD2.F32 R170, -RZ, R20.H1_H1 ;  /* 0x30000014ffaa7230 */ /* 0x000fe40000004100 */
[-C--:B------:R-:W-:Y:S01]  /*0de0*/  FMUL.FTZ R30, R30, R165.reuse ;  /* 0x000000a51e1e7220 */ /* 0x080fe20000410000 */
[----:B------:R-:W-:Y:S01]  /*0df0*/  FADD.FTZ R114, R114, R165 ;  /* 0x000000a572727221 */ /* 0x000fe20000010000 */
[----:B------:R-:W-:Y:S01]  /*0e00*/  FFMA.FTZ R94, R31, R165, R94 ;  /* 0x000000a51f5e7223 */ /* 0x000fe2000001005e */
[----:B------:R-:W-:-:S02]  /*0e10*/  HADD2.F32 R217, -RZ, R72.H1_H1 ;  /* 0x30000048ffd97230 */ /* 0x000fc40000004100 */
[-C--:B------:R-:W-:Y:S01]  /*0e20*/  FMUL.FTZ R165, R167, R166.reuse ;  /* 0x000000a6a7a57220 */ /* 0x080fe20000410000 */
[----:B------:R-:W-:Y:S01]  /*0e30*/  FADD.FTZ R115, R115, R166 ;  /* 0x000000a673737221 */ /* 0x000fe20000010000 */
[----:B------:R-:W-:Y:S01]  /*0e40*/  FFMA.FTZ R95, R164, R166, R95 ;  /* 0x000000a6a45f7223 */ /* 0x000fe2000001005f */
[--C-:B------:R-:W-:Y:S02]  /*0e50*/  HADD2.F32 R213, -RZ, R5.reuse.H0_H0 ;  /* 0x20000005ffd57230 */ /* 0x100fe40000004100 */
[-C--:B------:R-:W-:Y:S01]  /*0e60*/  FMUL.FTZ R25, R25, R172.reuse ;  /* 0x000000ac19197220 */ /* 0x080fe20000410000 */
[----:B------:R-:W-:Y:S02]  /*0e70*/  HADD2.F32 R200, -RZ, R5.H1_H1 ;  /* 0x30000005ffc87230 */ /* 0x000fe40000004100 */
[----:B------:R-:W-:Y:S01]  /*0e80*/  FADD.FTZ R119, R119, R172 ;  /* 0x000000ac77777221 */ /* 0x000fe20000010000 */
[----:B------:R-:W-:Y:S02]  /*0e90*/  HADD2.F32 R13, -RZ, R66.H1_H1 ;  /* 0x30000042ff0d7230 */ /* 0x000fe40000004100 */
[----:B------:R-:W-:Y:S01]  /*0ea0*/  FFMA.FTZ R91, R24, R172, R91 ;  /* 0x000000ac185b7223 */ /* 0x000fe2000001005b */
[----:B------:R-:W-:Y:S01]  /*0eb0*/  FMUL.FTZ R166, R168, R225 ;  /* 0x000000e1a8a67220 */ /* 0x000fe20000410000 */
[----:B------:R-:W-:-:S02]  /*0ec0*/  HADD2.F32 R175, -RZ, R21.H0_H0 ;  /* 0x20000015ffaf7230 */ /* 0x000fc40000004100 */
[C---:B------:R-:W-:Y:S01]  /*0ed0*/  FMUL.FTZ R12, R208.reuse, R184 ;  /* 0x000000b8d00c7220 */ /* 0x040fe20000410000 */
[----:B------:R-:W-:Y:S02]  /*0ee0*/  HADD2.F32 R5, -RZ, R64.H1_H1 ;  /* 0x30000040ff057230 */ /* 0x000fe40000004100 */
[----:B------:R-:W-:Y:S01]  /*0ef0*/  FMUL.FTZ R168, R208, R169 ;  /* 0x000000a9d0a87220 */ /* 0x000fe20000410000 */
[----:B------:R-:W-:Y:S02]  /*0f00*/  HADD2.F32 R172, -RZ, R73.H0_H0 ;  /* 0x20000049ffac7230 */ /* 0x000fe40000004100 */
[----:B------:R-:W-:Y:S01]  /*0f10*/  FMUL.FTZ R2, R2, R204 ;  /* 0x000000cc02027220 */ /* 0x000fe20000410000 */
[C---:B------:R-:W-:Y:S01]  /*0f20*/  FMUL.FTZ R169, R208.reuse, R171 ;  /* 0x000000abd0a97220 */ /* 0x040fe20000410000 */
[----:B------:R-:W-:Y:S01]  /*0f30*/  FMUL.FTZ R3, R208, R3 ;  /* 0x00000003d0037220 */ /* 0x000fe20000410000 */
[----:B------:R-:W-:Y:S01]  /*0f40*/  FMUL.FTZ R171, R217, R170 ;  /* 0x000000aad9ab7220 */ /* 0x000fe20000410000 */
[----:B------:R-:W-:-:S02]  /*0f50*/  HADD2.F32 R174, -RZ, R21.H1_H1 ;  /* 0x30000015ffae7230 */ /* 0x000fc40000004100 */
[-C--:B------:R-:W-:Y:S01]  /*0f60*/  FMUL.FTZ R13, R13, R176.reuse ;  /* 0x000000b00d0d7220 */ /* 0x080fe20000410000 */
[----:B------:R-:W-:Y:S02]  /*0f70*/  HADD2.F32 R217, -RZ, R73.H1_H1 ;  /* 0x30000049ffd97230 */ /* 0x000fe40000004100 */
[----:B------:R-:W-:Y:S01]  /*0f80*/  FADD.FTZ R121, R121, R176 ;  /* 0x000000b079797221 */ /* 0x000fe20000010000 */
[----:B------:R-:W-:Y:S02]  /*0f90*/  HADD2.F32 R9, -RZ, R65.H0_H0 ;  /* 0x20000041ff097230 */ /* 0x000fe40000004100 */
[----:B------:R-:W-:Y:S01]  /*0fa0*/  FFMA.FTZ R85, R12, R176, R85 ;  /* 0x000000b00c557223 */ /* 0x000fe20000010055 */
[----:B------:R-:W-:Y:S01]  /*0fb0*/  FADD.FTZ R109, R109, R170 ;  /* 0x000000aa6d6d7221 */ /* 0x000fe20000010000 */
[----:B------:R-:W-:Y:S01]  /*0fc0*/  FFMA.FTZ R141, R168, R170, R141 ;  /* 0x000000aaa88d7223 */ /* 0x000fe2000001008d */
[--C-:B------:R-:W-:Y:S02]  /*0fd0*/  HADD2.F32 R227, -RZ, R4.reuse.H0_H0 ;  /* 0x20000004ffe37230 */ /* 0x100fe40000004100 */
[----:B------:R-:W-:Y:S01]  /*0fe0*/  FMUL.FTZ R5, R5, R202 ;  /* 0x000000ca05057220 */ /* 0x000fe20000410000 */
[----:B------:R-:W-:-:S02]  /*0ff0*/  HADD2.F32 R188, -RZ, R4.H1_H1 ;  /* 0x30000004ffbc7230 */ /* 0x000fc40000004100 */
[-C--:B------:R-:W-:Y:S01]  /*1000*/  FMUL.FTZ R170, R172, R175.reuse ;  /* 0x000000afacaa7220 */ /* 0x080fe20000410000 */
[----:B------:R-:W-:Y:S01]  /*1010*/  FADD.FTZ R110, R110, R175 ;  /* 0x000000af6e6e7221 */ /* 0x000fe20000010000 */
[----:B------:R-:W-:Y:S01]  /*1020*/  FFMA.FTZ R142, R169, R175, R142 ;  /* 0x000000afa98e7223 */ /* 0x000fe2000001008e */
[----:B------:R-:W-:Y:S01]  /*1030*/  FADD.FTZ R176, RZ, R2 ;  /* 0x00000002ffb07221 */ /* 0x000fe20000010000 */
[C---:B------:R-:W-:Y:S01]  /*1040*/  FMUL.FTZ R4, R208.reuse, R198 ;  /* 0x000000c6d0047220 */ /* 0x040fe20000410000 */
[----:B------:R-:W-:Y:S01]  /*1050*/  FFMA.FTZ R175, R3, R2, RZ ;  /* 0x0000000203af7223 */ /* 0x000fe200000100ff */
[----:B------:R-:W-:Y:S02]  /*1060*/  HADD2.F32 R178, -RZ, R156.H1_H1 ;  /* 0x3000009cffb27230 */ /* 0x000fe40000004100 */
[C---:B------:R-:W-:Y:S01]  /*1070*/  FMUL.FTZ R172, R208.reuse, R173 ;  /* 0x000000add0ac7220 */ /* 0x040fe20000410000 */
[----:B------:R-:W-:Y:S02]  /*1080*/  HADD2.F32 R21, -RZ, R68.H1_H1 ;  /* 0x30000044ff157230 */ /* 0x000fe40000004100 */
[----:B------:R-:W-:Y:S01]  /*1090*/  FMUL.FTZ R20, R208, R237 ;  /* 0x000000edd0147220 */ /* 0x000fe20000410000 */
[----:B------:R-:W-:-:S02]  /*10a0*/  HADD2.F32 R199, -RZ, R6.H0_H0 ;  /* 0x20000006ffc77230 */ /* 0x000fc40000004100 */
[----:B------:R-:W-:Y:S01]  /*10b0*/  FMUL.FTZ R173, R217, R174 ;  /* 0x000000aed9ad7220 */ /* 0x000fe20000410000 */
[----:B------:R-:W-:Y:S02]  /*10c0*/  HADD2.F32 R162, -RZ, R6.H1_H1 ;  /* 0x30000006ffa27230 */ /* 0x000fe40000004100 */
[----:B------:R-:W-:Y:S01]  /*10d0*/  FMUL.FTZ R6, R9, R182 ;  /* 0x000000b609067220 */ /* 0x000fe20000410000 */
[----:B------:R-:W-:Y:S02]  /*10e0*/  HADD2.F32 R11, -RZ, R65.H1_H1 ;  /* 0x30000041ff0b7230 */ /* 0x000fe40000004100 */
[----:B------:R-:W-:Y:S01]  /*10f0*/  FADD.FTZ R217, R176, R5 ;  /* 0x00000005b0d97221 */ /* 0x000fe20000010000 */
[--C-:B------:R-:W-:Y:S02]  /*1100*/  HADD2.F32 R163, -RZ, R7.reuse.H0_H0 ;  /* 0x20000007ffa37230 */ /* 0x100fe40000004100 */
[----:B------:R-:W-:Y:S01]  /*1110*/  FFMA.FTZ R176, R4, R5, R175 ;  /* 0x0000000504b07223 */ /* 0x000fe200000100af */
[----:B------:R-:W-:-:S02]  /*1120*/  HADD2.F32 R158, -RZ, R7.H1_H1 ;  /* 0x30000007ff9e7230 */ /* 0x000fc40000004100 */
[C---:B------:R-:W-:Y:S01]  /*1130*/  FMUL.FTZ R7, R208.reuse, R251 ;  /* 0x000000fbd0077220 */ /* 0x040fe20000410000 */
[----:B------:R-:W-:Y:S01]  /*1140*/  FMUL.FTZ R8, R208, R243 ;  /* 0x000000f3d0087220 */ /* 0x000fe20000410000 */
[----:B------:R-:W-:Y:S02]  /*1150*/  HADD2.F32 R10, -RZ, R66.H0_H0 ;  /* 0x20000042ff0a7230 */ /* 0x000fe40000004100 */
        /* <DEDUP_REMOVED lines=8> */
[----:B------:R-:W-:-:S02]  /*11e0*/  HADD2.F32 R177, -RZ, R22.H0_H0 ;  /* 0x20000016ffb17230 */ /* 0x000fc40000004100 */
[----:B------:R-:W-:Y:S01]  /*11f0*/  FMUL.FTZ R175, R208, R215 ;  /* 0x000000d7d0af7220 */ /* 0x000fe20000410000 */
[----:B------:R-:W-:Y:S02]  /*1200*/  HADD2.F32 R180, -RZ, R74.H0_H0 ;  /* 0x2000004affb47230 */ /* 0x000fe40000004100 */
[----:B------:R-:W-:Y:S01]  /*1210*/  FMUL.FTZ R10, R10, R235 ;  /* 0x000000eb0a0a7220 */ /* 0x000fe20000410000 */
[----:B------:R-:W-:Y:S01]  /*1220*/  FADD.FTZ R215, R178, R9 ;  /* 0x00000009b2d77221 */ /* 0x000fe20000010000 */
[----:B------:R-:W-:Y:S01]  /*1230*/  FMUL.FTZ R11, R208, R186 ;  /* 0x000000bad00b7220 */ /* 0x000fe20000410000 */
        /* <DEDUP_REMOVED lines=10> */
[----:B------:R-:W-:Y:S02]  /*12e0*/  HADD2.F32 R247, -RZ, R156.H0_H0 ;  /* 0x2000009cfff77230 */ /* 0x000fe40000004100 */
[----:B------:R-:W-:Y:S01]  /*12f0*/  FADD.FTZ R126, R126, R182 ;  /* 0x000000b67e7e7221 */ /* 0x000fe20000010000 */
[----:B------:R-:W-:Y:S01]  /*1300*/  FFMA.FTZ R82, R7, R182, R82 ;  /* 0x000000b607527223 */ /* 0x000fe20000010052 */
[----:B------:R-:W-:Y:S02]  /*1310*/  HADD2.F32 R18, -RZ, R68.H0_H0 ;  /* 0x20000044ff127230 */ /* 0x000fe40000004100 */
[----:B------:R-:W-:Y:S01]  /*1320*/  FADD.FTZ R182, R215, R14 ;  /* 0x0000000ed7b67221 */ /* 0x000fe20000010000 */
[----:B------:R-:W-:Y:S01]  /*1330*/  FMUL.FTZ R167, R208, R219 ;  /* 0x000000dbd0a77220 */ /* 0x000fe20000410000 */
[----:B------:R-:W-:Y:S01]  /*1340*/  FFMA.FTZ R177, R15, R14, R180 ;  /* 0x0000000e0fb17223 */ /* 0x000fe200000100b4 */
[----:B------:R-:W-:-:S02]  /*1350*/  HADD2.F32 R160, -RZ, R22.H1_H1 ;  /* 0x30000016ffa07230 */ /* 0x000fc40000004100 */
[----:B------:R-:W-:Y:S01]  /*1360*/  FMUL.FTZ R178, R208, R211 ;  /* 0x000000d3d0b27220 */ /* 0x000fe20000410000 */
[----:B------:R-:W-:Y:S02]  /*1370*/  HADD2.F32 R219, -RZ, R74.H1_H1 ;  /* 0x3000004affdb7230 */ /* 0x000fe40000004100 */
[----:B------:R-:W-:Y:S01]  /*1380*/  FMUL.FTZ R18, R18, R247 ;  /* 0x000000f712127220 */ /* 0x000fe20000410000 */
[----:B------:R-:W-:Y:S01]  /*1390*/  FADD.FTZ R211, R182, R17 ;  /* 0x00000011b6d37221 */ /* 0x000fe20000010000 */
[----:B------:R-:W-:Y:S01]  /*13a0*/  FMUL.FTZ R19, R208, R241 ;  /* 0x000000f1d0137220 */ /* 0x000fe20000410000 */
[----:B------:R-:W-:Y:S01]  /*13b0*/  FFMA.FTZ R180, R16, R17, R177 ;  /* 0x0000001110b47223 */ /* 0x000fe200000100b1 */
[----:B------:R-:W-:Y:S02]  /*13c0*/  HADD2.F32 R161, -RZ, R23.H0_H0 ;  /* 0x20000017ffa17230 */ /* 0x000fe40000004100 */
[----:B------:R-:W-:Y:S01]  /*13d0*/  FMUL.FTZ R176, R219, R160 ;  /* 0x000000a0dbb07220 */ /* 0x000fe20000410000 */
[----:B------:R-:W-:-:S02]  /*13e0*/  HADD2.F32 R184, -RZ, R75.H0_H0 ;  /* 0x2000004bffb87230 */ /* 0x000fc40000004100 */
[----:B------:R-:W-:Y:S01]  /*13f0*/  FADD.FTZ R105, R105, R160 ;  /* 0x000000a069697221 */ /* 0x000fe20000010000 */
[----:B------:R-:W-:Y:S02]  /*1400*/  HADD2.F32 R22, -RZ, R69.H0_H0 ;  /* 0x20000045ff167230 */ /* 0x000fe40000004100 */
        /* <DEDUP_REMOVED lines=8> */
[----:B------:R-:W-:Y:S01]  /*1490*/  FMUL.FTZ R22, R22, R231 ;  /* 0x000000e716167220 */ /* 0x000fe20000410000 */
[----:B------:R-:W-:Y:S01]  /*14a0*/  FADD.FTZ R161, R160, R21 ;  /* 0x00000015a0a17221 */ /* 0x000fe20000010000 */
[----:B------:R-:W-:Y:S01]  /*14b0*/  FMUL.FTZ R23, R208, R229 ;  /* 0x000000e5d0177220 */ /* 0x000fe20000410000 */
        /* <DEDUP_REMOVED lines=42> */
[----:B------:R-:W-:-:S02]  /*1760*/  HADD2.F32 R188, -RZ, R77.H0_H0 ;  /* 0x2000004dffbc7230 */ /* 0x000fc40000004100 */
[----:B------:R-:W-:Y:S01]  /*1770*/  FADD.FTZ R156, R161, R184 ;  /* 0x000000b8a19c7221 */ /* 0x000fe20000010000 */
[----:B------:R-:W-:Y:S01]  /*1780*/  FFMA.FTZ R161, R181, R184, R160 ;  /* 0x000000b8b5a17223 */ /* 0x000fe200000100a0 */
[----:B------:R-:W-:Y:S01]  /*1790*/  FADD.FTZ R125, R125, R202 ;  /* 0x000000ca7d7d7221 */ /* 0x000fe20000010000 */
[----:B------:R-:W-:Y:S01]  /*17a0*/  FFMA.FTZ R81, R4, R202, R81 ;  /* 0x000000ca04517223 */ /* 0x000fe20000010051 */
[----:B------:R-:W-:Y:S02]  /*17b0*/  HADD2.F32 R211, -RZ, R77.H1_H1 ;  /* 0x3000004dffd37230 */ /* 0x000fe40000004100 */
[C---:B------:R-:W-:Y:S01]  /*17c0*/  FMUL.FTZ R198, R208.reuse, R187 ;  /* 0x000000bbd0c67220 */ /* 0x040fe20000410000 */
        /* <DEDUP_REMOVED lines=8> */
[----:B------:R-:W-:-:S02]  /*1850*/  HADD2.F32 R200, -RZ, R78.H0_H0 ;  /* 0x2000004effc87230 */ /* 0x000fc40000004100 */
[----:B------:R-:W-:Y:S01]  /*1860*/  FADD.FTZ R160, R159, R188 ;  /* 0x000000bc9fa07221 */ /* 0x000fe20000010000 */
[----:B------:R-:W-:Y:S01]  /*1870*/  FFMA.FTZ R159, R185, R188, R156 ;  /* 0x000000bcb99f7223 */ /* 0x000fe2000001009c */
        /* <DEDUP_REMOVED lines=43> */
.L_x_10179:
        /* <DEDUP_REMOVED lines=27> */
.L_x_10181:
        /* <DEDUP_REMOVED lines=32> */
.L_x_10180:
        /* <DEDUP_REMOVED lines=32> */
.L_x_10183:
[----:B------:R-:W-:Y:S05]  /*20e0*/  BSYNC.RECONVERGENT B0 ;  /* 0x0000000000007941 */ /* 0x000fea0003800200 */
.L_x_10182:
        /* <DEDUP_REMOVED lines=53> */
.L_x_10186:
        /* <DEDUP_REMOVED lines=12> */
.L_x_10187:
        /* <DEDUP_REMOVED lines=12> */
.L_x_10188:
        /* <DEDUP_REMOVED lines=12> */
.L_x_10189:
        /* <DEDUP_REMOVED lines=12> */
.L_x_10190:
        /* <DEDUP_REMOVED lines=12> */
.L_x_10191:
        /* <DEDUP_REMOVED lines=12> */
.L_x_10192:
        /* <DEDUP_REMOVED lines=14> */
.L_x_10185:
        /* <DEDUP_REMOVED lines=40> */
.L_x_10194:
[----:B------:R-:W-:Y:S05]  /*2c20*/  @!P3 BRA `(.L_x_10195) ;  /* 0x000000000018b947 */ /* 0x000fea0003800000 */
[----:B------:R-:W-:Y:S01]  /*2c30*/  FMUL.FTZ R148, R149, UR17 ;  /* 0x0000001195947c20 */ /* 0x000fe20008410000 */
[----:B-----5:R-:W-:-:S03]  /*2c40*/  LOP3.LUT P0, RZ, R196, 0xff00, RZ, 0xc0, !PT ;  /* 0x0000ff00c4ff7812 */ /* 0x020fc6000780c0ff */
[----:B------:R-:W-:-:S05]  /*2c50*/  FMUL.FTZ R148, R148, UR16 ;  /* 0x0000001094947c20 */ /* 0x000fca0008410000 */
[----:B------:R-:W-:-:S04]  /*2c60*/  FSEL R148, R148, RZ, P0 ;  /* 0x000000ff94947208 */ /* 0x000fc80000000000 */
[----:B------:R-:W-:-:S04]  /*2c70*/  F2FP.F16.F32.PACK_AB R148, RZ, R148 ;  /* 0x00000094ff94723e */ /* 0x000fc800000000ff */
[----:B------:R-:W-:-:S07]  /*2c80*/  PRMT R144, R144, 0x5410, R148 ;  /* 0x0000541090907816 */ /* 0x000fce0000000094 */
.L_x_10195:
[----:B------:R-:W-:Y:S05]  /*2c90*/  @!P3 BRA `(.L_x_10196) ;  /* 0x000000000018b947 */ /* 0x000fea0003800000 */
[----:B------:R-:W-:Y:S01]  /*2ca0*/  FMUL.FTZ R148, R150, UR17 ;  /* 0x0000001196947c20 */ /* 0x000fe20008410000 */
[----:B-----5:R-:W-:-:S03]  /*2cb0*/  LOP3.LUT P0, RZ, R196, 0xff0000, RZ, 0xc0, !PT ;  /* 0x00ff0000c4ff7812 */ /* 0x020fc6000780c0ff */
[----:B------:R-:W-:-:S05]  /*2cc0*/  FMUL.FTZ R148, R148, UR16 ;  /* 0x0000001094947c20 */ /* 0x000fca0008410000 */
[----:B------:R-:W-:-:S04]  /*2cd0*/  FSEL R148, R148, RZ, P0 ;  /* 0x000000ff94947208 */ /* 0x000fc80000000000 */
[----:B------:R-:W-:-:S04]  /*2ce0*/  F2FP.F16.F32.PACK_AB R148, RZ, R148 ;  /* 0x00000094ff94723e */ /* 0x000fc800000000ff */
[----:B------:R-:W-:-:S07]  /*2cf0*/  PRMT R145, R148, 0x7610, R145 ;  /* 0x0000761094917816 */ /* 0x000fce0000000091 */
.L_x_10196:
[----:B------:R-:W-:Y:S05]  /*2d00*/  @!P3 BRA `(.L_x_10197) ;  /* 0x000000000018b947 */ /* 0x000fea0003800000 */
[----:B------:R-:W-:Y:S01]  /*2d10*/  FMUL.FTZ R148, R151, UR17 ;  /* 0x0000001197947c20 */ /* 0x000fe20008410000 */
[----:B-----5:R-:W-:-:S03]  /*2d20*/  LOP3.LUT P0, RZ, R196, 0xff000000, RZ, 0xc0, !PT ;  /* 0xff000000c4ff7812 */ /* 0x020fc6000780c0ff */
[----:B------:R-:W-:-:S05]  /*2d30*/  FMUL.FTZ R148, R148, UR16 ;  /* 0x0000001094947c20 */ /* 0x000fca0008410000 */
[----:B------:R-:W-:-:S04]  /*2d40*/  FSEL R148, R148, RZ, P0 ;  /* 0x000000ff94947208 */ /* 0x000fc80000000000 */
[----:B------:R-:W-:-:S04]  /*2d50*/  F2FP.F16.F32.PACK_AB R148, RZ, R148 ;  /* 0x00000094ff94723e */ /* 0x000fc800000000ff */
[----:B------:R-:W-:-:S07]  /*2d60*/  PRMT R145, R145, 0x5410, R148 ;  /* 0x0000541091917816 */ /* 0x000fce0000000094 */
.L_x_10197:
[----:B------:R-:W-:Y:S05]  /*2d70*/  @!P3 BRA `(.L_x_10198) ;  /* 0x000000000018b947 */ /* 0x000fea0003800000 */
[----:B------:R-:W-:Y:S01]  /*2d80*/  FMUL.FTZ R148, R152, UR17 ;  /* 0x0000001198947c20 */ /* 0x000fe20008410000 */
[----:B-----5:R-:W-:-:S03]  /*2d90*/  LOP3.LUT P0, RZ, R197, 0xff, RZ, 0xc0, !PT ;  /* 0x000000ffc5ff7812 */ /* 0x020fc6000780c0ff */
[----:B------:R-:W-:-:S05]  /*2da0*/  FMUL.FTZ R148, R148, UR16 ;  /* 0x0000001094947c20 */ /* 0x000fca0008410000 */
[----:B------:R-:W-:-:S04]  /*2db0*/  FSEL R148, R148, RZ, P0 ;  /* 0x000000ff94947208 */ /* 0x000fc80000000000 */
[----:B------:R-:W-:-:S04]  /*2dc0*/  F2FP.F16.F32.PACK_AB R148, RZ, R148 ;  /* 0x00000094ff94723e */ /* 0x000fc800000000ff */
[----:B------:R-:W-:-:S07]  /*2dd0*/  PRMT R146, R148, 0x7610, R146 ;  /* 0x0000761094927816 */ /* 0x000fce0000000092 */
.L_x_10198:
[----:B------:R-:W-:Y:S05]  /*2de0*/  @!P3 BRA `(.L_x_10199) ;  /* 0x000000000018b947 */ /* 0x000fea0003800000 */
[----:B------:R-:W-:Y:S01]  /*2df0*/  FMUL.FTZ R148, R153, UR17 ;  /* 0x0000001199947c20 */ /* 0x000fe20008410000 */
[----:B-----5:R-:W-:-:S03]  /*2e00*/  LOP3.LUT P0, RZ, R197, 0xff00, RZ, 0xc0, !PT ;  /* 0x0000ff00c5ff7812 */ /* 0x020fc6000780c0ff */
[----:B------:R-:W-:-:S05]  /*2e10*/  FMUL.FTZ R148, R148, UR16 ;  /* 0x0000001094947c20 */ /* 0x000fca0008410000 */
[----:B------:R-:W-:-:S04]  /*2e20*/  FSEL R148, R148, RZ, P0 ;  /* 0x000000ff94947208 */ /* 0x000fc80000000000 */
[----:B------:R-:W-:-:S04]  /*2e30*/  F2FP.F16.F32.PACK_AB R148, RZ, R148 ;  /* 0x00000094ff94723e */ /* 0x000fc800000000ff */
[----:B------:R-:W-:-:S07]  /*2e40*/  PRMT R146, R146, 0x5410, R148 ;  /* 0x0000541092927816 */ /* 0x000fce0000000094 */
.L_x_10199:
[----:B------:R-:W-:Y:S05]  /*2e50*/  @!P3 BRA `(.L_x_10200) ;  /* 0x000000000018b947 */ /* 0x000fea0003800000 */
[----:B------:R-:W-:Y:S01]  /*2e60*/  FMUL.FTZ R148, R154, UR17 ;  /* 0x000000119a947c20 */ /* 0x000fe20008410000 */
[----:B-----5:R-:W-:-:S03]  /*2e70*/  LOP3.LUT P0, RZ, R197, 0xff0000, RZ, 0xc0, !PT ;  /* 0x00ff0000c5ff7812 */ /* 0x020fc6000780c0ff */
[----:B------:R-:W-:-:S05]  /*2e80*/  FMUL.FTZ R148, R148, UR16 ;  /* 0x0000001094947c20 */ /* 0x000fca0008410000 */
[----:B------:R-:W-:-:S04]  /*2e90*/  FSEL R148, R148, RZ, P0 ;  /* 0x000000ff94947208 */ /* 0x000fc80000000000 */
[----:B------:R-:W-:-:S04]  /*2ea0*/  F2FP.F16.F32.PACK_AB R148, RZ, R148 ;  /* 0x00000094ff94723e */ /* 0x000fc800000000ff */
[----:B------:R-:W-:-:S07]  /*2eb0*/  PRMT R147, R148, 0x7610, R147 ;  /* 0x0000761094937816 */ /* 0x000fce0000000093 */
.L_x_10200:
        /* <DEDUP_REMOVED lines=11> */
.L_x_10184:
        /* <DEDUP_REMOVED lines=16> */
.L_x_10202:
        /* <DEDUP_REMOVED lines=11> */
.L_x_10203:
        /* <DEDUP_REMOVED lines=11> */
.L_x_10204:
        /* <DEDUP_REMOVED lines=11> */
.L_x_10205:
        /* <DEDUP_REMOVED lines=11> */
.L_x_10206:
        /* <DEDUP_REMOVED lines=11> */
.L_x_10207:
        /* <DEDUP_REMOVED lines=11> */
.L_x_10208:
        /* <DEDUP_REMOVED lines=13> */
.L_x_10201:
        /* <DEDUP_REMOVED lines=39> */
.L_x_10209:
[----:B------:R-:W-:Y:S05]  /*37d0*/  @!P3 BRA `(.L_x_10210) ;  /* 0x000000000018b947 */ /* 0x000fea0003800000 */
[----:B------:R-:W-:Y:S01]  /*37e0*/  FMUL.FTZ R150, R149, UR17 ;  /* 0x0000001195967c20 */ /* 0x000fe20008410000 */
[----:B------:R-:W-:-:S03]  /*37f0*/  LOP3.LUT P0, RZ, R196, 0xff00, RZ, 0xc0, !PT ;  /* 0x0000ff00c4ff7812 */ /* 0x000fc6000780c0ff */
[----:B------:R-:W-:-:S05]  /*3800*/  FMUL.FTZ R150, R150, UR16 ;  /* 0x0000001096967c20 */ /* 0x000fca0008410000 */
[----:B------:R-:W-:-:S04]  /*3810*/  FSEL R150, R150, RZ, P0 ;  /* 0x000000ff96967208 */ /* 0x000fc80000000000 */
[----:B------:R-:W-:-:S04]  /*3820*/  F2FP.F16.F32.PACK_AB R150, RZ, R150 ;  /* 0x00000096ff96723e */ /* 0x000fc800000000ff */
[----:B------:R-:W-:-:S07]  /*3830*/  PRMT R144, R144, 0x5410, R150 ;  /* 0x0000541090907816 */ /* 0x000fce0000000096 */
.L_x_10210:
[----:B------:R-:W-:Y:S05]  /*3840*/  @!P3 BRA `(.L_x_10211) ;  /* 0x000000000018b947 */ /* 0x000fea0003800000 */
[----:B------:R-:W-:Y:S01]  /*3850*/  FMUL.FTZ R150, R155, UR17 ;  /* 0x000000119b967c20 */ /* 0x000fe20008410000 */
[----:B------:R-:W-:-:S03]  /*3860*/  LOP3.LUT P0, RZ, R196, 0xff0000, RZ, 0xc0, !PT ;  /* 0x00ff0000c4ff7812 */ /* 0x000fc6000780c0ff */
[----:B------:R-:W-:-:S05]  /*3870*/  FMUL.FTZ R150, R150, UR16 ;  /* 0x0000001096967c20 */ /* 0x000fca0008410000 */
[----:B------:R-:W-:-:S04]  /*3880*/  FSEL R150, R150, RZ, P0 ;  /* 0x000000ff96967208 */ /* 0x000fc80000000000 */
[----:B------:R-:W-:-:S04]  /*3890*/  F2FP.F16.F32.PACK_AB R150, RZ, R150 ;  /* 0x00000096ff96723e */ /* 0x000fc800000000ff */
[----:B------:R-:W-:-:S07]  /*38a0*/  PRMT R145, R150, 0x7610, R145 ;  /* 0x0000761096917816 */ /* 0x000fce0000000091 */
.L_x_10211:
[----:B------:R-:W-:Y:S05]  /*38b0*/  @!P3 BRA `(.L_x_10212) ;  /* 0x000000000018b947 */ /* 0x000fea0003800000 */
[----:B------:R-:W-:Y:S01]  /*38c0*/  FMUL.FTZ R150, R151, UR17 ;  /* 0x0000001197967c20 */ /* 0x000fe20008410000 */
[----:B------:R-:W-:-:S03]  /*38d0*/  LOP3.LUT P0, RZ, R196, 0xff000000, RZ, 0xc0, !PT ;  /* 0xff000000c4ff7812 */ /* 0x000fc6000780c0ff */
[----:B------:R-:W-:-:S05]  /*38e0*/  FMUL.FTZ R150, R150, UR16 ;  /* 0x0000001096967c20 */ /* 0x000fca0008410000 */
[----:B------:R-:W-:-:S04]  /*38f0*/  FSEL R150, R150, RZ, P0 ;  /* 0x000000ff96967208 */ /* 0x000fc80000000000 */
[----:B------:R-:W-:-:S04]  /*3900*/  F2FP.F16.F32.PACK_AB R150, RZ, R150 ;  /* 0x00000096ff96723e */ /* 0x000fc800000000ff */
[----:B------:R-:W-:-:S07]  /*3910*/  PRMT R145, R145, 0x5410, R150 ;  /* 0x0000541091917816 */ /* 0x000fce0000000096 */
.L_x_10212:
[----:B------:R-:W-:Y:S05]  /*3920*/  @!P3 BRA `(.L_x_10213) ;  /* 0x000000000018b947 */ /* 0x000fea0003800000 */
[----:B------:R-:W-:Y:S01]  /*3930*/  FMUL.FTZ R150, R152, UR17 ;  /* 0x0000001198967c20 */ /* 0x000fe20008410000 */
[----:B------:R-:W-:-:S03]  /*3940*/  LOP3.LUT P0, RZ, R197, 0xff, RZ, 0xc0, !PT ;  /* 0x000000ffc5ff7812 */ /* 0x000fc6000780c0ff */
[----:B------:R-:W-:-:S05]  /*3950*/  FMUL.FTZ R150, R150, UR16 ;  /* 0x0000001096967c20 */ /* 0x000fca0008410000 */
[----:B------:R-:W-:-:S04]  /*3960*/  FSEL R150, R150, RZ, P0 ;  /* 0x000000ff96967208 */ /* 0x000fc80000000000 */
[----:B------:R-:W-:-:S04]  /*3970*/  F2FP.F16.F32.PACK_AB R150, RZ, R150 ;  /* 0x00000096ff96723e */ /* 0x000fc800000000ff */
[----:B------:R-:W-:-:S07]  /*3980*/  PRMT R146, R150, 0x7610, R146 ;  /* 0x0000761096927816 */ /* 0x000fce0000000092 */
.L_x_10213:
[----:B------:R-:W-:Y:S05]  /*3990*/  @!P3 BRA `(.L_x_10214) ;  /* 0x000000000018b947 */ /* 0x000fea0003800000 */
[----:B------:R-:W-:Y:S01]  /*39a0*/  FMUL.FTZ R150, R153, UR17 ;  /* 0x0000001199967c20 */ /* 0x000fe20008410000 */
[----:B------:R-:W-:-:S03]  /*39b0*/  LOP3.LUT P0, RZ, R197, 0xff00, RZ, 0xc0, !PT ;  /* 0x0000ff00c5ff7812 */ /* 0x000fc6000780c0ff */
[----:B------:R-:W-:-:S05]  /*39c0*/  FMUL.FTZ R150, R150, UR16 ;  /* 0x0000001096967c20 */ /* 0x000fca0008410000 */
[----:B------:R-:W-:-:S04]  /*39d0*/  FSEL R150, R150, RZ, P0 ;  /* 0x000000ff96967208 */ /* 0x000fc80000000000 */
[----:B------:R-:W-:-:S04]  /*39e0*/  F2FP.F16.F32.PACK_AB R150, RZ, R150 ;  /* 0x00000096ff96723e */ /* 0x000fc800000000ff */
[----:B------:R-:W-:-:S07]  /*39f0*/  PRMT R146, R146, 0x5410, R150 ;  /* 0x0000541092927816 */ /* 0x000fce0000000096 */
.L_x_10214:
[----:B------:R-:W-:Y:S05]  /*3a00*/  @!P3 BRA `(.L_x_10215) ;  /* 0x000000000018b947 */ /* 0x000fea0003800000 */
[----:B------:R-:W-:Y:S01]  /*3a10*/  FMUL.FTZ R150, R154, UR17 ;  /* 0x000000119a967c20 */ /* 0x000fe20008410000 */
[----:B------:R-:W-:-:S03]  /*3a20*/  LOP3.LUT P0, RZ, R197, 0xff0000, RZ, 0xc0, !PT ;  /* 0x00ff0000c5ff7812 */ /* 0x000fc6000780c0ff */
[----:B------:R-:W-:-:S05]  /*3a30*/  FMUL.FTZ R150, R150, UR16 ;  /* 0x0000001096967c20 */ /* 0x000fca0008410000 */
[----:B------:R-:W-:-:S04]  /*3a40*/  FSEL R150, R150, RZ, P0 ;  /* 0x000000ff96967208 */ /* 0x000fc80000000000 */
[----:B------:R-:W-:-:S04]  /*3a50*/  F2FP.F16.F32.PACK_AB R150, RZ, R150 ;  /* 0x00000096ff96723e */ /* 0x000fc800000000ff */
[----:B------:R-:W-:-:S07]  /*3a60*/  PRMT R147, R150, 0x7610, R147 ;  /* 0x0000761096937816 */ /* 0x000fce0000000093 */
.L_x_10215:
        /* <DEDUP_REMOVED lines=10> */
.L_x_10193:
        /* <DEDUP_REMOVED lines=53> */
.L_x_10218:
[----:B------:R-:W-:Y:S05]  /*3e60*/  @!P3 BRA `(.L_x_10219) ;  /* 0x000000000018b947 */ /* 0x000fea0003800000 */
[----:B------:R-:W-:Y:S01]  /*3e70*/  FMUL.FTZ R149, R155, UR17 ;  /* 0x000000119b957c20 */ /* 0x000fe20008410000 */
[----:B------:R-:W-:-:S03]  /*3e80*/  LOP3.LUT P4, RZ, R194, 0xff00, RZ, 0xc0, !PT ;  /* 0x0000ff00c2ff7812 */ /* 0x000fc6000788c0ff */
[----:B------:R-:W-:-:S05]  /*3e90*/  FMUL.FTZ R149, R149, UR16 ;  /* 0x0000001095957c20 */ /* 0x000fca0008410000 */
[----:B------:R-:W-:-:S04]  /*3ea0*/  FSEL R149, R149, RZ, P4 ;  /* 0x000000ff95957208 */ /* 0x000fc80002000000 */
[----:B------:R-:W-:-:S04]  /*3eb0*/  F2FP.F16.F32.PACK_AB R149, RZ, R149 ;  /* 0x00000095ff95723e */ /* 0x000fc800000000ff */
[----:B------:R-:W-:-:S07]  /*3ec0*/  PRMT R144, R144, 0x5410, R149 ;  /* 0x0000541090907816 */ /* 0x000fce0000000095 */
.L_x_10219:
[----:B------:R-:W-:Y:S05]  /*3ed0*/  @!P3 BRA `(.L_x_10220) ;  /* 0x000000000018b947 */ /* 0x000fea0003800000 */
[----:B------:R-:W-:Y:S01]  /*3ee0*/  FMUL.FTZ R149, R150, UR17 ;  /* 0x0000001196957c20 */ /* 0x000fe20008410000 */
[----:B------:R-:W-:-:S03]  /*3ef0*/  LOP3.LUT P4, RZ, R194, 0xff0000, RZ, 0xc0, !PT ;  /* 0x00ff0000c2ff7812 */ /* 0x000fc6000788c0ff */
[----:B------:R-:W-:-:S05]  /*3f00*/  FMUL.FTZ R149, R149, UR16 ;  /* 0x0000001095957c20 */ /* 0x000fca0008410000 */
[----:B------:R-:W-:-:S04]  /*3f10*/  FSEL R149, R149, RZ, P4 ;  /* 0x000000ff95957208 */ /* 0x000fc80002000000 */
[----:B------:R-:W-:-:S04]  /*3f20*/  F2FP.F16.F32.PACK_AB R149, RZ, R149 ;  /* 0x00000095ff95723e */ /* 0x000fc800000000ff */
[----:B------:R-:W-:-:S07]  /*3f30*/  PRMT R145, R149, 0x7610, R145 ;  /* 0x0000761095917816 */ /* 0x000fce0000000091 */
.L_x_10220:
[----:B------:R-:W-:Y:S05]  /*3f40*/  @!P3 BRA `(.L_x_10221) ;  /* 0x000000000018b947 */ /* 0x000fea0003800000 */
[----:B------:R-:W-:Y:S01]  /*3f50*/  FMUL.FTZ R149, R151, UR17 ;  /* 0x0000001197957c20 */ /* 0x000fe20008410000 */
[----:B------:R-:W-:-:S03]  /*3f60*/  LOP3.LUT P4, RZ, R194, 0xff000000, RZ, 0xc0, !PT ;  /* 0xff000000c2ff7812 */ /* 0x000fc6000788c0ff */
[----:B------:R-:W-:-:S05]  /*3f70*/  FMUL.FTZ R149, R149, UR16 ;  /* 0x0000001095957c20 */ /* 0x000fca0008410000 */
[----:B------:R-:W-:-:S04]  /*3f80*/  FSEL R149, R149, RZ, P4 ;  /* 0x000000ff95957208 */ /* 0x000fc80002000000 */
[----:B------:R-:W-:-:S04]  /*3f90*/  F2FP.F16.F32.PACK_AB R149, RZ, R149 ;  /* 0x00000095ff95723e */ /* 0x000fc800000000ff */
[----:B------:R-:W-:-:S07]  /*3fa0*/  PRMT R145, R145, 0x5410, R149 ;  /* 0x0000541091917816 */ /* 0x000fce0000000095 */
.L_x_10221:
[----:B------:R-:W-:Y:S05]  /*3fb0*/  @!P3 BRA `(.L_x_10222) ;  /* 0x000000000018b947 */ /* 0x000fea0003800000 */
[----:B------:R-:W-:Y:S01]  /*3fc0*/  FMUL.FTZ R149, R152, UR17 ;  /* 0x0000001198957c20 */ /* 0x000fe20008410000 */
[----:B------:R-:W-:-:S03]  /*3fd0*/  LOP3.LUT P4, RZ, R195, 0xff, RZ, 0xc0, !PT ;  /* 0x000000ffc3ff7812 */ /* 0x000fc6000788c0ff */
[----:B------:R-:W-:-:S05]  /*3fe0*/  FMUL.FTZ R149, R149, UR16 ;  /* 0x0000001095957c20 */ /* 0x000fca0008410000 */
[----:B------:R-:W-:-:S04]  /*3ff0*/  FSEL R149, R149, RZ, P4 ;  /* 0x000000ff95957208 */ /* 0x000fc80002000000 */
[----:B------:R-:W-:-:S04]  /*4000*/  F2FP.F16.F32.PACK_AB R149, RZ, R149 ;  /* 0x00000095ff95723e */ /* 0x000fc800000000ff */
[----:B------:R-:W-:-:S07]  /*4010*/  PRMT R146, R149, 0x7610, R146 ;  /* 0x0000761095927816 */ /* 0x000fce0000000092 */
.L_x_10222:
[----:B------:R-:W-:Y:S05]  /*4020*/  @!P3 BRA `(.L_x_10223) ;  /* 0x000000000018b947 */ /* 0x000fea0003800000 */
[----:B------:R-:W-:Y:S01]  /*4030*/  FMUL.FTZ R149, R153, UR17 ;  /* 0x0000001199957c20 */ /* 0x000fe20008410000 */
[----:B------:R-:W-:-:S03]  /*4040*/  LOP3.LUT P4, RZ, R195, 0xff00, RZ, 0xc0, !PT ;  /* 0x0000ff00c3ff7812 */ /* 0x000fc6000788c0ff */
[----:B------:R-:W-:-:S05]  /*4050*/  FMUL.FTZ R149, R149, UR16 ;  /* 0x0000001095957c20 */ /* 0x000fca0008410000 */
[----:B------:R-:W-:-:S04]  /*4060*/  FSEL R149, R149, RZ, P4 ;  /* 0x000000ff95957208 */ /* 0x000fc80002000000 */
[----:B------:R-:W-:-:S04]  /*4070*/  F2FP.F16.F32.PACK_AB R149, RZ, R149 ;  /* 0x00000095ff95723e */ /* 0x000fc800000000ff */
[----:B------:R-:W-:-:S07]  /*4080*/  PRMT R146, R146, 0x5410, R149 ;  /* 0x0000541092927816 */ /* 0x000fce0000000095 */
.L_x_10223:
[----:B------:R-:W-:Y:S05]  /*4090*/  @!P3 BRA `(.L_x_10224) ;  /* 0x000000000018b947 */ /* 0x000fea0003800000 */
[----:B------:R-:W-:Y:S01]  /*40a0*/  FMUL.FTZ R149, R156, UR17 ;  /* 0x000000119c957c20 */ /* 0x000fe20008410000 */
[----:B------:R-:W-:-:S03]  /*40b0*/  LOP3.LUT P4, RZ, R195, 0xff0000, RZ, 0xc0, !PT ;  /* 0x00ff0000c3ff7812 */ /* 0x000fc6000788c0ff */
[----:B------:R-:W-:-:S05]  /*40c0*/  FMUL.FTZ R149, R149, UR16 ;  /* 0x0000001095957c20 */ /* 0x000fca0008410000 */
[----:B------:R-:W-:-:S04]  /*40d0*/  FSEL R149, R149, RZ, P4 ;  /* 0x000000ff95957208 */ /* 0x000fc80002000000 */
[----:B------:R-:W-:-:S04]  /*40e0*/  F2FP.F16.F32.PACK_AB R149, RZ, R149 ;  /* 0x00000095ff95723e */ /* 0x000fc800000000ff */
[----:B------:R-:W-:-:S07]  /*40f0*/  PRMT R147, R149, 0x7610, R147 ;  /* 0x0000761095937816 */ /* 0x000fce0000000093 */
.L_x_10224:
        /* <DEDUP_REMOVED lines=11> */
.L_x_10217:
        /* <DEDUP_REMOVED lines=11> */
.L_x_10226:
        /* <DEDUP_REMOVED lines=11> */
.L_x_10227:
        /* <DEDUP_REMOVED lines=11> */
.L_x_10228:
        /* <DEDUP_REMOVED lines=11> */
.L_x_10229:
        /* <DEDUP_REMOVED lines=11> */
.L_x_10230:
        /* <DEDUP_REMOVED lines=11> */
.L_x_10231:
        /* <DEDUP_REMOVED lines=11> */
.L_x_10232:
        /* <DEDUP_REMOVED lines=13> */
.L_x_10216:
        /* <DEDUP_REMOVED lines=41> */
.L_x_10234:
[----:B------:R-:W-:Y:S05]  /*49e0*/  @!P3 BRA `(.L_x_10235) ;  /* 0x000000000018b947 */ /* 0x000fea0003800000 */
[----:B------:R-:W-:Y:S01]  /*49f0*/  FMUL.FTZ R148, R149, UR17 ;  /* 0x0000001195947c20 */ /* 0x000fe20008410000 */
[----:B------:R-:W-:-:S03]  /*4a00*/  LOP3.LUT P4, RZ, R194, 0xff00, RZ, 0xc0, !PT ;  /* 0x0000ff00c2ff7812 */ /* 0x000fc6000788c0ff */
[----:B------:R-:W-:-:S05]  /*4a10*/  FMUL.FTZ R148, R148, UR16 ;  /* 0x0000001094947c20 */ /* 0x000fca0008410000 */
[----:B------:R-:W-:-:S04]  /*4a20*/  FSEL R148, R148, RZ, P4 ;  /* 0x000000ff94947208 */ /* 0x000fc80002000000 */
[----:B------:R-:W-:-:S04]  /*4a30*/  F2FP.F16.F32.PACK_AB R148, RZ, R148 ;  /* 0x00000094ff94723e */ /* 0x000fc800000000ff */
[----:B------:R-:W-:-:S07]  /*4a40*/  PRMT R144, R144, 0x5410, R148 ;  /* 0x0000541090907816 */ /* 0x000fce0000000094 */
.L_x_10235:
[----:B------:R-:W-:Y:S05]  /*4a50*/  @!P3 BRA `(.L_x_10236) ;  /* 0x000000000018b947 */ /* 0x000fea0003800000 */
[----:B------:R-:W-:Y:S01]  /*4a60*/  FMUL.FTZ R148, R150, UR17 ;  /* 0x0000001196947c20 */ /* 0x000fe20008410000 */
[----:B------:R-:W-:-:S03]  /*4a70*/  LOP3.LUT P4, RZ, R194, 0xff0000, RZ, 0xc0, !PT ;  /* 0x00ff0000c2ff7812 */ /* 0x000fc6000788c0ff */
[----:B------:R-:W-:-:S05]  /*4a80*/  FMUL.FTZ R148, R148, UR16 ;  /* 0x0000001094947c20 */ /* 0x000fca0008410000 */
[----:B------:R-:W-:-:S04]  /*4a90*/  FSEL R148, R148, RZ, P4 ;  /* 0x000000ff94947208 */ /* 0x000fc80002000000 */
[----:B------:R-:W-:-:S04]  /*4aa0*/  F2FP.F16.F32.PACK_AB R148, RZ, R148 ;  /* 0x00000094ff94723e */ /* 0x000fc800000000ff */
[----:B------:R-:W-:-:S07]  /*4ab0*/  PRMT R145, R148, 0x7610, R145 ;  /* 0x0000761094917816 */ /* 0x000fce0000000091 */
.L_x_10236:
[----:B------:R-:W-:Y:S05]  /*4ac0*/  @!P3 BRA `(.L_x_10237) ;  /* 0x000000000018b947 */ /* 0x000fea0003800000 */
[----:B------:R-:W-:Y:S01]  /*4ad0*/  FMUL.FTZ R148, R151, UR17 ;  /* 0x0000001197947c20 */ /* 0x000fe20008410000 */
[----:B------:R-:W-:-:S03]  /*4ae0*/  LOP3.LUT P4, RZ, R194, 0xff000000, RZ, 0xc0, !PT ;  /* 0xff000000c2ff7812 */ /* 0x000fc6000788c0ff */
[----:B------:R-:W-:-:S05]  /*4af0*/  FMUL.FTZ R148, R148, UR16 ;  /* 0x0000001094947c20 */ /* 0x000fca0008410000 */
[----:B------:R-:W-:-:S04]  /*4b00*/  FSEL R148, R148, RZ, P4 ;  /* 0x000000ff94947208 */ /* 0x000fc80002000000 */
[----:B------:R-:W-:-:S04]  /*4b10*/  F2FP.F16.F32.PACK_AB R148, RZ, R148 ;  /* 0x00000094ff94723e */ /* 0x000fc800000000ff */
[----:B------:R-:W-:-:S07]  /*4b20*/  PRMT R145, R145, 0x5410, R148 ;  /* 0x0000541091917816 */ /* 0x000fce0000000094 */
.L_x_10237:
[----:B------:R-:W-:Y:S05]  /*4b30*/  @!P3 BRA `(.L_x_10238) ;  /* 0x000000000018b947 */ /* 0x000fea0003800000 */
[----:B------:R-:W-:Y:S01]  /*4b40*/  FMUL.FTZ R148, R152, UR17 ;  /* 0x0000001198947c20 */ /* 0x000fe20008410000 */
[----:B------:R-:W-:-:S03]  /*4b50*/  LOP3.LUT P4, RZ, R195, 0xff, RZ, 0xc0, !PT ;  /* 0x000000ffc3ff7812 */ /* 0x000fc6000788c0ff */
[----:B------:R-:W-:-:S05]  /*4b60*/  FMUL.FTZ R148, R148, UR16 ;  /* 0x0000001094947c20 */ /* 0x000fca0008410000 */
[----:B------:R-:W-:-:S04]  /*4b70*/  FSEL R148, R148, RZ, P4 ;  /* 0x000000ff94947208 */ /* 0x000fc80002000000 */
[----:B------:R-:W-:-:S04]  /*4b80*/  F2FP.F16.F32.PACK_AB R148, RZ, R148 ;  /* 0x00000094ff94723e */ /* 0x000fc800000000ff */
[----:B------:R-:W-:-:S07]  /*4b90*/  PRMT R146, R148, 0x7610, R146 ;  /* 0x0000761094927816 */ /* 0x000fce0000000092 */
.L_x_10238:
[----:B------:R-:W-:Y:S05]  /*4ba0*/  @!P3 BRA `(.L_x_10239) ;  /* 0x000000000018b947 */ /* 0x000fea0003800000 */
[----:B------:R-:W-:Y:S01]  /*4bb0*/  FMUL.FTZ R148, R153, UR17 ;  /* 0x0000001199947c20 */ /* 0x000fe20008410000 */
[----:B------:R-:W-:-:S03]  /*4bc0*/  LOP3.LUT P4, RZ, R195, 0xff00, RZ, 0xc0, !PT ;  /* 0x0000ff00c3ff7812 */ /* 0x000fc6000788c0ff */
[----:B------:R-:W-:-:S05]  /*4bd0*/  FMUL.FTZ R148, R148, UR16 ;  /* 0x0000001094947c20 */ /* 0x000fca0008410000 */
[----:B------:R-:W-:-:S04]  /*4be0*/  FSEL R148, R148, RZ, P4 ;  /* 0x000000ff94947208 */ /* 0x000fc80002000000 */
[----:B------:R-:W-:-:S04]  /*4bf0*/  F2FP.F16.F32.PACK_AB R148, RZ, R148 ;  /* 0x00000094ff94723e */ /* 0x000fc800000000ff */
[----:B------:R-:W-:-:S07]  /*4c00*/  PRMT R146, R146, 0x5410, R148 ;  /* 0x0000541092927816 */ /* 0x000fce0000000094 */
.L_x_10239:
[----:B------:R-:W-:Y:S05]  /*4c10*/  @!P3 BRA `(.L_x_10240) ;  /* 0x000000000018b947 */ /* 0x000fea0003800000 */
[----:B------:R-:W-:Y:S01]  /*4c20*/  FMUL.FTZ R148, R154, UR17 ;  /* 0x000000119a947c20 */ /* 0x000fe20008410000 */
[----:B------:R-:W-:-:S03]  /*4c30*/  LOP3.LUT P4, RZ, R195, 0xff0000, RZ, 0xc0, !PT ;  /* 0x00ff0000c3ff7812 */ /* 0x000fc6000788c0ff */
[----:B------:R-:W-:-:S05]  /*4c40*/  FMUL.FTZ R148, R148, UR16 ;  /* 0x0000001094947c20 */ /* 0x000fca0008410000 */
[----:B------:R-:W-:-:S04]  /*4c50*/  FSEL R148, R148, RZ, P4 ;  /* 0x000000ff94947208 */ /* 0x000fc80002000000 */
[----:B------:R-:W-:-:S04]  /*4c60*/  F2FP.F16.F32.PACK_AB R148, RZ, R148 ;  /* 0x00000094ff94723e */ /* 0x000fc800000000ff */
[----:B------:R-:W-:-:S07]  /*4c70*/  PRMT R147, R148, 0x7610, R147 ;  /* 0x0000761094937816 */ /* 0x000fce0000000093 */
.L_x_10240:
        /* <DEDUP_REMOVED lines=11> */
.L_x_10233:
        /* <DEDUP_REMOVED lines=12> */
.L_x_10241:
        /* <DEDUP_REMOVED lines=12> */
.L_x_10242:
        /* <DEDUP_REMOVED lines=12> */
.L_x_10243:
        /* <DEDUP_REMOVED lines=12> */
.L_x_10244:
        /* <DEDUP_REMOVED lines=12> */
.L_x_10245:
        /* <DEDUP_REMOVED lines=12> */
.L_x_10246:
        /* <DEDUP_REMOVED lines=12> */
.L_x_10247:
        /* <DEDUP_REMOVED lines=13> */
.L_x_10225:
        /* <DEDUP_REMOVED lines=13> */
[----:B------:R-:W-:Y:S01]  /*5410*/  @P2 FFMA.FTZ R156, R179, R160, R161 ;  /* 0x000000a0b39c2223 */ /* 0x000fe200000100a1 */
[----:B------:R-:W-:Y:S01]  /*5420*/  MOV R155, R45 ;  /* 0x0000002d009b7202 */ /* 0x000fe20000000f00 */
[----:B------:R-:W-:Y:S01]  /*5430*/  @P2 FADD.FTZ R148, R171, -R148 ;  /* 0x80000094ab942221 */ /* 0x000fe20000010000 */
[----:B------:R-:W-:Y:S01]  /*5440*/  @P2 FADD.FTZ R149, R170, -R149 ;  /* 0x80000095aa952221 */ /* 0x000fe20000010000 */
[----:B------:R-:W-:Y:S01]  /*5450*/  @P2 FADD.FTZ R157, R177, -R156 ;  /* 0x8000009cb19d2221 */ /* 0x000fe20000010000 */
[----:B------:R-:W-:Y:S01]  /*5460*/  MOV R150, R46 ;  /* 0x0000002e00967202 */ /* 0x000fe20000000f00 */
[----:B------:R-:W-:Y:S01]  /*5470*/  @P2 FFMA.FTZ R155, R208, R148, R45 ;  /* 0x00000094d09b2223 */ /* 0x000fe2000001002d */
[-CC-:B------:R-:W-:Y:S01]  /*5480*/  @P2 FFMA.FTZ R148, R172, R160.reuse, R161.reuse ;  /* 0x000000a0ac942223 */ /* 0x180fe200000100a1 */
[--C-:B------:R-:W-:Y:S01]  /*5490*/  @P2 FFMA.FTZ R153, R175, R160, R161.reuse ;  /* 0x000000a0af992223 */ /* 0x100fe200000100a1 */
[----:B------:R-:W-:Y:S01]  /*54a0*/  MOV R154, R42 ;  /* 0x0000002a009a7202 */ /* 0x000fe20000000f00 */
        /* <DEDUP_REMOVED lines=27> */
.L_x_10250:
[----:B------:R-:W-:Y:S05]  /*5660*/  @!P3 BRA `(.L_x_10251) ;  /* 0x000000000018b947 */ /* 0x000fea0003800000 */
[----:B------:R-:W-:Y:S01]  /*5670*/  FMUL.FTZ R149, R155, UR17 ;  /* 0x000000119b957c20 */ /* 0x000fe20008410000 */
[----:B------:R-:W-:-:S03]  /*5680*/  LOP3.LUT P4, RZ, R192, 0xff00, RZ, 0xc0, !PT ;  /* 0x0000ff00c0ff7812 */ /* 0x000fc6000788c0ff */
[----:B------:R-:W-:-:S05]  /*5690*/  FMUL.FTZ R149, R149, UR16 ;  /* 0x0000001095957c20 */ /* 0x000fca0008410000 */
[----:B------:R-:W-:-:S04]  /*56a0*/  FSEL R149, R149, RZ, P4 ;  /* 0x000000ff95957208 */ /* 0x000fc80002000000 */
[----:B------:R-:W-:-:S04]  /*56b0*/  F2FP.F16.F32.PACK_AB R149, RZ, R149 ;  /* 0x00000095ff95723e */ /* 0x000fc800000000ff */
[----:B------:R-:W-:-:S07]  /*56c0*/  PRMT R144, R144, 0x5410, R149 ;  /* 0x0000541090907816 */ /* 0x000fce0000000095 */
.L_x_10251:
[----:B------:R-:W-:Y:S05]  /*56d0*/  @!P3 BRA `(.L_x_10252) ;  /* 0x000000000018b947 */ /* 0x000fea0003800000 */
[----:B------:R-:W-:Y:S01]  /*56e0*/  FMUL.FTZ R149, R150, UR17 ;  /* 0x0000001196957c20 */ /* 0x000fe20008410000 */
[----:B------:R-:W-:-:S03]  /*56f0*/  LOP3.LUT P4, RZ, R192, 0xff0000, RZ, 0xc0, !PT ;  /* 0x00ff0000c0ff7812 */ /* 0x000fc6000788c0ff */
[----:B------:R-:W-:-:S05]  /*5700*/  FMUL.FTZ R149, R149, UR16 ;  /* 0x0000001095957c20 */ /* 0x000fca0008410000 */
[----:B------:R-:W-:-:S04]  /*5710*/  FSEL R149, R149, RZ, P4 ;  /* 0x000000ff95957208 */ /* 0x000fc80002000000 */
[----:B------:R-:W-:-:S04]  /*5720*/  F2FP.F16.F32.PACK_AB R149, RZ, R149 ;  /* 0x00000095ff95723e */ /* 0x000fc800000000ff */
[----:B------:R-:W-:-:S07]  /*5730*/  PRMT R145, R149, 0x7610, R145 ;  /* 0x0000761095917816 */ /* 0x000fce0000000091 */
.L_x_10252:
[----:B------:R-:W-:Y:S05]  /*5740*/  @!P3 BRA `(.L_x_10253) ;  /* 0x000000000018b947 */ /* 0x000fea0003800000 */
[----:B------:R-:W-:Y:S01]  /*5750*/  FMUL.FTZ R149, R151, UR17 ;  /* 0x0000001197957c20 */ /* 0x000fe20008410000 */
[----:B------:R-:W-:-:S03]  /*5760*/  LOP3.LUT P4, RZ, R192, 0xff000000, RZ, 0xc0, !PT ;  /* 0xff000000c0ff7812 */ /* 0x000fc6000788c0ff */
[----:B------:R-:W-:-:S05]  /*5770*/  FMUL.FTZ R149, R149, UR16 ;  /* 0x0000001095957c20 */ /* 0x000fca0008410000 */
[----:B------:R-:W-:-:S04]  /*5780*/  FSEL R149, R149, RZ, P4 ;  /* 0x000000ff95957208 */ /* 0x000fc80002000000 */
[----:B------:R-:W-:-:S04]  /*5790*/  F2FP.F16.F32.PACK_AB R149, RZ, R149 ;  /* 0x00000095ff95723e */ /* 0x000fc800000000ff */
[----:B------:R-:W-:-:S07]  /*57a0*/  PRMT R145, R145, 0x5410, R149 ;  /* 0x0000541091917816 */ /* 0x000fce0000000095 */
.L_x_10253:
[----:B------:R-:W-:Y:S05]  /*57b0*/  @!P3 BRA `(.L_x_10254) ;  /* 0x000000000018b947 */ /* 0x000fea0003800000 */
[----:B------:R-:W-:Y:S01]  /*57c0*/  FMUL.FTZ R149, R152, UR17 ;  /* 0x0000001198957c20 */ /* 0x000fe20008410000 */
[----:B------:R-:W-:-:S03]  /*57d0*/  LOP3.LUT P4, RZ, R193, 0xff, RZ, 0xc0, !PT ;  /* 0x000000ffc1ff7812 */ /* 0x000fc6000788c0ff */
[----:B------:R-:W-:-:S05]  /*57e0*/  FMUL.FTZ R149, R149, UR16 ;  /* 0x0000001095957c20 */ /* 0x000fca0008410000 */
[----:B------:R-:W-:-:S04]  /*57f0*/  FSEL R149, R149, RZ, P4 ;  /* 0x000000ff95957208 */ /* 0x000fc80002000000 */
[----:B------:R-:W-:-:S04]  /*5800*/  F2FP.F16.F32.PACK_AB R149, RZ, R149 ;  /* 0x00000095ff95723e */ /* 0x000fc800000000ff */
[----:B------:R-:W-:-:S07]  /*5810*/  PRMT R146, R149, 0x7610, R146 ;  /* 0x0000761095927816 */ /* 0x000fce0000000092 */
.L_x_10254:
[----:B------:R-:W-:Y:S05]  /*5820*/  @!P3 BRA `(.L_x_10255) ;  /* 0x000000000018b947 */ /* 0x000fea0003800000 */
[----:B------:R-:W-:Y:S01]  /*5830*/  FMUL.FTZ R149, R153, UR17 ;  /* 0x0000001199957c20 */ /* 0x000fe20008410000 */
[----:B------:R-:W-:-:S03]  /*5840*/  LOP3.LUT P4, RZ, R193, 0xff00, RZ, 0xc0, !PT ;  /* 0x0000ff00c1ff7812 */ /* 0x000fc6000788c0ff */
[----:B------:R-:W-:-:S05]  /*5850*/  FMUL.FTZ R149, R149, UR16 ;  /* 0x0000001095957c20 */ /* 0x000fca0008410000 */
[----:B------:R-:W-:-:S04]  /*5860*/  FSEL R149, R149, RZ, P4 ;  /* 0x000000ff95957208 */ /* 0x000fc80002000000 */
[----:B------:R-:W-:-:S04]  /*5870*/  F2FP.F16.F32.PACK_AB R149, RZ, R149 ;  /* 0x00000095ff95723e */ /* 0x000fc800000000ff */
[----:B------:R-:W-:-:S07]  /*5880*/  PRMT R146, R146, 0x5410, R149 ;  /* 0x0000541092927816 */ /* 0x000fce0000000095 */
.L_x_10255:
[----:B------:R-:W-:Y:S05]  /*5890*/  @!P3 BRA `(.L_x_10256) ;  /* 0x000000000018b947 */ /* 0x000fea0003800000 */
[----:B------:R-:W-:Y:S01]  /*58a0*/  FMUL.FTZ R149, R154, UR17 ;  /* 0x000000119a957c20 */ /* 0x000fe20008410000 */
[----:B------:R-:W-:-:S03]  /*58b0*/  LOP3.LUT P4, RZ, R193, 0xff0000, RZ, 0xc0, !PT ;  /* 0x00ff0000c1ff7812 */ /* 0x000fc6000788c0ff */
[----:B------:R-:W-:-:S05]  /*58c0*/  FMUL.FTZ R149, R149, UR16 ;  /* 0x0000001095957c20 */ /* 0x000fca0008410000 */
[----:B------:R-:W-:-:S04]  /*58d0*/  FSEL R149, R149, RZ, P4 ;  /* 0x000000ff95957208 */ /* 0x000fc80002000000 */
[----:B------:R-:W-:-:S04]  /*58e0*/  F2FP.F16.F32.PACK_AB R149, RZ, R149 ;  /* 0x00000095ff95723e */ /* 0x000fc800000000ff */
[----:B------:R-:W-:-:S07]  /*58f0*/  PRMT R147, R149, 0x7610, R147 ;  /* 0x0000761095937816 */ /* 0x000fce0000000093 */
.L_x_10256:
        /* <DEDUP_REMOVED lines=11> */
.L_x_10249:
        /* <DEDUP_REMOVED lines=11> */
.L_x_10258:
        /* <DEDUP_REMOVED lines=11> */
.L_x_10259:
        /* <DEDUP_REMOVED lines=11> */
.L_x_10260:
        /* <DEDUP_REMOVED lines=11> */
.L_x_10261:
        /* <DEDUP_REMOVED lines=11> */
.L_x_10262:
        /* <DEDUP_REMOVED lines=11> */
.L_x_10263:
        /* <DEDUP_REMOVED lines=11> */
.L_x_10264:
        /* <DEDUP_REMOVED lines=13> */
.L_x_10248:
        /* <DEDUP_REMOVED lines=41> */
.L_x_10266:
[----:B------:R-:W-:Y:S05]  /*61e0*/  @!P3 BRA `(.L_x_10267) ;  /* 0x000000000018b947 */ /* 0x000fea0003800000 */
[----:B------:R-:W-:Y:S01]  /*61f0*/  FMUL.FTZ R148, R149, UR17 ;  /* 0x0000001195947c20 */ /* 0x000fe20008410000 */
[----:B------:R-:W-:-:S03]  /*6200*/  LOP3.LUT P4, RZ, R192, 0xff00, RZ, 0xc0, !PT ;  /* 0x0000ff00c0ff7812 */ /* 0x000fc6000788c0ff */
[----:B------:R-:W-:-:S05]  /*6210*/  FMUL.FTZ R148, R148, UR16 ;  /* 0x0000001094947c20 */ /* 0x000fca0008410000 */
[----:B------:R-:W-:-:S04]  /*6220*/  FSEL R148, R148, RZ, P4 ;  /* 0x000000ff94947208 */ /* 0x000fc80002000000 */
[----:B------:R-:W-:-:S04]  /*6230*/  F2FP.F16.F32.PACK_AB R148, RZ, R148 ;  /* 0x00000094ff94723e */ /* 0x000fc800000000ff */
[----:B------:R-:W-:-:S07]  /*6240*/  PRMT R144, R144, 0x5410, R148 ;  /* 0x0000541090907816 */ /* 0x000fce0000000094 */
.L_x_10267:
[----:B------:R-:W-:Y:S05]  /*6250*/  @!P3 BRA `(.L_x_10268) ;  /* 0x000000000018b947 */ /* 0x000fea0003800000 */
[----:B------:R-:W-:Y:S01]  /*6260*/  FMUL.FTZ R148, R150, UR17 ;  /* 0x0000001196947c20 */ /* 0x000fe20008410000 */
[----:B------:R-:W-:-:S03]  /*6270*/  LOP3.LUT P4, RZ, R192, 0xff0000, RZ, 0xc0, !PT ;  /* 0x00ff0000c0ff7812 */ /* 0x000fc6000788c0ff */
[----:B------:R-:W-:-:S05]  /*6280*/  FMUL.FTZ R148, R148, UR16 ;  /* 0x0000001094947c20 */ /* 0x000fca0008410000 */
[----:B------:R-:W-:-:S04]  /*6290*/  FSEL R148, R148, RZ, P4 ;  /* 0x000000ff94947208 */ /* 0x000fc80002000000 */
[----:B------:R-:W-:-:S04]  /*62a0*/  F2FP.F16.F32.PACK_AB R148, RZ, R148 ;  /* 0x00000094ff94723e */ /* 0x000fc800000000ff */
[----:B------:R-:W-:-:S07]  /*62b0*/  PRMT R145, R148, 0x7610, R145 ;  /* 0x0000761094917816 */ /* 0x000fce0000000091 */
.L_x_10268:
[----:B------:R-:W-:Y:S05]  /*62c0*/  @!P3 BRA `(.L_x_10269) ;  /* 0x000000000018b947 */ /* 0x000fea0003800000 */
[----:B------:R-:W-:Y:S01]  /*62d0*/  FMUL.FTZ R148, R151, UR17 ;  /* 0x0000001197947c20 */ /* 0x000fe20008410000 */
[----:B------:R-:W-:-:S03]  /*62e0*/  LOP3.LUT P4, RZ, R192, 0xff000000, RZ, 0xc0, !PT ;  /* 0xff000000c0ff7812 */ /* 0x000fc6000788c0ff */
[----:B------:R-:W-:-:S05]  /*62f0*/  FMUL.FTZ R148, R148, UR16 ;  /* 0x0000001094947c20 */ /* 0x000fca0008410000 */
[----:B------:R-:W-:-:S04]  /*6300*/  FSEL R148, R148, RZ, P4 ;  /* 0x000000ff94947208 */ /* 0x000fc80002000000 */
[----:B------:R-:W-:-:S04]  /*6310*/  F2FP.F16.F32.PACK_AB R148, RZ, R148 ;  /* 0x00000094ff94723e */ /* 0x000fc800000000ff */
[----:B------:R-:W-:-:S07]  /*6320*/  PRMT R145, R145, 0x5410, R148 ;  /* 0x0000541091917816 */ /* 0x000fce0000000094 */
.L_x_10269:
[----:B------:R-:W-:Y:S05]  /*6330*/  @!P3 BRA `(.L_x_10270) ;  /* 0x000000000018b947 */ /* 0x000fea0003800000 */
[----:B------:R-:W-:Y:S01]  /*6340*/  FMUL.FTZ R148, R152, UR17 ;  /* 0x0000001198947c20 */ /* 0x000fe20008410000 */
[----:B------:R-:W-:-:S03]  /*6350*/  LOP3.LUT P4, RZ, R193, 0xff, RZ, 0xc0, !PT ;  /* 0x000000ffc1ff7812 */ /* 0x000fc6000788c0ff */
[----:B------:R-:W-:-:S05]  /*6360*/  FMUL.FTZ R148, R148, UR16 ;  /* 0x0000001094947c20 */ /* 0x000fca0008410000 */
[----:B------:R-:W-:-:S04]  /*6370*/  FSEL R148, R148, RZ, P4 ;  /* 0x000000ff94947208 */ /* 0x000fc80002000000 */
[----:B------:R-:W-:-:S04]  /*6380*/  F2FP.F16.F32.PACK_AB R148, RZ, R148 ;  /* 0x00000094ff94723e */ /* 0x000fc800000000ff */
[----:B------:R-:W-:-:S07]  /*6390*/  PRMT R146, R148, 0x7610, R146 ;  /* 0x0000761094927816 */ /* 0x000fce0000000092 */
.L_x_10270:
[----:B------:R-:W-:Y:S05]  /*63a0*/  @!P3 BRA `(.L_x_10271) ;  /* 0x000000000018b947 */ /* 0x000fea0003800000 */
[----:B------:R-:W-:Y:S01]  /*63b0*/  FMUL.FTZ R148, R153, UR17 ;  /* 0x0000001199947c20 */ /* 0x000fe20008410000 */
[----:B------:R-:W-:-:S03]  /*63c0*/  LOP3.LUT P4, RZ, R193, 0xff00, RZ, 0xc0, !PT ;  /* 0x0000ff00c1ff7812 */ /* 0x000fc6000788c0ff */
[----:B------:R-:W-:-:S05]  /*63d0*/  FMUL.FTZ R148, R148, UR16 ;  /* 0x0000001094947c20 */ /* 0x000fca0008410000 */
[----:B------:R-:W-:-:S04]  /*63e0*/  FSEL R148, R148, RZ, P4 ;  /* 0x000000ff94947208 */ /* 0x000fc80002000000 */
[----:B------:R-:W-:-:S04]  /*63f0*/  F2FP.F16.F32.PACK_AB R148, RZ, R148 ;  /* 0x00000094ff94723e */ /* 0x000fc800000000ff */
[----:B------:R-:W-:-:S07]  /*6400*/  PRMT R146, R146, 0x5410, R148 ;  /* 0x0000541092927816 */ /* 0x000fce0000000094 */
.L_x_10271:
[----:B------:R-:W-:Y:S05]  /*6410*/  @!P3 BRA `(.L_x_10272) ;  /* 0x000000000018b947 */ /* 0x000fea0003800000 */
[----:B------:R-:W-:Y:S01]  /*6420*/  FMUL.FTZ R148, R154, UR17 ;  /* 0x000000119a947c20 */ /* 0x000fe20008410000 */
[----:B------:R-:W-:-:S03]  /*6430*/  LOP3.LUT P4, RZ, R193, 0xff0000, RZ, 0xc0, !PT ;  /* 0x00ff0000c1ff7812 */ /* 0x000fc6000788c0ff */
[----:B------:R-:W-:-:S05]  /*6440*/  FMUL.FTZ R148, R148, UR16 ;  /* 0x0000001094947c20 */ /* 0x000fca0008410000 */
[----:B------:R-:W-:-:S04]  /*6450*/  FSEL R148, R148, RZ, P4 ;  /* 0x000000ff94947208 */ /* 0x000fc80002000000 */
[----:B------:R-:W-:-:S04]  /*6460*/  F2FP.F16.F32.PACK_AB R148, RZ, R148 ;  /* 0x00000094ff94723e */ /* 0x000fc800000000ff */
[----:B------:R-:W-:-:S07]  /*6470*/  PRMT R147, R148, 0x7610, R147 ;  /* 0x0000761094937816 */ /* 0x000fce0000000093 */
.L_x_10272:
        /* <DEDUP_REMOVED lines=11> */
.L_x_10265:
        /* <DEDUP_REMOVED lines=12> */
.L_x_10273:
        /* <DEDUP_REMOVED lines=12> */
.L_x_10274:
        /* <DEDUP_REMOVED lines=12> */
.L_x_10275:
        /* <DEDUP_REMOVED lines=12> */
.L_x_10276:
        /* <DEDUP_REMOVED lines=12> */
.L_x_10277:
        /* <DEDUP_REMOVED lines=12> */
.L_x_10278:
        /* <DEDUP_REMOVED lines=12> */
.L_x_10279:
        /* <DEDUP_REMOVED lines=13> */
.L_x_10257:
        /* <DEDUP_REMOVED lines=51> */
.L_x_10282:
[----:B------:R-:W-:Y:S05]  /*6e70*/  @!P3 BRA `(.L_x_10283) ;  /* 0x000000000018b947 */ /* 0x000fea0003800000 */
[----:B------:R-:W-:Y:S01]  /*6e80*/  FMUL.FTZ R149, R155, UR17 ;  /* 0x000000119b957c20 */ /* 0x000fe20008410000 */
[----:B------:R-:W-:-:S03]  /*6e90*/  LOP3.LUT P1, RZ, R190, 0xff00, RZ, 0xc0, !PT ;  /* 0x0000ff00beff7812 */ /* 0x000fc6000782c0ff */
[----:B------:R-:W-:-:S05]  /*6ea0*/  FMUL.FTZ R149, R149, UR16 ;  /* 0x0000001095957c20 */ /* 0x000fca0008410000 */
[----:B------:R-:W-:-:S04]  /*6eb0*/  FSEL R149, R149, RZ, P1 ;  /* 0x000000ff95957208 */ /* 0x000fc80000800000 */
[----:B------:R-:W-:-:S04]  /*6ec0*/  F2FP.F16.F32.PACK_AB R149, RZ, R149 ;  /* 0x00000095ff95723e */ /* 0x000fc800000000ff */
[----:B------:R-:W-:-:S07]  /*6ed0*/  PRMT R144, R144, 0x5410, R149 ;  /* 0x0000541090907816 */ /* 0x000fce0000000095 */
.L_x_10283:
[----:B------:R-:W-:Y:S05]  /*6ee0*/  @!P3 BRA `(.L_x_10284) ;  /* 0x000000000018b947 */ /* 0x000fea0003800000 */
[----:B------:R-:W-:Y:S01]  /*6ef0*/  FMUL.FTZ R149, R150, UR17 ;  /* 0x0000001196957c20 */ /* 0x000fe20008410000 */
[----:B------:R-:W-:-:S03]  /*6f00*/  LOP3.LUT P1, RZ, R190, 0xff0000, RZ, 0xc0, !PT ;  /* 0x00ff0000beff7812 */ /* 0x000fc6000782c0ff */
[----:B------:R-:W-:-:S05]  /*6f10*/  FMUL.FTZ R149, R149, UR16 ;  /* 0x0000001095957c20 */ /* 0x000fca0008410000 */
[----:B------:R-:W-:-:S04]  /*6f20*/  FSEL R149, R149, RZ, P1 ;  /* 0x000000ff95957208 */ /* 0x000fc80000800000 */
[----:B------:R-:W-:-:S04]  /*6f30*/  F2FP.F16.F32.PACK_AB R149, RZ, R149 ;  /* 0x00000095ff95723e */ /* 0x000fc800000000ff */
[----:B------:R-:W-:-:S07]  /*6f40*/  PRMT R145, R149, 0x7610, R145 ;  /* 0x0000761095917816 */ /* 0x000fce0000000091 */
.L_x_10284:
[----:B------:R-:W-:Y:S05]  /*6f50*/  @!P3 BRA `(.L_x_10285) ;  /* 0x000000000018b947 */ /* 0x000fea0003800000 */
[----:B------:R-:W-:Y:S01]  /*6f60*/  FMUL.FTZ R149, R156, UR17 ;  /* 0x000000119c957c20 */ /* 0x000fe20008410000 */
[----:B------:R-:W-:-:S03]  /*6f70*/  LOP3.LUT P1, RZ, R190, 0xff000000, RZ, 0xc0, !PT ;  /* 0xff000000beff7812 */ /* 0x000fc6000782c0ff */
[----:B------:R-:W-:-:S05]  /*6f80*/  FMUL.FTZ R149, R149, UR16 ;  /* 0x0000001095957c20 */ /* 0x000fca0008410000 */
[----:B------:R-:W-:-:S04]  /*6f90*/  FSEL R149, R149, RZ, P1 ;  /* 0x000000ff95957208 */ /* 0x000fc80000800000 */
[----:B------:R-:W-:-:S04]  /*6fa0*/  F2FP.F16.F32.PACK_AB R149, RZ, R149 ;  /* 0x00000095ff95723e */ /* 0x000fc800000000ff */
[----:B------:R-:W-:-:S07]  /*6fb0*/  PRMT R145, R145, 0x5410, R149 ;  /* 0x0000541091917816 */ /* 0x000fce0000000095 */
.L_x_10285:
[----:B------:R-:W-:Y:S05]  /*6fc0*/  @!P3 BRA `(.L_x_10286) ;  /* 0x000000000018b947 */ /* 0x000fea0003800000 */
[----:B------:R-:W-:Y:S01]  /*6fd0*/  FMUL.FTZ R149, R157, UR17 ;  /* 0x000000119d957c20 */ /* 0x000fe20008410000 */
[----:B------:R-:W-:-:S03]  /*6fe0*/  LOP3.LUT P1, RZ, R191, 0xff, RZ, 0xc0, !PT ;  /* 0x000000ffbfff7812 */ /* 0x000fc6000782c0ff */
[----:B------:R-:W-:-:S05]  /*6ff0*/  FMUL.FTZ R149, R149, UR16 ;  /* 0x0000001095957c20 */ /* 0x000fca0008410000 */
[----:B------:R-:W-:-:S04]  /*7000*/  FSEL R149, R149, RZ, P1 ;  /* 0x000000ff95957208 */ /* 0x000fc80000800000 */
[----:B------:R-:W-:-:S04]  /*7010*/  F2FP.F16.F32.PACK_AB R149, RZ, R149 ;  /* 0x00000095ff95723e */ /* 0x000fc800000000ff */
[----:B------:R-:W-:-:S07]  /*7020*/  PRMT R146, R149, 0x7610, R146 ;  /* 0x0000761095927816 */ /* 0x000fce0000000092 */
.L_x_10286:
[----:B------:R-:W-:Y:S05]  /*7030*/  @!P3 BRA `(.L_x_10287) ;  /* 0x000000000018b947 */ /* 0x000fea0003800000 */
[----:B------:R-:W-:Y:S01]  /*7040*/  FMUL.FTZ R149, R153, UR17 ;  /* 0x0000001199957c20 */ /* 0x000fe20008410000 */
[----:B------:R-:W-:-:S03]  /*7050*/  LOP3.LUT P1, RZ, R191, 0xff00, RZ, 0xc0, !PT ;  /* 0x0000ff00bfff7812 */ /* 0x000fc6000782c0ff */
[----:B------:R-:W-:-:S05]  /*7060*/  FMUL.FTZ R149, R149, UR16 ;  /* 0x0000001095957c20 */ /* 0x000fca0008410000 */
[----:B------:R-:W-:-:S04]  /*7070*/  FSEL R149, R149, RZ, P1 ;  /* 0x000000ff95957208 */ /* 0x000fc80000800000 */
[----:B------:R-:W-:-:S04]  /*7080*/  F2FP.F16.F32.PACK_AB R149, RZ, R149 ;  /* 0x00000095ff95723e */ /* 0x000fc800000000ff */
[----:B------:R-:W-:-:S07]  /*7090*/  PRMT R146, R146, 0x5410, R149 ;  /* 0x0000541092927816 */ /* 0x000fce0000000095 */
.L_x_10287:
[----:B------:R-:W-:Y:S05]  /*70a0*/  @!P3 BRA `(.L_x_10288) ;  /* 0x000000000018b947 */ /* 0x000fea0003800000 */
[----:B------:R-:W-:Y:S01]  /*70b0*/  FMUL.FTZ R149, R158, UR17 ;  /* 0x000000119e957c20 */ /* 0x000fe20008410000 */
[----:B------:R-:W-:-:S03]  /*70c0*/  LOP3.LUT P1, RZ, R191, 0xff0000, RZ, 0xc0, !PT ;  /* 0x00ff0000bfff7812 */ /* 0x000fc6000782c0ff */
[----:B------:R-:W-:-:S05]  /*70d0*/  FMUL.FTZ R149, R149, UR16 ;  /* 0x0000001095957c20 */ /* 0x000fca0008410000 */
[----:B------:R-:W-:-:S04]  /*70e0*/  FSEL R149, R149, RZ, P1 ;  /* 0x000000ff95957208 */ /* 0x000fc80000800000 */
[----:B------:R-:W-:-:S04]  /*70f0*/  F2FP.F16.F32.PACK_AB R149, RZ, R149 ;  /* 0x00000095ff95723e */ /* 0x000fc800000000ff */
[----:B------:R-:W-:-:S07]  /*7100*/  PRMT R147, R149, 0x7610, R147 ;  /* 0x0000761095937816 */ /* 0x000fce0000000093 */
.L_x_10288:
        /* <DEDUP_REMOVED lines=13> */
.L_x_10281:
        /* <DEDUP_REMOVED lines=11> */
.L_x_10290:
        /* <DEDUP_REMOVED lines=11> */
.L_x_10291:
        /* <DEDUP_REMOVED lines=11> */
.L_x_10292:
        /* <DEDUP_REMOVED lines=11> */
.L_x_10293:
        /* <DEDUP_REMOVED lines=11> */
.L_x_10294:
        /* <DEDUP_REMOVED lines=11> */
.L_x_10295:
        /* <DEDUP_REMOVED lines=11> */
.L_x_10296:
        /* <DEDUP_REMOVED lines=13> */
.L_x_10280:
        /* <DEDUP_REMOVED lines=41> */
.L_x_10298:
[----:B------:R-:W-:Y:S05]  /*7a10*/  @!P3 BRA `(.L_x_10299) ;  /* 0x000000000018b947 */ /* 0x000fea0003800000 */
[----:B------:R-:W-:Y:S01]  /*7a20*/  FMUL.FTZ R148, R149, UR17 ;  /* 0x0000001195947c20 */ /* 0x000fe20008410000 */
[----:B------:R-:W-:-:S03]  /*7a30*/  LOP3.LUT P1, RZ, R190, 0xff00, RZ, 0xc0, !PT ;  /* 0x0000ff00beff7812 */ /* 0x000fc6000782c0ff */
[----:B------:R-:W-:-:S05]  /*7a40*/  FMUL.FTZ R148, R148, UR16 ;  /* 0x0000001094947c20 */ /* 0x000fca0008410000 */
[----:B------:R-:W-:-:S04]  /*7a50*/  FSEL R148, R148, RZ, P1 ;  /* 0x000000ff94947208 */ /* 0x000fc80000800000 */
[----:B------:R-:W-:-:S04]  /*7a60*/  F2FP.F16.F32.PACK_AB R148, RZ, R148 ;  /* 0x00000094ff94723e */ /* 0x000fc800000000ff */
[----:B------:R-:W-:-:S07]  /*7a70*/  PRMT R144, R144, 0x5410, R148 ;  /* 0x0000541090907816 */ /* 0x000fce0000000094 */
.L_x_10299:
[----:B------:R-:W-:Y:S05]  /*7a80*/  @!P3 BRA `(.L_x_10300) ;  /* 0x000000000018b947 */ /* 0x000fea0003800000 */
[----:B------:R-:W-:Y:S01]  /*7a90*/  FMUL.FTZ R148, R150, UR17 ;  /* 0x0000001196947c20 */ /* 0x000fe20008410000 */
[----:B------:R-:W-:-:S03]  /*7aa0*/  LOP3.LUT P1, RZ, R190, 0xff0000, RZ, 0xc0, !PT ;  /* 0x00ff0000beff7812 */ /* 0x000fc6000782c0ff */
[----:B------:R-:W-:-:S05]  /*7ab0*/  FMUL.FTZ R148, R148, UR16 ;  /* 0x0000001094947c20 */ /* 0x000fca0008410000 */
[----:B------:R-:W-:-:S04]  /*7ac0*/  FSEL R148, R148, RZ, P1 ;  /* 0x000000ff94947208 */ /* 0x000fc80000800000 */
[----:B------:R-:W-:-:S04]  /*7ad0*/  F2FP.F16.F32.PACK_AB R148, RZ, R148 ;  /* 0x00000094ff94723e */ /* 0x000fc800000000ff */
[----:B------:R-:W-:-:S07]  /*7ae0*/  PRMT R145, R148, 0x7610, R145 ;  /* 0x0000761094917816 */ /* 0x000fce0000000091 */
.L_x_10300:
[----:B------:R-:W-:Y:S05]  /*7af0*/  @!P3 BRA `(.L_x_10301) ;  /* 0x000000000018b947 */ /* 0x000fea0003800000 */
[----:B------:R-:W-:Y:S01]  /*7b00*/  FMUL.FTZ R148, R151, UR17 ;  /* 0x0000001197947c20 */ /* 0x000fe20008410000 */
[----:B------:R-:W-:-:S03]  /*7b10*/  LOP3.LUT P1, RZ, R190, 0xff000000, RZ, 0xc0, !PT ;  /* 0xff000000beff7812 */ /* 0x000fc6000782c0ff */
[----:B------:R-:W-:-:S05]  /*7b20*/  FMUL.FTZ R148, R148, UR16 ;  /* 0x0000001094947c20 */ /* 0x000fca0008410000 */
[----:B------:R-:W-:-:S04]  /*7b30*/  FSEL R148, R148, RZ, P1 ;  /* 0x000000ff94947208 */ /* 0x000fc80000800000 */
[----:B------:R-:W-:-:S04]  /*7b40*/  F2FP.F16.F32.PACK_AB R148, RZ, R148 ;  /* 0x00000094ff94723e */ /* 0x000fc800000000ff */
[----:B------:R-:W-:-:S07]  /*7b50*/  PRMT R145, R145, 0x5410, R148 ;  /* 0x0000541091917816 */ /* 0x000fce0000000094 */
.L_x_10301:
[----:B------:R-:W-:Y:S05]  /*7b60*/  @!P3 BRA `(.L_x_10302) ;  /* 0x000000000018b947 */ /* 0x000fea0003800000 */
[----:B------:R-:W-:Y:S01]  /*7b70*/  FMUL.FTZ R148, R152, UR17 ;  /* 0x0000001198947c20 */ /* 0x000fe20008410000 */
[----:B------:R-:W-:-:S03]  /*7b80*/  LOP3.LUT P1, RZ, R191, 0xff, RZ, 0xc0, !PT ;  /* 0x000000ffbfff7812 */ /* 0x000fc6000782c0ff */
[----:B------:R-:W-:-:S05]  /*7b90*/  FMUL.FTZ R148, R148, UR16 ;  /* 0x0000001094947c20 */ /* 0x000fca0008410000 */
[----:B------:R-:W-:-:S04]  /*7ba0*/  FSEL R148, R148, RZ, P1 ;  /* 0x000000ff94947208 */ /* 0x000fc80000800000 */
[----:B------:R-:W-:-:S04]  /*7bb0*/  F2FP.F16.F32.PACK_AB R148, RZ, R148 ;  /* 0x00000094ff94723e */ /* 0x000fc800000000ff */
[----:B------:R-:W-:-:S07]  /*7bc0*/  PRMT R146, R148, 0x7610, R146 ;  /* 0x0000761094927816 */ /* 0x000fce0000000092 */
.L_x_10302:
[----:B------:R-:W-:Y:S05]  /*7bd0*/  @!P3 BRA `(.L_x_10303) ;  /* 0x000000000018b947 */ /* 0x000fea0003800000 */
[----:B------:R-:W-:Y:S01]  /*7be0*/  FMUL.FTZ R148, R153, UR17 ;  /* 0x0000001199947c20 */ /* 0x000fe20008410000 */
[----:B------:R-:W-:-:S03]  /*7bf0*/  LOP3.LUT P1, RZ, R191, 0xff00, RZ, 0xc0, !PT ;  /* 0x0000ff00bfff7812 */ /* 0x000fc6000782c0ff */
[----:B------:R-:W-:-:S05]  /*7c00*/  FMUL.FTZ R148, R148, UR16 ;  /* 0x0000001094947c20 */ /* 0x000fca0008410000 */
[----:B------:R-:W-:-:S04]  /*7c10*/  FSEL R148, R148, RZ, P1 ;  /* 0x000000ff94947208 */ /* 0x000fc80000800000 */
[----:B------:R-:W-:-:S04]  /*7c20*/  F2FP.F16.F32.PACK_AB R148, RZ, R148 ;  /* 0x00000094ff94723e */ /* 0x000fc800000000ff */
[----:B------:R-:W-:-:S07]  /*7c30*/  PRMT R146, R146, 0x5410, R148 ;  /* 0x0000541092927816 */ /* 0x000fce0000000094 */
.L_x_10303:
[----:B------:R-:W-:Y:S05]  /*7c40*/  @!P3 BRA `(.L_x_10304) ;  /* 0x000000000018b947 */ /* 0x000fea0003800000 */
[----:B------:R-:W-:Y:S01]  /*7c50*/  FMUL.FTZ R148, R154, UR17 ;  /* 0x000000119a947c20 */ /* 0x000fe20008410000 */
[----:B------:R-:W-:-:S03]  /*7c60*/  LOP3.LUT P1, RZ, R191, 0xff0000, RZ, 0xc0, !PT ;  /* 0x00ff0000bfff7812 */ /* 0x000fc6000782c0ff */
[----:B------:R-:W-:-:S05]  /*7c70*/  FMUL.FTZ R148, R148, UR16 ;  /* 0x0000001094947c20 */ /* 0x000fca0008410000 */
[----:B------:R-:W-:-:S04]  /*7c80*/  FSEL R148, R148, RZ, P1 ;  /* 0x000000ff94947208 */ /* 0x000fc80000800000 */
[----:B------:R-:W-:-:S04]  /*7c90*/  F2FP.F16.F32.PACK_AB R148, RZ, R148 ;  /* 0x00000094ff94723e */ /* 0x000fc800000000ff */
[----:B------:R-:W-:-:S07]  /*7ca0*/  PRMT R147, R148, 0x7610, R147 ;  /* 0x0000761094937816 */ /* 0x000fce0000000093 */
.L_x_10304:
        /* <DEDUP_REMOVED lines=11> */
.L_x_10297:
        /* <DEDUP_REMOVED lines=12> */
.L_x_10305:
        /* <DEDUP_REMOVED lines=12> */
.L_x_10306:
        /* <DEDUP_REMOVED lines=12> */
.L_x_10307:
        /* <DEDUP_REMOVED lines=12> */
.L_x_10308:
        /* <DEDUP_REMOVED lines=12> */
.L_x_10309:
        /* <DEDUP_REMOVED lines=12> */
.L_x_10310:
        /* <DEDUP_REMOVED lines=12> */
.L_x_10311:
        /* <DEDUP_REMOVED lines=13> */
.L_x_10289:
        /* <DEDUP_REMOVED lines=14> */
.L_x_10178:
        /* <DEDUP_REMOVED lines=24> */
.L_x_10313:
        /* <DEDUP_REMOVED lines=11> */
.L_x_15711:


//--------------------- .text._ZN10layer_norm13ln_bwd_kernelINS_13Kernel_traitsI6__halfS2_fS2_fjLj4096ELj1ELj1ELj4ELj16ENS_18Kernel_traits_baseILj4096ES2_S2_fS2_fjLj128EEEEELb1ELb1ELb0ELb0EEEvNS_9BwdParamsE --------------------------
	.section	.text._ZN10layer_norm13ln_bwd_kernelINS_13Kernel_traitsI6__halfS2_fS2_fjLj4096ELj1ELj1ELj4ELj16ENS_18Kernel_traits_baseILj4096ES2_S2_fS2_fjLj128EEEEELb1ELb1ELb0ELb0EEEvNS_9BwdParamsE,"ax",@progbits
	.align	128
        .global         _ZN10layer_norm13ln_bwd_kernelINS_13Kernel_traitsI6__halfS2_fS2_fjLj4096ELj1ELj1ELj4ELj16ENS_18Kernel_traits_baseILj4096ES2_S2_fS2_fjLj128EEEEELb1ELb1ELb0ELb0EEEvNS_9BwdParamsE
        .type           _ZN10layer_norm13ln_bwd_kernelINS_13Kernel_traitsI6__halfS2_fS2_fjLj4096ELj1ELj1ELj4ELj16ENS_18Kernel_traits_baseILj4096ES2_S2_fS2_fjLj128EEEEELb1ELb1ELb0ELb0EEEvNS_9BwdParamsE,@function
        .size           _ZN10layer_norm13ln_bwd_kernelINS_13Kernel_traitsI6__halfS2_fS2_fjLj4096ELj1ELj1ELj4ELj16ENS_18Kernel_traits_baseILj4096ES2_S2_fS2_fjLj128EEEEELb1ELb1ELb0ELb0EEEvNS_9BwdParamsE,(.L_x_15712 - _ZN10layer_norm13ln_bwd_kernelINS_13Kernel_traitsI6__halfS2_fS2_fjLj4096ELj1ELj1ELj4ELj16ENS_18Kernel_traits_baseILj4096ES2_S2_fS2_fjLj128EEEEELb1ELb1ELb0ELb0EEEvNS_9BwdParamsE)
        .other          _ZN10layer_norm13ln_bwd_kernelINS_13Kernel_traitsI6__halfS2_fS2_fjLj4096ELj1ELj1ELj4ELj16ENS_18Kernel_traits_baseILj4096ES2_S2_fS2_fjLj128EEEEELb1ELb1ELb0ELb0EEEvNS_9BwdParamsE,@"STO_CUDA_ENTRY STV_DEFAULT"
_ZN10layer_norm13ln_bwd_kernelINS_13Kernel_traitsI6__halfS2_fS2_fjLj4096ELj1ELj1ELj4ELj16ENS_18Kernel_traits_baseILj4096ES2_S2_fS2_fjLj128EEEEELb1ELb1ELb0ELb0EEEvNS_9BwdParamsE:
.text._ZN10layer_norm13ln_bwd_kernelINS_13Kernel_traitsI6__halfS2_fS2_fjLj4096ELj1ELj1ELj4ELj16ENS_18Kernel_traits_baseILj4096ES2_S2_fS2_fjLj128EEEEELb1ELb1ELb0ELb0EEEvNS_9BwdParamsE:
        /* <DEDUP_REMOVED lines=14> */
[----:B------:R2:W-:Y:S01]  /*00e0*/  STL [R1+0x14], R6 ;  /* 0x0000140601007387 */ /* 0x0005e20000100800 */
        /* <DEDUP_REMOVED lines=140> */
.L_x_10349:
[----:B------:R-:W1:Y:S01]  /*09b0*/  @UP0 LDCU.64 UR4, c[0x0][0x3e0] ;  /* 0x00007c00ff0407ac */ /* 0x000e620008000a00 */
[----:B------:R-:W-:Y:S01]  /*09c0*/  PLOP3.LUT P0, PT, PT, PT, UP0, 0x80, 0x8 ;  /* 0x000000000008781c */ /* 0x000fe20003f0f008 */
[----:B------:R-:W3:Y:S01]  /*09d0*/  LDL R196, [R1+0x14] ;  /* 0x0000140001c47983 */ /* 0x000ee20000100800 */
        /* <DEDUP_REMOVED lines=12> */
[----:B------:R-:W-:Y:S01]  /*0aa0*/  UIMAD UR4, UR7, UR6, URZ ;  /* 0x00000006070472a4 */ /* 0x000fe2000f8e02ff */
[----:B--2---:R-:W-:Y:S01]  /*0ab0*/  ISETP.NE.AND P5, PT, RZ, UR18, PT ;  /* 0x00000012ff007c0c */ /* 0x004fe2000bfa5270 */
[----:B------:R-:W-:Y:S01]  /*0ac0*/  UMOV UR16, 0x3f800000 ;  /* 0x3f80000000107882 */ /* 0x000fe20000000000 */
[----:B------:R-:W0:Y:S01]  /*0ad0*/  S2R R195, SR_TID.X ;  /* 0x0000000000c37919 */ /* 0x000e220000002100 */
[----:B------:R-:W-:Y:S01]  /*0ae0*/  USHF.R.S32.HI UR5, URZ, 0x1f, UR4 ;  /* 0x0000001fff057899 */ /* 0x000fe20008011404 */
[----:B------:R-:W-:Y:S01]  /*0af0*/  BSSY.RECONVERGENT B0, `(.L_x_10315) ;  /* 0x000006b000007945 */ /* 0x000fe20003800200 */
[----:B------:R-:W-:Y:S01]  /*0b00*/  HFMA2 R228, -RZ, RZ, 0, 0 ;  /* 0x00000000ffe47431 */ /* 0x000fe200000001ff */
[----:B------:R-:W-:Y:S01]  /*0b10*/  MOV R227, RZ ;  /* 0x000000ff00e37202 */ /* 0x000fe20000000f00 */
[----:B------:R-:W-:Y:S01]  /*0b20*/  ULEA.HI UR5, UR5, UR4, URZ, 0x3 ;  /* 0x0000000405057291 */ /* 0x000fe2000f8f18ff */
[----:B---3--:R-:W-:-:S02]  /*0b30*/  ISETP.GE.U32.AND P1, PT, R196, 0x80, PT ;  /* 0x00000080c400780c */ /* 0x008fc40003f26070 */
[C---:B------:R-:W-:Y:S02]  /*0b40*/  ISETP.GE.U32.AND P2, PT, R196.reuse, 0x100, PT ;  /* 0x00000100c400780c */ /* 0x040fe40003f46070 */
[C---:B------:R-:W-:Y:S02]  /*0b50*/  ISETP.GE.U32.AND P3, PT, R196.reuse, 0x180, PT ;  /* 0x00000180c400780c */ /* 0x040fe40003f66070 */
[----:B------:R-:W-:Y:S01]  /*0b60*/  ISETP.GE.U32.AND P4, PT, R196, 0x200, PT ;  /* 0x00000200c400780c */ /* 0x000fe20003f86070 */
[----:B----4-:R-:W-:-:S05]  /*0b70*/  @P0 HADD2.F32 R0, -RZ, R0.H0_H0 ;  /* 0x20000000ff000230 */ /* 0x010fca0000004100 */
[----:B------:R-:W-:Y:S02]  /*0b80*/  @P0 R2UR UR17, R0 ;  /* 0x00000000001102ca */ /* 0x000fe400000e0000 */
[----:B------:R-:W-:-:S04]  /*0b90*/  MOV R0, UR5 ;  /* 0x0000000500007c02 */ /* 0x000fc80008000f00 */
[----:B0-----:R-:W-:-:S04]  /*0ba0*/  LEA.HI.SX32 R0, R0, R195, 0x1d ;  /* 0x000000c300007211 */ /* 0x001fc800078feaff */
[----:B------:R-:W-:Y:S02]  /*0bb0*/  MOV R226, R0 ;  /* 0x0000000000e27202 */ /* 0x000fe40000000f00 */
[----:B------:R-:W-:Y:S01]  /*0bc0*/  R2UR UR24, R194 ;  /* 0x00000000c21872ca */ /* 0x000fe200000e0000 */
[----:B------:R-:W-:Y:S01]  /*0bd0*/  @UP0 UMOV UR16, UR17 ;  /* 0x0000001100100c82 */ /* 0x000fe20008000000 */
[----:B------:R-:W-:Y:S01]  /*0be0*/  FSEL R216, R216, RZ, !P5 ;  /* 0x000000ffd8d87208 */ /* 0x000fe20006800000 */
[----:B-----5:R-:W-:-:S12]  /*0bf0*/  @!P1 BRA `(.L_x_10316) ;  /* 0x0000000400689947 */ /* 0x020fd80003800000 */
        /* <DEDUP_REMOVED lines=9> */
[----:B------:R-:W4:Y:S04]  /*0c90*/  LDG.E.128 R192, desc[UR10][R192.64] ;  /* 0x0000000ac0c07981 */ /* 0x000f28000c1e1d00 */
[----:B------:R-:W4:Y:S01]  /*0ca0*/  LDG.E.128 R196, desc[UR10][R196.64+0x10] ;  /* 0x0000100ac4c47981 */ /* 0x000f22000c1e1d00 */
[----:B0-----:R-:W-:-:S05]  /*0cb0*/  @P0 IMAD.WIDE.U32 R16, R0, 0x20, R16 ;  /* 0x0000002000100825 */ /* 0x001fca00078e0010 */
[----:B------:R-:W5:Y:S04]  /*0cc0*/  @P0 LDG.E.128 R164, desc[UR10][R16.64] ;  /* 0x0000000a10a40981 */ /* 0x000f68000c1e1d00 */
[----:B------:R2:W5:Y:S02]  /*0cd0*/  @P0 LDG.E.128 R168, desc[UR10][R16.64+0x10] ;  /* 0x0000100a10a80981 */ /* 0x000564000c1e1d00 */
[----:B--2---:R-:W-:-:S06]  /*0ce0*/  IMAD.WIDE.U32 R16, R0, 0x8, R226 ;  /* 0x0000000800107825 */ /* 0x004fcc00078e00e2 */
[----:B------:R-:W5:Y:S02]  /*0cf0*/  LDG.E.64 R16, desc[UR10][R16.64] ;  /* 0x0000000a10107981 */ /* 0x000f64000c1e1b00 */
[--C-:B-----5:R-:W-:Y:S02]  /*0d00*/  HADD2.F32 R247, -RZ, R40.reuse.H0_H0 ;  /* 0x20000028fff77230 */ /* 0x120fe40000004100 */
[----:B------:R-:W-:Y:S02]  /*0d10*/  HADD2.F32 R8, -RZ, R40.H1_H1 ;  /* 0x30000028ff087230 */ /* 0x000fe40000004100 */
[--C-:B------:R-:W-:Y:S02]  /*0d20*/  HADD2.F32 R246, -RZ, R41.reuse.H1_H1 ;  /* 0x30000029fff67230 */ /* 0x100fe40000004100 */
[----:B------:R-:W-:Y:S02]  /*0d30*/  HADD2.F32 R250, -RZ, R41.H0_H0 ;  /* 0x20000029fffa7230 */ /* 0x000fe40000004100 */
[----:B------:R-:W-:-:S02]  /*0d40*/  HADD2.F32 R234, -RZ, R43.H0_H0 ;  /* 0x2000002bffea7230 */ /* 0x000fc40000004100 */
[--C-:B------:R-:W-:Y:S02]  /*0d50*/  HADD2.F32 R243, -RZ, R42.reuse.H0_H0 ;  /* 0x2000002afff37230 */ /* 0x100fe40000004100 */
[----:B------:R-:W-:Y:S01]  /*0d60*/  HADD2.F32 R235, -RZ, R42.H1_H1 ;  /* 0x3000002affeb7230 */ /* 0x000fe20000004100 */
[----:B------:R-:W-:Y:S01]  /*0d70*/  IADD3 R226, PT, PT, R0, 0x80, RZ ;  /* 0x0000008000e27810 */ /* 0x000fe20007ffe0ff */
[C---:B---3--:R-:W-:Y:S01]  /*0d80*/  FADD.FTZ R204, -R216.reuse, R204 ;  /* 0x000000ccd8cc7221 */ /* 0x048fe20000010100 */
[----:B------:R-:W-:-:S03]  /*0d90*/  FADD.FTZ R207, -R216, R207 ;  /* 0x000000cfd8cf7221 */ /* 0x000fc60000010100 */
[----:B------:R-:W-:Y:S01]  /*0da0*/  FMUL.FTZ R214, R204, UR24 ;  /* 0x00000018ccd67c20 */ /* 0x000fe20008410000 */
[--C-:B----4-:R-:W-:Y:S02]  /*0db0*/  HADD2.F32 R11, -RZ, R192.reuse.H0_H0 ;  /* 0x200000c0ff0b7230 */ /* 0x110fe40000004100 */
[----:B------:R-:W-:Y:S01]  /*0dc0*/  FADD.FTZ R206, -R216, R206 ;  /* 0x000000ced8ce7221 */ /* 0x000fe20000010100 */
[----:B------:R-:W-:Y:S02]  /*0dd0*/  HADD2.F32 R192, -RZ, R192.H1_H1 ;  /* 0x300000c0ffc07230 */ /* 0x000fe40000004100 */
[----:B------:R-:W-:Y:S01]  /*0de0*/  FADD.FTZ R100, R100, R11 ;  /* 0x0000000b64647221 */ /* 0x000fe20000010000 */
[-C--:B------:R-:W-:Y:S01]  /*0df0*/  FFMA.FTZ R72, R214, R11.reuse, R72 ;  /* 0x0000000bd6487223 */ /* 0x080fe20000010048 */
[----:B------:R-:W-:Y:S01]  /*0e00*/  FMUL.FTZ R247, R247, R11 ;  /* 0x0000000bf7f77220 */ /* 0x000fe20000410000 */
[--C-:B------:R-:W-:Y:S02]  /*0e10*/  HADD2.F32 R11, -RZ, R193.reuse.H0_H0 ;  /* 0x200000c1ff0b7230 */ /* 0x100fe40000004100 */
[----:B------:R-:W-:Y:S01]  /*0e20*/  FMUL.FTZ R210, R207, UR24 ;  /* 0x00000018cfd27c20 */ /* 0x000fe20008410000 */
[----:B------:R-:W-:-:S02]  /*0e30*/  HADD2.F32 R193, -RZ, R193.H1_H1 ;  /* 0x300000c1ffc17230 */ /* 0x000fc40000004100 */
[----:B------:R-:W-:Y:S01]  /*0e40*/  FADD.FTZ R205, -R216, R205 ;  /* 0x000000cdd8cd7221 */ /* 0x000fe20000010100 */
[----:B------:R-:W-:Y:S01]  /*0e50*/  FMUL.FTZ R213, R206, UR24 ;  /* 0x00000018ced57c20 */ /* 0x000fe20008410000 */
[----:B------:R-:W-:Y:S01]  /*0e60*/  FADD.FTZ R14, -R216, R198 ;  /* 0x000000c6d80e7221 */ /* 0x000fe20000010100 */
[----:B------:R-:W-:Y:S01]  /*0e70*/  FMUL.FTZ R201, R8, R192 ;  /* 0x000000c008c97220 */ /* 0x000fe20000410000 */
[----:B------:R-:W-:Y:S01]  /*0e80*/  FADD.FTZ R8, -R216, R196 ;  /* 0x000000c4d8087221 */ /* 0x000fe20000010100 */
[----:B------:R-:W-:Y:S01]  /*0e90*/  FADD.FTZ R103, R103, R193 ;  /* 0x000000c167677221 */ /* 0x000fe20000010000 */
[-C--:B------:R-:W-:Y:S01]  /*0ea0*/  FFMA.FTZ R75, R210, R193.reuse, R75 ;  /* 0x000000c1d24b7223 */ /* 0x080fe2000001004b */
[----:B------:R-:W-:Y:S01]  /*0eb0*/  FMUL.FTZ R246, R246, R193 ;  /* 0x000000c1f6f67220 */ /* 0x000fe20000410000 */
[----:B------:R-:W-:Y:S01]  /*0ec0*/  FMUL.FTZ R218, R205, UR24 ;  /* 0x00000018cdda7c20 */ /* 0x000fe20008410000 */
[----:B------:R-:W-:Y:S02]  /*0ed0*/  HADD2.F32 R193, -RZ, R195.H0_H0 ;  /* 0x200000c3ffc17230 */ /* 0x000fe40000004100 */
[----:B------:R-:W-:Y:S01]  /*0ee0*/  FADD.FTZ R102, R102, R11 ;  /* 0x0000000b66667221 */ /* 0x000fe20000010000 */
[-C--:B------:R-:W-:Y:S01]  /*0ef0*/  FFMA.FTZ R74, R213, R11.reuse, R74 ;  /* 0x0000000bd54a7223 */ /* 0x080fe2000001004a */
[----:B------:R-:W-:Y:S01]  /*0f00*/  FMUL.FTZ R250, R250, R11 ;  /* 0x0000000bfafa7220 */ /* 0x000fe20000410000 */
[----:B------:R-:W-:Y:S01]  /*0f10*/  FMUL.FTZ R14, R14, UR24 ;  /* 0x000000180e0e7c20 */ /* 0x000fe20008410000 */
[----:B------:R-:W-:-:S02]  /*0f20*/  HADD2.F32 R11, -RZ, R194.H0_H0 ;  /* 0x200000c2ff0b7230 */ /* 0x000fc40000004100 */
[----:B------:R-:W-:Y:S01]  /*0f30*/  FMUL.FTZ R8, R8, UR24 ;  /* 0x0000001808087c20 */ /* 0x000fe20008410000 */
[----:B------:R-:W-:Y:S01]  /*0f40*/  FADD.FTZ R101, R101, R192 ;  /* 0x000000c065657221 */ /* 0x000fe20000010000 */
[----:B------:R-:W-:Y:S01]  /*0f50*/  FFMA.FTZ R73, R218, R192, R73 ;  /* 0x000000c0da497223 */ /* 0x000fe20000010049 */
[----:B------:R-:W-:Y:S01]  /*0f60*/  FADD.FTZ R197, -R216, R197 ;  /* 0x000000c5d8c57221 */ /* 0x000fe20000010100 */
        /* <DEDUP_REMOVED lines=8> */
[----:B------:R-:W-:Y:S01]  /*0ff0*/  FMUL.FTZ R11, R197, UR24 ;  /* 0x00000018c50b7c20 */ /* 0x000fe20008410000 */
[----:B------:R-:W-:Y:S01]  /*1000*/  FADD.FTZ R197, R192, R201 ;  /* 0x000000c9c0c57221 */ /* 0x000fe20000010000 */
[----:B------:R-:W-:Y:S01]  /*1010*/  FFMA.FTZ R192, R218, R201, R193 ;  /* 0x000000c9dac07223 */ /* 0x000fe200000100c1 */
[----:B------:R-:W-:-:S02]  /*1020*/  HADD2.F32 R194, -RZ, R194.H1_H1 ;  /* 0x300000c2ffc27230 */ /* 0x000fc40000004100 */
[----:B------:R-:W-:Y:S01]  /*1030*/  FADD.FTZ R197, R197, R250 ;  /* 0x000000fac5c57221 */ /* 0x000fe20000010000 */
[----:B------:R-:W-:-:S03]  /*1040*/  FFMA.FTZ R193, R213, R250, R192 ;  /* 0x000000fad5c17223 */ /* 0x000fc600000100c0 */
[----:B------:R-:W-:Y:S01]  /*1050*/  FADD.FTZ R192, R197, R246 ;  /* 0x000000f6c5c07221 */ /* 0x000fe20000010000 */
[----:B------:R-:W-:Y:S01]  /*1060*/  FFMA.FTZ R193, R210, R246, R193 ;  /* 0x000000f6d2c17223 */ /* 0x000fe200000100c1 */
[----:B------:R-:W-:Y:S01]  /*1070*/  FADD.FTZ R105, R105, R194 ;  /* 0x000000c269697221 */ /* 0x000fe20000010000 */
[-C--:B------:R-:W-:Y:S01]  /*1080*/  FFMA.FTZ R77, R11, R194.reuse, R77 ;  /* 0x000000c20b4d7223 */ /* 0x080fe2000001004d */
[----:B------:R-:W-:Y:S01]  /*1090*/  FMUL.FTZ R235, R235, R194 ;  /* 0x000000c2ebeb7220 */ /* 0x000fe20000410000 */
[----:B------:R-:W-:Y:S01]  /*10a0*/  FADD.FTZ R199, -R216, R199 ;  /* 0x000000c7d8c77221 */ /* 0x000fe20000010100 */
[----:B------:R-:W-:Y:S01]  /*10b0*/  FADD.FTZ R192, R192, R243 ;  /* 0x000000f3c0c07221 */ /* 0x000fe20000010000 */
[----:B------:R-:W-:Y:S01]  /*10c0*/  FFMA.FTZ R194, R8, R243, R193 ;  /* 0x000000f308c27223 */ /* 0x000fe200000100c1 */
[----:B------:R0:W-:Y:S01]  /*10d0*/  STL [R1], R201 ;  /* 0x000000c901007387 */ /* 0x0001e20000100800 */
[----:B------:R-:W-:Y:S02]  /*10e0*/  HADD2.F32 R224, -RZ, R195.H1_H1 ;  /* 0x300000c3ffe07230 */ /* 0x000fe40000004100 */
[----:B------:R-:W-:Y:S01]  /*10f0*/  FADD.FTZ R193, R192, R235 ;  /* 0x000000ebc0c17221 */ /* 0x000fe20000010000 */
[----:B------:R-:W-:-:S02]  /*1100*/  HADD2.F32 R197, -RZ, R43.H1_H1 ;  /* 0x3000002bffc57230 */ /* 0x000fc40000004100 */
[----:B------:R-:W-:Y:S01]  /*1110*/  FFMA.FTZ R195, R11, R235, R194 ;  /* 0x000000eb0bc37223 */ /* 0x000fe200000100c2 */
[----:B------:R-:W-:Y:S01]  /*1120*/  FADD.FTZ R107, R107, R224 ;  /* 0x000000e06b6b7221 */ /* 0x000fe20000010000 */
[----:B0-----:R-:W-:Y:S01]  /*1130*/  FMUL.FTZ R201, R199, UR24 ;  /* 0x00000018c7c97c20 */ /* 0x001fe20008410000 */
[----:B------:R-:W-:Y:S01]  /*1140*/  FADD.FTZ R193, R193, R234 ;  /* 0x000000eac1c17221 */ /* 0x000fe20000010000 */
[----:B------:R-:W-:Y:S02]  /*1150*/  FFMA.FTZ R192, R14, R234, R195 ;  /* 0x000000ea0ec07223 */ /* 0x000fe400000100c3 */
[-C--:B------:R-:W-:Y:S01]  /*1160*/  FFMA.FTZ R79, R201, R224.reuse, R79 ;  /* 0x000000e0c94f7223 */ /* 0x080fe2000001004f */
[----:B------:R-:W-:-:S04]  /*1170*/  FMUL.FTZ R224, R197, R224 ;  /* 0x000000e0c5e07220 */ /* 0x000fc80000410000 */
[----:B------:R-:W-:Y:S01]  /*1180*/  FADD.FTZ R228, R193, R224 ;  /* 0x000000e0c1e47221 */ /* 0x000fe20000010000 */
[----:B------:R-:W-:-:S07]  /*1190*/  FFMA.FTZ R227, R201, R224, R192 ;  /* 0x000000e0c9e37223 */ /* 0x000fce00000100c0 */
.L_x_10316:
[----:B------:R-:W-:Y:S05]  /*11a0*/  BSYNC.RECONVERGENT B0 ;  /* 0x0000000000007941 */ /* 0x000fea0003800200 */
.L_x_10315:
[----:B------:R-:W-:Y:S04]  /*11b0*/  BSSY.RECONVERGENT B0, `(.L_x_10317) ;  /* 0x000005c000007945 */ /* 0x000fe80003800200 */
[----:B------:R-:W-:Y:S05]  /*11c0*/  @!P2 BRA `(.L_x_10318) ;  /* 0x000000040068a947 */ /* 0x000fea0003800000 */
[----:B------:R-:W0:Y:S08]  /*11d0*/  LDC.64 R192, c[0x0][0x428] ;  /* 0x00010a00ffc07b82 */ /* 0x000e300000000a00 */
[----:B------:R-:W1:Y:S01]  /*11e0*/  LDC.64 R196, c[0x0][0x3a8] ;  /* 0x0000ea00ffc47b82 */ /* 0x000e620000000a00 */
[----:B------:R-:W-:-:S04]  /*11f0*/  ISETP.NE.U32.AND P0, PT, RZ, UR20, PT ;  /* 0x00000014ff007c0c */ /* 0x000fc8000bf05070 */
[----:B------:R-:W-:Y:S01]  /*1200*/  ISETP.NE.AND.EX P0, PT, RZ, UR21, PT, P0 ;  /* 0x00000015ff007c0c */ /* 0x000fe2000bf05300 */
[----:B0-----:R-:W-:-:S12]  /*1210*/  IMAD.WIDE.U32 R192, R226, 0x10, R192 ;  /* 0x00000010e2c07825 */ /* 0x001fd800078e00c0 */
[----:B------:R-:W0:Y:S01]  /*1220*/  @P0 LDC.64 R18, c[0x0][0x438] ;  /* 0x00010e00ff120b82 */ /* 0x000e220000000a00 */
[----:B------:R-:W2:Y:S01]  /*1230*/  LDG.E.128 R192, desc[UR10][R192.64] ;  /* 0x0000000ac0c07981 */ /* 0x000ea2000c1e1d00 */
[----:B-1----:R-:W-:-:S05]  /*1240*/  IMAD.WIDE.U32 R196, R226, 0x20, R196 ;  /* 0x00000020e2c47825 */ /* 0x002fca00078e00c4 */
[----:B------:R-:W3:Y:S04]  /*1250*/  LDG.E.128 R204, desc[UR10][R196.64] ;  /* 0x0000000ac4cc7981 */ /* 0x000ee8000c1e1d00 */
[----:B------:R-:W4:Y:S01]  /*1260*/  LDG.E.128 R196, desc[UR10][R196.64+0x10] ;  /* 0x0000100ac4c47981 */ /* 0x000f22000c1e1d00 */
[----:B0-----:R-:W-:-:S05]  /*1270*/  @P0 IMAD.WIDE.U32 R18, R226, 0x20, R18 ;  /* 0x00000020e2120825 */ /* 0x001fca00078e0012 */
[----:B------:R-:W5:Y:S04]  /*1280*/  @P0 LDG.E.128 R36, desc[UR10][R18.64] ;  /* 0x0000000a12240981 */ /* 0x000f68000c1e1d00 */
[----:B------:R0:W5:Y:S02]  /*1290*/  @P0 LDG.E.128 R32, desc[UR10][R18.64+0x10] ;  /* 0x0000100a12200981 */ /* 0x000164000c1e1d00 */
[----:B0-----:R-:W0:Y:S02]  /*12a0*/  LDC.64 R18, c[0x0][0x3b0] ;  /* 0x0000ec00ff127b82 */ /* 0x001e240000000a00 */
[----:B0-----:R-:W-:-:S06]  /*12b0*/  IMAD.WIDE.U32 R18, R226, 0x8, R18 ;  /* 0x00000008e2127825 */ /* 0x001fcc00078e0012 */
[----:B------:R-:W5:Y:S02]  /*12c0*/  LDG.E.64 R18, desc[UR10][R18.64] ;  /* 0x0000000a12127981 */ /* 0x000f64000c1e1b00 */
[----:B-----5:R-:W-:Y:S02]  /*12d0*/  HADD2.F32 R7, -RZ, R48.H0_H0 ;  /* 0x20000030ff077230 */ /* 0x020fe40000004100 */
[--C-:B------:R-:W-:Y:S02]  /*12e0*/  HADD2.F32 R249, -RZ, R49.reuse.H0_H0 ;  /* 0x20000031fff97230 */ /* 0x100fe40000004100 */
[----:B------:R-:W-:Y:S02]  /*12f0*/  HADD2.F32 R245, -RZ, R49.H1_H1 ;  /* 0x30000031fff57230 */ /* 0x000fe40000004100 */
[--C-:B------:R-:W-:Y:S02]  /*1300*/  HADD2.F32 R242, -RZ, R50.reuse.H0_H0 ;  /* 0x20000032fff27230 */ /* 0x100fe40000004100 */
[----:B------:R-:W-:-:S02]  /*1310*/  HADD2.F32 R239, -RZ, R50.H1_H1 ;  /* 0x30000032ffef7230 */ /* 0x000fc40000004100 */
[----:B------:R-:W-:Y:S02]  /*1320*/  HADD2.F32 R252, -RZ, R48.H1_H1 ;  /* 0x30000030fffc7230 */ /* 0x000fe40000004100 */
[--C-:B------:R-:W-:Y:S02]  /*1330*/  HADD2.F32 R233, -RZ, R51.reuse.H0_H0 ;  /* 0x20000033ffe97230 */ /* 0x100fe40000004100 */
[----:B------:R-:W-:Y:S01]  /*1340*/  HADD2.F32 R223, -RZ, R51.H1_H1 ;  /* 0x30000033ffdf7230 */ /* 0x000fe20000004100 */
[----:B------:R-:W-:Y:S01]  /*1350*/  IADD3 R226, PT, PT, R226, 0x80, RZ ;  /* 0x00000080e2e27810 */ /* 0x000fe20007ffe0ff */
[----:B--2---:R-:W-:-:S05]  /*1360*/  HADD2.F32 R13, -RZ, R192.H0_H0 ;  /* 0x200000c0ff0d7230 */ /* 0x004fca0000004100 */
[----:B------:R-:W-:Y:S01]  /*1370*/  FMUL.FTZ R200, R7, R13 ;  /* 0x0000000d07c87220 */ /* 0x000fe20000410000 */
[C---:B---3--:R-:W-:Y:S01]  /*1380*/  FADD.FTZ R206, -R216.reuse, R206 ;  /* 0x000000ced8ce7221 */ /* 0x048fe20000010100 */
[C---:B------:R-:W-:Y:S01]  /*1390*/  FADD.FTZ R204, -R216.reuse, R204 ;  /* 0x000000ccd8cc7221 */ /* 0x040fe20000010100 */
[--C-:B------:R-:W-:Y:S02]  /*13a0*/  HADD2.F32 R7, -RZ, R193.reuse.H0_H0 ;  /* 0x200000c1ff077230 */ /* 0x100fe40000004100 */
[----:B------:R-:W-:Y:S01]  /*13b0*/  FADD.FTZ R207, -R216, R207 ;  /* 0x000000cfd8cf7221 */ /* 0x000fe20000010100 */
[----:B------:R-:W-:Y:S01]  /*13c0*/  FMUL.FTZ R212, R206, UR24 ;  /* 0x00000018ced47c20 */ /* 0x000fe20008410000 */
[----:B------:R-:W-:Y:S02]  /*13d0*/  HADD2.F32 R10, -RZ, R193.H1_H1 ;  /* 0x300000c1ff0a7230 */ /* 0x000fe40000004100 */
[----:B------:R-:W-:Y:S01]  /*13e0*/  FMUL.FTZ R220, R204, UR24 ;  /* 0x00000018ccdc7c20 */ /* 0x000fe20008410000 */
[----:B------:R-:W-:Y:S01]  /*13f0*/  FMUL.FTZ R209, R207, UR24 ;  /* 0x00000018cfd17c20 */ /* 0x000fe20008410000 */
[----:B------:R-:W-:Y:S01]  /*1400*/  FADD.FTZ R30, R30, R7 ;  /* 0x000000071e1e7221 */ /* 0x000fe20000010000 */
[-C--:B------:R-:W-:Y:S01]  /*1410*/  FFMA.FTZ R26, R212, R7.reuse, R26 ;  /* 0x00000007d41a7223 */ /* 0x080fe2000001001a */
[----:B------:R-:W-:Y:S01]  /*1420*/  FMUL.FTZ R249, R249, R7 ;  /* 0x00000007f9f97220 */ /* 0x000fe20000410000 */
[----:B----4-:R-:W-:Y:S01]  /*1430*/  FADD.FTZ R7, -R216, R196 ;  /* 0x000000c4d8077221 */ /* 0x010fe20000010100 */
[----:B------:R-:W-:Y:S01]  /*1440*/  FADD.FTZ R28, R28, R13 ;  /* 0x0000000d1c1c7221 */ /* 0x000fe20000010000 */
[----:B------:R-:W-:Y:S01]  /*1450*/  FFMA.FTZ R24, R220, R13, R24 ;  /* 0x0000000ddc187223 */ /* 0x000fe20000010018 */
[----:B------:R-:W-:Y:S01]  /*1460*/  FADD.FTZ R31, R31, R10 ;  /* 0x0000000a1f1f7221 */ /* 0x000fe20000010000 */
[-C--:B------:R-:W-:Y:S01]  /*1470*/  FFMA.FTZ R27, R209, R10.reuse, R27 ;  /* 0x0000000ad11b7223 */ /* 0x080fe2000001001b */
[----:B------:R-:W-:Y:S01]  /*1480*/  FMUL.FTZ R245, R245, R10 ;  /* 0x0000000af5f57220 */ /* 0x000fe20000410000 */
[----:B------:R-:W-:-:S02]  /*1490*/  HADD2.F32 R13, -RZ, R194.H0_H0 ;  /* 0x200000c2ff0d7230 */ /* 0x000fc40000004100 */
[C---:B------:R-:W-:Y:S01]  /*14a0*/  FADD.FTZ R10, -R216.reuse, R197 ;  /* 0x000000c5d80a7221 */ /* 0x040fe20000010100 */
[----:B------:R-:W-:Y:S01]  /*14b0*/  FMUL.FTZ R7, R7, UR24 ;  /* 0x0000001807077c20 */ /* 0x000fe20008410000 */
[----:B------:R-:W-:Y:S01]  /*14c0*/  FADD.FTZ R205, -R216, R205 ;  /* 0x000000cdd8cd7221 */ /* 0x000fe20000010100 */
[----:B------:R-:W-:Y:S02]  /*14d0*/  HADD2.F32 R194, -RZ, R194.H1_H1 ;  /* 0x300000c2ffc27230 */ /* 0x000fe40000004100 */
[----:B------:R-:W-:Y:S01]  /*14e0*/  FMUL.FTZ R10, R10, UR24 ;  /* 0x000000180a0a7c20 */ /* 0x000fe20008410000 */
[----:B------:R-:W-:Y:S01]  /*14f0*/  FADD.FTZ R80, R80, R13 ;  /* 0x0000000d50507221 */ /* 0x000fe20000010000 */
[-C--:B------:R-:W-:Y:S01]  /*1500*/  FFMA.FTZ R108, R7, R13.reuse, R108 ;  /* 0x0000000d076c7223 */ /* 0x080fe2000001006c */
[----:B------:R-:W-:Y:S01]  /*1510*/  FMUL.FTZ R242, R242, R13 ;  /* 0x0000000df2f27220 */ /* 0x000fe20000410000 */
[----:B------:R-:W-:Y:S02]  /*1520*/  HADD2.F32 R192, -RZ, R192.H1_H1 ;  /* 0x300000c0ffc07230 */ /* 0x000fe40000004100 */
[----:B------:R-:W-:Y:S01]  /*1530*/  FADD.FTZ R13, -R216, R198 ;  /* 0x000000c6d80d7221 */ /* 0x000fe20000010100 */
[----:B------:R-:W-:Y:S01]  /*1540*/  FMUL.FTZ R217, R205, UR24 ;  /* 0x00000018cdd97c20 */ /* 0x000fe20008410000 */
[----:B------:R-:W-:Y:S01]  /*1550*/  FADD.FTZ R81, R81, R194 ;  /* 0x000000c251517221 */ /* 0x000fe20000010000 */
[-C--:B------:R-:W-:Y:S01]  /*1560*/  FFMA.FTZ R109, R10, R194.reuse, R109 ;  /* 0x000000c20a6d7223 */ /* 0x080fe2000001006d */
[----:B------:R-:W-:Y:S01]  /*1570*/  FMUL.FTZ R239, R239, R194 ;  /* 0x000000c2efef7220 */ /* 0x000fe20000410000 */
[----:B------:R-:W-:-:S02]  /*1580*/  HADD2.F32 R194, -RZ, R195.H0_H0 ;  /* 0x200000c3ffc27230 */ /* 0x000fc40000004100 */
        /* <DEDUP_REMOVED lines=17> */
[----:B------:R-:W-:Y:S02]  /*16a0*/  HADD2.F32 R192, -RZ, R195.H1_H1 ;  /* 0x300000c3ffc07230 */ /* 0x000fe40000004100 */
[----:B------:R-:W-:Y:S01]  /*16b0*/  FADD.FTZ R199, -R216, R199 ;  /* 0x000000c7d8c77221 */ /* 0x000fe20000010100 */
[----:B------:R-:W-:Y:S01]  /*16c0*/  FADD.FTZ R194, R194, R239 ;  /* 0x000000efc2c27221 */ /* 0x000fe20000010000 */
[----:B------:R-:W-:Y:S01]  /*16d0*/  FFMA.FTZ R196, R10, R239, R193 ;  /* 0x000000ef0ac47223 */ /* 0x000fe200000100c1 */
[----:B------:R0:W-:Y:S01]  /*16e0*/  STL [R1+0x8], R200 ;  /* 0x000008c801007387 */ /* 0x0001e20000100800 */
[----:B------:R-:W-:Y:S01]  /*16f0*/  FMUL.FTZ R223, R223, R192 ;  /* 0x000000c0dfdf7220 */ /* 0x000fe20000410000 */
[----:B------:R-:W-:Y:S01]  /*1700*/  FADD.FTZ R194, R194, R233 ;  /* 0x000000e9c2c27221 */ /* 0x000fe20000010000 */
[----:B------:R-:W-:Y:S01]  /*1710*/  FFMA.FTZ R227, R13, R233, R196 ;  /* 0x000000e90de37223 */ /* 0x000fe200000100c4 */
[----:B------:R-:W-:-:S02]  /*1720*/  FADD.FTZ R83, R83, R192 ;  /* 0x000000c053537221 */ /* 0x000fc40000010000 */
[----:B------:R-:W-:Y:S01]  /*1730*/  FADD.FTZ R228, R194, R223 ;  /* 0x000000dfc2e47221 */ /* 0x000fe20000010000 */
[----:B0-----:R-:W-:-:S04]  /*1740*/  FMUL.FTZ R200, R199, UR24 ;  /* 0x00000018c7c87c20 */ /* 0x001fc80008410000 */
[C---:B------:R-:W-:Y:S01]  /*1750*/  FFMA.FTZ R111, R200.reuse, R192, R111 ;  /* 0x000000c0c86f7223 */ /* 0x040fe2000001006f */
[----:B------:R-:W-:-:S07]  /*1760*/  FFMA.FTZ R227, R200, R223, R227 ;  /* 0x000000dfc8e37223 */ /* 0x000fce00000100e3 */
.L_x_10318:
[----:B------:R-:W-:Y:S05]  /*1770*/  BSYNC.RECONVERGENT B0 ;  /* 0x0000000000007941 */ /* 0x000fea0003800200 */
.L_x_10317:
[----:B------:R-:W-:Y:S04]  /*1780*/  BSSY.RECONVERGENT B0, `(.L_x_10319) ;  /* 0x000005c000007945 */ /* 0x000fe80003800200 */
[----:B------:R-:W-:Y:S05]  /*1790*/  @!P3 BRA `(.L_x_10320) ;  /* 0x000000040068b947 */ /* 0x000fea0003800000 */
[----:B------:R-:W-:Y:S01]  /*17a0*/  ISETP.NE.U32.AND P0, PT, RZ, UR20, PT ;  /* 0x00000014ff007c0c */ /* 0x000fe2000bf05070 */
[----:B------:R-:W0:Y:S03]  /*17b0*/  LDC.64 R196, c[0x0][0x3a8] ;  /* 0x0000ea00ffc47b82 */ /* 0x000e260000000a00 */
[----:B------:R-:W-:-:S05]  /*17c0*/  ISETP.NE.AND.EX P0, PT, RZ, UR21, PT, P0 ;  /* 0x00000015ff007c0c */ /* 0x000fca000bf05300 */
[----:B------:R-:W1:Y:S08]  /*17d0*/  LDC.64 R192, c[0x0][0x428] ;  /* 0x00010a00ffc07b82 */ /* 0x000e700000000a00 */
[----:B------:R-:W2:Y:S01]  /*17e0*/  @P0 LDC.64 R20, c[0x0][0x438] ;  /* 0x00010e00ff140b82 */ /* 0x000ea20000000a00 */
[----:B0-----:R-:W-:-:S05]  /*17f0*/  IMAD.WIDE.U32 R196, R226, 0x20, R196 ;  /* 0x00000020e2c47825 */ /* 0x001fca00078e00c4 */
[----:B------:R-:W3:Y:S01]  /*1800*/  LDG.E.128 R204, desc[UR10][R196.64] ;  /* 0x0000000ac4cc7981 */ /* 0x000ee2000c1e1d00 */
[----:B-1----:R-:W-:-:S06]  /*1810*/  IMAD.WIDE.U32 R192, R226, 0x10, R192 ;  /* 0x00000010e2c07825 */ /* 0x002fcc00078e00c0 */
[----:B------:R-:W4:Y:S01]  /*1820*/  LDG.E.128 R192, desc[UR10][R192.64] ;  /* 0x0000000ac0c07981 */ /* 0x000f22000c1e1d00 */
[----:B--2---:R-:W-:-:S03]  /*1830*/  @P0 IMAD.WIDE.U32 R20, R226, 0x20, R20 ;  /* 0x00000020e2140825 */ /* 0x004fc600078e0014 */
[----:B------:R-:W2:Y:S04]  /*1840*/  LDG.E.128 R196, desc[UR10][R196.64+0x10] ;  /* 0x0000100ac4c47981 */ /* 0x000ea8000c1e1d00 */
[----:B------:R-:W5:Y:S04]  /*1850*/  @P0 LDG.E.128 R176, desc[UR10][R20.64] ;  /* 0x0000000a14b00981 */ /* 0x000f68000c1e1d00 */
[----:B------:R0:W5:Y:S02]  /*1860*/  @P0 LDG.E.128 R180, desc[UR10][R20.64+0x10] ;  /* 0x0000100a14b40981 */ /* 0x000164000c1e1d00 */
[----:B0-----:R-:W0:Y:S02]  /*1870*/  LDC.64 R20, c[0x0][0x3b0] ;  /* 0x0000ec00ff147b82 */ /* 0x001e240000000a00 */
[----:B0-----:R-:W-:-:S06]  /*1880*/  IMAD.WIDE.U32 R20, R226, 0x8, R20 ;  /* 0x00000008e2147825 */ /* 0x001fcc00078e0014 */
[----:B------:R-:W5:Y:S02]  /*1890*/  LDG.E.64 R20, desc[UR10][R20.64] ;  /* 0x0000000a14147981 */ /* 0x000f64000c1e1b00 */
[--C-:B-----5:R-:W-:Y:S02]  /*18a0*/  HADD2.F32 R6, -RZ, R56.reuse.H0_H0 ;  /* 0x20000038ff067230 */ /* 0x120fe40000004100 */
[----:B------:R-:W-:Y:S02]  /*18b0*/  HADD2.F32 R251, -RZ, R56.H1_H1 ;  /* 0x30000038fffb7230 */ /* 0x000fe40000004100 */
[----:B------:R-:W-:Y:S02]  /*18c0*/  HADD2.F32 R232, -RZ, R59.H0_H0 ;  /* 0x2000003bffe87230 */ /* 0x000fe40000004100 */
[--C-:B------:R-:W-:Y:S02]  /*18d0*/  HADD2.F32 R248, -RZ, R57.reuse.H0_H0 ;  /* 0x20000039fff87230 */ /* 0x100fe40000004100 */
[----:B------:R-:W-:-:S02]  /*18e0*/  HADD2.F32 R244, -RZ, R57.H1_H1 ;  /* 0x30000039fff47230 */ /* 0x000fc40000004100 */
[--C-:B------:R-:W-:Y:S02]  /*18f0*/  HADD2.F32 R241, -RZ, R58.reuse.H0_H0 ;  /* 0x2000003afff17230 */ /* 0x100fe40000004100 */
[----:B------:R-:W-:Y:S01]  /*1900*/  HADD2.F32 R238, -RZ, R58.H1_H1 ;  /* 0x3000003affee7230 */ /* 0x000fe20000004100 */
[----:B------:R-:W-:Y:S01]  /*1910*/  IADD3 R226, PT, PT, R226, 0x80, RZ ;  /* 0x00000080e2e27810 */ /* 0x000fe20007ffe0ff */
[C---:B---3--:R-:W-:Y:S01]  /*1920*/  FADD.FTZ R204, -R216.reuse, R204 ;  /* 0x000000ccd8cc7221 */ /* 0x048fe20000010100 */
[----:B------:R-:W-:-:S03]  /*1930*/  FADD.FTZ R205, -R216, R205 ;  /* 0x000000cdd8cd7221 */ /* 0x000fc60000010100 */
[----:B------:R-:W-:Y:S01]  /*1940*/  FMUL.FTZ R219, R204, UR24 ;  /* 0x00000018ccdb7c20 */ /* 0x000fe20008410000 */
[--C-:B----4-:R-:W-:Y:S02]  /*1950*/  HADD2.F32 R9, -RZ, R192.reuse.H0_H0 ;  /* 0x200000c0ff097230 */ /* 0x110fe40000004100 */
[----:B------:R-:W-:Y:S01]  /*1960*/  FMUL.FTZ R215, R205, UR24 ;  /* 0x00000018cdd77c20 */ /* 0x000fe20008410000 */
[----:B------:R-:W-:Y:S02]  /*1970*/  HADD2.F32 R192, -RZ, R192.H1_H1 ;  /* 0x300000c0ffc07230 */ /* 0x000fe40000004100 */
[----:B--2---:R-:W-:Y:S01]  /*1980*/  FADD.FTZ R12, -R216, R198 ;  /* 0x000000c6d80c7221 */ /* 0x004fe20000010100 */
[-C--:B------:R-:W-:Y:S01]  /*1990*/  FMUL.FTZ R222, R6, R9.reuse ;  /* 0x0000000906de7220 */ /* 0x080fe20000410000 */
[----:B------:R-:W-:Y:S01]  /*19a0*/  FADD.FTZ R112, R112, R9 ;  /* 0x0000000970707221 */ /* 0x000fe20000010000 */
[----:B------:R-:W-:Y:S01]  /*19b0*/  FFMA.FTZ R84, R219, R9, R84 ;  /* 0x00000009db547223 */ /* 0x000fe20000010054 */
[----:B------:R-:W-:Y:S01]  /*19c0*/  FADD.FTZ R206, -R216, R206 ;  /* 0x000000ced8ce7221 */ /* 0x000fe20000010100 */
[----:B------:R-:W-:-:S02]  /*19d0*/  HADD2.F32 R15, -RZ, R195.H0_H0 ;  /* 0x200000c3ff0f7230 */ /* 0x000fc40000004100 */
[----:B------:R-:W-:Y:S01]  /*19e0*/  FMUL.FTZ R12, R12, UR24 ;  /* 0x000000180c0c7c20 */ /* 0x000fe20008410000 */
[--C-:B------:R-:W-:Y:S02]  /*19f0*/  HADD2.F32 R9, -RZ, R193.reuse.H0_H0 ;  /* 0x200000c1ff097230 */ /* 0x100fe40000004100 */
[----:B------:R-:W-:Y:S01]  /*1a00*/  FADD.FTZ R113, R113, R192 ;  /* 0x000000c071717221 */ /* 0x000fe20000010000 */
[-C--:B------:R-:W-:Y:S01]  /*1a10*/  FFMA.FTZ R85, R215, R192.reuse, R85 ;  /* 0x000000c0d7557223 */ /* 0x080fe20000010055 */
[----:B------:R-:W-:Y:S01]  /*1a20*/  FMUL.FTZ R251, R251, R192 ;  /* 0x000000c0fbfb7220 */ /* 0x000fe20000410000 */
[----:B------:R-:W-:Y:S01]  /*1a30*/  FADD.FTZ R207, -R216, R207 ;  /* 0x000000cfd8cf7221 */ /* 0x000fe20000010100 */
[----:B------:R-:W-:Y:S01]  /*1a40*/  FADD.FTZ R228, R228, R222 ;  /* 0x000000dee4e47221 */ /* 0x000fe20000010000 */
[----:B------:R-:W-:Y:S01]  /*1a50*/  FFMA.FTZ R192, R219, R222, R227 ;  /* 0x000000dedbc07223 */ /* 0x000fe200000100e3 */
[----:B------:R-:W-:Y:S01]  /*1a60*/  FMUL.FTZ R211, R206, UR24 ;  /* 0x00000018ced37c20 */ /* 0x000fe20008410000 */
[----:B------:R-:W-:-:S02]  /*1a70*/  HADD2.F32 R193, -RZ, R193.H1_H1 ;  /* 0x300000c1ffc17230 */ /* 0x000fc40000004100 */
        /* <DEDUP_REMOVED lines=9> */
[--C-:B------:R-:W-:Y:S02]  /*1b10*/  HADD2.F32 R9, -RZ, R194.reuse.H0_H0 ;  /* 0x200000c2ff097230 */ /* 0x100fe40000004100 */
[----:B------:R-:W-:Y:S01]  /*1b20*/  FADD.FTZ R6, -R216, R196 ;  /* 0x000000c4d8067221 */ /* 0x000fe20000010100 */
[----:B------:R-:W-:Y:S01]  /*1b30*/  FADD.FTZ R115, R115, R193 ;  /* 0x000000c173737221 */ /* 0x000fe20000010000 */
[-C--:B------:R-:W-:Y:S01]  /*1b40*/  FFMA.FTZ R87, R208, R193.reuse, R87 ;  /* 0x000000c1d0577223 */ /* 0x080fe20000010057 */
[----:B------:R-:W-:Y:S01]  /*1b50*/  FMUL.FTZ R244, R244, R193 ;  /* 0x000000c1f4f47220 */ /* 0x000fe20000410000 */
[----:B------:R-:W-:Y:S01]  /*1b60*/  FADD.FTZ R15, R15, R248 ;  /* 0x000000f80f0f7221 */ /* 0x000fe20000010000 */
[----:B------:R-:W-:Y:S01]  /*1b70*/  FFMA.FTZ R193, R211, R248, R192 ;  /* 0x000000f8d3c17223 */ /* 0x000fe200000100c0 */
[----:B------:R-:W-:Y:S01]  /*1b80*/  FMUL.FTZ R6, R6, UR24 ;  /* 0x0000001806067c20 */ /* 0x000fe20008410000 */
[----:B------:R-:W-:Y:S01]  /*1b90*/  FMUL.FTZ R241, R241, R9 ;  /* 0x00000009f1f17220 */ /* 0x000fe20000410000 */
[----:B------:R-:W-:-:S02]  /*1ba0*/  HADD2.F32 R194, -RZ, R194.H1_H1 ;  /* 0x300000c2ffc27230 */ /* 0x000fc40000004100 */
[----:B------:R-:W-:Y:S01]  /*1bb0*/  FADD.FTZ R192, R15, R244 ;  /* 0x000000f40fc07221 */ /* 0x000fe20000010000 */
[----:B------:R-:W-:Y:S01]  /*1bc0*/  FADD.FTZ R197, -R216, R197 ;  /* 0x000000c5d8c57221 */ /* 0x000fe20000010100 */
[----:B------:R-:W-:Y:S01]  /*1bd0*/  FFMA.FTZ R193, R208, R244, R193 ;  /* 0x000000f4d0c17223 */ /* 0x000fe200000100c1 */
[----:B------:R0:W-:Y:S01]  /*1be0*/  STL [R1+0x4], R222 ;  /* 0x000004de01007387 */ /* 0x0001e20000100800 */
[----:B------:R-:W-:Y:S01]  /*1bf0*/  FADD.FTZ R116, R116, R9 ;  /* 0x0000000974747221 */ /* 0x000fe20000010000 */
[----:B------:R-:W-:Y:S01]  /*1c00*/  FFMA.FTZ R88, R6, R9, R88 ;  /* 0x0000000906587223 */ /* 0x000fe20000010058 */
[----:B------:R-:W-:Y:S01]  /*1c10*/  FADD.FTZ R199, -R216, R199 ;  /* 0x000000c7d8c77221 */ /* 0x000fe20000010100 */
[----:B------:R-:W-:Y:S01]  /*1c20*/  FMUL.FTZ R9, R197, UR24 ;  /* 0x00000018c5097c20 */ /* 0x000fe20008410000 */
[----:B------:R-:W-:Y:S01]  /*1c30*/  FMUL.FTZ R238, R238, R194 ;  /* 0x000000c2eeee7220 */ /* 0x000fe20000410000 */
[----:B0-----:R-:W-:Y:S02]  /*1c40*/  HADD2.F32 R222, -RZ, R195.H1_H1 ;  /* 0x300000c3ffde7230 */ /* 0x001fe40000004100 */
[----:B------:R-:W-:Y:S01]  /*1c50*/  FADD.FTZ R195, R192, R241 ;  /* 0x000000f1c0c37221 */ /* 0x000fe20000010000 */
[----:B------:R-:W-:Y:S01]  /*1c60*/  FFMA.FTZ R192, R6, R241, R193 ;  /* 0x000000f106c07223 */ /* 0x000fe200000100c1 */
[----:B------:R-:W-:Y:S01]  /*1c70*/  FMUL.FTZ R15, R199, UR24 ;  /* 0x00000018c70f7c20 */ /* 0x000fe20008410000 */
[----:B------:R-:W-:-:S02]  /*1c80*/  HADD2.F32 R197, -RZ, R59.H1_H1 ;  /* 0x3000003bffc57230 */ /* 0x000fc40000004100 */
        /* <DEDUP_REMOVED lines=11> */
.L_x_10320:
[----:B------:R-:W-:Y:S05]  /*1d40*/  BSYNC.RECONVERGENT B0 ;  /* 0x0000000000007941 */ /* 0x000fea0003800200 */
.L_x_10319:
[----:B------:R-:W-:Y:S04]  /*1d50*/  BSSY.RECONVERGENT B0, `(.L_x_10321) ;  /* 0x000005c000007945 */ /* 0x000fe80003800200 */
[----:B------:R-:W-:Y:S05]  /*1d60*/  @!P4 BRA `(.L_x_10322) ;  /* 0x000000040068c947 */ /* 0x000fea0003800000 */
[----:B------:R-:W0:Y:S08]  /*1d70*/  LDC.64 R204, c[0x0][0x3a8] ;  /* 0x0000ea00ffcc7b82 */ /* 0x000e300000000a00 */
[----:B------:R-:W1:Y:S08]  /*1d80*/  LDC.64 R192, c[0x0][0x428] ;  /* 0x00010a00ffc07b82 */ /* 0x000e700000000a00 */
[----:B------:R-:W2:Y:S01]  /*1d90*/  LDC.64 R22, c[0x0][0x3b0] ;  /* 0x0000ec00ff167b82 */ /* 0x000ea20000000a00 */
[----:B0-----:R-:W-:-:S05]  /*1da0*/  IMAD.WIDE.U32 R204, R226, 0x20, R204 ;  /* 0x00000020e2cc7825 */ /* 0x001fca00078e00cc */
[----:B------:R-:W3:Y:S01]  /*1db0*/  LDG.E.128 R196, desc[UR10][R204.64] ;  /* 0x0000000accc47981 */ /* 0x000ee2000c1e1d00 */
[----:B-1----:R-:W-:-:S06]  /*1dc0*/  IMAD.WIDE.U32 R192, R226, 0x10, R192 ;  /* 0x00000010e2c07825 */ /* 0x002fcc00078e00c0 */
[----:B------:R-:W4:Y:S04]  /*1dd0*/  LDG.E.128 R192, desc[UR10][R192.64] ;  /* 0x0000000ac0c07981 */ /* 0x000f28000c1e1d00 */
[----:B------:R-:W4:Y:S01]  /*1de0*/  LDG.E.128 R204, desc[UR10][R204.64+0x10] ;  /* 0x0000100acccc7981 */ /* 0x000f22000c1e1d00 */
[----:B--2---:R-:W-:-:S06]  /*1df0*/  IMAD.WIDE.U32 R22, R226, 0x8, R22 ;  /* 0x00000008e2167825 */ /* 0x004fcc00078e0016 */
[----:B------:R-:W5:Y:S01]  /*1e00*/  LDG.E.64 R22, desc[UR10][R22.64] ;  /* 0x0000000a16167981 */ /* 0x000f62000c1e1b00 */
[----:B------:R-:W-:-:S04]  /*1e10*/  ISETP.NE.U32.AND P0, PT, RZ, UR20, PT ;  /* 0x00000014ff007c0c */ /* 0x000fc8000bf05070 */
[----:B------:R-:W-:-:S13]  /*1e20*/  ISETP.NE.AND.EX P0, PT, RZ, UR21, PT, P0 ;  /* 0x00000015ff007c0c */ /* 0x000fda000bf05300 */
[----:B------:R-:W0:Y:S01]  /*1e30*/  @P0 LDC.64 R2, c[0x0][0x438] ;  /* 0x00010e00ff020b82 */ /* 0x000e220000000a00 */
[--C-:B-----5:R-:W-:Y:S02]  /*1e40*/  HADD2.F32 R240, -RZ, R64.reuse.H0_H0 ;  /* 0x20000040fff07230 */ /* 0x120fe40000004100 */
[----:B------:R-:W-:Y:S02]  /*1e50*/  HADD2.F32 R237, -RZ, R64.H1_H1 ;  /* 0x30000040ffed7230 */ /* 0x000fe40000004100 */
[----:B------:R-:W-:Y:S02]  /*1e60*/  HADD2.F32 R236, -RZ, R65.H0_H0 ;  /* 0x20000041ffec7230 */ /* 0x000fe40000004100 */
[----:B0-----:R-:W-:-:S05]  /*1e70*/  @P0 IMAD.WIDE.U32 R2, R226, 0x20, R2 ;  /* 0x00000020e2020825 */ /* 0x001fca00078e0002 */
[----:B------:R-:W5:Y:S04]  /*1e80*/  @P0 LDG.E.128 R184, desc[UR10][R2.64] ;  /* 0x0000000a02b80981 */ /* 0x000f68000c1e1d00 */
[----:B------:R4:W5:Y:S01]  /*1e90*/  @P0 LDG.E.128 R188, desc[UR10][R2.64+0x10] ;  /* 0x0000100a02bc0981 */ /* 0x000962000c1e1d00 */
[----:B------:R-:W-:Y:S02]  /*1ea0*/  HADD2.F32 R231, -RZ, R65.H1_H1 ;  /* 0x30000041ffe77230 */ /* 0x000fe40000004100 */
[--C-:B------:R-:W-:Y:S02]  /*1eb0*/  HADD2.F32 R230, -RZ, R66.reuse.H0_H0 ;  /* 0x20000042ffe67230 */ /* 0x100fe40000004100 */
[----:B------:R-:W-:Y:S02]  /*1ec0*/  HADD2.F32 R229, -RZ, R66.H1_H1 ;  /* 0x30000042ffe57230 */ /* 0x000fe40000004100 */
[----:B------:R-:W-:-:S02]  /*1ed0*/  HADD2.F32 R225, -RZ, R67.H0_H0 ;  /* 0x20000043ffe17230 */ /* 0x000fc40000004100 */
[C---:B---3--:R-:W-:Y:S01]  /*1ee0*/  FADD.FTZ R196, -R216.reuse, R196 ;  /* 0x000000c4d8c47221 */ /* 0x048fe20000010100 */
[----:B------:R-:W-:-:S03]  /*1ef0*/  FADD.FTZ R197, -R216, R197 ;  /* 0x000000c5d8c57221 */ /* 0x000fc60000010100 */
[----:B------:R-:W-:Y:S01]  /*1f00*/  FMUL.FTZ R221, R196, UR24 ;  /* 0x00000018c4dd7c20 */ /* 0x000fe20008410000 */
[----:B------:R-:W-:Y:S01]  /*1f10*/  FMUL.FTZ R203, R197, UR24 ;  /* 0x00000018c5cb7c20 */ /* 0x000fe20008410000 */
[--C-:B----4-:R-:W-:Y:S02]  /*1f20*/  HADD2.F32 R3, -RZ, R192.reuse.H0_H0 ;  /* 0x200000c0ff037230 */ /* 0x110fe40000004100 */
[----:B------:R-:W-:Y:S02]  /*1f30*/  HADD2.F32 R192, -RZ, R192.H1_H1 ;  /* 0x300000c0ffc07230 */ /* 0x000fe40000004100 */
[----:B------:R-:W-:Y:S01]  /*1f40*/  FADD.FTZ R198, -R216, R198 ;  /* 0x000000c6d8c67221 */ /* 0x000fe20000010100 */
[-C--:B------:R-:W-:Y:S01]  /*1f50*/  FMUL.FTZ R240, R240, R3.reuse ;  /* 0x00000003f0f07220 */ /* 0x080fe20000410000 */
[----:B------:R-:W-:Y:S01]  /*1f60*/  FADD.FTZ R120, R120, R3 ;  /* 0x0000000378787221 */ /* 0x000fe20000010000 */
[----:B------:R-:W-:Y:S01]  /*1f70*/  FFMA.FTZ R92, R221, R3, R92 ;  /* 0x00000003dd5c7223 */ /* 0x000fe2000001005c */
[----:B------:R-:W-:Y:S01]  /*1f80*/  FADD.FTZ R121, R121, R192 ;  /* 0x000000c079797221 */ /* 0x000fe20000010000 */
[-C--:B------:R-:W-:Y:S01]  /*1f90*/  FFMA.FTZ R93, R203, R192.reuse, R93 ;  /* 0x000000c0cb5d7223 */ /* 0x080fe2000001005d */
[----:B------:R-:W-:Y:S01]  /*1fa0*/  FMUL.FTZ R237, R237, R192 ;  /* 0x000000c0eded7220 */ /* 0x000fe20000410000 */
[----:B------:R-:W-:-:S02]  /*1fb0*/  HADD2.F32 R3, -RZ, R193.H0_H0 ;  /* 0x200000c1ff037230 */ /* 0x000fc40000004100 */
[----:B------:R-:W-:Y:S01]  /*1fc0*/  FFMA.FTZ R192, R221, R240, R227 ;  /* 0x000000f0ddc07223 */ /* 0x000fe200000100e3 */
[----:B------:R-:W-:Y:S01]  /*1fd0*/  FMUL.FTZ R202, R198, UR24 ;  /* 0x00000018c6ca7c20 */ /* 0x000fe20008410000 */
[----:B------:R-:W-:Y:S01]  /*1fe0*/  FADD.FTZ R199, -R216, R199 ;  /* 0x000000c7d8c77221 */ /* 0x000fe20000010100 */
[----:B------:R-:W-:Y:S02]  /*1ff0*/  HADD2.F32 R2, -RZ, R193.H1_H1 ;  /* 0x300000c1ff027230 */ /* 0x000fe40000004100 */
[----:B------:R-:W-:Y:S01]  /*2000*/  FMUL.FTZ R236, R236, R3 ;  /* 0x00000003ecec7220 */ /* 0x000fe20000410000 */
[----:B------:R-:W-:Y:S01]  /*2010*/  FFMA.FTZ R197, R203, R237, R192 ;  /* 0x000000edcbc57223 */ /* 0x000fe200000100c0 */
[----:B------:R-:W-:Y:S01]  /*2020*/  FADD.FTZ R122, R122, R3 ;  /* 0x000000037a7a7221 */ /* 0x000fe20000010000 */
[----:B------:R-:W-:Y:S01]  /*2030*/  FFMA.FTZ R94, R202, R3, R94 ;  /* 0x00000003ca5e7223 */ /* 0x000fe2000001005e */
[----:B------:R-:W-:Y:S01]  /*2040*/  FMUL.FTZ R3, R199, UR24 ;  /* 0x00000018c7037c20 */ /* 0x000fe20008410000 */
[----:B------:R-:W-:-:S02]  /*2050*/  HADD2.F32 R193, -RZ, R194.H0_H0 ;  /* 0x200000c2ffc17230 */ /* 0x000fc40000004100 */
[----:B------:R-:W-:Y:S01]  /*2060*/  FADD.FTZ R204, -R216, R204 ;  /* 0x000000ccd8cc7221 */ /* 0x000fe20000010100 */
[----:B------:R-:W-:Y:S01]  /*2070*/  FMUL.FTZ R231, R231, R2 ;  /* 0x00000002e7e77220 */ /* 0x000fe20000410000 */
[----:B------:R-:W-:Y:S01]  /*2080*/  FFMA.FTZ R196, R202, R236, R197 ;  /* 0x000000eccac47223 */ /* 0x000fe200000100c5 */
[----:B------:R-:W-:Y:S01]  /*2090*/  FADD.FTZ R123, R123, R2 ;  /* 0x000000027b7b7221 */ /* 0x000fe20000010000 */
[C---:B------:R-:W-:Y:S01]  /*20a0*/  FFMA.FTZ R95, R3.reuse, R2, R95 ;  /* 0x00000002035f7223 */ /* 0x040fe2000001005f */
[--C-:B------:R-:W-:Y:S02]  /*20b0*/  HADD2.F32 R199, -RZ, R195.reuse.H0_H0 ;  /* 0x200000c3ffc77230 */ /* 0x100fe40000004100 */
[----:B------:R-:W-:Y:S01]  /*20c0*/  FMUL.FTZ R2, R204, UR24 ;  /* 0x00000018cc027c20 */ /* 0x000fe20008410000 */
[----:B------:R-:W-:Y:S02]  /*20d0*/  HADD2.F32 R192, -RZ, R195.H1_H1 ;  /* 0x300000c3ffc07230 */ /* 0x000fe40000004100 */
[----:B------:R-:W-:Y:S01]  /*20e0*/  FMUL.FTZ R230, R230, R193 ;  /* 0x000000c1e6e67220 */ /* 0x000fe20000410000 */
[----:B------:R-:W-:Y:S01]  /*20f0*/  FFMA.FTZ R195, R3, R231, R196 ;  /* 0x000000e703c37223 */ /* 0x000fe200000100c4 */
[C---:B------:R-:W-:Y:S01]  /*2100*/  FADD.FTZ R207, -R216.reuse, R207 ;  /* 0x000000cfd8cf7221 */ /* 0x040fe20000010100 */
[----:B------:R-:W-:-:S02]  /*2110*/  FADD.FTZ R5, -R216, R205 ;  /* 0x000000cdd8057221 */ /* 0x000fc40000010100 */
[----:B------:R-:W-:Y:S01]  /*2120*/  FFMA.FTZ R196, R2, R230, R195 ;  /* 0x000000e602c47223 */ /* 0x000fe200000100c3 */
[----:B------:R-:W-:Y:S02]  /*2130*/  HADD2.F32 R195, -RZ, R67.H1_H1 ;  /* 0x30000043ffc37230 */ /* 0x000fe40000004100 */
[----:B------:R-:W-:Y:S01]  /*2140*/  FADD.FTZ R228, R228, R240 ;  /* 0x000000f0e4e47221 */ /* 0x000fe20000010000 */
[----:B------:R-:W-:Y:S02]  /*2150*/  HADD2.F32 R194, -RZ, R194.H1_H1 ;  /* 0x300000c2ffc27230 */ /* 0x000fe40000004100 */
[----:B------:R-:W-:Y:S01]  /*2160*/  FMUL.FTZ R226, R207, UR24 ;  /* 0x00000018cfe27c20 */ /* 0x000fe20008410000 */
[----:B------:R-:W-:Y:S01]  /*2170*/  FADD.FTZ R124, R124, R193 ;  /* 0x000000c17c7c7221 */ /* 0x000fe20000010000 */
[----:B------:R-:W-:Y:S01]  /*2180*/  FFMA.FTZ R96, R2, R193, R96 ;  /* 0x000000c102607223 */ /* 0x000fe20000010060 */
[----:B------:R-:W-:Y:S01]  /*2190*/  FMUL.FTZ R5, R5, UR24 ;  /* 0x0000001805057c20 */ /* 0x000fe20008410000 */
[----:B------:R-:W-:Y:S01]  /*21a0*/  FMUL.FTZ R205, R195, R192 ;  /* 0x000000c0c3cd7220 */ /* 0x000fe20000410000 */
[----:B------:R-:W-:Y:S01]  /*21b0*/  FADD.FTZ R193, R228, R237 ;  /* 0x000000ede4c17221 */ /* 0x000fe20000010000 */
[----:B------:R-:W-:Y:S01]  /*21c0*/  FADD.FTZ R125, R125, R194 ;  /* 0x000000c27d7d7221 */ /* 0x000fe20000010000 */
[-C--:B------:R-:W-:Y:S01]  /*21d0*/  FFMA.FTZ R97, R5, R194.reuse, R97 ;  /* 0x000000c205617223 */ /* 0x080fe20000010061 */
[----:B------:R-:W-:Y:S01]  /*21e0*/  FMUL.FTZ R229, R229, R194 ;  /* 0x000000c2e5e57220 */ /* 0x000fe20000410000 */
[----:B------:R0:W-:Y:S01]  /*21f0*/  STL [R1+0xc], R226 ;  /* 0x00000ce201007387 */ /* 0x0001e20000100800 */
[----:B------:R-:W-:-:S03]  /*2200*/  FADD.FTZ R194, R193, R236 ;  /* 0x000000ecc1c27221 */ /* 0x000fc60000010000 */
[----:B------:R0:W-:Y:S01]  /*2210*/  STL [R1+0x10], R205 ;  /* 0x000010cd01007387 */ /* 0x0001e20000100800 */
[----:B------:R-:W-:Y:S01]  /*2220*/  FADD.FTZ R193, R194, R231 ;  /* 0x000000e7c2c17221 */ /* 0x000fe20000010000 */
[----:B------:R-:W-:-:S03]  /*2230*/  FADD.FTZ R4, -R216, R206 ;  /* 0x000000ced8047221 */ /* 0x000fc60000010100 */
[----:B------:R-:W-:Y:S01]  /*2240*/  FADD.FTZ R194, R193, R230 ;  /* 0x000000e6c1c27221 */ /* 0x000fe20000010000 */
[----:B------:R-:W-:Y:S01]  /*2250*/  FMUL.FTZ R4, R4, UR24 ;  /* 0x0000001804047c20 */ /* 0x000fe20008410000 */
        /* <DEDUP_REMOVED lines=9> */
[----:B------:R-:W-:Y:S01]  /*22f0*/  FADD.FTZ R228, R194, R205 ;  /* 0x000000cdc2e47221 */ /* 0x000fe20000010000 */
[----:B0-----:R-:W-:-:S07]  /*2300*/  FFMA.FTZ R227, R226, R205, R193 ;  /* 0x000000cde2e37223 */ /* 0x001fce00000100c1 */
.L_x_10322:
[----:B------:R-:W-:Y:S05]  /*2310*/  BSYNC.RECONVERGENT B0 ;  /* 0x0000000000007941 */ /* 0x000fea0003800200 */
.L_x_10321:
        /* <DEDUP_REMOVED lines=32> */
.L_x_10324:
[----:B------:R-:W-:Y:S05]  /*2520*/  BSYNC.RECONVERGENT B0 ;  /* 0x0000000000007941 */ /* 0x000fea0003800200 */
.L_x_10323:
        /* <DEDUP_REMOVED lines=30> */
[----:B------:R0:W5:Y:S01]  /*2710*/  LDL R207, [R1] ;  /* 0x0000000001cf7983 */ /* 0x0001620000100800 */
[----:B------:R-:W-:Y:S01]  /*2720*/  UMOV UR4, UR8 ;  /* 0x0000000800047c82 */ /* 0x000fe20008000000 */
[----:B------:R-:W-:Y:S01]  /*2730*/  UMOV UR5, UR9 ;  /* 0x0000000900057c82 */ /* 0x000fe20008000000 */
[----:B------:R-:W-:-:S04]  /*2740*/  UISETP.NE.U32.AND UP1, UPT, UR4, URZ, UPT ;  /* 0x000000ff0400728c */ /* 0x000fc8000bf25070 */
[----:B------:R-:W-:-:S09]  /*2750*/  UISETP.NE.AND.EX UP1, UPT, UR5, URZ, UPT, UP1 ;  /* 0x000000ff0500728c */ /* 0x000fd2000bf25310 */
[----:B0-----:R-:W-:Y:S05]  /*2760*/  BRA.U UP1, `(.L_x_10328) ;  /* 0x0000000901987547 */ /* 0x001fea000b800000 */
[C---:B------:R-:W-:Y:S02]  /*2770*/  LOP3.LUT P0, RZ, R16.reuse, 0xff00, RZ, 0xc0, !PT ;  /* 0x0000ff0010ff7812 */ /* 0x040fe4000780c0ff */
[----:B------:R-:W-:-:S11]  /*2780*/  LOP3.LUT P5, RZ, R16, 0xff0000, RZ, 0xc0, !PT ;  /* 0x00ff000010ff7812 */ /* 0x000fd600078ac0ff */
[----:B------:R-:W0:Y:S01]  /*2790*/  @P0 LDC R197, c[0x0][0x408] ;  /* 0x00010200ffc50b82 */ /* 0x000e220000000800 */
[C-C-:B------:R-:W-:Y:S01]  /*27a0*/  @P0 FFMA.FTZ R198, R218.reuse, UR17, R196.reuse ;  /* 0x00000011dac60c23 */ /* 0x140fe200080100c4 */
[----:B------:R-:W-:-:S03]  /*27b0*/  @P0 FFMA.FTZ R199, R218, UR17, R196 ;  /* 0x00000011dac70c23 */ /* 0x000fc600080100c4 */
[C---:B-----5:R-:W-:Y:S01]  /*27c0*/  @P0 FADD.FTZ R198, R207.reuse, -R198 ;  /* 0x800000c6cfc60221 */ /* 0x060fe20000010000 */
[----:B------:R-:W-:-:S03]  /*27d0*/  @P0 FADD.FTZ R199, R207, -R199 ;  /* 0x800000c7cfc70221 */ /* 0x000fc60000010000 */
[----:B------:R-:W-:Y:S01]  /*27e0*/  @P0 FMUL.FTZ R198, R198, UR24 ;  /* 0x00000018c6c60c20 */ /* 0x000fe20008410000 */
[----:B------:R-:W-:-:S03]  /*27f0*/  @P0 FMUL.FTZ R199, R199, UR24 ;  /* 0x00000018c7c70c20 */ /* 0x000fc60008410000 */
[----:B------:R-:W-:-:S04]  /*2800*/  @P0 FMUL.FTZ R198, R198, UR16 ;  /* 0x00000010c6c60c20 */ /* 0x000fc80008410000 */
[----:B0-----:R-:W-:Y:S01]  /*2810*/  @P0 FMUL.FTZ R204, R198, R197 ;  /* 0x000000c5c6cc0220 */ /* 0x001fe20000410000 */
[----:B------:R-:W-:Y:S02]  /*2820*/  HFMA2 R198, -RZ, RZ, 0, 0 ;  /* 0x00000000ffc67431 */ /* 0x000fe400000001ff */
[----:B------:R-:W-:-:S05]  /*2830*/  @P0 HADD2.F32 R197, -RZ, R192.H1_H1 ;  /* 0x300000c0ffc50230 */ /* 0x000fca0000004100 */
[----:B------:R-:W-:Y:S01]  /*2840*/  @P0 FMUL.FTZ R198, R197, R204 ;  /* 0x000000ccc5c60220 */ /* 0x000fe20000410000 */
[----:B------:R-:W-:Y:S01]  /*2850*/  @P0 FMUL.FTZ R204, R199, UR16 ;  /* 0x00000010c7cc0c20 */ /* 0x000fe20008410000 */
[----:B------:R-:W0:Y:S01]  /*2860*/  @P0 LDC R197, c[0x0][0x408] ;  /* 0x00010200ffc50b82 */ /* 0x000e220000000800 */
[----:B------:R-:W-:Y:S01]  /*2870*/  @P5 FFMA.FTZ R199, R213, UR17, R196 ;  /* 0x00000011d5c75c23 */ /* 0x000fe200080100c4 */
[----:B------:R-:W-:Y:S01]  /*2880*/  FADD.FTZ R198, R129, R198 ;  /* 0x000000c681c67221 */ /* 0x000fe20000010000 */
[----:B------:R-:W-:Y:S02]  /*2890*/  @P0 HADD2.F32 R129, -RZ, R44.H1_H1 ;  /* 0x3000002cff810230 */ /* 0x000fe40000004100 */
[----:B------:R-:W-:-:S04]  /*28a0*/  @P5 FADD.FTZ R199, R250, -R199 ;  /* 0x800000c7fac75221 */ /* 0x000fc80000010000 */
[----:B------:R-:W-:Y:S01]  /*28b0*/  @P5 FMUL.FTZ R199, R199, UR24 ;  /* 0x00000018c7c75c20 */ /* 0x000fe20008410000 */
        /* <DEDUP_REMOVED lines=9> */
[----:B------:R-:W-:Y:S02]  /*2950*/  HFMA2 R197, -RZ, RZ, 0, 0 ;  /* 0x00000000ffc57431 */ /* 0x000fe400000001ff */
[----:B------:R-:W-:-:S04]  /*2960*/  @P0 FFMA.FTZ R205, R210, UR17, R196 ;  /* 0x00000011d2cd0c23 */ /* 0x000fc800080100c4 */
[----:B------:R-:W-:-:S04]  /*2970*/  @P0 FADD.FTZ R205, R246, -R205 ;  /* 0x800000cdf6cd0221 */ /* 0x000fc80000010000 */
[----:B------:R-:W-:Y:S01]  /*2980*/  @P0 FMUL.FTZ R205, R205, UR24 ;  /* 0x00000018cdcd0c20 */ /* 0x000fe20008410000 */
[----:B0-----:R-:W-:Y:S01]  /*2990*/  @P5 FMUL.FTZ R206, R206, R129 ;  /* 0x00000081cece5220 */ /* 0x001fe20000410000 */
[----:B------:R-:W-:-:S05]  /*29a0*/  @P5 HADD2.F32 R129, -RZ, R193.H0_H0 ;  /* 0x200000c1ff815230 */ /* 0x000fca0000004100 */
[----:B------:R-:W-:Y:S01]  /*29b0*/  @P5 FMUL.FTZ R197, R129, R206 ;  /* 0x000000ce81c55220 */ /* 0x000fe20000410000 */
[----:B------:R-:W-:Y:S01]  /*29c0*/  @P0 HADD2.F32 R206, -RZ, R193.H1_H1 ;  /* 0x300000c1ffce0230 */ /* 0x000fe20000004100 */
[----:B------:R-:W0:Y:S02]  /*29d0*/  @P5 LDC R129, c[0x0][0x408] ;  /* 0x00010200ff815b82 */ /* 0x000e240000000800 */
[----:B------:R-:W-:Y:S01]  /*29e0*/  FADD.FTZ R197, R130, R197 ;  /* 0x000000c582c57221 */ /* 0x000fe20000010000 */
[----:B------:R-:W-:Y:S01]  /*29f0*/  @P5 FMUL.FTZ R130, R199, UR16 ;  /* 0x00000010c7825c20 */ /* 0x000fe20008410000 */
[----:B------:R-:W-:-:S03]  /*2a00*/  MOV R199, RZ ;  /* 0x000000ff00c77202 */ /* 0x000fc60000000f00 */
[----:B0-----:R-:W-:Y:S01]  /*2a10*/  @P5 FMUL.FTZ R130, R130, R129 ;  /* 0x0000008182825220 */ /* 0x001fe20000410000 */
[----:B------:R-:W-:-:S05]  /*2a20*/  @P5 HADD2.F32 R129, -RZ, R45.H0_H0 ;  /* 0x2000002dff815230 */ /* 0x000fca0000004100 */
[----:B------:R-:W-:Y:S01]  /*2a30*/  @P5 FMUL.FTZ R199, R130, R129 ;  /* 0x0000008182c75220 */ /* 0x000fe20000410000 */
[----:B------:R-:W-:Y:S01]  /*2a40*/  @P0 FMUL.FTZ R130, R205, UR16 ;  /* 0x00000010cd820c20 */ /* 0x000fe20008410000 */
[----:B------:R-:W0:Y:S03]  /*2a50*/  @P0 LDC R129, c[0x0][0x408] ;  /* 0x00010200ff810b82 */ /* 0x000e260000000800 */
[----:B0-----:R-:W-:Y:S01]  /*2a60*/  @P0 FMUL.FTZ R129, R130, R129 ;  /* 0x0000008182810220 */ /* 0x001fe20000410000 */
[----:B------:R-:W-:-:S03]  /*2a70*/  HFMA2 R130, -RZ, RZ, 0, 0 ;  /* 0x00000000ff827431 */ /* 0x000fc600000001ff */
        /* <DEDUP_REMOVED lines=8> */
[----:B------:R-:W-:Y:S01]  /*2b00*/  @P0 HADD2.F32 R130, -RZ, R45.H1_H1 ;  /* 0x3000002dff820230 */ /* 0x000fe20000004100 */
[----:B------:R-:W-:-:S04]  /*2b10*/  MOV R129, RZ ;  /* 0x000000ff00817202 */ /* 0x000fc80000000f00 */
[----:B------:R-:W-:Y:S01]  /*2b20*/  @P0 FMUL.FTZ R129, R131, R130 ;  /* 0x0000008283810220 */ /* 0x000fe20000410000 */
[----:B------:R-:W-:-:S04]  /*2b30*/  LOP3.LUT P0, RZ, R17, 0xff, RZ, 0xc0, !PT ;  /* 0x000000ff11ff7812 */ /* 0x000fc8000780c0ff */
[----:B------:R-:W-:-:S09]  /*2b40*/  F2FP.F16.F32.PACK_AB R129, R129, R199 ;  /* 0x000000c78181723e */ /* 0x000fd200000000ff */
[----:B------:R-:W0:Y:S01]  /*2b50*/  @P0 LDC R130, c[0x0][0x408] ;  /* 0x00010200ff820b82 */ /* 0x000e220000000800 */
[----:B------:R-:W-:Y:S01]  /*2b60*/  @P0 FFMA.FTZ R206, R8, UR17, R196 ;  /* 0x0000001108ce0c23 */ /* 0x000fe200080100c4 */
[----:B------:R-:W-:-:S03]  /*2b70*/  @P0 HADD2.F32 R205, -RZ, R194.H0_H0 ;  /* 0x200000c2ffcd0230 */ /* 0x000fc60000004100 */
[----:B------:R-:W-:-:S04]  /*2b80*/  @P0 FADD.FTZ R206, R243, -R206 ;  /* 0x800000cef3ce0221 */ /* 0x000fc80000010000 */
[----:B------:R-:W-:-:S04]  /*2b90*/  @P0 FMUL.FTZ R206, R206, UR24 ;  /* 0x00000018cece0c20 */ /* 0x000fc80008410000 */
[----:B------:R-:W-:-:S04]  /*2ba0*/  @P0 FMUL.FTZ R131, R206, UR16 ;  /* 0x00000010ce830c20 */ /* 0x000fc80008410000 */
[----:B0-----:R-:W-:Y:S01]  /*2bb0*/  @P0 FMUL.FTZ R130, R131, R130 ;  /* 0x0000008283820220 */ /* 0x001fe20000410000 */
[----:B------:R-:W-:-:S03]  /*2bc0*/  HFMA2 R131, -RZ, RZ, 0, 0 ;  /* 0x00000000ff837431 */ /* 0x000fc600000001ff */
[----:B------:R-:W-:Y:S01]  /*2bd0*/  @P0 FMUL.FTZ R131, R205, R130 ;  /* 0x00000082cd830220 */ /* 0x000fe20000410000 */
[----:B------:R-:W-:Y:S01]  /*2be0*/  @P0 FFMA.FTZ R130, R8, UR17, R196 ;  /* 0x0000001108820c23 */ /* 0x000fe200080100c4 */
[----:B------:R-:W-:Y:S02]  /*2bf0*/  @P0 HADD2.F32 R205, -RZ, R46.H0_H0 ;  /* 0x2000002effcd0230 */ /* 0x000fe40000004100 */
[----:B------:R-:W-:Y:S01]  /*2c00*/  FADD.FTZ R132, R132, R131 ;  /* 0x0000008384847221 */ /* 0x000fe20000010000 */
[----:B------:R-:W-:Y:S01]  /*2c10*/  @P0 FADD.FTZ R130, R243, -R130 ;  /* 0x80000082f3820221 */ /* 0x000fe20000010000 */
[----:B------:R-:W0:Y:S03]  /*2c20*/  @P0 LDC R131, c[0x0][0x408] ;  /* 0x00010200ff830b82 */ /* 0x000e260000000800 */
[----:B------:R-:W-:-:S04]  /*2c30*/  @P0 FMUL.FTZ R130, R130, UR24 ;  /* 0x0000001882820c20 */ /* 0x000fc80008410000 */
[----:B------:R-:W-:-:S04]  /*2c40*/  @P0 FMUL.FTZ R130, R130, UR16 ;  /* 0x0000001082820c20 */ /* 0x000fc80008410000 */
[----:B0-----:R-:W-:Y:S01]  /*2c50*/  @P0 FMUL.FTZ R131, R130, R131 ;  /* 0x0000008382830220 */ /* 0x001fe20000410000 */
[----:B------:R-:W-:-:S03]  /*2c60*/  MOV R130, RZ ;  /* 0x000000ff00827202 */ /* 0x000fc60000000f00 */
[----:B------:R-:W-:Y:S01]  /*2c70*/  @P0 FMUL.FTZ R130, R131, R205 ;  /* 0x000000cd83820220 */ /* 0x000fe20000410000 */
[----:B------:R-:W-:-:S13]  /*2c80*/  LOP3.LUT P0, RZ, R17, 0xff00, RZ, 0xc0, !PT ;  /* 0x0000ff0011ff7812 */ /* 0x000fda000780c0ff */
[----:B------:R-:W0:Y:S01]  /*2c90*/  @P0 LDC R205, c[0x0][0x408] ;  /* 0x00010200ffcd0b82 */ /* 0x000e220000000800 */
[C-C-:B------:R-:W-:Y:S01]  /*2ca0*/  @P0 FFMA.FTZ R131, R11.reuse, UR17, R196.reuse ;  /* 0x000000110b830c23 */ /* 0x140fe200080100c4 */
[----:B------:R-:W-:Y:S02]  /*2cb0*/  @P0 HADD2.F32 R194, -RZ, R194.H1_H1 ;  /* 0x300000c2ffc20230 */ /* 0x000fe40000004100 */
[----:B------:R-:W-:Y:S01]  /*2cc0*/  @P0 FFMA.FTZ R206, R11, UR17, R196 ;  /* 0x000000110bce0c23 */ /* 0x000fe200080100c4 */
[----:B------:R-:W-:-:S03]  /*2cd0*/  @P0 FADD.FTZ R131, R235, -R131 ;  /* 0x80000083eb830221 */ /* 0x000fc60000010000 */
[----:B------:R-:W-:Y:S01]  /*2ce0*/  @P0 FADD.FTZ R206, R235, -R206 ;  /* 0x800000ceebce0221 */ /* 0x000fe20000010000 */
[----:B------:R-:W-:-:S03]  /*2cf0*/  @P0 FMUL.FTZ R131, R131, UR24 ;  /* 0x0000001883830c20 */ /* 0x000fc60008410000 */
[----:B------:R-:W-:Y:S01]  /*2d00*/  @P0 FMUL.FTZ R206, R206, UR24 ;  /* 0x00000018cece0c20 */ /* 0x000fe20008410000 */
[----:B------:R-:W-:-:S04]  /*2d10*/  @P0 FMUL.FTZ R131, R131, UR16 ;  /* 0x0000001083830c20 */ /* 0x000fc80008410000 */
[----:B0-----:R-:W-:Y:S01]  /*2d20*/  @P0 FMUL.FTZ R131, R131, R205 ;  /* 0x000000cd83830220 */ /* 0x001fe20000410000 */
[----:B------:R-:W-:-:S03]  /*2d30*/  HFMA2 R205, -RZ, RZ, 0, 0 ;  /* 0x00000000ffcd7431 */ /* 0x000fc600000001ff */
[----:B------:R-:W-:Y:S01]  /*2d40*/  @P0 FMUL.FTZ R205, R194, R131 ;  /* 0x00000083c2cd0220 */ /* 0x000fe20000410000 */
[----:B------:R-:W-:Y:S01]  /*2d50*/  @P0 FMUL.FTZ R131, R206, UR16 ;  /* 0x00000010ce830c20 */ /* 0x000fe20008410000 */
[----:B------:R-:W0:Y:S02]  /*2d60*/  @P0 LDC R194, c[0x0][0x408] ;  /* 0x00010200ffc20b82 */ /* 0x000e240000000800 */
[----:B------:R-:W-:Y:S01]  /*2d70*/  FADD.FTZ R133, R133, R205 ;  /* 0x000000cd85857221 */ /* 0x000fe20000010000 */
[----:B------:R-:W-:Y:S02]  /*2d80*/  @P0 HADD2.F32 R205, -RZ, R46.H1_H1 ;  /* 0x3000002effcd0230 */ /* 0x000fe40000004100 */
[----:B0-----:R-:W-:Y:S01]  /*2d90*/  @P0 FMUL.FTZ R194, R131, R194 ;  /* 0x000000c283c20220 */ /* 0x001fe20000410000 */
[----:B------:R-:W-:-:S03]  /*2da0*/  MOV R131, RZ ;  /* 0x000000ff00837202 */ /* 0x000fc60000000f00 */
        /* <DEDUP_REMOVED lines=26> */
[----:B------:R-:W-:-:S03]  /*2f50*/  @P0 HADD2.F32 R195, -RZ, R195.H1_H1 ;  /* 0x300000c3ffc30230 */ /* 0x000fc60000004100 */
[----:B------:R-:W-:-:S04]  /*2f60*/  @P0 FADD.FTZ R206, R224, -R206 ;  /* 0x800000cee0ce0221 */ /* 0x000fc80000010000 */
        /* <DEDUP_REMOVED lines=9> */
[----:B------:R-:W-:-:S03]  /*3000*/  @P0 HADD2.F32 R206, -RZ, R47.H1_H1 ;  /* 0x3000002fffce0230 */ /* 0x000fc60000004100 */
[----:B------:R-:W-:-:S04]  /*3010*/  @P0 FMUL.FTZ R195, R195, UR24 ;  /* 0x00000018c3c30c20 */ /* 0x000fc80008410000 */
[----:B------:R-:W-:-:S04]  /*3020*/  @P0 FMUL.FTZ R195, R195, UR16 ;  /* 0x00000010c3c30c20 */ /* 0x000fc80008410000 */
        /* <DEDUP_REMOVED lines=8> */
[----:B------:R-:W-:-:S03]  /*30b0*/  @P0 FADD.FTZ R205, R247, -R205 ;  /* 0x800000cdf7cd0221 */ /* 0x000fc60000010000 */
[----:B------:R-:W1:Y:S01]  /*30c0*/  @P0 LDC R199, c[0x0][0x408] ;  /* 0x00010200ffc70b82 */ /* 0x000e620000000800 */
[----:B------:R-:W-:-:S04]  /*30d0*/  @P0 FMUL.FTZ R205, R205, UR24 ;  /* 0x00000018cdcd0c20 */ /* 0x000fc80008410000 */
[----:B------:R-:W-:-:S04]  /*30e0*/  @P0 FMUL.FTZ R205, R205, UR16 ;  /* 0x00000010cdcd0c20 */ /* 0x000fc80008410000 */
[----:B0-----:R-:W-:Y:S01]  /*30f0*/  @P0 FMUL.FTZ R205, R205, R206 ;  /* 0x000000cecdcd0220 */ /* 0x001fe20000410000 */
[----:B------:R-:W-:-:S03]  /*3100*/  HFMA2 R206, -RZ, RZ, 0, 0 ;  /* 0x00000000ffce7431 */ /* 0x000fc600000001ff */
[----:B------:R-:W-:Y:S01]  /*3110*/  @P0 FMUL.FTZ R206, R192, R205 ;  /* 0x000000cdc0ce0220 */ /* 0x000fe20000410000 */
[----:B------:R-:W-:-:S03]  /*3120*/  @P0 HADD2.F32 R205, -RZ, R44.H0_H0 ;  /* 0x2000002cffcd0230 */ /* 0x000fc60000004100 */
[----:B------:R-:W-:Y:S01]  /*3130*/  FADD.FTZ R192, R128, R206 ;  /* 0x000000ce80c07221 */ /* 0x000fe20000010000 */
[----:B------:R-:W-:-:S04]  /*3140*/  @P0 FFMA.FTZ R128, R214, UR17, R196 ;  /* 0x00000011d6800c23 */ /* 0x000fc800080100c4 */
[----:B------:R-:W-:-:S04]  /*3150*/  @P0 FADD.FTZ R128, R247, -R128 ;  /* 0x80000080f7800221 */ /* 0x000fc80000010000 */
[----:B------:R-:W-:-:S04]  /*3160*/  @P0 FMUL.FTZ R128, R128, UR24 ;  /* 0x0000001880800c20 */ /* 0x000fc80008410000 */
[----:B------:R-:W-:-:S04]  /*3170*/  @P0 FMUL.FTZ R128, R128, UR16 ;  /* 0x0000001080800c20 */ /* 0x000fc80008410000 */
[----:B-1----:R-:W-:Y:S01]  /*3180*/  @P0 FMUL.FTZ R199, R128, R199 ;  /* 0x000000c780c70220 */ /* 0x002fe20000410000 */
[----:B------:R-:W-:-:S03]  /*3190*/  MOV R128, RZ ;  /* 0x000000ff00807202 */ /* 0x000fc60000000f00 */
[----:B------:R-:W-:-:S05]  /*31a0*/  @P0 FMUL.FTZ R128, R199, R205 ;  /* 0x000000cdc7800220 */ /* 0x000fca0000410000 */
[----:B------:R-:W-:Y:S01]  /*31b0*/  F2FP.F16.F32.PACK_AB R128, R204, R128 ;  /* 0x00000080cc80723e */ /* 0x000fe200000000ff */
[----:B------:R-:W-:Y:S06]  /*31c0*/  BRA `(.L_x_10329) ;  /* 0x0000001c000c7947 */ /* 0x000fec0003800000 */
.L_x_10328:
[----:B------:R-:W-:Y:S01]  /*31d0*/  LOP3.LUT P0, RZ, R16, 0xff00, RZ, 0xc0, !PT ;  /* 0x0000ff0010ff7812 */ /* 0x000fe2000780c0ff */
[----:B------:R-:W-:Y:S01]  /*31e0*/  FFMA.FTZ R160, R218, UR17, R196 ;  /* 0x00000011daa07c23 */ /* 0x000fe200080100c4 */
[----:B------:R-:W-:Y:S02]  /*31f0*/  LOP3.LUT P5, RZ, R16, 0xff0000, RZ, 0xc0, !PT ;  /* 0x00ff000010ff7812 */ /* 0x000fe400078ac0ff */
[----:B------:R-:W-:Y:S01]  /*3200*/  CS2R R198, SRZ ;  /* 0x0000000000c67805 */ /* 0x000fe2000001ff00 */
[----:B------:R-:W-:Y:S02]  /*3210*/  HFMA2 R204, -RZ, RZ, 0, 0 ;  /* 0x00000000ffcc7431 */ /* 0x000fe400000001ff */
[----:B-----5:R-:W-:Y:S01]  /*3220*/  FADD.FTZ R160, R207, -R160 ;  /* 0x800000a0cfa07221 */ /* 0x020fe20000010000 */
[----:B------:R-:W-:Y:S01]  /*3230*/  MOV R197, RZ ;  /* 0x000000ff00c57202 */ /* 0x000fe20000000f00 */
[----:B------:R-:W-:Y:S02]  /*3240*/  HFMA2 R174, -RZ, RZ, 0, 0 ;  /* 0x00000000ffae7431 */ /* 0x000fe400000001ff */
[----:B------:R-:W-:-:S02]  /*3250*/  FMUL.FTZ R161, R160, UR24 ;  /* 0x00000018a0a17c20 */ /* 0x000fc40008410000 */
[----:B------:R-:W0:Y:S02]  /*3260*/  @P0 LDC R163, c[0x0][0x408] ;  /* 0x00010200ffa30b82 */ /* 0x000e240000000800 */
[----:B------:R-:W-:-:S06]  /*3270*/  @P0 FMUL.FTZ R160, R161, UR16 ;  /* 0x00000010a1a00c20 */ /* 0x000fcc0008410000 */
[----:B------:R-:W1:Y:S08]  /*3280*/  @P0 LDC R173, c[0x0][0x408] ;  /* 0x00010200ffad0b82 */ /* 0x000e700000000800 */
[----:B------:R-:W2:Y:S01]  /*3290*/  @P5 LDC R175, c[0x0][0x408] ;  /* 0x00010200ffaf5b82 */ /* 0x000ea20000000800 */
[----:B0-----:R-:W-:Y:S01]  /*32a0*/  @P0 FMUL.FTZ R163, R160, R163 ;  /* 0x000000a3a0a30220 */ /* 0x001fe20000410000 */
[----:B------:R-:W-:-:S05]  /*32b0*/  @P0 HADD2.F32 R160, -RZ, R192.H1_H1 ;  /* 0x300000c0ffa00230 */ /* 0x000fca0000004100 */
[----:B------:R-:W-:Y:S01]  /*32c0*/  @P0 FMUL.FTZ R198, R160, R163 ;  /* 0x000000a3a0c60220 */ /* 0x000fe20000410000 */
[----:B------:R-:W-:Y:S01]  /*32d0*/  @P0 FMUL.FTZ R160, R161, UR16 ;  /* 0x00000010a1a00c20 */ /* 0x000fe20008410000 */
[----:B------:R-:W-:Y:S02]  /*32e0*/  FFMA.FTZ R163, R213, UR17, R196 ;  /* 0x00000011d5a37c23 */ /* 0x000fe400080100c4 */
[----:B------:R-:W-:Y:S01]  /*32f0*/  FADD.FTZ R198, R129, R198 ;  /* 0x000000c681c67221 */ /* 0x000fe20000010000 */
[----:B-1----:R-:W-:Y:S01]  /*3300*/  @P0 FMUL.FTZ R173, R160, R173 ;  /* 0x000000ada0ad0220 */ /* 0x002fe20000410000 */
[----:B------:R-:W-:Y:S02]  /*3310*/  @P0 HADD2.F32 R160, -RZ, R44.H1_H1 ;  /* 0x3000002cffa00230 */ /* 0x000fe40000004100 */
[----:B------:R-:W-:Y:S01]  /*3320*/  FADD.FTZ R163, R250, -R163 ;  /* 0x800000a3faa37221 */ /* 0x000fe20000010000 */
[----:B------:R-:W-:Y:S02]  /*3330*/  HFMA2 R129, -RZ, RZ, 0, 0 ;  /* 0x00000000ff817431 */ /* 0x000fe400000001ff */
[----:B------:R-:W-:Y:S01]  /*3340*/  @P0 FMUL.FTZ R204, R173, R160 ;  /* 0x000000a0adcc0220 */ /* 0x000fe20000410000 */
[----:B------:R-:W-:Y:S01]  /*3350*/  FMUL.FTZ R162, R163, UR24 ;  /* 0x00000018a3a27c20 */ /* 0x000fe20008410000 */
[----:B------:R-:W0:Y:S01]  /*3360*/  @P5 LDC R173, c[0x0][0x408] ;  /* 0x00010200ffad5b82 */ /* 0x000e220000000800 */
[----:B------:R-:W-:Y:S01]  /*3370*/  LOP3.LUT P0, RZ, R16, 0xff000000, RZ, 0xc0, !PT ;  /* 0xff00000010ff7812 */ /* 0x000fe2000780c0ff */
[----:B------:R-:W-:-:S02]  /*3380*/  @P5 HADD2.F32 R163, -RZ, R45.H0_H0 ;  /* 0x2000002dffa35230 */ /* 0x000fc40000004100 */
[----:B------:R-:W-:-:S04]  /*3390*/  @P5 FMUL.FTZ R160, R162, UR16 ;  /* 0x00000010a2a05c20 */ /* 0x000fc80008410000 */
[----:B--2---:R-:W-:Y:S01]  /*33a0*/  @P5 FMUL.FTZ R175, R160, R175 ;  /* 0x000000afa0af5220 */ /* 0x004fe20000410000 */
[----:B------:R-:W-:-:S05]  /*33b0*/  @P5 HADD2.F32 R160, -RZ, R193.H0_H0 ;  /* 0x200000c1ffa05230 */ /* 0x000fca0000004100 */
[----:B------:R-:W-:Y:S01]  /*33c0*/  @P5 FMUL.FTZ R197, R160, R175 ;  /* 0x000000afa0c55220 */ /* 0x000fe20000410000 */
[----:B------:R-:W-:Y:S01]  /*33d0*/  @P5 FMUL.FTZ R160, R162, UR16 ;  /* 0x00000010a2a05c20 */ /* 0x000fe20008410000 */
[----:B------:R-:W-:Y:S02]  /*33e0*/  @P0 HADD2.F32 R193, -RZ, R193.H1_H1 ;  /* 0x300000c1ffc10230 */ /* 0x000fe40000004100 */
[----:B------:R-:W-:Y:S01]  /*33f0*/  FFMA.FTZ R175, R14, UR17, R196 ;  /* 0x000000110eaf7c23 */ /* 0x000fe200080100c4 */
[----:B------:R-:W-:-:S03]  /*3400*/  FADD.FTZ R197, R130, R197 ;  /* 0x000000c582c57221 */ /* 0x000fc60000010000 */
[----:B------:R-:W-:Y:S01]  /*3410*/  FADD.FTZ R175, R234, -R175 ;  /* 0x800000afeaaf7221 */ /* 0x000fe20000010000 */
[----:B0-----:R-:W-:Y:S02]  /*3420*/  @P5 FMUL.FTZ R172, R160, R173 ;  /* 0x000000ada0ac5220 */ /* 0x001fe40000410000 */
        /* <DEDUP_REMOVED lines=8> */
[----:B0-----:R-:W-:-:S04]  /*34b0*/  @P0 FMUL.FTZ R160, R173, R160 ;  /* 0x000000a0ada00220 */ /* 0x001fc80000410000 */
[----:B------:R-:W-:Y:S01]  /*34c0*/  @P0 FMUL.FTZ R174, R193, R160 ;  /* 0x000000a0c1ae0220 */ /* 0x000fe20000410000 */
[----:B------:R-:W-:Y:S01]  /*34d0*/  MOV R160, RZ ;  /* 0x000000ff00a07202 */ /* 0x000fe20000000f00 */
[----:B-1----:R-:W-:Y:S01]  /*34e0*/  @P0 FMUL.FTZ R173, R173, R172 ;  /* 0x000000acadad0220 */ /* 0x002fe20000410000 */
[----:B------:R-:W-:Y:S02]  /*34f0*/  @P0 HADD2.F32 R172, -RZ, R45.H1_H1 ;  /* 0x3000002dffac0230 */ /* 0x000fe40000004100 */
[----:B------:R-:W-:Y:S01]  /*3500*/  FADD.FTZ R193, R131, R174 ;  /* 0x000000ae83c17221 */ /* 0x000fe20000010000 */
[----:B------:R-:W-:Y:S02]  /*3510*/  @P5 HADD2.F32 R131, -RZ, R46.H0_H0 ;  /* 0x2000002eff835230 */ /* 0x000fe40000004100 */
[----:B------:R-:W-:Y:S01]  /*3520*/  @P0 FMUL.FTZ R160, R173, R172 ;  /* 0x000000acada00220 */ /* 0x000fe20000410000 */
[----:B------:R-:W-:Y:S01]  /*3530*/  FFMA.FTZ R172, R8, UR17, R196 ;  /* 0x0000001108ac7c23 */ /* 0x000fe200080100c4 */
[----:B------:R-:W0:Y:S01]  /*3540*/  @P5 LDC R173, c[0x0][0x408] ;  /* 0x00010200ffad5b82 */ /* 0x000e220000000800 */
[----:B------:R-:W-:-:S02]  /*3550*/  LOP3.LUT P0, RZ, R17, 0xff00, RZ, 0xc0, !PT ;  /* 0x0000ff0011ff7812 */ /* 0x000fc4000780c0ff */
[----:B------:R-:W-:-:S04]  /*3560*/  FADD.FTZ R172, R243, -R172 ;  /* 0x800000acf3ac7221 */ /* 0x000fc80000010000 */
[----:B------:R-:W-:-:S04]  /*3570*/  FMUL.FTZ R172, R172, UR24 ;  /* 0x00000018acac7c20 */ /* 0x000fc80008410000 */
[----:B------:R-:W-:-:S04]  /*3580*/  @P5 FMUL.FTZ R130, R172, UR16 ;  /* 0x00000010ac825c20 */ /* 0x000fc80008410000 */
[----:B0-----:R-:W-:Y:S01]  /*3590*/  @P5 FMUL.FTZ R173, R130, R173 ;  /* 0x000000ad82ad5220 */ /* 0x001fe20000410000 */
[--C-:B------:R-:W-:Y:S02]  /*35a0*/  @P5 HADD2.F32 R130, -RZ, R194.reuse.H0_H0 ;  /* 0x200000c2ff825230 */ /* 0x100fe40000004100 */
[----:B------:R-:W-:-:S03]  /*35b0*/  @P0 HADD2.F32 R194, -RZ, R194.H1_H1 ;  /* 0x300000c2ffc20230 */ /* 0x000fc60000004100 */
[----:B------:R-:W-:Y:S01]  /*35c0*/  @P5 FMUL.FTZ R129, R130, R173 ;  /* 0x000000ad82815220 */ /* 0x000fe20000410000 */
[----:B------:R-:W-:Y:S01]  /*35d0*/  @P5 FMUL.FTZ R130, R172, UR16 ;  /* 0x00000010ac825c20 */ /* 0x000fe20008410000 */
[----:B------:R-:W0:Y:S02]  /*35e0*/  @P5 LDC R173, c[0x0][0x408] ;  /* 0x00010200ffad5b82 */ /* 0x000e240000000800 */
[----:B------:R-:W-:Y:S01]  /*35f0*/  FADD.FTZ R132, R132, R129 ;  /* 0x0000008184847221 */ /* 0x000fe20000010000 */
        /* <DEDUP_REMOVED lines=10> */
[----:B0-----:R-:W-:Y:S01]  /*36a0*/  @P0 FMUL.FTZ R131, R174, R131 ;  /* 0x00000083ae830220 */ /* 0x001fe20000410000 */
[----:B------:R-:W-:-:S03]  /*36b0*/  HFMA2 R174, -RZ, RZ, 0, 0 ;  /* 0x00000000ffae7431 */ /* 0x000fc600000001ff */
[----:B------:R-:W-:Y:S01]  /*36c0*/  @P0 FMUL.FTZ R174, R194, R131 ;  /* 0x00000083c2ae0220 */ /* 0x000fe20000410000 */
[----:B------:R-:W-:Y:S01]  /*36d0*/  MOV R131, RZ ;  /* 0x000000ff00837202 */ /* 0x000fe20000000f00 */
[----:B------:R-:W0:Y:S02]  /*36e0*/  @P0 LDC R194, c[0x0][0x408] ;  /* 0x00010200ffc20b82 */ /* 0x000e240000000800 */
[----:B------:R-:W-:Y:S01]  /*36f0*/  FADD.FTZ R133, R133, R174 ;  /* 0x000000ae85857221 */ /* 0x000fe20000010000 */
[----:B------:R-:W-:Y:S01]  /*3700*/  FMUL.FTZ R174, R175, UR24 ;  /* 0x00000018afae7c20 */ /* 0x000fe20008410000 */
[----:B------:R-:W-:Y:S02]  /*3710*/  @P5 HADD2.F32 R175, -RZ, R195.H0_H0 ;  /* 0x200000c3ffaf5230 */ /* 0x000fe40000004100 */
[----:B0-----:R-:W-:Y:S01]  /*3720*/  @P0 FMUL.FTZ R194, R129, R194 ;  /* 0x000000c281c20220 */ /* 0x001fe20000410000 */
[----:B------:R-:W-:-:S05]  /*3730*/  @P0 HADD2.F32 R129, -RZ, R46.H1_H1 ;  /* 0x3000002eff810230 */ /* 0x000fca0000004100 */
[----:B------:R-:W-:Y:S01]  /*3740*/  @P0 FMUL.FTZ R131, R194, R129 ;  /* 0x00000081c2830220 */ /* 0x000fe20000410000 */
[----:B------:R-:W-:Y:S01]  /*3750*/  @P5 FMUL.FTZ R194, R174, UR16 ;  /* 0x00000010aec25c20 */ /* 0x000fe20008410000 */
[----:B------:R-:W0:Y:S01]  /*3760*/  @P5 LDC R129, c[0x0][0x408] ;  /* 0x00010200ff815b82 */ /* 0x000e220000000800 */
[----:B------:R-:W-:Y:S02]  /*3770*/  ISETP.GE.U32.AND P0, PT, R16, RZ, PT ;  /* 0x000000ff1000720c */ /* 0x000fe40003f06070 */
[----:B------:R-:W-:Y:S02]  /*3780*/  F2FP.F16.F32.PACK_AB R130, R131, R130 ;  /* 0x000000828382723e */ /* 0x000fe400000000ff */
[----:B------:R-:W-:-:S13]  /*3790*/  ISETP.GE.U32.AND.EX P0, PT, R17, 0x1000000, PT, P0 ;  /* 0x010000001100780c */ /* 0x000fda0003f06100 */
[----:B------:R-:W-:Y:S02]  /*37a0*/  @P0 HADD2.F32 R195, -RZ, R195.H1_H1 ;  /* 0x300000c3ffc30230 */ /* 0x000fe40000004100 */
[----:B0-----:R-:W-:Y:S01]  /*37b0*/  @P5 FMUL.FTZ R194, R194, R129 ;  /* 0x00000081c2c25220 */ /* 0x001fe20000410000 */
[----:B------:R-:W-:-:S03]  /*37c0*/  HFMA2 R129, -RZ, RZ, 0, 0 ;  /* 0x00000000ff817431 */ /* 0x000fc600000001ff */
[----:B------:R-:W-:Y:S01]  /*37d0*/  @P5 FMUL.FTZ R129, R175, R194 ;  /* 0x000000c2af815220 */ /* 0x000fe20000410000 */
[----:B------:R-:W-:Y:S01]  /*37e0*/  FFMA.FTZ R175, R201, UR17, R196 ;  /* 0x00000011c9af7c23 */ /* 0x000fe200080100c4 */
[----:B------:R-:W0:Y:S02]  /*37f0*/  @P5 LDC R194, c[0x0][0x408] ;  /* 0x00010200ffc25b82 */ /* 0x000e240000000800 */
[----:B------:R-:W-:Y:S01]  /*3800*/  FADD.FTZ R134, R134, R129 ;  /* 0x0000008186867221 */ /* 0x000fe20000010000 */
[----:B------:R-:W-:Y:S01]  /*3810*/  @P5 FMUL.FTZ R129, R174, UR16 ;  /* 0x00000010ae815c20 */ /* 0x000fe20008410000 */
[----:B------:R-:W-:-:S04]  /*3820*/  FADD.FTZ R175, R224, -R175 ;  /* 0x800000afe0af7221 */ /* 0x000fc80000010000 */
[----:B------:R-:W-:-:S04]  /*3830*/  FMUL.FTZ R175, R175, UR24 ;  /* 0x00000018afaf7c20 */ /* 0x000fc80008410000 */
[----:B------:R-:W-:Y:S01]  /*3840*/  @P0 FMUL.FTZ R205, R175, UR16 ;  /* 0x00000010afcd0c20 */ /* 0x000fe20008410000 */
[----:B0-----:R-:W-:Y:S01]  /*3850*/  @P5 FMUL.FTZ R206, R129, R194 ;  /* 0x000000c281ce5220 */ /* 0x001fe20000410000 */
[----:B------:R-:W-:Y:S01]  /*3860*/  @P5 HADD2.F32 R129, -RZ, R47.H0_H0 ;  /* 0x2000002fff815230 */ /* 0x000fe20000004100 */
[----:B------:R-:W-:-:S04]  /*3870*/  MOV R194, RZ ;  /* 0x000000ff00c27202 */ /* 0x000fc80000000f00 */
[----:B------:R-:W-:Y:S02]  /*3880*/  @P5 FMUL.FTZ R194, R206, R129 ;  /* 0x00000081cec25220 */ /* 0x000fe40000410000 */
[----:B------:R-:W0:Y:S08]  /*3890*/  @P0 LDC R129, c[0x0][0x408] ;  /* 0x00010200ff810b82 */ /* 0x000e300000000800 */
[----:B------:R-:W1:Y:S01]  /*38a0*/  @P0 LDC R206, c[0x0][0x408] ;  /* 0x00010200ffce0b82 */ /* 0x000e620000000800 */
[----:B0-----:R-:W-:Y:S01]  /*38b0*/  @P0 FMUL.FTZ R129, R205, R129 ;  /* 0x00000081cd810220 */ /* 0x001fe20000410000 */
[----:B------:R-:W-:-:S03]  /*38c0*/  HFMA2 R205, -RZ, RZ, 0, 0 ;  /* 0x00000000ffcd7431 */ /* 0x000fc600000001ff */
[----:B------:R-:W-:Y:S01]  /*38d0*/  @P0 FMUL.FTZ R205, R195, R129 ;  /* 0x00000081c3cd0220 */ /* 0x000fe20000410000 */
[----:B------:R-:W-:Y:S01]  /*38e0*/  @P0 FMUL.FTZ R129, R175, UR16 ;  /* 0x00000010af810c20 */ /* 0x000fe20008410000 */
[----:B------:R-:W-:Y:S02]  /*38f0*/  MOV R195, RZ ;  /* 0x000000ff00c37202 */ /* 0x000fe40000000f00 */
[----:B------:R-:W-:Y:S01]  /*3900*/  FADD.FTZ R135, R135, R205 ;  /* 0x000000cd87877221 */ /* 0x000fe20000010000 */
[----:B------:R-:W-:Y:S02]  /*3910*/  @P0 HADD2.F32 R205, -RZ, R47.H1_H1 ;  /* 0x3000002fffcd0230 */ /* 0x000fe40000004100 */
[----:B-1----:R-:W-:-:S04]  /*3920*/  @P0 FMUL.FTZ R129, R129, R206 ;  /* 0x000000ce81810220 */ /* 0x002fc80000410000 */
[----:B------:R-:W-:Y:S01]  /*3930*/  @P0 FMUL.FTZ R195, R129, R205 ;  /* 0x000000cd81c30220 */ /* 0x000fe20000410000 */
[----:B------:R-:W-:Y:S02]  /*3940*/  LOP3.LUT P0, RZ, R16, 0xff, RZ, 0xc0, !PT ;  /* 0x000000ff10ff7812 */ /* 0x000fe4000780c0ff */
[----:B------:R-:W-:Y:S01]  /*3950*/  F2FP.F16.F32.PACK_AB R129, R160, R199 ;  /* 0x000000c7a081723e */ /* 0x000fe200000000ff */
[----:B------:R-:W-:Y:S01]  /*3960*/  FFMA.FTZ R160, R214, UR17, R196 ;  /* 0x00000011d6a07c23 */ /* 0x000fe200080100c4 */
[----:B------:R-:W-:Y:S01]  /*3970*/  F2FP.F16.F32.PACK_AB R131, R195, R194 ;  /* 0x000000c2c383723e */ /* 0x000fe200000000ff */
[----:B------:R-:W-:Y:S02]  /*3980*/  HFMA2 R195, -RZ, RZ, 0, 0 ;  /* 0x00000000ffc37431 */ /* 0x000fe400000001ff */
[----:B------:R-:W-:-:S04]  /*3990*/  FADD.FTZ R160, R247, -R160 ;  /* 0x800000a0f7a07221 */ /* 0x000fc80000010000 */
[----:B------:R-:W-:Y:S02]  /*39a0*/  FMUL.FTZ R160, R160, UR24 ;  /* 0x00000018a0a07c20 */ /* 0x000fe40008410000 */
[----:B------:R-:W0:Y:S01]  /*39b0*/  @P0 LDC R199, c[0x0][0x408] ;  /* 0x00010200ffc70b82 */ /* 0x000e220000000800 */
[----:B------:R-:W-:Y:S02]  /*39c0*/  @P0 HADD2.F32 R192, -RZ, R192.H0_H0 ;  /* 0x200000c0ffc00230 */ /* 0x000fe40000004100 */
[----:B------:R-:W-:-:S04]  /*39d0*/  @P0 FMUL.FTZ R194, R160, UR16 ;  /* 0x00000010a0c20c20 */ /* 0x000fc80008410000 */
[----:B0-----:R-:W-:-:S04]  /*39e0*/  @P0 FMUL.FTZ R199, R194, R199 ;  /* 0x000000c7c2c70220 */ /* 0x001fc80000410000 */
[----:B------:R-:W-:Y:S02]  /*39f0*/  @P0 FMUL.FTZ R195, R192, R199 ;  /* 0x000000c7c0c30220 */ /* 0x000fe40000410000 */
[----:B------:R-:W0:Y:S02]  /*3a00*/  @P0 LDC R199, c[0x0][0x408] ;  /* 0x00010200ffc70b82 */ /* 0x000e240000000800 */
[----:B------:R-:W-:Y:S01]  /*3a10*/  FADD.FTZ R192, R128, R195 ;  /* 0x000000c380c07221 */ /* 0x000fe20000010000 */
[----:B------:R-:W-:Y:S01]  /*3a20*/  @P0 FMUL.FTZ R128, R160, UR16 ;  /* 0x00000010a0800c20 */ /* 0x000fe20008410000 */
[----:B------:R-:W-:-:S03]  /*3a30*/  MOV R195, RZ ;  /* 0x000000ff00c37202 */ /* 0x000fc60000000f00 */
[----:B0-----:R-:W-:Y:S01]  /*3a40*/  @P0 FMUL.FTZ R199, R128, R199 ;  /* 0x000000c780c70220 */ /* 0x001fe20000410000 */
[----:B------:R-:W-:-:S05]  /*3a50*/  @P0 HADD2.F32 R128, -RZ, R44.H0_H0 ;  /* 0x2000002cff800230 */ /* 0x000fca0000004100 */
[----:B------:R-:W-:-:S05]  /*3a60*/  @P0 FMUL.FTZ R195, R199, R128 ;  /* 0x00000080c7c30220 */ /* 0x000fca0000410000 */
[----:B------:R-:W-:Y:S01]  /*3a70*/  F2FP.F16.F32.PACK_AB R128, R204, R195 ;  /* 0x000000c3cc80723e */ /* 0x000fe200000000ff */
[----:B------:R-:W-:Y:S06]  /*3a80*/  BRA `(.L_x_10329) ;  /* 0x0000001000dc7947 */ /* 0x000fec0003800000 */
.L_x_10327:
        /* <DEDUP_REMOVED lines=10> */
[----:B-----5:R-:W-:Y:S02]  /*3b30*/  @P0 HADD2.F32 R204, -RZ, R192.H1_H1 ;  /* 0x300000c0ffcc0230 */ /* 0x020fe40000004100 */
[----:B------:R-:W-:Y:S01]  /*3b40*/  @P0 FFMA.FTZ R199, R218, UR17, R196 ;  /* 0x00000011dac70c23 */ /* 0x000fe200080100c4 */
[----:B------:R-:W-:-:S04]  /*3b50*/  @P0 FADD.FTZ R198, R207, -R198 ;  /* 0x800000c6cfc60221 */ /* 0x000fc80000010000 */
[----:B------:R-:W-:-:S04]  /*3b60*/  @P0 FFMA.FTZ R198, R198, UR24, R165 ;  /* 0x00000018c6c60c23 */ /* 0x000fc800080100a5 */
[----:B------:R-:W-:-:S04]  /*3b70*/  @P0 FMUL.FTZ R198, R198, UR16 ;  /* 0x00000010c6c60c20 */ /* 0x000fc80008410000 */
[----:B0-----:R-:W-:Y:S01]  /*3b80*/  @P0 FMUL.FTZ R197, R198, R197 ;  /* 0x000000c5c6c50220 */ /* 0x001fe20000410000 */
[----:B------:R-:W-:-:S03]  /*3b90*/  HFMA2 R198, -RZ, RZ, 0, 0 ;  /* 0x00000000ffc67431 */ /* 0x000fc600000001ff */
[----:B------:R-:W-:Y:S01]  /*3ba0*/  @P0 FMUL.FTZ R198, R204, R197 ;  /* 0x000000c5ccc60220 */ /* 0x000fe20000410000 */
[----:B------:R-:W-:Y:S01]  /*3bb0*/  @P0 FADD.FTZ R204, R207, -R199 ;  /* 0x800000c7cfcc0221 */ /* 0x000fe20000010000 */
[----:B------:R-:W0:Y:S01]  /*3bc0*/  @P0 LDC R197, c[0x0][0x408] ;  /* 0x00010200ffc50b82 */ /* 0x000e220000000800 */
[----:B------:R-:W-:Y:S01]  /*3bd0*/  @P5 FFMA.FTZ R199, R213, UR17, R196 ;  /* 0x00000011d5c75c23 */ /* 0x000fe200080100c4 */
[----:B------:R-:W-:Y:S01]  /*3be0*/  FADD.FTZ R198, R129, R198 ;  /* 0x000000c681c67221 */ /* 0x000fe20000010000 */
[----:B------:R-:W-:Y:S01]  /*3bf0*/  @P0 FFMA.FTZ R204, R204, UR24, R165 ;  /* 0x00000018cccc0c23 */ /* 0x000fe200080100a5 */
[----:B------:R-:W-:Y:S02]  /*3c00*/  @P0 HADD2.F32 R129, -RZ, R44.H1_H1 ;  /* 0x3000002cff810230 */ /* 0x000fe40000004100 */
[----:B------:R-:W-:Y:S01]  /*3c10*/  @P5 FADD.FTZ R199, R250, -R199 ;  /* 0x800000c7fac75221 */ /* 0x000fe20000010000 */
[----:B------:R-:W-:-:S03]  /*3c20*/  @P0 FMUL.FTZ R204, R204, UR16 ;  /* 0x00000010cccc0c20 */ /* 0x000fc60008410000 */
[----:B------:R-:W-:Y:S01]  /*3c30*/  @P5 FFMA.FTZ R199, R199, UR24, R166 ;  /* 0x00000018c7c75c23 */ /* 0x000fe200080100a6 */
[----:B0-----:R-:W-:Y:S01]  /*3c40*/  @P0 FMUL.FTZ R206, R204, R197 ;  /* 0x000000c5ccce0220 */ /* 0x001fe20000410000 */
[----:B------:R-:W-:Y:S01]  /*3c50*/  MOV R204, RZ ;  /* 0x000000ff00cc7202 */ /* 0x000fe20000000f00 */
[----:B------:R-:W-:Y:S02]  /*3c60*/  @P5 FFMA.FTZ R197, R213, UR17, R196 ;  /* 0x00000011d5c55c23 */ /* 0x000fe400080100c4 */
[----:B------:R-:W-:Y:S01]  /*3c70*/  @P0 FMUL.FTZ R204, R129, R206 ;  /* 0x000000ce81cc0220 */ /* 0x000fe20000410000 */
[----:B------:R-:W-:Y:S01]  /*3c80*/  LOP3.LUT P0, RZ, R16, 0xff000000, RZ, 0xc0, !PT ;  /* 0xff00000010ff7812 */ /* 0x000fe2000780c0ff */
[----:B------:R-:W0:Y:S01]  /*3c90*/  @P5 LDC R129, c[0x0][0x408] ;  /* 0x00010200ff815b82 */ /* 0x000e220000000800 */
[----:B------:R-:W-:-:S04]  /*3ca0*/  @P5 FADD.FTZ R197, R250, -R197 ;  /* 0x800000c5fac55221 */ /* 0x000fc80000010000 */
[----:B------:R-:W-:-:S04]  /*3cb0*/  @P5 FFMA.FTZ R197, R197, UR24, R166 ;  /* 0x00000018c5c55c23 */ /* 0x000fc800080100a6 */
[----:B------:R-:W-:Y:S01]  /*3cc0*/  @P5 FMUL.FTZ R206, R197, UR16 ;  /* 0x00000010c5ce5c20 */ /* 0x000fe20008410000 */
[----:B------:R-:W-:Y:S02]  /*3cd0*/  HFMA2 R197, -RZ, RZ, 0, 0 ;  /* 0x00000000ffc57431 */ /* 0x000fe400000001ff */
[----:B------:R-:W-:Y:S01]  /*3ce0*/  @P0 FFMA.FTZ R205, R210, UR17, R196 ;  /* 0x00000011d2cd0c23 */ /* 0x000fe200080100c4 */
        /* <DEDUP_REMOVED lines=11> */
[----:B------:R-:W-:Y:S01]  /*3da0*/  @P0 FADD.FTZ R130, R246, -R205 ;  /* 0x800000cdf6820221 */ /* 0x000fe20000010000 */
[----:B------:R-:W0:Y:S03]  /*3db0*/  @P0 LDC R129, c[0x0][0x408] ;  /* 0x00010200ff810b82 */ /* 0x000e260000000800 */
[----:B------:R-:W-:-:S04]  /*3dc0*/  @P0 FFMA.FTZ R130, R130, UR24, R167 ;  /* 0x0000001882820c23 */ /* 0x000fc800080100a7 */
[----:B------:R-:W-:-:S04]  /*3dd0*/  @P0 FMUL.FTZ R130, R130, UR16 ;  /* 0x0000001082820c20 */ /* 0x000fc80008410000 */
[----:B0-----:R-:W-:Y:S01]  /*3de0*/  @P0 FMUL.FTZ R129, R130, R129 ;  /* 0x0000008182810220 */ /* 0x001fe20000410000 */
[----:B------:R-:W-:-:S03]  /*3df0*/  HFMA2 R130, -RZ, RZ, 0, 0 ;  /* 0x00000000ff827431 */ /* 0x000fc600000001ff */
[----:B------:R-:W-:Y:S02]  /*3e00*/  @P0 FMUL.FTZ R130, R206, R129 ;  /* 0x00000081ce820220 */ /* 0x000fe40000410000 */
[----:B------:R-:W0:Y:S02]  /*3e10*/  @P0 LDC R129, c[0x0][0x408] ;  /* 0x00010200ff810b82 */ /* 0x000e240000000800 */
[----:B------:R-:W-:Y:S01]  /*3e20*/  FADD.FTZ R193, R131, R130 ;  /* 0x0000008283c17221 */ /* 0x000fe20000010000 */
[----:B------:R-:W-:-:S04]  /*3e30*/  @P0 FFMA.FTZ R131, R210, UR17, R196 ;  /* 0x00000011d2830c23 */ /* 0x000fc800080100c4 */
[----:B------:R-:W-:-:S04]  /*3e40*/  @P0 FADD.FTZ R130, R246, -R131 ;  /* 0x80000083f6820221 */ /* 0x000fc80000010000 */
[----:B------:R-:W-:-:S04]  /*3e50*/  @P0 FFMA.FTZ R130, R130, UR24, R167 ;  /* 0x0000001882820c23 */ /* 0x000fc800080100a7 */
        /* <DEDUP_REMOVED lines=19> */
[----:B------:R-:W0:Y:S03]  /*3f90*/  @P0 LDC R131, c[0x0][0x408] ;  /* 0x00010200ff830b82 */ /* 0x000e260000000800 */
[----:B------:R-:W-:-:S04]  /*3fa0*/  @P0 FFMA.FTZ R205, R205, UR24, R168 ;  /* 0x00000018cdcd0c23 */ /* 0x000fc800080100a8 */
[----:B------:R-:W-:Y:S01]  /*3fb0*/  @P0 FMUL.FTZ R130, R205, UR16 ;  /* 0x00000010cd820c20 */ /* 0x000fe20008410000 */
[----:B------:R-:W-:-:S03]  /*3fc0*/  @P0 HADD2.F32 R205, -RZ, R46.H0_H0 ;  /* 0x2000002effcd0230 */ /* 0x000fc60000004100 */
        /* <DEDUP_REMOVED lines=10> */
[----:B------:R-:W-:-:S03]  /*4070*/  @P0 FFMA.FTZ R131, R131, UR24, R169 ;  /* 0x0000001883830c23 */ /* 0x000fc600080100a9 */
[----:B------:R-:W-:Y:S01]  /*4080*/  @P0 FFMA.FTZ R206, R206, UR24, R169 ;  /* 0x00000018cece0c23 */ /* 0x000fe200080100a9 */
        /* <DEDUP_REMOVED lines=48> */
[----:B------:R-:W-:-:S04]  /*4390*/  @P0 FFMA.FTZ R195, R195, UR24, R171 ;  /* 0x00000018c3c30c23 */ /* 0x000fc800080100ab */
        /* <DEDUP_REMOVED lines=11> */
[----:B------:R-:W-:-:S04]  /*4450*/  @P0 FFMA.FTZ R205, R205, UR24, R164 ;  /* 0x00000018cdcd0c23 */ /* 0x000fc800080100a4 */
[----:B------:R-:W-:-:S04]  /*4460*/  @P0 FMUL.FTZ R205, R205, UR16 ;  /* 0x00000010cdcd0c20 */ /* 0x000fc80008410000 */
[----:B0-----:R-:W-:Y:S01]  /*4470*/  @P0 FMUL.FTZ R205, R205, R206 ;  /* 0x000000cecdcd0220 */ /* 0x001fe20000410000 */
[----:B------:R-:W-:-:S03]  /*4480*/  HFMA2 R206, -RZ, RZ, 0, 0 ;  /* 0x00000000ffce7431 */ /* 0x000fc600000001ff */
[----:B------:R-:W-:-:S04]  /*4490*/  @P0 FMUL.FTZ R206, R192, R205 ;  /* 0x000000cdc0ce0220 */ /* 0x000fc80000410000 */
[----:B------:R-:W-:Y:S01]  /*44a0*/  FADD.FTZ R192, R128, R206 ;  /* 0x000000ce80c07221 */ /* 0x000fe20000010000 */
[----:B------:R-:W-:-:S04]  /*44b0*/  @P0 FFMA.FTZ R128, R214, UR17, R196 ;  /* 0x00000011d6800c23 */ /* 0x000fc800080100c4 */
[----:B------:R-:W-:-:S04]  /*44c0*/  @P0 FADD.FTZ R205, R247, -R128 ;  /* 0x80000080f7cd0221 */ /* 0x000fc80000010000 */
[----:B------:R-:W-:-:S04]  /*44d0*/  @P0 FFMA.FTZ R205, R205, UR24, R164 ;  /* 0x00000018cdcd0c23 */ /* 0x000fc800080100a4 */
[----:B------:R-:W-:Y:S01]  /*44e0*/  @P0 FMUL.FTZ R128, R205, UR16 ;  /* 0x00000010cd800c20 */ /* 0x000fe20008410000 */
[----:B------:R-:W-:-:S03]  /*44f0*/  @P0 HADD2.F32 R205, -RZ, R44.H0_H0 ;  /* 0x2000002cffcd0230 */ /* 0x000fc60000004100 */
[----:B-1----:R-:W-:Y:S01]  /*4500*/  @P0 FMUL.FTZ R199, R128, R199 ;  /* 0x000000c780c70220 */ /* 0x002fe20000410000 */
[----:B------:R-:W-:-:S03]  /*4510*/  MOV R128, RZ ;  /* 0x000000ff00807202 */ /* 0x000fc60000000f00 */
[----:B------:R-:W-:-:S05]  /*4520*/  @P0 FMUL.FTZ R128, R205, R199 ;  /* 0x000000c7cd800220 */ /* 0x000fca0000410000 */
[----:B------:R-:W-:Y:S01]  /*4530*/  F2FP.F16.F32.PACK_AB R128, R204, R128 ;  /* 0x00000080cc80723e */ /* 0x000fe200000000ff */
[----:B------:R-:W-:Y:S06]  /*4540*/  BRA `(.L_x_10329) ;  /* 0x00000008002c7947 */ /* 0x000fec0003800000 */
.L_x_10330:
[----:B------:R-:W-:Y:S01]  /*4550*/  LOP3.LUT P0, RZ, R16, 0xff00, RZ, 0xc0, !PT ;  /* 0x0000ff0010ff7812 */ /* 0x000fe2000780c0ff */
[----:B------:R-:W-:Y:S01]  /*4560*/  FFMA.FTZ R160, R218, UR17, R196 ;  /* 0x00000011daa07c23 */ /* 0x000fe200080100c4 */
[----:B------:R-:W-:Y:S02]  /*4570*/  LOP3.LUT P5, RZ, R16, 0xff0000, RZ, 0xc0, !PT ;  /* 0x00ff000010ff7812 */ /* 0x000fe400078ac0ff */
[----:B------:R-:W-:Y:S01]  /*4580*/  CS2R R198, SRZ ;  /* 0x0000000000c67805 */ /* 0x000fe2000001ff00 */
[----:B------:R-:W-:Y:S02]  /*4590*/  HFMA2 R204, -RZ, RZ, 0, 0 ;  /* 0x00000000ffcc7431 */ /* 0x000fe400000001ff */
[----:B-----5:R-:W-:Y:S01]  /*45a0*/  FADD.FTZ R160, R207, -R160 ;  /* 0x800000a0cfa07221 */ /* 0x020fe20000010000 */
[----:B------:R-:W-:-:S03]  /*45b0*/  MOV R197, RZ ;  /* 0x000000ff00c57202 */ /* 0x000fc60000000f00 */
[----:B------:R-:W-:Y:S02]  /*45c0*/  FFMA.FTZ R161, R160, UR24, R165 ;  /* 0x00000018a0a17c23 */ /* 0x000fe400080100a5 */
        /* <DEDUP_REMOVED lines=15> */
[----:B------:R-:W-:Y:S01]  /*46c0*/  FFMA.FTZ R162, R163, UR24, R166 ;  /* 0x00000018a3a27c23 */ /* 0x000fe200080100a6 */
        /* <DEDUP_REMOVED lines=9> */
[----:B------:R-:W-:Y:S01]  /*4760*/  FADD.FTZ R197, R130, R197 ;  /* 0x000000c582c57221 */ /* 0x000fe20000010000 */
[----:B0-----:R-:W-:Y:S02]  /*4770*/  @P5 FMUL.FTZ R172, R160, R173 ;  /* 0x000000ada0ac5220 */ /* 0x001fe40000410000 */
[----:B------:R-:W0:Y:S02]  /*4780*/  @P0 LDC R160, c[0x0][0x408] ;  /* 0x00010200ffa00b82 */ /* 0x000e240000000800 */
[----:B------:R-:W-:Y:S01]  /*4790*/  @P5 FMUL.FTZ R199, R163, R172 ;  /* 0x000000aca3c75220 */ /* 0x000fe20000410000 */
[----:B------:R-:W-:Y:S01]  /*47a0*/  FFMA.FTZ R163, R210, UR17, R196 ;  /* 0x00000011d2a37c23 */ /* 0x000fe200080100c4 */
[----:B------:R-:W-:-:S03]  /*47b0*/  LOP3.LUT P5, RZ, R17, 0xff, RZ, 0xc0, !PT ;  /* 0x000000ff11ff7812 */ /* 0x000fc600078ac0ff */
[----:B------:R-:W-:Y:S01]  /*47c0*/  FADD.FTZ R174, R246, -R163 ;  /* 0x800000a3f6ae7221 */ /* 0x000fe20000010000 */
[----:B------:R-:W1:Y:S03]  /*47d0*/  @P0 LDC R172, c[0x0][0x408] ;  /* 0x00010200ffac0b82 */ /* 0x000e660000000800 */
[----:B------:R-:W-:Y:S01]  /*47e0*/  FFMA.FTZ R163, R174, UR24, R167 ;  /* 0x00000018aea37c23 */ /* 0x000fe200080100a7 */
[----:B------:R-:W-:-:S03]  /*47f0*/  HFMA2 R174, -RZ, RZ, 0, 0 ;  /* 0x00000000ffae7431 */ /* 0x000fc600000001ff */
        /* <DEDUP_REMOVED lines=13> */
[----:B------:R-:W-:Y:S01]  /*48d0*/  FFMA.FTZ R172, R175, UR24, R168 ;  /* 0x00000018afac7c23 */ /* 0x000fe200080100a8 */
[----:B------:R-:W-:-:S03]  /*48e0*/  FFMA.FTZ R175, R14, UR17, R196 ;  /* 0x000000110eaf7c23 */ /* 0x000fc600080100c4 */
[----:B------:R-:W-:Y:S01]  /*48f0*/  @P5 FMUL.FTZ R130, R172, UR16 ;  /* 0x00000010ac825c20 */ /* 0x000fe20008410000 */
[----:B------:R-:W-:-:S03]  /*4900*/  FADD.FTZ R175, R234, -R175 ;  /* 0x800000afeaaf7221 */ /* 0x000fc60000010000 */
        /* <DEDUP_REMOVED lines=23> */
[----:B------:R-:W-:Y:S01]  /*4a80*/  FFMA.FTZ R174, R175, UR24, R170 ;  /* 0x00000018afae7c23 */ /* 0x000fe200080100aa */
        /* <DEDUP_REMOVED lines=16> */
[----:B------:R-:W-:-:S04]  /*4b90*/  @P5 FMUL.FTZ R129, R174, UR16 ;  /* 0x00000010ae815c20 */ /* 0x000fc80008410000 */
[----:B0-----:R-:W-:Y:S01]  /*4ba0*/  @P5 FMUL.FTZ R206, R129, R194 ;  /* 0x000000c281ce5220 */ /* 0x001fe20000410000 */
[----:B------:R-:W-:Y:S01]  /*4bb0*/  @P5 HADD2.F32 R129, -RZ, R47.H0_H0 ;  /* 0x2000002fff815230 */ /* 0x000fe20000004100 */
[----:B------:R-:W-:-:S04]  /*4bc0*/  MOV R194, RZ ;  /* 0x000000ff00c27202 */ /* 0x000fc80000000f00 */
[----:B------:R-:W-:Y:S01]  /*4bd0*/  @P5 FMUL.FTZ R194, R129, R206 ;  /* 0x000000ce81c25220 */ /* 0x000fe20000410000 */
[----:B------:R-:W-:Y:S01]  /*4be0*/  FADD.FTZ R206, R224, -R175 ;  /* 0x800000afe0ce7221 */ /* 0x000fe20000010000 */
[----:B------:R-:W0:Y:S03]  /*4bf0*/  @P0 LDC R129, c[0x0][0x408] ;  /* 0x00010200ff810b82 */ /* 0x000e260000000800 */
[----:B------:R-:W-:-:S04]  /*4c00*/  FFMA.FTZ R175, R206, UR24, R171 ;  /* 0x00000018ceaf7c23 */ /* 0x000fc800080100ab */
[----:B------:R-:W-:Y:S01]  /*4c10*/  @P0 FMUL.FTZ R205, R175, UR16 ;  /* 0x00000010afcd0c20 */ /* 0x000fe20008410000 */
[----:B------:R-:W1:Y:S03]  /*4c20*/  @P0 LDC R206, c[0x0][0x408] ;  /* 0x00010200ffce0b82 */ /* 0x000e660000000800 */
        /* <DEDUP_REMOVED lines=12> */
[----:B------:R-:W-:-:S03]  /*4cf0*/  F2FP.F16.F32.PACK_AB R131, R195, R194 ;  /* 0x000000c2c383723e */ /* 0x000fc600000000ff */
[----:B------:R-:W-:-:S04]  /*4d00*/  FADD.FTZ R195, R247, -R160 ;  /* 0x800000a0f7c37221 */ /* 0x000fc80000010000 */
[----:B------:R-:W-:Y:S01]  /*4d10*/  FFMA.FTZ R160, R195, UR24, R164 ;  /* 0x00000018c3a07c23 */ /* 0x000fe200080100a4 */
[----:B------:R-:W-:Y:S01]  /*4d20*/  HFMA2 R195, -RZ, RZ, 0, 0 ;  /* 0x00000000ffc37431 */ /* 0x000fe200000001ff */
        /* <DEDUP_REMOVED lines=12> */
[----:B------:R-:W-:-:S07]  /*4df0*/  F2FP.F16.F32.PACK_AB R128, R204, R195 ;  /* 0x000000c3cc80723e */ /* 0x000fce00000000ff */
.L_x_10329:
        /* <DEDUP_REMOVED lines=13> */
[----:B------:R-:W-:-:S07]  /*4ed0*/  MOV R131, R193 ;  /* 0x000000c100837202 */ /* 0x000fce0000000f00 */
.L_x_10326:
[----:B------:R-:W-:Y:S05]  /*4ee0*/  BSYNC.RECONVERGENT B0 ;  /* 0x0000000000007941 */ /* 0x000fea0003800200 */
.L_x_10325:
        /* <DEDUP_REMOVED lines=8> */
[----:B------:R0:W5:Y:S01]  /*4f70*/  LDL R207, [R1+0x8] ;  /* 0x0000080001cf7983 */ /* 0x0001620000100800 */
[----:B------:R-:W-:-:S04]  /*4f80*/  UISETP.NE.U32.AND UP1, UPT, UR8, URZ, UPT ;  /* 0x000000ff0800728c */ /* 0x000fc8000bf25070 */
[----:B------:R-:W-:-:S06]  /*4f90*/  UISETP.NE.AND.EX UP1, UPT, UR9, URZ, UPT, UP1 ;  /* 0x000000ff0900728c */ /* 0x000fcc000bf25310 */
[----:B------:R-:W-:-:S13]  /*4fa0*/  PLOP3.LUT P0, PT, PT, PT, UP1, 0x80, 0x8 ;  /* 0x000000000008781c */ /* 0x000fda0003f0f018 */
[----:B0-----:R-:W-:Y:S05]  /*4fb0*/  @!P0 BRA `(.L_x_10334) ;  /* 0x0000000800308947 */ /* 0x001fea0003800000 */
[C---:B------:R-:W-:Y:S01]  /*4fc0*/  LOP3.LUT P5, RZ, R18.reuse, 0xff00, RZ, 0xc0, !PT ;  /* 0x0000ff0012ff7812 */ /* 0x040fe200078ac0ff */
[----:B------:R-:W-:Y:S01]  /*4fd0*/  FFMA.FTZ R161, R217, UR17, R196 ;  /* 0x00000011d9a17c23 */ /* 0x000fe200080100c4 */
[----:B------:R-:W-:Y:S02]  /*4fe0*/  LOP3.LUT P6, RZ, R18, 0xff0000, RZ, 0xc0, !PT ;  /* 0x00ff000012ff7812 */ /* 0x000fe400078cc0ff */
[----:B------:R-:W-:Y:S01]  /*4ff0*/  CS2R R198, SRZ ;  /* 0x0000000000c67805 */ /* 0x000fe2000001ff00 */
[----:B------:R-:W-:Y:S02]  /*5000*/  HFMA2 R204, -RZ, RZ, 0, 0 ;  /* 0x00000000ffcc7431 */ /* 0x000fe400000001ff */
[----:B------:R-:W-:Y:S01]  /*5010*/  FADD.FTZ R160, R252, -R161 ;  /* 0x800000a1fca07221 */ /* 0x000fe20000010000 */
[----:B------:R-:W-:-:S03]  /*5020*/  MOV R197, RZ ;  /* 0x000000ff00c57202 */ /* 0x000fc60000000f00 */
[----:B------:R-:W-:Y:S02]  /*5030*/  FFMA.FTZ R161, R160, UR24, R37 ;  /* 0x00000018a0a17c23 */ /* 0x000fe40008010025 */
[----:B------:R-:W0:Y:S02]  /*5040*/  @P5 LDC R163, c[0x0][0x408] ;  /* 0x00010200ffa35b82 */ /* 0x000e240000000800 */
[----:B------:R-:W-:-:S06]  /*5050*/  @P5 FMUL.FTZ R160, R161, UR16 ;  /* 0x00000010a1a05c20 */ /* 0x000fcc0008410000 */
[----:B------:R-:W1:Y:S08]  /*5060*/  @P5 LDC R173, c[0x0][0x408] ;  /* 0x00010200ffad5b82 */ /* 0x000e700000000800 */
[----:B------:R-:W2:Y:S01]  /*5070*/  @P6 LDC R175, c[0x0][0x408] ;  /* 0x00010200ffaf6b82 */ /* 0x000ea20000000800 */
[----:B0-----:R-:W-:Y:S01]  /*5080*/  @P5 FMUL.FTZ R163, R160, R163 ;  /* 0x000000a3a0a35220 */ /* 0x001fe20000410000 */
[----:B-----5:R-:W-:-:S05]  /*5090*/  @P5 HADD2.F32 R160, -RZ, R192.H1_H1 ;  /* 0x300000c0ffa05230 */ /* 0x020fca0000004100 */
[----:B------:R-:W-:Y:S01]  /*50a0*/  @P5 FMUL.FTZ R198, R160, R163 ;  /* 0x000000a3a0c65220 */ /* 0x000fe20000410000 */
[----:B------:R-:W-:-:S03]  /*50b0*/  @P5 FMUL.FTZ R160, R161, UR16 ;  /* 0x00000010a1a05c20 */ /* 0x000fc60008410000 */
[----:B------:R-:W-:Y:S01]  /*50c0*/  FADD.FTZ R198, R137, R198 ;  /* 0x000000c689c67221 */ /* 0x000fe20000010000 */
[----:B-1----:R-:W-:Y:S01]  /*50d0*/  @P5 FMUL.FTZ R173, R160, R173 ;  /* 0x000000ada0ad5220 */ /* 0x002fe20000410000 */
[----:B------:R-:W-:Y:S02]  /*50e0*/  @P5 HADD2.F32 R160, -RZ, R52.H1_H1 ;  /* 0x30000034ffa05230 */ /* 0x000fe40000004100 */
[----:B------:R-:W-:-:S03]  /*50f0*/  HFMA2 R137, -RZ, RZ, 0, 0 ;  /* 0x00000000ff897431 */ /* 0x000fc600000001ff */
[----:B------:R-:W-:Y:S01]  /*5100*/  @P5 FMUL.FTZ R204, R173, R160 ;  /* 0x000000a0adcc5220 */ /* 0x000fe20000410000 */
[----:B------:R-:W-:Y:S01]  /*5110*/  FFMA.FTZ R160, R212, UR17, R196 ;  /* 0x00000011d4a07c23 */ /* 0x000fe200080100c4 */
[----:B------:R-:W0:Y:S01]  /*5120*/  @P6 LDC R173, c[0x0][0x408] ;  /* 0x00010200ffad6b82 */ /* 0x000e220000000800 */
[----:B------:R-:W-:Y:S02]  /*5130*/  LOP3.LUT P5, RZ, R18, 0xff000000, RZ, 0xc0, !PT ;  /* 0xff00000012ff7812 */ /* 0x000fe400078ac0ff */
[----:B------:R-:W-:-:S04]  /*5140*/  FADD.FTZ R163, R249, -R160 ;  /* 0x800000a0f9a37221 */ /* 0x000fc80000010000 */
[----:B------:R-:W-:-:S04]  /*5150*/  FFMA.FTZ R162, R163, UR24, R38 ;  /* 0x00000018a3a27c23 */ /* 0x000fc80008010026 */
[----:B------:R-:W-:-:S03]  /*5160*/  @P6 FMUL.FTZ R160, R162, UR16 ;  /* 0x00000010a2a06c20 */ /* 0x000fc60008410000 */
[----:B------:R-:W1:Y:S01]  /*5170*/  @P5 LDC R172, c[0x0][0x408] ;  /* 0x00010200ffac5b82 */ /* 0x000e620000000800 */
[----:B--2---:R-:W-:Y:S01]  /*5180*/  @P6 FMUL.FTZ R163, R160, R175 ;  /* 0x000000afa0a36220 */ /* 0x004fe20000410000 */
[--C-:B------:R-:W-:Y:S02]  /*5190*/  @P6 HADD2.F32 R160, -RZ, R193.reuse.H0_H0 ;  /* 0x200000c1ffa06230 */ /* 0x100fe40000004100 */
[----:B------:R-:W-:Y:S01]  /*51a0*/  FFMA.FTZ R175, R7, UR17, R196 ;  /* 0x0000001107af7c23 */ /* 0x000fe200080100c4 */
[----:B------:R-:W-:Y:S02]  /*51b0*/  @P5 HADD2.F32 R193, -RZ, R193.H1_H1 ;  /* 0x300000c1ffc15230 */ /* 0x000fe40000004100 */
[----:B------:R-:W-:Y:S01]  /*51c0*/  @P6 FMUL.FTZ R197, R160, R163 ;  /* 0x000000a3a0c56220 */ /* 0x000fe20000410000 */
[----:B------:R-:W-:Y:S01]  /*51d0*/  @P6 FMUL.FTZ R160, R162, UR16 ;  /* 0x00000010a2a06c20 */ /* 0x000fe20008410000 */
[----:B------:R-:W-:Y:S02]  /*51e0*/  FADD.FTZ R175, R242, -R175 ;  /* 0x800000aff2af7221 */ /* 0x000fe40000010000 */
[----:B------:R-:W-:Y:S01]  /*51f0*/  FADD.FTZ R197, R138, R197 ;  /* 0x000000c58ac57221 */ /* 0x000fe20000010000 */
[----:B0-----:R-:W-:Y:S01]  /*5200*/  @P6 FMUL.FTZ R173, R160, R173 ;  /* 0x000000ada0ad6220 */ /* 0x001fe20000410000 */
[----:B------:R-:W-:-:S05]  /*5210*/  @P6 HADD2.F32 R160, -RZ, R53.H0_H0 ;  /* 0x20000035ffa06230 */ /* 0x000fca0000004100 */
[----:B------:R-:W-:Y:S01]  /*5220*/  @P6 FMUL.FTZ R199, R173, R160 ;  /* 0x000000a0adc76220 */ /* 0x000fe20000410000 */
[----:B------:R-:W-:Y:S01]  /*5230*/  FFMA.FTZ R160, R209, UR17, R196 ;  /* 0x00000011d1a07c23 */ /* 0x000fe200080100c4 */
[----:B------:R-:W-:-:S03]  /*5240*/  LOP3.LUT P6, RZ, R19, 0xff, RZ, 0xc0, !PT ;  /* 0x000000ff13ff7812 */ /* 0x000fc600078cc0ff */
[----:B------:R-:W-:Y:S02]  /*5250*/  FADD.FTZ R174, R245, -R160 ;  /* 0x800000a0f5ae7221 */ /* 0x000fe40000010000 */
[----:B------:R-:W0:Y:S02]  /*5260*/  @P5 LDC R160, c[0x0][0x408] ;  /* 0x00010200ffa05b82 */ /* 0x000e240000000800 */
[----:B------:R-:W-:Y:S01]  /*5270*/  FFMA.FTZ R163, R174, UR24, R39 ;  /* 0x00000018aea37c23 */ /* 0x000fe20008010027 */
[----:B------:R-:W-:-:S03]  /*5280*/  HFMA2 R174, -RZ, RZ, 0, 0 ;  /* 0x00000000ffae7431 */ /* 0x000fc600000001ff */
[----:B------:R-:W-:-:S04]  /*5290*/  @P5 FMUL.FTZ R173, R163, UR16 ;  /* 0x00000010a3ad5c20 */ /* 0x000fc80008410000 */
[----:B-1----:R-:W-:-:S04]  /*52a0*/  @P5 FMUL.FTZ R172, R173, R172 ;  /* 0x000000acadac5220 */ /* 0x002fc80000410000 */
[----:B------:R-:W-:Y:S01]  /*52b0*/  @P5 FMUL.FTZ R174, R193, R172 ;  /* 0x000000acc1ae5220 */ /* 0x000fe20000410000 */
[----:B------:R-:W-:-:S03]  /*52c0*/  @P5 HADD2.F32 R172, -RZ, R53.H1_H1 ;  /* 0x30000035ffac5230 */ /* 0x000fc60000004100 */
[----:B------:R-:W-:Y:S01]  /*52d0*/  FADD.FTZ R193, R139, R174 ;  /* 0x000000ae8bc17221 */ /* 0x000fe20000010000 */
[----:B------:R-:W-:Y:S02]  /*52e0*/  @P6 HADD2.F32 R139, -RZ, R54.H0_H0 ;  /* 0x20000036ff8b6230 */ /* 0x000fe40000004100 */
[----:B0-----:R-:W-:Y:S01]  /*52f0*/  @P5 FMUL.FTZ R173, R173, R160 ;  /* 0x000000a0adad5220 */ /* 0x001fe20000410000 */
[----:B------:R-:W-:-:S03]  /*5300*/  MOV R160, RZ ;  /* 0x000000ff00a07202 */ /* 0x000fc60000000f00 */
[----:B------:R-:W-:Y:S01]  /*5310*/  @P5 FMUL.FTZ R160, R173, R172 ;  /* 0x000000acada05220 */ /* 0x000fe20000410000 */
[----:B------:R-:W-:Y:S01]  /*5320*/  FFMA.FTZ R172, R175, UR24, R32 ;  /* 0x00000018afac7c23 */ /* 0x000fe20008010020 */
[----:B------:R-:W0:Y:S01]  /*5330*/  @P6 LDC R173, c[0x0][0x408] ;  /* 0x00010200ffad6b82 */ /* 0x000e220000000800 */
[----:B------:R-:W-:Y:S02]  /*5340*/  LOP3.LUT P5, RZ, R19, 0xff00, RZ, 0xc0, !PT ;  /* 0x0000ff0013ff7812 */ /* 0x000fe400078ac0ff */
[----:B------:R-:W-:-:S04]  /*5350*/  @P6 FMUL.FTZ R138, R172, UR16 ;  /* 0x00000010ac8a6c20 */ /* 0x000fc80008410000 */
[----:B0-----:R-:W-:Y:S01]  /*5360*/  @P6 FMUL.FTZ R173, R138, R173 ;  /* 0x000000ad8aad6220 */ /* 0x001fe20000410000 */
[----:B------:R-:W-:-:S06]  /*5370*/  @P6 HADD2.F32 R138, -RZ, R194.H0_H0 ;  /* 0x200000c2ff8a6230 */ /* 0x000fcc0000004100 */
[----:B------:R-:W-:Y:S02]  /*5380*/  @P5 HADD2.F32 R194, -RZ, R194.H1_H1 ;  /* 0x300000c2ffc25230 */ /* 0x000fe40000004100 */
        /* <DEDUP_REMOVED lines=20> */
[----:B------:R-:W-:-:S04]  /*54d0*/  FFMA.FTZ R174, R13, UR17, R196 ;  /* 0x000000110dae7c23 */ /* 0x000fc800080100c4 */
[----:B------:R-:W-:-:S04]  /*54e0*/  FADD.FTZ R175, R233, -R174 ;  /* 0x800000aee9af7221 */ /* 0x000fc80000010000 */
        /* <DEDUP_REMOVED lines=13> */
[----:B------:R-:W-:Y:S02]  /*55c0*/  @P6 FMUL.FTZ R137, R175, R194 ;  /* 0x000000c2af896220 */ /* 0x000fe40000410000 */
[----:B------:R-:W0:Y:S02]  /*55d0*/  @P6 LDC R194, c[0x0][0x408] ;  /* 0x00010200ffc26b82 */ /* 0x000e240000000800 */
[----:B------:R-:W-:Y:S01]  /*55e0*/  FADD.FTZ R142, R142, R137 ;  /* 0x000000898e8e7221 */ /* 0x000fe20000010000 */
[----:B------:R-:W-:-:S04]  /*55f0*/  @P6 FMUL.FTZ R137, R174, UR16 ;  /* 0x00000010ae896c20 */ /* 0x000fc80008410000 */
[----:B0-----:R-:W-:Y:S01]  /*5600*/  @P6 FMUL.FTZ R206, R137, R194 ;  /* 0x000000c289ce6220 */ /* 0x001fe20000410000 */
[----:B------:R-:W-:Y:S01]  /*5610*/  @P6 HADD2.F32 R137, -RZ, R55.H0_H0 ;  /* 0x20000037ff896230 */ /* 0x000fe20000004100 */
[----:B------:R-:W-:-:S04]  /*5620*/  MOV R194, RZ ;  /* 0x000000ff00c27202 */ /* 0x000fc80000000f00 */
[----:B------:R-:W-:Y:S01]  /*5630*/  @P6 FMUL.FTZ R194, R206, R137 ;  /* 0x00000089cec26220 */ /* 0x000fe20000410000 */
[----:B------:R-:W-:Y:S01]  /*5640*/  FFMA.FTZ R206, R200, UR17, R196 ;  /* 0x00000011c8ce7c23 */ /* 0x000fe200080100c4 */
[----:B------:R-:W0:Y:S03]  /*5650*/  @P5 LDC R137, c[0x0][0x408] ;  /* 0x00010200ff895b82 */ /* 0x000e260000000800 */
[----:B------:R-:W-:-:S04]  /*5660*/  FADD.FTZ R206, R223, -R206 ;  /* 0x800000cedfce7221 */ /* 0x000fc80000010000 */
[----:B------:R-:W-:Y:S02]  /*5670*/  FFMA.FTZ R175, R206, UR24, R35 ;  /* 0x00000018ceaf7c23 */ /* 0x000fe40008010023 */
[----:B------:R-:W1:Y:S02]  /*5680*/  @P5 LDC R206, c[0x0][0x408] ;  /* 0x00010200ffce5b82 */ /* 0x000e640000000800 */
[----:B------:R-:W-:-:S04]  /*5690*/  @P5 FMUL.FTZ R205, R175, UR16 ;  /* 0x00000010afcd5c20 */ /* 0x000fc80008410000 */
        /* <DEDUP_REMOVED lines=30> */
.L_x_10334:
[C---:B------:R-:W-:Y:S02]  /*5880*/  LOP3.LUT P5, RZ, R18.reuse, 0xff00, RZ, 0xc0, !PT ;  /* 0x0000ff0012ff7812 */ /* 0x040fe400078ac0ff */
[----:B------:R-:W-:-:S11]  /*5890*/  LOP3.LUT P6, RZ, R18, 0xff0000, RZ, 0xc0, !PT ;  /* 0x00ff000012ff7812 */ /* 0x000fd600078cc0ff */
[----:B------:R-:W0:Y:S01]  /*58a0*/  @P5 LDC R197, c[0x0][0x408] ;  /* 0x00010200ffc55b82 */ /* 0x000e220000000800 */
[----:B------:R-:W-:-:S04]  /*58b0*/  @P5 FFMA.FTZ R199, R217, UR17, R196 ;  /* 0x00000011d9c75c23 */ /* 0x000fc800080100c4 */
[----:B------:R-:W-:-:S04]  /*58c0*/  @P5 FADD.FTZ R198, R252, -R199 ;  /* 0x800000c7fcc65221 */ /* 0x000fc80000010000 */
[----:B------:R-:W-:-:S04]  /*58d0*/  @P5 FFMA.FTZ R198, R198, UR24, R37 ;  /* 0x00000018c6c65c23 */ /* 0x000fc80008010025 */
[----:B------:R-:W-:-:S04]  /*58e0*/  @P5 FMUL.FTZ R198, R198, UR16 ;  /* 0x00000010c6c65c20 */ /* 0x000fc80008410000 */
[----:B0-----:R-:W-:Y:S01]  /*58f0*/  @P5 FMUL.FTZ R204, R198, R197 ;  /* 0x000000c5c6cc5220 */ /* 0x001fe20000410000 */
[----:B------:R-:W-:Y:S02]  /*5900*/  HFMA2 R198, -RZ, RZ, 0, 0 ;  /* 0x00000000ffc67431 */ /* 0x000fe400000001ff */
[----:B-----5:R-:W-:-:S05]  /*5910*/  @P5 HADD2.F32 R197, -RZ, R192.H1_H1 ;  /* 0x300000c0ffc55230 */ /* 0x020fca0000004100 */
[----:B------:R-:W-:Y:S01]  /*5920*/  @P5 FMUL.FTZ R198, R197, R204 ;  /* 0x000000ccc5c65220 */ /* 0x000fe20000410000 */
[----:B------:R-:W-:Y:S01]  /*5930*/  @P5 FADD.FTZ R204, R252, -R199 ;  /* 0x800000c7fccc5221 */ /* 0x000fe20000010000 */
[----:B------:R-:W0:Y:S02]  /*5940*/  @P5 LDC R197, c[0x0][0x408] ;  /* 0x00010200ffc55b82 */ /* 0x000e240000000800 */
[----:B------:R-:W-:Y:S01]  /*5950*/  FADD.FTZ R198, R137, R198 ;  /* 0x000000c689c67221 */ /* 0x000fe20000010000 */
[----:B------:R-:W-:Y:S01]  /*5960*/  @P5 FFMA.FTZ R204, R204, UR24, R37 ;  /* 0x00000018cccc5c23 */ /* 0x000fe20008010025 */
[----:B------:R-:W-:-:S03]  /*5970*/  @P5 HADD2.F32 R137, -RZ, R52.H1_H1 ;  /* 0x30000034ff895230 */ /* 0x000fc60000004100 */
        /* <DEDUP_REMOVED lines=8> */
[----:B------:R-:W-:-:S04]  /*5a00*/  @P6 FFMA.FTZ R197, R197, UR24, R38 ;  /* 0x00000018c5c56c23 */ /* 0x000fc80008010026 */
[----:B------:R-:W-:Y:S01]  /*5a10*/  @P6 FMUL.FTZ R206, R197, UR16 ;  /* 0x00000010c5ce6c20 */ /* 0x000fe20008410000 */
[----:B------:R-:W-:-:S03]  /*5a20*/  HFMA2 R197, -RZ, RZ, 0, 0 ;  /* 0x00000000ffc57431 */ /* 0x000fc600000001ff */
[----:B0-----:R-:W-:Y:S01]  /*5a30*/  @P6 FMUL.FTZ R206, R206, R137 ;  /* 0x00000089cece6220 */ /* 0x001fe20000410000 */
[----:B------:R-:W-:-:S05]  /*5a40*/  @P6 HADD2.F32 R137, -RZ, R193.H0_H0 ;  /* 0x200000c1ff896230 */ /* 0x000fca0000004100 */
[----:B------:R-:W-:Y:S01]  /*5a50*/  @P6 FMUL.FTZ R197, R137, R206 ;  /* 0x000000ce89c56220 */ /* 0x000fe20000410000 */
[----:B------:R-:W-:Y:S01]  /*5a60*/  @P5 HADD2.F32 R206, -RZ, R193.H1_H1 ;  /* 0x300000c1ffce5230 */ /* 0x000fe20000004100 */
[----:B------:R-:W0:Y:S02]  /*5a70*/  @P6 LDC R137, c[0x0][0x408] ;  /* 0x00010200ff896b82 */ /* 0x000e240000000800 */
[----:B------:R-:W-:Y:S01]  /*5a80*/  FADD.FTZ R197, R138, R197 ;  /* 0x000000c58ac57221 */ /* 0x000fe20000010000 */
[----:B------:R-:W-:-:S04]  /*5a90*/  @P6 FFMA.FTZ R138, R212, UR17, R196 ;  /* 0x00000011d48a6c23 */ /* 0x000fc800080100c4 */
[----:B------:R-:W-:-:S04]  /*5aa0*/  @P6 FADD.FTZ R199, R249, -R138 ;  /* 0x8000008af9c76221 */ /* 0x000fc80000010000 */
[----:B------:R-:W-:-:S04]  /*5ab0*/  @P6 FFMA.FTZ R199, R199, UR24, R38 ;  /* 0x00000018c7c76c23 */ /* 0x000fc80008010026 */
[----:B------:R-:W-:Y:S01]  /*5ac0*/  @P6 FMUL.FTZ R138, R199, UR16 ;  /* 0x00000010c78a6c20 */ /* 0x000fe20008410000 */
[----:B------:R-:W-:-:S03]  /*5ad0*/  MOV R199, RZ ;  /* 0x000000ff00c77202 */ /* 0x000fc60000000f00 */
[----:B0-----:R-:W-:Y:S01]  /*5ae0*/  @P6 FMUL.FTZ R138, R138, R137 ;  /* 0x000000898a8a6220 */ /* 0x001fe20000410000 */
[----:B------:R-:W-:-:S05]  /*5af0*/  @P6 HADD2.F32 R137, -RZ, R53.H0_H0 ;  /* 0x20000035ff896230 */ /* 0x000fca0000004100 */
[----:B------:R-:W-:Y:S01]  /*5b00*/  @P6 FMUL.FTZ R199, R138, R137 ;  /* 0x000000898ac76220 */ /* 0x000fe20000410000 */
[----:B------:R-:W-:Y:S01]  /*5b10*/  @P5 FFMA.FTZ R138, R209, UR17, R196 ;  /* 0x00000011d18a5c23 */ /* 0x000fe200080100c4 */
[----:B------:R-:W0:Y:S03]  /*5b20*/  @P5 LDC R137, c[0x0][0x408] ;  /* 0x00010200ff895b82 */ /* 0x000e260000000800 */
[----:B------:R-:W-:-:S04]  /*5b30*/  @P5 FADD.FTZ R138, R245, -R138 ;  /* 0x8000008af58a5221 */ /* 0x000fc80000010000 */
        /* <DEDUP_REMOVED lines=121> */
.L_x_10333:
[----:B------:R0:W5:Y:S01]  /*62d0*/  LDL R207, [R1+0x8] ;  /* 0x0000080001cf7983 */ /* 0x0001620000100800 */
[----:B------:R-:W1:Y:S02]  /*62e0*/  LDC.64 R198, c[0x0][0x478] ;  /* 0x00011e00ffc67b82 */ /* 0x000e640000000a00 */
[----:B-1----:R-:W-:-:S04]  /*62f0*/  ISETP.NE.U32.AND P0, PT, R198, RZ, PT ;  /* 0x000000ffc600720c */ /* 0x002fc80003f05070 */
[----:B------:R-:W-:-:S13]  /*6300*/  ISETP.NE.AND.EX P0, PT, R199, RZ, PT, P0 ;  /* 0x000000ffc700720c */ /* 0x000fda0003f05300 */
[----:B0-----:R-:W-:Y:S05]  /*6310*/  @!P0 BRA `(.L_x_10336) ;  /* 0x0000000800308947 */ /* 0x001fea0003800000 */
[C---:B------:R-:W-:Y:S01]  /*6320*/  LOP3.LUT P5, RZ, R18.reuse, 0xff00, RZ, 0xc0, !PT ;  /* 0x0000ff0012ff7812 */ /* 0x040fe200078ac0ff */
[--C-:B------:R-:W-:Y:S01]  /*6330*/  FFMA.FTZ R161, R217, UR17, R196.reuse ;  /* 0x00000011d9a17c23 */ /* 0x100fe200080100c4 */
[----:B------:R-:W-:Y:S02]  /*6340*/  LOP3.LUT P6, RZ, R18, 0xff0000, RZ, 0xc0, !PT ;  /* 0x00ff000012ff7812 */ /* 0x000fe400078cc0ff */
[----:B------:R-:W-:Y:S01]  /*6350*/  CS2R R198, SRZ ;  /* 0x0000000000c67805 */ /* 0x000fe2000001ff00 */
[----:B------:R-:W-:Y:S02]  /*6360*/  HFMA2 R204, -RZ, RZ, 0, 0 ;  /* 0x00000000ffcc7431 */ /* 0x000fe400000001ff */
[----:B------:R-:W-:Y:S01]  /*6370*/  FADD.FTZ R161, R252, -R161 ;  /* 0x800000a1fca17221 */ /* 0x000fe20000010000 */
[----:B------:R-:W-:Y:S01]  /*6380*/  MOV R197, RZ ;  /* 0x000000ff00c57202 */ /* 0x000fe20000000f00 */
[----:B------:R-:W-:Y:S02]  /*6390*/  HFMA2 R174, -RZ, RZ, 0, 0 ;  /* 0x00000000ffae7431 */ /* 0x000fe400000001ff */
[----:B------:R-:W-:Y:S01]  /*63a0*/  FFMA.FTZ R175, R7, UR17, R196 ;  /* 0x0000001107af7c23 */ /* 0x000fe200080100c4 */
[----:B------:R-:W-:-:S03]  /*63b0*/  FMUL.FTZ R161, R161, UR24 ;  /* 0x00000018a1a17c20 */ /* 0x000fc60008410000 */
[----:B------:R-:W-:Y:S01]  /*63c0*/  FADD.FTZ R175, R242, -R175 ;  /* 0x800000aff2af7221 */ /* 0x000fe20000010000 */
[----:B------:R-:W0:Y:S01]  /*63d0*/  @P5 LDC R163, c[0x0][0x408] ;  /* 0x00010200ffa35b82 */ /* 0x000e220000000800 */
[----:B------:R-:W-:-:S07]  /*63e0*/  @P5 FMUL.FTZ R160, R161, UR16 ;  /* 0x00000010a1a05c20 */ /* 0x000fce0008410000 */
[----:B------:R-:W1:Y:S01]  /*63f0*/  @P5 LDC R173, c[0x0][0x408] ;  /* 0x00010200ffad5b82 */ /* 0x000e620000000800 */
[----:B0-----:R-:W-:Y:S01]  /*6400*/  @P5 FMUL.FTZ R160, R160, R163 ;  /* 0x000000a3a0a05220 */ /* 0x001fe20000410000 */
[----:B-----5:R-:W-:-:S05]  /*6410*/  @P5 HADD2.F32 R163, -RZ, R192.H1_H1 ;  /* 0x300000c0ffa35230 */ /* 0x020fca0000004100 */
[----:B------:R-:W-:Y:S01]  /*6420*/  @P5 FMUL.FTZ R198, R163, R160 ;  /* 0x000000a0a3c65220 */ /* 0x000fe20000410000 */
[----:B------:R-:W-:Y:S01]  /*6430*/  @P5 FMUL.FTZ R160, R161, UR16 ;  /* 0x00000010a1a05c20 */ /* 0x000fe20008410000 */
[----:B------:R-:W0:Y:S02]  /*6440*/  @P6 LDC R163, c[0x0][0x408] ;  /* 0x00010200ffa36b82 */ /* 0x000e240000000800 */
[----:B------:R-:W-:Y:S01]  /*6450*/  FADD.FTZ R198, R137, R198 ;  /* 0x000000c689c67221 */ /* 0x000fe20000010000 */
[----:B-1----:R-:W-:Y:S01]  /*6460*/  @P5 FMUL.FTZ R173, R160, R173 ;  /* 0x000000ada0ad5220 */ /* 0x002fe20000410000 */
[----:B------:R-:W-:Y:S02]  /*6470*/  @P5 HADD2.F32 R160, -RZ, R52.H1_H1 ;  /* 0x30000034ffa05230 */ /* 0x000fe40000004100 */
[----:B------:R-:W-:-:S03]  /*6480*/  HFMA2 R137, -RZ, RZ, 0, 0 ;  /* 0x00000000ff897431 */ /* 0x000fc600000001ff */
[----:B------:R-:W-:Y:S01]  /*6490*/  @P5 FMUL.FTZ R204, R160, R173 ;  /* 0x000000ada0cc5220 */ /* 0x000fe20000410000 */
[----:B------:R-:W-:Y:S01]  /*64a0*/  FFMA.FTZ R160, R212, UR17, R196 ;  /* 0x00000011d4a07c23 */ /* 0x000fe200080100c4 */
[----:B------:R-:W1:Y:S01]  /*64b0*/  @P6 LDC R173, c[0x0][0x408] ;  /* 0x00010200ffad6b82 */ /* 0x000e620000000800 */
[----:B------:R-:W-:Y:S02]  /*64c0*/  LOP3.LUT P5, RZ, R18, 0xff000000, RZ, 0xc0, !PT ;  /* 0xff00000012ff7812 */ /* 0x000fe400078ac0ff */
[----:B------:R-:W-:-:S04]  /*64d0*/  FADD.FTZ R160, R249, -R160 ;  /* 0x800000a0f9a07221 */ /* 0x000fc80000010000 */
[----:B------:R-:W-:-:S04]  /*64e0*/  FMUL.FTZ R162, R160, UR24 ;  /* 0x00000018a0a27c20 */ /* 0x000fc80008410000 */
[----:B------:R-:W-:-:S03]  /*64f0*/  @P6 FMUL.FTZ R160, R162, UR16 ;  /* 0x00000010a2a06c20 */ /* 0x000fc60008410000 */
[----:B------:R-:W2:Y:S01]  /*6500*/  @P5 LDC R172, c[0x0][0x408] ;  /* 0x00010200ffac5b82 */ /* 0x000ea20000000800 */
[----:B0-----:R-:W-:Y:S01]  /*6510*/  @P6 FMUL.FTZ R160, R160, R163 ;  /* 0x000000a3a0a06220 */ /* 0x001fe20000410000 */
[--C-:B------:R-:W-:Y:S02]  /*6520*/  @P6 HADD2.F32 R163, -RZ, R193.reuse.H0_H0 ;  /* 0x200000c1ffa36230 */ /* 0x100fe40000004100 */
[----:B------:R-:W-:-:S03]  /*6530*/  @P5 HADD2.F32 R193, -RZ, R193.H1_H1 ;  /* 0x300000c1ffc15230 */ /* 0x000fc60000004100 */
[----:B------:R-:W-:Y:S01]  /*6540*/  @P6 FMUL.FTZ R197, R163, R160 ;  /* 0x000000a0a3c56220 */ /* 0x000fe20000410000 */
[----:B------:R-:W-:-:S03]  /*6550*/  @P6 FMUL.FTZ R160, R162, UR16 ;  /* 0x00000010a2a06c20 */ /* 0x000fc60008410000 */
[----:B------:R-:W-:Y:S01]  /*6560*/  FADD.FTZ R197, R138, R197 ;  /* 0x000000c58ac57221 */ /* 0x000fe20000010000 */
[----:B-1----:R-:W-:Y:S01]  /*6570*/  @P6 FMUL.FTZ R173, R160, R173 ;  /* 0x000000ada0ad6220 */ /* 0x002fe20000410000 */
[----:B------:R-:W-:-:S05]  /*6580*/  @P6 HADD2.F32 R160, -RZ, R53.H0_H0 ;  /* 0x20000035ffa06230 */ /* 0x000fca0000004100 */
[----:B------:R-:W-:Y:S01]  /*6590*/  @P6 FMUL.FTZ R199, R160, R173 ;  /* 0x000000ada0c76220 */ /* 0x000fe20000410000 */
[----:B------:R-:W-:Y:S01]  /*65a0*/  FFMA.FTZ R160, R209, UR17, R196 ;  /* 0x00000011d1a07c23 */ /* 0x000fe200080100c4 */
[----:B------:R-:W-:-:S03]  /*65b0*/  LOP3.LUT P6, RZ, R19, 0xff, RZ, 0xc0, !PT ;  /* 0x000000ff13ff7812 */ /* 0x000fc600078cc0ff */
[----:B------:R-:W-:Y:S02]  /*65c0*/  FADD.FTZ R163, R245, -R160 ;  /* 0x800000a0f5a37221 */ /* 0x000fe40000010000 */
[----:B------:R-:W0:Y:S02]  /*65d0*/  @P5 LDC R160, c[0x0][0x408] ;  /* 0x00010200ffa05b82 */ /* 0x000e240000000800 */
[----:B------:R-:W-:-:S04]  /*65e0*/  FMUL.FTZ R163, R163, UR24 ;  /* 0x00000018a3a37c20 */ /* 0x000fc80008410000 */
[----:B------:R-:W-:-:S04]  /*65f0*/  @P5 FMUL.FTZ R173, R163, UR16 ;  /* 0x00000010a3ad5c20 */ /* 0x000fc80008410000 */
[----:B--2---:R-:W-:-:S04]  /*6600*/  @P5 FMUL.FTZ R172, R173, R172 ;  /* 0x000000acadac5220 */ /* 0x004fc80000410000 */
[----:B------:R-:W-:Y:S01]  /*6610*/  @P5 FMUL.FTZ R174, R193, R172 ;  /* 0x000000acc1ae5220 */ /* 0x000fe20000410000 */
[----:B------:R-:W-:-:S03]  /*6620*/  @P5 HADD2.F32 R172, -RZ, R53.H1_H1 ;  /* 0x30000035ffac5230 */ /* 0x000fc60000004100 */
[----:B------:R-:W-:Y:S01]  /*6630*/  FADD.FTZ R193, R139, R174 ;  /* 0x000000ae8bc17221 */ /* 0x000fe20000010000 */
[----:B------:R-:W-:Y:S02]  /*6640*/  @P6 HADD2.F32 R139, -RZ, R54.H0_H0 ;  /* 0x20000036ff8b6230 */ /* 0x000fe40000004100 */
[----:B0-----:R-:W-:Y:S01]  /*6650*/  @P5 FMUL.FTZ R173, R173, R160 ;  /* 0x000000a0adad5220 */ /* 0x001fe20000410000 */
[----:B------:R-:W-:-:S03]  /*6660*/  MOV R160, RZ ;  /* 0x000000ff00a07202 */ /* 0x000fc60000000f00 */
[----:B------:R-:W-:Y:S01]  /*6670*/  @P5 FMUL.FTZ R160, R172, R173 ;  /* 0x000000adaca05220 */ /* 0x000fe20000410000 */
[----:B------:R-:W-:Y:S01]  /*6680*/  FMUL.FTZ R172, R175, UR24 ;  /* 0x00000018afac7c20 */ /* 0x000fe20008410000 */
        /* <DEDUP_REMOVED lines=19> */
[----:B------:R-:W-:Y:S02]  /*67c0*/  @P5 FMUL.FTZ R137, R173, UR16 ;  /* 0x00000010ad895c20 */ /* 0x000fe40008410000 */
[----:B------:R-:W-:Y:S02]  /*67d0*/  @P6 HADD2.F32 R175, -RZ, R195.H0_H0 ;  /* 0x200000c3ffaf6230 */ /* 0x000fe40000004100 */
        /* <DEDUP_REMOVED lines=8> */
[----:B------:R-:W-:Y:S01]  /*6860*/  FMUL.FTZ R174, R174, UR24 ;  /* 0x00000018aeae7c20 */ /* 0x000fe20008410000 */
        /* <DEDUP_REMOVED lines=22> */
[----:B------:R-:W-:Y:S02]  /*69d0*/  FMUL.FTZ R175, R206, UR24 ;  /* 0x00000018ceaf7c20 */ /* 0x000fe40008410000 */
        /* <DEDUP_REMOVED lines=18> */
[----:B------:R-:W0:Y:S02]  /*6b00*/  @P5 LDC R199, c[0x0][0x408] ;  /* 0x00010200ffc75b82 */ /* 0x000e240000000800 */
[----:B------:R-:W-:-:S04]  /*6b10*/  @P5 FMUL.FTZ R194, R160, UR16 ;  /* 0x00000010a0c25c20 */ /* 0x000fc80008410000 */
[----:B0-----:R-:W-:Y:S01]  /*6b20*/  @P5 FMUL.FTZ R194, R194, R199 ;  /* 0x000000c7c2c25220 */ /* 0x001fe20000410000 */
[----:B------:R-:W-:-:S05]  /*6b30*/  @P5 HADD2.F32 R199, -RZ, R192.H0_H0 ;  /* 0x200000c0ffc75230 */ /* 0x000fca0000004100 */
        /* <DEDUP_REMOVED lines=10> */
.L_x_10336:
[C---:B------:R-:W-:Y:S02]  /*6be0*/  LOP3.LUT P5, RZ, R18.reuse, 0xff00, RZ, 0xc0, !PT ;  /* 0x0000ff0012ff7812 */ /* 0x040fe400078ac0ff */
[----:B------:R-:W-:-:S11]  /*6bf0*/  LOP3.LUT P6, RZ, R18, 0xff0000, RZ, 0xc0, !PT ;  /* 0x00ff000012ff7812 */ /* 0x000fd600078cc0ff */
[----:B------:R-:W0:Y:S01]  /*6c00*/  @P5 LDC R197, c[0x0][0x408] ;  /* 0x00010200ffc55b82 */ /* 0x000e220000000800 */
[----:B------:R-:W-:-:S04]  /*6c10*/  @P5 FFMA.FTZ R199, R217, UR17, R196 ;  /* 0x00000011d9c75c23 */ /* 0x000fc800080100c4 */
[----:B------:R-:W-:-:S04]  /*6c20*/  @P5 FADD.FTZ R199, R252, -R199 ;  /* 0x800000c7fcc75221 */ /* 0x000fc80000010000 */
[----:B------:R-:W-:-:S04]  /*6c30*/  @P5 FMUL.FTZ R199, R199, UR24 ;  /* 0x00000018c7c75c20 */ /* 0x000fc80008410000 */
[----:B------:R-:W-:Y:S01]  /*6c40*/  @P5 FMUL.FTZ R198, R199, UR16 ;  /* 0x00000010c7c65c20 */ /* 0x000fe20008410000 */
[----:B------:R-:W-:-:S04]  /*6c50*/  @P5 FFMA.FTZ R199, R217, UR17, R196 ;  /* 0x00000011d9c75c23 */ /* 0x000fc800080100c4 */
[----:B------:R-:W-:-:S04]  /*6c60*/  @P5 FADD.FTZ R199, R252, -R199 ;  /* 0x800000c7fcc75221 */ /* 0x000fc80000010000 */
[----:B------:R-:W-:Y:S01]  /*6c70*/  @P5 FMUL.FTZ R199, R199, UR24 ;  /* 0x00000018c7c75c20 */ /* 0x000fe20008410000 */
[----:B0-----:R-:W-:Y:S01]  /*6c80*/  @P5 FMUL.FTZ R204, R198, R197 ;  /* 0x000000c5c6cc5220 */ /* 0x001fe20000410000 */
[----:B------:R-:W-:Y:S02]  /*6c90*/  HFMA2 R198, -RZ, RZ, 0, 0 ;  /* 0x00000000ffc67431 */ /* 0x000fe400000001ff */
[----:B-----5:R-:W-:-:S05]  /*6ca0*/  @P5 HADD2.F32 R197, -RZ, R192.H1_H1 ;  /* 0x300000c0ffc55230 */ /* 0x020fca0000004100 */
[----:B------:R-:W-:Y:S01]  /*6cb0*/  @P5 FMUL.FTZ R198, R197, R204 ;  /* 0x000000ccc5c65220 */ /* 0x000fe20000410000 */
[----:B------:R-:W-:Y:S01]  /*6cc0*/  @P5 FMUL.FTZ R204, R199, UR16 ;  /* 0x00000010c7cc5c20 */ /* 0x000fe20008410000 */
[----:B------:R-:W0:Y:S01]  /*6cd0*/  @P5 LDC R197, c[0x0][0x408] ;  /* 0x00010200ffc55b82 */ /* 0x000e220000000800 */
[----:B------:R-:W-:Y:S01]  /*6ce0*/  MOV R199, RZ ;  /* 0x000000ff00c77202 */ /* 0x000fe20000000f00 */
[----:B------:R-:W-:Y:S01]  /*6cf0*/  FADD.FTZ R198, R137, R198 ;  /* 0x000000c689c67221 */ /* 0x000fe20000010000 */
[----:B------:R-:W-:Y:S02]  /*6d00*/  @P5 HADD2.F32 R137, -RZ, R52.H1_H1 ;  /* 0x30000034ff895230 */ /* 0x000fe40000004100 */
[----:B0-----:R-:W-:Y:S01]  /*6d10*/  @P5 FMUL.FTZ R206, R204, R197 ;  /* 0x000000c5ccce5220 */ /* 0x001fe20000410000 */
[----:B------:R-:W-:Y:S01]  /*6d20*/  MOV R204, RZ ;  /* 0x000000ff00cc7202 */ /* 0x000fe20000000f00 */
[----:B------:R-:W-:Y:S02]  /*6d30*/  HFMA2 R197, -RZ, RZ, 0, 0 ;  /* 0x00000000ffc57431 */ /* 0x000fe400000001ff */
[----:B------:R-:W-:Y:S01]  /*6d40*/  @P5 FMUL.FTZ R204, R137, R206 ;  /* 0x000000ce89cc5220 */ /* 0x000fe20000410000 */
[----:B------:R-:W-:Y:S01]  /*6d50*/  @P6 FFMA.FTZ R206, R212, UR17, R196 ;  /* 0x00000011d4ce6c23 */ /* 0x000fe200080100c4 */
[----:B------:R-:W0:Y:S01]  /*6d60*/  @P6 LDC R137, c[0x0][0x408] ;  /* 0x00010200ff896b82 */ /* 0x000e220000000800 */
[----:B------:R-:W-:-:S02]  /*6d70*/  LOP3.LUT P5, RZ, R18, 0xff000000, RZ, 0xc0, !PT ;  /* 0xff00000012ff7812 */ /* 0x000fc400078ac0ff */
[----:B------:R-:W-:-:S04]  /*6d80*/  @P6 FADD.FTZ R206, R249, -R206 ;  /* 0x800000cef9ce6221 */ /* 0x000fc80000010000 */
[----:B------:R-:W-:-:S04]  /*6d90*/  @P6 FMUL.FTZ R206, R206, UR24 ;  /* 0x00000018cece6c20 */ /* 0x000fc80008410000 */
[----:B------:R-:W-:-:S04]  /*6da0*/  @P6 FMUL.FTZ R206, R206, UR16 ;  /* 0x00000010cece6c20 */ /* 0x000fc80008410000 */
        /* <DEDUP_REMOVED lines=8> */
[----:B------:R-:W-:-:S04]  /*6e30*/  @P6 FMUL.FTZ R138, R138, UR24 ;  /* 0x000000188a8a6c20 */ /* 0x000fc80008410000 */
[----:B------:R-:W-:-:S04]  /*6e40*/  @P6 FMUL.FTZ R138, R138, UR16 ;  /* 0x000000108a8a6c20 */ /* 0x000fc80008410000 */
[----:B0-----:R-:W-:Y:S01]  /*6e50*/  @P6 FMUL.FTZ R138, R138, R137 ;  /* 0x000000898a8a6220 */ /* 0x001fe20000410000 */
[----:B------:R-:W-:-:S05]  /*6e60*/  @P6 HADD2.F32 R137, -RZ, R53.H0_H0 ;  /* 0x20000035ff896230 */ /* 0x000fca0000004100 */
[----:B------:R-:W-:Y:S01]  /*6e70*/  @P6 FMUL.FTZ R199, R137, R138 ;  /* 0x0000008a89c76220 */ /* 0x000fe20000410000 */
[----:B------:R-:W-:Y:S01]  /*6e80*/  @P5 FFMA.FTZ R138, R209, UR17, R196 ;  /* 0x00000011d18a5c23 */ /* 0x000fe200080100c4 */
[----:B------:R-:W0:Y:S03]  /*6e90*/  @P5 LDC R137, c[0x0][0x408] ;  /* 0x00010200ff895b82 */ /* 0x000e260000000800 */
[----:B------:R-:W-:-:S04]  /*6ea0*/  @P5 FADD.FTZ R138, R245, -R138 ;  /* 0x8000008af58a5221 */ /* 0x000fc80000010000 */
[----:B------:R-:W-:-:S04]  /*6eb0*/  @P5 FMUL.FTZ R138, R138, UR24 ;  /* 0x000000188a8a5c20 */ /* 0x000fc80008410000 */
        /* <DEDUP_REMOVED lines=29> */
[----:B------:R-:W-:-:S04]  /*7090*/  @P5 FMUL.FTZ R205, R205, UR24 ;  /* 0x00000018cdcd5c20 */ /* 0x000fc80008410000 */
        /* <DEDUP_REMOVED lines=88> */
[----:B------:R-:W-:-:S07]  /*7620*/  F2FP.F16.F32.PACK_AB R136, R204, R136 ;  /* 0x00000088cc88723e */ /* 0x000fce00000000ff */
.L_x_10335:
        /* <DEDUP_REMOVED lines=12> */
.L_x_10332:
[----:B------:R-:W-:Y:S05]  /*76f0*/  BSYNC.RECONVERGENT B0 ;  /* 0x0000000000007941 */ /* 0x000fea0003800200 */
.L_x_10331:
        /* <DEDUP_REMOVED lines=38> */
[----:B------:R-:W-:-:S02]  /*7960*/  LOP3.LUT P5, RZ, R20, 0xff000000, RZ, 0xc0, !PT ;  /* 0xff00000014ff7812 */ /* 0x000fc400078ac0ff */
[----:B------:R-:W-:-:S04]  /*7970*/  @P6 FMUL.FTZ R160, R162, UR16 ;  /* 0x00000010a2a06c20 */ /* 0x000fc80008410000 */
[----:B--2---:R-:W-:Y:S01]  /*7980*/  @P6 FMUL.FTZ R163, R160, R175 ;  /* 0x000000afa0a36220 */ /* 0x004fe20000410000 */
[----:B------:R-:W-:-:S05]  /*7990*/  @P6 HADD2.F32 R160, -RZ, R193.H0_H0 ;  /* 0x200000c1ffa06230 */ /* 0x000fca0000004100 */
[----:B------:R-:W-:Y:S01]  /*79a0*/  @P6 FMUL.FTZ R197, R160, R163 ;  /* 0x000000a3a0c56220 */ /* 0x000fe20000410000 */
[----:B------:R-:W-:Y:S01]  /*79b0*/  @P6 FMUL.FTZ R160, R162, UR16 ;  /* 0x00000010a2a06c20 */ /* 0x000fe20008410000 */
[----:B------:R-:W1:Y:S01]  /*79c0*/  @P5 LDC R172, c[0x0][0x408] ;  /* 0x00010200ffac5b82 */ /* 0x000e620000000800 */
[----:B------:R-:W-:Y:S01]  /*79d0*/  FFMA.FTZ R163, R208, UR17, R196 ;  /* 0x00000011d0a37c23 */ /* 0x000fe200080100c4 */
[----:B------:R-:W-:Y:S02]  /*79e0*/  @P5 HADD2.F32 R193, -RZ, R193.H1_H1 ;  /* 0x300000c1ffc15230 */ /* 0x000fe40000004100 */
[----:B------:R-:W-:Y:S01]  /*79f0*/  FADD.FTZ R197, R146, R197 ;  /* 0x000000c592c57221 */ /* 0x000fe20000010000 */
[----:B------:R-:W-:Y:S01]  /*7a00*/  FADD.FTZ R174, R244, -R163 ;  /* 0x800000a3f4ae7221 */ /* 0x000fe20000010000 */
[----:B0-----:R-:W-:Y:S01]  /*7a10*/  @P6 FMUL.FTZ R173, R160, R173 ;  /* 0x000000ada0ad6220 */ /* 0x001fe20000410000 */
[----:B------:R-:W-:Y:S02]  /*7a20*/  @P6 HADD2.F32 R160, -RZ, R61.H0_H0 ;  /* 0x2000003dffa06230 */ /* 0x000fe40000004100 */
[----:B------:R-:W-:Y:S01]  /*7a30*/  FFMA.FTZ R163, R174, UR24, R179 ;  /* 0x00000018aea37c23 */ /* 0x000fe200080100b3 */
[----:B------:R-:W-:-:S02]  /*7a40*/  HFMA2 R174, -RZ, RZ, 0, 0 ;  /* 0x00000000ffae7431 */ /* 0x000fc400000001ff */
[----:B------:R-:W-:Y:S01]  /*7a50*/  @P6 FMUL.FTZ R199, R173, R160 ;  /* 0x000000a0adc76220 */ /* 0x000fe20000410000 */
[----:B------:R-:W-:Y:S01]  /*7a60*/  @P5 FMUL.FTZ R173, R163, UR16 ;  /* 0x00000010a3ad5c20 */ /* 0x000fe20008410000 */
[----:B------:R-:W0:Y:S01]  /*7a70*/  @P5 LDC R160, c[0x0][0x408] ;  /* 0x00010200ffa05b82 */ /* 0x000e220000000800 */
[----:B------:R-:W-:Y:S02]  /*7a80*/  LOP3.LUT P6, RZ, R21, 0xff, RZ, 0xc0, !PT ;  /* 0x000000ff15ff7812 */ /* 0x000fe400078cc0ff */
[----:B-1----:R-:W-:-:S04]  /*7a90*/  @P5 FMUL.FTZ R172, R173, R172 ;  /* 0x000000acadac5220 */ /* 0x002fc80000410000 */
[----:B------:R-:W-:Y:S01]  /*7aa0*/  @P5 FMUL.FTZ R174, R193, R172 ;  /* 0x000000acc1ae5220 */ /* 0x000fe20000410000 */
[----:B------:R-:W-:-:S03]  /*7ab0*/  @P5 HADD2.F32 R172, -RZ, R61.H1_H1 ;  /* 0x3000003dffac5230 */ /* 0x000fc60000004100 */
[----:B------:R-:W-:-:S03]  /*7ac0*/  FADD.FTZ R193, R147, R174 ;  /* 0x000000ae93c17221 */ /* 0x000fc60000010000 */
[----:B------:R-:W-:Y:S02]  /*7ad0*/  @P6 HADD2.F32 R147, -RZ, R62.H0_H0 ;  /* 0x2000003eff936230 */ /* 0x000fe40000004100 */
        /* <DEDUP_REMOVED lines=19> */
[----:B------:R-:W-:Y:S01]  /*7c10*/  MOV R146, RZ ;  /* 0x000000ff00927202 */ /* 0x000fe20000000f00 */
[----:B------:R-:W-:Y:S02]  /*7c20*/  FFMA.FTZ R173, R9, UR17, R196 ;  /* 0x0000001109ad7c23 */ /* 0x000fe400080100c4 */
[----:B------:R-:W-:Y:S01]  /*7c30*/  @P6 FMUL.FTZ R146, R174, R147 ;  /* 0x00000093ae926220 */ /* 0x000fe20000410000 */
[----:B------:R-:W-:Y:S01]  /*7c40*/  LOP3.LUT P6, RZ, R21, 0xff0000, RZ, 0xc0, !PT ;  /* 0x00ff000015ff7812 */ /* 0x000fe200078cc0ff */
[----:B------:R-:W0:Y:S01]  /*7c50*/  @P5 LDC R147, c[0x0][0x408] ;  /* 0x00010200ff935b82 */ /* 0x000e220000000800 */
        /* <DEDUP_REMOVED lines=67> */
.L_x_10340:
[C---:B------:R-:W-:Y:S02]  /*8090*/  LOP3.LUT P5, RZ, R20.reuse, 0xff00, RZ, 0xc0, !PT ;  /* 0x0000ff0014ff7812 */ /* 0x040fe400078ac0ff */
[----:B------:R-:W-:-:S11]  /*80a0*/  LOP3.LUT P6, RZ, R20, 0xff0000, RZ, 0xc0, !PT ;  /* 0x00ff000014ff7812 */ /* 0x000fd600078cc0ff */
[----:B------:R-:W0:Y:S01]  /*80b0*/  @P5 LDC R197, c[0x0][0x408] ;  /* 0x00010200ffc55b82 */ /* 0x000e220000000800 */
[--C-:B------:R-:W-:Y:S01]  /*80c0*/  @P5 FFMA.FTZ R198, R215, UR17, R196.reuse ;  /* 0x00000011d7c65c23 */ /* 0x100fe200080100c4 */
[----:B------:R-:W-:-:S03]  /*80d0*/  @P6 FFMA.FTZ R199, R211, UR17, R196 ;  /* 0x00000011d3c76c23 */ /* 0x000fc600080100c4 */
[----:B------:R-:W-:Y:S01]  /*80e0*/  @P5 FADD.FTZ R198, R251, -R198 ;  /* 0x800000c6fbc65221 */ /* 0x000fe20000010000 */
[----:B------:R-:W-:-:S03]  /*80f0*/  @P6 FADD.FTZ R199, R248, -R199 ;  /* 0x800000c7f8c76221 */ /* 0x000fc60000010000 */
[----:B------:R-:W-:Y:S01]  /*8100*/  @P5 FFMA.FTZ R198, R198, UR24, R177 ;  /* 0x00000018c6c65c23 */ /* 0x000fe200080100b1 */
[----:B------:R-:W-:-:S03]  /*8110*/  @P6 FFMA.FTZ R199, R199, UR24, R178 ;  /* 0x00000018c7c76c23 */ /* 0x000fc600080100b2 */
[----:B------:R-:W-:-:S04]  /*8120*/  @P5 FMUL.FTZ R198, R198, UR16 ;  /* 0x00000010c6c65c20 */ /* 0x000fc80008410000 */
[----:B0-----:R-:W-:Y:S01]  /*8130*/  @P5 FMUL.FTZ R204, R198, R197 ;  /* 0x000000c5c6cc5220 */ /* 0x001fe20000410000 */
[----:B------:R-:W-:Y:S02]  /*8140*/  HFMA2 R198, -RZ, RZ, 0, 0 ;  /* 0x00000000ffc67431 */ /* 0x000fe400000001ff */
[----:B-----5:R-:W-:-:S05]  /*8150*/  @P5 HADD2.F32 R197, -RZ, R192.H1_H1 ;  /* 0x300000c0ffc55230 */ /* 0x020fca0000004100 */
        /* <DEDUP_REMOVED lines=153> */
.L_x_10339:
[----:B------:R0:W5:Y:S01]  /*8af0*/  LDL R207, [R1+0x4] ;  /* 0x0000040001cf7983 */ /* 0x0001620000100800 */
[----:B------:R-:W1:Y:S02]  /*8b00*/  LDC.64 R198, c[0x0][0x478] ;  /* 0x00011e00ffc67b82 */ /* 0x000e640000000a00 */
[----:B-1----:R-:W-:-:S04]  /*8b10*/  ISETP.NE.U32.AND P0, PT, R198, RZ, PT ;  /* 0x000000ffc600720c */ /* 0x002fc80003f05070 */
[----:B------:R-:W-:-:S13]  /*8b20*/  ISETP.NE.AND.EX P0, PT, R199, RZ, PT, P0 ;  /* 0x000000ffc700720c */ /* 0x000fda0003f05300 */
[----:B0-----:R-:W-:Y:S05]  /*8b30*/  @!P0 BRA `(.L_x_10342) ;  /* 0x0000000800308947 */ /* 0x001fea0003800000 */
[C---:B------:R-:W-:Y:S01]  /*8b40*/  LOP3.LUT P5, RZ, R20.reuse, 0xff00, RZ, 0xc0, !PT ;  /* 0x0000ff0014ff7812 */ /* 0x040fe200078ac0ff */
[----:B------:R-:W-:Y:S01]  /*8b50*/  FFMA.FTZ R160, R215, UR17, R196 ;  /* 0x00000011d7a07c23 */ /* 0x000fe200080100c4 */
[----:B------:R-:W-:Y:S02]  /*8b60*/  LOP3.LUT P6, RZ, R20, 0xff0000, RZ, 0xc0, !PT ;  /* 0x00ff000014ff7812 */ /* 0x000fe400078cc0ff */
[----:B------:R-:W-:Y:S01]  /*8b70*/  CS2R R198, SRZ ;  /* 0x0000000000c67805 */ /* 0x000fe2000001ff00 */
[----:B------:R-:W-:Y:S02]  /*8b80*/  HFMA2 R204, -RZ, RZ, 0, 0 ;  /* 0x00000000ffcc7431 */ /* 0x000fe400000001ff */
[----:B------:R-:W-:Y:S01]  /*8b90*/  FADD.FTZ R160, R251, -R160 ;  /* 0x800000a0fba07221 */ /* 0x000fe20000010000 */
        /* <DEDUP_REMOVED lines=24> */
[----:B------:R-:W-:-:S03]  /*8d20*/  FFMA.FTZ R175, R12, UR17, R196 ;  /* 0x000000110caf7c23 */ /* 0x000fc600080100c4 */
[----:B------:R-:W-:Y:S01]  /*8d30*/  @P6 FMUL.FTZ R197, R163, R160 ;  /* 0x000000a0a3c56220 */ /* 0x000fe20000410000 */
[----:B------:R-:W-:Y:S01]  /*8d40*/  @P6 FMUL.FTZ R160, R162, UR16 ;  /* 0x00000010a2a06c20 */ /* 0x000fe20008410000 */
[----:B------:R-:W-:Y:S01]  /*8d50*/  FFMA.FTZ R163, R208, UR17, R196 ;  /* 0x00000011d0a37c23 */ /* 0x000fe200080100c4 */
[----:B------:R-:W1:Y:S01]  /*8d60*/  @P5 LDC R172, c[0x0][0x408] ;  /* 0x00010200ffac5b82 */ /* 0x000e620000000800 */
[----:B------:R-:W-:Y:S02]  /*8d70*/  @P5 HADD2.F32 R193, -RZ, R193.H1_H1 ;  /* 0x300000c1ffc15230 */ /* 0x000fe40000004100 */
[----:B------:R-:W-:Y:S01]  /*8d80*/  FADD.FTZ R197, R146, R197 ;  /* 0x000000c592c57221 */ /* 0x000fe20000010000 */
[----:B------:R-:W-:Y:S01]  /*8d90*/  FADD.FTZ R163, R244, -R163 ;  /* 0x800000a3f4a37221 */ /* 0x000fe20000010000 */
[----:B------:R-:W-:-:S03]  /*8da0*/  FADD.FTZ R175, R232, -R175 ;  /* 0x800000afe8af7221 */ /* 0x000fc60000010000 */
[----:B------:R-:W-:Y:S01]  /*8db0*/  FMUL.FTZ R163, R163, UR24 ;  /* 0x00000018a3a37c20 */ /* 0x000fe20008410000 */
[----:B0-----:R-:W-:Y:S01]  /*8dc0*/  @P6 FMUL.FTZ R173, R160, R173 ;  /* 0x000000ada0ad6220 */ /* 0x001fe20000410000 */
[----:B------:R-:W-:-:S05]  /*8dd0*/  @P6 HADD2.F32 R160, -RZ, R61.H0_H0 ;  /* 0x2000003dffa06230 */ /* 0x000fca0000004100 */
        /* <DEDUP_REMOVED lines=98> */
.L_x_10342:
[C---:B------:R-:W-:Y:S02]  /*9400*/  LOP3.LUT P5, RZ, R20.reuse, 0xff00, RZ, 0xc0, !PT ;  /* 0x0000ff0014ff7812 */ /* 0x040fe400078ac0ff */
[----:B------:R-:W-:-:S11]  /*9410*/  LOP3.LUT P6, RZ, R20, 0xff0000, RZ, 0xc0, !PT ;  /* 0x00ff000014ff7812 */ /* 0x000fd600078cc0ff */
[----:B------:R-:W0:Y:S01]  /*9420*/  @P5 LDC R197, c[0x0][0x408] ;  /* 0x00010200ffc55b82 */ /* 0x000e220000000800 */
[--C-:B------:R-:W-:Y:S01]  /*9430*/  @P5 FFMA.FTZ R198, R215, UR17, R196.reuse ;  /* 0x00000011d7c65c23 */ /* 0x100fe200080100c4 */
[----:B------:R-:W-:-:S03]  /*9440*/  @P6 FFMA.FTZ R199, R211, UR17, R196 ;  /* 0x00000011d3c76c23 */ /* 0x000fc600080100c4 */
[----:B------:R-:W-:Y:S01]  /*9450*/  @P5 FADD.FTZ R198, R251, -R198 ;  /* 0x800000c6fbc65221 */ /* 0x000fe20000010000 */
[----:B------:R-:W-:-:S03]  /*9460*/  @P6 FADD.FTZ R199, R248, -R199 ;  /* 0x800000c7f8c76221 */ /* 0x000fc60000010000 */
[----:B------:R-:W-:Y:S01]  /*9470*/  @P5 FMUL.FTZ R198, R198, UR24 ;  /* 0x00000018c6c65c20 */ /* 0x000fe20008410000 */
[----:B------:R-:W-:-:S03]  /*9480*/  @P6 FMUL.FTZ R199, R199, UR24 ;  /* 0x00000018c7c76c20 */ /* 0x000fc60008410000 */
        /* <DEDUP_REMOVED lines=156> */
.L_x_10341:
        /* <DEDUP_REMOVED lines=12> */
.L_x_10338:
[----:B------:R-:W-:Y:S05]  /*9f10*/  BSYNC.RECONVERGENT B0 ;  /* 0x0000000000007941 */ /* 0x000fea0003800200 */
.L_x_10337:
        /* <DEDUP_REMOVED lines=17> */
[----:B------:R-:W-:Y:S02]  /*a030*/  CS2R R198, SRZ ;  /* 0x0000000000c67805 */ /* 0x000fe4000001ff00 */
[----:B------:R-:W-:Y:S01]  /*a040*/  CS2R R204, SRZ ;  /* 0x0000000000cc7805 */ /* 0x000fe2000001ff00 */
[----:B------:R-:W-:Y:S01]  /*a050*/  FADD.FTZ R160, R237, -R160 ;  /* 0x800000a0eda07221 */ /* 0x000fe20000010000 */
[----:B------:R-:W-:-:S03]  /*a060*/  HFMA2 R197, -RZ, RZ, 0, 0 ;  /* 0x00000000ffc57431 */ /* 0x000fc600000001ff */
[----:B-----5:R-:W-:Y:S02]  /*a070*/  FFMA.FTZ R161, R160, UR24, R185 ;  /* 0x00000018a0a17c23 */ /* 0x020fe400080100b9 */
        /* <DEDUP_REMOVED lines=20> */
[----:B------:R-:W-:Y:S02]  /*a1c0*/  @P6 HADD2.F32 R160, -RZ, R193.H0_H0 ;  /* 0x200000c1ffa06230 */ /* 0x000fe40000004100 */
[----:B------:R-:W-:-:S03]  /*a1d0*/  FFMA.FTZ R175, R2, UR17, R196 ;  /* 0x0000001102af7c23 */ /* 0x000fc600080100c4 */
[----:B------:R-:W-:Y:S01]  /*a1e0*/  @P6 FMUL.FTZ R197, R160, R163 ;  /* 0x000000a3a0c56220 */ /* 0x000fe20000410000 */
[----:B------:R-:W-:Y:S01]  /*a1f0*/  @P6 FMUL.FTZ R160, R162, UR16 ;  /* 0x00000010a2a06c20 */ /* 0x000fe20008410000 */
[----:B------:R-:W-:Y:S02]  /*a200*/  @P6 HADD2.F32 R163, -RZ, R69.H0_H0 ;  /* 0x20000045ffa36230 */ /* 0x000fe40000004100 */
[----:B------:R-:W-:Y:S01]  /*a210*/  FADD.FTZ R175, R230, -R175 ;  /* 0x800000afe6af7221 */ /* 0x000fe20000010000 */
[----:B------:R-:W-:Y:S01]  /*a220*/  FADD.FTZ R197, R154, R197 ;  /* 0x000000c59ac57221 */ /* 0x000fe20000010000 */
[----:B------:R-:W-:Y:S02]  /*a230*/  @P5 HADD2.F32 R193, -RZ, R193.H1_H1 ;  /* 0x300000c1ffc15230 */ /* 0x000fe40000004100 */
[----:B0-----:R-:W-:Y:S02]  /*a240*/  @P6 FMUL.FTZ R172, R160, R173 ;  /* 0x000000ada0ac6220 */ /* 0x001fe40000410000 */
[----:B------:R-:W0:Y:S02]  /*a250*/  @P5 LDC R160, c[0x0][0x408] ;  /* 0x00010200ffa05b82 */ /* 0x000e240000000800 */
[----:B------:R-:W-:Y:S01]  /*a260*/  @P6 FMUL.FTZ R204, R172, R163 ;  /* 0x000000a3accc6220 */ /* 0x000fe20000410000 */
[----:B------:R-:W-:Y:S01]  /*a270*/  FFMA.FTZ R172, R3, UR17, R196 ;  /* 0x0000001103ac7c23 */ /* 0x000fe200080100c4 */
[----:B------:R-:W-:-:S03]  /*a280*/  LOP3.LUT P6, RZ, R23, 0xff, RZ, 0xc0, !PT ;  /* 0x000000ff17ff7812 */ /* 0x000fc600078cc0ff */
[----:B------:R-:W-:Y:S02]  /*a290*/  FADD.FTZ R174, R231, -R172 ;  /* 0x800000ace7ae7221 */ /* 0x000fe40000010000 */
[----:B------:R-:W1:Y:S02]  /*a2a0*/  @P5 LDC R172, c[0x0][0x408] ;  /* 0x00010200ffac5b82 */ /* 0x000e640000000800 */
[----:B------:R-:W-:-:S04]  /*a2b0*/  FFMA.FTZ R163, R174, UR24, R187 ;  /* 0x00000018aea37c23 */ /* 0x000fc800080100bb */
[----:B------:R-:W-:-:S04]  /*a2c0*/  @P5 FMUL.FTZ R173, R163, UR16 ;  /* 0x00000010a3ad5c20 */ /* 0x000fc80008410000 */
[----:B0-----:R-:W-:Y:S01]  /*a2d0*/  @P5 FMUL.FTZ R174, R173, R160 ;  /* 0x000000a0adae5220 */ /* 0x001fe20000410000 */
[----:B------:R-:W-:-:S03]  /*a2e0*/  MOV R160, RZ ;  /* 0x000000ff00a07202 */ /* 0x000fc60000000f00 */
[----:B------:R-:W-:-:S04]  /*a2f0*/  @P5 FMUL.FTZ R160, R193, R174 ;  /* 0x000000aec1a05220 */ /* 0x000fc80000410000 */
[----:B------:R-:W-:Y:S01]  /*a300*/  FADD.FTZ R193, R155, R160 ;  /* 0x000000a09bc17221 */ /* 0x000fe20000010000 */
[----:B-1----:R-:W-:Y:S01]  /*a310*/  @P5 FMUL.FTZ R173, R173, R172 ;  /* 0x000000acadad5220 */ /* 0x002fe20000410000 */
[----:B------:R-:W-:Y:S02]  /*a320*/  @P5 HADD2.F32 R172, -RZ, R69.H1_H1 ;  /* 0x30000045ffac5230 */ /* 0x000fe40000004100 */
[----:B------:R-:W-:-:S03]  /*a330*/  @P6 HADD2.F32 R155, -RZ, R70.H0_H0 ;  /* 0x20000046ff9b6230 */ /* 0x000fc60000004100 */
[----:B------:R-:W-:Y:S01]  /*a340*/  @P5 FMUL.FTZ R199, R173, R172 ;  /* 0x000000acadc75220 */ /* 0x000fe20000410000 */
[----:B------:R-:W-:Y:S01]  /*a350*/  FFMA.FTZ R172, R175, UR24, R188 ;  /* 0x00000018afac7c23 */ /* 0x000fe200080100bc */
[----:B------:R-:W0:Y:S01]  /*a360*/  @P6 LDC R173, c[0x0][0x408] ;  /* 0x00010200ffad6b82 */ /* 0x000e220000000800 */
[----:B------:R-:W-:Y:S02]  /*a370*/  LOP3.LUT P5, RZ, R23, 0xff00, RZ, 0xc0, !PT ;  /* 0x0000ff0017ff7812 */ /* 0x000fe400078ac0ff */
[----:B------:R-:W-:-:S11]  /*a380*/  @P6 FMUL.FTZ R154, R172, UR16 ;  /* 0x00000010ac9a6c20 */ /* 0x000fd60008410000 */
[----:B------:R-:W1:Y:S01]  /*a390*/  @P5 LDC R174, c[0x0][0x408] ;  /* 0x00010200ffae5b82 */ /* 0x000e620000000800 */
        /* <DEDUP_REMOVED lines=16> */
[----:B------:R-:W-:-:S04]  /*a4a0*/  @P5 FMUL.FTZ R153, R173, UR16 ;  /* 0x00000010ad995c20 */ /* 0x000fc80008410000 */
[----:B-1----:R-:W-:Y:S01]  /*a4b0*/  @P5 FMUL.FTZ R174, R153, R174 ;  /* 0x000000ae99ae5220 */ /* 0x002fe20000410000 */
[----:B------:R-:W-:Y:S02]  /*a4c0*/  @P5 HADD2.F32 R153, -RZ, R70.H1_H1 ;  /* 0x30000046ff995230 */ /* 0x000fe40000004100 */
[----:B0-----:R-:W-:Y:S01]  /*a4d0*/  @P5 FMUL.FTZ R155, R160, R155 ;  /* 0x0000009ba09b5220 */ /* 0x001fe20000410000 */
[----:B------:R-:W-:-:S03]  /*a4e0*/  HFMA2 R160, -RZ, RZ, 0, 0 ;  /* 0x00000000ffa07431 */ /* 0x000fc600000001ff */
[----:B------:R-:W-:Y:S01]  /*a4f0*/  @P5 FMUL.FTZ R160, R194, R155 ;  /* 0x0000009bc2a05220 */ /* 0x000fe20000410000 */
[----:B------:R-:W-:Y:S01]  /*a500*/  MOV R155, RZ ;  /* 0x000000ff009b7202 */ /* 0x000fe20000000f00 */
[----:B------:R-:W-:Y:S01]  /*a510*/  @P5 FMUL.FTZ R155, R174, R153 ;  /* 0x00000099ae9b5220 */ /* 0x000fe20000410000 */
[----:B------:R-:W-:Y:S01]  /*a520*/  MOV R194, RZ ;  /* 0x000000ff00c27202 */ /* 0x000fe20000000f00 */
[----:B------:R-:W0:Y:S01]  /*a530*/  @P6 LDC R153, c[0x0][0x408] ;  /* 0x00010200ff996b82 */ /* 0x000e220000000800 */
[----:B------:R-:W-:Y:S01]  /*a540*/  FADD.FTZ R157, R157, R160 ;  /* 0x000000a09d9d7221 */ /* 0x000fe20000010000 */
[----:B------:R-:W-:Y:S01]  /*a550*/  FFMA.FTZ R160, R4, UR17, R196 ;  /* 0x0000001104a07c23 */ /* 0x000fe200080100c4 */
[----:B------:R-:W-:Y:S02]  /*a560*/  ISETP.GE.U32.AND P5, PT, R22, RZ, PT ;  /* 0x000000ff1600720c */ /* 0x000fe40003fa6070 */
[----:B------:R-:W-:Y:S01]  /*a570*/  F2FP.F16.F32.PACK_AB R154, R155, R154 ;  /* 0x0000009a9b9a723e */ /* 0x000fe200000000ff */
[----:B------:R-:W-:Y:S01]  /*a580*/  FADD.FTZ R175, R225, -R160 ;  /* 0x800000a0e1af7221 */ /* 0x000fe20000010000 */
[----:B------:R-:W-:-:S03]  /*a590*/  ISETP.GE.U32.AND.EX P5, PT, R23, 0x1000000, PT, P5 ;  /* 0x010000001700780c */ /* 0x000fc60003fa6150 */
[----:B------:R-:W-:-:S04]  /*a5a0*/  FFMA.FTZ R174, R175, UR24, R190 ;  /* 0x00000018afae7c23 */ /* 0x000fc800080100be */
[----:B------:R-:W-:-:S04]  /*a5b0*/  @P6 FMUL.FTZ R160, R174, UR16 ;  /* 0x00000010aea06c20 */ /* 0x000fc80008410000 */
[----:B0-----:R-:W-:Y:S01]  /*a5c0*/  @P6 FMUL.FTZ R175, R160, R153 ;  /* 0x00000099a0af6220 */ /* 0x001fe20000410000 */
[----:B------:R-:W-:Y:S02]  /*a5d0*/  HFMA2 R153, -RZ, RZ, 0, 0 ;  /* 0x00000000ff997431 */ /* 0x000fe400000001ff */
[--C-:B------:R-:W-:Y:S02]  /*a5e0*/  @P6 HADD2.F32 R160, -RZ, R195.reuse.H0_H0 ;  /* 0x200000c3ffa06230 */ /* 0x100fe40000004100 */
[----:B------:R-:W-:-:S03]  /*a5f0*/  @P5 HADD2.F32 R195, -RZ, R195.H1_H1 ;  /* 0x300000c3ffc35230 */ /* 0x000fc60000004100 */
[----:B------:R-:W-:Y:S02]  /*a600*/  @P6 FMUL.FTZ R153, R160, R175 ;  /* 0x000000afa0996220 */ /* 0x000fe40000410000 */
[----:B------:R-:W0:Y:S02]  /*a610*/  @P6 LDC R160, c[0x0][0x408] ;  /* 0x00010200ffa06b82 */ /* 0x000e240000000800 */
[----:B------:R-:W-:Y:S01]  /*a620*/  FADD.FTZ R158, R158, R153 ;  /* 0x000000999e9e7221 */ /* 0x000fe20000010000 */
[----:B------:R-:W-:-:S04]  /*a630*/  @P6 FMUL.FTZ R153, R174, UR16 ;  /* 0x00000010ae996c20 */ /* 0x000fc80008410000 */
[----:B0-----:R-:W-:Y:S01]  /*a640*/  @P6 FMUL.FTZ R160, R153, R160 ;  /* 0x000000a099a06220 */ /* 0x001fe20000410000 */
[----:B------:R-:W-:-:S05]  /*a650*/  @P6 HADD2.F32 R153, -RZ, R71.H0_H0 ;  /* 0x20000047ff996230 */ /* 0x000fca0000004100 */
[----:B------:R-:W-:Y:S01]  /*a660*/  @P6 FMUL.FTZ R194, R160, R153 ;  /* 0x00000099a0c26220 */ /* 0x000fe20000410000 */
[----:B------:R-:W-:-:S04]  /*a670*/  FFMA.FTZ R153, R216, UR17, R196 ;  /* 0x00000011d8997c23 */ /* 0x000fc800080100c4 */
[----:B------:R-:W-:-:S04]  /*a680*/  FADD.FTZ R160, R207, -R153 ;  /* 0x80000099cfa07221 */ /* 0x000fc80000010000 */
[----:B------:R-:W-:Y:S01]  /*a690*/  FFMA.FTZ R175, R160, UR24, R191 ;  /* 0x00000018a0af7c23 */ /* 0x000fe200080100bf */
[----:B------:R-:W-:-:S03]  /*a6a0*/  HFMA2 R160, -RZ, RZ, 0, 0 ;  /* 0x00000000ffa07431 */ /* 0x000fc600000001ff */
[----:B------:R-:W-:-:S04]  /*a6b0*/  FMUL.FTZ R153, R175, UR16 ;  /* 0x00000010af997c20 */ /* 0x000fc80008410000 */
[----:B------:R-:W-:-:S04]  /*a6c0*/  FMUL.FTZ R153, R153, UR25 ;  /* 0x0000001999997c20 */ /* 0x000fc80008410000 */
[----:B------:R-:W-:Y:S01]  /*a6d0*/  @P5 FMUL.FTZ R160, R153, R195 ;  /* 0x000000c399a05220 */ /* 0x000fe20000410000 */
[----:B------:R-:W-:-:S03]  /*a6e0*/  MOV R195, RZ ;  /* 0x000000ff00c37202 */ /* 0x000fc60000000f00 */
[----:B------:R-:W-:Y:S01]  /*a6f0*/  FADD.FTZ R159, R159, R160 ;  /* 0x000000a09f9f7221 */ /* 0x000fe20000010000 */
[----:B------:R-:W-:-:S05]  /*a700*/  @P5 HADD2.F32 R160, -RZ, R71.H1_H1 ;  /* 0x30000047ffa05230 */ /* 0x000fca0000004100 */
[----:B------:R-:W-:Y:S01]  /*a710*/  @P5 FMUL.FTZ R195, R153, R160 ;  /* 0x000000a099c35220 */ /* 0x000fe20000410000 */
[----:B------:R-:W-:Y:S01]  /*a720*/  LOP3.LUT P5, RZ, R22, 0xff, RZ, 0xc0, !PT ;  /* 0x000000ff16ff7812 */ /* 0x000fe200078ac0ff */
[----:B------:R-:W-:Y:S01]  /*a730*/  FFMA.FTZ R153, R221, UR17, R196 ;  /* 0x00000011dd997c23 */ /* 0x000fe200080100c4 */
[----:B------:R-:W-:Y:S02]  /*a740*/  HFMA2 R196, -RZ, RZ, 0, 0 ;  /* 0x00000000ffc47431 */ /* 0x000fe400000001ff */
[----:B------:R-:W-:Y:S01]  /*a750*/  F2FP.F16.F32.PACK_AB R155, R195, R194 ;  /* 0x000000c2c39b723e */ /* 0x000fe200000000ff */
[----:B------:R-:W-:-:S04]  /*a760*/  FADD.FTZ R153, R240, -R153 ;  /* 0x80000099f0997221 */ /* 0x000fc80000010000 */
[----:B------:R-:W-:-:S04]  /*a770*/  FFMA.FTZ R160, R153, UR24, R184 ;  /* 0x0000001899a07c23 */ /* 0x000fc800080100b8 */
[----:B------:R-:W-:Y:S01]  /*a780*/  @P5 FMUL.FTZ R153, R160, UR16 ;  /* 0x00000010a0995c20 */ /* 0x000fe20008410000 */
[----:B------:R-:W-:-:S03]  /*a790*/  @P5 HADD2.F32 R192, -RZ, R192.H0_H0 ;  /* 0x200000c0ffc05230 */ /* 0x000fc60000004100 */
[----:B------:R-:W-:-:S04]  /*a7a0*/  @P5 FMUL.FTZ R153, R153, UR25 ;  /* 0x0000001999995c20 */ /* 0x000fc80008410000 */
[----:B------:R-:W-:Y:S01]  /*a7b0*/  @P5 FMUL.FTZ R196, R192, R153 ;  /* 0x00000099c0c45220 */ /* 0x000fe20000410000 */
[----:B------:R-:W-:Y:S02]  /*a7c0*/  F2FP.F16.F32.PACK_AB R153, R199, R204 ;  /* 0x000000ccc799723e */ /* 0x000fe400000000ff */
[----:B------:R-:W0:Y:S01]  /*a7d0*/  @P5 LDC R199, c[0x0][0x408] ;  /* 0x00010200ffc75b82 */ /* 0x000e220000000800 */
[----:B------:R-:W-:Y:S01]  /*a7e0*/  FADD.FTZ R192, R152, R196 ;  /* 0x000000c498c07221 */ /* 0x000fe20000010000 */
[----:B------:R-:W-:Y:S01]  /*a7f0*/  @P5 FMUL.FTZ R152, R160, UR16 ;  /* 0x00000010a0985c20 */ /* 0x000fe20008410000 */
[----:B------:R-:W-:-:S03]  /*a800*/  @P5 HADD2.F32 R196, -RZ, R68.H0_H0 ;  /* 0x20000044ffc45230 */ /* 0x000fc60000004100 */
[----:B0-----:R-:W-:Y:S01]  /*a810*/  @P5 FMUL.FTZ R199, R152, R199 ;  /* 0x000000c798c75220 */ /* 0x001fe20000410000 */
[----:B------:R-:W-:-:S03]  /*a820*/  MOV R152, RZ ;  /* 0x000000ff00987202 */ /* 0x000fc60000000f00 */
[----:B------:R-:W-:-:S05]  /*a830*/  @P5 FMUL.FTZ R152, R199, R196 ;  /* 0x000000c4c7985220 */ /* 0x000fca0000410000 */
[----:B------:R-:W-:Y:S01]  /*a840*/  F2FP.F16.F32.PACK_AB R152, R205, R152 ;  /* 0x00000098cd98723e */ /* 0x000fe200000000ff */
[----:B------:R-:W-:Y:S06]  /*a850*/  BRA `(.L_x_10347) ;  /* 0x0000001c00207947 */ /* 0x000fec0003800000 */
.L_x_10346:
[C---:B------:R-:W-:Y:S02]  /*a860*/  LOP3.LUT P5, RZ, R22.reuse, 0xff00, RZ, 0xc0, !PT ;  /* 0x0000ff0016ff7812 */ /* 0x040fe400078ac0ff */
[----:B------:R-:W-:-:S11]  /*a870*/  LOP3.LUT P6, RZ, R22, 0xff0000, RZ, 0xc0, !PT ;  /* 0x00ff000016ff7812 */ /* 0x000fd600078cc0ff */
[----:B------:R-:W0:Y:S01]  /*a880*/  @P5 LDC R197, c[0x0][0x408] ;  /* 0x00010200ffc55b82 */ /* 0x000e220000000800 */
[--C-:B------:R-:W-:Y:S01]  /*a890*/  @P5 FFMA.FTZ R198, R203, UR17, R196.reuse ;  /* 0x00000011cbc65c23 */ /* 0x100fe200080100c4 */
[----:B-----5:R-:W-:Y:S02]  /*a8a0*/  @P5 HADD2.F32 R204, -RZ, R192.H1_H1 ;  /* 0x300000c0ffcc5230 */ /* 0x020fe40000004100 */
        /* <DEDUP_REMOVED lines=124> */
[----:B------:R-:W-:Y:S02]  /*b070*/  @P5 HADD2.F32 R195, -RZ, R195.H1_H1 ;  /* 0x300000c3ffc35230 */ /* 0x000fe40000004100 */
[----:B------:R-:W-:-:S04]  /*b080*/  FMUL.FTZ R205, R205, UR25 ;  /* 0x00000019cdcd7c20 */ /* 0x000fc80008410000 */
[----:B------:R-:W-:Y:S01]  /*b090*/  @P5 FMUL.FTZ R206, R195, R205 ;  /* 0x000000cdc3ce5220 */ /* 0x000fe20000410000 */
[----:B------:R-:W-:-:S03]  /*b0a0*/  MOV R195, RZ ;  /* 0x000000ff00c37202 */ /* 0x000fc60000000f00 */
[----:B------:R-:W-:Y:S01]  /*b0b0*/  FADD.FTZ R159, R159, R206 ;  /* 0x000000ce9f9f7221 */ /* 0x000fe20000010000 */
[----:B------:R-:W-:-:S05]  /*b0c0*/  @P5 HADD2.F32 R206, -RZ, R71.H1_H1 ;  /* 0x30000047ffce5230 */ /* 0x000fca0000004100 */
[----:B------:R-:W-:Y:S01]  /*b0d0*/  @P5 FMUL.FTZ R195, R206, R205 ;  /* 0x000000cdcec35220 */ /* 0x000fe20000410000 */
[----:B------:R-:W-:-:S04]  /*b0e0*/  LOP3.LUT P5, RZ, R22, 0xff, RZ, 0xc0, !PT ;  /* 0x000000ff16ff7812 */ /* 0x000fc800078ac0ff */
[----:B------:R-:W-:-:S09]  /*b0f0*/  F2FP.F16.F32.PACK_AB R155, R195, R194 ;  /* 0x000000c2c39b723e */ /* 0x000fd200000000ff */
[----:B------:R-:W-:Y:S01]  /*b100*/  @P5 FFMA.FTZ R205, R221, UR17, R196 ;  /* 0x00000011ddcd5c23 */ /* 0x000fe200080100c4 */
[----:B------:R-:W-:-:S03]  /*b110*/  @P5 HADD2.F32 R192, -RZ, R192.H0_H0 ;  /* 0x200000c0ffc05230 */ /* 0x000fc60000004100 */
[----:B------:R-:W-:-:S04]  /*b120*/  @P5 FADD.FTZ R205, R240, -R205 ;  /* 0x800000cdf0cd5221 */ /* 0x000fc80000010000 */
[----:B------:R-:W-:-:S04]  /*b130*/  @P5 FFMA.FTZ R205, R205, UR24, R184 ;  /* 0x00000018cdcd5c23 */ /* 0x000fc800080100b8 */
[----:B------:R-:W-:-:S04]  /*b140*/  @P5 FMUL.FTZ R205, R205, UR16 ;  /* 0x00000010cdcd5c20 */ /* 0x000fc80008410000 */
[----:B------:R-:W-:Y:S01]  /*b150*/  @P5 FMUL.FTZ R206, R205, UR25 ;  /* 0x00000019cdce5c20 */ /* 0x000fe20008410000 */
[----:B------:R-:W-:-:S03]  /*b160*/  HFMA2 R205, -RZ, RZ, 0, 0 ;  /* 0x00000000ffcd7431 */ /* 0x000fc600000001ff */
[----:B------:R-:W-:-:S04]  /*b170*/  @P5 FMUL.FTZ R205, R192, R206 ;  /* 0x000000cec0cd5220 */ /* 0x000fc80000410000 */
[----:B------:R-:W-:Y:S01]  /*b180*/  FADD.FTZ R192, R152, R205 ;  /* 0x000000cd98c07221 */ /* 0x000fe20000010000 */
[----:B------:R-:W-:Y:S01]  /*b190*/  @P5 FFMA.FTZ R205, R221, UR17, R196 ;  /* 0x00000011ddcd5c23 */ /* 0x000fe200080100c4 */
[----:B------:R-:W0:Y:S03]  /*b1a0*/  @P5 LDC R152, c[0x0][0x408] ;  /* 0x00010200ff985b82 */ /* 0x000e260000000800 */
[----:B------:R-:W-:-:S04]  /*b1b0*/  @P5 FADD.FTZ R205, R240, -R205 ;  /* 0x800000cdf0cd5221 */ /* 0x000fc80000010000 */
[----:B------:R-:W-:-:S04]  /*b1c0*/  @P5 FFMA.FTZ R205, R205, UR24, R184 ;  /* 0x00000018cdcd5c23 */ /* 0x000fc800080100b8 */
[----:B------:R-:W-:-:S04]  /*b1d0*/  @P5 FMUL.FTZ R205, R205, UR16 ;  /* 0x00000010cdcd5c20 */ /* 0x000fc80008410000 */
[----:B0-----:R-:W-:Y:S01]  /*b1e0*/  @P5 FMUL.FTZ R196, R205, R152 ;  /* 0x00000098cdc45220 */ /* 0x001fe20000410000 */
[----:B------:R-:W-:Y:S01]  /*b1f0*/  @P5 HADD2.F32 R205, -RZ, R68.H0_H0 ;  /* 0x20000044ffcd5230 */ /* 0x000fe20000004100 */
[----:B------:R-:W-:-:S04]  /*b200*/  MOV R152, RZ ;  /* 0x000000ff00987202 */ /* 0x000fc80000000f00 */
[----:B------:R-:W-:-:S05]  /*b210*/  @P5 FMUL.FTZ R152, R205, R196 ;  /* 0x000000c4cd985220 */ /* 0x000fca0000410000 */
[----:B------:R-:W-:Y:S01]  /*b220*/  F2FP.F16.F32.PACK_AB R152, R204, R152 ;  /* 0x00000098cc98723e */ /* 0x000fe200000000ff */
[----:B------:R-:W-:Y:S06]  /*b230*/  BRA `(.L_x_10347) ;  /* 0x0000001000a87947 */ /* 0x000fec0003800000 */
.L_x_10345:
[----:B------:R0:W5:Y:S01]  /*b240*/  LDL R216, [R1+0xc] ;  /* 0x00000c0001d87983 */ /* 0x0001620000100800 */
[----:B------:R-:W1:Y:S03]  /*b250*/  LDC.64 R198, c[0x0][0x478] ;  /* 0x00011e00ffc67b82 */ /* 0x000e660000000a00 */
[----:B------:R0:W5:Y:S01]  /*b260*/  LDL R207, [R1+0x10] ;  /* 0x0000100001cf7983 */ /* 0x0001620000100800 */
[----:B-1----:R-:W-:-:S04]  /*b270*/  ISETP.NE.U32.AND P0, PT, R198, RZ, PT ;  /* 0x000000ffc600720c */ /* 0x002fc80003f05070 */
[----:B------:R-:W-:-:S13]  /*b280*/  ISETP.NE.AND.EX P0, PT, R199, RZ, PT, P0 ;  /* 0x000000ffc700720c */ /* 0x000fda0003f05300 */
        /* <DEDUP_REMOVED lines=8> */
[----:B------:R-:W-:Y:S02]  /*b310*/  FMUL.FTZ R161, R160, UR24 ;  /* 0x00000018a0a17c20 */ /* 0x000fe40008410000 */
        /* <DEDUP_REMOVED lines=24> */
[----:B------:R-:W-:Y:S02]  /*b4a0*/  @P6 HADD2.F32 R163, -RZ, R69.H0_H0 ;  /* 0x20000045ffa36230 */ /* 0x000fe40000004100 */
[----:B------:R-:W-:Y:S01]  /*b4b0*/  FADD.FTZ R175, R230, -R175 ;  /* 0x800000afe6af7221 */ /* 0x000fe20000010000 */
[----:B------:R-:W-:Y:S02]  /*b4c0*/  @P5 HADD2.F32 R174, -RZ, R193.H1_H1 ;  /* 0x300000c1ffae5230 */ /* 0x000fe40000004100 */
[----:B------:R-:W-:Y:S01]  /*b4d0*/  FADD.FTZ R197, R154, R197 ;  /* 0x000000c59ac57221 */ /* 0x000fe20000010000 */
[----:B0-----:R-:W-:Y:S02]  /*b4e0*/  @P6 FMUL.FTZ R172, R160, R173 ;  /* 0x000000ada0ac6220 */ /* 0x001fe40000410000 */
[----:B------:R-:W0:Y:S02]  /*b4f0*/  @P5 LDC R160, c[0x0][0x408] ;  /* 0x00010200ffa05b82 */ /* 0x000e240000000800 */
[----:B------:R-:W-:Y:S01]  /*b500*/  @P6 FMUL.FTZ R204, R163, R172 ;  /* 0x000000aca3cc6220 */ /* 0x000fe20000410000 */
[----:B------:R-:W-:Y:S01]  /*b510*/  FFMA.FTZ R172, R3, UR17, R196 ;  /* 0x0000001103ac7c23 */ /* 0x000fe200080100c4 */
[----:B------:R-:W-:-:S03]  /*b520*/  LOP3.LUT P6, RZ, R23, 0xff, RZ, 0xc0, !PT ;  /* 0x000000ff17ff7812 */ /* 0x000fc600078cc0ff */
[----:B------:R-:W-:Y:S02]  /*b530*/  FADD.FTZ R163, R231, -R172 ;  /* 0x800000ace7a37221 */ /* 0x000fe40000010000 */
[----:B------:R-:W1:Y:S02]  /*b540*/  @P5 LDC R172, c[0x0][0x408] ;  /* 0x00010200ffac5b82 */ /* 0x000e640000000800 */
[----:B------:R-:W-:-:S04]  /*b550*/  FMUL.FTZ R163, R163, UR24 ;  /* 0x00000018a3a37c20 */ /* 0x000fc80008410000 */
[----:B------:R-:W-:-:S04]  /*b560*/  @P5 FMUL.FTZ R173, R163, UR16 ;  /* 0x00000010a3ad5c20 */ /* 0x000fc80008410000 */
[----:B0-----:R-:W-:Y:S01]  /*b570*/  @P5 FMUL.FTZ R173, R173, R160 ;  /* 0x000000a0adad5220 */ /* 0x001fe20000410000 */
[----:B------:R-:W-:-:S03]  /*b580*/  MOV R160, RZ ;  /* 0x000000ff00a07202 */ /* 0x000fc60000000f00 */
[----:B------:R-:W-:Y:S01]  /*b590*/  @P5 FMUL.FTZ R160, R174, R173 ;  /* 0x000000adaea05220 */ /* 0x000fe20000410000 */
[----:B------:R-:W-:-:S03]  /*b5a0*/  @P5 FMUL.FTZ R173, R163, UR16 ;  /* 0x00000010a3ad5c20 */ /* 0x000fc60008410000 */
[----:B------:R-:W-:Y:S01]  /*b5b0*/  FADD.FTZ R193, R155, R160 ;  /* 0x000000a09bc17221 */ /* 0x000fe20000010000 */
[----:B-1----:R-:W-:Y:S01]  /*b5c0*/  @P5 FMUL.FTZ R173, R173, R172 ;  /* 0x000000acadad5220 */ /* 0x002fe20000410000 */
[----:B------:R-:W-:Y:S02]  /*b5d0*/  @P5 HADD2.F32 R172, -RZ, R69.H1_H1 ;  /* 0x30000045ffac5230 */ /* 0x000fe40000004100 */
[----:B------:R-:W-:-:S03]  /*b5e0*/  @P6 HADD2.F32 R155, -RZ, R70.H0_H0 ;  /* 0x20000046ff9b6230 */ /* 0x000fc60000004100 */
[----:B------:R-:W-:Y:S01]  /*b5f0*/  @P5 FMUL.FTZ R199, R172, R173 ;  /* 0x000000adacc75220 */ /* 0x000fe20000410000 */
[----:B------:R-:W-:Y:S01]  /*b600*/  FMUL.FTZ R172, R175, UR24 ;  /* 0x00000018afac7c20 */ /* 0x000fe20008410000 */
        /* <DEDUP_REMOVED lines=37> */
[----:B------:R-:W-:-:S04]  /*b860*/  FMUL.FTZ R174, R160, UR24 ;  /* 0x00000018a0ae7c20 */ /* 0x000fc80008410000 */
[----:B------:R-:W-:-:S06]  /*b870*/  @P6 FMUL.FTZ R160, R174, UR16 ;  /* 0x00000010aea06c20 */ /* 0x000fcc0008410000 */
        /* <DEDUP_REMOVED lines=8> */
[----:B------:R-:W-:-:S05]  /*b900*/  @P6 HADD2.F32 R153, -RZ, R71.H0_H0 ;  /* 0x20000047ff996230 */ /* 0x000fca0000004100 */
[----:B------:R-:W-:Y:S01]  /*b910*/  @P6 FMUL.FTZ R194, R153, R160 ;  /* 0x000000a099c26220 */ /* 0x000fe20000410000 */
[----:B------:R-:W-:Y:S01]  /*b920*/  FFMA.FTZ R153, R216, UR17, R196 ;  /* 0x00000011d8997c23 */ /* 0x000fe200080100c4 */
[----:B------:R-:W-:-:S03]  /*b930*/  HFMA2 R160, -RZ, RZ, 0, 0 ;  /* 0x00000000ffa07431 */ /* 0x000fc600000001ff */
[----:B------:R-:W-:-:S04]  /*b940*/  FADD.FTZ R153, R207, -R153 ;  /* 0x80000099cf997221 */ /* 0x000fc80000010000 */
[----:B------:R-:W-:-:S04]  /*b950*/  FMUL.FTZ R175, R153, UR24 ;  /* 0x0000001899af7c20 */ /* 0x000fc80008410000 */
        /* <DEDUP_REMOVED lines=12> */
[----:B------:R-:W-:-:S04]  /*ba20*/  FMUL.FTZ R160, R153, UR24 ;  /* 0x0000001899a07c20 */ /* 0x000fc80008410000 */
        /* <DEDUP_REMOVED lines=14> */
.L_x_10348:
        /* <DEDUP_REMOVED lines=141> */
[----:B------:R-:W-:-:S04]  /*c3e0*/  @P5 FMUL.FTZ R205, R205, UR24 ;  /* 0x00000018cdcd5c20 */ /* 0x000fc80008410000 */
        /* <DEDUP_REMOVED lines=8> */
[----:B------:R-:W-:-:S04]  /*c470*/  @P5 FMUL.FTZ R205, R205, UR24 ;  /* 0x00000018cdcd5c20 */ /* 0x000fc80008410000 */
[----:B------:R-:W-:-:S04]  /*c480*/  @P5 FMUL.FTZ R205, R205, UR16 ;  /* 0x00000010cdcd5c20 */ /* 0x000fc80008410000 */
[----:B0-----:R-:W-:Y:S01]  /*c490*/  @P5 FMUL.FTZ R196, R205, R152 ;  /* 0x00000098cdc45220 */ /* 0x001fe20000410000 */
[----:B------:R-:W-:Y:S01]  /*c4a0*/  @P5 HADD2.F32 R205, -RZ, R68.H0_H0 ;  /* 0x20000044ffcd5230 */ /* 0x000fe20000004100 */
[----:B------:R-:W-:-:S04]  /*c4b0*/  MOV R152, RZ ;  /* 0x000000ff00987202 */ /* 0x000fc80000000f00 */
[----:B------:R-:W-:-:S05]  /*c4c0*/  @P5 FMUL.FTZ R152, R205, R196 ;  /* 0x000000c4cd985220 */ /* 0x000fca0000410000 */
[----:B------:R-:W-:-:S07]  /*c4d0*/  F2FP.F16.F32.PACK_AB R152, R204, R152 ;  /* 0x00000098cc98723e */ /* 0x000fce00000000ff */
.L_x_10347:
        /* <DEDUP_REMOVED lines=10> */
[----:B------:R-:W-:-:S07]  /*c580*/  MOV R155, R193 ;  /* 0x000000c1009b7202 */ /* 0x000fce0000000f00 */
.L_x_10344:
[----:B------:R-:W-:Y:S05]  /*c590*/  BSYNC.RECONVERGENT B0 ;  /* 0x0000000000007941 */ /* 0x000fea0003800200 */
.L_x_10343:
[----:B------:R-:W-:Y:S02]  /*c5a0*/  UIADD3 UR7, UPT, UPT, UR7, UR22, URZ ;  /* 0x0000001607077290 */ /* 0x000fe4000fffe0ff */
[----:B------:R-:W-:Y:S02]  /*c5b0*/  UPLOP3.LUT UP2, UPT, UPT, UPT, UP2, 0x40, 0x4 ;  /* 0x000000000004789c */ /* 0x000fe40003f4e820 */
[----:B------:R-:W-:-:S09]  /*c5c0*/  UISETP.GE.AND UP1, UPT, UR7, UR23, UPT ;  /* 0x000000170700728c */ /* 0x000fd2000bf26270 */
[----:B------:R-:W-:Y:S05]  /*c5d0*/  BRA.U !UP1, `(.L_x_10349) ;  /* 0xffffff4109f47547 */ /* 0x000fea000b83ffff */
.L_x_10314:
        /* <DEDUP_REMOVED lines=20> */
.L_x_10351:
[----:B------:R-:W-:Y:S05]  /*c720*/  BSYNC.RECONVERGENT B0 ;  /* 0x0000000000007941 */ /* 0x000fea0003800200 */
.L_x_10350:
        /* <DEDUP_REMOVED lines=15> */
.L_x_10353:
[----:B------:R-:W-:Y:S05]  /*c820*/  BSYNC.RECONVERGENT B0 ;  /* 0x0000000000007941 */ /* 0x000fea0003800200 */
.L_x_10352:
        /* <DEDUP_REMOVED lines=15> */
.L_x_10355:
[----:B------:R-:W-:Y:S05]  /*c920*/  BSYNC.RECONVERGENT B0 ;  /* 0x0000000000007941 */ /* 0x000fea0003800200 */
.L_x_10354:
        /* <DEDUP_REMOVED lines=14> */
.L_x_10356:
        /* <DEDUP_REMOVED lines=15> */
.L_x_15712:


//--------------------- .text._ZN10layer_norm13ln_bwd_kernelINS_13Kernel_traitsI6__halfS2_fS2_fjLj4096ELj1ELj1ELj4ELj16ENS_18Kernel_traits_baseILj4096ES2_S2_fS2_fjLj128EEEEELb1ELb1ELb0ELb1EEEvNS_9BwdParamsE --------------------------
	.section	.text._ZN10layer_norm13ln_bwd_kernelINS_13Kernel_traitsI6__halfS2_fS2_fjLj4096ELj1ELj1ELj4ELj16ENS_18Kernel_traits_baseILj4096ES2_S2_fS2_fjLj128EEEEELb1ELb1ELb0ELb1EEEvNS_9BwdParamsE,"ax",@progbits
	.align	128
        .global         _ZN10layer_norm13ln_bwd_kernelINS_13Kernel_traitsI6__halfS2_fS2_fjLj4096ELj1ELj1ELj4ELj16ENS_18Kernel_traits_baseILj4096ES2_S2_fS2_fjLj128EEEEELb1ELb1ELb0ELb1EEEvNS_9BwdParamsE
        .type           _ZN10layer_norm13ln_bwd_kernelINS_13Kernel_traitsI6__halfS2_fS2_fjLj4096ELj1ELj1ELj4ELj16ENS_18Kernel_traits_baseILj4096ES2_S2_fS2_fjLj128EEEEELb1ELb1ELb0ELb1EEEvNS_9BwdParamsE,@function
        .size           _ZN10layer_norm13ln_bwd_kernelINS_13Kernel_traitsI6__halfS2_fS2_fjLj4096ELj1ELj1ELj4ELj16ENS_18Kernel_traits_baseILj4096ES2_S2_fS2_fjLj128EEEEELb1ELb1ELb0ELb1EEEvNS_9BwdParamsE,(.L_x_15713 - _ZN10layer_norm13ln_bwd_kernelINS_13Kernel_traitsI6__halfS2_fS2_fjLj4096ELj1ELj1ELj4ELj16ENS_18Kernel_traits_baseILj4096ES2_S2_fS2_fjLj128EEEEELb1ELb1ELb0ELb1EEEvNS_9BwdParamsE)
        .other          _ZN10layer_norm13ln_bwd_kernelINS_13Kernel_traitsI6__halfS2_fS2_fjLj4096ELj1ELj1ELj4ELj16ENS_18Kernel_traits_baseILj4096ES2_S2_fS2_fjLj128EEEEELb1ELb1ELb0ELb1EEEvNS_9BwdParamsE,@"STO_CUDA_ENTRY STV_DEFAULT"
_ZN10layer_norm13ln_bwd_kernelINS_13Kernel_traitsI6__halfS2_fS2_fjLj4096ELj1ELj1ELj4ELj16ENS_18Kernel_traits_baseILj4096ES2_S2_fS2_fjLj128EEEEELb1ELb1ELb0ELb1EEEvNS_9BwdParamsE:
.text._ZN10layer_norm13ln_bwd_kernelINS_13Kernel_traitsI6__halfS2_fS2_fjLj4096ELj1ELj1ELj4ELj16ENS_18Kernel_traits_baseILj4096ES2_S2_fS2_fjLj128EEEEELb1ELb1ELb0ELb1EEEvNS_9BwdParamsE:
        /* <DEDUP_REMOVED lines=70> */
[----:B------:R-:W-:Y:S02]  /*0460*/  MOV R221, RZ ;  /* 0x000000ff00dd7202 */ /* 0x000fe40000000f00 */
        /* <DEDUP_REMOVED lines=39> */
[----:B------:R-:W-:Y:S01]  /*06e0*/  MOV R182, RZ ;  /* 0x000000ff00b67202 */ /* 0x000fe20000000f00 */
[----:B------:R-:W-:Y:S01]  /*06f0*/  UISETP.NE.AND.EX UP0, UPT, UR5, URZ, UPT, UP0 ;  /* 0x000000ff0500728c */ /* 0x000fe2000bf05300 */
[----:B------:R-:W1:Y:S01]  /*0700*/  LDCU UR23, c[0x0][0x408] ;  /* 0x00008100ff1777ac */ /* 0x000e620008000800 */
[----:B------:R-:W2:Y:S01]  /*0710*/  LDCU UR19, c[0x0][0x388] ;  /* 0x00007100ff1377ac */ /* 0x000ea20008000800 */
[----:B0-----:R-:W-:Y:S01]  /*0720*/  CS2R R4, SRZ ;  /* 0x0000000000047805 */ /* 0x001fe2000001ff00 */
[----:B------:R-:W0:Y:S01]  /*0730*/  LDCU.U8 UR18, c[0x0][0x410] ;  /* 0x00008200ff1277ac */ /* 0x000e220008000000 */
[----:B------:R-:W3:Y:S01]  /*0740*/  LDCU UR22, c[0x0][0x400] ;  /* 0x00008000ff1677ac */ /* 0x000ee20008000800 */
[----:B------:R-:W0:Y:S01]  /*0750*/  LDCU.64 UR24, c[0x0][0x390] ;  /* 0x00007200ff1877ac */ /* 0x000e220008000a00 */
        /* <DEDUP_REMOVED lines=13> */
[----:B------:R-:W-:Y:S01]  /*0830*/  HADD2.F32 R249, -RZ, R15.H1_H1 ;  /* 0x3000000ffff97230 */ /* 0x000fe20000004100 */
[----:B------:R-:W-:Y:S01]  /*0840*/  CS2R R14, SRZ ;  /* 0x00000000000e7805 */ /* 0x000fe2000001ff00 */
[----:B----4-:R-:W-:Y:S01]  /*0850*/  HADD2.F32 R0, -RZ, R21.H1_H1 ;  /* 0x30000015ff007230 */ /* 0x010fe20000004100 */
[----:B------:R-:W-:Y:S01]  /*0860*/  CS2R R20, SRZ ;  /* 0x0000000000147805 */ /* 0x000fe2000001ff00 */
[----:B------:R-:W-:Y:S02]  /*0870*/  HADD2.F32 R248, -RZ, R8.H0_H0 ;  /* 0x20000008fff87230 */ /* 0x000fe40000004100 */
[----:B-1----:R-:W-:Y:S01]  /*0880*/  HADD2.F32 R2, -RZ, R22.H0_H0 ;  /* 0x20000016ff027230 */ /* 0x002fe20000004100 */
[----:B------:R1:W-:Y:S01]  /*0890*/  STL [R1+0x40], R0 ;  /* 0x0000400001007387 */ /* 0x0003e20000100800 */
[----:B------:R-:W-:-:S02]  /*08a0*/  HADD2.F32 R247, -RZ, R8.H1_H1 ;  /* 0x30000008fff77230 */ /* 0x000fc40000004100 */
[----:B--2---:R-:W-:Y:S01]  /*08b0*/  HADD2.F32 R3, -RZ, R22.H1_H1 ;  /* 0x30000016ff037230 */ /* 0x004fe20000004100 */
[----:B------:R2:W-:Y:S01]  /*08c0*/  STL [R1+0x3c], R2 ;  /* 0x00003c0201007387 */ /* 0x0005e20000100800 */
[--C-:B------:R-:W-:Y:S02]  /*08d0*/  HADD2.F32 R246, -RZ, R9.reuse.H0_H0 ;  /* 0x20000009fff67230 */ /* 0x100fe40000004100 */
[----:B------:R-:W-:Y:S01]  /*08e0*/  HADD2.F32 R245, -RZ, R9.H1_H1 ;  /* 0x30000009fff57230 */ /* 0x000fe20000004100 */
[----:B------:R4:W-:Y:S01]  /*08f0*/  STL [R1+0x38], R3 ;  /* 0x0000380301007387 */ /* 0x0009e20000100800 */
[--C-:B------:R-:W-:Y:S01]  /*0900*/  HADD2.F32 R244, -RZ, R10.reuse.H0_H0 ;  /* 0x2000000afff47230 */ /* 0x100fe20000004100 */
[----:B------:R-:W-:Y:S01]  /*0910*/  CS2R R8, SRZ ;  /* 0x0000000000087805 */ /* 0x000fe2000001ff00 */
[----:B-1----:R-:W-:Y:S02]  /*0920*/  HADD2.F32 R0, -RZ, R23.H0_H0 ;  /* 0x20000017ff007230 */ /* 0x002fe40000004100 */
[----:B------:R-:W-:-:S02]  /*0930*/  HADD2.F32 R243, -RZ, R10.H1_H1 ;  /* 0x3000000afff37230 */ /* 0x000fc40000004100 */
[----:B--2---:R-:W-:Y:S01]  /*0940*/  HADD2.F32 R2, -RZ, R23.H1_H1 ;  /* 0x30000017ff027230 */ /* 0x004fe20000004100 */
[----:B------:R1:W-:Y:S01]  /*0950*/  STL [R1+0x34], R0 ;  /* 0x0000340001007387 */ /* 0x0003e20000100800 */
[----:B------:R-:W-:Y:S01]  /*0960*/  HADD2.F32 R242, -RZ, R11.H0_H0 ;  /* 0x2000000bfff27230 */ /* 0x000fe20000004100 */
[----:B------:R-:W-:Y:S01]  /*0970*/  CS2R R22, SRZ ;  /* 0x0000000000167805 */ /* 0x000fe2000001ff00 */
[----:B----4-:R-:W-:Y:S01]  /*0980*/  HADD2.F32 R3, -RZ, R17.H0_H0 ;  /* 0x20000011ff037230 */ /* 0x010fe20000004100 */
[----:B------:R2:W-:Y:S01]  /*0990*/  STL [R1+0x30], R2 ;  /* 0x0000300201007387 */ /* 0x0005e20000100800 */
[----:B------:R-:W-:Y:S01]  /*09a0*/  HADD2.F32 R241, -RZ, R11.H1_H1 ;  /* 0x3000000bfff17230 */ /* 0x000fe20000004100 */
[----:B------:R-:W-:Y:S01]  /*09b0*/  CS2R R10, SRZ ;  /* 0x00000000000a7805 */ /* 0x000fe2000001ff00 */
        /* <DEDUP_REMOVED lines=11> */
[----:B------:R4:W-:Y:S01]  /*0a70*/  STL [R1+0x18], R3 ;  /* 0x0000180301007387 */ /* 0x0009e20000100800 */
[--C-:B-1----:R-:W-:Y:S02]  /*0a80*/  HADD2.F32 R0, -RZ, R19.reuse.H0_H0 ;  /* 0x20000013ff007230 */ /* 0x102fe40000004100 */
[----:B--2---:R-:W-:-:S03]  /*0a90*/  HADD2.F32 R2, -RZ, R19.H1_H1 ;  /* 0x30000013ff027230 */ /* 0x004fc60000004100 */
[----:B------:R1:W-:Y:S01]  /*0aa0*/  STL [R1+0x14], R0 ;  /* 0x0000140001007387 */ /* 0x0003e20000100800 */
[----:B------:R-:W-:Y:S01]  /*0ab0*/  CS2R R18, SRZ ;  /* 0x0000000000127805 */ /* 0x000fe2000001ff00 */
[--C-:B----4-:R-:W-:Y:S02]  /*0ac0*/  HADD2.F32 R3, -RZ, R12.reuse.H1_H1 ;  /* 0x3000000cff037230 */ /* 0x110fe40000004100 */
[----:B------:R2:W-:Y:S01]  /*0ad0*/  STL [R1+0x10], R2 ;  /* 0x0000100201007387 */ /* 0x0005e20000100800 */
[----:B-1----:R-:W-:Y:S02]  /*0ae0*/  HADD2.F32 R0, -RZ, R12.H0_H0 ;  /* 0x2000000cff007230 */ /* 0x002fe40000004100 */
[----:B--2---:R-:W-:-:S03]  /*0af0*/  HADD2.F32 R2, -RZ, R13.H0_H0 ;  /* 0x2000000dff027230 */ /* 0x004fc60000004100 */
[----:B------:R1:W-:Y:S04]  /*0b00*/  STL [R1+0xc], R0 ;  /* 0x00000c0001007387 */ /* 0x0003e80000100800 */
[----:B------:R-:W-:Y:S04]  /*0b10*/  STL [R1+0x8], R3 ;  /* 0x0000080301007387 */ /* 0x000fe80000100800 */
[----:B------:R2:W-:Y:S01]  /*0b20*/  STL [R1+0x4], R2 ;  /* 0x0000040201007387 */ /* 0x0005e20000100800 */
[----:B-1----:R-:W-:Y:S01]  /*0b30*/  HADD2.F32 R0, -RZ, R13.H1_H1 ;  /* 0x3000000dff007230 */ /* 0x002fe20000004100 */
[----:B------:R-:W-:-:S04]  /*0b40*/  CS2R R12, SRZ ;  /* 0x00000000000c7805 */ /* 0x000fc8000001ff00 */
[----:B------:R1:W-:Y:S01]  /*0b50*/  STL [R1], R0 ;  /* 0x0000000001007387 */ /* 0x0003e20000100800 */
[----:B0-23--:R-:W-:-:S07]  /*0b60*/  CS2R R2, SRZ ;  /* 0x0000000000027805 */ /* 0x00dfce000001ff00 */
.L_x_10374:
[----:B0-----:R-:W0:Y:S01]  /*0b70*/  S2R R190, SR_TID.X ;  /* 0x0000000000be7919 */ /* 0x001e220000002100 */
[----:B------:R-:W-:Y:S01]  /*0b80*/  UIMAD UR4, UR6, UR19, URZ ;  /* 0x00000013060472a4 */ /* 0x000fe2000f8e02ff */
[----:B------:R-:W2:Y:S01]  /*0b90*/  LDC.64 R140, c[0x0][0x3a8] ;  /* 0x0000ea00ff8c7b82 */ /* 0x000ea20000000a00 */
[----:B------:R-:W-:Y:S01]  /*0ba0*/  UIMAD.WIDE UR10, UR6, 0x4, UR12 ;  /* 0x00000004060a78a5 */ /* 0x000fe2000f8e020c */
[----:B------:R-:W3:Y:S01]  /*0bb0*/  LDL R211, [R1+0x40] ;  /* 0x0000400001d37983 */ /* 0x000ee20000100800 */
[----:B------:R-:W-:-:S03]  /*0bc0*/  USHF.R.S32.HI UR5, URZ, 0x1f, UR4 ;  /* 0x0000001fff057899 */ /* 0x000fc60008011404 */
[----:B------:R-:W4:Y:S01]  /*0bd0*/  LDL R210, [R1+0x44] ;  /* 0x0000440001d27983 */ /* 0x000f220000100800 */
[----:B------:R-:W-:Y:S01]  /*0be0*/  ULEA.HI UR5, UR5, UR4, URZ, 0x3 ;  /* 0x0000000405057291 */ /* 0x000fe2000f8f18ff */
[----:B------:R-:W2:Y:S01]  /*0bf0*/  LDC.64 R100, c[0x0][0x428] ;  /* 0x00010a00ff647b82 */ /* 0x000ea20000000a00 */
[----:B------:R-:W-:Y:S01]  /*0c00*/  MOV R98, UR10 ;  /* 0x0000000a00627c02 */ /* 0x000fe20008000f00 */
[----:B------:R-:W4:Y:S01]  /*0c10*/  LDL R215, [R1+0x38] ;  /* 0x0000380001d77983 */ /* 0x000f220000100800 */
[----:B------:R-:W-:Y:S02]  /*0c20*/  MOV R99, UR11 ;  /* 0x0000000b00637c02 */ /* 0x000fe40008000f00 */
[----:B------:R-:W-:Y:S01]  /*0c30*/  MOV R185, UR5 ;  /* 0x0000000500b97c02 */ /* 0x000fe20008000f00 */
[----:B------:R-:W-:Y:S01]  /*0c40*/  UIMAD.WIDE UR4, UR6, 0x4, UR14 ;  /* 0x00000004060478a5 */ /* 0x000fe2000f8e020e */
[----:B------:R-:W2:Y:S01]  /*0c50*/  S2R R189, SR_CgaCtaId ;  /* 0x0000000000bd7919 */ /* 0x000ea20000008800 */
[----:B------:R-:W3:Y:S04]  /*0c60*/  LDG.E R197, desc[UR16][R98.64] ;  /* 0x0000001062c57981 */ /* 0x000ee8000c1e1900 */
[----:B------:R-:W-:-:S02]  /*0c70*/  MOV R96, UR4 ;  /* 0x0000000400607c02 */ /* 0x000fc40008000f00 */
[----:B------:R-:W-:Y:S01]  /*0c80*/  MOV R97, UR5 ;  /* 0x0000000500617c02 */ /* 0x000fe20008000f00 */
[----:B------:R-:W4:Y:S01]  /*0c90*/  LDL R201, [R1+0x48] ;  /* 0x0000480001c97983 */ /* 0x000f220000100800 */
[----:B------:R-:W-:Y:S01]  /*0ca0*/  PLOP3.LUT P0, PT, PT, PT, PT, 0x80, 0x8 ;  /* 0x000000000008781c */ /* 0x000fe20003f0f070 */
[----:B------:R-:W4:Y:S02]  /*0cb0*/  @UP0 LDCU.64 UR4, c[0x0][0x3e0] ;  /* 0x00007c00ff0407ac */ /* 0x000f240008000a00 */
[----:B-1----:R-:W4:Y:S01]  /*0cc0*/  LDG.E R0, desc[UR16][R96.64] ;  /* 0x0000001060007981 */ /* 0x002f22000c1e1900 */
[----:B0-----:R-:W-:-:S03]  /*0cd0*/  LEA.HI.SX32 R185, R185, R190, 0x1d ;  /* 0x000000beb9b97211 */ /* 0x001fc600078feaff */
[----:B------:R-:W4:Y:S02]  /*0ce0*/  LDL R214, [R1+0x3c] ;  /* 0x00003c0001d67983 */ /* 0x000f240000100800 */
[C---:B--2---:R-:W-:Y:S01]  /*0cf0*/  IMAD.WIDE.U32 R112, R185.reuse, 0x20, R140 ;  /* 0x00000020b9707825 */ /* 0x044fe200078e008c */
[----:B------:R-:W-:Y:S01]  /*0d00*/  MOV R240, 0x400 ;  /* 0x0000040000f07802 */ /* 0x000fe20000000f00 */
[----:B------:R-:W2:Y:S02]  /*0d10*/  LDL R218, [R1+0x34] ;  /* 0x0000340001da7983 */ /* 0x000ea40000100800 */
[----:B------:R-:W-:Y:S02]  /*0d20*/  IMAD.WIDE.U32 R108, R185, 0x10, R100 ;  /* 0x00000010b96c7825 */ /* 0x000fe400078e0064 */
[----:B------:R-:W2:Y:S04]  /*0d30*/  LDG.E.128 R104, desc[UR16][R112.64] ;  /* 0x0000001070687981 */ /* 0x000ea8000c1e1d00 */
[----:B------:R-:W2:Y:S04]  /*0d40*/  LDG.E.128 R108, desc[UR16][R108.64] ;  /* 0x000000106c6c7981 */ /* 0x000ea8000c1e1d00 */
[----:B------:R-:W2:Y:S04]  /*0d50*/  LDL R204, [R1+0x30] ;  /* 0x0000300001cc7983 */ /* 0x000ea80000100800 */
[----:B------:R-:W2:Y:S01]  /*0d60*/  LDG.E.128 R112, desc[UR16][R112.64+0x10] ;  /* 0x0000101070707981 */ /* 0x000ea2000c1e1d00 */
[----:B------:R-:W-:-:S02]  /*0d70*/  LOP3.LUT P3, RZ, R190, 0x1f, RZ, 0xc0, !PT ;  /* 0x0000001fbeff7812 */ /* 0x000fc4000786c0ff */
[----:B------:R-:W-:Y:S01]  /*0d80*/  IADD3 R187, PT, PT, R185, 0x100, RZ ;  /* 0x00000100b9bb7810 */ /* 0x000fe20007ffe0ff */
[----:B------:R-:W2:Y:S04]  /*0d90*/  LDL R203, [R1+0x4c] ;  /* 0x00004c0001cb7983 */ /* 0x000ea80000100800 */
[----:B------:R-:W-:Y:S01]  /*0da0*/  IMAD.WIDE.U32 R132, R187, 0x20, R140 ;  /* 0x00000020bb847825 */ /* 0x000fe200078e008c */
[----:B------:R-:W-:-:S04]  /*0db0*/  LEA R240, R189, R240, 0x18 ;  /* 0x000000f0bdf07211 */ /* 0x000fc800078ec0ff */
[----:B------:R-:W2:Y:S01]  /*0dc0*/  LDG.E.128 R128, desc[UR16][R132.64] ;  /* 0x0000001084807981 */ /* 0x000ea2000c1e1d00 */
[----:B------:R-:W-:Y:S02]  /*0dd0*/  @!P3 PLOP3.LUT P0, PT, P2, PT, PT, 0x80, 0x8 ;  /* 0x000000000008b81c */ /* 0x000fe4000170f070 */
[----:B------:R-:W-:Y:S01]  /*0de0*/  IADD3 R186, PT, PT, R240, 0x4020, RZ ;  /* 0x00004020f0ba7810 */ /* 0x000fe20007ffe0ff */
[----:B------:R-:W2:Y:S01]  /*0df0*/  LDG.E.128 R132, desc[UR16][R132.64+0x10] ;  /* 0x0000101084847981 */ /* 0x000ea2000c1e1d00 */
[----:B------:R-:W-:Y:S02]  /*0e00*/  IADD3 R188, PT, PT, R185, 0x80, RZ ;  /* 0x00000080b9bc7810 */ /* 0x000fe40007ffe0ff */
[----:B------:R-:W-:-:S07]  /*0e10*/  @!P3 MOV R189, R186 ;  /* 0x000000ba00bdb202 */ /* 0x000fce0000000f00 */
[----:B------:R-:W-:Y:S02]  /*0e20*/  @!P0 IADD3 R189, PT, PT, R240, 0x4000, RZ ;  /* 0x00004000f0bd8810 */ /* 0x000fe40007ffe0ff */
[----:B------:R-:W-:Y:S01]  /*0e30*/  ISETP.NE.AND P0, PT, RZ, UR18, PT ;  /* 0x00000012ff007c0c */ /* 0x000fe2000bf05270 */
[----:B------:R-:W-:-:S04]  /*0e40*/  IMAD.WIDE.U32 R124, R188, 0x20, R140 ;  /* 0x00000020bc7c7825 */ /* 0x000fc800078e008c */
[----:B------:R-:W-:Y:S01]  /*0e50*/  IMAD.WIDE.U32 R120, R188, 0x10, R100 ;  /* 0x00000010bc787825 */ /* 0x000fe200078e0064 */
[----:B------:R-:W2:Y:S05]  /*0e60*/  LDG.E.128 R116, desc[UR16][R124.64] ;  /* 0x000000107c747981 */ /* 0x000eaa000c1e1d00 */
[----:B------:R-:W2:Y:S04]  /*0e70*/  LDG.E.128 R120, desc[UR16][R120.64] ;  /* 0x0000001078787981 */ /* 0x000ea8000c1e1d00 */
[----:B------:R-:W2:Y:S01]  /*0e80*/  LDG.E.128 R124, desc[UR16][R124.64+0x10] ;  /* 0x000010107c7c7981 */ /* 0x000ea2000c1e1d00 */
[----:B---3--:R-:W-:-:S02]  /*0e90*/  FSEL R197, R197, RZ, !P0 ;  /* 0x000000ffc5c57208 */ /* 0x008fc40004000000 */
[----:B----4-:R-:W-:-:S03]  /*0ea0*/  R2UR UR10, R0 ;  /* 0x00000000000a72ca */ /* 0x010fc600000e0000 */
[C---:B--2---:R-:W-:Y:S01]  /*0eb0*/  FADD.FTZ R107, -R197.reuse, R107 ;  /* 0x0000006bc56b7221 */ /* 0x044fe20000010100 */
[----:B------:R-:W-:Y:S01]  /*0ec0*/  FADD.FTZ R206, -R197, R106 ;  /* 0x0000006ac5ce7221 */ /* 0x000fe20000010100 */
[----:B------:R-:W-:-:S08]  /*0ed0*/  HADD2.F32 R209, -RZ, R109.H0_H0 ;  /* 0x2000006dffd17230 */ /* 0x000fd00000004100 */
[----:B------:R-:W-:Y:S01]  /*0ee0*/  FMUL.FTZ R208, R107, UR10 ;  /* 0x0000000a6bd07c20 */ /* 0x000fe20008410000 */
[----:B------:R-:W-:Y:S02]  /*0ef0*/  HADD2.F32 R109, -RZ, R109.H1_H1 ;  /* 0x3000006dff6d7230 */ /* 0x000fe40000004100 */
[----:B------:R-:W-:Y:S01]  /*0f00*/  FMUL.FTZ R206, R206, UR10 ;  /* 0x0000000acece7c20 */ /* 0x000fe20008410000 */
[----:B------:R-:W-:Y:S02]  /*0f10*/  HADD2.F32 R213, -RZ, R110.H0_H0 ;  /* 0x2000006effd57230 */ /* 0x000fe40000004100 */
[----:B------:R-:W-:Y:S01]  /*0f20*/  FADD.FTZ R149, R209, R149 ;  /* 0x00000095d1957221 */ /* 0x000fe20000010000 */
[----:B------:R-:W2:Y:S01]  /*0f30*/  LDL R107, [R1+0x24] ;  /* 0x00002400016b7983 */ /* 0x000ea20000100800 */
[----:B------:R-:W-:Y:S01]  /*0f40*/  FADD.FTZ R148, R109, R148 ;  /* 0x000000946d947221 */ /* 0x000fe20000010000 */
[----:B------:R-:W-:Y:S01]  /*0f50*/  FADD.FTZ R112, -R197, R112 ;  /* 0x00000070c5707221 */ /* 0x000fe20000010100 */
[-C--:B------:R-:W-:Y:S01]  /*0f60*/  FFMA.FTZ R179, R208, R109.reuse, R179 ;  /* 0x0000006dd0b37223 */ /* 0x080fe200000100b3 */
[----:B------:R-:W-:Y:S01]  /*0f70*/  FMUL.FTZ R211, R211, R109 ;  /* 0x0000006dd3d37220 */ /* 0x000fe20000410000 */
[-C--:B------:R-:W-:Y:S01]  /*0f80*/  FFMA.FTZ R180, R206, R209.reuse, R180 ;  /* 0x000000d1ceb47223 */ /* 0x080fe200000100b4 */
[----:B------:R-:W3:Y:S01]  /*0f90*/  LDL R109, [R1+0x14] ;  /* 0x00001400016d7983 */ /* 0x000ee20000100800 */
[----:B------:R-:W-:Y:S01]  /*0fa0*/  FMUL.FTZ R209, R210, R209 ;  /* 0x000000d1d2d17220 */ /* 0x000fe20000410000 */
[----:B------:R-:W-:Y:S01]  /*0fb0*/  FADD.FTZ R212, -R197, R113 ;  /* 0x00000071c5d47221 */ /* 0x000fe20000010100 */
[----:B------:R-:W-:-:S02]  /*0fc0*/  FMUL.FTZ R210, R112, UR10 ;  /* 0x0000000a70d27c20 */ /* 0x000fc40008410000 */
[----:B------:R-:W4:Y:S01]  /*0fd0*/  LDL R112, [R1+0x1c] ;  /* 0x00001c0001707983 */ /* 0x000f220000100800 */
[----:B------:R-:W-:Y:S02]  /*0fe0*/  HADD2.F32 R110, -RZ, R110.H1_H1 ;  /* 0x3000006eff6e7230 */ /* 0x000fe40000004100 */
[----:B------:R-:W-:-:S03]  /*0ff0*/  FMUL.FTZ R212, R212, UR10 ;  /* 0x0000000ad4d47c20 */ /* 0x000fc60008410000 */
[----:B------:R-:W-:Y:S01]  /*1000*/  FADD.FTZ R146, R110, R146 ;  /* 0x000000926e927221 */ /* 0x000fe20000010000 */
[-C--:B------:R-:W-:Y:S01]  /*1010*/  FFMA.FTZ R177, R212, R110.reuse, R177 ;  /* 0x0000006ed4b17223 */ /* 0x080fe200000100b1 */
[----:B------:R-:W-:Y:S02]  /*1020*/  FMUL.FTZ R215, R215, R110 ;  /* 0x0000006ed7d77220 */ /* 0x000fe40000410000 */
[----:B------:R-:W2:Y:S01]  /*1030*/  LDL R110, [R1+0x18] ;  /* 0x00001800016e7983 */ /* 0x000ea20000100800 */
[----:B------:R-:W-:Y:S01]  /*1040*/  FADD.FTZ R207, -R197, R105 ;  /* 0x00000069c5cf7221 */ /* 0x000fe20000010100 */
[--C-:B------:R-:W-:Y:S02]  /*1050*/  HADD2.F32 R219, -RZ, R108.reuse.H0_H0 ;  /* 0x2000006cffdb7230 */ /* 0x100fe40000004100 */
[----:B------:R-:W-:Y:S02]  /*1060*/  HADD2.F32 R108, -RZ, R108.H1_H1 ;  /* 0x3000006cff6c7230 */ /* 0x000fe40000004100 */
[----:B------:R-:W-:-:S03]  /*1070*/  FMUL.FTZ R207, R207, UR10 ;  /* 0x0000000acfcf7c20 */ /* 0x000fc60008410000 */
[----:B------:R-:W-:Y:S01]  /*1080*/  FADD.FTZ R150, R108, R150 ;  /* 0x000000966c967221 */ /* 0x000fe20000010000 */
[-C--:B------:R-:W-:Y:S01]  /*1090*/  FFMA.FTZ R181, R207, R108.reuse, R181 ;  /* 0x0000006ccfb57223 */ /* 0x080fe200000100b5 */
[----:B------:R-:W-:Y:S02]  /*10a0*/  FMUL.FTZ R220, R201, R108 ;  /* 0x0000006cc9dc7220 */ /* 0x000fe40000410000 */
[----:B------:R-:W2:Y:S01]  /*10b0*/  LDL R108, [R1+0x10] ;  /* 0x00001000016c7983 */ /* 0x000ea20000100800 */
[----:B------:R-:W-:Y:S01]  /*10c0*/  FADD.FTZ R113, -R197, R135 ;  /* 0x00000087c5717221 */ /* 0x000fe20000010100 */
[----:B------:R-:W-:Y:S02]  /*10d0*/  IADD3 R183, PT, PT, R185, 0x180, RZ ;  /* 0x00000180b9b77810 */ /* 0x000fe40007ffe0ff */
[----:B------:R-:W2:Y:S01]  /*10e0*/  LDL R135, [R1+0x2c] ;  /* 0x00002c0001877983 */ /* 0x000ea20000100800 */
[----:B------:R-:W-:-:S04]  /*10f0*/  IMAD.WIDE.U32 R96, R187, 0x10, R100 ;  /* 0x00000010bb607825 */ /* 0x000fc800078e0064 */
[C---:B------:R-:W-:Y:S01]  /*1100*/  FADD.FTZ R105, -R197.reuse, R133 ;  /* 0x00000085c5697221 */ /* 0x040fe20000010100 */
[----:B------:R-:W-:Y:S01]  /*1110*/  FADD.FTZ R114, -R197, R114 ;  /* 0x00000072c5727221 */ /* 0x000fe20000010100 */
[----:B------:R-:W2:Y:S01]  /*1120*/  LDL R133, [R1+0x28] ;  /* 0x0000280001857983 */ /* 0x000ea20000100800 */
[----:B------:R-:W-:-:S04]  /*1130*/  IMAD.WIDE.U32 R140, R183, 0x20, R140 ;  /* 0x00000020b78c7825 */ /* 0x000fc800078e008c */
[----:B------:R-:W-:Y:S01]  /*1140*/  FADD.FTZ R115, -R197, R115 ;  /* 0x00000073c5737221 */ /* 0x000fe20000010100 */
[----:B------:R-:W-:Y:S01]  /*1150*/  FADD.FTZ R147, R213, R147 ;  /* 0x00000093d5937221 */ /* 0x000fe20000010000 */
[-C--:B------:R-:W-:Y:S01]  /*1160*/  FFMA.FTZ R178, R210, R213.reuse, R178 ;  /* 0x000000d5d2b27223 */ /* 0x080fe200000100b2 */
[--C-:B------:R-:W-:Y:S02]  /*1170*/  HADD2.F32 R217, -RZ, R111.reuse.H0_H0 ;  /* 0x2000006fffd97230 */ /* 0x100fe40000004100 */
[----:B------:R-:W-:Y:S01]  /*1180*/  FMUL.FTZ R213, R214, R213 ;  /* 0x000000d5d6d57220 */ /* 0x000fe20000410000 */
[----:B------:R-:W-:Y:S01]  /*1190*/  FMUL.FTZ R214, R114, UR10 ;  /* 0x0000000a72d67c20 */ /* 0x000fe20008410000 */
[----:B------:R-:W2:Y:S01]  /*11a0*/  LDG.E.128 R96, desc[UR16][R96.64] ;  /* 0x0000001060607981 */ /* 0x000ea2000c1e1d00 */
[----:B------:R-:W-:Y:S02]  /*11b0*/  HADD2.F32 R111, -RZ, R111.H1_H1 ;  /* 0x3000006fff6f7230 */ /* 0x000fe40000004100 */
[----:B------:R-:W-:Y:S01]  /*11c0*/  FMUL.FTZ R216, R115, UR10 ;  /* 0x0000000a73d87c20 */ /* 0x000fe20008410000 */
[----:B------:R-:W2:Y:S01]  /*11d0*/  LDG.E.128 R136, desc[UR16][R140.64] ;  /* 0x000000108c887981 */ /* 0x000ea2000c1e1d00 */
[----:B------:R-:W-:Y:S01]  /*11e0*/  @!P3 SHF.R.U32.HI R190, RZ, 0x2, R190 ;  /* 0x00000002ffbeb819 */ /* 0x000fe200000116be */
[----:B------:R-:W-:Y:S01]  /*11f0*/  FADD.FTZ R145, R217, R145 ;  /* 0x00000091d9917221 */ /* 0x000fe20000010000 */
[-C--:B------:R-:W-:Y:S01]  /*1200*/  FFMA.FTZ R176, R214, R217.reuse, R176 ;  /* 0x000000d9d6b07223 */ /* 0x080fe200000100b0 */
[----:B------:R-:W2:Y:S01]  /*1210*/  LDL R114, [R1+0x20] ;  /* 0x0000200001727983 */ /* 0x000ea20000100800 */
[----:B------:R-:W-:Y:S01]  /*1220*/  FMUL.FTZ R217, R218, R217 ;  /* 0x000000d9dad97220 */ /* 0x000fe20000410000 */
[----:B------:R-:W-:Y:S01]  /*1230*/  FADD.FTZ R144, R111, R144 ;  /* 0x000000906f907221 */ /* 0x000fe20000010000 */
[-C--:B------:R-:W-:Y:S01]  /*1240*/  FFMA.FTZ R175, R216, R111.reuse, R175 ;  /* 0x0000006fd8af7223 */ /* 0x080fe200000100af */
[----:B------:R-:W2:Y:S01]  /*1250*/  LDG.E.128 R140, desc[UR16][R140.64+0x10] ;  /* 0x000010108c8c7981 */ /* 0x000ea2000c1e1d00 */
[----:B------:R-:W-:Y:S01]  /*1260*/  FMUL.FTZ R218, R204, R111 ;  /* 0x0000006fccda7220 */ /* 0x000fe20000410000 */
[----:B------:R-:W-:-:S02]  /*1270*/  @!P3 LOP3.LUT R190, R190, 0x18, RZ, 0xc0, !PT ;  /* 0x00000018bebeb812 */ /* 0x000fc400078ec0ff */
[----:B------:R-:W2:Y:S01]  /*1280*/  LDL R111, [R1+0x8] ;  /* 0x00000800016f7983 */ /* 0x000ea20000100800 */
[C---:B------:R-:W-:Y:S01]  /*1290*/  FADD.FTZ R192, -R197.reuse, R126 ;  /* 0x0000007ec5c07221 */ /* 0x040fe20000010100 */
[----:B------:R-:W-:Y:S01]  /*12a0*/  @!P3 IADD3 R205, PT, PT, R190, R189, RZ ;  /* 0x000000bdbecdb210 */ /* 0x000fe20007ffe0ff */
[----:B------:R-:W-:Y:S02]  /*12b0*/  HADD2.F32 R190, -RZ, R123.H0_H0 ;  /* 0x2000007bffbe7230 */ /* 0x000fe40000004100 */
[C---:B------:R-:W-:Y:S01]  /*12c0*/  FADD.FTZ R196, -R197.reuse, R124 ;  /* 0x0000007cc5c47221 */ /* 0x040fe20000010100 */
[----:B------:R-:W-:Y:S01]  /*12d0*/  FMUL.FTZ R192, R192, UR10 ;  /* 0x0000000ac0c07c20 */ /* 0x000fe20008410000 */
[--C-:B------:R-:W-:Y:S02]  /*12e0*/  HADD2.F32 R194, -RZ, R122.reuse.H0_H0 ;  /* 0x2000007affc27230 */ /* 0x100fe40000004100 */
[----:B------:R-:W-:Y:S01]  /*12f0*/  FMUL.FTZ R196, R196, UR10 ;  /* 0x0000000ac4c47c20 */ /* 0x000fe20008410000 */
[----:B------:R-:W-:Y:S01]  /*1300*/  FADD.FTZ R33, R190, R33 ;  /* 0x00000021be217221 */ /* 0x000fe20000010000 */
[----:B------:R-:W-:Y:S01]  /*1310*/  FFMA.FTZ R168, R192, R190, R168 ;  /* 0x000000bec0a87223 */ /* 0x000fe200000100a8 */
[----:B------:R-:W-:Y:S01]  /*1320*/  FADD.FTZ R195, -R197, R125 ;  /* 0x0000007dc5c37221 */ /* 0x000fe20000010100 */
[----:B------:R-:W-:Y:S01]  /*1330*/  FADD.FTZ R35, R194, R35 ;  /* 0x00000023c2237221 */ /* 0x000fe20000010000 */
[----:B------:R-:W-:Y:S01]  /*1340*/  FFMA.FTZ R170, R196, R194, R170 ;  /* 0x000000c2c4aa7223 */ /* 0x000fe200000100aa */
[----:B------:R-:W-:-:S02]  /*1350*/  HADD2.F32 R193, -RZ, R122.H1_H1 ;  /* 0x3000007affc17230 */ /* 0x000fc40000004100 */
[----:B------:R-:W-:-:S03]  /*1360*/  FMUL.FTZ R195, R195, UR10 ;  /* 0x0000000ac3c37c20 */ /* 0x000fc60008410000 */
[----:B------:R-:W-:Y:S01]  /*1370*/  FADD.FTZ R34, R193, R34 ;  /* 0x00000022c1227221 */ /* 0x000fe20000010000 */
[----:B------:R-:W-:Y:S01]  /*1380*/  FFMA.FTZ R169, R195, R193, R169 ;  /* 0x000000c1c3a97223 */ /* 0x000fe200000100a9 */
[----:B------:R-:W-:-:S06]  /*1390*/  IMAD.WIDE.U32 R100, R183, 0x10, R100 ;  /* 0x00000010b7647825 */ /* 0x000fcc00078e0064 */
[----:B------:R-:W2:Y:S01]  /*13a0*/  LDG.E.128 R100, desc[UR16][R100.64] ;  /* 0x0000001064647981 */ /* 0x000ea2000c1e1d00 */
[----:B---3--:R-:W-:-:S03]  /*13b0*/  FMUL.FTZ R190, R109, R190 ;  /* 0x000000be6dbe7220 */ /* 0x008fc60000410000 */
[----:B------:R-:W3:Y:S01]  /*13c0*/  LDL R109, [R1] ;  /* 0x00000000016d7983 */ /* 0x000ee20000100800 */
[----:B----4-:R-:W-:-:S03]  /*13d0*/  FMUL.FTZ R194, R112, R194 ;  /* 0x000000c270c27220 */ /* 0x010fc60000410000 */
[----:B------:R-:W4:Y:S01]  /*13e0*/  LDL R112, [R1+0xc] ;  /* 0x00000c0001707983 */ /* 0x000f220000100800 */
[----:B--2---:R-:W-:-:S03]  /*13f0*/  FMUL.FTZ R193, R110, R193 ;  /* 0x000000c16ec17220 */ /* 0x004fc60000410000 */
[----:B------:R-:W2:Y:S01]  /*1400*/  LDL R110, [R1+0x4] ;  /* 0x00000400016e7983 */ /* 0x000ea20000100800 */
[C---:B------:R-:W-:Y:S01]  /*1410*/  FADD.FTZ R0, -R197.reuse, R104 ;  /* 0x00000068c5007221 */ /* 0x040fe20000010100 */
[----:B------:R-:W-:Y:S01]  /*1420*/  FADD.FTZ R202, -R197, R118 ;  /* 0x00000076c5ca7221 */ /* 0x000fe20000010100 */
[----:B------:R-:W-:Y:S02]  /*1430*/  HADD2.F32 R198, -RZ, R121.H0_H0 ;  /* 0x20000079ffc67230 */ /* 0x000fe40000004100 */
[----:B------:R-:W-:Y:S01]  /*1440*/  FMUL.FTZ R0, R0, UR10 ;  /* 0x0000000a00007c20 */ /* 0x000fe20008410000 */
[----:B------:R-:W-:Y:S01]  /*1450*/  FMUL.FTZ R202, R202, UR10 ;  /* 0x0000000acaca7c20 */ /* 0x000fe20008410000 */
[----:B------:R-:W-:Y:S02]  /*1460*/  FADD.FTZ R151, R219, R151 ;  /* 0x00000097db977221 */ /* 0x000fe40000010000 */
[-C--:B------:R-:W-:Y:S01]  /*1470*/  FFMA.FTZ R182, R0, R219.reuse, R182 ;  /* 0x000000db00b67223 */ /* 0x080fe200000100b6 */
[----:B------:R-:W-:Y:S01]  /*1480*/  FMUL.FTZ R219, R203, R219 ;  /* 0x000000dbcbdb7220 */ /* 0x000fe20000410000 */
[----:B------:R-:W-:Y:S01]  /*1490*/  FADD.FTZ R37, R198, R37 ;  /* 0x00000025c6257221 */ /* 0x000fe20000010000 */
[-C--:B------:R-:W-:Y:S01]  /*14a0*/  FFMA.FTZ R172, R202, R198.reuse, R172 ;  /* 0x000000c6caac7223 */ /* 0x080fe200000100ac */
[----:B------:R-:W-:Y:S01]  /*14b0*/  FMUL.FTZ R198, R107, R198 ;  /* 0x000000c66bc67220 */ /* 0x000fe20000410000 */
[----:B------:R-:W-:-:S04]  /*14c0*/  FADD.FTZ R107, RZ, R219 ;  /* 0x000000dbff6b7221 */ /* 0x000fc80000010000 */
[----:B------:R-:W-:-:S04]  /*14d0*/  FADD.FTZ R107, R220, R107 ;  /* 0x0000006bdc6b7221 */ /* 0x000fc80000010000 */
[----:B------:R-:W-:Y:S01]  /*14e0*/  FADD.FTZ R107, R209, R107 ;  /* 0x0000006bd16b7221 */ /* 0x000fe20000010000 */
[----:B------:R-:W-:-:S03]  /*14f0*/  FADD.FTZ R191, -R197, R127 ;  /* 0x0000007fc5bf7221 */ /* 0x000fc60000010100 */
[----:B------:R-:W-:Y:S01]  /*1500*/  FADD.FTZ R107, R211, R107 ;  /* 0x0000006bd36b7221 */ /* 0x000fe20000010000 */
[----:B------:R-:W-:-:S03]  /*1510*/  HADD2.F32 R189, -RZ, R123.H1_H1 ;  /* 0x3000007bffbd7230 */ /* 0x000fc60000004100 */
[----:B------:R-:W-:Y:S01]  /*1520*/  FADD.FTZ R107, R213, R107 ;  /* 0x0000006bd56b7221 */ /* 0x000fe20000010000 */
[----:B------:R-:W-:Y:S01]  /*1530*/  FADD.FTZ R116, -R197, R116 ;  /* 0x00000074c5747221 */ /* 0x000fe20000010100 */
[----:B------:R-:W-:Y:S02]  /*1540*/  FMUL.FTZ R191, R191, UR10 ;  /* 0x0000000abfbf7c20 */ /* 0x000fe40008410000 */
[----:B------:R-:W-:Y:S01]  /*1550*/  FADD.FTZ R107, R215, R107 ;  /* 0x0000006bd76b7221 */ /* 0x000fe20000010000 */
[--C-:B------:R-:W-:Y:S02]  /*1560*/  HADD2.F32 R200, -RZ, R120.reuse.H0_H0 ;  /* 0x20000078ffc87230 */ /* 0x100fe40000004100 */
[----:B------:R-:W-:Y:S01]  /*1570*/  FADD.FTZ R117, -R197, R117 ;  /* 0x00000075c5757221 */ /* 0x000fe20000010100 */
[----:B------:R-:W-:Y:S01]  /*1580*/  FMUL.FTZ R204, R116, UR10 ;  /* 0x0000000a74cc7c20 */ /* 0x000fe20008410000 */
[----:B------:R-:W-:Y:S01]  /*1590*/  FADD.FTZ R32, R189, R32 ;  /* 0x00000020bd207221 */ /* 0x000fe20000010000 */
[-C--:B------:R-:W-:Y:S01]  /*15a0*/  FFMA.FTZ R167, R191, R189.reuse, R167 ;  /* 0x000000bdbfa77223 */ /* 0x080fe200000100a7 */
[----:B------:R-:W-:Y:S01]  /*15b0*/  FMUL.FTZ R189, R108, R189 ;  /* 0x000000bd6cbd7220 */ /* 0x000fe20000410000 */
[----:B------:R-:W-:Y:S01]  /*15c0*/  FADD.FTZ R107, R217, R107 ;  /* 0x0000006bd96b7221 */ /* 0x000fe20000010000 */
[----:B------:R-:W-:Y:S01]  /*15d0*/  FFMA.FTZ R108, R0, R219, RZ ;  /* 0x000000db006c7223 */ /* 0x000fe200000100ff */
        /* <DEDUP_REMOVED lines=13> */
[C---:B------:R-:W-:Y:S01]  /*16b0*/  FADD.FTZ R129, -R197.reuse, R129 ;  /* 0x00000081c5817221 */ /* 0x040fe20000010100 */
[----:B------:R-:W-:Y:S01]  /*16c0*/  FADD.FTZ R106, -R197, R132 ;  /* 0x00000084c56a7221 */ /* 0x000fe20000010100 */
[----:B------:R-:W-:Y:S01]  /*16d0*/  FADD.FTZ R107, R199, R107 ;  /* 0x0000006bc76b7221 */ /* 0x000fe20000010000 */
[--C-:B------:R-:W-:Y:S02]  /*16e0*/  HADD2.F32 R132, -RZ, R96.reuse.H0_H0 ;  /* 0x20000060ff847230 */ /* 0x100fe40000004100 */
[----:B------:R-:W-:Y:S01]  /*16f0*/  FFMA.FTZ R108, R208, R211, R108 ;  /* 0x000000d3d06c7223 */ /* 0x000fe2000001006c */
        /* <DEDUP_REMOVED lines=27> */
[----:B------:R-:W-:Y:S01]  /*18b0*/  FMUL.FTZ R131, R131, UR10 ;  /* 0x0000000a83837c20 */ /* 0x000fe20008410000 */
[----:B------:R-:W-:Y:S01]  /*18c0*/  FADD.FTZ R96, R193, R96 ;  /* 0x00000060c1607221 */ /* 0x000fe20000010000 */
[----:B------:R-:W-:Y:S01]  /*18d0*/  FFMA.FTZ R107, R216, R218, R107 ;  /* 0x000000dad86b7223 */ /* 0x000fe2000001006b */
[----:B------:R-:W-:Y:S01]  /*18e0*/  FMUL.FTZ R128, R128, UR10 ;  /* 0x0000000a80807c20 */ /* 0x000fe20008410000 */
[----:B------:R-:W-:Y:S01]  /*18f0*/  FADD.FTZ R28, R97, R28 ;  /* 0x0000001c611c7221 */ /* 0x000fe20000010000 */
[----:B------:R-:W-:Y:S01]  /*1900*/  FFMA.FTZ R163, R131, R97, R163 ;  /* 0x0000006183a37223 */ /* 0x000fe200000100a3 */
[----:B------:R-:W-:Y:S01]  /*1910*/  FADD.FTZ R96, R190, R96 ;  /* 0x00000060be607221 */ /* 0x000fe20000010000 */
[----:B------:R-:W-:Y:S01]  /*1920*/  FADD.FTZ R31, R132, R31 ;  /* 0x0000001f841f7221 */ /* 0x000fe20000010000 */
[----:B------:R-:W-:-:S02]  /*1930*/  FFMA.FTZ R166, R128, R132, R166 ;  /* 0x0000008480a67223 */ /* 0x000fc400000100a6 */
[----:B------:R-:W-:Y:S01]  /*1940*/  FADD.FTZ R96, R189, R96 ;  /* 0x00000060bd607221 */ /* 0x000fe20000010000 */
[----:B------:R-:W-:Y:S01]  /*1950*/  FMUL.FTZ R130, R130, UR10 ;  /* 0x0000000a82827c20 */ /* 0x000fe20008410000 */
[----:B------:R-:W-:Y:S01]  /*1960*/  FMUL.FTZ R201, R119, UR10 ;  /* 0x0000000a77c97c20 */ /* 0x000fe20008410000 */
[--C-:B------:R-:W-:Y:S02]  /*1970*/  HADD2.F32 R137, -RZ, R98.reuse.H0_H0 ;  /* 0x20000062ff897230 */ /* 0x100fe40000004100 */
[----:B------:R-:W-:Y:S01]  /*1980*/  FADD.FTZ R29, R134, R29 ;  /* 0x0000001d861d7221 */ /* 0x000fe20000010000 */
[----:B------:R-:W-:Y:S02]  /*1990*/  HADD2.F32 R98, -RZ, R98.H1_H1 ;  /* 0x30000062ff627230 */ /* 0x000fe40000004100 */
[----:B------:R-:W-:Y:S01]  /*19a0*/  FFMA.FTZ R164, R130, R134, R164 ;  /* 0x0000008682a47223 */ /* 0x000fe200000100a4 */
[----:B------:R-:W-:Y:S01]  /*19b0*/  FMUL.FTZ R138, R105, UR10 ;  /* 0x0000000a698a7c20 */ /* 0x000fe20008410000 */
[----:B------:R-:W-:Y:S01]  /*19c0*/  FMUL.FTZ R136, R106, UR10 ;  /* 0x0000000a6a887c20 */ /* 0x000fe20008410000 */
[----:B------:R-:W-:-:S02]  /*19d0*/  FADD.FTZ R26, R98, R26 ;  /* 0x0000001a621a7221 */ /* 0x000fc40000010000 */
[-C--:B------:R-:W-:Y:S01]  /*19e0*/  FFMA.FTZ R161, R138, R98.reuse, R161 ;  /* 0x000000628aa17223 */ /* 0x080fe200000100a1 */
[----:B------:R-:W-:Y:S01]  /*19f0*/  FMUL.FTZ R139, R251, R98 ;  /* 0x00000062fb8b7220 */ /* 0x000fe20000410000 */
[----:B------:R-:W-:Y:S01]  /*1a00*/  FADD.FTZ R27, R137, R27 ;  /* 0x0000001b891b7221 */ /* 0x000fe20000010000 */
[-C--:B------:R-:W-:Y:S01]  /*1a10*/  FFMA.FTZ R162, R136, R137.reuse, R162 ;  /* 0x0000008988a27223 */ /* 0x080fe200000100a2 */
[----:B------:R-:W-:Y:S01]  /*1a20*/  FMUL.FTZ R137, R252, R137 ;  /* 0x00000089fc897220 */ /* 0x000fe20000410000 */
[--C-:B------:R-:W-:Y:S02]  /*1a30*/  HADD2.F32 R141, -RZ, R99.reuse.H0_H0 ;  /* 0x20000063ff8d7230 */ /* 0x100fe40000004100 */
[----:B------:R-:W-:Y:S01]  /*1a40*/  FMUL.FTZ R140, R104, UR10 ;  /* 0x0000000a688c7c20 */ /* 0x000fe20008410000 */
[----:B------:R-:W-:Y:S02]  /*1a50*/  HADD2.F32 R105, -RZ, R99.H1_H1 ;  /* 0x30000063ff697230 */ /* 0x000fe40000004100 */
[----:B------:R-:W-:Y:S01]  /*1a60*/  FADD.FTZ R25, R141, R25 ;  /* 0x000000198d197221 */ /* 0x000fe20000010000 */
[-C--:B------:R-:W-:Y:S01]  /*1a70*/  FFMA.FTZ R160, R140, R141.reuse, R160 ;  /* 0x0000008d8ca07223 */ /* 0x080fe200000100a0 */
[----:B------:R-:W-:Y:S01]  /*1a80*/  FMUL.FTZ R141, R250, R141 ;  /* 0x0000008dfa8d7220 */ /* 0x000fe20000410000 */
[----:B------:R-:W-:-:S02]  /*1a90*/  HADD2.F32 R106, -RZ, R100.H0_H0 ;  /* 0x20000064ff6a7230 */ /* 0x000fc40000004100 */
[----:B------:R-:W-:-:S03]  /*1aa0*/  FMUL.FTZ R142, R249, R105 ;  /* 0x00000069f98e7220 */ /* 0x000fc60000410000 */
[----:B------:R-:W-:Y:S01]  /*1ab0*/  FMUL.FTZ R108, R248, R106 ;  /* 0x0000006af86c7220 */ /* 0x000fe20000410000 */
[--C-:B------:R-:W-:Y:S02]  /*1ac0*/  HADD2.F32 R104, -RZ, R102.reuse.H0_H0 ;  /* 0x20000066ff687230 */ /* 0x100fe40000004100 */
[----:B------:R-:W-:-:S03]  /*1ad0*/  HADD2.F32 R102, -RZ, R102.H1_H1 ;  /* 0x30000066ff667230 */ /* 0x000fc60000004100 */
[----:B------:R-:W-:Y:S01]  /*1ae0*/  FMUL.FTZ R114, R244, R104 ;  /* 0x00000068f4727220 */ /* 0x000fe20000410000 */
[----:B------:R-:W-:Y:S01]  /*1af0*/  FMUL.FTZ R143, R113, UR10 ;  /* 0x0000000a718f7c20 */ /* 0x000fe20008410000 */
[----:B------:R-:W-:Y:S01]  /*1b00*/  FMUL.FTZ R115, R243, R102 ;  /* 0x00000066f3737220 */ /* 0x000fe20000410000 */
[----:B------:R-:W-:Y:S01]  /*1b10*/  FMUL.FTZ R118, R118, UR10 ;  /* 0x0000000a76767c20 */ /* 0x000fe20008410000 */
[----:B------:R-:W-:Y:S01]  /*1b20*/  FADD.FTZ R36, R121, R36 ;  /* 0x0000002479247221 */ /* 0x000fe20000010000 */
[----:B------:R-:W-:Y:S01]  /*1b30*/  FFMA.FTZ R171, R201, R121, R171 ;  /* 0x00000079c9ab7223 */ /* 0x000fe200000100ab */
[----:B------:R-:W-:Y:S01]  /*1b40*/  FMUL.FTZ R120, R120, UR10 ;  /* 0x0000000a78787c20 */ /* 0x000fe20008410000 */
[----:B------:R-:W-:Y:S01]  /*1b50*/  FMUL.FTZ R122, R122, UR10 ;  /* 0x0000000a7a7a7c20 */ /* 0x000fe20008410000 */
[----:B------:R-:W-:Y:S01]  /*1b60*/  FMUL.FTZ R123, R123, UR10 ;  /* 0x0000000a7b7b7c20 */ /* 0x000fe20008410000 */
[----:B------:R-:W-:Y:S01]  /*1b70*/  FMUL.FTZ R124, R124, UR10 ;  /* 0x0000000a7c7c7c20 */ /* 0x000fe20008410000 */
[----:B------:R-:W-:Y:S01]  /*1b80*/  FMUL.FTZ R125, R125, UR10 ;  /* 0x0000000a7d7d7c20 */ /* 0x000fe20008410000 */
[----:B------:R-:W-:Y:S01]  /*1b90*/  FMUL.FTZ R126, R126, UR10 ;  /* 0x0000000a7e7e7c20 */ /* 0x000fe20008410000 */
[----:B------:R-:W-:Y:S01]  /*1ba0*/  FMUL.FTZ R127, R127, UR10 ;  /* 0x0000000a7f7f7c20 */ /* 0x000fe20008410000 */
[----:B---3--:R-:W-:Y:S01]  /*1bb0*/  FMUL.FTZ R135, R109, R97 ;  /* 0x000000616d877220 */ /* 0x008fe20000410000 */
[----:B------:R-:W-:Y:S01]  /*1bc0*/  FFMA.FTZ R97, R204, R200, R107 ;  /* 0x000000c8cc617223 */ /* 0x000fe2000001006b */
[----:B----4-:R-:W-:-:S03]  /*1bd0*/  FMUL.FTZ R132, R112, R132 ;  /* 0x0000008470847220 */ /* 0x010fc60000410000 */
[----:B------:R-:W-:Y:S01]  /*1be0*/  FFMA.FTZ R97, R203, R199, R97 ;  /* 0x000000c7cb617223 */ /* 0x000fe20000010061 */
[----:B------:R-:W-:-:S03]  /*1bf0*/  FADD.FTZ R96, R132, R96 ;  /* 0x0000006084607221 */ /* 0x000fc60000010000 */
[----:B------:R-:W-:Y:S01]  /*1c00*/  FFMA.FTZ R97, R202, R198, R97 ;  /* 0x000000c6ca617223 */ /* 0x000fe20000010061 */
[----:B------:R-:W-:-:S03]  /*1c10*/  FADD.FTZ R96, R133, R96 ;  /* 0x0000006085607221 */ /* 0x000fc60000010000 */
[----:B------:R-:W-:Y:S01]  /*1c20*/  FFMA.FTZ R97, R201, R197, R97 ;  /* 0x000000c5c9617223 */ /* 0x000fe20000010061 */
[----:B--2---:R-:W-:-:S03]  /*1c30*/  FMUL.FTZ R134, R110, R134 ;  /* 0x000000866e867220 */ /* 0x004fc60000410000 */
        /* <DEDUP_REMOVED lines=9> */
[----:B------:R-:W-:Y:S01]  /*1cd0*/  FFMA.FTZ R98, R128, R132, R98 ;  /* 0x0000008480627223 */ /* 0x000fe20000010062 */
[----:B------:R-:W-:Y:S01]  /*1ce0*/  FADD.FTZ R96, R141, R96 ;  /* 0x000000608d607221 */ /* 0x000fe20000010000 */
[----:B------:R-:W-:Y:S02]  /*1cf0*/  HADD2.F32 R112, -RZ, R101.H0_H0 ;  /* 0x20000065ff707230 */ /* 0x000fe40000004100 */
[----:B------:R-:W-:Y:S01]  /*1d00*/  FFMA.FTZ R98, R129, R133, R98 ;  /* 0x0000008581627223 */ /* 0x000fe20000010062 */
[----:B------:R-:W-:Y:S01]  /*1d10*/  FADD.FTZ R96, R142, R96 ;  /* 0x000000608e607221 */ /* 0x000fe20000010000 */
[----:B------:R-:W-:-:S02]  /*1d20*/  FMUL.FTZ R109, R247, R107 ;  /* 0x0000006bf76d7220 */ /* 0x000fc40000410000 */
[----:B------:R-:W-:Y:S01]  /*1d30*/  FFMA.FTZ R98, R130, R134, R98 ;  /* 0x0000008682627223 */ /* 0x000fe20000010062 */
[----:B------:R-:W-:Y:S01]  /*1d40*/  FADD.FTZ R96, R108, R96 ;  /* 0x000000606c607221 */ /* 0x000fe20000010000 */
[----:B------:R-:W-:Y:S02]  /*1d50*/  HADD2.F32 R101, -RZ, R101.H1_H1 ;  /* 0x30000065ff657230 */ /* 0x000fe40000004100 */
[----:B------:R-:W-:Y:S01]  /*1d60*/  FMUL.FTZ R110, R246, R112 ;  /* 0x00000070f66e7220 */ /* 0x000fe20000410000 */
[----:B------:R-:W-:Y:S01]  /*1d70*/  FFMA.FTZ R98, R131, R135, R98 ;  /* 0x0000008783627223 */ /* 0x000fe20000010062 */
[----:B------:R-:W-:Y:S01]  /*1d80*/  FADD.FTZ R96, R96, R109 ;  /* 0x0000006d60607221 */ /* 0x000fe20000010000 */
[----:B------:R-:W-:Y:S02]  /*1d90*/  FMUL.FTZ R111, R245, R101 ;  /* 0x00000065f56f7220 */ /* 0x000fe40000410000 */
[----:B------:R-:W-:Y:S01]  /*1da0*/  FFMA.FTZ R98, R136, R137, R98 ;  /* 0x0000008988627223 */ /* 0x000fe20000010062 */
[----:B------:R-:W-:Y:S01]  /*1db0*/  FADD.FTZ R96, R96, R110 ;  /* 0x0000006e60607221 */ /* 0x000fe20000010000 */
[----:B------:R-:W-:-:S02]  /*1dc0*/  HADD2.F32 R100, -RZ, R103.H0_H0 ;  /* 0x20000067ff647230 */ /* 0x000fc40000004100 */
[----:B------:R-:W-:Y:S01]  /*1dd0*/  FFMA.FTZ R98, R138, R139, R98 ;  /* 0x0000008b8a627223 */ /* 0x000fe20000010062 */
[----:B------:R-:W-:Y:S01]  /*1de0*/  FADD.FTZ R96, R96, R111 ;  /* 0x0000006f60607221 */ /* 0x000fe20000010000 */
[----:B------:R-:W-:Y:S02]  /*1df0*/  HADD2.F32 R103, -RZ, R103.H1_H1 ;  /* 0x30000067ff677230 */ /* 0x000fe40000004100 */
        /* <DEDUP_REMOVED lines=39> */
[----:B------:R1:W-:Y:S07]  /*2070*/  @!P3 STS.64 [R205], R96 ;  /* 0x00000060cd00b388 */ /* 0x0003ee0000000a00 */
[----:B-1----:R-:W1:Y:S02]  /*2080*/  @P1 LDC.64 R96, c[0x0][0x438] ;  /* 0x00010e00ff601b82 */ /* 0x002e640000000a00 */
[----:B-1----:R-:W-:-:S05]  /*2090*/  @P1 IMAD.WIDE.U32 R96, R185, 0x20, R96 ;  /* 0x00000020b9601825 */ /* 0x002fca00078e0060 */
[----:B-----5:R-:W5:Y:S04]  /*20a0*/  @P1 LDG.E.128 R72, desc[UR16][R96.64] ;  /* 0x0000001060481981 */ /* 0x020f68000c1e1d00 */
[----:B------:R0:W5:Y:S02]  /*20b0*/  @P1 LDG.E.128 R76, desc[UR16][R96.64+0x10] ;  /* 0x00001010604c1981 */ /* 0x000164000c1e1d00 */
[----:B0-----:R-:W-:Y:S02]  /*20c0*/  @P1 IMAD.WIDE.U32 R96, R188, 0x20, R98 ;  /* 0x00000020bc601825 */ /* 0x001fe400078e0062 */
[----:B------:R-:W0:Y:S03]  /*20d0*/  @P1 LDC.64 R98, c[0x0][0x438] ;  /* 0x00010e00ff621b82 */ /* 0x000e260000000a00 */
[----:B------:R-:W5:Y:S04]  /*20e0*/  @P1 LDG.E.128 R80, desc[UR16][R96.64] ;  /* 0x0000001060501981 */ /* 0x000f68000c1e1d00 */
[----:B------:R1:W5:Y:S02]  /*20f0*/  @P1 LDG.E.128 R84, desc[UR16][R96.64+0x10] ;  /* 0x0000101060541981 */ /* 0x000364000c1e1d00 */
[----:B-1----:R-:W1:Y:S02]  /*2100*/  @P1 LDC.64 R96, c[0x0][0x438] ;  /* 0x00010e00ff601b82 */ /* 0x002e640000000a00 */
[----:B-1----:R-:W-:-:S05]  /*2110*/  @P1 IMAD.WIDE.U32 R96, R187, 0x20, R96 ;  /* 0x00000020bb601825 */ /* 0x002fca00078e0060 */
[----:B------:R-:W5:Y:S04]  /*2120*/  @P1 LDG.E.128 R88, desc[UR16][R96.64] ;  /* 0x0000001060581981 */ /* 0x000f68000c1e1d00 */
[----:B------:R0:W5:Y:S02]  /*2130*/  @P1 LDG.E.128 R92, desc[UR16][R96.64+0x10] ;  /* 0x00001010605c1981 */ /* 0x000164000c1e1d00 */
[----:B0-----:R-:W-:Y:S02]  /*2140*/  @P1 IMAD.WIDE.U32 R96, R183, 0x20, R98 ;  /* 0x00000020b7601825 */ /* 0x001fe400078e0062 */
[----:B------:R-:W0:Y:S01]  /*2150*/  LDC.64 R98, c[0x0][0x3b0] ;  /* 0x0000ec00ff627b82 */ /* 0x000e220000000a00 */
[----:B------:R-:W-:Y:S01]  /*2160*/  PLOP3.LUT P3, PT, PT, PT, UP0, 0x80, 0x8 ;  /* 0x000000000008781c */ /* 0x000fe20003f6f008 */
[----:B------:R-:W-:Y:S01]  /*2170*/  @UP0 UIMAD.WIDE UR4, UR6, 0x2, UR4 ;  /* 0x00000002060408a5 */ /* 0x000fe2000f8e0204 */
        /* <DEDUP_REMOVED lines=10> */
[----:B------:R-:W5:Y:S04]  /*2220*/  @P1 LDG.E.128 R64, desc[UR16][R96.64] ;  /* 0x0000001060401981 */ /* 0x000f68000c1e1d00 */
[----:B------:R1:W5:Y:S01]  /*2230*/  @P1 LDG.E.128 R68, desc[UR16][R96.64+0x10] ;  /* 0x0000101060441981 */ /* 0x000362000c1e1d00 */
[----:B0-----:R-:W-:Y:S01]  /*2240*/  IMAD.WIDE.U32 R116, R185, 0x8, R98 ;  /* 0x00000008b9747825 */ /* 0x001fe200078e0062 */
[----:B-1----:R-:W-:-:S03]  /*2250*/  MOV R96, UR4 ;  /* 0x0000000400607c02 */ /* 0x002fc60008000f00 */
[--C-:B------:R-:W-:Y:S01]  /*2260*/  IMAD.WIDE.U32 R112, R188, 0x8, R98.reuse ;  /* 0x00000008bc707825 */ /* 0x100fe200078e0062 */
[----:B------:R-:W-:Y:S01]  /*2270*/  MOV R97, UR5 ;  /* 0x0000000500617c02 */ /* 0x000fe20008000f00 */
[----:B------:R-:W5:Y:S02]  /*2280*/  LDG.E.64 R116, desc[UR16][R116.64] ;  /* 0x0000001074747981 */ /* 0x000f64000c1e1b00 */
[--C-:B------:R-:W-:Y:S02]  /*2290*/  IMAD.WIDE.U32 R106, R187, 0x8, R98.reuse ;  /* 0x00000008bb6a7825 */ /* 0x100fe400078e0062 */
[----:B------:R0:W2:Y:S02]  /*22a0*/  @P3 LDG.E.U16 R205, desc[UR16][R96.64] ;  /* 0x0000001060cd3981 */ /* 0x0000a4000c1e1500 */
[----:B------:R-:W-:Y:S02]  /*22b0*/  IMAD.WIDE.U32 R104, R183, 0x8, R98 ;  /* 0x00000008b7687825 */ /* 0x000fe400078e0062 */
[----:B------:R-:W5:Y:S04]  /*22c0*/  LDG.E.64 R112, desc[UR16][R112.64] ;  /* 0x0000001070707981 */ /* 0x000f68000c1e1b00 */
[----:B------:R-:W5:Y:S04]  /*22d0*/  LDG.E.64 R106, desc[UR16][R106.64] ;  /* 0x000000106a6a7981 */ /* 0x000f68000c1e1b00 */
[----:B------:R-:W5:Y:S01]  /*22e0*/  LDG.E.64 R104, desc[UR16][R104.64] ;  /* 0x0000001068687981 */ /* 0x000f62000c1e1b00 */
[----:B------:R-:W-:Y:S01]  /*22f0*/  FADD.FTZ R18, R102, R18 ;  /* 0x0000001266127221 */ /* 0x000fe20000010000 */
[----:B------:R-:W-:Y:S01]  /*2300*/  FFMA.FTZ R153, R125, R102, R153 ;  /* 0x000000667d997223 */ /* 0x000fe20000010099 */
[----:B------:R-:W-:-:S05]  /*2310*/  MOV R102, 0x10 ;  /* 0x0000001000667802 */ /* 0x000fca0000000f00 */
[----:B0-----:R-:W-:Y:S01]  /*2320*/  IMAD.WIDE.U32 R96, R185, R102, UR24 ;  /* 0x00000018b9607e25 */ /* 0x001fe2000f8e0066 */
[----:B------:R-:W-:Y:S06]  /*2330*/  BAR.SYNC.DEFER_BLOCKING 0x0 ;  /* 0x0000000000007b1d */ /* 0x000fec0000010000 */
[----:B------:R-:W5:Y:S01]  /*2340*/  LDG.E.128 R96, desc[UR16][R96.64] ;  /* 0x0000001060607981 */ /* 0x000f62000c1e1d00 */
[----:B------:R-:W-:Y:S01]  /*2350*/  @!P2 IADD3 R186, PT, PT, R240, 0x4000, RZ ;  /* 0x00004000f0baa810 */ /* 0x000fe20007ffe0ff */
[----:B------:R-:W-:Y:S01]  /*2360*/  FADD.FTZ R20, R101, R20 ;  /* 0x0000001465147221 */ /* 0x000fe20000010000 */
[----:B------:R-:W-:Y:S01]  /*2370*/  FFMA.FTZ R155, R123, R101, R155 ;  /* 0x000000657b9b7223 */ /* 0x000fe2000001009b */
[----:B------:R-:W-:Y:S01]  /*2380*/  FADD.FTZ R184, R100, R184 ;  /* 0x000000b864b87221 */ /* 0x000fe20000010000 */
[----:B------:R-:W-:Y:S01]  /*2390*/  FFMA.FTZ R17, R126, R100, R17 ;  /* 0x000000647e117223 */ /* 0x000fe20000010011 */
[----:B------:R-:W-:Y:S01]  /*23a0*/  FADD.FTZ R152, R103, R152 ;  /* 0x0000009867987221 */ /* 0x000fe20000010000 */
[----:B------:R-:W-:-:S02]  /*23b0*/  FFMA.FTZ R16, R127, R103, R16 ;  /* 0x000000677f107223 */ /* 0x000fc40000010010 */
[----:B------:R-:W0:Y:S01]  /*23c0*/  LDS.128 R100, [R186] ;  /* 0x00000000ba647984 */ /* 0x000e220000000c00 */
[C---:B------:R-:W-:Y:S02]  /*23d0*/  IADD3 R235, PT, PT, R240.reuse, 0x4030, RZ ;  /* 0x00004030f0eb7810 */ /* 0x040fe40007ffe0ff */
[----:B------:R-:W-:Y:S01]  /*23e0*/  @!P2 IADD3 R235, PT, PT, R240, 0x4010, RZ ;  /* 0x00004010f0eba810 */ /* 0x000fe20007ffe0ff */
[----:B0-----:R-:W-:Y:S01]  /*23f0*/  FADD.FTZ R100, RZ, R100 ;  /* 0x00000064ff647221 */ /* 0x001fe20000010000 */
[----:B------:R-:W-:-:S03]  /*2400*/  FADD.FTZ R101, RZ, R101 ;  /* 0x00000065ff657221 */ /* 0x000fc60000010000 */
[----:B------:R-:W-:Y:S01]  /*2410*/  FADD.FTZ R186, R102, R100 ;  /* 0x0000006466ba7221 */ /* 0x000fe20000010000 */
[----:B------:R-:W-:Y:S02]  /*2420*/  FADD.FTZ R187, R103, R101 ;  /* 0x0000006567bb7221 */ /* 0x000fe40000010000 */
[----:B------:R-:W0:Y:S01]  /*2430*/  LDS.128 R100, [R235] ;  /* 0x00000000eb647984 */ /* 0x000e220000000c00 */
[----:B------:R-:W-:-:S04]  /*2440*/  UISETP.NE.U32.AND UP1, UPT, UR20, URZ, UPT ;  /* 0x000000ff1400728c */ /* 0x000fc8000bf25070 */
[----:B------:R-:W-:Y:S01]  /*2450*/  UISETP.NE.AND.EX UP1, UPT, UR21, URZ, UPT, UP1 ;  /* 0x000000ff1500728c */ /* 0x000fe2000bf25310 */
        /* <DEDUP_REMOVED lines=9> */
[----:B--2---:R-:W-:-:S05]  /*24f0*/  @P3 HADD2.F32 R205, -RZ, R205.H0_H0 ;  /* 0x200000cdffcd3230 */ /* 0x004fca0000004100 */
[----:B------:R-:W-:-:S13]  /*2500*/  @P3 R2UR UR4, R205 ;  /* 0x00000000cd0432ca */ /* 0x000fda00000e0000 */
[----:B------:R-:W-:Y:S01]  /*2510*/  @UP0 UMOV UR7, UR4 ;  /* 0x0000000400070c82 */ /* 0x000fe20008000000 */
[----:B------:R-:W-:Y:S05]  /*2520*/  BRA.U UP1, `(.L_x_10358) ;  /* 0x0000000d01a87547 */ /* 0x000fea000b800000 */
[----:B------:R-:W-:Y:S01]  /*2530*/  UMOV UR4, UR8 ;  /* 0x0000000800047c82 */ /* 0x000fe20008000000 */
[----:B------:R-:W-:Y:S01]  /*2540*/  UMOV UR5, UR9 ;  /* 0x0000000900057c82 */ /* 0x000fe20008000000 */
[----:B------:R-:W-:-:S04]  /*2550*/  UISETP.NE.U32.AND UP1, UPT, UR4, URZ, UPT ;  /* 0x000000ff0400728c */ /* 0x000fc8000bf25070 */
[----:B------:R-:W-:-:S09]  /*2560*/  UISETP.NE.AND.EX UP1, UPT, UR5, URZ, UPT, UP1 ;  /* 0x000000ff0500728c */ /* 0x000fd2000bf25310 */
[----:B------:R-:W-:Y:S05]  /*2570*/  BRA.U UP1, `(.L_x_10359) ;  /* 0x0000000501947547 */ /* 0x000fea000b800000 */
[--C-:B------:R-:W-:Y:S01]  /*2580*/  FFMA.FTZ R0, R0, UR11, R187.reuse ;  /* 0x0000000b00007c23 */ /* 0x100fe200080100bb */
[----:B-----5:R-:W-:Y:S01]  /*2590*/  LOP3.LUT P0, RZ, R116, 0xff, RZ, 0xc0, !PT ;  /* 0x000000ff74ff7812 */ /* 0x020fe2000780c0ff */
[--C-:B------:R-:W-:Y:S01]  /*25a0*/  FFMA.FTZ R207, R207, UR11, R187.reuse ;  /* 0x0000000bcfcf7c23 */ /* 0x100fe200080100bb */
[----:B------:R-:W-:Y:S01]  /*25b0*/  FFMA.FTZ R206, R206, UR11, R187 ;  /* 0x0000000bcece7c23 */ /* 0x000fe200080100bb */
[----:B------:R-:W-:Y:S01]  /*25c0*/  FADD.FTZ R0, R219, -R0 ;  /* 0x80000000db007221 */ /* 0x000fe20000010000 */
[----:B------:R-:W-:Y:S02]  /*25d0*/  HFMA2 R188, -RZ, RZ, 0, 0 ;  /* 0x00000000ffbc7431 */ /* 0x000fe400000001ff */
[----:B------:R-:W-:Y:S01]  /*25e0*/  FADD.FTZ R207, R220, -R207 ;  /* 0x800000cfdccf7221 */ /* 0x000fe20000010000 */
[----:B------:R-:W-:Y:S01]  /*25f0*/  FADD.FTZ R206, R209, -R206 ;  /* 0x800000ced1ce7221 */ /* 0x000fe20000010000 */
[----:B------:R-:W-:Y:S01]  /*2600*/  FMUL.FTZ R0, R0, UR10 ;  /* 0x0000000a00007c20 */ /* 0x000fe20008410000 */
[--C-:B------:R-:W-:Y:S01]  /*2610*/  FFMA.FTZ R208, R208, UR11, R187.reuse ;  /* 0x0000000bd0d07c23 */ /* 0x100fe200080100bb */
[----:B------:R-:W-:Y:S01]  /*2620*/  FFMA.FTZ R210, R210, UR11, R187 ;  /* 0x0000000bd2d27c23 */ /* 0x000fe200080100bb */
[----:B------:R-:W-:Y:S01]  /*2630*/  FMUL.FTZ R206, R206, UR10 ;  /* 0x0000000acece7c20 */ /* 0x000fe20008410000 */
[----:B------:R-:W-:Y:S01]  /*2640*/  FMUL.FTZ R0, R0, UR7 ;  /* 0x0000000700007c20 */ /* 0x000fe20008410000 */
[----:B------:R-:W-:Y:S01]  /*2650*/  FADD.FTZ R208, R211, -R208 ;  /* 0x800000d0d3d07221 */ /* 0x000fe20000010000 */
[----:B------:R-:W-:-:S02]  /*2660*/  @P0 HADD2.F32 R100, -RZ, R96.H0_H0 ;  /* 0x20000060ff640230 */ /* 0x000fc40000004100 */
[----:B------:R-:W-:Y:S01]  /*2670*/  FADD.FTZ R210, R213, -R210 ;  /* 0x800000d2d5d27221 */ /* 0x000fe20000010000 */
[----:B------:R-:W-:Y:S01]  /*2680*/  FMUL.FTZ R101, R0, UR23 ;  /* 0x0000001700657c20 */ /* 0x000fe20008410000 */
[----:B------:R-:W-:Y:S02]  /*2690*/  HFMA2 R0, -RZ, RZ, 0, 0 ;  /* 0x00000000ff007431 */ /* 0x000fe400000001ff */
[----:B------:R-:W-:Y:S02]  /*26a0*/  @P0 HADD2.F32 R102, -RZ, R52.H0_H0 ;  /* 0x20000034ff660230 */ /* 0x000fe40000004100 */
[----:B------:R-:W-:Y:S01]  /*26b0*/  FMUL.FTZ R210, R210, UR10 ;  /* 0x0000000ad2d27c20 */ /* 0x000fe20008410000 */
[--C-:B------:R-:W-:Y:S01]  /*26c0*/  FFMA.FTZ R212, R212, UR11, R187.reuse ;  /* 0x0000000bd4d47c23 */ /* 0x100fe200080100bb */
[----:B------:R-:W-:Y:S01]  /*26d0*/  LOP3.LUT P3, RZ, R117, 0xff00, RZ, 0xc0, !PT ;  /* 0x0000ff0075ff7812 */ /* 0x000fe2000786c0ff */
[--C-:B------:R-:W-:Y:S01]  /*26e0*/  FFMA.FTZ R214, R214, UR11, R187.reuse ;  /* 0x0000000bd6d67c23 */ /* 0x100fe200080100bb */
[C---:B------:R-:W-:Y:S01]  /*26f0*/  @P0 FMUL.FTZ R0, R101.reuse, R100 ;  /* 0x0000006465000220 */ /* 0x040fe20000410000 */
[----:B------:R-:W-:Y:S01]  /*2700*/  MOV R100, RZ ;  /* 0x000000ff00647202 */ /* 0x000fe20000000f00 */
[----:B------:R-:W-:Y:S01]  /*2710*/  @P0 FMUL.FTZ R100, R101, R102 ;  /* 0x0000006665640220 */ /* 0x000fe20000410000 */
[----:B------:R-:W-:Y:S01]  /*2720*/  LOP3.LUT P0, RZ, R116, 0xff00, RZ, 0xc0, !PT ;  /* 0x0000ff0074ff7812 */ /* 0x000fe2000780c0ff */
[----:B------:R-:W-:Y:S01]  /*2730*/  FMUL.FTZ R102, R207, UR10 ;  /* 0x0000000acf667c20 */ /* 0x000fe20008410000 */
[----:B------:R-:W-:Y:S01]  /*2740*/  HFMA2 R101, -RZ, RZ, 0, 0 ;  /* 0x00000000ff657431 */ /* 0x000fe200000001ff */
[----:B------:R-:W-:Y:S01]  /*2750*/  MOV R205, RZ ;  /* 0x000000ff00cd7202 */ /* 0x000fe20000000f00 */
[----:B------:R-:W-:Y:S01]  /*2760*/  FADD.FTZ R212, R215, -R212 ;  /* 0x800000d4d7d47221 */ /* 0x000fe20000010000 */
[----:B------:R-:W-:Y:S01]  /*2770*/  FMUL.FTZ R102, R102, UR7 ;  /* 0x0000000766667c20 */ /* 0x000fe20008410000 */
[----:B------:R-:W-:Y:S01]  /*2780*/  LOP3.LUT P4, RZ, R117, 0xff0000, RZ, 0xc0, !PT ;  /* 0x00ff000075ff7812 */ /* 0x000fe2000788c0ff */
[----:B------:R-:W-:Y:S01]  /*2790*/  FADD.FTZ R217, R217, -R214 ;  /* 0x800000d6d9d97221 */ /* 0x000fe20000010000 */
[----:B------:R-:W-:Y:S01]  /*27a0*/  FMUL.FTZ R212, R212, UR10 ;  /* 0x0000000ad4d47c20 */ /* 0x000fe20008410000 */
[----:B------:R-:W-:Y:S01]  /*27b0*/  FMUL.FTZ R102, R102, UR23 ;  /* 0x0000001766667c20 */ /* 0x000fe20008410000 */
[----:B------:R-:W-:Y:S01]  /*27c0*/  FFMA.FTZ R216, R216, UR11, R187 ;  /* 0x0000000bd8d87c23 */ /* 0x000fe200080100bb */
[----:B------:R-:W-:-:S02]  /*27d0*/  FMUL.FTZ R217, R217, UR10 ;  /* 0x0000000ad9d97c20 */ /* 0x000fc40008410000 */
[----:B------:R-:W-:Y:S02]  /*27e0*/  @P0 HADD2.F32 R96, -RZ, R96.H1_H1 ;  /* 0x30000060ff600230 */ /* 0x000fe40000004100 */
[----:B------:R-:W-:Y:S01]  /*27f0*/  FADD.FTZ R218, R218, -R216 ;  /* 0x800000d8dada7221 */ /* 0x000fe20000010000 */
[----:B------:R-:W-:Y:S02]  /*2800*/  @P0 HADD2.F32 R103, -RZ, R52.H1_H1 ;  /* 0x30000034ff670230 */ /* 0x000fe40000004100 */
[C---:B------:R-:W-:Y:S01]  /*2810*/  @P0 FMUL.FTZ R101, R102.reuse, R96 ;  /* 0x0000006066650220 */ /* 0x040fe20000410000 */
[----:B------:R-:W-:Y:S02]  /*2820*/  MOV R96, RZ ;  /* 0x000000ff00607202 */ /* 0x000fe40000000f00 */
[----:B------:R-:W-:Y:S01]  /*2830*/  @P0 FMUL.FTZ R96, R102, R103 ;  /* 0x0000006766600220 */ /* 0x000fe20000410000 */
[----:B------:R-:W-:Y:S01]  /*2840*/  LOP3.LUT P0, RZ, R116, 0xff0000, RZ, 0xc0, !PT ;  /* 0x00ff000074ff7812 */ /* 0x000fe2000780c0ff */
[----:B------:R-:W-:Y:S01]  /*2850*/  FMUL.FTZ R102, R206, UR7 ;  /* 0x00000007ce667c20 */ /* 0x000fe20008410000 */
[----:B------:R-:W-:Y:S01]  /*2860*/  CS2R R206, SRZ ;  /* 0x0000000000ce7805 */ /* 0x000fe2000001ff00 */
[----:B------:R-:W-:Y:S01]  /*2870*/  FMUL.FTZ R209, R218, UR10 ;  /* 0x0000000adad17c20 */ /* 0x000fe20008410000 */
[----:B------:R-:W-:Y:S01]  /*2880*/  F2FP.F16.F32.PACK_AB R96, R96, R100 ;  /* 0x000000646060723e */ /* 0x000fe200000000ff */
[----:B------:R-:W-:-:S02]  /*2890*/  FMUL.FTZ R102, R102, UR23 ;  /* 0x0000001766667c20 */ /* 0x000fc40008410000 */
[----:B------:R-:W-:-:S04]  /*28a0*/  FMUL.FTZ R209, R209, UR7 ;  /* 0x00000007d1d17c20 */ /* 0x000fc80008410000 */
[----:B------:R-:W-:Y:S02]  /*28b0*/  FMUL.FTZ R209, R209, UR23 ;  /* 0x00000017d1d17c20 */ /* 0x000fe40008410000 */
[----:B------:R-:W-:-:S05]  /*28c0*/  @P0 HADD2.F32 R103, -RZ, R97.H0_H0 ;  /* 0x20000061ff670230 */ /* 0x000fca0000004100 */
[----:B------:R-:W-:Y:S01]  /*28d0*/  @P0 FMUL.FTZ R188, R102, R103 ;  /* 0x0000006766bc0220 */ /* 0x000fe20000410000 */
[----:B------:R-:W-:-:S05]  /*28e0*/  @P0 HADD2.F32 R103, -RZ, R53.H0_H0 ;  /* 0x20000035ff670230 */ /* 0x000fca0000004100 */
[----:B------:R-:W-:Y:S01]  /*28f0*/  @P0 FMUL.FTZ R206, R102, R103 ;  /* 0x0000006766ce0220 */ /* 0x000fe20000410000 */
[----:B------:R-:W-:Y:S01]  /*2900*/  LOP3.LUT P0, RZ, R116, 0xff000000, RZ, 0xc0, !PT ;  /* 0xff00000074ff7812 */ /* 0x000fe2000780c0ff */
[----:B------:R-:W-:Y:S01]  /*2910*/  FMUL.FTZ R102, R208, UR10 ;  /* 0x0000000ad0667c20 */ /* 0x000fe20008410000 */
[----:B------:R-:W-:Y:S01]  /*2920*/  MOV R103, RZ ;  /* 0x000000ff00677202 */ /* 0x000fe20000000f00 */
[----:B------:R-:W-:Y:S02]  /*2930*/  @P4 HADD2.F32 R208, -RZ, R55.H0_H0 ;  /* 0x20000037ffd04230 */ /* 0x000fe40000004100 */
[----:B------:R-:W-:-:S04]  /*2940*/  FMUL.FTZ R102, R102, UR7 ;  /* 0x0000000766667c20 */ /* 0x000fc80008410000 */
[----:B------:R-:W-:-:S04]  /*2950*/  FMUL.FTZ R102, R102, UR23 ;  /* 0x0000001766667c20 */ /* 0x000fc80008410000 */
[----:B------:R-:W-:Y:S02]  /*2960*/  @P0 HADD2.F32 R97, -RZ, R97.H1_H1 ;  /* 0x30000061ff610230 */ /* 0x000fe40000004100 */
[----:B------:R-:W-:-:S03]  /*2970*/  @P0 HADD2.F32 R186, -RZ, R53.H1_H1 ;  /* 0x30000035ffba0230 */ /* 0x000fc60000004100 */
[C---:B------:R-:W-:Y:S01]  /*2980*/  @P0 FMUL.FTZ R103, R102.reuse, R97 ;  /* 0x0000006166670220 */ /* 0x040fe20000410000 */
[----:B------:R-:W-:Y:S02]  /*2990*/  HFMA2 R97, -RZ, RZ, 0, 0 ;  /* 0x00000000ff617431 */ /* 0x000fe400000001ff */
[----:B------:R-:W-:Y:S01]  /*29a0*/  @P0 FMUL.FTZ R97, R102, R186 ;  /* 0x000000ba66610220 */ /* 0x000fe20000410000 */
[----:B------:R-:W-:Y:S01]  /*29b0*/  LOP3.LUT P0, RZ, R117, 0xff, RZ, 0xc0, !PT ;  /* 0x000000ff75ff7812 */ /* 0x000fe2000780c0ff */
[----:B------:R-:W-:-:S03]  /*29c0*/  FMUL.FTZ R102, R210, UR7 ;  /* 0x00000007d2667c20 */ /* 0x000fc60008410000 */
[----:B------:R-:W-:Y:S01]  /*29d0*/  F2FP.F16.F32.PACK_AB R97, R97, R206 ;  /* 0x000000ce6161723e */ /* 0x000fe200000000ff */
[----:B------:R-:W-:-:S08]  /*29e0*/  FMUL.FTZ R102, R102, UR23 ;  /* 0x0000001766667c20 */ /* 0x000fd00008410000 */
[--C-:B------:R-:W-:Y:S02]  /*29f0*/  @P0 HADD2.F32 R186, -RZ, R98.reuse.H0_H0 ;  /* 0x20000062ffba0230 */ /* 0x100fe40000004100 */
[----:B------:R-:W-:-:S03]  /*2a00*/  @P3 HADD2.F32 R98, -RZ, R98.H1_H1 ;  /* 0x30000062ff623230 */ /* 0x000fc60000004100 */
[----:B------:R-:W-:Y:S01]  /*2a10*/  @P0 FMUL.FTZ R205, R102, R186 ;  /* 0x000000ba66cd0220 */ /* 0x000fe20000410000 */
[----:B------:R-:W-:-:S05]  /*2a20*/  @P0 HADD2.F32 R186, -RZ, R54.H0_H0 ;  /* 0x20000036ffba0230 */ /* 0x000fca0000004100 */
[----:B------:R-:W-:Y:S01]  /*2a30*/  @P0 FMUL.FTZ R207, R102, R186 ;  /* 0x000000ba66cf0220 */ /* 0x000fe20000410000 */
[----:B------:R-:W-:Y:S01]  /*2a40*/  ISETP.GE.U32.AND P0, PT, R116, RZ, PT ;  /* 0x000000ff7400720c */ /* 0x000fe20003f06070 */
[----:B------:R-:W-:Y:S01]  /*2a50*/  FMUL.FTZ R116, R212, UR7 ;  /* 0x00000007d4747c20 */ /* 0x000fe20008410000 */
[----:B------:R-:W-:Y:S02]  /*2a60*/  HFMA2 R102, -RZ, RZ, 0, 0 ;  /* 0x00000000ff667431 */ /* 0x000fe400000001ff */
[----:B------:R-:W-:Y:S01]  /*2a70*/  ISETP.GE.U32.AND.EX P0, PT, R117, 0x1000000, PT, P0 ;  /* 0x010000007500780c */ /* 0x000fe20003f06100 */
[----:B------:R-:W-:Y:S01]  /*2a80*/  FMUL.FTZ R116, R116, UR23 ;  /* 0x0000001774747c20 */ /* 0x000fe20008410000 */
[----:B------:R-:W-:Y:S02]  /*2a90*/  @P3 HADD2.F32 R117, -RZ, R54.H1_H1 ;  /* 0x30000036ff753230 */ /* 0x000fe40000004100 */
[----:B------:R-:W-:Y:S02]  /*2aa0*/  HFMA2 R186, -RZ, RZ, 0, 0 ;  /* 0x00000000ffba7431 */ /* 0x000fe400000001ff */
[C---:B------:R-:W-:Y:S01]  /*2ab0*/  @P3 FMUL.FTZ R102, R116.reuse, R98 ;  /* 0x0000006274663220 */ /* 0x040fe20000410000 */
[----:B------:R-:W-:Y:S01]  /*2ac0*/  MOV R98, RZ ;  /* 0x000000ff00627202 */ /* 0x000fe20000000f00 */
[----:B------:R-:W-:Y:S01]  /*2ad0*/  @P3 FMUL.FTZ R98, R116, R117 ;  /* 0x0000007574623220 */ /* 0x000fe20000410000 */
[----:B------:R-:W-:Y:S01]  /*2ae0*/  FMUL.FTZ R116, R217, UR7 ;  /* 0x00000007d9747c20 */ /* 0x000fe20008410000 */
[----:B------:R-:W-:-:S03]  /*2af0*/  @P4 HADD2.F32 R117, -RZ, R99.H0_H0 ;  /* 0x20000063ff754230 */ /* 0x000fc60000004100 */
[----:B------:R-:W-:Y:S01]  /*2b00*/  FMUL.FTZ R116, R116, UR23 ;  /* 0x0000001774747c20 */ /* 0x000fe20008410000 */
[----:B------:R-:W-:Y:S01]  /*2b10*/  @P0 HADD2.F32 R210, -RZ, R55.H1_H1 ;  /* 0x30000037ffd20230 */ /* 0x000fe20000004100 */
[----:B------:R-:W-:Y:S02]  /*2b20*/  F2FP.F16.F32.PACK_AB R98, R98, R207 ;  /* 0x000000cf6262723e */ /* 0x000fe400000000ff */
[C---:B------:R-:W-:Y:S01]  /*2b30*/  @P4 FMUL.FTZ R186, R116.reuse, R117 ;  /* 0x0000007574ba4220 */ /* 0x040fe20000410000 */
[----:B------:R-:W-:Y:S01]  /*2b40*/  MOV R117, RZ ;  /* 0x000000ff00757202 */ /* 0x000fe20000000f00 */
[----:B------:R-:W-:Y:S01]  /*2b50*/  @P4 FMUL.FTZ R117, R116, R208 ;  /* 0x000000d074754220 */ /* 0x000fe20000410000 */
[----:B------:R-:W-:Y:S02]  /*2b60*/  @P0 HADD2.F32 R208, -RZ, R99.H1_H1 ;  /* 0x30000063ffd00230 */ /* 0x000fe40000004100 */
[----:B------:R-:W-:Y:S01]  /*2b70*/  HFMA2 R99, -RZ, RZ, 0, 0 ;  /* 0x00000000ff637431 */ /* 0x000fe200000001ff */
[----:B------:R-:W-:-:S02]  /*2b80*/  MOV R116, RZ ;  /* 0x000000ff00747202 */ /* 0x000fc40000000f00 */
[C---:B------:R-:W-:Y:S01]  /*2b90*/  @P0 FMUL.FTZ R116, R209.reuse, R208 ;  /* 0x000000d0d1740220 */ /* 0x040fe20000410000 */
[----:B------:R-:W-:-:S05]  /*2ba0*/  @P0 FMUL.FTZ R99, R209, R210 ;  /* 0x000000d2d1630220 */ /* 0x000fca0000410000 */
[----:B------:R-:W-:Y:S01]  /*2bb0*/  F2FP.F16.F32.PACK_AB R99, R99, R117 ;  /* 0x000000756363723e */ /* 0x000fe200000000ff */
[----:B------:R-:W-:Y:S06]  /*2bc0*/  BRA `(.L_x_10360) ;  /* 0x0000001400a47947 */ /* 0x000fec0003800000 */
.L_x_10359:
[----:B-----5:R-:W-:Y:S01]  /*2bd0*/  LOP3.LUT P0, RZ, R116, 0xff, RZ, 0xc0, !PT ;  /* 0x000000ff74ff7812 */ /* 0x020fe2000780c0ff */
[--C-:B------:R-:W-:Y:S01]  /*2be0*/  FFMA.FTZ R0, R0, UR11, R187.reuse ;  /* 0x0000000b00007c23 */ /* 0x100fe200080100bb */
[----:B------:R-:W-:Y:S02]  /*2bf0*/  LOP3.LUT P3, RZ, R116, 0xff00, RZ, 0xc0, !PT ;  /* 0x0000ff0074ff7812 */ /* 0x000fe4000786c0ff */
[----:B------:R-:W-:Y:S01]  /*2c00*/  CS2R R100, SRZ ;  /* 0x0000000000647805 */ /* 0x000fe2000001ff00 */
[--C-:B------:R-:W-:Y:S01]  /*2c10*/  FFMA.FTZ R206, R206, UR11, R187.reuse ;  /* 0x0000000bcece7c23 */ /* 0x100fe200080100bb */
[----:B------:R-:W-:Y:S01]  /*2c20*/  FADD.FTZ R0, R219, -R0 ;  /* 0x80000000db007221 */ /* 0x000fe20000010000 */
[----:B------:R-:W-:Y:S02]  /*2c30*/  HFMA2 R188, -RZ, RZ, 0, 0 ;  /* 0x00000000ffbc7431 */ /* 0x000fe400000001ff */
[----:B------:R-:W-:Y:S01]  /*2c40*/  FFMA.FTZ R208, R208, UR11, R187 ;  /* 0x0000000bd0d07c23 */ /* 0x000fe200080100bb */
[----:B------:R-:W-:Y:S01]  /*2c50*/  FADD.FTZ R206, R209, -R206 ;  /* 0x800000ced1ce7221 */ /* 0x000fe20000010000 */
[----:B------:R-:W-:Y:S01]  /*2c60*/  FMUL.FTZ R56, R0, UR10 ;  /* 0x0000000a00387c20 */ /* 0x000fe20008410000 */
[----:B------:R-:W-:Y:S01]  /*2c70*/  CS2R R102, SRZ ;  /* 0x0000000000667805 */ /* 0x000fe2000001ff00 */
[----:B------:R-:W-:Y:S01]  /*2c80*/  FADD.FTZ R211, R211, -R208 ;  /* 0x800000d0d3d37221 */ /* 0x000fe20000010000 */
[----:B------:R-:W-:Y:S01]  /*2c90*/  HFMA2 R205, -RZ, RZ, 0, 0 ;  /* 0x00000000ffcd7431 */ /* 0x000fe200000001ff */
[----:B------:R-:W0:Y:S01]  /*2ca0*/  @P0 LDC R57, c[0x0][0x408] ;  /* 0x00010200ff390b82 */ /* 0x000e220000000800 */
[----:B------:R-:W-:Y:S01]  /*2cb0*/  @P0 FMUL.FTZ R0, R56, UR7 ;  /* 0x0000000738000c20 */ /* 0x000fe20008410000 */
[----:B------:R-:W-:-:S02]  /*2cc0*/  @P0 HADD2.F32 R58, -RZ, R96.H0_H0 ;  /* 0x20000060ff3a0230 */ /* 0x000fc40000004100 */
[----:B------:R-:W-:Y:S01]  /*2cd0*/  @P0 FMUL.FTZ R59, R56, UR7 ;  /* 0x00000007383b0c20 */ /* 0x000fe20008410000 */
[----:B------:R-:W-:Y:S02]  /*2ce0*/  @P3 HADD2.F32 R96, -RZ, R96.H1_H1 ;  /* 0x30000060ff603230 */ /* 0x000fe40000004100 */
[----:B0-----:R-:W-:Y:S01]  /*2cf0*/  @P0 FMUL.FTZ R57, R0, R57 ;  /* 0x0000003900390220 */ /* 0x001fe20000410000 */
[----:B------:R-:W-:-:S03]  /*2d00*/  HFMA2 R0, -RZ, RZ, 0, 0 ;  /* 0x00000000ff007431 */ /* 0x000fc600000001ff */
[----:B------:R-:W-:Y:S01]  /*2d10*/  @P0 FMUL.FTZ R0, R58, R57 ;  /* 0x000000393a000220 */ /* 0x000fe20000410000 */
[----:B------:R-:W-:Y:S01]  /*2d20*/  FFMA.FTZ R57, R207, UR11, R187 ;  /* 0x0000000bcf397c23 */ /* 0x000fe200080100bb */
[----:B------:R-:W0:Y:S03]  /*2d30*/  @P0 LDC R58, c[0x0][0x408] ;  /* 0x00010200ff3a0b82 */ /* 0x000e260000000800 */
[----:B------:R-:W-:-:S04]  /*2d40*/  FADD.FTZ R57, R220, -R57 ;  /* 0x80000039dc397221 */ /* 0x000fc80000010000 */
[----:B------:R-:W-:Y:S01]  /*2d50*/  FMUL.FTZ R57, R57, UR10 ;  /* 0x0000000a39397c20 */ /* 0x000fe20008410000 */
[----:B0-----:R-:W-:Y:S01]  /*2d60*/  @P0 FMUL.FTZ R58, R59, R58 ;  /* 0x0000003a3b3a0220 */ /* 0x001fe20000410000 */
[----:B------:R-:W-:-:S05]  /*2d70*/  @P0 HADD2.F32 R59, -RZ, R52.H0_H0 ;  /* 0x20000034ff3b0230 */ /* 0x000fca0000004100 */
        /* <DEDUP_REMOVED lines=9> */
[----:B------:R-:W-:-:S05]  /*2e10*/  @P3 HADD2.F32 R59, -RZ, R52.H1_H1 ;  /* 0x30000034ff3b3230 */ /* 0x000fca0000004100 */
[----:B------:R-:W-:Y:S01]  /*2e20*/  @P3 FMUL.FTZ R96, R59, R58 ;  /* 0x0000003a3b603220 */ /* 0x000fe20000410000 */
[----:B------:R-:W-:Y:S01]  /*2e30*/  FMUL.FTZ R58, R206, UR10 ;  /* 0x0000000ace3a7c20 */ /* 0x000fe20008410000 */
[----:B------:R-:W0:Y:S01]  /*2e40*/  @P0 LDC R59, c[0x0][0x408] ;  /* 0x00010200ff3b0b82 */ /* 0x000e220000000800 */
[----:B------:R-:W-:Y:S02]  /*2e50*/  CS2R R206, SRZ ;  /* 0x0000000000ce7805 */ /* 0x000fe4000001ff00 */
[----:B------:R-:W-:Y:S01]  /*2e60*/  @P0 FMUL.FTZ R60, R58, UR7 ;  /* 0x000000073a3c0c20 */ /* 0x000fe20008410000 */
[----:B------:R-:W-:-:S03]  /*2e70*/  F2FP.F16.F32.PACK_AB R96, R96, R100 ;  /* 0x000000646060723e */ /* 0x000fc600000000ff */
[----:B0-----:R-:W-:Y:S01]  /*2e80*/  @P0 FMUL.FTZ R59, R60, R59 ;  /* 0x0000003b3c3b0220 */ /* 0x001fe20000410000 */
[----:B------:R-:W-:-:S05]  /*2e90*/  @P0 HADD2.F32 R60, -RZ, R97.H0_H0 ;  /* 0x20000061ff3c0230 */ /* 0x000fca0000004100 */
[----:B------:R-:W-:Y:S01]  /*2ea0*/  @P0 FMUL.FTZ R188, R60, R59 ;  /* 0x0000003b3cbc0220 */ /* 0x000fe20000410000 */
[----:B------:R-:W-:Y:S01]  /*2eb0*/  @P0 FMUL.FTZ R60, R58, UR7 ;  /* 0x000000073a3c0c20 */ /* 0x000fe20008410000 */
[----:B------:R-:W0:Y:S03]  /*2ec0*/  @P0 LDC R59, c[0x0][0x408] ;  /* 0x00010200ff3b0b82 */ /* 0x000e260000000800 */
[----:B0-----:R-:W-:Y:S01]  /*2ed0*/  @P0 FMUL.FTZ R59, R60, R59 ;  /* 0x0000003b3c3b0220 */ /* 0x001fe20000410000 */
[----:B------:R-:W-:-:S05]  /*2ee0*/  @P0 HADD2.F32 R60, -RZ, R53.H0_H0 ;  /* 0x20000035ff3c0230 */ /* 0x000fca0000004100 */
[----:B------:R-:W-:Y:S01]  /*2ef0*/  @P0 FMUL.FTZ R206, R60, R59 ;  /* 0x0000003b3cce0220 */ /* 0x000fe20000410000 */
[----:B------:R-:W-:Y:S01]  /*2f00*/  LOP3.LUT P0, RZ, R116, 0xff000000, RZ, 0xc0, !PT ;  /* 0xff00000074ff7812 */ /* 0x000fe2000780c0ff */
[----:B------:R-:W-:-:S12]  /*2f10*/  FMUL.FTZ R59, R211, UR10 ;  /* 0x0000000ad33b7c20 */ /* 0x000fd80008410000 */
[----:B------:R-:W0:Y:S01]  /*2f20*/  @P0 LDC R60, c[0x0][0x408] ;  /* 0x00010200ff3c0b82 */ /* 0x000e220000000800 */
[----:B------:R-:W-:Y:S01]  /*2f30*/  @P0 FMUL.FTZ R61, R59, UR7 ;  /* 0x000000073b3d0c20 */ /* 0x000fe20008410000 */
[----:B------:R-:W-:-:S03]  /*2f40*/  @P0 HADD2.F32 R97, -RZ, R97.H1_H1 ;  /* 0x30000061ff610230 */ /* 0x000fc60000004100 */
[----:B0-----:R-:W-:-:S04]  /*2f50*/  @P0 FMUL.FTZ R60, R61, R60 ;  /* 0x0000003c3d3c0220 */ /* 0x001fc80000410000 */
[----:B------:R-:W-:Y:S01]  /*2f60*/  @P0 FMUL.FTZ R103, R97, R60 ;  /* 0x0000003c61670220 */ /* 0x000fe20000410000 */
[----:B------:R-:W-:Y:S01]  /*2f70*/  MOV R97, RZ ;  /* 0x000000ff00617202 */ /* 0x000fe20000000f00 */
[----:B------:R-:W0:Y:S02]  /*2f80*/  @P0 LDC R60, c[0x0][0x408] ;  /* 0x00010200ff3c0b82 */ /* 0x000e240000000800 */
[----:B0-----:R-:W-:Y:S01]  /*2f90*/  @P0 FMUL.FTZ R60, R61, R60 ;  /* 0x0000003c3d3c0220 */ /* 0x001fe20000410000 */
[----:B------:R-:W-:-:S05]  /*2fa0*/  @P0 HADD2.F32 R61, -RZ, R53.H1_H1 ;  /* 0x30000035ff3d0230 */ /* 0x000fca0000004100 */
[----:B------:R-:W-:Y:S01]  /*2fb0*/  @P0 FMUL.FTZ R97, R61, R60 ;  /* 0x0000003c3d610220 */ /* 0x000fe20000410000 */
[----:B------:R-:W-:Y:S01]  /*2fc0*/  LOP3.LUT P0, RZ, R117, 0xff, RZ, 0xc0, !PT ;  /* 0x000000ff75ff7812 */ /* 0x000fe2000780c0ff */
[--C-:B------:R-:W-:Y:S01]  /*2fd0*/  FFMA.FTZ R60, R210, UR11, R187.reuse ;  /* 0x0000000bd23c7c23 */ /* 0x100fe200080100bb */
[----:B------:R-:W-:Y:S02]  /*2fe0*/  FFMA.FTZ R61, R212, UR11, R187 ;  /* 0x0000000bd43d7c23 */ /* 0x000fe400080100bb */
[----:B------:R-:W-:Y:S01]  /*2ff0*/  F2FP.F16.F32.PACK_AB R97, R97, R206 ;  /* 0x000000ce6161723e */ /* 0x000fe200000000ff */
[----:B------:R-:W-:Y:S01]  /*3000*/  FADD.FTZ R60, R213, -R60 ;  /* 0x8000003cd53c7221 */ /* 0x000fe20000010000 */
[----:B------:R-:W-:-:S03]  /*3010*/  FADD.FTZ R61, R215, -R61 ;  /* 0x8000003dd73d7221 */ /* 0x000fc60000010000 */
[----:B------:R-:W-:Y:S01]  /*3020*/  FMUL.FTZ R60, R60, UR10 ;  /* 0x0000000a3c3c7c20 */ /* 0x000fe20008410000 */
[----:B------:R-:W-:-:S03]  /*3030*/  FMUL.FTZ R61, R61, UR10 ;  /* 0x0000000a3d3d7c20 */ /* 0x000fc60008410000 */
[----:B------:R-:W0:Y:S01]  /*3040*/  @P0 LDC R62, c[0x0][0x408] ;  /* 0x00010200ff3e0b82 */ /* 0x000e220000000800 */
[----:B------:R-:W-:-:S04]  /*3050*/  @P0 FMUL.FTZ R63, R60, UR7 ;  /* 0x000000073c3f0c20 */ /* 0x000fc80008410000 */
        /* <DEDUP_REMOVED lines=8> */
[----:B------:R-:W-:-:S13]  /*30e0*/  LOP3.LUT P0, RZ, R117, 0xff00, RZ, 0xc0, !PT ;  /* 0x0000ff0075ff7812 */ /* 0x000fda000780c0ff */
        /* <DEDUP_REMOVED lines=19> */
[----:B------:R-:W-:Y:S01]  /*3220*/  @P0 FMUL.FTZ R186, R62, UR7 ;  /* 0x000000073eba0c20 */ /* 0x000fe20008410000 */
[----:B------:R-:W-:Y:S02]  /*3230*/  @P0 HADD2.F32 R209, -RZ, R99.H0_H0 ;  /* 0x20000063ffd10230 */ /* 0x000fe40000004100 */
[----:B------:R-:W-:Y:S02]  /*3240*/  @P0 HADD2.F32 R210, -RZ, R55.H0_H0 ;  /* 0x20000037ffd20230 */ /* 0x000fe40000004100 */
        /* <DEDUP_REMOVED lines=12> */
[----:B------:R-:W-:Y:S02]  /*3310*/  @P0 HADD2.F32 R99, -RZ, R99.H1_H1 ;  /* 0x30000063ff630230 */ /* 0x000fe40000004100 */
[----:B------:R-:W-:Y:S02]  /*3320*/  @P0 HADD2.F32 R209, -RZ, R55.H1_H1 ;  /* 0x30000037ffd10230 */ /* 0x000fe40000004100 */
[----:B0-----:R-:W-:Y:S01]  /*3330*/  @P0 FMUL.FTZ R117, R117, R116 ;  /* 0x0000007475750220 */ /* 0x001fe20000410000 */
[----:B------:R-:W-:-:S03]  /*3340*/  HFMA2 R116, -RZ, RZ, 0, 0 ;  /* 0x00000000ff747431 */ /* 0x000fc600000001ff */
[----:B------:R-:W-:Y:S01]  /*3350*/  @P0 FMUL.FTZ R116, R99, R117 ;  /* 0x0000007563740220 */ /* 0x000fe20000410000 */
[----:B------:R-:W-:Y:S01]  /*3360*/  @P0 FMUL.FTZ R99, R63, UR7 ;  /* 0x000000073f630c20 */ /* 0x000fe20008410000 */
[----:B------:R-:W0:Y:S03]  /*3370*/  @P0 LDC R117, c[0x0][0x408] ;  /* 0x00010200ff750b82 */ /* 0x000e260000000800 */
[----:B0-----:R-:W-:Y:S01]  /*3380*/  @P0 FMUL.FTZ R117, R99, R117 ;  /* 0x0000007563750220 */ /* 0x001fe20000410000 */
[----:B------:R-:W-:-:S03]  /*3390*/  MOV R99, RZ ;  /* 0x000000ff00637202 */ /* 0x000fc60000000f00 */
[----:B------:R-:W-:-:S05]  /*33a0*/  @P0 FMUL.FTZ R99, R209, R117 ;  /* 0x00000075d1630220 */ /* 0x000fca0000410000 */
[----:B------:R-:W-:Y:S01]  /*33b0*/  F2FP.F16.F32.PACK_AB R99, R99, R208 ;  /* 0x000000d06363723e */ /* 0x000fe200000000ff */
[----:B------:R-:W-:Y:S06]  /*33c0*/  BRA `(.L_x_10360) ;  /* 0x0000000c00a47947 */ /* 0x000fec0003800000 */
.L_x_10358:
        /* <DEDUP_REMOVED lines=13> */
[----:B------:R-:W-:Y:S01]  /*34a0*/  FFMA.FTZ R0, R0, UR10, R72 ;  /* 0x0000000a00007c23 */ /* 0x000fe20008010048 */
[--C-:B------:R-:W-:Y:S01]  /*34b0*/  FFMA.FTZ R208, R208, UR11, R187.reuse ;  /* 0x0000000bd0d07c23 */ /* 0x100fe200080100bb */
[----:B------:R-:W-:Y:S01]  /*34c0*/  FFMA.FTZ R210, R210, UR11, R187 ;  /* 0x0000000bd2d27c23 */ /* 0x000fe200080100bb */
[----:B------:R-:W-:Y:S01]  /*34d0*/  FFMA.FTZ R206, R206, UR10, R74 ;  /* 0x0000000acece7c23 */ /* 0x000fe2000801004a */
[----:B------:R-:W-:Y:S01]  /*34e0*/  FMUL.FTZ R0, R0, UR7 ;  /* 0x0000000700007c20 */ /* 0x000fe20008410000 */
[----:B------:R-:W-:Y:S01]  /*34f0*/  FADD.FTZ R208, R211, -R208 ;  /* 0x800000d0d3d07221 */ /* 0x000fe20000010000 */
[----:B------:R-:W-:-:S02]  /*3500*/  @P0 HADD2.F32 R100, -RZ, R96.H0_H0 ;  /* 0x20000060ff640230 */ /* 0x000fc40000004100 */
[----:B------:R-:W-:Y:S01]  /*3510*/  FADD.FTZ R210, R213, -R210 ;  /* 0x800000d2d5d27221 */ /* 0x000fe20000010000 */
[----:B------:R-:W-:Y:S01]  /*3520*/  FMUL.FTZ R101, R0, UR23 ;  /* 0x0000001700657c20 */ /* 0x000fe20008410000 */
[----:B------:R-:W-:Y:S02]  /*3530*/  HFMA2 R0, -RZ, RZ, 0, 0 ;  /* 0x00000000ff007431 */ /* 0x000fe400000001ff */
[----:B------:R-:W-:Y:S02]  /*3540*/  @P0 HADD2.F32 R102, -RZ, R52.H0_H0 ;  /* 0x20000034ff660230 */ /* 0x000fe40000004100 */
[----:B------:R-:W-:Y:S01]  /*3550*/  FFMA.FTZ R210, R210, UR10, R76 ;  /* 0x0000000ad2d27c23 */ /* 0x000fe2000801004c */
[--C-:B------:R-:W-:Y:S01]  /*3560*/  FFMA.FTZ R212, R212, UR11, R187.reuse ;  /* 0x0000000bd4d47c23 */ /* 0x100fe200080100bb */
[----:B------:R-:W-:Y:S01]  /*3570*/  LOP3.LUT P3, RZ, R117, 0xff00, RZ, 0xc0, !PT ;  /* 0x0000ff0075ff7812 */ /* 0x000fe2000786c0ff */
[----:B------:R-:W-:Y:S01]  /*3580*/  FFMA.FTZ R214, R214, UR11, R187 ;  /* 0x0000000bd6d67c23 */ /* 0x000fe200080100bb */
[-C--:B------:R-:W-:Y:S01]  /*3590*/  @P0 FMUL.FTZ R0, R100, R101.reuse ;  /* 0x0000006564000220 */ /* 0x080fe20000410000 */
[----:B------:R-:W-:Y:S01]  /*35a0*/  MOV R100, RZ ;  /* 0x000000ff00647202 */ /* 0x000fe20000000f00 */
[----:B------:R-:W-:Y:S01]  /*35b0*/  @P0 FMUL.FTZ R100, R102, R101 ;  /* 0x0000006566640220 */ /* 0x000fe20000410000 */
[----:B------:R-:W-:Y:S01]  /*35c0*/  LOP3.LUT P0, RZ, R116, 0xff00, RZ, 0xc0, !PT ;  /* 0x0000ff0074ff7812 */ /* 0x000fe2000780c0ff */
[----:B------:R-:W-:Y:S01]  /*35d0*/  FFMA.FTZ R102, R207, UR10, R73 ;  /* 0x0000000acf667c23 */ /* 0x000fe20008010049 */
[----:B------:R-:W-:Y:S01]  /*35e0*/  HFMA2 R101, -RZ, RZ, 0, 0 ;  /* 0x00000000ff657431 */ /* 0x000fe200000001ff */
[----:B------:R-:W-:Y:S01]  /*35f0*/  MOV R205, RZ ;  /* 0x000000ff00cd7202 */ /* 0x000fe20000000f00 */
[----:B------:R-:W-:Y:S01]  /*3600*/  FADD.FTZ R212, R215, -R212 ;  /* 0x800000d4d7d47221 */ /* 0x000fe20000010000 */
[----:B------:R-:W-:Y:S01]  /*3610*/  FMUL.FTZ R102, R102, UR7 ;  /* 0x0000000766667c20 */ /* 0x000fe20008410000 */
[----:B------:R-:W-:Y:S01]  /*3620*/  LOP3.LUT P4, RZ, R117, 0xff0000, RZ, 0xc0, !PT ;  /* 0x00ff000075ff7812 */ /* 0x000fe2000788c0ff */
[----:B------:R-:W-:Y:S01]  /*3630*/  FADD.FTZ R217, R217, -R214 ;  /* 0x800000d6d9d97221 */ /* 0x000fe20000010000 */
[----:B------:R-:W-:Y:S01]  /*3640*/  FFMA.FTZ R212, R212, UR10, R77 ;  /* 0x0000000ad4d47c23 */ /* 0x000fe2000801004d */
[----:B------:R-:W-:Y:S01]  /*3650*/  FMUL.FTZ R102, R102, UR23 ;  /* 0x0000001766667c20 */ /* 0x000fe20008410000 */
[----:B------:R-:W-:Y:S01]  /*3660*/  FFMA.FTZ R216, R216, UR11, R187 ;  /* 0x0000000bd8d87c23 */ /* 0x000fe200080100bb */
[----:B------:R-:W-:-:S02]  /*3670*/  FFMA.FTZ R217, R217, UR10, R78 ;  /* 0x0000000ad9d97c23 */ /* 0x000fc4000801004e */
[----:B------:R-:W-:Y:S02]  /*3680*/  @P0 HADD2.F32 R96, -RZ, R96.H1_H1 ;  /* 0x30000060ff600230 */ /* 0x000fe40000004100 */
[----:B------:R-:W-:Y:S01]  /*3690*/  FADD.FTZ R218, R218, -R216 ;  /* 0x800000d8dada7221 */ /* 0x000fe20000010000 */
[----:B------:R-:W-:Y:S02]  /*36a0*/  @P0 HADD2.F32 R103, -RZ, R52.H1_H1 ;  /* 0x30000034ff670230 */ /* 0x000fe40000004100 */
[-C--:B------:R-:W-:Y:S01]  /*36b0*/  @P0 FMUL.FTZ R101, R96, R102.reuse ;  /* 0x0000006660650220 */ /* 0x080fe20000410000 */
[----:B------:R-:W-:Y:S02]  /*36c0*/  MOV R96, RZ ;  /* 0x000000ff00607202 */ /* 0x000fe40000000f00 */
[----:B------:R-:W-:Y:S01]  /*36d0*/  @P0 FMUL.FTZ R96, R103, R102 ;  /* 0x0000006667600220 */ /* 0x000fe20000410000 */
[----:B------:R-:W-:Y:S01]  /*36e0*/  LOP3.LUT P0, RZ, R116, 0xff0000, RZ, 0xc0, !PT ;  /* 0x00ff000074ff7812 */ /* 0x000fe2000780c0ff */
[----:B------:R-:W-:Y:S01]  /*36f0*/  FMUL.FTZ R102, R206, UR7 ;  /* 0x00000007ce667c20 */ /* 0x000fe20008410000 */
[----:B------:R-:W-:Y:S01]  /*3700*/  CS2R R206, SRZ ;  /* 0x0000000000ce7805 */ /* 0x000fe2000001ff00 */
[----:B------:R-:W-:Y:S01]  /*3710*/  FFMA.FTZ R209, R218, UR10, R79 ;  /* 0x0000000adad17c23 */ /* 0x000fe2000801004f */
        /* <DEDUP_REMOVED lines=9> */
[----:B------:R-:W-:Y:S01]  /*37b0*/  FFMA.FTZ R102, R208, UR10, R75 ;  /* 0x0000000ad0667c23 */ /* 0x000fe2000801004b */
[----:B------:R-:W-:Y:S01]  /*37c0*/  MOV R103, RZ ;  /* 0x000000ff00677202 */ /* 0x000fe20000000f00 */
[----:B------:R-:W-:Y:S02]  /*37d0*/  @P4 HADD2.F32 R208, -RZ, R55.H0_H0 ;  /* 0x20000037ffd04230 */ /* 0x000fe40000004100 */
[----:B------:R-:W-:-:S04]  /*37e0*/  FMUL.FTZ R102, R102, UR7 ;  /* 0x0000000766667c20 */ /* 0x000fc80008410000 */
[----:B------:R-:W-:-:S04]  /*37f0*/  FMUL.FTZ R102, R102, UR23 ;  /* 0x0000001766667c20 */ /* 0x000fc80008410000 */
[----:B------:R-:W-:Y:S02]  /*3800*/  @P0 HADD2.F32 R97, -RZ, R97.H1_H1 ;  /* 0x30000061ff610230 */ /* 0x000fe40000004100 */
[----:B------:R-:W-:-:S03]  /*3810*/  @P0 HADD2.F32 R186, -RZ, R53.H1_H1 ;  /* 0x30000035ffba0230 */ /* 0x000fc60000004100 */
[-C--:B------:R-:W-:Y:S01]  /*3820*/  @P0 FMUL.FTZ R103, R97, R102.reuse ;  /* 0x0000006661670220 */ /* 0x080fe20000410000 */
        /* <DEDUP_REMOVED lines=18> */
[-C--:B------:R-:W-:Y:S01]  /*3950*/  @P3 FMUL.FTZ R102, R98, R116.reuse ;  /* 0x0000007462663220 */ /* 0x080fe20000410000 */
[----:B------:R-:W-:Y:S01]  /*3960*/  MOV R98, RZ ;  /* 0x000000ff00627202 */ /* 0x000fe20000000f00 */
[----:B------:R-:W-:Y:S01]  /*3970*/  @P3 FMUL.FTZ R98, R117, R116 ;  /* 0x0000007475623220 */ /* 0x000fe20000410000 */
[----:B------:R-:W-:Y:S01]  /*3980*/  FMUL.FTZ R116, R217, UR7 ;  /* 0x00000007d9747c20 */ /* 0x000fe20008410000 */
[----:B------:R-:W-:-:S03]  /*3990*/  @P4 HADD2.F32 R117, -RZ, R99.H0_H0 ;  /* 0x20000063ff754230 */ /* 0x000fc60000004100 */
[----:B------:R-:W-:Y:S01]  /*39a0*/  FMUL.FTZ R116, R116, UR23 ;  /* 0x0000001774747c20 */ /* 0x000fe20008410000 */
[----:B------:R-:W-:Y:S01]  /*39b0*/  @P0 HADD2.F32 R210, -RZ, R55.H1_H1 ;  /* 0x30000037ffd20230 */ /* 0x000fe20000004100 */
[----:B------:R-:W-:Y:S02]  /*39c0*/  F2FP.F16.F32.PACK_AB R98, R98, R207 ;  /* 0x000000cf6262723e */ /* 0x000fe400000000ff */
[-C--:B------:R-:W-:Y:S01]  /*39d0*/  @P4 FMUL.FTZ R186, R117, R116.reuse ;  /* 0x0000007475ba4220 */ /* 0x080fe20000410000 */
[----:B------:R-:W-:Y:S01]  /*39e0*/  MOV R117, RZ ;  /* 0x000000ff00757202 */ /* 0x000fe20000000f00 */
[----:B------:R-:W-:Y:S01]  /*39f0*/  @P4 FMUL.FTZ R117, R208, R116 ;  /* 0x00000074d0754220 */ /* 0x000fe20000410000 */
[----:B------:R-:W-:Y:S02]  /*3a00*/  @P0 HADD2.F32 R208, -RZ, R99.H1_H1 ;  /* 0x30000063ffd00230 */ /* 0x000fe40000004100 */
[----:B------:R-:W-:Y:S01]  /*3a10*/  HFMA2 R99, -RZ, RZ, 0, 0 ;  /* 0x00000000ff637431 */ /* 0x000fe200000001ff */
[----:B------:R-:W-:-:S02]  /*3a20*/  MOV R116, RZ ;  /* 0x000000ff00747202 */ /* 0x000fc40000000f00 */
[-C--:B------:R-:W-:Y:S01]  /*3a30*/  @P0 FMUL.FTZ R116, R208, R209.reuse ;  /* 0x000000d1d0740220 */ /* 0x080fe20000410000 */
[----:B------:R-:W-:-:S05]  /*3a40*/  @P0 FMUL.FTZ R99, R210, R209 ;  /* 0x000000d1d2630220 */ /* 0x000fca0000410000 */
[----:B------:R-:W-:Y:S01]  /*3a50*/  F2FP.F16.F32.PACK_AB R99, R99, R117 ;  /* 0x000000756363723e */ /* 0x000fe200000000ff */
[----:B------:R-:W-:Y:S06]  /*3a60*/  BRA `(.L_x_10360) ;  /* 0x0000000400fc7947 */ /* 0x000fec0003800000 */
.L_x_10361:
        /* <DEDUP_REMOVED lines=9> */
[----:B------:R-:W-:Y:S01]  /*3b00*/  FFMA.FTZ R56, R0, UR10, R72 ;  /* 0x0000000a00387c23 */ /* 0x000fe20008010048 */
        /* <DEDUP_REMOVED lines=14> */
[----:B------:R-:W-:Y:S01]  /*3bf0*/  FFMA.FTZ R57, R57, UR10, R73 ;  /* 0x0000000a39397c23 */ /* 0x000fe20008010049 */
        /* <DEDUP_REMOVED lines=13> */
[----:B------:R-:W-:Y:S01]  /*3cd0*/  FFMA.FTZ R58, R206, UR10, R74 ;  /* 0x0000000ace3a7c23 */ /* 0x000fe2000801004a */
        /* <DEDUP_REMOVED lines=13> */
[----:B------:R-:W-:-:S12]  /*3db0*/  FFMA.FTZ R59, R211, UR10, R75 ;  /* 0x0000000ad33b7c23 */ /* 0x000fd8000801004b */
        /* <DEDUP_REMOVED lines=16> */
[----:B------:R-:W-:Y:S01]  /*3ec0*/  FFMA.FTZ R60, R60, UR10, R76 ;  /* 0x0000000a3c3c7c23 */ /* 0x000fe2000801004c */
[----:B------:R-:W-:-:S03]  /*3ed0*/  FFMA.FTZ R61, R61, UR10, R77 ;  /* 0x0000000a3d3d7c23 */ /* 0x000fc6000801004d */
        /* <DEDUP_REMOVED lines=55> */
[----:B------:R-:W-:-:S07]  /*4250*/  F2FP.F16.F32.PACK_AB R99, R99, R208 ;  /* 0x000000d06363723e */ /* 0x000fce00000000ff */
.L_x_10360:
[----:B------:R-:W-:Y:S01]  /*4260*/  ISETP.NE.U32.AND P0, PT, RZ, UR4, PT ;  /* 0x00000004ff007c0c */ /* 0x000fe2000bf05070 */
[----:B------:R-:W-:Y:S01]  /*4270*/  FADD.FTZ R14, R101, R14 ;  /* 0x0000000e650e7221 */ /* 0x000fe20000010000 */
[----:B------:R-:W0:Y:S01]  /*4280*/  LDC.64 R206, c[0x0][0x468] ;  /* 0x00011a00ffce7b82 */ /* 0x000e220000000a00 */
[----:B------:R-:W-:Y:S01]  /*4290*/  FADD.FTZ R15, R0, R15 ;  /* 0x0000000f000f7221 */ /* 0x000fe20000010000 */
[----:B------:R-:W-:Y:S01]  /*42a0*/  ISETP.NE.AND.EX P0, PT, RZ, UR5, PT, P0 ;  /* 0x00000005ff007c0c */ /* 0x000fe2000bf05300 */
[----:B------:R-:W-:Y:S01]  /*42b0*/  FADD.FTZ R12, R103, R12 ;  /* 0x0000000c670c7221 */ /* 0x000fe20000010000 */
[----:B------:R-:W-:Y:S01]  /*42c0*/  IADD3 R103, PT, PT, R185, 0x80, RZ ;  /* 0x00000080b9677810 */ /* 0x000fe20007ffe0ff */
[----:B------:R-:W-:Y:S01]  /*42d0*/  FADD.FTZ R13, R188, R13 ;  /* 0x0000000dbc0d7221 */ /* 0x000fe20000010000 */
[----:B------:R-:W-:Y:S01]  /*42e0*/  MOV R0, 0x10 ;  /* 0x0000001000007802 */ /* 0x000fe20000000f00 */
[----:B------:R-:W-:-:S08]  /*42f0*/  FADD.FTZ R11, R205, R11 ;  /* 0x0000000bcd0b7221 */ /* 0x000fd00000010000 */
[----:B------:R-:W1:Y:S01]  /*4300*/  @P0 LDC.64 R100, c[0x0][0x478] ;  /* 0x00011e00ff640b82 */ /* 0x000e620000000a00 */
[----:B------:R-:W-:Y:S01]  /*4310*/  FADD.FTZ R10, R102, R10 ;  /* 0x0000000a660a7221 */ /* 0x000fe20000010000 */
[----:B------:R-:W-:Y:S01]  /*4320*/  FADD.FTZ R9, R186, R9 ;  /* 0x00000009ba097221 */ /* 0x000fe20000010000 */
[----:B------:R-:W-:Y:S01]  /*4330*/  FADD.FTZ R8, R116, R8 ;  /* 0x0000000874087221 */ /* 0x000fe20000010000 */
        /* <DEDUP_REMOVED lines=8> */
[----:B------:R-:W-:Y:S05]  /*43c0*/  @!P0 BRA `(.L_x_10363) ;  /* 0x0000000800048947 */ /* 0x000fea0003800000 */
[----:B------:R-:W-:Y:S01]  /*43d0*/  LOP3.LUT P3, RZ, R112, 0xff, RZ, 0xc0, !PT ;  /* 0x000000ff70ff7812 */ /* 0x000fe2000786c0ff */
[----:B------:R-:W-:Y:S01]  /*43e0*/  FFMA.FTZ R57, R204, UR11, R187 ;  /* 0x0000000bcc397c23 */ /* 0x000fe200080100bb */
[----:B------:R-:W-:Y:S02]  /*43f0*/  LOP3.LUT P4, RZ, R112, 0xff00, RZ, 0xc0, !PT ;  /* 0x0000ff0070ff7812 */ /* 0x000fe4000788c0ff */
[----:B------:R-:W-:Y:S02]  /*4400*/  CS2R R100, SRZ ;  /* 0x0000000000647805 */ /* 0x000fe4000001ff00 */
[----:B------:R-:W-:Y:S01]  /*4410*/  MOV R102, RZ ;  /* 0x000000ff00667202 */ /* 0x000fe20000000f00 */
[----:B------:R-:W-:Y:S01]  /*4420*/  FADD.FTZ R57, R200, -R57 ;  /* 0x80000039c8397221 */ /* 0x000fe20000010000 */
[----:B------:R-:W-:Y:S02]  /*4430*/  CS2R R116, SRZ ;  /* 0x0000000000747805 */ /* 0x000fe4000001ff00 */
[----:B------:R-:W-:Y:S01]  /*4440*/  LOP3.LUT P6, RZ, R113, 0xff, RZ, 0xc0, !PT ;  /* 0x000000ff71ff7812 */ /* 0x000fe200078cc0ff */
[----:B------:R-:W-:Y:S01]  /*4450*/  FFMA.FTZ R56, R57, UR10, R80 ;  /* 0x0000000a39387c23 */ /* 0x000fe20008010050 */
[----:B------:R-:W-:Y:S01]  /*4460*/  LOP3.LUT P5, RZ, R113, 0xff00, RZ, 0xc0, !PT ;  /* 0x0000ff0071ff7812 */ /* 0x000fe200078ac0ff */
[----:B------:R-:W0:Y:S02]  /*4470*/  @P3 LDC R59, c[0x0][0x408] ;  /* 0x00010200ff3b3b82 */ /* 0x000e240000000800 */
[----:B------:R-:W-:Y:S01]  /*4480*/  @P3 FMUL.FTZ R0, R56, UR7 ;  /* 0x0000000738003c20 */ /* 0x000fe20008410000 */
[----:B-----5:R-:W-:-:S02]  /*4490*/  @P3 HADD2.F32 R57, -RZ, R96.H0_H0 ;  /* 0x20000060ff393230 */ /* 0x020fc40000004100 */
[----:B------:R-:W-:-:S03]  /*44a0*/  @P4 HADD2.F32 R96, -RZ, R96.H1_H1 ;  /* 0x30000060ff604230 */ /* 0x000fc60000004100 */
[----:B------:R-:W1:Y:S08]  /*44b0*/  @P3 LDC R60, c[0x0][0x408] ;  /* 0x00010200ff3c3b82 */ /* 0x000e700000000800 */
[----:B------:R-:W2:Y:S01]  /*44c0*/  @P4 LDC R61, c[0x0][0x408] ;  /* 0x00010200ff3d4b82 */ /* 0x000ea20000000800 */
[----:B0-----:R-:W-:Y:S01]  /*44d0*/  @P3 FMUL.FTZ R58, R0, R59 ;  /* 0x0000003b003a3220 */ /* 0x001fe20000410000 */
[----:B------:R-:W-:-:S06]  /*44e0*/  HFMA2 R0, -RZ, RZ, 0, 0 ;  /* 0x00000000ff007431 */ /* 0x000fcc00000001ff */
[----:B------:R-:W0:Y:S01]  /*44f0*/  @P4 LDC R59, c[0x0][0x408] ;  /* 0x00010200ff3b4b82 */ /* 0x000e220000000800 */
[----:B------:R-:W-:Y:S01]  /*4500*/  @P3 FMUL.FTZ R0, R57, R58 ;  /* 0x0000003a39003220 */ /* 0x000fe20000410000 */
[----:B------:R-:W-:Y:S01]  /*4510*/  @P3 FMUL.FTZ R57, R56, UR7 ;  /* 0x0000000738393c20 */ /* 0x000fe20008410000 */
[----:B------:R-:W-:-:S05]  /*4520*/  FFMA.FTZ R58, R203, UR11, R187 ;  /* 0x0000000bcb3a7c23 */ /* 0x000fca00080100bb */
[----:B------:R-:W3:Y:S01]  /*4530*/  @P6 LDC R186, c[0x0][0x408] ;  /* 0x00010200ffba6b82 */ /* 0x000ee20000000800 */
[----:B-1----:R-:W-:Y:S01]  /*4540*/  @P3 FMUL.FTZ R60, R57, R60 ;  /* 0x0000003c393c3220 */ /* 0x002fe20000410000 */
[----:B------:R-:W-:Y:S02]  /*4550*/  @P3 HADD2.F32 R57, -RZ, R48.H0_H0 ;  /* 0x20000030ff393230 */ /* 0x000fe40000004100 */
[----:B------:R-:W-:-:S03]  /*4560*/  FADD.FTZ R58, R199, -R58 ;  /* 0x8000003ac73a7221 */ /* 0x000fc60000010000 */
[----:B------:R-:W-:Y:S01]  /*4570*/  @P3 FMUL.FTZ R100, R60, R57 ;  /* 0x000000393c643220 */ /* 0x000fe20000410000 */
[----:B------:R-:W-:Y:S01]  /*4580*/  LOP3.LUT P3, RZ, R112, 0xff0000, RZ, 0xc0, !PT ;  /* 0x00ff000070ff7812 */ /* 0x000fe2000786c0ff */
[----:B------:R-:W-:-:S04]  /*4590*/  FFMA.FTZ R57, R58, UR10, R81 ;  /* 0x0000000a3a397c23 */ /* 0x000fc80008010051 */
[----:B------:R-:W-:-:S04]  /*45a0*/  @P4 FMUL.FTZ R58, R57, UR7 ;  /* 0x00000007393a4c20 */ /* 0x000fc80008410000 */
[C---:B0-----:R-:W-:Y:S01]  /*45b0*/  @P4 FMUL.FTZ R59, R58.reuse, R59 ;  /* 0x0000003b3a3b4220 */ /* 0x041fe20000410000 */
[----:B--2---:R-:W-:Y:S01]  /*45c0*/  @P4 FMUL.FTZ R61, R58, R61 ;  /* 0x0000003d3a3d4220 */ /* 0x004fe20000410000 */
[----:B------:R-:W-:Y:S02]  /*45d0*/  @P4 HADD2.F32 R58, -RZ, R48.H1_H1 ;  /* 0x30000030ff3a4230 */ /* 0x000fe40000004100 */
[----:B------:R-:W0:Y:S01]  /*45e0*/  @P3 LDC R60, c[0x0][0x408] ;  /* 0x00010200ff3c3b82 */ /* 0x000e220000000800 */
[----:B------:R-:W-:Y:S01]  /*45f0*/  @P4 FMUL.FTZ R102, R96, R59 ;  /* 0x0000003b60664220 */ /* 0x000fe20000410000 */
[----:B------:R-:W-:Y:S02]  /*4600*/  HFMA2 R96, -RZ, RZ, 0, 0 ;  /* 0x00000000ff607431 */ /* 0x000fe400000001ff */
[----:B------:R-:W-:-:S04]  /*4610*/  FFMA.FTZ R59, R202, UR11, R187 ;  /* 0x0000000bca3b7c23 */ /* 0x000fc800080100bb */
[----:B------:R-:W-:Y:S01]  /*4620*/  FADD.FTZ R59, R198, -R59 ;  /* 0x8000003bc63b7221 */ /* 0x000fe20000010000 */
[----:B------:R-:W1:Y:S01]  /*4630*/  @P3 LDC R62, c[0x0][0x408] ;  /* 0x00010200ff3e3b82 */ /* 0x000e620000000800 */
[----:B------:R-:W-:Y:S01]  /*4640*/  @P4 FMUL.FTZ R96, R61, R58 ;  /* 0x0000003a3d604220 */ /* 0x000fe20000410000 */
[----:B------:R-:W-:Y:S01]  /*4650*/  LOP3.LUT P4, RZ, R112, 0xff000000, RZ, 0xc0, !PT ;  /* 0xff00000070ff7812 */ /* 0x000fe2000788c0ff */
[----:B------:R-:W-:Y:S01]  /*4660*/  FFMA.FTZ R58, R59, UR10, R82 ;  /* 0x0000000a3b3a7c23 */ /* 0x000fe20008010052 */
[----:B------:R-:W-:Y:S02]  /*4670*/  MOV R198, RZ ;  /* 0x000000ff00c67202 */ /* 0x000fe40000000f00 */
[----:B------:R-:W-:Y:S01]  /*4680*/  F2FP.F16.F32.PACK_AB R96, R96, R100 ;  /* 0x000000646060723e */ /* 0x000fe200000000ff */
[----:B------:R-:W-:-:S08]  /*4690*/  @P3 FMUL.FTZ R59, R58, UR7 ;  /* 0x000000073a3b3c20 */ /* 0x000fd00008410000 */
[----:B------:R-:W2:Y:S01]  /*46a0*/  @P4 LDC R61, c[0x0][0x408] ;  /* 0x00010200ff3d4b82 */ /* 0x000ea20000000800 */
[----:B0-----:R-:W-:Y:S01]  /*46b0*/  @P3 FMUL.FTZ R60, R59, R60 ;  /* 0x0000003c3b3c3220 */ /* 0x001fe20000410000 */
[--C-:B------:R-:W-:Y:S02]  /*46c0*/  @P3 HADD2.F32 R59, -RZ, R97.reuse.H0_H0 ;  /* 0x20000061ff3b3230 */ /* 0x100fe40000004100 */
[----:B------:R-:W-:-:S03]  /*46d0*/  @P4 HADD2.F32 R97, -RZ, R97.H1_H1 ;  /* 0x30000061ff614230 */ /* 0x000fc60000004100 */
[----:B------:R-:W-:Y:S01]  /*46e0*/  @P3 FMUL.FTZ R116, R59, R60 ;  /* 0x0000003c3b743220 */ /* 0x000fe20000410000 */
[----:B------:R-:W-:Y:S01]  /*46f0*/  @P3 FMUL.FTZ R59, R58, UR7 ;  /* 0x000000073a3b3c20 */ /* 0x000fe20008410000 */
[----:B------:R-:W-:Y:S01]  /*4700*/  FFMA.FTZ R60, R201, UR11, R187 ;  /* 0x0000000bc93c7c23 */ /* 0x000fe200080100bb */
[----:B------:R-:W0:Y:S02]  /*4710*/  @P4 LDC R63, c[0x0][0x408] ;  /* 0x00010200ff3f4b82 */ /* 0x000e240000000800 */
[----:B-1----:R-:W-:Y:S01]  /*4720*/  @P3 FMUL.FTZ R62, R59, R62 ;  /* 0x0000003e3b3e3220 */ /* 0x002fe20000410000 */
[----:B------:R-:W-:Y:S02]  /*4730*/  @P3 HADD2.F32 R59, -RZ, R49.H0_H0 ;  /* 0x20000031ff3b3230 */ /* 0x000fe40000004100 */
[----:B------:R-:W-:-:S03]  /*4740*/  FADD.FTZ R60, R197, -R60 ;  /* 0x8000003cc53c7221 */ /* 0x000fc60000010000 */
[----:B------:R-:W-:Y:S01]  /*4750*/  @P3 FMUL.FTZ R101, R62, R59 ;  /* 0x0000003b3e653220 */ /* 0x000fe20000410000 */
[----:B------:R-:W-:Y:S01]  /*4760*/  FFMA.FTZ R59, R60, UR10, R83 ;  /* 0x0000000a3c3b7c23 */ /* 0x000fe20008010053 */
[----:B------:R-:W1:Y:S01]  /*4770*/  @P6 LDC R62, c[0x0][0x408] ;  /* 0x00010200ff3e6b82 */ /* 0x000e620000000800 */
[----:B------:R-:W-:Y:S02]  /*4780*/  ISETP.GE.U32.AND P3, PT, R112, RZ, PT ;  /* 0x000000ff7000720c */ /* 0x000fe40003f66070 */
[----:B------:R-:W-:Y:S02]  /*4790*/  @P4 FMUL.FTZ R60, R59, UR7 ;  /* 0x000000073b3c4c20 */ /* 0x000fe40008410000 */
[----:B------:R-:W-:Y:S02]  /*47a0*/  ISETP.GE.U32.AND.EX P3, PT, R113, 0x1000000, PT, P3 ;  /* 0x010000007100780c */ /* 0x000fe40003f66130 */
[----:B--2---:R-:W-:Y:S01]  /*47b0*/  @P4 FMUL.FTZ R60, R60, R61 ;  /* 0x0000003d3c3c4220 */ /* 0x004fe20000410000 */
[----:B------:R-:W-:-:S03]  /*47c0*/  FFMA.FTZ R61, R196, UR11, R187 ;  /* 0x0000000bc43d7c23 */ /* 0x000fc600080100bb */
[----:B------:R-:W-:Y:S01]  /*47d0*/  @P4 FMUL.FTZ R117, R97, R60 ;  /* 0x0000003c61754220 */ /* 0x000fe20000410000 */
[----:B------:R-:W-:Y:S01]  /*47e0*/  @P4 FMUL.FTZ R60, R59, UR7 ;  /* 0x000000073b3c4c20 */ /* 0x000fe20008410000 */
[----:B------:R-:W-:Y:S01]  /*47f0*/  FADD.FTZ R61, R194, -R61 ;  /* 0x8000003dc23d7221 */ /* 0x000fe20000010000 */
[----:B------:R-:W-:Y:S01]  /*4800*/  HFMA2 R194, -RZ, RZ, 0, 0 ;  /* 0x00000000ffc27431 */ /* 0x000fe200000001ff */
[----:B------:R-:W2:Y:S01]  /*4810*/  @P5 LDC R97, c[0x0][0x408] ;  /* 0x00010200ff615b82 */ /* 0x000ea20000000800 */
[----:B0-----:R-:W-:Y:S01]  /*4820*/  @P4 FMUL.FTZ R63, R60, R63 ;  /* 0x0000003f3c3f4220 */ /* 0x001fe20000410000 */
[----:B------:R-:W-:-:S05]  /*4830*/  @P4 HADD2.F32 R60, -RZ, R49.H1_H1 ;  /* 0x30000031ff3c4230 */ /* 0x000fca0000004100 */
[----:B------:R-:W-:Y:S01]  /*4840*/  @P4 FMUL.FTZ R198, R63, R60 ;  /* 0x0000003c3fc64220 */ /* 0x000fe20000410000 */
[----:B------:R-:W-:Y:S01]  /*4850*/  FFMA.FTZ R60, R61, UR10, R84 ;  /* 0x0000000a3d3c7c23 */ /* 0x000fe20008010054 */
[----:B------:R-:W0:Y:S01]  /*4860*/  @P5 LDC R63, c[0x0][0x408] ;  /* 0x00010200ff3f5b82 */ /* 0x000e220000000800 */
[----:B------:R-:W-:Y:S02]  /*4870*/  LOP3.LUT P4, RZ, R113, 0xff0000, RZ, 0xc0, !PT ;  /* 0x00ff000071ff7812 */ /* 0x000fe4000788c0ff */
[----:B------:R-:W-:Y:S01]  /*4880*/  CS2R R112, SRZ ;  /* 0x0000000000707805 */ /* 0x000fe2000001ff00 */
[----:B------:R-:W-:-:S04]  /*4890*/  @P6 FMUL.FTZ R61, R60, UR7 ;  /* 0x000000073c3d6c20 */ /* 0x000fc80008410000 */
[----:B-1----:R-:W-:Y:S01]  /*48a0*/  @P6 FMUL.FTZ R62, R61, R62 ;  /* 0x0000003e3d3e6220 */ /* 0x002fe20000410000 */
[--C-:B------:R-:W-:Y:S02]  /*48b0*/  @P6 HADD2.F32 R61, -RZ, R98.reuse.H0_H0 ;  /* 0x20000062ff3d6230 */ /* 0x100fe40000004100 */
[----:B------:R-:W-:-:S03]  /*48c0*/  @P5 HADD2.F32 R98, -RZ, R98.H1_H1 ;  /* 0x30000062ff625230 */ /* 0x000fc60000004100 */
[----:B------:R-:W-:Y:S01]  /*48d0*/  @P6 FMUL.FTZ R112, R61, R62 ;  /* 0x0000003e3d706220 */ /* 0x000fe20000410000 */
[----:B------:R-:W-:Y:S01]  /*48e0*/  @P6 FMUL.FTZ R61, R60, UR7 ;  /* 0x000000073c3d6c20 */ /* 0x000fe20008410000 */
[----:B------:R-:W-:Y:S01]  /*48f0*/  FFMA.FTZ R62, R195, UR11, R187 ;  /* 0x0000000bc33e7c23 */ /* 0x000fe200080100bb */
[----:B------:R-:W1:Y:S02]  /*4900*/  @P4 LDC R188, c[0x0][0x408] ;  /* 0x00010200ffbc4b82 */ /* 0x000e640000000800 */
[----:B---3--:R-:W-:Y:S01]  /*4910*/  @P6 FMUL.FTZ R186, R61, R186 ;  /* 0x000000ba3dba6220 */ /* 0x008fe20000410000 */
[----:B------:R-:W-:Y:S02]  /*4920*/  @P6 HADD2.F32 R61, -RZ, R50.H0_H0 ;  /* 0x20000032ff3d6230 */ /* 0x000fe40000004100 */
[----:B------:R-:W-:Y:S01]  /*4930*/  FADD.FTZ R62, R193, -R62 ;  /* 0x8000003ec13e7221 */ /* 0x000fe20000010000 */
[----:B------:R-:W-:Y:S02]  /*4940*/  MOV R193, RZ ;  /* 0x000000ff00c17202 */ /* 0x000fe40000000f00 */
[----:B------:R-:W-:Y:S01]  /*4950*/  @P6 FMUL.FTZ R194, R186, R61 ;  /* 0x0000003dbac26220 */ /* 0x000fe20000410000 */
[----:B------:R-:W-:Y:S01]  /*4960*/  FFMA.FTZ R61, R62, UR10, R85 ;  /* 0x0000000a3e3d7c23 */ /* 0x000fe20008010055 */
[----:B------:R-:W-:-:S03]  /*4970*/  HFMA2 R186, -RZ, RZ, 0, 0 ;  /* 0x00000000ffba7431 */ /* 0x000fc600000001ff */
[----:B------:R-:W-:-:S04]  /*4980*/  @P5 FMUL.FTZ R62, R61, UR7 ;  /* 0x000000073d3e5c20 */ /* 0x000fc80008410000 */
[C---:B0-----:R-:W-:Y:S01]  /*4990*/  @P5 FMUL.FTZ R63, R62.reuse, R63 ;  /* 0x0000003f3e3f5220 */ /* 0x041fe20000410000 */
[----:B--2---:R-:W-:Y:S01]  /*49a0*/  @P5 FMUL.FTZ R97, R62, R97 ;  /* 0x000000613e615220 */ /* 0x004fe20000410000 */
[----:B------:R-:W-:Y:S02]  /*49b0*/  @P5 HADD2.F32 R62, -RZ, R50.H1_H1 ;  /* 0x30000032ff3e5230 */ /* 0x000fe40000004100 */
[----:B------:R-:W-:Y:S01]  /*49c0*/  @P5 FMUL.FTZ R113, R98, R63 ;  /* 0x0000003f62715220 */ /* 0x000fe20000410000 */
[----:B------:R-:W-:Y:S01]  /*49d0*/  FFMA.FTZ R63, R192, UR11, R187 ;  /* 0x0000000bc03f7c23 */ /* 0x000fe200080100bb */
[----:B------:R-:W0:Y:S01]  /*49e0*/  @P4 LDC R98, c[0x0][0x408] ;  /* 0x00010200ff624b82 */ /* 0x000e220000000800 */
[----:B------:R-:W-:Y:S02]  /*49f0*/  @P5 FMUL.FTZ R193, R97, R62 ;  /* 0x0000003e61c15220 */ /* 0x000fe40000410000 */
[----:B------:R-:W-:Y:S01]  /*4a00*/  FADD.FTZ R63, R190, -R63 ;  /* 0x8000003fbe3f7221 */ /* 0x000fe20000010000 */
[----:B------:R-:W-:-:S03]  /*4a10*/  MOV R190, RZ ;  /* 0x000000ff00be7202 */ /* 0x000fc60000000f00 */
[----:B------:R-:W-:Y:S01]  /*4a20*/  FFMA.FTZ R62, R63, UR10, R86 ;  /* 0x0000000a3f3e7c23 */ /* 0x000fe20008010056 */
[----:B------:R-:W2:Y:S03]  /*4a30*/  @P3 LDC R192, c[0x0][0x408] ;  /* 0x00010200ffc03b82 */ /* 0x000ea60000000800 */
[----:B------:R-:W-:-:S04]  /*4a40*/  @P4 FMUL.FTZ R63, R62, UR7 ;  /* 0x000000073e3f4c20 */ /* 0x000fc80008410000 */
[----:B0-----:R-:W-:Y:S01]  /*4a50*/  @P4 FMUL.FTZ R98, R63, R98 ;  /* 0x000000623f624220 */ /* 0x001fe20000410000 */
[--C-:B------:R-:W-:Y:S02]  /*4a60*/  @P4 HADD2.F32 R63, -RZ, R99.reuse.H0_H0 ;  /* 0x20000063ff3f4230 */ /* 0x100fe40000004100 */
[----:B------:R-:W-:-:S03]  /*4a70*/  @P3 HADD2.F32 R99, -RZ, R99.H1_H1 ;  /* 0x30000063ff633230 */ /* 0x000fc60000004100 */
[----:B------:R-:W-:Y:S01]  /*4a80*/  @P4 FMUL.FTZ R186, R63, R98 ;  /* 0x000000623fba4220 */ /* 0x000fe20000410000 */
[----:B------:R-:W-:Y:S01]  /*4a90*/  @P4 FMUL.FTZ R63, R62, UR7 ;  /* 0x000000073e3f4c20 */ /* 0x000fe20008410000 */
[----:B------:R-:W-:-:S03]  /*4aa0*/  FFMA.FTZ R98, R191, UR11, R187 ;  /* 0x0000000bbf627c23 */ /* 0x000fc600080100bb */
[----:B-1----:R-:W-:Y:S01]  /*4ab0*/  @P4 FMUL.FTZ R188, R63, R188 ;  /* 0x000000bc3fbc4220 */ /* 0x002fe20000410000 */
[----:B------:R-:W-:Y:S02]  /*4ac0*/  @P4 HADD2.F32 R63, -RZ, R51.H0_H0 ;  /* 0x20000033ff3f4230 */ /* 0x000fe40000004100 */
[----:B------:R-:W-:Y:S01]  /*4ad0*/  FADD.FTZ R98, R189, -R98 ;  /* 0x80000062bd627221 */ /* 0x000fe20000010000 */
[----:B------:R-:W-:Y:S02]  /*4ae0*/  HFMA2 R189, -RZ, RZ, 0, 0 ;  /* 0x00000000ffbd7431 */ /* 0x000fe400000001ff */
[----:B------:R-:W-:Y:S01]  /*4af0*/  @P4 FMUL.FTZ R190, R188, R63 ;  /* 0x0000003fbcbe4220 */ /* 0x000fe20000410000 */
[----:B------:R-:W-:Y:S01]  /*4b00*/  FFMA.FTZ R63, R98, UR10, R87 ;  /* 0x0000000a623f7c23 */ /* 0x000fe20008010057 */
[----:B------:R-:W0:Y:S03]  /*4b10*/  @P3 LDC R188, c[0x0][0x408] ;  /* 0x00010200ffbc3b82 */ /* 0x000e260000000800 */
[----:B------:R-:W-:-:S04]  /*4b20*/  @P3 FMUL.FTZ R97, R63, UR7 ;  /* 0x000000073f613c20 */ /* 0x000fc80008410000 */
[----:B--2---:R-:W-:Y:S01]  /*4b30*/  @P3 FMUL.FTZ R192, R97, R192 ;  /* 0x000000c061c03220 */ /* 0x004fe20000410000 */
[----:B------:R-:W-:-:S05]  /*4b40*/  @P3 HADD2.F32 R97, -RZ, R51.H1_H1 ;  /* 0x30000033ff613230 */ /* 0x000fca0000004100 */
[----:B------:R-:W-:Y:S01]  /*4b50*/  @P3 FMUL.FTZ R189, R192, R97 ;  /* 0x00000061c0bd3220 */ /* 0x000fe20000410000 */
[----:B------:R-:W-:-:S04]  /*4b60*/  @P3 FMUL.FTZ R97, R63, UR7 ;  /* 0x000000073f613c20 */ /* 0x000fc80008410000 */
[----:B0-----:R-:W-:Y:S01]  /*4b70*/  @P3 FMUL.FTZ R98, R97, R188 ;  /* 0x000000bc61623220 */ /* 0x001fe20000410000 */
[----:B------:R-:W-:Y:S02]  /*4b80*/  MOV R188, RZ ;  /* 0x000000ff00bc7202 */ /* 0x000fe40000000f00 */
[----:B------:R-:W-:Y:S01]  /*4b90*/  F2FP.F16.F32.PACK_AB R97, R198, R101 ;  /* 0x00000065c661723e */ /* 0x000fe200000000ff */
[----:B------:R-:W-:Y:S01]  /*4ba0*/  @P3 FMUL.FTZ R188, R99, R98 ;  /* 0x0000006263bc3220 */ /* 0x000fe20000410000 */
[----:B------:R-:W-:Y:S02]  /*4bb0*/  F2FP.F16.F32.PACK_AB R98, R193, R194 ;  /* 0x000000c2c162723e */ /* 0x000fe400000000ff */
[----:B------:R-:W-:Y:S01]  /*4bc0*/  F2FP.F16.F32.PACK_AB R99, R189, R190 ;  /* 0x000000bebd63723e */ /* 0x000fe200000000ff */
[----:B------:R-:W-:Y:S06]  /*4bd0*/  BRA `(.L_x_10364) ;  /* 0x00000014003c7947 */ /* 0x000fec0003800000 */
.L_x_10363:
[----:B------:R-:W-:Y:S01]  /*4be0*/  FFMA.FTZ R101, R204, UR11, R187 ;  /* 0x0000000bcc657c23 */ /* 0x000fe200080100bb */
[----:B------:R-:W-:Y:S02]  /*4bf0*/  LOP3.LUT P3, RZ, R112, 0xff, RZ, 0xc0, !PT ;  /* 0x000000ff70ff7812 */ /* 0x000fe4000786c0ff */
[C---:B------:R-:W-:Y:S01]  /*4c00*/  LOP3.LUT P6, RZ, R113.reuse, 0xff, RZ, 0xc0, !PT ;  /* 0x000000ff71ff7812 */ /* 0x040fe200078cc0ff */
[----:B------:R-:W-:Y:S01]  /*4c10*/  FADD.FTZ R101, R200, -R101 ;  /* 0x80000065c8657221 */ /* 0x000fe20000010000 */
[C---:B------:R-:W-:Y:S02]  /*4c20*/  LOP3.LUT P5, RZ, R113.reuse, 0xff00, RZ, 0xc0, !PT ;  /* 0x0000ff0071ff7812 */ /* 0x040fe400078ac0ff */
[----:B------:R-:W-:Y:S01]  /*4c30*/  LOP3.LUT P4, RZ, R113, 0xff0000, RZ, 0xc0, !PT ;  /* 0x00ff000071ff7812 */ /* 0x000fe2000788c0ff */
[----:B------:R-:W-:-:S04]  /*4c40*/  FFMA.FTZ R0, R101, UR10, R80 ;  /* 0x0000000a65007c23 */ /* 0x000fc80008010050 */
[----:B------:R-:W-:Y:S02]  /*4c50*/  FMUL.FTZ R0, R0, UR7 ;  /* 0x0000000700007c20 */ /* 0x000fe40008410000 */
[----:B-----5:R-:W-:Y:S02]  /*4c60*/  @P3 HADD2.F32 R100, -RZ, R96.H0_H0 ;  /* 0x20000060ff643230 */ /* 0x020fe40000004100 */
[----:B------:R-:W-:Y:S01]  /*4c70*/  FMUL.FTZ R101, R0, UR23 ;  /* 0x0000001700657c20 */ /* 0x000fe20008410000 */
[----:B------:R-:W-:Y:S02]  /*4c80*/  HFMA2 R0, -RZ, RZ, 0, 0 ;  /* 0x00000000ff007431 */ /* 0x000fe400000001ff */
[----:B------:R-:W-:Y:S02]  /*4c90*/  @P3 HADD2.F32 R102, -RZ, R48.H0_H0 ;  /* 0x20000030ff663230 */ /* 0x000fe40000004100 */
[----:B------:R-:W-:Y:S01]  /*4ca0*/  @P3 FMUL.FTZ R0, R100, R101 ;  /* 0x0000006564003220 */ /* 0x000fe20000410000 */
[----:B------:R-:W-:-:S02]  /*4cb0*/  MOV R100, RZ ;  /* 0x000000ff00647202 */ /* 0x000fc40000000f00 */
[----:B------:R-:W-:Y:S01]  /*4cc0*/  @P3 FMUL.FTZ R100, R102, R101 ;  /* 0x0000006566643220 */ /* 0x000fe20000410000 */
[----:B------:R-:W-:Y:S01]  /*4cd0*/  FFMA.FTZ R102, R203, UR11, R187 ;  /* 0x0000000bcb667c23 */ /* 0x000fe200080100bb */
[----:B------:R-:W-:-:S03]  /*4ce0*/  LOP3.LUT P3, RZ, R112, 0xff00, RZ, 0xc0, !PT ;  /* 0x0000ff0070ff7812 */ /* 0x000fc6000786c0ff */
[----:B------:R-:W-:-:S04]  /*4cf0*/  FADD.FTZ R102, R199, -R102 ;  /* 0x80000066c7667221 */ /* 0x000fc80000010000 */
[----:B------:R-:W-:Y:S01]  /*4d00*/  FFMA.FTZ R101, R102, UR10, R81 ;  /* 0x0000000a66657c23 */ /* 0x000fe20008010051 */
[----:B------:R-:W-:-:S03]  /*4d10*/  HFMA2 R102, -RZ, RZ, 0, 0 ;  /* 0x00000000ff667431 */ /* 0x000fc600000001ff */
[----:B------:R-:W-:Y:S02]  /*4d20*/  FMUL.FTZ R101, R101, UR7 ;  /* 0x0000000765657c20 */ /* 0x000fe40008410000 */
[----:B------:R-:W-:Y:S02]  /*4d30*/  @P3 HADD2.F32 R96, -RZ, R96.H1_H1 ;  /* 0x30000060ff603230 */ /* 0x000fe40000004100 */
[----:B------:R-:W-:Y:S01]  /*4d40*/  FMUL.FTZ R101, R101, UR23 ;  /* 0x0000001765657c20 */ /* 0x000fe20008410000 */
[----:B------:R-:W-:-:S03]  /*4d50*/  @P3 HADD2.F32 R116, -RZ, R48.H1_H1 ;  /* 0x30000030ff743230 */ /* 0x000fc60000004100 */
[-C--:B------:R-:W-:Y:S01]  /*4d60*/  @P3 FMUL.FTZ R102, R96, R101.reuse ;  /* 0x0000006560663220 */ /* 0x080fe20000410000 */
[----:B------:R-:W-:Y:S01]  /*4d70*/  MOV R96, RZ ;  /* 0x000000ff00607202 */ /* 0x000fe20000000f00 */
[----:B------:R-:W-:Y:S01]  /*4d80*/  @P3 FMUL.FTZ R96, R116, R101 ;  /* 0x0000006574603220 */ /* 0x000fe20000410000 */
[----:B------:R-:W-:Y:S01]  /*4d90*/  FFMA.FTZ R101, R202, UR11, R187 ;  /* 0x0000000bca657c23 */ /* 0x000fe200080100bb */
[----:B------:R-:W-:Y:S01]  /*4da0*/  LOP3.LUT P3, RZ, R112, 0xff0000, RZ, 0xc0, !PT ;  /* 0x00ff000070ff7812 */ /* 0x000fe2000786c0ff */
[----:B------:R-:W-:Y:S02]  /*4db0*/  HFMA2 R116, -RZ, RZ, 0, 0 ;  /* 0x00000000ff747431 */ /* 0x000fe400000001ff */
[----:B------:R-:W-:Y:S01]  /*4dc0*/  FADD.FTZ R101, R198, -R101 ;  /* 0x80000065c6657221 */ /* 0x000fe20000010000 */
[----:B------:R-:W-:Y:S02]  /*4dd0*/  MOV R198, RZ ;  /* 0x000000ff00c67202 */ /* 0x000fe40000000f00 */
[----:B------:R-:W-:Y:S01]  /*4de0*/  F2FP.F16.F32.PACK_AB R96, R96, R100 ;  /* 0x000000646060723e */ /* 0x000fe200000000ff */
[----:B------:R-:W-:-:S04]  /*4df0*/  FFMA.FTZ R101, R101, UR10, R82 ;  /* 0x0000000a65657c23 */ /* 0x000fc80008010052 */
[----:B------:R-:W-:Y:S02]  /*4e00*/  FMUL.FTZ R101, R101, UR7 ;  /* 0x0000000765657c20 */ /* 0x000fe40008410000 */
[----:B------:R-:W-:Y:S02]  /*4e10*/  @P3 HADD2.F32 R186, -RZ, R97.H0_H0 ;  /* 0x20000061ffba3230 */ /* 0x000fe40000004100 */
[----:B------:R-:W-:Y:S01]  /*4e20*/  FMUL.FTZ R117, R101, UR23 ;  /* 0x0000001765757c20 */ /* 0x000fe20008410000 */
[----:B------:R-:W-:-:S03]  /*4e30*/  MOV R101, RZ ;  /* 0x000000ff00657202 */ /* 0x000fc60000000f00 */
[----:B------:R-:W-:Y:S01]  /*4e40*/  @P3 FMUL.FTZ R116, R186, R117 ;  /* 0x00000075ba743220 */ /* 0x000fe20000410000 */
[----:B------:R-:W-:-:S05]  /*4e50*/  @P3 HADD2.F32 R186, -RZ, R49.H0_H0 ;  /* 0x20000031ffba3230 */ /* 0x000fca0000004100 */
[----:B------:R-:W-:Y:S01]  /*4e60*/  @P3 FMUL.FTZ R101, R186, R117 ;  /* 0x00000075ba653220 */ /* 0x000fe20000410000 */
[----:B------:R-:W-:Y:S01]  /*4e70*/  FFMA.FTZ R186, R201, UR11, R187 ;  /* 0x0000000bc9ba7c23 */ /* 0x000fe200080100bb */
[----:B------:R-:W-:-:S03]  /*4e80*/  LOP3.LUT P3, RZ, R112, 0xff000000, RZ, 0xc0, !PT ;  /* 0xff00000070ff7812 */ /* 0x000fc6000786c0ff */
[----:B------:R-:W-:-:S04]  /*4e90*/  FADD.FTZ R186, R197, -R186 ;  /* 0x800000bac5ba7221 */ /* 0x000fc80000010000 */
[----:B------:R-:W-:-:S04]  /*4ea0*/  FFMA.FTZ R117, R186, UR10, R83 ;  /* 0x0000000aba757c23 */ /* 0x000fc80008010053 */
[----:B------:R-:W-:Y:S02]  /*4eb0*/  FMUL.FTZ R117, R117, UR7 ;  /* 0x0000000775757c20 */ /* 0x000fe40008410000 */
[----:B------:R-:W-:Y:S02]  /*4ec0*/  @P3 HADD2.F32 R186, -RZ, R97.H1_H1 ;  /* 0x30000061ffba3230 */ /* 0x000fe40000004100 */
[----:B------:R-:W-:Y:S01]  /*4ed0*/  FMUL.FTZ R97, R117, UR23 ;  /* 0x0000001775617c20 */ /* 0x000fe20008410000 */
[----:B------:R-:W-:-:S03]  /*4ee0*/  HFMA2 R117, -RZ, RZ, 0, 0 ;  /* 0x00000000ff757431 */ /* 0x000fc600000001ff */
[----:B------:R-:W-:Y:S01]  /*4ef0*/  @P3 FMUL.FTZ R117, R186, R97 ;  /* 0x00000061ba753220 */ /* 0x000fe20000410000 */
[----:B------:R-:W-:-:S05]  /*4f00*/  @P3 HADD2.F32 R186, -RZ, R49.H1_H1 ;  /* 0x30000031ffba3230 */ /* 0x000fca0000004100 */
[----:B------:R-:W-:Y:S01]  /*4f10*/  @P3 FMUL.FTZ R198, R186, R97 ;  /* 0x00000061bac63220 */ /* 0x000fe20000410000 */
[--C-:B------:R-:W-:Y:S01]  /*4f20*/  FFMA.FTZ R97, R196, UR11, R187.reuse ;  /* 0x0000000bc4617c23 */ /* 0x100fe200080100bb */
[----:B------:R-:W-:Y:S01]  /*4f30*/  ISETP.GE.U32.AND P3, PT, R112, RZ, PT ;  /* 0x000000ff7000720c */ /* 0x000fe20003f66070 */
[----:B------:R-:W-:Y:S01]  /*4f40*/  FFMA.FTZ R112, R195, UR11, R187 ;  /* 0x0000000bc3707c23 */ /* 0x000fe200080100bb */
[----:B------:R-:W-:Y:S02]  /*4f50*/  @P6 HADD2.F32 R186, -RZ, R98.H0_H0 ;  /* 0x20000062ffba6230 */ /* 0x000fe40000004100 */
[----:B------:R-:W-:Y:S01]  /*4f60*/  FADD.FTZ R97, R194, -R97 ;  /* 0x80000061c2617221 */ /* 0x000fe20000010000 */
[----:B------:R-:W-:Y:S01]  /*4f70*/  ISETP.GE.U32.AND.EX P3, PT, R113, 0x1000000, PT, P3 ;  /* 0x010000007100780c */ /* 0x000fe20003f66130 */
[----:B------:R-:W-:Y:S01]  /*4f80*/  FADD.FTZ R188, R193, -R112 ;  /* 0x80000070c1bc7221 */ /* 0x000fe20000010000 */
[----:B------:R-:W-:Y:S02]  /*4f90*/  HFMA2 R112, -RZ, RZ, 0, 0 ;  /* 0x00000000ff707431 */ /* 0x000fe400000001ff */
[----:B------:R-:W-:Y:S01]  /*4fa0*/  FFMA.FTZ R97, R97, UR10, R84 ;  /* 0x0000000a61617c23 */ /* 0x000fe20008010054 */
[----:B------:R-:W-:-:S03]  /*4fb0*/  FFMA.FTZ R193, R192, UR11, R187 ;  /* 0x0000000bc0c17c23 */ /* 0x000fc600080100bb */
[----:B------:R-:W-:Y:S01]  /*4fc0*/  FMUL.FTZ R97, R97, UR7 ;  /* 0x0000000761617c20 */ /* 0x000fe20008410000 */
[----:B------:R-:W-:Y:S01]  /*4fd0*/  FADD.FTZ R195, R190, -R193 ;  /* 0x800000c1bec37221 */ /* 0x000fe20000010000 */
[----:B------:R-:W-:Y:S01]  /*4fe0*/  @P5 HADD2.F32 R193, -RZ, R98.H1_H1 ;  /* 0x30000062ffc15230 */ /* 0x000fe20000004100 */
[----:B------:R-:W-:Y:S01]  /*4ff0*/  MOV R98, RZ ;  /* 0x000000ff00627202 */ /* 0x000fe20000000f00 */
[----:B------:R-:W-:Y:S01]  /*5000*/  FMUL.FTZ R113, R97, UR23 ;  /* 0x0000001761717c20 */ /* 0x000fe20008410000 */
[----:B------:R-:W-:Y:S01]  /*5010*/  MOV R97, RZ ;  /* 0x000000ff00617202 */ /* 0x000fe20000000f00 */
[----:B------:R-:W-:Y:S02]  /*5020*/  @P3 HADD2.F32 R192, -RZ, R99.H1_H1 ;  /* 0x30000063ffc03230 */ /* 0x000fe40000004100 */
[----:B------:R-:W-:Y:S01]  /*5030*/  @P6 FMUL.FTZ R112, R186, R113 ;  /* 0x00000071ba706220 */ /* 0x000fe20000410000 */
[----:B------:R-:W-:Y:S02]  /*5040*/  @P6 HADD2.F32 R186, -RZ, R50.H0_H0 ;  /* 0x20000032ffba6230 */ /* 0x000fe40000004100 */
[----:B------:R-:W-:-:S03]  /*5050*/  @P3 HADD2.F32 R194, -RZ, R51.H1_H1 ;  /* 0x30000033ffc23230 */ /* 0x000fc60000004100 */
[----:B------:R-:W-:Y:S01]  /*5060*/  @P6 FMUL.FTZ R97, R186, R113 ;  /* 0x00000071ba616220 */ /* 0x000fe20000410000 */
[----:B------:R-:W-:Y:S01]  /*5070*/  FFMA.FTZ R113, R188, UR10, R85 ;  /* 0x0000000abc717c23 */ /* 0x000fe20008010055 */
[----:B------:R-:W-:Y:S01]  /*5080*/  FFMA.FTZ R188, R191, UR11, R187 ;  /* 0x0000000bbfbc7c23 */ /* 0x000fe200080100bb */
[----:B------:R-:W-:Y:S02]  /*5090*/  @P4 HADD2.F32 R191, -RZ, R99.H0_H0 ;  /* 0x20000063ffbf4230 */ /* 0x000fe40000004100 */
[----:B------:R-:W-:Y:S01]  /*50a0*/  FMUL.FTZ R113, R113, UR7 ;  /* 0x0000000771717c20 */ /* 0x000fe20008410000 */
[----:B------:R-:W-:Y:S01]  /*50b0*/  FADD.FTZ R190, R189, -R188 ;  /* 0x800000bcbdbe7221 */ /* 0x000fe20000010000 */
[----:B------:R-:W-:Y:S02]  /*50c0*/  MOV R189, RZ ;  /* 0x000000ff00bd7202 */ /* 0x000fe40000000f00 */
[----:B------:R-:W-:Y:S01]  /*50d0*/  FMUL.FTZ R186, R113, UR23 ;  /* 0x0000001771ba7c20 */ /* 0x000fe20008410000 */
[----:B------:R-:W-:-:S03]  /*50e0*/  HFMA2 R113, -RZ, RZ, 0, 0 ;  /* 0x00000000ff717431 */ /* 0x000fc600000001ff */
[----:B------:R-:W-:Y:S01]  /*50f0*/  @P5 FMUL.FTZ R113, R193, R186 ;  /* 0x000000bac1715220 */ /* 0x000fe20000410000 */
[----:B------:R-:W-:-:S05]  /*5100*/  @P5 HADD2.F32 R193, -RZ, R50.H1_H1 ;  /* 0x30000032ffc15230 */ /* 0x000fca0000004100 */
[----:B------:R-:W-:Y:S01]  /*5110*/  @P5 FMUL.FTZ R98, R193, R186 ;  /* 0x000000bac1625220 */ /* 0x000fe20000410000 */
[----:B------:R-:W-:Y:S01]  /*5120*/  FFMA.FTZ R186, R195, UR10, R86 ;  /* 0x0000000ac3ba7c23 */ /* 0x000fe20008010056 */
[----:B------:R-:W-:-:S03]  /*5130*/  @P4 HADD2.F32 R193, -RZ, R51.H0_H0 ;  /* 0x20000033ffc14230 */ /* 0x000fc60000004100 */
[----:B------:R-:W-:Y:S01]  /*5140*/  FMUL.FTZ R186, R186, UR7 ;  /* 0x00000007baba7c20 */ /* 0x000fe20008410000 */
[----:B------:R-:W-:Y:S02]  /*5150*/  F2FP.F16.F32.PACK_AB R98, R98, R97 ;  /* 0x000000616262723e */ /* 0x000fe400000000ff */
[----:B------:R-:W-:Y:S01]  /*5160*/  F2FP.F16.F32.PACK_AB R97, R198, R101 ;  /* 0x00000065c661723e */ /* 0x000fe200000000ff */
[----:B------:R-:W-:Y:S01]  /*5170*/  FMUL.FTZ R188, R186, UR23 ;  /* 0x00000017babc7c20 */ /* 0x000fe20008410000 */
[----:B------:R-:W-:-:S03]  /*5180*/  HFMA2 R186, -RZ, RZ, 0, 0 ;  /* 0x00000000ffba7431 */ /* 0x000fc600000001ff */
[-C--:B------:R-:W-:Y:S01]  /*5190*/  @P4 FMUL.FTZ R189, R193, R188.reuse ;  /* 0x000000bcc1bd4220 */ /* 0x080fe20000410000 */
[----:B------:R-:W-:Y:S01]  /*51a0*/  @P4 FMUL.FTZ R186, R191, R188 ;  /* 0x000000bcbfba4220 */ /* 0x000fe20000410000 */
[----:B------:R-:W-:Y:S01]  /*51b0*/  FFMA.FTZ R188, R190, UR10, R87 ;  /* 0x0000000abebc7c23 */ /* 0x000fe20008010057 */
[----:B------:R-:W-:-:S03]  /*51c0*/  HFMA2 R190, -RZ, RZ, 0, 0 ;  /* 0x00000000ffbe7431 */ /* 0x000fc600000001ff */
[----:B------:R-:W-:-:S04]  /*51d0*/  FMUL.FTZ R188, R188, UR7 ;  /* 0x00000007bcbc7c20 */ /* 0x000fc80008410000 */
[----:B------:R-:W-:Y:S01]  /*51e0*/  FMUL.FTZ R99, R188, UR23 ;  /* 0x00000017bc637c20 */ /* 0x000fe20008410000 */
[----:B------:R-:W-:-:S03]  /*51f0*/  MOV R188, RZ ;  /* 0x000000ff00bc7202 */ /* 0x000fc60000000f00 */
[-C--:B------:R-:W-:Y:S01]  /*5200*/  @P3 FMUL.FTZ R190, R194, R99.reuse ;  /* 0x00000063c2be3220 */ /* 0x080fe20000410000 */
[----:B------:R-:W-:-:S04]  /*5210*/  @P3 FMUL.FTZ R188, R192, R99 ;  /* 0x00000063c0bc3220 */ /* 0x000fc80000410000 */
[----:B------:R-:W-:Y:S01]  /*5220*/  F2FP.F16.F32.PACK_AB R99, R190, R189 ;  /* 0x000000bdbe63723e */ /* 0x000fe200000000ff */
[----:B------:R-:W-:Y:S06]  /*5230*/  BRA `(.L_x_10364) ;  /* 0x0000000c00a47947 */ /* 0x000fec0003800000 */
.L_x_10362:
        /* <DEDUP_REMOVED lines=9> */
[----:B------:R-:W-:Y:S01]  /*52d0*/  FMUL.FTZ R56, R57, UR10 ;  /* 0x0000000a39387c20 */ /* 0x000fe20008410000 */
[----:B------:R-:W-:Y:S01]  /*52e0*/  LOP3.LUT P5, RZ, R113, 0xff00, RZ, 0xc0, !PT ;  /* 0x0000ff0071ff7812 */ /* 0x000fe200078ac0ff */
[----:B------:R-:W0:Y:S02]  /*52f0*/  @P3 LDC R59, c[0x0][0x408] ;  /* 0x00010200ff3b3b82 */ /* 0x000e240000000800 */
[----:B------:R-:W-:Y:S01]  /*5300*/  @P3 FMUL.FTZ R0, R56, UR7 ;  /* 0x0000000738003c20 */ /* 0x000fe20008410000 */
[----:B-----5:R-:W-:-:S05]  /*5310*/  @P3 HADD2.F32 R58, -RZ, R96.H0_H0 ;  /* 0x20000060ff3a3230 */ /* 0x020fca0000004100 */
        /* <DEDUP_REMOVED lines=13> */
[----:B------:R-:W-:Y:S01]  /*53f0*/  FMUL.FTZ R57, R58, UR10 ;  /* 0x0000000a3a397c20 */ /* 0x000fe20008410000 */
[----:B------:R-:W-:-:S03]  /*5400*/  LOP3.LUT P3, RZ, R112, 0xff0000, RZ, 0xc0, !PT ;  /* 0x00ff000070ff7812 */ /* 0x000fc6000786c0ff */
[----:B------:R-:W-:-:S04]  /*5410*/  @P4 FMUL.FTZ R58, R57, UR7 ;  /* 0x00000007393a4c20 */ /* 0x000fc80008410000 */
[----:B0-----:R-:W-:Y:S01]  /*5420*/  @P4 FMUL.FTZ R58, R58, R59 ;  /* 0x0000003b3a3a4220 */ /* 0x001fe20000410000 */
[----:B------:R-:W-:Y:S02]  /*5430*/  @P4 HADD2.F32 R59, -RZ, R96.H1_H1 ;  /* 0x30000060ff3b4230 */ /* 0x000fe40000004100 */
[----:B------:R-:W-:-:S03]  /*5440*/  HFMA2 R96, -RZ, RZ, 0, 0 ;  /* 0x00000000ff607431 */ /* 0x000fc600000001ff */
[----:B------:R-:W0:Y:S01]  /*5450*/  @P3 LDC R60, c[0x0][0x408] ;  /* 0x00010200ff3c3b82 */ /* 0x000e220000000800 */
[----:B------:R-:W-:Y:S01]  /*5460*/  @P4 FMUL.FTZ R102, R59, R58 ;  /* 0x0000003a3b664220 */ /* 0x000fe20000410000 */
[----:B------:R-:W-:Y:S01]  /*5470*/  @P4 FMUL.FTZ R58, R57, UR7 ;  /* 0x00000007393a4c20 */ /* 0x000fe20008410000 */
[----:B------:R-:W-:-:S03]  /*5480*/  FFMA.FTZ R59, R202, UR11, R187 ;  /* 0x0000000bca3b7c23 */ /* 0x000fc600080100bb */
[----:B--2---:R-:W-:Y:S01]  /*5490*/  @P4 FMUL.FTZ R61, R58, R61 ;  /* 0x0000003d3a3d4220 */ /* 0x004fe20000410000 */
[----:B------:R-:W-:Y:S01]  /*54a0*/  @P4 HADD2.F32 R58, -RZ, R48.H1_H1 ;  /* 0x30000030ff3a4230 */ /* 0x000fe20000004100 */
[----:B------:R-:W1:Y:S01]  /*54b0*/  @P3 LDC R62, c[0x0][0x408] ;  /* 0x00010200ff3e3b82 */ /* 0x000e620000000800 */
[----:B------:R-:W-:Y:S01]  /*54c0*/  FADD.FTZ R59, R198, -R59 ;  /* 0x8000003bc63b7221 */ /* 0x000fe20000010000 */
[----:B------:R-:W-:Y:S02]  /*54d0*/  MOV R198, RZ ;  /* 0x000000ff00c67202 */ /* 0x000fe40000000f00 */
[----:B------:R-:W-:Y:S01]  /*54e0*/  @P4 FMUL.FTZ R96, R58, R61 ;  /* 0x0000003d3a604220 */ /* 0x000fe20000410000 */
[----:B------:R-:W-:Y:S01]  /*54f0*/  LOP3.LUT P4, RZ, R112, 0xff000000, RZ, 0xc0, !PT ;  /* 0xff00000070ff7812 */ /* 0x000fe2000788c0ff */
[----:B------:R-:W-:-:S03]  /*5500*/  FMUL.FTZ R58, R59, UR10 ;  /* 0x0000000a3b3a7c20 */ /* 0x000fc60008410000 */
[----:B------:R-:W-:Y:S01]  /*5510*/  F2FP.F16.F32.PACK_AB R96, R96, R100 ;  /* 0x000000646060723e */ /* 0x000fe200000000ff */
[----:B------:R-:W-:-:S04]  /*5520*/  @P3 FMUL.FTZ R59, R58, UR7 ;  /* 0x000000073a3b3c20 */ /* 0x000fc80008410000 */
[----:B0-----:R-:W-:Y:S01]  /*5530*/  @P3 FMUL.FTZ R59, R59, R60 ;  /* 0x0000003c3b3b3220 */ /* 0x001fe20000410000 */
[----:B------:R-:W-:-:S03]  /*5540*/  @P3 HADD2.F32 R60, -RZ, R97.H0_H0 ;  /* 0x20000061ff3c3230 */ /* 0x000fc60000004100 */
[----:B------:R-:W0:Y:S01]  /*5550*/  @P4 LDC R61, c[0x0][0x408] ;  /* 0x00010200ff3d4b82 */ /* 0x000e220000000800 */
[----:B------:R-:W-:Y:S02]  /*5560*/  @P4 HADD2.F32 R97, -RZ, R97.H1_H1 ;  /* 0x30000061ff614230 */ /* 0x000fe40000004100 */
[----:B------:R-:W-:Y:S01]  /*5570*/  @P3 FMUL.FTZ R116, R60, R59 ;  /* 0x0000003b3c743220 */ /* 0x000fe20000410000 */
[----:B------:R-:W-:Y:S01]  /*5580*/  @P3 FMUL.FTZ R59, R58, UR7 ;  /* 0x000000073a3b3c20 */ /* 0x000fe20008410000 */
[----:B------:R-:W-:-:S03]  /*5590*/  FFMA.FTZ R60, R201, UR11, R187 ;  /* 0x0000000bc93c7c23 */ /* 0x000fc600080100bb */
[----:B------:R-:W2:Y:S01]  /*55a0*/  @P4 LDC R63, c[0x0][0x408] ;  /* 0x00010200ff3f4b82 */ /* 0x000ea20000000800 */
[----:B-1----:R-:W-:Y:S01]  /*55b0*/  @P3 FMUL.FTZ R62, R59, R62 ;  /* 0x0000003e3b3e3220 */ /* 0x002fe20000410000 */
[----:B------:R-:W-:Y:S02]  /*55c0*/  @P3 HADD2.F32 R59, -RZ, R49.H0_H0 ;  /* 0x20000031ff3b3230 */ /* 0x000fe40000004100 */
[----:B------:R-:W-:-:S03]  /*55d0*/  FADD.FTZ R60, R197, -R60 ;  /* 0x8000003cc53c7221 */ /* 0x000fc60000010000 */
[----:B------:R-:W-:Y:S01]  /*55e0*/  @P3 FMUL.FTZ R101, R59, R62 ;  /* 0x0000003e3b653220 */ /* 0x000fe20000410000 */
[----:B------:R-:W-:Y:S01]  /*55f0*/  FMUL.FTZ R59, R60, UR10 ;  /* 0x0000000a3c3b7c20 */ /* 0x000fe20008410000 */
[----:B------:R-:W1:Y:S01]  /*5600*/  @P6 LDC R62, c[0x0][0x408] ;  /* 0x00010200ff3e6b82 */ /* 0x000e620000000800 */
[----:B------:R-:W-:Y:S02]  /*5610*/  ISETP.GE.U32.AND P3, PT, R112, RZ, PT ;  /* 0x000000ff7000720c */ /* 0x000fe40003f66070 */
[----:B------:R-:W-:Y:S02]  /*5620*/  @P4 FMUL.FTZ R60, R59, UR7 ;  /* 0x000000073b3c4c20 */ /* 0x000fe40008410000 */
[----:B------:R-:W-:Y:S02]  /*5630*/  ISETP.GE.U32.AND.EX P3, PT, R113, 0x1000000, PT, P3 ;  /* 0x010000007100780c */ /* 0x000fe40003f66130 */
[----:B0-----:R-:W-:Y:S01]  /*5640*/  @P4 FMUL.FTZ R60, R60, R61 ;  /* 0x0000003d3c3c4220 */ /* 0x001fe20000410000 */
[----:B------:R-:W-:-:S03]  /*5650*/  FFMA.FTZ R61, R196, UR11, R187 ;  /* 0x0000000bc43d7c23 */ /* 0x000fc600080100bb */
[----:B------:R-:W-:Y:S01]  /*5660*/  @P4 FMUL.FTZ R117, R97, R60 ;  /* 0x0000003c61754220 */ /* 0x000fe20000410000 */
[----:B------:R-:W-:Y:S01]  /*5670*/  @P4 FMUL.FTZ R60, R59, UR7 ;  /* 0x000000073b3c4c20 */ /* 0x000fe20008410000 */
[----:B------:R-:W-:Y:S01]  /*5680*/  FADD.FTZ R61, R194, -R61 ;  /* 0x8000003dc23d7221 */ /* 0x000fe20000010000 */
[----:B------:R-:W-:Y:S01]  /*5690*/  HFMA2 R194, -RZ, RZ, 0, 0 ;  /* 0x00000000ffc27431 */ /* 0x000fe200000001ff */
[----:B------:R-:W0:Y:S01]  /*56a0*/  @P5 LDC R97, c[0x0][0x408] ;  /* 0x00010200ff615b82 */ /* 0x000e220000000800 */
[----:B--2---:R-:W-:Y:S01]  /*56b0*/  @P4 FMUL.FTZ R63, R60, R63 ;  /* 0x0000003f3c3f4220 */ /* 0x004fe20000410000 */
[----:B------:R-:W-:-:S05]  /*56c0*/  @P4 HADD2.F32 R60, -RZ, R49.H1_H1 ;  /* 0x30000031ff3c4230 */ /* 0x000fca0000004100 */
[----:B------:R-:W-:Y:S01]  /*56d0*/  @P4 FMUL.FTZ R198, R60, R63 ;  /* 0x0000003f3cc64220 */ /* 0x000fe20000410000 */
[----:B------:R-:W-:Y:S01]  /*56e0*/  FMUL.FTZ R60, R61, UR10 ;  /* 0x0000000a3d3c7c20 */ /* 0x000fe20008410000 */
[----:B------:R-:W2:Y:S01]  /*56f0*/  @P5 LDC R63, c[0x0][0x408] ;  /* 0x00010200ff3f5b82 */ /* 0x000ea20000000800 */
[----:B------:R-:W-:Y:S02]  /*5700*/  LOP3.LUT P4, RZ, R113, 0xff0000, RZ, 0xc0, !PT ;  /* 0x00ff000071ff7812 */ /* 0x000fe4000788c0ff */
[----:B------:R-:W-:Y:S01]  /*5710*/  CS2R R112, SRZ ;  /* 0x0000000000707805 */ /* 0x000fe2000001ff00 */
[----:B------:R-:W-:-:S04]  /*5720*/  @P6 FMUL.FTZ R61, R60, UR7 ;  /* 0x000000073c3d6c20 */ /* 0x000fc80008410000 */
[----:B-1----:R-:W-:Y:S01]  /*5730*/  @P6 FMUL.FTZ R61, R61, R62 ;  /* 0x0000003e3d3d6220 */ /* 0x002fe20000410000 */
[----:B------:R-:W-:-:S05]  /*5740*/  @P6 HADD2.F32 R62, -RZ, R98.H0_H0 ;  /* 0x20000062ff3e6230 */ /* 0x000fca0000004100 */
        /* <DEDUP_REMOVED lines=9> */
[----:B------:R-:W-:Y:S01]  /*57e0*/  FMUL.FTZ R61, R62, UR10 ;  /* 0x0000000a3e3d7c20 */ /* 0x000fe20008410000 */
[----:B------:R-:W-:-:S03]  /*57f0*/  HFMA2 R186, -RZ, RZ, 0, 0 ;  /* 0x00000000ffba7431 */ /* 0x000fc600000001ff */
[----:B------:R-:W-:-:S04]  /*5800*/  @P5 FMUL.FTZ R62, R61, UR7 ;  /* 0x000000073d3e5c20 */ /* 0x000fc80008410000 */
[----:B--2---:R-:W-:Y:S01]  /*5810*/  @P5 FMUL.FTZ R62, R62, R63 ;  /* 0x0000003f3e3e5220 */ /* 0x004fe20000410000 */
[----:B------:R-:W-:Y:S02]  /*5820*/  @P5 HADD2.F32 R63, -RZ, R98.H1_H1 ;  /* 0x30000062ff3f5230 */ /* 0x000fe40000004100 */
[----:B------:R-:W2:Y:S03]  /*5830*/  @P4 LDC R98, c[0x0][0x408] ;  /* 0x00010200ff624b82 */ /* 0x000ea60000000800 */
[----:B------:R-:W-:Y:S01]  /*5840*/  @P5 FMUL.FTZ R113, R63, R62 ;  /* 0x0000003e3f715220 */ /* 0x000fe20000410000 */
[----:B------:R-:W-:Y:S01]  /*5850*/  @P5 FMUL.FTZ R62, R61, UR7 ;  /* 0x000000073d3e5c20 */ /* 0x000fe20008410000 */
[----:B------:R-:W-:-:S03]  /*5860*/  FFMA.FTZ R63, R192, UR11, R187 ;  /* 0x0000000bc03f7c23 */ /* 0x000fc600080100bb */
[----:B0-----:R-:W-:Y:S01]  /*5870*/  @P5 FMUL.FTZ R97, R62, R97 ;  /* 0x000000613e615220 */ /* 0x001fe20000410000 */
[----:B------:R-:W-:Y:S02]  /*5880*/  @P5 HADD2.F32 R62, -RZ, R50.H1_H1 ;  /* 0x30000032ff3e5230 */ /* 0x000fe40000004100 */
[----:B------:R-:W-:Y:S01]  /*5890*/  FADD.FTZ R63, R190, -R63 ;  /* 0x8000003fbe3f7221 */ /* 0x000fe20000010000 */
[----:B------:R-:W0:Y:S01]  /*58a0*/  @P3 LDC R192, c[0x0][0x408] ;  /* 0x00010200ffc03b82 */ /* 0x000e220000000800 */
[----:B------:R-:W-:Y:S01]  /*58b0*/  MOV R190, RZ ;  /* 0x000000ff00be7202 */ /* 0x000fe20000000f00 */
[----:B------:R-:W-:Y:S01]  /*58c0*/  @P5 FMUL.FTZ R193, R62, R97 ;  /* 0x000000613ec15220 */ /* 0x000fe20000410000 */
[----:B------:R-:W-:-:S04]  /*58d0*/  FMUL.FTZ R62, R63, UR10 ;  /* 0x0000000a3f3e7c20 */ /* 0x000fc80008410000 */
[----:B------:R-:W-:-:S04]  /*58e0*/  @P4 FMUL.FTZ R63, R62, UR7 ;  /* 0x000000073e3f4c20 */ /* 0x000fc80008410000 */
[----:B--2---:R-:W-:Y:S01]  /*58f0*/  @P4 FMUL.FTZ R63, R63, R98 ;  /* 0x000000623f3f4220 */ /* 0x004fe20000410000 */
[----:B------:R-:W-:-:S05]  /*5900*/  @P4 HADD2.F32 R98, -RZ, R99.H0_H0 ;  /* 0x20000063ff624230 */ /* 0x000fca0000004100 */
        /* <DEDUP_REMOVED lines=8> */
[----:B------:R-:W-:Y:S01]  /*5990*/  FMUL.FTZ R63, R98, UR10 ;  /* 0x0000000a623f7c20 */ /* 0x000fe20008410000 */
[----:B------:R-:W1:Y:S01]  /*59a0*/  @P3 LDC R188, c[0x0][0x408] ;  /* 0x00010200ffbc3b82 */ /* 0x000e620000000800 */
[----:B------:R-:W-:Y:S02]  /*59b0*/  @P3 HADD2.F32 R98, -RZ, R99.H1_H1 ;  /* 0x30000063ff623230 */ /* 0x000fe40000004100 */
[----:B------:R-:W-:-:S04]  /*59c0*/  @P3 FMUL.FTZ R97, R63, UR7 ;  /* 0x000000073f613c20 */ /* 0x000fc80008410000 */
[----:B0-----:R-:W-:Y:S01]  /*59d0*/  @P3 FMUL.FTZ R192, R97, R192 ;  /* 0x000000c061c03220 */ /* 0x001fe20000410000 */
[----:B------:R-:W-:-:S05]  /*59e0*/  @P3 HADD2.F32 R97, -RZ, R51.H1_H1 ;  /* 0x30000033ff613230 */ /* 0x000fca0000004100 */
[----:B------:R-:W-:Y:S01]  /*59f0*/  @P3 FMUL.FTZ R189, R97, R192 ;  /* 0x000000c061bd3220 */ /* 0x000fe20000410000 */
[----:B------:R-:W-:-:S04]  /*5a00*/  @P3 FMUL.FTZ R97, R63, UR7 ;  /* 0x000000073f613c20 */ /* 0x000fc80008410000 */
[----:B------:R-:W-:Y:S01]  /*5a10*/  F2FP.F16.F32.PACK_AB R99, R189, R190 ;  /* 0x000000bebd63723e */ /* 0x000fe200000000ff */
[----:B-1----:R-:W-:Y:S01]  /*5a20*/  @P3 FMUL.FTZ R97, R97, R188 ;  /* 0x000000bc61613220 */ /* 0x002fe20000410000 */
[----:B------:R-:W-:-:S03]  /*5a30*/  MOV R188, RZ ;  /* 0x000000ff00bc7202 */ /* 0x000fc60000000f00 */
[----:B------:R-:W-:Y:S01]  /*5a40*/  @P3 FMUL.FTZ R188, R98, R97 ;  /* 0x0000006162bc3220 */ /* 0x000fe20000410000 */
[----:B------:R-:W-:Y:S02]  /*5a50*/  F2FP.F16.F32.PACK_AB R97, R198, R101 ;  /* 0x00000065c661723e */ /* 0x000fe400000000ff */
[----:B------:R-:W-:Y:S01]  /*5a60*/  F2FP.F16.F32.PACK_AB R98, R193, R194 ;  /* 0x000000c2c162723e */ /* 0x000fe200000000ff */
[----:B------:R-:W-:Y:S06]  /*5a70*/  BRA `(.L_x_10364) ;  /* 0x0000000400947947 */ /* 0x000fec0003800000 */
.L_x_10365:
[--C-:B------:R-:W-:Y:S01]  /*5a80*/  FFMA.FTZ R101, R204, UR11, R187.reuse ;  /* 0x0000000bcc657c23 */ /* 0x100fe200080100bb */
[----:B------:R-:W-:Y:S01]  /*5a90*/  LOP3.LUT P3, RZ, R112, 0xff, RZ, 0xc0, !PT ;  /* 0x000000ff70ff7812 */ /* 0x000fe2000786c0ff */
[----:B------:R-:W-:Y:S01]  /*5aa0*/  FFMA.FTZ R188, R191, UR11, R187 ;  /* 0x0000000bbfbc7c23 */ /* 0x000fe200080100bb */
[C---:B------:R-:W-:Y:S01]  /*5ab0*/  LOP3.LUT P6, RZ, R113.reuse, 0xff, RZ, 0xc0, !PT ;  /* 0x000000ff71ff7812 */ /* 0x040fe200078cc0ff */
[----:B------:R-:W-:Y:S01]  /*5ac0*/  FADD.FTZ R101, R200, -R101 ;  /* 0x80000065c8657221 */ /* 0x000fe20000010000 */
[C---:B------:R-:W-:Y:S02]  /*5ad0*/  LOP3.LUT P5, RZ, R113.reuse, 0xff00, RZ, 0xc0, !PT ;  /* 0x0000ff0071ff7812 */ /* 0x040fe400078ac0ff */
[----:B------:R-:W-:Y:S01]  /*5ae0*/  LOP3.LUT P4, RZ, R113, 0xff0000, RZ, 0xc0, !PT ;  /* 0x00ff000071ff7812 */ /* 0x000fe2000788c0ff */
[----:B------:R-:W-:-:S04]  /*5af0*/  FMUL.FTZ R0, R101, UR10 ;  /* 0x0000000a65007c20 */ /* 0x000fc80008410000 */
[----:B------:R-:W-:Y:S02]  /*5b00*/  FMUL.FTZ R0, R0, UR7 ;  /* 0x0000000700007c20 */ /* 0x000fe40008410000 */
[----:B-----5:R-:W-:Y:S02]  /*5b10*/  @P3 HADD2.F32 R100, -RZ, R96.H0_H0 ;  /* 0x20000060ff643230 */ /* 0x020fe40000004100 */
[----:B------:R-:W-:Y:S01]  /*5b20*/  FMUL.FTZ R101, R0, UR23 ;  /* 0x0000001700657c20 */ /* 0x000fe20008410000 */
[----:B------:R-:W-:Y:S02]  /*5b30*/  HFMA2 R0, -RZ, RZ, 0, 0 ;  /* 0x00000000ff007431 */ /* 0x000fe400000001ff */
[----:B------:R-:W-:Y:S02]  /*5b40*/  @P3 HADD2.F32 R102, -RZ, R48.H0_H0 ;  /* 0x20000030ff663230 */ /* 0x000fe40000004100 */
[----:B------:R-:W-:Y:S02]  /*5b50*/  @P4 HADD2.F32 R191, -RZ, R99.H0_H0 ;  /* 0x20000063ffbf4230 */ /* 0x000fe40000004100 */
[-C--:B------:R-:W-:Y:S01]  /*5b60*/  @P3 FMUL.FTZ R0, R100, R101.reuse ;  /* 0x0000006564003220 */ /* 0x080fe20000410000 */
[----:B------:R-:W-:Y:S01]  /*5b70*/  MOV R100, RZ ;  /* 0x000000ff00647202 */ /* 0x000fe20000000f00 */
[----:B------:R-:W-:Y:S01]  /*5b80*/  @P3 FMUL.FTZ R100, R102, R101 ;  /* 0x0000006566643220 */ /* 0x000fe20000410000 */
[----:B------:R-:W-:Y:S01]  /*5b90*/  FFMA.FTZ R102, R203, UR11, R187 ;  /* 0x0000000bcb667c23 */ /* 0x000fe200080100bb */
[----:B------:R-:W-:-:S03]  /*5ba0*/  LOP3.LUT P3, RZ, R112, 0xff00, RZ, 0xc0, !PT ;  /* 0x0000ff0070ff7812 */ /* 0x000fc6000786c0ff */
[----:B------:R-:W-:-:S04]  /*5bb0*/  FADD.FTZ R102, R199, -R102 ;  /* 0x80000066c7667221 */ /* 0x000fc80000010000 */
[----:B------:R-:W-:Y:S01]  /*5bc0*/  FMUL.FTZ R101, R102, UR10 ;  /* 0x0000000a66657c20 */ /* 0x000fe20008410000 */
        /* <DEDUP_REMOVED lines=14> */
[----:B------:R-:W-:-:S04]  /*5cb0*/  FMUL.FTZ R101, R101, UR10 ;  /* 0x0000000a65657c20 */ /* 0x000fc80008410000 */
        /* <DEDUP_REMOVED lines=10> */
[----:B------:R-:W-:-:S04]  /*5d60*/  FMUL.FTZ R117, R186, UR10 ;  /* 0x0000000aba757c20 */ /* 0x000fc80008410000 */
        /* <DEDUP_REMOVED lines=15> */
[----:B------:R-:W-:Y:S01]  /*5e60*/  FMUL.FTZ R97, R97, UR10 ;  /* 0x0000000a61617c20 */ /* 0x000fe20008410000 */
[----:B------:R-:W-:-:S03]  /*5e70*/  FFMA.FTZ R195, R192, UR11, R187 ;  /* 0x0000000bc0c37c23 */ /* 0x000fc600080100bb */
[----:B------:R-:W-:Y:S01]  /*5e80*/  FMUL.FTZ R97, R97, UR7 ;  /* 0x0000000761617c20 */ /* 0x000fe20008410000 */
[----:B------:R-:W-:Y:S01]  /*5e90*/  FADD.FTZ R195, R190, -R195 ;  /* 0x800000c3bec37221 */ /* 0x000fe20000010000 */
[----:B------:R-:W-:Y:S01]  /*5ea0*/  FADD.FTZ R190, R189, -R188 ;  /* 0x800000bcbdbe7221 */ /* 0x000fe20000010000 */
        /* <DEDUP_REMOVED lines=8> */
[----:B------:R-:W-:Y:S01]  /*5f30*/  FMUL.FTZ R113, R193, UR10 ;  /* 0x0000000ac1717c20 */ /* 0x000fe20008410000 */
[----:B------:R-:W-:Y:S01]  /*5f40*/  @P5 HADD2.F32 R193, -RZ, R98.H1_H1 ;  /* 0x30000062ffc15230 */ /* 0x000fe20000004100 */
[----:B------:R-:W-:Y:S02]  /*5f50*/  MOV R98, RZ ;  /* 0x000000ff00627202 */ /* 0x000fe40000000f00 */
[----:B------:R-:W-:-:S04]  /*5f60*/  FMUL.FTZ R113, R113, UR7 ;  /* 0x0000000771717c20 */ /* 0x000fc80008410000 */
[----:B------:R-:W-:Y:S01]  /*5f70*/  FMUL.FTZ R186, R113, UR23 ;  /* 0x0000001771ba7c20 */ /* 0x000fe20008410000 */
[----:B------:R-:W-:-:S03]  /*5f80*/  HFMA2 R113, -RZ, RZ, 0, 0 ;  /* 0x00000000ff717431 */ /* 0x000fc600000001ff */
[----:B------:R-:W-:Y:S01]  /*5f90*/  @P5 FMUL.FTZ R113, R193, R186 ;  /* 0x000000bac1715220 */ /* 0x000fe20000410000 */
[----:B------:R-:W-:-:S05]  /*5fa0*/  @P5 HADD2.F32 R193, -RZ, R50.H1_H1 ;  /* 0x30000032ffc15230 */ /* 0x000fca0000004100 */
[----:B------:R-:W-:Y:S01]  /*5fb0*/  @P5 FMUL.FTZ R98, R193, R186 ;  /* 0x000000bac1625220 */ /* 0x000fe20000410000 */
[----:B------:R-:W-:Y:S01]  /*5fc0*/  FMUL.FTZ R186, R195, UR10 ;  /* 0x0000000ac3ba7c20 */ /* 0x000fe20008410000 */
        /* <DEDUP_REMOVED lines=8> */
[----:B------:R-:W-:Y:S01]  /*6050*/  FMUL.FTZ R188, R190, UR10 ;  /* 0x0000000abebc7c20 */ /* 0x000fe20008410000 */
[----:B------:R-:W-:-:S03]  /*6060*/  HFMA2 R190, -RZ, RZ, 0, 0 ;  /* 0x00000000ffbe7431 */ /* 0x000fc600000001ff */
[----:B------:R-:W-:-:S04]  /*6070*/  FMUL.FTZ R188, R188, UR7 ;  /* 0x00000007bcbc7c20 */ /* 0x000fc80008410000 */
[----:B------:R-:W-:Y:S01]  /*6080*/  FMUL.FTZ R99, R188, UR23 ;  /* 0x00000017bc637c20 */ /* 0x000fe20008410000 */
[----:B------:R-:W-:-:S03]  /*6090*/  MOV R188, RZ ;  /* 0x000000ff00bc7202 */ /* 0x000fc60000000f00 */
[-C--:B------:R-:W-:Y:S01]  /*60a0*/  @P3 FMUL.FTZ R190, R194, R99.reuse ;  /* 0x00000063c2be3220 */ /* 0x080fe20000410000 */
[----:B------:R-:W-:-:S04]  /*60b0*/  @P3 FMUL.FTZ R188, R192, R99 ;  /* 0x00000063c0bc3220 */ /* 0x000fc80000410000 */
[----:B------:R-:W-:-:S07]  /*60c0*/  F2FP.F16.F32.PACK_AB R99, R190, R189 ;  /* 0x000000bdbe63723e */ /* 0x000fce00000000ff */
.L_x_10364:
[----:B------:R-:W0:Y:S01]  /*60d0*/  @P0 LDC.64 R100, c[0x0][0x478] ;  /* 0x00011e00ff640b82 */ /* 0x000e220000000a00 */
[----:B------:R-:W-:Y:S01]  /*60e0*/  MOV R190, 0x10 ;  /* 0x0000001000be7802 */ /* 0x000fe20000000f00 */
[----:B------:R-:W-:Y:S01]  /*60f0*/  FADD.FTZ R7, R0, R7 ;  /* 0x0000000700077221 */ /* 0x000fe20000010000 */
[----:B------:R-:W-:Y:S01]  /*6100*/  FADD.FTZ R6, R102, R6 ;  /* 0x0000000666067221 */ /* 0x000fe20000010000 */
[----:B0-----:R-:W-:-:S05]  /*6110*/  @P0 IMAD.WIDE.U32 R100, R103, 0x20, R100 ;  /* 0x0000002067640825 */ /* 0x001fca00078e0064 */
[----:B------:R-:W-:Y:S04]  /*6120*/  @P0 STG.E.128 desc[UR16][R100.64], R56 ;  /* 0x0000003864000986 */ /* 0x000fe8000c101d10 */
[----:B------:R0:W-:Y:S01]  /*6130*/  @P0 STG.E.128 desc[UR16][R100.64+0x10], R60 ;  /* 0x0000103c64000986 */ /* 0x0001e2000c101d10 */
[----:B------:R-:W-:Y:S01]  /*6140*/  FADD.FTZ R5, R116, R5 ;  /* 0x0000000574057221 */ /* 0x000fe20000010000 */
[----:B------:R-:W-:Y:S01]  /*6150*/  FADD.FTZ R4, R117, R4 ;  /* 0x0000000475047221 */ /* 0x000fe20000010000 */
[----:B------:R-:W-:Y:S01]  /*6160*/  FADD.FTZ R3, R112, R3 ;  /* 0x0000000370037221 */ /* 0x000fe20000010000 */
[----:B0-----:R-:W-:Y:S01]  /*6170*/  IMAD.WIDE.U32 R100, R103, 0x10, R206 ;  /* 0x0000001067647825 */ /* 0x001fe200078e00ce */
[----:B------:R-:W-:-:S04]  /*6180*/  IADD3 R103, PT, PT, R185, 0x100, RZ ;  /* 0x00000100b9677810 */ /* 0x000fc80007ffe0ff */
        /* <DEDUP_REMOVED lines=8> */
[----:B------:R-:W-:Y:S01]  /*6210*/  LOP3.LUT P5, RZ, R106, 0xff, RZ, 0xc0, !PT ;  /* 0x000000ff6aff7812 */ /* 0x000fe200078ac0ff */
[--C-:B------:R-:W-:Y:S01]  /*6220*/  FFMA.FTZ R57, R128, UR11, R187.reuse ;  /* 0x0000000b80397c23 */ /* 0x100fe200080100bb */
[C---:B------:R-:W-:Y:S01]  /*6230*/  LOP3.LUT P6, RZ, R106.reuse, 0xff00, RZ, 0xc0, !PT ;  /* 0x0000ff006aff7812 */ /* 0x040fe200078cc0ff */
[----:B------:R-:W-:Y:S01]  /*6240*/  FFMA.FTZ R0, R129, UR11, R187 ;  /* 0x0000000b81007c23 */ /* 0x000fe200080100bb */
[----:B------:R-:W-:Y:S01]  /*6250*/  LOP3.LUT P3, RZ, R106, 0xff0000, RZ, 0xc0, !PT ;  /* 0x00ff00006aff7812 */ /* 0x000fe2000786c0ff */
[----:B------:R-:W-:Y:S01]  /*6260*/  FADD.FTZ R57, R132, -R57 ;  /* 0x8000003984397221 */ /* 0x000fe20000010000 */
[----:B------:R-:W-:Y:S01]  /*6270*/  LOP3.LUT P4, RZ, R106, 0xff000000, RZ, 0xc0, !PT ;  /* 0xff0000006aff7812 */ /* 0x000fe2000788c0ff */
[----:B------:R-:W-:Y:S01]  /*6280*/  FADD.FTZ R60, R133, -R0 ;  /* 0x80000000853c7221 */ /* 0x000fe20000010000 */
[--C-:B------:R-:W-:Y:S01]  /*6290*/  FFMA.FTZ R62, R131, UR11, R187.reuse ;  /* 0x0000000b833e7c23 */ /* 0x100fe200080100bb */
[----:B------:R-:W-:Y:S01]  /*62a0*/  FFMA.FTZ R56, R57, UR10, R88 ;  /* 0x0000000a39387c23 */ /* 0x000fe20008010058 */
[----:B------:R-:W-:Y:S01]  /*62b0*/  FFMA.FTZ R59, R130, UR11, R187 ;  /* 0x0000000b823b7c23 */ /* 0x000fe200080100bb */
[----:B------:R-:W-:Y:S01]  /*62c0*/  FFMA.FTZ R57, R60, UR10, R89 ;  /* 0x0000000a3c397c23 */ /* 0x000fe20008010059 */
[----:B------:R-:W-:Y:S01]  /*62d0*/  FADD.FTZ R102, R135, -R62 ;  /* 0x8000003e87667221 */ /* 0x000fe20000010000 */
[----:B------:R-:W0:Y:S01]  /*62e0*/  @P5 LDC R112, c[0x0][0x408] ;  /* 0x00010200ff705b82 */ /* 0x000e220000000800 */
[----:B------:R-:W-:Y:S01]  /*62f0*/  @P5 FMUL.FTZ R61, R56, UR7 ;  /* 0x00000007383d5c20 */ /* 0x000fe20008410000 */
[C---:B------:R-:W-:Y:S01]  /*6300*/  @P6 FMUL.FTZ R60, R57.reuse, UR7 ;  /* 0x00000007393c6c20 */ /* 0x040fe20008410000 */
[----:B------:R-:W-:Y:S01]  /*6310*/  FADD.FTZ R63, R134, -R59 ;  /* 0x8000003b863f7221 */ /* 0x000fe20000010000 */
[----:B------:R-:W-:Y:S01]  /*6320*/  @P6 FMUL.FTZ R62, R57, UR7 ;  /* 0x00000007393e6c20 */ /* 0x000fe20008410000 */
[----:B------:R-:W-:Y:S01]  /*6330*/  @P5 FMUL.FTZ R59, R56, UR7 ;  /* 0x00000007383b5c20 */ /* 0x000fe20008410000 */
[----:B-----5:R-:W-:-:S02]  /*6340*/  @P5 HADD2.F32 R58, -RZ, R96.H0_H0 ;  /* 0x20000060ff3a5230 */ /* 0x020fc40000004100 */
[----:B------:R-:W-:Y:S01]  /*6350*/  HFMA2 R0, -RZ, RZ, 0, 0 ;  /* 0x00000000ff007431 */ /* 0x000fe200000001ff */
[----:B------:R-:W1:Y:S01]  /*6360*/  @P6 LDC R101, c[0x0][0x408] ;  /* 0x00010200ff656b82 */ /* 0x000e620000000800 */
[----:B------:R-:W-:Y:S01]  /*6370*/  @P6 HADD2.F32 R96, -RZ, R96.H1_H1 ;  /* 0x30000060ff606230 */ /* 0x000fe20000004100 */
[----:B------:R-:W-:Y:S01]  /*6380*/  MOV R113, RZ ;  /* 0x000000ff00717202 */ /* 0x000fe20000000f00 */
[--C-:B------:R-:W-:Y:S01]  /*6390*/  FFMA.FTZ R136, R136, UR11, R187.reuse ;  /* 0x0000000b88887c23 */ /* 0x100fe200080100bb */
[--C-:B------:R-:W-:Y:S01]  /*63a0*/  FFMA.FTZ R138, R138, UR11, R187.reuse ;  /* 0x0000000b8a8a7c23 */ /* 0x100fe200080100bb */
[--C-:B------:R-:W-:Y:S01]  /*63b0*/  FFMA.FTZ R140, R140, UR11, R187.reuse ;  /* 0x0000000b8c8c7c23 */ /* 0x100fe200080100bb */
[----:B------:R-:W-:Y:S01]  /*63c0*/  FFMA.FTZ R143, R143, UR11, R187 ;  /* 0x0000000b8f8f7c23 */ /* 0x000fe200080100bb */
[----:B------:R-:W-:Y:S01]  /*63d0*/  FADD.FTZ R137, R137, -R136 ;  /* 0x8000008889897221 */ /* 0x000fe20000010000 */
[----:B------:R-:W2:Y:S01]  /*63e0*/  @P6 LDC R117, c[0x0][0x408] ;  /* 0x00010200ff756b82 */ /* 0x000ea20000000800 */
[----:B------:R-:W-:Y:S01]  /*63f0*/  FADD.FTZ R138, R139, -R138 ;  /* 0x8000008a8b8a7221 */ /* 0x000fe20000010000 */
[----:B------:R-:W-:Y:S01]  /*6400*/  FADD.FTZ R141, R141, -R140 ;  /* 0x8000008c8d8d7221 */ /* 0x000fe20000010000 */
[----:B------:R-:W-:-:S05]  /*6410*/  FADD.FTZ R142, R142, -R143 ;  /* 0x8000008f8e8e7221 */ /* 0x000fca0000010000 */
[----:B------:R-:W3:Y:S01]  /*6420*/  @P5 LDC R100, c[0x0][0x408] ;  /* 0x00010200ff645b82 */ /* 0x000ee20000000800 */
[----:B0-----:R-:W-:-:S07]  /*6430*/  @P5 FMUL.FTZ R112, R61, R112 ;  /* 0x000000703d705220 */ /* 0x001fce0000410000 */
[----:B------:R-:W0:Y:S01]  /*6440*/  @P3 LDC R129, c[0x0][0x408] ;  /* 0x00010200ff813b82 */ /* 0x000e220000000800 */
[----:B-1----:R-:W-:Y:S01]  /*6450*/  @P6 FMUL.FTZ R61, R60, R101 ;  /* 0x000000653c3d6220 */ /* 0x002fe20000410000 */
[----:B------:R-:W-:-:S03]  /*6460*/  @P6 HADD2.F32 R60, -RZ, R44.H1_H1 ;  /* 0x3000002cff3c6230 */ /* 0x000fc60000004100 */
[----:B------:R-:W-:-:S03]  /*6470*/  @P6 FMUL.FTZ R113, R96, R61 ;  /* 0x0000003d60716220 */ /* 0x000fc60000410000 */
[----:B------:R-:W1:Y:S01]  /*6480*/  @P3 LDC R116, c[0x0][0x408] ;  /* 0x00010200ff743b82 */ /* 0x000e620000000800 */
[----:B--2---:R-:W-:-:S07]  /*6490*/  @P6 FMUL.FTZ R117, R62, R117 ;  /* 0x000000753e756220 */ /* 0x004fce0000410000 */
[----:B------:R-:W2:Y:S01]  /*64a0*/  @P4 LDC R131, c[0x0][0x408] ;  /* 0x00010200ff834b82 */ /* 0x000ea20000000800 */
[----:B---3--:R-:W-:Y:S01]  /*64b0*/  @P5 FMUL.FTZ R59, R59, R100 ;  /* 0x000000643b3b5220 */ /* 0x008fe20000410000 */
[----:B------:R-:W-:Y:S02]  /*64c0*/  CS2R R100, SRZ ;  /* 0x0000000000647805 */ /* 0x000fe4000001ff00 */
[----:B------:R-:W-:Y:S01]  /*64d0*/  @P6 FMUL.FTZ R101, R117, R60 ;  /* 0x0000003c75656220 */ /* 0x000fe20000410000 */
[----:B------:R-:W-:Y:S01]  /*64e0*/  LOP3.LUT P6, RZ, R107, 0xff, RZ, 0xc0, !PT ;  /* 0x000000ff6bff7812 */ /* 0x000fe200078cc0ff */
[----:B------:R-:W-:Y:S01]  /*64f0*/  @P5 FMUL.FTZ R0, R58, R59 ;  /* 0x0000003b3a005220 */ /* 0x000fe20000410000 */
[----:B------:R-:W-:Y:S01]  /*6500*/  @P5 HADD2.F32 R59, -RZ, R44.H0_H0 ;  /* 0x2000002cff3b5230 */ /* 0x000fe20000004100 */
[----:B------:R-:W3:Y:S01]  /*6510*/  @P4 LDC R133, c[0x0][0x408] ;  /* 0x00010200ff854b82 */ /* 0x000ee20000000800 */
[----:B------:R-:W-:Y:S01]  /*6520*/  FFMA.FTZ R58, R63, UR10, R90 ;  /* 0x0000000a3f3a7c23 */ /* 0x000fe2000801005a */
[----:B------:R-:W-:-:S02]  /*6530*/  @P3 HADD2.F32 R60, -RZ, R97.H0_H0 ;  /* 0x20000061ff3c3230 */ /* 0x000fc40000004100 */
[----:B------:R-:W-:Y:S02]  /*6540*/  HFMA2 R117, -RZ, RZ, 0, 0 ;  /* 0x00000000ff757431 */ /* 0x000fe400000001ff */
[----:B------:R-:W-:Y:S01]  /*6550*/  @P5 FMUL.FTZ R100, R112, R59 ;  /* 0x0000003b70645220 */ /* 0x000fe20000410000 */
[C---:B------:R-:W-:Y:S01]  /*6560*/  @P3 FMUL.FTZ R62, R58.reuse, UR7 ;  /* 0x000000073a3e3c20 */ /* 0x040fe20008410000 */
[----:B------:R-:W-:Y:S02]  /*6570*/  HFMA2 R112, -RZ, RZ, 0, 0 ;  /* 0x00000000ff707431 */ /* 0x000fe400000001ff */
[----:B------:R-:W-:Y:S01]  /*6580*/  @P3 FMUL.FTZ R63, R58, UR7 ;  /* 0x000000073a3f3c20 */ /* 0x000fe20008410000 */
[----:B------:R-:W-:Y:S01]  /*6590*/  LOP3.LUT P5, RZ, R107, 0xff00, RZ, 0xc0, !PT ;  /* 0x0000ff006bff7812 */ /* 0x000fe200078ac0ff */
[----:B0-----:R-:W-:Y:S01]  /*65a0*/  @P3 FMUL.FTZ R61, R62, R129 ;  /* 0x000000813e3d3220 */ /* 0x001fe20000410000 */
[----:B------:R-:W-:Y:S01]  /*65b0*/  FFMA.FTZ R59, R102, UR10, R91 ;  /* 0x0000000a663b7c23 */ /* 0x000fe2000801005b */
[----:B-1----:R-:W-:Y:S01]  /*65c0*/  @P3 FMUL.FTZ R63, R63, R116 ;  /* 0x000000743f3f3220 */ /* 0x002fe20000410000 */
[----:B------:R-:W-:Y:S01]  /*65d0*/  @P4 HADD2.F32 R97, -RZ, R97.H1_H1 ;  /* 0x30000061ff614230 */ /* 0x000fe20000004100 */
[----:B------:R-:W0:Y:S01]  /*65e0*/  @P6 LDC R116, c[0x0][0x408] ;  /* 0x00010200ff746b82 */ /* 0x000e220000000800 */
[C---:B------:R-:W-:Y:S01]  /*65f0*/  @P4 FMUL.FTZ R62, R59.reuse, UR7 ;  /* 0x000000073b3e4c20 */ /* 0x040fe20008410000 */
[----:B------:R-:W-:Y:S01]  /*6600*/  @P4 FMUL.FTZ R96, R59, UR7 ;  /* 0x000000073b604c20 */ /* 0x000fe20008410000 */
[----:B------:R-:W-:Y:S01]  /*6610*/  @P3 FMUL.FTZ R112, R60, R61 ;  /* 0x0000003d3c703220 */ /* 0x000fe20000410000 */
[----:B------:R-:W-:-:S02]  /*6620*/  @P3 HADD2.F32 R60, -RZ, R45.H0_H0 ;  /* 0x2000002dff3c3230 */ /* 0x000fc40000004100 */
[----:B--2---:R-:W-:Y:S01]  /*6630*/  @P4 FMUL.FTZ R62, R62, R131 ;  /* 0x000000833e3e4220 */ /* 0x004fe20000410000 */
[----:B------:R-:W-:Y:S01]  /*6640*/  @P4 HADD2.F32 R61, -RZ, R45.H1_H1 ;  /* 0x3000002dff3d4230 */ /* 0x000fe20000004100 */
[----:B------:R-:W-:Y:S01]  /*6650*/  MOV R102, RZ ;  /* 0x000000ff00667202 */ /* 0x000fe20000000f00 */
[----:B------:R-:W1:Y:S01]  /*6660*/  @P5 LDC R130, c[0x0][0x408] ;  /* 0x00010200ff825b82 */ /* 0x000e620000000800 */
[----:B------:R-:W-:Y:S01]  /*6670*/  @P4 FMUL.FTZ R117, R97, R62 ;  /* 0x0000003e61754220 */ /* 0x000fe20000410000 */
[----:B------:R-:W-:Y:S02]  /*6680*/  HFMA2 R129, -RZ, RZ, 0, 0 ;  /* 0x00000000ff817431 */ /* 0x000fe400000001ff */
[----:B---3--:R-:W-:Y:S01]  /*6690*/  @P4 FMUL.FTZ R96, R96, R133 ;  /* 0x0000008560604220 */ /* 0x008fe20000410000 */
[----:B------:R-:W-:Y:S01]  /*66a0*/  MOV R133, RZ ;  /* 0x000000ff00857202 */ /* 0x000fe20000000f00 */
[----:B------:R-:W-:Y:S01]  /*66b0*/  @P3 FMUL.FTZ R133, R63, R60 ;  /* 0x0000003c3f853220 */ /* 0x000fe20000410000 */
[----:B------:R-:W-:Y:S01]  /*66c0*/  ISETP.GE.U32.AND P3, PT, R106, RZ, PT ;  /* 0x000000ff6a00720c */ /* 0x000fe20003f66070 */
[----:B------:R-:W-:Y:S01]  /*66d0*/  @P4 FMUL.FTZ R102, R96, R61 ;  /* 0x0000003d60664220 */ /* 0x000fe20000410000 */
[----:B------:R-:W2:Y:S01]  /*66e0*/  @P6 LDC R128, c[0x0][0x408] ;  /* 0x00010200ff806b82 */ /* 0x000ea20000000800 */
[----:B------:R-:W-:Y:S01]  /*66f0*/  LOP3.LUT P4, RZ, R107, 0xff0000, RZ, 0xc0, !PT ;  /* 0x00ff00006bff7812 */ /* 0x000fe2000788c0ff */
[----:B------:R-:W-:Y:S01]  /*6700*/  FFMA.FTZ R60, R137, UR10, R92 ;  /* 0x0000000a893c7c23 */ /* 0x000fe2000801005c */
[----:B------:R-:W-:Y:S01]  /*6710*/  ISETP.GE.U32.AND.EX P3, PT, R107, 0x1000000, PT, P3 ;  /* 0x010000006b00780c */ /* 0x000fe20003f66130 */
[----:B------:R-:W-:-:S02]  /*6720*/  @P5 HADD2.F32 R106, -RZ, R98.H1_H1 ;  /* 0x30000062ff6a5230 */ /* 0x000fc40000004100 */
[C---:B------:R-:W-:Y:S01]  /*6730*/  @P6 FMUL.FTZ R61, R60.reuse, UR7 ;  /* 0x000000073c3d6c20 */ /* 0x040fe20008410000 */
[----:B------:R-:W-:Y:S01]  /*6740*/  @P6 FMUL.FTZ R97, R60, UR7 ;  /* 0x000000073c616c20 */ /* 0x000fe20008410000 */
[----:B------:R-:W3:Y:S01]  /*6750*/  @P5 LDC R131, c[0x0][0x408] ;  /* 0x00010200ff835b82 */ /* 0x000ee20000000800 */
[----:B------:R-:W-:Y:S02]  /*6760*/  @P6 HADD2.F32 R62, -RZ, R98.H0_H0 ;  /* 0x20000062ff3e6230 */ /* 0x000fe40000004100 */
[----:B0-----:R-:W-:Y:S01]  /*6770*/  @P6 FMUL.FTZ R63, R61, R116 ;  /* 0x000000743d3f6220 */ /* 0x001fe20000410000 */
[----:B------:R-:W-:Y:S01]  /*6780*/  FFMA.FTZ R61, R138, UR10, R93 ;  /* 0x0000000a8a3d7c23 */ /* 0x000fe2000801005d */
[----:B------:R-:W-:Y:S01]  /*6790*/  HFMA2 R116, -RZ, RZ, 0, 0 ;  /* 0x00000000ff747431 */ /* 0x000fe200000001ff */
[----:B------:R-:W-:Y:S01]  /*67a0*/  MOV R98, RZ ;  /* 0x000000ff00627202 */ /* 0x000fe20000000f00 */
[----:B------:R-:W-:Y:S02]  /*67b0*/  @P4 HADD2.F32 R96, -RZ, R99.H0_H0 ;  /* 0x20000063ff604230 */ /* 0x000fe40000004100 */
[----:B------:R-:W-:Y:S01]  /*67c0*/  @P5 FMUL.FTZ R107, R61, UR7 ;  /* 0x000000073d6b5c20 */ /* 0x000fe20008410000 */
[----:B------:R-:W0:Y:S01]  /*67d0*/  @P4 LDC R135, c[0x0][0x408] ;  /* 0x00010200ff874b82 */ /* 0x000e220000000800 */
[----:B------:R-:W-:-:S02]  /*67e0*/  @P3 HADD2.F32 R134, -RZ, R47.H1_H1 ;  /* 0x3000002fff863230 */ /* 0x000fc40000004100 */
[----:B------:R-:W-:Y:S01]  /*67f0*/  @P6 FMUL.FTZ R116, R62, R63 ;  /* 0x0000003f3e746220 */ /* 0x000fe20000410000 */
[----:B-1----:R-:W-:Y:S01]  /*6800*/  @P5 FMUL.FTZ R107, R107, R130 ;  /* 0x000000826b6b5220 */ /* 0x002fe20000410000 */
[----:B------:R-:W-:Y:S01]  /*6810*/  FFMA.FTZ R62, R141, UR10, R94 ;  /* 0x0000000a8d3e7c23 */ /* 0x000fe2000801005e */
[----:B------:R-:W-:Y:S01]  /*6820*/  FFMA.FTZ R63, R142, UR10, R95 ;  /* 0x0000000a8e3f7c23 */ /* 0x000fe2000801005f */
[----:B------:R-:W-:Y:S02]  /*6830*/  @P3 HADD2.F32 R99, -RZ, R99.H1_H1 ;  /* 0x30000063ff633230 */ /* 0x000fe40000004100 */
[----:B------:R-:W-:Y:S01]  /*6840*/  @P5 FMUL.FTZ R129, R106, R107 ;  /* 0x0000006b6a815220 */ /* 0x000fe20000410000 */
[----:B------:R-:W1:Y:S01]  /*6850*/  @P4 LDC R137, c[0x0][0x408] ;  /* 0x00010200ff894b82 */ /* 0x000e620000000800 */
[----:B--2---:R-:W-:Y:S01]  /*6860*/  @P6 FMUL.FTZ R128, R97, R128 ;  /* 0x0000008061806220 */ /* 0x004fe20000410000 */
[--C-:B------:R-:W-:Y:S02]  /*6870*/  @P6 HADD2.F32 R97, -RZ, R46.reuse.H0_H0 ;  /* 0x2000002eff616230 */ /* 0x100fe40000004100 */
[----:B------:R-:W-:Y:S01]  /*6880*/  @P5 FMUL.FTZ R106, R61, UR7 ;  /* 0x000000073d6a5c20 */ /* 0x000fe20008410000 */
[----:B------:R-:W-:Y:S01]  /*6890*/  @P4 FMUL.FTZ R130, R62, UR7 ;  /* 0x000000073e824c20 */ /* 0x000fe20008410000 */
[----:B------:R-:W-:Y:S01]  /*68a0*/  MOV R107, RZ ;  /* 0x000000ff006b7202 */ /* 0x000fe20000000f00 */
[----:B------:R-:W-:Y:S01]  /*68b0*/  @P6 FMUL.FTZ R98, R128, R97 ;  /* 0x0000006180626220 */ /* 0x000fe20000410000 */
[----:B------:R-:W2:Y:S01]  /*68c0*/  @P3 LDC R132, c[0x0][0x408] ;  /* 0x00010200ff843b82 */ /* 0x000ea20000000800 */
[----:B------:R-:W-:-:S02]  /*68d0*/  @P5 HADD2.F32 R97, -RZ, R46.H1_H1 ;  /* 0x3000002eff615230 */ /* 0x000fc40000004100 */
[----:B---3--:R-:W-:Y:S01]  /*68e0*/  @P5 FMUL.FTZ R128, R106, R131 ;  /* 0x000000836a805220 */ /* 0x008fe20000410000 */
[----:B------:R-:W-:Y:S01]  /*68f0*/  @P4 FMUL.FTZ R106, R62, UR7 ;  /* 0x000000073e6a4c20 */ /* 0x000fe20008410000 */
[----:B------:R-:W-:Y:S02]  /*6900*/  @P3 FMUL.FTZ R131, R63, UR7 ;  /* 0x000000073f833c20 */ /* 0x000fe40008410000 */
[----:B------:R-:W-:Y:S01]  /*6910*/  @P5 FMUL.FTZ R107, R128, R97 ;  /* 0x00000061806b5220 */ /* 0x000fe20000410000 */
[----:B------:R-:W-:Y:S01]  /*6920*/  HFMA2 R128, -RZ, RZ, 0, 0 ;  /* 0x00000000ff807431 */ /* 0x000fe200000001ff */
[----:B------:R-:W3:Y:S01]  /*6930*/  @P3 LDC R139, c[0x0][0x408] ;  /* 0x00010200ff8b3b82 */ /* 0x000ee20000000800 */
[----:B0-----:R-:W-:Y:S01]  /*6940*/  @P4 FMUL.FTZ R97, R106, R135 ;  /* 0x000000876a614220 */ /* 0x001fe20000410000 */
[----:B------:R-:W-:Y:S01]  /*6950*/  HFMA2 R135, -RZ, RZ, 0, 0 ;  /* 0x00000000ff877431 */ /* 0x000fe200000001ff */
[----:B------:R-:W-:Y:S02]  /*6960*/  MOV R106, RZ ;  /* 0x000000ff006a7202 */ /* 0x000fe40000000f00 */
[----:B------:R-:W-:Y:S01]  /*6970*/  @P4 FMUL.FTZ R128, R96, R97 ;  /* 0x0000006160804220 */ /* 0x000fe20000410000 */
[----:B------:R-:W-:Y:S01]  /*6980*/  F2FP.F16.F32.PACK_AB R96, R101, R100 ;  /* 0x000000646560723e */ /* 0x000fe200000000ff */
[----:B-1----:R-:W-:Y:S01]  /*6990*/  @P4 FMUL.FTZ R137, R130, R137 ;  /* 0x0000008982894220 */ /* 0x002fe20000410000 */
[----:B------:R-:W-:Y:S01]  /*69a0*/  @P4 HADD2.F32 R130, -RZ, R47.H0_H0 ;  /* 0x2000002fff824230 */ /* 0x000fe20000004100 */
[----:B------:R-:W-:-:S02]  /*69b0*/  F2FP.F16.F32.PACK_AB R97, R102, R133 ;  /* 0x000000856661723e */ /* 0x000fc400000000ff */
[----:B------:R-:W-:Y:S02]  /*69c0*/  F2FP.F16.F32.PACK_AB R98, R107, R98 ;  /* 0x000000626b62723e */ /* 0x000fe400000000ff */
[----:B------:R-:W-:Y:S01]  /*69d0*/  @P4 FMUL.FTZ R106, R137, R130 ;  /* 0x00000082896a4220 */ /* 0x000fe20000410000 */
[----:B--2---:R-:W-:Y:S01]  /*69e0*/  @P3 FMUL.FTZ R141, R131, R132 ;  /* 0x00000084838d3220 */ /* 0x004fe20000410000 */
[----:B------:R-:W-:Y:S01]  /*69f0*/  @P3 FMUL.FTZ R132, R63, UR7 ;  /* 0x000000073f843c20 */ /* 0x000fe20008410000 */
[----:B------:R-:W-:Y:S02]  /*6a00*/  MOV R131, RZ ;  /* 0x000000ff00837202 */ /* 0x000fe40000000f00 */
[----:B------:R-:W-:Y:S01]  /*6a10*/  @P3 FMUL.FTZ R135, R141, R134 ;  /* 0x000000868d873220 */ /* 0x000fe20000410000 */
[----:B---3--:R-:W-:-:S04]  /*6a20*/  @P3 FMUL.FTZ R132, R132, R139 ;  /* 0x0000008b84843220 */ /* 0x008fc80000410000 */
[----:B------:R-:W-:Y:S01]  /*6a30*/  @P3 FMUL.FTZ R131, R99, R132 ;  /* 0x0000008463833220 */ /* 0x000fe20000410000 */
[----:B------:R-:W-:Y:S01]  /*6a40*/  F2FP.F16.F32.PACK_AB R99, R135, R106 ;  /* 0x0000006a8763723e */ /* 0x000fe200000000ff */
[----:B------:R-:W-:Y:S06]  /*6a50*/  BRA `(.L_x_10368) ;  /* 0x0000001400287947 */ /* 0x000fec0003800000 */
.L_x_10367:
[--C-:B------:R-:W-:Y:S01]  /*6a60*/  FFMA.FTZ R101, R128, UR11, R187.reuse ;  /* 0x0000000b80657c23 */ /* 0x100fe200080100bb */
[C---:B------:R-:W-:Y:S01]  /*6a70*/  LOP3.LUT P3, RZ, R106.reuse, 0xff, RZ, 0xc0, !PT ;  /* 0x000000ff6aff7812 */ /* 0x040fe2000786c0ff */
[----:B------:R-:W-:Y:S01]  /*6a80*/  FFMA.FTZ R0, R129, UR11, R187 ;  /* 0x0000000b81007c23 */ /* 0x000fe200080100bb */
[----:B------:R-:W-:Y:S01]  /*6a90*/  LOP3.LUT P4, RZ, R106, 0xff00, RZ, 0xc0, !PT ;  /* 0x0000ff006aff7812 */ /* 0x000fe2000788c0ff */
[----:B------:R-:W-:Y:S01]  /*6aa0*/  FADD.FTZ R113, R132, -R101 ;  /* 0x8000006584717221 */ /* 0x000fe20000010000 */
[--C-:B------:R-:W-:Y:S01]  /*6ab0*/  FFMA.FTZ R101, R130, UR11, R187.reuse ;  /* 0x0000000b82657c23 */ /* 0x100fe200080100bb */
[----:B------:R-:W-:Y:S01]  /*6ac0*/  FADD.FTZ R112, R133, -R0 ;  /* 0x8000000085707221 */ /* 0x000fe20000010000 */
[----:B------:R-:W-:Y:S01]  /*6ad0*/  FFMA.FTZ R100, R131, UR11, R187 ;  /* 0x0000000b83647c23 */ /* 0x000fe200080100bb */
[----:B------:R-:W-:Y:S01]  /*6ae0*/  FFMA.FTZ R102, R113, UR10, R88 ;  /* 0x0000000a71667c23 */ /* 0x000fe20008010058 */
[----:B------:R-:W-:Y:S01]  /*6af0*/  LOP3.LUT P5, RZ, R106, 0xff0000, RZ, 0xc0, !PT ;  /* 0x00ff00006aff7812 */ /* 0x000fe200078ac0ff */
[----:B------:R-:W-:-:S02]  /*6b00*/  HFMA2 R0, -RZ, RZ, 0, 0 ;  /* 0x00000000ff007431 */ /* 0x000fc400000001ff */
[----:B------:R-:W-:Y:S01]  /*6b10*/  FFMA.FTZ R112, R112, UR10, R89 ;  /* 0x0000000a70707c23 */ /* 0x000fe20008010059 */
[----:B------:R-:W-:Y:S01]  /*6b20*/  FMUL.FTZ R102, R102, UR7 ;  /* 0x0000000766667c20 */ /* 0x000fe20008410000 */
[----:B------:R-:W-:Y:S01]  /*6b30*/  LOP3.LUT P6, RZ, R106, 0xff000000, RZ, 0xc0, !PT ;  /* 0xff0000006aff7812 */ /* 0x000fe200078cc0ff */
[----:B-----5:R-:W-:Y:S02]  /*6b40*/  @P3 HADD2.F32 R117, -RZ, R96.H0_H0 ;  /* 0x20000060ff753230 */ /* 0x020fe40000004100 */
[----:B------:R-:W-:Y:S01]  /*6b50*/  FADD.FTZ R185, R134, -R101 ;  /* 0x8000006586b97221 */ /* 0x000fe20000010000 */
[----:B------:R-:W-:Y:S02]  /*6b60*/  @P3 HADD2.F32 R129, -RZ, R44.H0_H0 ;  /* 0x2000002cff813230 */ /* 0x000fe40000004100 */
[----:B------:R-:W-:Y:S01]  /*6b70*/  FMUL.FTZ R102, R102, UR23 ;  /* 0x0000001766667c20 */ /* 0x000fe20008410000 */
[----:B------:R-:W-:Y:S01]  /*6b80*/  FADD.FTZ R116, R135, -R100 ;  /* 0x8000006487747221 */ /* 0x000fe20000010000 */
[----:B------:R-:W-:Y:S01]  /*6b90*/  @P4 HADD2.F32 R131, -RZ, R96.H1_H1 ;  /* 0x30000060ff834230 */ /* 0x000fe20000004100 */
[----:B------:R-:W-:Y:S01]  /*6ba0*/  CS2R R100, SRZ ;  /* 0x0000000000647805 */ /* 0x000fe2000001ff00 */
[----:B------:R-:W-:Y:S01]  /*6bb0*/  FMUL.FTZ R96, R112, UR7 ;  /* 0x0000000770607c20 */ /* 0x000fe20008410000 */
[-C--:B------:R-:W-:Y:S01]  /*6bc0*/  @P3 FMUL.FTZ R0, R117, R102.reuse ;  /* 0x0000006675003220 */ /* 0x080fe20000410000 */
[----:B------:R-:W-:Y:S01]  /*6bd0*/  @P3 FMUL.FTZ R101, R129, R102 ;  /* 0x0000006681653220 */ /* 0x000fe20000410000 */
[----:B------:R-:W-:Y:S01]  /*6be0*/  FFMA.FTZ R102, R185, UR10, R90 ;  /* 0x0000000ab9667c23 */ /* 0x000fe2000801005a */
[----:B------:R-:W-:Y:S01]  /*6bf0*/  FFMA.FTZ R116, R116, UR10, R91 ;  /* 0x0000000a74747c23 */ /* 0x000fe2000801005b */
[----:B------:R-:W-:Y:S01]  /*6c00*/  FMUL.FTZ R96, R96, UR23 ;  /* 0x0000001760607c20 */ /* 0x000fe20008410000 */
[----:B------:R-:W-:Y:S01]  /*6c10*/  MOV R113, RZ ;  /* 0x000000ff00717202 */ /* 0x000fe20000000f00 */
[----:B------:R-:W-:Y:S01]  /*6c20*/  FMUL.FTZ R102, R102, UR7 ;  /* 0x0000000766667c20 */ /* 0x000fe20008410000 */
[----:B------:R-:W-:Y:S01]  /*6c30*/  FMUL.FTZ R116, R116, UR7 ;  /* 0x0000000774747c20 */ /* 0x000fe20008410000 */
[----:B------:R-:W-:-:S02]  /*6c40*/  @P4 HADD2.F32 R133, -RZ, R44.H1_H1 ;  /* 0x3000002cff854230 */ /* 0x000fc40000004100 */
[----:B------:R-:W-:Y:S01]  /*6c50*/  @P4 FMUL.FTZ R113, R131, R96 ;  /* 0x0000006083714220 */ /* 0x000fe20000410000 */
[----:B------:R-:W-:Y:S02]  /*6c60*/  HFMA2 R112, -RZ, RZ, 0, 0 ;  /* 0x00000000ff707431 */ /* 0x000fe400000001ff */
[--C-:B------:R-:W-:Y:S02]  /*6c70*/  @P5 HADD2.F32 R129, -RZ, R97.reuse.H0_H0 ;  /* 0x20000061ff815230 */ /* 0x100fe40000004100 */
        /* <DEDUP_REMOVED lines=8> */
[--C-:B------:R-:W-:Y:S01]  /*6d00*/  FFMA.FTZ R136, R136, UR11, R187.reuse ;  /* 0x0000000b88887c23 */ /* 0x100fe200080100bb */
[----:B------:R-:W-:Y:S01]  /*6d10*/  MOV R133, RZ ;  /* 0x000000ff00857202 */ /* 0x000fe20000000f00 */
[-C--:B------:R-:W-:Y:S01]  /*6d20*/  @P5 FMUL.FTZ R112, R129, R102.reuse ;  /* 0x0000006681705220 */ /* 0x080fe20000410000 */
[----:B------:R-:W-:Y:S01]  /*6d30*/  @P5 FMUL.FTZ R96, R97, R102 ;  /* 0x0000006661605220 */ /* 0x000fe20000410000 */
[-C--:B------:R-:W-:Y:S01]  /*6d40*/  @P6 FMUL.FTZ R117, R131, R116.reuse ;  /* 0x0000007483756220 */ /* 0x080fe20000410000 */
[----:B------:R-:W-:Y:S01]  /*6d50*/  @P6 FMUL.FTZ R133, R135, R116 ;  /* 0x0000007487856220 */ /* 0x000fe20000410000 */
[C---:B------:R-:W-:Y:S01]  /*6d60*/  LOP3.LUT P6, RZ, R107.reuse, 0xff, RZ, 0xc0, !PT ;  /* 0x000000ff6bff7812 */ /* 0x040fe200078cc0ff */
[--C-:B------:R-:W-:Y:S01]  /*6d70*/  FFMA.FTZ R138, R138, UR11, R187.reuse ;  /* 0x0000000b8a8a7c23 */ /* 0x100fe200080100bb */
[----:B------:R-:W-:Y:S01]  /*6d80*/  LOP3.LUT P5, RZ, R107, 0xff00, RZ, 0xc0, !PT ;  /* 0x0000ff006bff7812 */ /* 0x000fe200078ac0ff */
[----:B------:R-:W-:Y:S01]  /*6d90*/  FADD.FTZ R137, R137, -R136 ;  /* 0x8000008889897221 */ /* 0x000fe20000010000 */
[----:B------:R-:W-:Y:S01]  /*6da0*/  ISETP.GE.U32.AND P3, PT, R106, RZ, PT ;  /* 0x000000ff6a00720c */ /* 0x000fe20003f66070 */
[----:B------:R-:W-:Y:S01]  /*6db0*/  FADD.FTZ R138, R139, -R138 ;  /* 0x8000008a8b8a7221 */ /* 0x000fe20000010000 */
[--C-:B------:R-:W-:Y:S01]  /*6dc0*/  FFMA.FTZ R140, R140, UR11, R187.reuse ;  /* 0x0000000b8c8c7c23 */ /* 0x100fe200080100bb */
[----:B------:R-:W-:Y:S01]  /*6dd0*/  FFMA.FTZ R97, R137, UR10, R92 ;  /* 0x0000000a89617c23 */ /* 0x000fe2000801005c */
[----:B------:R-:W-:Y:S01]  /*6de0*/  FFMA.FTZ R143, R143, UR11, R187 ;  /* 0x0000000b8f8f7c23 */ /* 0x000fe200080100bb */
[----:B------:R-:W-:Y:S01]  /*6df0*/  FFMA.FTZ R138, R138, UR10, R93 ;  /* 0x0000000a8a8a7c23 */ /* 0x000fe2000801005d */
[----:B------:R-:W-:-:S02]  /*6e00*/  HFMA2 R116, -RZ, RZ, 0, 0 ;  /* 0x00000000ff747431 */ /* 0x000fc400000001ff */
[----:B------:R-:W-:Y:S01]  /*6e10*/  FMUL.FTZ R97, R97, UR7 ;  /* 0x0000000761617c20 */ /* 0x000fe20008410000 */
[C---:B------:R-:W-:Y:S01]  /*6e20*/  LOP3.LUT P4, RZ, R107.reuse, 0xff0000, RZ, 0xc0, !PT ;  /* 0x00ff00006bff7812 */ /* 0x040fe2000788c0ff */
[--C-:B------:R-:W-:Y:S01]  /*6e30*/  @P6 HADD2.F32 R106, -RZ, R98.reuse.H0_H0 ;  /* 0x20000062ff6a6230 */ /* 0x100fe20000004100 */
[----:B------:R-:W-:Y:S01]  /*6e40*/  ISETP.GE.U32.AND.EX P3, PT, R107, 0x1000000, PT, P3 ;  /* 0x010000006b00780c */ /* 0x000fe20003f66130 */
[----:B------:R-:W-:Y:S02]  /*6e50*/  @P5 HADD2.F32 R130, -RZ, R98.H1_H1 ;  /* 0x30000062ff825230 */ /* 0x000fe40000004100 */
[----:B------:R-:W-:Y:S01]  /*6e60*/  FMUL.FTZ R98, R138, UR7 ;  /* 0x000000078a627c20 */ /* 0x000fe20008410000 */
[----:B------:R-:W-:Y:S01]  /*6e70*/  FMUL.FTZ R97, R97, UR23 ;  /* 0x0000001761617c20 */ /* 0x000fe20008410000 */
[----:B------:R-:W-:Y:S01]  /*6e80*/  FADD.FTZ R141, R141, -R140 ;  /* 0x8000008c8d8d7221 */ /* 0x000fe20000010000 */
[----:B------:R-:W-:Y:S01]  /*6e90*/  FADD.FTZ R142, R142, -R143 ;  /* 0x8000008f8e8e7221 */ /* 0x000fe20000010000 */
[----:B------:R-:W-:Y:S01]  /*6ea0*/  FMUL.FTZ R107, R98, UR23 ;  /* 0x00000017626b7c20 */ /* 0x000fe20008410000 */
[----:B------:R-:W-:Y:S01]  /*6eb0*/  @P6 FMUL.FTZ R116, R106, R97 ;  /* 0x000000616a746220 */ /* 0x000fe20000410000 */
[----:B------:R-:W-:Y:S01]  /*6ec0*/  FFMA.FTZ R98, R141, UR10, R94 ;  /* 0x0000000a8d627c23 */ /* 0x000fe2000801005e */
[----:B------:R-:W-:Y:S01]  /*6ed0*/  FFMA.FTZ R106, R142, UR10, R95 ;  /* 0x0000000a8e6a7c23 */ /* 0x000fe2000801005f */
[----:B------:R-:W-:-:S02]  /*6ee0*/  @P6 HADD2.F32 R128, -RZ, R46.H0_H0 ;  /* 0x2000002eff806230 */ /* 0x000fc40000004100 */
[----:B------:R-:W-:Y:S02]  /*6ef0*/  HFMA2 R129, -RZ, RZ, 0, 0 ;  /* 0x00000000ff817431 */ /* 0x000fe400000001ff */
[----:B------:R-:W-:Y:S01]  /*6f00*/  FMUL.FTZ R98, R98, UR7 ;  /* 0x0000000762627c20 */ /* 0x000fe20008410000 */
[----:B------:R-:W-:Y:S01]  /*6f10*/  FMUL.FTZ R106, R106, UR7 ;  /* 0x000000076a6a7c20 */ /* 0x000fe20008410000 */
[----:B------:R-:W-:Y:S01]  /*6f20*/  @P5 HADD2.F32 R132, -RZ, R46.H1_H1 ;  /* 0x3000002eff845230 */ /* 0x000fe20000004100 */
[----:B------:R-:W-:Y:S01]  /*6f30*/  MOV R102, RZ ;  /* 0x000000ff00667202 */ /* 0x000fe20000000f00 */
[----:B------:R-:W-:Y:S01]  /*6f40*/  @P6 FMUL.FTZ R102, R128, R97 ;  /* 0x0000006180666220 */ /* 0x000fe20000410000 */
[--C-:B------:R-:W-:Y:S02]  /*6f50*/  @P4 HADD2.F32 R137, -RZ, R47.reuse.H0_H0 ;  /* 0x2000002fff894230 */ /* 0x100fe40000004100 */
[----:B------:R-:W-:Y:S02]  /*6f60*/  HFMA2 R128, -RZ, RZ, 0, 0 ;  /* 0x00000000ff807431 */ /* 0x000fe400000001ff */
[----:B------:R-:W-:-:S02]  /*6f70*/  @P3 HADD2.F32 R141, -RZ, R47.H1_H1 ;  /* 0x3000002fff8d3230 */ /* 0x000fc40000004100 */
[----:B------:R-:W-:Y:S01]  /*6f80*/  FMUL.FTZ R98, R98, UR23 ;  /* 0x0000001762627c20 */ /* 0x000fe20008410000 */
[----:B------:R-:W-:Y:S01]  /*6f90*/  FMUL.FTZ R106, R106, UR23 ;  /* 0x000000176a6a7c20 */ /* 0x000fe20008410000 */
[--C-:B------:R-:W-:Y:S02]  /*6fa0*/  @P4 HADD2.F32 R135, -RZ, R99.reuse.H0_H0 ;  /* 0x20000063ff874230 */ /* 0x100fe40000004100 */
[-C--:B------:R-:W-:Y:S01]  /*6fb0*/  @P5 FMUL.FTZ R129, R130, R107.reuse ;  /* 0x0000006b82815220 */ /* 0x080fe20000410000 */
[----:B------:R-:W-:Y:S01]  /*6fc0*/  MOV R97, RZ ;  /* 0x000000ff00617202 */ /* 0x000fe20000000f00 */
[----:B------:R-:W-:Y:S01]  /*6fd0*/  @P3 HADD2.F32 R139, -RZ, R99.H1_H1 ;  /* 0x30000063ff8b3230 */ /* 0x000fe20000004100 */
[----:B------:R-:W-:Y:S01]  /*6fe0*/  CS2R R130, SRZ ;  /* 0x0000000000827805 */ /* 0x000fe2000001ff00 */
[----:B------:R-:W-:Y:S01]  /*6ff0*/  @P5 FMUL.FTZ R97, R132, R107 ;  /* 0x0000006b84615220 */ /* 0x000fe20000410000 */
[----:B------:R-:W-:Y:S01]  /*7000*/  MOV R99, RZ ;  /* 0x000000ff00637202 */ /* 0x000fe20000000f00 */
[----:B------:R-:W-:Y:S01]  /*7010*/  @P4 FMUL.FTZ R99, R137, R98 ;  /* 0x0000006289634220 */ /* 0x000fe20000410000 */
[----:B------:R-:W-:Y:S01]  /*7020*/  @P3 FMUL.FTZ R130, R141, R106 ;  /* 0x0000006a8d823220 */ /* 0x000fe20000410000 */
[----:B------:R-:W-:Y:S01]  /*7030*/  @P4 FMUL.FTZ R128, R135, R98 ;  /* 0x0000006287804220 */ /* 0x000fe20000410000 */
[----:B------:R-:W-:Y:S01]  /*7040*/  F2FP.F16.F32.PACK_AB R98, R97, R102 ;  /* 0x000000666162723e */ /* 0x000fe200000000ff */
[----:B------:R-:W-:Y:S01]  /*7050*/  @P3 FMUL.FTZ R131, R139, R106 ;  /* 0x0000006a8b833220 */ /* 0x000fe20000410000 */
[----:B------:R-:W-:-:S02]  /*7060*/  F2FP.F16.F32.PACK_AB R97, R133, R96 ;  /* 0x000000608561723e */ /* 0x000fc400000000ff */
[----:B------:R-:W-:Y:S02]  /*7070*/  F2FP.F16.F32.PACK_AB R96, R100, R101 ;  /* 0x000000656460723e */ /* 0x000fe400000000ff */
[----:B------:R-:W-:Y:S01]  /*7080*/  F2FP.F16.F32.PACK_AB R99, R130, R99 ;  /* 0x000000638263723e */ /* 0x000fe200000000ff */
[----:B------:R-:W-:Y:S06]  /*7090*/  BRA `(.L_x_10368) ;  /* 0x0000000c00987947 */ /* 0x000fec0003800000 */
.L_x_10366:
        /* <DEDUP_REMOVED lines=10> */
[----:B------:R-:W-:Y:S01]  /*7140*/  FMUL.FTZ R56, R57, UR10 ;  /* 0x0000000a39387c20 */ /* 0x000fe20008410000 */
[----:B------:R-:W-:Y:S01]  /*7150*/  FFMA.FTZ R61, R130, UR11, R187 ;  /* 0x0000000b823d7c23 */ /* 0x000fe200080100bb */
[----:B------:R-:W-:Y:S01]  /*7160*/  FMUL.FTZ R57, R133, UR10 ;  /* 0x0000000a85397c20 */ /* 0x000fe20008410000 */
[----:B------:R-:W-:Y:S01]  /*7170*/  FADD.FTZ R135, R135, -R62 ;  /* 0x8000003e87877221 */ /* 0x000fe20000010000 */
[----:B------:R-:W0:Y:S01]  /*7180*/  @P5 LDC R59, c[0x0][0x408] ;  /* 0x00010200ff3b5b82 */ /* 0x000e220000000800 */
[C---:B------:R-:W-:Y:S01]  /*7190*/  @P5 FMUL.FTZ R58, R56.reuse, UR7 ;  /* 0x00000007383a5c20 */ /* 0x040fe20008410000 */
[----:B------:R-:W-:Y:S01]  /*71a0*/  @P5 FMUL.FTZ R60, R56, UR7 ;  /* 0x00000007383c5c20 */ /* 0x000fe20008410000 */
[----:B------:R-:W-:Y:S01]  /*71b0*/  FADD.FTZ R134, R134, -R61 ;  /* 0x8000003d86867221 */ /* 0x000fe20000010000 */
[----:B------:R-:W-:-:S02]  /*71c0*/  HFMA2 R0, -RZ, RZ, 0, 0 ;  /* 0x00000000ff007431 */ /* 0x000fc400000001ff */
[--C-:B-----5:R-:W-:Y:S01]  /*71d0*/  @P5 HADD2.F32 R61, -RZ, R96.reuse.H0_H0 ;  /* 0x20000060ff3d5230 */ /* 0x120fe20000004100 */
[----:B------:R-:W-:Y:S01]  /*71e0*/  CS2R R112, SRZ ;  /* 0x0000000000707805 */ /* 0x000fe2000001ff00 */
[----:B------:R-:W-:Y:S01]  /*71f0*/  @P6 HADD2.F32 R96, -RZ, R96.H1_H1 ;  /* 0x30000060ff606230 */ /* 0x000fe20000004100 */
[----:B------:R-:W1:Y:S01]  /*7200*/  @P5 LDC R63, c[0x0][0x408] ;  /* 0x00010200ff3f5b82 */ /* 0x000e620000000800 */
[--C-:B------:R-:W-:Y:S01]  /*7210*/  FFMA.FTZ R136, R136, UR11, R187.reuse ;  /* 0x0000000b88887c23 */ /* 0x100fe200080100bb */
[--C-:B------:R-:W-:Y:S01]  /*7220*/  FFMA.FTZ R138, R138, UR11, R187.reuse ;  /* 0x0000000b8a8a7c23 */ /* 0x100fe200080100bb */
[--C-:B------:R-:W-:Y:S01]  /*7230*/  FFMA.FTZ R140, R140, UR11, R187.reuse ;  /* 0x0000000b8c8c7c23 */ /* 0x100fe200080100bb */
[----:B------:R-:W-:Y:S01]  /*7240*/  FFMA.FTZ R143, R143, UR11, R187 ;  /* 0x0000000b8f8f7c23 */ /* 0x000fe200080100bb */
[----:B------:R-:W-:Y:S01]  /*7250*/  FADD.FTZ R136, R137, -R136 ;  /* 0x8000008889887221 */ /* 0x000fe20000010000 */
[----:B------:R-:W-:Y:S01]  /*7260*/  FADD.FTZ R138, R139, -R138 ;  /* 0x8000008a8b8a7221 */ /* 0x000fe20000010000 */
[----:B------:R-:W-:Y:S01]  /*7270*/  FADD.FTZ R140, R141, -R140 ;  /* 0x8000008c8d8c7221 */ /* 0x000fe20000010000 */
[----:B------:R-:W2:Y:S01]  /*7280*/  @P6 LDC R100, c[0x0][0x408] ;  /* 0x00010200ff646b82 */ /* 0x000ea20000000800 */
[----:B------:R-:W-:-:S07]  /*7290*/  FADD.FTZ R143, R142, -R143 ;  /* 0x8000008f8e8f7221 */ /* 0x000fce0000010000 */
[----:B------:R-:W3:Y:S01]  /*72a0*/  @P6 LDC R117, c[0x0][0x408] ;  /* 0x00010200ff756b82 */ /* 0x000ee20000000800 */
[----:B0-----:R-:W-:Y:S01]  /*72b0*/  @P5 FMUL.FTZ R58, R58, R59 ;  /* 0x0000003b3a3a5220 */ /* 0x001fe20000410000 */
[----:B------:R-:W-:-:S03]  /*72c0*/  @P6 FMUL.FTZ R59, R57, UR7 ;  /* 0x00000007393b6c20 */ /* 0x000fc60008410000 */
[----:B------:R-:W-:Y:S01]  /*72d0*/  @P5 FMUL.FTZ R0, R61, R58 ;  /* 0x0000003a3d005220 */ /* 0x000fe20000410000 */
[----:B------:R-:W-:Y:S01]  /*72e0*/  FMUL.FTZ R58, R134, UR10 ;  /* 0x0000000a863a7c20 */ /* 0x000fe20008410000 */
[--C-:B------:R-:W-:Y:S01]  /*72f0*/  @P5 HADD2.F32 R61, -RZ, R44.reuse.H0_H0 ;  /* 0x2000002cff3d5230 */ /* 0x100fe20000004100 */
[----:B------:R-:W0:Y:S01]  /*7300*/  @P3 LDC R129, c[0x0][0x408] ;  /* 0x00010200ff813b82 */ /* 0x000e220000000800 */
[----:B-1----:R-:W-:Y:S01]  /*7310*/  @P5 FMUL.FTZ R62, R60, R63 ;  /* 0x0000003f3c3e5220 */ /* 0x002fe20000410000 */
[----:B------:R-:W-:Y:S01]  /*7320*/  @P6 FMUL.FTZ R60, R57, UR7 ;  /* 0x00000007393c6c20 */ /* 0x000fe20008410000 */
[----:B------:R-:W-:-:S05]  /*7330*/  @P6 HADD2.F32 R63, -RZ, R44.H1_H1 ;  /* 0x3000002cff3f6230 */ /* 0x000fca0000004100 */
[----:B------:R-:W1:Y:S01]  /*7340*/  @P3 LDC R131, c[0x0][0x408] ;  /* 0x00010200ff833b82 */ /* 0x000e620000000800 */
[----:B--2---:R-:W-:Y:S01]  /*7350*/  @P6 FMUL.FTZ R59, R59, R100 ;  /* 0x000000643b3b6220 */ /* 0x004fe20000410000 */
[----:B------:R-:W-:Y:S02]  /*7360*/  CS2R R100, SRZ ;  /* 0x0000000000647805 */ /* 0x000fe4000001ff00 */
[----:B------:R-:W-:Y:S01]  /*7370*/  @P5 FMUL.FTZ R100, R61, R62 ;  /* 0x0000003e3d645220 */ /* 0x000fe20000410000 */
[----:B------:R-:W-:Y:S01]  /*7380*/  @P6 FMUL.FTZ R113, R96, R59 ;  /* 0x0000003b60716220 */ /* 0x000fe20000410000 */
[----:B------:R-:W-:Y:S01]  /*7390*/  FMUL.FTZ R59, R135, UR10 ;  /* 0x0000000a873b7c20 */ /* 0x000fe20008410000 */
[----:B------:R-:W-:Y:S01]  /*73a0*/  @P3 FMUL.FTZ R62, R58, UR7 ;  /* 0x000000073a3e3c20 */ /* 0x000fe20008410000 */
[----:B------:R-:W2:Y:S01]  /*73b0*/  @P4 LDC R116, c[0x0][0x408] ;  /* 0x00010200ff744b82 */ /* 0x000ea20000000800 */
[----:B---3--:R-:W-:Y:S01]  /*73c0*/  @P6 FMUL.FTZ R102, R60, R117 ;  /* 0x000000753c666220 */ /* 0x008fe20000410000 */
[----:B------:R-:W-:Y:S01]  /*73d0*/  @P3 FMUL.FTZ R60, R58, UR7 ;  /* 0x000000073a3c3c20 */ /* 0x000fe20008410000 */
[----:B------:R-:W-:Y:S01]  /*73e0*/  @P4 FMUL.FTZ R61, R59, UR7 ;  /* 0x000000073b3d4c20 */ /* 0x000fe20008410000 */
[----:B------:R-:W-:Y:S01]  /*73f0*/  LOP3.LUT P5, RZ, R107, 0xff00, RZ, 0xc0, !PT ;  /* 0x0000ff006bff7812 */ /* 0x000fe200078ac0ff */
[----:B------:R-:W-:Y:S01]  /*7400*/  @P6 FMUL.FTZ R101, R63, R102 ;  /* 0x000000663f656220 */ /* 0x000fe20000410000 */
[----:B------:R-:W-:Y:S01]  /*7410*/  LOP3.LUT P6, RZ, R107, 0xff, RZ, 0xc0, !PT ;  /* 0x000000ff6bff7812 */ /* 0x000fe200078cc0ff */
[----:B------:R-:W-:Y:S01]  /*7420*/  @P3 HADD2.F32 R63, -RZ, R97.H0_H0 ;  /* 0x20000061ff3f3230 */ /* 0x000fe20000004100 */
[----:B------:R-:W3:Y:S01]  /*7430*/  @P4 LDC R133, c[0x0][0x408] ;  /* 0x00010200ff854b82 */ /* 0x000ee20000000800 */
[----:B0-----:R-:W-:Y:S01]  /*7440*/  @P3 FMUL.FTZ R60, R60, R129 ;  /* 0x000000813c3c3220 */ /* 0x001fe20000410000 */
[----:B------:R-:W-:Y:S01]  /*7450*/  @P4 FMUL.FTZ R96, R59, UR7 ;  /* 0x000000073b604c20 */ /* 0x000fe20008410000 */
[----:B------:R-:W-:Y:S01]  /*7460*/  HFMA2 R117, -RZ, RZ, 0, 0 ;  /* 0x00000000ff757431 */ /* 0x000fe200000001ff */
[----:B------:R-:W-:Y:S01]  /*7470*/  MOV R102, RZ ;  /* 0x000000ff00667202 */ /* 0x000fe20000000f00 */
[----:B------:R-:W-:Y:S01]  /*7480*/  @P3 FMUL.FTZ R112, R63, R60 ;  /* 0x0000003c3f703220 */ /* 0x000fe20000410000 */
[----:B------:R-:W-:-:S02]  /*7490*/  @P3 HADD2.F32 R60, -RZ, R45.H0_H0 ;  /* 0x2000002dff3c3230 */ /* 0x000fc40000004100 */
[----:B------:R-:W-:Y:S02]  /*74a0*/  HFMA2 R129, -RZ, RZ, 0, 0 ;  /* 0x00000000ff817431 */ /* 0x000fe400000001ff */
[----:B-1----:R-:W-:Y:S01]  /*74b0*/  @P3 FMUL.FTZ R131, R62, R131 ;  /* 0x000000833e833220 */ /* 0x002fe20000410000 */
[----:B------:R-:W-:Y:S01]  /*74c0*/  @P4 HADD2.F32 R62, -RZ, R97.H1_H1 ;  /* 0x30000061ff3e4230 */ /* 0x000fe20000004100 */
[----:B------:R-:W0:Y:S01]  /*74d0*/  @P5 LDC R130, c[0x0][0x408] ;  /* 0x00010200ff825b82 */ /* 0x000e220000000800 */
[----:B------:R-:W-:Y:S02]  /*74e0*/  @P4 HADD2.F32 R63, -RZ, R45.H1_H1 ;  /* 0x3000002dff3f4230 */ /* 0x000fe40000004100 */
[----:B------:R-:W-:Y:S01]  /*74f0*/  @P3 FMUL.FTZ R102, R60, R131 ;  /* 0x000000833c663220 */ /* 0x000fe20000410000 */
[----:B------:R-:W-:Y:S01]  /*7500*/  ISETP.GE.U32.AND P3, PT, R106, RZ, PT ;  /* 0x000000ff6a00720c */ /* 0x000fe20003f66070 */
[----:B------:R-:W-:Y:S01]  /*7510*/  FMUL.FTZ R60, R136, UR10 ;  /* 0x0000000a883c7c20 */ /* 0x000fe20008410000 */
[----:B------:R-:W-:-:S02]  /*7520*/  @P6 HADD2.F32 R97, -RZ, R98.H0_H0 ;  /* 0x20000062ff616230 */ /* 0x000fc40000004100 */
[----:B--2---:R-:W-:Y:S01]  /*7530*/  @P4 FMUL.FTZ R61, R61, R116 ;  /* 0x000000743d3d4220 */ /* 0x004fe20000410000 */
[----:B------:R-:W-:Y:S01]  /*7540*/  ISETP.GE.U32.AND.EX P3, PT, R107, 0x1000000, PT, P3 ;  /* 0x010000006b00780c */ /* 0x000fe20003f66130 */
[----:B------:R-:W1:Y:S01]  /*7550*/  @P6 LDC R116, c[0x0][0x408] ;  /* 0x00010200ff746b82 */ /* 0x000e620000000800 */
[----:B------:R-:W-:Y:S02]  /*7560*/  @P5 HADD2.F32 R128, -RZ, R98.H1_H1 ;  /* 0x30000062ff805230 */ /* 0x000fe40000004100 */
[----:B------:R-:W-:Y:S01]  /*7570*/  @P4 FMUL.FTZ R117, R62, R61 ;  /* 0x0000003d3e754220 */ /* 0x000fe20000410000 */
[----:B------:R-:W-:Y:S01]  /*7580*/  @P6 FMUL.FTZ R61, R60, UR7 ;  /* 0x000000073c3d6c20 */ /* 0x000fe20008410000 */
[----:B------:R-:W-:Y:S01]  /*7590*/  MOV R98, RZ ;  /* 0x000000ff00627202 */ /* 0x000fe20000000f00 */
[----:B---3--:R-:W-:Y:S01]  /*75a0*/  @P4 FMUL.FTZ R96, R96, R133 ;  /* 0x0000008560604220 */ /* 0x008fe20000410000 */
[----:B------:R-:W-:Y:S01]  /*75b0*/  MOV R133, RZ ;  /* 0x000000ff00857202 */ /* 0x000fe20000000f00 */
[----:B------:R-:W2:Y:S02]  /*75c0*/  @P6 LDC R106, c[0x0][0x408] ;  /* 0x00010200ff6a6b82 */ /* 0x000ea40000000800 */
[----:B------:R-:W-:Y:S01]  /*75d0*/  @P4 FMUL.FTZ R133, R63, R96 ;  /* 0x000000603f854220 */ /* 0x000fe20000410000 */
[----:B------:R-:W-:Y:S01]  /*75e0*/  LOP3.LUT P4, RZ, R107, 0xff0000, RZ, 0xc0, !PT ;  /* 0x00ff00006bff7812 */ /* 0x000fe2000788c0ff */
[----:B------:R-:W-:-:S04]  /*75f0*/  @P6 FMUL.FTZ R63, R60, UR7 ;  /* 0x000000073c3f6c20 */ /* 0x000fc80008410000 */
[----:B------:R-:W3:Y:S08]  /*7600*/  @P5 LDC R132, c[0x0][0x408] ;  /* 0x00010200ff845b82 */ /* 0x000ef00000000800 */
[----:B------:R-:W4:Y:S01]  /*7610*/  @P4 LDC R135, c[0x0][0x408] ;  /* 0x00010200ff874b82 */ /* 0x000f220000000800 */
[----:B-1----:R-:W-:Y:S01]  /*7620*/  @P6 FMUL.FTZ R62, R61, R116 ;  /* 0x000000743d3e6220 */ /* 0x002fe20000410000 */
[----:B------:R-:W-:Y:S01]  /*7630*/  FMUL.FTZ R61, R138, UR10 ;  /* 0x0000000a8a3d7c20 */ /* 0x000fe20008410000 */
[----:B------:R-:W-:-:S02]  /*7640*/  HFMA2 R116, -RZ, RZ, 0, 0 ;  /* 0x00000000ff747431 */ /* 0x000fc400000001ff */
[--C-:B------:R-:W-:Y:S02]  /*7650*/  @P4 HADD2.F32 R96, -RZ, R99.reuse.H0_H0 ;  /* 0x20000063ff604230 */ /* 0x100fe40000004100 */
[----:B------:R-:W-:Y:S01]  /*7660*/  @P3 HADD2.F32 R99, -RZ, R99.H1_H1 ;  /* 0x30000063ff633230 */ /* 0x000fe20000004100 */
[----:B------:R-:W1:Y:S01]  /*7670*/  @P4 LDC R134, c[0x0][0x408] ;  /* 0x00010200ff864b82 */ /* 0x000e620000000800 */
[----:B--2---:R-:W-:Y:S01]  /*7680*/  @P6 FMUL.FTZ R107, R63, R106 ;  /* 0x0000006a3f6b6220 */ /* 0x004fe20000410000 */
[----:B------:R-:W-:Y:S01]  /*7690*/  @P5 FMUL.FTZ R63, R61, UR7 ;  /* 0x000000073d3f5c20 */ /* 0x000fe20008410000 */
[----:B------:R-:W-:Y:S01]  /*76a0*/  @P6 FMUL.FTZ R116, R97, R62 ;  /* 0x0000003e61746220 */ /* 0x000fe20000410000 */
[----:B------:R-:W-:Y:S01]  /*76b0*/  @P5 FMUL.FTZ R97, R61, UR7 ;  /* 0x000000073d615c20 */ /* 0x000fe20008410000 */
[----:B------:R-:W-:Y:S01]  /*76c0*/  FMUL.FTZ R62, R140, UR10 ;  /* 0x0000000a8c3e7c20 */ /* 0x000fe20008410000 */
[----:B0-----:R-:W-:Y:S01]  /*76d0*/  @P5 FMUL.FTZ R63, R63, R130 ;  /* 0x000000823f3f5220 */ /* 0x001fe20000410000 */
[--C-:B------:R-:W-:Y:S01]  /*76e0*/  @P6 HADD2.F32 R106, -RZ, R46.reuse.H0_H0 ;  /* 0x2000002eff6a6230 */ /* 0x100fe20000004100 */
[----:B------:R-:W0:Y:S01]  /*76f0*/  @P3 LDC R141, c[0x0][0x408] ;  /* 0x00010200ff8d3b82 */ /* 0x000e220000000800 */
[----:B---3--:R-:W-:Y:S01]  /*7700*/  @P5 FMUL.FTZ R131, R97, R132 ;  /* 0x0000008461835220 */ /* 0x008fe20000410000 */
[----:B------:R-:W-:Y:S01]  /*7710*/  @P5 FMUL.FTZ R129, R128, R63 ;  /* 0x0000003f80815220 */ /* 0x000fe20000410000 */
[----:B------:R-:W-:Y:S01]  /*7720*/  FMUL.FTZ R63, R143, UR10 ;  /* 0x0000000a8f3f7c20 */ /* 0x000fe20008410000 */
[C---:B------:R-:W-:Y:S01]  /*7730*/  @P4 FMUL.FTZ R128, R62.reuse, UR7 ;  /* 0x000000073e804c20 */ /* 0x040fe20008410000 */
[----:B------:R-:W-:Y:S01]  /*7740*/  @P4 FMUL.FTZ R97, R62, UR7 ;  /* 0x000000073e614c20 */ /* 0x000fe20008410000 */
[----:B------:R-:W-:Y:S01]  /*7750*/  @P6 FMUL.FTZ R98, R106, R107 ;  /* 0x0000006b6a626220 */ /* 0x000fe20000410000 */
[----:B------:R-:W-:Y:S01]  /*7760*/  @P3 FMUL.FTZ R130, R63, UR7 ;  /* 0x000000073f823c20 */ /* 0x000fe20008410000 */
[----:B------:R-:W2:Y:S01]  /*7770*/  @P3 LDC R139, c[0x0][0x408] ;  /* 0x00010200ff8b3b82 */ /* 0x000ea20000000800 */
[----:B------:R-:W-:-:S02]  /*7780*/  @P5 HADD2.F32 R106, -RZ, R46.H1_H1 ;  /* 0x3000002eff6a5230 */ /* 0x000fc40000004100 */
[----:B----4-:R-:W-:Y:S01]  /*7790*/  @P4 FMUL.FTZ R137, R128, R135 ;  /* 0x0000008780894220 */ /* 0x010fe20000410000 */
[----:B------:R-:W-:Y:S02]  /*77a0*/  HFMA2 R135, -RZ, RZ, 0, 0 ;  /* 0x00000000ff877431 */ /* 0x000fe400000001ff */
[--C-:B------:R-:W-:Y:S01]  /*77b0*/  @P4 HADD2.F32 R132, -RZ, R47.reuse.H0_H0 ;  /* 0x2000002fff844230 */ /* 0x100fe20000004100 */
[----:B------:R-:W-:Y:S01]  /*77c0*/  MOV R107, RZ ;  /* 0x000000ff006b7202 */ /* 0x000fe20000000f00 */
[----:B------:R-:W-:Y:S01]  /*77d0*/  @P5 FMUL.FTZ R107, R106, R131 ;  /* 0x000000836a6b5220 */ /* 0x000fe20000410000 */
[----:B------:R-:W-:Y:S02]  /*77e0*/  HFMA2 R128, -RZ, RZ, 0, 0 ;  /* 0x00000000ff807431 */ /* 0x000fe400000001ff */
[----:B-1----:R-:W-:Y:S01]  /*77f0*/  @P4 FMUL.FTZ R97, R97, R134 ;  /* 0x0000008661614220 */ /* 0x002fe20000410000 */
[----:B------:R-:W-:Y:S01]  /*7800*/  @P3 HADD2.F32 R134, -RZ, R47.H1_H1 ;  /* 0x3000002fff863230 */ /* 0x000fe20000004100 */
[----:B------:R-:W-:Y:S01]  /*7810*/  MOV R106, RZ ;  /* 0x000000ff006a7202 */ /* 0x000fe20000000f00 */
[----:B------:R-:W-:Y:S01]  /*7820*/  @P4 FMUL.FTZ R106, R132, R137 ;  /* 0x00000089846a4220 */ /* 0x000fe20000410000 */
[----:B------:R-:W-:Y:S01]  /*7830*/  MOV R131, RZ ;  /* 0x000000ff00837202 */ /* 0x000fe20000000f00 */
[----:B------:R-:W-:Y:S01]  /*7840*/  @P4 FMUL.FTZ R128, R96, R97 ;  /* 0x0000006160804220 */ /* 0x000fe20000410000 */
[----:B------:R-:W-:Y:S01]  /*7850*/  F2FP.F16.F32.PACK_AB R96, R101, R100 ;  /* 0x000000646560723e */ /* 0x000fe200000000ff */
[----:B0-----:R-:W-:Y:S01]  /*7860*/  @P3 FMUL.FTZ R141, R130, R141 ;  /* 0x0000008d828d3220 */ /* 0x001fe20000410000 */
[----:B------:R-:W-:-:S02]  /*7870*/  F2FP.F16.F32.PACK_AB R97, R133, R102 ;  /* 0x000000668561723e */ /* 0x000fc400000000ff */
[----:B------:R-:W-:Y:S01]  /*7880*/  F2FP.F16.F32.PACK_AB R98, R107, R98 ;  /* 0x000000626b62723e */ /* 0x000fe200000000ff */
[----:B------:R-:W-:Y:S01]  /*7890*/  @P3 FMUL.FTZ R135, R134, R141 ;  /* 0x0000008d86873220 */ /* 0x000fe20000410000 */
[----:B--2---:R-:W-:-:S04]  /*78a0*/  @P3 FMUL.FTZ R130, R130, R139 ;  /* 0x0000008b82823220 */ /* 0x004fc80000410000 */
[----:B------:R-:W-:Y:S01]  /*78b0*/  @P3 FMUL.FTZ R131, R99, R130 ;  /* 0x0000008263833220 */ /* 0x000fe20000410000 */
[----:B------:R-:W-:Y:S01]  /*78c0*/  F2FP.F16.F32.PACK_AB R99, R135, R106 ;  /* 0x0000006a8763723e */ /* 0x000fe200000000ff */
[----:B------:R-:W-:Y:S06]  /*78d0*/  BRA `(.L_x_10368) ;  /* 0x0000000400887947 */ /* 0x000fec0003800000 */
.L_x_10369:
        /* <DEDUP_REMOVED lines=8> */
[----:B------:R-:W-:Y:S01]  /*7960*/  FMUL.FTZ R102, R132, UR10 ;  /* 0x0000000a84667c20 */ /* 0x000fe20008410000 */
[----:B------:R-:W-:Y:S01]  /*7970*/  LOP3.LUT P5, RZ, R106, 0xff0000, RZ, 0xc0, !PT ;  /* 0x00ff00006aff7812 */ /* 0x000fe200078ac0ff */
[----:B------:R-:W-:-:S02]  /*7980*/  HFMA2 R0, -RZ, RZ, 0, 0 ;  /* 0x00000000ff007431 */ /* 0x000fc400000001ff */
[----:B------:R-:W-:Y:S01]  /*7990*/  FMUL.FTZ R133, R133, UR10 ;  /* 0x0000000a85857c20 */ /* 0x000fe20008410000 */
        /* <DEDUP_REMOVED lines=12> */
[----:B------:R-:W-:Y:S01]  /*7a60*/  FMUL.FTZ R102, R134, UR10 ;  /* 0x0000000a86667c20 */ /* 0x000fe20008410000 */
[----:B------:R-:W-:Y:S01]  /*7a70*/  FMUL.FTZ R116, R135, UR10 ;  /* 0x0000000a87747c20 */ /* 0x000fe20008410000 */
[----:B------:R-:W-:Y:S01]  /*7a80*/  FMUL.FTZ R96, R96, UR23 ;  /* 0x0000001760607c20 */ /* 0x000fe20008410000 */
[----:B------:R-:W-:Y:S01]  /*7a90*/  CS2R R112, SRZ ;  /* 0x0000000000707805 */ /* 0x000fe2000001ff00 */
[----:B------:R-:W-:Y:S01]  /*7aa0*/  FMUL.FTZ R102, R102, UR7 ;  /* 0x0000000766667c20 */ /* 0x000fe20008410000 */
[----:B------:R-:W-:Y:S01]  /*7ab0*/  FMUL.FTZ R116, R116, UR7 ;  /* 0x0000000774747c20 */ /* 0x000fe20008410000 */
[----:B------:R-:W-:-:S02]  /*7ac0*/  @P4 HADD2.F32 R133, -RZ, R44.H1_H1 ;  /* 0x3000002cff854230 */ /* 0x000fc40000004100 */
[-C--:B------:R-:W-:Y:S01]  /*7ad0*/  @P4 FMUL.FTZ R113, R131, R96.reuse ;  /* 0x0000006083714220 */ /* 0x080fe20000410000 */
[----:B------:R-:W-:Y:S02]  /*7ae0*/  HFMA2 R117, -RZ, RZ, 0, 0 ;  /* 0x00000000ff757431 */ /* 0x000fe400000001ff */
[--C-:B------:R-:W-:Y:S02]  /*7af0*/  @P5 HADD2.F32 R129, -RZ, R97.reuse.H0_H0 ;  /* 0x20000061ff815230 */ /* 0x100fe40000004100 */
[----:B------:R-:W-:Y:S01]  /*7b00*/  FMUL.FTZ R102, R102, UR23 ;  /* 0x0000001766667c20 */ /* 0x000fe20008410000 */
[----:B------:R-:W-:Y:S02]  /*7b10*/  @P6 HADD2.F32 R131, -RZ, R97.H1_H1 ;  /* 0x30000061ff836230 */ /* 0x000fe40000004100 */
[----:B------:R-:W-:Y:S01]  /*7b20*/  FMUL.FTZ R116, R116, UR23 ;  /* 0x0000001774747c20 */ /* 0x000fe20008410000 */
[--C-:B------:R-:W-:Y:S02]  /*7b30*/  @P5 HADD2.F32 R97, -RZ, R45.reuse.H0_H0 ;  /* 0x2000002dff615230 */ /* 0x100fe40000004100 */
[----:B------:R-:W-:Y:S01]  /*7b40*/  @P4 FMUL.FTZ R100, R133, R96 ;  /* 0x0000006085644220 */ /* 0x000fe20000410000 */
[----:B------:R-:W-:Y:S01]  /*7b50*/  @P6 HADD2.F32 R135, -RZ, R45.H1_H1 ;  /* 0x3000002dff876230 */ /* 0x000fe20000004100 */
        /* <DEDUP_REMOVED lines=14> */
[----:B------:R-:W-:Y:S01]  /*7c40*/  FMUL.FTZ R97, R136, UR10 ;  /* 0x0000000a88617c20 */ /* 0x000fe20008410000 */
[----:B------:R-:W-:Y:S01]  /*7c50*/  FFMA.FTZ R143, R143, UR11, R187 ;  /* 0x0000000b8f8f7c23 */ /* 0x000fe200080100bb */
[----:B------:R-:W-:Y:S01]  /*7c60*/  FMUL.FTZ R138, R138, UR10 ;  /* 0x0000000a8a8a7c20 */ /* 0x000fe20008410000 */
        /* <DEDUP_REMOVED lines=12> */
[----:B------:R-:W-:Y:S01]  /*7d30*/  FMUL.FTZ R98, R140, UR10 ;  /* 0x0000000a8c627c20 */ /* 0x000fe20008410000 */
[----:B------:R-:W-:Y:S01]  /*7d40*/  FMUL.FTZ R106, R143, UR10 ;  /* 0x0000000a8f6a7c20 */ /* 0x000fe20008410000 */
        /* <DEDUP_REMOVED lines=26> */
[----:B------:R-:W-:-:S07]  /*7ef0*/  F2FP.F16.F32.PACK_AB R99, R130, R99 ;  /* 0x000000638263723e */ /* 0x000fce00000000ff */
.L_x_10368:
[----:B------:R-:W0:Y:S01]  /*7f00*/  @P0 LDC.64 R100, c[0x0][0x478] ;  /* 0x00011e00ff640b82 */ /* 0x000e220000000a00 */
[----:B------:R-:W-:-:S05]  /*7f10*/  MOV R106, 0x10 ;  /* 0x00000010006a7802 */ /* 0x000fca0000000f00 */
[----:B------:R-:W-:-:S04]  /*7f20*/  IMAD.WIDE.U32 R106, R183, R106, UR24 ;  /* 0x00000018b76a7e25 */ /* 0x000fc8000f8e006a */
        /* <DEDUP_REMOVED lines=8> */
[----:B0-----:R-:W-:-:S04]  /*7fb0*/  @P0 IMAD.WIDE.U32 R100, R103, 0x20, R100 ;  /* 0x0000002067640825 */ /* 0x001fc800078e0064 */
[----:B------:R-:W-:Y:S01]  /*7fc0*/  IMAD.WIDE.U32 R102, R103, 0x10, R206 ;  /* 0x0000001067667825 */ /* 0x000fe200078e00ce */
[----:B------:R-:W-:Y:S04]  /*7fd0*/  @P0 STG.E.128 desc[UR16][R100.64], R56 ;  /* 0x0000003864000986 */ /* 0x000fe8000c101d10 */
[----:B------:R-:W-:Y:S04]  /*7fe0*/  @P0 STG.E.128 desc[UR16][R100.64+0x10], R60 ;  /* 0x0000103c64000986 */ /* 0x000fe8000c101d10 */
[----:B------:R0:W-:Y:S04]  /*7ff0*/  STG.E.128 desc[UR16][R102.64], R96 ;  /* 0x0000006066007986 */ /* 0x0001e8000c101d10 */
[----:B0-----:R0:W5:Y:S01]  /*8000*/  LDG.E.128 R96, desc[UR16][R106.64] ;  /* 0x000000106a607981 */ /* 0x001162000c1e1d00 */
[----:B------:R-:W-:Y:S05]  /*8010*/  @!P1 BRA `(.L_x_10370) ;  /* 0x0000000c00409947 */ /* 0x000fea0003800000 */
        /* <DEDUP_REMOVED lines=10> */
[----:B------:R-:W-:Y:S01]  /*80c0*/  HFMA2 R0, -RZ, RZ, 0, 0 ;  /* 0x00000000ff007431 */ /* 0x000fe200000001ff */
[----:B------:R-:W-:Y:S01]  /*80d0*/  MOV R100, RZ ;  /* 0x000000ff00647202 */ /* 0x000fe20000000f00 */
[----:B------:R-:W-:Y:S01]  /*80e0*/  FFMA.FTZ R60, R123, UR11, R187 ;  /* 0x0000000b7b3c7c23 */ /* 0x000fe200080100bb */
[----:B------:R-:W-:Y:S01]  /*80f0*/  FMUL.FTZ R57, R56, UR7 ;  /* 0x0000000738397c20 */ /* 0x000fe20008410000 */
[----:B------:R-:W-:Y:S01]  /*8100*/  LOP3.LUT P3, RZ, R104, 0xff0000, RZ, 0xc0, !PT ;  /* 0x00ff000068ff7812 */ /* 0x000fe2000786c0ff */
[----:B------:R-:W-:-:S02]  /*8110*/  @P1 HADD2.F32 R59, -RZ, R40.H0_H0 ;  /* 0x20000028ff3b1230 */ /* 0x000fc40000004100 */
[----:B------:R-:W-:Y:S01]  /*8120*/  FADD.FTZ R62, R111, -R60 ;  /* 0x8000003c6f3e7221 */ /* 0x000fe20000010000 */
[----:B------:R-:W-:Y:S01]  /*8130*/  FMUL.FTZ R101, R57, UR23 ;  /* 0x0000001739657c20 */ /* 0x000fe20008410000 */
[----:B------:R-:W-:Y:S01]  /*8140*/  FFMA.FTZ R57, R120, UR10, R65 ;  /* 0x0000000a78397c23 */ /* 0x000fe20008010041 */
[--C-:B-----5:R-:W-:Y:S01]  /*8150*/  @P1 HADD2.F32 R58, -RZ, R96.reuse.H0_H0 ;  /* 0x20000060ff3a1230 */ /* 0x120fe20000004100 */
[----:B0-----:R-:W-:Y:S01]  /*8160*/  CS2R R106, SRZ ;  /* 0x00000000006a7805 */ /* 0x001fe2000001ff00 */
[----:B------:R-:W-:Y:S01]  /*8170*/  @P1 FMUL.FTZ R100, R101, R59 ;  /* 0x0000003b65641220 */ /* 0x000fe20000410000 */
[----:B------:R-:W-:Y:S01]  /*8180*/  FMUL.FTZ R59, R57, UR7 ;  /* 0x00000007393b7c20 */ /* 0x000fe20008410000 */
[----:B------:R-:W-:Y:S02]  /*8190*/  @P4 HADD2.F32 R96, -RZ, R96.H1_H1 ;  /* 0x30000060ff604230 */ /* 0x000fe40000004100 */
[----:B------:R-:W-:Y:S01]  /*81a0*/  @P1 FMUL.FTZ R0, R101, R58 ;  /* 0x0000003a65001220 */ /* 0x000fe20000410000 */
[----:B------:R-:W-:Y:S01]  /*81b0*/  FFMA.FTZ R58, R61, UR10, R66 ;  /* 0x0000000a3d3a7c23 */ /* 0x000fe20008010042 */
[----:B------:R-:W-:Y:S01]  /*81c0*/  FMUL.FTZ R103, R59, UR23 ;  /* 0x000000173b677c20 */ /* 0x000fe20008410000 */
[----:B------:R-:W-:-:S02]  /*81d0*/  HFMA2 R101, -RZ, RZ, 0, 0 ;  /* 0x00000000ff657431 */ /* 0x000fc400000001ff */
[----:B------:R-:W-:Y:S02]  /*81e0*/  @P4 HADD2.F32 R59, -RZ, R40.H1_H1 ;  /* 0x30000028ff3b4230 */ /* 0x000fe40000004100 */
[----:B------:R-:W-:Y:S01]  /*81f0*/  FMUL.FTZ R60, R58, UR7 ;  /* 0x000000073a3c7c20 */ /* 0x000fe20008410000 */
[----:B------:R-:W-:Y:S01]  /*8200*/  LOP3.LUT P6, RZ, R104, 0xff000000, RZ, 0xc0, !PT ;  /* 0xff00000068ff7812 */ /* 0x000fe200078cc0ff */
[C---:B------:R-:W-:Y:S01]  /*8210*/  @P4 FMUL.FTZ R107, R103.reuse, R96 ;  /* 0x00000060676b4220 */ /* 0x040fe20000410000 */
[----:B------:R-:W-:Y:S02]  /*8220*/  @P3 HADD2.F32 R61, -RZ, R97.H0_H0 ;  /* 0x20000061ff3d3230 */ /* 0x000fe40000004100 */
[----:B------:R-:W-:Y:S01]  /*8230*/  @P4 FMUL.FTZ R101, R103, R59 ;  /* 0x0000003b67654220 */ /* 0x000fe20000410000 */
[----:B------:R-:W-:Y:S02]  /*8240*/  @P3 HADD2.F32 R59, -RZ, R41.H0_H0 ;  /* 0x20000029ff3b3230 */ /* 0x000fe40000004100 */
[----:B------:R-:W-:Y:S01]  /*8250*/  FMUL.FTZ R60, R60, UR23 ;  /* 0x000000173c3c7c20 */ /* 0x000fe20008410000 */
[----:B------:R-:W-:Y:S01]  /*8260*/  MOV R96, RZ ;  /* 0x000000ff00607202 */ /* 0x000fe20000000f00 */
[----:B------:R-:W-:Y:S01]  /*8270*/  FFMA.FTZ R63, R124, UR11, R187 ;  /* 0x0000000b7c3f7c23 */ /* 0x000fe200080100bb */
[----:B------:R-:W-:Y:S01]  /*8280*/  LOP3.LUT P5, RZ, R105, 0xff, RZ, 0xc0, !PT ;  /* 0x000000ff69ff7812 */ /* 0x000fe200078ac0ff */
[----:B------:R-:W-:Y:S01]  /*8290*/  @P3 FMUL.FTZ R96, R60, R59 ;  /* 0x0000003b3c603220 */ /* 0x000fe20000410000 */
[----:B------:R-:W-:Y:S01]  /*82a0*/  FFMA.FTZ R59, R62, UR10, R67 ;  /* 0x0000000a3e3b7c23 */ /* 0x000fe20008010043 */
[----:B------:R-:W-:Y:S01]  /*82b0*/  @P3 FMUL.FTZ R106, R60, R61 ;  /* 0x0000003d3c6a3220 */ /* 0x000fe20000410000 */
[----:B------:R-:W-:Y:S01]  /*82c0*/  FADD.FTZ R63, R114, -R63 ;  /* 0x8000003f723f7221 */ /* 0x000fe20000010000 */
[----:B------:R-:W-:Y:S01]  /*82d0*/  FFMA.FTZ R102, R125, UR11, R187 ;  /* 0x0000000b7d667c23 */ /* 0x000fe200080100bb */
[----:B------:R-:W-:Y:S01]  /*82e0*/  FMUL.FTZ R60, R59, UR7 ;  /* 0x000000073b3c7c20 */ /* 0x000fe20008410000 */
[----:B------:R-:W-:Y:S01]  /*82f0*/  ISETP.GE.U32.AND P1, PT, R104, RZ, PT ;  /* 0x000000ff6800720c */ /* 0x000fe20003f26070 */
[----:B------:R-:W-:Y:S01]  /*8300*/  @P6 HADD2.F32 R97, -RZ, R97.H1_H1 ;  /* 0x30000061ff616230 */ /* 0x000fe20000004100 */
[----:B------:R-:W-:Y:S01]  /*8310*/  LOP3.LUT P4, RZ, R105, 0xff00, RZ, 0xc0, !PT ;  /* 0x0000ff0069ff7812 */ /* 0x000fe2000788c0ff */
[----:B------:R-:W-:Y:S01]  /*8320*/  FMUL.FTZ R111, R60, UR23 ;  /* 0x000000173c6f7c20 */ /* 0x000fe20008410000 */
[----:B------:R-:W-:Y:S01]  /*8330*/  FFMA.FTZ R60, R63, UR10, R68 ;  /* 0x0000000a3f3c7c23 */ /* 0x000fe20008010044 */
[----:B------:R-:W-:Y:S01]  /*8340*/  LOP3.LUT P3, RZ, R105, 0xff0000, RZ, 0xc0, !PT ;  /* 0x00ff000069ff7812 */ /* 0x000fe2000786c0ff */
[----:B------:R-:W-:Y:S01]  /*8350*/  FADD.FTZ R62, R115, -R102 ;  /* 0x80000066733e7221 */ /* 0x000fe20000010000 */
[----:B------:R-:W-:-:S02]  /*8360*/  ISETP.GE.U32.AND.EX P1, PT, R105, 0x1000000, PT, P1 ;  /* 0x010000006900780c */ /* 0x000fc40003f26110 */
[----:B------:R-:W-:Y:S01]  /*8370*/  CS2R R104, SRZ ;  /* 0x0000000000687805 */ /* 0x000fe2000001ff00 */
[----:B------:R-:W-:Y:S01]  /*8380*/  @P5 FMUL.FTZ R63, R60, UR7 ;  /* 0x000000073c3f5c20 */ /* 0x000fe20008410000 */
[--C-:B------:R-:W-:Y:S01]  /*8390*/  FFMA.FTZ R126, R126, UR11, R187.reuse ;  /* 0x0000000b7e7e7c23 */ /* 0x100fe200080100bb */
[----:B------:R-:W-:Y:S01]  /*83a0*/  FFMA.FTZ R108, R127, UR11, R187 ;  /* 0x0000000b7f6c7c23 */ /* 0x000fe200080100bb */
[----:B------:R-:W-:Y:S01]  /*83b0*/  @P6 FMUL.FTZ R105, R111, R97 ;  /* 0x000000616f696220 */ /* 0x000fe20000410000 */
[----:B------:R-:W-:Y:S02]  /*83c0*/  HFMA2 R97, -RZ, RZ, 0, 0 ;  /* 0x00000000ff617431 */ /* 0x000fe400000001ff */
[----:B------:R-:W-:Y:S01]  /*83d0*/  FFMA.FTZ R61, R62, UR10, R69 ;  /* 0x0000000a3e3d7c23 */ /* 0x000fe20008010045 */
[----:B------:R-:W-:Y:S02]  /*83e0*/  @P5 HADD2.F32 R102, -RZ, R98.H0_H0 ;  /* 0x20000062ff665230 */ /* 0x000fe40000004100 */
[----:B------:R-:W-:Y:S01]  /*83f0*/  @P5 FMUL.FTZ R63, R63, UR23 ;  /* 0x000000173f3f5c20 */ /* 0x000fe20008410000 */
[----:B------:R-:W-:-:S02]  /*8400*/  @P6 HADD2.F32 R62, -RZ, R41.H1_H1 ;  /* 0x30000029ff3e6230 */ /* 0x000fc40000004100 */
[----:B------:R-:W-:Y:S01]  /*8410*/  FADD.FTZ R119, R119, -R126 ;  /* 0x8000007e77777221 */ /* 0x000fe20000010000 */
[----:B------:R-:W-:Y:S01]  /*8420*/  FADD.FTZ R114, R121, -R108 ;  /* 0x8000006c79727221 */ /* 0x000fe20000010000 */
[----:B------:R-:W-:Y:S01]  /*8430*/  MOV R109, RZ ;  /* 0x000000ff006d7202 */ /* 0x000fe20000000f00 */
[----:B------:R-:W-:Y:S01]  /*8440*/  @P5 FMUL.FTZ R109, R102, R63 ;  /* 0x0000003f666d5220 */ /* 0x000fe20000410000 */
[----:B------:R-:W-:Y:S01]  /*8450*/  @P6 FMUL.FTZ R97, R111, R62 ;  /* 0x0000003e6f616220 */ /* 0x000fe20000410000 */
[----:B------:R-:W-:Y:S01]  /*8460*/  @P4 FMUL.FTZ R108, R61, UR7 ;  /* 0x000000073d6c4c20 */ /* 0x000fe20008410000 */
[----:B------:R-:W-:Y:S01]  /*8470*/  FFMA.FTZ R62, R119, UR10, R70 ;  /* 0x0000000a773e7c23 */ /* 0x000fe20008010046 */
[----:B------:R-:W-:Y:S01]  /*8480*/  FFMA.FTZ R63, R114, UR10, R71 ;  /* 0x0000000a723f7c23 */ /* 0x000fe20008010047 */
[----:B------:R-:W-:Y:S01]  /*8490*/  @P5 FMUL.FTZ R112, R60, UR7 ;  /* 0x000000073c705c20 */ /* 0x000fe20008410000 */
[----:B------:R-:W-:Y:S02]  /*84a0*/  @P4 HADD2.F32 R103, -RZ, R98.H1_H1 ;  /* 0x30000062ff674230 */ /* 0x000fe40000004100 */
[----:B------:R-:W-:-:S02]  /*84b0*/  HFMA2 R98, -RZ, RZ, 0, 0 ;  /* 0x00000000ff627431 */ /* 0x000fc400000001ff */
[--C-:B------:R-:W-:Y:S02]  /*84c0*/  @P3 HADD2.F32 R110, -RZ, R99.reuse.H0_H0 ;  /* 0x20000063ff6e3230 */ /* 0x100fe40000004100 */
[----:B------:R-:W-:Y:S01]  /*84d0*/  @P4 FMUL.FTZ R118, R61, UR7 ;  /* 0x000000073d764c20 */ /* 0x000fe20008410000 */
[----:B------:R-:W-:Y:S02]  /*84e0*/  @P1 HADD2.F32 R115, -RZ, R99.H1_H1 ;  /* 0x30000063ff731230 */ /* 0x000fe40000004100 */
[----:B------:R-:W-:Y:S01]  /*84f0*/  @P4 FMUL.FTZ R108, R108, UR23 ;  /* 0x000000176c6c4c20 */ /* 0x000fe20008410000 */
[--C-:B------:R-:W-:Y:S02]  /*8500*/  @P5 HADD2.F32 R99, -RZ, R42.reuse.H0_H0 ;  /* 0x2000002aff635230 */ /* 0x100fe40000004100 */
[----:B------:R-:W-:Y:S01]  /*8510*/  @P3 FMUL.FTZ R120, R62, UR7 ;  /* 0x000000073e783c20 */ /* 0x000fe20008410000 */
[----:B------:R-:W-:Y:S01]  /*8520*/  FMUL.FTZ R114, R63, UR7 ;  /* 0x000000073f727c20 */ /* 0x000fe20008410000 */
[----:B------:R-:W-:Y:S01]  /*8530*/  @P5 FMUL.FTZ R112, R112, UR23 ;  /* 0x0000001770705c20 */ /* 0x000fe20008410000 */
[----:B------:R-:W-:-:S02]  /*8540*/  @P4 HADD2.F32 R102, -RZ, R42.H1_H1 ;  /* 0x3000002aff664230 */ /* 0x000fc40000004100 */
[----:B------:R-:W-:Y:S01]  /*8550*/  @P4 FMUL.FTZ R119, R118, UR23 ;  /* 0x0000001776774c20 */ /* 0x000fe20008410000 */
[--C-:B------:R-:W-:Y:S02]  /*8560*/  @P3 HADD2.F32 R113, -RZ, R43.reuse.H0_H0 ;  /* 0x2000002bff713230 */ /* 0x100fe40000004100 */
[----:B------:R-:W-:Y:S01]  /*8570*/  @P4 FMUL.FTZ R104, R103, R108 ;  /* 0x0000006c67684220 */ /* 0x000fe20000410000 */
[----:B------:R-:W-:Y:S02]  /*8580*/  @P1 HADD2.F32 R116, -RZ, R43.H1_H1 ;  /* 0x3000002bff741230 */ /* 0x000fe40000004100 */
[----:B------:R-:W-:Y:S01]  /*8590*/  @P3 FMUL.FTZ R120, R120, UR23 ;  /* 0x0000001778783c20 */ /* 0x000fe20008410000 */
[----:B------:R-:W-:Y:S01]  /*85a0*/  FMUL.FTZ R114, R114, UR23 ;  /* 0x0000001772727c20 */ /* 0x000fe20008410000 */
[----:B------:R-:W-:Y:S01]  /*85b0*/  @P5 FMUL.FTZ R98, R112, R99 ;  /* 0x0000006370625220 */ /* 0x000fe20000410000 */
[----:B------:R-:W-:Y:S01]  /*85c0*/  @P3 FMUL.FTZ R103, R62, UR7 ;  /* 0x000000073e673c20 */ /* 0x000fe20008410000 */
[----:B------:R-:W-:Y:S01]  /*85d0*/  MOV R99, RZ ;  /* 0x000000ff00637202 */ /* 0x000fe20000000f00 */
[----:B------:R-:W-:Y:S01]  /*85e0*/  HFMA2 R111, -RZ, RZ, 0, 0 ;  /* 0x00000000ff6f7431 */ /* 0x000fe200000001ff */
[----:B------:R-:W-:Y:S01]  /*85f0*/  MOV R112, RZ ;  /* 0x000000ff00707202 */ /* 0x000fe20000000f00 */
[----:B------:R-:W-:Y:S01]  /*8600*/  HFMA2 R108, -RZ, RZ, 0, 0 ;  /* 0x00000000ff6c7431 */ /* 0x000fe200000001ff */
[----:B------:R-:W-:Y:S01]  /*8610*/  MOV R117, RZ ;  /* 0x000000ff00757202 */ /* 0x000fe20000000f00 */
[----:B------:R-:W-:Y:S01]  /*8620*/  @P4 FMUL.FTZ R99, R119, R102 ;  /* 0x0000006677634220 */ /* 0x000fe20000410000 */
[----:B------:R-:W-:Y:S01]  /*8630*/  @P3 FMUL.FTZ R112, R120, R113 ;  /* 0x0000007178703220 */ /* 0x000fe20000410000 */
[C---:B------:R-:W-:Y:S01]  /*8640*/  @P1 FMUL.FTZ R117, R114.reuse, R116 ;  /* 0x0000007472751220 */ /* 0x040fe20000410000 */
[----:B------:R-:W-:Y:S01]  /*8650*/  @P3 FMUL.FTZ R103, R103, UR23 ;  /* 0x0000001767673c20 */ /* 0x000fe20008410000 */
[----:B------:R-:W-:Y:S01]  /*8660*/  F2FP.F16.F32.PACK_AB R97, R97, R96 ;  /* 0x000000606161723e */ /* 0x000fe200000000ff */
[----:B------:R-:W-:Y:S01]  /*8670*/  @P1 FMUL.FTZ R108, R114, R115 ;  /* 0x00000073726c1220 */ /* 0x000fe20000410000 */
[----:B------:R-:W-:Y:S01]  /*8680*/  F2FP.F16.F32.PACK_AB R98, R99, R98 ;  /* 0x000000626362723e */ /* 0x000fe200000000ff */
[----:B------:R-:W-:Y:S01]  /*8690*/  @P3 FMUL.FTZ R111, R110, R103 ;  /* 0x000000676e6f3220 */ /* 0x000fe20000410000 */
[----:B------:R-:W-:-:S02]  /*86a0*/  F2FP.F16.F32.PACK_AB R96, R101, R100 ;  /* 0x000000646560723e */ /* 0x000fc400000000ff */
[----:B------:R-:W-:Y:S01]  /*86b0*/  F2FP.F16.F32.PACK_AB R99, R117, R112 ;  /* 0x000000707563723e */ /* 0x000fe200000000ff */
[----:B------:R-:W-:Y:S06]  /*86c0*/  BRA `(.L_x_10372) ;  /* 0x0000001000cc7947 */ /* 0x000fec0003800000 */
.L_x_10371:
        /* <DEDUP_REMOVED lines=8> */
[----:B------:R-:W-:Y:S01]  /*8750*/  FFMA.FTZ R101, R101, UR10, R64 ;  /* 0x0000000a65657c23 */ /* 0x000fe20008010040 */
[----:B------:R-:W-:Y:S01]  /*8760*/  MOV R100, RZ ;  /* 0x000000ff00647202 */ /* 0x000fe20000000f00 */
[----:B------:R-:W-:Y:S01]  /*8770*/  FFMA.FTZ R120, R120, UR10, R65 ;  /* 0x0000000a78787c23 */ /* 0x000fe20008010041 */
[----:B------:R-:W-:Y:S01]  /*8780*/  LOP3.LUT P3, RZ, R104, 0xff0000, RZ, 0xc0, !PT ;  /* 0x00ff000068ff7812 */ /* 0x000fe2000786c0ff */
[----:B------:R-:W-:Y:S01]  /*8790*/  FMUL.FTZ R101, R101, UR7 ;  /* 0x0000000765657c20 */ /* 0x000fe20008410000 */
[----:B------:R-:W-:Y:S01]  /*87a0*/  FADD.FTZ R109, R110, -R103 ;  /* 0x800000676e6d7221 */ /* 0x000fe20000010000 */
[----:B-----5:R-:W-:-:S02]  /*87b0*/  @P1 HADD2.F32 R102, -RZ, R96.H0_H0 ;  /* 0x20000060ff661230 */ /* 0x020fc40000004100 */
[--C-:B------:R-:W-:Y:S01]  /*87c0*/  FFMA.FTZ R108, R123, UR11, R187.reuse ;  /* 0x0000000b7b6c7c23 */ /* 0x100fe200080100bb */
[----:B0-----:R-:W-:Y:S02]  /*87d0*/  @P1 HADD2.F32 R106, -RZ, R40.H0_H0 ;  /* 0x20000028ff6a1230 */ /* 0x001fe40000004100 */
[----:B------:R-:W-:Y:S01]  /*87e0*/  FMUL.FTZ R101, R101, UR23 ;  /* 0x0000001765657c20 */ /* 0x000fe20008410000 */
[----:B------:R-:W-:Y:S02]  /*87f0*/  @P4 HADD2.F32 R103, -RZ, R96.H1_H1 ;  /* 0x30000060ff674230 */ /* 0x000fe40000004100 */
[----:B------:R-:W-:Y:S01]  /*8800*/  FFMA.FTZ R96, R109, UR10, R66 ;  /* 0x0000000a6d607c23 */ /* 0x000fe20008010042 */
[----:B------:R-:W-:Y:S02]  /*8810*/  @P4 HADD2.F32 R109, -RZ, R40.H1_H1 ;  /* 0x30000028ff6d4230 */ /* 0x000fe40000004100 */
[-C--:B------:R-:W-:Y:S01]  /*8820*/  @P1 FMUL.FTZ R0, R102, R101.reuse ;  /* 0x0000006566001220 */ /* 0x080fe20000410000 */
[----:B------:R-:W-:Y:S01]  /*8830*/  @P1 FMUL.FTZ R100, R106, R101 ;  /* 0x000000656a641220 */ /* 0x000fe20000410000 */
[----:B------:R-:W-:Y:S01]  /*8840*/  FMUL.FTZ R101, R120, UR7 ;  /* 0x0000000778657c20 */ /* 0x000fe20008410000 */
[----:B------:R-:W-:Y:S01]  /*8850*/  CS2R R106, SRZ ;  /* 0x00000000006a7805 */ /* 0x000fe2000001ff00 */
[----:B------:R-:W-:Y:S01]  /*8860*/  FMUL.FTZ R96, R96, UR7 ;  /* 0x0000000760607c20 */ /* 0x000fe20008410000 */
[----:B------:R-:W-:Y:S01]  /*8870*/  FADD.FTZ R110, R111, -R108 ;  /* 0x8000006c6f6e7221 */ /* 0x000fe20000010000 */
[----:B------:R-:W-:Y:S01]  /*8880*/  FMUL.FTZ R102, R101, UR23 ;  /* 0x0000001765667c20 */ /* 0x000fe20008410000 */
[----:B------:R-:W-:Y:S01]  /*8890*/  HFMA2 R101, -RZ, RZ, 0, 0 ;  /* 0x00000000ff657431 */ /* 0x000fe200000001ff */
[----:B------:R-:W-:Y:S01]  /*88a0*/  LOP3.LUT P6, RZ, R104, 0xff000000, RZ, 0xc0, !PT ;  /* 0xff00000068ff7812 */ /* 0x000fe200078cc0ff */
[----:B------:R-:W-:Y:S01]  /*88b0*/  FFMA.FTZ R112, R125, UR11, R187 ;  /* 0x0000000b7d707c23 */ /* 0x000fe200080100bb */
[-C--:B------:R-:W-:Y:S01]  /*88c0*/  @P4 FMUL.FTZ R107, R103, R102.reuse ;  /* 0x00000066676b4220 */ /* 0x080fe20000410000 */
[----:B------:R-:W-:Y:S01]  /*88d0*/  FMUL.FTZ R103, R96, UR23 ;  /* 0x0000001760677c20 */ /* 0x000fe20008410000 */
[----:B------:R-:W-:Y:S01]  /*88e0*/  MOV R96, RZ ;  /* 0x000000ff00607202 */ /* 0x000fe20000000f00 */
[----:B------:R-:W-:Y:S01]  /*88f0*/  @P4 FMUL.FTZ R101, R109, R102 ;  /* 0x000000666d654220 */ /* 0x000fe20000410000 */
[----:B------:R-:W-:Y:S01]  /*8900*/  @P3 HADD2.F32 R102, -RZ, R41.H0_H0 ;  /* 0x20000029ff663230 */ /* 0x000fe20000004100 */
[C---:B------:R-:W-:Y:S01]  /*8910*/  LOP3.LUT P5, RZ, R105.reuse, 0xff, RZ, 0xc0, !PT ;  /* 0x000000ff69ff7812 */ /* 0x040fe200078ac0ff */
[----:B------:R-:W-:Y:S01]  /*8920*/  @P3 HADD2.F32 R108, -RZ, R97.H0_H0 ;  /* 0x20000061ff6c3230 */ /* 0x000fe20000004100 */
[----:B------:R-:W-:Y:S01]  /*8930*/  LOP3.LUT P4, RZ, R105, 0xff00, RZ, 0xc0, !PT ;  /* 0x0000ff0069ff7812 */ /* 0x000fe2000788c0ff */
[----:B------:R-:W-:Y:S01]  /*8940*/  FADD.FTZ R112, R115, -R112 ;  /* 0x8000007073707221 */ /* 0x000fe20000010000 */
[-C--:B------:R-:W-:Y:S01]  /*8950*/  @P3 FMUL.FTZ R96, R102, R103.reuse ;  /* 0x0000006766603220 */ /* 0x080fe20000410000 */
[----:B------:R-:W-:Y:S01]  /*8960*/  FFMA.FTZ R102, R110, UR10, R67 ;  /* 0x0000000a6e667c23 */ /* 0x000fe20008010043 */
[----:B------:R-:W-:Y:S01]  /*8970*/  ISETP.GE.U32.AND P1, PT, R104, RZ, PT ;  /* 0x000000ff6800720c */ /* 0x000fe20003f26070 */
[----:B------:R-:W-:Y:S01]  /*8980*/  @P3 FMUL.FTZ R106, R108, R103 ;  /* 0x000000676c6a3220 */ /* 0x000fe20000410000 */
[C---:B------:R-:W-:Y:S01]  /*8990*/  LOP3.LUT P3, RZ, R105.reuse, 0xff0000, RZ, 0xc0, !PT ;  /* 0x00ff000069ff7812 */ /* 0x040fe2000786c0ff */
[----:B------:R-:W-:Y:S01]  /*89a0*/  FMUL.FTZ R102, R102, UR7 ;  /* 0x0000000766667c20 */ /* 0x000fe20008410000 */
[----:B------:R-:W-:Y:S01]  /*89b0*/  ISETP.GE.U32.AND.EX P1, PT, R105, 0x1000000, PT, P1 ;  /* 0x010000006900780c */ /* 0x000fe20003f26110 */
[----:B------:R-:W-:Y:S01]  /*89c0*/  FFMA.FTZ R113, R124, UR11, R187 ;  /* 0x0000000b7c717c23 */ /* 0x000fe200080100bb */
[----:B------:R-:W-:-:S02]  /*89d0*/  HFMA2 R105, -RZ, RZ, 0, 0 ;  /* 0x00000000ff697431 */ /* 0x000fc400000001ff */
[----:B------:R-:W-:Y:S01]  /*89e0*/  FMUL.FTZ R103, R102, UR23 ;  /* 0x0000001766677c20 */ /* 0x000fe20008410000 */
[----:B------:R-:W-:Y:S02]  /*89f0*/  @P6 HADD2.F32 R104, -RZ, R97.H1_H1 ;  /* 0x30000061ff686230 */ /* 0x000fe40000004100 */
[----:B------:R-:W-:Y:S01]  /*8a00*/  FFMA.FTZ R102, R112, UR10, R69 ;  /* 0x0000000a70667c23 */ /* 0x000fe20008010045 */
[----:B------:R-:W-:Y:S01]  /*8a10*/  FADD.FTZ R113, R114, -R113 ;  /* 0x8000007172717221 */ /* 0x000fe20000010000 */
[--C-:B------:R-:W-:Y:S01]  /*8a20*/  FFMA.FTZ R126, R126, UR11, R187.reuse ;  /* 0x0000000b7e7e7c23 */ /* 0x100fe200080100bb */
[----:B------:R-:W-:Y:S01]  /*8a30*/  FFMA.FTZ R116, R127, UR11, R187 ;  /* 0x0000000b7f747c23 */ /* 0x000fe200080100bb */
[----:B------:R-:W-:Y:S01]  /*8a40*/  FMUL.FTZ R102, R102, UR7 ;  /* 0x0000000766667c20 */ /* 0x000fe20008410000 */
[----:B------:R-:W-:Y:S01]  /*8a50*/  @P6 FMUL.FTZ R105, R104, R103 ;  /* 0x0000006768696220 */ /* 0x000fe20000410000 */
[----:B------:R-:W-:Y:S02]  /*8a60*/  @P5 HADD2.F32 R111, -RZ, R98.H0_H0 ;  /* 0x20000062ff6f5230 */ /* 0x000fe40000004100 */
[----:B------:R-:W-:-:S02]  /*8a70*/  HFMA2 R104, -RZ, RZ, 0, 0 ;  /* 0x00000000ff687431 */ /* 0x000fc400000001ff */
[----:B------:R-:W-:Y:S02]  /*8a80*/  @P4 HADD2.F32 R110, -RZ, R98.H1_H1 ;  /* 0x30000062ff6e4230 */ /* 0x000fe40000004100 */
[----:B------:R-:W-:Y:S01]  /*8a90*/  FFMA.FTZ R98, R113, UR10, R68 ;  /* 0x0000000a71627c23 */ /* 0x000fe20008010044 */
        /* <DEDUP_REMOVED lines=8> */
[----:B------:R-:W-:Y:S01]  /*8b20*/  FMUL.FTZ R98, R98, UR23 ;  /* 0x0000001762627c20 */ /* 0x000fe20008410000 */
[----:B------:R-:W-:Y:S02]  /*8b30*/  HFMA2 R109, -RZ, RZ, 0, 0 ;  /* 0x00000000ff6d7431 */ /* 0x000fe400000001ff */
[--C-:B------:R-:W-:Y:S02]  /*8b40*/  @P3 HADD2.F32 R117, -RZ, R99.reuse.H0_H0 ;  /* 0x20000063ff753230 */ /* 0x100fe40000004100 */
[----:B------:R-:W-:Y:S01]  /*8b50*/  FMUL.FTZ R102, R102, UR7 ;  /* 0x0000000766667c20 */ /* 0x000fe20008410000 */
[----:B------:R-:W-:Y:S02]  /*8b60*/  @P1 HADD2.F32 R121, -RZ, R99.H1_H1 ;  /* 0x30000063ff791230 */ /* 0x000fe40000004100 */
[----:B------:R-:W-:Y:S01]  /*8b70*/  FMUL.FTZ R110, R110, UR7 ;  /* 0x000000076e6e7c20 */ /* 0x000fe20008410000 */
[----:B------:R-:W-:Y:S01]  /*8b80*/  MOV R99, RZ ;  /* 0x000000ff00637202 */ /* 0x000fe20000000f00 */
[----:B------:R-:W-:-:S02]  /*8b90*/  @P6 HADD2.F32 R108, -RZ, R41.H1_H1 ;  /* 0x30000029ff6c6230 */ /* 0x000fc40000004100 */
        /* <DEDUP_REMOVED lines=8> */
[----:B------:R-:W-:Y:S01]  /*8c20*/  @P6 FMUL.FTZ R97, R108, R103 ;  /* 0x000000676c616220 */ /* 0x000fe20000410000 */
[----:B------:R-:W-:Y:S01]  /*8c30*/  MOV R98, RZ ;  /* 0x000000ff00627202 */ /* 0x000fe20000000f00 */
[----:B------:R-:W-:Y:S01]  /*8c40*/  HFMA2 R111, -RZ, RZ, 0, 0 ;  /* 0x00000000ff6f7431 */ /* 0x000fe200000001ff */
[----:B------:R-:W-:Y:S01]  /*8c50*/  MOV R103, RZ ;  /* 0x000000ff00677202 */ /* 0x000fe20000000f00 */
[----:B------:R-:W-:Y:S01]  /*8c60*/  HFMA2 R108, -RZ, RZ, 0, 0 ;  /* 0x00000000ff6c7431 */ /* 0x000fe200000001ff */
[----:B------:R-:W-:Y:S01]  /*8c70*/  MOV R112, RZ ;  /* 0x000000ff00707202 */ /* 0x000fe20000000f00 */
[----:B------:R-:W-:Y:S01]  /*8c80*/  @P4 FMUL.FTZ R98, R114, R113 ;  /* 0x0000007172624220 */ /* 0x000fe20000410000 */
[----:B------:R-:W-:Y:S01]  /*8c90*/  @P3 FMUL.FTZ R103, R115, R102 ;  /* 0x0000006673673220 */ /* 0x000fe20000410000 */
[----:B------:R-:W-:Y:S01]  /*8ca0*/  @P1 FMUL.FTZ R112, R119, R110 ;  /* 0x0000006e77701220 */ /* 0x000fe20000410000 */
[----:B------:R-:W-:Y:S01]  /*8cb0*/  F2FP.F16.F32.PACK_AB R97, R97, R96 ;  /* 0x000000606161723e */ /* 0x000fe200000000ff */
[----:B------:R-:W-:Y:S01]  /*8cc0*/  @P3 FMUL.FTZ R111, R117, R102 ;  /* 0x00000066756f3220 */ /* 0x000fe20000410000 */
[----:B------:R-:W-:Y:S01]  /*8cd0*/  F2FP.F16.F32.PACK_AB R98, R98, R99 ;  /* 0x000000636262723e */ /* 0x000fe200000000ff */
[----:B------:R-:W-:Y:S01]  /*8ce0*/  @P1 FMUL.FTZ R108, R121, R110 ;  /* 0x0000006e796c1220 */ /* 0x000fe20000410000 */
[----:B------:R-:W-:-:S02]  /*8cf0*/  F2FP.F16.F32.PACK_AB R96, R101, R100 ;  /* 0x000000646560723e */ /* 0x000fc400000000ff */
[----:B------:R-:W-:Y:S01]  /*8d00*/  F2FP.F16.F32.PACK_AB R99, R112, R103 ;  /* 0x000000677063723e */ /* 0x000fe200000000ff */
[----:B------:R-:W-:Y:S06]  /*8d10*/  BRA `(.L_x_10372) ;  /* 0x0000000c00387947 */ /* 0x000fec0003800000 */
.L_x_10370:
        /* <DEDUP_REMOVED lines=10> */
[----:B------:R-:W-:Y:S01]  /*8dc0*/  HFMA2 R0, -RZ, RZ, 0, 0 ;  /* 0x00000000ff007431 */ /* 0x000fe200000001ff */
[----:B------:R-:W-:Y:S01]  /*8dd0*/  LOP3.LUT P3, RZ, R104, 0xff0000, RZ, 0xc0, !PT ;  /* 0x00ff000068ff7812 */ /* 0x000fe2000786c0ff */
[----:B------:R-:W-:Y:S01]  /*8de0*/  FFMA.FTZ R60, R123, UR11, R187 ;  /* 0x0000000b7b3c7c23 */ /* 0x000fe200080100bb */
[----:B------:R-:W-:Y:S01]  /*8df0*/  FMUL.FTZ R57, R56, UR7 ;  /* 0x0000000738397c20 */ /* 0x000fe20008410000 */
[----:B------:R-:W-:Y:S01]  /*8e00*/  CS2R R100, SRZ ;  /* 0x0000000000647805 */ /* 0x000fe2000001ff00 */
[----:B-----5:R-:W-:-:S02]  /*8e10*/  @P1 HADD2.F32 R59, -RZ, R96.H0_H0 ;  /* 0x20000060ff3b1230 */ /* 0x020fc40000004100 */
[----:B------:R-:W-:Y:S01]  /*8e20*/  FADD.FTZ R111, R111, -R60 ;  /* 0x8000003c6f6f7221 */ /* 0x000fe20000010000 */
[----:B------:R-:W-:Y:S01]  /*8e30*/  FMUL.FTZ R58, R57, UR23 ;  /* 0x00000017393a7c20 */ /* 0x000fe20008410000 */
[--C-:B------:R-:W-:Y:S02]  /*8e40*/  @P1 HADD2.F32 R61, -RZ, R40.reuse.H0_H0 ;  /* 0x20000028ff3d1230 */ /* 0x100fe40000004100 */
[----:B------:R-:W-:Y:S01]  /*8e50*/  FMUL.FTZ R57, R120, UR10 ;  /* 0x0000000a78397c20 */ /* 0x000fe20008410000 */
[----:B------:R-:W-:Y:S02]  /*8e60*/  @P4 HADD2.F32 R63, -RZ, R40.H1_H1 ;  /* 0x30000028ff3f4230 */ /* 0x000fe40000004100 */
[-C--:B------:R-:W-:Y:S01]  /*8e70*/  @P1 FMUL.FTZ R0, R59, R58.reuse ;  /* 0x0000003a3b001220 */ /* 0x080fe20000410000 */
[----:B0-----:R-:W-:Y:S01]  /*8e80*/  CS2R R106, SRZ ;  /* 0x00000000006a7805 */ /* 0x001fe2000001ff00 */
[----:B------:R-:W-:Y:S01]  /*8e90*/  FMUL.FTZ R59, R57, UR7 ;  /* 0x00000007393b7c20 */ /* 0x000fe20008410000 */
[----:B------:R-:W-:Y:S01]  /*8ea0*/  @P1 FMUL.FTZ R100, R61, R58 ;  /* 0x0000003a3d641220 */ /* 0x000fe20000410000 */
[----:B------:R-:W-:Y:S01]  /*8eb0*/  FMUL.FTZ R58, R110, UR10 ;  /* 0x0000000a6e3a7c20 */ /* 0x000fe20008410000 */
[----:B------:R-:W-:-:S02]  /*8ec0*/  @P4 HADD2.F32 R61, -RZ, R96.H1_H1 ;  /* 0x30000060ff3d4230 */ /* 0x000fc40000004100 */
[----:B------:R-:W-:Y:S01]  /*8ed0*/  FMUL.FTZ R60, R59, UR23 ;  /* 0x000000173b3c7c20 */ /* 0x000fe20008410000 */
[----:B------:R-:W-:Y:S02]  /*8ee0*/  @P3 HADD2.F32 R62, -RZ, R97.H0_H0 ;  /* 0x20000061ff3e3230 */ /* 0x000fe40000004100 */
[----:B------:R-:W-:Y:S01]  /*8ef0*/  FMUL.FTZ R59, R58, UR7 ;  /* 0x000000073a3b7c20 */ /* 0x000fe20008410000 */
[----:B------:R-:W-:Y:S01]  /*8f00*/  MOV R96, RZ ;  /* 0x000000ff00607202 */ /* 0x000fe20000000f00 */
[-C--:B------:R-:W-:Y:S01]  /*8f10*/  @P4 FMUL.FTZ R107, R61, R60.reuse ;  /* 0x0000003c3d6b4220 */ /* 0x080fe20000410000 */
[----:B------:R-:W-:Y:S01]  /*8f20*/  @P4 FMUL.FTZ R101, R63, R60 ;  /* 0x0000003c3f654220 */ /* 0x000fe20000410000 */
[----:B------:R-:W-:Y:S02]  /*8f30*/  @P3 HADD2.F32 R60, -RZ, R41.H0_H0 ;  /* 0x20000029ff3c3230 */ /* 0x000fe40000004100 */
[----:B------:R-:W-:Y:S01]  /*8f40*/  FMUL.FTZ R59, R59, UR23 ;  /* 0x000000173b3b7c20 */ /* 0x000fe20008410000 */
[C---:B------:R-:W-:Y:S01]  /*8f50*/  LOP3.LUT P5, RZ, R105.reuse, 0xff, RZ, 0xc0, !PT ;  /* 0x000000ff69ff7812 */ /* 0x040fe200078ac0ff */
[--C-:B------:R-:W-:Y:S01]  /*8f60*/  FFMA.FTZ R103, R124, UR11, R187.reuse ;  /* 0x0000000b7c677c23 */ /* 0x100fe200080100bb */
[----:B------:R-:W-:Y:S01]  /*8f70*/  LOP3.LUT P4, RZ, R105, 0xff00, RZ, 0xc0, !PT ;  /* 0x0000ff0069ff7812 */ /* 0x000fe2000788c0ff */
[-C--:B------:R-:W-:Y:S01]  /*8f80*/  @P3 FMUL.FTZ R106, R62, R59.reuse ;  /* 0x0000003b3e6a3220 */ /* 0x080fe20000410000 */
[----:B------:R-:W-:Y:S01]  /*8f90*/  @P3 FMUL.FTZ R96, R60, R59 ;  /* 0x0000003b3c603220 */ /* 0x000fe20000410000 */
[----:B------:R-:W-:Y:S01]  /*8fa0*/  FMUL.FTZ R59, R111, UR10 ;  /* 0x0000000a6f3b7c20 */ /* 0x000fe20008410000 */
[----:B------:R-:W-:Y:S01]  /*8fb0*/  FFMA.FTZ R102, R125, UR11, R187 ;  /* 0x0000000b7d667c23 */ /* 0x000fe200080100bb */
[----:B------:R-:W-:Y:S01]  /*8fc0*/  LOP3.LUT P6, RZ, R104, 0xff000000, RZ, 0xc0, !PT ;  /* 0xff00000068ff7812 */ /* 0x000fe200078cc0ff */
[----:B------:R-:W-:Y:S01]  /*8fd0*/  FADD.FTZ R103, R114, -R103 ;  /* 0x8000006772677221 */ /* 0x000fe20000010000 */
[----:B------:R-:W-:Y:S01]  /*8fe0*/  FMUL.FTZ R60, R59, UR7 ;  /* 0x000000073b3c7c20 */ /* 0x000fe20008410000 */
[----:B------:R-:W-:Y:S01]  /*8ff0*/  FADD.FTZ R61, R115, -R102 ;  /* 0x80000066733d7221 */ /* 0x000fe20000010000 */
[----:B------:R-:W-:Y:S01]  /*9000*/  ISETP.GE.U32.AND P1, PT, R104, RZ, PT ;  /* 0x000000ff6800720c */ /* 0x000fe20003f26070 */
[--C-:B------:R-:W-:Y:S01]  /*9010*/  FFMA.FTZ R126, R126, UR11, R187.reuse ;  /* 0x0000000b7e7e7c23 */ /* 0x100fe200080100bb */
[----:B------:R-:W-:Y:S01]  /*9020*/  FMUL.FTZ R102, R60, UR23 ;  /* 0x000000173c667c20 */ /* 0x000fe20008410000 */
[----:B------:R-:W-:Y:S01]  /*9030*/  FMUL.FTZ R60, R103, UR10 ;  /* 0x0000000a673c7c20 */ /* 0x000fe20008410000 */
[----:B------:R-:W-:Y:S01]  /*9040*/  FMUL.FTZ R61, R61, UR10 ;  /* 0x0000000a3d3d7c20 */ /* 0x000fe20008410000 */
[----:B------:R-:W-:Y:S01]  /*9050*/  LOP3.LUT P3, RZ, R105, 0xff0000, RZ, 0xc0, !PT ;  /* 0x00ff000069ff7812 */ /* 0x000fe2000786c0ff */
[----:B------:R-:W-:Y:S01]  /*9060*/  FFMA.FTZ R108, R127, UR11, R187 ;  /* 0x0000000b7f6c7c23 */ /* 0x000fe200080100bb */
[----:B------:R-:W-:Y:S01]  /*9070*/  ISETP.GE.U32.AND.EX P1, PT, R105, 0x1000000, PT, P1 ;  /* 0x010000006900780c */ /* 0x000fe20003f26110 */
[----:B------:R-:W-:Y:S01]  /*9080*/  @P5 FMUL.FTZ R62, R60, UR7 ;  /* 0x000000073c3e5c20 */ /* 0x000fe20008410000 */
[----:B------:R-:W-:Y:S01]  /*9090*/  @P4 FMUL.FTZ R63, R61, UR7 ;  /* 0x000000073d3f4c20 */ /* 0x000fe20008410000 */
[----:B------:R-:W-:-:S02]  /*90a0*/  @P5 HADD2.F32 R111, -RZ, R98.H0_H0 ;  /* 0x20000062ff6f5230 */ /* 0x000fc40000004100 */
[----:B------:R-:W-:Y:S01]  /*90b0*/  FADD.FTZ R126, R119, -R126 ;  /* 0x8000007e777e7221 */ /* 0x000fe20000010000 */
[----:B------:R-:W-:Y:S02]  /*90c0*/  @P4 HADD2.F32 R110, -RZ, R98.H1_H1 ;  /* 0x30000062ff6e4230 */ /* 0x000fe40000004100 */
[----:B------:R-:W-:Y:S01]  /*90d0*/  @P5 FMUL.FTZ R62, R62, UR23 ;  /* 0x000000173e3e5c20 */ /* 0x000fe20008410000 */
[----:B------:R-:W-:Y:S01]  /*90e0*/  @P4 FMUL.FTZ R63, R63, UR23 ;  /* 0x000000173f3f4c20 */ /* 0x000fe20008410000 */
[----:B------:R-:W-:Y:S01]  /*90f0*/  FADD.FTZ R121, R121, -R108 ;  /* 0x8000006c79797221 */ /* 0x000fe20000010000 */
[----:B------:R-:W-:Y:S01]  /*9100*/  @P6 HADD2.F32 R97, -RZ, R97.H1_H1 ;  /* 0x30000061ff616230 */ /* 0x000fe20000004100 */
[----:B------:R-:W-:Y:S02]  /*9110*/  CS2R R104, SRZ ;  /* 0x0000000000687805 */ /* 0x000fe4000001ff00 */
[----:B------:R-:W-:Y:S01]  /*9120*/  MOV R109, RZ ;  /* 0x000000ff006d7202 */ /* 0x000fe20000000f00 */
[----:B------:R-:W-:Y:S01]  /*9130*/  @P5 FMUL.FTZ R109, R111, R62 ;  /* 0x0000003e6f6d5220 */ /* 0x000fe20000410000 */
[----:B------:R-:W-:Y:S01]  /*9140*/  @P4 FMUL.FTZ R104, R110, R63 ;  /* 0x0000003f6e684220 */ /* 0x000fe20000410000 */
[----:B------:R-:W-:Y:S01]  /*9150*/  FMUL.FTZ R62, R126, UR10 ;  /* 0x0000000a7e3e7c20 */ /* 0x000fe20008410000 */
[----:B------:R-:W-:Y:S01]  /*9160*/  FMUL.FTZ R63, R121, UR10 ;  /* 0x0000000a793f7c20 */ /* 0x000fe20008410000 */
[----:B------:R-:W-:Y:S01]  /*9170*/  @P6 FMUL.FTZ R105, R97, R102 ;  /* 0x0000006661696220 */ /* 0x000fe20000410000 */
[----:B------:R-:W-:-:S02]  /*9180*/  @P3 HADD2.F32 R115, -RZ, R99.H0_H0 ;  /* 0x20000063ff733230 */ /* 0x000fc40000004100 */
[----:B------:R-:W-:Y:S02]  /*9190*/  HFMA2 R97, -RZ, RZ, 0, 0 ;  /* 0x00000000ff617431 */ /* 0x000fe400000001ff */
[----:B------:R-:W-:Y:S02]  /*91a0*/  @P1 HADD2.F32 R119, -RZ, R99.H1_H1 ;  /* 0x30000063ff771230 */ /* 0x000fe40000004100 */
[----:B------:R-:W-:Y:S01]  /*91b0*/  @P5 FMUL.FTZ R108, R60, UR7 ;  /* 0x000000073c6c5c20 */ /* 0x000fe20008410000 */
[----:B------:R-:W-:Y:S02]  /*91c0*/  @P6 HADD2.F32 R99, -RZ, R41.H1_H1 ;  /* 0x30000029ff636230 */ /* 0x000fe40000004100 */
[----:B------:R-:W-:Y:S01]  /*91d0*/  @P4 FMUL.FTZ R114, R61, UR7 ;  /* 0x000000073d724c20 */ /* 0x000fe20008410000 */
[----:B------:R-:W-:Y:S02]  /*91e0*/  HFMA2 R98, -RZ, RZ, 0, 0 ;  /* 0x00000000ff627431 */ /* 0x000fe400000001ff */
[----:B------:R-:W-:Y:S01]  /*91f0*/  @P3 FMUL.FTZ R117, R62, UR7 ;  /* 0x000000073e753c20 */ /* 0x000fe20008410000 */
[----:B------:R-:W-:Y:S01]  /*9200*/  FMUL.FTZ R110, R63, UR7 ;  /* 0x000000073f6e7c20 */ /* 0x000fe20008410000 */
[----:B------:R-:W-:-:S02]  /*9210*/  @P5 HADD2.F32 R103, -RZ, R42.H0_H0 ;  /* 0x2000002aff675230 */ /* 0x000fc40000004100 */
[----:B------:R-:W-:Y:S01]  /*9220*/  @P5 FMUL.FTZ R108, R108, UR23 ;  /* 0x000000176c6c5c20 */ /* 0x000fe20008410000 */
[----:B------:R-:W-:Y:S02]  /*9230*/  @P4 HADD2.F32 R113, -RZ, R42.H1_H1 ;  /* 0x3000002aff714230 */ /* 0x000fe40000004100 */
[----:B------:R-:W-:Y:S01]  /*9240*/  @P4 FMUL.FTZ R114, R114, UR23 ;  /* 0x0000001772724c20 */ /* 0x000fe20008410000 */
[--C-:B------:R-:W-:Y:S02]  /*9250*/  @P3 HADD2.F32 R116, -RZ, R43.reuse.H0_H0 ;  /* 0x2000002bff743230 */ /* 0x100fe40000004100 */
[----:B------:R-:W-:Y:S01]  /*9260*/  @P6 FMUL.FTZ R97, R99, R102 ;  /* 0x0000006663616220 */ /* 0x000fe20000410000 */
[----:B------:R-:W-:Y:S02]  /*9270*/  @P1 HADD2.F32 R123, -RZ, R43.H1_H1 ;  /* 0x3000002bff7b1230 */ /* 0x000fe40000004100 */
[----:B------:R-:W-:Y:S01]  /*9280*/  @P3 FMUL.FTZ R117, R117, UR23 ;  /* 0x0000001775753c20 */ /* 0x000fe20008410000 */
[----:B------:R-:W-:Y:S01]  /*9290*/  FMUL.FTZ R110, R110, UR23 ;  /* 0x000000176e6e7c20 */ /* 0x000fe20008410000 */
[----:B------:R-:W-:Y:S01]  /*92a0*/  @P3 FMUL.FTZ R102, R62, UR7 ;  /* 0x000000073e663c20 */ /* 0x000fe20008410000 */
        /* <DEDUP_REMOVED lines=17> */
.L_x_10373:
        /* <DEDUP_REMOVED lines=9> */
[----:B------:R-:W-:Y:S01]  /*9450*/  MOV R100, RZ ;  /* 0x000000ff00647202 */ /* 0x000fe20000000f00 */
[----:B------:R-:W-:Y:S01]  /*9460*/  FMUL.FTZ R120, R120, UR10 ;  /* 0x0000000a78787c20 */ /* 0x000fe20008410000 */
        /* <DEDUP_REMOVED lines=8> */
[----:B------:R-:W-:Y:S01]  /*94f0*/  FMUL.FTZ R96, R110, UR10 ;  /* 0x0000000a6e607c20 */ /* 0x000fe20008410000 */
        /* <DEDUP_REMOVED lines=10> */
[--C-:B------:R-:W-:Y:S01]  /*95a0*/  FFMA.FTZ R112, R125, UR11, R187.reuse ;  /* 0x0000000b7d707c23 */ /* 0x100fe200080100bb */
        /* <DEDUP_REMOVED lines=10> */
[----:B------:R-:W-:Y:S01]  /*9650*/  FMUL.FTZ R102, R111, UR10 ;  /* 0x0000000a6f667c20 */ /* 0x000fe20008410000 */
        /* <DEDUP_REMOVED lines=9> */
[----:B------:R-:W-:Y:S01]  /*96f0*/  FMUL.FTZ R102, R112, UR10 ;  /* 0x0000000a70667c20 */ /* 0x000fe20008410000 */
        /* <DEDUP_REMOVED lines=47> */
[----:B------:R-:W-:-:S07]  /*99f0*/  F2FP.F16.F32.PACK_AB R99, R112, R103 ;  /* 0x000000677063723e */ /* 0x000fce00000000ff */
.L_x_10372:
[----:B------:R-:W0:Y:S01]  /*9a00*/  @P0 LDC.64 R100, c[0x0][0x478] ;  /* 0x00011e00ff640b82 */ /* 0x000e220000000a00 */
[----:B------:R-:W-:Y:S01]  /*9a10*/  IMAD.WIDE.U32 R102, R183, 0x10, R206 ;  /* 0x00000010b7667825 */ /* 0x000fe200078e00ce */
[----:B------:R-:W-:-:S03]  /*9a20*/  UIADD3 UR6, UPT, UPT, UR6, UR26, URZ ;  /* 0x0000001a06067290 */ /* 0x000fc6000fffe0ff */
[----:B------:R-:W-:Y:S01]  /*9a30*/  FADD.FTZ R231, R0, R231 ;  /* 0x000000e700e77221 */ /* 0x000fe20000010000 */
        /* <DEDUP_REMOVED lines=106> */
.L_x_10357:
        /* <DEDUP_REMOVED lines=36> */
.L_x_10375:
        /* <DEDUP_REMOVED lines=14> */
.L_x_15713:


//--------------------- .text._ZN10layer_norm22ln_bwd_finalize_kernelINS_22Kernel_traits_finalizeILj4096E6__halfS2_fS2_fjLb1ELj1024ELj4ENS_18Kernel_traits_baseILj4096ES2_S2_fS2_fjLj1024EEEEELb1ELb0EEEvNS_9BwdParamsE --------------------------
	.section	.text._ZN10layer_norm22ln_bwd_finalize_kernelINS_22Kernel_traits_finalizeILj4096E6__halfS2_fS2_fjLb1ELj1024ELj4ENS_18Kernel_traits_baseILj4096ES2_S2_fS2_fjLj1024EEEEELb1ELb0EEEvNS_9BwdParamsE,"ax",@progbits
	.align	128
        .global         _ZN10layer_norm22ln_bwd_finalize_kernelINS_22Kernel_traits_finalizeILj4096E6__halfS2_fS2_fjLb1ELj1024ELj4ENS_18Kernel_traits_baseILj4096ES2_S2_fS2_fjLj1024EEEEELb1ELb0EEEvNS_9BwdParamsE
        .type           _ZN10layer_norm22ln_bwd_finalize_kernelINS_22Kernel_traits_finalizeILj4096E6__halfS2_fS2_fjLb1ELj1024ELj4ENS_18Kernel_traits_baseILj4096ES2_S2_fS2_fjLj1024EEEEELb1ELb0EEEvNS_9BwdParamsE,@function
        .size           _ZN10layer_norm22ln_bwd_finalize_kernelINS_22Kernel_traits_finalizeILj4096E6__halfS2_fS2_fjLb1ELj1024ELj4ENS_18Kernel_traits_baseILj4096ES2_S2_fS2_fjLj1024EEEEELb1ELb0EEEvNS_9BwdParamsE,(.L_x_15714 - _ZN10layer_norm22ln_bwd_finalize_kernelINS_22Kernel_traits_finalizeILj4096E6__halfS2_fS2_fjLb1ELj1024ELj4ENS_18Kernel_traits_baseILj4096ES2_S2_fS2_fjLj1024EEEEELb1ELb0EEEvNS_9BwdParamsE)
        .other          _ZN10layer_norm22ln_bwd_finalize_kernelINS_22Kernel_traits_finalizeILj4096E6__halfS2_fS2_fjLb1ELj1024ELj4ENS_18Kernel_traits_baseILj4096ES2_S2_fS2_fjLj1024EEEEELb1ELb0EEEvNS_9BwdParamsE,@"STO_CUDA_ENTRY STV_DEFAULT"
_ZN10layer_norm22ln_bwd_finalize_kernelINS_22Kernel_traits_finalizeILj4096E6__halfS2_fS2_fjLb1ELj1024ELj4ENS_18Kernel_traits_baseILj4096ES2_S2_fS2_fjLj1024EEEEELb1ELb0EEEvNS_9BwdParamsE:
.text._ZN10layer_norm22ln_bwd_finalize_kernelINS_22Kernel_traits_finalizeILj4096E6__halfS2_fS2_fjLb1ELj1024ELj4ENS_18Kernel_traits_baseILj4096ES2_S2_fS2_fjLj1024EEEEELb1ELb0EEEvNS_9BwdParamsE:
        /* <DEDUP_REMOVED lines=57> */
.L_x_10380:
        /* <DEDUP_REMOVED lines=87> */
.L_x_10379:
[----:B------:R-:W-:Y:S05]  /*0900*/  BSYNC.RECONVERGENT B1 ;  /* 0x0000000000017941 */ /* 0x000fea0003800200 */
.L_x_10378:
        /* <DEDUP_REMOVED lines=50> */
.L_x_10382:
[----:B------:R-:W-:Y:S05]  /*0c30*/  BSYNC.RECONVERGENT B1 ;  /* 0x0000000000017941 */ /* 0x000fea0003800200 */
.L_x_10381:
        /* <DEDUP_REMOVED lines=29> */
.L_x_10384:
[----:B------:R-:W-:Y:S05]  /*0e10*/  BSYNC.RECONVERGENT B1 ;  /* 0x0000000000017941 */ /* 0x000fea0003800200 */
.L_x_10383:
        /* <DEDUP_REMOVED lines=14> */
.L_x_10377:
[----:B------:R-:W-:Y:S05]  /*0f00*/  BSYNC.RECONVERGENT B0 ;  /* 0x0000000000007941 */ /* 0x000fea0003800200 */
.L_x_10376:
        /* <DEDUP_REMOVED lines=78> */
.L_x_10385:
        /* <DEDUP_REMOVED lines=9> */
.L_x_15714:


//--------------------- .text._ZN10layer_norm13ln_bwd_kernelINS_13Kernel_traitsI6__halfS2_fS2_fjLj4096ELj1ELj1ELj4ELj16ENS_18Kernel_traits_baseILj4096ES2_S2_fS2_fjLj128EEEEELb1ELb1ELb1ELb0EEEvNS_9BwdParamsE --------------------------
	.section	.text._ZN10layer_norm13ln_bwd_kernelINS_13Kernel_traitsI6__halfS2_fS2_fjLj4096ELj1ELj1ELj4ELj16ENS_18Kernel_traits_baseILj4096ES2_S2_fS2_fjLj128EEEEELb1ELb1ELb1ELb0EEEvNS_9BwdParamsE,"ax",@progbits
	.align	128
        .global         _ZN10layer_norm13ln_bwd_kernelINS_13Kernel_traitsI6__halfS2_fS2_fjLj4096ELj1ELj1ELj4ELj16ENS_18Kernel_traits_baseILj4096ES2_S2_fS2_fjLj128EEEEELb1ELb1ELb1ELb0EEEvNS_9BwdParamsE
        .type           _ZN10layer_norm13ln_bwd_kernelINS_13Kernel_traitsI6__halfS2_fS2_fjLj4096ELj1ELj1ELj4ELj16ENS_18Kernel_traits_baseILj4096ES2_S2_fS2_fjLj128EEEEELb1ELb1ELb1ELb0EEEvNS_9BwdParamsE,@function
        .size           _ZN10layer_norm13ln_bwd_kernelINS_13Kernel_traitsI6__halfS2_fS2_fjLj4096ELj1ELj1ELj4ELj16ENS_18Kernel_traits_baseILj4096ES2_S2_fS2_fjLj128EEEEELb1ELb1ELb1ELb0EEEvNS_9BwdParamsE,(.L_x_15715 - _ZN10layer_norm13ln_bwd_kernelINS_13Kernel_traitsI6__halfS2_fS2_fjLj4096ELj1ELj1ELj4ELj16ENS_18Kernel_traits_baseILj4096ES2_S2_fS2_fjLj128EEEEELb1ELb1ELb1ELb0EEEvNS_9BwdParamsE)
        .other          _ZN10layer_norm13ln_bwd_kernelINS_13Kernel_traitsI6__halfS2_fS2_fjLj4096ELj1ELj1ELj4ELj16ENS_18Kernel_traits_baseILj4096ES2_S2_fS2_fjLj128EEEEELb1ELb1ELb1ELb0EEEvNS_9BwdParamsE,@"STO_CUDA_ENTRY STV_DEFAULT"
_ZN10layer_norm13ln_bwd_kernelINS_13Kernel_traitsI6__halfS2_fS2_fjLj4096ELj1ELj1ELj4ELj16ENS_18Kernel_traits_baseILj4096ES2_S2_fS2_fjLj128EEEEELb1ELb1ELb1ELb0EEEvNS_9BwdParamsE:
.text._ZN10layer_norm13ln_bwd_kernelINS_13Kernel_traitsI6__halfS2_fS2_fjLj4096ELj1ELj1ELj4ELj16ENS_18Kernel_traits_baseILj4096ES2_S2_fS2_fjLj128EEEEELb1ELb1ELb1ELb0EEEvNS_9BwdParamsE:
        /* <DEDUP_REMOVED lines=156> */
.L_x_10775:
[----:B0-----:R-:W-:-:S06]  /*09c0*/  UIMAD.WIDE UR6, UR11, 0x4, UR18 ;  /* 0x000000040b0678a5 */ /* 0x001fcc000f8e0212 */
[----:B-123--:R-:W-:Y:S02]  /*09d0*/  MOV R8, UR6 ;  /* 0x0000000600087c02 */ /* 0x00efe40008000f00 */
[----:B------:R-:W-:-:S05]  /*09e0*/  MOV R9, UR7 ;  /* 0x0000000700097c02 */ /* 0x000fca0008000f00 */
[----:B------:R0:W2:Y:S01]  /*09f0*/  LDG.E R8, desc[UR20][R8.64] ;  /* 0x0000001408087981 */ /* 0x0000a2000c1e1900 */
[----:B------:R-:W-:-:S06]  /*0a00*/  UIMAD.WIDE UR6, UR11, 0x4, UR14 ;  /* 0x000000040b0678a5 */ /* 0x000fcc000f8e020e */
[----:B0-----:R-:W-:Y:S02]  /*0a10*/  MOV R9, UR7 ;  /* 0x0000000700097c02 */ /* 0x001fe40008000f00 */
[----:B--2---:R-:W-:Y:S02]  /*0a20*/  R2UR UR32, R8 ;  /* 0x00000000082072ca */ /* 0x004fe400000e0000 */
[----:B------:R-:W-:-:S05]  /*0a30*/  MOV R8, UR6 ;  /* 0x0000000600087c02 */ /* 0x000fca0008000f00 */
        /* <DEDUP_REMOVED lines=34> */
[----:B--2---:R-:W-:Y:S02]  /*0c60*/  FSEL R192, R8, RZ, !P0 ;  /* 0x000000ff08c07208 */ /* 0x004fe40004000000 */
[----:B------:R-:W-:Y:S02]  /*0c70*/  PLOP3.LUT P0, PT, PT, PT, UP3, 0x80, 0x8 ;  /* 0x000000000008781c */ /* 0x000fe40003f0f038 */
[----:B------:R-:W-:Y:S01]  /*0c80*/  MOV R8, UR8 ;  /* 0x0000000800087c02 */ /* 0x000fe20008000f00 */
[----:B------:R-:W-:Y:S01]  /*0c90*/  USHF.R.S32.HI UR8, URZ, 0x1f, UR7 ;  /* 0x0000001fff087899 */ /* 0x000fe20008011407 */
[----:B------:R-:W-:-:S03]  /*0ca0*/  R2UR UR34, R192 ;  /* 0x00000000c02272ca */ /* 0x000fc600000e0000 */
[----:B------:R-:W-:-:S06]  /*0cb0*/  ULEA.HI UR8, UR8, UR7, URZ, 0x3 ;  /* 0x0000000708087291 */ /* 0x000fcc000f8f18ff */
        /* <DEDUP_REMOVED lines=8> */
[----:B------:R-:W1:Y:S01]  /*0d40*/  LDC.64 R16, c[0x0][0x3a8] ;  /* 0x0000ea00ff107b82 */ /* 0x000e620000000a00 */
[----:B------:R-:W2:Y:S04]  /*0d50*/  LDL.LU R222, [R1+0x2c] ;  /* 0x00002c0001de7983 */ /* 0x000ea80000300800 */
[----:B------:R-:W3:Y:S03]  /*0d60*/  LDL.LU R208, [R1+0x30] ;  /* 0x0000300001d07983 */ /* 0x000ee60000300800 */
[----:B------:R-:W4:Y:S01]  /*0d70*/  LDC.64 R196, c[0x0][0x428] ;  /* 0x00010a00ffc47b82 */ /* 0x000f220000000a00 */
[----:B------:R-:W3:Y:S01]  /*0d80*/  LDL.LU R210, [R1+0x34] ;  /* 0x0000340001d27983 */ /* 0x000ee20000300800 */
[----:B------:R-:W-:-:S03]  /*0d90*/  ISETP.NE.U32.AND P0, PT, RZ, UR24, PT ;  /* 0x00000018ff007c0c */ /* 0x000fc6000bf05070 */
[----:B------:R-:W3:Y:S03]  /*0da0*/  LDL.LU R216, [R1+0x38] ;  /* 0x0000380001d87983 */ /* 0x000ee60000300800 */
[----:B------:R-:W4:Y:S01]  /*0db0*/  LDC.64 R214, c[0x0][0x3b0] ;  /* 0x0000ec00ffd67b82 */ /* 0x000f220000000a00 */
[----:B-1----:R-:W-:-:S05]  /*0dc0*/  IMAD.WIDE.U32 R16, R8, 0x20, R16 ;  /* 0x0000002008107825 */ /* 0x002fca00078e0010 */
[----:B0-----:R-:W2:Y:S01]  /*0dd0*/  LDG.E.128 R192, desc[UR20][R16.64] ;  /* 0x0000001410c07981 */ /* 0x001ea2000c1e1d00 */
[----:B----4-:R-:W-:-:S03]  /*0de0*/  IMAD.WIDE.U32 R196, R228, 0x10, R196 ;  /* 0x00000010e4c47825 */ /* 0x010fc600078e00c4 */
[----:B------:R0:W4:Y:S04]  /*0df0*/  LDG.E.128 R200, desc[UR20][R16.64+0x10] ;  /* 0x0000101410c87981 */ /* 0x000128000c1e1d00 */
[----:B------:R-:W3:Y:S01]  /*0e00*/  LDG.E.128 R196, desc[UR20][R196.64] ;  /* 0x00000014c4c47981 */ /* 0x000ee2000c1e1d00 */
[----:B------:R-:W-:-:S13]  /*0e10*/  ISETP.NE.AND.EX P0, PT, RZ, UR25, PT, P0 ;  /* 0x00000019ff007c0c */ /* 0x000fda000bf05300 */
[----:B0-----:R-:W0:Y:S02]  /*0e20*/  @P0 LDC.64 R16, c[0x0][0x438] ;  /* 0x00010e00ff100b82 */ /* 0x001e240000000a00 */
[----:B0-----:R-:W-:-:S05]  /*0e30*/  @P0 IMAD.WIDE.U32 R16, R8, 0x20, R16 ;  /* 0x0000002008100825 */ /* 0x001fca00078e0010 */
[----:B------:R-:W5:Y:S04]  /*0e40*/  @P0 LDG.E.128 R32, desc[UR20][R16.64] ;  /* 0x0000001410200981 */ /* 0x000f68000c1e1d00 */
[----:B------:R0:W5:Y:S02]  /*0e50*/  @P0 LDG.E.128 R28, desc[UR20][R16.64+0x10] ;  /* 0x00001014101c0981 */ /* 0x000164000c1e1d00 */
[----:B0-----:R-:W-:-:S06]  /*0e60*/  IMAD.WIDE.U32 R16, R9, 0x8, R214 ;  /* 0x0000000809107825 */ /* 0x001fcc00078e00d6 */
[----:B------:R-:W5:Y:S02]  /*0e70*/  LDG.E.64 R16, desc[UR20][R16.64] ;  /* 0x0000001410107981 */ /* 0x000f64000c1e1b00 */
[----:B-----5:R-:W-:Y:S01]  /*0e80*/  HADD2.F32 R243, -RZ, R156.H1_H1 ;  /* 0x3000009cfff37230 */ /* 0x020fe20000004100 */
[----:B------:R-:W-:Y:S02]  /*0e90*/  IADD3 R228, PT, PT, R228, 0x80, RZ ;  /* 0x00000080e4e47810 */ /* 0x000fe40007ffe0ff */
[----:B------:R-:W-:Y:S02]  /*0ea0*/  IADD3 R9, PT, PT, R9, 0x80, RZ ;  /* 0x0000008009097810 */ /* 0x000fe40007ffe0ff */
[----:B------:R-:W-:Y:S01]  /*0eb0*/  IADD3 R8, PT, PT, R8, 0x80, RZ ;  /* 0x0000008008087810 */ /* 0x000fe20007ffe0ff */
[----:B--2---:R-:W-:Y:S01]  /*0ec0*/  FADD.FTZ R192, R192, -UR34 ;  /* 0x80000022c0c07e21 */ /* 0x004fe20008010000 */
[----:B------:R-:W-:-:S03]  /*0ed0*/  FADD.FTZ R193, R193, -UR34 ;  /* 0x80000022c1c17e21 */ /* 0x000fc60008010000 */
[----:B------:R-:W-:Y:S01]  /*0ee0*/  FMUL.FTZ R248, R192, UR32 ;  /* 0x00000020c0f87c20 */ /* 0x000fe20008410000 */
[----:B------:R-:W-:Y:S02]  /*0ef0*/  HADD2.F32 R192, -RZ, R156.H0_H0 ;  /* 0x2000009cffc07230 */ /* 0x000fe40000004100 */
[----:B---3--:R-:W-:Y:S02]  /*0f00*/  HADD2.F32 R231, -RZ, R196.H0_H0 ;  /* 0x200000c4ffe77230 */ /* 0x008fe40000004100 */
[----:B------:R-:W-:Y:S01]  /*0f10*/  FADD.FTZ R194, R194, -UR34 ;  /* 0x80000022c2c27e21 */ /* 0x000fe20008010000 */
[----:B------:R-:W-:Y:S01]  /*0f20*/  FMUL.FTZ R247, R193, UR32 ;  /* 0x00000020c1f77c20 */ /* 0x000fe20008410000 */
[----:B------:R-:W-:Y:S02]  /*0f30*/  HADD2.F32 R193, -RZ, R157.H0_H0 ;  /* 0x2000009dffc17230 */ /* 0x000fe40000004100 */
[----:B------:R-:W-:Y:S01]  /*0f40*/  FADD.FTZ R96, R96, R231 ;  /* 0x000000e760607221 */ /* 0x000fe20000010000 */
[-C--:B------:R-:W-:Y:S01]  /*0f50*/  FFMA.FTZ R222, R248, R231.reuse, R222 ;  /* 0x000000e7f8de7223 */ /* 0x080fe200000100de */
[----:B------:R-:W-:Y:S01]  /*0f60*/  FMUL.FTZ R231, R192, R231 ;  /* 0x000000e7c0e77220 */ /* 0x000fe20000410000 */
[----:B------:R-:W-:-:S02]  /*0f70*/  HADD2.F32 R192, -RZ, R197.H0_H0 ;  /* 0x200000c5ffc07230 */ /* 0x000fc40000004100 */
[----:B------:R-:W-:Y:S01]  /*0f80*/  FMUL.FTZ R242, R194, UR32 ;  /* 0x00000020c2f27c20 */ /* 0x000fe20008410000 */
[----:B------:R-:W-:Y:S01]  /*0f90*/  FADD.FTZ R195, R195, -UR34 ;  /* 0x80000022c3c37e21 */ /* 0x000fe20008010000 */
[----:B------:R-:W-:Y:S02]  /*0fa0*/  HADD2.F32 R196, -RZ, R196.H1_H1 ;  /* 0x300000c4ffc47230 */ /* 0x000fe40000004100 */
[----:B------:R-:W-:Y:S01]  /*0fb0*/  FADD.FTZ R98, R98, R192 ;  /* 0x000000c062627221 */ /* 0x000fe20000010000 */
[-C--:B------:R-:W-:Y:S01]  /*0fc0*/  FFMA.FTZ R210, R242, R192.reuse, R210 ;  /* 0x000000c0f2d27223 */ /* 0x080fe200000100d2 */
[----:B------:R-:W-:Y:S01]  /*0fd0*/  FMUL.FTZ R235, R193, R192 ;  /* 0x000000c0c1eb7220 */ /* 0x000fe20000410000 */
[----:B------:R-:W-:Y:S02]  /*0fe0*/  HADD2.F32 R192, -RZ, R197.H1_H1 ;  /* 0x300000c5ffc07230 */ /* 0x000fe40000004100 */
[----:B----4-:R-:W-:Y:S01]  /*0ff0*/  FADD.FTZ R194, R200, -UR34 ;  /* 0x80000022c8c27e21 */ /* 0x010fe20008010000 */
[----:B------:R-:W-:-:S02]  /*1000*/  HADD2.F32 R193, -RZ, R157.H1_H1 ;  /* 0x3000009dffc17230 */ /* 0x000fc40000004100 */
[----:B------:R-:W-:Y:S01]  /*1010*/  FMUL.FTZ R230, R195, UR32 ;  /* 0x00000020c3e67c20 */ /* 0x000fe20008410000 */
[----:B------:R0:W-:Y:S01]  /*1020*/  STL [R1+0x2c], R222 ;  /* 0x00002cde01007387 */ /* 0x0001e20000100800 */
[----:B------:R-:W-:Y:S01]  /*1030*/  FFMA.FTZ R208, R247, R196, R208 ;  /* 0x000000c4f7d07223 */ /* 0x000fe200000100d0 */
[----:B------:R-:W-:Y:S01]  /*1040*/  FADD.FTZ R99, R99, R192 ;  /* 0x000000c063637221 */ /* 0x000fe20000010000 */
[-C--:B------:R-:W-:Y:S01]  /*1050*/  FMUL.FTZ R223, R193, R192.reuse ;  /* 0x000000c0c1df7220 */ /* 0x080fe20000410000 */
[----:B------:R-:W-:Y:S01]  /*1060*/  FFMA.FTZ R216, R230, R192, R216 ;  /* 0x000000c0e6d87223 */ /* 0x000fe200000100d8 */
[----:B------:R-:W-:Y:S02]  /*1070*/  HADD2.F32 R193, -RZ, R198.H0_H0 ;  /* 0x200000c6ffc17230 */ /* 0x000fe40000004100 */
[----:B------:R-:W-:Y:S01]  /*1080*/  FADD.FTZ R192, R201, -UR34 ;  /* 0x80000022c9c07e21 */ /* 0x000fe20008010000 */
[----:B0-----:R-:W-:Y:S01]  /*1090*/  FMUL.FTZ R222, R194, UR32 ;  /* 0x00000020c2de7c20 */ /* 0x001fe20008410000 */
[----:B------:R-:W-:Y:S01]  /*10a0*/  HADD2.F32 R194, -RZ, R158.H0_H0 ;  /* 0x2000009effc27230 */ /* 0x000fe20000004100 */
[----:B------:R0:W-:Y:S01]  /*10b0*/  STL [R1+0x30], R208 ;  /* 0x000030d001007387 */ /* 0x0001e20000100800 */
[----:B------:R-:W-:Y:S01]  /*10c0*/  FADD.FTZ R92, R92, R193 ;  /* 0x000000c15c5c7221 */ /* 0x000fe20000010000 */
[----:B------:R-:W-:-:S02]  /*10d0*/  FFMA.FTZ R124, R222, R193, R124 ;  /* 0x000000c1de7c7223 */ /* 0x000fc4000001007c */
[----:B------:R1:W-:Y:S01]  /*10e0*/  STL [R1+0x34], R210 ;  /* 0x000034d201007387 */ /* 0x0003e20000100800 */
[----:B0-----:R-:W-:Y:S01]  /*10f0*/  FMUL.FTZ R208, R194, R193 ;  /* 0x000000c1c2d07220 */ /* 0x001fe20000410000 */
[----:B------:R-:W-:Y:S02]  /*1100*/  HADD2.F32 R193, -RZ, R198.H1_H1 ;  /* 0x300000c6ffc17230 */ /* 0x000fe40000004100 */
[----:B-1----:R-:W-:Y:S01]  /*1110*/  FMUL.FTZ R210, R192, UR32 ;  /* 0x00000020c0d27c20 */ /* 0x002fe20008410000 */
[----:B------:R-:W-:Y:S02]  /*1120*/  HADD2.F32 R192, -RZ, R158.H1_H1 ;  /* 0x3000009effc07230 */ /* 0x000fe40000004100 */
[----:B------:R-:W-:Y:S01]  /*1130*/  FADD.FTZ R194, R202, -UR34 ;  /* 0x80000022cac27e21 */ /* 0x000fe20008010000 */
[----:B------:R0:W-:Y:S01]  /*1140*/  STL [R1+0x38], R216 ;  /* 0x000038d801007387 */ /* 0x0001e20000100800 */
[----:B------:R-:W-:Y:S01]  /*1150*/  FADD.FTZ R93, R93, R193 ;  /* 0x000000c15d5d7221 */ /* 0x000fe20000010000 */
[-C--:B------:R-:W-:Y:S01]  /*1160*/  FFMA.FTZ R125, R210, R193.reuse, R125 ;  /* 0x000000c1d27d7223 */ /* 0x080fe2000001007d */
[----:B------:R-:W-:Y:S01]  /*1170*/  FMUL.FTZ R215, R194, UR32 ;  /* 0x00000020c2d77c20 */ /* 0x000fe20008410000 */
[----:B------:R-:W-:Y:S01]  /*1180*/  FADD.FTZ R195, R203, -UR34 ;  /* 0x80000022cbc37e21 */ /* 0x000fe20008010000 */
[----:B------:R-:W-:Y:S01]  /*1190*/  FADD.FTZ R97, R97, R196 ;  /* 0x000000c461617221 */ /* 0x000fe20000010000 */
[----:B0-----:R-:W-:Y:S01]  /*11a0*/  FMUL.FTZ R216, R192, R193 ;  /* 0x000000c1c0d87220 */ /* 0x001fe20000410000 */
[----:B------:R-:W-:-:S02]  /*11b0*/  HADD2.F32 R192, -RZ, R199.H0_H0 ;  /* 0x200000c7ffc07230 */ /* 0x000fc40000004100 */
[----:B------:R-:W-:Y:S02]  /*11c0*/  HADD2.F32 R193, -RZ, R159.H0_H0 ;  /* 0x2000009fffc17230 */ /* 0x000fe40000004100 */
[----:B------:R-:W-:Y:S01]  /*11d0*/  FMUL.FTZ R243, R243, R196 ;  /* 0x000000c4f3f37220 */ /* 0x000fe20000410000 */
[----:B------:R-:W-:Y:S01]  /*11e0*/  FMUL.FTZ R196, R195, UR32 ;  /* 0x00000020c3c47c20 */ /* 0x000fe20008410000 */
[----:B------:R-:W-:Y:S01]  /*11f0*/  FADD.FTZ R94, R94, R192 ;  /* 0x000000c05e5e7221 */ /* 0x000fe20000010000 */
[-C--:B------:R-:W-:Y:S01]  /*1200*/  FFMA.FTZ R126, R215, R192.reuse, R126 ;  /* 0x000000c0d77e7223 */ /* 0x080fe2000001007e */
[----:B------:R-:W-:Y:S01]  /*1210*/  FMUL.FTZ R214, R193, R192 ;  /* 0x000000c0c1d67220 */ /* 0x000fe20000410000 */
[----:B------:R-:W-:Y:S02]  /*1220*/  HADD2.F32 R192, -RZ, R199.H1_H1 ;  /* 0x300000c7ffc07230 */ /* 0x000fe40000004100 */
[----:B------:R-:W-:Y:S02]  /*1230*/  HADD2.F32 R195, -RZ, R159.H1_H1 ;  /* 0x3000009fffc37230 */ /* 0x000fe40000004100 */
[----:B------:R-:W-:Y:S01]  /*1240*/  FADD.FTZ R193, RZ, R231 ;  /* 0x000000e7ffc17221 */ /* 0x000fe20000010000 */
[----:B------:R-:W-:-:S02]  /*1250*/  FFMA.FTZ R194, R248, R231, RZ ;  /* 0x000000e7f8c27223 */ /* 0x000fc400000100ff */
[----:B------:R-:W-:Y:S01]  /*1260*/  FMUL.FTZ R197, R195, R192 ;  /* 0x000000c0c3c57220 */ /* 0x000fe20000410000 */
        /* <DEDUP_REMOVED lines=15> */
[C---:B------:R-:W-:Y:S01]  /*1360*/  FFMA.FTZ R127, R196.reuse, R192, R127 ;  /* 0x000000c0c47f7223 */ /* 0x040fe2000001007f */
[----:B------:R-:W-:Y:S01]  /*1370*/  FADD.FTZ R227, R193, R197 ;  /* 0x000000c5c1e37221 */ /* 0x000fe20000010000 */
[----:B-1----:R-:W-:-:S07]  /*1380*/  FFMA.FTZ R226, R196, R197, R194 ;  /* 0x000000c5c4e27223 */ /* 0x002fce00000100c2 */
.L_x_10390:
[----:B---34-:R-:W-:Y:S05]  /*1390*/  BSYNC.RECONVERGENT B1 ;  /* 0x0000000000017941 */ /* 0x018fea0003800200 */
.L_x_10389:
[----:B------:R-:W-:Y:S04]  /*13a0*/  BSSY.RECONVERGENT B1, `(.L_x_10391) ;  /* 0x0000061000017945 */ /* 0x000fe80003800200 */
[----:B------:R-:W-:Y:S05]  /*13b0*/  @!P2 BRA `(.L_x_10392) ;  /* 0x00000004007ca947 */ /* 0x000fea0003800000 */
[----:B------:R-:W1:Y:S08]  /*13c0*/  LDC.64 R18, c[0x0][0x3a8] ;  /* 0x0000ea00ff127b82 */ /* 0x000e700000000a00 */
[----:B0-----:R-:W0:Y:S01]  /*13d0*/  LDC.64 R192, c[0x0][0x428] ;  /* 0x00010a00ffc07b82 */ /* 0x001e220000000a00 */
[----:B------:R-:W-:-:S07]  /*13e0*/  ISETP.NE.U32.AND P0, PT, RZ, UR24, PT ;  /* 0x00000018ff007c0c */ /* 0x000fce000bf05070 */
[----:B------:R-:W2:Y:S01]  /*13f0*/  LDC.64 R212, c[0x0][0x3b0] ;  /* 0x0000ec00ffd47b82 */ /* 0x000ea20000000a00 */
[----:B-1----:R-:W-:-:S05]  /*1400*/  IMAD.WIDE.U32 R18, R8, 0x20, R18 ;  /* 0x0000002008127825 */ /* 0x002fca00078e0012 */
[----:B------:R-:W3:Y:S01]  /*1410*/  LDG.E.128 R200, desc[UR20][R18.64] ;  /* 0x0000001412c87981 */ /* 0x000ee2000c1e1d00 */
[----:B0-----:R-:W-:-:S03]  /*1420*/  IMAD.WIDE.U32 R192, R228, 0x10, R192 ;  /* 0x00000010e4c07825 */ /* 0x001fc600078e00c0 */
[----:B------:R0:W4:Y:S04]  /*1430*/  LDG.E.128 R196, desc[UR20][R18.64+0x10] ;  /* 0x0000101412c47981 */ /* 0x000128000c1e1d00 */
[----:B------:R-:W4:Y:S01]  /*1440*/  LDG.E.128 R192, desc[UR20][R192.64] ;  /* 0x00000014c0c07981 */ /* 0x000f22000c1e1d00 */
[----:B------:R-:W-:-:S13]  /*1450*/  ISETP.NE.AND.EX P0, PT, RZ, UR25, PT, P0 ;  /* 0x00000019ff007c0c */ /* 0x000fda000bf05300 */
[----:B0-----:R-:W0:Y:S02]  /*1460*/  @P0 LDC.64 R18, c[0x0][0x438] ;  /* 0x00010e00ff120b82 */ /* 0x001e240000000a00 */
[----:B0-----:R-:W-:-:S05]  /*1470*/  @P0 IMAD.WIDE.U32 R18, R8, 0x20, R18 ;  /* 0x0000002008120825 */ /* 0x001fca00078e0012 */
[----:B------:R-:W5:Y:S04]  /*1480*/  @P0 LDG.E.128 R24, desc[UR20][R18.64] ;  /* 0x0000001412180981 */ /* 0x000f68000c1e1d00 */
[----:B------:R2:W5:Y:S02]  /*1490*/  @P0 LDG.E.128 R20, desc[UR20][R18.64+0x10] ;  /* 0x0000101412140981 */ /* 0x000564000c1e1d00 */
[----:B--2---:R-:W-:-:S06]  /*14a0*/  IMAD.WIDE.U32 R18, R9, 0x8, R212 ;  /* 0x0000000809127825 */ /* 0x004fcc00078e00d4 */
[----:B------:R-:W5:Y:S01]  /*14b0*/  LDG.E.64 R18, desc[UR20][R18.64] ;  /* 0x0000001412127981 */ /* 0x000f62000c1e1b00 */
[----:B------:R-:W-:Y:S02]  /*14c0*/  IADD3 R228, PT, PT, R228, 0x80, RZ ;  /* 0x00000080e4e47810 */ /* 0x000fe40007ffe0ff */
[----:B------:R-:W-:Y:S02]  /*14d0*/  IADD3 R9, PT, PT, R9, 0x80, RZ ;  /* 0x0000008009097810 */ /* 0x000fe40007ffe0ff */
[----:B------:R-:W-:Y:S01]  /*14e0*/  IADD3 R8, PT, PT, R8, 0x80, RZ ;  /* 0x0000008008087810 */ /* 0x000fe20007ffe0ff */
[----:B---3--:R-:W-:-:S04]  /*14f0*/  FADD.FTZ R200, R200, -UR34 ;  /* 0x80000022c8c87e21 */ /* 0x008fc80008010000 */
[----:B------:R-:W-:Y:S01]  /*1500*/  FMUL.FTZ R209, R200, UR32 ;  /* 0x00000020c8d17c20 */ /* 0x000fe20008410000 */
[----:B------:R-:W-:Y:S01]  /*1510*/  FADD.FTZ R2, R201, -UR34 ;  /* 0x80000022c9027e21 */ /* 0x000fe20008010000 */
[----:B-----5:R-:W-:Y:S02]  /*1520*/  HADD2.F32 R200, -RZ, R148.H0_H0 ;  /* 0x20000094ffc87230 */ /* 0x020fe40000004100 */
[----:B----4-:R-:W-:Y:S01]  /*1530*/  HADD2.F32 R7, -RZ, R192.H0_H0 ;  /* 0x200000c0ff077230 */ /* 0x010fe20000004100 */
[----:B------:R-:W-:Y:S01]  /*1540*/  MOV R201, R209 ;  /* 0x000000d100c97202 */ /* 0x000fe20000000f00 */
[----:B------:R-:W-:Y:S01]  /*1550*/  FMUL.FTZ R245, R2, UR32 ;  /* 0x0000002002f57c20 */ /* 0x000fe20008410000 */
[----:B------:R-:W-:Y:S02]  /*1560*/  HADD2.F32 R2, -RZ, R148.H1_H1 ;  /* 0x30000094ff027230 */ /* 0x000fe40000004100 */
[----:B------:R-:W-:Y:S01]  /*1570*/  FADD.FTZ R88, R88, R7 ;  /* 0x0000000758587221 */ /* 0x000fe20000010000 */
[-C--:B------:R-:W-:Y:S01]  /*1580*/  FFMA.FTZ R120, R201, R7.reuse, R120 ;  /* 0x00000007c9787223 */ /* 0x080fe20000010078 */
[----:B------:R-:W-:Y:S01]  /*1590*/  FMUL.FTZ R251, R200, R7 ;  /* 0x00000007c8fb7220 */ /* 0x000fe20000410000 */
[----:B------:R-:W-:-:S02]  /*15a0*/  HADD2.F32 R7, -RZ, R192.H1_H1 ;  /* 0x300000c0ff077230 */ /* 0x000fc40000004100 */
[----:B------:R-:W-:-:S03]  /*15b0*/  FADD.FTZ R192, R202, -UR34 ;  /* 0x80000022cac07e21 */ /* 0x000fc60008010000 */
[----:B------:R-:W-:Y:S01]  /*15c0*/  FADD.FTZ R89, R89, R7 ;  /* 0x0000000759597221 */ /* 0x000fe20000010000 */
[-C--:B------:R-:W-:Y:S01]  /*15d0*/  FFMA.FTZ R121, R245, R7.reuse, R121 ;  /* 0x00000007f5797223 */ /* 0x080fe20000010079 */
[----:B------:R-:W-:Y:S01]  /*15e0*/  FMUL.FTZ R241, R2, R7 ;  /* 0x0000000702f17220 */ /* 0x000fe20000410000 */
[----:B------:R-:W-:Y:S01]  /*15f0*/  FMUL.FTZ R237, R192, UR32 ;  /* 0x00000020c0ed7c20 */ /* 0x000fe20008410000 */
[----:B------:R-:W-:Y:S02]  /*1600*/  HADD2.F32 R7, -RZ, R193.H0_H0 ;  /* 0x200000c1ff077230 */ /* 0x000fe40000004100 */
[----:B------:R-:W-:Y:S01]  /*1610*/  FADD.FTZ R2, R203, -UR34 ;  /* 0x80000022cb027e21 */ /* 0x000fe20008010000 */
[----:B------:R-:W-:Y:S02]  /*1620*/  HADD2.F32 R192, -RZ, R149.H0_H0 ;  /* 0x20000095ffc07230 */ /* 0x000fe40000004100 */
[----:B------:R-:W-:Y:S01]  /*1630*/  FADD.FTZ R90, R90, R7 ;  /* 0x000000075a5a7221 */ /* 0x000fe20000010000 */
[----:B------:R-:W-:-:S02]  /*1640*/  FFMA.FTZ R122, R237, R7, R122 ;  /* 0x00000007ed7a7223 */ /* 0x000fc4000001007a */
[----:B------:R-:W-:Y:S01]  /*1650*/  FMUL.FTZ R234, R192, R7 ;  /* 0x00000007c0ea7220 */ /* 0x000fe20000410000 */
[----:B------:R-:W-:Y:S01]  /*1660*/  FMUL.FTZ R225, R2, UR32 ;  /* 0x0000002002e17c20 */ /* 0x000fe20008410000 */
[----:B------:R-:W-:Y:S02]  /*1670*/  HADD2.F32 R7, -RZ, R193.H1_H1 ;  /* 0x300000c1ff077230 */ /* 0x000fe40000004100 */
[----:B------:R-:W-:Y:S02]  /*1680*/  HADD2.F32 R2, -RZ, R149.H1_H1 ;  /* 0x30000095ff027230 */ /* 0x000fe40000004100 */
[----:B------:R-:W-:Y:S01]  /*1690*/  FADD.FTZ R192, R196, -UR34 ;  /* 0x80000022c4c07e21 */ /* 0x000fe20008010000 */
[----:B------:R-:W-:Y:S01]  /*16a0*/  FADD.FTZ R91, R91, R7 ;  /* 0x000000075b5b7221 */ /* 0x000fe20000010000 */
[-C--:B------:R-:W-:Y:S01]  /*16b0*/  FFMA.FTZ R123, R225, R7.reuse, R123 ;  /* 0x00000007e17b7223 */ /* 0x080fe2000001007b */
[----:B------:R-:W-:Y:S01]  /*16c0*/  FMUL.FTZ R221, R2, R7 ;  /* 0x0000000702dd7220 */ /* 0x000fe20000410000 */
[----:B------:R-:W-:Y:S01]  /*16d0*/  FMUL.FTZ R2, R192, UR32 ;  /* 0x00000020c0027c20 */ /* 0x000fe20008410000 */
[----:B------:R-:W-:-:S02]  /*16e0*/  HADD2.F32 R7, -RZ, R194.H0_H0 ;  /* 0x200000c2ff077230 */ /* 0x000fc40000004100 */
[----:B------:R-:W-:Y:S01]  /*16f0*/  FADD.FTZ R192, R197, -UR34 ;  /* 0x80000022c5c07e21 */ /* 0x000fe20008010000 */
[----:B------:R-:W-:Y:S01]  /*1700*/  HADD2.F32 R193, -RZ, R150.H0_H0 ;  /* 0x20000096ffc17230 */ /* 0x000fe20000004100 */
[----:B------:R0:W-:Y:S01]  /*1710*/  STL [R1], R209 ;  /* 0x000000d101007387 */ /* 0x0001e20000100800 */
[----:B------:R-:W-:Y:S02]  /*1720*/  HADD2.F32 R194, -RZ, R194.H1_H1 ;  /* 0x300000c2ffc27230 */ /* 0x000fe40000004100 */
[----:B------:R-:W-:Y:S01]  /*1730*/  FADD.FTZ R84, R84, R7 ;  /* 0x0000000754547221 */ /* 0x000fe20000010000 */
[-C--:B------:R-:W-:Y:S01]  /*1740*/  FFMA.FTZ R116, R2, R7.reuse, R116 ;  /* 0x0000000702747223 */ /* 0x080fe20000010074 */
[----:B------:R-:W-:Y:S01]  /*1750*/  FMUL.FTZ R7, R193, R7 ;  /* 0x00000007c1077220 */ /* 0x000fe20000410000 */
[----:B------:R-:W-:Y:S01]  /*1760*/  FADD.FTZ R193, R198, -UR34 ;  /* 0x80000022c6c17e21 */ /* 0x000fe20008010000 */
[----:B0-----:R-:W-:Y:S01]  /*1770*/  FMUL.FTZ R209, R192, UR32 ;  /* 0x00000020c0d17c20 */ /* 0x001fe20008410000 */
[----:B------:R-:W-:-:S02]  /*1780*/  HADD2.F32 R192, -RZ, R150.H1_H1 ;  /* 0x30000096ffc07230 */ /* 0x000fc40000004100 */
[----:B------:R-:W-:Y:S01]  /*1790*/  FMUL.FTZ R212, R193, UR32 ;  /* 0x00000020c1d47c20 */ /* 0x000fe20008410000 */
[----:B------:R-:W-:Y:S02]  /*17a0*/  HADD2.F32 R193, -RZ, R151.H0_H0 ;  /* 0x20000097ffc17230 */ /* 0x000fe40000004100 */
[----:B------:R-:W-:Y:S01]  /*17b0*/  FMUL.FTZ R213, R192, R194 ;  /* 0x000000c2c0d57220 */ /* 0x000fe20000410000 */
[----:B------:R-:W-:-:S05]  /*17c0*/  HADD2.F32 R192, -RZ, R195.H0_H0 ;  /* 0x200000c3ffc07230 */ /* 0x000fca0000004100 */
[----:B------:R-:W-:Y:S01]  /*17d0*/  FMUL.FTZ R211, R193, R192 ;  /* 0x000000c0c1d37220 */ /* 0x000fe20000410000 */
[----:B------:R-:W-:Y:S01]  /*17e0*/  FFMA.FTZ R193, R201, R251, R226 ;  /* 0x000000fbc9c17223 */ /* 0x000fe200000100e2 */
[----:B------:R-:W-:Y:S01]  /*17f0*/  FADD.FTZ R85, R85, R194 ;  /* 0x000000c255557221 */ /* 0x000fe20000010000 */
[----:B------:R-:W-:Y:S02]  /*1800*/  FFMA.FTZ R117, R209, R194, R117 ;  /* 0x000000c2d1757223 */ /* 0x000fe40000010075 */
[----:B------:R-:W-:Y:S01]  /*1810*/  FFMA.FTZ R193, R245, R241, R193 ;  /* 0x000000f1f5c17223 */ /* 0x000fe200000100c1 */
[----:B------:R-:W-:-:S03]  /*1820*/  FADD.FTZ R194, R199, -UR34 ;  /* 0x80000022c7c27e21 */ /* 0x000fc60008010000 */
[----:B------:R-:W-:Y:S01]  /*1830*/  FFMA.FTZ R193, R237, R234, R193 ;  /* 0x000000eaedc17223 */ /* 0x000fe200000100c1 */
[----:B------:R-:W-:Y:S01]  /*1840*/  FMUL.FTZ R196, R194, UR32 ;  /* 0x00000020c2c47c20 */ /* 0x000fe20008410000 */
[----:B------:R-:W-:Y:S02]  /*1850*/  HADD2.F32 R195, -RZ, R195.H1_H1 ;  /* 0x300000c3ffc37230 */ /* 0x000fe40000004100 */
[----:B------:R-:W-:Y:S01]  /*1860*/  FFMA.FTZ R194, R225, R221, R193 ;  /* 0x000000dde1c27223 */ /* 0x000fe200000100c1 */
[----:B------:R-:W-:Y:S02]  /*1870*/  HADD2.F32 R193, -RZ, R151.H1_H1 ;  /* 0x30000097ffc17230 */ /* 0x000fe40000004100 */
[----:B------:R-:W-:Y:S01]  /*1880*/  FADD.FTZ R86, R86, R192 ;  /* 0x000000c056567221 */ /* 0x000fe20000010000 */
[----:B------:R-:W-:Y:S01]  /*1890*/  FFMA.FTZ R118, R212, R192, R118 ;  /* 0x000000c0d4767223 */ /* 0x000fe20000010076 */
[----:B------:R-:W-:Y:S01]  /*18a0*/  FADD.FTZ R192, R227, R251 ;  /* 0x000000fbe3c07221 */ /* 0x000fe20000010000 */
[----:B------:R-:W-:-:S03]  /*18b0*/  FMUL.FTZ R197, R193, R195 ;  /* 0x000000c3c1c57220 */ /* 0x000fc60000410000 */
[----:B------:R-:W-:Y:S01]  /*18c0*/  FADD.FTZ R192, R192, R241 ;  /* 0x000000f1c0c07221 */ /* 0x000fe20000010000 */
[----:B------:R1:W-:Y:S03]  /*18d0*/  STL [R1+0xc], R196 ;  /* 0x00000cc401007387 */ /* 0x0003e60000100800 */
[----:B------:R-:W-:Y:S01]  /*18e0*/  FADD.FTZ R192, R192, R234 ;  /* 0x000000eac0c07221 */ /* 0x000fe20000010000 */
[----:B------:R1:W-:Y:S03]  /*18f0*/  STL [R1+0x14], R197 ;  /* 0x000014c501007387 */ /* 0x0003e60000100800 */
[----:B------:R-:W-:Y:S01]  /*1900*/  FADD.FTZ R192, R192, R221 ;  /* 0x000000ddc0c07221 */ /* 0x000fe20000010000 */
[----:B------:R-:W-:-:S03]  /*1910*/  FFMA.FTZ R194, R2, R7, R194 ;  /* 0x0000000702c27223 */ /* 0x000fc600000100c2 */
[----:B------:R-:W-:Y:S01]  /*1920*/  FADD.FTZ R192, R192, R7 ;  /* 0x00000007c0c07221 */ /* 0x000fe20000010000 */
[----:B------:R-:W-:-:S03]  /*1930*/  FFMA.FTZ R194, R209, R213, R194 ;  /* 0x000000d5d1c27223 */ /* 0x000fc600000100c2 */
[----:B------:R-:W-:Y:S01]  /*1940*/  FADD.FTZ R192, R192, R213 ;  /* 0x000000d5c0c07221 */ /* 0x000fe20000010000 */
[----:B------:R-:W-:-:S03]  /*1950*/  FFMA.FTZ R194, R212, R211, R194 ;  /* 0x000000d3d4c27223 */ /* 0x000fc600000100c2 */
[----:B------:R-:W-:Y:S01]  /*1960*/  FADD.FTZ R192, R192, R211 ;  /* 0x000000d3c0c07221 */ /* 0x000fe20000010000 */
[----:B------:R-:W-:Y:S01]  /*1970*/  FADD.FTZ R87, R87, R195 ;  /* 0x000000c357577221 */ /* 0x000fe20000010000 */
[C---:B------:R-:W-:Y:S01]  /*1980*/  FFMA.FTZ R119, R196.reuse, R195, R119 ;  /* 0x000000c3c4777223 */ /* 0x040fe20000010077 */
[----:B------:R-:W-:Y:S01]  /*1990*/  FFMA.FTZ R226, R196, R197, R194 ;  /* 0x000000c5c4e27223 */ /* 0x000fe200000100c2 */
[----:B-1----:R-:W-:-:S07]  /*19a0*/  FADD.FTZ R227, R192, R197 ;  /* 0x000000c5c0e37221 */ /* 0x002fce0000010000 */
.L_x_10392:
[----:B------:R-:W-:Y:S05]  /*19b0*/  BSYNC.RECONVERGENT B1 ;  /* 0x0000000000017941 */ /* 0x000fea0003800200 */
.L_x_10391:
        /* <DEDUP_REMOVED lines=8> */
[----:B0-----:R-:W-:-:S06]  /*1a40*/  IMAD.WIDE.U32 R192, R228, 0x10, R192 ;  /* 0x00000010e4c07825 */ /* 0x001fcc00078e00c0 */
[----:B------:R-:W4:Y:S04]  /*1a50*/  LDG.E.128 R192, desc[UR20][R192.64] ;  /* 0x00000014c0c07981 */ /* 0x000f28000c1e1d00 */
[----:B------:R-:W4:Y:S01]  /*1a60*/  LDG.E.128 R196, desc[UR20][R196.64+0x10] ;  /* 0x00001014c4c47981 */ /* 0x000f22000c1e1d00 */
[----:B------:R-:W-:-:S13]  /*1a70*/  ISETP.NE.AND.EX P0, PT, RZ, UR25, PT, P0 ;  /* 0x00000019ff007c0c */ /* 0x000fda000bf05300 */
[----:B------:R-:W0:Y:S02]  /*1a80*/  @P0 LDC.64 R200, c[0x0][0x438] ;  /* 0x00010e00ffc80b82 */ /* 0x000e240000000a00 */
[----:B0-----:R-:W-:-:S05]  /*1a90*/  @P0 IMAD.WIDE.U32 R200, R8, 0x20, R200 ;  /* 0x0000002008c80825 */ /* 0x001fca00078e00c8 */
[----:B------:R-:W5:Y:S04]  /*1aa0*/  @P0 LDG.E.128 R160, desc[UR20][R200.64] ;  /* 0x00000014c8a00981 */ /* 0x000f68000c1e1d00 */
[----:B------:R2:W5:Y:S02]  /*1ab0*/  @P0 LDG.E.128 R164, desc[UR20][R200.64+0x10] ;  /* 0x00001014c8a40981 */ /* 0x000564000c1e1d00 */
[----:B--2---:R-:W-:-:S05]  /*1ac0*/  IMAD.WIDE.U32 R200, R9, 0x8, R202 ;  /* 0x0000000809c87825 */ /* 0x004fca00078e00ca */
[----:B------:R1:W5:Y:S01]  /*1ad0*/  LDG.E.64 R204, desc[UR20][R200.64] ;  /* 0x00000014c8cc7981 */ /* 0x000362000c1e1b00 */
[----:B------:R-:W-:Y:S02]  /*1ae0*/  IADD3 R228, PT, PT, R228, 0x80, RZ ;  /* 0x00000080e4e47810 */ /* 0x000fe40007ffe0ff */
[----:B------:R-:W-:Y:S02]  /*1af0*/  IADD3 R9, PT, PT, R9, 0x80, RZ ;  /* 0x0000008009097810 */ /* 0x000fe40007ffe0ff */
[----:B------:R-:W-:Y:S01]  /*1b00*/  IADD3 R8, PT, PT, R8, 0x80, RZ ;  /* 0x0000008008087810 */ /* 0x000fe20007ffe0ff */
[----:B---3--:R-:W-:Y:S01]  /*1b10*/  FADD.FTZ R12, R12, -UR34 ;  /* 0x800000220c0c7e21 */ /* 0x008fe20008010000 */
[----:B------:R-:W-:-:S03]  /*1b20*/  FADD.FTZ R3, R13, -UR34 ;  /* 0x800000220d037e21 */ /* 0x000fc60008010000 */
[----:B------:R-:W-:Y:S01]  /*1b30*/  FMUL.FTZ R252, R12, UR32 ;  /* 0x000000200cfc7c20 */ /* 0x000fe20008410000 */
[----:B-----5:R-:W-:Y:S02]  /*1b40*/  HADD2.F32 R12, -RZ, R140.H0_H0 ;  /* 0x2000008cff0c7230 */ /* 0x020fe40000004100 */
[----:B----4-:R-:W-:Y:S02]  /*1b50*/  HADD2.F32 R6, -RZ, R192.H0_H0 ;  /* 0x200000c0ff067230 */ /* 0x010fe40000004100 */
[----:B------:R-:W-:Y:S01]  /*1b60*/  FMUL.FTZ R244, R3, UR32 ;  /* 0x0000002003f47c20 */ /* 0x000fe20008410000 */
[----:B------:R-:W-:Y:S02]  /*1b70*/  HADD2.F32 R3, -RZ, R140.H1_H1 ;  /* 0x3000008cff037230 */ /* 0x000fe40000004100 */
[----:B------:R-:W-:Y:S01]  /*1b80*/  FADD.FTZ R80, R80, R6 ;  /* 0x0000000650507221 */ /* 0x000fe20000010000 */
[-C--:B------:R-:W-:Y:S01]  /*1b90*/  FFMA.FTZ R112, R252, R6.reuse, R112 ;  /* 0x00000006fc707223 */ /* 0x080fe20000010070 */
[----:B------:R-:W-:Y:S01]  /*1ba0*/  FMUL.FTZ R250, R12, R6 ;  /* 0x000000060cfa7220 */ /* 0x000fe20000410000 */
[----:B------:R-:W-:-:S02]  /*1bb0*/  HADD2.F32 R6, -RZ, R192.H1_H1 ;  /* 0x300000c0ff067230 */ /* 0x000fc40000004100 */
[----:B------:R-:W-:Y:S01]  /*1bc0*/  FADD.FTZ R14, R14, -UR34 ;  /* 0x800000220e0e7e21 */ /* 0x000fe20008010000 */
[----:B------:R-:W-:Y:S02]  /*1bd0*/  HADD2.F32 R12, -RZ, R141.H0_H0 ;  /* 0x2000008dff0c7230 */ /* 0x000fe40000004100 */
[----:B------:R-:W-:Y:S01]  /*1be0*/  FADD.FTZ R81, R81, R6 ;  /* 0x0000000651517221 */ /* 0x000fe20000010000 */
[-C--:B------:R-:W-:Y:S01]  /*1bf0*/  FFMA.FTZ R113, R244, R6.reuse, R113 ;  /* 0x00000006f4717223 */ /* 0x080fe20000010071 */
[----:B------:R-:W-:Y:S01]  /*1c00*/  FMUL.FTZ R240, R3, R6 ;  /* 0x0000000603f07220 */ /* 0x000fe20000410000 */
[--C-:B------:R-:W-:Y:S02]  /*1c10*/  HADD2.F32 R6, -RZ, R193.reuse.H0_H0 ;  /* 0x200000c1ff067230 */ /* 0x100fe40000004100 */
[----:B------:R-:W-:Y:S01]  /*1c20*/  FMUL.FTZ R236, R14, UR32 ;  /* 0x000000200eec7c20 */ /* 0x000fe20008410000 */
[----:B------:R-:W-:Y:S02]  /*1c30*/  FADD.FTZ R3, R15, -UR34 ;  /* 0x800000220f037e21 */ /* 0x000fe40008010000 */
[----:B------:R-:W-:Y:S01]  /*1c40*/  FADD.FTZ R82, R82, R6 ;  /* 0x0000000652527221 */ /* 0x000fe20000010000 */
[-C--:B------:R-:W-:Y:S01]  /*1c50*/  FFMA.FTZ R114, R236, R6.reuse, R114 ;  /* 0x00000006ec727223 */ /* 0x080fe20000010072 */
[----:B------:R-:W-:Y:S01]  /*1c60*/  FMUL.FTZ R233, R12, R6 ;  /* 0x000000060ce97220 */ /* 0x000fe20000410000 */
[----:B------:R-:W-:Y:S01]  /*1c70*/  FMUL.FTZ R224, R3, UR32 ;  /* 0x0000002003e07c20 */ /* 0x000fe20008410000 */
[----:B------:R-:W-:-:S02]  /*1c80*/  HADD2.F32 R6, -RZ, R193.H1_H1 ;  /* 0x300000c1ff067230 */ /* 0x000fc40000004100 */
[----:B------:R-:W-:Y:S02]  /*1c90*/  HADD2.F32 R3, -RZ, R141.H1_H1 ;  /* 0x3000008dff037230 */ /* 0x000fe40000004100 */
[----:B------:R-:W-:Y:S01]  /*1ca0*/  FADD.FTZ R12, R196, -UR34 ;  /* 0x80000022c40c7e21 */ /* 0x000fe20008010000 */
[----:B------:R-:W-:Y:S01]  /*1cb0*/  FADD.FTZ R83, R83, R6 ;  /* 0x0000000653537221 */ /* 0x000fe20000010000 */
[-C--:B------:R-:W-:Y:S01]  /*1cc0*/  FFMA.FTZ R115, R224, R6.reuse, R115 ;  /* 0x00000006e0737223 */ /* 0x080fe20000010073 */
[----:B------:R-:W-:Y:S01]  /*1cd0*/  FMUL.FTZ R220, R3, R6 ;  /* 0x0000000603dc7220 */ /* 0x000fe20000410000 */
[----:B------:R-:W-:Y:S02]  /*1ce0*/  HADD2.F32 R6, -RZ, R194.H0_H0 ;  /* 0x200000c2ff067230 */ /* 0x000fe40000004100 */
[----:B------:R-:W-:Y:S01]  /*1cf0*/  FMUL.FTZ R3, R12, UR32 ;  /* 0x000000200c037c20 */ /* 0x000fe20008410000 */
[----:B------:R-:W-:Y:S02]  /*1d00*/  HADD2.F32 R13, -RZ, R142.H0_H0 ;  /* 0x2000008eff0d7230 */ /* 0x000fe40000004100 */
[----:B------:R-:W-:Y:S01]  /*1d10*/  FADD.FTZ R12, R197, -UR34 ;  /* 0x80000022c50c7e21 */ /* 0x000fe20008010000 */
[----:B------:R-:W-:Y:S01]  /*1d20*/  FFMA.FTZ R193, R252, R250, R226 ;  /* 0x000000fafcc17223 */ /* 0x000fe200000100e2 */
[----:B------:R-:W-:Y:S01]  /*1d30*/  FADD.FTZ R76, R76, R6 ;  /* 0x000000064c4c7221 */ /* 0x000fe20000010000 */
[-C--:B------:R-:W-:Y:S01]  /*1d40*/  FFMA.FTZ R108, R3, R6.reuse, R108 ;  /* 0x00000006036c7223 */ /* 0x080fe2000001006c */
[----:B------:R-:W-:Y:S01]  /*1d50*/  FMUL.FTZ R6, R13, R6 ;  /* 0x000000060d067220 */ /* 0x000fe20000410000 */
[----:B------:R-:W-:-:S02]  /*1d60*/  HADD2.F32 R15, -RZ, R194.H1_H1 ;  /* 0x300000c2ff0f7230 */ /* 0x000fc40000004100 */
[----:B------:R-:W-:Y:S01]  /*1d70*/  FMUL.FTZ R12, R12, UR32 ;  /* 0x000000200c0c7c20 */ /* 0x000fe20008410000 */
[----:B------:R-:W-:Y:S02]  /*1d80*/  HADD2.F32 R13, -RZ, R142.H1_H1 ;  /* 0x3000008eff0d7230 */ /* 0x000fe40000004100 */
[----:B------:R-:W-:Y:S01]  /*1d90*/  FFMA.FTZ R193, R244, R240, R193 ;  /* 0x000000f0f4c17223 */ /* 0x000fe200000100c1 */
[----:B------:R-:W-:Y:S01]  /*1da0*/  FADD.FTZ R14, R198, -UR34 ;  /* 0x80000022c60e7e21 */ /* 0x000fe20008010000 */
[----:B------:R-:W-:Y:S01]  /*1db0*/  FADD.FTZ R77, R77, R15 ;  /* 0x0000000f4d4d7221 */ /* 0x000fe20000010000 */
[-C--:B------:R-:W-:Y:S01]  /*1dc0*/  FFMA.FTZ R109, R12, R15.reuse, R109 ;  /* 0x0000000f0c6d7223 */ /* 0x080fe2000001006d */
[----:B------:R-:W-:Y:S01]  /*1dd0*/  FMUL.FTZ R15, R13, R15 ;  /* 0x0000000f0d0f7220 */ /* 0x000fe20000410000 */
[----:B------:R-:W-:Y:S01]  /*1de0*/  FADD.FTZ R194, R199, -UR34 ;  /* 0x80000022c7c27e21 */ /* 0x000fe20008010000 */
[----:B------:R-:W-:Y:S02]  /*1df0*/  HADD2.F32 R13, -RZ, R195.H0_H0 ;  /* 0x200000c3ff0d7230 */ /* 0x000fe40000004100 */
[----:B------:R-:W-:Y:S01]  /*1e00*/  FFMA.FTZ R193, R236, R233, R193 ;  /* 0x000000e9ecc17223 */ /* 0x000fe200000100c1 */
[----:B------:R-:W-:Y:S01]  /*1e10*/  FMUL.FTZ R14, R14, UR32 ;  /* 0x000000200e0e7c20 */ /* 0x000fe20008410000 */
[----:B------:R-:W-:-:S02]  /*1e20*/  HADD2.F32 R192, -RZ, R143.H0_H0 ;  /* 0x2000008fffc07230 */ /* 0x000fc40000004100 */
[----:B------:R-:W-:Y:S01]  /*1e30*/  FMUL.FTZ R203, R194, UR32 ;  /* 0x00000020c2cb7c20 */ /* 0x000fe20008410000 */
[----:B------:R-:W-:Y:S01]  /*1e40*/  FFMA.FTZ R194, R224, R220, R193 ;  /* 0x000000dce0c27223 */ /* 0x000fe200000100c1 */
[----:B------:R-:W-:Y:S01]  /*1e50*/  FADD.FTZ R78, R78, R13 ;  /* 0x0000000d4e4e7221 */ /* 0x000fe20000010000 */
[-C--:B------:R-:W-:Y:S01]  /*1e60*/  FFMA.FTZ R110, R14, R13.reuse, R110 ;  /* 0x0000000d0e6e7223 */ /* 0x080fe2000001006e */
[----:B------:R-:W-:Y:S02]  /*1e70*/  HADD2.F32 R195, -RZ, R195.H1_H1 ;  /* 0x300000c3ffc37230 */ /* 0x000fe40000004100 */
[----:B------:R-:W-:Y:S01]  /*1e80*/  FMUL.FTZ R13, R192, R13 ;  /* 0x0000000dc00d7220 */ /* 0x000fe20000410000 */
[----:B------:R-:W-:Y:S02]  /*1e90*/  HADD2.F32 R193, -RZ, R143.H1_H1 ;  /* 0x3000008fffc17230 */ /* 0x000fe40000004100 */
[----:B------:R-:W-:-:S03]  /*1ea0*/  FADD.FTZ R192, R227, R250 ;  /* 0x000000fae3c07221 */ /* 0x000fc60000010000 */
[----:B------:R-:W-:Y:S01]  /*1eb0*/  FMUL.FTZ R202, R193, R195 ;  /* 0x000000c3c1ca7220 */ /* 0x000fe20000410000 */
        /* <DEDUP_REMOVED lines=15> */
.L_x_10394:
[----:B------:R-:W-:Y:S05]  /*1fb0*/  BSYNC.RECONVERGENT B1 ;  /* 0x0000000000017941 */ /* 0x000fea0003800200 */
.L_x_10393:
[----:B------:R-:W-:Y:S05]  /*1fc0*/  @!P4 BRA `(.L_x_10395) ;  /* 0x0000000800b8c947 */ /* 0x000fea0003800000 */
[----:B------:R-:W1:Y:S08]  /*1fd0*/  LDC.64 R4, c[0x0][0x3a8] ;  /* 0x0000ea00ff047b82 */ /* 0x000e700000000a00 */
[----:B------:R-:W2:Y:S01]  /*1fe0*/  LDC.64 R10, c[0x0][0x428] ;  /* 0x00010a00ff0a7b82 */ /* 0x000ea20000000a00 */
[----:B-1----:R-:W-:-:S05]  /*1ff0*/  IMAD.WIDE.U32 R4, R8, 0x20, R4 ;  /* 0x0000002008047825 */ /* 0x002fca00078e0004 */
[----:B------:R-:W3:Y:S01]  /*2000*/  LDG.E.128 R200, desc[UR20][R4.64] ;  /* 0x0000001404c87981 */ /* 0x000ee2000c1e1d00 */
[----:B--2---:R-:W-:-:S03]  /*2010*/  IMAD.WIDE.U32 R10, R228, 0x10, R10 ;  /* 0x00000010e40a7825 */ /* 0x004fc600078e000a */
[----:B------:R-:W2:Y:S04]  /*2020*/  LDG.E.128 R196, desc[UR20][R4.64+0x10] ;  /* 0x0000101404c47981 */ /* 0x000ea8000c1e1d00 */
[----:B0-----:R0:W4:Y:S01]  /*2030*/  LDG.E.128 R192, desc[UR20][R10.64] ;  /* 0x000000140ac07981 */ /* 0x001122000c1e1d00 */
[----:B------:R-:W-:-:S04]  /*2040*/  ISETP.NE.U32.AND P0, PT, RZ, UR24, PT ;  /* 0x00000018ff007c0c */ /* 0x000fc8000bf05070 */
[----:B------:R-:W-:Y:S01]  /*2050*/  ISETP.NE.AND.EX P0, PT, RZ, UR25, PT, P0 ;  /* 0x00000019ff007c0c */ /* 0x000fe2000bf05300 */
[----:B0-----:R-:W0:-:S12]  /*2060*/  LDC.64 R10, c[0x0][0x3b0] ;  /* 0x0000ec00ff0a7b82 */ /* 0x001e180000000a00 */
[----:B------:R-:W1:Y:S01]  /*2070*/  @P0 LDC.64 R4, c[0x0][0x438] ;  /* 0x00010e00ff040b82 */ /* 0x000e620000000a00 */
[--C-:B-----5:R-:W-:Y:S02]  /*2080*/  HADD2.F32 R249, -RZ, R132.reuse.H0_H0 ;  /* 0x20000084fff97230 */ /* 0x120fe40000004100 */
[----:B------:R-:W-:Y:S02]  /*2090*/  HADD2.F32 R219, -RZ, R133.H1_H1 ;  /* 0x30000085ffdb7230 */ /* 0x000fe40000004100 */
[----:B------:R-:W-:Y:S02]  /*20a0*/  HADD2.F32 R239, -RZ, R132.H1_H1 ;  /* 0x30000084ffef7230 */ /* 0x000fe40000004100 */
[----:B-1----:R-:W-:-:S05]  /*20b0*/  @P0 IMAD.WIDE.U32 R4, R8, 0x20, R4 ;  /* 0x0000002008040825 */ /* 0x002fca00078e0004 */
[----:B------:R-:W5:Y:S04]  /*20c0*/  @P0 LDG.E.128 R168, desc[UR20][R4.64] ;  /* 0x0000001404a80981 */ /* 0x000f68000c1e1d00 */
[----:B------:R1:W5:Y:S01]  /*20d0*/  @P0 LDG.E.128 R172, desc[UR20][R4.64+0x10] ;  /* 0x0000101404ac0981 */ /* 0x000362000c1e1d00 */
[----:B0-----:R-:W-:-:S05]  /*20e0*/  IMAD.WIDE.U32 R8, R9, 0x8, R10 ;  /* 0x0000000809087825 */ /* 0x001fca00078e000a */
[----:B------:R0:W5:Y:S01]  /*20f0*/  LDG.E.64 R206, desc[UR20][R8.64] ;  /* 0x0000001408ce7981 */ /* 0x000162000c1e1b00 */
[----:B-1----:R-:W-:Y:S02]  /*2100*/  HADD2.F32 R4, -RZ, R133.H0_H0 ;  /* 0x20000085ff047230 */ /* 0x002fe40000004100 */
[----:B0-----:R-:W-:Y:S02]  /*2110*/  HADD2.F32 R8, -RZ, R134.H0_H0 ;  /* 0x20000086ff087230 */ /* 0x001fe40000004100 */
[----:B------:R-:W-:Y:S02]  /*2120*/  HADD2.F32 R9, -RZ, R135.H0_H0 ;  /* 0x20000087ff097230 */ /* 0x000fe40000004100 */
[----:B---3--:R-:W-:Y:S01]  /*2130*/  FADD.FTZ R202, R202, -UR34 ;  /* 0x80000022caca7e21 */ /* 0x008fe20008010000 */
[----:B------:R-:W-:-:S03]  /*2140*/  FADD.FTZ R200, R200, -UR34 ;  /* 0x80000022c8c87e21 */ /* 0x000fc60008010000 */
[----:B------:R-:W-:Y:S01]  /*2150*/  FMUL.FTZ R238, R202, UR32 ;  /* 0x00000020caee7c20 */ /* 0x000fe20008410000 */
[----:B----4-:R-:W-:Y:S02]  /*2160*/  HADD2.F32 R232, -RZ, R193.H0_H0 ;  /* 0x200000c1ffe87230 */ /* 0x010fe40000004100 */
[----:B------:R-:W-:Y:S01]  /*2170*/  FMUL.FTZ R218, R200, UR32 ;  /* 0x00000020c8da7c20 */ /* 0x000fe20008410000 */
[----:B------:R-:W-:Y:S02]  /*2180*/  HADD2.F32 R11, -RZ, R192.H0_H0 ;  /* 0x200000c0ff0b7230 */ /* 0x000fe40000004100 */
[----:B------:R-:W-:Y:S01]  /*2190*/  FADD.FTZ R74, R74, R232 ;  /* 0x000000e84a4a7221 */ /* 0x000fe20000010000 */
[-C--:B------:R-:W-:Y:S01]  /*21a0*/  FFMA.FTZ R106, R238, R232.reuse, R106 ;  /* 0x000000e8ee6a7223 */ /* 0x080fe2000001006a */
[----:B------:R-:W-:Y:S01]  /*21b0*/  FMUL.FTZ R232, R4, R232 ;  /* 0x000000e804e87220 */ /* 0x000fe20000410000 */
[----:B--2---:R-:W-:Y:S01]  /*21c0*/  FADD.FTZ R4, R196, -UR34 ;  /* 0x80000022c4047e21 */ /* 0x004fe20008010000 */
[----:B------:R-:W-:Y:S01]  /*21d0*/  FADD.FTZ R203, R203, -UR34 ;  /* 0x80000022cbcb7e21 */ /* 0x000fe20008010000 */
[----:B------:R-:W-:-:S02]  /*21e0*/  HADD2.F32 R5, -RZ, R194.H0_H0 ;  /* 0x200000c2ff057230 */ /* 0x000fc40000004100 */
[----:B------:R-:W-:Y:S01]  /*21f0*/  FADD.FTZ R72, R72, R11 ;  /* 0x0000000b48487221 */ /* 0x000fe20000010000 */
[----:B------:R-:W-:Y:S01]  /*2200*/  FMUL.FTZ R4, R4, UR32 ;  /* 0x0000002004047c20 */ /* 0x000fe20008410000 */
[-C--:B------:R-:W-:Y:S01]  /*2210*/  FFMA.FTZ R104, R218, R11.reuse, R104 ;  /* 0x0000000bda687223 */ /* 0x080fe20000010068 */
[----:B------:R-:W-:Y:S01]  /*2220*/  FMUL.FTZ R249, R249, R11 ;  /* 0x0000000bf9f97220 */ /* 0x000fe20000410000 */
[----:B------:R-:W-:Y:S02]  /*2230*/  HADD2.F32 R193, -RZ, R193.H1_H1 ;  /* 0x300000c1ffc17230 */ /* 0x000fe40000004100 */
[----:B------:R-:W-:Y:S01]  /*2240*/  FADD.FTZ R11, R197, -UR34 ;  /* 0x80000022c50b7e21 */ /* 0x000fe20008010000 */
[----:B------:R-:W-:Y:S02]  /*2250*/  HADD2.F32 R192, -RZ, R192.H1_H1 ;  /* 0x300000c0ffc07230 */ /* 0x000fe40000004100 */
[----:B------:R-:W-:Y:S01]  /*2260*/  FMUL.FTZ R229, R203, UR32 ;  /* 0x00000020cbe57c20 */ /* 0x000fe20008410000 */
[----:B------:R-:W-:Y:S01]  /*2270*/  FADD.FTZ R201, R201, -UR34 ;  /* 0x80000022c9c97e21 */ /* 0x000fe20008010000 */
[----:B------:R-:W-:Y:S01]  /*2280*/  FADD.FTZ R68, R68, R5 ;  /* 0x0000000544447221 */ /* 0x000fe20000010000 */
[-C--:B------:R-:W-:Y:S01]  /*2290*/  FFMA.FTZ R100, R4, R5.reuse, R100 ;  /* 0x0000000504647223 */ /* 0x080fe20000010064 */
[----:B------:R-:W-:Y:S01]  /*22a0*/  FMUL.FTZ R5, R8, R5 ;  /* 0x0000000508057220 */ /* 0x000fe20000410000 */
[----:B------:R-:W-:-:S02]  /*22b0*/  HADD2.F32 R10, -RZ, R194.H1_H1 ;  /* 0x300000c2ff0a7230 */ /* 0x000fc40000004100 */
[----:B------:R-:W-:Y:S01]  /*22c0*/  FMUL.FTZ R11, R11, UR32 ;  /* 0x000000200b0b7c20 */ /* 0x000fe20008410000 */
[----:B------:R-:W-:Y:S02]  /*22d0*/  HADD2.F32 R8, -RZ, R134.H1_H1 ;  /* 0x30000086ff087230 */ /* 0x000fe40000004100 */
[----:B------:R-:W-:Y:S01]  /*22e0*/  FADD.FTZ R75, R75, R193 ;  /* 0x000000c14b4b7221 */ /* 0x000fe20000010000 */
[-C--:B------:R-:W-:Y:S01]  /*22f0*/  FFMA.FTZ R107, R229, R193.reuse, R107 ;  /* 0x000000c1e56b7223 */ /* 0x080fe2000001006b */
[----:B------:R-:W-:Y:S01]  /*2300*/  FMUL.FTZ R219, R219, R193 ;  /* 0x000000c1dbdb7220 */ /* 0x000fe20000410000 */
[----:B------:R-:W-:Y:S01]  /*2310*/  FMUL.FTZ R246, R201, UR32 ;  /* 0x00000020c9f67c20 */ /* 0x000fe20008410000 */
[----:B------:R-:W-:Y:S01]  /*2320*/  FMUL.FTZ R239, R239, R192 ;  /* 0x000000c0efef7220 */ /* 0x000fe20000410000 */
[----:B------:R-:W-:Y:S01]  /*2330*/  FFMA.FTZ R193, R218, R249, R226 ;  /* 0x000000f9dac17223 */ /* 0x000fe200000100e2 */
[----:B------:R-:W-:Y:S01]  /*2340*/  FADD.FTZ R69, R69, R10 ;  /* 0x0000000a45457221 */ /* 0x000fe20000010000 */
[-C--:B------:R-:W-:Y:S01]  /*2350*/  FFMA.FTZ R101, R11, R10.reuse, R101 ;  /* 0x0000000a0b657223 */ /* 0x080fe20000010065 */
[----:B------:R-:W-:Y:S01]  /*2360*/  FMUL.FTZ R10, R8, R10 ;  /* 0x0000000a080a7220 */ /* 0x000fe20000410000 */
[----:B------:R-:W-:-:S02]  /*2370*/  HADD2.F32 R8, -RZ, R195.H0_H0 ;  /* 0x200000c3ff087230 */ /* 0x000fc40000004100 */
[C---:B------:R-:W-:Y:S01]  /*2380*/  FFMA.FTZ R193, R246.reuse, R239, R193 ;  /* 0x000000eff6c17223 */ /* 0x040fe200000100c1 */
[----:B------:R-:W-:Y:S01]  /*2390*/  FADD.FTZ R73, R73, R192 ;  /* 0x000000c049497221 */ /* 0x000fe20000010000 */
[----:B------:R-:W-:Y:S01]  /*23a0*/  FFMA.FTZ R105, R246, R192, R105 ;  /* 0x000000c0f6697223 */ /* 0x000fe20000010069 */
[----:B------:R-:W-:Y:S01]  /*23b0*/  FADD.FTZ R192, R227, R249 ;  /* 0x000000f9e3c07221 */ /* 0x000fe20000010000 */
[----:B------:R0:W-:Y:S01]  /*23c0*/  STL [R1+0x4], R218 ;  /* 0x000004da01007387 */ /* 0x0001e20000100800 */
[----:B------:R-:W-:Y:S01]  /*23d0*/  FADD.FTZ R198, R198, -UR34 ;  /* 0x80000022c6c67e21 */ /* 0x000fe20008010000 */
[----:B------:R-:W-:-:S03]  /*23e0*/  FFMA.FTZ R193, R238, R232, R193 ;  /* 0x000000e8eec17223 */ /* 0x000fc600000100c1 */
[----:B------:R-:W-:Y:S01]  /*23f0*/  FMUL.FTZ R217, R198, UR32 ;  /* 0x00000020c6d97c20 */ /* 0x000fe20008410000 */
[----:B------:R-:W-:Y:S01]  /*2400*/  FFMA.FTZ R193, R229, R219, R193 ;  /* 0x000000dbe5c17223 */ /* 0x000fe200000100c1 */
[-C--:B0-----:R-:W-:Y:S01]  /*2410*/  FMUL.FTZ R218, R9, R8.reuse ;  /* 0x0000000809da7220 */ /* 0x081fe20000410000 */
[----:B------:R-:W-:Y:S01]  /*2420*/  FADD.FTZ R9, R192, R239 ;  /* 0x000000efc0097221 */ /* 0x000fe20000010000 */
[----:B------:R-:W-:Y:S01]  /*2430*/  FADD.FTZ R192, R199, -UR34 ;  /* 0x80000022c7c07e21 */ /* 0x000fe20008010000 */
[----:B------:R-:W-:Y:S01]  /*2440*/  FADD.FTZ R70, R70, R8 ;  /* 0x0000000846467221 */ /* 0x000fe20000010000 */
[----:B------:R-:W-:Y:S02]  /*2450*/  FFMA.FTZ R102, R217, R8, R102 ;  /* 0x00000008d9667223 */ /* 0x000fe40000010066 */
[----:B------:R-:W-:Y:S01]  /*2460*/  FMUL.FTZ R194, R192, UR32 ;  /* 0x00000020c0c27c20 */ /* 0x000fe20008410000 */
[----:B------:R-:W-:Y:S01]  /*2470*/  FFMA.FTZ R192, R4, R5, R193 ;  /* 0x0000000504c07223 */ /* 0x000fe200000100c1 */
[----:B------:R-:W-:-:S02]  /*2480*/  HADD2.F32 R8, -RZ, R195.H1_H1 ;  /* 0x300000c3ff087230 */ /* 0x000fc40000004100 */
[----:B------:R-:W-:Y:S01]  /*2490*/  HADD2.F32 R193, -RZ, R135.H1_H1 ;  /* 0x30000087ffc17230 */ /* 0x000fe20000004100 */
[----:B------:R1:W-:Y:S04]  /*24a0*/  STL [R1+0x28], R194 ;  /* 0x000028c201007387 */ /* 0x0003e80000100800 */
[----:B------:R-:W-:Y:S01]  /*24b0*/  FMUL.FTZ R196, R193, R8 ;  /* 0x00000008c1c47220 */ /* 0x000fe20000410000 */
[----:B------:R-:W-:-:S04]  /*24c0*/  FADD.FTZ R9, R9, R232 ;  /* 0x000000e809097221 */ /* 0x000fc80000010000 */
[----:B------:R1:W-:Y:S01]  /*24d0*/  STL [R1+0x24], R196 ;  /* 0x000024c401007387 */ /* 0x0003e20000100800 */
[----:B------:R-:W-:-:S04]  /*24e0*/  FADD.FTZ R9, R9, R219 ;  /* 0x000000db09097221 */ /* 0x000fc80000010000 */
[----:B------:R-:W-:Y:S01]  /*24f0*/  FADD.FTZ R9, R9, R5 ;  /* 0x0000000509097221 */ /* 0x000fe20000010000 */
[----:B------:R-:W-:-:S03]  /*2500*/  FFMA.FTZ R192, R11, R10, R192 ;  /* 0x0000000a0bc07223 */ /* 0x000fc600000100c0 */
[----:B------:R-:W-:Y:S01]  /*2510*/  FADD.FTZ R9, R9, R10 ;  /* 0x0000000a09097221 */ /* 0x000fe20000010000 */
[----:B------:R-:W-:Y:S01]  /*2520*/  FADD.FTZ R71, R71, R8 ;  /* 0x0000000847477221 */ /* 0x000fe20000010000 */
[----:B------:R-:W-:Y:S01]  /*2530*/  FFMA.FTZ R103, R194, R8, R103 ;  /* 0x00000008c2677223 */ /* 0x000fe20000010067 */
[----:B------:R-:W-:Y:S01]  /*2540*/  FFMA.FTZ R8, R217, R218, R192 ;  /* 0x000000dad9087223 */ /* 0x000fe200000100c0 */
[----:B------:R-:W-:-:S03]  /*2550*/  FADD.FTZ R9, R9, R218 ;  /* 0x000000da09097221 */ /* 0x000fc60000010000 */
[----:B------:R-:W-:Y:S01]  /*2560*/  FFMA.FTZ R226, R194, R196, R8 ;  /* 0x000000c4c2e27223 */ /* 0x000fe20000010008 */
[----:B------:R-:W-:Y:S01]  /*2570*/  FADD.FTZ R227, R9, R196 ;  /* 0x000000c409e37221 */ /* 0x000fe20000010000 */
[----:B-1----:R-:W-:Y:S06]  /*2580*/  BRA `(.L_x_10395) ;  /* 0x0000000400487947 */ /* 0x002fec0003800000 */
.L_x_10388:
        /* <DEDUP_REMOVED lines=19> */
[----:B------:R0:W-:Y:S01]  /*26c0*/  STL [R1+0x20], R9 ;  /* 0x0000200901007387 */ /* 0x0001e20000100800 */
[----:B------:R-:W-:Y:S05]  /*26d0*/  BRA.U UP0, `(.L_x_10396) ;  /* 0x0000000100587547 */ /* 0x000fea000b800000 */
        /* <DEDUP_REMOVED lines=22> */
.L_x_10396:
        /* <DEDUP_REMOVED lines=39> */
.L_x_10395:
[----:B---34-:R-:W-:Y:S05]  /*2ab0*/  BSYNC.RECONVERGENT B0 ;  /* 0x0000000000007941 */ /* 0x018fea0003800200 */
.L_x_10387:
[----:B-12---:R-:W1:Y:S01]  /*2ac0*/  SHFL.DOWN PT, R8, R227, 0x10, 0x1f ;  /* 0x0a001f00e3087f89 */ /* 0x006e6200000e0000 */
[----:B------:R-:W-:Y:S03]  /*2ad0*/  BSSY.RECONVERGENT B0, `(.L_x_10397) ;  /* 0x000001f000007945 */ /* 0x000fe60003800200 */
[----:B------:R-:W2:Y:S01]  /*2ae0*/  SHFL.DOWN PT, R9, R226, 0x10, 0x1f ;  /* 0x0a001f00e2097f89 */ /* 0x000ea200000e0000 */
[----:B------:R-:W3:Y:S01]  /*2af0*/  S2R R197, SR_TID.X ;  /* 0x0000000000c57919 */ /* 0x000ee20000002100 */
[----:B-1----:R-:W-:Y:S01]  /*2b00*/  FADD.FTZ R8, R8, R227 ;  /* 0x000000e308087221 */ /* 0x002fe20000010000 */
[----:B--2---:R-:W-:-:S04]  /*2b10*/  FADD.FTZ R9, R9, R226 ;  /* 0x000000e209097221 */ /* 0x004fc80000010000 */
        /* <DEDUP_REMOVED lines=26> */
.L_x_10398:
[----:B------:R-:W-:Y:S05]  /*2cc0*/  BSYNC.RECONVERGENT B0 ;  /* 0x0000000000007941 */ /* 0x000fea0003800200 */
.L_x_10397:
[----:B------:R-:W2:Y:S01]  /*2cd0*/  LDL.LU R196, [R1+0x20] ;  /* 0x0000200001c47983 */ /* 0x000ea20000300800 */
[----:B------:R-:W3:Y:S01]  /*2ce0*/  S2UR UR6, SR_CgaCtaId ;  /* 0x00000000000679c3 */ /* 0x000ee20000008800 */
[----:B------:R-:W-:Y:S01]  /*2cf0*/  UMOV UR5, 0x400 ;  /* 0x0000040000057882 */ /* 0x000fe20000000000 */
[----:B------:R-:W-:-:S06]  /*2d00*/  @UP3 UIADD3 UR10, UPT, UPT, UR10, -0x1, URZ ;  /* 0xffffffff0a0a3890 */ /* 0x000fcc000fffe0ff */
[----:B------:R-:W-:Y:S01]  /*2d10*/  BAR.SYNC.DEFER_BLOCKING 0x0 ;  /* 0x0000000000007b1d */ /* 0x000fe20000010000 */
[----:B------:R-:W-:Y:S01]  /*2d20*/  ISETP.NE.AND P0, PT, RZ, UR30, PT ;  /* 0x0000001eff007c0c */ /* 0x000fe2000bf05270 */
[----:B------:R-:W-:Y:S01]  /*2d30*/  @UP3 UIMAD UR10, UR10, UR9, URZ ;  /* 0x000000090a0a32a4 */ /* 0x000fe2000f8e02ff */
[----:B------:R-:W-:-:S03]  /*2d40*/  PLOP3.LUT P5, PT, PT, PT, UP3, 0x80, 0x8 ;  /* 0x000000000008781c */ /* 0x000fc60003faf038 */
[----:B------:R-:W-:Y:S01]  /*2d50*/  BSSY.RECONVERGENT B0, `(.L_x_10399) ;  /* 0x00003ea000007945 */ /* 0x000fe20003800200 */
[----:B---3--:R-:W-:-:S04]  /*2d60*/  ULEA UR5, UR6, UR5, 0x18 ;  /* 0x0000000506057291 */ /* 0x008fc8000f8ec0ff */
[----:B------:R-:W-:Y:S02]  /*2d70*/  UIADD3 UR6, UPT, UPT, UR5, 0x4020, URZ ;  /* 0x0000402005067890 */ /* 0x000fe4000fffe0ff */
[----:B------:R-:W-:-:S09]  /*2d80*/  @!UP1 UIADD3 UR6, UPT, UPT, UR5, 0x4000, URZ ;  /* 0x0000400005069890 */ /* 0x000fd2000fffe0ff */
[----:B01----:R-:W0:Y:S01]  /*2d90*/  LDS.128 R192, [UR6] ;  /* 0x00000006ffc07984 */ /* 0x003e220008000c00 */
        /* <DEDUP_REMOVED lines=11> */
[----:B------:R-:W-:Y:S02]  /*2e50*/  HFMA2 R192, -RZ, RZ, 0, 0 ;  /* 0x00000000ffc07431 */ /* 0x000fe400000001ff */
        /* <DEDUP_REMOVED lines=17> */
.L_x_10401:
        /* <DEDUP_REMOVED lines=9> */
[----:B0-----:R-:W-:-:S11]  /*3000*/  HFMA2 R8, -RZ, RZ, 0, 0 ;  /* 0x00000000ff087431 */ /* 0x001fd600000001ff */
        /* <DEDUP_REMOVED lines=11> */
.L_x_10406:
[----:B------:R-:W-:Y:S05]  /*30c0*/  BSYNC.RECONVERGENT B1 ;  /* 0x0000000000017941 */ /* 0x000fea0003800200 */
.L_x_10405:
[----:B------:R-:W-:Y:S01]  /*30d0*/  BSSY.RECONVERGENT B1, `(.L_x_10407) ;  /* 0x000000e000017945 */ /* 0x000fe20003800200 */
[----:B------:R-:W-:Y:S01]  /*30e0*/  FADD.FTZ R8, R64, R8 ;  /* 0x0000000840087221 */ /* 0x000fe20000010000 */
[----:B------:R-:W-:Y:S02]  /*30f0*/  MOV R9, RZ ;  /* 0x000000ff00097202 */ /* 0x000fe40000000f00 */
        /* <DEDUP_REMOVED lines=11> */
.L_x_10408:
[----:B------:R-:W-:Y:S05]  /*31b0*/  BSYNC.RECONVERGENT B1 ;  /* 0x0000000000017941 */ /* 0x000fea0003800200 */
.L_x_10407:
[----:B------:R-:W-:Y:S02]  /*31c0*/  F2FP.F16.F32.PACK_AB R9, RZ, R9 ;  /* 0x00000009ff09723e */ /* 0x000fe400000000ff */
[----:B------:R-:W-:Y:S02]  /*31d0*/  MOV R64, R8 ;  /* 0x0000000800407202 */ /* 0x000fe40000000f00 */
[----:B------:R-:W-:-:S07]  /*31e0*/  PRMT R180, R9, 0x7610, R180 ;  /* 0x0000761009b47816 */ /* 0x000fce00000000b4 */
.L_x_10404:
        /* <DEDUP_REMOVED lines=15> */
.L_x_10411:
[----:B------:R-:W-:Y:S05]  /*32e0*/  BSYNC.RECONVERGENT B1 ;  /* 0x0000000000017941 */ /* 0x000fea0003800200 */
.L_x_10410:
[----:B------:R-:W-:Y:S01]  /*32f0*/  BSSY.RECONVERGENT B1, `(.L_x_10412) ;  /* 0x000000e000017945 */ /* 0x000fe20003800200 */
[----:B------:R-:W-:Y:S01]  /*3300*/  FADD.FTZ R8, R65, R8 ;  /* 0x0000000841087221 */ /* 0x000fe20000010000 */
[----:B------:R-:W-:Y:S02]  /*3310*/  MOV R9, RZ ;  /* 0x000000ff00097202 */ /* 0x000fe40000000f00 */
        /* <DEDUP_REMOVED lines=11> */
.L_x_10413:
[----:B------:R-:W-:Y:S05]  /*33d0*/  BSYNC.RECONVERGENT B1 ;  /* 0x0000000000017941 */ /* 0x000fea0003800200 */
.L_x_10412:
[----:B------:R-:W-:Y:S02]  /*33e0*/  F2FP.F16.F32.PACK_AB R9, RZ, R9 ;  /* 0x00000009ff09723e */ /* 0x000fe400000000ff */
[----:B------:R-:W-:Y:S02]  /*33f0*/  MOV R65, R8 ;  /* 0x0000000800417202 */ /* 0x000fe40000000f00 */
[----:B------:R-:W-:-:S07]  /*3400*/  PRMT R180, R180, 0x5410, R9 ;  /* 0x00005410b4b47816 */ /* 0x000fce0000000009 */
.L_x_10409:
        /* <DEDUP_REMOVED lines=15> */
.L_x_10416:
[----:B------:R-:W-:Y:S05]  /*3500*/  BSYNC.RECONVERGENT B1 ;  /* 0x0000000000017941 */ /* 0x000fea0003800200 */
.L_x_10415:
        /* <DEDUP_REMOVED lines=14> */
.L_x_10418:
[----:B------:R-:W-:Y:S05]  /*35f0*/  BSYNC.RECONVERGENT B1 ;  /* 0x0000000000017941 */ /* 0x000fea0003800200 */
.L_x_10417:
[----:B------:R-:W-:Y:S02]  /*3600*/  F2FP.F16.F32.PACK_AB R9, RZ, R9 ;  /* 0x00000009ff09723e */ /* 0x000fe400000000ff */
[----:B------:R-:W-:Y:S02]  /*3610*/  MOV R66, R8 ;  /* 0x0000000800427202 */ /* 0x000fe40000000f00 */
[----:B------:R-:W-:-:S07]  /*3620*/  PRMT R181, R9, 0x7610, R181 ;  /* 0x0000761009b57816 */ /* 0x000fce00000000b5 */
.L_x_10414:
        /* <DEDUP_REMOVED lines=15> */
.L_x_10421:
[----:B------:R-:W-:Y:S05]  /*3720*/  BSYNC.RECONVERGENT B1 ;  /* 0x0000000000017941 */ /* 0x000fea0003800200 */
.L_x_10420:
        /* <DEDUP_REMOVED lines=14> */
.L_x_10423:
[----:B------:R-:W-:Y:S05]  /*3810*/  BSYNC.RECONVERGENT B1 ;  /* 0x0000000000017941 */ /* 0x000fea0003800200 */
.L_x_10422:
[----:B------:R-:W-:Y:S02]  /*3820*/  F2FP.F16.F32.PACK_AB R9, RZ, R9 ;  /* 0x00000009ff09723e */ /* 0x000fe400000000ff */
[----:B------:R-:W-:Y:S02]  /*3830*/  MOV R67, R8 ;  /* 0x0000000800437202 */ /* 0x000fe40000000f00 */
[----:B------:R-:W-:-:S07]  /*3840*/  PRMT R181, R181, 0x5410, R9 ;  /* 0x00005410b5b57816 */ /* 0x000fce0000000009 */
.L_x_10419:
        /* <DEDUP_REMOVED lines=15> */
.L_x_10426:
[----:B------:R-:W-:Y:S05]  /*3940*/  BSYNC.RECONVERGENT B1 ;  /* 0x0000000000017941 */ /* 0x000fea0003800200 */
.L_x_10425:
        /* <DEDUP_REMOVED lines=14> */
.L_x_10428:
[----:B------:R-:W-:Y:S05]  /*3a30*/  BSYNC.RECONVERGENT B1 ;  /* 0x0000000000017941 */ /* 0x000fea0003800200 */
.L_x_10427:
[----:B------:R-:W-:Y:S02]  /*3a40*/  F2FP.F16.F32.PACK_AB R9, RZ, R9 ;  /* 0x00000009ff09723e */ /* 0x000fe400000000ff */
[----:B------:R-:W-:Y:S02]  /*3a50*/  MOV R60, R8 ;  /* 0x00000008003c7202 */ /* 0x000fe40000000f00 */
[----:B------:R-:W-:-:S07]  /*3a60*/  PRMT R182, R9, 0x7610, R182 ;  /* 0x0000761009b67816 */ /* 0x000fce00000000b6 */
.L_x_10424:
        /* <DEDUP_REMOVED lines=15> */
.L_x_10431:
[----:B------:R-:W-:Y:S05]  /*3b60*/  BSYNC.RECONVERGENT B1 ;  /* 0x0000000000017941 */ /* 0x000fea0003800200 */
.L_x_10430:
        /* <DEDUP_REMOVED lines=14> */
.L_x_10433:
[----:B------:R-:W-:Y:S05]  /*3c50*/  BSYNC.RECONVERGENT B1 ;  /* 0x0000000000017941 */ /* 0x000fea0003800200 */
.L_x_10432:
[----:B------:R-:W-:Y:S02]  /*3c60*/  F2FP.F16.F32.PACK_AB R9, RZ, R9 ;  /* 0x00000009ff09723e */ /* 0x000fe400000000ff */
[----:B------:R-:W-:Y:S02]  /*3c70*/  MOV R61, R8 ;  /* 0x00000008003d7202 */ /* 0x000fe40000000f00 */
[----:B------:R-:W-:-:S07]  /*3c80*/  PRMT R182, R182, 0x5410, R9 ;  /* 0x00005410b6b67816 */ /* 0x000fce0000000009 */
.L_x_10429:
        /* <DEDUP_REMOVED lines=15> */
.L_x_10436:
[----:B------:R-:W-:Y:S05]  /*3d80*/  BSYNC.RECONVERGENT B1 ;  /* 0x0000000000017941 */ /* 0x000fea0003800200 */
.L_x_10435:
        /* <DEDUP_REMOVED lines=14> */
.L_x_10438:
[----:B------:R-:W-:Y:S05]  /*3e70*/  BSYNC.RECONVERGENT B1 ;  /* 0x0000000000017941 */ /* 0x000fea0003800200 */
.L_x_10437:
[----:B------:R-:W-:Y:S02]  /*3e80*/  F2FP.F16.F32.PACK_AB R9, RZ, R9 ;  /* 0x00000009ff09723e */ /* 0x000fe400000000ff */
[----:B------:R-:W-:Y:S02]  /*3e90*/  MOV R62, R8 ;  /* 0x00000008003e7202 */ /* 0x000fe40000000f00 */
[----:B------:R-:W-:-:S07]  /*3ea0*/  PRMT R183, R9, 0x7610, R183 ;  /* 0x0000761009b77816 */ /* 0x000fce00000000b7 */
.L_x_10434:
        /* <DEDUP_REMOVED lines=18> */
.L_x_10441:
[----:B------:R-:W-:Y:S05]  /*3fd0*/  BSYNC.RECONVERGENT B1 ;  /* 0x0000000000017941 */ /* 0x000fea0003800200 */
.L_x_10440:
        /* <DEDUP_REMOVED lines=14> */
.L_x_10443:
[----:B------:R-:W-:Y:S05]  /*40c0*/  BSYNC.RECONVERGENT B1 ;  /* 0x0000000000017941 */ /* 0x000fea0003800200 */
.L_x_10442:
[----:B------:R-:W-:Y:S02]  /*40d0*/  F2FP.F16.F32.PACK_AB R9, RZ, R9 ;  /* 0x00000009ff09723e */ /* 0x000fe400000000ff */
[----:B------:R-:W-:Y:S02]  /*40e0*/  MOV R63, R8 ;  /* 0x00000008003f7202 */ /* 0x000fe40000000f00 */
[----:B------:R-:W-:Y:S01]  /*40f0*/  PRMT R183, R183, 0x5410, R9 ;  /* 0x00005410b7b77816 */ /* 0x000fe20000000009 */
[----:B------:R-:W-:Y:S06]  /*4100*/  BRA `(.L_x_10439) ;  /* 0x0000002800807947 */ /* 0x000fec0003800000 */
.L_x_10403:
[----:B------:R-:W-:Y:S05]  /*4110*/  BRA.U !UP3, `(.L_x_10444) ;  /* 0x000000010b807547 */ /* 0x000fea000b800000 */
[----:B-----5:R-:W-:Y:S01]  /*4120*/  LOP3.LUT P0, RZ, R16, 0xff, RZ, 0xc0, !PT ;  /* 0x000000ff10ff7812 */ /* 0x020fe2000780c0ff */
[----:B------:R-:W-:Y:S01]  /*4130*/  BSSY.RECONVERGENT B1, `(.L_x_10445) ;  /* 0x000000d000017945 */ /* 0x000fe20003800200 */
[----:B0-----:R-:W-:-:S11]  /*4140*/  HFMA2 R9, -RZ, RZ, 0, 0 ;  /* 0x00000000ff097431 */ /* 0x001fd600000001ff */
[----:B------:R-:W-:Y:S05]  /*4150*/  @!P0 BRA `(.L_x_10446) ;  /* 0x0000000000288947 */ /* 0x000fea0003800000 */
[----:B------:R-:W-:Y:S02]  /*4160*/  MOV R9, UR8 ;  /* 0x0000000800097c02 */ /* 0x000fe40008000f00 */
[----:B------:R-:W-:-:S03]  /*4170*/  ISETP.LT.AND P5, PT, RZ, UR33, PT ;  /* 0x00000021ff007c0c */ /* 0x000fc6000bfa1270 */
[----:B------:R-:W-:Y:S01]  /*4180*/  FFMA.FTZ R8, R248, R9, UR10 ;  /* 0x0000000af8087e23 */ /* 0x000fe20008010009 */
[----:B------:R-:W-:-:S03]  /*4190*/  HADD2.F32 R9, -RZ, R176.H0_H0 ;  /* 0x200000b0ff097230 */ /* 0x000fc60000004100 */
[----:B------:R-:W-:-:S04]  /*41a0*/  FADD.FTZ R8, R231, -R8 ;  /* 0x80000008e7087221 */ /* 0x000fc80000010000 */
[----:B------:R-:W-:-:S05]  /*41b0*/  FMUL.FTZ R8, R8, UR32 ;  /* 0x0000002008087c20 */ /* 0x000fca0008410000 */
[----:B------:R-:W-:-:S05]  /*41c0*/  FSEL R8, R8, RZ, P5 ;  /* 0x000000ff08087208 */ /* 0x000fca0002800000 */
[----:B------:R-:W-:-:S04]  /*41d0*/  FMUL.FTZ R8, R8, UR23 ;  /* 0x0000001708087c20 */ /* 0x000fc80008410000 */
[----:B------:R-:W-:-:S04]  /*41e0*/  FMUL.FTZ R8, R8, UR22 ;  /* 0x0000001608087c20 */ /* 0x000fc80008410000 */
[----:B------:R-:W-:-:S07]  /*41f0*/  FMUL.FTZ R9, R9, R8 ;  /* 0x0000000809097220 */ /* 0x000fce0000410000 */
.L_x_10446:
[----:B------:R-:W-:Y:S05]  /*4200*/  BSYNC.RECONVERGENT B1 ;  /* 0x0000000000017941 */ /* 0x000fea0003800200 */
.L_x_10445:
        /* <DEDUP_REMOVED lines=12> */
[----:B------:R-:W-:-:S05]  /*42d0*/  HADD2.F32 R8, -RZ, R152.H0_H0 ;  /* 0x20000098ff087230 */ /* 0x000fca0000004100 */
[----:B------:R-:W-:-:S07]  /*42e0*/  FMUL.FTZ R8, R9, R8 ;  /* 0x0000000809087220 */ /* 0x000fce0000410000 */
.L_x_10448:
[----:B------:R-:W-:Y:S05]  /*42f0*/  BSYNC.RECONVERGENT B1 ;  /* 0x0000000000017941 */ /* 0x000fea0003800200 */
.L_x_10447:
[----:B------:R-:W-:-:S04]  /*4300*/  F2FP.F16.F32.PACK_AB R8, RZ, R8 ;  /* 0x00000008ff08723e */ /* 0x000fc800000000ff */
[----:B------:R-:W-:-:S07]  /*4310*/  PRMT R180, R8, 0x7610, R180 ;  /* 0x0000761008b47816 */ /* 0x000fce00000000b4 */
.L_x_10444:
[----:B------:R-:W-:Y:S05]  /*4320*/  BRA.U !UP3, `(.L_x_10449) ;  /* 0x000000010b807547 */ /* 0x000fea000b800000 */
[----:B-----5:R-:W-:Y:S01]  /*4330*/  LOP3.LUT P0, RZ, R16, 0xff00, RZ, 0xc0, !PT ;  /* 0x0000ff0010ff7812 */ /* 0x020fe2000780c0ff */
[----:B------:R-:W-:Y:S01]  /*4340*/  BSSY.RECONVERGENT B1, `(.L_x_10450) ;  /* 0x000000d000017945 */ /* 0x000fe20003800200 */
[----:B0-----:R-:W-:-:S11]  /*4350*/  HFMA2 R8, -RZ, RZ, 0, 0 ;  /* 0x00000000ff087431 */ /* 0x001fd600000001ff */
        /* <DEDUP_REMOVED lines=9> */
[----:B------:R-:W-:-:S05]  /*43f0*/  HADD2.F32 R8, -RZ, R176.H1_H1 ;  /* 0x300000b0ff087230 */ /* 0x000fca0000004100 */
[----:B------:R-:W-:-:S07]  /*4400*/  FMUL.FTZ R8, R8, R9 ;  /* 0x0000000908087220 */ /* 0x000fce0000410000 */
.L_x_10451:
[----:B------:R-:W-:Y:S05]  /*4410*/  BSYNC.RECONVERGENT B1 ;  /* 0x0000000000017941 */ /* 0x000fea0003800200 */
.L_x_10450:
        /* <DEDUP_REMOVED lines=14> */
.L_x_10453:
[----:B------:R-:W-:Y:S05]  /*4500*/  BSYNC.RECONVERGENT B1 ;  /* 0x0000000000017941 */ /* 0x000fea0003800200 */
.L_x_10452:
[----:B------:R-:W-:-:S04]  /*4510*/  F2FP.F16.F32.PACK_AB R8, RZ, R8 ;  /* 0x00000008ff08723e */ /* 0x000fc800000000ff */
[----:B------:R-:W-:-:S07]  /*4520*/  PRMT R180, R180, 0x5410, R8 ;  /* 0x00005410b4b47816 */ /* 0x000fce0000000008 */
.L_x_10449:
        /* <DEDUP_REMOVED lines=15> */
.L_x_10456:
[----:B------:R-:W-:Y:S05]  /*4620*/  BSYNC.RECONVERGENT B1 ;  /* 0x0000000000017941 */ /* 0x000fea0003800200 */
.L_x_10455:
        /* <DEDUP_REMOVED lines=14> */
.L_x_10458:
[----:B------:R-:W-:Y:S05]  /*4710*/  BSYNC.RECONVERGENT B1 ;  /* 0x0000000000017941 */ /* 0x000fea0003800200 */
.L_x_10457:
[----:B------:R-:W-:-:S04]  /*4720*/  F2FP.F16.F32.PACK_AB R8, RZ, R8 ;  /* 0x00000008ff08723e */ /* 0x000fc800000000ff */
[----:B------:R-:W-:-:S07]  /*4730*/  PRMT R181, R8, 0x7610, R181 ;  /* 0x0000761008b57816 */ /* 0x000fce00000000b5 */
.L_x_10454:
        /* <DEDUP_REMOVED lines=15> */
.L_x_10461:
[----:B------:R-:W-:Y:S05]  /*4830*/  BSYNC.RECONVERGENT B1 ;  /* 0x0000000000017941 */ /* 0x000fea0003800200 */
.L_x_10460:
        /* <DEDUP_REMOVED lines=14> */
.L_x_10463:
[----:B------:R-:W-:Y:S05]  /*4920*/  BSYNC.RECONVERGENT B1 ;  /* 0x0000000000017941 */ /* 0x000fea0003800200 */
.L_x_10462:
[----:B------:R-:W-:-:S04]  /*4930*/  F2FP.F16.F32.PACK_AB R8, RZ, R8 ;  /* 0x00000008ff08723e */ /* 0x000fc800000000ff */
[----:B------:R-:W-:-:S07]  /*4940*/  PRMT R181, R181, 0x5410, R8 ;  /* 0x00005410b5b57816 */ /* 0x000fce0000000008 */
.L_x_10459:
        /* <DEDUP_REMOVED lines=15> */
.L_x_10466:
[----:B------:R-:W-:Y:S05]  /*4a40*/  BSYNC.RECONVERGENT B1 ;  /* 0x0000000000017941 */ /* 0x000fea0003800200 */
.L_x_10465:
        /* <DEDUP_REMOVED lines=14> */
.L_x_10468:
[----:B------:R-:W-:Y:S05]  /*4b30*/  BSYNC.RECONVERGENT B1 ;  /* 0x0000000000017941 */ /* 0x000fea0003800200 */
.L_x_10467:
[----:B------:R-:W-:-:S04]  /*4b40*/  F2FP.F16.F32.PACK_AB R8, RZ, R8 ;  /* 0x00000008ff08723e */ /* 0x000fc800000000ff */
[----:B------:R-:W-:-:S07]  /*4b50*/  PRMT R182, R8, 0x7610, R182 ;  /* 0x0000761008b67816 */ /* 0x000fce00000000b6 */
.L_x_10464:
        /* <DEDUP_REMOVED lines=15> */
.L_x_10471:
[----:B------:R-:W-:Y:S05]  /*4c50*/  BSYNC.RECONVERGENT B1 ;  /* 0x0000000000017941 */ /* 0x000fea0003800200 */
.L_x_10470:
        /* <DEDUP_REMOVED lines=14> */
.L_x_10473:
[----:B------:R-:W-:Y:S05]  /*4d40*/  BSYNC.RECONVERGENT B1 ;  /* 0x0000000000017941 */ /* 0x000fea0003800200 */
.L_x_10472:
[----:B------:R-:W-:-:S04]  /*4d50*/  F2FP.F16.F32.PACK_AB R8, RZ, R8 ;  /* 0x00000008ff08723e */ /* 0x000fc800000000ff */
[----:B------:R-:W-:-:S07]  /*4d60*/  PRMT R182, R182, 0x5410, R8 ;  /* 0x00005410b6b67816 */ /* 0x000fce0000000008 */
.L_x_10469:
        /* <DEDUP_REMOVED lines=15> */
.L_x_10476:
[----:B------:R-:W-:Y:S05]  /*4e60*/  BSYNC.RECONVERGENT B1 ;  /* 0x0000000000017941 */ /* 0x000fea0003800200 */
.L_x_10475:
[----:B------:R-:W-:Y:S01]  /*4e70*/  BSSY.RECONVERGENT B1, `(.L_x_10477) ;  /* 0x000000e000017945 */ /* 0x000fe20003800200 */
[----:B------:R-:W-:Y:S01]  /*4e80*/  FADD.FTZ R62, R62, R9 ;  /* 0x000000093e3e7221 */ /* 0x000fe20000010000 */
[----:B------:R-:W-:Y:S02]  /*4e90*/  MOV R8, RZ ;  /* 0x000000ff00087202 */ /* 0x000fe40000000f00 */
        /* <DEDUP_REMOVED lines=11> */
.L_x_10478:
[----:B------:R-:W-:Y:S05]  /*4f50*/  BSYNC.RECONVERGENT B1 ;  /* 0x0000000000017941 */ /* 0x000fea0003800200 */
.L_x_10477:
[----:B------:R-:W-:-:S04]  /*4f60*/  F2FP.F16.F32.PACK_AB R8, RZ, R8 ;  /* 0x00000008ff08723e */ /* 0x000fc800000000ff */
[----:B------:R-:W-:-:S07]  /*4f70*/  PRMT R183, R8, 0x7610, R183 ;  /* 0x0000761008b77816 */ /* 0x000fce00000000b7 */
.L_x_10474:
[----:B------:R-:W2:Y:S04]  /*4f80*/  LDL R189, [R1+0x1c] ;  /* 0x00001c0001bd7983 */ /* 0x000ea80000100800 */
[----:B------:R-:W3:Y:S01]  /*4f90*/  LDL R188, [R1+0x18] ;  /* 0x0000180001bc7983 */ /* 0x000ee20000100800 */
[----:B0-----:R-:W-:Y:S02]  /*4fa0*/  MOV R9, UR8 ;  /* 0x0000000800097c02 */ /* 0x001fe40008000f00 */
        /* <DEDUP_REMOVED lines=32> */
[----:B------:R-:W-:Y:S01]  /*51b0*/  FSEL R190, R190, RZ, P0 ;  /* 0x000000ffbebe7208 */ /* 0x000fe20000000000 */
[----:B--2---:R-:W-:Y:S01]  /*51c0*/  FFMA.FTZ R8, R189, R8, UR10 ;  /* 0x0000000abd087e23 */ /* 0x004fe20008010008 */
[----:B------:R-:W-:-:S03]  /*51d0*/  FSEL R189, R187, RZ, P0 ;  /* 0x000000ffbbbd7208 */ /* 0x000fc60000000000 */
[----:B---3--:R-:W-:Y:S01]  /*51e0*/  FADD.FTZ R8, R188, -R8 ;  /* 0x80000008bc087221 */ /* 0x008fe20000010000 */
[----:B------:R-:W-:-:S03]  /*51f0*/  FSEL R188, R9, RZ, P0 ;  /* 0x000000ff09bc7208 */ /* 0x000fc60000000000 */
[----:B------:R-:W-:-:S05]  /*5200*/  FMUL.FTZ R8, R8, UR32 ;  /* 0x0000002008087c20 */ /* 0x000fca0008410000 */
[----:B------:R-:W-:Y:S01]  /*5210*/  FSEL R187, R8, RZ, P0 ;  /* 0x000000ff08bb7208 */ /* 0x000fe20000000000 */
[----:B------:R-:W-:Y:S06]  /*5220*/  BRA.U !UP3, `(.L_x_10439) ;  /* 0x000000190b387547 */ /* 0x000fec000b800000 */
[----:B-----5:R-:W-:-:S04]  /*5230*/  ISETP.GE.U32.AND P0, PT, R16, RZ, PT ;  /* 0x000000ff1000720c */ /* 0x020fc80003f06070 */
[----:B------:R-:W-:-:S13]  /*5240*/  ISETP.GE.U32.AND.EX P0, PT, R17, 0x1000000, PT, P0 ;  /* 0x010000001100780c */ /* 0x000fda0003f06100 */
[----:B------:R-:W0:Y:S01]  /*5250*/  @P0 LDC.64 R8, c[0x0][0x408] ;  /* 0x00010200ff080b82 */ /* 0x000e220000000a00 */
[----:B------:R-:W-:Y:S02]  /*5260*/  @P0 HADD2.F32 R195, -RZ, R179.H1_H1 ;  /* 0x300000b3ffc30230 */ /* 0x000fe40000004100 */
[----:B0-----:R-:W-:-:S04]  /*5270*/  @P0 FMUL.FTZ R9, R187, R9 ;  /* 0x00000009bb090220 */ /* 0x001fc80000410000 */
[----:B------:R-:W-:Y:S01]  /*5280*/  @P0 FMUL.FTZ R8, R9, R8 ;  /* 0x0000000809080220 */ /* 0x000fe20000410000 */
[----:B------:R-:W-:-:S03]  /*5290*/  HFMA2 R9, -RZ, RZ, 0, 0 ;  /* 0x00000000ff097431 */ /* 0x000fc600000001ff */
[----:B------:R-:W-:Y:S01]  /*52a0*/  @P0 FMUL.FTZ R9, R195, R8 ;  /* 0x00000008c3090220 */ /* 0x000fe20000410000 */
[----:B------:R-:W-:-:S03]  /*52b0*/  @P0 HADD2.F32 R195, -RZ, R155.H1_H1 ;  /* 0x3000009bffc30230 */ /* 0x000fc60000004100 */
[----:B------:R-:W-:Y:S02]  /*52c0*/  FADD.FTZ R63, R63, R9 ;  /* 0x000000093f3f7221 */ /* 0x000fe40000010000 */
[----:B------:R-:W0:Y:S02]  /*52d0*/  @P0 LDC.64 R8, c[0x0][0x408] ;  /* 0x00010200ff080b82 */ /* 0x000e240000000a00 */
[----:B0-----:R-:W-:-:S04]  /*52e0*/  @P0 FMUL.FTZ R9, R187, R9 ;  /* 0x00000009bb090220 */ /* 0x001fc80000410000 */
[----:B------:R-:W-:Y:S01]  /*52f0*/  @P0 FMUL.FTZ R8, R9, R8 ;  /* 0x0000000809080220 */ /* 0x000fe20000410000 */
[----:B------:R-:W-:-:S03]  /*5300*/  MOV R9, RZ ;  /* 0x000000ff00097202 */ /* 0x000fc60000000f00 */
[----:B------:R-:W-:-:S05]  /*5310*/  @P0 FMUL.FTZ R9, R195, R8 ;  /* 0x00000008c3090220 */ /* 0x000fca0000410000 */
[----:B------:R-:W-:-:S04]  /*5320*/  F2FP.F16.F32.PACK_AB R9, RZ, R9 ;  /* 0x00000009ff09723e */ /* 0x000fc800000000ff */
[----:B------:R-:W-:Y:S01]  /*5330*/  PRMT R183, R183, 0x5410, R9 ;  /* 0x00005410b7b77816 */ /* 0x000fe20000000009 */
[----:B------:R-:W-:Y:S06]  /*5340*/  BRA `(.L_x_10439) ;  /* 0x0000001400f07947 */ /* 0x000fec0003800000 */
.L_x_10402:
        /* <DEDUP_REMOVED lines=17> */
[----:B------:R-:W-:Y:S02]  /*5460*/  @P5 HADD2.F32 R195, -RZ, R176.H0_H0 ;  /* 0x200000b0ffc35230 */ /* 0x000fe40000004100 */
[----:B------:R-:W-:-:S04]  /*5470*/  FMUL.FTZ R8, R8, UR22 ;  /* 0x0000001608087c20 */ /* 0x000fc80008410000 */
[----:B------:R-:W-:Y:S01]  /*5480*/  @P5 FMUL.FTZ R9, R195, R8 ;  /* 0x00000008c3095220 */ /* 0x000fe20000410000 */
[----:B------:R-:W-:-:S03]  /*5490*/  @P5 HADD2.F32 R195, -RZ, R152.H0_H0 ;  /* 0x20000098ffc35230 */ /* 0x000fc60000004100 */
[----:B------:R-:W-:Y:S01]  /*54a0*/  FADD.FTZ R64, R64, R9 ;  /* 0x0000000940407221 */ /* 0x000fe20000010000 */
[----:B------:R-:W-:Y:S01]  /*54b0*/  MOV R9, RZ ;  /* 0x000000ff00097202 */ /* 0x000fe20000000f00 */
[----:B------:R-:W-:-:S05]  /*54c0*/  @P5 FMUL.FTZ R9, R195, R8 ;  /* 0x00000008c3095220 */ /* 0x000fca0000410000 */
[----:B------:R-:W-:-:S04]  /*54d0*/  F2FP.F16.F32.PACK_AB R9, RZ, R9 ;  /* 0x00000009ff09723e */ /* 0x000fc800000000ff */
[----:B------:R-:W-:-:S07]  /*54e0*/  PRMT R180, R9, 0x7610, R180 ;  /* 0x0000761009b47816 */ /* 0x000fce00000000b4 */
.L_x_10480:
        /* <DEDUP_REMOVED lines=12> */
[----:B------:R-:W-:Y:S02]  /*55b0*/  @P5 HADD2.F32 R195, -RZ, R176.H1_H1 ;  /* 0x300000b0ffc35230 */ /* 0x000fe40000004100 */
[----:B------:R-:W-:-:S04]  /*55c0*/  FMUL.FTZ R8, R8, UR22 ;  /* 0x0000001608087c20 */ /* 0x000fc80008410000 */
[----:B------:R-:W-:Y:S01]  /*55d0*/  @P5 FMUL.FTZ R9, R195, R8 ;  /* 0x00000008c3095220 */ /* 0x000fe20000410000 */
[----:B------:R-:W-:-:S03]  /*55e0*/  @P5 HADD2.F32 R195, -RZ, R152.H1_H1 ;  /* 0x30000098ffc35230 */ /* 0x000fc60000004100 */
[----:B------:R-:W-:Y:S01]  /*55f0*/  FADD.FTZ R65, R65, R9 ;  /* 0x0000000941417221 */ /* 0x000fe20000010000 */
[----:B------:R-:W-:Y:S01]  /*5600*/  MOV R9, RZ ;  /* 0x000000ff00097202 */ /* 0x000fe20000000f00 */
[----:B------:R-:W-:-:S05]  /*5610*/  @P5 FMUL.FTZ R9, R195, R8 ;  /* 0x00000008c3095220 */ /* 0x000fca0000410000 */
[----:B------:R-:W-:-:S04]  /*5620*/  F2FP.F16.F32.PACK_AB R9, RZ, R9 ;  /* 0x00000009ff09723e */ /* 0x000fc800000000ff */
[----:B------:R-:W-:-:S07]  /*5630*/  PRMT R180, R180, 0x5410, R9 ;  /* 0x00005410b4b47816 */ /* 0x000fce0000000009 */
.L_x_10481:
        /* <DEDUP_REMOVED lines=21> */
.L_x_10482:
        /* <DEDUP_REMOVED lines=21> */
.L_x_10483:
        /* <DEDUP_REMOVED lines=21> */
.L_x_10484:
        /* <DEDUP_REMOVED lines=21> */
.L_x_10485:
        /* <DEDUP_REMOVED lines=21> */
.L_x_10486:
[----:B------:R-:W-:Y:S05]  /*5cd0*/  BRA.U !UP3, `(.L_x_10439) ;  /* 0x0000000d0b8c7547 */ /* 0x000fea000b800000 */
[----:B------:R-:W2:Y:S04]  /*5ce0*/  LDL R195, [R1+0x1c] ;  /* 0x00001c0001c37983 */ /* 0x000ea80000100800 */
[----:B0-----:R-:W3:Y:S01]  /*5cf0*/  LDL R9, [R1+0x18] ;  /* 0x0000180001097983 */ /* 0x001ee20000100800 */
[----:B------:R-:W-:Y:S02]  /*5d00*/  PLOP3.LUT P0, PT, PT, PT, UP2, 0x80, 0x8 ;  /* 0x000000000008781c */ /* 0x000fe40003f0f028 */
[----:B------:R-:W-:Y:S02]  /*5d10*/  PLOP3.LUT P6, PT, PT, PT, UP2, 0x80, 0x8 ;  /* 0x000000000008781c */ /* 0x000fe40003fcf028 */
[----:B------:R-:W-:Y:S02]  /*5d20*/  MOV R8, UR8 ;  /* 0x0000000800087c02 */ /* 0x000fe40008000f00 */
[----:B------:R-:W-:-:S07]  /*5d30*/  PLOP3.LUT P5, PT, PT, PT, UP2, 0x80, 0x8 ;  /* 0x000000000008781c */ /* 0x000fce0003faf028 */
[----:B--2---:R-:W-:Y:S01]  /*5d40*/  @P0 FFMA.FTZ R8, R195, R8, UR10 ;  /* 0x0000000ac3080e23 */ /* 0x004fe20008010008 */
[----:B-----5:R-:W-:-:S03]  /*5d50*/  ISETP.GE.U32.AND P0, PT, R16, RZ, PT ;  /* 0x000000ff1000720c */ /* 0x020fc60003f06070 */
[----:B---3--:R-:W-:Y:S01]  /*5d60*/  @P6 FADD.FTZ R8, R9, -R8 ;  /* 0x8000000809086221 */ /* 0x008fe20000010000 */
[----:B------:R-:W-:Y:S02]  /*5d70*/  ISETP.GE.U32.AND.EX P0, PT, R17, 0x1000000, PT, P0 ;  /* 0x010000001100780c */ /* 0x000fe40003f06100 */
[----:B------:R-:W-:Y:S01]  /*5d80*/  MOV R9, R31 ;  /* 0x0000001f00097202 */ /* 0x000fe20000000f00 */
[----:B------:R-:W-:-:S04]  /*5d90*/  @P5 FFMA.FTZ R9, R8, UR32, R31 ;  /* 0x0000002008095c23 */ /* 0x000fc8000801001f */
[----:B------:R-:W-:Y:S01]  /*5da0*/  FMUL.FTZ R8, R9, UR23 ;  /* 0x0000001709087c20 */ /* 0x000fe20008410000 */
[----:B------:R-:W-:-:S03]  /*5db0*/  HFMA2 R9, -RZ, RZ, 0, 0 ;  /* 0x00000000ff097431 */ /* 0x000fc600000001ff */
[----:B------:R-:W-:Y:S02]  /*5dc0*/  FMUL.FTZ R8, R8, UR22 ;  /* 0x0000001608087c20 */ /* 0x000fe40008410000 */
[----:B------:R-:W-:-:S05]  /*5dd0*/  @P0 HADD2.F32 R195, -RZ, R179.H1_H1 ;  /* 0x300000b3ffc30230 */ /* 0x000fca0000004100 */
[----:B------:R-:W-:Y:S01]  /*5de0*/  @P0 FMUL.FTZ R9, R195, R8 ;  /* 0x00000008c3090220 */ /* 0x000fe20000410000 */
[----:B------:R-:W-:-:S03]  /*5df0*/  @P0 HADD2.F32 R195, -RZ, R155.H1_H1 ;  /* 0x3000009bffc30230 */ /* 0x000fc60000004100 */
[----:B------:R-:W-:Y:S01]  /*5e00*/  FADD.FTZ R63, R63, R9 ;  /* 0x000000093f3f7221 */ /* 0x000fe20000010000 */
[----:B------:R-:W-:Y:S01]  /*5e10*/  MOV R9, RZ ;  /* 0x000000ff00097202 */ /* 0x000fe20000000f00 */
[----:B------:R-:W-:-:S05]  /*5e20*/  @P0 FMUL.FTZ R9, R195, R8 ;  /* 0x00000008c3090220 */ /* 0x000fca0000410000 */
[----:B------:R-:W-:-:S04]  /*5e30*/  F2FP.F16.F32.PACK_AB R9, RZ, R9 ;  /* 0x00000009ff09723e */ /* 0x000fc800000000ff */
[----:B------:R-:W-:Y:S01]  /*5e40*/  PRMT R183, R183, 0x5410, R9 ;  /* 0x00005410b7b77816 */ /* 0x000fe20000000009 */
[----:B------:R-:W-:Y:S06]  /*5e50*/  BRA `(.L_x_10439) ;  /* 0x0000000c002c7947 */ /* 0x000fec0003800000 */
.L_x_10479:
[----:B------:R-:W-:Y:S02]  /*5e60*/  PLOP3.LUT P0, PT, PT, PT, UP2, 0x80, 0x8 ;  /* 0x000000000008781c */ /* 0x000fe40003f0f028 */
[----:B------:R-:W-:Y:S02]  /*5e70*/  PLOP3.LUT P6, PT, PT, PT, UP2, 0x80, 0x8 ;  /* 0x000000000008781c */ /* 0x000fe40003fcf028 */
[----:B0-----:R-:W-:Y:S02]  /*5e80*/  MOV R9, UR8 ;  /* 0x0000000800097c02 */ /* 0x001fe40008000f00 */
[----:B------:R-:W-:Y:S02]  /*5e90*/  PLOP3.LUT P5, PT, PT, PT, UP2, 0x80, 0x8 ;  /* 0x000000000008781c */ /* 0x000fe40003faf028 */
[----:B-----5:R-:W-:-:S05]  /*5ea0*/  MOV R195, R32 ;  /* 0x0000002000c37202 */ /* 0x020fca0000000f00 */
        /* <DEDUP_REMOVED lines=8> */
[----:B------:R-:W-:Y:S02]  /*5f30*/  @P5 HADD2.F32 R185, -RZ, R176.H0_H0 ;  /* 0x200000b0ffb95230 */ /* 0x000fe40000004100 */
        /* <DEDUP_REMOVED lines=8> */
[----:B------:R-:W-:Y:S01]  /*5fc0*/  @P5 HADD2.F32 R9, -RZ, R152.H0_H0 ;  /* 0x20000098ff095230 */ /* 0x000fe20000004100 */
[----:B------:R-:W-:-:S04]  /*5fd0*/  MOV R8, RZ ;  /* 0x000000ff00087202 */ /* 0x000fc80000000f00 */
[----:B------:R-:W-:-:S05]  /*5fe0*/  @P5 FMUL.FTZ R8, R9, R184 ;  /* 0x000000b809085220 */ /* 0x000fca0000410000 */
[----:B------:R-:W-:-:S04]  /*5ff0*/  F2FP.F16.F32.PACK_AB R8, RZ, R8 ;  /* 0x00000008ff08723e */ /* 0x000fc800000000ff */
[----:B------:R-:W-:-:S07]  /*6000*/  PRMT R180, R8, 0x7610, R180 ;  /* 0x0000761008b47816 */ /* 0x000fce00000000b4 */
.L_x_10487:
        /* <DEDUP_REMOVED lines=11> */
[----:B------:R-:W-:Y:S02]  /*60c0*/  @P5 HADD2.F32 R184, -RZ, R176.H1_H1 ;  /* 0x300000b0ffb85230 */ /* 0x000fe40000004100 */
        /* <DEDUP_REMOVED lines=8> */
[----:B------:R-:W-:Y:S01]  /*6150*/  @P5 HADD2.F32 R9, -RZ, R152.H1_H1 ;  /* 0x30000098ff095230 */ /* 0x000fe20000004100 */
[----:B------:R-:W-:-:S04]  /*6160*/  MOV R8, RZ ;  /* 0x000000ff00087202 */ /* 0x000fc80000000f00 */
[----:B------:R-:W-:-:S05]  /*6170*/  @P5 FMUL.FTZ R8, R9, R184 ;  /* 0x000000b809085220 */ /* 0x000fca0000410000 */
[----:B------:R-:W-:-:S04]  /*6180*/  F2FP.F16.F32.PACK_AB R8, RZ, R8 ;  /* 0x00000008ff08723e */ /* 0x000fc800000000ff */
[----:B------:R-:W-:-:S07]  /*6190*/  PRMT R180, R180, 0x5410, R8 ;  /* 0x00005410b4b47816 */ /* 0x000fce0000000008 */
.L_x_10488:
        /* <DEDUP_REMOVED lines=25> */
.L_x_10489:
        /* <DEDUP_REMOVED lines=24> */
[----:B------:R-:W-:-:S07]  /*64b0*/  PRMT R181, R181, 0x5410, R9 ;  /* 0x00005410b5b57816 */ /* 0x000fce0000000009 */
.L_x_10490:
        /* <DEDUP_REMOVED lines=15> */
[----:B------:R-:W-:Y:S01]  /*65b0*/  @P5 FMUL.FTZ R9, R185, R8 ;  /* 0x00000008b9095220 */ /* 0x000fe20000410000 */
[----:B------:R-:W-:-:S03]  /*65c0*/  @P5 HADD2.F32 R185, -RZ, R154.H0_H0 ;  /* 0x2000009affb95230 */ /* 0x000fc60000004100 */
        /* <DEDUP_REMOVED lines=8> */
.L_x_10491:
[----:B------:R-:W-:Y:S02]  /*6650*/  MOV R9, UR8 ;  /* 0x0000000800097c02 */ /* 0x000fe40008000f00 */
[----:B------:R-:W-:Y:S02]  /*6660*/  PLOP3.LUT P5, PT, PT, PT, UP2, 0x80, 0x8 ;  /* 0x000000000008781c */ /* 0x000fe40003faf028 */
[----:B------:R-:W-:Y:S01]  /*6670*/  MOV R185, R29 ;  /* 0x0000001d00b97202 */ /* 0x000fe20000000f00 */
[----:B------:R-:W-:Y:S01]  /*6680*/  @P0 FFMA.FTZ R9, R210, R9, UR10 ;  /* 0x0000000ad2090e23 */ /* 0x000fe20008010009 */
[----:B------:R-:W-:-:S03]  /*6690*/  PLOP3.LUT P0, PT, PT, PT, UP2, 0x80, 0x8 ;  /* 0x000000000008781c */ /* 0x000fc60003f0f028 */
[----:B------:R-:W-:-:S06]  /*66a0*/  @P6 FADD.FTZ R8, R216, -R9 ;  /* 0x80000009d8086221 */ /* 0x000fcc0000010000 */
[----:B------:R-:W-:Y:S01]  /*66b0*/  @P5 FFMA.FTZ R185, R8, UR32, R29 ;  /* 0x0000002008b95c23 */ /* 0x000fe2000801001d */
[----:B------:R-:W-:Y:S01]  /*66c0*/  PLOP3.LUT P5, PT, PT, PT, UP2, 0x80, 0x8 ;  /* 0x000000000008781c */ /* 0x000fe20003faf028 */
[----:B------:R-:W-:-:S12]  /*66d0*/  BRA.U !UP3, `(.L_x_10492) ;  /* 0x000000010b407547 */ /* 0x000fd8000b800000 */
        /* <DEDUP_REMOVED lines=16> */
.L_x_10492:
        /* <DEDUP_REMOVED lines=25> */
.L_x_10493:
[----:B------:R-:W2:Y:S04]  /*6970*/  LDL R190, [R1+0x1c] ;  /* 0x00001c0001be7983 */ /* 0x000ea80000100800 */
[----:B------:R-:W3:Y:S01]  /*6980*/  LDL R9, [R1+0x18] ;  /* 0x0000180001097983 */ /* 0x000ee20000100800 */
[----:B------:R-:W-:Y:S02]  /*6990*/  MOV R8, UR8 ;  /* 0x0000000800087c02 */ /* 0x000fe40008000f00 */
[----:B------:R-:W-:Y:S02]  /*69a0*/  PLOP3.LUT P6, PT, PT, PT, UP2, 0x80, 0x8 ;  /* 0x000000000008781c */ /* 0x000fe40003fcf028 */
[----:B------:R-:W-:Y:S02]  /*69b0*/  MOV R191, R188 ;  /* 0x000000bc00bf7202 */ /* 0x000fe40000000f00 */
[----:B------:R-:W-:Y:S01]  /*69c0*/  MOV R188, R195 ;  /* 0x000000c300bc7202 */ /* 0x000fe20000000f00 */
[----:B--2---:R-:W-:Y:S01]  /*69d0*/  @P5 FFMA.FTZ R8, R190, R8, UR10 ;  /* 0x0000000abe085e23 */ /* 0x004fe20008010008 */
[----:B------:R-:W-:-:S03]  /*69e0*/  MOV R190, R187 ;  /* 0x000000bb00be7202 */ /* 0x000fc60000000f00 */
[----:B---3--:R-:W-:Y:S01]  /*69f0*/  @P0 FADD.FTZ R9, R9, -R8 ;  /* 0x8000000809090221 */ /* 0x008fe20000010000 */
        /* <DEDUP_REMOVED lines=9> */
[----:B------:R-:W-:-:S05]  /*6a90*/  @P0 HADD2.F32 R195, -RZ, R179.H1_H1 ;  /* 0x300000b3ffc30230 */ /* 0x000fca0000004100 */
[----:B------:R-:W-:Y:S01]  /*6aa0*/  @P0 FMUL.FTZ R9, R195, R8 ;  /* 0x00000008c3090220 */ /* 0x000fe20000410000 */
[----:B------:R-:W-:-:S03]  /*6ab0*/  @P0 HADD2.F32 R195, -RZ, R155.H1_H1 ;  /* 0x3000009bffc30230 */ /* 0x000fc60000004100 */
[----:B------:R-:W-:Y:S01]  /*6ac0*/  FADD.FTZ R63, R63, R9 ;  /* 0x000000093f3f7221 */ /* 0x000fe20000010000 */
[----:B------:R-:W-:Y:S01]  /*6ad0*/  MOV R9, RZ ;  /* 0x000000ff00097202 */ /* 0x000fe20000000f00 */
[----:B------:R-:W-:-:S05]  /*6ae0*/  @P0 FMUL.FTZ R9, R195, R8 ;  /* 0x00000008c3090220 */ /* 0x000fca0000410000 */
[----:B------:R-:W-:-:S04]  /*6af0*/  F2FP.F16.F32.PACK_AB R9, RZ, R9 ;  /* 0x00000009ff09723e */ /* 0x000fc800000000ff */
[----:B------:R-:W-:-:S07]  /*6b00*/  PRMT R183, R183, 0x5410, R9 ;  /* 0x00005410b7b77816 */ /* 0x000fce0000000009 */
.L_x_10439:
[----:B------:R-:W-:Y:S01]  /*6b10*/  ISETP.NE.U32.AND P0, PT, R194, RZ, PT ;  /* 0x000000ffc200720c */ /* 0x000fe20003f05070 */
[----:B------:R-:W1:Y:S01]  /*6b20*/  @UP3 LDCU.64 UR6, c[0x0][0x468] ;  /* 0x00008d00ff0637ac */ /* 0x000e620008000a00 */
[----:B------:R-:W-:Y:S02]  /*6b30*/  PLOP3.LUT P5, PT, PT, PT, UP3, 0x80, 0x8 ;  /* 0x000000000008781c */ /* 0x000fe40003faf038 */
[----:B------:R-:W-:Y:S02]  /*6b40*/  ISETP.NE.AND.EX P0, PT, R196, RZ, PT, P0 ;  /* 0x000000ffc400720c */ /* 0x000fe40003f05300 */
[----:B------:R-:W-:-:S11]  /*6b50*/  MOV R195, 0x10 ;  /* 0x0000001000c37802 */ /* 0x000fd60000000f00 */
[----:B0-----:R-:W0:Y:S02]  /*6b60*/  @P0 LDC.64 R8, c[0x0][0x478] ;  /* 0x00011e00ff080b82 */ /* 0x001e240000000a00 */
[C---:B0-----:R-:W-:Y:S01]  /*6b70*/  @P0 IMAD.WIDE.U32 R8, R193.reuse, 0x20, R8 ;  /* 0x00000020c1080825 */ /* 0x041fe200078e0008 */
[----:B------:R-:W-:-:S04]  /*6b80*/  IADD3 R193, PT, PT, R193, 0x80, RZ ;  /* 0x00000080c1c17810 */ /* 0x000fc80007ffe0ff */
[----:B------:R-:W-:Y:S04]  /*6b90*/  @P0 STG.E.128 desc[UR20][R8.64], R188 ;  /* 0x000000bc08000986 */ /* 0x000fe8000c101d14 */
[----:B------:R1:W-:Y:S01]  /*6ba0*/  @P0 STG.E.128 desc[UR20][R8.64+0x10], R184 ;  /* 0x000010b808000986 */ /* 0x0003e2000c101d14 */
[----:B------:R-:W-:-:S13]  /*6bb0*/  PLOP3.LUT P0, PT, PT, PT, UP3, 0x80, 0x8 ;  /* 0x000000000008781c */ /* 0x000fda0003f0f038 */
[C---:B-1----:R-:W-:Y:S01]  /*6bc0*/  @P0 IMAD.WIDE.U32 R8, R192.reuse, R195, UR6 ;  /* 0x00000006c0080e25 */ /* 0x042fe2000f8e00c3 */
[----:B------:R-:W-:-:S04]  /*6bd0*/  IADD3 R192, PT, PT, R192, 0x80, RZ ;  /* 0x00000080c0c07810 */ /* 0x000fc80007ffe0ff */
[----:B------:R0:W-:Y:S03]  /*6be0*/  @P5 STG.E.128 desc[UR20][R8.64], R180 ;  /* 0x000000b408005986 */ /* 0x0001e6000c101d14 */
.L_x_10400:
[----:B------:R-:W-:Y:S05]  /*6bf0*/  BSYNC.RECONVERGENT B0 ;  /* 0x0000000000007941 */ /* 0x000fea0003800200 */
.L_x_10399:
        /* <DEDUP_REMOVED lines=8> */
.L_x_10496:
[----:B------:R-:W-:Y:S05]  /*6c80*/  BRA.U !UP0, `(.L_x_10497) ;  /* 0x0000001508f87547 */ /* 0x000fea000b800000 */
[----:B------:R-:W-:-:S04]  /*6c90*/  UISETP.NE.U32.AND UP0, UPT, UR26, URZ, UPT ;  /* 0x000000ff1a00728c */ /* 0x000fc8000bf05070 */
[----:B------:R-:W-:-:S06]  /*6ca0*/  UISETP.NE.AND.EX UP0, UPT, UR27, URZ, UPT, UP0 ;  /* 0x000000ff1b00728c */ /* 0x000fcc000bf05300 */
[----:B------:R-:W-:-:S13]  /*6cb0*/  PLOP3.LUT P5, PT, PT, PT, UP0, 0x80, 0x8 ;  /* 0x000000000008781c */ /* 0x000fda0003faf008 */
[----:B------:R-:W-:Y:S05]  /*6cc0*/  @!P5 BRA `(.L_x_10498) ;  /* 0x0000000c0034d947 */ /* 0x000fea0003800000 */
[----:B01----:R-:W2:Y:S01]  /*6cd0*/  LDL R9, [R1] ;  /* 0x0000000001097983 */ /* 0x003ea20000100800 */
[----:B------:R-:W-:Y:S02]  /*6ce0*/  PLOP3.LUT P0, PT, PT, PT, UP2, 0x80, 0x8 ;  /* 0x000000000008781c */ /* 0x000fe40003f0f028 */
[----:B------:R-:W-:Y:S02]  /*6cf0*/  MOV R8, UR8 ;  /* 0x0000000800087c02 */ /* 0x000fe40008000f00 */
[----:B------:R-:W-:Y:S02]  /*6d00*/  PLOP3.LUT P6, PT, PT, PT, UP2, 0x80, 0x8 ;  /* 0x000000000008781c */ /* 0x000fe40003fcf028 */
[----:B-----5:R-:W-:-:S07]  /*6d10*/  MOV R194, R24 ;  /* 0x0000001800c27202 */ /* 0x020fce0000000f00 */
[----:B--2---:R-:W-:Y:S01]  /*6d20*/  @P0 FFMA.FTZ R8, R9, R8, UR10 ;  /* 0x0000000a09080e23 */ /* 0x004fe20008010008 */
[----:B------:R-:W-:-:S03]  /*6d30*/  PLOP3.LUT P0, PT, PT, PT, UP2, 0x80, 0x8 ;  /* 0x000000000008781c */ /* 0x000fc60003f0f028 */
[----:B------:R-:W-:Y:S01]  /*6d40*/  @P6 FADD.FTZ R9, R251, -R8 ;  /* 0x80000008fb096221 */ /* 0x000fe20000010000 */
[----:B------:R-:W-:-:S09]  /*6d50*/  PLOP3.LUT P6, PT, PT, PT, UP2, 0x80, 0x8 ;  /* 0x000000000008781c */ /* 0x000fd20003fcf028 */
[----:B------:R-:W-:Y:S01]  /*6d60*/  @P0 FFMA.FTZ R194, R9, UR32, R24 ;  /* 0x0000002009c20c23 */ /* 0x000fe20008010018 */
[----:B------:R-:W-:Y:S06]  /*6d70*/  BRA.U !UP3, `(.L_x_10499) ;  /* 0x000000010b407547 */ /* 0x000fec000b800000 */
[----:B------:R-:W-:Y:S01]  /*6d80*/  LOP3.LUT P0, RZ, R18, 0xff, RZ, 0xc0, !PT ;  /* 0x000000ff12ff7812 */ /* 0x000fe2000780c0ff */
[----:B------:R-:W-:-:S12]  /*6d90*/  HFMA2 R185, -RZ, RZ, 0, 0 ;  /* 0x00000000ffb97431 */ /* 0x000fd800000001ff */
[----:B------:R-:W0:Y:S02]  /*6da0*/  @P0 LDC.64 R8, c[0x0][0x408] ;  /* 0x00010200ff080b82 */ /* 0x000e240000000a00 */
[----:B0-----:R-:W-:-:S04]  /*6db0*/  @P0 FMUL.FTZ R9, R194, R9 ;  /* 0x00000009c2090220 */ /* 0x001fc80000410000 */
[----:B------:R-:W-:Y:S01]  /*6dc0*/  @P0 FMUL.FTZ R8, R9, R8 ;  /* 0x0000000809080220 */ /* 0x000fe20000410000 */
[----:B------:R-:W-:-:S05]  /*6dd0*/  @P0 HADD2.F32 R9, -RZ, R176.H0_H0 ;  /* 0x200000b0ff090230 */ /* 0x000fca0000004100 */
[----:B------:R-:W-:Y:S02]  /*6de0*/  @P0 FMUL.FTZ R185, R9, R8 ;  /* 0x0000000809b90220 */ /* 0x000fe40000410000 */
[----:B------:R-:W0:Y:S02]  /*6df0*/  @P0 LDC.64 R8, c[0x0][0x408] ;  /* 0x00010200ff080b82 */ /* 0x000e240000000a00 */
[----:B------:R-:W-:Y:S01]  /*6e00*/  FADD.FTZ R56, R56, R185 ;  /* 0x000000b938387221 */ /* 0x000fe20000010000 */
[----:B0-----:R-:W-:-:S04]  /*6e10*/  @P0 FMUL.FTZ R9, R194, R9 ;  /* 0x00000009c2090220 */ /* 0x001fc80000410000 */
[----:B------:R-:W-:Y:S01]  /*6e20*/  @P0 FMUL.FTZ R184, R9, R8 ;  /* 0x0000000809b80220 */ /* 0x000fe20000410000 */
[----:B------:R-:W-:Y:S01]  /*6e30*/  @P0 HADD2.F32 R9, -RZ, R144.H0_H0 ;  /* 0x20000090ff090230 */ /* 0x000fe20000004100 */
[----:B------:R-:W-:-:S04]  /*6e40*/  MOV R8, RZ ;  /* 0x000000ff00087202 */ /* 0x000fc80000000f00 */
[----:B------:R-:W-:-:S05]  /*6e50*/  @P0 FMUL.FTZ R8, R184, R9 ;  /* 0x00000009b8080220 */ /* 0x000fca0000410000 */
[----:B------:R-:W-:-:S04]  /*6e60*/  F2FP.F16.F32.PACK_AB R8, RZ, R8 ;  /* 0x00000008ff08723e */ /* 0x000fc800000000ff */
[----:B------:R-:W-:-:S07]  /*6e70*/  PRMT R180, R8, 0x7610, R180 ;  /* 0x0000761008b47816 */ /* 0x000fce00000000b4 */
.L_x_10499:
        /* <DEDUP_REMOVED lines=14> */
[----:B------:R-:W-:-:S05]  /*6f60*/  @P6 HADD2.F32 R9, -RZ, R176.H1_H1 ;  /* 0x300000b0ff096230 */ /* 0x000fca0000004100 */
[----:B------:R-:W-:Y:S02]  /*6f70*/  @P6 FMUL.FTZ R184, R9, R8 ;  /* 0x0000000809b86220 */ /* 0x000fe40000410000 */
[----:B------:R-:W0:Y:S02]  /*6f80*/  @P6 LDC.64 R8, c[0x0][0x408] ;  /* 0x00010200ff086b82 */ /* 0x000e240000000a00 */
[----:B------:R-:W-:Y:S01]  /*6f90*/  FADD.FTZ R57, R57, R184 ;  /* 0x000000b839397221 */ /* 0x000fe20000010000 */
[----:B0-----:R-:W-:-:S04]  /*6fa0*/  @P6 FMUL.FTZ R9, R189, R9 ;  /* 0x00000009bd096220 */ /* 0x001fc80000410000 */
[----:B------:R-:W-:Y:S01]  /*6fb0*/  @P6 FMUL.FTZ R186, R9, R8 ;  /* 0x0000000809ba6220 */ /* 0x000fe20000410000 */
[----:B------:R-:W-:Y:S01]  /*6fc0*/  @P6 HADD2.F32 R9, -RZ, R144.H1_H1 ;  /* 0x30000090ff096230 */ /* 0x000fe20000004100 */
[----:B------:R-:W-:-:S04]  /*6fd0*/  MOV R8, RZ ;  /* 0x000000ff00087202 */ /* 0x000fc80000000f00 */
[----:B------:R-:W-:-:S05]  /*6fe0*/  @P6 FMUL.FTZ R8, R186, R9 ;  /* 0x00000009ba086220 */ /* 0x000fca0000410000 */
[----:B------:R-:W-:-:S04]  /*6ff0*/  F2FP.F16.F32.PACK_AB R8, RZ, R8 ;  /* 0x00000008ff08723e */ /* 0x000fc800000000ff */
[----:B------:R-:W-:-:S07]  /*7000*/  PRMT R180, R180, 0x5410, R8 ;  /* 0x00005410b4b47816 */ /* 0x000fce0000000008 */
.L_x_10500:
        /* <DEDUP_REMOVED lines=25> */
.L_x_10501:
        /* <DEDUP_REMOVED lines=25> */
.L_x_10502:
        /* <DEDUP_REMOVED lines=25> */
.L_x_10503:
        /* <DEDUP_REMOVED lines=25> */
.L_x_10504:
        /* <DEDUP_REMOVED lines=25> */
.L_x_10505:
[----:B------:R-:W2:Y:S04]  /*77e0*/  LDL R190, [R1+0xc] ;  /* 0x00000c0001be7983 */ /* 0x000ea80000100800 */
[----:B------:R-:W3:Y:S01]  /*77f0*/  LDL R8, [R1+0x14] ;  /* 0x0000140001087983 */ /* 0x000ee20000100800 */
[----:B------:R-:W-:Y:S02]  /*7800*/  MOV R9, UR8 ;  /* 0x0000000800097c02 */ /* 0x000fe40008000f00 */
[----:B------:R-:W-:Y:S02]  /*7810*/  PLOP3.LUT P6, PT, PT, PT, UP2, 0x80, 0x8 ;  /* 0x000000000008781c */ /* 0x000fe40003fcf028 */
[----:B------:R-:W-:Y:S02]  /*7820*/  MOV R191, R188 ;  /* 0x000000bc00bf7202 */ /* 0x000fe40000000f00 */
[----:B------:R-:W-:Y:S01]  /*7830*/  MOV R188, R194 ;  /* 0x000000c200bc7202 */ /* 0x000fe20000000f00 */
[----:B--2---:R-:W-:Y:S01]  /*7840*/  @P0 FFMA.FTZ R9, R190, R9, UR10 ;  /* 0x0000000abe090e23 */ /* 0x004fe20008010009 */
[----:B------:R-:W-:-:S02]  /*7850*/  PLOP3.LUT P0, PT, PT, PT, UP2, 0x80, 0x8 ;  /* 0x000000000008781c */ /* 0x000fc40003f0f028 */
[----:B------:R-:W-:-:S05]  /*7860*/  MOV R190, R187 ;  /* 0x000000bb00be7202 */ /* 0x000fca0000000f00 */
[----:B---3--:R-:W-:Y:S01]  /*7870*/  @P6 FADD.FTZ R9, R8, -R9 ;  /* 0x8000000908096221 */ /* 0x008fe20000010000 */
[----:B------:R-:W-:-:S05]  /*7880*/  MOV R8, R23 ;  /* 0x0000001700087202 */ /* 0x000fca0000000f00 */
        /* <DEDUP_REMOVED lines=17> */
.L_x_10498:
[----:B------:R-:W-:Y:S05]  /*79a0*/  BRA.U !UP3, `(.L_x_10507) ;  /* 0x000000010b547547 */ /* 0x000fea000b800000 */
[----:B01----:R-:W2:Y:S01]  /*79b0*/  LDL R9, [R1] ;  /* 0x0000000001097983 */ /* 0x003ea20000100800 */
[----:B------:R-:W-:Y:S02]  /*79c0*/  PLOP3.LUT P0, PT, PT, PT, UP2, 0x80, 0x8 ;  /* 0x000000000008781c */ /* 0x000fe40003f0f028 */
[----:B------:R-:W-:Y:S02]  /*79d0*/  PLOP3.LUT P6, PT, PT, PT, UP2, 0x80, 0x8 ;  /* 0x000000000008781c */ /* 0x000fe40003fcf028 */
[----:B------:R-:W-:-:S09]  /*79e0*/  MOV R8, UR8 ;  /* 0x0000000800087c02 */ /* 0x000fd20008000f00 */
[----:B--2---:R-:W-:Y:S01]  /*79f0*/  @P0 FFMA.FTZ R8, R9, R8, UR10 ;  /* 0x0000000a09080e23 */ /* 0x004fe20008010008 */
[----:B------:R-:W-:Y:S02]  /*7a00*/  PLOP3.LUT P0, PT, PT, PT, UP2, 0x80, 0x8 ;  /* 0x000000000008781c */ /* 0x000fe40003f0f028 */
[----:B-----5:R-:W-:Y:S01]  /*7a10*/  MOV R9, R24 ;  /* 0x0000001800097202 */ /* 0x020fe20000000f00 */
[----:B------:R-:W-:Y:S01]  /*7a20*/  @P6 FADD.FTZ R8, R251, -R8 ;  /* 0x80000008fb086221 */ /* 0x000fe20000010000 */
[----:B------:R-:W-:-:S09]  /*7a30*/  LOP3.LUT P6, RZ, R18, 0xff, RZ, 0xc0, !PT ;  /* 0x000000ff12ff7812 */ /* 0x000fd200078cc0ff */
        /* <DEDUP_REMOVED lines=12> */
.L_x_10507:
        /* <DEDUP_REMOVED lines=21> */
.L_x_10508:
        /* <DEDUP_REMOVED lines=21> */
.L_x_10509:
        /* <DEDUP_REMOVED lines=21> */
.L_x_10510:
        /* <DEDUP_REMOVED lines=21> */
.L_x_10511:
        /* <DEDUP_REMOVED lines=21> */
.L_x_10512:
        /* <DEDUP_REMOVED lines=21> */
.L_x_10513:
[----:B------:R-:W-:Y:S05]  /*82e0*/  BRA.U !UP3, `(.L_x_10506) ;  /* 0x000000250b587547 */ /* 0x000fea000b800000 */
[----:B------:R-:W2:Y:S04]  /*82f0*/  LDL R194, [R1+0xc] ;  /* 0x00000c0001c27983 */ /* 0x000ea80000100800 */
[----:B01----:R-:W3:Y:S01]  /*8300*/  LDL R9, [R1+0x14] ;  /* 0x0000140001097983 */ /* 0x003ee20000100800 */
[----:B------:R-:W-:Y:S02]  /*8310*/  PLOP3.LUT P6, PT, PT, PT, UP2, 0x80, 0x8 ;  /* 0x000000000008781c */ /* 0x000fe40003fcf028 */
[----:B------:R-:W-:Y:S02]  /*8320*/  PLOP3.LUT P0, PT, PT, PT, UP2, 0x80, 0x8 ;  /* 0x000000000008781c */ /* 0x000fe40003f0f028 */
[----:B------:R-:W-:-:S09]  /*8330*/  MOV R8, UR8 ;  /* 0x0000000800087c02 */ /* 0x000fd20008000f00 */
[----:B--2---:R-:W-:Y:S01]  /*8340*/  @P6 FFMA.FTZ R8, R194, R8, UR10 ;  /* 0x0000000ac2086e23 */ /* 0x004fe20008010008 */
[----:B------:R-:W-:-:S03]  /*8350*/  PLOP3.LUT P6, PT, PT, PT, UP2, 0x80, 0x8 ;  /* 0x000000000008781c */ /* 0x000fc60003fcf028 */
[----:B---3--:R-:W-:Y:S01]  /*8360*/  @P0 FADD.FTZ R8, R9, -R8 ;  /* 0x8000000809080221 */ /* 0x008fe20000010000 */
[----:B-----5:R-:W-:Y:S02]  /*8370*/  ISETP.GE.U32.AND P0, PT, R18, RZ, PT ;  /* 0x000000ff1200720c */ /* 0x020fe40003f06070 */
[----:B------:R-:W-:Y:S02]  /*8380*/  MOV R9, R23 ;  /* 0x0000001700097202 */ /* 0x000fe40000000f00 */
[----:B------:R-:W-:-:S05]  /*8390*/  ISETP.GE.U32.AND.EX P0, PT, R19, 0x1000000, PT, P0 ;  /* 0x010000001300780c */ /* 0x000fca0003f06100 */
[----:B------:R-:W-:-:S04]  /*83a0*/  @P6 FFMA.FTZ R9, R8, UR32, R23 ;  /* 0x0000002008096c23 */ /* 0x000fc80008010017 */
[----:B------:R-:W-:Y:S01]  /*83b0*/  FMUL.FTZ R8, R9, UR23 ;  /* 0x0000001709087c20 */ /* 0x000fe20008410000 */
[----:B------:R-:W-:-:S03]  /*83c0*/  HFMA2 R9, -RZ, RZ, 0, 0 ;  /* 0x00000000ff097431 */ /* 0x000fc600000001ff */
        /* <DEDUP_REMOVED lines=10> */
.L_x_10497:
[----:B------:R2:W5:Y:S01]  /*8470*/  LDL R197, [R1] ;  /* 0x0000000001c57983 */ /* 0x0005620000100800 */
[----:B------:R-:W-:-:S04]  /*8480*/  UISETP.NE.U32.AND UP0, UPT, UR26, URZ, UPT ;  /* 0x000000ff1a00728c */ /* 0x000fc8000bf05070 */
[----:B------:R-:W-:-:S06]  /*8490*/  UISETP.NE.AND.EX UP0, UPT, UR27, URZ, UPT, UP0 ;  /* 0x000000ff1b00728c */ /* 0x000fcc000bf05300 */
[----:B------:R-:W-:-:S13]  /*84a0*/  PLOP3.LUT P5, PT, PT, PT, UP0, 0x80, 0x8 ;  /* 0x000000000008781c */ /* 0x000fda0003faf008 */
[----:B--2---:R-:W-:Y:S05]  /*84b0*/  @!P5 BRA `(.L_x_10514) ;  /* 0x000000100094d947 */ /* 0x004fea0003800000 */
[----:B------:R-:W-:Y:S05]  /*84c0*/  BRA.U !UP3, `(.L_x_10515) ;  /* 0x000000010b807547 */ /* 0x000fea000b800000 */
[----:B-----5:R-:W-:Y:S01]  /*84d0*/  LOP3.LUT P0, RZ, R18, 0xff, RZ, 0xc0, !PT ;  /* 0x000000ff12ff7812 */ /* 0x020fe2000780c0ff */
[----:B------:R-:W-:Y:S01]  /*84e0*/  BSSY.RECONVERGENT B1, `(.L_x_10516) ;  /* 0x000000d000017945 */ /* 0x000fe20003800200 */
[----:B01----:R-:W-:-:S11]  /*84f0*/  HFMA2 R9, -RZ, RZ, 0, 0 ;  /* 0x00000000ff097431 */ /* 0x003fd600000001ff */
        /* <DEDUP_REMOVED lines=11> */
.L_x_10517:
[----:B------:R-:W-:Y:S05]  /*85b0*/  BSYNC.RECONVERGENT B1 ;  /* 0x0000000000017941 */ /* 0x000fea0003800200 */
.L_x_10516:
        /* <DEDUP_REMOVED lines=14> */
.L_x_10519:
[----:B------:R-:W-:Y:S05]  /*86a0*/  BSYNC.RECONVERGENT B1 ;  /* 0x0000000000017941 */ /* 0x000fea0003800200 */
.L_x_10518:
[----:B------:R-:W-:-:S04]  /*86b0*/  F2FP.F16.F32.PACK_AB R8, RZ, R8 ;  /* 0x00000008ff08723e */ /* 0x000fc800000000ff */
[----:B------:R-:W-:-:S07]  /*86c0*/  PRMT R180, R8, 0x7610, R180 ;  /* 0x0000761008b47816 */ /* 0x000fce00000000b4 */
.L_x_10515:
        /* <DEDUP_REMOVED lines=15> */
.L_x_10522:
[----:B------:R-:W-:Y:S05]  /*87c0*/  BSYNC.RECONVERGENT B1 ;  /* 0x0000000000017941 */ /* 0x000fea0003800200 */
.L_x_10521:
        /* <DEDUP_REMOVED lines=14> */
.L_x_10524:
[----:B------:R-:W-:Y:S05]  /*88b0*/  BSYNC.RECONVERGENT B1 ;  /* 0x0000000000017941 */ /* 0x000fea0003800200 */
.L_x_10523:
[----:B------:R-:W-:-:S04]  /*88c0*/  F2FP.F16.F32.PACK_AB R8, RZ, R8 ;  /* 0x00000008ff08723e */ /* 0x000fc800000000ff */
[----:B------:R-:W-:-:S07]  /*88d0*/  PRMT R180, R180, 0x5410, R8 ;  /* 0x00005410b4b47816 */ /* 0x000fce0000000008 */
.L_x_10520:
[----:B------:R-:W-:Y:S05]  /*88e0*/  BRA.U !UP3, `(.L_x_10525) ;  /* 0x000000010b807547 */ /* 0x000fea000b800000 */
[----:B-----5:R-:W-:Y:S01]  /*88f0*/  LOP3.LUT P0, RZ, R18, 0xff0000, RZ, 0xc0, !PT ;  /* 0x00ff000012ff7812 */ /* 0x020fe2000780c0ff */
[----:B------:R-:W-:Y:S01]  /*8900*/  BSSY.RECONVERGENT B1, `(.L_x_10526) ;  /* 0x000000d000017945 */ /* 0x000fe20003800200 */
[----:B01----:R-:W-:-:S11]  /*8910*/  HFMA2 R9, -RZ, RZ, 0, 0 ;  /* 0x00000000ff097431 */ /* 0x003fd600000001ff */
[----:B------:R-:W-:Y:S05]  /*8920*/  @!P0 BRA `(.L_x_10527) ;  /* 0x0000000000288947 */ /* 0x000fea0003800000 */
[----:B------:R-:W-:Y:S02]  /*8930*/  MOV R8, UR8 ;  /* 0x0000000800087c02 */ /* 0x000fe40008000f00 */
[----:B------:R-:W-:-:S03]  /*8940*/  ISETP.LT.AND P6, PT, RZ, UR33, PT ;  /* 0x00000021ff007c0c */ /* 0x000fc6000bfc1270 */
[----:B------:R-:W-:-:S04]  /*8950*/  FFMA.FTZ R9, R237, R8, UR10 ;  /* 0x0000000aed097e23 */ /* 0x000fc80008010008 */
[----:B------:R-:W-:Y:S01]  /*8960*/  FADD.FTZ R8, R234, -R9 ;  /* 0x80000009ea087221 */ /* 0x000fe20000010000 */
[----:B------:R-:W-:-:S03]  /*8970*/  HADD2.F32 R9, -RZ, R177.H0_H0 ;  /* 0x200000b1ff097230 */ /* 0x000fc60000004100 */
[----:B------:R-:W-:-:S05]  /*8980*/  FMUL.FTZ R8, R8, UR32 ;  /* 0x0000002008087c20 */ /* 0x000fca0008410000 */
[----:B------:R-:W-:-:S05]  /*8990*/  FSEL R8, R8, RZ, P6 ;  /* 0x000000ff08087208 */ /* 0x000fca0003000000 */
[----:B------:R-:W-:-:S04]  /*89a0*/  FMUL.FTZ R8, R8, UR23 ;  /* 0x0000001708087c20 */ /* 0x000fc80008410000 */
[----:B------:R-:W-:-:S04]  /*89b0*/  FMUL.FTZ R8, R8, UR22 ;  /* 0x0000001608087c20 */ /* 0x000fc80008410000 */
[----:B------:R-:W-:-:S07]  /*89c0*/  FMUL.FTZ R9, R9, R8 ;  /* 0x0000000809097220 */ /* 0x000fce0000410000 */
.L_x_10527:
[----:B------:R-:W-:Y:S05]  /*89d0*/  BSYNC.RECONVERGENT B1 ;  /* 0x0000000000017941 */ /* 0x000fea0003800200 */
.L_x_10526:
        /* <DEDUP_REMOVED lines=14> */
.L_x_10529:
[----:B------:R-:W-:Y:S05]  /*8ac0*/  BSYNC.RECONVERGENT B1 ;  /* 0x0000000000017941 */ /* 0x000fea0003800200 */
.L_x_10528:
[----:B------:R-:W-:-:S04]  /*8ad0*/  F2FP.F16.F32.PACK_AB R8, RZ, R8 ;  /* 0x00000008ff08723e */ /* 0x000fc800000000ff */
[----:B------:R-:W-:-:S07]  /*8ae0*/  PRMT R181, R8, 0x7610, R181 ;  /* 0x0000761008b57816 */ /* 0x000fce00000000b5 */
.L_x_10525:
        /* <DEDUP_REMOVED lines=15> */
.L_x_10532:
[----:B------:R-:W-:Y:S05]  /*8be0*/  BSYNC.RECONVERGENT B1 ;  /* 0x0000000000017941 */ /* 0x000fea0003800200 */
.L_x_10531:
        /* <DEDUP_REMOVED lines=14> */
.L_x_10534:
[----:B------:R-:W-:Y:S05]  /*8cd0*/  BSYNC.RECONVERGENT B1 ;  /* 0x0000000000017941 */ /* 0x000fea0003800200 */
.L_x_10533:
[----:B------:R-:W-:-:S04]  /*8ce0*/  F2FP.F16.F32.PACK_AB R8, RZ, R8 ;  /* 0x00000008ff08723e */ /* 0x000fc800000000ff */
[----:B------:R-:W-:-:S07]  /*8cf0*/  PRMT R181, R181, 0x5410, R8 ;  /* 0x00005410b5b57816 */ /* 0x000fce0000000008 */
.L_x_10530:
[----:B------:R-:W-:Y:S05]  /*8d00*/  BRA.U !UP3, `(.L_x_10535) ;  /* 0x000000010b807547 */ /* 0x000fea000b800000 */
[----:B-----5:R-:W-:Y:S01]  /*8d10*/  LOP3.LUT P0, RZ, R19, 0xff, RZ, 0xc0, !PT ;  /* 0x000000ff13ff7812 */ /* 0x020fe2000780c0ff */
[----:B------:R-:W-:Y:S01]  /*8d20*/  BSSY.RECONVERGENT B1, `(.L_x_10536) ;  /* 0x000000d000017945 */ /* 0x000fe20003800200 */
[----:B01----:R-:W-:-:S11]  /*8d30*/  HFMA2 R9, -RZ, RZ, 0, 0 ;  /* 0x00000000ff097431 */ /* 0x003fd600000001ff */
        /* <DEDUP_REMOVED lines=11> */
.L_x_10537:
[----:B------:R-:W-:Y:S05]  /*8df0*/  BSYNC.RECONVERGENT B1 ;  /* 0x0000000000017941 */ /* 0x000fea0003800200 */
.L_x_10536:
        /* <DEDUP_REMOVED lines=14> */
.L_x_10539:
[----:B------:R-:W-:Y:S05]  /*8ee0*/  BSYNC.RECONVERGENT B1 ;  /* 0x0000000000017941 */ /* 0x000fea0003800200 */
.L_x_10538:
[----:B------:R-:W-:-:S04]  /*8ef0*/  F2FP.F16.F32.PACK_AB R8, RZ, R8 ;  /* 0x00000008ff08723e */ /* 0x000fc800000000ff */
[----:B------:R-:W-:-:S07]  /*8f00*/  PRMT R182, R8, 0x7610, R182 ;  /* 0x0000761008b67816 */ /* 0x000fce00000000b6 */
.L_x_10535:
        /* <DEDUP_REMOVED lines=15> */
.L_x_10542:
[----:B------:R-:W-:Y:S05]  /*9000*/  BSYNC.RECONVERGENT B1 ;  /* 0x0000000000017941 */ /* 0x000fea0003800200 */
.L_x_10541:
        /* <DEDUP_REMOVED lines=14> */
.L_x_10544:
[----:B------:R-:W-:Y:S05]  /*90f0*/  BSYNC.RECONVERGENT B1 ;  /* 0x0000000000017941 */ /* 0x000fea0003800200 */
.L_x_10543:
[----:B------:R-:W-:-:S04]  /*9100*/  F2FP.F16.F32.PACK_AB R8, RZ, R8 ;  /* 0x00000008ff08723e */ /* 0x000fc800000000ff */
[----:B------:R-:W-:-:S07]  /*9110*/  PRMT R182, R182, 0x5410, R8 ;  /* 0x00005410b6b67816 */ /* 0x000fce0000000008 */
.L_x_10540:
        /* <DEDUP_REMOVED lines=15> */
.L_x_10547:
[----:B------:R-:W-:Y:S05]  /*9210*/  BSYNC.RECONVERGENT B1 ;  /* 0x0000000000017941 */ /* 0x000fea0003800200 */
.L_x_10546:
        /* <DEDUP_REMOVED lines=14> */
.L_x_10549:
[----:B------:R-:W-:Y:S05]  /*9300*/  BSYNC.RECONVERGENT B1 ;  /* 0x0000000000017941 */ /* 0x000fea0003800200 */
.L_x_10548:
[----:B------:R-:W-:-:S04]  /*9310*/  F2FP.F16.F32.PACK_AB R8, RZ, R8 ;  /* 0x00000008ff08723e */ /* 0x000fc800000000ff */
[----:B------:R-:W-:-:S07]  /*9320*/  PRMT R183, R8, 0x7610, R183 ;  /* 0x0000761008b77816 */ /* 0x000fce00000000b7 */
.L_x_10545:
[----:B------:R-:W2:Y:S04]  /*9330*/  LDL R189, [R1+0xc] ;  /* 0x00000c0001bd7983 */ /* 0x000ea80000100800 */
[----:B------:R-:W3:Y:S01]  /*9340*/  LDL R195, [R1+0x14] ;  /* 0x0000140001c37983 */ /* 0x000ee20000100800 */
[----:B01----:R-:W-:Y:S02]  /*9350*/  MOV R9, UR8 ;  /* 0x0000000800097c02 */ /* 0x003fe40008000f00 */
        /* <DEDUP_REMOVED lines=34> */
[----:B------:R-:W-:-:S03]  /*9580*/  FADD.FTZ R189, R241, -R8 ;  /* 0x80000008f1bd7221 */ /* 0x000fc60000010000 */
[----:B---3--:R-:W-:Y:S01]  /*9590*/  FADD.FTZ R187, R195, -R187 ;  /* 0x800000bbc3bb7221 */ /* 0x008fe20000010000 */
[----:B------:R-:W-:-:S03]  /*95a0*/  FMUL.FTZ R189, R189, UR32 ;  /* 0x00000020bdbd7c20 */ /* 0x000fc60008410000 */
[----:B------:R-:W-:Y:S02]  /*95b0*/  FMUL.FTZ R187, R187, UR32 ;  /* 0x00000020bbbb7c20 */ /* 0x000fe40008410000 */
[----:B------:R-:W-:-:S03]  /*95c0*/  FSEL R189, R189, RZ, P0 ;  /* 0x000000ffbdbd7208 */ /* 0x000fc60000000000 */
[----:B------:R-:W-:Y:S01]  /*95d0*/  FSEL R187, R187, RZ, P0 ;  /* 0x000000ffbbbb7208 */ /* 0x000fe20000000000 */
[----:B------:R-:W-:Y:S06]  /*95e0*/  BRA.U !UP3, `(.L_x_10506) ;  /* 0x000000110b987547 */ /* 0x000fec000b800000 */
[----:B------:R-:W-:-:S04]  /*95f0*/  ISETP.GE.U32.AND P0, PT, R18, RZ, PT ;  /* 0x000000ff1200720c */ /* 0x000fc80003f06070 */
        /* <DEDUP_REMOVED lines=17> */
.L_x_10514:
[----:B------:R-:W-:Y:S05]  /*9710*/  BRA.U !UP3, `(.L_x_10550) ;  /* 0x000000010b887547 */ /* 0x000fea000b800000 */
[----:B------:R2:W5:Y:S02]  /*9720*/  LDL R194, [R1] ;  /* 0x0000000001c27983 */ /* 0x0005640000100800 */
[----:B-----5:R-:W-:Y:S01]  /*9730*/  LOP3.LUT P0, RZ, R18, 0xff, RZ, 0xc0, !PT ;  /* 0x000000ff12ff7812 */ /* 0x020fe2000780c0ff */
[----:B------:R-:W-:Y:S01]  /*9740*/  BSSY.RECONVERGENT B1, `(.L_x_10551) ;  /* 0x000000d000017945 */ /* 0x000fe20003800200 */
[----:B01----:R-:W-:-:S11]  /*9750*/  HFMA2 R8, -RZ, RZ, 0, 0 ;  /* 0x00000000ff087431 */ /* 0x003fd600000001ff */
[----:B--2---:R-:W-:Y:S05]  /*9760*/  @!P0 BRA `(.L_x_10552) ;  /* 0x0000000000288947 */ /* 0x004fea0003800000 */
        /* <DEDUP_REMOVED lines=10> */
.L_x_10552:
[----:B------:R-:W-:Y:S05]  /*9810*/  BSYNC.RECONVERGENT B1 ;  /* 0x0000000000017941 */ /* 0x000fea0003800200 */
.L_x_10551:
        /* <DEDUP_REMOVED lines=14> */
.L_x_10554:
[----:B------:R-:W-:Y:S05]  /*9900*/  BSYNC.RECONVERGENT B1 ;  /* 0x0000000000017941 */ /* 0x000fea0003800200 */
.L_x_10553:
[----:B------:R-:W-:Y:S02]  /*9910*/  F2FP.F16.F32.PACK_AB R9, RZ, R9 ;  /* 0x00000009ff09723e */ /* 0x000fe400000000ff */
[----:B------:R-:W-:Y:S02]  /*9920*/  MOV R56, R8 ;  /* 0x0000000800387202 */ /* 0x000fe40000000f00 */
[----:B------:R-:W-:-:S07]  /*9930*/  PRMT R180, R9, 0x7610, R180 ;  /* 0x0000761009b47816 */ /* 0x000fce00000000b4 */
.L_x_10550:
        /* <DEDUP_REMOVED lines=15> */
.L_x_10557:
[----:B------:R-:W-:Y:S05]  /*9a30*/  BSYNC.RECONVERGENT B1 ;  /* 0x0000000000017941 */ /* 0x000fea0003800200 */
.L_x_10556:
        /* <DEDUP_REMOVED lines=14> */
.L_x_10559:
[----:B------:R-:W-:Y:S05]  /*9b20*/  BSYNC.RECONVERGENT B1 ;  /* 0x0000000000017941 */ /* 0x000fea0003800200 */
.L_x_10558:
[----:B------:R-:W-:Y:S02]  /*9b30*/  F2FP.F16.F32.PACK_AB R9, RZ, R9 ;  /* 0x00000009ff09723e */ /* 0x000fe400000000ff */
[----:B------:R-:W-:Y:S02]  /*9b40*/  MOV R57, R8 ;  /* 0x0000000800397202 */ /* 0x000fe40000000f00 */
[----:B------:R-:W-:-:S07]  /*9b50*/  PRMT R180, R180, 0x5410, R9 ;  /* 0x00005410b4b47816 */ /* 0x000fce0000000009 */
.L_x_10555:
        /* <DEDUP_REMOVED lines=15> */
.L_x_10562:
[----:B------:R-:W-:Y:S05]  /*9c50*/  BSYNC.RECONVERGENT B1 ;  /* 0x0000000000017941 */ /* 0x000fea0003800200 */
.L_x_10561:
        /* <DEDUP_REMOVED lines=14> */
.L_x_10564:
[----:B------:R-:W-:Y:S05]  /*9d40*/  BSYNC.RECONVERGENT B1 ;  /* 0x0000000000017941 */ /* 0x000fea0003800200 */
.L_x_10563:
[----:B------:R-:W-:Y:S02]  /*9d50*/  F2FP.F16.F32.PACK_AB R9, RZ, R9 ;  /* 0x00000009ff09723e */ /* 0x000fe400000000ff */
[----:B------:R-:W-:Y:S02]  /*9d60*/  MOV R58, R8 ;  /* 0x00000008003a7202 */ /* 0x000fe40000000f00 */
[----:B------:R-:W-:-:S07]  /*9d70*/  PRMT R181, R9, 0x7610, R181 ;  /* 0x0000761009b57816 */ /* 0x000fce00000000b5 */
.L_x_10560:
        /* <DEDUP_REMOVED lines=15> */
.L_x_10567:
[----:B------:R-:W-:Y:S05]  /*9e70*/  BSYNC.RECONVERGENT B1 ;  /* 0x0000000000017941 */ /* 0x000fea0003800200 */
.L_x_10566:
        /* <DEDUP_REMOVED lines=14> */
.L_x_10569:
[----:B------:R-:W-:Y:S05]  /*9f60*/  BSYNC.RECONVERGENT B1 ;  /* 0x0000000000017941 */ /* 0x000fea0003800200 */
.L_x_10568:
[----:B------:R-:W-:Y:S02]  /*9f70*/  F2FP.F16.F32.PACK_AB R9, RZ, R9 ;  /* 0x00000009ff09723e */ /* 0x000fe400000000ff */
[----:B------:R-:W-:Y:S02]  /*9f80*/  MOV R59, R8 ;  /* 0x00000008003b7202 */ /* 0x000fe40000000f00 */
[----:B------:R-:W-:-:S07]  /*9f90*/  PRMT R181, R181, 0x5410, R9 ;  /* 0x00005410b5b57816 */ /* 0x000fce0000000009 */
.L_x_10565:
        /* <DEDUP_REMOVED lines=15> */
.L_x_10572:
[----:B------:R-:W-:Y:S05]  /*a090*/  BSYNC.RECONVERGENT B1 ;  /* 0x0000000000017941 */ /* 0x000fea0003800200 */
.L_x_10571:
        /* <DEDUP_REMOVED lines=14> */
.L_x_10574:
[----:B------:R-:W-:Y:S05]  /*a180*/  BSYNC.RECONVERGENT B1 ;  /* 0x0000000000017941 */ /* 0x000fea0003800200 */
.L_x_10573:
[----:B------:R-:W-:Y:S02]  /*a190*/  F2FP.F16.F32.PACK_AB R9, RZ, R9 ;  /* 0x00000009ff09723e */ /* 0x000fe400000000ff */
[----:B------:R-:W-:Y:S02]  /*a1a0*/  MOV R52, R8 ;  /* 0x0000000800347202 */ /* 0x000fe40000000f00 */
[----:B------:R-:W-:-:S07]  /*a1b0*/  PRMT R182, R9, 0x7610, R182 ;  /* 0x0000761009b67816 */ /* 0x000fce00000000b6 */
.L_x_10570:
        /* <DEDUP_REMOVED lines=15> */
.L_x_10577:
[----:B------:R-:W-:Y:S05]  /*a2b0*/  BSYNC.RECONVERGENT B1 ;  /* 0x0000000000017941 */ /* 0x000fea0003800200 */
.L_x_10576:
        /* <DEDUP_REMOVED lines=14> */
.L_x_10579:
[----:B------:R-:W-:Y:S05]  /*a3a0*/  BSYNC.RECONVERGENT B1 ;  /* 0x0000000000017941 */ /* 0x000fea0003800200 */
.L_x_10578:
[----:B------:R-:W-:Y:S02]  /*a3b0*/  F2FP.F16.F32.PACK_AB R9, RZ, R9 ;  /* 0x00000009ff09723e */ /* 0x000fe400000000ff */
[----:B------:R-:W-:Y:S02]  /*a3c0*/  MOV R53, R8 ;  /* 0x0000000800357202 */ /* 0x000fe40000000f00 */
[----:B------:R-:W-:-:S07]  /*a3d0*/  PRMT R182, R182, 0x5410, R9 ;  /* 0x00005410b6b67816 */ /* 0x000fce0000000009 */
.L_x_10575:
        /* <DEDUP_REMOVED lines=15> */
.L_x_10582:
[----:B------:R-:W-:Y:S05]  /*a4d0*/  BSYNC.RECONVERGENT B1 ;  /* 0x0000000000017941 */ /* 0x000fea0003800200 */
.L_x_10581:
        /* <DEDUP_REMOVED lines=14> */
.L_x_10584:
[----:B------:R-:W-:Y:S05]  /*a5c0*/  BSYNC.RECONVERGENT B1 ;  /* 0x0000000000017941 */ /* 0x000fea0003800200 */
.L_x_10583:
[----:B------:R-:W-:Y:S02]  /*a5d0*/  F2FP.F16.F32.PACK_AB R9, RZ, R9 ;  /* 0x00000009ff09723e */ /* 0x000fe400000000ff */
[----:B------:R-:W-:Y:S02]  /*a5e0*/  MOV R54, R8 ;  /* 0x0000000800367202 */ /* 0x000fe40000000f00 */
[----:B------:R-:W-:-:S07]  /*a5f0*/  PRMT R183, R9, 0x7610, R183 ;  /* 0x0000761009b77816 */ /* 0x000fce00000000b7 */
.L_x_10580:
        /* <DEDUP_REMOVED lines=18> */
.L_x_10586:
[----:B------:R-:W-:Y:S05]  /*a720*/  BSYNC.RECONVERGENT B1 ;  /* 0x0000000000017941 */ /* 0x000fea0003800200 */
.L_x_10585:
        /* <DEDUP_REMOVED lines=14> */
.L_x_10588:
[----:B------:R-:W-:Y:S05]  /*a810*/  BSYNC.RECONVERGENT B1 ;  /* 0x0000000000017941 */ /* 0x000fea0003800200 */
.L_x_10587:
[----:B------:R-:W-:Y:S02]  /*a820*/  F2FP.F16.F32.PACK_AB R9, RZ, R9 ;  /* 0x00000009ff09723e */ /* 0x000fe400000000ff */
[----:B------:R-:W-:Y:S02]  /*a830*/  MOV R55, R8 ;  /* 0x0000000800377202 */ /* 0x000fe40000000f00 */
[----:B------:R-:W-:-:S07]  /*a840*/  PRMT R183, R183, 0x5410, R9 ;  /* 0x00005410b7b77816 */ /* 0x000fce0000000009 */
.L_x_10506:
        /* <DEDUP_REMOVED lines=12> */
.L_x_10495:
[----:B------:R-:W-:Y:S05]  /*a910*/  BSYNC.RECONVERGENT B0 ;  /* 0x0000000000007941 */ /* 0x000fea0003800200 */
.L_x_10494:
        /* <DEDUP_REMOVED lines=8> */
.L_x_10591:
        /* <DEDUP_REMOVED lines=31> */
.L_x_10594:
        /* <DEDUP_REMOVED lines=25> */
.L_x_10595:
        /* <DEDUP_REMOVED lines=25> */
.L_x_10596:
        /* <DEDUP_REMOVED lines=25> */
.L_x_10597:
        /* <DEDUP_REMOVED lines=25> */
.L_x_10598:
        /* <DEDUP_REMOVED lines=25> */
.L_x_10599:
        /* <DEDUP_REMOVED lines=25> */
.L_x_10600:
        /* <DEDUP_REMOVED lines=28> */
.L_x_10593:
        /* <DEDUP_REMOVED lines=21> */
.L_x_10602:
        /* <DEDUP_REMOVED lines=21> */
.L_x_10603:
        /* <DEDUP_REMOVED lines=21> */
.L_x_10604:
        /* <DEDUP_REMOVED lines=21> */
.L_x_10605:
        /* <DEDUP_REMOVED lines=21> */
.L_x_10606:
        /* <DEDUP_REMOVED lines=21> */
.L_x_10607:
        /* <DEDUP_REMOVED lines=21> */
.L_x_10608:
[----:B------:R-:W-:Y:S05]  /*bfe0*/  BRA.U !UP3, `(.L_x_10601) ;  /* 0x000000250b487547 */ /* 0x000fea000b800000 */
[----:B------:R-:W3:Y:S04]  /*bff0*/  LDL R194, [R1+0x8] ;  /* 0x0000080001c27983 */ /* 0x000ee80000100800 */
[----:B012---:R-:W2:Y:S01]  /*c000*/  LDL R9, [R1+0x10] ;  /* 0x0000100001097983 */ /* 0x007ea20000100800 */
[----:B------:R-:W-:Y:S02]  /*c010*/  PLOP3.LUT P6, PT, PT, PT, UP2, 0x80, 0x8 ;  /* 0x000000000008781c */ /* 0x000fe40003fcf028 */
[----:B------:R-:W-:Y:S02]  /*c020*/  PLOP3.LUT P0, PT, PT, PT, UP2, 0x80, 0x8 ;  /* 0x000000000008781c */ /* 0x000fe40003f0f028 */
[----:B------:R-:W-:-:S09]  /*c030*/  MOV R8, UR8 ;  /* 0x0000000800087c02 */ /* 0x000fd20008000f00 */
[----:B---3--:R-:W-:Y:S01]  /*c040*/  @P6 FFMA.FTZ R8, R194, R8, UR10 ;  /* 0x0000000ac2086e23 */ /* 0x008fe20008010008 */
[----:B------:R-:W-:-:S03]  /*c050*/  PLOP3.LUT P6, PT, PT, PT, UP2, 0x80, 0x8 ;  /* 0x000000000008781c */ /* 0x000fc60003fcf028 */
[----:B--2---:R-:W-:Y:S01]  /*c060*/  @P0 FADD.FTZ R8, R9, -R8 ;  /* 0x8000000809080221 */ /* 0x004fe20000010000 */
        /* <DEDUP_REMOVED lines=16> */
.L_x_10592:
        /* <DEDUP_REMOVED lines=19> */
.L_x_10612:
[----:B------:R-:W-:Y:S05]  /*c2a0*/  BSYNC.RECONVERGENT B1 ;  /* 0x0000000000017941 */ /* 0x000fea0003800200 */
.L_x_10611:
        /* <DEDUP_REMOVED lines=14> */
.L_x_10614:
[----:B------:R-:W-:Y:S05]  /*c390*/  BSYNC.RECONVERGENT B1 ;  /* 0x0000000000017941 */ /* 0x000fea0003800200 */
.L_x_10613:
[----:B------:R-:W-:-:S04]  /*c3a0*/  F2FP.F16.F32.PACK_AB R8, RZ, R8 ;  /* 0x00000008ff08723e */ /* 0x000fc800000000ff */
[----:B------:R-:W-:-:S07]  /*c3b0*/  PRMT R180, R8, 0x7610, R180 ;  /* 0x0000761008b47816 */ /* 0x000fce00000000b4 */
.L_x_10610:
        /* <DEDUP_REMOVED lines=9> */
[----:B------:R-:W-:-:S03]  /*c450*/  HADD2.F32 R9, -RZ, R176.H1_H1 ;  /* 0x300000b0ff097230 */ /* 0x000fc60000004100 */
[----:B------:R-:W-:-:S05]  /*c460*/  FMUL.FTZ R8, R8, UR32 ;  /* 0x0000002008087c20 */ /* 0x000fca0008410000 */
[----:B------:R-:W-:-:S05]  /*c470*/  FSEL R8, R8, RZ, P6 ;  /* 0x000000ff08087208 */ /* 0x000fca0003000000 */
[----:B------:R-:W-:-:S04]  /*c480*/  FMUL.FTZ R8, R8, UR23 ;  /* 0x0000001708087c20 */ /* 0x000fc80008410000 */
[----:B------:R-:W-:-:S04]  /*c490*/  FMUL.FTZ R8, R8, UR22 ;  /* 0x0000001608087c20 */ /* 0x000fc80008410000 */
[----:B------:R-:W-:-:S07]  /*c4a0*/  FMUL.FTZ R8, R9, R8 ;  /* 0x0000000809087220 */ /* 0x000fce0000410000 */
.L_x_10617:
[----:B------:R-:W-:Y:S05]  /*c4b0*/  BSYNC.RECONVERGENT B1 ;  /* 0x0000000000017941 */ /* 0x000fea0003800200 */
.L_x_10616:
        /* <DEDUP_REMOVED lines=14> */
.L_x_10619:
[----:B------:R-:W-:Y:S05]  /*c5a0*/  BSYNC.RECONVERGENT B1 ;  /* 0x0000000000017941 */ /* 0x000fea0003800200 */
.L_x_10618:
[----:B------:R-:W-:-:S04]  /*c5b0*/  F2FP.F16.F32.PACK_AB R8, RZ, R8 ;  /* 0x00000008ff08723e */ /* 0x000fc800000000ff */
[----:B------:R-:W-:-:S07]  /*c5c0*/  PRMT R180, R180, 0x5410, R8 ;  /* 0x00005410b4b47816 */ /* 0x000fce0000000008 */
.L_x_10615:
[----:B------:R-:W-:Y:S05]  /*c5d0*/  BRA.U !UP3, `(.L_x_10620) ;  /* 0x000000010b807547 */ /* 0x000fea000b800000 */
[----:B-----5:R-:W-:Y:S01]  /*c5e0*/  LOP3.LUT P0, RZ, R204, 0xff0000, RZ, 0xc0, !PT ;  /* 0x00ff0000ccff7812 */ /* 0x020fe2000780c0ff */
[----:B------:R-:W-:Y:S01]  /*c5f0*/  BSSY.RECONVERGENT B1, `(.L_x_10621) ;  /* 0x000000d000017945 */ /* 0x000fe20003800200 */
[----:B012---:R-:W-:-:S11]  /*c600*/  HFMA2 R9, -RZ, RZ, 0, 0 ;  /* 0x00000000ff097431 */ /* 0x007fd600000001ff */
        /* <DEDUP_REMOVED lines=11> */
.L_x_10622:
[----:B------:R-:W-:Y:S05]  /*c6c0*/  BSYNC.RECONVERGENT B1 ;  /* 0x0000000000017941 */ /* 0x000fea0003800200 */
.L_x_10621:
        /* <DEDUP_REMOVED lines=14> */
.L_x_10624:
[----:B------:R-:W-:Y:S05]  /*c7b0*/  BSYNC.RECONVERGENT B1 ;  /* 0x0000000000017941 */ /* 0x000fea0003800200 */
.L_x_10623:
[----:B------:R-:W-:-:S04]  /*c7c0*/  F2FP.F16.F32.PACK_AB R8, RZ, R8 ;  /* 0x00000008ff08723e */ /* 0x000fc800000000ff */
[----:B------:R-:W-:-:S07]  /*c7d0*/  PRMT R181, R8, 0x7610, R181 ;  /* 0x0000761008b57816 */ /* 0x000fce00000000b5 */
.L_x_10620:
        /* <DEDUP_REMOVED lines=15> */
.L_x_10627:
[----:B------:R-:W-:Y:S05]  /*c8d0*/  BSYNC.RECONVERGENT B1 ;  /* 0x0000000000017941 */ /* 0x000fea0003800200 */
.L_x_10626:
        /* <DEDUP_REMOVED lines=14> */
.L_x_10629:
[----:B------:R-:W-:Y:S05]  /*c9c0*/  BSYNC.RECONVERGENT B1 ;  /* 0x0000000000017941 */ /* 0x000fea0003800200 */
.L_x_10628:
[----:B------:R-:W-:-:S04]  /*c9d0*/  F2FP.F16.F32.PACK_AB R8, RZ, R8 ;  /* 0x00000008ff08723e */ /* 0x000fc800000000ff */
[----:B------:R-:W-:-:S07]  /*c9e0*/  PRMT R181, R181, 0x5410, R8 ;  /* 0x00005410b5b57816 */ /* 0x000fce0000000008 */
.L_x_10625:
        /* <DEDUP_REMOVED lines=15> */
.L_x_10632:
[----:B------:R-:W-:Y:S05]  /*cae0*/  BSYNC.RECONVERGENT B1 ;  /* 0x0000000000017941 */ /* 0x000fea0003800200 */
.L_x_10631:
        /* <DEDUP_REMOVED lines=14> */
.L_x_10634:
[----:B------:R-:W-:Y:S05]  /*cbd0*/  BSYNC.RECONVERGENT B1 ;  /* 0x0000000000017941 */ /* 0x000fea0003800200 */
.L_x_10633:
[----:B------:R-:W-:-:S04]  /*cbe0*/  F2FP.F16.F32.PACK_AB R8, RZ, R8 ;  /* 0x00000008ff08723e */ /* 0x000fc800000000ff */
[----:B------:R-:W-:-:S07]  /*cbf0*/  PRMT R182, R8, 0x7610, R182 ;  /* 0x0000761008b67816 */ /* 0x000fce00000000b6 */
.L_x_10630:
        /* <DEDUP_REMOVED lines=8> */
[----:B------:R-:W-:-:S03]  /*cc80*/  HADD2.F32 R9, -RZ, R178.H1_H1 ;  /* 0x300000b2ff097230 */ /* 0x000fc60000004100 */
[----:B------:R-:W-:-:S04]  /*cc90*/  FADD.FTZ R8, R15, -R8 ;  /* 0x800000080f087221 */ /* 0x000fc80000010000 */
[----:B------:R-:W-:-:S05]  /*cca0*/  FMUL.FTZ R8, R8, UR32 ;  /* 0x0000002008087c20 */ /* 0x000fca0008410000 */
[----:B------:R-:W-:-:S05]  /*ccb0*/  FSEL R8, R8, RZ, P6 ;  /* 0x000000ff08087208 */ /* 0x000fca0003000000 */
[----:B------:R-:W-:-:S04]  /*ccc0*/  FMUL.FTZ R8, R8, UR23 ;  /* 0x0000001708087c20 */ /* 0x000fc80008410000 */
[----:B------:R-:W-:-:S04]  /*ccd0*/  FMUL.FTZ R8, R8, UR22 ;  /* 0x0000001608087c20 */ /* 0x000fc80008410000 */
[----:B------:R-:W-:-:S07]  /*cce0*/  FMUL.FTZ R8, R9, R8 ;  /* 0x0000000809087220 */ /* 0x000fce0000410000 */
.L_x_10637:
[----:B------:R-:W-:Y:S05]  /*ccf0*/  BSYNC.RECONVERGENT B1 ;  /* 0x0000000000017941 */ /* 0x000fea0003800200 */
.L_x_10636:
        /* <DEDUP_REMOVED lines=14> */
.L_x_10639:
[----:B------:R-:W-:Y:S05]  /*cde0*/  BSYNC.RECONVERGENT B1 ;  /* 0x0000000000017941 */ /* 0x000fea0003800200 */
.L_x_10638:
[----:B------:R-:W-:-:S04]  /*cdf0*/  F2FP.F16.F32.PACK_AB R8, RZ, R8 ;  /* 0x00000008ff08723e */ /* 0x000fc800000000ff */
[----:B------:R-:W-:-:S07]  /*ce00*/  PRMT R182, R182, 0x5410, R8 ;  /* 0x00005410b6b67816 */ /* 0x000fce0000000008 */
.L_x_10635:
        /* <DEDUP_REMOVED lines=15> */
.L_x_10642:
[----:B------:R-:W-:Y:S05]  /*cf00*/  BSYNC.RECONVERGENT B1 ;  /* 0x0000000000017941 */ /* 0x000fea0003800200 */
.L_x_10641:
        /* <DEDUP_REMOVED lines=14> */
.L_x_10644:
[----:B------:R-:W-:Y:S05]  /*cff0*/  BSYNC.RECONVERGENT B1 ;  /* 0x0000000000017941 */ /* 0x000fea0003800200 */
.L_x_10643:
[----:B------:R-:W-:-:S04]  /*d000*/  F2FP.F16.F32.PACK_AB R8, RZ, R8 ;  /* 0x00000008ff08723e */ /* 0x000fc800000000ff */
[----:B------:R-:W-:-:S07]  /*d010*/  PRMT R183, R8, 0x7610, R183 ;  /* 0x0000761008b77816 */ /* 0x000fce00000000b7 */
.L_x_10640:
[----:B------:R-:W3:Y:S04]  /*d020*/  LDL R188, [R1+0x8] ;  /* 0x0000080001bc7983 */ /* 0x000ee80000100800 */
[----:B------:R-:W4:Y:S01]  /*d030*/  LDL R194, [R1+0x10] ;  /* 0x0000100001c27983 */ /* 0x000f220000100800 */
[----:B012---:R-:W-:Y:S02]  /*d040*/  MOV R9, UR8 ;  /* 0x0000000800097c02 */ /* 0x007fe40008000f00 */
        /* <DEDUP_REMOVED lines=31> */
[----:B---3--:R-:W-:Y:S01]  /*d240*/  FFMA.FTZ R187, R188, R187, UR10 ;  /* 0x0000000abcbb7e23 */ /* 0x008fe200080100bb */
[----:B------:R-:W-:-:S03]  /*d250*/  FADD.FTZ R188, R250, -R9 ;  /* 0x80000009fabc7221 */ /* 0x000fc60000010000 */
[----:B----4-:R-:W-:Y:S01]  /*d260*/  FADD.FTZ R187, R194, -R187 ;  /* 0x800000bbc2bb7221 */ /* 0x010fe20000010000 */
[----:B------:R-:W-:-:S03]  /*d270*/  FMUL.FTZ R188, R188, UR32 ;  /* 0x00000020bcbc7c20 */ /* 0x000fc60008410000 */
[----:B------:R-:W-:Y:S02]  /*d280*/  FMUL.FTZ R187, R187, UR32 ;  /* 0x00000020bbbb7c20 */ /* 0x000fe40008410000 */
[----:B------:R-:W-:-:S03]  /*d290*/  FSEL R188, R188, RZ, P0 ;  /* 0x000000ffbcbc7208 */ /* 0x000fc60000000000 */
        /* <DEDUP_REMOVED lines=20> */
.L_x_10609:
[----:B------:R-:W-:Y:S05]  /*d3e0*/  BRA.U !UP3, `(.L_x_10645) ;  /* 0x000000010b847547 */ /* 0x000fea000b800000 */
[----:B-----5:R-:W-:Y:S01]  /*d3f0*/  LOP3.LUT P0, RZ, R204, 0xff, RZ, 0xc0, !PT ;  /* 0x000000ffccff7812 */ /* 0x020fe2000780c0ff */
[----:B------:R-:W-:Y:S01]  /*d400*/  BSSY.RECONVERGENT B1, `(.L_x_10646) ;  /* 0x000000d000017945 */ /* 0x000fe20003800200 */
[----:B012---:R-:W-:-:S11]  /*d410*/  HFMA2 R8, -RZ, RZ, 0, 0 ;  /* 0x00000000ff087431 */ /* 0x007fd600000001ff */
        /* <DEDUP_REMOVED lines=11> */
.L_x_10647:
[----:B------:R-:W-:Y:S05]  /*d4d0*/  BSYNC.RECONVERGENT B1 ;  /* 0x0000000000017941 */ /* 0x000fea0003800200 */
.L_x_10646:
        /* <DEDUP_REMOVED lines=14> */
.L_x_10649:
[----:B------:R-:W-:Y:S05]  /*d5c0*/  BSYNC.RECONVERGENT B1 ;  /* 0x0000000000017941 */ /* 0x000fea0003800200 */
.L_x_10648:
[----:B------:R-:W-:Y:S02]  /*d5d0*/  F2FP.F16.F32.PACK_AB R9, RZ, R9 ;  /* 0x00000009ff09723e */ /* 0x000fe400000000ff */
[----:B------:R-:W-:Y:S02]  /*d5e0*/  MOV R48, R8 ;  /* 0x0000000800307202 */ /* 0x000fe40000000f00 */
[----:B------:R-:W-:-:S07]  /*d5f0*/  PRMT R180, R9, 0x7610, R180 ;  /* 0x0000761009b47816 */ /* 0x000fce00000000b4 */
.L_x_10645:
        /* <DEDUP_REMOVED lines=15> */
.L_x_10652:
[----:B------:R-:W-:Y:S05]  /*d6f0*/  BSYNC.RECONVERGENT B1 ;  /* 0x0000000000017941 */ /* 0x000fea0003800200 */
.L_x_10651:
        /* <DEDUP_REMOVED lines=14> */
.L_x_10654:
[----:B------:R-:W-:Y:S05]  /*d7e0*/  BSYNC.RECONVERGENT B1 ;  /* 0x0000000000017941 */ /* 0x000fea0003800200 */
.L_x_10653:
[----:B------:R-:W-:Y:S02]  /*d7f0*/  F2FP.F16.F32.PACK_AB R9, RZ, R9 ;  /* 0x00000009ff09723e */ /* 0x000fe400000000ff */
[----:B------:R-:W-:Y:S02]  /*d800*/  MOV R49, R8 ;  /* 0x0000000800317202 */ /* 0x000fe40000000f00 */
[----:B------:R-:W-:-:S07]  /*d810*/  PRMT R180, R180, 0x5410, R9 ;  /* 0x00005410b4b47816 */ /* 0x000fce0000000009 */
.L_x_10650:
        /* <DEDUP_REMOVED lines=15> */
.L_x_10657:
[----:B------:R-:W-:Y:S05]  /*d910*/  BSYNC.RECONVERGENT B1 ;  /* 0x0000000000017941 */ /* 0x000fea0003800200 */
.L_x_10656:
        /* <DEDUP_REMOVED lines=14> */
.L_x_10659:
[----:B------:R-:W-:Y:S05]  /*da00*/  BSYNC.RECONVERGENT B1 ;  /* 0x0000000000017941 */ /* 0x000fea0003800200 */
.L_x_10658:
[----:B------:R-:W-:Y:S02]  /*da10*/  F2FP.F16.F32.PACK_AB R9, RZ, R9 ;  /* 0x00000009ff09723e */ /* 0x000fe400000000ff */
[----:B------:R-:W-:Y:S02]  /*da20*/  MOV R50, R8 ;  /* 0x0000000800327202 */ /* 0x000fe40000000f00 */
[----:B------:R-:W-:-:S07]  /*da30*/  PRMT R181, R9, 0x7610, R181 ;  /* 0x0000761009b57816 */ /* 0x000fce00000000b5 */
.L_x_10655:
        /* <DEDUP_REMOVED lines=15> */
.L_x_10662:
[----:B------:R-:W-:Y:S05]  /*db30*/  BSYNC.RECONVERGENT B1 ;  /* 0x0000000000017941 */ /* 0x000fea0003800200 */
.L_x_10661:
        /* <DEDUP_REMOVED lines=14> */
.L_x_10664:
[----:B------:R-:W-:Y:S05]  /*dc20*/  BSYNC.RECONVERGENT B1 ;  /* 0x0000000000017941 */ /* 0x000fea0003800200 */
.L_x_10663:
[----:B------:R-:W-:Y:S02]  /*dc30*/  F2FP.F16.F32.PACK_AB R9, RZ, R9 ;  /* 0x00000009ff09723e */ /* 0x000fe400000000ff */
[----:B------:R-:W-:Y:S02]  /*dc40*/  MOV R51, R8 ;  /* 0x0000000800337202 */ /* 0x000fe40000000f00 */
[----:B------:R-:W-:-:S07]  /*dc50*/  PRMT R181, R181, 0x5410, R9 ;  /* 0x00005410b5b57816 */ /* 0x000fce0000000009 */
.L_x_10660:
        /* <DEDUP_REMOVED lines=15> */
.L_x_10667:
[----:B------:R-:W-:Y:S05]  /*dd50*/  BSYNC.RECONVERGENT B1 ;  /* 0x0000000000017941 */ /* 0x000fea0003800200 */
.L_x_10666:
        /* <DEDUP_REMOVED lines=14> */
.L_x_10669:
[----:B------:R-:W-:Y:S05]  /*de40*/  BSYNC.RECONVERGENT B1 ;  /* 0x0000000000017941 */ /* 0x000fea0003800200 */
.L_x_10668:
[----:B------:R-:W-:Y:S02]  /*de50*/  F2FP.F16.F32.PACK_AB R9, RZ, R9 ;  /* 0x00000009ff09723e */ /* 0x000fe400000000ff */
[----:B------:R-:W-:Y:S02]  /*de60*/  MOV R44, R8 ;  /* 0x00000008002c7202 */ /* 0x000fe40000000f00 */
[----:B------:R-:W-:-:S07]  /*de70*/  PRMT R182, R9, 0x7610, R182 ;  /* 0x0000761009b67816 */ /* 0x000fce00000000b6 */
.L_x_10665:
        /* <DEDUP_REMOVED lines=15> */
.L_x_10672:
[----:B------:R-:W-:Y:S05]  /*df70*/  BSYNC.RECONVERGENT B1 ;  /* 0x0000000000017941 */ /* 0x000fea0003800200 */
.L_x_10671:
        /* <DEDUP_REMOVED lines=14> */
.L_x_10674:
[----:B------:R-:W-:Y:S05]  /*e060*/  BSYNC.RECONVERGENT B1 ;  /* 0x0000000000017941 */ /* 0x000fea0003800200 */
.L_x_10673:
[----:B------:R-:W-:Y:S02]  /*e070*/  F2FP.F16.F32.PACK_AB R9, RZ, R9 ;  /* 0x00000009ff09723e */ /* 0x000fe400000000ff */
[----:B------:R-:W-:Y:S02]  /*e080*/  MOV R45, R8 ;  /* 0x00000008002d7202 */ /* 0x000fe40000000f00 */
[----:B------:R-:W-:-:S07]  /*e090*/  PRMT R182, R182, 0x5410, R9 ;  /* 0x00005410b6b67816 */ /* 0x000fce0000000009 */
.L_x_10670:
        /* <DEDUP_REMOVED lines=15> */
.L_x_10677:
[----:B------:R-:W-:Y:S05]  /*e190*/  BSYNC.RECONVERGENT B1 ;  /* 0x0000000000017941 */ /* 0x000fea0003800200 */
.L_x_10676:
        /* <DEDUP_REMOVED lines=14> */
.L_x_10679:
[----:B------:R-:W-:Y:S05]  /*e280*/  BSYNC.RECONVERGENT B1 ;  /* 0x0000000000017941 */ /* 0x000fea0003800200 */
.L_x_10678:
[----:B------:R-:W-:Y:S02]  /*e290*/  F2FP.F16.F32.PACK_AB R9, RZ, R9 ;  /* 0x00000009ff09723e */ /* 0x000fe400000000ff */
[----:B------:R-:W-:Y:S02]  /*e2a0*/  MOV R46, R8 ;  /* 0x00000008002e7202 */ /* 0x000fe40000000f00 */
[----:B------:R-:W-:-:S07]  /*e2b0*/  PRMT R183, R9, 0x7610, R183 ;  /* 0x0000761009b77816 */ /* 0x000fce00000000b7 */
.L_x_10675:
[----:B------:R-:W-:Y:S05]  /*e2c0*/  BRA.U !UP3, `(.L_x_10601) ;  /* 0x000000010b907547 */ /* 0x000fea000b800000 */
[----:B------:R3:W5:Y:S04]  /*e2d0*/  LDL R195, [R1+0x8] ;  /* 0x0000080001c37983 */ /* 0x0007680000100800 */
[----:B------:R3:W5:Y:S02]  /*e2e0*/  LDL R194, [R1+0x10] ;  /* 0x0000100001c27983 */ /* 0x0007640000100800 */
[----:B-----5:R-:W-:Y:S01]  /*e2f0*/  ISETP.GE.U32.AND P0, PT, R204, RZ, PT ;  /* 0x000000ffcc00720c */ /* 0x020fe20003f06070 */
[----:B------:R-:W-:Y:S01]  /*e300*/  BSSY.RECONVERGENT B1, `(.L_x_10680) ;  /* 0x000000e000017945 */ /* 0x000fe20003800200 */
[----:B012---:R-:W-:Y:S02]  /*e310*/  HFMA2 R8, -RZ, RZ, 0, 0 ;  /* 0x00000000ff087431 */ /* 0x007fe400000001ff */
[----:B------:R-:W-:-:S13]  /*e320*/  ISETP.GE.U32.AND.EX P0, PT, R205, 0x1000000, PT, P0 ;  /* 0x01000000cd00780c */ /* 0x000fda0003f06100 */
[----:B---3--:R-:W-:Y:S05]  /*e330*/  @!P0 BRA `(.L_x_10681) ;  /* 0x0000000000288947 */ /* 0x008fea0003800000 */
        /* <DEDUP_REMOVED lines=10> */
.L_x_10681:
[----:B------:R-:W-:Y:S05]  /*e3e0*/  BSYNC.RECONVERGENT B1 ;  /* 0x0000000000017941 */ /* 0x000fea0003800200 */
.L_x_10680:
        /* <DEDUP_REMOVED lines=14> */
.L_x_10683:
[----:B------:R-:W-:Y:S05]  /*e4d0*/  BSYNC.RECONVERGENT B1 ;  /* 0x0000000000017941 */ /* 0x000fea0003800200 */
.L_x_10682:
[----:B------:R-:W-:Y:S02]  /*e4e0*/  F2FP.F16.F32.PACK_AB R9, RZ, R9 ;  /* 0x00000009ff09723e */ /* 0x000fe400000000ff */
[----:B------:R-:W-:Y:S02]  /*e4f0*/  MOV R47, R8 ;  /* 0x00000008002f7202 */ /* 0x000fe40000000f00 */
[----:B------:R-:W-:-:S07]  /*e500*/  PRMT R183, R183, 0x5410, R9 ;  /* 0x00005410b7b77816 */ /* 0x000fce0000000009 */
.L_x_10601:
        /* <DEDUP_REMOVED lines=12> */
.L_x_10590:
[----:B------:R-:W-:Y:S05]  /*e5d0*/  BSYNC.RECONVERGENT B0 ;  /* 0x0000000000007941 */ /* 0x000fea0003800200 */
.L_x_10589:
        /* <DEDUP_REMOVED lines=8> */
.L_x_10686:
[----:B------:R-:W-:Y:S05]  /*e660*/  BRA.U !UP0, `(.L_x_10687) ;  /* 0x0000001508f87547 */ /* 0x000fea000b800000 */
[----:B------:R-:W-:-:S04]  /*e670*/  UISETP.NE.U32.AND UP0, UPT, UR26, URZ, UPT ;  /* 0x000000ff1a00728c */ /* 0x000fc8000bf05070 */
[----:B------:R-:W-:-:S06]  /*e680*/  UISETP.NE.AND.EX UP0, UPT, UR27, URZ, UPT, UP0 ;  /* 0x000000ff1b00728c */ /* 0x000fcc000bf05300 */
[----:B------:R-:W-:-:S13]  /*e690*/  PLOP3.LUT P5, PT, PT, PT, UP0, 0x80, 0x8 ;  /* 0x000000000008781c */ /* 0x000fda0003faf008 */
[----:B------:R-:W-:Y:S05]  /*e6a0*/  @!P5 BRA `(.L_x_10688) ;  /* 0x0000000c0034d947 */ /* 0x000fea0003800000 */
[----:B0123--:R-:W2:Y:S01]  /*e6b0*/  LDL R9, [R1+0x4] ;  /* 0x0000040001097983 */ /* 0x00fea20000100800 */
        /* <DEDUP_REMOVED lines=26> */
.L_x_10689:
        /* <DEDUP_REMOVED lines=25> */
.L_x_10690:
        /* <DEDUP_REMOVED lines=25> */
.L_x_10691:
        /* <DEDUP_REMOVED lines=25> */
.L_x_10692:
        /* <DEDUP_REMOVED lines=25> */
.L_x_10693:
        /* <DEDUP_REMOVED lines=25> */
.L_x_10694:
        /* <DEDUP_REMOVED lines=25> */
.L_x_10695:
        /* <DEDUP_REMOVED lines=28> */
.L_x_10688:
[----:B------:R-:W-:Y:S05]  /*f380*/  BRA.U !UP3, `(.L_x_10697) ;  /* 0x000000010b547547 */ /* 0x000fea000b800000 */
[----:B0123--:R-:W2:Y:S01]  /*f390*/  LDL R9, [R1+0x4] ;  /* 0x0000040001097983 */ /* 0x00fea20000100800 */
        /* <DEDUP_REMOVED lines=20> */
.L_x_10697:
[----:B------:R-:W-:Y:S05]  /*f4e0*/  BRA.U !UP3, `(.L_x_10698) ;  /* 0x000000010b507547 */ /* 0x000fea000b800000 */
[----:B------:R-:W-:Y:S02]  /*f4f0*/  PLOP3.LUT P0, PT, PT, PT, UP2, 0x80, 0x8 ;  /* 0x000000000008781c */ /* 0x000fe40003f0f028 */
[----:B------:R-:W-:Y:S02]  /*f500*/  PLOP3.LUT P6, PT, PT, PT, UP2, 0x80, 0x8 ;  /* 0x000000000008781c */ /* 0x000fe40003fcf028 */
[----:B0123--:R-:W-:Y:S02]  /*f510*/  MOV R8, UR8 ;  /* 0x0000000800087c02 */ /* 0x00ffe40008000f00 */
        /* <DEDUP_REMOVED lines=17> */
.L_x_10698:
        /* <DEDUP_REMOVED lines=21> */
.L_x_10699:
        /* <DEDUP_REMOVED lines=21> */
.L_x_10700:
        /* <DEDUP_REMOVED lines=21> */
.L_x_10701:
        /* <DEDUP_REMOVED lines=21> */
.L_x_10702:
        /* <DEDUP_REMOVED lines=21> */
.L_x_10703:
[----:B------:R-:W-:Y:S05]  /*fcc0*/  BRA.U !UP3, `(.L_x_10696) ;  /* 0x000000250b087547 */ /* 0x000fea000b800000 */
[----:B------:R-:W4:Y:S04]  /*fcd0*/  LDL R194, [R1+0x28] ;  /* 0x0000280001c27983 */ /* 0x000f280000100800 */
[----:B0123--:R-:W2:Y:S01]  /*fce0*/  LDL R9, [R1+0x24] ;  /* 0x0000240001097983 */ /* 0x00fea20000100800 */
[----:B------:R-:W-:Y:S02]  /*fcf0*/  PLOP3.LUT P6, PT, PT, PT, UP2, 0x80, 0x8 ;  /* 0x000000000008781c */ /* 0x000fe40003fcf028 */
[----:B------:R-:W-:Y:S02]  /*fd00*/  PLOP3.LUT P0, PT, PT, PT, UP2, 0x80, 0x8 ;  /* 0x000000000008781c */ /* 0x000fe40003f0f028 */
[----:B------:R-:W-:-:S09]  /*fd10*/  MOV R8, UR8 ;  /* 0x0000000800087c02 */ /* 0x000fd20008000f00 */
[----:B----4-:R-:W-:Y:S01]  /*fd20*/  @P6 FFMA.FTZ R8, R194, R8, UR10 ;  /* 0x0000000ac2086e23 */ /* 0x010fe20008010008 */
        /* <DEDUP_REMOVED lines=18> */
.L_x_10687:
[----:B------:R4:W5:Y:S01]  /*fe50*/  LDL R195, [R1+0x4] ;  /* 0x0000040001c37983 */ /* 0x0009620000100800 */
[----:B------:R-:W-:-:S04]  /*fe60*/  UISETP.NE.U32.AND UP0, UPT, UR26, URZ, UPT ;  /* 0x000000ff1a00728c */ /* 0x000fc8000bf05070 */
[----:B------:R-:W-:-:S06]  /*fe70*/  UISETP.NE.AND.EX UP0, UPT, UR27, URZ, UPT, UP0 ;  /* 0x000000ff1b00728c */ /* 0x000fcc000bf05300 */
[----:B------:R-:W-:-:S13]  /*fe80*/  PLOP3.LUT P5, PT, PT, PT, UP0, 0x80, 0x8 ;  /* 0x000000000008781c */ /* 0x000fda0003faf008 */
[----:B----4-:R-:W-:Y:S05]  /*fe90*/  @!P5 BRA `(.L_x_10704) ;  /* 0x000000100080d947 */ /* 0x010fea0003800000 */
[----:B------:R-:W-:Y:S05]  /*fea0*/  BRA.U !UP3, `(.L_x_10705) ;  /* 0x000000010b807547 */ /* 0x000fea000b800000 */
[----:B-----5:R-:W-:Y:S01]  /*feb0*/  LOP3.LUT P0, RZ, R206, 0xff, RZ, 0xc0, !PT ;  /* 0x000000ffceff7812 */ /* 0x020fe2000780c0ff */
[----:B------:R-:W-:Y:S01]  /*fec0*/  BSSY.RECONVERGENT B1, `(.L_x_10706) ;  /* 0x000000d000017945 */ /* 0x000fe20003800200 */
[----:B0123--:R-:W-:-:S11]  /*fed0*/  HFMA2 R9, -RZ, RZ, 0, 0 ;  /* 0x00000000ff097431 */ /* 0x00ffd600000001ff */
        /* <DEDUP_REMOVED lines=11> */
.L_x_10707:
[----:B------:R-:W-:Y:S05]  /*ff90*/  BSYNC.RECONVERGENT B1 ;  /* 0x0000000000017941 */ /* 0x000fea0003800200 */
.L_x_10706:
        /* <DEDUP_REMOVED lines=14> */
.L_x_10709:
[----:B------:R-:W-:Y:S05]  /*10080*/  BSYNC.RECONVERGENT B1 ;  /* 0x0000000000017941 */ /* 0x000fea0003800200 */
.L_x_10708:
[----:B------:R-:W-:-:S04]  /*10090*/  F2FP.F16.F32.PACK_AB R8, RZ, R8 ;  /* 0x00000008ff08723e */ /* 0x000fc800000000ff */
[----:B------:R-:W-:-:S07]  /*100a0*/  PRMT R180, R8, 0x7610, R180 ;  /* 0x0000761008b47816 */ /* 0x000fce00000000b4 */
.L_x_10705:
[----:B------:R-:W-:Y:S05]  /*100b0*/  BRA.U !UP3, `(.L_x_10710) ;  /* 0x000000010b807547 */ /* 0x000fea000b800000 */
[----:B-----5:R-:W-:Y:S01]  /*100c0*/  LOP3.LUT P0, RZ, R206, 0xff00, RZ, 0xc0, !PT ;  /* 0x0000ff00ceff7812 */ /* 0x020fe2000780c0ff */
[----:B------:R-:W-:Y:S01]  /*100d0*/  BSSY.RECONVERGENT B1, `(.L_x_10711) ;  /* 0x000000d000017945 */ /* 0x000fe20003800200 */
[----:B0123--:R-:W-:-:S11]  /*100e0*/  HFMA2 R8, -RZ, RZ, 0, 0 ;  /* 0x00000000ff087431 */ /* 0x00ffd600000001ff */
        /* <DEDUP_REMOVED lines=11> */
.L_x_10712:
[----:B------:R-:W-:Y:S05]  /*101a0*/  BSYNC.RECONVERGENT B1 ;  /* 0x0000000000017941 */ /* 0x000fea0003800200 */
.L_x_10711:
        /* <DEDUP_REMOVED lines=14> */
.L_x_10714:
[----:B------:R-:W-:Y:S05]  /*10290*/  BSYNC.RECONVERGENT B1 ;  /* 0x0000000000017941 */ /* 0x000fea0003800200 */
.L_x_10713:
[----:B------:R-:W-:-:S04]  /*102a0*/  F2FP.F16.F32.PACK_AB R8, RZ, R8 ;  /* 0x00000008ff08723e */ /* 0x000fc800000000ff */
[----:B------:R-:W-:-:S07]  /*102b0*/  PRMT R180, R180, 0x5410, R8 ;  /* 0x00005410b4b47816 */ /* 0x000fce0000000008 */
.L_x_10710:
[----:B------:R-:W-:Y:S05]  /*102c0*/  BRA.U !UP3, `(.L_x_10715) ;  /* 0x000000010b807547 */ /* 0x000fea000b800000 */
[----:B-----5:R-:W-:Y:S01]  /*102d0*/  LOP3.LUT P0, RZ, R206, 0xff0000, RZ, 0xc0, !PT ;  /* 0x00ff0000ceff7812 */ /* 0x020fe2000780c0ff */
[----:B------:R-:W-:Y:S01]  /*102e0*/  BSSY.RECONVERGENT B1, `(.L_x_10716) ;  /* 0x000000d000017945 */ /* 0x000fe20003800200 */
[----:B0123--:R-:W-:-:S11]  /*102f0*/  HFMA2 R9, -RZ, RZ, 0, 0 ;  /* 0x00000000ff097431 */ /* 0x00ffd600000001ff */
        /* <DEDUP_REMOVED lines=11> */
.L_x_10717:
[----:B------:R-:W-:Y:S05]  /*103b0*/  BSYNC.RECONVERGENT B1 ;  /* 0x0000000000017941 */ /* 0x000fea0003800200 */
.L_x_10716:
        /* <DEDUP_REMOVED lines=14> */
.L_x_10719:
[----:B------:R-:W-:Y:S05]  /*104a0*/  BSYNC.RECONVERGENT B1 ;  /* 0x0000000000017941 */ /* 0x000fea0003800200 */
.L_x_10718:
[----:B------:R-:W-:-:S04]  /*104b0*/  F2FP.F16.F32.PACK_AB R8, RZ, R8 ;  /* 0x00000008ff08723e */ /* 0x000fc800000000ff */
[----:B------:R-:W-:-:S07]  /*104c0*/  PRMT R181, R8, 0x7610, R181 ;  /* 0x0000761008b57816 */ /* 0x000fce00000000b5 */
.L_x_10715:
[----:B------:R-:W-:Y:S05]  /*104d0*/  BRA.U !UP3, `(.L_x_10720) ;  /* 0x000000010b807547 */ /* 0x000fea000b800000 */
[----:B-----5:R-:W-:Y:S01]  /*104e0*/  LOP3.LUT P0, RZ, R206, 0xff000000, RZ, 0xc0, !PT ;  /* 0xff000000ceff7812 */ /* 0x020fe2000780c0ff */
[----:B------:R-:W-:Y:S01]  /*104f0*/  BSSY.RECONVERGENT B1, `(.L_x_10721) ;  /* 0x000000d000017945 */ /* 0x000fe20003800200 */
[----:B0123--:R-:W-:-:S11]  /*10500*/  HFMA2 R8, -RZ, RZ, 0, 0 ;  /* 0x00000000ff087431 */ /* 0x00ffd600000001ff */
        /* <DEDUP_REMOVED lines=11> */
.L_x_10722:
[----:B------:R-:W-:Y:S05]  /*105c0*/  BSYNC.RECONVERGENT B1 ;  /* 0x0000000000017941 */ /* 0x000fea0003800200 */
.L_x_10721:
        /* <DEDUP_REMOVED lines=14> */
.L_x_10724:
[----:B------:R-:W-:Y:S05]  /*106b0*/  BSYNC.RECONVERGENT B1 ;  /* 0x0000000000017941 */ /* 0x000fea0003800200 */
.L_x_10723:
[----:B------:R-:W-:-:S04]  /*106c0*/  F2FP.F16.F32.PACK_AB R8, RZ, R8 ;  /* 0x00000008ff08723e */ /* 0x000fc800000000ff */
[----:B------:R-:W-:-:S07]  /*106d0*/  PRMT R181, R181, 0x5410, R8 ;  /* 0x00005410b5b57816 */ /* 0x000fce0000000008 */
.L_x_10720:
        /* <DEDUP_REMOVED lines=15> */
.L_x_10727:
[----:B------:R-:W-:Y:S05]  /*107d0*/  BSYNC.RECONVERGENT B1 ;  /* 0x0000000000017941 */ /* 0x000fea0003800200 */
.L_x_10726:
        /* <DEDUP_REMOVED lines=14> */
.L_x_10729:
[----:B------:R-:W-:Y:S05]  /*108c0*/  BSYNC.RECONVERGENT B1 ;  /* 0x0000000000017941 */ /* 0x000fea0003800200 */
.L_x_10728:
[----:B------:R-:W-:-:S04]  /*108d0*/  F2FP.F16.F32.PACK_AB R8, RZ, R8 ;  /* 0x00000008ff08723e */ /* 0x000fc800000000ff */
[----:B------:R-:W-:-:S07]  /*108e0*/  PRMT R182, R8, 0x7610, R182 ;  /* 0x0000761008b67816 */ /* 0x000fce00000000b6 */
.L_x_10725:
        /* <DEDUP_REMOVED lines=15> */
.L_x_10732:
[----:B------:R-:W-:Y:S05]  /*109e0*/  BSYNC.RECONVERGENT B1 ;  /* 0x0000000000017941 */ /* 0x000fea0003800200 */
.L_x_10731:
[----:B------:R-:W-:Y:S01]  /*109f0*/  BSSY.RECONVERGENT B1, `(.L_x_10733) ;  /* 0x000000e000017945 */ /* 0x000fe20003800200 */
[----:B------:R-:W-:Y:S01]  /*10a00*/  FADD.FTZ R37, R37, R8 ;  /* 0x0000000825257221 */ /* 0x000fe20000010000 */
[----:B------:R-:W-:Y:S02]  /*10a10*/  MOV R8, RZ ;  /* 0x000000ff00087202 */ /* 0x000fe40000000f00 */
        /* <DEDUP_REMOVED lines=11> */
.L_x_10734:
[----:B------:R-:W-:Y:S05]  /*10ad0*/  BSYNC.RECONVERGENT B1 ;  /* 0x0000000000017941 */ /* 0x000fea0003800200 */
.L_x_10733:
[----:B------:R-:W-:-:S04]  /*10ae0*/  F2FP.F16.F32.PACK_AB R8, RZ, R8 ;  /* 0x00000008ff08723e */ /* 0x000fc800000000ff */
[----:B------:R-:W-:-:S07]  /*10af0*/  PRMT R182, R182, 0x5410, R8 ;  /* 0x00005410b6b67816 */ /* 0x000fce0000000008 */
.L_x_10730:
        /* <DEDUP_REMOVED lines=15> */
.L_x_10737:
[----:B------:R-:W-:Y:S05]  /*10bf0*/  BSYNC.RECONVERGENT B1 ;  /* 0x0000000000017941 */ /* 0x000fea0003800200 */
.L_x_10736:
        /* <DEDUP_REMOVED lines=14> */
.L_x_10739:
[----:B------:R-:W-:Y:S05]  /*10ce0*/  BSYNC.RECONVERGENT B1 ;  /* 0x0000000000017941 */ /* 0x000fea0003800200 */
.L_x_10738:
[----:B------:R-:W-:-:S04]  /*10cf0*/  F2FP.F16.F32.PACK_AB R8, RZ, R8 ;  /* 0x00000008ff08723e */ /* 0x000fc800000000ff */
[----:B------:R-:W-:-:S07]  /*10d00*/  PRMT R183, R8, 0x7610, R183 ;  /* 0x0000761008b77816 */ /* 0x000fce00000000b7 */
.L_x_10735:
[----:B------:R-:W4:Y:S04]  /*10d10*/  LDL R186, [R1+0x28] ;  /* 0x0000280001ba7983 */ /* 0x000f280000100800 */
[----:B------:R-:W4:Y:S01]  /*10d20*/  LDL R194, [R1+0x24] ;  /* 0x0000240001c27983 */ /* 0x000f220000100800 */
[----:B------:R-:W-:Y:S02]  /*10d30*/  MOV R184, UR8 ;  /* 0x0000000800b87c02 */ /* 0x000fe40008000f00 */
[----:B0123--:R-:W-:Y:S02]  /*10d40*/  MOV R8, UR8 ;  /* 0x0000000800087c02 */ /* 0x00ffe40008000f00 */
[----:B------:R-:W-:Y:S01]  /*10d50*/  MOV R9, UR8 ;  /* 0x0000000800097c02 */ /* 0x000fe20008000f00 */
[----:B------:R-:W-:Y:S01]  /*10d60*/  FFMA.FTZ R185, R11, R184, UR10 ;  /* 0x0000000a0bb97e23 */ /* 0x000fe200080100b8 */
[----:B------:R-:W-:Y:S01]  /*10d70*/  MOV R190, UR8 ;  /* 0x0000000800be7c02 */ /* 0x000fe20008000f00 */
[----:B------:R-:W-:Y:S01]  /*10d80*/  FFMA.FTZ R189, R217, R8, UR10 ;  /* 0x0000000ad9bd7e23 */ /* 0x000fe20008010008 */
[----:B------:R-:W-:Y:S01]  /*10d90*/  MOV R191, UR8 ;  /* 0x0000000800bf7c02 */ /* 0x000fe20008000f00 */
[-C--:B------:R-:W-:Y:S01]  /*10da0*/  FFMA.FTZ R184, R4, R9.reuse, UR10 ;  /* 0x0000000a04b87e23 */ /* 0x080fe20008010009 */
[----:B------:R-:W-:Y:S01]  /*10db0*/  MOV R188, UR8 ;  /* 0x0000000800bc7c02 */ /* 0x000fe20008000f00 */
[----:B------:R-:W-:Y:S01]  /*10dc0*/  FFMA.FTZ R190, R229, R190, UR10 ;  /* 0x0000000ae5be7e23 */ /* 0x000fe200080100be */
[----:B------:R-:W-:Y:S01]  /*10dd0*/  MOV R187, UR8 ;  /* 0x0000000800bb7c02 */ /* 0x000fe20008000f00 */
[----:B------:R-:W-:Y:S01]  /*10de0*/  FFMA.FTZ R9, R238, R9, UR10 ;  /* 0x0000000aee097e23 */ /* 0x000fe20008010009 */
[----:B------:R-:W-:Y:S01]  /*10df0*/  FFMA.FTZ R8, R246, R191, UR10 ;  /* 0x0000000af6087e23 */ /* 0x000fe200080100bf */
        /* <DEDUP_REMOVED lines=16> */
[----:B------:R-:W-:Y:S01]  /*10f00*/  FSEL R188, R188, RZ, P0 ;  /* 0x000000ffbcbc7208 */ /* 0x000fe20000000000 */
[----:B----4-:R-:W-:Y:S01]  /*10f10*/  FFMA.FTZ R187, R186, R187, UR10 ;  /* 0x0000000ababb7e23 */ /* 0x010fe200080100bb */
[----:B------:R-:W-:Y:S01]  /*10f20*/  FADD.FTZ R186, R218, -R189 ;  /* 0x800000bddaba7221 */ /* 0x000fe20000010000 */
[----:B------:R-:W-:-:S02]  /*10f30*/  FADD.FTZ R189, R239, -R8 ;  /* 0x80000008efbd7221 */ /* 0x000fc40000010000 */
[----:B------:R-:W-:Y:S01]  /*10f40*/  FADD.FTZ R187, R194, -R187 ;  /* 0x800000bbc2bb7221 */ /* 0x000fe20000010000 */
[----:B------:R-:W-:Y:S01]  /*10f50*/  FMUL.FTZ R186, R186, UR32 ;  /* 0x00000020baba7c20 */ /* 0x000fe20008410000 */
[----:B------:R-:W-:Y:S02]  /*10f60*/  FMUL.FTZ R189, R189, UR32 ;  /* 0x00000020bdbd7c20 */ /* 0x000fe40008410000 */
[----:B------:R-:W-:Y:S02]  /*10f70*/  FMUL.FTZ R187, R187, UR32 ;  /* 0x00000020bbbb7c20 */ /* 0x000fe40008410000 */
[----:B------:R-:W-:Y:S02]  /*10f80*/  FSEL R186, R186, RZ, P0 ;  /* 0x000000ffbaba7208 */ /* 0x000fe40000000000 */
[----:B------:R-:W-:Y:S02]  /*10f90*/  FSEL R189, R189, RZ, P0 ;  /* 0x000000ffbdbd7208 */ /* 0x000fe40000000000 */
[----:B------:R-:W-:Y:S01]  /*10fa0*/  FSEL R187, R187, RZ, P0 ;  /* 0x000000ffbbbb7208 */ /* 0x000fe20000000000 */
        /* <DEDUP_REMOVED lines=15> */
.L_x_10704:
[----:B------:R-:W-:Y:S05]  /*110a0*/  BRA.U !UP3, `(.L_x_10740) ;  /* 0x000000010b887547 */ /* 0x000fea000b800000 */
[----:B------:R4:W5:Y:S02]  /*110b0*/  LDL R194, [R1+0x4] ;  /* 0x0000040001c27983 */ /* 0x0009640000100800 */
[----:B-----5:R-:W-:Y:S01]  /*110c0*/  LOP3.LUT P0, RZ, R206, 0xff, RZ, 0xc0, !PT ;  /* 0x000000ffceff7812 */ /* 0x020fe2000780c0ff */
[----:B------:R-:W-:Y:S01]  /*110d0*/  BSSY.RECONVERGENT B1, `(.L_x_10741) ;  /* 0x000000d000017945 */ /* 0x000fe20003800200 */
[----:B0123--:R-:W-:-:S11]  /*110e0*/  HFMA2 R8, -RZ, RZ, 0, 0 ;  /* 0x00000000ff087431 */ /* 0x00ffd600000001ff */
[----:B----4-:R-:W-:Y:S05]  /*110f0*/  @!P0 BRA `(.L_x_10742) ;  /* 0x0000000000288947 */ /* 0x010fea0003800000 */
        /* <DEDUP_REMOVED lines=10> */
.L_x_10742:
[----:B------:R-:W-:Y:S05]  /*111a0*/  BSYNC.RECONVERGENT B1 ;  /* 0x0000000000017941 */ /* 0x000fea0003800200 */
.L_x_10741:
        /* <DEDUP_REMOVED lines=14> */
.L_x_10744:
[----:B------:R-:W-:Y:S05]  /*11290*/  BSYNC.RECONVERGENT B1 ;  /* 0x0000000000017941 */ /* 0x000fea0003800200 */
.L_x_10743:
[----:B------:R-:W-:Y:S02]  /*112a0*/  F2FP.F16.F32.PACK_AB R9, RZ, R9 ;  /* 0x00000009ff09723e */ /* 0x000fe400000000ff */
[----:B------:R-:W-:Y:S02]  /*112b0*/  MOV R40, R8 ;  /* 0x0000000800287202 */ /* 0x000fe40000000f00 */
[----:B------:R-:W-:-:S07]  /*112c0*/  PRMT R180, R9, 0x7610, R180 ;  /* 0x0000761009b47816 */ /* 0x000fce00000000b4 */
.L_x_10740:
        /* <DEDUP_REMOVED lines=15> */
.L_x_10747:
[----:B------:R-:W-:Y:S05]  /*113c0*/  BSYNC.RECONVERGENT B1 ;  /* 0x0000000000017941 */ /* 0x000fea0003800200 */
.L_x_10746:
        /* <DEDUP_REMOVED lines=14> */
.L_x_10749:
[----:B------:R-:W-:Y:S05]  /*114b0*/  BSYNC.RECONVERGENT B1 ;  /* 0x0000000000017941 */ /* 0x000fea0003800200 */
.L_x_10748:
[----:B------:R-:W-:Y:S02]  /*114c0*/  F2FP.F16.F32.PACK_AB R9, RZ, R9 ;  /* 0x00000009ff09723e */ /* 0x000fe400000000ff */
[----:B------:R-:W-:Y:S02]  /*114d0*/  MOV R41, R8 ;  /* 0x0000000800297202 */ /* 0x000fe40000000f00 */
[----:B------:R-:W-:-:S07]  /*114e0*/  PRMT R180, R180, 0x5410, R9 ;  /* 0x00005410b4b47816 */ /* 0x000fce0000000009 */
.L_x_10745:
        /* <DEDUP_REMOVED lines=15> */
.L_x_10752:
[----:B------:R-:W-:Y:S05]  /*115e0*/  BSYNC.RECONVERGENT B1 ;  /* 0x0000000000017941 */ /* 0x000fea0003800200 */
.L_x_10751:
        /* <DEDUP_REMOVED lines=14> */
.L_x_10754:
[----:B------:R-:W-:Y:S05]  /*116d0*/  BSYNC.RECONVERGENT B1 ;  /* 0x0000000000017941 */ /* 0x000fea0003800200 */
.L_x_10753:
[----:B------:R-:W-:Y:S02]  /*116e0*/  F2FP.F16.F32.PACK_AB R9, RZ, R9 ;  /* 0x00000009ff09723e */ /* 0x000fe400000000ff */
[----:B------:R-:W-:Y:S02]  /*116f0*/  MOV R42, R8 ;  /* 0x00000008002a7202 */ /* 0x000fe40000000f00 */
[----:B------:R-:W-:-:S07]  /*11700*/  PRMT R181, R9, 0x7610, R181 ;  /* 0x0000761009b57816 */ /* 0x000fce00000000b5 */
.L_x_10750:
        /* <DEDUP_REMOVED lines=15> */
.L_x_10757:
[----:B------:R-:W-:Y:S05]  /*11800*/  BSYNC.RECONVERGENT B1 ;  /* 0x0000000000017941 */ /* 0x000fea0003800200 */
.L_x_10756:
        /* <DEDUP_REMOVED lines=14> */
.L_x_10759:
[----:B------:R-:W-:Y:S05]  /*118f0*/  BSYNC.RECONVERGENT B1 ;  /* 0x0000000000017941 */ /* 0x000fea0003800200 */
.L_x_10758:
[----:B------:R-:W-:Y:S02]  /*11900*/  F2FP.F16.F32.PACK_AB R9, RZ, R9 ;  /* 0x00000009ff09723e */ /* 0x000fe400000000ff */
[----:B------:R-:W-:Y:S02]  /*11910*/  MOV R43, R8 ;  /* 0x00000008002b7202 */ /* 0x000fe40000000f00 */
[----:B------:R-:W-:-:S07]  /*11920*/  PRMT R181, R181, 0x5410, R9 ;  /* 0x00005410b5b57816 */ /* 0x000fce0000000009 */
.L_x_10755:
        /* <DEDUP_REMOVED lines=15> */
.L_x_10762:
[----:B------:R-:W-:Y:S05]  /*11a20*/  BSYNC.RECONVERGENT B1 ;  /* 0x0000000000017941 */ /* 0x000fea0003800200 */
.L_x_10761:
        /* <DEDUP_REMOVED lines=14> */
.L_x_10764:
[----:B------:R-:W-:Y:S05]  /*11b10*/  BSYNC.RECONVERGENT B1 ;  /* 0x0000000000017941 */ /* 0x000fea0003800200 */
.L_x_10763:
[----:B------:R-:W-:Y:S02]  /*11b20*/  F2FP.F16.F32.PACK_AB R9, RZ, R9 ;  /* 0x00000009ff09723e */ /* 0x000fe400000000ff */
[----:B------:R-:W-:Y:S02]  /*11b30*/  MOV R36, R8 ;  /* 0x0000000800247202 */ /* 0x000fe40000000f00 */
[----:B------:R-:W-:-:S07]  /*11b40*/  PRMT R182, R9, 0x7610, R182 ;  /* 0x0000761009b67816 */ /* 0x000fce00000000b6 */
.L_x_10760:
        /* <DEDUP_REMOVED lines=15> */
.L_x_10767:
[----:B------:R-:W-:Y:S05]  /*11c40*/  BSYNC.RECONVERGENT B1 ;  /* 0x0000000000017941 */ /* 0x000fea0003800200 */
.L_x_10766:
        /* <DEDUP_REMOVED lines=14> */
.L_x_10769:
[----:B------:R-:W-:Y:S05]  /*11d30*/  BSYNC.RECONVERGENT B1 ;  /* 0x0000000000017941 */ /* 0x000fea0003800200 */
.L_x_10768:
[----:B------:R-:W-:Y:S02]  /*11d40*/  F2FP.F16.F32.PACK_AB R9, RZ, R9 ;  /* 0x00000009ff09723e */ /* 0x000fe400000000ff */
[----:B------:R-:W-:Y:S02]  /*11d50*/  MOV R37, R8 ;  /* 0x0000000800257202 */ /* 0x000fe40000000f00 */
[----:B------:R-:W-:-:S07]  /*11d60*/  PRMT R182, R182, 0x5410, R9 ;  /* 0x00005410b6b67816 */ /* 0x000fce0000000009 */
.L_x_10765:
        /* <DEDUP_REMOVED lines=15> */
.L_x_10772:
[----:B------:R-:W-:Y:S05]  /*11e60*/  BSYNC.RECONVERGENT B1 ;  /* 0x0000000000017941 */ /* 0x000fea0003800200 */
.L_x_10771:
        /* <DEDUP_REMOVED lines=14> */
.L_x_10774:
[----:B------:R-:W-:Y:S05]  /*11f50*/  BSYNC.RECONVERGENT B1 ;  /* 0x0000000000017941 */ /* 0x000fea0003800200 */
.L_x_10773:
[----:B------:R-:W-:Y:S02]  /*11f60*/  F2FP.F16.F32.PACK_AB R9, RZ, R9 ;  /* 0x00000009ff09723e */ /* 0x000fe400000000ff */
[----:B------:R-:W-:Y:S02]  /*11f70*/  MOV R38, R8 ;  /* 0x0000000800267202 */ /* 0x000fe40000000f00 */
[----:B------:R-:W-:-:S07]  /*11f80*/  PRMT R183, R9, 0x7610, R183 ;  /* 0x0000761009b77816 */ /* 0x000fce00000000b7 */
.L_x_10770:
[----:B------:R-:W-:Y:S05]  /*11f90*/  BRA.U !UP3, `(.L_x_10696) ;  /* 0x000000010b547547 */ /* 0x000fea000b800000 */
[----:B------:R-:W4:Y:S04]  /*11fa0*/  LDL R194, [R1+0x28] ;  /* 0x0000280001c27983 */ /* 0x000f280000100800 */
[----:B0123--:R-:W2:Y:S01]  /*11fb0*/  LDL R9, [R1+0x24] ;  /* 0x0000240001097983 */ /* 0x00fea20000100800 */
[----:B------:R-:W-:Y:S02]  /*11fc0*/  MOV R8, UR8 ;  /* 0x0000000800087c02 */ /* 0x000fe40008000f00 */
[----:B-----5:R-:W-:Y:S02]  /*11fd0*/  ISETP.GE.U32.AND P0, PT, R206, RZ, PT ;  /* 0x000000ffce00720c */ /* 0x020fe40003f06070 */
[----:B------:R-:W-:Y:S02]  /*11fe0*/  ISETP.LT.AND P6, PT, RZ, UR33, PT ;  /* 0x00000021ff007c0c */ /* 0x000fe4000bfc1270 */
[----:B------:R-:W-:Y:S01]  /*11ff0*/  ISETP.GE.U32.AND.EX P0, PT, R207, 0x1000000, PT, P0 ;  /* 0x01000000cf00780c */ /* 0x000fe20003f06100 */
[----:B----4-:R-:W-:-:S12]  /*12000*/  FFMA.FTZ R8, R194, R8, UR10 ;  /* 0x0000000ac2087e23 */ /* 0x010fd80008010008 */
[----:B------:R-:W-:Y:S02]  /*12010*/  @P0 HADD2.F32 R194, -RZ, R179.H1_H1 ;  /* 0x300000b3ffc20230 */ /* 0x000fe40000004100 */
[----:B--2---:R-:W-:Y:S01]  /*12020*/  FADD.FTZ R8, R9, -R8 ;  /* 0x8000000809087221 */ /* 0x004fe20000010000 */
[----:B------:R-:W-:-:S03]  /*12030*/  HFMA2 R9, -RZ, RZ, 0, 0 ;  /* 0x00000000ff097431 */ /* 0x000fc600000001ff */
[----:B------:R-:W-:-:S05]  /*12040*/  FMUL.FTZ R8, R8, UR32 ;  /* 0x0000002008087c20 */ /* 0x000fca0008410000 */
[----:B------:R-:W-:-:S05]  /*12050*/  FSEL R8, R8, RZ, P6 ;  /* 0x000000ff08087208 */ /* 0x000fca0003000000 */
[----:B------:R-:W-:-:S04]  /*12060*/  FMUL.FTZ R8, R8, UR23 ;  /* 0x0000001708087c20 */ /* 0x000fc80008410000 */
        /* <DEDUP_REMOVED lines=8> */
.L_x_10696:
[----:B0123--:R-:W0:Y:S01]  /*120f0*/  @P5 LDC.64 R8, c[0x0][0x478] ;  /* 0x00011e00ff085b82 */ /* 0x00fe220000000a00 */
[----:B------:R-:W1:Y:S01]  /*12100*/  @UP3 LDCU.64 UR6, c[0x0][0x468] ;  /* 0x00008d00ff0637ac */ /* 0x000e620008000a00 */
[----:B------:R-:W-:Y:S01]  /*12110*/  PLOP3.LUT P0, PT, PT, PT, UP3, 0x80, 0x8 ;  /* 0x000000000008781c */ /* 0x000fe20003f0f038 */
[----:B0-----:R-:W-:Y:S01]  /*12120*/  @P5 IMAD.WIDE.U32 R8, R193, 0x20, R8 ;  /* 0x00000020c1085825 */ /* 0x001fe200078e0008 */
[----:B------:R-:W-:-:S04]  /*12130*/  MOV R193, 0x10 ;  /* 0x0000001000c17802 */ /* 0x000fc80000000f00 */
[----:B------:R-:W-:Y:S04]  /*12140*/  @P5 STG.E.128 desc[UR20][R8.64], R188 ;  /* 0x000000bc08005986 */ /* 0x000fe8000c101d14 */
[----:B------:R1:W-:Y:S01]  /*12150*/  @P5 STG.E.128 desc[UR20][R8.64+0x10], R184 ;  /* 0x000010b808005986 */ /* 0x0003e2000c101d14 */
[----:B------:R-:W-:Y:S02]  /*12160*/  PLOP3.LUT P5, PT, PT, PT, UP3, 0x80, 0x8 ;  /* 0x000000000008781c */ /* 0x000fe40003faf038 */
[----:B-1----:R-:W-:-:S11]  /*12170*/  @P0 IMAD.WIDE.U32 R8, R192, R193, UR6 ;  /* 0x00000006c0080e25 */ /* 0x002fd6000f8e00c1 */
[----:B------:R3:W-:Y:S02]  /*12180*/  @P5 STG.E.128 desc[UR20][R8.64], R180 ;  /* 0x000000b408005986 */ /* 0x0007e4000c101d14 */
.L_x_10685:
[----:B------:R-:W-:Y:S05]  /*12190*/  BSYNC.RECONVERGENT B0 ;  /* 0x0000000000007941 */ /* 0x000fea0003800200 */
.L_x_10684:
[----:B------:R-:W-:Y:S02]  /*121a0*/  UIADD3 UR11, UPT, UPT, UR11, UR28, URZ ;  /* 0x0000001c0b0b7290 */ /* 0x000fe4000fffe0ff */
[----:B------:R-:W-:Y:S02]  /*121b0*/  UPLOP3.LUT UP1, UPT, UPT, UPT, UP1, 0x40, 0x4 ;  /* 0x000000000004789c */ /* 0x000fe40003f2e810 */
[----:B------:R-:W-:-:S09]  /*121c0*/  UISETP.GE.AND UP0, UPT, UR11, UR29, UPT ;  /* 0x0000001d0b00728c */ /* 0x000fd2000bf06270 */
[----:B------:R-:W-:Y:S05]  /*121d0*/  BRA.U !UP0, `(.L_x_10775) ;  /* 0xfffffee508f87547 */ /* 0x000fea000b83ffff */
.L_x_10386:
        /* <DEDUP_REMOVED lines=12> */
[----:B-----5:R-:W2:Y:S05]  /*122a0*/  LDL.LU R195, [R1+0x38] ;  /* 0x0000380001c37983 */ /* 0x020eaa0000300800 */
        /* <DEDUP_REMOVED lines=11> */
.L_x_10777:
[----:B------:R-:W-:Y:S05]  /*12360*/  BSYNC.RECONVERGENT B0 ;  /* 0x0000000000007941 */ /* 0x000fea0003800200 */
.L_x_10776:
        /* <DEDUP_REMOVED lines=15> */
.L_x_10779:
[----:B------:R-:W-:Y:S05]  /*12460*/  BSYNC.RECONVERGENT B0 ;  /* 0x0000000000007941 */ /* 0x000fea0003800200 */
.L_x_10778:
        /* <DEDUP_REMOVED lines=15> */
.L_x_10781:
[----:B------:R-:W-:Y:S05]  /*12560*/  BSYNC.RECONVERGENT B0 ;  /* 0x0000000000007941 */ /* 0x000fea0003800200 */
.L_x_10780:
        /* <DEDUP_REMOVED lines=14> */
.L_x_10782:
        /* <DEDUP_REMOVED lines=11> */
.L_x_15715:


//--------------------- .text._ZN10layer_norm22ln_bwd_finalize_kernelINS_22Kernel_traits_finalizeILj4096E6__halfS2_fS2_fjLb1ELj1024ELj4ENS_18Kernel_traits_baseILj4096ES2_S2_fS2_fjLj1024EEEEELb1ELb1EEEvNS_9BwdParamsE --------------------------
	.section	.text._ZN10layer_norm22ln_bwd_finalize_kernelINS_22Kernel_traits_finalizeILj4096E6__halfS2_fS2_fjLb1ELj1024ELj4ENS_18Kernel_traits_baseILj4096ES2_S2_fS2_fjLj1024EEEEELb1ELb1EEEvNS_9BwdParamsE,"ax",@progbits
	.align	128
        .global         _ZN10layer_norm22ln_bwd_finalize_kernelINS_22Kernel_traits_finalizeILj4096E6__halfS2_fS2_fjLb1ELj1024ELj4ENS_18Kernel_traits_baseILj4096ES2_S2_fS2_fjLj1024EEEEELb1ELb1EEEvNS_9BwdParamsE
        .type           _ZN10layer_norm22ln_bwd_finalize_kernelINS_22Kernel_traits_finalizeILj4096E6__halfS2_fS2_fjLb1ELj1024ELj4ENS_18Kernel_traits_baseILj4096ES2_S2_fS2_fjLj1024EEEEELb1ELb1EEEvNS_9BwdParamsE,@function
        .size           _ZN10layer_norm22ln_bwd_finalize_kernelINS_22Kernel_traits_finalizeILj4096E6__halfS2_fS2_fjLb1ELj1024ELj4ENS_18Kernel_traits_baseILj4096ES2_S2_fS2_fjLj1024EEEEELb1ELb1EEEvNS_9BwdParamsE,(.L_x_15716 - _ZN10layer_norm22ln_bwd_finalize_kernelINS_22Kernel_traits_finalizeILj4096E6__halfS2_fS2_fjLb1ELj1024ELj4ENS_18Kernel_traits_baseILj4096ES2_S2_fS2_fjLj1024EEEEELb1ELb1EEEvNS_9BwdParamsE)
        .other          _ZN10layer_norm22ln_bwd_finalize_kernelINS_22Kernel_traits_finalizeILj4096E6__halfS2_fS2_fjLb1ELj1024ELj4ENS_18Kernel_traits_baseILj4096ES2_S2_fS2_fjLj1024EEEEELb1ELb1EEEvNS_9BwdParamsE,@"STO_CUDA_ENTRY STV_DEFAULT"
_ZN10layer_norm22ln_bwd_finalize_kernelINS_22Kernel_traits_finalizeILj4096E6__halfS2_fS2_fjLb1ELj1024ELj4ENS_18Kernel_traits_baseILj4096ES2_S2_fS2_fjLj1024EEEEELb1ELb1EEEvNS_9BwdParamsE:
.text._ZN10layer_norm22ln_bwd_finalize_kernelINS_22Kernel_traits_finalizeILj4096E6__halfS2_fS2_fjLb1ELj1024ELj4ENS_18Kernel_traits_baseILj4096ES2_S2_fS2_fjLj1024EEEEELb1ELb1EEEvNS_9BwdParamsE:
        /* <DEDUP_REMOVED lines=56> */
.L_x_10787:
        /* <DEDUP_REMOVED lines=87> */
.L_x_10786:
[----:B------:R-:W-:Y:S05]  /*08f0*/  BSYNC.RECONVERGENT B1 ;  /* 0x0000000000017941 */ /* 0x000fea0003800200 */
.L_x_10785:
        /* <DEDUP_REMOVED lines=51> */
.L_x_10789:
[----:B------:R-:W-:Y:S05]  /*0c30*/  BSYNC.RECONVERGENT B1 ;  /* 0x0000000000017941 */ /* 0x000fea0003800200 */
.L_x_10788:
        /* <DEDUP_REMOVED lines=30> */
.L_x_10791:
[----:B------:R-:W-:Y:S05]  /*0e20*/  BSYNC.RECONVERGENT B1 ;  /* 0x0000000000017941 */ /* 0x000fea0003800200 */
.L_x_10790:
        /* <DEDUP_REMOVED lines=15> */
.L_x_10784:
[----:B------:R-:W-:Y:S05]  /*0f20*/  BSYNC.RECONVERGENT B0 ;  /* 0x0000000000007941 */ /* 0x000fea0003800200 */
.L_x_10783:
        /* <DEDUP_REMOVED lines=75> */
.L_x_10792:
        /* <DEDUP_REMOVED lines=10> */
.L_x_15716:


//--------------------- .text._ZN10layer_norm13ln_bwd_kernelINS_13Kernel_traitsI6__halfS2_fS2_fjLj4096ELj1ELj1ELj4ELj16ENS_18Kernel_traits_baseILj4096ES2_S2_fS2_fjLj128EEEEELb1ELb1ELb1ELb1EEEvNS_9BwdParamsE --------------------------
	.section	.text._ZN10layer_norm13ln_bwd_kernelINS_13Kernel_traitsI6__halfS2_fS2_fjLj4096ELj1ELj1ELj4ELj16ENS_18Kernel_traits_baseILj4096ES2_S2_fS2_fjLj128EEEEELb1ELb1ELb1ELb1EEEvNS_9BwdParamsE,"ax",@progbits
	.align	128
        .global         _ZN10layer_norm13ln_bwd_kernelINS_13Kernel_traitsI6__halfS2_fS2_fjLj4096ELj1ELj1ELj4ELj16ENS_18Kernel_traits_baseILj4096ES2_S2_fS2_fjLj128EEEEELb1ELb1ELb1ELb1EEEvNS_9BwdParamsE
        .type           _ZN10layer_norm13ln_bwd_kernelINS_13Kernel_traitsI6__halfS2_fS2_fjLj4096ELj1ELj1ELj4ELj16ENS_18Kernel_traits_baseILj4096ES2_S2_fS2_fjLj128EEEEELb1ELb1ELb1ELb1EEEvNS_9BwdParamsE,@function
        .size           _ZN10layer_norm13ln_bwd_kernelINS_13Kernel_traitsI6__halfS2_fS2_fjLj4096ELj1ELj1ELj4ELj16ENS_18Kernel_traits_baseILj4096ES2_S2_fS2_fjLj128EEEEELb1ELb1ELb1ELb1EEEvNS_9BwdParamsE,(.L_x_15717 - _ZN10layer_norm13ln_bwd_kernelINS_13Kernel_traitsI6__halfS2_fS2_fjLj4096ELj1ELj1ELj4ELj16ENS_18Kernel_traits_baseILj4096ES2_S2_fS2_fjLj128EEEEELb1ELb1ELb1ELb1EEEvNS_9BwdParamsE)
        .other          _ZN10layer_norm13ln_bwd_kernelINS_13Kernel_traitsI6__halfS2_fS2_fjLj4096ELj1ELj1ELj4ELj16ENS_18Kernel_traits_baseILj4096ES2_S2_fS2_fjLj128EEEEELb1ELb1ELb1ELb1EEEvNS_9BwdParamsE,@"STO_CUDA_ENTRY STV_DEFAULT"
_ZN10layer_norm13ln_bwd_kernelINS_13Kernel_traitsI6__halfS2_fS2_fjLj4096ELj1ELj1ELj4ELj16ENS_18Kernel_traits_baseILj4096ES2_S2_fS2_fjLj128EEEEELb1ELb1ELb1ELb1EEEvNS_9BwdParamsE:
.text._ZN10layer_norm13ln_bwd_kernelINS_13Kernel_traitsI6__halfS2_fS2_fjLj4096ELj1ELj1ELj4ELj16ENS_18Kernel_traits_baseILj4096ES2_S2_fS2_fjLj128EEEEELb1ELb1ELb1ELb1EEEvNS_9BwdParamsE:
        /* <DEDUP_REMOVED lines=66> */
[----:B0-----:R0:W5:Y:S01]  /*0420*/  LDG.E.128 R76, desc[UR20][R2.64+0x1800] ;  /* 0x00180014024c7981 */ /* 0x001162000c1e1d00 */
[----:B------:R-:W0:Y:S01]  /*0430*/  LDCU.128 UR16, c[0x0][0x3f0] ;  /* 0x00007e00ff1077ac */ /* 0x000e220008000c00 */
[----:B----4-:R-:W-:-:S02]  /*0440*/  IMAD.WIDE.U32 R4, R0, 0x10, R4 ;  /* 0x0000001000047825 */ /* 0x010fc400078e0004 */
[----:B------:R4:W5:Y:S01]  /*0450*/  LDG.E.128 R72, desc[UR20][R2.64+0x1000] ;  /* 0x0010001402487981 */ /* 0x000962000c1e1d00 */
[----:B------:R-:W0:Y:S03]  /*0460*/  LDCU.64 UR24, c[0x0][0x380] ;  /* 0x00007000ff1877ac */ /* 0x000e260008000a00 */
[----:B------:R4:W5:Y:S04]  /*0470*/  LDG.E.128 R68, desc[UR20][R2.64+0x800] ;  /* 0x0008001402447981 */ /* 0x000968000c1e1d00 */
[----:B------:R4:W5:Y:S04]  /*0480*/  LDG.E.128 R64, desc[UR20][R2.64] ;  /* 0x0000001402407981 */ /* 0x000968000c1e1d00 */
[----:B------:R4:W5:Y:S04]  /*0490*/  LDG.E.128 R60, desc[UR20][R4.64+0x1800] ;  /* 0x00180014043c7981 */ /* 0x000968000c1e1d00 */
[----:B------:R4:W5:Y:S04]  /*04a0*/  LDG.E.128 R56, desc[UR20][R4.64+0x1000] ;  /* 0x0010001404387981 */ /* 0x000968000c1e1d00 */
[----:B------:R4:W5:Y:S04]  /*04b0*/  LDG.E.128 R52, desc[UR20][R4.64+0x800] ;  /* 0x0008001404347981 */ /* 0x000968000c1e1d00 */
[----:B------:R4:W5:Y:S01]  /*04c0*/  LDG.E.128 R48, desc[UR20][R4.64] ;  /* 0x0000001404307981 */ /* 0x000962000c1e1d00 */
[----:B------:R-:W-:Y:S01]  /*04d0*/  HFMA2 R172, -RZ, RZ, 0, 0 ;  /* 0x00000000ffac7431 */ /* 0x000fe200000001ff */
[----:B0123--:R-:W-:-:S11]  /*04e0*/  UPLOP3.LUT UP1, UPT, UPT, UPT, UPT, 0x40, 0x4 ;  /* 0x000000000004789c */ /* 0x00ffd60003f2e870 */
.L_x_11167:
[----:B------:R-:W-:Y:S02]  /*04f0*/  UIMAD.WIDE UR30, UR8, 0x4, UR18 ;  /* 0x00000004081e78a5 */ /* 0x000fe4000f8e0212 */
[----:B------:R-:W-:-:S04]  /*0500*/  UIMAD.WIDE UR10, UR8, 0x4, UR14 ;  /* 0x00000004080a78a5 */ /* 0x000fc8000f8e020e */
[----:B-1----:R-:W-:Y:S02]  /*0510*/  MOV R196, UR30 ;  /* 0x0000001e00c47c02 */ /* 0x002fe40008000f00 */
[----:B------:R-:W-:Y:S01]  /*0520*/  MOV R197, UR31 ;  /* 0x0000001f00c57c02 */ /* 0x000fe20008000f00 */
[----:B------:R-:W-:-:S04]  /*0530*/  UIMAD.WIDE UR30, UR8, 0x4, UR16 ;  /* 0x00000004081e78a5 */ /* 0x000fc8000f8e0210 */
[----:B------:R0:W2:Y:S02]  /*0540*/  LDG.E R199, desc[UR20][R196.64] ;  /* 0x00000014c4c77981 */ /* 0x0000a4000c1e1900 */
[----:B0-----:R-:W-:Y:S02]  /*0550*/  MOV R196, UR10 ;  /* 0x0000000a00c47c02 */ /* 0x001fe40008000f00 */
[----:B------:R-:W-:-:S05]  /*0560*/  MOV R197, UR11 ;  /* 0x0000000b00c57c02 */ /* 0x000fca0008000f00 */
[----:B------:R0:W3:Y:S02]  /*0570*/  LDG.E R198, desc[UR20][R196.64] ;  /* 0x00000014c4c67981 */ /* 0x0000e4000c1e1900 */
[----:B0-----:R-:W-:Y:S02]  /*0580*/  MOV R196, UR30 ;  /* 0x0000001e00c47c02 */ /* 0x001fe40008000f00 */
[----:B------:R-:W-:-:S05]  /*0590*/  MOV R197, UR31 ;  /* 0x0000001f00c57c02 */ /* 0x000fca0008000f00 */
[----:B------:R-:W4:Y:S01]  /*05a0*/  LDG.E R210, desc[UR20][R196.64] ;  /* 0x00000014c4d27981 */ /* 0x000f22000c1e1900 */
[----:B--2---:R-:W-:-:S13]  /*05b0*/  R2UR UR29, R199 ;  /* 0x00000000c71d72ca */ /* 0x004fda00000e0000 */
[----:B------:R-:W-:Y:S01]  /*05c0*/  UISETP.GE.AND UP2, UPT, UR29, 0x1, UPT ;  /* 0x000000011d00788c */ /* 0x000fe2000bf46270 */
[----:B---3--:R-:W-:Y:S02]  /*05d0*/  R2UR UR30, R198 ;  /* 0x00000000c61e72ca */ /* 0x008fe400000e0000 */
[----:B----4-:R-:W-:-:S06]  /*05e0*/  R2UR UR11, R210 ;  /* 0x00000000d20b72ca */ /* 0x010fcc00000e0000 */
[----:B-----5:R-:W-:Y:S09]  /*05f0*/  BRA.U !UP2, `(.L_x_10794) ;  /* 0x000000190a607547 */ /* 0x020ff2000b800000 */
[----:B------:R-:W0:Y:S01]  /*0600*/  S2R R4, SR_TID.X ;  /* 0x0000000000047919 */ /* 0x000e220000002100 */
[----:B------:R-:W-:Y:S01]  /*0610*/  UIMAD UR9, UR8, UR26, URZ ;  /* 0x0000001a080972a4 */ /* 0x000fe2000f8e02ff */
[----:B------:R-:W1:Y:S01]  /*0620*/  LDC.64 R192, c[0x0][0x3a8] ;  /* 0x0000ea00ffc07b82 */ /* 0x000e620000000a00 */
[----:B------:R-:W-:Y:S02]  /*0630*/  UIMAD.WIDE UR32, UR8, 0x4, UR12 ;  /* 0x00000004082078a5 */ /* 0x000fe4000f8e020c */
[----:B------:R-:W-:-:S04]  /*0640*/  USHF.R.S32.HI UR10, URZ, 0x1f, UR9 ;  /* 0x0000001fff0a7899 */ /* 0x000fc80008011409 */
[----:B------:R-:W-:Y:S01]  /*0650*/  ULEA.HI UR10, UR10, UR9, URZ, 0x3 ;  /* 0x000000090a0a7291 */ /* 0x000fe2000f8f18ff */
[----:B------:R-:W-:Y:S01]  /*0660*/  MOV R6, UR32 ;  /* 0x0000002000067c02 */ /* 0x000fe20008000f00 */
[----:B------:R-:W-:Y:S01]  /*0670*/  UISETP.GE.AND UP3, UPT, UR11, 0x1, UPT ;  /* 0x000000010b00788c */ /* 0x000fe2000bf66270 */
[----:B------:R-:W-:Y:S01]  /*0680*/  MOV R7, UR33 ;  /* 0x0000002100077c02 */ /* 0x000fe20008000f00 */
[----:B------:R-:W2:Y:S02]  /*0690*/  LDC.64 R240, c[0x0][0x3b0] ;  /* 0x0000ec00fff07b82 */ /* 0x000ea40000000a00 */
[----:B------:R-:W-:-:S04]  /*06a0*/  MOV R3, UR10 ;  /* 0x0000000a00037c02 */ /* 0x000fc80008000f00 */
[----:B0-----:R-:W-:Y:S02]  /*06b0*/  LEA.HI.SX32 R204, R3, R4, 0x1d ;  /* 0x0000000403cc7211 */ /* 0x001fe400078feaff */
[----:B------:R0:W3:Y:S02]  /*06c0*/  LDG.E R3, desc[UR20][R6.64] ;  /* 0x0000001406037981 */ /* 0x0000e4000c1e1900 */
[C---:B------:R-:W-:Y:S01]  /*06d0*/  IADD3 R5, PT, PT, R204.reuse, 0x80, RZ ;  /* 0x00000080cc057810 */ /* 0x040fe20007ffe0ff */
[----:B-1----:R-:W-:-:S04]  /*06e0*/  IMAD.WIDE.U32 R12, R204, 0x20, R192 ;  /* 0x00000020cc0c7825 */ /* 0x002fc800078e00c0 */
[----:B------:R-:W-:Y:S01]  /*06f0*/  IMAD.WIDE.U32 R14, R5, 0x20, R192 ;  /* 0x00000020050e7825 */ /* 0x000fe200078e00c0 */
[----:B------:R-:W4:Y:S01]  /*0700*/  LDG.E.128 R8, desc[UR20][R12.64] ;  /* 0x000000140c087981 */ /* 0x000f22000c1e1d00 */
[----:B------:R-:W-:Y:S01]  /*0710*/  UIADD3 UR9, UPT, UPT, UR29, -0x1, URZ ;  /* 0xffffffff1d097890 */ /* 0x000fe2000fffe0ff */
[----:B0-----:R-:W0:Y:S02]  /*0720*/  LDC.64 R6, c[0x0][0x428] ;  /* 0x00010a00ff067b82 */ /* 0x001e240000000a00 */
[----:B------:R-:W4:Y:S01]  /*0730*/  LDG.E.128 R208, desc[UR20][R14.64] ;  /* 0x000000140ed07981 */ /* 0x000f22000c1e1d00 */
[----:B------:R-:W-:-:S03]  /*0740*/  UIMAD UR9, UR9, UR26, URZ ;  /* 0x0000001a090972a4 */ /* 0x000fc6000f8e02ff */
[----:B------:R-:W4:Y:S01]  /*0750*/  LDG.E.128 R212, desc[UR20][R14.64+0x10] ;  /* 0x000010140ed47981 */ /* 0x000f22000c1e1d00 */
[----:B------:R-:W-:Y:S01]  /*0760*/  USHF.R.S32.HI UR10, URZ, 0x1f, UR9 ;  /* 0x0000001fff0a7899 */ /* 0x000fe20008011409 */
[C---:B------:R-:W-:Y:S02]  /*0770*/  IADD3 R0, PT, PT, R204.reuse, 0x180, RZ ;  /* 0x00000180cc007810 */ /* 0x040fe40007ffe0ff */
[----:B------:R-:W-:Y:S01]  /*0780*/  IADD3 R2, PT, PT, R204, 0x100, RZ ;  /* 0x00000100cc027810 */ /* 0x000fe20007ffe0ff */
[----:B------:R-:W-:Y:S01]  /*0790*/  ULEA.HI UR10, UR10, UR9, URZ, 0x3 ;  /* 0x000000090a0a7291 */ /* 0x000fe2000f8f18ff */
[----:B------:R1:W4:Y:S03]  /*07a0*/  LDG.E.128 R248, desc[UR20][R12.64+0x10] ;  /* 0x000010140cf87981 */ /* 0x000326000c1e1d00 */
[----:B------:R-:W-:Y:S02]  /*07b0*/  IMAD.WIDE.U32 R196, R2, 0x20, R192 ;  /* 0x0000002002c47825 */ /* 0x000fe400078e00c0 */
[----:B------:R-:W-:-:S03]  /*07c0*/  MOV R201, UR10 ;  /* 0x0000000a00c97c02 */ /* 0x000fc60008000f00 */
[----:B------:R-:W4:Y:S01]  /*07d0*/  LDG.E.128 R220, desc[UR20][R196.64+0x10] ;  /* 0x00001014c4dc7981 */ /* 0x000f22000c1e1d00 */
[----:B-1----:R-:W-:Y:S01]  /*07e0*/  IMAD.WIDE.U32 R12, R0, 0x20, R192 ;  /* 0x00000020000c7825 */ /* 0x002fe200078e00c0 */
[----:B------:R-:W-:Y:S02]  /*07f0*/  LEA.HI.SX32 R201, R201, R4, 0x1d ;  /* 0x00000004c9c97211 */ /* 0x000fe400078feaff */
[----:B------:R1:W4:Y:S04]  /*0800*/  LDG.E.128 R216, desc[UR20][R196.64] ;  /* 0x00000014c4d87981 */ /* 0x000328000c1e1d00 */
[----:B------:R-:W4:Y:S01]  /*0810*/  LDG.E.128 R224, desc[UR20][R12.64] ;  /* 0x000000140ce07981 */ /* 0x000f22000c1e1d00 */
[----:B0-----:R-:W-:-:S03]  /*0820*/  IMAD.WIDE.U32 R232, R201, 0x10, R6 ;  /* 0x00000010c9e87825 */ /* 0x001fc600078e0006 */
[----:B------:R0:W4:Y:S01]  /*0830*/  LDG.E.128 R228, desc[UR20][R12.64+0x10] ;  /* 0x000010140ce47981 */ /* 0x000122000c1e1d00 */
[----:B------:R-:W-:-:S03]  /*0840*/  IADD3 R193, PT, PT, R201, 0x80, RZ ;  /* 0x00000080c9c17810 */ /* 0x000fc60007ffe0ff */
[----:B------:R-:W4:Y:S02]  /*0850*/  LDG.E.128 R232, desc[UR20][R232.64] ;  /* 0x00000014e8e87981 */ /* 0x000f24000c1e1d00 */
[----:B------:R-:W-:-:S06]  /*0860*/  IMAD.WIDE.U32 R192, R193, 0x10, R6 ;  /* 0x00000010c1c07825 */ /* 0x000fcc00078e0006 */
[----:B------:R-:W4:Y:S01]  /*0870*/  LDG.E.128 R192, desc[UR20][R192.64] ;  /* 0x00000014c0c07981 */ /* 0x000f22000c1e1d00 */
[----:B------:R-:W-:-:S05]  /*0880*/  IADD3 R15, PT, PT, R201, 0x100, RZ ;  /* 0x00000100c90f7810 */ /* 0x000fca0007ffe0ff */
[----:B-1----:R-:W-:-:S06]  /*0890*/  IMAD.WIDE.U32 R196, R15, 0x10, R6 ;  /* 0x000000100fc47825 */ /* 0x002fcc00078e0006 */
[----:B------:R-:W4:Y:S01]  /*08a0*/  LDG.E.128 R196, desc[UR20][R196.64] ;  /* 0x00000014c4c47981 */ /* 0x000f22000c1e1d00 */
[----:B------:R-:W-:-:S05]  /*08b0*/  IADD3 R201, PT, PT, R201, 0x180, RZ ;  /* 0x00000180c9c97810 */ /* 0x000fca0007ffe0ff */
[----:B------:R-:W-:-:S06]  /*08c0*/  IMAD.WIDE.U32 R200, R201, 0x10, R6 ;  /* 0x00000010c9c87825 */ /* 0x000fcc00078e0006 */
[----:B------:R-:W4:Y:S01]  /*08d0*/  LDG.E.128 R200, desc[UR20][R200.64] ;  /* 0x00000014c8c87981 */ /* 0x000f22000c1e1d00 */
[----:B------:R-:W-:-:S04]  /*08e0*/  @UP3 UIADD3 UR9, UPT, UPT, UR11, -0x1, URZ ;  /* 0xffffffff0b093890 */ /* 0x000fc8000fffe0ff */
[----:B------:R-:W-:Y:S01]  /*08f0*/  @UP3 UIMAD UR9, UR9, UR26, URZ ;  /* 0x0000001a090932a4 */ /* 0x000fe2000f8e02ff */
[----:B------:R-:W-:-:S03]  /*0900*/  PLOP3.LUT P2, PT, PT, PT, UP3, 0x80, 0x8 ;  /* 0x000000000008781c */ /* 0x000fc60003f4f038 */
[----:B------:R-:W-:-:S04]  /*0910*/  @UP3 USHF.R.S32.HI UR10, URZ, 0x1f, UR9 ;  /* 0x0000001fff0a3899 */ /* 0x000fc80008011409 */
[----:B------:R-:W-:Y:S01]  /*0920*/  @UP3 ULEA.HI UR10, UR10, UR9, URZ, 0x3 ;  /* 0x000000090a0a3291 */ /* 0x000fe2000f8f18ff */
[----:B------:R-:W-:Y:S02]  /*0930*/  ISETP.NE.AND P1, PT, RZ, UR27, PT ;  /* 0x0000001bff007c0c */ /* 0x000fe4000bf25270 */
[----:B------:R-:W-:-:S03]  /*0940*/  MOV R239, RZ ;  /* 0x000000ff00ef7202 */ /* 0x000fc60000000f00 */
[----:B0-----:R-:W-:-:S04]  /*0950*/  MOV R13, UR10 ;  /* 0x0000000a000d7c02 */ /* 0x001fc80008000f00 */
[----:B------:R-:W-:-:S04]  /*0960*/  @P2 LEA.HI.SX32 R239, R13, R4, 0x1d ;  /* 0x000000040def2211 */ /* 0x000fc800078feaff */
[----:B------:R-:W-:Y:S02]  /*0970*/  IADD3 R13, PT, PT, R239, 0x180, RZ ;  /* 0x00000180ef0d7810 */ /* 0x000fe40007ffe0ff */
[----:B------:R-:W-:-:S04]  /*0980*/  ISETP.NE.U32.AND P0, PT, RZ, UR4, PT ;  /* 0x00000004ff007c0c */ /* 0x000fc8000bf05070 */
[----:B------:R-:W-:Y:S02]  /*0990*/  ISETP.NE.AND.EX P0, PT, RZ, UR5, PT, P0 ;  /* 0x00000005ff007c0c */ /* 0x000fe4000bf05300 */
[----:B------:R-:W-:-:S05]  /*09a0*/  IADD3 R237, PT, PT, R239, 0x80, RZ ;  /* 0x00000080efed7810 */ /* 0x000fca0007ffe0ff */
[----:B--2---:R-:W-:-:S06]  /*09b0*/  IMAD.WIDE.U32 R236, R237, 0x8, R240 ;  /* 0x00000008edec7825 */ /* 0x004fcc00078e00f0 */
[----:B------:R-:W0:Y:S08]  /*09c0*/  @P0 LDC.64 R6, c[0x0][0x438] ;  /* 0x00010e00ff060b82 */ /* 0x000e300000000a00 */
[----:B------:R-:W1:Y:S01]  /*09d0*/  @P0 LDC.64 R242, c[0x0][0x438] ;  /* 0x00010e00fff20b82 */ /* 0x000e620000000a00 */
[----:B0-----:R-:W-:-:S05]  /*09e0*/  @P0 IMAD.WIDE.U32 R204, R204, 0x20, R6 ;  /* 0x00000020cccc0825 */ /* 0x001fca00078e0006 */
[----:B------:R-:W5:Y:S01]  /*09f0*/  @P0 LDG.E.128 R44, desc[UR20][R204.64] ;  /* 0x00000014cc2c0981 */ /* 0x000f62000c1e1d00 */
[----:B-1----:R-:W-:-:S03]  /*0a00*/  @P0 IMAD.WIDE.U32 R242, R0, 0x20, R242 ;  /* 0x0000002000f20825 */ /* 0x002fc600078e00f2 */
[----:B------:R0:W5:Y:S04]  /*0a10*/  @P0 LDG.E.128 R40, desc[UR20][R204.64+0x10] ;  /* 0x00001014cc280981 */ /* 0x000168000c1e1d00 */
[----:B------:R-:W5:Y:S04]  /*0a20*/  @P0 LDG.E.128 R20, desc[UR20][R242.64] ;  /* 0x00000014f2140981 */ /* 0x000f68000c1e1d00 */
[----:B------:R-:W5:Y:S02]  /*0a30*/  @P0 LDG.E.128 R16, desc[UR20][R242.64+0x10] ;  /* 0x00001014f2100981 */ /* 0x000f64000c1e1d00 */
[----:B0----5:R-:W-:-:S02]  /*0a40*/  HADD2.F32 R204, -RZ, R65.H1_H1 ;  /* 0x30000041ffcc7230 */ /* 0x021fc40000004100 */
[----:B------:R-:W-:Y:S01]  /*0a50*/  HADD2.F32 R205, -RZ, R68.H0_H0 ;  /* 0x20000044ffcd7230 */ /* 0x000fe20000004100 */
[----:B---3--:R-:W-:-:S05]  /*0a60*/  FSEL R3, R3, RZ, !P1 ;  /* 0x000000ff03037208 */ /* 0x008fca0004800000 */
[C---:B----4-:R-:W-:Y:S01]  /*0a70*/  FADD.FTZ R245, -R3.reuse, R210 ;  /* 0x000000d203f57221 */ /* 0x050fe20000010100 */
[----:B------:R-:W-:Y:S01]  /*0a80*/  FADD.FTZ R244, -R3, R211 ;  /* 0x000000d303f47221 */ /* 0x000fe20000010100 */
[----:B------:R-:W-:-:S06]  /*0a90*/  IMAD.WIDE.U32 R210, R13, 0x8, R240 ;  /* 0x000000080dd27825 */ /* 0x000fcc00078e00f0 */
[----:B------:R-:W5:Y:S01]  /*0aa0*/  LDG.E.64 R210, desc[UR20][R210.64] ;  /* 0x00000014d2d27981 */ /* 0x000f62000c1e1b00 */
[----:B------:R-:W-:Y:S01]  /*0ab0*/  FADD.FTZ R15, -R3, R9 ;  /* 0x00000009030f7221 */ /* 0x000fe20000010100 */
[----:B------:R-:W-:Y:S01]  /*0ac0*/  IADD3 R9, PT, PT, R239, 0x100, RZ ;  /* 0x00000100ef097810 */ /* 0x000fe20007ffe0ff */
[C---:B------:R-:W-:Y:S01]  /*0ad0*/  FADD.FTZ R247, -R3.reuse, R212 ;  /* 0x000000d403f77221 */ /* 0x040fe20000010100 */
[C---:B------:R-:W-:Y:S02]  /*0ae0*/  FADD.FTZ R246, -R3.reuse, R213 ;  /* 0x000000d503f67221 */ /* 0x040fe40000010100 */
[----:B------:R-:W0:Y:S01]  /*0af0*/  @P0 LDC.64 R212, c[0x0][0x438] ;  /* 0x00010e00ffd40b82 */ /* 0x000e220000000a00 */
[C---:B------:R-:W-:Y:S01]  /*0b00*/  FADD.FTZ R207, -R3.reuse, R208 ;  /* 0x000000d003cf7221 */ /* 0x040fe20000010100 */
[----:B------:R-:W-:Y:S01]  /*0b10*/  FADD.FTZ R206, -R3, R209 ;  /* 0x000000d103ce7221 */ /* 0x000fe20000010100 */
[----:B------:R-:W-:-:S04]  /*0b20*/  IMAD.WIDE.U32 R238, R239, 0x8, R240 ;  /* 0x00000008efee7825 */ /* 0x000fc800078e00f0 */
[----:B------:R-:W-:Y:S02]  /*0b30*/  IMAD.WIDE.U32 R208, R9, 0x8, R240 ;  /* 0x0000000809d07825 */ /* 0x000fe400078e00f0 */
[----:B------:R-:W1:Y:S02]  /*0b40*/  @P0 LDC.64 R240, c[0x0][0x438] ;  /* 0x00010e00fff00b82 */ /* 0x000e640000000a00 */
        /* <DEDUP_REMOVED lines=8> */
[----:B------:R-:W-:Y:S01]  /*0bd0*/  MOV R228, R225 ;  /* 0x000000e100e47202 */ /* 0x000fe20000000f00 */
[----:B------:R-:W-:Y:S01]  /*0be0*/  FADD.FTZ R8, -R3, R248 ;  /* 0x000000f803087221 */ /* 0x000fe20000010100 */
[----:B0-----:R-:W-:-:S04]  /*0bf0*/  @P0 IMAD.WIDE.U32 R212, R2, 0x20, R212 ;  /* 0x0000002002d40825 */ /* 0x001fc800078e00d4 */
[C---:B------:R-:W-:Y:S01]  /*0c00*/  FADD.FTZ R14, -R3.reuse, R227 ;  /* 0x000000e3030e7221 */ /* 0x040fe20000010100 */
[----:B------:R-:W-:Y:S01]  /*0c10*/  MOV R225, R223 ;  /* 0x000000df00e17202 */ /* 0x000fe20000000f00 */
[C---:B------:R-:W-:Y:S01]  /*0c20*/  FADD.FTZ R6, -R3.reuse, R249 ;  /* 0x000000f903067221 */ /* 0x040fe20000010100 */
[C---:B------:R-:W-:Y:S01]  /*0c30*/  FADD.FTZ R4, -R3.reuse, R250 ;  /* 0x000000fa03047221 */ /* 0x040fe20000010100 */
[----:B------:R-:W-:Y:S01]  /*0c40*/  MOV R227, R224 ;  /* 0x000000e000e37202 */ /* 0x000fe20000000f00 */
[----:B------:R-:W5:Y:S01]  /*0c50*/  @P0 LDG.E.128 R28, desc[UR20][R212.64] ;  /* 0x00000014d41c0981 */ /* 0x000f62000c1e1d00 */
[----:B------:R-:W-:Y:S01]  /*0c60*/  MOV R223, R219 ;  /* 0x000000db00df7202 */ /* 0x000fe20000000f00 */
[----:B------:R-:W-:Y:S01]  /*0c70*/  FADD.FTZ R11, -R3, R11 ;  /* 0x0000000b030b7221 */ /* 0x000fe20000010100 */
[----:B-1----:R-:W-:Y:S01]  /*0c80*/  @P0 IMAD.WIDE.U32 R240, R5, 0x20, R240 ;  /* 0x0000002005f00825 */ /* 0x002fe200078e00f0 */
[----:B------:R-:W5:Y:S03]  /*0c90*/  @P0 LDG.E.128 R24, desc[UR20][R212.64+0x10] ;  /* 0x00001014d4180981 */ /* 0x000f66000c1e1d00 */
        /* <DEDUP_REMOVED lines=12> */
[----:B------:R0:W5:Y:S01]  /*0d60*/  LDG.E.64 R212, desc[UR20][R208.64] ;  /* 0x00000014d0d47981 */ /* 0x000162000c1e1b00 */
[----:B------:R-:W-:-:S02]  /*0d70*/  HADD2.F32 R3, -RZ, R234.H0_H0 ;  /* 0x200000eaff037230 */ /* 0x000fc40000004100 */
[----:B------:R-:W-:Y:S01]  /*0d80*/  FMUL.FTZ R8, R8, UR30 ;  /* 0x0000001e08087c20 */ /* 0x000fe20008410000 */
[----:B------:R-:W-:Y:S01]  /*0d90*/  FMUL.FTZ R0, R7, UR30 ;  /* 0x0000001e07007c20 */ /* 0x000fe20008410000 */
[----:B------:R-:W5:Y:S01]  /*0da0*/  @P0 LDG.E.128 R36, desc[UR20][R240.64] ;  /* 0x00000014f0240981 */ /* 0x000f62000c1e1d00 */
[----:B------:R-:W-:-:S03]  /*0db0*/  HADD2.F32 R9, -RZ, R232.H0_H0 ;  /* 0x200000e8ff097230 */ /* 0x000fc60000004100 */
[----:B------:R1:W5:Y:S01]  /*0dc0*/  @P0 LDG.E.128 R32, desc[UR20][R240.64+0x10] ;  /* 0x00001014f0200981 */ /* 0x000362000c1e1d00 */
[----:B0-----:R-:W-:Y:S02]  /*0dd0*/  HADD2.F32 R208, -RZ, R66.H0_H0 ;  /* 0x20000042ffd07230 */ /* 0x001fe40000004100 */
[----:B------:R-:W-:Y:S01]  /*0de0*/  FADD.FTZ R168, R168, R3 ;  /* 0x00000003a8a87221 */ /* 0x000fe20000010000 */
[--C-:B------:R-:W-:Y:S02]  /*0df0*/  HADD2.F32 R5, -RZ, R233.reuse.H0_H0 ;  /* 0x200000e9ff057230 */ /* 0x100fe40000004100 */
[-C--:B------:R-:W-:Y:S01]  /*0e00*/  FFMA.FTZ R84, R8, R3.reuse, R84 ;  /* 0x0000000308547223 */ /* 0x080fe20000010054 */
[----:B------:R-:W-:Y:S02]  /*0e10*/  HADD2.F32 R233, -RZ, R233.H1_H1 ;  /* 0x300000e9ffe97230 */ /* 0x000fe40000004100 */
[----:B------:R-:W-:Y:S01]  /*0e20*/  FMUL.FTZ R7, R208, R3 ;  /* 0x00000003d0077220 */ /* 0x000fe20000410000 */
[----:B------:R-:W-:-:S02]  /*0e30*/  HADD2.F32 R2, -RZ, R235.H0_H0 ;  /* 0x200000ebff027230 */ /* 0x000fc40000004100 */
[----:B------:R-:W-:Y:S01]  /*0e40*/  FMUL.FTZ R4, R4, UR30 ;  /* 0x0000001e04047c20 */ /* 0x000fe20008410000 */
[----:B-1----:R-:W-:Y:S01]  /*0e50*/  MOV R241, R14 ;  /* 0x0000000e00f17202 */ /* 0x002fe20000000f00 */
[----:B------:R-:W-:Y:S02]  /*0e60*/  HADD2.F32 R14, -RZ, R64.H0_H0 ;  /* 0x20000040ff0e7230 */ /* 0x000fe40000004100 */
[----:B------:R-:W-:Y:S01]  /*0e70*/  FMUL.FTZ R206, R206, UR30 ;  /* 0x0000001ecece7c20 */ /* 0x000fe20008410000 */
[----:B------:R-:W-:Y:S02]  /*0e80*/  HADD2.F32 R3, -RZ, R67.H0_H0 ;  /* 0x20000043ff037230 */ /* 0x000fe40000004100 */
[-C--:B------:R-:W-:Y:S01]  /*0e90*/  FFMA.FTZ R80, R0, R9.reuse, R80 ;  /* 0x0000000900507223 */ /* 0x080fe20000010050 */
[----:B------:R-:W-:Y:S01]  /*0ea0*/  FADD.FTZ R172, R172, R9 ;  /* 0x00000009acac7221 */ /* 0x000fe20000010000 */
[----:B------:R-:W-:Y:S01]  /*0eb0*/  FMUL.FTZ R14, R14, R9 ;  /* 0x000000090e0e7220 */ /* 0x000fe20000410000 */
[----:B------:R-:W-:Y:S01]  /*0ec0*/  FMUL.FTZ R9, R204, R233 ;  /* 0x000000e9cc097220 */ /* 0x000fe20000410000 */
[-C--:B------:R-:W-:Y:S01]  /*0ed0*/  FMUL.FTZ R3, R3, R2.reuse ;  /* 0x0000000203037220 */ /* 0x080fe20000410000 */
[----:B------:R-:W-:Y:S01]  /*0ee0*/  FADD.FTZ R170, R170, R2 ;  /* 0x00000002aaaa7221 */ /* 0x000fe20000010000 */
[----:B------:R-:W-:Y:S01]  /*0ef0*/  FFMA.FTZ R86, R4, R2, R86 ;  /* 0x0000000204567223 */ /* 0x000fe20000010056 */
[----:B------:R-:W-:-:S02]  /*0f00*/  HADD2.F32 R209, -RZ, R192.H0_H0 ;  /* 0x200000c0ffd17230 */ /* 0x000fc40000004100 */
[----:B------:R-:W-:Y:S01]  /*0f10*/  FMUL.FTZ R2, R207, UR30 ;  /* 0x0000001ecf027c20 */ /* 0x000fe20008410000 */
[----:B------:R-:W-:Y:S01]  /*0f20*/  HADD2.F32 R204, -RZ, R68.H1_H1 ;  /* 0x30000044ffcc7230 */ /* 0x000fe20000004100 */
[----:B------:R0:W5:Y:S01]  /*0f30*/  LDG.E.64 R216, desc[UR20][R238.64] ;  /* 0x00000014eed87981 */ /* 0x000162000c1e1b00 */
[----:B------:R-:W-:Y:S02]  /*0f40*/  HADD2.F32 R192, -RZ, R192.H1_H1 ;  /* 0x300000c0ffc07230 */ /* 0x000fe40000004100 */
[-C--:B------:R-:W-:Y:S01]  /*0f50*/  FMUL.FTZ R205, R205, R209.reuse ;  /* 0x000000d1cdcd7220 */ /* 0x080fe20000410000 */
[----:B------:R-:W-:Y:S01]  /*0f60*/  FFMA.FTZ R88, R2, R209, R88 ;  /* 0x000000d102587223 */ /* 0x000fe20000010058 */
[----:B------:R-:W-:Y:S01]  /*0f70*/  FADD.FTZ R164, R164, R209 ;  /* 0x000000d1a4a47221 */ /* 0x000fe20000010000 */
[----:B------:R-:W-:Y:S02]  /*0f80*/  HADD2.F32 R207, -RZ, R69.H0_H0 ;  /* 0x20000045ffcf7230 */ /* 0x000fe40000004100 */
[-C--:B------:R-:W-:Y:S01]  /*0f90*/  FMUL.FTZ R204, R204, R192.reuse ;  /* 0x000000c0cccc7220 */ /* 0x080fe20000410000 */
[----:B------:R-:W-:Y:S01]  /*0fa0*/  FFMA.FTZ R89, R206, R192, R89 ;  /* 0x000000c0ce597223 */ /* 0x000fe20000010059 */
[----:B------:R-:W-:Y:S01]  /*0fb0*/  FADD.FTZ R165, R165, R192 ;  /* 0x000000c0a5a57221 */ /* 0x000fe20000010000 */
[----:B------:R-:W-:Y:S01]  /*0fc0*/  HADD2.F32 R209, -RZ, R193.H0_H0 ;  /* 0x200000c1ffd17230 */ /* 0x000fe20000004100 */
[----:B0-----:R-:W-:Y:S01]  /*0fd0*/  MOV R239, R219 ;  /* 0x000000db00ef7202 */ /* 0x001fe20000000f00 */
[----:B------:R-:W-:Y:S01]  /*0fe0*/  FMUL.FTZ R192, R245, UR30 ;  /* 0x0000001ef5c07c20 */ /* 0x000fe20008410000 */
[----:B------:R-:W-:Y:S01]  /*0ff0*/  MOV R238, R218 ;  /* 0x000000da00ee7202 */ /* 0x000fe20000000f00 */
[----:B------:R-:W-:Y:S01]  /*1000*/  HADD2.F32 R218, -RZ, R69.H1_H1 ;  /* 0x30000045ffda7230 */ /* 0x000fe20000004100 */
[----:B------:R0:W5:Y:S01]  /*1010*/  LDG.E.64 R214, desc[UR20][R236.64] ;  /* 0x00000014ecd67981 */ /* 0x000162000c1e1b00 */
[----:B------:R-:W-:-:S02]  /*1020*/  HADD2.F32 R219, -RZ, R193.H1_H1 ;  /* 0x300000c1ffdb7230 */ /* 0x000fc40000004100 */
[----:B------:R-:W-:Y:S01]  /*1030*/  FMUL.FTZ R208, R244, UR30 ;  /* 0x0000001ef4d07c20 */ /* 0x000fe20008410000 */
[-C--:B------:R-:W-:Y:S01]  /*1040*/  FMUL.FTZ R207, R207, R209.reuse ;  /* 0x000000d1cfcf7220 */ /* 0x080fe20000410000 */
[----:B------:R-:W-:Y:S01]  /*1050*/  FFMA.FTZ R90, R192, R209, R90 ;  /* 0x000000d1c05a7223 */ /* 0x000fe2000001005a */
[----:B------:R-:W-:Y:S01]  /*1060*/  FADD.FTZ R166, R166, R209 ;  /* 0x000000d1a6a67221 */ /* 0x000fe20000010000 */
[-C--:B------:R-:W-:Y:S01]  /*1070*/  FMUL.FTZ R193, R218, R219.reuse ;  /* 0x000000dbdac17220 */ /* 0x080fe20000410000 */
[--C-:B------:R-:W-:Y:S01]  /*1080*/  HADD2.F32 R209, -RZ, R194.reuse.H0_H0 ;  /* 0x200000c2ffd17230 */ /* 0x100fe20000004100 */
[----:B------:R-:W-:Y:S01]  /*1090*/  MOV R229, R220 ;  /* 0x000000dc00e57202 */ /* 0x000fe20000000f00 */
[----:B------:R-:W-:Y:S01]  /*10a0*/  FFMA.FTZ R91, R208, R219, R91 ;  /* 0x000000dbd05b7223 */ /* 0x000fe2000001005b */
[----:B------:R-:W-:Y:S01]  /*10b0*/  MOV R240, R226 ;  /* 0x000000e200f07202 */ /* 0x000fe20000000f00 */
[----:B------:R-:W-:Y:S01]  /*10c0*/  FADD.FTZ R167, R167, R219 ;  /* 0x000000dba7a77221 */ /* 0x000fe20000010000 */
[----:B------:R-:W-:Y:S01]  /*10d0*/  HADD2.F32 R194, -RZ, R194.H1_H1 ;  /* 0x300000c2ffc27230 */ /* 0x000fe20000004100 */
[----:B0-----:R-:W-:Y:S01]  /*10e0*/  MOV R237, R227 ;  /* 0x000000e300ed7202 */ /* 0x001fe20000000f00 */
[--C-:B------:R-:W-:Y:S01]  /*10f0*/  HADD2.F32 R218, -RZ, R70.reuse.H1_H1 ;  /* 0x30000046ffda7230 */ /* 0x100fe20000004100 */
[----:B------:R-:W-:Y:S01]  /*1100*/  MOV R226, R221 ;  /* 0x000000dd00e27202 */ /* 0x000fe20000000f00 */
[----:B------:R-:W-:-:S02]  /*1110*/  HADD2.F32 R219, -RZ, R70.H0_H0 ;  /* 0x20000046ffdb7230 */ /* 0x000fc40000004100 */
[----:B------:R-:W-:Y:S01]  /*1120*/  FMUL.FTZ R220, R246, UR30 ;  /* 0x0000001ef6dc7c20 */ /* 0x000fe20008410000 */
[----:B------:R-:W-:Y:S01]  /*1130*/  MOV R227, R10 ;  /* 0x0000000a00e37202 */ /* 0x000fe20000000f00 */
[----:B------:R-:W-:Y:S01]  /*1140*/  FMUL.FTZ R221, R247, UR30 ;  /* 0x0000001ef7dd7c20 */ /* 0x000fe20008410000 */
[----:B------:R-:W-:Y:S02]  /*1150*/  HADD2.F32 R10, -RZ, R65.H0_H0 ;  /* 0x20000041ff0a7230 */ /* 0x000fe40000004100 */
[----:B------:R-:W-:Y:S01]  /*1160*/  FMUL.FTZ R12, R12, UR30 ;  /* 0x0000001e0c0c7c20 */ /* 0x000fe20008410000 */
[----:B------:R-:W-:Y:S01]  /*1170*/  MOV R231, R223 ;  /* 0x000000df00e77202 */ /* 0x000fe20000000f00 */
[-C--:B------:R-:W-:Y:S01]  /*1180*/  FMUL.FTZ R218, R218, R194.reuse ;  /* 0x000000c2dada7220 */ /* 0x080fe20000410000 */
        /* <DEDUP_REMOVED lines=8> */
[-C--:B------:R-:W-:Y:S01]  /*1210*/  FMUL.FTZ R10, R10, R5.reuse ;  /* 0x000000050a0a7220 */ /* 0x080fe20000410000 */
[----:B------:R-:W-:Y:S01]  /*1220*/  FFMA.FTZ R82, R12, R5, R82 ;  /* 0x000000050c527223 */ /* 0x000fe20000010052 */
[----:B------:R-:W-:Y:S01]  /*1230*/  FADD.FTZ R174, R174, R5 ;  /* 0x00000005aeae7221 */ /* 0x000fe20000010000 */
[----:B------:R-:W-:Y:S02]  /*1240*/  HADD2.F32 R234, -RZ, R234.H1_H1 ;  /* 0x300000eaffea7230 */ /* 0x000fe40000004100 */
[----:B------:R-:W-:Y:S01]  /*1250*/  FMUL.FTZ R6, R6, UR30 ;  /* 0x0000001e06067c20 */ /* 0x000fe20008410000 */
[----:B------:R-:W-:Y:S01]  /*1260*/  HADD2.F32 R5, -RZ, R66.H1_H1 ;  /* 0x30000042ff057230 */ /* 0x000fe20000004100 */
[----:B------:R-:W-:Y:S01]  /*1270*/  MOV R243, R222 ;  /* 0x000000de00f37202 */ /* 0x000fe20000000f00 */
[----:B------:R-:W-:Y:S01]  /*1280*/  FADD.FTZ R162, R162, R223 ;  /* 0x000000dfa2a27221 */ /* 0x000fe20000010000 */
[-C--:B------:R-:W-:Y:S01]  /*1290*/  FFMA.FTZ R94, R209, R223.reuse, R94 ;  /* 0x000000dfd15e7223 */ /* 0x080fe2000001005e */
[----:B------:R-:W-:Y:S01]  /*12a0*/  FMUL.FTZ R194, R194, R223 ;  /* 0x000000dfc2c27220 */ /* 0x000fe20000410000 */
[----:B------:R-:W-:Y:S01]  /*12b0*/  HADD2.F32 R222, -RZ, R195.H1_H1 ;  /* 0x300000c3ffde7230 */ /* 0x000fe20000004100 */
[----:B------:R-:W-:Y:S01]  /*12c0*/  MOV R242, R13 ;  /* 0x0000000d00f27202 */ /* 0x000fe20000000f00 */
[----:B------:R-:W-:-:S02]  /*12d0*/  HADD2.F32 R223, -RZ, R71.H1_H1 ;  /* 0x30000047ffdf7230 */ /* 0x000fc40000004100 */
[----:B------:R-:W-:Y:S01]  /*12e0*/  FMUL.FTZ R249, R249, UR30 ;  /* 0x0000001ef9f97c20 */ /* 0x000fe20008410000 */
[----:B------:R-:W-:Y:S02]  /*12f0*/  HADD2.F32 R232, -RZ, R232.H1_H1 ;  /* 0x300000e8ffe87230 */ /* 0x000fe40000004100 */
[----:B------:R-:W-:Y:S01]  /*1300*/  FMUL.FTZ R11, R11, UR30 ;  /* 0x0000001e0b0b7c20 */ /* 0x000fe20008410000 */
[----:B------:R-:W-:Y:S02]  /*1310*/  HADD2.F32 R13, -RZ, R64.H1_H1 ;  /* 0x30000040ff0d7230 */ /* 0x000fe40000004100 */
[-C--:B------:R-:W-:Y:S01]  /*1320*/  FMUL.FTZ R5, R5, R234.reuse ;  /* 0x000000ea05057220 */ /* 0x080fe20000410000 */
[----:B------:R-:W-:Y:S01]  /*1330*/  FADD.FTZ R169, R169, R234 ;  /* 0x000000eaa9a97221 */ /* 0x000fe20000010000 */
[----:B------:R-:W-:Y:S01]  /*1340*/  FFMA.FTZ R85, R6, R234, R85 ;  /* 0x000000ea06557223 */ /* 0x000fe20000010055 */
[----:B------:R-:W-:Y:S01]  /*1350*/  FMUL.FTZ R15, R15, UR30 ;  /* 0x0000001e0f0f7c20 */ /* 0x000fe20008410000 */
[----:B------:R-:W-:Y:S01]  /*1360*/  MOV R234, R227 ;  /* 0x000000e300ea7202 */ /* 0x000fe20000000f00 */
[----:B------:R-:W-:Y:S01]  /*1370*/  FADD.FTZ R163, R163, R222 ;  /* 0x000000dea3a37221 */ /* 0x000fe20000010000 */
[----:B------:R-:W-:Y:S01]  /*1380*/  MOV R230, R225 ;  /* 0x000000e100e67202 */ /* 0x000fe20000000f00 */
[----:B------:R-:W-:Y:S01]  /*1390*/  FFMA.FTZ R95, R249, R222, R95 ;  /* 0x000000def95f7223 */ /* 0x000fe2000001005f */
[----:B------:R-:W-:Y:S01]  /*13a0*/  MOV R227, R250 ;  /* 0x000000fa00e37202 */ /* 0x000fe20000000f00 */
[----:B------:R-:W-:Y:S01]  /*13b0*/  FMUL.FTZ R223, R223, R222 ;  /* 0x000000dedfdf7220 */ /* 0x000fe20000410000 */
[----:B------:R-:W-:-:S02]  /*13c0*/  HADD2.F32 R225, -RZ, R196.H0_H0 ;  /* 0x200000c4ffe17230 */ /* 0x000fc40000004100 */
[----:B------:R-:W-:Y:S01]  /*13d0*/  FFMA.FTZ R83, R11, R233, R83 ;  /* 0x000000e90b537223 */ /* 0x000fe20000010053 */
[----:B------:R-:W-:Y:S02]  /*13e0*/  HADD2.F32 R195, -RZ, R72.H0_H0 ;  /* 0x20000048ffc37230 */ /* 0x000fe40000004100 */
[----:B------:R-:W-:Y:S01]  /*13f0*/  FADD.FTZ R175, R175, R233 ;  /* 0x000000e9afaf7221 */ /* 0x000fe20000010000 */
[----:B------:R-:W-:Y:S01]  /*1400*/  FMUL.FTZ R222, R252, UR30 ;  /* 0x0000001efcde7c20 */ /* 0x000fe20008410000 */
[-C--:B------:R-:W-:Y:S01]  /*1410*/  FMUL.FTZ R13, R13, R232.reuse ;  /* 0x000000e80d0d7220 */ /* 0x080fe20000410000 */
[----:B------:R-:W-:Y:S01]  /*1420*/  FFMA.FTZ R81, R15, R232, R81 ;  /* 0x000000e80f517223 */ /* 0x000fe20000010051 */
[----:B------:R-:W-:Y:S01]  /*1430*/  FADD.FTZ R173, R173, R232 ;  /* 0x000000e8adad7221 */ /* 0x000fe20000010000 */
[----:B------:R-:W-:Y:S01]  /*1440*/  MOV R233, R226 ;  /* 0x000000e200e97202 */ /* 0x000fe20000000f00 */
[----:B------:R-:W-:Y:S01]  /*1450*/  HADD2.F32 R196, -RZ, R196.H1_H1 ;  /* 0x300000c4ffc47230 */ /* 0x000fe20000004100 */
[----:B------:R-:W-:Y:S01]  /*1460*/  MOV R232, R243 ;  /* 0x000000f300e87202 */ /* 0x000fe20000000f00 */
[----:B------:R-:W-:-:S02]  /*1470*/  HADD2.F32 R226, -RZ, R72.H1_H1 ;  /* 0x30000048ffe27230 */ /* 0x000fc40000004100 */
[----:B------:R-:W-:Y:S01]  /*1480*/  FMUL.FTZ R227, R227, UR30 ;  /* 0x0000001ee3e37c20 */ /* 0x000fe20008410000 */
[----:B------:R-:W-:Y:S01]  /*1490*/  MOV R243, R229 ;  /* 0x000000e500f37202 */ /* 0x000fe20000000f00 */
[-C--:B------:R-:W-:Y:S01]  /*14a0*/  FFMA.FTZ R96, R222, R225.reuse, R96 ;  /* 0x000000e1de607223 */ /* 0x080fe20000010060 */
[----:B------:R-:W-:Y:S01]  /*14b0*/  MOV R236, R224 ;  /* 0x000000e000ec7202 */ /* 0x000fe20000000f00 */
[----:B------:R-:W-:Y:S01]  /*14c0*/  FADD.FTZ R156, R156, R225 ;  /* 0x000000e19c9c7221 */ /* 0x000fe20000010000 */
[----:B------:R-:W-:Y:S01]  /*14d0*/  FMUL.FTZ R195, R195, R225 ;  /* 0x000000e1c3c37220 */ /* 0x000fe20000410000 */
[----:B------:R-:W-:Y:S02]  /*14e0*/  HADD2.F32 R229, -RZ, R197.H0_H0 ;  /* 0x200000c5ffe57230 */ /* 0x000fe40000004100 */
[----:B------:R-:W-:Y:S01]  /*14f0*/  FMUL.FTZ R225, R238, UR30 ;  /* 0x0000001eeee17c20 */ /* 0x000fe20008410000 */
[----:B------:R-:W-:Y:S02]  /*1500*/  HADD2.F32 R224, -RZ, R73.H0_H0 ;  /* 0x20000049ffe07230 */ /* 0x000fe40000004100 */
[----:B------:R-:W-:Y:S01]  /*1510*/  FFMA.FTZ R97, R227, R196, R97 ;  /* 0x000000c4e3617223 */ /* 0x000fe20000010061 */
[----:B------:R-:W-:-:S02]  /*1520*/  HADD2.F32 R235, -RZ, R235.H1_H1 ;  /* 0x300000ebffeb7230 */ /* 0x000fc40000004100 */
[----:B------:R-:W-:Y:S01]  /*1530*/  FADD.FTZ R157, R157, R196 ;  /* 0x000000c49d9d7221 */ /* 0x000fe20000010000 */
[----:B------:R-:W-:Y:S02]  /*1540*/  HADD2.F32 R250, -RZ, R67.H1_H1 ;  /* 0x30000043fffa7230 */ /* 0x000fe40000004100 */
[----:B------:R-:W-:Y:S01]  /*1550*/  FMUL.FTZ R226, R226, R196 ;  /* 0x000000c4e2e27220 */ /* 0x000fe20000410000 */
[----:B------:R-:W-:Y:S01]  /*1560*/  MOV R245, R242 ;  /* 0x000000f200f57202 */ /* 0x000fe20000000f00 */
[----:B------:R-:W-:Y:S01]  /*1570*/  FMUL.FTZ R251, R251, UR30 ;  /* 0x0000001efbfb7c20 */ /* 0x000fe20008410000 */
[----:B------:R-:W-:Y:S01]  /*1580*/  HADD2.F32 R196, -RZ, R197.H1_H1 ;  /* 0x300000c5ffc47230 */ /* 0x000fe20000004100 */
[----:B------:R-:W-:Y:S01]  /*1590*/  MOV R242, R228 ;  /* 0x000000e400f27202 */ /* 0x000fe20000000f00 */
[----:B------:R-:W-:Y:S01]  /*15a0*/  FFMA.FTZ R98, R225, R229, R98 ;  /* 0x000000e5e1627223 */ /* 0x000fe20000010062 */
[----:B------:R-:W-:Y:S01]  /*15b0*/  MOV R238, R239 ;  /* 0x000000ef00ee7202 */ /* 0x000fe20000000f00 */
[----:B------:R-:W-:Y:S01]  /*15c0*/  FADD.FTZ R158, R158, R229 ;  /* 0x000000e59e9e7221 */ /* 0x000fe20000010000 */
[----:B------:R-:W-:Y:S01]  /*15d0*/  FMUL.FTZ R224, R224, R229 ;  /* 0x000000e5e0e07220 */ /* 0x000fe20000410000 */
[----:B------:R-:W-:Y:S01]  /*15e0*/  HADD2.F32 R197, -RZ, R198.H0_H0 ;  /* 0x200000c6ffc57230 */ /* 0x000fe20000004100 */
[----:B------:R-:W-:Y:S01]  /*15f0*/  MOV R239, R230 ;  /* 0x000000e600ef7202 */ /* 0x000fe20000000f00 */
[----:B------:R-:W-:-:S02]  /*1600*/  HADD2.F32 R228, -RZ, R74.H0_H0 ;  /* 0x2000004affe47230 */ /* 0x000fc40000004100 */
[----:B------:R-:W-:Y:S01]  /*1610*/  FMUL.FTZ R229, R234, UR30 ;  /* 0x0000001eeae57c20 */ /* 0x000fe20008410000 */
[----:B------:R-:W-:Y:S02]  /*1620*/  HADD2.F32 R230, -RZ, R73.H1_H1 ;  /* 0x30000049ffe67230 */ /* 0x000fe40000004100 */
[-C--:B------:R-:W-:Y:S01]  /*1630*/  FMUL.FTZ R250, R250, R235.reuse ;  /* 0x000000ebfafa7220 */ /* 0x080fe20000410000 */
[----:B------:R-:W-:Y:S01]  /*1640*/  FADD.FTZ R171, R171, R235 ;  /* 0x000000ebabab7221 */ /* 0x000fe20000010000 */
[----:B------:R-:W-:Y:S01]  /*1650*/  FFMA.FTZ R87, R251, R235, R87 ;  /* 0x000000ebfb577223 */ /* 0x000fe20000010057 */
[----:B------:R-:W-:Y:S01]  /*1660*/  FMUL.FTZ R231, R231, UR30 ;  /* 0x0000001ee7e77c20 */ /* 0x000fe20008410000 */
[----:B------:R-:W-:Y:S01]  /*1670*/  FMUL.FTZ R235, R233, UR30 ;  /* 0x0000001ee9eb7c20 */ /* 0x000fe20008410000 */
[----:B------:R-:W-:Y:S01]  /*1680*/  FADD.FTZ R152, R152, R197 ;  /* 0x000000c598987221 */ /* 0x000fe20000010000 */
[-C--:B------:R-:W-:Y:S01]  /*1690*/  FFMA.FTZ R100, R229, R197.reuse, R100 ;  /* 0x000000c5e5647223 */ /* 0x080fe20000010064 */
[----:B------:R-:W-:Y:S01]  /*16a0*/  FMUL.FTZ R228, R228, R197 ;  /* 0x000000c5e4e47220 */ /* 0x000fe20000410000 */
[----:B------:R-:W-:Y:S01]  /*16b0*/  FMUL.FTZ R233, R232, UR30 ;  /* 0x0000001ee8e97c20 */ /* 0x000fe20008410000 */
[----:B------:R-:W-:-:S02]  /*16c0*/  HADD2.F32 R197, -RZ, R199.H0_H0 ;  /* 0x200000c7ffc57230 */ /* 0x000fc40000004100 */
[-C--:B------:R-:W-:Y:S01]  /*16d0*/  FFMA.FTZ R99, R231, R196.reuse, R99 ;  /* 0x000000c4e7637223 */ /* 0x080fe20000010063 */
[----:B------:R-:W-:Y:S02]  /*16e0*/  HADD2.F32 R232, -RZ, R75.H0_H0 ;  /* 0x2000004bffe87230 */ /* 0x000fe40000004100 */
[----:B------:R-:W-:Y:S01]  /*16f0*/  FADD.FTZ R159, R159, R196 ;  /* 0x000000c49f9f7221 */ /* 0x000fe20000010000 */
[----:B------:R-:W-:Y:S01]  /*1700*/  FMUL.FTZ R230, R230, R196 ;  /* 0x000000c4e6e67220 */ /* 0x000fe20000410000 */
[----:B------:R-:W-:Y:S01]  /*1710*/  MOV R247, R238 ;  /* 0x000000ee00f77202 */ /* 0x000fe20000000f00 */
[----:B------:R-:W-:Y:S02]  /*1720*/  HADD2.F32 R196, -RZ, R199.H1_H1 ;  /* 0x300000c7ffc47230 */ /* 0x000fe40000004100 */
[----:B------:R-:W-:Y:S01]  /*1730*/  FMUL.FTZ R239, R239, UR30 ;  /* 0x0000001eefef7c20 */ /* 0x000fe20008410000 */
[----:B------:R-:W-:Y:S02]  /*1740*/  HADD2.F32 R238, -RZ, R75.H1_H1 ;  /* 0x3000004bffee7230 */ /* 0x000fe40000004100 */
[----:B------:R-:W-:-:S02]  /*1750*/  HADD2.F32 R198, -RZ, R198.H1_H1 ;  /* 0x300000c6ffc67230 */ /* 0x000fc40000004100 */
[----:B------:R-:W-:Y:S01]  /*1760*/  HADD2.F32 R234, -RZ, R74.H1_H1 ;  /* 0x3000004affea7230 */ /* 0x000fe20000004100 */
[----:B------:R-:W-:Y:S01]  /*1770*/  MOV R244, R236 ;  /* 0x000000ec00f47202 */ /* 0x000fe20000000f00 */
[----:B------:R-:W-:Y:S01]  /*1780*/  FADD.FTZ R154, R154, R197 ;  /* 0x000000c59a9a7221 */ /* 0x000fe20000010000 */
[-C--:B------:R-:W-:Y:S01]  /*1790*/  FFMA.FTZ R102, R233, R197.reuse, R102 ;  /* 0x000000c5e9667223 */ /* 0x080fe20000010066 */
[----:B------:R-:W-:Y:S01]  /*17a0*/  FMUL.FTZ R232, R232, R197 ;  /* 0x000000c5e8e87220 */ /* 0x000fe20000410000 */
[----:B------:R-:W-:Y:S02]  /*17b0*/  HADD2.F32 R197, -RZ, R200.H0_H0 ;  /* 0x200000c8ffc57230 */ /* 0x000fe40000004100 */
[----:B------:R-:W-:Y:S01]  /*17c0*/  FADD.FTZ R155, R155, R196 ;  /* 0x000000c49b9b7221 */ /* 0x000fe20000010000 */
[----:B------:R-:W-:Y:S02]  /*17d0*/  HADD2.F32 R236, -RZ, R76.H0_H0 ;  /* 0x2000004cffec7230 */ /* 0x000fe40000004100 */
[-C--:B------:R-:W-:Y:S01]  /*17e0*/  FFMA.FTZ R103, R239, R196.reuse, R103 ;  /* 0x000000c4ef677223 */ /* 0x080fe20000010067 */
[----:B------:R-:W-:Y:S01]  /*17f0*/  FMUL.FTZ R238, R238, R196 ;  /* 0x000000c4eeee7220 */ /* 0x000fe20000410000 */
[----:B------:R-:W-:Y:S01]  /*1800*/  FMUL.FTZ R237, R237, UR30 ;  /* 0x0000001eeded7c20 */ /* 0x000fe20008410000 */
[----:B------:R-:W-:Y:S01]  /*1810*/  FADD.FTZ R153, R153, R198 ;  /* 0x000000c699997221 */ /* 0x000fe20000010000 */
[-C--:B------:R-:W-:Y:S01]  /*1820*/  FFMA.FTZ R101, R235, R198.reuse, R101 ;  /* 0x000000c6eb657223 */ /* 0x080fe20000010065 */
[----:B------:R-:W-:Y:S01]  /*1830*/  FMUL.FTZ R234, R234, R198 ;  /* 0x000000c6eaea7220 */ /* 0x000fe20000410000 */
[----:B------:R-:W-:Y:S01]  /*1840*/  FFMA.FTZ R196, R0, R14, RZ ;  /* 0x0000000e00c47223 */ /* 0x000fe200000100ff */
[----:B------:R-:W-:Y:S01]  /*1850*/  FADD.FTZ R198, RZ, R14 ;  /* 0x0000000effc67221 */ /* 0x000fe20000010000 */
        /* <DEDUP_REMOVED lines=11> */
[----:B------:R-:W-:Y:S01]  /*1910*/  MOV R248, R245 ;  /* 0x000000f500f87202 */ /* 0x000fe20000000f00 */
[----:B------:R-:W-:Y:S01]  /*1920*/  HADD2.F32 R200, -RZ, R200.H1_H1 ;  /* 0x300000c8ffc87230 */ /* 0x000fe20000004100 */
[----:B------:R-:W-:Y:S01]  /*1930*/  MOV R245, R241 ;  /* 0x000000f100f57202 */ /* 0x000fe20000000f00 */
[----:B------:R-:W-:Y:S01]  /*1940*/  FFMA.FTZ R199, R6, R5, R199 ;  /* 0x0000000506c77223 */ /* 0x000fe200000100c7 */
[----:B------:R-:W-:Y:S02]  /*1950*/  HADD2.F32 R241, -RZ, R76.H1_H1 ;  /* 0x3000004cfff17230 */ /* 0x000fe40000004100 */
[----:B------:R-:W-:Y:S01]  /*1960*/  FADD.FTZ R198, R5, R198 ;  /* 0x000000c605c67221 */ /* 0x000fe20000010000 */
[----:B------:R-:W-:Y:S01]  /*1970*/  FMUL.FTZ R242, R242, UR30 ;  /* 0x0000001ef2f27c20 */ /* 0x000fe20008410000 */
[----:B------:R-:W-:Y:S01]  /*1980*/  MOV R252, R243 ;  /* 0x000000f300fc7202 */ /* 0x000fe20000000f00 */
[----:B------:R-:W-:Y:S01]  /*1990*/  FFMA.FTZ R196, R4, R3, R199 ;  /* 0x0000000304c47223 */ /* 0x000fe200000100c7 */
[----:B------:R-:W-:Y:S01]  /*19a0*/  FADD.FTZ R243, R3, R198 ;  /* 0x000000c603f37221 */ /* 0x000fe20000010000 */
[-C--:B------:R-:W-:Y:S01]  /*19b0*/  FFMA.FTZ R105, R242, R200.reuse, R105 ;  /* 0x000000c8f2697223 */ /* 0x080fe20000010069 */
[----:B------:R-:W-:Y:S01]  /*19c0*/  FADD.FTZ R149, R149, R200 ;  /* 0x000000c895957221 */ /* 0x000fe20000010000 */
[----:B------:R-:W-:Y:S01]  /*19d0*/  FMUL.FTZ R241, R241, R200 ;  /* 0x000000c8f1f17220 */ /* 0x000fe20000410000 */
[----:B------:R-:W-:-:S02]  /*19e0*/  HADD2.F32 R197, -RZ, R201.H0_H0 ;  /* 0x200000c9ffc57230 */ /* 0x000fc40000004100 */
[----:B------:R-:W-:Y:S01]  /*19f0*/  FMUL.FTZ R240, R240, UR30 ;  /* 0x0000001ef0f07c20 */ /* 0x000fe20008410000 */
[----:B------:R-:W-:Y:S02]  /*1a00*/  HADD2.F32 R200, -RZ, R77.H0_H0 ;  /* 0x2000004dffc87230 */ /* 0x000fe40000004100 */
        /* <DEDUP_REMOVED lines=9> */
[----:B------:R-:W-:Y:S02]  /*1aa0*/  MOV R246, R247 ;  /* 0x000000f700f67202 */ /* 0x000fe40000000f00 */
[----:B------:R-:W-:Y:S01]  /*1ab0*/  MOV R247, R244 ;  /* 0x000000f400f77202 */ /* 0x000fe20000000f00 */
[----:B------:R-:W-:Y:S01]  /*1ac0*/  FFMA.FTZ R199, R192, R207, R199 ;  /* 0x000000cfc0c77223 */ /* 0x000fe200000100c7 */
[----:B------:R-:W-:Y:S02]  /*1ad0*/  HADD2.F32 R244, -RZ, R201.H1_H1 ;  /* 0x300000c9fff47230 */ /* 0x000fe40000004100 */
[----:B------:R-:W-:Y:S01]  /*1ae0*/  FADD.FTZ R198, R207, R196 ;  /* 0x000000c4cfc67221 */ /* 0x000fe20000010000 */
[----:B------:R-:W-:Y:S01]  /*1af0*/  FMUL.FTZ R245, R245, UR30 ;  /* 0x0000001ef5f57c20 */ /* 0x000fe20008410000 */
[----:B------:R-:W-:-:S02]  /*1b00*/  HADD2.F32 R197, -RZ, R77.H1_H1 ;  /* 0x3000004dffc57230 */ /* 0x000fc40000004100 */
        /* <DEDUP_REMOVED lines=26> */
[----:B------:R-:W-:Y:S01]  /*1cb0*/  MOV R252, R246 ;  /* 0x000000f600fc7202 */ /* 0x000fe20000000f00 */
[----:B------:R-:W-:Y:S02]  /*1cc0*/  HADD2.F32 R201, -RZ, R202.H0_H0 ;  /* 0x200000caffc97230 */ /* 0x000fe40000004100 */
[----:B------:R-:W-:Y:S01]  /*1cd0*/  FFMA.FTZ R196, R233, R232, R196 ;  /* 0x000000e8e9c47223 */ /* 0x000fe200000100c4 */
[----:B------:R-:W-:Y:S02]  /*1ce0*/  HADD2.F32 R246, -RZ, R78.H0_H0 ;  /* 0x2000004efff67230 */ /* 0x000fe40000004100 */
[----:B------:R-:W-:Y:S01]  /*1cf0*/  FADD.FTZ R197, R232, R197 ;  /* 0x000000c5e8c57221 */ /* 0x000fe20000010000 */
[----:B------:R-:W-:Y:S01]  /*1d00*/  FFMA.FTZ R196, R239, R238, R196 ;  /* 0x000000eeefc47223 */ /* 0x000fe200000100c4 */
[-C--:B------:R-:W-:Y:S01]  /*1d10*/  FFMA.FTZ R108, R243, R201.reuse, R108 ;  /* 0x000000c9f36c7223 */ /* 0x080fe2000001006c */
[----:B------:R-:W-:Y:S01]  /*1d20*/  FADD.FTZ R144, R144, R201 ;  /* 0x000000c990907221 */ /* 0x000fe20000010000 */
[----:B------:R-:W-:Y:S01]  /*1d30*/  FADD.FTZ R197, R238, R197 ;  /* 0x000000c5eec57221 */ /* 0x000fe20000010000 */
[----:B------:R-:W-:Y:S01]  /*1d40*/  FMUL.FTZ R201, R246, R201 ;  /* 0x000000c9f6c97220 */ /* 0x000fe20000410000 */
[----:B------:R-:W-:-:S02]  /*1d50*/  HADD2.F32 R246, -RZ, R202.H1_H1 ;  /* 0x300000cafff67230 */ /* 0x000fc40000004100 */
[----:B------:R-:W-:Y:S01]  /*1d60*/  FMUL.FTZ R202, R248, UR30 ;  /* 0x0000001ef8ca7c20 */ /* 0x000fe20008410000 */
[----:B------:R-:W-:Y:S02]  /*1d70*/  HADD2.F32 R199, -RZ, R78.H1_H1 ;  /* 0x3000004effc77230 */ /* 0x000fe40000004100 */
[----:B------:R-:W-:Y:S01]  /*1d80*/  FFMA.FTZ R196, R237, R236, R196 ;  /* 0x000000ecedc47223 */ /* 0x000fe200000100c4 */
[----:B------:R-:W-:Y:S01]  /*1d90*/  FADD.FTZ R198, R236, R197 ;  /* 0x000000c5ecc67221 */ /* 0x000fe20000010000 */
[-C--:B------:R-:W-:Y:S01]  /*1da0*/  FFMA.FTZ R109, R202, R246.reuse, R109 ;  /* 0x000000f6ca6d7223 */ /* 0x080fe2000001006d */
[----:B------:R-:W-:Y:S01]  /*1db0*/  FADD.FTZ R145, R145, R246 ;  /* 0x000000f691917221 */ /* 0x000fe20000010000 */
[----:B------:R-:W-:Y:S01]  /*1dc0*/  FFMA.FTZ R196, R242, R241, R196 ;  /* 0x000000f1f2c47223 */ /* 0x000fe200000100c4 */
[----:B------:R-:W-:Y:S01]  /*1dd0*/  FMUL.FTZ R246, R199, R246 ;  /* 0x000000f6c7f67220 */ /* 0x000fe20000410000 */
[----:B------:R-:W-:Y:S01]  /*1de0*/  FADD.FTZ R197, R198, R241 ;  /* 0x000000f1c6c57221 */ /* 0x000fe20000010000 */
        /* <DEDUP_REMOVED lines=9> */
[----:B------:R-:W-:Y:S01]  /*1e80*/  FADD.FTZ R196, R197, R244 ;  /* 0x000000f4c5c47221 */ /* 0x000fe20000010000 */
[----:B------:R-:W-:-:S02]  /*1e90*/  HADD2.F32 R198, -RZ, R203.H1_H1 ;  /* 0x300000cbffc67230 */ /* 0x000fc40000004100 */
[----:B------:R-:W-:Y:S01]  /*1ea0*/  FFMA.FTZ R199, R243, R201, R199 ;  /* 0x000000c9f3c77223 */ /* 0x000fe200000100c7 */
[----:B------:R-:W-:Y:S01]  /*1eb0*/  FADD.FTZ R197, R196, R201 ;  /* 0x000000c9c4c57221 */ /* 0x000fe20000010000 */
[----:B------:R-:W-:Y:S02]  /*1ec0*/  HADD2.F32 R203, -RZ, R79.H1_H1 ;  /* 0x3000004fffcb7230 */ /* 0x000fe40000004100 */
[----:B------:R-:W-:Y:S01]  /*1ed0*/  FMUL.FTZ R252, R252, UR30 ;  /* 0x0000001efcfc7c20 */ /* 0x000fe20008410000 */
        /* <DEDUP_REMOVED lines=9> */
[----:B------:R-:W-:Y:S06]  /*1f70*/  BRA `(.L_x_10795) ;  /* 0x0000000000f47947 */ /* 0x000fec0003800000 */
.L_x_10794:
        /* <DEDUP_REMOVED lines=12> */
.L_x_10796:
        /* <DEDUP_REMOVED lines=15> */
.L_x_10797:
        /* <DEDUP_REMOVED lines=14> */
[--C-:B------:R-:W-:Y:S01]  /*2210*/  IMAD.WIDE.U32 R212, R213, 0x8, R210.reuse ;  /* 0x00000008d5d47825 */ /* 0x100fe200078e00d2 */
[C---:B------:R-:W-:Y:S01]  /*2220*/  IADD3 R33, PT, PT, R41.reuse, 0x80, RZ ;  /* 0x0000008029217810 */ /* 0x040fe20007ffe0ff */
[----:B------:R-:W5:Y:S01]  /*2230*/  LDG.E.64 R214, desc[UR20][R214.64] ;  /* 0x00000014d6d67981 */ /* 0x000f62000c1e1b00 */
[----:B------:R-:W-:Y:S01]  /*2240*/  IADD3 R25, PT, PT, R41, 0x100, RZ ;  /* 0x0000010029197810 */ /* 0x000fe20007ffe0ff */
[----:B------:R-:W-:Y:S01]  /*2250*/  IMAD.WIDE.U32 R210, R21, 0x8, R210 ;  /* 0x0000000815d27825 */ /* 0x000fe200078e00d2 */
[C---:B------:R-:W-:Y:S01]  /*2260*/  IADD3 R19, PT, PT, R41.reuse, 0x180, RZ ;  /* 0x0000018029137810 */ /* 0x040fe20007ffe0ff */
        /* <DEDUP_REMOVED lines=10> */
[----:B------:R-:W5:Y:S04]  /*2310*/  LDG.E.128 R40, desc[UR20][R40.64+0x10] ;  /* 0x0000101428287981 */ /* 0x000f68000c1e1d00 */
[----:B------:R-:W5:Y:S04]  /*2320*/  LDG.E.128 R32, desc[UR20][R32.64+0x10] ;  /* 0x0000101420207981 */ /* 0x000f68000c1e1d00 */
[----:B------:R-:W5:Y:S04]  /*2330*/  LDG.E.128 R24, desc[UR20][R24.64+0x10] ;  /* 0x0000101418187981 */ /* 0x000f68000c1e1d00 */
[----:B0-----:R-:W5:Y:S02]  /*2340*/  LDG.E.128 R16, desc[UR20][R16.64+0x10] ;  /* 0x0000101410107981 */ /* 0x001f64000c1e1d00 */
.L_x_10795:
        /* <DEDUP_REMOVED lines=35> */
.L_x_10799:
[----:B------:R-:W-:Y:S05]  /*2580*/  BSYNC.RECONVERGENT B0 ;  /* 0x0000000000007941 */ /* 0x000fea0003800200 */
.L_x_10798:
        /* <DEDUP_REMOVED lines=69> */
.L_x_10804:
[----:B------:R-:W-:Y:S05]  /*29e0*/  BSYNC.RECONVERGENT B0 ;  /* 0x0000000000007941 */ /* 0x000fea0003800200 */
.L_x_10803:
[----:B------:R-:W-:Y:S01]  /*29f0*/  FADD.FTZ R140, R140, R197 ;  /* 0x000000c58c8c7221 */ /* 0x000fe20000010000 */
[----:B------:R-:W-:Y:S01]  /*2a00*/  BSSY.RECONVERGENT B0, `(.L_x_10805) ;  /* 0x000000d000007945 */ /* 0x000fe20003800200 */
[----:B------:R-:W-:-:S03]  /*2a10*/  HFMA2 R197, -RZ, RZ, 0, 0 ;  /* 0x00000000ffc57431 */ /* 0x000fc600000001ff */
[----:B------:R-:W-:Y:S05]  /*2a20*/  @!P1 BRA `(.L_x_10806) ;  /* 0x0000000000289947 */ /* 0x000fea0003800000 */
[----:B------:R-:W-:Y:S01]  /*2a30*/  MOV R197, UR31 ;  /* 0x0000001f00c57c02 */ /* 0x000fe20008000f00 */
[----:B------:R-:W-:Y:S01]  /*2a40*/  HADD2.F32 R198, -RZ, R48.H0_H0 ;  /* 0x20000030ffc67230 */ /* 0x000fe20000004100 */
[----:B------:R-:W-:-:S03]  /*2a50*/  ISETP.LT.AND P0, PT, RZ, UR29, PT ;  /* 0x0000001dff007c0c */ /* 0x000fc6000bf01270 */
[----:B-----5:R-:W-:-:S04]  /*2a60*/  FFMA.FTZ R197, R0, R197, UR32 ;  /* 0x0000002000c57e23 */ /* 0x020fc800080100c5 */
[----:B------:R-:W-:-:S04]  /*2a70*/  FADD.FTZ R197, R14, -R197 ;  /* 0x800000c50ec57221 */ /* 0x000fc80000010000 */
[----:B------:R-:W-:-:S05]  /*2a80*/  FMUL.FTZ R197, R197, UR30 ;  /* 0x0000001ec5c57c20 */ /* 0x000fca0008410000 */
[----:B------:R-:W-:-:S05]  /*2a90*/  FSEL R197, R197, RZ, P0 ;  /* 0x000000ffc5c57208 */ /* 0x000fca0000000000 */
[----:B------:R-:W-:-:S04]  /*2aa0*/  FMUL.FTZ R197, R197, UR23 ;  /* 0x00000017c5c57c20 */ /* 0x000fc80008410000 */
[----:B------:R-:W-:-:S04]  /*2ab0*/  FMUL.FTZ R197, R197, UR22 ;  /* 0x00000016c5c57c20 */ /* 0x000fc80008410000 */
[----:B------:R-:W-:-:S07]  /*2ac0*/  FMUL.FTZ R197, R197, R198 ;  /* 0x000000c6c5c57220 */ /* 0x000fce0000410000 */
.L_x_10806:
[----:B------:R-:W-:Y:S05]  /*2ad0*/  BSYNC.RECONVERGENT B0 ;  /* 0x0000000000007941 */ /* 0x000fea0003800200 */
.L_x_10805:
[----:B------:R-:W-:-:S04]  /*2ae0*/  F2FP.F16.F32.PACK_AB R197, RZ, R197 ;  /* 0x000000c5ffc5723e */ /* 0x000fc800000000ff */
[----:B------:R-:W-:-:S07]  /*2af0*/  PRMT R180, R197, 0x7610, R180 ;  /* 0x00007610c5b47816 */ /* 0x000fce00000000b4 */
.L_x_10802:
        /* <DEDUP_REMOVED lines=8> */
[----:B------:R-:W-:-:S04]  /*2b80*/  FADD.FTZ R198, R13, -R198 ;  /* 0x800000c60dc67221 */ /* 0x000fc80000010000 */
[----:B------:R-:W-:-:S05]  /*2b90*/  FMUL.FTZ R198, R198, UR30 ;  /* 0x0000001ec6c67c20 */ /* 0x000fca0008410000 */
[----:B------:R-:W-:-:S05]  /*2ba0*/  FSEL R198, R198, RZ, P1 ;  /* 0x000000ffc6c67208 */ /* 0x000fca0000800000 */
[----:B0-----:R-:W-:Y:S01]  /*2bb0*/  FMUL.FTZ R197, R198, UR23 ;  /* 0x00000017c6c57c20 */ /* 0x001fe20008410000 */
[----:B-----5:R-:W-:-:S03]  /*2bc0*/  HADD2.F32 R198, -RZ, R176.H1_H1 ;  /* 0x300000b0ffc67230 */ /* 0x020fc60000004100 */
[----:B------:R-:W-:-:S04]  /*2bd0*/  FMUL.FTZ R197, R197, UR22 ;  /* 0x00000016c5c57c20 */ /* 0x000fc80008410000 */
[----:B------:R-:W-:-:S07]  /*2be0*/  FMUL.FTZ R198, R198, R197 ;  /* 0x000000c5c6c67220 */ /* 0x000fce0000410000 */
.L_x_10809:
[----:B------:R-:W-:Y:S05]  /*2bf0*/  BSYNC.RECONVERGENT B0 ;  /* 0x0000000000007941 */ /* 0x000fea0003800200 */
.L_x_10808:
[----:B------:R-:W-:Y:S01]  /*2c00*/  BSSY.RECONVERGENT B0, `(.L_x_10810) ;  /* 0x000000e000007945 */ /* 0x000fe20003800200 */
[----:B0-----:R-:W-:Y:S02]  /*2c10*/  HFMA2 R197, -RZ, RZ, 0, 0 ;  /* 0x00000000ffc57431 */ /* 0x001fe400000001ff */
[----:B------:R-:W-:Y:S01]  /*2c20*/  FADD.FTZ R141, R141, R198 ;  /* 0x000000c68d8d7221 */ /* 0x000fe20000010000 */
[----:B------:R-:W-:Y:S06]  /*2c30*/  @!P0 BRA `(.L_x_10811) ;  /* 0x0000000000288947 */ /* 0x000fec0003800000 */
[----:B------:R-:W-:Y:S02]  /*2c40*/  MOV R198, UR31 ;  /* 0x0000001f00c67c02 */ /* 0x000fe40008000f00 */
[----:B------:R-:W-:-:S03]  /*2c50*/  ISETP.LT.AND P0, PT, RZ, UR29, PT ;  /* 0x0000001dff007c0c */ /* 0x000fc6000bf01270 */
[----:B------:R-:W-:-:S04]  /*2c60*/  FFMA.FTZ R198, R15, R198, UR32 ;  /* 0x000000200fc67e23 */ /* 0x000fc800080100c6 */
[----:B------:R-:W-:-:S04]  /*2c70*/  FADD.FTZ R198, R13, -R198 ;  /* 0x800000c60dc67221 */ /* 0x000fc80000010000 */
[----:B------:R-:W-:-:S05]  /*2c80*/  FMUL.FTZ R198, R198, UR30 ;  /* 0x0000001ec6c67c20 */ /* 0x000fca0008410000 */
[----:B------:R-:W-:-:S05]  /*2c90*/  FSEL R198, R198, RZ, P0 ;  /* 0x000000ffc6c67208 */ /* 0x000fca0000000000 */
[----:B------:R-:W-:Y:S01]  /*2ca0*/  FMUL.FTZ R197, R198, UR23 ;  /* 0x00000017c6c57c20 */ /* 0x000fe20008410000 */
[----:B------:R-:W-:-:S03]  /*2cb0*/  HADD2.F32 R198, -RZ, R48.H1_H1 ;  /* 0x30000030ffc67230 */ /* 0x000fc60000004100 */
[----:B------:R-:W-:-:S04]  /*2cc0*/  FMUL.FTZ R197, R197, UR22 ;  /* 0x00000016c5c57c20 */ /* 0x000fc80008410000 */
[----:B------:R-:W-:-:S07]  /*2cd0*/  FMUL.FTZ R197, R197, R198 ;  /* 0x000000c6c5c57220 */ /* 0x000fce0000410000 */
.L_x_10811:
[----:B------:R-:W-:Y:S05]  /*2ce0*/  BSYNC.RECONVERGENT B0 ;  /* 0x0000000000007941 */ /* 0x000fea0003800200 */
.L_x_10810:
[----:B------:R-:W-:-:S04]  /*2cf0*/  F2FP.F16.F32.PACK_AB R197, RZ, R197 ;  /* 0x000000c5ffc5723e */ /* 0x000fc800000000ff */
[----:B------:R-:W-:-:S07]  /*2d00*/  PRMT R180, R180, 0x5410, R197 ;  /* 0x00005410b4b47816 */ /* 0x000fce00000000c5 */
.L_x_10807:
        /* <DEDUP_REMOVED lines=15> */
.L_x_10814:
[----:B------:R-:W-:Y:S05]  /*2e00*/  BSYNC.RECONVERGENT B0 ;  /* 0x0000000000007941 */ /* 0x000fea0003800200 */
.L_x_10813:
[----:B------:R-:W-:Y:S01]  /*2e10*/  FADD.FTZ R142, R142, R197 ;  /* 0x000000c58e8e7221 */ /* 0x000fe20000010000 */
[----:B------:R-:W-:Y:S01]  /*2e20*/  BSSY.RECONVERGENT B0, `(.L_x_10815) ;  /* 0x000000d000007945 */ /* 0x000fe20003800200 */
[----:B------:R-:W-:-:S03]  /*2e30*/  HFMA2 R197, -RZ, RZ, 0, 0 ;  /* 0x00000000ffc57431 */ /* 0x000fc600000001ff */
        /* <DEDUP_REMOVED lines=11> */
.L_x_10816:
[----:B------:R-:W-:Y:S05]  /*2ef0*/  BSYNC.RECONVERGENT B0 ;  /* 0x0000000000007941 */ /* 0x000fea0003800200 */
.L_x_10815:
[----:B------:R-:W-:-:S04]  /*2f00*/  F2FP.F16.F32.PACK_AB R197, RZ, R197 ;  /* 0x000000c5ffc5723e */ /* 0x000fc800000000ff */
[----:B------:R-:W-:-:S07]  /*2f10*/  PRMT R181, R197, 0x7610, R181 ;  /* 0x00007610c5b57816 */ /* 0x000fce00000000b5 */
.L_x_10812:
        /* <DEDUP_REMOVED lines=15> */
.L_x_10819:
[----:B------:R-:W-:Y:S05]  /*3010*/  BSYNC.RECONVERGENT B0 ;  /* 0x0000000000007941 */ /* 0x000fea0003800200 */
.L_x_10818:
        /* <DEDUP_REMOVED lines=14> */
.L_x_10821:
[----:B------:R-:W-:Y:S05]  /*3100*/  BSYNC.RECONVERGENT B0 ;  /* 0x0000000000007941 */ /* 0x000fea0003800200 */
.L_x_10820:
[----:B------:R-:W-:-:S04]  /*3110*/  F2FP.F16.F32.PACK_AB R197, RZ, R197 ;  /* 0x000000c5ffc5723e */ /* 0x000fc800000000ff */
[----:B------:R-:W-:-:S07]  /*3120*/  PRMT R181, R181, 0x5410, R197 ;  /* 0x00005410b5b57816 */ /* 0x000fce00000000c5 */
.L_x_10817:
[----:B------:R-:W-:Y:S05]  /*3130*/  BRA.U !UP3, `(.L_x_10822) ;  /* 0x000000010b807547 */ /* 0x000fea000b800000 */
[----:B------:R-:W-:Y:S01]  /*3140*/  LOP3.LUT P0, RZ, R217, 0xff, RZ, 0xc0, !PT ;  /* 0x000000ffd9ff7812 */ /* 0x000fe2000780c0ff */
[----:B------:R-:W-:Y:S01]  /*3150*/  BSSY.RECONVERGENT B0, `(.L_x_10823) ;  /* 0x000000d000007945 */ /* 0x000fe20003800200 */
[----:B0-----:R-:W-:-:S11]  /*3160*/  MOV R197, RZ ;  /* 0x000000ff00c57202 */ /* 0x001fd60000000f00 */
[----:B------:R-:W-:Y:S05]  /*3170*/  @!P0 BRA `(.L_x_10824) ;  /* 0x0000000000288947 */ /* 0x000fea0003800000 */
[----:B------:R-:W-:Y:S02]  /*3180*/  MOV R197, UR31 ;  /* 0x0000001f00c57c02 */ /* 0x000fe40008000f00 */
[----:B------:R-:W-:-:S03]  /*3190*/  ISETP.LT.AND P1, PT, RZ, UR29, PT ;  /* 0x0000001dff007c0c */ /* 0x000fc6000bf21270 */
[----:B------:R-:W-:-:S04]  /*31a0*/  FFMA.FTZ R198, R8, R197, UR32 ;  /* 0x0000002008c67e23 */ /* 0x000fc800080100c5 */
[----:B------:R-:W-:-:S04]  /*31b0*/  FADD.FTZ R198, R7, -R198 ;  /* 0x800000c607c67221 */ /* 0x000fc80000010000 */
[----:B------:R-:W-:-:S05]  /*31c0*/  FMUL.FTZ R198, R198, UR30 ;  /* 0x0000001ec6c67c20 */ /* 0x000fca0008410000 */
[----:B------:R-:W-:-:S05]  /*31d0*/  FSEL R198, R198, RZ, P1 ;  /* 0x000000ffc6c67208 */ /* 0x000fca0000800000 */
[----:B------:R-:W-:Y:S01]  /*31e0*/  FMUL.FTZ R197, R198, UR23 ;  /* 0x00000017c6c57c20 */ /* 0x000fe20008410000 */
[----:B-----5:R-:W-:-:S03]  /*31f0*/  HADD2.F32 R198, -RZ, R178.H0_H0 ;  /* 0x200000b2ffc67230 */ /* 0x020fc60000004100 */
[----:B------:R-:W-:-:S04]  /*3200*/  FMUL.FTZ R197, R197, UR22 ;  /* 0x00000016c5c57c20 */ /* 0x000fc80008410000 */
[----:B------:R-:W-:-:S07]  /*3210*/  FMUL.FTZ R197, R198, R197 ;  /* 0x000000c5c6c57220 */ /* 0x000fce0000410000 */
.L_x_10824:
[----:B------:R-:W-:Y:S05]  /*3220*/  BSYNC.RECONVERGENT B0 ;  /* 0x0000000000007941 */ /* 0x000fea0003800200 */
.L_x_10823:
[----:B------:R-:W-:Y:S01]  /*3230*/  FADD.FTZ R136, R136, R197 ;  /* 0x000000c588887221 */ /* 0x000fe20000010000 */
[----:B------:R-:W-:Y:S01]  /*3240*/  BSSY.RECONVERGENT B0, `(.L_x_10825) ;  /* 0x000000d000007945 */ /* 0x000fe20003800200 */
[----:B------:R-:W-:-:S03]  /*3250*/  HFMA2 R197, -RZ, RZ, 0, 0 ;  /* 0x00000000ffc57431 */ /* 0x000fc600000001ff */
        /* <DEDUP_REMOVED lines=8> */
[----:B------:R-:W-:-:S03]  /*32e0*/  HADD2.F32 R198, -RZ, R50.H0_H0 ;  /* 0x20000032ffc67230 */ /* 0x000fc60000004100 */
[----:B------:R-:W-:-:S04]  /*32f0*/  FMUL.FTZ R197, R197, UR22 ;  /* 0x00000016c5c57c20 */ /* 0x000fc80008410000 */
[----:B------:R-:W-:-:S07]  /*3300*/  FMUL.FTZ R197, R197, R198 ;  /* 0x000000c6c5c57220 */ /* 0x000fce0000410000 */
.L_x_10826:
[----:B------:R-:W-:Y:S05]  /*3310*/  BSYNC.RECONVERGENT B0 ;  /* 0x0000000000007941 */ /* 0x000fea0003800200 */
.L_x_10825:
[----:B------:R-:W-:-:S04]  /*3320*/  F2FP.F16.F32.PACK_AB R197, RZ, R197 ;  /* 0x000000c5ffc5723e */ /* 0x000fc800000000ff */
[----:B------:R-:W-:-:S07]  /*3330*/  PRMT R182, R197, 0x7610, R182 ;  /* 0x00007610c5b67816 */ /* 0x000fce00000000b6 */
.L_x_10822:
[----:B------:R-:W-:Y:S05]  /*3340*/  BRA.U !UP3, `(.L_x_10827) ;  /* 0x000000010b807547 */ /* 0x000fea000b800000 */
[----:B------:R-:W-:Y:S01]  /*3350*/  LOP3.LUT P0, RZ, R217, 0xff00, RZ, 0xc0, !PT ;  /* 0x0000ff00d9ff7812 */ /* 0x000fe2000780c0ff */
[----:B------:R-:W-:Y:S01]  /*3360*/  BSSY.RECONVERGENT B0, `(.L_x_10828) ;  /* 0x000000d000007945 */ /* 0x000fe20003800200 */
[----:B------:R-:W-:-:S11]  /*3370*/  MOV R198, RZ ;  /* 0x000000ff00c67202 */ /* 0x000fd60000000f00 */
[----:B------:R-:W-:Y:S05]  /*3380*/  @!P0 BRA `(.L_x_10829) ;  /* 0x0000000000288947 */ /* 0x000fea0003800000 */
[----:B0-----:R-:W-:Y:S02]  /*3390*/  MOV R197, UR31 ;  /* 0x0000001f00c57c02 */ /* 0x001fe40008000f00 */
[----:B------:R-:W-:-:S03]  /*33a0*/  ISETP.LT.AND P1, PT, RZ, UR29, PT ;  /* 0x0000001dff007c0c */ /* 0x000fc6000bf21270 */
[----:B------:R-:W-:-:S04]  /*33b0*/  FFMA.FTZ R198, R6, R197, UR32 ;  /* 0x0000002006c67e23 */ /* 0x000fc800080100c5 */
[----:B------:R-:W-:-:S04]  /*33c0*/  FADD.FTZ R198, R5, -R198 ;  /* 0x800000c605c67221 */ /* 0x000fc80000010000 */
[----:B------:R-:W-:-:S05]  /*33d0*/  FMUL.FTZ R198, R198, UR30 ;  /* 0x0000001ec6c67c20 */ /* 0x000fca0008410000 */
[----:B------:R-:W-:-:S05]  /*33e0*/  FSEL R198, R198, RZ, P1 ;  /* 0x000000ffc6c67208 */ /* 0x000fca0000800000 */
[----:B------:R-:W-:Y:S01]  /*33f0*/  FMUL.FTZ R197, R198, UR23 ;  /* 0x00000017c6c57c20 */ /* 0x000fe20008410000 */
[----:B-----5:R-:W-:-:S03]  /*3400*/  HADD2.F32 R198, -RZ, R178.H1_H1 ;  /* 0x300000b2ffc67230 */ /* 0x020fc60000004100 */
[----:B------:R-:W-:-:S04]  /*3410*/  FMUL.FTZ R197, R197, UR22 ;  /* 0x00000016c5c57c20 */ /* 0x000fc80008410000 */
[----:B------:R-:W-:-:S07]  /*3420*/  FMUL.FTZ R198, R198, R197 ;  /* 0x000000c5c6c67220 */ /* 0x000fce0000410000 */
.L_x_10829:
[----:B------:R-:W-:Y:S05]  /*3430*/  BSYNC.RECONVERGENT B0 ;  /* 0x0000000000007941 */ /* 0x000fea0003800200 */
.L_x_10828:
        /* <DEDUP_REMOVED lines=14> */
.L_x_10831:
[----:B------:R-:W-:Y:S05]  /*3520*/  BSYNC.RECONVERGENT B0 ;  /* 0x0000000000007941 */ /* 0x000fea0003800200 */
.L_x_10830:
[----:B------:R-:W-:-:S04]  /*3530*/  F2FP.F16.F32.PACK_AB R197, RZ, R197 ;  /* 0x000000c5ffc5723e */ /* 0x000fc800000000ff */
[----:B------:R-:W-:-:S07]  /*3540*/  PRMT R182, R182, 0x5410, R197 ;  /* 0x00005410b6b67816 */ /* 0x000fce00000000c5 */
.L_x_10827:
        /* <DEDUP_REMOVED lines=15> */
.L_x_10834:
[----:B------:R-:W-:Y:S05]  /*3640*/  BSYNC.RECONVERGENT B0 ;  /* 0x0000000000007941 */ /* 0x000fea0003800200 */
.L_x_10833:
        /* <DEDUP_REMOVED lines=14> */
.L_x_10836:
[----:B------:R-:W-:Y:S05]  /*3730*/  BSYNC.RECONVERGENT B0 ;  /* 0x0000000000007941 */ /* 0x000fea0003800200 */
.L_x_10835:
[----:B------:R-:W-:-:S04]  /*3740*/  F2FP.F16.F32.PACK_AB R197, RZ, R197 ;  /* 0x000000c5ffc5723e */ /* 0x000fc800000000ff */
[----:B------:R-:W-:-:S07]  /*3750*/  PRMT R183, R197, 0x7610, R183 ;  /* 0x00007610c5b77816 */ /* 0x000fce00000000b7 */
.L_x_10832:
[----:B------:R-:W-:Y:S05]  /*3760*/  BRA.U !UP3, `(.L_x_10837) ;  /* 0x000000290b687547 */ /* 0x000fea000b800000 */
[----:B------:R-:W-:Y:S01]  /*3770*/  ISETP.GE.U32.AND P0, PT, R216, RZ, PT ;  /* 0x000000ffd800720c */ /* 0x000fe20003f06070 */
[----:B------:R-:W-:Y:S01]  /*3780*/  BSSY.RECONVERGENT B0, `(.L_x_10838) ;  /* 0x000000e000007945 */ /* 0x000fe20003800200 */
[----:B------:R-:W-:Y:S02]  /*3790*/  MOV R198, RZ ;  /* 0x000000ff00c67202 */ /* 0x000fe40000000f00 */
[----:B------:R-:W-:-:S13]  /*37a0*/  ISETP.GE.U32.AND.EX P0, PT, R217, 0x1000000, PT, P0 ;  /* 0x01000000d900780c */ /* 0x000fda0003f06100 */
[----:B------:R-:W-:Y:S05]  /*37b0*/  @!P0 BRA `(.L_x_10839) ;  /* 0x0000000000288947 */ /* 0x000fea0003800000 */
[----:B------:R-:W-:Y:S02]  /*37c0*/  MOV R198, UR31 ;  /* 0x0000001f00c67c02 */ /* 0x000fe40008000f00 */
[----:B------:R-:W-:-:S03]  /*37d0*/  ISETP.LT.AND P1, PT, RZ, UR29, PT ;  /* 0x0000001dff007c0c */ /* 0x000fc6000bf21270 */
[----:B0-----:R-:W-:Y:S01]  /*37e0*/  FFMA.FTZ R197, R251, R198, UR32 ;  /* 0x00000020fbc57e23 */ /* 0x001fe200080100c6 */
[----:B-----5:R-:W-:-:S03]  /*37f0*/  HADD2.F32 R198, -RZ, R179.H1_H1 ;  /* 0x300000b3ffc67230 */ /* 0x020fc60000004100 */
[----:B------:R-:W-:-:S04]  /*3800*/  FADD.FTZ R197, R250, -R197 ;  /* 0x800000c5fac57221 */ /* 0x000fc80000010000 */
[----:B------:R-:W-:-:S05]  /*3810*/  FMUL.FTZ R197, R197, UR30 ;  /* 0x0000001ec5c57c20 */ /* 0x000fca0008410000 */
[----:B------:R-:W-:-:S05]  /*3820*/  FSEL R197, R197, RZ, P1 ;  /* 0x000000ffc5c57208 */ /* 0x000fca0000800000 */
[----:B------:R-:W-:-:S04]  /*3830*/  FMUL.FTZ R197, R197, UR23 ;  /* 0x00000017c5c57c20 */ /* 0x000fc80008410000 */
[----:B------:R-:W-:-:S04]  /*3840*/  FMUL.FTZ R197, R197, UR22 ;  /* 0x00000016c5c57c20 */ /* 0x000fc80008410000 */
[----:B------:R-:W-:-:S07]  /*3850*/  FMUL.FTZ R198, R198, R197 ;  /* 0x000000c5c6c67220 */ /* 0x000fce0000410000 */
.L_x_10839:
[----:B------:R-:W-:Y:S05]  /*3860*/  BSYNC.RECONVERGENT B0 ;  /* 0x0000000000007941 */ /* 0x000fea0003800200 */
.L_x_10838:
        /* <DEDUP_REMOVED lines=14> */
.L_x_10841:
[----:B------:R-:W-:Y:S05]  /*3950*/  BSYNC.RECONVERGENT B0 ;  /* 0x0000000000007941 */ /* 0x000fea0003800200 */
.L_x_10840:
[----:B------:R-:W-:-:S04]  /*3960*/  F2FP.F16.F32.PACK_AB R197, RZ, R197 ;  /* 0x000000c5ffc5723e */ /* 0x000fc800000000ff */
[----:B------:R-:W-:Y:S01]  /*3970*/  PRMT R183, R183, 0x5410, R197 ;  /* 0x00005410b7b77816 */ /* 0x000fe200000000c5 */
[----:B------:R-:W-:Y:S06]  /*3980*/  BRA `(.L_x_10837) ;  /* 0x0000002400e07947 */ /* 0x000fec0003800000 */
.L_x_10801:
[----:B------:R-:W-:Y:S05]  /*3990*/  BRA.U !UP3, `(.L_x_10842) ;  /* 0x000000010b807547 */ /* 0x000fea000b800000 */
[----:B------:R-:W-:Y:S01]  /*39a0*/  LOP3.LUT P0, RZ, R216, 0xff, RZ, 0xc0, !PT ;  /* 0x000000ffd8ff7812 */ /* 0x000fe2000780c0ff */
[----:B------:R-:W-:Y:S01]  /*39b0*/  BSSY.RECONVERGENT B0, `(.L_x_10843) ;  /* 0x000000d000007945 */ /* 0x000fe20003800200 */
[----:B------:R-:W-:-:S11]  /*39c0*/  MOV R185, RZ ;  /* 0x000000ff00b97202 */ /* 0x000fd60000000f00 */
[----:B------:R-:W-:Y:S05]  /*39d0*/  @!P0 BRA `(.L_x_10844) ;  /* 0x0000000000288947 */ /* 0x000fea0003800000 */
[----:B------:R-:W-:Y:S02]  /*39e0*/  MOV R185, UR31 ;  /* 0x0000001f00b97c02 */ /* 0x000fe40008000f00 */
[----:B------:R-:W-:-:S03]  /*39f0*/  ISETP.LT.AND P1, PT, RZ, UR29, PT ;  /* 0x0000001dff007c0c */ /* 0x000fc6000bf21270 */
[----:B-----5:R-:W-:-:S04]  /*3a00*/  FFMA.FTZ R185, R0, R185, UR32 ;  /* 0x0000002000b97e23 */ /* 0x020fc800080100b9 */
[----:B------:R-:W-:-:S04]  /*3a10*/  FADD.FTZ R185, R14, -R185 ;  /* 0x800000b90eb97221 */ /* 0x000fc80000010000 */
[----:B------:R-:W-:-:S05]  /*3a20*/  FMUL.FTZ R185, R185, UR30 ;  /* 0x0000001eb9b97c20 */ /* 0x000fca0008410000 */
[----:B------:R-:W-:-:S05]  /*3a30*/  FSEL R185, R185, RZ, P1 ;  /* 0x000000ffb9b97208 */ /* 0x000fca0000800000 */
[----:B------:R-:W-:-:S04]  /*3a40*/  FMUL.FTZ R185, R185, UR23 ;  /* 0x00000017b9b97c20 */ /* 0x000fc80008410000 */
[----:B------:R-:W-:Y:S01]  /*3a50*/  FMUL.FTZ R184, R185, UR22 ;  /* 0x00000016b9b87c20 */ /* 0x000fe20008410000 */
[----:B------:R-:W-:-:S05]  /*3a60*/  HADD2.F32 R185, -RZ, R176.H0_H0 ;  /* 0x200000b0ffb97230 */ /* 0x000fca0000004100 */
[----:B------:R-:W-:-:S07]  /*3a70*/  FMUL.FTZ R185, R185, R184 ;  /* 0x000000b8b9b97220 */ /* 0x000fce0000410000 */
.L_x_10844:
[----:B------:R-:W-:Y:S05]  /*3a80*/  BSYNC.RECONVERGENT B0 ;  /* 0x0000000000007941 */ /* 0x000fea0003800200 */
.L_x_10843:
[----:B------:R-:W-:Y:S01]  /*3a90*/  BSSY.RECONVERGENT B0, `(.L_x_10845) ;  /* 0x000000e000007945 */ /* 0x000fe20003800200 */
[----:B------:R-:W-:Y:S02]  /*3aa0*/  HFMA2 R184, -RZ, RZ, 0, 0 ;  /* 0x00000000ffb87431 */ /* 0x000fe400000001ff */
[----:B------:R-:W-:Y:S01]  /*3ab0*/  FADD.FTZ R140, R140, R185 ;  /* 0x000000b98c8c7221 */ /* 0x000fe20000010000 */
[----:B------:R-:W-:Y:S06]  /*3ac0*/  @!P0 BRA `(.L_x_10846) ;  /* 0x0000000000288947 */ /* 0x000fec0003800000 */
        /* <DEDUP_REMOVED lines=10> */
.L_x_10846:
[----:B------:R-:W-:Y:S05]  /*3b70*/  BSYNC.RECONVERGENT B0 ;  /* 0x0000000000007941 */ /* 0x000fea0003800200 */
.L_x_10845:
[----:B------:R-:W-:-:S04]  /*3b80*/  F2FP.F16.F32.PACK_AB R184, RZ, R184 ;  /* 0x000000b8ffb8723e */ /* 0x000fc800000000ff */
[----:B------:R-:W-:-:S07]  /*3b90*/  PRMT R180, R184, 0x7610, R180 ;  /* 0x00007610b8b47816 */ /* 0x000fce00000000b4 */
.L_x_10842:
        /* <DEDUP_REMOVED lines=13> */
[----:B-----5:R-:W-:-:S05]  /*3c70*/  HADD2.F32 R184, -RZ, R176.H1_H1 ;  /* 0x300000b0ffb87230 */ /* 0x020fca0000004100 */
[----:B------:R-:W-:-:S07]  /*3c80*/  FMUL.FTZ R184, R184, R185 ;  /* 0x000000b9b8b87220 */ /* 0x000fce0000410000 */
.L_x_10849:
[----:B------:R-:W-:Y:S05]  /*3c90*/  BSYNC.RECONVERGENT B0 ;  /* 0x0000000000007941 */ /* 0x000fea0003800200 */
.L_x_10848:
        /* <DEDUP_REMOVED lines=14> */
.L_x_10851:
[----:B------:R-:W-:Y:S05]  /*3d80*/  BSYNC.RECONVERGENT B0 ;  /* 0x0000000000007941 */ /* 0x000fea0003800200 */
.L_x_10850:
[----:B------:R-:W-:-:S04]  /*3d90*/  F2FP.F16.F32.PACK_AB R184, RZ, R184 ;  /* 0x000000b8ffb8723e */ /* 0x000fc800000000ff */
[----:B------:R-:W-:-:S07]  /*3da0*/  PRMT R180, R180, 0x5410, R184 ;  /* 0x00005410b4b47816 */ /* 0x000fce00000000b8 */
.L_x_10847:
        /* <DEDUP_REMOVED lines=13> */
[----:B-----5:R-:W-:-:S05]  /*3e80*/  HADD2.F32 R185, -RZ, R177.H0_H0 ;  /* 0x200000b1ffb97230 */ /* 0x020fca0000004100 */
[----:B------:R-:W-:-:S07]  /*3e90*/  FMUL.FTZ R185, R185, R184 ;  /* 0x000000b8b9b97220 */ /* 0x000fce0000410000 */
.L_x_10854:
[----:B------:R-:W-:Y:S05]  /*3ea0*/  BSYNC.RECONVERGENT B0 ;  /* 0x0000000000007941 */ /* 0x000fea0003800200 */
.L_x_10853:
[----:B------:R-:W-:Y:S01]  /*3eb0*/  BSSY.RECONVERGENT B0, `(.L_x_10855) ;  /* 0x000000e000007945 */ /* 0x000fe20003800200 */
[----:B------:R-:W-:Y:S02]  /*3ec0*/  HFMA2 R184, -RZ, RZ, 0, 0 ;  /* 0x00000000ffb87431 */ /* 0x000fe400000001ff */
[----:B------:R-:W-:Y:S01]  /*3ed0*/  FADD.FTZ R142, R142, R185 ;  /* 0x000000b98e8e7221 */ /* 0x000fe20000010000 */
[----:B------:R-:W-:Y:S06]  /*3ee0*/  @!P0 BRA `(.L_x_10856) ;  /* 0x0000000000288947 */ /* 0x000fec0003800000 */
        /* <DEDUP_REMOVED lines=10> */
.L_x_10856:
[----:B------:R-:W-:Y:S05]  /*3f90*/  BSYNC.RECONVERGENT B0 ;  /* 0x0000000000007941 */ /* 0x000fea0003800200 */
.L_x_10855:
[----:B------:R-:W-:-:S04]  /*3fa0*/  F2FP.F16.F32.PACK_AB R184, RZ, R184 ;  /* 0x000000b8ffb8723e */ /* 0x000fc800000000ff */
[----:B------:R-:W-:-:S07]  /*3fb0*/  PRMT R181, R184, 0x7610, R181 ;  /* 0x00007610b8b57816 */ /* 0x000fce00000000b5 */
.L_x_10852:
        /* <DEDUP_REMOVED lines=15> */
.L_x_10859:
[----:B------:R-:W-:Y:S05]  /*40b0*/  BSYNC.RECONVERGENT B0 ;  /* 0x0000000000007941 */ /* 0x000fea0003800200 */
.L_x_10858:
        /* <DEDUP_REMOVED lines=14> */
.L_x_10861:
[----:B------:R-:W-:Y:S05]  /*41a0*/  BSYNC.RECONVERGENT B0 ;  /* 0x0000000000007941 */ /* 0x000fea0003800200 */
.L_x_10860:
[----:B------:R-:W-:-:S04]  /*41b0*/  F2FP.F16.F32.PACK_AB R184, RZ, R184 ;  /* 0x000000b8ffb8723e */ /* 0x000fc800000000ff */
[----:B------:R-:W-:-:S07]  /*41c0*/  PRMT R181, R181, 0x5410, R184 ;  /* 0x00005410b5b57816 */ /* 0x000fce00000000b8 */
.L_x_10857:
[----:B------:R-:W-:Y:S05]  /*41d0*/  BRA.U !UP3, `(.L_x_10862) ;  /* 0x000000010b807547 */ /* 0x000fea000b800000 */
[----:B------:R-:W-:Y:S01]  /*41e0*/  LOP3.LUT P0, RZ, R217, 0xff, RZ, 0xc0, !PT ;  /* 0x000000ffd9ff7812 */ /* 0x000fe2000780c0ff */
[----:B------:R-:W-:Y:S01]  /*41f0*/  BSSY.RECONVERGENT B0, `(.L_x_10863) ;  /* 0x000000d000007945 */ /* 0x000fe20003800200 */
[----:B------:R-:W-:-:S11]  /*4200*/  MOV R185, RZ ;  /* 0x000000ff00b97202 */ /* 0x000fd60000000f00 */
[----:B------:R-:W-:Y:S05]  /*4210*/  @!P0 BRA `(.L_x_10864) ;  /* 0x0000000000288947 */ /* 0x000fea0003800000 */
[----:B------:R-:W-:Y:S02]  /*4220*/  MOV R185, UR31 ;  /* 0x0000001f00b97c02 */ /* 0x000fe40008000f00 */
[----:B------:R-:W-:-:S03]  /*4230*/  ISETP.LT.AND P1, PT, RZ, UR29, PT ;  /* 0x0000001dff007c0c */ /* 0x000fc6000bf21270 */
[----:B------:R-:W-:Y:S01]  /*4240*/  FFMA.FTZ R184, R8, R185, UR32 ;  /* 0x0000002008b87e23 */ /* 0x000fe200080100b9 */
[----:B-----5:R-:W-:-:S03]  /*4250*/  HADD2.F32 R185, -RZ, R178.H0_H0 ;  /* 0x200000b2ffb97230 */ /* 0x020fc60000004100 */
[----:B------:R-:W-:-:S04]  /*4260*/  FADD.FTZ R184, R7, -R184 ;  /* 0x800000b807b87221 */ /* 0x000fc80000010000 */
[----:B------:R-:W-:-:S05]  /*4270*/  FMUL.FTZ R184, R184, UR30 ;  /* 0x0000001eb8b87c20 */ /* 0x000fca0008410000 */
[----:B------:R-:W-:-:S05]  /*4280*/  FSEL R184, R184, RZ, P1 ;  /* 0x000000ffb8b87208 */ /* 0x000fca0000800000 */
[----:B------:R-:W-:-:S04]  /*4290*/  FMUL.FTZ R184, R184, UR23 ;  /* 0x00000017b8b87c20 */ /* 0x000fc80008410000 */
[----:B------:R-:W-:-:S04]  /*42a0*/  FMUL.FTZ R184, R184, UR22 ;  /* 0x00000016b8b87c20 */ /* 0x000fc80008410000 */
[----:B------:R-:W-:-:S07]  /*42b0*/  FMUL.FTZ R185, R185, R184 ;  /* 0x000000b8b9b97220 */ /* 0x000fce0000410000 */
.L_x_10864:
[----:B------:R-:W-:Y:S05]  /*42c0*/  BSYNC.RECONVERGENT B0 ;  /* 0x0000000000007941 */ /* 0x000fea0003800200 */
.L_x_10863:
[----:B------:R-:W-:Y:S01]  /*42d0*/  BSSY.RECONVERGENT B0, `(.L_x_10865) ;  /* 0x000000e000007945 */ /* 0x000fe20003800200 */
[----:B------:R-:W-:Y:S02]  /*42e0*/  HFMA2 R184, -RZ, RZ, 0, 0 ;  /* 0x00000000ffb87431 */ /* 0x000fe400000001ff */
        /* <DEDUP_REMOVED lines=12> */
.L_x_10866:
[----:B------:R-:W-:Y:S05]  /*43b0*/  BSYNC.RECONVERGENT B0 ;  /* 0x0000000000007941 */ /* 0x000fea0003800200 */
.L_x_10865:
[----:B------:R-:W-:-:S04]  /*43c0*/  F2FP.F16.F32.PACK_AB R184, RZ, R184 ;  /* 0x000000b8ffb8723e */ /* 0x000fc800000000ff */
[----:B------:R-:W-:-:S07]  /*43d0*/  PRMT R182, R184, 0x7610, R182 ;  /* 0x00007610b8b67816 */ /* 0x000fce00000000b6 */
.L_x_10862:
        /* <DEDUP_REMOVED lines=15> */
.L_x_10869:
[----:B------:R-:W-:Y:S05]  /*44d0*/  BSYNC.RECONVERGENT B0 ;  /* 0x0000000000007941 */ /* 0x000fea0003800200 */
.L_x_10868:
        /* <DEDUP_REMOVED lines=14> */
.L_x_10871:
[----:B------:R-:W-:Y:S05]  /*45c0*/  BSYNC.RECONVERGENT B0 ;  /* 0x0000000000007941 */ /* 0x000fea0003800200 */
.L_x_10870:
[----:B------:R-:W-:-:S04]  /*45d0*/  F2FP.F16.F32.PACK_AB R184, RZ, R184 ;  /* 0x000000b8ffb8723e */ /* 0x000fc800000000ff */
[----:B------:R-:W-:-:S07]  /*45e0*/  PRMT R182, R182, 0x5410, R184 ;  /* 0x00005410b6b67816 */ /* 0x000fce00000000b8 */
.L_x_10867:
        /* <DEDUP_REMOVED lines=15> */
.L_x_10874:
[----:B------:R-:W-:Y:S05]  /*46e0*/  BSYNC.RECONVERGENT B0 ;  /* 0x0000000000007941 */ /* 0x000fea0003800200 */
.L_x_10873:
        /* <DEDUP_REMOVED lines=14> */
.L_x_10876:
[----:B------:R-:W-:Y:S05]  /*47d0*/  BSYNC.RECONVERGENT B0 ;  /* 0x0000000000007941 */ /* 0x000fea0003800200 */
.L_x_10875:
[----:B------:R-:W-:-:S04]  /*47e0*/  F2FP.F16.F32.PACK_AB R184, RZ, R184 ;  /* 0x000000b8ffb8723e */ /* 0x000fc800000000ff */
[----:B------:R-:W-:-:S07]  /*47f0*/  PRMT R183, R184, 0x7610, R183 ;  /* 0x00007610b8b77816 */ /* 0x000fce00000000b7 */
.L_x_10872:
[----:B------:R-:W-:Y:S02]  /*4800*/  MOV R198, UR31 ;  /* 0x0000001f00c67c02 */ /* 0x000fe40008000f00 */
        /* <DEDUP_REMOVED lines=56> */
[----:B------:R-:W-:Y:S01]  /*4b90*/  @P0 FMUL.FTZ R184, R185, R216 ;  /* 0x000000d8b9b80220 */ /* 0x000fe20000410000 */
[----:B------:R-:W-:-:S04]  /*4ba0*/  MOV R185, R198 ;  /* 0x000000c600b97202 */ /* 0x000fc80000000f00 */
[----:B------:R-:W-:-:S04]  /*4bb0*/  F2FP.F16.F32.PACK_AB R184, RZ, R184 ;  /* 0x000000b8ffb8723e */ /* 0x000fc800000000ff */
[----:B------:R-:W-:Y:S02]  /*4bc0*/  PRMT R183, R183, 0x5410, R184 ;  /* 0x00005410b7b77816 */ /* 0x000fe400000000b8 */
[----:B------:R-:W-:Y:S01]  /*4bd0*/  MOV R184, R197 ;  /* 0x000000c500b87202 */ /* 0x000fe20000000f00 */
[----:B------:R-:W-:Y:S06]  /*4be0*/  BRA `(.L_x_10837) ;  /* 0x0000001400487947 */ /* 0x000fec0003800000 */
.L_x_10800:
        /* <DEDUP_REMOVED lines=13> */
[----:B------:R-:W-:-:S03]  /*4cc0*/  @P0 HADD2.F32 R198, -RZ, R176.H0_H0 ;  /* 0x200000b0ffc60230 */ /* 0x000fc60000004100 */
        /* <DEDUP_REMOVED lines=8> */
.L_x_10878:
[----:B------:R-:W-:Y:S05]  /*4d50*/  BRA.U !UP3, `(.L_x_10879) ;  /* 0x000000010b487547 */ /* 0x000fea000b800000 */
[----:B------:R-:W-:Y:S02]  /*4d60*/  PLOP3.LUT P1, PT, PT, PT, UP2, 0x80, 0x8 ;  /* 0x000000000008781c */ /* 0x000fe40003f2f028 */
[----:B------:R-:W-:Y:S02]  /*4d70*/  MOV R198, UR31 ;  /* 0x0000001f00c67c02 */ /* 0x000fe40008000f00 */
[----:B------:R-:W-:-:S09]  /*4d80*/  LOP3.LUT P0, RZ, R216, 0xff00, RZ, 0xc0, !PT ;  /* 0x0000ff00d8ff7812 */ /* 0x000fd2000780c0ff */
[----:B------:R-:W-:-:S04]  /*4d90*/  @P1 FFMA.FTZ R198, R15, R198, UR32 ;  /* 0x000000200fc61e23 */ /* 0x000fc800080100c6 */
[----:B0-----:R-:W-:Y:S01]  /*4da0*/  @P1 FADD.FTZ R197, R13, -R198 ;  /* 0x800000c60dc51221 */ /* 0x001fe20000010000 */
[----:B------:R-:W-:-:S03]  /*4db0*/  MOV R198, R45 ;  /* 0x0000002d00c67202 */ /* 0x000fc60000000f00 */
[----:B------:R-:W-:Y:S01]  /*4dc0*/  @P1 FFMA.FTZ R198, R197, UR30, R45 ;  /* 0x0000001ec5c61c23 */ /* 0x000fe2000801002d */
[----:B------:R-:W-:-:S03]  /*4dd0*/  HFMA2 R197, -RZ, RZ, 0, 0 ;  /* 0x00000000ffc57431 */ /* 0x000fc600000001ff */
[----:B------:R-:W-:Y:S01]  /*4de0*/  FMUL.FTZ R199, R198, UR23 ;  /* 0x00000017c6c77c20 */ /* 0x000fe20008410000 */
[----:B-----5:R-:W-:-:S03]  /*4df0*/  @P0 HADD2.F32 R198, -RZ, R176.H1_H1 ;  /* 0x300000b0ffc60230 */ /* 0x020fc60000004100 */
        /* <DEDUP_REMOVED lines=8> */
.L_x_10879:
        /* <DEDUP_REMOVED lines=10> */
[----:B-----5:R-:W-:-:S03]  /*4f20*/  @P0 HADD2.F32 R198, -RZ, R177.H0_H0 ;  /* 0x200000b1ffc60230 */ /* 0x020fc60000004100 */
        /* <DEDUP_REMOVED lines=8> */
.L_x_10880:
        /* <DEDUP_REMOVED lines=19> */
.L_x_10881:
[----:B------:R-:W-:Y:S05]  /*50e0*/  BRA.U !UP3, `(.L_x_10882) ;  /* 0x000000010b487547 */ /* 0x000fea000b800000 */
[----:B------:R-:W-:Y:S02]  /*50f0*/  PLOP3.LUT P1, PT, PT, PT, UP2, 0x80, 0x8 ;  /* 0x000000000008781c */ /* 0x000fe40003f2f028 */
[----:B0-----:R-:W-:Y:S02]  /*5100*/  MOV R197, UR31 ;  /* 0x0000001f00c57c02 */ /* 0x001fe40008000f00 */
[----:B------:R-:W-:-:S09]  /*5110*/  LOP3.LUT P0, RZ, R217, 0xff, RZ, 0xc0, !PT ;  /* 0x000000ffd9ff7812 */ /* 0x000fd2000780c0ff */
[----:B------:R-:W-:-:S04]  /*5120*/  @P1 FFMA.FTZ R198, R8, R197, UR32 ;  /* 0x0000002008c61e23 */ /* 0x000fc800080100c5 */
[----:B------:R-:W-:Y:S01]  /*5130*/  @P1 FADD.FTZ R197, R7, -R198 ;  /* 0x800000c607c51221 */ /* 0x000fe20000010000 */
[----:B------:R-:W-:-:S03]  /*5140*/  MOV R198, R40 ;  /* 0x0000002800c67202 */ /* 0x000fc60000000f00 */
        /* <DEDUP_REMOVED lines=12> */
.L_x_10882:
        /* <DEDUP_REMOVED lines=19> */
.L_x_10883:
        /* <DEDUP_REMOVED lines=19> */
.L_x_10884:
[----:B------:R-:W-:Y:S05]  /*5470*/  BRA.U !UP3, `(.L_x_10837) ;  /* 0x0000000d0b247547 */ /* 0x000fea000b800000 */
[----:B------:R-:W-:Y:S02]  /*5480*/  PLOP3.LUT P1, PT, PT, PT, UP2, 0x80, 0x8 ;  /* 0x000000000008781c */ /* 0x000fe40003f2f028 */
[----:B------:R-:W-:Y:S02]  /*5490*/  MOV R198, UR31 ;  /* 0x0000001f00c67c02 */ /* 0x000fe40008000f00 */
[----:B------:R-:W-:-:S04]  /*54a0*/  ISETP.GE.U32.AND P0, PT, R216, RZ, PT ;  /* 0x000000ffd800720c */ /* 0x000fc80003f06070 */
[----:B------:R-:W-:-:S05]  /*54b0*/  ISETP.GE.U32.AND.EX P0, PT, R217, 0x1000000, PT, P0 ;  /* 0x01000000d900780c */ /* 0x000fca0003f06100 */
[----:B0-----:R-:W-:-:S04]  /*54c0*/  @P1 FFMA.FTZ R197, R251, R198, UR32 ;  /* 0x00000020fbc51e23 */ /* 0x001fc800080100c6 */
[----:B------:R-:W-:Y:S01]  /*54d0*/  @P1 FADD.FTZ R198, R250, -R197 ;  /* 0x800000c5fac61221 */ /* 0x000fe20000010000 */
[----:B------:R-:W-:-:S03]  /*54e0*/  MOV R197, R43 ;  /* 0x0000002b00c57202 */ /* 0x000fc60000000f00 */
[----:B------:R-:W-:Y:S01]  /*54f0*/  @P1 FFMA.FTZ R197, R198, UR30, R43 ;  /* 0x0000001ec6c51c23 */ /* 0x000fe2000801002b */
[----:B------:R-:W-:Y:S02]  /*5500*/  HFMA2 R198, -RZ, RZ, 0, 0 ;  /* 0x00000000ffc67431 */ /* 0x000fe400000001ff */
[----:B-----5:R-:W-:Y:S02]  /*5510*/  @P0 HADD2.F32 R216, -RZ, R179.H1_H1 ;  /* 0x300000b3ffd80230 */ /* 0x020fe40000004100 */
        /* <DEDUP_REMOVED lines=10> */
.L_x_10877:
        /* <DEDUP_REMOVED lines=9> */
[----:B------:R-:W-:-:S07]  /*5650*/  @P1 HADD2.F32 R189, -RZ, R176.H0_H0 ;  /* 0x200000b0ffbd1230 */ /* 0x000fce0000004100 */
[----:B------:R-:W2:Y:S01]  /*5660*/  @P1 LDC.64 R184, c[0x0][0x408] ;  /* 0x00010200ffb81b82 */ /* 0x000ea20000000a00 */
[----:B-1----:R-:W-:-:S04]  /*5670*/  @P1 FMUL.FTZ R187, R198, R187 ;  /* 0x000000bbc6bb1220 */ /* 0x002fc80000410000 */
[----:B------:R-:W-:Y:S01]  /*5680*/  @P1 FMUL.FTZ R186, R187, R186 ;  /* 0x000000babbba1220 */ /* 0x000fe20000410000 */
[----:B------:R-:W-:Y:S02]  /*5690*/  HFMA2 R187, -RZ, RZ, 0, 0 ;  /* 0x00000000ffbb7431 */ /* 0x000fe400000001ff */
[----:B--2---:R-:W-:Y:S01]  /*56a0*/  @P1 FMUL.FTZ R185, R198, R185 ;  /* 0x000000b9c6b91220 */ /* 0x004fe20000410000 */
        /* <DEDUP_REMOVED lines=8> */
.L_x_10885:
[----:B------:R-:W-:Y:S02]  /*5730*/  MOV R184, UR31 ;  /* 0x0000001f00b87c02 */ /* 0x000fe40008000f00 */
[----:B0-----:R-:W-:-:S03]  /*5740*/  MOV R197, R45 ;  /* 0x0000002d00c57202 */ /* 0x001fc60000000f00 */
        /* <DEDUP_REMOVED lines=20> */
.L_x_10886:
        /* <DEDUP_REMOVED lines=22> */
.L_x_10887:
        /* <DEDUP_REMOVED lines=22> */
.L_x_10888:
        /* <DEDUP_REMOVED lines=22> */
.L_x_10889:
        /* <DEDUP_REMOVED lines=22> */
.L_x_10890:
        /* <DEDUP_REMOVED lines=22> */
.L_x_10891:
[----:B------:R-:W-:Y:S02]  /*5f70*/  MOV R184, UR31 ;  /* 0x0000001f00b87c02 */ /* 0x000fe40008000f00 */
        /* <DEDUP_REMOVED lines=25> */
.L_x_10837:
[----:B------:R-:W2:Y:S01]  /*6110*/  LDL R217, [R1] ;  /* 0x0000000001d97983 */ /* 0x000ea20000100800 */
[----:B------:R-:W-:Y:S01]  /*6120*/  ISETP.NE.U32.AND P0, PT, RZ, UR6, PT ;  /* 0x00000006ff007c0c */ /* 0x000fe2000bf05070 */
[----:B------:R-:W1:Y:S01]  /*6130*/  @UP3 LDCU.64 UR10, c[0x0][0x468] ;  /* 0x00008d00ff0a37ac */ /* 0x000e620008000a00 */
[----:B------:R-:W-:Y:S02]  /*6140*/  PLOP3.LUT P1, PT, PT, PT, UP3, 0x80, 0x8 ;  /* 0x000000000008781c */ /* 0x000fe40003f2f038 */
[----:B------:R-:W-:Y:S01]  /*6150*/  ISETP.NE.AND.EX P0, PT, RZ, UR7, PT, P0 ;  /* 0x00000007ff007c0c */ /* 0x000fe2000bf05300 */
[----:B------:R-:W-:Y:S01]  /*6160*/  UISETP.NE.U32.AND UP0, UPT, UR4, URZ, UPT ;  /* 0x000000ff0400728c */ /* 0x000fe2000bf05070 */
[----:B0-----:R-:W-:-:S03]  /*6170*/  MOV R197, 0x10 ;  /* 0x0000001000c57802 */ /* 0x001fc60000000f00 */
[----:B------:R-:W-:-:S08]  /*6180*/  UISETP.NE.AND.EX UP0, UPT, UR5, URZ, UPT, UP0 ;  /* 0x000000ff0500728c */ /* 0x000fd0000bf05300 */
[----:B------:R-:W2:Y:S02]  /*6190*/  @P0 LDC.64 R198, c[0x0][0x478] ;  /* 0x00011e00ffc60b82 */ /* 0x000ea40000000a00 */
[----:B--2---:R-:W-:-:S05]  /*61a0*/  @P0 IMAD.WIDE.U32 R198, R217, 0x20, R198 ;  /* 0x00000020d9c60825 */ /* 0x004fca00078e00c6 */
[----:B------:R-:W-:Y:S04]  /*61b0*/  @P0 STG.E.128 desc[UR20][R198.64], R184 ;  /* 0x000000b8c6000986 */ /* 0x000fe8000c101d14 */
        /* <DEDUP_REMOVED lines=8> */
.L_x_10892:
[----:B------:R-:W-:Y:S05]  /*6240*/  BRA.U !UP0, `(.L_x_10893) ;  /* 0x0000001508447547 */ /* 0x000fea000b800000 */
[----:B------:R-:W-:Y:S05]  /*6250*/  @!P0 BRA `(.L_x_10894) ;  /* 0x0000000800d88947 */ /* 0x000fea0003800000 */
[----:B------:R-:W-:Y:S02]  /*6260*/  PLOP3.LUT P1, PT, PT, PT, UP2, 0x80, 0x8 ;  /* 0x000000000008781c */ /* 0x000fe40003f2f028 */
[----:B------:R-:W-:Y:S02]  /*6270*/  MOV R185, UR31 ;  /* 0x0000001f00b97c02 */ /* 0x000fe40008000f00 */
[----:B0-----:R-:W-:-:S09]  /*6280*/  MOV R198, R36 ;  /* 0x0000002400c67202 */ /* 0x001fd20000000f00 */
[----:B-----5:R-:W-:-:S04]  /*6290*/  @P1 FFMA.FTZ R184, R2, R185, UR32 ;  /* 0x0000002002b81e23 */ /* 0x020fc800080100b9 */
[----:B------:R-:W-:-:S04]  /*62a0*/  @P1 FADD.FTZ R185, R205, -R184 ;  /* 0x800000b8cdb91221 */ /* 0x000fc80000010000 */
[----:B------:R-:W-:Y:S01]  /*62b0*/  @P1 FFMA.FTZ R198, R185, UR30, R36 ;  /* 0x0000001eb9c61c23 */ /* 0x000fe20008010024 */
[----:B------:R-:W-:Y:S06]  /*62c0*/  BRA.U !UP3, `(.L_x_10895) ;  /* 0x000000010b407547 */ /* 0x000fec000b800000 */
[----:B------:R-:W-:-:S13]  /*62d0*/  LOP3.LUT P2, RZ, R214, 0xff, RZ, 0xc0, !PT ;  /* 0x000000ffd6ff7812 */ /* 0x000fda000784c0ff */
        /* <DEDUP_REMOVED lines=15> */
.L_x_10895:
        /* <DEDUP_REMOVED lines=22> */
.L_x_10896:
        /* <DEDUP_REMOVED lines=22> */
.L_x_10897:
        /* <DEDUP_REMOVED lines=22> */
.L_x_10898:
        /* <DEDUP_REMOVED lines=22> */
.L_x_10899:
        /* <DEDUP_REMOVED lines=22> */
.L_x_10900:
        /* <DEDUP_REMOVED lines=22> */
.L_x_10901:
        /* <DEDUP_REMOVED lines=18> */
[----:B------:R-:W-:-:S11]  /*6d30*/  MOV R197, RZ ;  /* 0x000000ff00c57202 */ /* 0x000fd60000000f00 */
[----:B------:R-:W-:-:S05]  /*6d40*/  @P1 HADD2.F32 R214, -RZ, R179.H1_H1 ;  /* 0x300000b3ffd61230 */ /* 0x000fca0000004100 */
[----:B------:R-:W-:-:S04]  /*6d50*/  @P1 FMUL.FTZ R198, R214, R199 ;  /* 0x000000c7d6c61220 */ /* 0x000fc80000410000 */
[----:B------:R-:W-:Y:S01]  /*6d60*/  FADD.FTZ R131, R131, R198 ;  /* 0x000000c683837221 */ /* 0x000fe20000010000 */
[----:B------:R-:W-:-:S05]  /*6d70*/  @P1 HADD2.F32 R198, -RZ, R55.H1_H1 ;  /* 0x30000037ffc61230 */ /* 0x000fca0000004100 */
[----:B------:R-:W-:-:S05]  /*6d80*/  @P1 FMUL.FTZ R197, R199, R198 ;  /* 0x000000c6c7c51220 */ /* 0x000fca0000410000 */
[----:B------:R-:W-:-:S04]  /*6d90*/  F2FP.F16.F32.PACK_AB R197, RZ, R197 ;  /* 0x000000c5ffc5723e */ /* 0x000fc800000000ff */
[----:B------:R-:W-:Y:S01]  /*6da0*/  PRMT R183, R183, 0x5410, R197 ;  /* 0x00005410b7b77816 */ /* 0x000fe200000000c5 */
[----:B------:R-:W-:Y:S06]  /*6db0*/  BRA `(.L_x_10902) ;  /* 0x0000002c00407947 */ /* 0x000fec0003800000 */
.L_x_10894:
[----:B------:R-:W-:Y:S05]  /*6dc0*/  BRA.U !UP3, `(.L_x_10903) ;  /* 0x000000010b487547 */ /* 0x000fea000b800000 */
[----:B------:R-:W-:Y:S02]  /*6dd0*/  PLOP3.LUT P2, PT, PT, PT, UP2, 0x80, 0x8 ;  /* 0x000000000008781c */ /* 0x000fe40003f4f028 */
[----:B------:R-:W-:Y:S02]  /*6de0*/  MOV R197, UR31 ;  /* 0x0000001f00c57c02 */ /* 0x000fe40008000f00 */
[----:B------:R-:W-:-:S09]  /*6df0*/  LOP3.LUT P1, RZ, R214, 0xff, RZ, 0xc0, !PT ;  /* 0x000000ffd6ff7812 */ /* 0x000fd2000782c0ff */
[----:B0----5:R-:W-:Y:S01]  /*6e00*/  @P2 FFMA.FTZ R198, R2, R197, UR32 ;  /* 0x0000002002c62e23 */ /* 0x021fe200080100c5 */
[----:B------:R-:W-:-:S03]  /*6e10*/  MOV R197, R36 ;  /* 0x0000002400c57202 */ /* 0x000fc60000000f00 */
[----:B------:R-:W-:Y:S01]  /*6e20*/  @P2 FADD.FTZ R199, R205, -R198 ;  /* 0x800000c6cdc72221 */ /* 0x000fe20000010000 */
[----:B------:R-:W-:Y:S02]  /*6e30*/  @P1 HADD2.F32 R198, -RZ, R176.H0_H0 ;  /* 0x200000b0ffc61230 */ /* 0x000fe40000004100 */
[----:B------:R-:W-:Y:S02]  /*6e40*/  @P1 HADD2.F32 R216, -RZ, R52.H0_H0 ;  /* 0x20000034ffd81230 */ /* 0x000fe40000004100 */
[----:B------:R-:W-:Y:S01]  /*6e50*/  @P2 FFMA.FTZ R197, R199, UR30, R36 ;  /* 0x0000001ec7c52c23 */ /* 0x000fe20008010024 */
[----:B------:R-:W-:-:S03]  /*6e60*/  HFMA2 R199, -RZ, RZ, 0, 0 ;  /* 0x00000000ffc77431 */ /* 0x000fc600000001ff */
[----:B------:R-:W-:-:S04]  /*6e70*/  FMUL.FTZ R197, R197, UR23 ;  /* 0x00000017c5c57c20 */ /* 0x000fc80008410000 */
[----:B------:R-:W-:-:S04]  /*6e80*/  FMUL.FTZ R197, R197, UR22 ;  /* 0x00000016c5c57c20 */ /* 0x000fc80008410000 */
[-C--:B------:R-:W-:Y:S01]  /*6e90*/  @P1 FMUL.FTZ R199, R198, R197.reuse ;  /* 0x000000c5c6c71220 */ /* 0x080fe20000410000 */
[----:B------:R-:W-:Y:S01]  /*6ea0*/  MOV R198, RZ ;  /* 0x000000ff00c67202 */ /* 0x000fe20000000f00 */
[----:B------:R-:W-:Y:S02]  /*6eb0*/  @P1 FMUL.FTZ R198, R216, R197 ;  /* 0x000000c5d8c61220 */ /* 0x000fe40000410000 */
[----:B------:R-:W-:-:S03]  /*6ec0*/  FADD.FTZ R132, R132, R199 ;  /* 0x000000c784847221 */ /* 0x000fc60000010000 */
[----:B------:R-:W-:-:S04]  /*6ed0*/  F2FP.F16.F32.PACK_AB R198, RZ, R198 ;  /* 0x000000c6ffc6723e */ /* 0x000fc800000000ff */
[----:B------:R-:W-:-:S07]  /*6ee0*/  PRMT R180, R198, 0x7610, R180 ;  /* 0x00007610c6b47816 */ /* 0x000fce00000000b4 */
.L_x_10903:
[----:B------:R-:W-:Y:S05]  /*6ef0*/  BRA.U !UP3, `(.L_x_10904) ;  /* 0x000000010b487547 */ /* 0x000fea000b800000 */
[----:B------:R-:W-:Y:S02]  /*6f00*/  PLOP3.LUT P2, PT, PT, PT, UP2, 0x80, 0x8 ;  /* 0x000000000008781c */ /* 0x000fe40003f4f028 */
[----:B------:R-:W-:Y:S02]  /*6f10*/  MOV R197, UR31 ;  /* 0x0000001f00c57c02 */ /* 0x000fe40008000f00 */
[----:B------:R-:W-:-:S09]  /*6f20*/  LOP3.LUT P1, RZ, R214, 0xff00, RZ, 0xc0, !PT ;  /* 0x0000ff00d6ff7812 */ /* 0x000fd2000782c0ff */
[----:B------:R-:W-:-:S04]  /*6f30*/  @P2 FFMA.FTZ R197, R206, R197, UR32 ;  /* 0x00000020cec52e23 */ /* 0x000fc800080100c5 */
[----:B0-----:R-:W-:Y:S01]  /*6f40*/  @P2 FADD.FTZ R198, R204, -R197 ;  /* 0x800000c5ccc62221 */ /* 0x001fe20000010000 */
[----:B------:R-:W-:Y:S01]  /*6f50*/  MOV R197, R37 ;  /* 0x0000002500c57202 */ /* 0x000fe20000000f00 */
[----:B-----5:R-:W-:Y:S02]  /*6f60*/  @P1 HADD2.F32 R216, -RZ, R176.H1_H1 ;  /* 0x300000b0ffd81230 */ /* 0x020fe40000004100 */
[----:B------:R-:W-:Y:S01]  /*6f70*/  @P2 FFMA.FTZ R197, R198, UR30, R37 ;  /* 0x0000001ec6c52c23 */ /* 0x000fe20008010025 */
[----:B------:R-:W-:-:S03]  /*6f80*/  HFMA2 R198, -RZ, RZ, 0, 0 ;  /* 0x00000000ffc67431 */ /* 0x000fc600000001ff */
        /* <DEDUP_REMOVED lines=9> */
.L_x_10904:
[----:B------:R-:W-:Y:S05]  /*7020*/  BRA.U !UP3, `(.L_x_10905) ;  /* 0x000000010b487547 */ /* 0x000fea000b800000 */
[----:B------:R-:W-:Y:S02]  /*7030*/  PLOP3.LUT P2, PT, PT, PT, UP2, 0x80, 0x8 ;  /* 0x000000000008781c */ /* 0x000fe40003f4f028 */
[----:B------:R-:W-:Y:S02]  /*7040*/  MOV R197, UR31 ;  /* 0x0000001f00c57c02 */ /* 0x000fe40008000f00 */
[----:B------:R-:W-:-:S09]  /*7050*/  LOP3.LUT P1, RZ, R214, 0xff0000, RZ, 0xc0, !PT ;  /* 0x00ff0000d6ff7812 */ /* 0x000fd2000782c0ff */
[----:B0-----:R-:W-:Y:S01]  /*7060*/  @P2 FFMA.FTZ R198, R192, R197, UR32 ;  /* 0x00000020c0c62e23 */ /* 0x001fe200080100c5 */
[----:B------:R-:W-:-:S03]  /*7070*/  MOV R197, R38 ;  /* 0x0000002600c57202 */ /* 0x000fc60000000f00 */
[----:B------:R-:W-:Y:S01]  /*7080*/  @P2 FADD.FTZ R199, R207, -R198 ;  /* 0x800000c6cfc72221 */ /* 0x000fe20000010000 */
[----:B-----5:R-:W-:Y:S02]  /*7090*/  @P1 HADD2.F32 R198, -RZ, R177.H0_H0 ;  /* 0x200000b1ffc61230 */ /* 0x020fe40000004100 */
        /* <DEDUP_REMOVED lines=11> */
.L_x_10905:
[----:B------:R-:W-:Y:S05]  /*7150*/  BRA.U !UP3, `(.L_x_10906) ;  /* 0x000000010b487547 */ /* 0x000fea000b800000 */
[----:B------:R-:W-:Y:S02]  /*7160*/  PLOP3.LUT P2, PT, PT, PT, UP2, 0x80, 0x8 ;  /* 0x000000000008781c */ /* 0x000fe40003f4f028 */
[----:B------:R-:W-:Y:S02]  /*7170*/  MOV R197, UR31 ;  /* 0x0000001f00c57c02 */ /* 0x000fe40008000f00 */
[----:B------:R-:W-:-:S09]  /*7180*/  LOP3.LUT P1, RZ, R214, 0xff000000, RZ, 0xc0, !PT ;  /* 0xff000000d6ff7812 */ /* 0x000fd2000782c0ff */
[----:B0-----:R-:W-:Y:S01]  /*7190*/  @P2 FFMA.FTZ R198, R208, R197, UR32 ;  /* 0x00000020d0c62e23 */ /* 0x001fe200080100c5 */
[----:B------:R-:W-:-:S03]  /*71a0*/  MOV R197, R39 ;  /* 0x0000002700c57202 */ /* 0x000fc60000000f00 */
[----:B------:R-:W-:Y:S01]  /*71b0*/  @P2 FADD.FTZ R198, R193, -R198 ;  /* 0x800000c6c1c62221 */ /* 0x000fe20000010000 */
[----:B-----5:R-:W-:-:S03]  /*71c0*/  @P1 HADD2.F32 R216, -RZ, R177.H1_H1 ;  /* 0x300000b1ffd81230 */ /* 0x020fc60000004100 */
        /* <DEDUP_REMOVED lines=11> */
.L_x_10906:
[----:B------:R-:W-:Y:S05]  /*7280*/  BRA.U !UP3, `(.L_x_10907) ;  /* 0x000000010b487547 */ /* 0x000fea000b800000 */
[----:B------:R-:W-:Y:S02]  /*7290*/  PLOP3.LUT P2, PT, PT, PT, UP2, 0x80, 0x8 ;  /* 0x000000000008781c */ /* 0x000fe40003f4f028 */
[----:B0-----:R-:W-:Y:S02]  /*72a0*/  MOV R198, UR31 ;  /* 0x0000001f00c67c02 */ /* 0x001fe40008000f00 */
[----:B------:R-:W-:Y:S02]  /*72b0*/  LOP3.LUT P1, RZ, R215, 0xff, RZ, 0xc0, !PT ;  /* 0x000000ffd7ff7812 */ /* 0x000fe4000782c0ff */
[----:B------:R-:W-:-:S07]  /*72c0*/  MOV R197, R32 ;  /* 0x0000002000c57202 */ /* 0x000fce0000000f00 */
[----:B------:R-:W-:-:S04]  /*72d0*/  @P2 FFMA.FTZ R198, R221, R198, UR32 ;  /* 0x00000020ddc62e23 */ /* 0x000fc800080100c6 */
        /* <DEDUP_REMOVED lines=13> */
.L_x_10907:
        /* <DEDUP_REMOVED lines=19> */
.L_x_10908:
[----:B------:R-:W-:Y:S05]  /*74e0*/  BRA.U !UP3, `(.L_x_10909) ;  /* 0x000000010b487547 */ /* 0x000fea000b800000 */
[----:B------:R-:W-:Y:S02]  /*74f0*/  PLOP3.LUT P2, PT, PT, PT, UP2, 0x80, 0x8 ;  /* 0x000000000008781c */ /* 0x000fe40003f4f028 */
[----:B0-----:R-:W-:Y:S02]  /*7500*/  MOV R198, UR31 ;  /* 0x0000001f00c67c02 */ /* 0x001fe40008000f00 */
[----:B------:R-:W-:-:S09]  /*7510*/  LOP3.LUT P1, RZ, R215, 0xff0000, RZ, 0xc0, !PT ;  /* 0x00ff0000d7ff7812 */ /* 0x000fd2000782c0ff */
[----:B------:R-:W-:-:S04]  /*7520*/  @P2 FFMA.FTZ R197, R209, R198, UR32 ;  /* 0x00000020d1c52e23 */ /* 0x000fc800080100c6 */
[----:B------:R-:W-:Y:S01]  /*7530*/  @P2 FADD.FTZ R199, R194, -R197 ;  /* 0x800000c5c2c72221 */ /* 0x000fe20000010000 */
[----:B------:R-:W-:Y:S01]  /*7540*/  MOV R197, R34 ;  /* 0x0000002200c57202 */ /* 0x000fe20000000f00 */
[----:B-----5:R-:W-:Y:S02]  /*7550*/  @P1 HADD2.F32 R198, -RZ, R179.H0_H0 ;  /* 0x200000b3ffc61230 */ /* 0x020fe40000004100 */
[----:B------:R-:W-:Y:S01]  /*7560*/  @P2 FFMA.FTZ R197, R199, UR30, R34 ;  /* 0x0000001ec7c52c23 */ /* 0x000fe20008010022 */
[----:B------:R-:W-:Y:S02]  /*7570*/  HFMA2 R199, -RZ, RZ, 0, 0 ;  /* 0x00000000ffc77431 */ /* 0x000fe400000001ff */
[----:B------:R-:W-:Y:S02]  /*7580*/  @P1 HADD2.F32 R216, -RZ, R55.H0_H0 ;  /* 0x20000037ffd81230 */ /* 0x000fe40000004100 */
        /* <DEDUP_REMOVED lines=8> */
.L_x_10909:
[----:B------:R-:W-:Y:S05]  /*7610*/  BRA.U !UP3, `(.L_x_10902) ;  /* 0x000000250b287547 */ /* 0x000fea000b800000 */
[----:B------:R-:W-:Y:S02]  /*7620*/  PLOP3.LUT P2, PT, PT, PT, UP2, 0x80, 0x8 ;  /* 0x000000000008781c */ /* 0x000fe40003f4f028 */
[----:B0-----:R-:W-:Y:S02]  /*7630*/  MOV R198, UR31 ;  /* 0x0000001f00c67c02 */ /* 0x001fe40008000f00 */
[----:B------:R-:W-:Y:S02]  /*7640*/  ISETP.GE.U32.AND P1, PT, R214, RZ, PT ;  /* 0x000000ffd600720c */ /* 0x000fe40003f26070 */
[----:B------:R-:W-:Y:S02]  /*7650*/  MOV R197, R35 ;  /* 0x0000002300c57202 */ /* 0x000fe40000000f00 */
[----:B------:R-:W-:-:S05]  /*7660*/  ISETP.GE.U32.AND.EX P1, PT, R215, 0x1000000, PT, P1 ;  /* 0x01000000d700780c */ /* 0x000fca0003f26110 */
[----:B------:R-:W-:-:S04]  /*7670*/  @P2 FFMA.FTZ R198, R249, R198, UR32 ;  /* 0x00000020f9c62e23 */ /* 0x000fc800080100c6 */
[----:B------:R-:W-:-:S04]  /*7680*/  @P2 FADD.FTZ R198, R223, -R198 ;  /* 0x800000c6dfc62221 */ /* 0x000fc80000010000 */
[----:B------:R-:W-:Y:S01]  /*7690*/  @P2 FFMA.FTZ R197, R198, UR30, R35 ;  /* 0x0000001ec6c52c23 */ /* 0x000fe20008010023 */
[----:B------:R-:W-:Y:S02]  /*76a0*/  HFMA2 R198, -RZ, RZ, 0, 0 ;  /* 0x00000000ffc67431 */ /* 0x000fe400000001ff */
[----:B-----5:R-:W-:Y:S02]  /*76b0*/  @P1 HADD2.F32 R214, -RZ, R179.H1_H1 ;  /* 0x300000b3ffd61230 */ /* 0x020fe40000004100 */
[----:B------:R-:W-:-:S04]  /*76c0*/  FMUL.FTZ R197, R197, UR23 ;  /* 0x00000017c5c57c20 */ /* 0x000fc80008410000 */
[----:B------:R-:W-:Y:S01]  /*76d0*/  FMUL.FTZ R199, R197, UR22 ;  /* 0x00000016c5c77c20 */ /* 0x000fe20008410000 */
[----:B------:R-:W-:-:S03]  /*76e0*/  MOV R197, RZ ;  /* 0x000000ff00c57202 */ /* 0x000fc60000000f00 */
[----:B------:R-:W-:-:S04]  /*76f0*/  @P1 FMUL.FTZ R198, R214, R199 ;  /* 0x000000c7d6c61220 */ /* 0x000fc80000410000 */
[----:B------:R-:W-:Y:S01]  /*7700*/  FADD.FTZ R131, R131, R198 ;  /* 0x000000c683837221 */ /* 0x000fe20000010000 */
[----:B------:R-:W-:-:S05]  /*7710*/  @P1 HADD2.F32 R198, -RZ, R55.H1_H1 ;  /* 0x30000037ffc61230 */ /* 0x000fca0000004100 */
[----:B------:R-:W-:-:S05]  /*7720*/  @P1 FMUL.FTZ R197, R198, R199 ;  /* 0x000000c7c6c51220 */ /* 0x000fca0000410000 */
[----:B------:R-:W-:-:S04]  /*7730*/  F2FP.F16.F32.PACK_AB R197, RZ, R197 ;  /* 0x000000c5ffc5723e */ /* 0x000fc800000000ff */
[----:B------:R-:W-:Y:S01]  /*7740*/  PRMT R183, R183, 0x5410, R197 ;  /* 0x00005410b7b77816 */ /* 0x000fe200000000c5 */
[----:B------:R-:W-:Y:S06]  /*7750*/  BRA `(.L_x_10902) ;  /* 0x0000002000d87947 */ /* 0x000fec0003800000 */
.L_x_10893:
[----:B------:R-:W-:Y:S05]  /*7760*/  @!P0 BRA `(.L_x_10910) ;  /* 0x0000001000b08947 */ /* 0x000fea0003800000 */
[----:B------:R-:W-:Y:S05]  /*7770*/  BRA.U !UP3, `(.L_x_10911) ;  /* 0x000000010b847547 */ /* 0x000fea000b800000 */
[----:B------:R-:W-:Y:S01]  /*7780*/  LOP3.LUT P1, RZ, R214, 0xff, RZ, 0xc0, !PT ;  /* 0x000000ffd6ff7812 */ /* 0x000fe2000782c0ff */
[----:B------:R-:W-:Y:S01]  /*7790*/  BSSY.RECONVERGENT B0, `(.L_x_10912) ;  /* 0x000000d000007945 */ /* 0x000fe20003800200 */
[----:B------:R-:W-:-:S11]  /*77a0*/  HFMA2 R185, -RZ, RZ, 0, 0 ;  /* 0x00000000ffb97431 */ /* 0x000fd600000001ff */
[----:B------:R-:W-:Y:S05]  /*77b0*/  @!P1 BRA `(.L_x_10913) ;  /* 0x0000000000289947 */ /* 0x000fea0003800000 */
[----:B------:R-:W-:Y:S02]  /*77c0*/  MOV R185, UR31 ;  /* 0x0000001f00b97c02 */ /* 0x000fe40008000f00 */
[----:B------:R-:W-:-:S03]  /*77d0*/  ISETP.LT.AND P2, PT, RZ, UR29, PT ;  /* 0x0000001dff007c0c */ /* 0x000fc6000bf41270 */
[----:B-----5:R-:W-:Y:S01]  /*77e0*/  FFMA.FTZ R184, R2, R185, UR32 ;  /* 0x0000002002b87e23 */ /* 0x020fe200080100b9 */
[----:B------:R-:W-:-:S03]  /*77f0*/  HADD2.F32 R185, -RZ, R176.H0_H0 ;  /* 0x200000b0ffb97230 */ /* 0x000fc60000004100 */
[----:B------:R-:W-:-:S04]  /*7800*/  FADD.FTZ R184, R205, -R184 ;  /* 0x800000b8cdb87221 */ /* 0x000fc80000010000 */
[----:B------:R-:W-:-:S05]  /*7810*/  FMUL.FTZ R184, R184, UR30 ;  /* 0x0000001eb8b87c20 */ /* 0x000fca0008410000 */
[----:B------:R-:W-:-:S05]  /*7820*/  FSEL R184, R184, RZ, P2 ;  /* 0x000000ffb8b87208 */ /* 0x000fca0001000000 */
[----:B------:R-:W-:-:S04]  /*7830*/  FMUL.FTZ R184, R184, UR23 ;  /* 0x00000017b8b87c20 */ /* 0x000fc80008410000 */
[----:B------:R-:W-:-:S04]  /*7840*/  FMUL.FTZ R184, R184, UR22 ;  /* 0x00000016b8b87c20 */ /* 0x000fc80008410000 */
[----:B------:R-:W-:-:S07]  /*7850*/  FMUL.FTZ R185, R185, R184 ;  /* 0x000000b8b9b97220 */ /* 0x000fce0000410000 */
.L_x_10913:
[----:B------:R-:W-:Y:S05]  /*7860*/  BSYNC.RECONVERGENT B0 ;  /* 0x0000000000007941 */ /* 0x000fea0003800200 */
.L_x_10912:
[----:B------:R-:W-:Y:S01]  /*7870*/  BSSY.RECONVERGENT B0, `(.L_x_10914) ;  /* 0x000000e000007945 */ /* 0x000fe20003800200 */
[----:B------:R-:W-:Y:S01]  /*7880*/  FADD.FTZ R185, R132, R185 ;  /* 0x000000b984b97221 */ /* 0x000fe20000010000 */
[----:B------:R-:W-:Y:S02]  /*7890*/  MOV R132, RZ ;  /* 0x000000ff00847202 */ /* 0x000fe40000000f00 */
        /* <DEDUP_REMOVED lines=11> */
.L_x_10915:
[----:B------:R-:W-:Y:S05]  /*7950*/  BSYNC.RECONVERGENT B0 ;  /* 0x0000000000007941 */ /* 0x000fea0003800200 */
.L_x_10914:
[----:B------:R-:W-:Y:S02]  /*7960*/  F2FP.F16.F32.PACK_AB R184, RZ, R132 ;  /* 0x00000084ffb8723e */ /* 0x000fe400000000ff */
[----:B------:R-:W-:Y:S02]  /*7970*/  MOV R132, R185 ;  /* 0x000000b900847202 */ /* 0x000fe40000000f00 */
[----:B0-----:R-:W-:-:S07]  /*7980*/  PRMT R180, R184, 0x7610, R180 ;  /* 0x00007610b8b47816 */ /* 0x001fce00000000b4 */
.L_x_10911:
        /* <DEDUP_REMOVED lines=9> */
[----:B-----5:R-:W-:-:S03]  /*7a20*/  HADD2.F32 R185, -RZ, R176.H1_H1 ;  /* 0x300000b0ffb97230 */ /* 0x020fc60000004100 */
[----:B------:R-:W-:-:S05]  /*7a30*/  FMUL.FTZ R184, R184, UR30 ;  /* 0x0000001eb8b87c20 */ /* 0x000fca0008410000 */
[----:B------:R-:W-:-:S05]  /*7a40*/  FSEL R184, R184, RZ, P2 ;  /* 0x000000ffb8b87208 */ /* 0x000fca0001000000 */
[----:B------:R-:W-:-:S04]  /*7a50*/  FMUL.FTZ R184, R184, UR23 ;  /* 0x00000017b8b87c20 */ /* 0x000fc80008410000 */
[----:B------:R-:W-:-:S04]  /*7a60*/  FMUL.FTZ R184, R184, UR22 ;  /* 0x00000016b8b87c20 */ /* 0x000fc80008410000 */
[----:B------:R-:W-:-:S07]  /*7a70*/  FMUL.FTZ R184, R185, R184 ;  /* 0x000000b8b9b87220 */ /* 0x000fce0000410000 */
.L_x_10918:
[----:B------:R-:W-:Y:S05]  /*7a80*/  BSYNC.RECONVERGENT B0 ;  /* 0x0000000000007941 */ /* 0x000fea0003800200 */
.L_x_10917:
        /* <DEDUP_REMOVED lines=14> */
.L_x_10920:
[----:B------:R-:W-:Y:S05]  /*7b70*/  BSYNC.RECONVERGENT B0 ;  /* 0x0000000000007941 */ /* 0x000fea0003800200 */
.L_x_10919:
[----:B------:R-:W-:Y:S02]  /*7b80*/  F2FP.F16.F32.PACK_AB R184, RZ, R133 ;  /* 0x00000085ffb8723e */ /* 0x000fe400000000ff */
[----:B------:R-:W-:Y:S02]  /*7b90*/  MOV R133, R185 ;  /* 0x000000b900857202 */ /* 0x000fe40000000f00 */
[----:B0-----:R-:W-:-:S07]  /*7ba0*/  PRMT R180, R180, 0x5410, R184 ;  /* 0x00005410b4b47816 */ /* 0x001fce00000000b8 */
.L_x_10916:
[----:B------:R-:W-:Y:S05]  /*7bb0*/  BRA.U !UP3, `(.L_x_10921) ;  /* 0x000000010b847547 */ /* 0x000fea000b800000 */
[----:B------:R-:W-:Y:S01]  /*7bc0*/  LOP3.LUT P1, RZ, R214, 0xff0000, RZ, 0xc0, !PT ;  /* 0x00ff0000d6ff7812 */ /* 0x000fe2000782c0ff */
[----:B------:R-:W-:Y:S01]  /*7bd0*/  BSSY.RECONVERGENT B0, `(.L_x_10922) ;  /* 0x000000d000007945 */ /* 0x000fe20003800200 */
[----:B------:R-:W-:-:S11]  /*7be0*/  HFMA2 R185, -RZ, RZ, 0, 0 ;  /* 0x00000000ffb97431 */ /* 0x000fd600000001ff */
        /* <DEDUP_REMOVED lines=11> */
.L_x_10923:
[----:B------:R-:W-:Y:S05]  /*7ca0*/  BSYNC.RECONVERGENT B0 ;  /* 0x0000000000007941 */ /* 0x000fea0003800200 */
.L_x_10922:
        /* <DEDUP_REMOVED lines=14> */
.L_x_10925:
[----:B------:R-:W-:Y:S05]  /*7d90*/  BSYNC.RECONVERGENT B0 ;  /* 0x0000000000007941 */ /* 0x000fea0003800200 */
.L_x_10924:
[----:B------:R-:W-:Y:S02]  /*7da0*/  F2FP.F16.F32.PACK_AB R184, RZ, R134 ;  /* 0x00000086ffb8723e */ /* 0x000fe400000000ff */
[----:B------:R-:W-:Y:S02]  /*7db0*/  MOV R134, R185 ;  /* 0x000000b900867202 */ /* 0x000fe40000000f00 */
[----:B0-----:R-:W-:-:S07]  /*7dc0*/  PRMT R181, R184, 0x7610, R181 ;  /* 0x00007610b8b57816 */ /* 0x001fce00000000b5 */
.L_x_10921:
        /* <DEDUP_REMOVED lines=8> */
[----:B-----5:R-:W-:-:S03]  /*7e50*/  HADD2.F32 R185, -RZ, R177.H1_H1 ;  /* 0x300000b1ffb97230 */ /* 0x020fc60000004100 */
[----:B------:R-:W-:-:S04]  /*7e60*/  FADD.FTZ R184, R193, -R184 ;  /* 0x800000b8c1b87221 */ /* 0x000fc80000010000 */
[----:B------:R-:W-:-:S05]  /*7e70*/  FMUL.FTZ R184, R184, UR30 ;  /* 0x0000001eb8b87c20 */ /* 0x000fca0008410000 */
[----:B------:R-:W-:-:S05]  /*7e80*/  FSEL R184, R184, RZ, P2 ;  /* 0x000000ffb8b87208 */ /* 0x000fca0001000000 */
[----:B------:R-:W-:-:S04]  /*7e90*/  FMUL.FTZ R184, R184, UR23 ;  /* 0x00000017b8b87c20 */ /* 0x000fc80008410000 */
[----:B------:R-:W-:-:S04]  /*7ea0*/  FMUL.FTZ R184, R184, UR22 ;  /* 0x00000016b8b87c20 */ /* 0x000fc80008410000 */
[----:B------:R-:W-:-:S07]  /*7eb0*/  FMUL.FTZ R184, R185, R184 ;  /* 0x000000b8b9b87220 */ /* 0x000fce0000410000 */
.L_x_10928:
[----:B------:R-:W-:Y:S05]  /*7ec0*/  BSYNC.RECONVERGENT B0 ;  /* 0x0000000000007941 */ /* 0x000fea0003800200 */
.L_x_10927:
        /* <DEDUP_REMOVED lines=14> */
.L_x_10930:
[----:B------:R-:W-:Y:S05]  /*7fb0*/  BSYNC.RECONVERGENT B0 ;  /* 0x0000000000007941 */ /* 0x000fea0003800200 */
.L_x_10929:
[----:B------:R-:W-:Y:S02]  /*7fc0*/  F2FP.F16.F32.PACK_AB R184, RZ, R135 ;  /* 0x00000087ffb8723e */ /* 0x000fe400000000ff */
[----:B------:R-:W-:Y:S02]  /*7fd0*/  MOV R135, R185 ;  /* 0x000000b900877202 */ /* 0x000fe40000000f00 */
[----:B0-----:R-:W-:-:S07]  /*7fe0*/  PRMT R181, R181, 0x5410, R184 ;  /* 0x00005410b5b57816 */ /* 0x001fce00000000b8 */
.L_x_10926:
[----:B------:R-:W-:Y:S05]  /*7ff0*/  BRA.U !UP3, `(.L_x_10931) ;  /* 0x000000010b847547 */ /* 0x000fea000b800000 */
[----:B------:R-:W-:Y:S01]  /*8000*/  LOP3.LUT P1, RZ, R215, 0xff, RZ, 0xc0, !PT ;  /* 0x000000ffd7ff7812 */ /* 0x000fe2000782c0ff */
[----:B------:R-:W-:Y:S01]  /*8010*/  BSSY.RECONVERGENT B0, `(.L_x_10932) ;  /* 0x000000d000007945 */ /* 0x000fe20003800200 */
[----:B------:R-:W-:-:S11]  /*8020*/  HFMA2 R185, -RZ, RZ, 0, 0 ;  /* 0x00000000ffb97431 */ /* 0x000fd600000001ff */
        /* <DEDUP_REMOVED lines=11> */
.L_x_10933:
[----:B------:R-:W-:Y:S05]  /*80e0*/  BSYNC.RECONVERGENT B0 ;  /* 0x0000000000007941 */ /* 0x000fea0003800200 */
.L_x_10932:
        /* <DEDUP_REMOVED lines=14> */
.L_x_10935:
[----:B------:R-:W-:Y:S05]  /*81d0*/  BSYNC.RECONVERGENT B0 ;  /* 0x0000000000007941 */ /* 0x000fea0003800200 */
.L_x_10934:
[----:B------:R-:W-:Y:S02]  /*81e0*/  F2FP.F16.F32.PACK_AB R184, RZ, R128 ;  /* 0x00000080ffb8723e */ /* 0x000fe400000000ff */
[----:B------:R-:W-:Y:S02]  /*81f0*/  MOV R128, R185 ;  /* 0x000000b900807202 */ /* 0x000fe40000000f00 */
[----:B0-----:R-:W-:-:S07]  /*8200*/  PRMT R182, R184, 0x7610, R182 ;  /* 0x00007610b8b67816 */ /* 0x001fce00000000b6 */
.L_x_10931:
        /* <DEDUP_REMOVED lines=15> */
.L_x_10938:
[----:B------:R-:W-:Y:S05]  /*8300*/  BSYNC.RECONVERGENT B0 ;  /* 0x0000000000007941 */ /* 0x000fea0003800200 */
.L_x_10937:
        /* <DEDUP_REMOVED lines=14> */
.L_x_10940:
[----:B------:R-:W-:Y:S05]  /*83f0*/  BSYNC.RECONVERGENT B0 ;  /* 0x0000000000007941 */ /* 0x000fea0003800200 */
.L_x_10939:
[----:B------:R-:W-:Y:S02]  /*8400*/  F2FP.F16.F32.PACK_AB R184, RZ, R129 ;  /* 0x00000081ffb8723e */ /* 0x000fe400000000ff */
[----:B------:R-:W-:Y:S02]  /*8410*/  MOV R129, R185 ;  /* 0x000000b900817202 */ /* 0x000fe40000000f00 */
[----:B0-----:R-:W-:-:S07]  /*8420*/  PRMT R182, R182, 0x5410, R184 ;  /* 0x00005410b6b67816 */ /* 0x001fce00000000b8 */
.L_x_10936:
        /* <DEDUP_REMOVED lines=9> */
[----:B-----5:R-:W-:-:S03]  /*84c0*/  HADD2.F32 R185, -RZ, R179.H0_H0 ;  /* 0x200000b3ffb97230 */ /* 0x020fc60000004100 */
[----:B------:R-:W-:-:S05]  /*84d0*/  FMUL.FTZ R184, R184, UR30 ;  /* 0x0000001eb8b87c20 */ /* 0x000fca0008410000 */
[----:B------:R-:W-:-:S05]  /*84e0*/  FSEL R184, R184, RZ, P2 ;  /* 0x000000ffb8b87208 */ /* 0x000fca0001000000 */
[----:B------:R-:W-:-:S04]  /*84f0*/  FMUL.FTZ R184, R184, UR23 ;  /* 0x00000017b8b87c20 */ /* 0x000fc80008410000 */
[----:B------:R-:W-:-:S04]  /*8500*/  FMUL.FTZ R184, R184, UR22 ;  /* 0x00000016b8b87c20 */ /* 0x000fc80008410000 */
[----:B------:R-:W-:-:S07]  /*8510*/  FMUL.FTZ R185, R185, R184 ;  /* 0x000000b8b9b97220 */ /* 0x000fce0000410000 */
.L_x_10943:
[----:B------:R-:W-:Y:S05]  /*8520*/  BSYNC.RECONVERGENT B0 ;  /* 0x0000000000007941 */ /* 0x000fea0003800200 */
.L_x_10942:
        /* <DEDUP_REMOVED lines=14> */
.L_x_10945:
[----:B------:R-:W-:Y:S05]  /*8610*/  BSYNC.RECONVERGENT B0 ;  /* 0x0000000000007941 */ /* 0x000fea0003800200 */
.L_x_10944:
[----:B------:R-:W-:Y:S02]  /*8620*/  F2FP.F16.F32.PACK_AB R184, RZ, R130 ;  /* 0x00000082ffb8723e */ /* 0x000fe400000000ff */
[----:B------:R-:W-:Y:S02]  /*8630*/  MOV R130, R185 ;  /* 0x000000b900827202 */ /* 0x000fe40000000f00 */
[----:B0-----:R-:W-:-:S07]  /*8640*/  PRMT R183, R184, 0x7610, R183 ;  /* 0x00007610b8b77816 */ /* 0x001fce00000000b7 */
.L_x_10941:
[----:B------:R-:W-:Y:S02]  /*8650*/  MOV R184, UR31 ;  /* 0x0000001f00b87c02 */ /* 0x000fe40008000f00 */
[----:B------:R-:W-:Y:S02]  /*8660*/  MOV R185, UR31 ;  /* 0x0000001f00b97c02 */ /* 0x000fe40008000f00 */
[----:B------:R-:W-:Y:S01]  /*8670*/  MOV R191, UR31 ;  /* 0x0000001f00bf7c02 */ /* 0x000fe20008000f00 */
[----:B------:R-:W-:Y:S01]  /*8680*/  FFMA.FTZ R187, R209, R184, UR32 ;  /* 0x00000020d1bb7e23 */ /* 0x000fe200080100b8 */
[----:B------:R-:W-:Y:S01]  /*8690*/  MOV R197, UR31 ;  /* 0x0000001f00c57c02 */ /* 0x000fe20008000f00 */
[-C--:B0-----:R-:W-:Y:S01]  /*86a0*/  FFMA.FTZ R198, R208, R185.reuse, UR32 ;  /* 0x00000020d0c67e23 */ /* 0x081fe200080100b9 */
[----:B------:R-:W-:Y:S01]  /*86b0*/  MOV R189, UR31 ;  /* 0x0000001f00bd7c02 */ /* 0x000fe20008000f00 */
[----:B------:R-:W-:Y:S01]  /*86c0*/  FFMA.FTZ R186, R192, R185, UR32 ;  /* 0x00000020c0ba7e23 */ /* 0x000fe200080100b9 */
[----:B------:R-:W-:Y:S01]  /*86d0*/  MOV R188, UR31 ;  /* 0x0000001f00bc7c02 */ /* 0x000fe20008000f00 */
[----:B------:R-:W-:Y:S01]  /*86e0*/  FFMA.FTZ R185, R206, R191, UR32 ;  /* 0x00000020ceb97e23 */ /* 0x000fe200080100bf */
[----:B-----5:R-:W-:Y:S01]  /*86f0*/  FFMA.FTZ R216, R2, R197, UR32 ;  /* 0x0000002002d87e23 */ /* 0x020fe200080100c5 */
[----:B------:R-:W-:Y:S01]  /*8700*/  FADD.FTZ R190, R194, -R187 ;  /* 0x800000bbc2be7221 */ /* 0x000fe20000010000 */
[----:B------:R-:W-:Y:S01]  /*8710*/  FADD.FTZ R187, R193, -R198 ;  /* 0x800000c6c1bb7221 */ /* 0x000fe20000010000 */
        /* <DEDUP_REMOVED lines=49> */
.L_x_10910:
[----:B------:R-:W-:Y:S05]  /*8a30*/  BRA.U !UP3, `(.L_x_10946) ;  /* 0x000000010b807547 */ /* 0x000fea000b800000 */
[----:B------:R-:W-:Y:S01]  /*8a40*/  LOP3.LUT P1, RZ, R214, 0xff, RZ, 0xc0, !PT ;  /* 0x000000ffd6ff7812 */ /* 0x000fe2000782c0ff */
[----:B------:R-:W-:Y:S01]  /*8a50*/  BSSY.RECONVERGENT B0, `(.L_x_10947) ;  /* 0x000000d000007945 */ /* 0x000fe20003800200 */
[----:B------:R-:W-:-:S11]  /*8a60*/  HFMA2 R197, -RZ, RZ, 0, 0 ;  /* 0x00000000ffc57431 */ /* 0x000fd600000001ff */
[----:B------:R-:W-:Y:S05]  /*8a70*/  @!P1 BRA `(.L_x_10948) ;  /* 0x0000000000289947 */ /* 0x000fea0003800000 */
[----:B------:R-:W-:Y:S02]  /*8a80*/  MOV R197, UR31 ;  /* 0x0000001f00c57c02 */ /* 0x000fe40008000f00 */
[----:B------:R-:W-:-:S03]  /*8a90*/  ISETP.LT.AND P2, PT, RZ, UR29, PT ;  /* 0x0000001dff007c0c */ /* 0x000fc6000bf41270 */
[----:B0----5:R-:W-:Y:S01]  /*8aa0*/  FFMA.FTZ R198, R2, R197, UR32 ;  /* 0x0000002002c67e23 */ /* 0x021fe200080100c5 */
[----:B------:R-:W-:-:S03]  /*8ab0*/  HADD2.F32 R197, -RZ, R176.H0_H0 ;  /* 0x200000b0ffc57230 */ /* 0x000fc60000004100 */
[----:B------:R-:W-:-:S04]  /*8ac0*/  FADD.FTZ R198, R205, -R198 ;  /* 0x800000c6cdc67221 */ /* 0x000fc80000010000 */
[----:B------:R-:W-:-:S05]  /*8ad0*/  FMUL.FTZ R198, R198, UR30 ;  /* 0x0000001ec6c67c20 */ /* 0x000fca0008410000 */
[----:B------:R-:W-:-:S05]  /*8ae0*/  FSEL R198, R198, RZ, P2 ;  /* 0x000000ffc6c67208 */ /* 0x000fca0001000000 */
[----:B------:R-:W-:-:S04]  /*8af0*/  FMUL.FTZ R198, R198, UR23 ;  /* 0x00000017c6c67c20 */ /* 0x000fc80008410000 */
[----:B------:R-:W-:-:S04]  /*8b00*/  FMUL.FTZ R198, R198, UR22 ;  /* 0x00000016c6c67c20 */ /* 0x000fc80008410000 */
[----:B------:R-:W-:-:S07]  /*8b10*/  FMUL.FTZ R197, R197, R198 ;  /* 0x000000c6c5c57220 */ /* 0x000fce0000410000 */
.L_x_10948:
[----:B------:R-:W-:Y:S05]  /*8b20*/  BSYNC.RECONVERGENT B0 ;  /* 0x0000000000007941 */ /* 0x000fea0003800200 */
.L_x_10947:
[----:B------:R-:W-:Y:S01]  /*8b30*/  BSSY.RECONVERGENT B0, `(.L_x_10949) ;  /* 0x000000e000007945 */ /* 0x000fe20003800200 */
[----:B------:R-:W-:Y:S01]  /*8b40*/  FADD.FTZ R132, R132, R197 ;  /* 0x000000c584847221 */ /* 0x000fe20000010000 */
[----:B------:R-:W-:Y:S02]  /*8b50*/  MOV R197, RZ ;  /* 0x000000ff00c57202 */ /* 0x000fe40000000f00 */
        /* <DEDUP_REMOVED lines=11> */
.L_x_10950:
[----:B------:R-:W-:Y:S05]  /*8c10*/  BSYNC.RECONVERGENT B0 ;  /* 0x0000000000007941 */ /* 0x000fea0003800200 */
.L_x_10949:
[----:B------:R-:W-:-:S04]  /*8c20*/  F2FP.F16.F32.PACK_AB R197, RZ, R197 ;  /* 0x000000c5ffc5723e */ /* 0x000fc800000000ff */
[----:B0-----:R-:W-:-:S07]  /*8c30*/  PRMT R180, R197, 0x7610, R180 ;  /* 0x00007610c5b47816 */ /* 0x001fce00000000b4 */
.L_x_10946:
        /* <DEDUP_REMOVED lines=15> */
.L_x_10953:
[----:B------:R-:W-:Y:S05]  /*8d30*/  BSYNC.RECONVERGENT B0 ;  /* 0x0000000000007941 */ /* 0x000fea0003800200 */
.L_x_10952:
        /* <DEDUP_REMOVED lines=14> */
.L_x_10955:
[----:B------:R-:W-:Y:S05]  /*8e20*/  BSYNC.RECONVERGENT B0 ;  /* 0x0000000000007941 */ /* 0x000fea0003800200 */
.L_x_10954:
[----:B------:R-:W-:-:S04]  /*8e30*/  F2FP.F16.F32.PACK_AB R197, RZ, R197 ;  /* 0x000000c5ffc5723e */ /* 0x000fc800000000ff */
[----:B------:R-:W-:-:S07]  /*8e40*/  PRMT R180, R180, 0x5410, R197 ;  /* 0x00005410b4b47816 */ /* 0x000fce00000000c5 */
.L_x_10951:
[----:B------:R-:W-:Y:S05]  /*8e50*/  BRA.U !UP3, `(.L_x_10956) ;  /* 0x000000010b807547 */ /* 0x000fea000b800000 */
[----:B------:R-:W-:Y:S01]  /*8e60*/  LOP3.LUT P1, RZ, R214, 0xff0000, RZ, 0xc0, !PT ;  /* 0x00ff0000d6ff7812 */ /* 0x000fe2000782c0ff */
[----:B------:R-:W-:Y:S01]  /*8e70*/  BSSY.RECONVERGENT B0, `(.L_x_10957) ;  /* 0x000000d000007945 */ /* 0x000fe20003800200 */
[----:B------:R-:W-:-:S11]  /*8e80*/  HFMA2 R197, -RZ, RZ, 0, 0 ;  /* 0x00000000ffc57431 */ /* 0x000fd600000001ff */
[----:B------:R-:W-:Y:S05]  /*8e90*/  @!P1 BRA `(.L_x_10958) ;  /* 0x0000000000289947 */ /* 0x000fea0003800000 */
[----:B------:R-:W-:Y:S02]  /*8ea0*/  MOV R197, UR31 ;  /* 0x0000001f00c57c02 */ /* 0x000fe40008000f00 */
[----:B------:R-:W-:-:S03]  /*8eb0*/  ISETP.LT.AND P2, PT, RZ, UR29, PT ;  /* 0x0000001dff007c0c */ /* 0x000fc6000bf41270 */
[----:B0-----:R-:W-:Y:S01]  /*8ec0*/  FFMA.FTZ R198, R192, R197, UR32 ;  /* 0x00000020c0c67e23 */ /* 0x001fe200080100c5 */
[----:B-----5:R-:W-:-:S03]  /*8ed0*/  HADD2.F32 R197, -RZ, R177.H0_H0 ;  /* 0x200000b1ffc57230 */ /* 0x020fc60000004100 */
[----:B------:R-:W-:-:S04]  /*8ee0*/  FADD.FTZ R198, R207, -R198 ;  /* 0x800000c6cfc67221 */ /* 0x000fc80000010000 */
[----:B------:R-:W-:-:S05]  /*8ef0*/  FMUL.FTZ R198, R198, UR30 ;  /* 0x0000001ec6c67c20 */ /* 0x000fca0008410000 */
[----:B------:R-:W-:-:S05]  /*8f00*/  FSEL R198, R198, RZ, P2 ;  /* 0x000000ffc6c67208 */ /* 0x000fca0001000000 */
[----:B------:R-:W-:-:S04]  /*8f10*/  FMUL.FTZ R198, R198, UR23 ;  /* 0x00000017c6c67c20 */ /* 0x000fc80008410000 */
[----:B------:R-:W-:-:S04]  /*8f20*/  FMUL.FTZ R198, R198, UR22 ;  /* 0x00000016c6c67c20 */ /* 0x000fc80008410000 */
[----:B------:R-:W-:-:S07]  /*8f30*/  FMUL.FTZ R197, R197, R198 ;  /* 0x000000c6c5c57220 */ /* 0x000fce0000410000 */
.L_x_10958:
[----:B------:R-:W-:Y:S05]  /*8f40*/  BSYNC.RECONVERGENT B0 ;  /* 0x0000000000007941 */ /* 0x000fea0003800200 */
.L_x_10957:
[----:B------:R-:W-:Y:S01]  /*8f50*/  BSSY.RECONVERGENT B0, `(.L_x_10959) ;  /* 0x000000e000007945 */ /* 0x000fe20003800200 */
[----:B------:R-:W-:Y:S01]  /*8f60*/  FADD.FTZ R134, R134, R197 ;  /* 0x000000c586867221 */ /* 0x000fe20000010000 */
[----:B------:R-:W-:Y:S02]  /*8f70*/  MOV R197, RZ ;  /* 0x000000ff00c57202 */ /* 0x000fe40000000f00 */
[----:B------:R-:W-:Y:S05]  /*8f80*/  @!P1 BRA `(.L_x_10960) ;  /* 0x0000000000289947 */ /* 0x000fea0003800000 */
[----:B------:R-:W-:Y:S02]  /*8f90*/  MOV R197, UR31 ;  /* 0x0000001f00c57c02 */ /* 0x000fe40008000f00 */
[----:B------:R-:W-:-:S03]  /*8fa0*/  ISETP.LT.AND P1, PT, RZ, UR29, PT ;  /* 0x0000001dff007c0c */ /* 0x000fc6000bf21270 */
[----:B0-----:R-:W-:Y:S01]  /*8fb0*/  FFMA.FTZ R198, R192, R197, UR32 ;  /* 0x00000020c0c67e23 */ /* 0x001fe200080100c5 */
[----:B------:R-:W-:-:S03]  /*8fc0*/  HADD2.F32 R197, -RZ, R53.H0_H0 ;  /* 0x20000035ffc57230 */ /* 0x000fc60000004100 */
[----:B------:R-:W-:-:S04]  /*8fd0*/  FADD.FTZ R198, R207, -R198 ;  /* 0x800000c6cfc67221 */ /* 0x000fc80000010000 */
[----:B------:R-:W-:-:S05]  /*8fe0*/  FMUL.FTZ R198, R198, UR30 ;  /* 0x0000001ec6c67c20 */ /* 0x000fca0008410000 */
[----:B------:R-:W-:-:S05]  /*8ff0*/  FSEL R198, R198, RZ, P1 ;  /* 0x000000ffc6c67208 */ /* 0x000fca0000800000 */
[----:B------:R-:W-:-:S04]  /*9000*/  FMUL.FTZ R198, R198, UR23 ;  /* 0x00000017c6c67c20 */ /* 0x000fc80008410000 */
[----:B------:R-:W-:-:S04]  /*9010*/  FMUL.FTZ R198, R198, UR22 ;  /* 0x00000016c6c67c20 */ /* 0x000fc80008410000 */
[----:B------:R-:W-:-:S07]  /*9020*/  FMUL.FTZ R197, R197, R198 ;  /* 0x000000c6c5c57220 */ /* 0x000fce0000410000 */
.L_x_10960:
[----:B------:R-:W-:Y:S05]  /*9030*/  BSYNC.RECONVERGENT B0 ;  /* 0x0000000000007941 */ /* 0x000fea0003800200 */
.L_x_10959:
[----:B------:R-:W-:-:S04]  /*9040*/  F2FP.F16.F32.PACK_AB R197, RZ, R197 ;  /* 0x000000c5ffc5723e */ /* 0x000fc800000000ff */
[----:B0-----:R-:W-:-:S07]  /*9050*/  PRMT R181, R197, 0x7610, R181 ;  /* 0x00007610c5b57816 */ /* 0x001fce00000000b5 */
.L_x_10956:
[----:B------:R-:W-:Y:S05]  /*9060*/  BRA.U !UP3, `(.L_x_10961) ;  /* 0x000000010b807547 */ /* 0x000fea000b800000 */
[----:B------:R-:W-:Y:S01]  /*9070*/  LOP3.LUT P1, RZ, R214, 0xff000000, RZ, 0xc0, !PT ;  /* 0xff000000d6ff7812 */ /* 0x000fe2000782c0ff */
        /* <DEDUP_REMOVED lines=13> */
.L_x_10963:
[----:B------:R-:W-:Y:S05]  /*9150*/  BSYNC.RECONVERGENT B0 ;  /* 0x0000000000007941 */ /* 0x000fea0003800200 */
.L_x_10962:
        /* <DEDUP_REMOVED lines=14> */
.L_x_10965:
[----:B------:R-:W-:Y:S05]  /*9240*/  BSYNC.RECONVERGENT B0 ;  /* 0x0000000000007941 */ /* 0x000fea0003800200 */
.L_x_10964:
[----:B------:R-:W-:-:S04]  /*9250*/  F2FP.F16.F32.PACK_AB R197, RZ, R197 ;  /* 0x000000c5ffc5723e */ /* 0x000fc800000000ff */
[----:B------:R-:W-:-:S07]  /*9260*/  PRMT R181, R181, 0x5410, R197 ;  /* 0x00005410b5b57816 */ /* 0x000fce00000000c5 */
.L_x_10961:
[----:B------:R-:W-:Y:S05]  /*9270*/  BRA.U !UP3, `(.L_x_10966) ;  /* 0x000000010b807547 */ /* 0x000fea000b800000 */
[----:B------:R-:W-:Y:S01]  /*9280*/  LOP3.LUT P1, RZ, R215, 0xff, RZ, 0xc0, !PT ;  /* 0x000000ffd7ff7812 */ /* 0x000fe2000782c0ff */
[----:B------:R-:W-:Y:S01]  /*9290*/  BSSY.RECONVERGENT B0, `(.L_x_10967) ;  /* 0x000000d000007945 */ /* 0x000fe20003800200 */
[----:B------:R-:W-:-:S11]  /*92a0*/  HFMA2 R197, -RZ, RZ, 0, 0 ;  /* 0x00000000ffc57431 */ /* 0x000fd600000001ff */
[----:B------:R-:W-:Y:S05]  /*92b0*/  @!P1 BRA `(.L_x_10968) ;  /* 0x0000000000289947 */ /* 0x000fea0003800000 */
[----:B0-----:R-:W-:Y:S01]  /*92c0*/  MOV R198, UR31 ;  /* 0x0000001f00c67c02 */ /* 0x001fe20008000f00 */
        /* <DEDUP_REMOVED lines=9> */
.L_x_10968:
[----:B------:R-:W-:Y:S05]  /*9360*/  BSYNC.RECONVERGENT B0 ;  /* 0x0000000000007941 */ /* 0x000fea0003800200 */
.L_x_10967:
[----:B------:R-:W-:Y:S01]  /*9370*/  BSSY.RECONVERGENT B0, `(.L_x_10969) ;  /* 0x000000e000007945 */ /* 0x000fe20003800200 */
[----:B------:R-:W-:Y:S01]  /*9380*/  FADD.FTZ R128, R128, R197 ;  /* 0x000000c580807221 */ /* 0x000fe20000010000 */
[----:B------:R-:W-:Y:S02]  /*9390*/  MOV R197, RZ ;  /* 0x000000ff00c57202 */ /* 0x000fe40000000f00 */
[----:B------:R-:W-:Y:S05]  /*93a0*/  @!P1 BRA `(.L_x_10970) ;  /* 0x0000000000289947 */ /* 0x000fea0003800000 */
[----:B0-----:R-:W-:Y:S01]  /*93b0*/  MOV R198, UR31 ;  /* 0x0000001f00c67c02 */ /* 0x001fe20008000f00 */
        /* <DEDUP_REMOVED lines=9> */
.L_x_10970:
[----:B------:R-:W-:Y:S05]  /*9450*/  BSYNC.RECONVERGENT B0 ;  /* 0x0000000000007941 */ /* 0x000fea0003800200 */
.L_x_10969:
[----:B------:R-:W-:-:S04]  /*9460*/  F2FP.F16.F32.PACK_AB R197, RZ, R197 ;  /* 0x000000c5ffc5723e */ /* 0x000fc800000000ff */
[----:B0-----:R-:W-:-:S07]  /*9470*/  PRMT R182, R197, 0x7610, R182 ;  /* 0x00007610c5b67816 */ /* 0x001fce00000000b6 */
.L_x_10966:
        /* <DEDUP_REMOVED lines=15> */
.L_x_10973:
[----:B------:R-:W-:Y:S05]  /*9570*/  BSYNC.RECONVERGENT B0 ;  /* 0x0000000000007941 */ /* 0x000fea0003800200 */
.L_x_10972:
        /* <DEDUP_REMOVED lines=14> */
.L_x_10975:
[----:B------:R-:W-:Y:S05]  /*9660*/  BSYNC.RECONVERGENT B0 ;  /* 0x0000000000007941 */ /* 0x000fea0003800200 */
.L_x_10974:
[----:B------:R-:W-:-:S04]  /*9670*/  F2FP.F16.F32.PACK_AB R197, RZ, R197 ;  /* 0x000000c5ffc5723e */ /* 0x000fc800000000ff */
[----:B------:R-:W-:-:S07]  /*9680*/  PRMT R182, R182, 0x5410, R197 ;  /* 0x00005410b6b67816 */ /* 0x000fce00000000c5 */
.L_x_10971:
[----:B------:R-:W-:Y:S05]  /*9690*/  BRA.U !UP3, `(.L_x_10976) ;  /* 0x000000010b807547 */ /* 0x000fea000b800000 */
[----:B------:R-:W-:Y:S01]  /*96a0*/  LOP3.LUT P1, RZ, R215, 0xff0000, RZ, 0xc0, !PT ;  /* 0x00ff0000d7ff7812 */ /* 0x000fe2000782c0ff */
[----:B------:R-:W-:Y:S01]  /*96b0*/  BSSY.RECONVERGENT B0, `(.L_x_10977) ;  /* 0x000000d000007945 */ /* 0x000fe20003800200 */
[----:B------:R-:W-:-:S11]  /*96c0*/  HFMA2 R197, -RZ, RZ, 0, 0 ;  /* 0x00000000ffc57431 */ /* 0x000fd600000001ff */
[----:B------:R-:W-:Y:S05]  /*96d0*/  @!P1 BRA `(.L_x_10978) ;  /* 0x0000000000289947 */ /* 0x000fea0003800000 */
[----:B0-----:R-:W-:Y:S02]  /*96e0*/  MOV R198, UR31 ;  /* 0x0000001f00c67c02 */ /* 0x001fe40008000f00 */
        /* <DEDUP_REMOVED lines=9> */
.L_x_10978:
[----:B------:R-:W-:Y:S05]  /*9780*/  BSYNC.RECONVERGENT B0 ;  /* 0x0000000000007941 */ /* 0x000fea0003800200 */
.L_x_10977:
[----:B------:R-:W-:Y:S01]  /*9790*/  BSSY.RECONVERGENT B0, `(.L_x_10979) ;  /* 0x000000e000007945 */ /* 0x000fe20003800200 */
[----:B------:R-:W-:Y:S01]  /*97a0*/  FADD.FTZ R130, R130, R197 ;  /* 0x000000c582827221 */ /* 0x000fe20000010000 */
[----:B------:R-:W-:Y:S02]  /*97b0*/  MOV R197, RZ ;  /* 0x000000ff00c57202 */ /* 0x000fe40000000f00 */
        /* <DEDUP_REMOVED lines=11> */
.L_x_10980:
[----:B------:R-:W-:Y:S05]  /*9870*/  BSYNC.RECONVERGENT B0 ;  /* 0x0000000000007941 */ /* 0x000fea0003800200 */
.L_x_10979:
[----:B------:R-:W-:-:S04]  /*9880*/  F2FP.F16.F32.PACK_AB R197, RZ, R197 ;  /* 0x000000c5ffc5723e */ /* 0x000fc800000000ff */
[----:B0-----:R-:W-:-:S07]  /*9890*/  PRMT R183, R197, 0x7610, R183 ;  /* 0x00007610c5b77816 */ /* 0x001fce00000000b7 */
.L_x_10976:
[----:B------:R-:W-:Y:S05]  /*98a0*/  BRA.U !UP3, `(.L_x_10902) ;  /* 0x000000010b847547 */ /* 0x000fea000b800000 */
[----:B------:R-:W-:Y:S01]  /*98b0*/  ISETP.GE.U32.AND P1, PT, R214, RZ, PT ;  /* 0x000000ffd600720c */ /* 0x000fe20003f26070 */
[----:B------:R-:W-:Y:S01]  /*98c0*/  BSSY.RECONVERGENT B0, `(.L_x_10981) ;  /* 0x000000e000007945 */ /* 0x000fe20003800200 */
[----:B0-----:R-:W-:Y:S02]  /*98d0*/  HFMA2 R198, -RZ, RZ, 0, 0 ;  /* 0x00000000ffc67431 */ /* 0x001fe400000001ff */
[----:B------:R-:W-:-:S13]  /*98e0*/  ISETP.GE.U32.AND.EX P1, PT, R215, 0x1000000, PT, P1 ;  /* 0x01000000d700780c */ /* 0x000fda0003f26110 */
[----:B------:R-:W-:Y:S05]  /*98f0*/  @!P1 BRA `(.L_x_10982) ;  /* 0x0000000000289947 */ /* 0x000fea0003800000 */
[----:B------:R-:W-:Y:S02]  /*9900*/  MOV R198, UR31 ;  /* 0x0000001f00c67c02 */ /* 0x000fe40008000f00 */
[----:B------:R-:W-:-:S03]  /*9910*/  ISETP.LT.AND P2, PT, RZ, UR29, PT ;  /* 0x0000001dff007c0c */ /* 0x000fc6000bf41270 */
[----:B------:R-:W-:-:S04]  /*9920*/  FFMA.FTZ R198, R249, R198, UR32 ;  /* 0x00000020f9c67e23 */ /* 0x000fc800080100c6 */
[----:B------:R-:W-:-:S04]  /*9930*/  FADD.FTZ R198, R223, -R198 ;  /* 0x800000c6dfc67221 */ /* 0x000fc80000010000 */
[----:B------:R-:W-:Y:S01]  /*9940*/  FMUL.FTZ R197, R198, UR30 ;  /* 0x0000001ec6c57c20 */ /* 0x000fe20008410000 */
[----:B-----5:R-:W-:-:S04]  /*9950*/  HADD2.F32 R198, -RZ, R179.H1_H1 ;  /* 0x300000b3ffc67230 */ /* 0x020fc80000004100 */
[----:B------:R-:W-:-:S05]  /*9960*/  FSEL R197, R197, RZ, P2 ;  /* 0x000000ffc5c57208 */ /* 0x000fca0001000000 */
[----:B------:R-:W-:-:S04]  /*9970*/  FMUL.FTZ R197, R197, UR23 ;  /* 0x00000017c5c57c20 */ /* 0x000fc80008410000 */
[----:B------:R-:W-:-:S04]  /*9980*/  FMUL.FTZ R197, R197, UR22 ;  /* 0x00000016c5c57c20 */ /* 0x000fc80008410000 */
[----:B------:R-:W-:-:S07]  /*9990*/  FMUL.FTZ R198, R198, R197 ;  /* 0x000000c5c6c67220 */ /* 0x000fce0000410000 */
.L_x_10982:
[----:B------:R-:W-:Y:S05]  /*99a0*/  BSYNC.RECONVERGENT B0 ;  /* 0x0000000000007941 */ /* 0x000fea0003800200 */
.L_x_10981:
        /* <DEDUP_REMOVED lines=14> */
.L_x_10984:
[----:B------:R-:W-:Y:S05]  /*9a90*/  BSYNC.RECONVERGENT B0 ;  /* 0x0000000000007941 */ /* 0x000fea0003800200 */
.L_x_10983:
[----:B------:R-:W-:-:S04]  /*9aa0*/  F2FP.F16.F32.PACK_AB R197, RZ, R197 ;  /* 0x000000c5ffc5723e */ /* 0x000fc800000000ff */
[----:B------:R-:W-:-:S07]  /*9ab0*/  PRMT R183, R183, 0x5410, R197 ;  /* 0x00005410b7b77816 */ /* 0x000fce00000000c5 */
.L_x_10902:
[----:B0-----:R-:W0:Y:S01]  /*9ac0*/  @P0 LDC.64 R198, c[0x0][0x478] ;  /* 0x00011e00ffc60b82 */ /* 0x001e220000000a00 */
[----:B------:R-:W-:Y:S01]  /*9ad0*/  PLOP3.LUT P1, PT, PT, PT, UP3, 0x80, 0x8 ;  /* 0x000000000008781c */ /* 0x000fe20003f2f038 */
[----:B------:R-:W1:Y:S01]  /*9ae0*/  @UP3 LDCU.64 UR10, c[0x0][0x468] ;  /* 0x00008d00ff0a37ac */ /* 0x000e620008000a00 */
[----:B------:R-:W-:Y:S02]  /*9af0*/  @P0 IADD3 R197, PT, PT, R217, 0x80, RZ ;  /* 0x00000080d9c50810 */ /* 0x000fe40007ffe0ff */
[----:B------:R-:W-:-:S03]  /*9b00*/  MOV R214, 0x10 ;  /* 0x0000001000d67802 */ /* 0x000fc60000000f00 */
[----:B0-----:R-:W-:-:S06]  /*9b10*/  @P0 IMAD.WIDE.U32 R198, R197, 0x20, R198 ;  /* 0x00000020c5c60825 */ /* 0x001fcc00078e00c6 */
[----:B------:R-:W-:Y:S01]  /*9b20*/  @P1 IADD3 R197, PT, PT, R196, 0x80, RZ ;  /* 0x00000080c4c51810 */ /* 0x000fe20007ffe0ff */
        /* <DEDUP_REMOVED lines=9> */
.L_x_10985:
[----:B------:R-:W-:Y:S05]  /*9bc0*/  BRA.U !UP0, `(.L_x_10986) ;  /* 0x0000001508407547 */ /* 0x000fea000b800000 */
[----:B------:R-:W-:Y:S05]  /*9bd0*/  @!P0 BRA `(.L_x_10987) ;  /* 0x0000000800d48947 */ /* 0x000fea0003800000 */
[----:B------:R-:W-:Y:S02]  /*9be0*/  PLOP3.LUT P1, PT, PT, PT, UP2, 0x80, 0x8 ;  /* 0x000000000008781c */ /* 0x000fe40003f2f028 */
[----:B------:R-:W-:Y:S02]  /*9bf0*/  MOV R184, UR31 ;  /* 0x0000001f00b87c02 */ /* 0x000fe40008000f00 */
[----:B0-----:R-:W-:Y:S02]  /*9c00*/  MOV R198, R29 ;  /* 0x0000001d00c67202 */ /* 0x001fe40000000f00 */
[----:B------:R-:W-:Y:S02]  /*9c10*/  MOV R187, UR31 ;  /* 0x0000001f00bb7c02 */ /* 0x000fe40008000f00 */
[----:B------:R-:W-:Y:S02]  /*9c20*/  MOV R197, R30 ;  /* 0x0000001e00c57202 */ /* 0x000fe40000000f00 */
[----:B------:R-:W-:-:S03]  /*9c30*/  MOV R199, R28 ;  /* 0x0000001c00c77202 */ /* 0x000fc60000000f00 */
[----:B------:R-:W-:-:S04]  /*9c40*/  @P1 FFMA.FTZ R185, R227, R184, UR32 ;  /* 0x00000020e3b91e23 */ /* 0x000fc800080100b8 */
[----:B------:R-:W-:-:S04]  /*9c50*/  @P1 FADD.FTZ R184, R226, -R185 ;  /* 0x800000b9e2b81221 */ /* 0x000fc80000010000 */
[----:B------:R-:W-:Y:S01]  /*9c60*/  @P1 FFMA.FTZ R198, R184, UR30, R29 ;  /* 0x0000001eb8c61c23 */ /* 0x000fe2000801001d */
[----:B------:R-:W-:-:S05]  /*9c70*/  MOV R184, UR31 ;  /* 0x0000001f00b87c02 */ /* 0x000fca0008000f00 */
[----:B------:R-:W-:Y:S01]  /*9c80*/  @P1 FFMA.FTZ R185, R225, R184, UR32 ;  /* 0x00000020e1b91e23 */ /* 0x000fe200080100b8 */
[----:B------:R-:W-:-:S03]  /*9c90*/  @P1 FFMA.FTZ R184, R222, R187, UR32 ;  /* 0x00000020deb81e23 */ /* 0x000fc600080100bb */
[----:B------:R-:W-:-:S04]  /*9ca0*/  @P1 FADD.FTZ R185, R224, -R185 ;  /* 0x800000b9e0b91221 */ /* 0x000fc80000010000 */
[----:B------:R-:W-:Y:S01]  /*9cb0*/  @P1 FFMA.FTZ R197, R185, UR30, R30 ;  /* 0x0000001eb9c51c23 */ /* 0x000fe2000801001e */
[----:B------:R-:W-:-:S04]  /*9cc0*/  @P1 FADD.FTZ R185, R195, -R184 ;  /* 0x800000b8c3b91221 */ /* 0x000fc80000010000 */
[----:B------:R-:W-:Y:S01]  /*9cd0*/  @P1 FFMA.FTZ R199, R185, UR30, R28 ;  /* 0x0000001eb9c71c23 */ /* 0x000fe2000801001c */
[----:B------:R-:W-:Y:S06]  /*9ce0*/  BRA.U !UP3, `(.L_x_10988) ;  /* 0x000000010b407547 */ /* 0x000fec000b800000 */
[----:B------:R-:W-:-:S13]  /*9cf0*/  LOP3.LUT P2, RZ, R212, 0xff, RZ, 0xc0, !PT ;  /* 0x000000ffd4ff7812 */ /* 0x000fda000784c0ff */
[----:B------:R-:W0:Y:S01]  /*9d00*/  @P2 LDC.64 R186, c[0x0][0x408] ;  /* 0x00010200ffba2b82 */ /* 0x000e220000000a00 */
[----:B-----5:R-:W-:-:S07]  /*9d10*/  @P2 HADD2.F32 R189, -RZ, R176.H0_H0 ;  /* 0x200000b0ffbd2230 */ /* 0x020fce0000004100 */
        /* <DEDUP_REMOVED lines=13> */
.L_x_10988:
[----:B------:R-:W-:Y:S05]  /*9df0*/  BRA.U !UP3, `(.L_x_10989) ;  /* 0x000000010b407547 */ /* 0x000fea000b800000 */
[----:B------:R-:W-:-:S13]  /*9e00*/  LOP3.LUT P2, RZ, R212, 0xff00, RZ, 0xc0, !PT ;  /* 0x0000ff00d4ff7812 */ /* 0x000fda000784c0ff */
[----:B------:R-:W0:Y:S01]  /*9e10*/  @P2 LDC.64 R186, c[0x0][0x408] ;  /* 0x00010200ffba2b82 */ /* 0x000e220000000a00 */
[----:B-----5:R-:W-:-:S07]  /*9e20*/  @P2 HADD2.F32 R188, -RZ, R176.H1_H1 ;  /* 0x300000b0ffbc2230 */ /* 0x020fce0000004100 */
        /* <DEDUP_REMOVED lines=13> */
.L_x_10989:
[----:B------:R-:W-:Y:S05]  /*9f00*/  BRA.U !UP3, `(.L_x_10990) ;  /* 0x000000010b407547 */ /* 0x000fea000b800000 */
        /* <DEDUP_REMOVED lines=16> */
.L_x_10990:
        /* <DEDUP_REMOVED lines=22> */
.L_x_10991:
        /* <DEDUP_REMOVED lines=22> */
.L_x_10992:
        /* <DEDUP_REMOVED lines=11> */
[----:B-----5:R-:W-:-:S05]  /*a380*/  @P2 HADD2.F32 R185, -RZ, R178.H1_H1 ;  /* 0x300000b2ffb92230 */ /* 0x020fca0000004100 */
        /* <DEDUP_REMOVED lines=10> */
.L_x_10993:
        /* <DEDUP_REMOVED lines=11> */
[----:B-----5:R-:W-:-:S05]  /*a4e0*/  @P2 HADD2.F32 R185, -RZ, R179.H0_H0 ;  /* 0x200000b3ffb92230 */ /* 0x020fca0000004100 */
        /* <DEDUP_REMOVED lines=10> */
.L_x_10994:
[----:B------:R-:W-:Y:S02]  /*a590*/  MOV R184, UR31 ;  /* 0x0000001f00b87c02 */ /* 0x000fe40008000f00 */
[----:B------:R-:W-:Y:S02]  /*a5a0*/  MOV R214, R27 ;  /* 0x0000001b00d67202 */ /* 0x000fe40000000f00 */
[----:B------:R-:W-:Y:S01]  /*a5b0*/  MOV R189, R186 ;  /* 0x000000ba00bd7202 */ /* 0x000fe20000000f00 */
[----:B------:R-:W-:Y:S01]  /*a5c0*/  @P1 FFMA.FTZ R185, R239, R184, UR32 ;  /* 0x00000020efb91e23 */ /* 0x000fe200080100b8 */
[----:B------:R-:W-:Y:S02]  /*a5d0*/  MOV R187, R191 ;  /* 0x000000bf00bb7202 */ /* 0x000fe40000000f00 */
[----:B------:R-:W-:Y:S01]  /*a5e0*/  MOV R186, R197 ;  /* 0x000000c500ba7202 */ /* 0x000fe20000000f00 */
[----:B------:R-:W-:Y:S01]  /*a5f0*/  @P1 FADD.FTZ R184, R238, -R185 ;  /* 0x800000b9eeb81221 */ /* 0x000fe20000010000 */
[----:B------:R-:W-:-:S03]  /*a600*/  MOV R185, R198 ;  /* 0x000000c600b97202 */ /* 0x000fc60000000f00 */
        /* <DEDUP_REMOVED lines=9> */
[----:B-----5:R-:W-:Y:S02]  /*a6a0*/  @P1 HADD2.F32 R197, -RZ, R179.H1_H1 ;  /* 0x300000b3ffc51230 */ /* 0x020fe40000004100 */
[----:B------:R-:W-:-:S03]  /*a6b0*/  @P1 HADD2.F32 R199, -RZ, R59.H1_H1 ;  /* 0x3000003bffc71230 */ /* 0x000fc60000004100 */
[----:B------:R-:W-:Y:S01]  /*a6c0*/  @P1 FMUL.FTZ R198, R197, R212 ;  /* 0x000000d4c5c61220 */ /* 0x000fe20000410000 */
[----:B------:R-:W-:Y:S01]  /*a6d0*/  MOV R197, RZ ;  /* 0x000000ff00c57202 */ /* 0x000fe20000000f00 */
[----:B------:R-:W-:Y:S02]  /*a6e0*/  @P1 FMUL.FTZ R197, R212, R199 ;  /* 0x000000c7d4c51220 */ /* 0x000fe40000410000 */
[----:B------:R-:W-:-:S03]  /*a6f0*/  FADD.FTZ R123, R123, R198 ;  /* 0x000000c67b7b7221 */ /* 0x000fc60000010000 */
[----:B------:R-:W-:-:S04]  /*a700*/  F2FP.F16.F32.PACK_AB R197, RZ, R197 ;  /* 0x000000c5ffc5723e */ /* 0x000fc800000000ff */
[----:B------:R-:W-:Y:S01]  /*a710*/  PRMT R183, R183, 0x5410, R197 ;  /* 0x00005410b7b77816 */ /* 0x000fe200000000c5 */
[----:B------:R-:W-:Y:S06]  /*a720*/  BRA `(.L_x_10995) ;  /* 0x0000002c003c7947 */ /* 0x000fec0003800000 */
.L_x_10987:
[----:B------:R-:W-:Y:S05]  /*a730*/  BRA.U !UP3, `(.L_x_10996) ;  /* 0x000000010b487547 */ /* 0x000fea000b800000 */
[----:B------:R-:W-:Y:S02]  /*a740*/  PLOP3.LUT P2, PT, PT, PT, UP2, 0x80, 0x8 ;  /* 0x000000000008781c */ /* 0x000fe40003f4f028 */
[----:B------:R-:W-:Y:S02]  /*a750*/  MOV R197, UR31 ;  /* 0x0000001f00c57c02 */ /* 0x000fe40008000f00 */
[----:B------:R-:W-:-:S09]  /*a760*/  LOP3.LUT P1, RZ, R212, 0xff, RZ, 0xc0, !PT ;  /* 0x000000ffd4ff7812 */ /* 0x000fd2000782c0ff */
[----:B0-----:R-:W-:Y:S01]  /*a770*/  @P2 FFMA.FTZ R198, R222, R197, UR32 ;  /* 0x00000020dec62e23 */ /* 0x001fe200080100c5 */
[----:B------:R-:W-:-:S03]  /*a780*/  MOV R197, R28 ;  /* 0x0000001c00c57202 */ /* 0x000fc60000000f00 */
[----:B------:R-:W-:-:S04]  /*a790*/  @P2 FADD.FTZ R199, R195, -R198 ;  /* 0x800000c6c3c72221 */ /* 0x000fc80000010000 */
[----:B------:R-:W-:Y:S01]  /*a7a0*/  @P2 FFMA.FTZ R197, R199, UR30, R28 ;  /* 0x0000001ec7c52c23 */ /* 0x000fe2000801001c */
[----:B-----5:R-:W-:-:S03]  /*a7b0*/  @P1 HADD2.F32 R199, -RZ, R176.H0_H0 ;  /* 0x200000b0ffc71230 */ /* 0x020fc60000004100 */
[----:B------:R-:W-:-:S04]  /*a7c0*/  FMUL.FTZ R197, R197, UR23 ;  /* 0x00000017c5c57c20 */ /* 0x000fc80008410000 */
[----:B------:R-:W-:Y:S01]  /*a7d0*/  FMUL.FTZ R198, R197, UR22 ;  /* 0x00000016c5c67c20 */ /* 0x000fe20008410000 */
[----:B------:R-:W-:-:S03]  /*a7e0*/  HFMA2 R197, -RZ, RZ, 0, 0 ;  /* 0x00000000ffc57431 */ /* 0x000fc600000001ff */
[----:B------:R-:W-:Y:S01]  /*a7f0*/  @P1 FMUL.FTZ R197, R199, R198 ;  /* 0x000000c6c7c51220 */ /* 0x000fe20000410000 */
[----:B------:R-:W-:-:S03]  /*a800*/  @P1 HADD2.F32 R199, -RZ, R56.H0_H0 ;  /* 0x20000038ffc71230 */ /* 0x000fc60000004100 */
[----:B------:R-:W-:Y:S01]  /*a810*/  FADD.FTZ R124, R124, R197 ;  /* 0x000000c57c7c7221 */ /* 0x000fe20000010000 */
[----:B------:R-:W-:Y:S01]  /*a820*/  MOV R197, RZ ;  /* 0x000000ff00c57202 */ /* 0x000fe20000000f00 */
[----:B------:R-:W-:-:S05]  /*a830*/  @P1 FMUL.FTZ R197, R199, R198 ;  /* 0x000000c6c7c51220 */ /* 0x000fca0000410000 */
[----:B------:R-:W-:-:S04]  /*a840*/  F2FP.F16.F32.PACK_AB R197, RZ, R197 ;  /* 0x000000c5ffc5723e */ /* 0x000fc800000000ff */
[----:B------:R-:W-:-:S07]  /*a850*/  PRMT R180, R197, 0x7610, R180 ;  /* 0x00007610c5b47816 */ /* 0x000fce00000000b4 */
.L_x_10996:
[----:B------:R-:W-:Y:S05]  /*a860*/  BRA.U !UP3, `(.L_x_10997) ;  /* 0x000000010b487547 */ /* 0x000fea000b800000 */
[----:B------:R-:W-:Y:S02]  /*a870*/  PLOP3.LUT P2, PT, PT, PT, UP2, 0x80, 0x8 ;  /* 0x000000000008781c */ /* 0x000fe40003f4f028 */
[----:B0-----:R-:W-:Y:S02]  /*a880*/  MOV R198, UR31 ;  /* 0x0000001f00c67c02 */ /* 0x001fe40008000f00 */
[----:B------:R-:W-:-:S09]  /*a890*/  LOP3.LUT P1, RZ, R212, 0xff00, RZ, 0xc0, !PT ;  /* 0x0000ff00d4ff7812 */ /* 0x000fd2000782c0ff */
[----:B------:R-:W-:-:S04]  /*a8a0*/  @P2 FFMA.FTZ R197, R227, R198, UR32 ;  /* 0x00000020e3c52e23 */ /* 0x000fc800080100c6 */
[----:B------:R-:W-:Y:S01]  /*a8b0*/  @P2 FADD.FTZ R198, R226, -R197 ;  /* 0x800000c5e2c62221 */ /* 0x000fe20000010000 */
[----:B------:R-:W-:Y:S01]  /*a8c0*/  MOV R197, R29 ;  /* 0x0000001d00c57202 */ /* 0x000fe20000000f00 */
[----:B-----5:R-:W-:Y:S02]  /*a8d0*/  @P1 HADD2.F32 R214, -RZ, R176.H1_H1 ;  /* 0x300000b0ffd61230 */ /* 0x020fe40000004100 */
[----:B------:R-:W-:Y:S01]  /*a8e0*/  @P2 FFMA.FTZ R197, R198, UR30, R29 ;  /* 0x0000001ec6c52c23 */ /* 0x000fe2000801001d */
[----:B------:R-:W-:-:S03]  /*a8f0*/  HFMA2 R198, -RZ, RZ, 0, 0 ;  /* 0x00000000ffc67431 */ /* 0x000fc600000001ff */
        /* <DEDUP_REMOVED lines=8> */
[----:B------:R-:W-:-:S07]  /*a980*/  PRMT R180, R180, 0x5410, R197 ;  /* 0x00005410b4b47816 */ /* 0x000fce00000000c5 */
.L_x_10997:
        /* <DEDUP_REMOVED lines=19> */
.L_x_10998:
        /* <DEDUP_REMOVED lines=19> */
.L_x_10999:
        /* <DEDUP_REMOVED lines=19> */
.L_x_11000:
        /* <DEDUP_REMOVED lines=19> */
.L_x_11001:
        /* <DEDUP_REMOVED lines=19> */
.L_x_11002:
[----:B------:R-:W-:Y:S05]  /*af80*/  BRA.U !UP3, `(.L_x_10995) ;  /* 0x000000250b247547 */ /* 0x000fea000b800000 */
[----:B------:R-:W-:Y:S02]  /*af90*/  PLOP3.LUT P2, PT, PT, PT, UP2, 0x80, 0x8 ;  /* 0x000000000008781c */ /* 0x000fe40003f4f028 */
[----:B0-----:R-:W-:Y:S02]  /*afa0*/  MOV R198, UR31 ;  /* 0x0000001f00c67c02 */ /* 0x001fe40008000f00 */
[----:B------:R-:W-:-:S04]  /*afb0*/  ISETP.GE.U32.AND P1, PT, R212, RZ, PT ;  /* 0x000000ffd400720c */ /* 0x000fc80003f26070 */
[----:B------:R-:W-:-:S05]  /*afc0*/  ISETP.GE.U32.AND.EX P1, PT, R213, 0x1000000, PT, P1 ;  /* 0x01000000d500780c */ /* 0x000fca0003f26110 */
[----:B------:R-:W-:-:S04]  /*afd0*/  @P2 FFMA.FTZ R197, R239, R198, UR32 ;  /* 0x00000020efc52e23 */ /* 0x000fc800080100c6 */
[----:B------:R-:W-:Y:S01]  /*afe0*/  @P2 FADD.FTZ R198, R238, -R197 ;  /* 0x800000c5eec62221 */ /* 0x000fe20000010000 */
[----:B------:R-:W-:-:S03]  /*aff0*/  MOV R197, R27 ;  /* 0x0000001b00c57202 */ /* 0x000fc60000000f00 */
[----:B------:R-:W-:Y:S01]  /*b000*/  @P2 FFMA.FTZ R197, R198, UR30, R27 ;  /* 0x0000001ec6c52c23 */ /* 0x000fe2000801001b */
[----:B------:R-:W-:Y:S02]  /*b010*/  HFMA2 R198, -RZ, RZ, 0, 0 ;  /* 0x00000000ffc67431 */ /* 0x000fe400000001ff */
[----:B-----5:R-:W-:Y:S02]  /*b020*/  @P1 HADD2.F32 R212, -RZ, R179.H1_H1 ;  /* 0x300000b3ffd41230 */ /* 0x020fe40000004100 */
[----:B------:R-:W-:-:S04]  /*b030*/  FMUL.FTZ R197, R197, UR23 ;  /* 0x00000017c5c57c20 */ /* 0x000fc80008410000 */
[----:B------:R-:W-:Y:S01]  /*b040*/  FMUL.FTZ R199, R197, UR22 ;  /* 0x00000016c5c77c20 */ /* 0x000fe20008410000 */
[----:B------:R-:W-:-:S03]  /*b050*/  MOV R197, RZ ;  /* 0x000000ff00c57202 */ /* 0x000fc60000000f00 */
[----:B------:R-:W-:Y:S01]  /*b060*/  @P1 FMUL.FTZ R198, R212, R199 ;  /* 0x000000c7d4c61220 */ /* 0x000fe20000410000 */
[----:B------:R-:W-:-:S03]  /*b070*/  @P1 HADD2.F32 R212, -RZ, R59.H1_H1 ;  /* 0x3000003bffd41230 */ /* 0x000fc60000004100 */
[----:B------:R-:W-:Y:S02]  /*b080*/  FADD.FTZ R123, R123, R198 ;  /* 0x000000c67b7b7221 */ /* 0x000fe40000010000 */
[----:B------:R-:W-:-:S05]  /*b090*/  @P1 FMUL.FTZ R197, R212, R199 ;  /* 0x000000c7d4c51220 */ /* 0x000fca0000410000 */
[----:B------:R-:W-:-:S04]  /*b0a0*/  F2FP.F16.F32.PACK_AB R197, RZ, R197 ;  /* 0x000000c5ffc5723e */ /* 0x000fc800000000ff */
[----:B------:R-:W-:Y:S01]  /*b0b0*/  PRMT R183, R183, 0x5410, R197 ;  /* 0x00005410b7b77816 */ /* 0x000fe200000000c5 */
[----:B------:R-:W-:Y:S06]  /*b0c0*/  BRA `(.L_x_10995) ;  /* 0x0000002000d47947 */ /* 0x000fec0003800000 */
.L_x_10986:
        /* <DEDUP_REMOVED lines=16> */
.L_x_11006:
[----:B------:R-:W-:Y:S05]  /*b1d0*/  BSYNC.RECONVERGENT B0 ;  /* 0x0000000000007941 */ /* 0x000fea0003800200 */
.L_x_11005:
        /* <DEDUP_REMOVED lines=14> */
.L_x_11008:
[----:B------:R-:W-:Y:S05]  /*b2c0*/  BSYNC.RECONVERGENT B0 ;  /* 0x0000000000007941 */ /* 0x000fea0003800200 */
.L_x_11007:
[----:B------:R-:W-:Y:S02]  /*b2d0*/  F2FP.F16.F32.PACK_AB R184, RZ, R124 ;  /* 0x0000007cffb8723e */ /* 0x000fe400000000ff */
[----:B------:R-:W-:Y:S02]  /*b2e0*/  MOV R124, R185 ;  /* 0x000000b9007c7202 */ /* 0x000fe40000000f00 */
[----:B0-----:R-:W-:-:S07]  /*b2f0*/  PRMT R180, R184, 0x7610, R180 ;  /* 0x00007610b8b47816 */ /* 0x001fce00000000b4 */
.L_x_11004:
        /* <DEDUP_REMOVED lines=15> */
.L_x_11011:
[----:B------:R-:W-:Y:S05]  /*b3f0*/  BSYNC.RECONVERGENT B0 ;  /* 0x0000000000007941 */ /* 0x000fea0003800200 */
.L_x_11010:
        /* <DEDUP_REMOVED lines=14> */
.L_x_11013:
[----:B------:R-:W-:Y:S05]  /*b4e0*/  BSYNC.RECONVERGENT B0 ;  /* 0x0000000000007941 */ /* 0x000fea0003800200 */
.L_x_11012:
[----:B------:R-:W-:Y:S02]  /*b4f0*/  F2FP.F16.F32.PACK_AB R184, RZ, R125 ;  /* 0x0000007dffb8723e */ /* 0x000fe400000000ff */
[----:B------:R-:W-:Y:S02]  /*b500*/  MOV R125, R185 ;  /* 0x000000b9007d7202 */ /* 0x000fe40000000f00 */
[----:B0-----:R-:W-:-:S07]  /*b510*/  PRMT R180, R180, 0x5410, R184 ;  /* 0x00005410b4b47816 */ /* 0x001fce00000000b8 */
.L_x_11009:
        /* <DEDUP_REMOVED lines=15> */
.L_x_11016:
[----:B------:R-:W-:Y:S05]  /*b610*/  BSYNC.RECONVERGENT B0 ;  /* 0x0000000000007941 */ /* 0x000fea0003800200 */
.L_x_11015:
        /* <DEDUP_REMOVED lines=14> */
.L_x_11018:
[----:B------:R-:W-:Y:S05]  /*b700*/  BSYNC.RECONVERGENT B0 ;  /* 0x0000000000007941 */ /* 0x000fea0003800200 */
.L_x_11017:
[----:B------:R-:W-:Y:S02]  /*b710*/  F2FP.F16.F32.PACK_AB R184, RZ, R126 ;  /* 0x0000007effb8723e */ /* 0x000fe400000000ff */
[----:B------:R-:W-:Y:S02]  /*b720*/  MOV R126, R185 ;  /* 0x000000b9007e7202 */ /* 0x000fe40000000f00 */
[----:B0-----:R-:W-:-:S07]  /*b730*/  PRMT R181, R184, 0x7610, R181 ;  /* 0x00007610b8b57816 */ /* 0x001fce00000000b5 */
.L_x_11014:
        /* <DEDUP_REMOVED lines=15> */
.L_x_11021:
[----:B------:R-:W-:Y:S05]  /*b830*/  BSYNC.RECONVERGENT B0 ;  /* 0x0000000000007941 */ /* 0x000fea0003800200 */
.L_x_11020:
        /* <DEDUP_REMOVED lines=14> */
.L_x_11023:
[----:B------:R-:W-:Y:S05]  /*b920*/  BSYNC.RECONVERGENT B0 ;  /* 0x0000000000007941 */ /* 0x000fea0003800200 */
.L_x_11022:
[----:B------:R-:W-:Y:S02]  /*b930*/  F2FP.F16.F32.PACK_AB R184, RZ, R127 ;  /* 0x0000007fffb8723e */ /* 0x000fe400000000ff */
[----:B------:R-:W-:Y:S02]  /*b940*/  MOV R127, R185 ;  /* 0x000000b9007f7202 */ /* 0x000fe40000000f00 */
[----:B0-----:R-:W-:-:S07]  /*b950*/  PRMT R181, R181, 0x5410, R184 ;  /* 0x00005410b5b57816 */ /* 0x001fce00000000b8 */
.L_x_11019:
        /* <DEDUP_REMOVED lines=15> */
.L_x_11026:
[----:B------:R-:W-:Y:S05]  /*ba50*/  BSYNC.RECONVERGENT B0 ;  /* 0x0000000000007941 */ /* 0x000fea0003800200 */
.L_x_11025:
        /* <DEDUP_REMOVED lines=14> */
.L_x_11028:
[----:B------:R-:W-:Y:S05]  /*bb40*/  BSYNC.RECONVERGENT B0 ;  /* 0x0000000000007941 */ /* 0x000fea0003800200 */
.L_x_11027:
[----:B------:R-:W-:Y:S02]  /*bb50*/  F2FP.F16.F32.PACK_AB R184, RZ, R120 ;  /* 0x00000078ffb8723e */ /* 0x000fe400000000ff */
[----:B------:R-:W-:Y:S02]  /*bb60*/  MOV R120, R185 ;  /* 0x000000b900787202 */ /* 0x000fe40000000f00 */
[----:B0-----:R-:W-:-:S07]  /*bb70*/  PRMT R182, R184, 0x7610, R182 ;  /* 0x00007610b8b67816 */ /* 0x001fce00000000b6 */
.L_x_11024:
        /* <DEDUP_REMOVED lines=15> */
.L_x_11031:
[----:B------:R-:W-:Y:S05]  /*bc70*/  BSYNC.RECONVERGENT B0 ;  /* 0x0000000000007941 */ /* 0x000fea0003800200 */
.L_x_11030:
        /* <DEDUP_REMOVED lines=14> */
.L_x_11033:
[----:B------:R-:W-:Y:S05]  /*bd60*/  BSYNC.RECONVERGENT B0 ;  /* 0x0000000000007941 */ /* 0x000fea0003800200 */
.L_x_11032:
[----:B------:R-:W-:Y:S02]  /*bd70*/  F2FP.F16.F32.PACK_AB R184, RZ, R121 ;  /* 0x00000079ffb8723e */ /* 0x000fe400000000ff */
[----:B------:R-:W-:Y:S02]  /*bd80*/  MOV R121, R185 ;  /* 0x000000b900797202 */ /* 0x000fe40000000f00 */
[----:B0-----:R-:W-:-:S07]  /*bd90*/  PRMT R182, R182, 0x5410, R184 ;  /* 0x00005410b6b67816 */ /* 0x001fce00000000b8 */
.L_x_11029:
        /* <DEDUP_REMOVED lines=15> */
.L_x_11036:
[----:B------:R-:W-:Y:S05]  /*be90*/  BSYNC.RECONVERGENT B0 ;  /* 0x0000000000007941 */ /* 0x000fea0003800200 */
.L_x_11035:
        /* <DEDUP_REMOVED lines=14> */
.L_x_11038:
[----:B------:R-:W-:Y:S05]  /*bf80*/  BSYNC.RECONVERGENT B0 ;  /* 0x0000000000007941 */ /* 0x000fea0003800200 */
.L_x_11037:
[----:B------:R-:W-:Y:S02]  /*bf90*/  F2FP.F16.F32.PACK_AB R184, RZ, R122 ;  /* 0x0000007affb8723e */ /* 0x000fe400000000ff */
[----:B------:R-:W-:Y:S02]  /*bfa0*/  MOV R122, R185 ;  /* 0x000000b9007a7202 */ /* 0x000fe40000000f00 */
[----:B0-----:R-:W-:-:S07]  /*bfb0*/  PRMT R183, R184, 0x7610, R183 ;  /* 0x00007610b8b77816 */ /* 0x001fce00000000b7 */
.L_x_11034:
[----:B------:R-:W-:Y:S02]  /*bfc0*/  MOV R188, UR31 ;  /* 0x0000001f00bc7c02 */ /* 0x000fe40008000f00 */
[----:B------:R-:W-:Y:S02]  /*bfd0*/  MOV R186, UR31 ;  /* 0x0000001f00ba7c02 */ /* 0x000fe40008000f00 */
[----:B------:R-:W-:Y:S01]  /*bfe0*/  MOV R191, UR31 ;  /* 0x0000001f00bf7c02 */ /* 0x000fe20008000f00 */
[----:B------:R-:W-:Y:S01]  /*bff0*/  FFMA.FTZ R197, R229, R188, UR32 ;  /* 0x00000020e5c57e23 */ /* 0x000fe200080100bc */
[----:B------:R-:W-:Y:S01]  /*c000*/  MOV R184, UR31 ;  /* 0x0000001f00b87c02 */ /* 0x000fe20008000f00 */
[----:B------:R-:W-:Y:S01]  /*c010*/  FFMA.FTZ R215, R227, R186, UR32 ;  /* 0x00000020e3d77e23 */ /* 0x000fe200080100ba */
[----:B------:R-:W-:Y:S01]  /*c020*/  MOV R190, UR31 ;  /* 0x0000001f00be7c02 */ /* 0x000fe20008000f00 */
[----:B0-----:R-:W-:Y:S01]  /*c030*/  FFMA.FTZ R198, R222, R191, UR32 ;  /* 0x00000020dec67e23 */ /* 0x001fe200080100bf */
[----:B------:R-:W-:Y:S01]  /*c040*/  FFMA.FTZ R191, R239, R188, UR32 ;  /* 0x00000020efbf7e23 */ /* 0x000fe200080100bc */
[----:B------:R-:W-:Y:S01]  /*c050*/  FADD.FTZ R188, R228, -R197 ;  /* 0x800000c5e4bc7221 */ /* 0x000fe20000010000 */
        /* <DEDUP_REMOVED lines=33> */
[----:B------:R-:W-:-:S13]  /*c270*/  ISETP.GE.U32.AND.EX P1, PT, R213, 0x1000000, PT, P1 ;  /* 0x01000000d500780c */ /* 0x000fda0003f26110 */
        /* <DEDUP_REMOVED lines=17> */
.L_x_11003:
        /* <DEDUP_REMOVED lines=15> */
.L_x_11041:
[----:B------:R-:W-:Y:S05]  /*c480*/  BSYNC.RECONVERGENT B0 ;  /* 0x0000000000007941 */ /* 0x000fea0003800200 */
.L_x_11040:
        /* <DEDUP_REMOVED lines=14> */
.L_x_11043:
[----:B------:R-:W-:Y:S05]  /*c570*/  BSYNC.RECONVERGENT B0 ;  /* 0x0000000000007941 */ /* 0x000fea0003800200 */
.L_x_11042:
[----:B------:R-:W-:-:S04]  /*c580*/  F2FP.F16.F32.PACK_AB R197, RZ, R197 ;  /* 0x000000c5ffc5723e */ /* 0x000fc800000000ff */
[----:B0-----:R-:W-:-:S07]  /*c590*/  PRMT R180, R197, 0x7610, R180 ;  /* 0x00007610c5b47816 */ /* 0x001fce00000000b4 */
.L_x_11039:
[----:B------:R-:W-:Y:S05]  /*c5a0*/  BRA.U !UP3, `(.L_x_11044) ;  /* 0x000000010b807547 */ /* 0x000fea000b800000 */
[----:B------:R-:W-:Y:S01]  /*c5b0*/  LOP3.LUT P1, RZ, R212, 0xff00, RZ, 0xc0, !PT ;  /* 0x0000ff00d4ff7812 */ /* 0x000fe2000782c0ff */
[----:B------:R-:W-:Y:S01]  /*c5c0*/  BSSY.RECONVERGENT B0, `(.L_x_11045) ;  /* 0x000000d000007945 */ /* 0x000fe20003800200 */
[----:B0-----:R-:W-:-:S11]  /*c5d0*/  HFMA2 R198, -RZ, RZ, 0, 0 ;  /* 0x00000000ffc67431 */ /* 0x001fd600000001ff */
        /* <DEDUP_REMOVED lines=11> */
.L_x_11046:
[----:B------:R-:W-:Y:S05]  /*c690*/  BSYNC.RECONVERGENT B0 ;  /* 0x0000000000007941 */ /* 0x000fea0003800200 */
.L_x_11045:
        /* <DEDUP_REMOVED lines=14> */
.L_x_11048:
[----:B------:R-:W-:Y:S05]  /*c780*/  BSYNC.RECONVERGENT B0 ;  /* 0x0000000000007941 */ /* 0x000fea0003800200 */
.L_x_11047:
[----:B------:R-:W-:-:S04]  /*c790*/  F2FP.F16.F32.PACK_AB R197, RZ, R197 ;  /* 0x000000c5ffc5723e */ /* 0x000fc800000000ff */
[----:B------:R-:W-:-:S07]  /*c7a0*/  PRMT R180, R180, 0x5410, R197 ;  /* 0x00005410b4b47816 */ /* 0x000fce00000000c5 */
.L_x_11044:
        /* <DEDUP_REMOVED lines=15> */
.L_x_11051:
[----:B------:R-:W-:Y:S05]  /*c8a0*/  BSYNC.RECONVERGENT B0 ;  /* 0x0000000000007941 */ /* 0x000fea0003800200 */
.L_x_11050:
        /* <DEDUP_REMOVED lines=14> */
.L_x_11053:
[----:B------:R-:W-:Y:S05]  /*c990*/  BSYNC.RECONVERGENT B0 ;  /* 0x0000000000007941 */ /* 0x000fea0003800200 */
.L_x_11052:
[----:B------:R-:W-:-:S04]  /*c9a0*/  F2FP.F16.F32.PACK_AB R197, RZ, R197 ;  /* 0x000000c5ffc5723e */ /* 0x000fc800000000ff */
[----:B0-----:R-:W-:-:S07]  /*c9b0*/  PRMT R181, R197, 0x7610, R181 ;  /* 0x00007610c5b57816 */ /* 0x001fce00000000b5 */
.L_x_11049:
        /* <DEDUP_REMOVED lines=15> */
.L_x_11056:
[----:B------:R-:W-:Y:S05]  /*cab0*/  BSYNC.RECONVERGENT B0 ;  /* 0x0000000000007941 */ /* 0x000fea0003800200 */
.L_x_11055:
        /* <DEDUP_REMOVED lines=14> */
.L_x_11058:
[----:B------:R-:W-:Y:S05]  /*cba0*/  BSYNC.RECONVERGENT B0 ;  /* 0x0000000000007941 */ /* 0x000fea0003800200 */
.L_x_11057:
[----:B------:R-:W-:-:S04]  /*cbb0*/  F2FP.F16.F32.PACK_AB R197, RZ, R197 ;  /* 0x000000c5ffc5723e */ /* 0x000fc800000000ff */
[----:B------:R-:W-:-:S07]  /*cbc0*/  PRMT R181, R181, 0x5410, R197 ;  /* 0x00005410b5b57816 */ /* 0x000fce00000000c5 */
.L_x_11054:
        /* <DEDUP_REMOVED lines=15> */
.L_x_11061:
[----:B------:R-:W-:Y:S05]  /*ccc0*/  BSYNC.RECONVERGENT B0 ;  /* 0x0000000000007941 */ /* 0x000fea0003800200 */
.L_x_11060:
        /* <DEDUP_REMOVED lines=14> */
.L_x_11063:
[----:B------:R-:W-:Y:S05]  /*cdb0*/  BSYNC.RECONVERGENT B0 ;  /* 0x0000000000007941 */ /* 0x000fea0003800200 */
.L_x_11062:
[----:B------:R-:W-:-:S04]  /*cdc0*/  F2FP.F16.F32.PACK_AB R197, RZ, R197 ;  /* 0x000000c5ffc5723e */ /* 0x000fc800000000ff */
[----:B0-----:R-:W-:-:S07]  /*cdd0*/  PRMT R182, R197, 0x7610, R182 ;  /* 0x00007610c5b67816 */ /* 0x001fce00000000b6 */
.L_x_11059:
        /* <DEDUP_REMOVED lines=15> */
.L_x_11066:
[----:B------:R-:W-:Y:S05]  /*ced0*/  BSYNC.RECONVERGENT B0 ;  /* 0x0000000000007941 */ /* 0x000fea0003800200 */
.L_x_11065:
        /* <DEDUP_REMOVED lines=14> */
.L_x_11068:
[----:B------:R-:W-:Y:S05]  /*cfc0*/  BSYNC.RECONVERGENT B0 ;  /* 0x0000000000007941 */ /* 0x000fea0003800200 */
.L_x_11067:
[----:B------:R-:W-:-:S04]  /*cfd0*/  F2FP.F16.F32.PACK_AB R197, RZ, R197 ;  /* 0x000000c5ffc5723e */ /* 0x000fc800000000ff */
[----:B------:R-:W-:-:S07]  /*cfe0*/  PRMT R182, R182, 0x5410, R197 ;  /* 0x00005410b6b67816 */ /* 0x000fce00000000c5 */
.L_x_11064:
        /* <DEDUP_REMOVED lines=15> */
.L_x_11071:
[----:B------:R-:W-:Y:S05]  /*d0e0*/  BSYNC.RECONVERGENT B0 ;  /* 0x0000000000007941 */ /* 0x000fea0003800200 */
.L_x_11070:
        /* <DEDUP_REMOVED lines=14> */
.L_x_11073:
[----:B------:R-:W-:Y:S05]  /*d1d0*/  BSYNC.RECONVERGENT B0 ;  /* 0x0000000000007941 */ /* 0x000fea0003800200 */
.L_x_11072:
[----:B------:R-:W-:-:S04]  /*d1e0*/  F2FP.F16.F32.PACK_AB R197, RZ, R197 ;  /* 0x000000c5ffc5723e */ /* 0x000fc800000000ff */
[----:B0-----:R-:W-:-:S07]  /*d1f0*/  PRMT R183, R197, 0x7610, R183 ;  /* 0x00007610c5b77816 */ /* 0x001fce00000000b7 */
.L_x_11069:
        /* <DEDUP_REMOVED lines=16> */
.L_x_11075:
[----:B------:R-:W-:Y:S05]  /*d300*/  BSYNC.RECONVERGENT B0 ;  /* 0x0000000000007941 */ /* 0x000fea0003800200 */
.L_x_11074:
        /* <DEDUP_REMOVED lines=14> */
.L_x_11077:
[----:B------:R-:W-:Y:S05]  /*d3f0*/  BSYNC.RECONVERGENT B0 ;  /* 0x0000000000007941 */ /* 0x000fea0003800200 */
.L_x_11076:
[----:B------:R-:W-:-:S04]  /*d400*/  F2FP.F16.F32.PACK_AB R197, RZ, R197 ;  /* 0x000000c5ffc5723e */ /* 0x000fc800000000ff */
[----:B------:R-:W-:-:S07]  /*d410*/  PRMT R183, R183, 0x5410, R197 ;  /* 0x00005410b7b77816 */ /* 0x000fce00000000c5 */
.L_x_10995:
        /* <DEDUP_REMOVED lines=10> */
[----:B------:R0:W-:Y:S02]  /*d4c0*/  @P1 STG.E.128 desc[UR20][R198.64], R180 ;  /* 0x000000b4c6001986 */ /* 0x0001e4000c101d14 */
[----:B0-----:R-:W-:Y:S01]  /*d4d0*/  IADD3 R199, PT, PT, R196, 0x180, RZ ;  /* 0x00000180c4c77810 */ /* 0x001fe20007ffe0ff */
[----:B------:R-:W-:Y:S06]  /*d4e0*/  BRA.U !UP3, `(.L_x_11078) ;  /* 0x000000010b0c7547 */ /* 0x000fec000b800000 */
[----:B-----5:R-:W0:Y:S02]  /*d4f0*/  LDC.64 R176, c[0x0][0x390] ;  /* 0x0000e400ffb07b82 */ /* 0x020e240000000a00 */
[----:B0-----:R-:W-:-:S06]  /*d500*/  IMAD.WIDE.U32 R176, R199, 0x10, R176 ;  /* 0x00000010c7b07825 */ /* 0x001fcc00078e00b0 */
[----:B------:R-:W5:Y:S02]  /*d510*/  LDG.E.128 R176, desc[UR20][R176.64] ;  /* 0x00000014b0b07981 */ /* 0x000f64000c1e1d00 */
.L_x_11078:
[----:B------:R-:W-:Y:S05]  /*d520*/  BRA.U !UP0, `(.L_x_11079) ;  /* 0x0000001508247547 */ /* 0x000fea000b800000 */
[----:B------:R-:W-:Y:S05]  /*d530*/  @!P0 BRA `(.L_x_11080) ;  /* 0x0000000800cc8947 */ /* 0x000fea0003800000 */
[----:B------:R-:W-:Y:S02]  /*d540*/  PLOP3.LUT P1, PT, PT, PT, UP2, 0x80, 0x8 ;  /* 0x000000000008781c */ /* 0x000fe40003f2f028 */
[----:B------:R-:W-:Y:S02]  /*d550*/  MOV R185, UR31 ;  /* 0x0000001f00b97c02 */ /* 0x000fe40008000f00 */
[----:B------:R-:W-:Y:S02]  /*d560*/  MOV R197, R21 ;  /* 0x0000001500c57202 */ /* 0x000fe40000000f00 */
[----:B------:R-:W-:Y:S02]  /*d570*/  MOV R191, R23 ;  /* 0x0000001700bf7202 */ /* 0x000fe40000000f00 */
[----:B------:R-:W-:Y:S02]  /*d580*/  MOV R186, UR31 ;  /* 0x0000001f00ba7c02 */ /* 0x000fe40008000f00 */
[----:B------:R-:W-:-:S02]  /*d590*/  MOV R196, R22 ;  /* 0x0000001600c47202 */ /* 0x000fc40000000f00 */
[----:B------:R-:W-:Y:S01]  /*d5a0*/  MOV R188, R16 ;  /* 0x0000001000bc7202 */ /* 0x000fe20000000f00 */
[-C--:B------:R-:W-:Y:S01]  /*d5b0*/  @P1 FFMA.FTZ R184, R242, R185.reuse, UR32 ;  /* 0x00000020f2b81e23 */ /* 0x080fe200080100b9 */
[----:B------:R-:W-:Y:S01]  /*d5c0*/  @P1 FFMA.FTZ R185, R240, R185, UR32 ;  /* 0x00000020f0b91e23 */ /* 0x000fe200080100b9 */
[----:B------:R-:W-:Y:S02]  /*d5d0*/  MOV R198, R20 ;  /* 0x0000001400c67202 */ /* 0x000fe40000000f00 */
[----:B------:R-:W-:Y:S01]  /*d5e0*/  @P1 FADD.FTZ R184, R241, -R184 ;  /* 0x800000b8f1b81221 */ /* 0x000fe20000010000 */
[----:B------:R-:W-:-:S03]  /*d5f0*/  @P1 FADD.FTZ R185, R200, -R185 ;  /* 0x800000b9c8b91221 */ /* 0x000fc60000010000 */
[----:B------:R-:W-:Y:S01]  /*d600*/  @P1 FFMA.FTZ R197, R184, UR30, R21 ;  /* 0x0000001eb8c51c23 */ /* 0x000fe20008010015 */
[----:B------:R-:W-:Y:S01]  /*d610*/  MOV R184, UR31 ;  /* 0x0000001f00b87c02 */ /* 0x000fe20008000f00 */
[----:B------:R-:W-:Y:S01]  /*d620*/  @P1 FFMA.FTZ R196, R185, UR30, R22 ;  /* 0x0000001eb9c41c23 */ /* 0x000fe20008010016 */
[----:B------:R-:W-:-:S03]  /*d630*/  @P1 FFMA.FTZ R185, R237, R186, UR32 ;  /* 0x00000020edb91e23 */ /* 0x000fc600080100ba */
[----:B------:R-:W-:Y:S01]  /*d640*/  @P1 FFMA.FTZ R187, R245, R184, UR32 ;  /* 0x00000020f5bb1e23 */ /* 0x000fe200080100b8 */
[----:B------:R-:W-:-:S03]  /*d650*/  @P1 FADD.FTZ R185, R236, -R185 ;  /* 0x800000b9ecb91221 */ /* 0x000fc60000010000 */
[----:B------:R-:W-:Y:S01]  /*d660*/  @P1 FADD.FTZ R184, R244, -R187 ;  /* 0x800000bbf4b81221 */ /* 0x000fe20000010000 */
[----:B------:R-:W-:-:S03]  /*d670*/  @P1 FFMA.FTZ R198, R185, UR30, R20 ;  /* 0x0000001eb9c61c23 */ /* 0x000fc60008010014 */
[----:B------:R-:W-:Y:S01]  /*d680*/  @P1 FFMA.FTZ R191, R184, UR30, R23 ;  /* 0x0000001eb8bf1c23 */ /* 0x000fe20008010017 */
[----:B------:R-:W-:-:S05]  /*d690*/  MOV R184, UR31 ;  /* 0x0000001f00b87c02 */ /* 0x000fca0008000f00 */
        /* <DEDUP_REMOVED lines=20> */
.L_x_11081:
        /* <DEDUP_REMOVED lines=17> */
.L_x_11082:
        /* <DEDUP_REMOVED lines=17> */
.L_x_11083:
        /* <DEDUP_REMOVED lines=17> */
.L_x_11084:
        /* <DEDUP_REMOVED lines=17> */
.L_x_11085:
        /* <DEDUP_REMOVED lines=22> */
.L_x_11086:
        /* <DEDUP_REMOVED lines=22> */
.L_x_11087:
[----:B------:R-:W-:Y:S02]  /*dee0*/  MOV R185, UR31 ;  /* 0x0000001f00b97c02 */ /* 0x000fe40008000f00 */
[----:B------:R-:W-:Y:S02]  /*def0*/  MOV R212, R19 ;  /* 0x0000001300d47202 */ /* 0x000fe40000000f00 */
[----:B------:R-:W-:Y:S01]  /*df00*/  MOV R187, R191 ;  /* 0x000000bf00bb7202 */ /* 0x000fe20000000f00 */
[----:B------:R-:W-:Y:S01]  /*df10*/  @P1 FFMA.FTZ R184, R252, R185, UR32 ;  /* 0x00000020fcb81e23 */ /* 0x000fe200080100b9 */
[----:B------:R-:W-:Y:S02]  /*df20*/  MOV R186, R196 ;  /* 0x000000c400ba7202 */ /* 0x000fe40000000f00 */
[----:B------:R-:W-:Y:S01]  /*df30*/  MOV R185, R197 ;  /* 0x000000c500b97202 */ /* 0x000fe20000000f00 */
[----:B------:R-:W-:-:S04]  /*df40*/  @P1 FADD.FTZ R184, R203, -R184 ;  /* 0x800000b8cbb81221 */ /* 0x000fc80000010000 */
        /* <DEDUP_REMOVED lines=9> */
[----:B------:R-:W-:Y:S02]  /*dfe0*/  @P1 HADD2.F32 R196, -RZ, R63.H1_H1 ;  /* 0x3000003fffc41230 */ /* 0x000fe40000004100 */
[----:B-----5:R-:W-:-:S03]  /*dff0*/  @P1 HADD2.F32 R198, -RZ, R179.H1_H1 ;  /* 0x300000b3ffc61230 */ /* 0x020fc60000004100 */
[----:B------:R-:W-:Y:S01]  /*e000*/  @P1 FMUL.FTZ R197, R211, R196 ;  /* 0x000000c4d3c51220 */ /* 0x000fe20000410000 */
[----:B------:R-:W-:Y:S01]  /*e010*/  MOV R196, RZ ;  /* 0x000000ff00c47202 */ /* 0x000fe20000000f00 */
[----:B------:R-:W-:-:S03]  /*e020*/  @P1 FMUL.FTZ R196, R198, R211 ;  /* 0x000000d3c6c41220 */ /* 0x000fc60000410000 */
[----:B------:R-:W-:Y:S01]  /*e030*/  F2FP.F16.F32.PACK_AB R197, RZ, R197 ;  /* 0x000000c5ffc5723e */ /* 0x000fe200000000ff */
[----:B------:R-:W-:-:S03]  /*e040*/  FADD.FTZ R115, R115, R196 ;  /* 0x000000c473737221 */ /* 0x000fc60000010000 */
[----:B------:R-:W-:Y:S01]  /*e050*/  PRMT R183, R183, 0x5410, R197 ;  /* 0x00005410b7b77816 */ /* 0x000fe200000000c5 */
[----:B------:R-:W-:Y:S06]  /*e060*/  BRA `(.L_x_11088) ;  /* 0x0000002800d07947 */ /* 0x000fec0003800000 */
.L_x_11080:
[----:B------:R-:W-:Y:S05]  /*e070*/  BRA.U !UP3, `(.L_x_11089) ;  /* 0x000000010b447547 */ /* 0x000fea000b800000 */
[----:B------:R-:W-:Y:S02]  /*e080*/  PLOP3.LUT P2, PT, PT, PT, UP2, 0x80, 0x8 ;  /* 0x000000000008781c */ /* 0x000fe40003f4f028 */
[----:B------:R-:W-:Y:S02]  /*e090*/  MOV R196, UR31 ;  /* 0x0000001f00c47c02 */ /* 0x000fe40008000f00 */
[----:B------:R-:W-:-:S09]  /*e0a0*/  LOP3.LUT P1, RZ, R210, 0xff, RZ, 0xc0, !PT ;  /* 0x000000ffd2ff7812 */ /* 0x000fd2000782c0ff */
[----:B------:R-:W-:Y:S01]  /*e0b0*/  @P2 FFMA.FTZ R197, R237, R196, UR32 ;  /* 0x00000020edc52e23 */ /* 0x000fe200080100c4 */
[----:B------:R-:W-:-:S03]  /*e0c0*/  MOV R196, R20 ;  /* 0x0000001400c47202 */ /* 0x000fc60000000f00 */
[----:B------:R-:W-:Y:S01]  /*e0d0*/  @P2 FADD.FTZ R197, R236, -R197 ;  /* 0x800000c5ecc52221 */ /* 0x000fe20000010000 */
[----:B-----5:R-:W-:-:S03]  /*e0e0*/  @P1 HADD2.F32 R213, -RZ, R176.H0_H0 ;  /* 0x200000b0ffd51230 */ /* 0x020fc60000004100 */
[----:B------:R-:W-:-:S04]  /*e0f0*/  @P2 FFMA.FTZ R196, R197, UR30, R20 ;  /* 0x0000001ec5c42c23 */ /* 0x000fc80008010014 */
[----:B------:R-:W-:-:S04]  /*e100*/  FMUL.FTZ R196, R196, UR23 ;  /* 0x00000017c4c47c20 */ /* 0x000fc80008410000 */
[----:B------:R-:W-:Y:S01]  /*e110*/  FMUL.FTZ R198, R196, UR22 ;  /* 0x00000016c4c67c20 */ /* 0x000fe20008410000 */
[----:B------:R-:W-:-:S03]  /*e120*/  CS2R R196, SRZ ;  /* 0x0000000000c47805 */ /* 0x000fc6000001ff00 */
[----:B------:R-:W-:Y:S01]  /*e130*/  @P1 FMUL.FTZ R197, R213, R198 ;  /* 0x000000c6d5c51220 */ /* 0x000fe20000410000 */
[----:B------:R-:W-:-:S03]  /*e140*/  @P1 HADD2.F32 R213, -RZ, R60.H0_H0 ;  /* 0x2000003cffd51230 */ /* 0x000fc60000004100 */
[----:B------:R-:W-:Y:S02]  /*e150*/  FADD.FTZ R116, R116, R197 ;  /* 0x000000c574747221 */ /* 0x000fe40000010000 */
[----:B------:R-:W-:-:S05]  /*e160*/  @P1 FMUL.FTZ R196, R213, R198 ;  /* 0x000000c6d5c41220 */ /* 0x000fca0000410000 */
[----:B------:R-:W-:-:S04]  /*e170*/  F2FP.F16.F32.PACK_AB R196, RZ, R196 ;  /* 0x000000c4ffc4723e */ /* 0x000fc800000000ff */
[----:B------:R-:W-:-:S07]  /*e180*/  PRMT R180, R196, 0x7610, R180 ;  /* 0x00007610c4b47816 */ /* 0x000fce00000000b4 */
.L_x_11089:
[----:B------:R-:W-:Y:S05]  /*e190*/  BRA.U !UP3, `(.L_x_11090) ;  /* 0x000000010b487547 */ /* 0x000fea000b800000 */
[----:B------:R-:W-:Y:S02]  /*e1a0*/  PLOP3.LUT P2, PT, PT, PT, UP2, 0x80, 0x8 ;  /* 0x000000000008781c */ /* 0x000fe40003f4f028 */
[----:B------:R-:W-:Y:S02]  /*e1b0*/  MOV R197, UR31 ;  /* 0x0000001f00c57c02 */ /* 0x000fe40008000f00 */
[----:B------:R-:W-:-:S09]  /*e1c0*/  LOP3.LUT P1, RZ, R210, 0xff00, RZ, 0xc0, !PT ;  /* 0x0000ff00d2ff7812 */ /* 0x000fd2000782c0ff */
[----:B------:R-:W-:-:S04]  /*e1d0*/  @P2 FFMA.FTZ R196, R242, R197, UR32 ;  /* 0x00000020f2c42e23 */ /* 0x000fc800080100c5 */
[----:B------:R-:W-:Y:S01]  /*e1e0*/  @P2 FADD.FTZ R198, R241, -R196 ;  /* 0x800000c4f1c62221 */ /* 0x000fe20000010000 */
[----:B------:R-:W-:Y:S01]  /*e1f0*/  MOV R196, R21 ;  /* 0x0000001500c47202 */ /* 0x000fe20000000f00 */
[----:B-----5:R-:W-:Y:S02]  /*e200*/  @P1 HADD2.F32 R197, -RZ, R176.H1_H1 ;  /* 0x300000b0ffc51230 */ /* 0x020fe40000004100 */
[----:B------:R-:W-:Y:S01]  /*e210*/  @P2 FFMA.FTZ R196, R198, UR30, R21 ;  /* 0x0000001ec6c42c23 */ /* 0x000fe20008010015 */
[----:B------:R-:W-:-:S03]  /*e220*/  @P1 HADD2.F32 R213, -RZ, R60.H1_H1 ;  /* 0x3000003cffd51230 */ /* 0x000fc60000004100 */
[----:B------:R-:W-:-:S04]  /*e230*/  FMUL.FTZ R196, R196, UR23 ;  /* 0x00000017c4c47c20 */ /* 0x000fc80008410000 */
[----:B------:R-:W-:Y:S01]  /*e240*/  FMUL.FTZ R198, R196, UR22 ;  /* 0x00000016c4c67c20 */ /* 0x000fe20008410000 */
[----:B------:R-:W-:-:S03]  /*e250*/  HFMA2 R196, -RZ, RZ, 0, 0 ;  /* 0x00000000ffc47431 */ /* 0x000fc600000001ff */
[-C--:B------:R-:W-:Y:S01]  /*e260*/  @P1 FMUL.FTZ R196, R197, R198.reuse ;  /* 0x000000c6c5c41220 */ /* 0x080fe20000410000 */
[----:B------:R-:W-:Y:S01]  /*e270*/  MOV R197, RZ ;  /* 0x000000ff00c57202 */ /* 0x000fe20000000f00 */
[----:B------:R-:W-:Y:S02]  /*e280*/  @P1 FMUL.FTZ R197, R213, R198 ;  /* 0x000000c6d5c51220 */ /* 0x000fe40000410000 */
[----:B------:R-:W-:-:S03]  /*e290*/  FADD.FTZ R117, R117, R196 ;  /* 0x000000c475757221 */ /* 0x000fc60000010000 */
[----:B------:R-:W-:-:S04]  /*e2a0*/  F2FP.F16.F32.PACK_AB R197, RZ, R197 ;  /* 0x000000c5ffc5723e */ /* 0x000fc800000000ff */
[----:B------:R-:W-:-:S07]  /*e2b0*/  PRMT R180, R180, 0x5410, R197 ;  /* 0x00005410b4b47816 */ /* 0x000fce00000000c5 */
.L_x_11090:
[----:B------:R-:W-:Y:S05]  /*e2c0*/  BRA.U !UP3, `(.L_x_11091) ;  /* 0x000000010b447547 */ /* 0x000fea000b800000 */
[----:B------:R-:W-:Y:S02]  /*e2d0*/  PLOP3.LUT P2, PT, PT, PT, UP2, 0x80, 0x8 ;  /* 0x000000000008781c */ /* 0x000fe40003f4f028 */
[----:B------:R-:W-:Y:S02]  /*e2e0*/  MOV R197, UR31 ;  /* 0x0000001f00c57c02 */ /* 0x000fe40008000f00 */
[----:B------:R-:W-:Y:S02]  /*e2f0*/  LOP3.LUT P1, RZ, R210, 0xff0000, RZ, 0xc0, !PT ;  /* 0x00ff0000d2ff7812 */ /* 0x000fe4000782c0ff */
[----:B------:R-:W-:-:S07]  /*e300*/  MOV R196, R22 ;  /* 0x0000001600c47202 */ /* 0x000fce0000000f00 */
[----:B------:R-:W-:-:S04]  /*e310*/  @P2 FFMA.FTZ R197, R240, R197, UR32 ;  /* 0x00000020f0c52e23 */ /* 0x000fc800080100c5 */
        /* <DEDUP_REMOVED lines=12> */
.L_x_11091:
[----:B------:R-:W-:Y:S05]  /*e3e0*/  BRA.U !UP3, `(.L_x_11092) ;  /* 0x000000010b487547 */ /* 0x000fea000b800000 */
[----:B------:R-:W-:Y:S02]  /*e3f0*/  PLOP3.LUT P2, PT, PT, PT, UP2, 0x80, 0x8 ;  /* 0x000000000008781c */ /* 0x000fe40003f4f028 */
[----:B------:R-:W-:Y:S02]  /*e400*/  MOV R196, UR31 ;  /* 0x0000001f00c47c02 */ /* 0x000fe40008000f00 */
[----:B------:R-:W-:-:S09]  /*e410*/  LOP3.LUT P1, RZ, R210, 0xff000000, RZ, 0xc0, !PT ;  /* 0xff000000d2ff7812 */ /* 0x000fd2000782c0ff */
[----:B------:R-:W-:Y:S01]  /*e420*/  @P2 FFMA.FTZ R197, R245, R196, UR32 ;  /* 0x00000020f5c52e23 */ /* 0x000fe200080100c4 */
[----:B------:R-:W-:-:S03]  /*e430*/  MOV R196, R23 ;  /* 0x0000001700c47202 */ /* 0x000fc60000000f00 */
[----:B------:R-:W-:Y:S01]  /*e440*/  @P2 FADD.FTZ R198, R244, -R197 ;  /* 0x800000c5f4c62221 */ /* 0x000fe20000010000 */
[----:B-----5:R-:W-:Y:S02]  /*e450*/  @P1 HADD2.F32 R197, -RZ, R177.H1_H1 ;  /* 0x300000b1ffc51230 */ /* 0x020fe40000004100 */
[----:B------:R-:W-:Y:S02]  /*e460*/  @P1 HADD2.F32 R213, -RZ, R61.H1_H1 ;  /* 0x3000003dffd51230 */ /* 0x000fe40000004100 */
[----:B------:R-:W-:-:S04]  /*e470*/  @P2 FFMA.FTZ R196, R198, UR30, R23 ;  /* 0x0000001ec6c42c23 */ /* 0x000fc80008010017 */
        /* <DEDUP_REMOVED lines=9> */
.L_x_11092:
[----:B------:R-:W-:Y:S05]  /*e510*/  BRA.U !UP3, `(.L_x_11093) ;  /* 0x000000010b447547 */ /* 0x000fea000b800000 */
[----:B------:R-:W-:Y:S02]  /*e520*/  PLOP3.LUT P2, PT, PT, PT, UP2, 0x80, 0x8 ;  /* 0x000000000008781c */ /* 0x000fe40003f4f028 */
[----:B------:R-:W-:Y:S02]  /*e530*/  MOV R196, UR31 ;  /* 0x0000001f00c47c02 */ /* 0x000fe40008000f00 */
[----:B------:R-:W-:-:S09]  /*e540*/  LOP3.LUT P1, RZ, R211, 0xff, RZ, 0xc0, !PT ;  /* 0x000000ffd3ff7812 */ /* 0x000fd2000782c0ff */
[----:B------:R-:W-:-:S04]  /*e550*/  @P2 FFMA.FTZ R196, R243, R196, UR32 ;  /* 0x00000020f3c42e23 */ /* 0x000fc800080100c4 */
[----:B------:R-:W-:Y:S01]  /*e560*/  @P2 FADD.FTZ R197, R201, -R196 ;  /* 0x800000c4c9c52221 */ /* 0x000fe20000010000 */
[----:B------:R-:W-:Y:S01]  /*e570*/  MOV R196, R16 ;  /* 0x0000001000c47202 */ /* 0x000fe20000000f00 */
[----:B-----5:R-:W-:Y:S02]  /*e580*/  @P1 HADD2.F32 R213, -RZ, R178.H0_H0 ;  /* 0x200000b2ffd51230 */ /* 0x020fe40000004100 */
        /* <DEDUP_REMOVED lines=10> */
.L_x_11093:
[----:B------:R-:W-:Y:S05]  /*e630*/  BRA.U !UP3, `(.L_x_11094) ;  /* 0x000000010b487547 */ /* 0x000fea000b800000 */
[----:B------:R-:W-:Y:S02]  /*e640*/  PLOP3.LUT P2, PT, PT, PT, UP2, 0x80, 0x8 ;  /* 0x000000000008781c */ /* 0x000fe40003f4f028 */
[----:B------:R-:W-:Y:S02]  /*e650*/  MOV R197, UR31 ;  /* 0x0000001f00c57c02 */ /* 0x000fe40008000f00 */
[----:B------:R-:W-:Y:S02]  /*e660*/  LOP3.LUT P1, RZ, R211, 0xff00, RZ, 0xc0, !PT ;  /* 0x0000ff00d3ff7812 */ /* 0x000fe4000782c0ff */
[----:B------:R-:W-:-:S07]  /*e670*/  MOV R196, R17 ;  /* 0x0000001100c47202 */ /* 0x000fce0000000f00 */
[----:B------:R-:W-:-:S04]  /*e680*/  @P2 FFMA.FTZ R197, R202, R197, UR32 ;  /* 0x00000020cac52e23 */ /* 0x000fc800080100c5 */
        /* <DEDUP_REMOVED lines=13> */
.L_x_11094:
        /* <DEDUP_REMOVED lines=18> */
.L_x_11095:
[----:B------:R-:W-:Y:S05]  /*e880*/  BRA.U !UP3, `(.L_x_11088) ;  /* 0x000000210bc87547 */ /* 0x000fea000b800000 */
[----:B------:R-:W-:Y:S02]  /*e890*/  PLOP3.LUT P2, PT, PT, PT, UP2, 0x80, 0x8 ;  /* 0x000000000008781c */ /* 0x000fe40003f4f028 */
[----:B------:R-:W-:Y:S02]  /*e8a0*/  MOV R197, UR31 ;  /* 0x0000001f00c57c02 */ /* 0x000fe40008000f00 */
[----:B------:R-:W-:-:S04]  /*e8b0*/  ISETP.GE.U32.AND P1, PT, R210, RZ, PT ;  /* 0x000000ffd200720c */ /* 0x000fc80003f26070 */
[----:B------:R-:W-:-:S05]  /*e8c0*/  ISETP.GE.U32.AND.EX P1, PT, R211, 0x1000000, PT, P1 ;  /* 0x01000000d300780c */ /* 0x000fca0003f26110 */
[----:B------:R-:W-:-:S04]  /*e8d0*/  @P2 FFMA.FTZ R196, R252, R197, UR32 ;  /* 0x00000020fcc42e23 */ /* 0x000fc800080100c5 */
[----:B------:R-:W-:Y:S01]  /*e8e0*/  @P2 FADD.FTZ R198, R203, -R196 ;  /* 0x800000c4cbc62221 */ /* 0x000fe20000010000 */
[----:B------:R-:W-:-:S03]  /*e8f0*/  MOV R196, R19 ;  /* 0x0000001300c47202 */ /* 0x000fc60000000f00 */
[----:B------:R-:W-:Y:S01]  /*e900*/  @P2 FFMA.FTZ R196, R198, UR30, R19 ;  /* 0x0000001ec6c42c23 */ /* 0x000fe20008010013 */
[----:B------:R-:W-:-:S03]  /*e910*/  @P1 HADD2.F32 R211, -RZ, R63.H1_H1 ;  /* 0x3000003fffd31230 */ /* 0x000fc60000004100 */
[----:B------:R-:W-:-:S04]  /*e920*/  FMUL.FTZ R196, R196, UR23 ;  /* 0x00000017c4c47c20 */ /* 0x000fc80008410000 */
[----:B------:R-:W-:Y:S01]  /*e930*/  FMUL.FTZ R198, R196, UR22 ;  /* 0x00000016c4c67c20 */ /* 0x000fe20008410000 */
[----:B------:R-:W-:-:S03]  /*e940*/  CS2R R196, SRZ ;  /* 0x0000000000c47805 */ /* 0x000fc6000001ff00 */
[----:B------:R-:W-:Y:S01]  /*e950*/  @P1 FMUL.FTZ R197, R211, R198 ;  /* 0x000000c6d3c51220 */ /* 0x000fe20000410000 */
[----:B-----5:R-:W-:-:S04]  /*e960*/  @P1 HADD2.F32 R211, -RZ, R179.H1_H1 ;  /* 0x300000b3ffd31230 */ /* 0x020fc80000004100 */
[----:B------:R-:W-:Y:S01]  /*e970*/  F2FP.F16.F32.PACK_AB R197, RZ, R197 ;  /* 0x000000c5ffc5723e */ /* 0x000fe200000000ff */
[----:B------:R-:W-:-:S03]  /*e980*/  @P1 FMUL.FTZ R196, R211, R198 ;  /* 0x000000c6d3c41220 */ /* 0x000fc60000410000 */
[----:B------:R-:W-:Y:S01]  /*e990*/  PRMT R183, R183, 0x5410, R197 ;  /* 0x00005410b7b77816 */ /* 0x000fe200000000c5 */
[----:B------:R-:W-:Y:S01]  /*e9a0*/  FADD.FTZ R115, R115, R196 ;  /* 0x000000c473737221 */ /* 0x000fe20000010000 */
[----:B------:R-:W-:Y:S06]  /*e9b0*/  BRA `(.L_x_11088) ;  /* 0x00000020007c7947 */ /* 0x000fec0003800000 */
.L_x_11079:
        /* <DEDUP_REMOVED lines=16> */
.L_x_11099:
[----:B------:R-:W-:Y:S05]  /*eac0*/  BSYNC.RECONVERGENT B0 ;  /* 0x0000000000007941 */ /* 0x000fea0003800200 */
.L_x_11098:
        /* <DEDUP_REMOVED lines=14> */
.L_x_11101:
[----:B------:R-:W-:Y:S05]  /*ebb0*/  BSYNC.RECONVERGENT B0 ;  /* 0x0000000000007941 */ /* 0x000fea0003800200 */
.L_x_11100:
[----:B------:R-:W-:Y:S02]  /*ebc0*/  F2FP.F16.F32.PACK_AB R184, RZ, R116 ;  /* 0x00000074ffb8723e */ /* 0x000fe400000000ff */
[----:B------:R-:W-:Y:S02]  /*ebd0*/  MOV R116, R185 ;  /* 0x000000b900747202 */ /* 0x000fe40000000f00 */
[----:B------:R-:W-:-:S07]  /*ebe0*/  PRMT R180, R184, 0x7610, R180 ;  /* 0x00007610b8b47816 */ /* 0x000fce00000000b4 */
.L_x_11097:
        /* <DEDUP_REMOVED lines=15> */
.L_x_11104:
[----:B------:R-:W-:Y:S05]  /*ece0*/  BSYNC.RECONVERGENT B0 ;  /* 0x0000000000007941 */ /* 0x000fea0003800200 */
.L_x_11103:
        /* <DEDUP_REMOVED lines=14> */
.L_x_11106:
[----:B------:R-:W-:Y:S05]  /*edd0*/  BSYNC.RECONVERGENT B0 ;  /* 0x0000000000007941 */ /* 0x000fea0003800200 */
.L_x_11105:
[----:B------:R-:W-:Y:S02]  /*ede0*/  F2FP.F16.F32.PACK_AB R184, RZ, R117 ;  /* 0x00000075ffb8723e */ /* 0x000fe400000000ff */
[----:B------:R-:W-:Y:S02]  /*edf0*/  MOV R117, R185 ;  /* 0x000000b900757202 */ /* 0x000fe40000000f00 */
[----:B------:R-:W-:-:S07]  /*ee00*/  PRMT R180, R180, 0x5410, R184 ;  /* 0x00005410b4b47816 */ /* 0x000fce00000000b8 */
.L_x_11102:
        /* <DEDUP_REMOVED lines=15> */
.L_x_11109:
[----:B------:R-:W-:Y:S05]  /*ef00*/  BSYNC.RECONVERGENT B0 ;  /* 0x0000000000007941 */ /* 0x000fea0003800200 */
.L_x_11108:
        /* <DEDUP_REMOVED lines=14> */
.L_x_11111:
[----:B------:R-:W-:Y:S05]  /*eff0*/  BSYNC.RECONVERGENT B0 ;  /* 0x0000000000007941 */ /* 0x000fea0003800200 */
.L_x_11110:
[----:B------:R-:W-:Y:S02]  /*f000*/  F2FP.F16.F32.PACK_AB R184, RZ, R118 ;  /* 0x00000076ffb8723e */ /* 0x000fe400000000ff */
[----:B------:R-:W-:Y:S02]  /*f010*/  MOV R118, R185 ;  /* 0x000000b900767202 */ /* 0x000fe40000000f00 */
[----:B------:R-:W-:-:S07]  /*f020*/  PRMT R181, R184, 0x7610, R181 ;  /* 0x00007610b8b57816 */ /* 0x000fce00000000b5 */
.L_x_11107:
        /* <DEDUP_REMOVED lines=15> */
.L_x_11114:
[----:B------:R-:W-:Y:S05]  /*f120*/  BSYNC.RECONVERGENT B0 ;  /* 0x0000000000007941 */ /* 0x000fea0003800200 */
.L_x_11113:
        /* <DEDUP_REMOVED lines=14> */
.L_x_11116:
[----:B------:R-:W-:Y:S05]  /*f210*/  BSYNC.RECONVERGENT B0 ;  /* 0x0000000000007941 */ /* 0x000fea0003800200 */
.L_x_11115:
[----:B------:R-:W-:Y:S02]  /*f220*/  F2FP.F16.F32.PACK_AB R184, RZ, R119 ;  /* 0x00000077ffb8723e */ /* 0x000fe400000000ff */
[----:B------:R-:W-:Y:S02]  /*f230*/  MOV R119, R185 ;  /* 0x000000b900777202 */ /* 0x000fe40000000f00 */
[----:B------:R-:W-:-:S07]  /*f240*/  PRMT R181, R181, 0x5410, R184 ;  /* 0x00005410b5b57816 */ /* 0x000fce00000000b8 */
.L_x_11112:
        /* <DEDUP_REMOVED lines=15> */
.L_x_11119:
[----:B------:R-:W-:Y:S05]  /*f340*/  BSYNC.RECONVERGENT B0 ;  /* 0x0000000000007941 */ /* 0x000fea0003800200 */
.L_x_11118:
        /* <DEDUP_REMOVED lines=14> */
.L_x_11121:
[----:B------:R-:W-:Y:S05]  /*f430*/  BSYNC.RECONVERGENT B0 ;  /* 0x0000000000007941 */ /* 0x000fea0003800200 */
.L_x_11120:
[----:B------:R-:W-:Y:S02]  /*f440*/  F2FP.F16.F32.PACK_AB R184, RZ, R112 ;  /* 0x00000070ffb8723e */ /* 0x000fe400000000ff */
[----:B------:R-:W-:Y:S02]  /*f450*/  MOV R112, R185 ;  /* 0x000000b900707202 */ /* 0x000fe40000000f00 */
[----:B------:R-:W-:-:S07]  /*f460*/  PRMT R182, R184, 0x7610, R182 ;  /* 0x00007610b8b67816 */ /* 0x000fce00000000b6 */
.L_x_11117:
        /* <DEDUP_REMOVED lines=15> */
.L_x_11124:
[----:B------:R-:W-:Y:S05]  /*f560*/  BSYNC.RECONVERGENT B0 ;  /* 0x0000000000007941 */ /* 0x000fea0003800200 */
.L_x_11123:
        /* <DEDUP_REMOVED lines=14> */
.L_x_11126:
[----:B------:R-:W-:Y:S05]  /*f650*/  BSYNC.RECONVERGENT B0 ;  /* 0x0000000000007941 */ /* 0x000fea0003800200 */
.L_x_11125:
[----:B------:R-:W-:Y:S02]  /*f660*/  F2FP.F16.F32.PACK_AB R184, RZ, R113 ;  /* 0x00000071ffb8723e */ /* 0x000fe400000000ff */
[----:B------:R-:W-:Y:S02]  /*f670*/  MOV R113, R185 ;  /* 0x000000b900717202 */ /* 0x000fe40000000f00 */
[----:B------:R-:W-:-:S07]  /*f680*/  PRMT R182, R182, 0x5410, R184 ;  /* 0x00005410b6b67816 */ /* 0x000fce00000000b8 */
.L_x_11122:
        /* <DEDUP_REMOVED lines=15> */
.L_x_11129:
[----:B------:R-:W-:Y:S05]  /*f780*/  BSYNC.RECONVERGENT B0 ;  /* 0x0000000000007941 */ /* 0x000fea0003800200 */
.L_x_11128:
        /* <DEDUP_REMOVED lines=14> */
.L_x_11131:
[----:B------:R-:W-:Y:S05]  /*f870*/  BSYNC.RECONVERGENT B0 ;  /* 0x0000000000007941 */ /* 0x000fea0003800200 */
.L_x_11130:
[----:B------:R-:W-:Y:S02]  /*f880*/  F2FP.F16.F32.PACK_AB R184, RZ, R114 ;  /* 0x00000072ffb8723e */ /* 0x000fe400000000ff */
[----:B------:R-:W-:Y:S02]  /*f890*/  MOV R114, R185 ;  /* 0x000000b900727202 */ /* 0x000fe40000000f00 */
[----:B------:R-:W-:-:S07]  /*f8a0*/  PRMT R183, R184, 0x7610, R183 ;  /* 0x00007610b8b77816 */ /* 0x000fce00000000b7 */
.L_x_11127:
        /* <DEDUP_REMOVED lines=41> */
[----:B------:R-:W-:Y:S01]  /*fb40*/  ISETP.GE.U32.AND P1, PT, R210, RZ, PT ;  /* 0x000000ffd200720c */ /* 0x000fe20003f26070 */
[----:B------:R-:W-:-:S03]  /*fb50*/  FMUL.FTZ R196, R191, UR23 ;  /* 0x00000017bfc47c20 */ /* 0x000fc60008410000 */
[----:B------:R-:W-:Y:S01]  /*fb60*/  ISETP.GE.U32.AND.EX P1, PT, R211, 0x1000000, PT, P1 ;  /* 0x01000000d300780c */ /* 0x000fe20003f26110 */
[----:B------:R-:W-:Y:S01]  /*fb70*/  FMUL.FTZ R198, R196, UR22 ;  /* 0x00000016c4c67c20 */ /* 0x000fe20008410000 */
[----:B------:R-:W-:-:S11]  /*fb80*/  CS2R R196, SRZ ;  /* 0x0000000000c47805 */ /* 0x000fd6000001ff00 */
[----:B------:R-:W-:-:S05]  /*fb90*/  @P1 HADD2.F32 R211, -RZ, R63.H1_H1 ;  /* 0x3000003fffd31230 */ /* 0x000fca0000004100 */
[----:B------:R-:W-:Y:S01]  /*fba0*/  @P1 FMUL.FTZ R197, R211, R198 ;  /* 0x000000c6d3c51220 */ /* 0x000fe20000410000 */
[----:B-----5:R-:W-:-:S04]  /*fbb0*/  @P1 HADD2.F32 R211, -RZ, R179.H1_H1 ;  /* 0x300000b3ffd31230 */ /* 0x020fc80000004100 */
[----:B------:R-:W-:Y:S01]  /*fbc0*/  F2FP.F16.F32.PACK_AB R197, RZ, R197 ;  /* 0x000000c5ffc5723e */ /* 0x000fe200000000ff */
[----:B------:R-:W-:-:S03]  /*fbd0*/  @P1 FMUL.FTZ R196, R211, R198 ;  /* 0x000000c6d3c41220 */ /* 0x000fc60000410000 */
[----:B------:R-:W-:Y:S01]  /*fbe0*/  PRMT R183, R183, 0x5410, R197 ;  /* 0x00005410b7b77816 */ /* 0x000fe200000000c5 */
[----:B------:R-:W-:Y:S01]  /*fbf0*/  FADD.FTZ R115, R115, R196 ;  /* 0x000000c473737221 */ /* 0x000fe20000010000 */
[----:B------:R-:W-:Y:S06]  /*fc00*/  BRA `(.L_x_11088) ;  /* 0x0000000c00e87947 */ /* 0x000fec0003800000 */
.L_x_11096:
        /* <DEDUP_REMOVED lines=15> */
.L_x_11134:
[----:B------:R-:W-:Y:S05]  /*fd00*/  BSYNC.RECONVERGENT B0 ;  /* 0x0000000000007941 */ /* 0x000fea0003800200 */
.L_x_11133:
        /* <DEDUP_REMOVED lines=14> */
.L_x_11136:
[----:B------:R-:W-:Y:S05]  /*fdf0*/  BSYNC.RECONVERGENT B0 ;  /* 0x0000000000007941 */ /* 0x000fea0003800200 */
.L_x_11135:
[----:B------:R-:W-:-:S04]  /*fe00*/  F2FP.F16.F32.PACK_AB R196, RZ, R196 ;  /* 0x000000c4ffc4723e */ /* 0x000fc800000000ff */
[----:B------:R-:W-:-:S07]  /*fe10*/  PRMT R180, R196, 0x7610, R180 ;  /* 0x00007610c4b47816 */ /* 0x000fce00000000b4 */
.L_x_11132:
        /* <DEDUP_REMOVED lines=15> */
.L_x_11139:
[----:B------:R-:W-:Y:S05]  /*ff10*/  BSYNC.RECONVERGENT B0 ;  /* 0x0000000000007941 */ /* 0x000fea0003800200 */
.L_x_11138:
        /* <DEDUP_REMOVED lines=14> */
.L_x_11141:
[----:B------:R-:W-:Y:S05]  /*10000*/  BSYNC.RECONVERGENT B0 ;  /* 0x0000000000007941 */ /* 0x000fea0003800200 */
.L_x_11140:
[----:B------:R-:W-:-:S04]  /*10010*/  F2FP.F16.F32.PACK_AB R196, RZ, R196 ;  /* 0x000000c4ffc4723e */ /* 0x000fc800000000ff */
[----:B------:R-:W-:-:S07]  /*10020*/  PRMT R180, R180, 0x5410, R196 ;  /* 0x00005410b4b47816 */ /* 0x000fce00000000c4 */
.L_x_11137:
        /* <DEDUP_REMOVED lines=15> */
.L_x_11144:
[----:B------:R-:W-:Y:S05]  /*10120*/  BSYNC.RECONVERGENT B0 ;  /* 0x0000000000007941 */ /* 0x000fea0003800200 */
.L_x_11143:
        /* <DEDUP_REMOVED lines=14> */
.L_x_11146:
[----:B------:R-:W-:Y:S05]  /*10210*/  BSYNC.RECONVERGENT B0 ;  /* 0x0000000000007941 */ /* 0x000fea0003800200 */
.L_x_11145:
[----:B------:R-:W-:-:S04]  /*10220*/  F2FP.F16.F32.PACK_AB R196, RZ, R196 ;  /* 0x000000c4ffc4723e */ /* 0x000fc800000000ff */
[----:B------:R-:W-:-:S07]  /*10230*/  PRMT R181, R196, 0x7610, R181 ;  /* 0x00007610c4b57816 */ /* 0x000fce00000000b5 */
.L_x_11142:
        /* <DEDUP_REMOVED lines=15> */
.L_x_11149:
[----:B------:R-:W-:Y:S05]  /*10330*/  BSYNC.RECONVERGENT B0 ;  /* 0x0000000000007941 */ /* 0x000fea0003800200 */
.L_x_11148:
        /* <DEDUP_REMOVED lines=14> */
.L_x_11151:
[----:B------:R-:W-:Y:S05]  /*10420*/  BSYNC.RECONVERGENT B0 ;  /* 0x0000000000007941 */ /* 0x000fea0003800200 */
.L_x_11150:
[----:B------:R-:W-:-:S04]  /*10430*/  F2FP.F16.F32.PACK_AB R196, RZ, R196 ;  /* 0x000000c4ffc4723e */ /* 0x000fc800000000ff */
[----:B------:R-:W-:-:S07]  /*10440*/  PRMT R181, R181, 0x5410, R196 ;  /* 0x00005410b5b57816 */ /* 0x000fce00000000c4 */
.L_x_11147:
        /* <DEDUP_REMOVED lines=15> */
.L_x_11154:
[----:B------:R-:W-:Y:S05]  /*10540*/  BSYNC.RECONVERGENT B0 ;  /* 0x0000000000007941 */ /* 0x000fea0003800200 */
.L_x_11153:
        /* <DEDUP_REMOVED lines=14> */
.L_x_11156:
[----:B------:R-:W-:Y:S05]  /*10630*/  BSYNC.RECONVERGENT B0 ;  /* 0x0000000000007941 */ /* 0x000fea0003800200 */
.L_x_11155:
[----:B------:R-:W-:-:S04]  /*10640*/  F2FP.F16.F32.PACK_AB R196, RZ, R196 ;  /* 0x000000c4ffc4723e */ /* 0x000fc800000000ff */
[----:B------:R-:W-:-:S07]  /*10650*/  PRMT R182, R196, 0x7610, R182 ;  /* 0x00007610c4b67816 */ /* 0x000fce00000000b6 */
.L_x_11152:
[----:B------:R-:W-:Y:S05]  /*10660*/  BRA.U !UP3, `(.L_x_11157) ;  /* 0x000000010b807547 */ /* 0x000fea000b800000 */
[----:B------:R-:W-:Y:S01]  /*10670*/  LOP3.LUT P1, RZ, R211, 0xff00, RZ, 0xc0, !PT ;  /* 0x0000ff00d3ff7812 */ /* 0x000fe2000782c0ff */
[----:B------:R-:W-:Y:S01]  /*10680*/  BSSY.RECONVERGENT B0, `(.L_x_11158) ;  /* 0x000000d000007945 */ /* 0x000fe20003800200 */
[----:B------:R-:W-:-:S11]  /*10690*/  HFMA2 R196, -RZ, RZ, 0, 0 ;  /* 0x00000000ffc47431 */ /* 0x000fd600000001ff */
        /* <DEDUP_REMOVED lines=11> */
.L_x_11159:
[----:B------:R-:W-:Y:S05]  /*10750*/  BSYNC.RECONVERGENT B0 ;  /* 0x0000000000007941 */ /* 0x000fea0003800200 */
.L_x_11158:
        /* <DEDUP_REMOVED lines=14> */
.L_x_11161:
[----:B------:R-:W-:Y:S05]  /*10840*/  BSYNC.RECONVERGENT B0 ;  /* 0x0000000000007941 */ /* 0x000fea0003800200 */
.L_x_11160:
[----:B------:R-:W-:-:S04]  /*10850*/  F2FP.F16.F32.PACK_AB R196, RZ, R196 ;  /* 0x000000c4ffc4723e */ /* 0x000fc800000000ff */
[----:B------:R-:W-:-:S07]  /*10860*/  PRMT R182, R182, 0x5410, R196 ;  /* 0x00005410b6b67816 */ /* 0x000fce00000000c4 */
.L_x_11157:
        /* <DEDUP_REMOVED lines=15> */
.L_x_11164:
[----:B------:R-:W-:Y:S05]  /*10960*/  BSYNC.RECONVERGENT B0 ;  /* 0x0000000000007941 */ /* 0x000fea0003800200 */
.L_x_11163:
        /* <DEDUP_REMOVED lines=14> */
.L_x_11166:
[----:B------:R-:W-:Y:S05]  /*10a50*/  BSYNC.RECONVERGENT B0 ;  /* 0x0000000000007941 */ /* 0x000fea0003800200 */
.L_x_11165:
[----:B------:R-:W-:-:S04]  /*10a60*/  F2FP.F16.F32.PACK_AB R196, RZ, R196 ;  /* 0x000000c4ffc4723e */ /* 0x000fc800000000ff */
[----:B------:R-:W-:-:S07]  /*10a70*/  PRMT R183, R196, 0x7610, R183 ;  /* 0x00007610c4b77816 */ /* 0x000fce00000000b7 */
.L_x_11162:
[----:B------:R-:W-:Y:S05]  /*10a80*/  BRA.U !UP3, `(.L_x_11088) ;  /* 0x000000010b487547 */ /* 0x000fea000b800000 */
[----:B------:R-:W-:Y:S02]  /*10a90*/  MOV R197, UR31 ;  /* 0x0000001f00c57c02 */ /* 0x000fe40008000f00 */
[----:B------:R-:W-:Y:S02]  /*10aa0*/  ISETP.GE.U32.AND P1, PT, R210, RZ, PT ;  /* 0x000000ffd200720c */ /* 0x000fe40003f26070 */
[----:B------:R-:W-:Y:S01]  /*10ab0*/  ISETP.LT.AND P2, PT, RZ, UR29, PT ;  /* 0x0000001dff007c0c */ /* 0x000fe2000bf41270 */
[----:B------:R-:W-:Y:S01]  /*10ac0*/  FFMA.FTZ R196, R252, R197, UR32 ;  /* 0x00000020fcc47e23 */ /* 0x000fe200080100c5 */
[----:B------:R-:W-:-:S03]  /*10ad0*/  ISETP.GE.U32.AND.EX P1, PT, R211, 0x1000000, PT, P1 ;  /* 0x01000000d300780c */ /* 0x000fc60003f26110 */
[----:B------:R-:W-:-:S04]  /*10ae0*/  FADD.FTZ R196, R203, -R196 ;  /* 0x800000c4cbc47221 */ /* 0x000fc80000010000 */
[----:B------:R-:W-:-:S05]  /*10af0*/  FMUL.FTZ R196, R196, UR30 ;  /* 0x0000001ec4c47c20 */ /* 0x000fca0008410000 */
[----:B------:R-:W-:Y:S01]  /*10b00*/  FSEL R196, R196, RZ, P2 ;  /* 0x000000ffc4c47208 */ /* 0x000fe20001000000 */
[----:B------:R-:W-:Y:S02]  /*10b10*/  @P1 HADD2.F32 R213, -RZ, R63.H1_H1 ;  /* 0x3000003fffd51230 */ /* 0x000fe40000004100 */
[----:B-----5:R-:W-:Y:S02]  /*10b20*/  @P1 HADD2.F32 R211, -RZ, R179.H1_H1 ;  /* 0x300000b3ffd31230 */ /* 0x020fe40000004100 */
[----:B------:R-:W-:-:S04]  /*10b30*/  FMUL.FTZ R196, R196, UR23 ;  /* 0x00000017c4c47c20 */ /* 0x000fc80008410000 */
[----:B------:R-:W-:Y:S01]  /*10b40*/  FMUL.FTZ R198, R196, UR22 ;  /* 0x00000016c4c67c20 */ /* 0x000fe20008410000 */
[----:B------:R-:W-:-:S03]  /*10b50*/  CS2R R196, SRZ ;  /* 0x0000000000c47805 */ /* 0x000fc6000001ff00 */
[-C--:B------:R-:W-:Y:S01]  /*10b60*/  @P1 FMUL.FTZ R197, R213, R198.reuse ;  /* 0x000000c6d5c51220 */ /* 0x080fe20000410000 */
[----:B------:R-:W-:-:S04]  /*10b70*/  @P1 FMUL.FTZ R196, R211, R198 ;  /* 0x000000c6d3c41220 */ /* 0x000fc80000410000 */
[----:B------:R-:W-:Y:S01]  /*10b80*/  F2FP.F16.F32.PACK_AB R197, RZ, R197 ;  /* 0x000000c5ffc5723e */ /* 0x000fe200000000ff */
[----:B------:R-:W-:-:S03]  /*10b90*/  FADD.FTZ R115, R115, R196 ;  /* 0x000000c473737221 */ /* 0x000fc60000010000 */
[----:B------:R-:W-:-:S07]  /*10ba0*/  PRMT R183, R183, 0x5410, R197 ;  /* 0x00005410b7b77816 */ /* 0x000fce00000000c5 */
.L_x_11088:
[----:B------:R-:W0:Y:S01]  /*10bb0*/  @P0 LDC.64 R196, c[0x0][0x478] ;  /* 0x00011e00ffc40b82 */ /* 0x000e220000000a00 */
[----:B------:R-:W1:Y:S01]  /*10bc0*/  @UP3 LDCU.64 UR10, c[0x0][0x468] ;  /* 0x00008d00ff0a37ac */ /* 0x000e620008000a00 */
[----:B------:R-:W-:Y:S02]  /*10bd0*/  PLOP3.LUT P1, PT, PT, PT, UP3, 0x80, 0x8 ;  /* 0x000000000008781c */ /* 0x000fe40003f2f038 */
[----:B------:R-:W-:Y:S01]  /*10be0*/  @P0 IADD3 R211, PT, PT, R217, 0x180, RZ ;  /* 0x00000180d9d30810 */ /* 0x000fe20007ffe0ff */
[----:B------:R-:W-:Y:S01]  /*10bf0*/  UIADD3 UR8, UPT, UPT, UR8, UR24, URZ ;  /* 0x0000001808087290 */ /* 0x000fe2000fffe0ff */
[----:B------:R-:W-:Y:S01]  /*10c00*/  MOV R198, 0x10 ;  /* 0x0000001000c67802 */ /* 0x000fe20000000f00 */
[----:B------:R-:W-:Y:S02]  /*10c10*/  UPLOP3.LUT UP1, UPT, UPT, UPT, UP1, 0x40, 0x4 ;  /* 0x000000000004789c */ /* 0x000fe40003f2e810 */
[----:B------:R-:W-:Y:S01]  /*10c20*/  UISETP.GE.AND UP0, UPT, UR8, UR25, UPT ;  /* 0x000000190800728c */ /* 0x000fe2000bf06270 */
[----:B0-----:R-:W-:-:S05]  /*10c30*/  @P0 IMAD.WIDE.U32 R196, R211, 0x20, R196 ;  /* 0x00000020d3c40825 */ /* 0x001fca00078e00c4 */
[----:B------:R-:W-:Y:S04]  /*10c40*/  @P0 STG.E.128 desc[UR20][R196.64], R184 ;  /* 0x000000b8c4000986 */ /* 0x000fe8000c101d14 */
[----:B------:R1:W-:Y:S02]  /*10c50*/  @P0 STG.E.128 desc[UR20][R196.64+0x10], R188 ;  /* 0x000010bcc4000986 */ /* 0x0003e4000c101d14 */
[----:B-1----:R-:W-:-:S05]  /*10c60*/  @P1 IMAD.WIDE.U32 R196, R199, R198, UR10 ;  /* 0x0000000ac7c41e25 */ /* 0x002fca000f8e00c6 */
[----:B------:R1:W-:Y:S01]  /*10c70*/  @P1 STG.E.128 desc[UR20][R196.64], R180 ;  /* 0x000000b4c4001986 */ /* 0x0003e2000c101d14 */
[----:B------:R-:W-:Y:S05]  /*10c80*/  BRA.U !UP0, `(.L_x_11167) ;  /* 0xfffffef908187547 */ /* 0x000fea000b83ffff */
.L_x_10793:
        /* <DEDUP_REMOVED lines=36> */
.L_x_11168:
        /* <DEDUP_REMOVED lines=11> */
.L_x_15717:


//--------------------- .text._ZN10layer_norm13ln_bwd_kernelINS_13Kernel_traitsIf6__halffS2_fjLj4096ELj1ELj1ELj4ELj16ENS_18Kernel_traits_baseILj4096EfS2_fS2_fjLj128EEEEELb0ELb0ELb0ELb0EEEvNS_9BwdParamsE --------------------------
	.section	.text._ZN10layer_norm13ln_bwd_kernelINS_13Kernel_traitsIf6__halffS2_fjLj4096ELj1ELj1ELj4ELj16ENS_18Kernel_traits_baseILj4096EfS2_fS2_fjLj128EEEEELb0ELb0ELb0ELb0EEEvNS_9BwdParamsE,"ax",@progbits
	.align	128
        .global         _ZN10layer_norm13ln_bwd_kernelINS_13Kernel_traitsIf6__halffS2_fjLj4096ELj1ELj1ELj4ELj16ENS_18Kernel_traits_baseILj4096EfS2_fS2_fjLj128EEEEELb0ELb0ELb0ELb0EEEvNS_9BwdParamsE
        .type           _ZN10layer_norm13ln_bwd_kernelINS_13Kernel_traitsIf6__halffS2_fjLj4096ELj1ELj1ELj4ELj16ENS_18Kernel_traits_baseILj4096EfS2_fS2_fjLj128EEEEELb0ELb0ELb0ELb0EEEvNS_9BwdParamsE,@function
        .size           _ZN10layer_norm13ln_bwd_kernelINS_13Kernel_traitsIf6__halffS2_fjLj4096ELj1ELj1ELj4ELj16ENS_18Kernel_traits_baseILj4096EfS2_fS2_fjLj128EEEEELb0ELb0ELb0ELb0EEEvNS_9BwdParamsE,(.L_x_15718 - _ZN10layer_norm13ln_bwd_kernelINS_13Kernel_traitsIf6__halffS2_fjLj4096ELj1ELj1ELj4ELj16ENS_18Kernel_traits_baseILj4096EfS2_fS2_fjLj128EEEEELb0ELb0ELb0ELb0EEEvNS_9BwdParamsE)
        .other          _ZN10layer_norm13ln_bwd_kernelINS_13Kernel_traitsIf6__halffS2_fjLj4096ELj1ELj1ELj4ELj16ENS_18Kernel_traits_baseILj4096EfS2_fS2_fjLj128EEEEELb0ELb0ELb0ELb0EEEvNS_9BwdParamsE,@"STO_CUDA_ENTRY STV_DEFAULT"
_ZN10layer_norm13ln_bwd_kernelINS_13Kernel_traitsIf6__halffS2_fjLj4096ELj1ELj1ELj4ELj16ENS_18Kernel_traits_baseILj4096EfS2_fS2_fjLj128EEEEELb0ELb0ELb0ELb0EEEvNS_9BwdParamsE:
.text._ZN10layer_norm13ln_bwd_kernelINS_13Kernel_traitsIf6__halffS2_fjLj4096ELj1ELj1ELj4ELj16ENS_18Kernel_traits_baseILj4096EfS2_fS2_fjLj128EEEEELb0ELb0ELb0ELb0EEEvNS_9BwdParamsE:
        /* <DEDUP_REMOVED lines=110> */
.L_x_11211:
        /* <DEDUP_REMOVED lines=39> */
[----:B--2---:R-:W-:-:S04]  /*0950*/  FADD.FTZ R164, -R220, R164 ;  /* 0x000000a4dca47221 */ /* 0x004fc80000010100 */
[----:B-----5:R-:W-:Y:S01]  /*0960*/  FMUL.FTZ R219, R185, R164 ;  /* 0x000000a4b9db7220 */ /* 0x020fe20000410000 */
[--C-:B----4-:R-:W-:Y:S02]  /*0970*/  HADD2.F32 R217, -RZ, R168.reuse.H0_H0 ;  /* 0x200000a8ffd97230 */ /* 0x110fe40000004100 */
[C---:B------:R-:W-:Y:S01]  /*0980*/  FADD.FTZ R166, -R220.reuse, R166 ;  /* 0x000000a6dca67221 */ /* 0x040fe20000010100 */
[----:B------:R-:W-:Y:S02]  /*0990*/  HADD2.F32 R168, -RZ, R168.H1_H1 ;  /* 0x300000a8ffa87230 */ /* 0x000fe40000004100 */
[----:B------:R-:W-:Y:S01]  /*09a0*/  FADD.FTZ R216, -R220, R165 ;  /* 0x000000a5dcd87221 */ /* 0x000fe20000010100 */
[----:B------:R-:W-:Y:S01]  /*09b0*/  FADD.FTZ R100, R100, R217 ;  /* 0x000000d964647221 */ /* 0x000fe20000010000 */
[-C--:B------:R-:W-:Y:S01]  /*09c0*/  FFMA.FTZ R68, R219, R217.reuse, R68 ;  /* 0x000000d9db447223 */ /* 0x080fe20000010044 */
[----:B------:R-:W-:Y:S01]  /*09d0*/  FMUL.FTZ R217, R36, R217 ;  /* 0x000000d924d97220 */ /* 0x000fe20000410000 */
[----:B------:R-:W-:-:S02]  /*09e0*/  HADD2.F32 R213, -RZ, R169.H0_H0 ;  /* 0x200000a9ffd57230 */ /* 0x000fc40000004100 */
[C---:B------:R-:W-:Y:S01]  /*09f0*/  FADD.FTZ R212, -R220.reuse, R167 ;  /* 0x000000a7dcd47221 */ /* 0x040fe20000010100 */
[C---:B------:R-:W-:Y:S01]  /*0a00*/  FMUL.FTZ R215, R185.reuse, R166 ;  /* 0x000000a6b9d77220 */ /* 0x040fe20000410000 */
[----:B------:R-:W-:Y:S01]  /*0a10*/  FMUL.FTZ R216, R185, R216 ;  /* 0x000000d8b9d87220 */ /* 0x000fe20000410000 */
[----:B------:R-:W-:Y:S01]  /*0a20*/  FMUL.FTZ R214, R37, R168 ;  /* 0x000000a825d67220 */ /* 0x000fe20000410000 */
[----:B------:R-:W-:Y:S01]  /*0a30*/  FADD.FTZ R165, RZ, R217 ;  /* 0x000000d9ffa57221 */ /* 0x000fe20000010000 */
[----:B------:R-:W-:Y:S01]  /*0a40*/  FFMA.FTZ R167, R219, R217, RZ ;  /* 0x000000d9dba77223 */ /* 0x000fe200000100ff */
[----:B------:R-:W-:Y:S02]  /*0a50*/  HADD2.F32 R210, -RZ, R169.H1_H1 ;  /* 0x300000a9ffd27230 */ /* 0x000fe40000004100 */
[----:B------:R-:W-:Y:S01]  /*0a60*/  FADD.FTZ R172, -R220, R172 ;  /* 0x000000acdcac7221 */ /* 0x000fe20000010100 */
        /* <DEDUP_REMOVED lines=9> */
[----:B------:R-:W-:Y:S01]  /*0b00*/  FMUL.FTZ R211, R185, R172 ;  /* 0x000000acb9d37220 */ /* 0x000fe20000410000 */
[----:B------:R-:W-:Y:S01]  /*0b10*/  FMUL.FTZ R210, R39, R210 ;  /* 0x000000d227d27220 */ /* 0x000fe20000410000 */
[----:B------:R-:W-:Y:S01]  /*0b20*/  FADD.FTZ R165, R164, R213 ;  /* 0x000000d5a4a57221 */ /* 0x000fe20000010000 */
[----:B------:R-:W-:Y:S01]  /*0b30*/  FFMA.FTZ R167, R215, R213, R166 ;  /* 0x000000d5d7a77223 */ /* 0x000fe200000100a6 */
[----:B------:R-:W-:Y:S02]  /*0b40*/  HADD2.F32 R170, -RZ, R170.H1_H1 ;  /* 0x300000aaffaa7230 */ /* 0x000fe40000004100 */
[----:B------:R-:W-:Y:S01]  /*0b50*/  FADD.FTZ R174, -R220, R174 ;  /* 0x000000aedcae7221 */ /* 0x000fe20000010100 */
[----:B------:R-:W-:Y:S01]  /*0b60*/  FADD.FTZ R104, R104, R209 ;  /* 0x000000d168687221 */ /* 0x000fe20000010000 */
[-C--:B------:R-:W-:Y:S01]  /*0b70*/  FFMA.FTZ R72, R211, R209.reuse, R72 ;  /* 0x000000d1d3487223 */ /* 0x080fe20000010048 */
[----:B------:R-:W-:Y:S01]  /*0b80*/  FADD.FTZ R208, -R220, R173 ;  /* 0x000000addcd07221 */ /* 0x000fe20000010100 */
[----:B------:R-:W-:Y:S01]  /*0b90*/  FMUL.FTZ R209, R40, R209 ;  /* 0x000000d128d17220 */ /* 0x000fe20000410000 */
[----:B------:R-:W-:Y:S01]  /*0ba0*/  FADD.FTZ R164, R165, R210 ;  /* 0x000000d2a5a47221 */ /* 0x000fe20000010000 */
[----:B------:R-:W-:Y:S01]  /*0bb0*/  FFMA.FTZ R166, R212, R210, R167 ;  /* 0x000000d2d4a67223 */ /* 0x000fe200000100a7 */
[----:B0-----:R-:W-:-:S02]  /*0bc0*/  HADD2.F32 R205, -RZ, R171.H0_H0 ;  /* 0x200000abffcd7230 */ /* 0x001fc40000004100 */
[C---:B------:R-:W-:Y:S01]  /*0bd0*/  FMUL.FTZ R207, R185.reuse, R174 ;  /* 0x000000aeb9cf7220 */ /* 0x040fe20000410000 */
        /* <DEDUP_REMOVED lines=23> */
.L_x_11171:
[----:B---3--:R-:W-:Y:S05]  /*0d50*/  BSYNC.RECONVERGENT B0 ;  /* 0x0000000000007941 */ /* 0x008fea0003800200 */
.L_x_11170:
        /* <DEDUP_REMOVED lines=30> */
[----:B------:R-:W-:Y:S01]  /*0f40*/  FADD.FTZ R223, R223, R201 ;  /* 0x000000c9dfdf7221 */ /* 0x000fe20000010000 */
[----:B------:R-:W-:Y:S01]  /*0f50*/  FFMA.FTZ R165, R203, R201, R222 ;  /* 0x000000c9cba57223 */ /* 0x000fe200000100de */
[----:B------:R-:W-:Y:S02]  /*0f60*/  HADD2.F32 R194, -RZ, R169.H1_H1 ;  /* 0x300000a9ffc27230 */ /* 0x000fe40000004100 */
[----:B---3--:R-:W-:Y:S01]  /*0f70*/  FADD.FTZ R172, -R220, R172 ;  /* 0x000000acdcac7221 */ /* 0x008fe20000010100 */
        /* <DEDUP_REMOVED lines=21> */
[----:B------:R-:W-:-:S02]  /*10d0*/  HADD2.F32 R187, -RZ, R171.H0_H0 ;  /* 0x200000abffbb7230 */ /* 0x000fc40000004100 */
[C---:B0-----:R-:W-:Y:S01]  /*10e0*/  FMUL.FTZ R189, R185.reuse, R174 ;  /* 0x000000aeb9bd7220 */ /* 0x041fe20000410000 */
        /* <DEDUP_REMOVED lines=23> */
.L_x_11173:
[----:B------:R-:W-:Y:S05]  /*1260*/  BSYNC.RECONVERGENT B0 ;  /* 0x0000000000007941 */ /* 0x000fea0003800200 */
.L_x_11172:
        /* <DEDUP_REMOVED lines=17> */
[C---:B------:R-:W-:Y:S01]  /*1380*/  FADD.FTZ R178, -R220.reuse, R27 ;  /* 0x0000001bdcb27221 */ /* 0x040fe20000010100 */
[C---:B------:R-:W-:Y:S01]  /*1390*/  FADD.FTZ R176, -R220.reuse, R25 ;  /* 0x00000019dcb07221 */ /* 0x040fe20000010100 */
[----:B------:R-:W-:Y:S01]  /*13a0*/  FADD.FTZ R26, -R220, R26 ;  /* 0x0000001adc1a7221 */ /* 0x000fe20000010100 */
[----:B0----5:R-:W-:Y:S01]  /*13b0*/  FMUL.FTZ R23, R185, R24 ;  /* 0x00000018b9177220 */ /* 0x021fe20000410000 */
[----:B----4-:R-:W-:-:S02]  /*13c0*/  HADD2.F32 R27, -RZ, R164.H0_H0 ;  /* 0x200000a4ff1b7230 */ /* 0x010fc40000004100 */
[C---:B------:R-:W-:Y:S01]  /*13d0*/  FMUL.FTZ R22, R185.reuse, R176 ;  /* 0x000000b0b9167220 */ /* 0x040fe20000410000 */
[----:B------:R-:W-:Y:S02]  /*13e0*/  HADD2.F32 R164, -RZ, R164.H1_H1 ;  /* 0x300000a4ffa47230 */ /* 0x000fe40000004100 */
[----:B------:R-:W-:Y:S01]  /*13f0*/  FMUL.FTZ R25, R185, R26 ;  /* 0x0000001ab9197220 */ /* 0x000fe20000410000 */
[-C--:B------:R-:W-:Y:S01]  /*1400*/  FMUL.FTZ R26, R52, R27.reuse ;  /* 0x0000001b341a7220 */ /* 0x080fe20000410000 */
[----:B------:R-:W-:Y:S01]  /*1410*/  FADD.FTZ R112, R112, R27 ;  /* 0x0000001b70707221 */ /* 0x000fe20000010000 */
[----:B------:R-:W-:Y:S01]  /*1420*/  FFMA.FTZ R84, R23, R27, R84 ;  /* 0x0000001b17547223 */ /* 0x000fe20000010054 */
[----:B------:R-:W-:Y:S01]  /*1430*/  FADD.FTZ R113, R113, R164 ;  /* 0x000000a471717221 */ /* 0x000fe20000010000 */
[-C--:B------:R-:W-:Y:S01]  /*1440*/  FFMA.FTZ R85, R22, R164.reuse, R85 ;  /* 0x000000a416557223 */ /* 0x080fe20000010055 */
[----:B------:R-:W-:Y:S01]  /*1450*/  FMUL.FTZ R27, R53, R164 ;  /* 0x000000a4351b7220 */ /* 0x000fe20000410000 */
[----:B------:R-:W-:-:S02]  /*1460*/  HADD2.F32 R173, -RZ, R165.H0_H0 ;  /* 0x200000a5ffad7230 */ /* 0x000fc40000004100 */
[----:B------:R-:W-:Y:S01]  /*1470*/  FADD.FTZ R164, R223, R26 ;  /* 0x0000001adfa47221 */ /* 0x000fe20000010000 */
[----:B------:R-:W-:Y:S02]  /*1480*/  HADD2.F32 R172, -RZ, R165.H1_H1 ;  /* 0x300000a5ffac7230 */ /* 0x000fe40000004100 */
[----:B------:R-:W-:Y:S01]  /*1490*/  FFMA.FTZ R165, R23, R26, R222 ;  /* 0x0000001a17a57223 */ /* 0x000fe200000100de */
[--C-:B------:R-:W-:Y:S02]  /*14a0*/  HADD2.F32 R225, -RZ, R167.reuse.H0_H0 ;  /* 0x200000a7ffe17230 */ /* 0x100fe40000004100 */
[----:B------:R-:W-:Y:S02]  /*14b0*/  HADD2.F32 R224, -RZ, R167.H1_H1 ;  /* 0x300000a7ffe07230 */ /* 0x000fe40000004100 */
[----:B------:R-:W-:Y:S01]  /*14c0*/  FADD.FTZ R167, R164, R27 ;  /* 0x0000001ba4a77221 */ /* 0x000fe20000010000 */
[----:B------:R-:W-:Y:S01]  /*14d0*/  FMUL.FTZ R176, R54, R173 ;  /* 0x000000ad36b07220 */ /* 0x000fe20000410000 */
[----:B------:R-:W-:Y:S01]  /*14e0*/  FFMA.FTZ R164, R22, R27, R165 ;  /* 0x0000001b16a47223 */ /* 0x000fe200000100a5 */
[----:B------:R-:W-:-:S02]  /*14f0*/  HADD2.F32 R175, -RZ, R166.H0_H0 ;  /* 0x200000a6ffaf7230 */ /* 0x000fc40000004100 */
[C---:B---3--:R-:W-:Y:S01]  /*1500*/  FADD.FTZ R168, -R220.reuse, R168 ;  /* 0x000000a8dca87221 */ /* 0x048fe20000010100 */
[----:B------:R-:W-:Y:S02]  /*1510*/  HADD2.F32 R174, -RZ, R166.H1_H1 ;  /* 0x300000a6ffae7230 */ /* 0x000fe40000004100 */
        /* <DEDUP_REMOVED lines=9> */
[C---:B------:R-:W-:Y:S01]  /*15b0*/  FADD.FTZ R170, -R220.reuse, R170 ;  /* 0x000000aadcaa7221 */ /* 0x040fe20000010100 */
        /* <DEDUP_REMOVED lines=27> */
.L_x_11175:
[----:B------:R-:W-:Y:S05]  /*1770*/  BSYNC.RECONVERGENT B0 ;  /* 0x0000000000007941 */ /* 0x000fea0003800200 */
.L_x_11174:
        /* <DEDUP_REMOVED lines=23> */
[----:B-1---5:R-:W-:Y:S01]  /*18f0*/  FMUL.FTZ R7, R185, R8 ;  /* 0x00000008b9077220 */ /* 0x022fe20000410000 */
[----:B----4-:R-:W-:-:S02]  /*1900*/  HADD2.F32 R15, -RZ, R16.H0_H0 ;  /* 0x20000010ff0f7230 */ /* 0x010fc40000004100 */
[C---:B------:R-:W-:Y:S01]  /*1910*/  FMUL.FTZ R6, R185.reuse, R164 ;  /* 0x000000a4b9067220 */ /* 0x040fe20000410000 */
[----:B------:R-:W-:Y:S02]  /*1920*/  HADD2.F32 R16, -RZ, R16.H1_H1 ;  /* 0x30000010ff107230 */ /* 0x000fe40000004100 */
[----:B------:R-:W-:Y:S01]  /*1930*/  FMUL.FTZ R11, R185, R12 ;  /* 0x0000000cb90b7220 */ /* 0x000fe20000410000 */
[----:B------:R-:W-:Y:S02]  /*1940*/  HADD2.F32 R21, -RZ, R17.H0_H0 ;  /* 0x20000011ff157230 */ /* 0x000fe40000004100 */
[-C--:B------:R-:W-:Y:S01]  /*1950*/  FMUL.FTZ R12, R60, R15.reuse ;  /* 0x0000000f3c0c7220 */ /* 0x080fe20000410000 */
[----:B------:R-:W-:Y:S01]  /*1960*/  FADD.FTZ R120, R120, R15 ;  /* 0x0000000f78787221 */ /* 0x000fe20000010000 */
[----:B------:R-:W-:Y:S01]  /*1970*/  FFMA.FTZ R92, R7, R15, R92 ;  /* 0x0000000f075c7223 */ /* 0x000fe2000001005c */
[----:B------:R-:W-:Y:S01]  /*1980*/  FMUL.FTZ R9, R185, R10 ;  /* 0x0000000ab9097220 */ /* 0x000fe20000410000 */
[----:B------:R-:W-:Y:S01]  /*1990*/  FADD.FTZ R121, R121, R16 ;  /* 0x0000001079797221 */ /* 0x000fe20000010000 */
[-C--:B------:R-:W-:Y:S01]  /*19a0*/  FFMA.FTZ R93, R6, R16.reuse, R93 ;  /* 0x00000010065d7223 */ /* 0x080fe2000001005d */
[----:B------:R-:W-:Y:S01]  /*19b0*/  FMUL.FTZ R15, R61, R16 ;  /* 0x000000103d0f7220 */ /* 0x000fe20000410000 */
[----:B------:R-:W-:-:S02]  /*19c0*/  HADD2.F32 R167, -RZ, R19.H0_H0 ;  /* 0x20000013ffa77230 */ /* 0x000fc40000004100 */
[----:B------:R-:W-:Y:S01]  /*19d0*/  FADD.FTZ R16, R223, R12 ;  /* 0x0000000cdf107221 */ /* 0x000fe20000010000 */
[----:B------:R-:W-:Y:S02]  /*19e0*/  HADD2.F32 R172, -RZ, R19.H1_H1 ;  /* 0x30000013ffac7230 */ /* 0x000fe40000004100 */
[----:B------:R-:W-:Y:S01]  /*19f0*/  FFMA.FTZ R19, R7, R12, R222 ;  /* 0x0000000c07137223 */ /* 0x000fe200000100de */
[----:B------:R-:W-:Y:S01]  /*1a00*/  FMUL.FTZ R13, R185, R14 ;  /* 0x0000000eb90d7220 */ /* 0x000fe20000410000 */
[----:B------:R-:W-:Y:S02]  /*1a10*/  HADD2.F32 R166, -RZ, R17.H1_H1 ;  /* 0x30000011ffa67230 */ /* 0x000fe40000004100 */
        /* <DEDUP_REMOVED lines=37> */
.L_x_11177:
[----:B------:R-:W-:Y:S05]  /*1c70*/  BSYNC.RECONVERGENT B0 ;  /* 0x0000000000007941 */ /* 0x000fea0003800200 */
.L_x_11176:
        /* <DEDUP_REMOVED lines=31> */
.L_x_11179:
[----:B------:R-:W-:Y:S05]  /*1e70*/  BSYNC.RECONVERGENT B0 ;  /* 0x0000000000007941 */ /* 0x000fea0003800200 */
.L_x_11178:
        /* <DEDUP_REMOVED lines=69> */
.L_x_11184:
        /* <DEDUP_REMOVED lines=36> */
.L_x_11185:
        /* <DEDUP_REMOVED lines=8> */
.L_x_11183:
[----:B------:R-:W-:Y:S05]  /*2590*/  BSYNC.RECONVERGENT B1 ;  /* 0x0000000000017941 */ /* 0x000fea0003800200 */
.L_x_11182:
        /* <DEDUP_REMOVED lines=42> */
.L_x_11188:
        /* <DEDUP_REMOVED lines=36> */
.L_x_11189:
        /* <DEDUP_REMOVED lines=8> */
.L_x_11187:
[----:B------:R-:W-:Y:S05]  /*2b00*/  BSYNC.RECONVERGENT B1 ;  /* 0x0000000000017941 */ /* 0x000fea0003800200 */
.L_x_11186:
        /* <DEDUP_REMOVED lines=42> */
.L_x_11192:
        /* <DEDUP_REMOVED lines=36> */
.L_x_11193:
        /* <DEDUP_REMOVED lines=8> */
.L_x_11191:
[----:B------:R-:W-:Y:S05]  /*3070*/  BSYNC.RECONVERGENT B1 ;  /* 0x0000000000017941 */ /* 0x000fea0003800200 */
.L_x_11190:
        /* <DEDUP_REMOVED lines=41> */
.L_x_11195:
        /* <DEDUP_REMOVED lines=36> */
.L_x_11196:
        /* <DEDUP_REMOVED lines=8> */
.L_x_11181:
        /* <DEDUP_REMOVED lines=42> */
.L_x_11199:
        /* <DEDUP_REMOVED lines=36> */
.L_x_11200:
        /* <DEDUP_REMOVED lines=10> */
.L_x_11198:
[----:B------:R-:W-:Y:S05]  /*3b50*/  BSYNC.RECONVERGENT B1 ;  /* 0x0000000000017941 */ /* 0x000fea0003800200 */
.L_x_11197:
        /* <DEDUP_REMOVED lines=42> */
.L_x_11203:
        /* <DEDUP_REMOVED lines=36> */
.L_x_11204:
        /* <DEDUP_REMOVED lines=8> */
.L_x_11202:
[----:B------:R-:W-:Y:S05]  /*40c0*/  BSYNC.RECONVERGENT B1 ;  /* 0x0000000000017941 */ /* 0x000fea0003800200 */
.L_x_11201:
        /* <DEDUP_REMOVED lines=42> */
.L_x_11207:
        /* <DEDUP_REMOVED lines=36> */
.L_x_11208:
        /* <DEDUP_REMOVED lines=8> */
.L_x_11206:
[----:B------:R-:W-:Y:S05]  /*4630*/  BSYNC.RECONVERGENT B1 ;  /* 0x0000000000017941 */ /* 0x000fea0003800200 */
.L_x_11205:
        /* <DEDUP_REMOVED lines=41> */
.L_x_11209:
        /* <DEDUP_REMOVED lines=36> */
.L_x_11210:
[----:B------:R-:W0:Y:S08]  /*4b10*/  @P1 LDC.64 R170, c[0x0][0x478] ;  /* 0x00011e00ffaa1b82 */ /* 0x000e300000000a00 */
[----:B------:R-:W1:Y:S01]  /*4b20*/  LDC.64 R168, c[0x0][0x468] ;  /* 0x00011a00ffa87b82 */ /* 0x000e620000000a00 */
[----:B0-----:R-:W-:-:S05]  /*4b30*/  @P1 IMAD.WIDE.U32 R170, R4, 0x20, R170 ;  /* 0x0000002004aa1825 */ /* 0x001fca00078e00aa */
[----:B------:R0:W-:Y:S01]  /*4b40*/  @P1 STG.E.128 desc[UR8][R170.64], R80 ;  /* 0x00000050aa001986 */ /* 0x0001e2000c101d08 */
[----:B-1----:R-:W-:-:S03]  /*4b50*/  IMAD.WIDE.U32 R168, R4, 0x10, R168 ;  /* 0x0000001004a87825 */ /* 0x002fc600078e00a8 */
[----:B------:R0:W-:Y:S04]  /*4b60*/  @P1 STG.E.128 desc[UR8][R170.64+0x10], R140 ;  /* 0x0000108caa001986 */ /* 0x0001e8000c101d08 */
[----:B------:R0:W-:Y:S02]  /*4b70*/  STG.E.128 desc[UR8][R168.64], R164 ;  /* 0x000000a4a8007986 */ /* 0x0001e4000c101d08 */
.L_x_11194:
[----:B------:R-:W-:Y:S05]  /*4b80*/  BSYNC.RECONVERGENT B0 ;  /* 0x0000000000007941 */ /* 0x000fea0003800200 */
.L_x_11180:
[----:B0-234-:R-:W0:Y:S01]  /*4b90*/  LDC.64 R164, c[0x0][0x380] ;  /* 0x0000e000ffa47b82 */ /* 0x01de220000000a00 */
[----:B------:R-:W-:Y:S01]  /*4ba0*/  UPLOP3.LUT UP1, UPT, UPT, UPT, UP1, 0x40, 0x4 ;  /* 0x000000000004789c */ /* 0x000fe20003f2e810 */
[----:B0-----:R-:W-:-:S04]  /*4bb0*/  IADD3 R5, PT, PT, R5, R164, RZ ;  /* 0x000000a405057210 */ /* 0x001fc80007ffe0ff */
[----:B------:R-:W-:-:S13]  /*4bc0*/  ISETP.GE.AND P1, PT, R5, R165, PT ;  /* 0x000000a50500720c */ /* 0x000fda0003f26270 */
[----:B------:R-:W-:Y:S05]  /*4bd0*/  @!P1 BRA `(.L_x_11211) ;  /* 0xffffffb800c09947 */ /* 0x000fea000383ffff */
.L_x_11169:
        /* <DEDUP_REMOVED lines=40> */
.L_x_11212:
        /* <DEDUP_REMOVED lines=10> */
.L_x_15718:


//--------------------- .text._ZN10layer_norm13ln_bwd_kernelINS_13Kernel_traitsIf6__halffS2_fjLj4096ELj1ELj1ELj4ELj16ENS_18Kernel_traits_baseILj4096EfS2_fS2_fjLj128EEEEELb0ELb0ELb0ELb1EEEvNS_9BwdParamsE --------------------------
	.section	.text._ZN10layer_norm13ln_bwd_kernelINS_13Kernel_traitsIf6__halffS2_fjLj4096ELj1ELj1ELj4ELj16ENS_18Kernel_traits_baseILj4096EfS2_fS2_fjLj128EEEEELb0ELb0ELb0ELb1EEEvNS_9BwdParamsE,"ax",@progbits
	.align	128
        .global         _ZN10layer_norm13ln_bwd_kernelINS_13Kernel_traitsIf6__halffS2_fjLj4096ELj1ELj1ELj4ELj16ENS_18Kernel_traits_baseILj4096EfS2_fS2_fjLj128EEEEELb0ELb0ELb0ELb1EEEvNS_9BwdParamsE
        .type           _ZN10layer_norm13ln_bwd_kernelINS_13Kernel_traitsIf6__halffS2_fjLj4096ELj1ELj1ELj4ELj16ENS_18Kernel_traits_baseILj4096EfS2_fS2_fjLj128EEEEELb0ELb0ELb0ELb1EEEvNS_9BwdParamsE,@function
        .size           _ZN10layer_norm13ln_bwd_kernelINS_13Kernel_traitsIf6__halffS2_fjLj4096ELj1ELj1ELj4ELj16ENS_18Kernel_traits_baseILj4096EfS2_fS2_fjLj128EEEEELb0ELb0ELb0ELb1EEEvNS_9BwdParamsE,(.L_x_15719 - _ZN10layer_norm13ln_bwd_kernelINS_13Kernel_traitsIf6__halffS2_fjLj4096ELj1ELj1ELj4ELj16ENS_18Kernel_traits_baseILj4096EfS2_fS2_fjLj128EEEEELb0ELb0ELb0ELb1EEEvNS_9BwdParamsE)
        .other          _ZN10layer_norm13ln_bwd_kernelINS_13Kernel_traitsIf6__halffS2_fjLj4096ELj1ELj1ELj4ELj16ENS_18Kernel_traits_baseILj4096EfS2_fS2_fjLj128EEEEELb0ELb0ELb0ELb1EEEvNS_9BwdParamsE,@"STO_CUDA_ENTRY STV_DEFAULT"
_ZN10layer_norm13ln_bwd_kernelINS_13Kernel_traitsIf6__halffS2_fjLj4096ELj1ELj1ELj4ELj16ENS_18Kernel_traits_baseILj4096EfS2_fS2_fjLj128EEEEELb0ELb0ELb0ELb1EEEvNS_9BwdParamsE:
.text._ZN10layer_norm13ln_bwd_kernelINS_13Kernel_traitsIf6__halffS2_fjLj4096ELj1ELj1ELj4ELj16ENS_18Kernel_traits_baseILj4096EfS2_fS2_fjLj128EEEEELb0ELb0ELb0ELb1EEEvNS_9BwdParamsE:
        /* <DEDUP_REMOVED lines=92> */
.L_x_11234:
[----:B------:R-:W0:Y:S01]  /*05c0*/  S2R R178, SR_TID.X ;  /* 0x0000000000b27919 */ /* 0x000e220000002100 */
[----:B------:R-:W2:Y:S01]  /*05d0*/  LDC.64 R110, c[0x0][0x3c0] ;  /* 0x0000f000ff6e7b82 */ /* 0x000ea20000000a00 */
[----:B------:R-:W-:-:S05]  /*05e0*/  IMAD R0, R188, UR12, RZ ;  /* 0x0000000cbc007c24 */ /* 0x000fca000f8e02ff */
[----:B------:R-:W-:Y:S02]  /*05f0*/  SHF.R.S32.HI R113, RZ, 0x1f, R0 ;  /* 0x0000001fff717819 */ /* 0x000fe40000011400 */
[----:B------:R-:W3:Y:S02]  /*0600*/  LDC.64 R198, c[0x0][0x3a8] ;  /* 0x0000ea00ffc67b82 */ /* 0x000ee40000000a00 */
[----:B------:R-:W-:-:S06]  /*0610*/  LEA.HI R113, R113, R0, RZ, 0x3 ;  /* 0x0000000071717211 */ /* 0x000fcc00078f18ff */
[----:B------:R-:W1:Y:S01]  /*0620*/  LDC.64 R108, c[0x0][0x428] ;  /* 0x00010a00ff6c7b82 */ /* 0x000e620000000a00 */
[----:B--2---:R-:W-:-:S07]  /*0630*/  IMAD.WIDE R110, R188, 0x4, R110 ;  /* 0x00000004bc6e7825 */ /* 0x004fce00078e026e */
[----:B------:R-:W2:Y:S01]  /*0640*/  LDC.64 R194, c[0x0][0x3c8] ;  /* 0x0000f200ffc27b82 */ /* 0x000ea20000000a00 */
[----:B------:R-:W4:Y:S01]  /*0650*/  LDG.E R205, desc[UR8][R110.64] ;  /* 0x000000086ecd7981 */ /* 0x000f22000c1e1900 */
[----:B0-----:R-:W-:-:S06]  /*0660*/  LEA.HI.SX32 R192, R113, R178, 0x1d ;  /* 0x000000b271c07211 */ /* 0x001fcc00078feaff */
[----:B------:R-:W0:Y:S01]  /*0670*/  @P0 LDC.64 R196, c[0x0][0x3e0] ;  /* 0x0000f800ffc40b82 */ /* 0x000e220000000a00 */
[----:B---3--:R-:W-:-:S04]  /*0680*/  IMAD.WIDE.U32 R144, R192, 0x20, R198 ;  /* 0x00000020c0907825 */ /* 0x008fc800078e00c6 */
[C---:B-1----:R-:W-:Y:S01]  /*0690*/  IMAD.WIDE.U32 R116, R192.reuse, 0x10, R108 ;  /* 0x00000010c0747825 */ /* 0x042fe200078e006c */
[----:B------:R-:W3:Y:S01]  /*06a0*/  LDG.E.128 R112, desc[UR8][R144.64] ;  /* 0x0000000890707981 */ /* 0x000ee2000c1e1d00 */
[C---:B------:R-:W-:Y:S02]  /*06b0*/  IADD3 R191, PT, PT, R192.reuse, 0x80, RZ ;  /* 0x00000080c0bf7810 */ /* 0x040fe40007ffe0ff */
[C---:B------:R-:W-:Y:S01]  /*06c0*/  IADD3 R190, PT, PT, R192.reuse, 0x100, RZ ;  /* 0x00000100c0be7810 */ /* 0x040fe20007ffe0ff */
[----:B------:R-:W3:Y:S04]  /*06d0*/  LDG.E.128 R120, desc[UR8][R144.64+0x10] ;  /* 0x0000100890787981 */ /* 0x000ee8000c1e1d00 */
[----:B------:R-:W3:Y:S01]  /*06e0*/  LDG.E.128 R116, desc[UR8][R116.64] ;  /* 0x0000000874747981 */ /* 0x000ee2000c1e1d00 */
[----:B------:R-:W-:Y:S01]  /*06f0*/  IMAD.WIDE.U32 R152, R191, 0x20, R198 ;  /* 0x00000020bf987825 */ /* 0x000fe200078e00c6 */
[----:B------:R-:W-:-:S03]  /*0700*/  IADD3 R186, PT, PT, R192, 0x180, RZ ;  /* 0x00000180c0ba7810 */ /* 0x000fc60007ffe0ff */
[----:B--2---:R-:W-:Y:S01]  /*0710*/  IMAD.WIDE R194, R188, 0x4, R194 ;  /* 0x00000004bcc27825 */ /* 0x004fe200078e02c2 */
[----:B------:R-:W2:Y:S03]  /*0720*/  LDG.E.128 R124, desc[UR8][R152.64] ;  /* 0x00000008987c7981 */ /* 0x000ea6000c1e1d00 */
[--C-:B------:R-:W-:Y:S01]  /*0730*/  IMAD.WIDE.U32 R128, R191, 0x10, R108.reuse ;  /* 0x00000010bf807825 */ /* 0x100fe200078e006c */
[----:B------:R1:W2:Y:S03]  /*0740*/  LDG.E R189, desc[UR8][R194.64] ;  /* 0x00000008c2bd7981 */ /* 0x0002a6000c1e1900 */
[--C-:B------:R-:W-:Y:S01]  /*0750*/  IMAD.WIDE.U32 R140, R190, 0x10, R108.reuse ;  /* 0x00000010be8c7825 */ /* 0x100fe200078e006c */
[----:B------:R-:W2:Y:S03]  /*0760*/  LDG.E.128 R132, desc[UR8][R152.64+0x10] ;  /* 0x0000100898847981 */ /* 0x000ea6000c1e1d00 */
[----:B------:R-:W-:Y:S01]  /*0770*/  IMAD.WIDE.U32 R108, R186, 0x10, R108 ;  /* 0x00000010ba6c7825 */ /* 0x000fe200078e006c */
[----:B------:R-:W2:Y:S03]  /*0780*/  LDG.E.128 R128, desc[UR8][R128.64] ;  /* 0x0000000880807981 */ /* 0x000ea6000c1e1d00 */
[--C-:B------:R-:W-:Y:S01]  /*0790*/  IMAD.WIDE.U32 R200, R190, 0x20, R198.reuse ;  /* 0x00000020bec87825 */ /* 0x100fe200078e00c6 */
[----:B------:R-:W2:Y:S04]  /*07a0*/  LDG.E.128 R140, desc[UR8][R140.64] ;  /* 0x000000088c8c7981 */ /* 0x000ea8000c1e1d00 */
[----:B------:R-:W2:Y:S01]  /*07b0*/  LDG.E.128 R108, desc[UR8][R108.64] ;  /* 0x000000086c6c7981 */ /* 0x000ea2000c1e1d00 */
[----:B------:R-:W-:-:S03]  /*07c0*/  IMAD.WIDE.U32 R198, R186, 0x20, R198 ;  /* 0x00000020bac67825 */ /* 0x000fc600078e00c6 */
[----:B------:R-:W2:Y:S04]  /*07d0*/  LDG.E.128 R136, desc[UR8][R200.64] ;  /* 0x00000008c8887981 */ /* 0x000ea8000c1e1d00 */
[----:B------:R-:W2:Y:S04]  /*07e0*/  LDG.E.128 R144, desc[UR8][R200.64+0x10] ;  /* 0x00001008c8907981 */ /* 0x000ea8000c1e1d00 */
[----:B------:R-:W2:Y:S04]  /*07f0*/  LDG.E.128 R148, desc[UR8][R198.64] ;  /* 0x00000008c6947981 */ /* 0x000ea8000c1e1d00 */
[----:B------:R-:W2:Y:S01]  /*0800*/  LDG.E.128 R152, desc[UR8][R198.64+0x10] ;  /* 0x00001008c6987981 */ /* 0x000ea2000c1e1d00 */
[----:B----4-:R-:W-:-:S02]  /*0810*/  ISETP.NE.U32.AND P1, PT, RZ, UR10, PT ;  /* 0x0000000aff007c0c */ /* 0x010fc4000bf25070 */
[----:B------:R-:W-:Y:S02]  /*0820*/  ISETP.NE.AND P2, PT, RZ, UR7, PT ;  /* 0x00000007ff007c0c */ /* 0x000fe4000bf45270 */
[----:B------:R-:W-:Y:S01]  /*0830*/  ISETP.NE.AND.EX P1, PT, RZ, UR11, PT, P1 ;  /* 0x0000000bff007c0c */ /* 0x000fe2000bf25310 */
[----:B0-----:R-:W-:-:S05]  /*0840*/  @P0 IMAD.WIDE R196, R188, 0x2, R196 ;  /* 0x00000002bcc40825 */ /* 0x001fca00078e02c4 */
[----:B-----5:R0:W5:Y:S01]  /*0850*/  @P0 LDG.E.U16 R193, desc[UR8][R196.64] ;  /* 0x00000008c4c10981 */ /* 0x020162000c1e1500 */
[----:B------:R-:W-:-:S05]  /*0860*/  FSEL R205, R205, RZ, !P2 ;  /* 0x000000ffcdcd7208 */ /* 0x000fca0005000000 */
[C---:B---3--:R-:W-:Y:S01]  /*0870*/  FADD.FTZ R230, -R205.reuse, R113 ;  /* 0x00000071cde67221 */ /* 0x048fe20000010100 */
[C---:B------:R-:W-:Y:S01]  /*0880*/  FADD.FTZ R228, -R205.reuse, R114 ;  /* 0x00000072cde47221 */ /* 0x040fe20000010100 */
[----:B------:R-:W-:Y:S01]  /*0890*/  FADD.FTZ R226, -R205, R115 ;  /* 0x00000073cde27221 */ /* 0x000fe20000010100 */
[--C-:B------:R-:W-:Y:S02]  /*08a0*/  HADD2.F32 R113, -RZ, R117.reuse.H0_H0 ;  /* 0x20000075ff717230 */ /* 0x100fe40000004100 */
[----:B------:R-:W-:Y:S02]  /*08b0*/  HADD2.F32 R114, -RZ, R117.H1_H1 ;  /* 0x30000075ff727230 */ /* 0x000fe40000004100 */
[--C-:B------:R-:W-:Y:S02]  /*08c0*/  HADD2.F32 R115, -RZ, R118.reuse.H0_H0 ;  /* 0x20000076ff737230 */ /* 0x100fe40000004100 */
[----:B-1----:R-:W-:Y:S02]  /*08d0*/  HADD2.F32 R194, -RZ, R118.H1_H1 ;  /* 0x30000076ffc27230 */ /* 0x002fe40000004100 */
[----:B------:R-:W-:-:S02]  /*08e0*/  HADD2.F32 R117, -RZ, R119.H0_H0 ;  /* 0x20000077ff757230 */ /* 0x000fc40000004100 */
[----:B0-----:R-:W-:Y:S02]  /*08f0*/  HADD2.F32 R196, -RZ, R119.H1_H1 ;  /* 0x30000077ffc47230 */ /* 0x001fe40000004100 */
[----:B------:R-:W0:Y:S01]  /*0900*/  @P1 LDC.64 R118, c[0x0][0x438] ;  /* 0x00010e00ff761b82 */ /* 0x000e220000000a00 */
[C---:B------:R-:W-:Y:S01]  /*0910*/  FADD.FTZ R0, -R205.reuse, R112 ;  /* 0x00000070cd007221 */ /* 0x040fe20000010100 */
[--C-:B------:R-:W-:Y:S02]  /*0920*/  HADD2.F32 R112, -RZ, R116.reuse.H0_H0 ;  /* 0x20000074ff707230 */ /* 0x100fe40000004100 */
[C---:B--2---:R-:W-:Y:S01]  /*0930*/  FADD.FTZ R214, -R205.reuse, R126 ;  /* 0x0000007ecdd67221 */ /* 0x044fe20000010100 */
[----:B------:R-:W-:Y:S01]  /*0940*/  FADD.FTZ R216, -R205, R127 ;  /* 0x0000007fcdd87221 */ /* 0x000fe20000010100 */
[----:B------:R-:W-:Y:S02]  /*0950*/  HADD2.F32 R116, -RZ, R116.H1_H1 ;  /* 0x30000074ff747230 */ /* 0x000fe40000004100 */
[----:B------:R-:W-:Y:S01]  /*0960*/  FMUL.FTZ R241, R68, R112 ;  /* 0x0000007044f17220 */ /* 0x000fe20000410000 */
[----:B------:R-:W1:Y:S01]  /*0970*/  @P1 LDC.64 R126, c[0x0][0x438] ;  /* 0x00010e00ff7e1b82 */ /* 0x000e620000000a00 */
[----:B------:R-:W-:Y:S01]  /*0980*/  FMUL.FTZ R0, R189, R0 ;  /* 0x00000000bd007220 */ /* 0x000fe20000410000 */
[C---:B------:R-:W-:Y:S01]  /*0990*/  FADD.FTZ R252, -R205.reuse, R132 ;  /* 0x00000084cdfc7221 */ /* 0x040fe20000010100 */
[C---:B------:R-:W-:Y:S01]  /*09a0*/  FADD.FTZ R218, -R205.reuse, R133 ;  /* 0x00000085cdda7221 */ /* 0x040fe20000010100 */
[C---:B------:R-:W-:Y:S01]  /*09b0*/  FADD.FTZ R220, -R205.reuse, R134 ;  /* 0x00000086cddc7221 */ /* 0x040fe20000010100 */
[----:B------:R-:W-:Y:S01]  /*09c0*/  FADD.FTZ R222, -R205, R135 ;  /* 0x00000087cdde7221 */ /* 0x000fe20000010100 */
[----:B------:R-:W-:Y:S01]  /*09d0*/  FMUL.FTZ R236, R69, R116 ;  /* 0x0000007445ec7220 */ /* 0x000fe20000410000 */
[--C-:B------:R-:W-:Y:S01]  /*09e0*/  HADD2.F32 R223, -RZ, R108.reuse.H0_H0 ;  /* 0x2000006cffdf7230 */ /* 0x100fe20000004100 */
[----:B------:R-:W2:Y:S01]  /*09f0*/  @P1 LDC.64 R134, c[0x0][0x438] ;  /* 0x00010e00ff861b82 */ /* 0x000ea20000000a00 */
[----:B------:R-:W-:-:S02]  /*0a00*/  HADD2.F32 R238, -RZ, R108.H1_H1 ;  /* 0x3000006cffee7230 */ /* 0x000fc40000004100 */
[----:B0-----:R-:W-:-:S05]  /*0a10*/  @P1 IMAD.WIDE.U32 R118, R186, 0x20, R118 ;  /* 0x00000020ba761825 */ /* 0x001fca00078e0076 */
[----:B------:R-:W0:Y:S01]  /*0a20*/  @P1 LDC.64 R132, c[0x0][0x438] ;  /* 0x00010e00ff841b82 */ /* 0x000e220000000a00 */
[----:B------:R-:W-:Y:S01]  /*0a30*/  FMUL.FTZ R239, R189, R230 ;  /* 0x000000e6bdef7220 */ /* 0x000fe20000410000 */
[----:B------:R-:W5:Y:S01]  /*0a40*/  @P1 LDG.E.128 R40, desc[UR8][R118.64] ;  /* 0x0000000876281981 */ /* 0x000f62000c1e1d00 */
[----:B------:R-:W-:-:S03]  /*0a50*/  FFMA.FTZ R108, R0, R241, RZ ;  /* 0x000000f1006c7223 */ /* 0x000fc600000100ff */
[----:B------:R3:W5:Y:S01]  /*0a60*/  @P1 LDG.E.128 R36, desc[UR8][R118.64+0x10] ;  /* 0x0000100876241981 */ /* 0x000762000c1e1d00 */
[----:B------:R-:W-:Y:S01]  /*0a70*/  FMUL.FTZ R234, R70, R113 ;  /* 0x0000007146ea7220 */ /* 0x000fe20000410000 */
[----:B------:R-:W-:Y:S01]  /*0a80*/  FMUL.FTZ R237, R189, R228 ;  /* 0x000000e4bded7220 */ /* 0x000fe20000410000 */
[----:B------:R-:W-:Y:S01]  /*0a90*/  FFMA.FTZ R108, R239, R236, R108 ;  /* 0x000000ecef6c7223 */ /* 0x000fe2000001006c */
[----:B---3--:R-:W-:-:S04]  /*0aa0*/  FADD.FTZ R119, RZ, R241 ;  /* 0x000000f1ff777221 */ /* 0x008fc80000010000 */
[----:B------:R-:W-:Y:S01]  /*0ab0*/  FADD.FTZ R119, R236, R119 ;  /* 0x00000077ec777221 */ /* 0x000fe20000010000 */
[----:B------:R-:W-:Y:S01]  /*0ac0*/  FMUL.FTZ R232, R71, R114 ;  /* 0x0000007247e87220 */ /* 0x000fe20000410000 */
[----:B------:R-:W-:Y:S02]  /*0ad0*/  FADD.FTZ R233, -R205, R120 ;  /* 0x00000078cde97221 */ /* 0x000fe40000010100 */
[----:B------:R-:W-:Y:S01]  /*0ae0*/  FADD.FTZ R119, R234, R119 ;  /* 0x00000077ea777221 */ /* 0x000fe20000010000 */
[----:B------:R-:W-:Y:S01]  /*0af0*/  FMUL.FTZ R235, R189, R226 ;  /* 0x000000e2bdeb7220 */ /* 0x000fe20000410000 */
        /* <DEDUP_REMOVED lines=8> */
[C---:B------:R-:W-:Y:S01]  /*0b80*/  FADD.FTZ R229, -R205.reuse, R122 ;  /* 0x0000007acde57221 */ /* 0x040fe20000010100 */
[C---:B------:R-:W-:Y:S01]  /*0b90*/  FADD.FTZ R242, -R205.reuse, R138 ;  /* 0x0000008acdf27221 */ /* 0x040fe20000010100 */
[----:B------:R-:W-:Y:S01]  /*0ba0*/  FADD.FTZ R204, -R205, R139 ;  /* 0x0000008bcdcc7221 */ /* 0x000fe20000010100 */
[----:B------:R-:W-:Y:S01]  /*0bb0*/  FMUL.FTZ R228, R189, R203 ;  /* 0x000000cbbde47220 */ /* 0x000fe20000410000 */
[----:B------:R-:W-:Y:S01]  /*0bc0*/  FFMA.FTZ R119, R233, R230, R108 ;  /* 0x000000e6e9777223 */ /* 0x000fe2000001006c */
[----:B-1----:R-:W-:-:S04]  /*0bd0*/  @P1 IMAD.WIDE.U32 R138, R192, 0x20, R126 ;  /* 0x00000020c08a1825 */ /* 0x002fc800078e007e */
[----:B------:R-:W-:Y:S01]  /*0be0*/  FMUL.FTZ R226, R74, R117 ;  /* 0x000000754ae27220 */ /* 0x000fe20000410000 */
[----:B------:R-:W-:Y:S01]  /*0bf0*/  FADD.FTZ R127, R231, R118 ;  /* 0x00000076e77f7221 */ /* 0x000fe20000010000 */
[----:B------:R-:W-:Y:S01]  /*0c00*/  FADD.FTZ R224, -R205, R123 ;  /* 0x0000007bcde07221 */ /* 0x000fe20000010100 */
[----:B------:R-:W-:Y:S01]  /*0c10*/  FMUL.FTZ R229, R189, R229 ;  /* 0x000000e5bde57220 */ /* 0x000fe20000410000 */
[----:B------:R-:W-:Y:S01]  /*0c20*/  FFMA.FTZ R108, R228, R231, R119 ;  /* 0x000000e7e46c7223 */ /* 0x000fe20000010077 */
[C---:B------:R-:W-:Y:S01]  /*0c30*/  FADD.FTZ R210, -R205.reuse, R124 ;  /* 0x0000007ccdd27221 */ /* 0x040fe20000010100 */
[--C-:B------:R-:W-:Y:S02]  /*0c40*/  HADD2.F32 R195, -RZ, R128.reuse.H0_H0 ;  /* 0x20000080ffc37230 */ /* 0x100fe40000004100 */
[C---:B------:R-:W-:Y:S01]  /*0c50*/  FADD.FTZ R248, -R205.reuse, R144 ;  /* 0x00000090cdf87221 */ /* 0x040fe20000010100 */
[C---:B------:R-:W-:Y:S01]  /*0c60*/  FADD.FTZ R244, -R205.reuse, R145 ;  /* 0x00000091cdf47221 */ /* 0x040fe20000010100 */
[C---:B------:R-:W-:Y:S01]  /*0c70*/  FADD.FTZ R240, -R205.reuse, R146 ;  /* 0x00000092cdf07221 */ /* 0x040fe20000010100 */
[----:B------:R-:W-:Y:S01]  /*0c80*/  FADD.FTZ R206, -R205, R147 ;  /* 0x00000093cdce7221 */ /* 0x000fe20000010100 */
[----:B------:R-:W-:Y:S01]  /*0c90*/  FMUL.FTZ R227, R75, R196 ;  /* 0x000000c44be37220 */ /* 0x000fe20000410000 */
[----:B------:R-:W-:Y:S01]  /*0ca0*/  FADD.FTZ R118, R226, R127 ;  /* 0x0000007fe2767221 */ /* 0x000fe20000010000 */
[----:B------:R-:W-:-:S02]  /*0cb0*/  HADD2.F32 R198, -RZ, R128.H1_H1 ;  /* 0x30000080ffc67230 */ /* 0x000fc40000004100 */
[C---:B------:R-:W-:Y:S01]  /*0cc0*/  FADD.FTZ R250, -R205.reuse, R136 ;  /* 0x00000088cdfa7221 */ /* 0x040fe20000010100 */
[--C-:B------:R-:W-:Y:S01]  /*0cd0*/  HADD2.F32 R197, -RZ, R140.reuse.H0_H0 ;  /* 0x2000008cffc57230 */ /* 0x100fe20000004100 */
[----:B------:R-:W5:Y:S01]  /*0ce0*/  @P1 LDG.E.128 R64, desc[UR8][R138.64] ;  /* 0x000000088a401981 */ /* 0x000f62000c1e1d00 */
[----:B------:R-:W-:Y:S02]  /*0cf0*/  HADD2.F32 R200, -RZ, R140.H1_H1 ;  /* 0x3000008cffc87230 */ /* 0x000fe40000004100 */
[----:B------:R-:W-:Y:S01]  /*0d00*/  FADD.FTZ R212, -R205, R125 ;  /* 0x0000007dcdd47221 */ /* 0x000fe20000010100 */
[----:B--2---:R-:W-:Y:S01]  /*0d10*/  @P1 IMAD.WIDE.U32 R144, R191, 0x20, R134 ;  /* 0x00000020bf901825 */ /* 0x004fe200078e0086 */
[----:B------:R1:W5:Y:S03]  /*0d20*/  @P1 LDG.E.128 R60, desc[UR8][R138.64+0x10] ;  /* 0x000010088a3c1981 */ /* 0x000366000c1e1d00 */
[C---:B------:R-:W-:Y:S01]  /*0d30*/  FADD.FTZ R246, -R205.reuse, R137 ;  /* 0x00000089cdf67221 */ /* 0x040fe20000010100 */
[----:B------:R-:W-:Y:S01]  /*0d40*/  FADD.FTZ R140, -R205, R148 ;  /* 0x00000094cd8c7221 */ /* 0x000fe20000010100 */
[----:B0-----:R-:W-:-:S04]  /*0d50*/  @P1 IMAD.WIDE.U32 R146, R190, 0x20, R132 ;  /* 0x00000020be921825 */ /* 0x001fc800078e0084 */
[C---:B------:R-:W-:Y:S01]  /*0d60*/  FADD.FTZ R124, -R205.reuse, R149 ;  /* 0x00000095cd7c7221 */ /* 0x040fe20000010100 */
[C---:B------:R-:W-:Y:S01]  /*0d70*/  FADD.FTZ R126, -R205.reuse, R150 ;  /* 0x00000096cd7e7221 */ /* 0x040fe20000010100 */
[C---:B------:R-:W-:Y:S01]  /*0d80*/  FADD.FTZ R128, -R205.reuse, R151 ;  /* 0x00000097cd807221 */ /* 0x040fe20000010100 */
[C---:B------:R-:W-:Y:S01]  /*0d90*/  FADD.FTZ R132, -R205.reuse, R152 ;  /* 0x00000098cd847221 */ /* 0x040fe20000010100 */
[C---:B------:R-:W-:Y:S01]  /*0da0*/  FADD.FTZ R134, -R205.reuse, R153 ;  /* 0x00000099cd867221 */ /* 0x040fe20000010100 */
[C---:B------:R-:W-:Y:S01]  /*0db0*/  FADD.FTZ R136, -R205.reuse, R154 ;  /* 0x0000009acd887221 */ /* 0x040fe20000010100 */
[----:B-1----:R-:W-:Y:S01]  /*0dc0*/  FADD.FTZ R138, -R205, R155 ;  /* 0x0000009bcd8a7221 */ /* 0x002fe20000010100 */
        /* <DEDUP_REMOVED lines=40> */
[----:B------:R-:W5:Y:S01]  /*1050*/  @P1 LDG.E.128 R56, desc[UR8][R144.64] ;  /* 0x0000000890381981 */ /* 0x000f62000c1e1d00 */
[----:B------:R-:W-:Y:S01]  /*1060*/  FADD.FTZ R127, R220, R127 ;  /* 0x0000007fdc7f7221 */ /* 0x000fe20000010000 */
[----:B------:R-:W-:-:S02]  /*1070*/  HADD2.F32 R201, -RZ, R143.H0_H0 ;  /* 0x2000008fffc97230 */ /* 0x000fc40000004100 */
[----:B------:R0:W5:Y:S01]  /*1080*/  @P1 LDG.E.128 R52, desc[UR8][R144.64+0x10] ;  /* 0x0000100890341981 */ /* 0x000162000c1e1d00 */
[----:B------:R-:W-:Y:S02]  /*1090*/  HADD2.F32 R208, -RZ, R143.H1_H1 ;  /* 0x3000008fffd07230 */ /* 0x000fe40000004100 */
[----:B------:R-:W-:Y:S01]  /*10a0*/  FMUL.FTZ R143, R189, R250 ;  /* 0x000000fabd8f7220 */ /* 0x000fe20000410000 */
[----:B------:R-:W-:Y:S01]  /*10b0*/  FFMA.FTZ R118, R222, R220, R119 ;  /* 0x000000dcde767223 */ /* 0x000fe20000010077 */
[--C-:B------:R-:W-:Y:S01]  /*10c0*/  HADD2.F32 R199, -RZ, R141.reuse.H0_H0 ;  /* 0x2000008dffc77230 */ /* 0x100fe20000004100 */
[----:B------:R-:W5:Y:S01]  /*10d0*/  @P1 LDG.E.128 R48, desc[UR8][R146.64] ;  /* 0x0000000892301981 */ /* 0x000f62000c1e1d00 */
[----:B------:R-:W-:-:S03]  /*10e0*/  HADD2.F32 R202, -RZ, R141.H1_H1 ;  /* 0x3000008dffca7230 */ /* 0x000fc60000004100 */
[----:B------:R1:W5:Y:S01]  /*10f0*/  @P1 LDG.E.128 R44, desc[UR8][R146.64+0x10] ;  /* 0x00001008922c1981 */ /* 0x000362000c1e1d00 */
[----:B0-----:R-:W-:Y:S01]  /*1100*/  FMUL.FTZ R144, R84, R197 ;  /* 0x000000c554907220 */ /* 0x001fe20000410000 */
[----:B------:R-:W-:-:S03]  /*1110*/  FMUL.FTZ R145, R85, R200 ;  /* 0x000000c855917220 */ /* 0x000fc60000410000 */
[----:B------:R-:W-:Y:S01]  /*1120*/  FADD.FTZ R108, R144, R127 ;  /* 0x0000007f906c7221 */ /* 0x000fe20000010000 */
[----:B------:R-:W-:Y:S01]  /*1130*/  FFMA.FTZ R119, R143, R144, R118 ;  /* 0x000000908f777223 */ /* 0x000fe20000010076 */
[----:B------:R-:W-:Y:S01]  /*1140*/  FMUL.FTZ R148, R86, R199 ;  /* 0x000000c756947220 */ /* 0x000fe20000410000 */
[----:B-1----:R-:W-:Y:S01]  /*1150*/  FMUL.FTZ R146, R189, R246 ;  /* 0x000000f6bd927220 */ /* 0x002fe20000410000 */
[----:B------:R-:W-:Y:S01]  /*1160*/  FADD.FTZ R127, R145, R108 ;  /* 0x0000006c917f7221 */ /* 0x000fe20000010000 */
[----:B------:R-:W-:Y:S01]  /*1170*/  FMUL.FTZ R147, R189, R242 ;  /* 0x000000f2bd937220 */ /* 0x000fe20000410000 */
[--C-:B------:R-:W-:Y:S02]  /*1180*/  HADD2.F32 R141, -RZ, R142.reuse.H0_H0 ;  /* 0x2000008eff8d7230 */ /* 0x100fe40000004100 */
[----:B------:R-:W-:Y:S01]  /*1190*/  FFMA.FTZ R108, R146, R145, R119 ;  /* 0x00000091926c7223 */ /* 0x000fe20000010077 */
        /* <DEDUP_REMOVED lines=40> */
[----:B------:R-:W-:Y:S01]  /*1420*/  FMUL.FTZ R133, R189, R132 ;  /* 0x00000084bd857220 */ /* 0x000fe20000410000 */
[----:B------:R-:W-:Y:S02]  /*1430*/  HADD2.F32 R242, -RZ, R110.H1_H1 ;  /* 0x3000006efff27230 */ /* 0x000fe40000004100 */
        /* <DEDUP_REMOVED lines=50> */
.L_x_11215:
[----:B------:R-:W-:Y:S05]  /*1760*/  BSYNC.RECONVERGENT B0 ;  /* 0x0000000000007941 */ /* 0x000fea0003800200 */
.L_x_11214:
        /* <DEDUP_REMOVED lines=128> */
.L_x_11217:
        /* <DEDUP_REMOVED lines=36> */
.L_x_11218:
        /* <DEDUP_REMOVED lines=47> */
.L_x_11219:
        /* <DEDUP_REMOVED lines=36> */
.L_x_11220:
        /* <DEDUP_REMOVED lines=44> */
.L_x_11221:
        /* <DEDUP_REMOVED lines=36> */
.L_x_11222:
        /* <DEDUP_REMOVED lines=44> */
.L_x_11223:
        /* <DEDUP_REMOVED lines=36> */
.L_x_11224:
[----:B------:R-:W0:Y:S01]  /*30e0*/  @P1 LDC.64 R114, c[0x0][0x478] ;  /* 0x00011e00ff721b82 */ /* 0x000e220000000a00 */
[----:B------:R-:W-:-:S04]  /*30f0*/  IMAD.WIDE.U32 R112, R186, 0x10, R112 ;  /* 0x00000010ba707825 */ /* 0x000fc800078e0070 */
[----:B0-----:R-:W-:-:S05]  /*3100*/  @P1 IMAD.WIDE.U32 R114, R186, 0x20, R114 ;  /* 0x00000020ba721825 */ /* 0x001fca00078e0072 */
[----:B------:R1:W-:Y:S04]  /*3110*/  @P1 STG.E.128 desc[UR8][R114.64], R104 ;  /* 0x0000006872001986 */ /* 0x0003e8000c101d08 */
[----:B------:R1:W-:Y:S04]  /*3120*/  @P1 STG.E.128 desc[UR8][R114.64+0x10], R100 ;  /* 0x0000106472001986 */ /* 0x0003e8000c101d08 */
[----:B------:R1:W-:Y:S01]  /*3130*/  STG.E.128 desc[UR8][R112.64], R108 ;  /* 0x0000006c70007986 */ /* 0x0003e2000c101d08 */
[----:B------:R-:W-:Y:S05]  /*3140*/  BRA `(.L_x_11225) ;  /* 0x00000014000c7947 */ /* 0x000fea0003800000 */
.L_x_11216:
        /* <DEDUP_REMOVED lines=40> */
.L_x_11226:
        /* <DEDUP_REMOVED lines=36> */
.L_x_11227:
        /* <DEDUP_REMOVED lines=45> */
.L_x_11228:
        /* <DEDUP_REMOVED lines=36> */
.L_x_11229:
        /* <DEDUP_REMOVED lines=44> */
.L_x_11230:
        /* <DEDUP_REMOVED lines=36> */
.L_x_11231:
        /* <DEDUP_REMOVED lines=44> */
.L_x_11232:
        /* <DEDUP_REMOVED lines=16> */
[C---:B0-----:R-:W-:Y:S01]  /*43e0*/  FMUL.FTZ R109, R189.reuse, R118 ;  /* 0x00000076bd6d7220 */ /* 0x041fe20000410000 */
        /* <DEDUP_REMOVED lines=19> */
.L_x_11233:
[----:B------:R-:W0:Y:S01]  /*4520*/  @P1 LDC.64 R114, c[0x0][0x478] ;  /* 0x00011e00ff721b82 */ /* 0x000e220000000a00 */
[----:B------:R-:W-:-:S04]  /*4530*/  IMAD.WIDE.U32 R112, R186, 0x10, R112 ;  /* 0x00000010ba707825 */ /* 0x000fc800078e0070 */
[----:B0-----:R-:W-:-:S05]  /*4540*/  @P1 IMAD.WIDE.U32 R114, R186, 0x20, R114 ;  /* 0x00000020ba721825 */ /* 0x001fca00078e0072 */
[----:B------:R0:W-:Y:S04]  /*4550*/  @P1 STG.E.128 desc[UR8][R114.64], R104 ;  /* 0x0000006872001986 */ /* 0x0001e8000c101d08 */
[----:B------:R0:W-:Y:S04]  /*4560*/  @P1 STG.E.128 desc[UR8][R114.64+0x10], R100 ;  /* 0x0000106472001986 */ /* 0x0001e8000c101d08 */
[----:B------:R0:W-:Y:S02]  /*4570*/  STG.E.128 desc[UR8][R112.64], R108 ;  /* 0x0000006c70007986 */ /* 0x0001e4000c101d08 */
.L_x_11225:
        /* <DEDUP_REMOVED lines=69> */
.L_x_11213:
        /* <DEDUP_REMOVED lines=25> */
.L_x_11235:
        /* <DEDUP_REMOVED lines=10> */
.L_x_15719:


//--------------------- .text._ZN10layer_norm13ln_bwd_kernelINS_13Kernel_traitsIf6__halffS2_fjLj4096ELj1ELj1ELj4ELj16ENS_18Kernel_traits_baseILj4096EfS2_fS2_fjLj128EEEEELb0ELb0ELb1ELb0EEEvNS_9BwdParamsE --------------------------
	.section	.text._ZN10layer_norm13ln_bwd_kernelINS_13Kernel_traitsIf6__halffS2_fjLj4096ELj1ELj1ELj4ELj16ENS_18Kernel_traits_baseILj4096EfS2_fS2_fjLj128EEEEELb0ELb0ELb1ELb0EEEvNS_9BwdParamsE,"ax",@progbits
	.align	128
        .global         _ZN10layer_norm13ln_bwd_kernelINS_13Kernel_traitsIf6__halffS2_fjLj4096ELj1ELj1ELj4ELj16ENS_18Kernel_traits_baseILj4096EfS2_fS2_fjLj128EEEEELb0ELb0ELb1ELb0EEEvNS_9BwdParamsE
        .type           _ZN10layer_norm13ln_bwd_kernelINS_13Kernel_traitsIf6__halffS2_fjLj4096ELj1ELj1ELj4ELj16ENS_18Kernel_traits_baseILj4096EfS2_fS2_fjLj128EEEEELb0ELb0ELb1ELb0EEEvNS_9BwdParamsE,@function
        .size           _ZN10layer_norm13ln_bwd_kernelINS_13Kernel_traitsIf6__halffS2_fjLj4096ELj1ELj1ELj4ELj16ENS_18Kernel_traits_baseILj4096EfS2_fS2_fjLj128EEEEELb0ELb0ELb1ELb0EEEvNS_9BwdParamsE,(.L_x_15720 - _ZN10layer_norm13ln_bwd_kernelINS_13Kernel_traitsIf6__halffS2_fjLj4096ELj1ELj1ELj4ELj16ENS_18Kernel_traits_baseILj4096EfS2_fS2_fjLj128EEEEELb0ELb0ELb1ELb0EEEvNS_9BwdParamsE)
        .other          _ZN10layer_norm13ln_bwd_kernelINS_13Kernel_traitsIf6__halffS2_fjLj4096ELj1ELj1ELj4ELj16ENS_18Kernel_traits_baseILj4096EfS2_fS2_fjLj128EEEEELb0ELb0ELb1ELb0EEEvNS_9BwdParamsE,@"STO_CUDA_ENTRY STV_DEFAULT"
_ZN10layer_norm13ln_bwd_kernelINS_13Kernel_traitsIf6__halffS2_fjLj4096ELj1ELj1ELj4ELj16ENS_18Kernel_traits_baseILj4096EfS2_fS2_fjLj128EEEEELb0ELb0ELb1ELb0EEEvNS_9BwdParamsE:
.text._ZN10layer_norm13ln_bwd_kernelINS_13Kernel_traitsIf6__halffS2_fjLj4096ELj1ELj1ELj4ELj16ENS_18Kernel_traits_baseILj4096EfS2_fS2_fjLj128EEEEELb0ELb0ELb1ELb0EEEvNS_9BwdParamsE:
        /* <DEDUP_REMOVED lines=108> */
.L_x_11328:
        /* <DEDUP_REMOVED lines=47> */
[----:B------:R-:W-:Y:S01]  /*09b0*/  IADD3 R227, PT, PT, R227, 0x80, RZ ;  /* 0x00000080e3e37810 */ /* 0x000fe20007ffe0ff */
        /* <DEDUP_REMOVED lines=68> */
.L_x_11240:
[----:B----4-:R-:W-:Y:S05]  /*0e00*/  BSYNC.RECONVERGENT B1 ;  /* 0x0000000000017941 */ /* 0x010fea0003800200 */
.L_x_11239:
        /* <DEDUP_REMOVED lines=15> */
[----:B------:R-:W-:Y:S02]  /*0f00*/  IADD3 R227, PT, PT, R227, 0x80, RZ ;  /* 0x00000080e3e37810 */ /* 0x000fe40007ffe0ff */
[----:B------:R-:W-:Y:S01]  /*0f10*/  IADD3 R226, PT, PT, R226, 0x80, RZ ;  /* 0x00000080e2e27810 */ /* 0x000fe20007ffe0ff */
[C---:B--2---:R-:W-:Y:S01]  /*0f20*/  FADD.FTZ R176, -R224.reuse, R15 ;  /* 0x0000000fe0b07221 */ /* 0x044fe20000010100 */
[C---:B------:R-:W-:Y:S01]  /*0f30*/  FADD.FTZ R12, -R224.reuse, R12 ;  /* 0x0000000ce00c7221 */ /* 0x040fe20000010100 */
[----:B------:R-:W-:-:S03]  /*0f40*/  FADD.FTZ R174, -R224, R13 ;  /* 0x0000000de0ae7221 */ /* 0x000fc60000010100 */
[----:B-----5:R-:W-:Y:S01]  /*0f50*/  FMUL.FTZ R11, R3, R12 ;  /* 0x0000000c030b7220 */ /* 0x020fe20000410000 */
[--C-:B----4-:R-:W-:Y:S02]  /*0f60*/  HADD2.F32 R15, -RZ, R16.reuse.H0_H0 ;  /* 0x20000010ff0f7230 */ /* 0x110fe40000004100 */
[----:B------:R-:W-:-:S03]  /*0f70*/  HADD2.F32 R26, -RZ, R16.H1_H1 ;  /* 0x30000010ff1a7230 */ /* 0x000fc60000004100 */
[-C--:B------:R-:W-:Y:S01]  /*0f80*/  FMUL.FTZ R16, R44, R15.reuse ;  /* 0x0000000f2c107220 */ /* 0x080fe20000410000 */
[--C-:B0-----:R-:W-:Y:S02]  /*0f90*/  HADD2.F32 R169, -RZ, R17.reuse.H0_H0 ;  /* 0x20000011ffa97230 */ /* 0x101fe40000004100 */
[----:B------:R-:W-:Y:S01]  /*0fa0*/  FADD.FTZ R108, R108, R15 ;  /* 0x0000000f6c6c7221 */ /* 0x000fe20000010000 */
[----:B------:R-:W-:Y:S01]  /*0fb0*/  FFMA.FTZ R76, R11, R15, R76 ;  /* 0x0000000f0b4c7223 */ /* 0x000fe2000001004c */
[C---:B---3--:R-:W-:Y:S01]  /*0fc0*/  FADD.FTZ R178, -R224.reuse, R21 ;  /* 0x00000015e0b27221 */ /* 0x048fe20000010100 */
[----:B------:R-:W-:Y:S01]  /*0fd0*/  FMUL.FTZ R15, R45, R26 ;  /* 0x0000001a2d0f7220 */ /* 0x000fe20000410000 */
[----:B-1----:R-:W-:Y:S01]  /*0fe0*/  FADD.FTZ R24, R229, R16 ;  /* 0x00000010e5187221 */ /* 0x002fe20000010000 */
[----:B------:R-:W-:Y:S01]  /*0ff0*/  FADD.FTZ R14, -R224, R14 ;  /* 0x0000000ee00e7221 */ /* 0x000fe20000010100 */
[----:B------:R-:W-:Y:S01]  /*1000*/  FMUL.FTZ R12, R3, R174 ;  /* 0x000000ae030c7220 */ /* 0x000fe20000410000 */
[----:B------:R-:W-:Y:S01]  /*1010*/  FFMA.FTZ R21, R11, R16, R228 ;  /* 0x000000100b157223 */ /* 0x000fe200000100e4 */
[----:B------:R-:W-:-:S02]  /*1020*/  HADD2.F32 R168, -RZ, R17.H1_H1 ;  /* 0x30000011ffa87230 */ /* 0x000fc40000004100 */
[----:B------:R-:W-:Y:S01]  /*1030*/  FADD.FTZ R232, -R224, R23 ;  /* 0x00000017e0e87221 */ /* 0x000fe20000010100 */
[--C-:B------:R-:W-:Y:S02]  /*1040*/  HADD2.F32 R171, -RZ, R18.reuse.H0_H0 ;  /* 0x20000012ffab7230 */ /* 0x100fe40000004100 */
[----:B------:R-:W-:Y:S01]  /*1050*/  FADD.FTZ R23, R24, R15 ;  /* 0x0000000f18177221 */ /* 0x000fe20000010000 */
[----:B------:R-:W-:Y:S02]  /*1060*/  HADD2.F32 R170, -RZ, R18.H1_H1 ;  /* 0x30000012ffaa7230 */ /* 0x000fe40000004100 */
[----:B------:R-:W-:Y:S01]  /*1070*/  FMUL.FTZ R18, R46, R169 ;  /* 0x000000a92e127220 */ /* 0x000fe20000410000 */
[----:B------:R-:W-:Y:S01]  /*1080*/  FMUL.FTZ R13, R3, R14 ;  /* 0x0000000e030d7220 */ /* 0x000fe20000410000 */
[----:B------:R-:W-:Y:S01]  /*1090*/  FFMA.FTZ R24, R12, R15, R21 ;  /* 0x0000000f0c187223 */ /* 0x000fe20000010015 */
[--C-:B------:R-:W-:Y:S02]  /*10a0*/  HADD2.F32 R173, -RZ, R19.reuse.H0_H0 ;  /* 0x20000013ffad7230 */ /* 0x100fe40000004100 */
[----:B------:R-:W-:Y:S01]  /*10b0*/  FADD.FTZ R20, -R224, R20 ;  /* 0x00000014e0147221 */ /* 0x000fe20000010100 */
[----:B------:R-:W-:-:S02]  /*10c0*/  HADD2.F32 R172, -RZ, R19.H1_H1 ;  /* 0x30000013ffac7230 */ /* 0x000fc40000004100 */
        /* <DEDUP_REMOVED lines=37> */
.L_x_11242:
[----:B------:R-:W-:Y:S05]  /*1320*/  BSYNC.RECONVERGENT B1 ;  /* 0x0000000000017941 */ /* 0x000fea0003800200 */
.L_x_11241:
        /* <DEDUP_REMOVED lines=19> */
[C---:B------:R-:W-:Y:S01]  /*1460*/  FADD.FTZ R188, -R224.reuse, R171 ;  /* 0x000000abe0bc7221 */ /* 0x040fe20000010100 */
[----:B------:R-:W-:-:S02]  /*1470*/  FADD.FTZ R170, -R224, R170 ;  /* 0x000000aae0aa7221 */ /* 0x000fc40000010100 */
[C---:B-----5:R-:W-:Y:S01]  /*1480*/  FMUL.FTZ R27, R3.reuse, R184 ;  /* 0x000000b8031b7220 */ /* 0x060fe20000410000 */
[--C-:B----4-:R-:W-:Y:S02]  /*1490*/  HADD2.F32 R169, -RZ, R172.reuse.H0_H0 ;  /* 0x200000acffa97230 */ /* 0x110fe40000004100 */
[C---:B0-----:R-:W-:Y:S01]  /*14a0*/  FMUL.FTZ R182, R3.reuse, R188 ;  /* 0x000000bc03b67220 */ /* 0x041fe20000410000 */
[--C-:B------:R-:W-:Y:S02]  /*14b0*/  HADD2.F32 R168, -RZ, R173.reuse.H1_H1 ;  /* 0x300000adffa87230 */ /* 0x100fe40000004100 */
[----:B------:R-:W-:Y:S02]  /*14c0*/  HADD2.F32 R172, -RZ, R172.H1_H1 ;  /* 0x300000acffac7230 */ /* 0x000fe40000004100 */
[-C--:B------:R-:W-:Y:S01]  /*14d0*/  FMUL.FTZ R184, R52, R169.reuse ;  /* 0x000000a934b87220 */ /* 0x080fe20000410000 */
[----:B------:R-:W-:Y:S02]  /*14e0*/  HADD2.F32 R171, -RZ, R173.H0_H0 ;  /* 0x200000adffab7230 */ /* 0x000fe40000004100 */
[----:B-1----:R-:W-:Y:S01]  /*14f0*/  FMUL.FTZ R181, R3, R170 ;  /* 0x000000aa03b57220 */ /* 0x002fe20000410000 */
        /* <DEDUP_REMOVED lines=14> */
[----:B------:R-:W-:-:S02]  /*15e0*/  HADD2.F32 R173, -RZ, R174.H0_H0 ;  /* 0x200000aeffad7230 */ /* 0x000fc40000004100 */
[C---:B---3--:R-:W-:Y:S01]  /*15f0*/  FADD.FTZ R176, -R224.reuse, R176 ;  /* 0x000000b0e0b07221 */ /* 0x048fe20000010100 */
        /* <DEDUP_REMOVED lines=9> */
[C---:B------:R-:W-:Y:S01]  /*1690*/  FADD.FTZ R178, -R224.reuse, R178 ;  /* 0x000000b2e0b27221 */ /* 0x040fe20000010100 */
[----:B------:R-:W-:Y:S01]  /*16a0*/  FMUL.FTZ R190, R3, R190 ;  /* 0x000000be03be7220 */ /* 0x000fe20000410000 */
        /* <DEDUP_REMOVED lines=25> */
.L_x_11244:
[----:B------:R-:W-:Y:S05]  /*1840*/  BSYNC.RECONVERGENT B1 ;  /* 0x0000000000017941 */ /* 0x000fea0003800200 */
.L_x_11243:
        /* <DEDUP_REMOVED lines=19> */
[C---:B-----5:R-:W-:Y:S01]  /*1980*/  FMUL.FTZ R195, R3.reuse, R168 ;  /* 0x000000a803c37220 */ /* 0x060fe20000410000 */
[----:B------:R-:W-:Y:S01]  /*1990*/  FADD.FTZ R204, -R224, R173 ;  /* 0x000000ade0cc7221 */ /* 0x000fe20000010100 */
[C---:B-1----:R-:W-:Y:S01]  /*19a0*/  FMUL.FTZ R197, R3.reuse, R170 ;  /* 0x000000aa03c57220 */ /* 0x042fe20000410000 */
[----:B------:R-:W-:Y:S01]  /*19b0*/  FMUL.FTZ R199, R3, R202 ;  /* 0x000000ca03c77220 */ /* 0x000fe20000410000 */
[----:B----4-:R-:W-:-:S02]  /*19c0*/  HADD2.F32 R169, -RZ, R176.H0_H0 ;  /* 0x200000b0ffa97230 */ /* 0x010fc40000004100 */
[C---:B------:R-:W-:Y:S01]  /*19d0*/  FMUL.FTZ R196, R3.reuse, R200 ;  /* 0x000000c803c47220 */ /* 0x040fe20000410000 */
[----:B------:R-:W-:Y:S02]  /*19e0*/  HADD2.F32 R176, -RZ, R176.H1_H1 ;  /* 0x300000b0ffb07230 */ /* 0x000fe40000004100 */
[----:B------:R-:W-:Y:S01]  /*19f0*/  FMUL.FTZ R200, R3, R204 ;  /* 0x000000cc03c87220 */ /* 0x000fe20000410000 */
[--C-:B------:R-:W-:Y:S02]  /*1a00*/  HADD2.F32 R171, -RZ, R177.reuse.H0_H0 ;  /* 0x200000b1ffab7230 */ /* 0x100fe40000004100 */
[-C--:B------:R-:W-:Y:S01]  /*1a10*/  FMUL.FTZ R202, R60, R169.reuse ;  /* 0x000000a93cca7220 */ /* 0x080fe20000410000 */
        /* <DEDUP_REMOVED lines=8> */
[----:B------:R-:W-:-:S02]  /*1aa0*/  HADD2.F32 R172, -RZ, R177.H1_H1 ;  /* 0x300000b1ffac7230 */ /* 0x000fc40000004100 */
[----:B------:R-:W-:Y:S01]  /*1ab0*/  FADD.FTZ R171, R168, R203 ;  /* 0x000000cba8ab7221 */ /* 0x000fe20000010000 */
[----:B------:R-:W-:Y:S01]  /*1ac0*/  FFMA.FTZ R168, R196, R203, R169 ;  /* 0x000000cbc4a87223 */ /* 0x000fe200000100a9 */
[--C-:B------:R-:W-:Y:S02]  /*1ad0*/  HADD2.F32 R173, -RZ, R178.reuse.H0_H0 ;  /* 0x200000b2ffad7230 */ /* 0x100fe40000004100 */
[----:B------:R-:W-:Y:S01]  /*1ae0*/  FMUL.FTZ R198, R3, R198 ;  /* 0x000000c603c67220 */ /* 0x000fe20000410000 */
        /* <DEDUP_REMOVED lines=8> */
[----:B------:R-:W-:-:S02]  /*1b70*/  HADD2.F32 R175, -RZ, R179.H0_H0 ;  /* 0x200000b3ffaf7230 */ /* 0x000fc40000004100 */
[----:B------:R-:W-:Y:S01]  /*1b80*/  FADD.FTZ R174, -R224, R174 ;  /* 0x000000aee0ae7221 */ /* 0x000fe20000010100 */
        /* <DEDUP_REMOVED lines=27> */
.L_x_11238:
        /* <DEDUP_REMOVED lines=33> */
.L_x_11245:
[----:B----4-:R-:W-:Y:S05]  /*1f50*/  BSYNC.RECONVERGENT B0 ;  /* 0x0000000000007941 */ /* 0x010fea0003800200 */
.L_x_11237:
        /* <DEDUP_REMOVED lines=31> */
.L_x_11247:
[----:B------:R-:W-:Y:S05]  /*2150*/  BSYNC.RECONVERGENT B0 ;  /* 0x0000000000007941 */ /* 0x000fea0003800200 */
.L_x_11246:
        /* <DEDUP_REMOVED lines=49> */
.L_x_11252:
        /* <DEDUP_REMOVED lines=9> */
.L_x_11253:
        /* <DEDUP_REMOVED lines=9> */
.L_x_11254:
        /* <DEDUP_REMOVED lines=9> */
.L_x_11255:
        /* <DEDUP_REMOVED lines=9> */
.L_x_11256:
        /* <DEDUP_REMOVED lines=9> */
.L_x_11257:
        /* <DEDUP_REMOVED lines=9> */
.L_x_11258:
        /* <DEDUP_REMOVED lines=10> */
.L_x_11251:
        /* <DEDUP_REMOVED lines=42> */
.L_x_11260:
        /* <DEDUP_REMOVED lines=9> */
.L_x_11261:
        /* <DEDUP_REMOVED lines=9> */
.L_x_11262:
        /* <DEDUP_REMOVED lines=9> */
.L_x_11263:
        /* <DEDUP_REMOVED lines=9> */
.L_x_11264:
        /* <DEDUP_REMOVED lines=9> */
.L_x_11265:
        /* <DEDUP_REMOVED lines=9> */
.L_x_11266:
[----:B------:R-:W-:Y:S05]  /*2e70*/  @!P3 BRA `(.L_x_11259) ;  /* 0x000000080028b947 */ /* 0x000fea0003800000 */
[----:B------:R-:W-:-:S05]  /*2e80*/  FMUL.FTZ R168, R99, UR15 ;  /* 0x0000000f63a87c20 */ /* 0x000fca0008410000 */
[----:B------:R-:W-:-:S04]  /*2e90*/  F2FP.F16.F32.PACK_AB R168, RZ, R168 ;  /* 0x000000a8ffa8723e */ /* 0x000fc800000000ff */
[----:B------:R-:W-:Y:S01]  /*2ea0*/  PRMT R167, R167, 0x5410, R168 ;  /* 0x00005410a7a77816 */ /* 0x000fe200000000a8 */
[----:B------:R-:W-:Y:S06]  /*2eb0*/  BRA `(.L_x_11259) ;  /* 0x0000000800187947 */ /* 0x000fec0003800000 */
.L_x_11250:
        /* <DEDUP_REMOVED lines=70> */
.L_x_11267:
        /* <DEDUP_REMOVED lines=12> */
[----:B------:R-:W-:Y:S01]  /*33e0*/  MOV R160, R128 ;  /* 0x0000008000a07202 */ /* 0x000fe20000000f00 */
[-CC-:B------:R-:W-:Y:S01]  /*33f0*/  @P1 FFMA.FTZ R177, R218, R2.reuse, R175.reuse ;  /* 0x00000002dab11223 */ /* 0x180fe200000100af */
[--C-:B------:R-:W-:Y:S01]  /*3400*/  @P1 FFMA.FTZ R172, R221, R2, R175.reuse ;  /* 0x00000002ddac1223 */ /* 0x100fe200000100af */
[----:B------:R-:W-:Y:S01]  /*3410*/  @P1 FFMA.FTZ R160, R3, R162, R128 ;  /* 0x000000a203a01223 */ /* 0x000fe20000010080 */
[----:B------:R-:W2:Y:S01]  /*3420*/  @P3 LDC R161, c[0x0][0x40c] ;  /* 0x00010300ffa13b82 */ /* 0x000ea20000000800 */
[-C--:B------:R-:W-:Y:S01]  /*3430*/  @P1 FFMA.FTZ R224, R217, R2.reuse, R175 ;  /* 0x00000002d9e01223 */ /* 0x080fe200000100af */
[----:B------:R-:W-:Y:S01]  /*3440*/  @P1 FADD.FTZ R174, R216, -R177 ;  /* 0x800000b1d8ae1221 */ /* 0x000fe20000010000 */
[----:B------:R-:W-:Y:S01]  /*3450*/  @P1 FFMA.FTZ R227, R214, R2, R175 ;  /* 0x00000002d6e31223 */ /* 0x000fe200000100af */
[----:B------:R-:W-:Y:S01]  /*3460*/  @P1 FADD.FTZ R172, R219, -R172 ;  /* 0x800000acdbac1221 */ /* 0x000fe20000010000 */
[----:B------:R-:W-:Y:S01]  /*3470*/  @P1 FADD.FTZ R177, R215, -R224 ;  /* 0x800000e0d7b11221 */ /* 0x000fe20000010000 */
[----:B------:R-:W-:Y:S01]  /*3480*/  MOV R163, R131 ;  /* 0x0000008300a37202 */ /* 0x000fe20000000f00 */
[----:B------:R-:W-:Y:S01]  /*3490*/  @P1 FADD.FTZ R224, R212, -R227 ;  /* 0x800000e3d4e01221 */ /* 0x000fe20000010000 */
[----:B------:R-:W3:Y:S01]  /*34a0*/  @P3 LDC R170, c[0x0][0x40c] ;  /* 0x00010300ffaa3b82 */ /* 0x000ee20000000800 */
[----:B0-----:R-:W-:Y:S01]  /*34b0*/  @P3 FMUL.FTZ R96, R98, R97 ;  /* 0x0000006162603220 */ /* 0x001fe20000410000 */
[----:B------:R-:W-:-:S04]  /*34c0*/  @P1 FFMA.FTZ R163, R3, R174, R131 ;  /* 0x000000ae03a31223 */ /* 0x000fc80000010083 */
[----:B------:R-:W-:Y:S02]  /*34d0*/  @P3 F2FP.F16.F32.PACK_AB R169, RZ, R96 ;  /* 0x00000060ffa9323e */ /* 0x000fe400000000ff */
[----:B------:R-:W0:Y:S01]  /*34e0*/  @P3 LDC R171, c[0x0][0x40c] ;  /* 0x00010300ffab3b82 */ /* 0x000e220000000800 */
[----:B-1----:R-:W-:Y:S01]  /*34f0*/  @P3 FMUL.FTZ R97, R99, R168 ;  /* 0x000000a863613220 */ /* 0x002fe20000410000 */
[----:B------:R-:W-:-:S04]  /*3500*/  @P3 PRMT R167, R169, 0x7610, R167 ;  /* 0x00007610a9a73816 */ /* 0x000fc800000000a7 */
[----:B------:R-:W-:Y:S01]  /*3510*/  @P3 F2FP.F16.F32.PACK_AB R176, RZ, R97 ;  /* 0x00000061ffb0323e */ /* 0x000fe200000000ff */
[----:B------:R-:W-:Y:S01]  /*3520*/  @P1 FFMA.FTZ R97, R222, R2, R175 ;  /* 0x00000002de611223 */ /* 0x000fe200000100af */
[----:B------:R-:W1:Y:S01]  /*3530*/  @P3 LDC R179, c[0x0][0x40c] ;  /* 0x00010300ffb33b82 */ /* 0x000e620000000800 */
[----:B--2---:R-:W-:Y:S01]  /*3540*/  @P3 FMUL.FTZ R96, R160, R161 ;  /* 0x000000a1a0603220 */ /* 0x004fe20000410000 */
[----:B------:R-:W-:Y:S01]  /*3550*/  MOV R161, R129 ;  /* 0x0000008100a17202 */ /* 0x000fe20000000f00 */
[----:B------:R-:W-:Y:S01]  /*3560*/  @P1 FADD.FTZ R162, R220, -R97 ;  /* 0x80000061dca21221 */ /* 0x000fe20000010000 */
[----:B------:R-:W-:Y:S01]  /*3570*/  MOV R97, R133 ;  /* 0x0000008500617202 */ /* 0x000fe20000000f00 */
[C---:B------:R-:W-:Y:S01]  /*3580*/  @P1 FFMA.FTZ R97, R3.reuse, R224, R133 ;  /* 0x000000e003611223 */ /* 0x040fe20000010085 */
[----:B------:R-:W-:Y:S01]  /*3590*/  @P3 F2FP.F16.F32.PACK_AB R168, RZ, R96 ;  /* 0x00000060ffa8323e */ /* 0x000fe200000000ff */
[C---:B------:R-:W-:Y:S01]  /*35a0*/  @P1 FFMA.FTZ R161, R3.reuse, R162, R129 ;  /* 0x000000a203a11223 */ /* 0x040fe20000010081 */
[----:B------:R-:W2:Y:S01]  /*35b0*/  @P3 LDC R178, c[0x0][0x40c] ;  /* 0x00010300ffb23b82 */ /* 0x000ea20000000800 */
[----:B------:R-:W-:Y:S01]  /*35c0*/  MOV R162, R130 ;  /* 0x0000008200a27202 */ /* 0x000fe20000000f00 */
[C---:B------:R-:W-:Y:S01]  /*35d0*/  @P1 FFMA.FTZ R162, R3.reuse, R172, R130 ;  /* 0x000000ac03a21223 */ /* 0x040fe20000010082 */
[----:B------:R-:W-:Y:S01]  /*35e0*/  MOV R96, R132 ;  /* 0x0000008400607202 */ /* 0x000fe20000000f00 */
[----:B------:R-:W-:Y:S01]  /*35f0*/  @P1 FFMA.FTZ R96, R3, R177, R132 ;  /* 0x000000b103601223 */ /* 0x000fe20000010084 */
[----:B---3--:R-:W-:Y:S01]  /*3600*/  @P3 FMUL.FTZ R169, R161, R170 ;  /* 0x000000aaa1a93220 */ /* 0x008fe20000410000 */
[----:B------:R-:W-:-:S02]  /*3610*/  @P3 PRMT R164, R168, 0x7610, R164 ;  /* 0x00007610a8a43816 */ /* 0x000fc400000000a4 */
[----:B------:R-:W3:Y:S01]  /*3620*/  @P3 LDC R226, c[0x0][0x40c] ;  /* 0x00010300ffe23b82 */ /* 0x000ee20000000800 */
[----:B0-----:R-:W-:Y:S01]  /*3630*/  @P3 FMUL.FTZ R170, R162, R171 ;  /* 0x000000aba2aa3220 */ /* 0x001fe20000410000 */
[----:B------:R-:W-:Y:S02]  /*3640*/  @P3 F2FP.F16.F32.PACK_AB R169, RZ, R169 ;  /* 0x000000a9ffa9323e */ /* 0x000fe400000000ff */
[----:B------:R-:W-:Y:S02]  /*3650*/  @P3 PRMT R167, R167, 0x5410, R176 ;  /* 0x00005410a7a73816 */ /* 0x000fe400000000b0 */
[----:B------:R-:W-:Y:S01]  /*3660*/  @P3 F2FP.F16.F32.PACK_AB R170, RZ, R170 ;  /* 0x000000aaffaa323e */ /* 0x000fe200000000ff */
[----:B-1----:R-:W-:Y:S01]  /*3670*/  @P3 FMUL.FTZ R172, R96, R179 ;  /* 0x000000b360ac3220 */ /* 0x002fe20000410000 */
[----:B------:R-:W-:Y:S02]  /*3680*/  @P3 PRMT R164, R164, 0x5410, R169 ;  /* 0x00005410a4a43816 */ /* 0x000fe400000000a9 */
[----:B------:R-:W-:-:S02]  /*3690*/  @P3 PRMT R165, R170, 0x7610, R165 ;  /* 0x00007610aaa53816 */ /* 0x000fc400000000a5 */
[----:B------:R-:W-:Y:S01]  /*36a0*/  @P3 F2FP.F16.F32.PACK_AB R172, RZ, R172 ;  /* 0x000000acffac323e */ /* 0x000fe200000000ff */
[----:B--2---:R-:W-:-:S03]  /*36b0*/  @P3 FMUL.FTZ R171, R163, R178 ;  /* 0x000000b2a3ab3220 */ /* 0x004fc60000410000 */
[----:B------:R-:W-:Y:S02]  /*36c0*/  @P3 PRMT R166, R172, 0x7610, R166 ;  /* 0x00007610aca63816 */ /* 0x000fe400000000a6 */
[----:B------:R-:W-:Y:S01]  /*36d0*/  @P3 F2FP.F16.F32.PACK_AB R171, RZ, R171 ;  /* 0x000000abffab323e */ /* 0x000fe200000000ff */
[----:B---3--:R-:W-:-:S03]  /*36e0*/  @P3 FMUL.FTZ R174, R97, R226 ;  /* 0x000000e261ae3220 */ /* 0x008fc60000410000 */
[----:B------:R-:W-:Y:S02]  /*36f0*/  @P3 PRMT R165, R165, 0x5410, R171 ;  /* 0x00005410a5a53816 */ /* 0x000fe400000000ab */
[----:B------:R-:W-:-:S04]  /*3700*/  @P3 F2FP.F16.F32.PACK_AB R174, RZ, R174 ;  /* 0x000000aeffae323e */ /* 0x000fc800000000ff */
[----:B------:R-:W-:-:S07]  /*3710*/  @P3 PRMT R166, R166, 0x5410, R174 ;  /* 0x00005410a6a63816 */ /* 0x000fce00000000ae */
.L_x_11259:
        /* <DEDUP_REMOVED lines=11> */
.L_x_11249:
[----:B------:R-:W-:Y:S05]  /*37d0*/  BSYNC.RECONVERGENT B0 ;  /* 0x0000000000007941 */ /* 0x000fea0003800200 */
.L_x_11248:
        /* <DEDUP_REMOVED lines=39> */
[----:B------:R-:W-:Y:S02]  /*3a50*/  @P3 F2FP.F16.F32.PACK_AB R99, RZ, R96 ;  /* 0x00000060ff63323e */ /* 0x000fe400000000ff */
[----:B------:R-:W0:Y:S01]  /*3a60*/  @P3 LDC R176, c[0x0][0x40c] ;  /* 0x00010300ffb03b82 */ /* 0x000e220000000800 */
[----:B-1----:R-:W-:Y:S01]  /*3a70*/  @P3 FMUL.FTZ R97, R161, R162 ;  /* 0x000000a2a1613220 */ /* 0x002fe20000410000 */
[----:B------:R-:W-:Y:S01]  /*3a80*/  MOV R162, R138 ;  /* 0x0000008a00a27202 */ /* 0x000fe20000000f00 */
[C---:B------:R-:W-:Y:S01]  /*3a90*/  @P1 FFMA.FTZ R162, R3.reuse, R163, R138 ;  /* 0x000000a303a21223 */ /* 0x040fe2000001008a */
[----:B------:R-:W-:Y:S01]  /*3aa0*/  MOV R96, R140 ;  /* 0x0000008c00607202 */ /* 0x000fe20000000f00 */
[----:B------:R-:W-:Y:S01]  /*3ab0*/  @P1 FFMA.FTZ R96, R3, R169, R140 ;  /* 0x000000a903601223 */ /* 0x000fe2000001008c */
[----:B------:R-:W-:Y:S02]  /*3ac0*/  @P3 F2FP.F16.F32.PACK_AB R168, RZ, R97 ;  /* 0x00000061ffa8323e */ /* 0x000fe400000000ff */
        /* <DEDUP_REMOVED lines=29> */
.L_x_11271:
        /* <DEDUP_REMOVED lines=65> */
.L_x_11270:
        /* <DEDUP_REMOVED lines=46> */
.L_x_11274:
        /* <DEDUP_REMOVED lines=9> */
.L_x_11275:
        /* <DEDUP_REMOVED lines=9> */
.L_x_11276:
        /* <DEDUP_REMOVED lines=9> */
.L_x_11277:
        /* <DEDUP_REMOVED lines=9> */
.L_x_11278:
        /* <DEDUP_REMOVED lines=9> */
.L_x_11279:
        /* <DEDUP_REMOVED lines=9> */
.L_x_11280:
[----:B------:R-:W-:Y:S05]  /*46f0*/  @!P3 BRA `(.L_x_11272) ;  /* 0x000000040030b947 */ /* 0x000fea0003800000 */
[----:B------:R-:W-:-:S05]  /*4700*/  FMUL.FTZ R168, R99, UR15 ;  /* 0x0000000f63a87c20 */ /* 0x000fca0008410000 */
[----:B------:R-:W-:-:S04]  /*4710*/  F2FP.F16.F32.PACK_AB R168, RZ, R168 ;  /* 0x000000a8ffa8723e */ /* 0x000fc800000000ff */
[----:B------:R-:W-:Y:S01]  /*4720*/  PRMT R167, R167, 0x5410, R168 ;  /* 0x00005410a7a77816 */ /* 0x000fe200000000a8 */
[----:B------:R-:W-:Y:S06]  /*4730*/  BRA `(.L_x_11272) ;  /* 0x0000000400207947 */ /* 0x000fec0003800000 */
.L_x_11273:
        /* <DEDUP_REMOVED lines=9> */
.L_x_11281:
        /* <DEDUP_REMOVED lines=9> */
.L_x_11282:
        /* <DEDUP_REMOVED lines=9> */
.L_x_11283:
        /* <DEDUP_REMOVED lines=9> */
.L_x_11284:
        /* <DEDUP_REMOVED lines=9> */
.L_x_11285:
        /* <DEDUP_REMOVED lines=9> */
.L_x_11286:
        /* <DEDUP_REMOVED lines=9> */
.L_x_11287:
        /* <DEDUP_REMOVED lines=9> */
.L_x_11272:
        /* <DEDUP_REMOVED lines=9> */
.L_x_11269:
[----:B------:R-:W-:Y:S05]  /*4c50*/  BSYNC.RECONVERGENT B0 ;  /* 0x0000000000007941 */ /* 0x000fea0003800200 */
.L_x_11268:
        /* <DEDUP_REMOVED lines=76> */
.L_x_11291:
        /* <DEDUP_REMOVED lines=65> */
.L_x_11290:
        /* <DEDUP_REMOVED lines=46> */
.L_x_11294:
        /* <DEDUP_REMOVED lines=9> */
.L_x_11295:
        /* <DEDUP_REMOVED lines=9> */
.L_x_11296:
        /* <DEDUP_REMOVED lines=9> */
.L_x_11297:
        /* <DEDUP_REMOVED lines=9> */
.L_x_11298:
        /* <DEDUP_REMOVED lines=9> */
.L_x_11299:
        /* <DEDUP_REMOVED lines=9> */
.L_x_11300:
[----:B------:R-:W-:Y:S05]  /*5b70*/  @!P3 BRA `(.L_x_11292) ;  /* 0x000000040030b947 */ /* 0x000fea0003800000 */
[----:B------:R-:W-:-:S05]  /*5b80*/  FMUL.FTZ R168, R99, UR15 ;  /* 0x0000000f63a87c20 */ /* 0x000fca0008410000 */
[----:B------:R-:W-:-:S04]  /*5b90*/  F2FP.F16.F32.PACK_AB R168, RZ, R168 ;  /* 0x000000a8ffa8723e */ /* 0x000fc800000000ff */
[----:B------:R-:W-:Y:S01]  /*5ba0*/  PRMT R167, R167, 0x5410, R168 ;  /* 0x00005410a7a77816 */ /* 0x000fe200000000a8 */
[----:B------:R-:W-:Y:S06]  /*5bb0*/  BRA `(.L_x_11292) ;  /* 0x0000000400207947 */ /* 0x000fec0003800000 */
.L_x_11293:
        /* <DEDUP_REMOVED lines=9> */
.L_x_11301:
        /* <DEDUP_REMOVED lines=9> */
.L_x_11302:
        /* <DEDUP_REMOVED lines=9> */
.L_x_11303:
        /* <DEDUP_REMOVED lines=9> */
.L_x_11304:
        /* <DEDUP_REMOVED lines=9> */
.L_x_11305:
        /* <DEDUP_REMOVED lines=9> */
.L_x_11306:
        /* <DEDUP_REMOVED lines=9> */
.L_x_11307:
        /* <DEDUP_REMOVED lines=9> */
.L_x_11292:
        /* <DEDUP_REMOVED lines=9> */
.L_x_11289:
[----:B------:R-:W-:Y:S05]  /*60d0*/  BSYNC.RECONVERGENT B0 ;  /* 0x0000000000007941 */ /* 0x000fea0003800200 */
.L_x_11288:
        /* <DEDUP_REMOVED lines=65> */
[----:B------:R-:W-:Y:S02]  /*64f0*/  @P3 F2FP.F16.F32.PACK_AB R3, RZ, R99 ;  /* 0x00000063ff03323e */ /* 0x000fe400000000ff */
[----:B------:R-:W-:Y:S01]  /*6500*/  MOV R99, R171 ;  /* 0x000000ab00637202 */ /* 0x000fe20000000f00 */
[----:B--2---:R-:W-:Y:S01]  /*6510*/  @P3 FMUL.FTZ R168, R98, R227 ;  /* 0x000000e362a83220 */ /* 0x004fe20000410000 */
[----:B------:R-:W-:-:S04]  /*6520*/  @P3 PRMT R166, R166, 0x5410, R3 ;  /* 0x00005410a6a63816 */ /* 0x000fc80000000003 */
[----:B------:R-:W-:-:S04]  /*6530*/  @P3 F2FP.F16.F32.PACK_AB R168, RZ, R168 ;  /* 0x000000a8ffa8323e */ /* 0x000fc800000000ff */
[----:B------:R-:W-:Y:S01]  /*6540*/  @P3 PRMT R167, R168, 0x7610, R167 ;  /* 0x00007610a8a73816 */ /* 0x000fe200000000a7 */
[----:B------:R-:W-:Y:S06]  /*6550*/  @!P3 BRA `(.L_x_11312) ;  /* 0x0000000c00d8b947 */ /* 0x000fec0003800000 */
[----:B------:R-:W-:-:S05]  /*6560*/  FMUL.FTZ R2, R171, UR15 ;  /* 0x0000000fab027c20 */ /* 0x000fca0008410000 */
[----:B------:R-:W-:-:S04]  /*6570*/  F2FP.F16.F32.PACK_AB R2, RZ, R2 ;  /* 0x00000002ff02723e */ /* 0x000fc800000000ff */
[----:B------:R-:W-:Y:S01]  /*6580*/  PRMT R167, R167, 0x5410, R2 ;  /* 0x00005410a7a77816 */ /* 0x000fe20000000002 */
[----:B------:R-:W-:Y:S06]  /*6590*/  BRA `(.L_x_11312) ;  /* 0x0000000c00c87947 */ /* 0x000fec0003800000 */
.L_x_11311:
        /* <DEDUP_REMOVED lines=65> */
.L_x_11310:
        /* <DEDUP_REMOVED lines=46> */
.L_x_11314:
        /* <DEDUP_REMOVED lines=9> */
.L_x_11315:
        /* <DEDUP_REMOVED lines=9> */
.L_x_11316:
        /* <DEDUP_REMOVED lines=9> */
.L_x_11317:
        /* <DEDUP_REMOVED lines=9> */
.L_x_11318:
        /* <DEDUP_REMOVED lines=9> */
.L_x_11319:
        /* <DEDUP_REMOVED lines=9> */
.L_x_11320:
[----:B------:R-:W-:Y:S05]  /*6ff0*/  @!P3 BRA `(.L_x_11312) ;  /* 0x000000040030b947 */ /* 0x000fea0003800000 */
[----:B------:R-:W-:-:S05]  /*7000*/  FMUL.FTZ R2, R99, UR15 ;  /* 0x0000000f63027c20 */ /* 0x000fca0008410000 */
[----:B------:R-:W-:-:S04]  /*7010*/  F2FP.F16.F32.PACK_AB R2, RZ, R2 ;  /* 0x00000002ff02723e */ /* 0x000fc800000000ff */
[----:B------:R-:W-:Y:S01]  /*7020*/  PRMT R167, R167, 0x5410, R2 ;  /* 0x00005410a7a77816 */ /* 0x000fe20000000002 */
[----:B------:R-:W-:Y:S06]  /*7030*/  BRA `(.L_x_11312) ;  /* 0x0000000400207947 */ /* 0x000fec0003800000 */
.L_x_11313:
        /* <DEDUP_REMOVED lines=16> */
.L_x_11321:
        /* <DEDUP_REMOVED lines=9> */
.L_x_11322:
        /* <DEDUP_REMOVED lines=9> */
.L_x_11323:
        /* <DEDUP_REMOVED lines=9> */
.L_x_11324:
        /* <DEDUP_REMOVED lines=9> */
.L_x_11325:
        /* <DEDUP_REMOVED lines=9> */
.L_x_11326:
        /* <DEDUP_REMOVED lines=9> */
.L_x_11327:
[----:B------:R-:W-:-:S04]  /*74a0*/  @P3 F2FP.F16.F32.PACK_AB R168, RZ, R168 ;  /* 0x000000a8ffa8323e */ /* 0x000fc800000000ff */
[----:B------:R-:W-:-:S07]  /*74b0*/  @P3 PRMT R167, R167, 0x5410, R168 ;  /* 0x00005410a7a73816 */ /* 0x000fce00000000a8 */
.L_x_11312:
[----:B------:R-:W0:Y:S08]  /*74c0*/  @P0 LDC.64 R168, c[0x0][0x478] ;  /* 0x00011e00ffa80b82 */ /* 0x000e300000000a00 */
[----:B------:R-:W1:Y:S01]  /*74d0*/  @P3 LDC.64 R2, c[0x0][0x468] ;  /* 0x00011a00ff023b82 */ /* 0x000e620000000a00 */
[----:B0-----:R-:W-:-:S05]  /*74e0*/  @P0 IMAD.WIDE.U32 R168, R0, 0x20, R168 ;  /* 0x0000002000a80825 */ /* 0x001fca00078e00a8 */
[----:B------:R4:W-:Y:S01]  /*74f0*/  @P0 STG.E.128 desc[UR10][R168.64], R160 ;  /* 0x000000a0a8000986 */ /* 0x0009e2000c101d0a */
[----:B-1----:R-:W-:-:S03]  /*7500*/  @P3 IMAD.WIDE.U32 R2, R173, 0x10, R2 ;  /* 0x00000010ad023825 */ /* 0x002fc600078e0002 */
[----:B------:R4:W-:Y:S04]  /*7510*/  @P0 STG.E.128 desc[UR10][R168.64+0x10], R96 ;  /* 0x00001060a8000986 */ /* 0x0009e8000c101d0a */
[----:B------:R4:W-:Y:S02]  /*7520*/  @P3 STG.E.128 desc[UR10][R2.64], R164 ;  /* 0x000000a402003986 */ /* 0x0009e4000c101d0a */
.L_x_11309:
[----:B------:R-:W-:Y:S05]  /*7530*/  BSYNC.RECONVERGENT B0 ;  /* 0x0000000000007941 */ /* 0x000fea0003800200 */
.L_x_11308:
[----:B----4-:R-:W1:Y:S01]  /*7540*/  LDC.64 R2, c[0x0][0x380] ;  /* 0x0000e000ff027b82 */ /* 0x010e620000000a00 */
[----:B------:R-:W-:Y:S01]  /*7550*/  UPLOP3.LUT UP1, UPT, UPT, UPT, UP1, 0x40, 0x4 ;  /* 0x000000000004789c */ /* 0x000fe20003f2e810 */
[----:B-1----:R-:W-:-:S04]  /*7560*/  IADD3 R5, PT, PT, R5, R2, RZ ;  /* 0x0000000205057210 */ /* 0x002fc80007ffe0ff */
[----:B------:R-:W-:-:S13]  /*7570*/  ISETP.GE.AND P0, PT, R5, R3, PT ;  /* 0x000000030500720c */ /* 0x000fda0003f06270 */
[----:B------:R-:W-:Y:S05]  /*7580*/  @!P0 BRA `(.L_x_11328) ;  /* 0xffffff90004c8947 */ /* 0x000fea000383ffff */
.L_x_11236:
        /* <DEDUP_REMOVED lines=40> */
.L_x_11329:
        /* <DEDUP_REMOVED lines=15> */
.L_x_15720:


//--------------------- .text._ZN10layer_norm13ln_bwd_kernelINS_13Kernel_traitsIf6__halffS2_fjLj4096ELj1ELj1ELj4ELj16ENS_18Kernel_traits_baseILj4096EfS2_fS2_fjLj128EEEEELb0ELb0ELb1ELb1EEEvNS_9BwdParamsE --------------------------
	.section	.text._ZN10layer_norm13ln_bwd_kernelINS_13Kernel_traitsIf6__halffS2_fjLj4096ELj1ELj1ELj4ELj16ENS_18Kernel_traits_baseILj4096EfS2_fS2_fjLj128EEEEELb0ELb0ELb1ELb1EEEvNS_9BwdParamsE,"ax",@progbits
	.align	128
        .global         _ZN10layer_norm13ln_bwd_kernelINS_13Kernel_traitsIf6__halffS2_fjLj4096ELj1ELj1ELj4ELj16ENS_18Kernel_traits_baseILj4096EfS2_fS2_fjLj128EEEEELb0ELb0ELb1ELb1EEEvNS_9BwdParamsE
        .type           _ZN10layer_norm13ln_bwd_kernelINS_13Kernel_traitsIf6__halffS2_fjLj4096ELj1ELj1ELj4ELj16ENS_18Kernel_traits_baseILj4096EfS2_fS2_fjLj128EEEEELb0ELb0ELb1ELb1EEEvNS_9BwdParamsE,@function
        .size           _ZN10layer_norm13ln_bwd_kernelINS_13Kernel_traitsIf6__halffS2_fjLj4096ELj1ELj1ELj4ELj16ENS_18Kernel_traits_baseILj4096EfS2_fS2_fjLj128EEEEELb0ELb0ELb1ELb1EEEvNS_9BwdParamsE,(.L_x_15721 - _ZN10layer_norm13ln_bwd_kernelINS_13Kernel_traitsIf6__halffS2_fjLj4096ELj1ELj1ELj4ELj16ENS_18Kernel_traits_baseILj4096EfS2_fS2_fjLj128EEEEELb0ELb0ELb1ELb1EEEvNS_9BwdParamsE)
        .other          _ZN10layer_norm13ln_bwd_kernelINS_13Kernel_traitsIf6__halffS2_fjLj4096ELj1ELj1ELj4ELj16ENS_18Kernel_traits_baseILj4096EfS2_fS2_fjLj128EEEEELb0ELb0ELb1ELb1EEEvNS_9BwdParamsE,@"STO_CUDA_ENTRY STV_DEFAULT"
_ZN10layer_norm13ln_bwd_kernelINS_13Kernel_traitsIf6__halffS2_fjLj4096ELj1ELj1ELj4ELj16ENS_18Kernel_traits_baseILj4096EfS2_fS2_fjLj128EEEEELb0ELb0ELb1ELb1EEEvNS_9BwdParamsE:
.text._ZN10layer_norm13ln_bwd_kernelINS_13Kernel_traitsIf6__halffS2_fjLj4096ELj1ELj1ELj4ELj16ENS_18Kernel_traits_baseILj4096EfS2_fS2_fjLj128EEEEELb0ELb0ELb1ELb1EEEvNS_9BwdParamsE:
        /* <DEDUP_REMOVED lines=58> */
.L_x_11407:
        /* <DEDUP_REMOVED lines=28> */
[C---:B------:R-:W-:Y:S01]  /*0560*/  IADD3 R197, PT, PT, R203.reuse, 0x80, RZ ;  /* 0x00000080cbc57810 */ /* 0x040fe20007ffe0ff */
[----:B------:R-:W2:Y:S01]  /*0570*/  LDG.E R196, desc[UR12][R2.64] ;  /* 0x0000000c02c47981 */ /* 0x000ea2000c1e1900 */
[----:B------:R-:W-:Y:S01]  /*0580*/  IADD3 R201, PT, PT, R203, 0x100, RZ ;  /* 0x00000100cbc97810 */ /* 0x000fe20007ffe0ff */
[----:B---3--:R-:W-:Y:S02]  /*0590*/  IMAD.WIDE.U32 R184, R9, 0x10, R12 ;  /* 0x0000001009b87825 */ /* 0x008fe400078e000c */
[----:B------:R-:W3:Y:S01]  /*05a0*/  LDG.E.128 R188, desc[UR12][R4.64] ;  /* 0x0000000c04bc7981 */ /* 0x000ee2000c1e1d00 */
[----:B------:R-:W-:-:S03]  /*05b0*/  IADD3 R205, PT, PT, R203, 0x180, RZ ;  /* 0x00000180cbcd7810 */ /* 0x000fc60007ffe0ff */
[----:B------:R0:W4:Y:S01]  /*05c0*/  LDG.E.128 R180, desc[UR12][R4.64+0x10] ;  /* 0x0000100c04b47981 */ /* 0x000122000c1e1d00 */
[----:B------:R-:W-:Y:S01]  /*05d0*/  IADD3 R173, PT, PT, R9, 0x80, RZ ;  /* 0x0000008009ad7810 */ /* 0x000fe20007ffe0ff */
[--C-:B------:R-:W-:Y:S01]  /*05e0*/  IMAD.WIDE.U32 R6, R197, 0x20, R192.reuse ;  /* 0x00000020c5067825 */ /* 0x100fe200078e00c0 */
[C---:B------:R-:W-:Y:S01]  /*05f0*/  IADD3 R21, PT, PT, R9.reuse, 0x100, RZ ;  /* 0x0000010009157810 */ /* 0x040fe20007ffe0ff */
        /* <DEDUP_REMOVED lines=8> */
[--C-:B------:R-:W-:Y:S02]  /*0680*/  IMAD.WIDE.U32 R172, R173, 0x10, R12.reuse ;  /* 0x00000010adac7825 */ /* 0x100fe400078e000c */
[----:B------:R-:W4:Y:S02]  /*0690*/  LDG.E.128 R8, desc[UR12][R192.64] ;  /* 0x0000000cc0087981 */ /* 0x000f24000c1e1d00 */
[----:B------:R-:W-:-:S02]  /*06a0*/  IMAD.WIDE.U32 R20, R21, 0x10, R12 ;  /* 0x0000001015147825 */ /* 0x000fc400078e000c */
[----:B------:R-:W4:Y:S04]  /*06b0*/  LDG.E.128 R4, desc[UR12][R4.64] ;  /* 0x0000000c04047981 */ /* 0x000f28000c1e1d00 */
[----:B------:R-:W4:Y:S04]  /*06c0*/  LDG.E.128 R172, desc[UR12][R172.64] ;  /* 0x0000000cacac7981 */ /* 0x000f28000c1e1d00 */
[----:B------:R-:W4:Y:S04]  /*06d0*/  LDG.E.128 R12, desc[UR12][R192.64+0x10] ;  /* 0x0000100cc00c7981 */ /* 0x000f28000c1e1d00 */
[----:B------:R-:W4:Y:S04]  /*06e0*/  LDG.E.128 R20, desc[UR12][R20.64] ;  /* 0x0000000c14147981 */ /* 0x000f28000c1e1d00 */
[----:B------:R0:W4:Y:S01]  /*06f0*/  LDG.E.128 R24, desc[UR12][R2.64] ;  /* 0x0000000c02187981 */ /* 0x000122000c1e1d00 */
[----:B------:R-:W-:-:S04]  /*0700*/  UISETP.NE.U32.AND UP0, UPT, UR6, URZ, UPT ;  /* 0x000000ff0600728c */ /* 0x000fc8000bf05070 */
[----:B------:R-:W-:-:S06]  /*0710*/  UISETP.NE.AND.EX UP0, UPT, UR7, URZ, UPT, UP0 ;  /* 0x000000ff0700728c */ /* 0x000fcc000bf05300 */
[----:B------:R-:W-:-:S13]  /*0720*/  PLOP3.LUT P0, PT, PT, PT, UP0, 0x80, 0x8 ;  /* 0x000000000008781c */ /* 0x000fda0003f0f008 */
[----:B------:R-:W1:Y:S08]  /*0730*/  @P0 LDC.64 R194, c[0x0][0x438] ;  /* 0x00010e00ffc20b82 */ /* 0x000e700000000a00 */
[----:B------:R-:W1:Y:S08]  /*0740*/  @P0 LDC.64 R198, c[0x0][0x438] ;  /* 0x00010e00ffc60b82 */ /* 0x000e700000000a00 */
[----:B0-----:R-:W0:Y:S08]  /*0750*/  @P0 LDC.64 R2, c[0x0][0x438] ;  /* 0x00010e00ff020b82 */ /* 0x001e300000000a00 */
[----:B------:R-:W0:Y:S01]  /*0760*/  @P0 LDC.64 R206, c[0x0][0x438] ;  /* 0x00010e00ffce0b82 */ /* 0x000e220000000a00 */
[----:B------:R-:W-:Y:S01]  /*0770*/  ISETP.NE.AND P1, PT, RZ, UR11, PT ;  /* 0x0000000bff007c0c */ /* 0x000fe2000bf25270 */
[----:B-1----:R-:W-:-:S05]  /*0780*/  @P0 IMAD.WIDE.U32 R194, R197, 0x20, R194 ;  /* 0x00000020c5c20825 */ /* 0x002fca00078e00c2 */
[----:B------:R-:W5:Y:S01]  /*0790*/  @P0 LDG.E.128 R48, desc[UR12][R194.64] ;  /* 0x0000000cc2300981 */ /* 0x000f62000c1e1d00 */
[----:B------:R-:W-:-:S03]  /*07a0*/  @P0 IMAD.WIDE.U32 R198, R201, 0x20, R198 ;  /* 0x00000020c9c60825 */ /* 0x000fc600078e00c6 */
[----:B------:R1:W5:Y:S04]  /*07b0*/  @P0 LDG.E.128 R44, desc[UR12][R194.64+0x10] ;  /* 0x0000100cc22c0981 */ /* 0x000368000c1e1d00 */
[----:B------:R-:W5:Y:S01]  /*07c0*/  @P0 LDG.E.128 R40, desc[UR12][R198.64] ;  /* 0x0000000cc6280981 */ /* 0x000f62000c1e1d00 */
[----:B0-----:R-:W-:-:S03]  /*07d0*/  @P0 IMAD.WIDE.U32 R192, R203, 0x20, R2 ;  /* 0x00000020cbc00825 */ /* 0x001fc600078e0002 */
[----:B------:R-:W5:Y:S04]  /*07e0*/  @P0 LDG.E.128 R36, desc[UR12][R198.64+0x10] ;  /* 0x0000100cc6240981 */ /* 0x000f68000c1e1d00 */
[----:B------:R-:W5:Y:S01]  /*07f0*/  @P0 LDG.E.128 R56, desc[UR12][R192.64] ;  /* 0x0000000cc0380981 */ /* 0x000f62000c1e1d00 */
[----:B------:R-:W-:-:S03]  /*0800*/  @P0 IMAD.WIDE.U32 R206, R205, 0x20, R206 ;  /* 0x00000020cdce0825 */ /* 0x000fc600078e00ce */
[----:B------:R-:W5:Y:S04]  /*0810*/  @P0 LDG.E.128 R52, desc[UR12][R192.64+0x10] ;  /* 0x0000100cc0340981 */ /* 0x000f68000c1e1d00 */
[----:B------:R-:W5:Y:S04]  /*0820*/  @P0 LDG.E.128 R32, desc[UR12][R206.64] ;  /* 0x0000000cce200981 */ /* 0x000f68000c1e1d00 */
[----:B------:R0:W5:Y:S01]  /*0830*/  @P0 LDG.E.128 R28, desc[UR12][R206.64+0x10] ;  /* 0x0000100cce1c0981 */ /* 0x000162000c1e1d00 */
[----:B--2---:R-:W-:-:S05]  /*0840*/  FSEL R212, R196, RZ, !P1 ;  /* 0x000000ffc4d47208 */ /* 0x004fca0004800000 */
[C---:B---3--:R-:W-:Y:S01]  /*0850*/  FADD.FTZ R202, -R212.reuse, R190 ;  /* 0x000000bed4ca7221 */ /* 0x048fe20000010100 */
[C---:B------:R-:W-:Y:S01]  /*0860*/  FADD.FTZ R2, -R212.reuse, R188 ;  /* 0x000000bcd4027221 */ /* 0x040fe20000010100 */
[C---:B------:R-:W-:Y:S01]  /*0870*/  FADD.FTZ R204, -R212.reuse, R191 ;  /* 0x000000bfd4cc7221 */ /* 0x040fe20000010100 */
[----:B------:R-:W-:Y:S01]  /*0880*/  FADD.FTZ R196, -R212, R189 ;  /* 0x000000bdd4c47221 */ /* 0x000fe20000010100 */
[--C-:B----4-:R-:W-:Y:S02]  /*0890*/  HADD2.F32 R201, -RZ, R184.reuse.H0_H0 ;  /* 0x200000b8ffc97230 */ /* 0x110fe40000004100 */
[----:B-1----:R-:W-:Y:S02]  /*08a0*/  HADD2.F32 R194, -RZ, R184.H1_H1 ;  /* 0x300000b8ffc27230 */ /* 0x002fe40000004100 */
[--C-:B------:R-:W-:Y:S02]  /*08b0*/  HADD2.F32 R197, -RZ, R185.reuse.H0_H0 ;  /* 0x200000b9ffc57230 */ /* 0x100fe40000004100 */
[----:B------:R-:W-:-:S02]  /*08c0*/  HADD2.F32 R188, -RZ, R185.H1_H1 ;  /* 0x300000b9ffbc7230 */ /* 0x000fc40000004100 */
[C---:B------:R-:W-:Y:S01]  /*08d0*/  FADD.FTZ R234, -R212.reuse, R180 ;  /* 0x000000b4d4ea7221 */ /* 0x040fe20000010100 */
[--C-:B------:R-:W-:Y:S02]  /*08e0*/  HADD2.F32 R185, -RZ, R187.reuse.H0_H0 ;  /* 0x200000bbffb97230 */ /* 0x100fe40000004100 */
[C---:B------:R-:W-:Y:S01]  /*08f0*/  FADD.FTZ R176, -R212.reuse, R176 ;  /* 0x000000b0d4b07221 */ /* 0x040fe20000010100 */
[----:B------:R-:W-:Y:S02]  /*0900*/  HADD2.F32 R184, -RZ, R187.H1_H1 ;  /* 0x300000bbffb87230 */ /* 0x000fe40000004100 */
[C---:B------:R-:W-:Y:S01]  /*0910*/  FADD.FTZ R180, -R212.reuse, R177 ;  /* 0x000000b1d4b47221 */ /* 0x040fe20000010100 */
[----:B-----5:R-:W-:Y:S01]  /*0920*/  FMUL.FTZ R3, R215, R2 ;  /* 0x00000002d7037220 */ /* 0x020fe20000410000 */
[C---:B------:R-:W-:Y:S01]  /*0930*/  FADD.FTZ R238, -R212.reuse, R182 ;  /* 0x000000b6d4ee7221 */ /* 0x040fe20000010100 */
[C---:B------:R-:W-:Y:S01]  /*0940*/  FADD.FTZ R178, -R212.reuse, R178 ;  /* 0x000000b2d4b27221 */ /* 0x040fe20000010100 */
[C---:B------:R-:W-:Y:S01]  /*0950*/  FADD.FTZ R182, -R212.reuse, R179 ;  /* 0x000000b3d4b67221 */ /* 0x040fe20000010100 */
[C---:B------:R-:W-:Y:S01]  /*0960*/  FADD.FTZ R248, -R212.reuse, R19 ;  /* 0x00000013d4f87221 */ /* 0x040fe20000010100 */
[----:B------:R-:W-:Y:S01]  /*0970*/  FADD.FTZ R187, -R212, R10 ;  /* 0x0000000ad4bb7221 */ /* 0x000fe20000010100 */
[----:B------:R-:W-:Y:S01]  /*0980*/  FMUL.FTZ R10, R88, R201 ;  /* 0x000000c9580a7220 */ /* 0x000fe20000410000 */
[----:B------:R-:W-:-:S02]  /*0990*/  HADD2.F32 R209, -RZ, R5.H0_H0 ;  /* 0x20000005ffd17230 */ /* 0x000fc40000004100 */
[----:B------:R-:W-:Y:S02]  /*09a0*/  HADD2.F32 R208, -RZ, R5.H1_H1 ;  /* 0x30000005ffd07230 */ /* 0x000fe40000004100 */
[C---:B------:R-:W-:Y:S01]  /*09b0*/  FMUL.FTZ R5, R215.reuse, R202 ;  /* 0x000000cad7057220 */ /* 0x040fe20000410000 */
[--C-:B0-----:R-:W-:Y:S02]  /*09c0*/  HADD2.F32 R207, -RZ, R4.reuse.H0_H0 ;  /* 0x20000004ffcf7230 */ /* 0x101fe40000004100 */
[----:B------:R-:W-:Y:S02]  /*09d0*/  HADD2.F32 R206, -RZ, R4.H1_H1 ;  /* 0x30000004ffce7230 */ /* 0x000fe40000004100 */
[----:B------:R-:W-:Y:S01]  /*09e0*/  FMUL.FTZ R4, R215, R204 ;  /* 0x000000ccd7047220 */ /* 0x000fe20000410000 */
[--C-:B------:R-:W-:Y:S02]  /*09f0*/  HADD2.F32 R191, -RZ, R172.reuse.H0_H0 ;  /* 0x200000acffbf7230 */ /* 0x100fe40000004100 */
[----:B------:R-:W-:Y:S01]  /*0a00*/  FADD.FTZ R205, -R212, R12 ;  /* 0x0000000cd4cd7221 */ /* 0x000fe20000010100 */
[----:B------:R-:W-:-:S02]  /*0a10*/  HADD2.F32 R190, -RZ, R172.H1_H1 ;  /* 0x300000acffbe7230 */ /* 0x000fc40000004100 */
[C---:B------:R-:W-:Y:S01]  /*0a20*/  FADD.FTZ R218, -R212.reuse, R168 ;  /* 0x000000a8d4da7221 */ /* 0x040fe20000010100 */
[--C-:B------:R-:W-:Y:S02]  /*0a30*/  HADD2.F32 R193, -RZ, R173.reuse.H0_H0 ;  /* 0x200000adffc17230 */ /* 0x100fe40000004100 */
[C---:B------:R-:W-:Y:S01]  /*0a40*/  FADD.FTZ R246, -R212.reuse, R18 ;  /* 0x00000012d4f67221 */ /* 0x040fe20000010100 */
[----:B------:R-:W-:Y:S02]  /*0a50*/  HADD2.F32 R192, -RZ, R173.H1_H1 ;  /* 0x300000adffc07230 */ /* 0x000fe40000004100 */
[----:B------:R-:W-:Y:S01]  /*0a60*/  FADD.FTZ R203, -R212, R11 ;  /* 0x0000000bd4cb7221 */ /* 0x000fe20000010100 */
[--C-:B------:R-:W-:Y:S02]  /*0a70*/  HADD2.F32 R173, -RZ, R175.reuse.H0_H0 ;  /* 0x200000afffad7230 */ /* 0x100fe40000004100 */
[----:B------:R-:W-:Y:S01]  /*0a80*/  FMUL.FTZ R2, R215, R196 ;  /* 0x000000c4d7027220 */ /* 0x000fe20000410000 */
[----:B------:R-:W-:-:S02]  /*0a90*/  HADD2.F32 R172, -RZ, R175.H1_H1 ;  /* 0x300000afffac7230 */ /* 0x000fc40000004100 */
[-C--:B------:R-:W-:Y:S01]  /*0aa0*/  FFMA.FTZ R94, R5, R197.reuse, R94 ;  /* 0x000000c5055e7223 */ /* 0x080fe2000001005e */
[----:B------:R-:W-:Y:S01]  /*0ab0*/  FADD.FTZ R154, R154, R197 ;  /* 0x000000c59a9a7221 */ /* 0x000fe20000010000 */
[----:B------:R-:W-:Y:S01]  /*0ac0*/  FMUL.FTZ R12, R90, R197 ;  /* 0x000000c55a0c7220 */ /* 0x000fe20000410000 */
[----:B------:R-:W-:Y:S01]  /*0ad0*/  FMUL.FTZ R19, R215, R176 ;  /* 0x000000b0d7137220 */ /* 0x000fe20000410000 */
[--C-:B------:R-:W-:Y:S02]  /*0ae0*/  HADD2.F32 R175, -RZ, R21.reuse.H0_H0 ;  /* 0x20000015ffaf7230 */ /* 0x100fe40000004100 */
[----:B------:R-:W-:Y:S01]  /*0af0*/  FMUL.FTZ R11, R89, R194 ;  /* 0x000000c2590b7220 */ /* 0x000fe20000410000 */
[----:B------:R-:W-:Y:S02]  /*0b00*/  HADD2.F32 R200, -RZ, R21.H1_H1 ;  /* 0x30000015ffc87230 */ /* 0x000fe40000004100 */
[----:B------:R-:W-:Y:S01]  /*0b10*/  FMUL.FTZ R18, R215, R180 ;  /* 0x000000b4d7127220 */ /* 0x000fe20000410000 */
[----:B------:R-:W-:Y:S01]  /*0b20*/  FFMA.FTZ R197, R3, R10, RZ ;  /* 0x0000000a03c57223 */ /* 0x000fe200000100ff */
[----:B------:R-:W-:Y:S01]  /*0b30*/  FADD.FTZ R220, -R212, R169 ;  /* 0x000000a9d4dc7221 */ /* 0x000fe20000010100 */
[----:B------:R-:W-:-:S02]  /*0b40*/  HADD2.F32 R199, -RZ, R20.H0_H0 ;  /* 0x20000014ffc77230 */ /* 0x000fc40000004100 */
[----:B------:R-:W-:Y:S01]  /*0b50*/  FADD.FTZ R219, -R212, R13 ;  /* 0x0000000dd4db7221 */ /* 0x000fe20000010100 */
[----:B------:R-:W-:Y:S02]  /*0b60*/  HADD2.F32 R198, -RZ, R20.H1_H1 ;  /* 0x30000014ffc67230 */ /* 0x000fe40000004100 */
[----:B------:R-:W-:Y:S01]  /*0b70*/  FMUL.FTZ R21, R215, R178 ;  /* 0x000000b2d7157220 */ /* 0x000fe20000410000 */
[----:B------:R-:W-:Y:S01]  /*0b80*/  FADD.FTZ R196, RZ, R10 ;  /* 0x0000000affc47221 */ /* 0x000fe20000010000 */
[----:B------:R-:W-:Y:S02]  /*0b90*/  HADD2.F32 R195, -RZ, R174.H0_H0 ;  /* 0x200000aeffc37230 */ /* 0x000fe40000004100 */
[----:B------:R-:W-:Y:S01]  /*0ba0*/  FFMA.FTZ R95, R4, R188, R95 ;  /* 0x000000bc045f7223 */ /* 0x000fe2000001005f */
[--C-:B------:R-:W-:Y:S02]  /*0bb0*/  HADD2.F32 R169, -RZ, R23.reuse.H0_H0 ;  /* 0x20000017ffa97230 */ /* 0x100fe40000004100 */
[----:B------:R-:W-:Y:S01]  /*0bc0*/  FADD.FTZ R155, R155, R188 ;  /* 0x000000bc9b9b7221 */ /* 0x000fe20000010000 */
[----:B------:R-:W-:-:S02]  /*0bd0*/  HADD2.F32 R168, -RZ, R23.H1_H1 ;  /* 0x30000017ffa87230 */ /* 0x000fc40000004100 */
[----:B------:R-:W-:Y:S01]  /*0be0*/  FMUL.FTZ R13, R91, R188 ;  /* 0x000000bc5b0d7220 */ /* 0x000fe20000410000 */
[----:B------:R-:W-:Y:S01]  /*0bf0*/  FMUL.FTZ R20, R215, R182 ;  /* 0x000000b6d7147220 */ /* 0x000fe20000410000 */
[----:B------:R-:W-:Y:S01]  /*0c00*/  FFMA.FTZ R93, R2, R194, R93 ;  /* 0x000000c2025d7223 */ /* 0x000fe2000001005d */
[----:B------:R-:W-:Y:S01]  /*0c10*/  FADD.FTZ R153, R153, R194 ;  /* 0x000000c299997221 */ /* 0x000fe20000010000 */
[----:B------:R-:W-:Y:S01]  /*0c20*/  FMUL.FTZ R23, R215, R218 ;  /* 0x000000dad7177220 */ /* 0x000fe20000410000 */
[-C--:B------:R-:W-:Y:S01]  /*0c30*/  FFMA.FTZ R100, R19, R191.reuse, R100 ;  /* 0x000000bf13647223 */ /* 0x080fe20000010064 */
[----:B------:R-:W-:Y:S01]  /*0c40*/  FADD.FTZ R144, R144, R191 ;  /* 0x000000bf90907221 */ /* 0x000fe20000010000 */
[----:B------:R-:W-:Y:S01]  /*0c50*/  FMUL.FTZ R188, R80, R191 ;  /* 0x000000bf50bc7220 */ /* 0x000fe20000410000 */
[-C--:B------:R-:W-:Y:S01]  /*0c60*/  FFMA.FTZ R101, R18, R190.reuse, R101 ;  /* 0x000000be12657223 */ /* 0x080fe20000010065 */
[----:B------:R-:W-:Y:S01]  /*0c70*/  FADD.FTZ R145, R145, R190 ;  /* 0x000000be91917221 */ /* 0x000fe20000010000 */
[----:B------:R-:W-:Y:S01]  /*0c80*/  FMUL.FTZ R191, R81, R190 ;  /* 0x000000be51bf7220 */ /* 0x000fe20000410000 */
[----:B------:R-:W-:Y:S01]  /*0c90*/  FFMA.FTZ R194, R2, R11, R197 ;  /* 0x0000000b02c27223 */ /* 0x000fe200000100c5 */
[-C--:B------:R-:W-:Y:S01]  /*0ca0*/  FFMA.FTZ R102, R21, R193.reuse, R102 ;  /* 0x000000c115667223 */ /* 0x080fe20000010066 */
[----:B------:R-:W-:Y:S01]  /*0cb0*/  FADD.FTZ R146, R146, R193 ;  /* 0x000000c192927221 */ /* 0x000fe20000010000 */
[----:B------:R-:W-:Y:S01]  /*0cc0*/  FMUL.FTZ R190, R82, R193 ;  /* 0x000000c152be7220 */ /* 0x000fe20000410000 */
[----:B------:R-:W-:Y:S01]  /*0cd0*/  FADD.FTZ R197, R11, R196 ;  /* 0x000000c40bc57221 */ /* 0x000fe20000010000 */
[-C--:B------:R-:W-:Y:S01]  /*0ce0*/  FFMA.FTZ R103, R20, R192.reuse, R103 ;  /* 0x000000c014677223 */ /* 0x080fe20000010067 */
[----:B------:R-:W-:Y:S01]  /*0cf0*/  FADD.FTZ R147, R147, R192 ;  /* 0x000000c093937221 */ /* 0x000fe20000010000 */
[----:B------:R-:W-:Y:S01]  /*0d00*/  FMUL.FTZ R193, R83, R192 ;  /* 0x000000c053c17220 */ /* 0x000fe20000410000 */
[----:B------:R-:W-:-:S02]  /*0d10*/  HADD2.F32 R189, -RZ, R186.H0_H0 ;  /* 0x200000baffbd7230 */ /* 0x000fc40000004100 */
[----:B------:R-:W-:Y:S01]  /*0d20*/  FADD.FTZ R140, R140, R195 ;  /* 0x000000c38c8c7221 */ /* 0x000fe20000010000 */
[-C--:B------:R-:W-:Y:S01]  /*0d30*/  FFMA.FTZ R104, R23, R195.reuse, R104 ;  /* 0x000000c317687223 */ /* 0x080fe20000010068 */
[----:B------:R-:W-:Y:S01]  /*0d40*/  FMUL.FTZ R192, R76, R195 ;  /* 0x000000c34cc07220 */ /* 0x000fe20000410000 */
[----:B------:R-:W-:Y:S01]  /*0d50*/  FFMA.FTZ R195, R5, R12, R194 ;  /* 0x0000000c05c37223 */ /* 0x000fe200000100c2 */
[----:B------:R-:W-:Y:S01]  /*0d60*/  FADD.FTZ R196, R12, R197 ;  /* 0x000000c50cc47221 */ /* 0x000fe20000010000 */
[----:B------:R-:W-:Y:S02]  /*0d70*/  HADD2.F32 R186, -RZ, R186.H1_H1 ;  /* 0x300000baffba7230 */ /* 0x000fe40000004100 */
[C---:B------:R-:W-:Y:S01]  /*0d80*/  FADD.FTZ R221, -R212.reuse, R14 ;  /* 0x0000000ed4dd7221 */ /* 0x040fe20000010100 */
[--C-:B------:R-:W-:Y:S02]  /*0d90*/  HADD2.F32 R213, -RZ, R7.reuse.H0_H0 ;  /* 0x20000007ffd57230 */ /* 0x100fe40000004100 */
[----:B------:R-:W-:Y:S01]  /*0da0*/  FADD.FTZ R236, -R212, R181 ;  /* 0x000000b5d4ec7221 */ /* 0x000fe20000010100 */
[----:B------:R-:W-:-:S02]  /*0db0*/  HADD2.F32 R216, -RZ, R7.H1_H1 ;  /* 0x30000007ffd87230 */ /* 0x000fc40000004100 */
[----:B------:R-:W-:Y:S01]  /*0dc0*/  FMUL.FTZ R7, R215, R234 ;  /* 0x000000ead7077220 */ /* 0x000fe20000410000 */
[----:B------:R-:W-:Y:S01]  /*0dd0*/  FFMA.FTZ R92, R3, R201, R92 ;  /* 0x000000c9035c7223 */ /* 0x000fe2000001005c */
[----:B------:R-:W-:Y:S01]  /*0de0*/  FADD.FTZ R152, R152, R201 ;  /* 0x000000c998987221 */ /* 0x000fe20000010000 */
[----:B------:R-:W-:Y:S01]  /*0df0*/  FMUL.FTZ R14, R84, R189 ;  /* 0x000000bd540e7220 */ /* 0x000fe20000410000 */
[----:B------:R-:W-:Y:S01]  /*0e00*/  FFMA.FTZ R194, R4, R13, R195 ;  /* 0x0000000d04c27223 */ /* 0x000fe200000100c3 */
[C---:B------:R-:W-:Y:S01]  /*0e10*/  FADD.FTZ R222, -R212.reuse, R170 ;  /* 0x000000aad4de7221 */ /* 0x040fe20000010100 */
[C---:B------:R-:W-:Y:S01]  /*0e20*/  FADD.FTZ R224, -R212.reuse, R171 ;  /* 0x000000abd4e07221 */ /* 0x040fe20000010100 */
[----:B------:R-:W-:Y:S01]  /*0e30*/  FADD.FTZ R201, R13, R196 ;  /* 0x000000c40dc97221 */ /* 0x000fe20000010000 */
[C---:B------:R-:W-:Y:S01]  /*0e40*/  FADD.FTZ R240, -R212.reuse, R183 ;  /* 0x000000b7d4f07221 */ /* 0x040fe20000010100 */
[----:B------:R-:W-:Y:S02]  /*0e50*/  HADD2.F32 R174, -RZ, R174.H1_H1 ;  /* 0x300000aeffae7230 */ /* 0x000fe40000004100 */
[C---:B------:R-:W-:Y:S01]  /*0e60*/  FADD.FTZ R226, -R212.reuse, R24 ;  /* 0x00000018d4e27221 */ /* 0x040fe20000010100 */
[C---:B------:R-:W-:Y:S01]  /*0e70*/  FADD.FTZ R228, -R212.reuse, R25 ;  /* 0x00000019d4e47221 */ /* 0x040fe20000010100 */
[C---:B------:R-:W-:Y:S01]  /*0e80*/  FADD.FTZ R230, -R212.reuse, R26 ;  /* 0x0000001ad4e67221 */ /* 0x040fe20000010100 */
[----:B------:R-:W-:Y:S01]  /*0e90*/  FADD.FTZ R232, -R212, R27 ;  /* 0x0000001bd4e87221 */ /* 0x000fe20000010100 */
[----:B------:R-:W-:-:S02]  /*0ea0*/  HADD2.F32 R171, -RZ, R22.H0_H0 ;  /* 0x20000016ffab7230 */ /* 0x000fc40000004100 */
[C---:B------:R-:W-:Y:S01]  /*0eb0*/  FADD.FTZ R242, -R212.reuse, R16 ;  /* 0x00000010d4f27221 */ /* 0x040fe20000010100 */
[----:B------:R-:W-:Y:S02]  /*0ec0*/  HADD2.F32 R170, -RZ, R22.H1_H1 ;  /* 0x30000016ffaa7230 */ /* 0x000fe40000004100 */
[C---:B------:R-:W-:Y:S01]  /*0ed0*/  FADD.FTZ R244, -R212.reuse, R17 ;  /* 0x00000011d4f47221 */ /* 0x040fe20000010100 */
[C---:B------:R-:W-:Y:S01]  /*0ee0*/  FADD.FTZ R250, -R212.reuse, R8 ;  /* 0x00000008d4fa7221 */ /* 0x040fe20000010100 */
[C---:B------:R-:W-:Y:S01]  /*0ef0*/  FADD.FTZ R252, -R212.reuse, R9 ;  /* 0x00000009d4fc7221 */ /* 0x040fe20000010100 */
[----:B------:R-:W-:Y:S01]  /*0f00*/  FADD.FTZ R212, -R212, R15 ;  /* 0x0000000fd4d47221 */ /* 0x000fe20000010100 */
[--C-:B------:R-:W-:Y:S02]  /*0f10*/  HADD2.F32 R211, -RZ, R6.reuse.H0_H0 ;  /* 0x20000006ffd37230 */ /* 0x100fe40000004100 */
[----:B------:R-:W-:Y:S01]  /*0f20*/  FMUL.FTZ R22, R215, R220 ;  /* 0x000000dcd7167220 */ /* 0x000fe20000410000 */
[----:B------:R-:W-:-:S02]  /*0f30*/  HADD2.F32 R210, -RZ, R6.H1_H1 ;  /* 0x30000006ffd27230 */ /* 0x000fc40000004100 */
[----:B------:R-:W-:Y:S01]  /*0f40*/  FMUL.FTZ R6, R215, R236 ;  /* 0x000000ecd7067220 */ /* 0x000fe20000410000 */
[----:B------:R-:W-:Y:S01]  /*0f50*/  FMUL.FTZ R15, R85, R186 ;  /* 0x000000ba550f7220 */ /* 0x000fe20000410000 */
        /* <DEDUP_REMOVED lines=28> */
[C---:B------:R-:W-:Y:S01]  /*1120*/  FMUL.FTZ R26, R215.reuse, R228 ;  /* 0x000000e4d71a7220 */ /* 0x040fe20000410000 */
[----:B------:R-:W-:Y:S01]  /*1130*/  FMUL.FTZ R177, R215, R230 ;  /* 0x000000e6d7b17220 */ /* 0x000fe20000410000 */
[----:B------:R-:W-:Y:S01]  /*1140*/  FFMA.FTZ R173, R21, R190, R172 ;  /* 0x000000be15ad7223 */ /* 0x000fe200000100ac */
[----:B------:R-:W-:Y:S01]  /*1150*/  FADD.FTZ R174, R190, R201 ;  /* 0x000000c9beae7221 */ /* 0x000fe20000010000 */
[-C--:B------:R-:W-:Y:S01]  /*1160*/  FFMA.FTZ R108, R27, R199.reuse, R108 ;  /* 0x000000c71b6c7223 */ /* 0x080fe2000001006c */
        /* <DEDUP_REMOVED lines=9> */
[----:B------:R-:W-:Y:S01]  /*1200*/  FADD.FTZ R175, R193, R174 ;  /* 0x000000aec1af7221 */ /* 0x000fe20000010000 */
[----:B------:R-:W-:-:S02]  /*1210*/  FMUL.FTZ R176, R215, R232 ;  /* 0x000000e8d7b07220 */ /* 0x000fc40000410000 */
[----:B------:R-:W-:Y:S01]  /*1220*/  FFMA.FTZ R173, R23, R192, R172 ;  /* 0x000000c017ad7223 */ /* 0x000fe200000100ac */
[----:B------:R-:W-:Y:S01]  /*1230*/  FADD.FTZ R174, R192, R175 ;  /* 0x000000afc0ae7221 */ /* 0x000fe20000010000 */
[----:B------:R-:W-:Y:S02]  /*1240*/  FMUL.FTZ R179, R215, R242 ;  /* 0x000000f2d7b37220 */ /* 0x000fe40000410000 */
[----:B------:R-:W-:Y:S01]  /*1250*/  FFMA.FTZ R172, R22, R195, R173 ;  /* 0x000000c316ac7223 */ /* 0x000fe200000100ad */
[----:B------:R-:W-:Y:S01]  /*1260*/  FADD.FTZ R173, R195, R174 ;  /* 0x000000aec3ad7221 */ /* 0x000fe20000010000 */
[-C--:B------:R-:W-:Y:S01]  /*1270*/  FFMA.FTZ R111, R176, R200.reuse, R111 ;  /* 0x000000c8b06f7223 */ /* 0x080fe2000001006f */
[----:B------:R-:W-:Y:S01]  /*1280*/  FADD.FTZ R139, R139, R200 ;  /* 0x000000c88b8b7221 */ /* 0x000fe20000010000 */
        /* <DEDUP_REMOVED lines=8> */
[----:B------:R-:W-:Y:S01]  /*1310*/  FMUL.FTZ R178, R215, R244 ;  /* 0x000000f4d7b27220 */ /* 0x000fe20000410000 */
[----:B------:R-:W-:Y:S01]  /*1320*/  FADD.FTZ R151, R151, R184 ;  /* 0x000000b897977221 */ /* 0x000fe20000010000 */
[----:B------:R-:W-:Y:S01]  /*1330*/  FFMA.FTZ R171, R27, R196, R174 ;  /* 0x000000c41bab7223 */ /* 0x000fe200000100ae */
[----:B------:R-:W-:Y:S01]  /*1340*/  FFMA.FTZ R99, R8, R184, R99 ;  /* 0x000000b808637223 */ /* 0x000fe20000010063 */
[----:B------:R-:W-:Y:S01]  /*1350*/  FADD.FTZ R172, R196, R173 ;  /* 0x000000adc4ac7221 */ /* 0x000fe20000010000 */
[C---:B------:R-:W-:Y:S01]  /*1360*/  FMUL.FTZ R184, R215.reuse, R203 ;  /* 0x000000cbd7b87220 */ /* 0x040fe20000410000 */
[----:B------:R-:W-:Y:S01]  /*1370*/  FMUL.FTZ R181, R215, R246 ;  /* 0x000000f6d7b57220 */ /* 0x000fe20000410000 */
[----:B------:R-:W-:Y:S01]  /*1380*/  FADD.FTZ R133, R133, R170 ;  /* 0x000000aa85857221 */ /* 0x000fe20000010000 */
[-C--:B------:R-:W-:Y:S01]  /*1390*/  FFMA.FTZ R113, R178, R170.reuse, R113 ;  /* 0x000000aab2717223 */ /* 0x080fe20000010071 */
[----:B------:R-:W-:Y:S01]  /*13a0*/  FMUL.FTZ R203, R69, R170 ;  /* 0x000000aa45cb7220 */ /* 0x000fe20000410000 */
[----:B------:R-:W-:Y:S01]  /*13b0*/  FFMA.FTZ R170, R26, R199, R171 ;  /* 0x000000c71aaa7223 */ /* 0x000fe200000100ab */
[----:B------:R-:W-:Y:S01]  /*13c0*/  FADD.FTZ R171, R199, R172 ;  /* 0x000000acc7ab7221 */ /* 0x000fe20000010000 */
[----:B------:R-:W-:Y:S01]  /*13d0*/  FMUL.FTZ R180, R215, R248 ;  /* 0x000000f8d7b47220 */ /* 0x000fe20000410000 */
[----:B------:R-:W-:Y:S01]  /*13e0*/  FADD.FTZ R134, R134, R169 ;  /* 0x000000a986867221 */ /* 0x000fe20000010000 */
[-C--:B------:R-:W-:Y:S01]  /*13f0*/  FFMA.FTZ R114, R181, R169.reuse, R114 ;  /* 0x000000a9b5727223 */ /* 0x080fe20000010072 */
[----:B------:R-:W-:Y:S01]  /*1400*/  FMUL.FTZ R202, R70, R169 ;  /* 0x000000a946ca7220 */ /* 0x000fe20000410000 */
[----:B------:R-:W-:Y:S01]  /*1410*/  FADD.FTZ R150, R150, R185 ;  /* 0x000000b996967221 */ /* 0x000fe20000010000 */
[----:B------:R-:W-:Y:S01]  /*1420*/  FFMA.FTZ R98, R9, R185, R98 ;  /* 0x000000b909627223 */ /* 0x000fe20000010062 */
[----:B------:R-:W-:Y:S01]  /*1430*/  FFMA.FTZ R169, R177, R198, R170 ;  /* 0x000000c6b1a97223 */ /* 0x000fe200000100aa */
[C---:B------:R-:W-:Y:S01]  /*1440*/  FMUL.FTZ R185, R215.reuse, R187 ;  /* 0x000000bbd7b97220 */ /* 0x040fe20000410000 */
        /* <DEDUP_REMOVED lines=38> */
[----:B------:R-:W-:Y:S01]  /*16b0*/  FADD.FTZ R149, R149, R186 ;  /* 0x000000ba95957221 */ /* 0x000fe20000010000 */
[----:B------:R-:W-:Y:S01]  /*16c0*/  FFMA.FTZ R97, R6, R186, R97 ;  /* 0x000000ba06617223 */ /* 0x000fe20000010061 */
[----:B------:R-:W-:Y:S01]  /*16d0*/  FMUL.FTZ R186, R215, R219 ;  /* 0x000000dbd7ba7220 */ /* 0x000fe20000410000 */
        /* <DEDUP_REMOVED lines=23> */
[----:B------:R-:W-:Y:S06]  /*1850*/  BRA `(.L_x_11332) ;  /* 0x0000000000607947 */ /* 0x000fec0003800000 */
.L_x_11331:
        /* <DEDUP_REMOVED lines=24> */
.L_x_11332:
        /* <DEDUP_REMOVED lines=32> */
.L_x_11334:
[----:B------:R-:W-:Y:S05]  /*1be0*/  BSYNC.RECONVERGENT B0 ;  /* 0x0000000000007941 */ /* 0x000fea0003800200 */
.L_x_11333:
        /* <DEDUP_REMOVED lines=51> */
.L_x_11337:
        /* <DEDUP_REMOVED lines=9> */
.L_x_11338:
        /* <DEDUP_REMOVED lines=9> */
.L_x_11339:
        /* <DEDUP_REMOVED lines=9> */
.L_x_11340:
        /* <DEDUP_REMOVED lines=9> */
.L_x_11341:
        /* <DEDUP_REMOVED lines=9> */
.L_x_11342:
        /* <DEDUP_REMOVED lines=9> */
.L_x_11343:
        /* <DEDUP_REMOVED lines=10> */
.L_x_11336:
        /* <DEDUP_REMOVED lines=42> */
.L_x_11345:
        /* <DEDUP_REMOVED lines=9> */
.L_x_11346:
        /* <DEDUP_REMOVED lines=9> */
.L_x_11347:
        /* <DEDUP_REMOVED lines=9> */
.L_x_11348:
        /* <DEDUP_REMOVED lines=9> */
.L_x_11349:
        /* <DEDUP_REMOVED lines=9> */
.L_x_11350:
        /* <DEDUP_REMOVED lines=9> */
.L_x_11351:
[----:B------:R-:W-:Y:S05]  /*2920*/  @!P3 BRA `(.L_x_11344) ;  /* 0x00000008002cb947 */ /* 0x000fea0003800000 */
[----:B------:R-:W-:-:S05]  /*2930*/  FMUL.FTZ R168, R167, UR16 ;  /* 0x00000010a7a87c20 */ /* 0x000fca0008410000 */
[----:B------:R-:W-:-:S04]  /*2940*/  F2FP.F16.F32.PACK_AB R168, RZ, R168 ;  /* 0x000000a8ffa8723e */ /* 0x000fc800000000ff */
[----:B------:R-:W-:Y:S01]  /*2950*/  PRMT R159, R159, 0x5410, R168 ;  /* 0x000054109f9f7816 */ /* 0x000fe200000000a8 */
[----:B------:R-:W-:Y:S06]  /*2960*/  BRA `(.L_x_11344) ;  /* 0x00000008001c7947 */ /* 0x000fec0003800000 */
.L_x_11335:
        /* <DEDUP_REMOVED lines=70> */
.L_x_11352:
        /* <DEDUP_REMOVED lines=65> */
.L_x_11344:
        /* <DEDUP_REMOVED lines=77> */
.L_x_11354:
        /* <DEDUP_REMOVED lines=65> */
.L_x_11353:
        /* <DEDUP_REMOVED lines=43> */
.L_x_11357:
        /* <DEDUP_REMOVED lines=9> */
.L_x_11358:
        /* <DEDUP_REMOVED lines=9> */
.L_x_11359:
        /* <DEDUP_REMOVED lines=9> */
.L_x_11360:
        /* <DEDUP_REMOVED lines=9> */
.L_x_11361:
        /* <DEDUP_REMOVED lines=9> */
.L_x_11362:
        /* <DEDUP_REMOVED lines=9> */
.L_x_11363:
[----:B------:R-:W-:Y:S05]  /*40d0*/  @!P3 BRA `(.L_x_11355) ;  /* 0x000000040030b947 */ /* 0x000fea0003800000 */
[----:B------:R-:W-:-:S05]  /*40e0*/  FMUL.FTZ R168, R167, UR16 ;  /* 0x00000010a7a87c20 */ /* 0x000fca0008410000 */
[----:B------:R-:W-:-:S04]  /*40f0*/  F2FP.F16.F32.PACK_AB R168, RZ, R168 ;  /* 0x000000a8ffa8723e */ /* 0x000fc800000000ff */
[----:B------:R-:W-:Y:S01]  /*4100*/  PRMT R159, R159, 0x5410, R168 ;  /* 0x000054109f9f7816 */ /* 0x000fe200000000a8 */
[----:B------:R-:W-:Y:S06]  /*4110*/  BRA `(.L_x_11355) ;  /* 0x0000000400207947 */ /* 0x000fec0003800000 */
.L_x_11356:
        /* <DEDUP_REMOVED lines=9> */
.L_x_11364:
        /* <DEDUP_REMOVED lines=9> */
.L_x_11365:
        /* <DEDUP_REMOVED lines=9> */
.L_x_11366:
        /* <DEDUP_REMOVED lines=9> */
.L_x_11367:
        /* <DEDUP_REMOVED lines=9> */
.L_x_11368:
        /* <DEDUP_REMOVED lines=9> */
.L_x_11369:
        /* <DEDUP_REMOVED lines=9> */
.L_x_11370:
        /* <DEDUP_REMOVED lines=9> */
.L_x_11355:
        /* <DEDUP_REMOVED lines=77> */
.L_x_11372:
        /* <DEDUP_REMOVED lines=65> */
.L_x_11371:
        /* <DEDUP_REMOVED lines=43> */
.L_x_11375:
        /* <DEDUP_REMOVED lines=9> */
.L_x_11376:
        /* <DEDUP_REMOVED lines=9> */
.L_x_11377:
        /* <DEDUP_REMOVED lines=9> */
.L_x_11378:
        /* <DEDUP_REMOVED lines=9> */
.L_x_11379:
        /* <DEDUP_REMOVED lines=9> */
.L_x_11380:
        /* <DEDUP_REMOVED lines=9> */
.L_x_11381:
[----:B------:R-:W-:Y:S05]  /*5490*/  @!P3 BRA `(.L_x_11373) ;  /* 0x000000040030b947 */ /* 0x000fea0003800000 */
[----:B------:R-:W-:-:S05]  /*54a0*/  FMUL.FTZ R168, R167, UR16 ;  /* 0x00000010a7a87c20 */ /* 0x000fca0008410000 */
[----:B------:R-:W-:-:S04]  /*54b0*/  F2FP.F16.F32.PACK_AB R168, RZ, R168 ;  /* 0x000000a8ffa8723e */ /* 0x000fc800000000ff */
[----:B------:R-:W-:Y:S01]  /*54c0*/  PRMT R159, R159, 0x5410, R168 ;  /* 0x000054109f9f7816 */ /* 0x000fe200000000a8 */
[----:B------:R-:W-:Y:S06]  /*54d0*/  BRA `(.L_x_11373) ;  /* 0x0000000400207947 */ /* 0x000fec0003800000 */
.L_x_11374:
        /* <DEDUP_REMOVED lines=9> */
.L_x_11382:
        /* <DEDUP_REMOVED lines=9> */
.L_x_11383:
        /* <DEDUP_REMOVED lines=9> */
.L_x_11384:
        /* <DEDUP_REMOVED lines=9> */
.L_x_11385:
        /* <DEDUP_REMOVED lines=9> */
.L_x_11386:
        /* <DEDUP_REMOVED lines=9> */
.L_x_11387:
        /* <DEDUP_REMOVED lines=9> */
.L_x_11388:
        /* <DEDUP_REMOVED lines=9> */
.L_x_11373:
        /* <DEDUP_REMOVED lines=77> */
.L_x_11390:
        /* <DEDUP_REMOVED lines=65> */
.L_x_11389:
        /* <DEDUP_REMOVED lines=35> */
.L_x_11393:
        /* <DEDUP_REMOVED lines=9> */
.L_x_11394:
        /* <DEDUP_REMOVED lines=9> */
.L_x_11395:
        /* <DEDUP_REMOVED lines=9> */
.L_x_11396:
        /* <DEDUP_REMOVED lines=9> */
.L_x_11397:
        /* <DEDUP_REMOVED lines=9> */
.L_x_11398:
        /* <DEDUP_REMOVED lines=9> */
.L_x_11399:
        /* <DEDUP_REMOVED lines=13> */
.L_x_11392:
        /* <DEDUP_REMOVED lines=16> */
.L_x_11400:
        /* <DEDUP_REMOVED lines=9> */
.L_x_11401:
        /* <DEDUP_REMOVED lines=9> */
.L_x_11402:
        /* <DEDUP_REMOVED lines=9> */
.L_x_11403:
        /* <DEDUP_REMOVED lines=9> */
.L_x_11404:
        /* <DEDUP_REMOVED lines=9> */
.L_x_11405:
        /* <DEDUP_REMOVED lines=9> */
.L_x_11406:
[----:B------:R-:W-:-:S04]  /*6d00*/  @P3 F2FP.F16.F32.PACK_AB R168, RZ, R168 ;  /* 0x000000a8ffa8323e */ /* 0x000fc800000000ff */
[----:B------:R-:W-:-:S07]  /*6d10*/  @P3 PRMT R159, R159, 0x5410, R168 ;  /* 0x000054109f9f3816 */ /* 0x000fce00000000a8 */
.L_x_11391:
        /* <DEDUP_REMOVED lines=14> */
.L_x_11330:
        /* <DEDUP_REMOVED lines=25> */
.L_x_11408:
        /* <DEDUP_REMOVED lines=15> */
.L_x_15721:


//--------------------- .text._ZN10layer_norm13ln_bwd_kernelINS_13Kernel_traitsIf6__halffS2_fjLj4096ELj1ELj1ELj4ELj16ENS_18Kernel_traits_baseILj4096EfS2_fS2_fjLj128EEEEELb0ELb1ELb0ELb0EEEvNS_9BwdParamsE --------------------------
	.section	.text._ZN10layer_norm13ln_bwd_kernelINS_13Kernel_traitsIf6__halffS2_fjLj4096ELj1ELj1ELj4ELj16ENS_18Kernel_traits_baseILj4096EfS2_fS2_fjLj128EEEEELb0ELb1ELb0ELb0EEEvNS_9BwdParamsE,"ax",@progbits
	.align	128
        .global         _ZN10layer_norm13ln_bwd_kernelINS_13Kernel_traitsIf6__halffS2_fjLj4096ELj1ELj1ELj4ELj16ENS_18Kernel_traits_baseILj4096EfS2_fS2_fjLj128EEEEELb0ELb1ELb0ELb0EEEvNS_9BwdParamsE
        .type           _ZN10layer_norm13ln_bwd_kernelINS_13Kernel_traitsIf6__halffS2_fjLj4096ELj1ELj1ELj4ELj16ENS_18Kernel_traits_baseILj4096EfS2_fS2_fjLj128EEEEELb0ELb1ELb0ELb0EEEvNS_9BwdParamsE,@function
        .size           _ZN10layer_norm13ln_bwd_kernelINS_13Kernel_traitsIf6__halffS2_fjLj4096ELj1ELj1ELj4ELj16ENS_18Kernel_traits_baseILj4096EfS2_fS2_fjLj128EEEEELb0ELb1ELb0ELb0EEEvNS_9BwdParamsE,(.L_x_15722 - _ZN10layer_norm13ln_bwd_kernelINS_13Kernel_traitsIf6__halffS2_fjLj4096ELj1ELj1ELj4ELj16ENS_18Kernel_traits_baseILj4096EfS2_fS2_fjLj128EEEEELb0ELb1ELb0ELb0EEEvNS_9BwdParamsE)
        .other          _ZN10layer_norm13ln_bwd_kernelINS_13Kernel_traitsIf6__halffS2_fjLj4096ELj1ELj1ELj4ELj16ENS_18Kernel_traits_baseILj4096EfS2_fS2_fjLj128EEEEELb0ELb1ELb0ELb0EEEvNS_9BwdParamsE,@"STO_CUDA_ENTRY STV_DEFAULT"
_ZN10layer_norm13ln_bwd_kernelINS_13Kernel_traitsIf6__halffS2_fjLj4096ELj1ELj1ELj4ELj16ENS_18Kernel_traits_baseILj4096EfS2_fS2_fjLj128EEEEELb0ELb1ELb0ELb0EEEvNS_9BwdParamsE:
.text._ZN10layer_norm13ln_bwd_kernelINS_13Kernel_traitsIf6__halffS2_fjLj4096ELj1ELj1ELj4ELj16ENS_18Kernel_traits_baseILj4096EfS2_fS2_fjLj128EEEEELb0ELb1ELb0ELb0EEEvNS_9BwdParamsE:
        /* <DEDUP_REMOVED lines=193> */
.L_x_11444:
        /* <DEDUP_REMOVED lines=13> */
[----:B------:R-:W4:Y:S01]  /*0ce0*/  LDG.E R188, desc[UR10][R188.64] ;  /* 0x0000000abcbc7981 */ /* 0x000f22000c1e1900 */
[----:B------:R-:W0:Y:S01]  /*0cf0*/  S2R R251, SR_TID.X ;  /* 0x0000000000fb7919 */ /* 0x000e220000002100 */
[----:B------:R-:W-:Y:S01]  /*0d00*/  ISETP.NE.AND P5, PT, RZ, UR18, PT ;  /* 0x00000012ff007c0c */ /* 0x000fe2000bfa5270 */
[----:B------:R-:W-:Y:S01]  /*0d10*/  UIMAD UR4, UR7, UR6, URZ ;  /* 0x00000006070472a4 */ /* 0x000fe2000f8e02ff */
[----:B------:R-:W-:-:S03]  /*0d20*/  ISETP.GE.U32.AND P4, PT, R249, 0x80, PT ;  /* 0x00000080f900780c */ /* 0x000fc60003f86070 */
[----:B------:R-:W-:-:S04]  /*0d30*/  USHF.R.S32.HI UR5, URZ, 0x1f, UR4 ;  /* 0x0000001fff057899 */ /* 0x000fc80008011404 */
        /* <DEDUP_REMOVED lines=9> */
[----:B------:R-:W-:Y:S01]  /*0dd0*/  R2UR UR25, R18 ;  /* 0x00000000121972ca */ /* 0x000fe200000e0000 */
[----:B---3--:R-:W-:-:S05]  /*0de0*/  @P0 HADD2.F32 R18, -RZ, R190.H0_H0 ;  /* 0x200000beff120230 */ /* 0x008fca0000004100 */
[----:B------:R-:W-:Y:S02]  /*0df0*/  @P0 R2UR UR17, R18 ;  /* 0x00000000121102ca */ /* 0x000fe400000e0000 */
[----:B------:R-:W-:-:S04]  /*0e00*/  MOV R18, UR5 ;  /* 0x0000000500127c02 */ /* 0x000fc80008000f00 */
[----:B0-----:R-:W-:Y:S02]  /*0e10*/  LEA.HI.SX32 R18, R18, R251, 0x1d ;  /* 0x000000fb12127211 */ /* 0x001fe400078feaff */
[----:B----4-:R-:W-:-:S05]  /*0e20*/  R2UR UR24, R188 ;  /* 0x00000000bc1872ca */ /* 0x010fca00000e0000 */
[----:B------:R-:W-:Y:S01]  /*0e30*/  @UP0 UMOV UR16, UR17 ;  /* 0x0000001100100c82 */ /* 0x000fe20008000000 */
[----:B------:R-:W-:Y:S01]  /*0e40*/  MOV R226, R18 ;  /* 0x0000001200e27202 */ /* 0x000fe20000000f00 */
[----:B-----5:R-:W-:Y:S08]  /*0e50*/  @!P4 BRA `(.L_x_11411) ;  /* 0x000000040058c947 */ /* 0x020ff00003800000 */
        /* <DEDUP_REMOVED lines=24> */
[----:B------:R-:W-:Y:S02]  /*0fe0*/  FADD.FTZ R209, R191, -UR25 ;  /* 0x80000019bfd17e21 */ /* 0x000fe40008010000 */
[----:B------:R-:W-:Y:S01]  /*0ff0*/  FMUL.FTZ R211, R211, UR24 ;  /* 0x00000018d3d37c20 */ /* 0x000fe20008410000 */
[----:B------:R-:W-:Y:S01]  /*1000*/  FADD.FTZ R210, R190, -UR25 ;  /* 0x80000019bed27e21 */ /* 0x000fe20008010000 */
[----:B---3--:R-:W-:-:S02]  /*1010*/  HADD2.F32 R208, -RZ, R192.H1_H1 ;  /* 0x300000c0ffd07230 */ /* 0x008fc40000004100 */
[--C-:B------:R-:W-:Y:S02]  /*1020*/  HADD2.F32 R19, -RZ, R195.reuse.H0_H0 ;  /* 0x200000c3ff137230 */ /* 0x100fe40000004100 */
[----:B------:R-:W-:Y:S02]  /*1030*/  HADD2.F32 R188, -RZ, R195.H1_H1 ;  /* 0x300000c3ffbc7230 */ /* 0x000fe40000004100 */
[----:B----4-:R-:W-:Y:S01]  /*1040*/  FADD.FTZ R195, R196, -UR25 ;  /* 0x80000019c4c37e21 */ /* 0x010fe20008010000 */
[----:B0-----:R-:W-:Y:S02]  /*1050*/  HADD2.F32 R207, -RZ, R192.H0_H0 ;  /* 0x200000c0ffcf7230 */ /* 0x001fe40000004100 */
[----:B------:R-:W-:Y:S01]  /*1060*/  FADD.FTZ R81, R81, R208 ;  /* 0x000000d051517221 */ /* 0x000fe20000010000 */
[--C-:B------:R-:W-:Y:S02]  /*1070*/  HADD2.F32 R206, -RZ, R193.reuse.H0_H0 ;  /* 0x200000c1ffce7230 */ /* 0x100fe40000004100 */
[----:B------:R-:W-:Y:S01]  /*1080*/  FFMA.FTZ R113, R211, R208, R113 ;  /* 0x000000d0d3717223 */ /* 0x000fe20000010071 */
[----:B------:R-:W-:-:S02]  /*1090*/  HADD2.F32 R191, -RZ, R193.H1_H1 ;  /* 0x300000c1ffbf7230 */ /* 0x000fc40000004100 */
[----:B------:R-:W-:Y:S01]  /*10a0*/  FMUL.FTZ R248, R246, R208 ;  /* 0x000000d0f6f87220 */ /* 0x000fe20000410000 */
[--C-:B------:R-:W-:Y:S02]  /*10b0*/  HADD2.F32 R190, -RZ, R194.reuse.H0_H0 ;  /* 0x200000c2ffbe7230 */ /* 0x100fe40000004100 */
[----:B------:R-:W-:Y:S01]  /*10c0*/  FMUL.FTZ R209, R209, UR24 ;  /* 0x00000018d1d17c20 */ /* 0x000fe20008410000 */
[----:B------:R-:W-:Y:S01]  /*10d0*/  FMUL.FTZ R208, R195, UR24 ;  /* 0x00000018c3d07c20 */ /* 0x000fe20008410000 */
[----:B------:R-:W-:Y:S01]  /*10e0*/  FMUL.FTZ R0, R0, UR24 ;  /* 0x0000001800007c20 */ /* 0x000fe20008410000 */
[----:B------:R-:W-:Y:S01]  /*10f0*/  FMUL.FTZ R214, R247, R207 ;  /* 0x000000cff7d67220 */ /* 0x000fe20000410000 */
[----:B------:R-:W-:Y:S02]  /*1100*/  HADD2.F32 R189, -RZ, R194.H1_H1 ;  /* 0x300000c2ffbd7230 */ /* 0x000fe40000004100 */
[----:B------:R-:W-:Y:S01]  /*1110*/  FMUL.FTZ R247, R245, R206 ;  /* 0x000000cef5f77220 */ /* 0x000fe20000410000 */
[----:B------:R-:W-:Y:S01]  /*1120*/  FADD.FTZ R194, R197, -UR25 ;  /* 0x80000019c5c27e21 */ /* 0x000fe20008010000 */
[----:B------:R-:W-:Y:S01]  /*1130*/  FADD.FTZ R83, R83, R191 ;  /* 0x000000bf53537221 */ /* 0x000fe20000010000 */
[-C--:B------:R-:W-:Y:S01]  /*1140*/  FFMA.FTZ R115, R209, R191.reuse, R115 ;  /* 0x000000bfd1737223 */ /* 0x080fe20000010073 */
[----:B------:R-:W-:Y:S01]  /*1150*/  FMUL.FTZ R246, R244, R191 ;  /* 0x000000bff4f67220 */ /* 0x000fe20000410000 */
[----:B------:R-:W-:Y:S01]  /*1160*/  FADD.FTZ R76, R76, R190 ;  /* 0x000000be4c4c7221 */ /* 0x000fe20000010000 */
[-C--:B------:R-:W-:Y:S01]  /*1170*/  FFMA.FTZ R108, R208, R190.reuse, R108 ;  /* 0x000000bed06c7223 */ /* 0x080fe2000001006c */
[----:B------:R-:W-:Y:S01]  /*1180*/  FMUL.FTZ R245, R243, R190 ;  /* 0x000000bef3f57220 */ /* 0x000fe20000410000 */
[----:B------:R-:W-:Y:S01]  /*1190*/  FADD.FTZ R191, RZ, R214 ;  /* 0x000000d6ffbf7221 */ /* 0x000fe20000010000 */
[----:B------:R-:W-:Y:S01]  /*11a0*/  FFMA.FTZ R190, R0, R214, RZ ;  /* 0x000000d600be7223 */ /* 0x000fe200000100ff */
[----:B------:R-:W-:Y:S01]  /*11b0*/  FADD.FTZ R80, R80, R207 ;  /* 0x000000cf50507221 */ /* 0x000fe20000010000 */
[----:B------:R-:W-:Y:S01]  /*11c0*/  FFMA.FTZ R112, R0, R207, R112 ;  /* 0x000000cf00707223 */ /* 0x000fe20000010070 */
        /* <DEDUP_REMOVED lines=14> */
[----:B------:R-:W-:Y:S01]  /*12b0*/  FADD.FTZ R82, R82, R206 ;  /* 0x000000ce52527221 */ /* 0x000fe20000010000 */
        /* <DEDUP_REMOVED lines=13> */
[----:B------:R-:W-:Y:S01]  /*1390*/  FFMA.FTZ R111, R19, R188, R111 ;  /* 0x000000bc136f7223 */ /* 0x000fe2000001006f */
[----:B------:R-:W-:Y:S01]  /*13a0*/  FADD.FTZ R228, R189, R242 ;  /* 0x000000f2bde47221 */ /* 0x000fe20000010000 */
[----:B------:R-:W-:-:S07]  /*13b0*/  FFMA.FTZ R227, R19, R242, R190 ;  /* 0x000000f213e37223 */ /* 0x000fce00000100be */
.L_x_11411:
[----:B------:R-:W-:Y:S05]  /*13c0*/  BSYNC.RECONVERGENT B0 ;  /* 0x0000000000007941 */ /* 0x000fea0003800200 */
.L_x_11410:
        /* <DEDUP_REMOVED lines=16> */
[----:B------:R-:W3:Y:S01]  /*14d0*/  LDL R250, [R1+0x4c] ;  /* 0x00004c0001fa7983 */ /* 0x000ee20000100800 */
        /* <DEDUP_REMOVED lines=9> */
[----:B------:R-:W-:Y:S01]  /*1570*/  FADD.FTZ R14, R14, -UR25 ;  /* 0x800000190e0e7e21 */ /* 0x000fe20008010000 */
[----:B------:R-:W-:Y:S01]  /*1580*/  FADD.FTZ R197, R15, -UR25 ;  /* 0x800000190fc57e21 */ /* 0x000fe20008010000 */
[----:B------:R-:W-:Y:S01]  /*1590*/  FMUL.FTZ R17, R17, UR24 ;  /* 0x0000001811117c20 */ /* 0x000fe20008410000 */
[----:B----4-:R-:W-:-:S02]  /*15a0*/  HADD2.F32 R13, -RZ, R188.H0_H0 ;  /* 0x200000bcff0d7230 */ /* 0x010fc40000004100 */
[--C-:B------:R-:W-:Y:S02]  /*15b0*/  HADD2.F32 R199, -RZ, R191.reuse.H0_H0 ;  /* 0x200000bfffc77230 */ /* 0x100fe40000004100 */
[----:B------:R-:W-:Y:S02]  /*15c0*/  HADD2.F32 R234, -RZ, R191.H1_H1 ;  /* 0x300000bfffea7230 */ /* 0x000fe40000004100 */
[----:B---3--:R-:W-:Y:S01]  /*15d0*/  FADD.FTZ R191, R192, -UR25 ;  /* 0x80000019c0bf7e21 */ /* 0x008fe20008010000 */
[----:B------:R-:W-:Y:S02]  /*15e0*/  HADD2.F32 R196, -RZ, R188.H1_H1 ;  /* 0x300000bcffc47230 */ /* 0x000fe40000004100 */
[--C-:B------:R-:W-:Y:S02]  /*15f0*/  HADD2.F32 R12, -RZ, R189.reuse.H0_H0 ;  /* 0x200000bdff0c7230 */ /* 0x100fe40000004100 */
[----:B------:R-:W-:Y:S01]  /*1600*/  FMUL.FTZ R15, R14, UR24 ;  /* 0x000000180e0f7c20 */ /* 0x000fe20008410000 */
[----:B0-----:R-:W-:-:S02]  /*1610*/  HADD2.F32 R11, -RZ, R189.H1_H1 ;  /* 0x300000bdff0b7230 */ /* 0x001fc40000004100 */
[----:B------:R-:W-:Y:S01]  /*1620*/  FADD.FTZ R72, R72, R13 ;  /* 0x0000000d48487221 */ /* 0x000fe20000010000 */
[--C-:B------:R-:W-:Y:S02]  /*1630*/  HADD2.F32 R10, -RZ, R190.reuse.H0_H0 ;  /* 0x200000beff0a7230 */ /* 0x100fe40000004100 */
[-C--:B------:R-:W-:Y:S01]  /*1640*/  FFMA.FTZ R104, R17, R13.reuse, R104 ;  /* 0x0000000d11687223 */ /* 0x080fe20000010068 */
[----:B------:R-:W-:Y:S01]  /*1650*/  FMUL.FTZ R241, R240, R13 ;  /* 0x0000000df0f17220 */ /* 0x000fe20000410000 */
[----:B------:R-:W-:Y:S01]  /*1660*/  FMUL.FTZ R14, R197, UR24 ;  /* 0x00000018c50e7c20 */ /* 0x000fe20008410000 */
[----:B------:R-:W-:Y:S01]  /*1670*/  FMUL.FTZ R13, R191, UR24 ;  /* 0x00000018bf0d7c20 */ /* 0x000fe20008410000 */
[----:B------:R-:W-:Y:S01]  /*1680*/  FMUL.FTZ R240, R239, R196 ;  /* 0x000000c4eff07220 */ /* 0x000fe20000410000 */
[----:B------:R-:W-:Y:S01]  /*1690*/  FMUL.FTZ R239, R238, R12 ;  /* 0x0000000ceeef7220 */ /* 0x000fe20000410000 */
[-C--:B------:R-:W-:Y:S01]  /*16a0*/  FMUL.FTZ R238, R237, R11.reuse ;  /* 0x0000000bedee7220 */ /* 0x080fe20000410000 */
        /* <DEDUP_REMOVED lines=8> */
[----:B------:R-:W-:-:S02]  /*1730*/  HADD2.F32 R198, -RZ, R190.H1_H1 ;  /* 0x300000beffc67230 */ /* 0x000fc40000004100 */
[----:B------:R-:W-:Y:S01]  /*1740*/  FADD.FTZ R190, R193, -UR25 ;  /* 0x80000019c1be7e21 */ /* 0x000fe20008010000 */
[----:B------:R-:W-:Y:S01]  /*1750*/  FADD.FTZ R10, R10, R240 ;  /* 0x000000f00a0a7221 */ /* 0x000fe20000010000 */
[----:B------:R-:W-:Y:S01]  /*1760*/  FFMA.FTZ R11, R16, R240, R11 ;  /* 0x000000f0100b7223 */ /* 0x000fe2000001000b */
[----:B------:R-:W-:Y:S01]  /*1770*/  FADD.FTZ R74, R74, R12 ;  /* 0x0000000c4a4a7221 */ /* 0x000fe20000010000 */
[C---:B------:R-:W-:Y:S01]  /*1780*/  FFMA.FTZ R106, R15.reuse, R12, R106 ;  /* 0x0000000c0f6a7223 */ /* 0x040fe2000001006a */
[----:B------:R-:W-:Y:S01]  /*1790*/  FMUL.FTZ R12, R190, UR24 ;  /* 0x00000018be0c7c20 */ /* 0x000fe20008410000 */
[----:B------:R-:W-:Y:S01]  /*17a0*/  FADD.FTZ R10, R10, R239 ;  /* 0x000000ef0a0a7221 */ /* 0x000fe20000010000 */
[----:B------:R-:W-:Y:S01]  /*17b0*/  FFMA.FTZ R190, R15, R239, R11 ;  /* 0x000000ef0fbe7223 */ /* 0x000fe2000001000b */
[----:B------:R-:W-:Y:S02]  /*17c0*/  FADD.FTZ R189, R194, -UR25 ;  /* 0x80000019c2bd7e21 */ /* 0x000fe40008010000 */
        /* <DEDUP_REMOVED lines=24> */
.L_x_11413:
[----:B------:R-:W-:Y:S05]  /*1950*/  BSYNC.RECONVERGENT B0 ;  /* 0x0000000000007941 */ /* 0x000fea0003800200 */
.L_x_11412:
        /* <DEDUP_REMOVED lines=88> */
.L_x_11415:
[----:B------:R-:W-:Y:S05]  /*1ee0*/  BSYNC.RECONVERGENT B0 ;  /* 0x0000000000007941 */ /* 0x000fea0003800200 */
.L_x_11414:
        /* <DEDUP_REMOVED lines=8> */
[----:B------:R-:W4:Y:S04]  /*1f70*/  LDL R212, [R1] ;  /* 0x0000000001d47983 */ /* 0x000f280000100800 */
        /* <DEDUP_REMOVED lines=20> */
[----:B---3--:R-:W-:-:S02]  /*20c0*/  HADD2.F32 R203, -RZ, R192.H0_H0 ;  /* 0x200000c0ffcb7230 */ /* 0x008fc40000004100 */
[--C-:B------:R-:W-:Y:S02]  /*20d0*/  HADD2.F32 R215, -RZ, R195.reuse.H0_H0 ;  /* 0x200000c3ffd77230 */ /* 0x100fe40000004100 */
[----:B------:R-:W-:Y:S02]  /*20e0*/  HADD2.F32 R226, -RZ, R195.H1_H1 ;  /* 0x300000c3ffe27230 */ /* 0x000fe40000004100 */
[----:B----4-:R-:W-:Y:S01]  /*20f0*/  FADD.FTZ R195, R196, -UR25 ;  /* 0x80000019c4c37e21 */ /* 0x010fe20008010000 */
[----:B------:R-:W-:Y:S02]  /*2100*/  HADD2.F32 R204, -RZ, R192.H1_H1 ;  /* 0x300000c0ffcc7230 */ /* 0x000fe40000004100 */
[----:B------:R-:W-:Y:S01]  /*2110*/  FMUL.FTZ R201, R202, UR24 ;  /* 0x00000018cac97c20 */ /* 0x000fe20008410000 */
[--C-:B------:R-:W-:Y:S02]  /*2120*/  HADD2.F32 R192, -RZ, R193.reuse.H0_H0 ;  /* 0x200000c1ffc07230 */ /* 0x100fe40000004100 */
[----:B------:R-:W-:Y:S01]  /*2130*/  FADD.FTZ R56, R56, R203 ;  /* 0x000000cb38387221 */ /* 0x000fe20000010000 */
[----:B------:R-:W-:-:S02]  /*2140*/  HADD2.F32 R190, -RZ, R193.H1_H1 ;  /* 0x300000c1ffbe7230 */ /* 0x000fc40000004100 */
[-C--:B------:R-:W-:Y:S01]  /*2150*/  FFMA.FTZ R88, R200, R203.reuse, R88 ;  /* 0x000000cbc8587223 */ /* 0x080fe20000010058 */
[----:B------:R-:W-:Y:S02]  /*2160*/  HADD2.F32 R189, -RZ, R194.H0_H0 ;  /* 0x200000c2ffbd7230 */ /* 0x000fe40000004100 */
[----:B------:R-:W-:Y:S01]  /*2170*/  FMUL.FTZ R222, R220, R203 ;  /* 0x000000cbdcde7220 */ /* 0x000fe20000410000 */
[----:B------:R-:W-:Y:S01]  /*2180*/  FMUL.FTZ R202, R205, UR24 ;  /* 0x00000018cdca7c20 */ /* 0x000fe20008410000 */
[----:B------:R-:W-:Y:S01]  /*2190*/  FMUL.FTZ R203, R195, UR24 ;  /* 0x00000018c3cb7c20 */ /* 0x000fe20008410000 */
        /* <DEDUP_REMOVED lines=18> */
[----:B------:R-:W-:Y:S01]  /*22c0*/  FADD.FTZ R193, R198, -UR25 ;  /* 0x80000019c6c17e21 */ /* 0x000fe20008010000 */
[----:B------:R-:W-:Y:S01]  /*22d0*/  FADD.FTZ R57, R57, R204 ;  /* 0x000000cc39397221 */ /* 0x000fe20000010000 */
[----:B------:R-:W-:Y:S01]  /*22e0*/  FFMA.FTZ R89, R213, R204, R89 ;  /* 0x000000ccd5597223 */ /* 0x000fe20000010059 */
[----:B------:R-:W-:Y:S01]  /*22f0*/  FMUL.FTZ R204, R194, UR24 ;  /* 0x00000018c2cc7c20 */ /* 0x000fe20008410000 */
[----:B------:R-:W-:Y:S01]  /*2300*/  FMUL.FTZ R217, R216, R188 ;  /* 0x000000bcd8d97220 */ /* 0x000fe20000410000 */
[----:B------:R-:W-:Y:S01]  /*2310*/  FADD.FTZ R189, R189, R218 ;  /* 0x000000dabdbd7221 */ /* 0x000fe20000010000 */
[----:B------:R-:W-:Y:S01]  /*2320*/  FFMA.FTZ R190, R203, R218, R190 ;  /* 0x000000dacbbe7223 */ /* 0x000fe200000100be */
[----:B------:R-:W-:Y:S01]  /*2330*/  FMUL.FTZ R212, R193, UR24 ;  /* 0x00000018c1d47c20 */ /* 0x000fe20008410000 */
[----:B------:R-:W-:Y:S01]  /*2340*/  FADD.FTZ R191, R199, -UR25 ;  /* 0x80000019c7bf7e21 */ /* 0x000fe20008010000 */
[----:B------:R-:W-:Y:S01]  /*2350*/  FMUL.FTZ R216, R252, R215 ;  /* 0x000000d7fcd87220 */ /* 0x000fe20000410000 */
[----:B------:R-:W-:Y:S01]  /*2360*/  FADD.FTZ R189, R189, R217 ;  /* 0x000000d9bdbd7221 */ /* 0x000fe20000010000 */
[----:B------:R-:W-:Y:S01]  /*2370*/  FFMA.FTZ R190, R204, R217, R190 ;  /* 0x000000d9ccbe7223 */ /* 0x000fe200000100be */
        /* <DEDUP_REMOVED lines=14> */
.L_x_11417:
[----:B------:R-:W-:Y:S05]  /*2460*/  BSYNC.RECONVERGENT B0 ;  /* 0x0000000000007941 */ /* 0x000fea0003800200 */
.L_x_11416:
        /* <DEDUP_REMOVED lines=31> */
.L_x_11419:
[----:B------:R-:W-:Y:S05]  /*2660*/  BSYNC.RECONVERGENT B0 ;  /* 0x0000000000007941 */ /* 0x000fea0003800200 */
.L_x_11418:
        /* <DEDUP_REMOVED lines=36> */
[--C-:B-----5:R-:W-:Y:S02]  /*28b0*/  HADD2.F32 R194, -RZ, R191.reuse.H0_H0 ;  /* 0x200000bfffc27230 */ /* 0x120fe40000004100 */
[----:B------:R-:W-:Y:S02]  /*28c0*/  HADD2.F32 R191, -RZ, R191.H1_H1 ;  /* 0x300000bfffbf7230 */ /* 0x000fe40000004100 */
[----:B------:R-:W-:-:S04]  /*28d0*/  FADD.FTZ R193, R243, -R193 ;  /* 0x800000c1f3c17221 */ /* 0x000fc80000010000 */
        /* <DEDUP_REMOVED lines=12> */
[----:B------:R-:W-:Y:S02]  /*29a0*/  F2FP.F16.F32.PACK_AB R191, R194, R191 ;  /* 0x000000bfc2bf723e */ /* 0x000fe400000000ff */
[----:B------:R-:W-:-:S04]  /*29b0*/  FMUL.FTZ R193, R193, UR24 ;  /* 0x00000018c1c17c20 */ /* 0x000fc80008410000 */
[----:B------:R-:W-:Y:S01]  /*29c0*/  FMUL.FTZ R195, R193, UR16 ;  /* 0x00000010c1c37c20 */ /* 0x000fe20008410000 */
[--C-:B------:R-:W-:Y:S02]  /*29d0*/  HADD2.F32 R193, -RZ, R190.reuse.H0_H0 ;  /* 0x200000beffc17230 */ /* 0x100fe40000004100 */
        /* <DEDUP_REMOVED lines=9> */
[----:B------:R-:W-:Y:S01]  /*2a70*/  F2FP.F16.F32.PACK_AB R190, R44, R45 ;  /* 0x0000002d2cbe723e */ /* 0x000fe200000000ff */
[----:B------:R-:W-:Y:S01]  /*2a80*/  FFMA.FTZ R44, R210, UR17, R192 ;  /* 0x00000011d22c7c23 */ /* 0x000fe200080100c0 */
[--C-:B------:R-:W-:Y:S02]  /*2a90*/  HADD2.F32 R45, -RZ, R189.reuse.H0_H0 ;  /* 0x200000bdff2d7230 */ /* 0x100fe40000004100 */
[----:B------:R-:W-:Y:S02]  /*2aa0*/  HADD2.F32 R189, -RZ, R189.H1_H1 ;  /* 0x300000bdffbd7230 */ /* 0x000fe40000004100 */
        /* <DEDUP_REMOVED lines=28> */
.L_x_11423:
        /* <DEDUP_REMOVED lines=8> */
[----:B------:R-:W-:-:S02]  /*2cf0*/  HADD2.F32 R185, -RZ, R189.H0_H0 ;  /* 0x200000bdffb97230 */ /* 0x000fc40000004100 */
[----:B------:R-:W-:Y:S01]  /*2d00*/  FMUL.FTZ R182, R180, UR16 ;  /* 0x00000010b4b67c20 */ /* 0x000fe20008410000 */
[----:B------:R-:W-:Y:S02]  /*2d10*/  HADD2.F32 R186, -RZ, R189.H1_H1 ;  /* 0x300000bdffba7230 */ /* 0x000fe40000004100 */
[----:B------:R-:W-:Y:S02]  /*2d20*/  HADD2.F32 R187, -RZ, R190.H1_H1 ;  /* 0x300000beffbb7230 */ /* 0x000fe40000004100 */
[----:B------:R-:W-:Y:S01]  /*2d30*/  FFMA.FTZ R48, R182, R183, R48 ;  /* 0x000000b7b6307223 */ /* 0x000fe20000010030 */
[----:B------:R-:W-:Y:S01]  /*2d40*/  FMUL.FTZ R183, R181, UR16 ;  /* 0x00000010b5b77c20 */ /* 0x000fe20008410000 */
[----:B------:R-:W-:-:S03]  /*2d50*/  FMUL.FTZ R182, R144, R182 ;  /* 0x000000b690b67220 */ /* 0x000fc60000410000 */
[----:B------:R-:W-:Y:S01]  /*2d60*/  FFMA.FTZ R49, R183, R184, R49 ;  /* 0x000000b8b7317223 */ /* 0x000fe20000010031 */
[----:B------:R-:W-:-:S05]  /*2d70*/  FMUL.FTZ R183, R145, R183 ;  /* 0x000000b791b77220 */ /* 0x000fca0000410000 */
[----:B------:R-:W-:Y:S01]  /*2d80*/  F2FP.F16.F32.PACK_AB R188, R183, R182 ;  /* 0x000000b6b7bc723e */ /* 0x000fe200000000ff */
        /* <DEDUP_REMOVED lines=8> */
[----:B------:R-:W-:Y:S01]  /*2e10*/  FMUL.FTZ R185, R183, UR16 ;  /* 0x00000010b7b97c20 */ /* 0x000fe20008410000 */
[----:B------:R-:W-:-:S03]  /*2e20*/  FMUL.FTZ R184, R146, R184 ;  /* 0x000000b892b87220 */ /* 0x000fc60000410000 */
[----:B------:R-:W-:Y:S01]  /*2e30*/  FFMA.FTZ R51, R185, R186, R51 ;  /* 0x000000bab9337223 */ /* 0x000fe20000010033 */
[----:B------:R-:W-:Y:S01]  /*2e40*/  FFMA.FTZ R186, R208, UR17, R192 ;  /* 0x00000011d0ba7c23 */ /* 0x000fe200080100c0 */
[----:B------:R-:W-:-:S03]  /*2e50*/  FMUL.FTZ R185, R147, R185 ;  /* 0x000000b993b97220 */ /* 0x000fc60000410000 */
[----:B------:R-:W-:Y:S02]  /*2e60*/  FADD.FTZ R186, R245, -R186 ;  /* 0x800000baf5ba7221 */ /* 0x000fe40000010000 */
[----:B------:R-:W-:Y:S01]  /*2e70*/  F2FP.F16.F32.PACK_AB R189, R185, R184 ;  /* 0x000000b8b9bd723e */ /* 0x000fe200000000ff */
[----:B------:R-:W-:Y:S02]  /*2e80*/  HADD2.F32 R185, -RZ, R190.H0_H0 ;  /* 0x200000beffb97230 */ /* 0x000fe40000004100 */
        /* <DEDUP_REMOVED lines=27> */
.L_x_11422:
        /* <DEDUP_REMOVED lines=21> */
[----:B------:R-:W-:Y:S02]  /*3190*/  F2FP.F16.F32.PACK_AB R191, R194, R191 ;  /* 0x000000bfc2bf723e */ /* 0x000fe400000000ff */
[----:B------:R-:W-:-:S04]  /*31a0*/  FFMA.FTZ R193, R193, UR24, R152 ;  /* 0x00000018c1c17c23 */ /* 0x000fc80008010098 */
[----:B------:R-:W-:Y:S01]  /*31b0*/  FMUL.FTZ R195, R193, UR16 ;  /* 0x00000010c1c37c20 */ /* 0x000fe20008410000 */
[--C-:B------:R-:W-:Y:S02]  /*31c0*/  HADD2.F32 R193, -RZ, R190.reuse.H0_H0 ;  /* 0x200000beffc17230 */ /* 0x100fe40000004100 */
[----:B------:R-:W-:-:S03]  /*31d0*/  HADD2.F32 R190, -RZ, R190.H1_H1 ;  /* 0x300000beffbe7230 */ /* 0x000fc60000004100 */
[----:B------:R-:W-:Y:S01]  /*31e0*/  FFMA.FTZ R193, R193, R195, R44 ;  /* 0x000000c3c1c17223 */ /* 0x000fe2000001002c */
[----:B------:R-:W-:-:S04]  /*31f0*/  FFMA.FTZ R44, R207, UR17, R192 ;  /* 0x00000011cf2c7c23 */ /* 0x000fc800080100c0 */
[----:B------:R-:W-:-:S04]  /*3200*/  FADD.FTZ R44, R244, -R44 ;  /* 0x8000002cf42c7221 */ /* 0x000fc80000010000 */
[----:B------:R-:W-:-:S04]  /*3210*/  FFMA.FTZ R44, R44, UR24, R153 ;  /* 0x000000182c2c7c23 */ /* 0x000fc80008010099 */
[----:B------:R-:W-:-:S04]  /*3220*/  FMUL.FTZ R44, R44, UR16 ;  /* 0x000000102c2c7c20 */ /* 0x000fc80008410000 */
[-C--:B------:R-:W-:Y:S01]  /*3230*/  FFMA.FTZ R194, R190, R44.reuse, R45 ;  /* 0x0000002cbec27223 */ /* 0x080fe2000001002d */
[----:B------:R-:W-:Y:S01]  /*3240*/  FMUL.FTZ R45, R140, R195 ;  /* 0x000000c38c2d7220 */ /* 0x000fe20000410000 */
[----:B------:R-:W-:-:S05]  /*3250*/  FMUL.FTZ R44, R141, R44 ;  /* 0x0000002c8d2c7220 */ /* 0x000fca0000410000 */
[----:B------:R-:W-:Y:S01]  /*3260*/  F2FP.F16.F32.PACK_AB R190, R44, R45 ;  /* 0x0000002d2cbe723e */ /* 0x000fe200000000ff */
[----:B------:R-:W-:Y:S01]  /*3270*/  FFMA.FTZ R44, R210, UR17, R192 ;  /* 0x00000011d22c7c23 */ /* 0x000fe200080100c0 */
[--C-:B------:R-:W-:Y:S02]  /*3280*/  HADD2.F32 R45, -RZ, R189.reuse.H0_H0 ;  /* 0x200000bdff2d7230 */ /* 0x100fe40000004100 */
[----:B------:R-:W-:Y:S02]  /*3290*/  HADD2.F32 R189, -RZ, R189.H1_H1 ;  /* 0x300000bdffbd7230 */ /* 0x000fe40000004100 */
[----:B------:R-:W-:-:S04]  /*32a0*/  FADD.FTZ R44, R247, -R44 ;  /* 0x8000002cf72c7221 */ /* 0x000fc80000010000 */
        /* <DEDUP_REMOVED lines=26> */
[----:B------:R-:W-:Y:S06]  /*3450*/  BRA `(.L_x_11424) ;  /* 0x0000000000f07947 */ /* 0x000fec0003800000 */
.L_x_11425:
        /* <DEDUP_REMOVED lines=11> */
[----:B------:R-:W-:Y:S02]  /*3510*/  HADD2.F32 R187, -RZ, R190.H1_H1 ;  /* 0x300000beffbb7230 */ /* 0x000fe40000004100 */
[-C--:B------:R-:W-:Y:S01]  /*3520*/  FFMA.FTZ R48, R183, R182.reuse, R48 ;  /* 0x000000b6b7307223 */ /* 0x080fe20000010030 */
[----:B------:R-:W-:Y:S01]  /*3530*/  FMUL.FTZ R183, R181, UR16 ;  /* 0x00000010b5b77c20 */ /* 0x000fe20008410000 */
[----:B------:R-:W-:-:S03]  /*3540*/  FMUL.FTZ R182, R144, R182 ;  /* 0x000000b690b67220 */ /* 0x000fc60000410000 */
[-C--:B------:R-:W-:Y:S01]  /*3550*/  FFMA.FTZ R49, R184, R183.reuse, R49 ;  /* 0x000000b7b8317223 */ /* 0x080fe20000010031 */
[----:B------:R-:W-:-:S05]  /*3560*/  FMUL.FTZ R183, R145, R183 ;  /* 0x000000b791b77220 */ /* 0x000fca0000410000 */
[----:B------:R-:W-:Y:S01]  /*3570*/  F2FP.F16.F32.PACK_AB R188, R183, R182 ;  /* 0x000000b6b7bc723e */ /* 0x000fe200000000ff */
        /* <DEDUP_REMOVED lines=8> */
[----:B------:R-:W-:Y:S01]  /*3600*/  FMUL.FTZ R185, R183, UR16 ;  /* 0x00000010b7b97c20 */ /* 0x000fe20008410000 */
[----:B------:R-:W-:-:S03]  /*3610*/  FMUL.FTZ R184, R146, R184 ;  /* 0x000000b892b87220 */ /* 0x000fc60000410000 */
[-C--:B------:R-:W-:Y:S01]  /*3620*/  FFMA.FTZ R51, R186, R185.reuse, R51 ;  /* 0x000000b9ba337223 */ /* 0x080fe20000010033 */
[----:B------:R-:W-:Y:S01]  /*3630*/  FFMA.FTZ R186, R208, UR17, R192 ;  /* 0x00000011d0ba7c23 */ /* 0x000fe200080100c0 */
[----:B------:R-:W-:-:S03]  /*3640*/  FMUL.FTZ R185, R147, R185 ;  /* 0x000000b993b97220 */ /* 0x000fc60000410000 */
[----:B------:R-:W-:Y:S02]  /*3650*/  FADD.FTZ R186, R245, -R186 ;  /* 0x800000baf5ba7221 */ /* 0x000fe40000010000 */
[----:B------:R-:W-:Y:S01]  /*3660*/  F2FP.F16.F32.PACK_AB R189, R185, R184 ;  /* 0x000000b8b9bd723e */ /* 0x000fe200000000ff */
[----:B------:R-:W-:Y:S02]  /*3670*/  HADD2.F32 R185, -RZ, R190.H0_H0 ;  /* 0x200000beffb97230 */ /* 0x000fe40000004100 */
        /* <DEDUP_REMOVED lines=25> */
[----:B------:R-:W-:-:S07]  /*3810*/  F2FP.F16.F32.PACK_AB R191, R45, R44 ;  /* 0x0000002c2dbf723e */ /* 0x000fce00000000ff */
.L_x_11424:
        /* <DEDUP_REMOVED lines=12> */
.L_x_11421:
[----:B------:R-:W-:Y:S05]  /*38e0*/  BSYNC.RECONVERGENT B0 ;  /* 0x0000000000007941 */ /* 0x000fea0003800200 */
.L_x_11420:
        /* <DEDUP_REMOVED lines=71> */
[----:B------:R-:W-:Y:S01]  /*3d60*/  F2FP.F16.F32.PACK_AB R191, R37, R36 ;  /* 0x0000002425bf723e */ /* 0x000fe200000000ff */
[----:B------:R-:W-:Y:S06]  /*3d70*/  BRA `(.L_x_11430) ;  /* 0x0000000800e87947 */ /* 0x000fec0003800000 */
.L_x_11429:
        /* <DEDUP_REMOVED lines=61> */
.L_x_11428:
[----:B------:R-:W0:Y:S02]  /*4150*/  LDC.64 R194, c[0x0][0x478] ;  /* 0x00011e00ffc27b82 */ /* 0x000e240000000a00 */
[----:B0-----:R-:W-:-:S04]  /*4160*/  ISETP.NE.U32.AND P0, PT, R194, RZ, PT ;  /* 0x000000ffc200720c */ /* 0x001fc80003f05070 */
[----:B------:R-:W-:-:S13]  /*4170*/  ISETP.NE.AND.EX P0, PT, R195, RZ, PT, P0 ;  /* 0x000000ffc300720c */ /* 0x000fda0003f05300 */
        /* <DEDUP_REMOVED lines=60> */
[----:B------:R-:W-:Y:S01]  /*4540*/  F2FP.F16.F32.PACK_AB R191, R37, R36 ;  /* 0x0000002425bf723e */ /* 0x000fe200000000ff */
[----:B------:R-:W-:Y:S06]  /*4550*/  BRA `(.L_x_11430) ;  /* 0x0000000000f07947 */ /* 0x000fec0003800000 */
.L_x_11431:
        /* <DEDUP_REMOVED lines=59> */
[----:B------:R-:W-:-:S07]  /*4910*/  F2FP.F16.F32.PACK_AB R188, R37, R36 ;  /* 0x0000002425bc723e */ /* 0x000fce00000000ff */
.L_x_11430:
        /* <DEDUP_REMOVED lines=10> */
.L_x_11427:
[----:B------:R-:W-:Y:S05]  /*49c0*/  BSYNC.RECONVERGENT B0 ;  /* 0x0000000000007941 */ /* 0x000fea0003800200 */
.L_x_11426:
        /* <DEDUP_REMOVED lines=73> */
.L_x_11435:
        /* <DEDUP_REMOVED lines=61> */
.L_x_11434:
        /* <DEDUP_REMOVED lines=65> */
.L_x_11437:
        /* <DEDUP_REMOVED lines=60> */
.L_x_11436:
        /* <DEDUP_REMOVED lines=10> */
.L_x_11433:
[----:B------:R-:W-:Y:S05]  /*5aa0*/  BSYNC.RECONVERGENT B0 ;  /* 0x0000000000007941 */ /* 0x000fea0003800200 */
.L_x_11432:
        /* <DEDUP_REMOVED lines=58> */
[----:B------:R-:W-:Y:S01]  /*5e50*/  F2FP.F16.F32.PACK_AB R190, R20, R21 ;  /* 0x0000001514be723e */ /* 0x000fe200000000ff */
[--C-:B------:R-:W-:Y:S02]  /*5e60*/  HADD2.F32 R21, -RZ, R191.reuse.H1_H1 ;  /* 0x300000bfff157230 */ /* 0x100fe40000004100 */
[----:B------:R-:W-:Y:S01]  /*5e70*/  FFMA.FTZ R187, R186, UR24, R179 ;  /* 0x00000018babb7c23 */ /* 0x000fe200080100b3 */
[----:B------:R-:W-:-:S03]  /*5e80*/  HADD2.F32 R191, -RZ, R191.H0_H0 ;  /* 0x200000bfffbf7230 */ /* 0x000fc60000004100 */
        /* <DEDUP_REMOVED lines=11> */
.L_x_11441:
[----:B------:R-:W-:Y:S01]  /*5f40*/  FFMA.FTZ R193, R205, UR17, R192 ;  /* 0x00000011cdc17c23 */ /* 0x000fe200080100c0 */
[--C-:B-----5:R-:W-:Y:S02]  /*5f50*/  HADD2.F32 R194, -RZ, R191.reuse.H1_H1 ;  /* 0x300000bfffc27230 */ /* 0x120fe40000004100 */
[----:B------:R-:W-:Y:S02]  /*5f60*/  HADD2.F32 R191, -RZ, R191.H0_H0 ;  /* 0x200000bfffbf7230 */ /* 0x000fe40000004100 */
        /* <DEDUP_REMOVED lines=58> */
.L_x_11440:
        /* <DEDUP_REMOVED lines=52> */
[----:B------:R-:W-:Y:S01]  /*6650*/  FMUL.FTZ R187, R186, UR24 ;  /* 0x00000018babb7c20 */ /* 0x000fe20008410000 */
[----:B------:R-:W-:-:S03]  /*6660*/  HADD2.F32 R191, -RZ, R191.H0_H0 ;  /* 0x200000bfffbf7230 */ /* 0x000fc60000004100 */
        /* <DEDUP_REMOVED lines=11> */
.L_x_11443:
[----:B------:R-:W-:Y:S01]  /*6720*/  FFMA.FTZ R193, R205, UR17, R192 ;  /* 0x00000011cdc17c23 */ /* 0x000fe200080100c0 */
[--C-:B-----5:R-:W-:Y:S02]  /*6730*/  HADD2.F32 R194, -RZ, R191.reuse.H1_H1 ;  /* 0x300000bfffc27230 */ /* 0x120fe40000004100 */
[----:B------:R-:W-:Y:S02]  /*6740*/  HADD2.F32 R191, -RZ, R191.H0_H0 ;  /* 0x200000bfffbf7230 */ /* 0x000fe40000004100 */
        /* <DEDUP_REMOVED lines=57> */
.L_x_11442:
        /* <DEDUP_REMOVED lines=9> */
.L_x_11439:
[----:B------:R-:W-:Y:S05]  /*6b70*/  BSYNC.RECONVERGENT B0 ;  /* 0x0000000000007941 */ /* 0x000fea0003800200 */
.L_x_11438:
[----:B------:R-:W-:Y:S02]  /*6b80*/  UIADD3 UR7, UPT, UPT, UR7, UR22, URZ ;  /* 0x0000001607077290 */ /* 0x000fe4000fffe0ff */
[----:B------:R-:W-:Y:S02]  /*6b90*/  UPLOP3.LUT UP2, UPT, UPT, UPT, UP2, 0x40, 0x4 ;  /* 0x000000000004789c */ /* 0x000fe40003f4e820 */
[----:B------:R-:W-:-:S09]  /*6ba0*/  UISETP.GE.AND UP1, UPT, UR7, UR23, UPT ;  /* 0x000000170700728c */ /* 0x000fd2000bf26270 */
[----:B------:R-:W-:Y:S05]  /*6bb0*/  BRA.U !UP1, `(.L_x_11444) ;  /* 0xffffffa109147547 */ /* 0x000fea000b83ffff */
.L_x_11409:
        /* <DEDUP_REMOVED lines=19> */
.L_x_11446:
[----:B------:R-:W-:Y:S05]  /*6cf0*/  BSYNC.RECONVERGENT B0 ;  /* 0x0000000000007941 */ /* 0x000fea0003800200 */
.L_x_11445:
        /* <DEDUP_REMOVED lines=15> */
.L_x_11448:
[----:B------:R-:W-:Y:S05]  /*6df0*/  BSYNC.RECONVERGENT B0 ;  /* 0x0000000000007941 */ /* 0x000fea0003800200 */
.L_x_11447:
        /* <DEDUP_REMOVED lines=15> */
.L_x_11450:
[----:B------:R-:W-:Y:S05]  /*6ef0*/  BSYNC.RECONVERGENT B0 ;  /* 0x0000000000007941 */ /* 0x000fea0003800200 */
.L_x_11449:
        /* <DEDUP_REMOVED lines=14> */
.L_x_11451:
        /* <DEDUP_REMOVED lines=10> */
.L_x_15722:


//--------------------- .text._ZN10layer_norm13ln_bwd_kernelINS_13Kernel_traitsIf6__halffS2_fjLj4096ELj1ELj1ELj4ELj16ENS_18Kernel_traits_baseILj4096EfS2_fS2_fjLj128EEEEELb0ELb1ELb0ELb1EEEvNS_9BwdParamsE --------------------------
	.section	.text._ZN10layer_norm13ln_bwd_kernelINS_13Kernel_traitsIf6__halffS2_fjLj4096ELj1ELj1ELj4ELj16ENS_18Kernel_traits_baseILj4096EfS2_fS2_fjLj128EEEEELb0ELb1ELb0ELb1EEEvNS_9BwdParamsE,"ax",@progbits
	.align	128
        .global         _ZN10layer_norm13ln_bwd_kernelINS_13Kernel_traitsIf6__halffS2_fjLj4096ELj1ELj1ELj4ELj16ENS_18Kernel_traits_baseILj4096EfS2_fS2_fjLj128EEEEELb0ELb1ELb0ELb1EEEvNS_9BwdParamsE
        .type           _ZN10layer_norm13ln_bwd_kernelINS_13Kernel_traitsIf6__halffS2_fjLj4096ELj1ELj1ELj4ELj16ENS_18Kernel_traits_baseILj4096EfS2_fS2_fjLj128EEEEELb0ELb1ELb0ELb1EEEvNS_9BwdParamsE,@function
        .size           _ZN10layer_norm13ln_bwd_kernelINS_13Kernel_traitsIf6__halffS2_fjLj4096ELj1ELj1ELj4ELj16ENS_18Kernel_traits_baseILj4096EfS2_fS2_fjLj128EEEEELb0ELb1ELb0ELb1EEEvNS_9BwdParamsE,(.L_x_15723 - _ZN10layer_norm13ln_bwd_kernelINS_13Kernel_traitsIf6__halffS2_fjLj4096ELj1ELj1ELj4ELj16ENS_18Kernel_traits_baseILj4096EfS2_fS2_fjLj128EEEEELb0ELb1ELb0ELb1EEEvNS_9BwdParamsE)
        .other          _ZN10layer_norm13ln_bwd_kernelINS_13Kernel_traitsIf6__halffS2_fjLj4096ELj1ELj1ELj4ELj16ENS_18Kernel_traits_baseILj4096EfS2_fS2_fjLj128EEEEELb0ELb1ELb0ELb1EEEvNS_9BwdParamsE,@"STO_CUDA_ENTRY STV_DEFAULT"
_ZN10layer_norm13ln_bwd_kernelINS_13Kernel_traitsIf6__halffS2_fjLj4096ELj1ELj1ELj4ELj16ENS_18Kernel_traits_baseILj4096EfS2_fS2_fjLj128EEEEELb0ELb1ELb0ELb1EEEvNS_9BwdParamsE:
.text._ZN10layer_norm13ln_bwd_kernelINS_13Kernel_traitsIf6__halffS2_fjLj4096ELj1ELj1ELj4ELj16ENS_18Kernel_traits_baseILj4096EfS2_fS2_fjLj128EEEEELb0ELb1ELb0ELb1EEEvNS_9BwdParamsE:
        /* <DEDUP_REMOVED lines=69> */
[----:B------:R-:W-:Y:S02]  /*0450*/  CS2R R250, SRZ ;  /* 0x0000000000fa7805 */ /* 0x000fe4000001ff00 */
[----:B------:R-:W-:Y:S01]  /*0460*/  CS2R R248, SRZ ;  /* 0x0000000000f87805 */ /* 0x000fe2000001ff00 */
[----:B------:R1:W-:Y:S01]  /*0470*/  STL [R1+0x14], RZ ;  /* 0x000014ff01007387 */ /* 0x0003e20000100800 */
[----:B------:R-:W-:-:S02]  /*0480*/  CS2R R246, SRZ ;  /* 0x0000000000f67805 */ /* 0x000fc4000001ff00 */
[----:B------:R-:W-:Y:S01]  /*0490*/  CS2R R244, SRZ ;  /* 0x0000000000f47805 */ /* 0x000fe2000001ff00 */
[C---:B--2---:R-:W-:Y:S01]  /*04a0*/  IMAD.WIDE.U32 R2, R0.reuse, 0x20, R2 ;  /* 0x0000002000027825 */ /* 0x044fe200078e0002 */
[----:B------:R1:W-:Y:S01]  /*04b0*/  STL [R1+0x10], RZ ;  /* 0x000010ff01007387 */ /* 0x0003e20000100800 */
[----:B------:R-:W-:Y:S02]  /*04c0*/  CS2R R242, SRZ ;  /* 0x0000000000f27805 */ /* 0x000fe4000001ff00 */
[----:B------:R-:W-:Y:S02]  /*04d0*/  CS2R R240, SRZ ;  /* 0x0000000000f07805 */ /* 0x000fe4000001ff00 */
[----:B------:R-:W-:Y:S01]  /*04e0*/  CS2R R238, SRZ ;  /* 0x0000000000ee7805 */ /* 0x000fe2000001ff00 */
[----:B------:R1:W-:Y:S01]  /*04f0*/  STL [R1+0x24], RZ ;  /* 0x000024ff01007387 */ /* 0x0003e20000100800 */
[----:B------:R-:W-:Y:S02]  /*0500*/  MOV R237, RZ ;  /* 0x000000ff00ed7202 */ /* 0x000fe40000000f00 */
[----:B------:R-:W-:Y:S01]  /*0510*/  CS2R R218, SRZ ;  /* 0x0000000000da7805 */ /* 0x000fe2000001ff00 */
[----:B----4-:R-:W-:Y:S01]  /*0520*/  IMAD.WIDE.U32 R4, R0, 0x20, R4 ;  /* 0x0000002000047825 */ /* 0x010fe200078e0004 */
        /* <DEDUP_REMOVED lines=13> */
[----:B------:R-:W-:Y:S02]  /*0600*/  MOV R199, RZ ;  /* 0x000000ff00c77202 */ /* 0x000fe40000000f00 */
[----:B------:R-:W-:Y:S02]  /*0610*/  CS2R R22, SRZ ;  /* 0x0000000000167805 */ /* 0x000fe4000001ff00 */
[----:B------:R-:W-:Y:S01]  /*0620*/  CS2R R20, SRZ ;  /* 0x0000000000147805 */ /* 0x000fe2000001ff00 */
[----:B------:R1:W-:Y:S01]  /*0630*/  STL [R1+0x28], RZ ;  /* 0x000028ff01007387 */ /* 0x0003e20000100800 */
[----:B------:R-:W-:-:S02]  /*0640*/  CS2R R18, SRZ ;  /* 0x0000000000127805 */ /* 0x000fc4000001ff00 */
[----:B------:R-:W-:Y:S02]  /*0650*/  CS2R R16, SRZ ;  /* 0x0000000000107805 */ /* 0x000fe4000001ff00 */
[----:B------:R-:W-:Y:S01]  /*0660*/  CS2R R14, SRZ ;  /* 0x00000000000e7805 */ /* 0x000fe2000001ff00 */
[----:B------:R1:W-:Y:S01]  /*0670*/  STL [R1+0x3c], RZ ;  /* 0x00003cff01007387 */ /* 0x0003e20000100800 */
[----:B------:R-:W-:Y:S01]  /*0680*/  CS2R R12, SRZ ;  /* 0x00000000000c7805 */ /* 0x000fe2000001ff00 */
[----:B------:R-:W2:Y:S02]  /*0690*/  LDCU.64 UR24, c[0x0][0x390] ;  /* 0x00007200ff1877ac */ /* 0x000ea40008000a00 */
[----:B------:R1:W-:Y:S01]  /*06a0*/  STL [R1+0x38], RZ ;  /* 0x000038ff01007387 */ /* 0x0003e20000100800 */
[----:B------:R-:W4:Y:S03]  /*06b0*/  LDCU.64 UR26, c[0x0][0x468] ;  /* 0x00008d00ff1a77ac */ /* 0x000f260008000a00 */
        /* <DEDUP_REMOVED lines=49> */
.L_x_11473:
[----:B0-----:R-:W0:Y:S01]  /*09d0*/  @UP0 LDCU.64 UR4, c[0x0][0x3e0] ;  /* 0x00007c00ff0407ac */ /* 0x001e220008000a00 */
[----:B------:R-:W-:Y:S01]  /*09e0*/  PLOP3.LUT P1, PT, PT, PT, UP0, 0x80, 0x8 ;  /* 0x000000000008781c */ /* 0x000fe20003f2f008 */
[----:B------:R-:W1:Y:S01]  /*09f0*/  S2R R25, SR_TID.X ;  /* 0x0000000000197919 */ /* 0x000e620000002100 */
[----:B------:R-:W2:Y:S01]  /*0a00*/  LDC.64 R172, c[0x0][0x428] ;  /* 0x00010a00ffac7b82 */ /* 0x000ea20000000a00 */
[----:B------:R-:W-:Y:S02]  /*0a10*/  UIMAD.WIDE UR10, UR6, 0x4, UR12 ;  /* 0x00000004060a78a5 */ /* 0x000fe4000f8e020c */
[----:B------:R-:W-:-:S04]  /*0a20*/  UIMAD UR7, UR6, UR20, URZ ;  /* 0x00000014060772a4 */ /* 0x000fc8000f8e02ff */
[----:B------:R-:W-:Y:S01]  /*0a30*/  MOV R182, UR10 ;  /* 0x0000000a00b67c02 */ /* 0x000fe20008000f00 */
[----:B------:R-:W-:Y:S01]  /*0a40*/  USHF.R.S32.HI UR8, URZ, 0x1f, UR7 ;  /* 0x0000001fff087899 */ /* 0x000fe20008011407 */
[----:B------:R-:W-:Y:S01]  /*0a50*/  MOV R183, UR11 ;  /* 0x0000000b00b77c02 */ /* 0x000fe20008000f00 */
[----:B------:R-:W3:Y:S02]  /*0a60*/  LDC.64 R176, c[0x0][0x3a8] ;  /* 0x0000ea00ffb07b82 */ /* 0x000ee40000000a00 */
[----:B------:R-:W-:Y:S02]  /*0a70*/  ULEA.HI UR8, UR8, UR7, URZ, 0x3 ;  /* 0x0000000708087291 */ /* 0x000fe4000f8f18ff */
[----:B------:R-:W4:Y:S01]  /*0a80*/  LDG.E R182, desc[UR16][R182.64] ;  /* 0x00000010b6b67981 */ /* 0x000f22000c1e1900 */
[----:B0-----:R-:W-:-:S06]  /*0a90*/  @UP0 UIMAD.WIDE UR4, UR6, 0x2, UR4 ;  /* 0x00000002060408a5 */ /* 0x001fcc000f8e0204 */
[----:B------:R-:W-:Y:S02]  /*0aa0*/  MOV R26, UR4 ;  /* 0x00000004001a7c02 */ /* 0x000fe40008000f00 */
[----:B------:R-:W-:-:S05]  /*0ab0*/  MOV R27, UR5 ;  /* 0x00000005001b7c02 */ /* 0x000fca0008000f00 */
[----:B------:R1:W4:Y:S01]  /*0ac0*/  @P1 LDG.E.U16 R183, desc[UR16][R26.64] ;  /* 0x000000101ab71981 */ /* 0x000322000c1e1500 */
[----:B------:R-:W-:-:S04]  /*0ad0*/  MOV R0, UR8 ;  /* 0x0000000800007c02 */ /* 0x000fc80008000f00 */
[----:B-1----:R-:W-:-:S04]  /*0ae0*/  LEA.HI.SX32 R27, R0, R25, 0x1d ;  /* 0x00000019001b7211 */ /* 0x002fc800078feaff */
[----:B------:R-:W-:-:S05]  /*0af0*/  IADD3 R25, PT, PT, R27, 0x100, RZ ;  /* 0x000001001b197810 */ /* 0x000fca0007ffe0ff */
[----:B--2---:R-:W-:-:S06]  /*0b00*/  IMAD.WIDE.U32 R160, R25, 0x10, R172 ;  /* 0x0000001019a07825 */ /* 0x004fcc00078e00ac */
[----:B------:R-:W2:Y:S01]  /*0b10*/  LDG.E.128 R160, desc[UR16][R160.64] ;  /* 0x00000010a0a07981 */ /* 0x000ea2000c1e1d00 */
[----:B------:R-:W-:-:S06]  /*0b20*/  UIMAD.WIDE UR10, UR6, 0x4, UR14 ;  /* 0x00000004060a78a5 */ /* 0x000fcc000f8e020e */
[----:B------:R-:W-:Y:S02]  /*0b30*/  MOV R132, UR10 ;  /* 0x0000000a00847c02 */ /* 0x000fe40008000f00 */
[----:B------:R-:W-:Y:S01]  /*0b40*/  MOV R133, UR11 ;  /* 0x0000000b00857c02 */ /* 0x000fe20008000f00 */
[----:B---3--:R-:W-:-:S04]  /*0b50*/  IMAD.WIDE.U32 R140, R27, 0x20, R176 ;  /* 0x000000201b8c7825 */ /* 0x008fc800078e00b0 */
[----:B------:R-:W3:Y:S01]  /*0b60*/  LDG.E R184, desc[UR16][R132.64] ;  /* 0x0000001084b87981 */ /* 0x000ee2000c1e1900 */
[----:B------:R-:W-:Y:S01]  /*0b70*/  IMAD.WIDE.U32 R136, R27, 0x10, R172 ;  /* 0x000000101b887825 */ /* 0x000fe200078e00ac */
[----:B------:R-:W-:-:S05]  /*0b80*/  ISETP.NE.U32.AND P0, PT, RZ, UR18, PT ;  /* 0x00000012ff007c0c */ /* 0x000fca000bf05070 */
[----:B------:R-:W3:Y:S04]  /*0b90*/  LDG.E.128 R136, desc[UR16][R136.64] ;  /* 0x0000001088887981 */ /* 0x000ee8000c1e1d00 */
[----:B------:R-:W3:Y:S01]  /*0ba0*/  LDG.E.128 R132, desc[UR16][R140.64] ;  /* 0x000000108c847981 */ /* 0x000ee2000c1e1d00 */
[----:B------:R-:W-:Y:S02]  /*0bb0*/  ISETP.NE.AND.EX P0, PT, RZ, UR19, PT, P0 ;  /* 0x00000013ff007c0c */ /* 0x000fe4000bf05300 */
[----:B------:R-:W-:Y:S02]  /*0bc0*/  ISETP.NE.AND P2, PT, RZ, UR9, PT ;  /* 0x00000009ff007c0c */ /* 0x000fe4000bf45270 */
[----:B------:R-:W-:Y:S01]  /*0bd0*/  IADD3 R26, PT, PT, R27, 0x80, RZ ;  /* 0x000000801b1a7810 */ /* 0x000fe20007ffe0ff */
[--C-:B------:R-:W-:Y:S01]  /*0be0*/  IMAD.WIDE.U32 R164, R25, 0x20, R176.reuse ;  /* 0x0000002019a47825 */ /* 0x100fe200078e00b0 */
[----:B------:R-:W3:Y:S03]  /*0bf0*/  LDG.E.128 R140, desc[UR16][R140.64+0x10] ;  /* 0x000010108c8c7981 */ /* 0x000ee6000c1e1d00 */
[----:B------:R-:W-:-:S04]  /*0c00*/  IMAD.WIDE.U32 R152, R26, 0x20, R176 ;  /* 0x000000201a987825 */ /* 0x000fc800078e00b0 */
[----:B------:R-:W0:Y:S01]  /*0c10*/  @P0 LDC.64 R180, c[0x0][0x438] ;  /* 0x00010e00ffb40b82 */ /* 0x000e220000000a00 */
[----:B------:R-:W3:Y:S04]  /*0c20*/  LDG.E.128 R156, desc[UR16][R164.64] ;  /* 0x00000010a49c7981 */ /* 0x000ee8000c1e1d00 */
[----:B------:R-:W3:Y:S01]  /*0c30*/  LDG.E.128 R144, desc[UR16][R152.64] ;  /* 0x0000001098907981 */ /* 0x000ee2000c1e1d00 */
[----:B------:R-:W-:-:S04]  /*0c40*/  IMAD.WIDE.U32 R148, R26, 0x10, R172 ;  /* 0x000000101a947825 */ /* 0x000fc800078e00ac */
[----:B----4-:R-:W-:Y:S01]  /*0c50*/  @P1 HADD2.F32 R183, -RZ, R183.H0_H0 ;  /* 0x200000b7ffb71230 */ /* 0x010fe20000004100 */
[----:B------:R-:W-:Y:S01]  /*0c60*/  FSEL R182, R182, RZ, !P2 ;  /* 0x000000ffb6b67208 */ /* 0x000fe20005000000 */
[----:B------:R-:W4:Y:S01]  /*0c70*/  LDG.E.128 R164, desc[UR16][R164.64+0x10] ;  /* 0x00001010a4a47981 */ /* 0x000f22000c1e1d00 */
[----:B------:R-:W-:Y:S01]  /*0c80*/  IADD3 R0, PT, PT, R27, 0x180, RZ ;  /* 0x000001801b007810 */ /* 0x000fe20007ffe0ff */
[----:B------:R-:W1:Y:S01]  /*0c90*/  @P0 LDC.64 R186, c[0x0][0x438] ;  /* 0x00010e00ffba0b82 */ /* 0x000e620000000a00 */
[----:B------:R-:W-:Y:S01]  /*0ca0*/  R2UR UR5, R182 ;  /* 0x00000000b60572ca */ /* 0x000fe200000e0000 */
[----:B------:R-:W4:Y:S01]  /*0cb0*/  LDG.E.128 R148, desc[UR16][R148.64] ;  /* 0x0000001094947981 */ /* 0x000f22000c1e1d00 */
[----:B------:R-:W-:Y:S01]  /*0cc0*/  @P1 R2UR UR4, R183 ;  /* 0x00000000b70412ca */ /* 0x000fe200000e0000 */
[----:B0-----:R-:W-:Y:S02]  /*0cd0*/  @P0 IMAD.WIDE.U32 R180, R26, 0x20, R180 ;  /* 0x000000201ab40825 */ /* 0x001fe400078e00b4 */
[----:B------:R-:W4:Y:S02]  /*0ce0*/  LDG.E.128 R152, desc[UR16][R152.64+0x10] ;  /* 0x0000101098987981 */ /* 0x000f24000c1e1d00 */
[----:B------:R-:W0:Y:S02]  /*0cf0*/  @P0 LDC.64 R182, c[0x0][0x438] ;  /* 0x00010e00ffb60b82 */ /* 0x000e240000000a00 */
[----:B-----5:R-:W5:Y:S04]  /*0d00*/  @P0 LDG.E.128 R100, desc[UR16][R180.64] ;  /* 0x00000010b4640981 */ /* 0x020f68000c1e1d00 */
[----:B------:R2:W5:Y:S02]  /*0d10*/  @P0 LDG.E.128 R104, desc[UR16][R180.64+0x10] ;  /* 0x00001010b4680981 */ /* 0x000564000c1e1d00 */
[----:B--2---:R-:W-:-:S02]  /*0d20*/  HADD2.F32 R180, -RZ, R163.H0_H0 ;  /* 0x200000a3ffb47230 */ /* 0x004fc40000004100 */
[----:B0-----:R-:W-:-:S05]  /*0d30*/  @P0 IMAD.WIDE.U32 R182, R25, 0x20, R182 ;  /* 0x0000002019b60825 */ /* 0x001fca00078e00b6 */
[----:B------:R-:W5:Y:S04]  /*0d40*/  @P0 LDG.E.128 R108, desc[UR16][R182.64] ;  /* 0x00000010b66c0981 */ /* 0x000f68000c1e1d00 */
[----:B------:R0:W5:Y:S02]  /*0d50*/  @P0 LDG.E.128 R112, desc[UR16][R182.64+0x10] ;  /* 0x00001010b6700981 */ /* 0x000164000c1e1d00 */
[----:B0-----:R-:W-:Y:S02]  /*0d60*/  HADD2.F32 R182, -RZ, R163.H1_H1 ;  /* 0x300000a3ffb67230 */ /* 0x001fe40000004100 */
[----:B------:R-:W2:Y:S01]  /*0d70*/  LDL.LU R163, [R1+0x58] ;  /* 0x0000580001a37983 */ /* 0x000ea20000300800 */
[----:B---3--:R-:W-:Y:S01]  /*0d80*/  R2UR UR8, R184 ;  /* 0x00000000b80872ca */ /* 0x008fe200000e0000 */
[----:B------:R-:W-:Y:S01]  /*0d90*/  FADD.FTZ R221, R132, -UR5 ;  /* 0x8000000584dd7e21 */ /* 0x000fe20008010000 */
[----:B------:R-:W-:-:S02]  /*0da0*/  HADD2.F32 R233, -RZ, R136.H0_H0 ;  /* 0x20000088ffe97230 */ /* 0x000fc40000004100 */
[----:B------:R-:W-:Y:S01]  /*0db0*/  FADD.FTZ R133, R133, -UR5 ;  /* 0x8000000585857e21 */ /* 0x000fe20008010000 */
[----:B------:R-:W-:Y:S02]  /*0dc0*/  HADD2.F32 R232, -RZ, R136.H1_H1 ;  /* 0x30000088ffe87230 */ /* 0x000fe40000004100 */
[----:B------:R-:W-:Y:S01]  /*0dd0*/  FADD.FTZ R134, R134, -UR5 ;  /* 0x8000000586867e21 */ /* 0x000fe20008010000 */
[--C-:B------:R-:W-:Y:S02]  /*0de0*/  HADD2.F32 R231, -RZ, R137.reuse.H0_H0 ;  /* 0x20000089ffe77230 */ /* 0x100fe40000004100 */
[----:B------:R-:W-:Y:S01]  /*0df0*/  FADD.FTZ R208, R233, R208 ;  /* 0x000000d0e9d07221 */ /* 0x000fe20000010000 */
[----:B------:R-:W-:Y:S01]  /*0e00*/  FADD.FTZ R135, R135, -UR5 ;  /* 0x8000000587877e21 */ /* 0x000fe20008010000 */
[----:B------:R-:W-:Y:S02]  /*0e10*/  HADD2.F32 R229, -RZ, R137.H1_H1 ;  /* 0x30000089ffe57230 */ /* 0x000fe40000004100 */
[----:B------:R-:W-:Y:S01]  /*0e20*/  FADD.FTZ R230, R140, -UR5 ;  /* 0x800000058ce67e21 */ /* 0x000fe20008010000 */
[----:B------:R-:W-:-:S02]  /*0e30*/  HADD2.F32 R227, -RZ, R138.H0_H0 ;  /* 0x2000008affe37230 */ /* 0x000fc40000004100 */
[----:B------:R-:W-:Y:S01]  /*0e40*/  FADD.FTZ R226, R142, -UR5 ;  /* 0x800000058ee27e21 */ /* 0x000fe20008010000 */
[----:B------:R-:W-:Y:S01]  /*0e50*/  FMUL.FTZ R221, R221, UR8 ;  /* 0x00000008dddd7c20 */ /* 0x000fe20008410000 */
[----:B------:R-:W-:Y:S01]  /*0e60*/  FMUL.FTZ R236, R133, UR8 ;  /* 0x0000000885ec7c20 */ /* 0x000fe20008410000 */
[----:B------:R-:W-:Y:S01]  /*0e70*/  FADD.FTZ R196, R146, -UR5 ;  /* 0x8000000592c47e21 */ /* 0x000fe20008010000 */
[----:B------:R-:W-:Y:S02]  /*0e80*/  HADD2.F32 R223, -RZ, R139.H0_H0 ;  /* 0x2000008bffdf7230 */ /* 0x000fe40000004100 */
[-C--:B------:R-:W-:Y:S01]  /*0e90*/  FFMA.FTZ R2, R221, R233.reuse, R2 ;  /* 0x000000e9dd027223 */ /* 0x080fe20000010002 */
[----:B------:R-:W-:Y:S01]  /*0ea0*/  FMUL.FTZ R233, R88, R233 ;  /* 0x000000e958e97220 */ /* 0x000fe20000410000 */
[----:B------:R-:W-:Y:S01]  /*0eb0*/  FMUL.FTZ R235, R134, UR8 ;  /* 0x0000000886eb7c20 */ /* 0x000fe20008410000 */
[----:B------:R-:W-:Y:S01]  /*0ec0*/  FADD.FTZ R209, R232, R209 ;  /* 0x000000d1e8d17221 */ /* 0x000fe20000010000 */
[-C--:B------:R-:W-:Y:S01]  /*0ed0*/  FFMA.FTZ R3, R236, R232.reuse, R3 ;  /* 0x000000e8ec037223 */ /* 0x080fe20000010003 */
[----:B------:R-:W-:Y:S01]  /*0ee0*/  FMUL.FTZ R232, R89, R232 ;  /* 0x000000e859e87220 */ /* 0x000fe20000410000 */
[----:B------:R-:W-:Y:S01]  /*0ef0*/  FADD.FTZ R133, RZ, R233 ;  /* 0x000000e9ff857221 */ /* 0x000fe20000010000 */
[----:B------:R-:W-:Y:S01]  /*0f00*/  FMUL.FTZ R234, R135, UR8 ;  /* 0x0000000887ea7c20 */ /* 0x000fe20008410000 */
[----:B------:R-:W-:Y:S01]  /*0f10*/  FADD.FTZ R210, R231, R210 ;  /* 0x000000d2e7d27221 */ /* 0x000fe20000010000 */
[-C--:B------:R-:W-:Y:S01]  /*0f20*/  FFMA.FTZ R4, R235, R231.reuse, R4 ;  /* 0x000000e7eb047223 */ /* 0x080fe20000010004 */
[----:B------:R-:W-:Y:S01]  /*0f30*/  FMUL.FTZ R231, R90, R231 ;  /* 0x000000e75ae77220 */ /* 0x000fe20000410000 */
[----:B------:R-:W-:Y:S01]  /*0f40*/  FADD.FTZ R133, R232, R133 ;  /* 0x00000085e8857221 */ /* 0x000fe20000010000 */
[----:B------:R-:W-:Y:S01]  /*0f50*/  FADD.FTZ R211, R229, R211 ;  /* 0x000000d3e5d37221 */ /* 0x000fe20000010000 */
[----:B------:R-:W-:Y:S01]  /*0f60*/  FMUL.FTZ R230, R230, UR8 ;  /* 0x00000008e6e67c20 */ /* 0x000fe20008410000 */
[-C--:B------:R-:W-:Y:S01]  /*0f70*/  FFMA.FTZ R5, R234, R229.reuse, R5 ;  /* 0x000000e5ea057223 */ /* 0x080fe20000010005 */
[----:B------:R-:W-:Y:S01]  /*0f80*/  FMUL.FTZ R229, R91, R229 ;  /* 0x000000e55be57220 */ /* 0x000fe20000410000 */
[----:B------:R-:W-:Y:S01]  /*0f90*/  FADD.FTZ R133, R231, R133 ;  /* 0x00000085e7857221 */ /* 0x000fe20000010000 */
[----:B------:R-:W-:-:S02]  /*0fa0*/  HADD2.F32 R138, -RZ, R138.H1_H1 ;  /* 0x3000008aff8a7230 */ /* 0x000fc40000004100 */
[----:B------:R-:W-:Y:S01]  /*0fb0*/  FADD.FTZ R212, R227, R212 ;  /* 0x000000d4e3d47221 */ /* 0x000fe20000010000 */
[-C--:B------:R-:W-:Y:S01]  /*0fc0*/  FFMA.FTZ R6, R230, R227.reuse, R6 ;  /* 0x000000e3e6067223 */ /* 0x080fe20000010006 */
[----:B------:R-:W-:Y:S01]  /*0fd0*/  FMUL.FTZ R227, R84, R227 ;  /* 0x000000e354e37220 */ /* 0x000fe20000410000 */
[----:B------:R-:W-:Y:S01]  /*0fe0*/  FADD.FTZ R133, R229, R133 ;  /* 0x00000085e5857221 */ /* 0x000fe20000010000 */
[----:B------:R-:W-:Y:S01]  /*0ff0*/  FMUL.FTZ R226, R226, UR8 ;  /* 0x00000008e2e27c20 */ /* 0x000fe20008410000 */
[----:B------:R-:W-:Y:S01]  /*1000*/  FMUL.FTZ R225, R85, R138 ;  /* 0x0000008a55e17220 */ /* 0x000fe20000410000 */
[----:B------:R-:W-:-:S04]  /*1010*/  IMAD.WIDE.U32 R176, R0, 0x20, R176 ;  /* 0x0000002000b07825 */ /* 0x000fc800078e00b0 */
[----:B------:R-:W-:Y:S01]  /*1020*/  FADD.FTZ R133, R227, R133 ;  /* 0x00000085e3857221 */ /* 0x000fe20000010000 */
[----:B------:R-:W-:Y:S01]  /*1030*/  FADD.FTZ R198, R144, -UR5 ;  /* 0x8000000590c67e21 */ /* 0x000fe20008010000 */
[----:B------:R-:W-:Y:S01]  /*1040*/  FADD.FTZ R214, R223, R214 ;  /* 0x000000d6dfd67221 */ /* 0x000fe20000010000 */
[----:B------:R-:W-:Y:S02]  /*1050*/  HADD2.F32 R139, -RZ, R139.H1_H1 ;  /* 0x3000008bff8b7230 */ /* 0x000fe40000004100 */
[-C--:B------:R-:W-:Y:S01]  /*1060*/  FFMA.FTZ R8, R226, R223.reuse, R8 ;  /* 0x000000dfe2087223 */ /* 0x080fe20000010008 */
[----:B------:R-:W-:Y:S01]  /*1070*/  FMUL.FTZ R223, R86, R223 ;  /* 0x000000df56df7220 */ /* 0x000fe20000410000 */
[----:B------:R-:W-:Y:S01]  /*1080*/  FADD.FTZ R133, R225, R133 ;  /* 0x00000085e1857221 */ /* 0x000fe20000010000 */
[----:B------:R-:W3:Y:S01]  /*1090*/  LDG.E.128 R168, desc[UR16][R176.64] ;  /* 0x00000010b0a87981 */ /* 0x000ee2000c1e1d00 */
[----:B------:R-:W-:Y:S01]  /*10a0*/  FMUL.FTZ R198, R198, UR8 ;  /* 0x00000008c6c67c20 */ /* 0x000fe20008410000 */
[----:B------:R-:W-:Y:S01]  /*10b0*/  FFMA.FTZ R134, R221, R233, RZ ;  /* 0x000000e9dd867223 */ /* 0x000fe200000100ff */
[----:B------:R-:W-:Y:S01]  /*10c0*/  FMUL.FTZ R222, R87, R139 ;  /* 0x0000008b57de7220 */ /* 0x000fe20000410000 */
[----:B------:R-:W-:Y:S01]  /*10d0*/  FADD.FTZ R133, R223, R133 ;  /* 0x00000085df857221 */ /* 0x000fe20000010000 */
[----:B------:R-:W-:Y:S01]  /*10e0*/  FADD.FTZ R228, R141, -UR5 ;  /* 0x800000058de47e21 */ /* 0x000fe20008010000 */
[----:B------:R-:W-:Y:S01]  /*10f0*/  FFMA.FTZ R134, R236, R232, R134 ;  /* 0x000000e8ec867223 */ /* 0x000fe20000010086 */
[----:B------:R-:W-:-:S04]  /*1100*/  IMAD.WIDE.U32 R172, R0, 0x10, R172 ;  /* 0x0000001000ac7825 */ /* 0x000fc800078e00ac */
[----:B------:R-:W-:Y:S01]  /*1110*/  FADD.FTZ R133, R222, R133 ;  /* 0x00000085de857221 */ /* 0x000fe20000010000 */
[----:B------:R-:W-:Y:S01]  /*1120*/  FMUL.FTZ R196, R196, UR8 ;  /* 0x00000008c4c47c20 */ /* 0x000fe20008410000 */
[----:B------:R-:W-:Y:S01]  /*1130*/  FFMA.FTZ R134, R235, R231, R134 ;  /* 0x000000e7eb867223 */ /* 0x000fe20000010086 */
[----:B------:R-:W-:Y:S01]  /*1140*/  FMUL.FTZ R228, R228, UR8 ;  /* 0x00000008e4e47c20 */ /* 0x000fe20008410000 */
[--C-:B------:R-:W-:Y:S02]  /*1150*/  HADD2.F32 R141, -RZ, R161.reuse.H1_H1 ;  /* 0x300000a1ff8d7230 */ /* 0x100fe40000004100 */
[----:B------:R-:W-:Y:S01]  /*1160*/  FADD.FTZ R158, R158, -UR5 ;  /* 0x800000059e9e7e21 */ /* 0x000fe20008010000 */
[----:B------:R-:W-:Y:S01]  /*1170*/  FFMA.FTZ R134, R234, R229, R134 ;  /* 0x000000e5ea867223 */ /* 0x000fe20000010086 */
[----:B------:R-:W-:Y:S01]  /*1180*/  FADD.FTZ R213, R138, R213 ;  /* 0x000000d58ad57221 */ /* 0x000fe20000010000 */
[----:B------:R-:W-:Y:S01]  /*1190*/  FFMA.FTZ R7, R228, R138, R7 ;  /* 0x0000008ae4077223 */ /* 0x000fe20000010007 */
[----:B------:R-:W-:-:S02]  /*11a0*/  HADD2.F32 R140, -RZ, R161.H0_H0 ;  /* 0x200000a1ff8c7230 */ /* 0x000fc40000004100 */
[----:B------:R-:W-:Y:S01]  /*11b0*/  FMUL.FTZ R158, R158, UR8 ;  /* 0x000000089e9e7c20 */ /* 0x000fe20008410000 */
[----:B------:R-:W3:Y:S01]  /*11c0*/  LDG.E.128 R172, desc[UR16][R172.64] ;  /* 0x00000010acac7981 */ /* 0x000ee2000c1e1d00 */
[--C-:B------:R-:W-:Y:S01]  /*11d0*/  HADD2.F32 R136, -RZ, R162.reuse.H0_H0 ;  /* 0x200000a2ff887230 */ /* 0x100fe20000004100 */
[----:B------:R-:W0:Y:S01]  /*11e0*/  @P0 LDC.64 R184, c[0x0][0x438] ;  /* 0x00010e00ffb80b82 */ /* 0x000e220000000a00 */
[----:B------:R-:W-:Y:S02]  /*11f0*/  HADD2.F32 R132, -RZ, R162.H1_H1 ;  /* 0x300000a2ff847230 */ /* 0x000fe40000004100 */
[----:B------:R-:W-:Y:S01]  /*1200*/  FADD.FTZ R242, R140, R242 ;  /* 0x000000f28cf27221 */ /* 0x000fe20000010000 */
[-C--:B------:R-:W-:Y:S01]  /*1210*/  FFMA.FTZ R20, R158, R140.reuse, R20 ;  /* 0x0000008c9e147223 */ /* 0x080fe20000010014 */
[----:B------:R-:W-:Y:S01]  /*1220*/  FMUL.FTZ R162, R74, R140 ;  /* 0x0000008c4aa27220 */ /* 0x000fe20000410000 */
[----:B------:R-:W3:Y:S01]  /*1230*/  LDG.E.128 R176, desc[UR16][R176.64+0x10] ;  /* 0x00001010b0b07981 */ /* 0x000ee2000c1e1d00 */
[----:B----4-:R-:W-:Y:S01]  /*1240*/  FADD.FTZ R146, R165, -UR5 ;  /* 0x80000005a5927e21 */ /* 0x010fe20008010000 */
[----:B------:R-:W-:-:S02]  /*1250*/  FADD.FTZ R181, R167, -UR5 ;  /* 0x80000005a7b57e21 */ /* 0x000fc40008010000 */
[----:B------:R-:W4:Y:S04]  /*1260*/  LDL.LU R165, [R1+0x5c] ;  /* 0x00005c0001a57983 */ /* 0x000f280000300800 */
[----:B------:R-:W4:Y:S01]  /*1270*/  LDL.LU R167, [R1+0x60] ;  /* 0x0000600001a77983 */ /* 0x000f220000300800 */
[--C-:B------:R-:W-:Y:S02]  /*1280*/  HADD2.F32 R194, -RZ, R148.reuse.H0_H0 ;  /* 0x20000094ffc27230 */ /* 0x100fe40000004100 */
[----:B------:R-:W-:Y:S01]  /*1290*/  HADD2.F32 R148, -RZ, R148.H1_H1 ;  /* 0x30000094ff947230 */ /* 0x000fe20000004100 */
[----:B------:R-:W4:Y:S02]  /*12a0*/  LDL.LU R138, [R1+0x64] ;  /* 0x00006400018a7983 */ /* 0x000f240000300800 */
[----:B------:R-:W-:Y:S01]  /*12b0*/  FADD.FTZ R216, R194, R216 ;  /* 0x000000d8c2d87221 */ /* 0x000fe20000010000 */
[-C--:B------:R-:W-:Y:S01]  /*12c0*/  FFMA.FTZ R10, R198, R194.reuse, R10 ;  /* 0x000000c2c60a7223 */ /* 0x080fe2000001000a */
[----:B------:R-:W-:Y:S01]  /*12d0*/  FMUL.FTZ R194, R80, R194 ;  /* 0x000000c250c27220 */ /* 0x000fe20000410000 */
[----:B------:R-:W-:-:S02]  /*12e0*/  HADD2.F32 R192, -RZ, R149.H0_H0 ;  /* 0x20000095ffc07230 */ /* 0x000fc40000004100 */
[----:B------:R-:W-:Y:S01]  /*12f0*/  FMUL.FTZ R193, R81, R148 ;  /* 0x0000009451c17220 */ /* 0x000fe20000410000 */
[----:B------:R-:W-:Y:S01]  /*1300*/  FADD.FTZ R133, R194, R133 ;  /* 0x00000085c2857221 */ /* 0x000fe20000010000 */
[----:B------:R-:W-:Y:S02]  /*1310*/  HADD2.F32 R149, -RZ, R149.H1_H1 ;  /* 0x30000095ff957230 */ /* 0x000fe40000004100 */
[----:B------:R-:W-:Y:S01]  /*1320*/  FADD.FTZ R218, R192, R218 ;  /* 0x000000dac0da7221 */ /* 0x000fe20000010000 */
[-C--:B------:R-:W-:Y:S01]  /*1330*/  FFMA.FTZ R12, R196, R192.reuse, R12 ;  /* 0x000000c0c40c7223 */ /* 0x080fe2000001000c */
[----:B------:R-:W-:Y:S01]  /*1340*/  FMUL.FTZ R192, R82, R192 ;  /* 0x000000c052c07220 */ /* 0x000fe20000410000 */
[----:B------:R-:W-:Y:S01]  /*1350*/  FADD.FTZ R135, R193, R133 ;  /* 0x00000085c1877221 */ /* 0x000fe20000010000 */
[----:B------:R-:W-:Y:S01]  /*1360*/  FFMA.FTZ R133, R230, R227, R134 ;  /* 0x000000e3e6857223 */ /* 0x000fe20000010086 */
[----:B------:R-:W-:Y:S02]  /*1370*/  FMUL.FTZ R190, R83, R149 ;  /* 0x0000009553be7220 */ /* 0x000fe40000410000 */
[----:B------:R-:W-:-:S02]  /*1380*/  FADD.FTZ R134, R192, R135 ;  /* 0x00000087c0867221 */ /* 0x000fc40000010000 */
[----:B------:R-:W4:Y:S02]  /*1390*/  LDL.LU R135, [R1+0x68] ;  /* 0x0000680001877983 */ /* 0x000f240000300800 */
[----:B------:R-:W-:Y:S01]  /*13a0*/  FADD.FTZ R140, R190, R134 ;  /* 0x00000086be8c7221 */ /* 0x000fe20000010000 */
[----:B--2---:R-:W-:-:S05]  /*13b0*/  FADD.FTZ R163, R141, R163 ;  /* 0x000000a38da37221 */ /* 0x004fca0000010000 */
[----:B------:R2:W-:Y:S04]  /*13c0*/  STL [R1+0x58], R163 ;  /* 0x000058a301007387 */ /* 0x0005e80000100800 */
[----:B------:R-:W4:Y:S01]  /*13d0*/  LDL.LU R134, [R1+0x6c] ;  /* 0x00006c0001867983 */ /* 0x000f220000300800 */
[----:B------:R-:W-:Y:S01]  /*13e0*/  FADD.FTZ R152, R152, -UR5 ;  /* 0x8000000598987e21 */ /* 0x000fe20008010000 */
[----:B------:R-:W-:Y:S02]  /*13f0*/  HADD2.F32 R188, -RZ, R150.H0_H0 ;  /* 0x20000096ffbc7230 */ /* 0x000fe40000004100 */
[----:B0-----:R-:W-:-:S04]  /*1400*/  @P0 IMAD.WIDE.U32 R184, R0, 0x20, R184 ;  /* 0x0000002000b80825 */ /* 0x001fc800078e00b8 */
[----:B------:R-:W-:Y:S01]  /*1410*/  FMUL.FTZ R191, R152, UR8 ;  /* 0x0000000898bf7c20 */ /* 0x000fe20008410000 */
[----:B------:R-:W-:Y:S01]  /*1420*/  FADD.FTZ R154, R154, -UR5 ;  /* 0x800000059a9a7e21 */ /* 0x000fe20008010000 */
[----:B-1----:R-:W-:-:S04]  /*1430*/  @P0 IMAD.WIDE.U32 R186, R27, 0x20, R186 ;  /* 0x000000201bba0825 */ /* 0x002fc800078e00ba */
[----:B------:R-:W-:Y:S01]  /*1440*/  FADD.FTZ R220, R188, R220 ;  /* 0x000000dcbcdc7221 */ /* 0x000fe20000010000 */
[-C--:B------:R-:W-:Y:S01]  /*1450*/  FFMA.FTZ R14, R191, R188.reuse, R14 ;  /* 0x000000bcbf0e7223 */ /* 0x080fe2000001000e */
[----:B------:R-:W-:Y:S01]  /*1460*/  FMUL.FTZ R188, R76, R188 ;  /* 0x000000bc4cbc7220 */ /* 0x000fe20000410000 */
[----:B------:R-:W-:Y:S02]  /*1470*/  HADD2.F32 R150, -RZ, R150.H1_H1 ;  /* 0x30000096ff967230 */ /* 0x000fe40000004100 */
[----:B------:R-:W-:Y:S01]  /*1480*/  FADD.FTZ R143, R143, -UR5 ;  /* 0x800000058f8f7e21 */ /* 0x000fe20008010000 */
[----:B------:R-:W5:Y:S01]  /*1490*/  @P0 LDG.E.128 R116, desc[UR16][R184.64] ;  /* 0x00000010b8740981 */ /* 0x000f62000c1e1d00 */
[----:B------:R-:W-:-:S03]  /*14a0*/  FFMA.FTZ R133, R228, R225, R133 ;  /* 0x000000e1e4857223 */ /* 0x000fc60000010085 */
[----:B------:R0:W5:Y:S01]  /*14b0*/  @P0 LDG.E.128 R120, desc[UR16][R184.64+0x10] ;  /* 0x00001010b8780981 */ /* 0x000162000c1e1d00 */
[----:B------:R-:W-:-:S03]  /*14c0*/  FADD.FTZ R140, R188, R140 ;  /* 0x0000008cbc8c7221 */ /* 0x000fc60000010000 */
[----:B------:R-:W5:Y:S01]  /*14d0*/  @P0 LDG.E.128 R92, desc[UR16][R186.64] ;  /* 0x00000010ba5c0981 */ /* 0x000f62000c1e1d00 */
[----:B------:R-:W-:-:S03]  /*14e0*/  FMUL.FTZ R224, R143, UR8 ;  /* 0x000000088fe07c20 */ /* 0x000fc60008410000 */
[----:B------:R1:W5:Y:S01]  /*14f0*/  @P0 LDG.E.128 R96, desc[UR16][R186.64+0x10] ;  /* 0x00001010ba600981 */ /* 0x000362000c1e1d00 */
[--C-:B0-----:R-:W-:Y:S02]  /*1500*/  HADD2.F32 R184, -RZ, R151.reuse.H0_H0 ;  /* 0x20000097ffb87230 */ /* 0x101fe40000004100 */
[----:B------:R-:W-:Y:S01]  /*1510*/  FFMA.FTZ R133, R226, R223, R133 ;  /* 0x000000dfe2857223 */ /* 0x000fe20000010085 */
[----:B------:R-:W-:Y:S02]  /*1520*/  HADD2.F32 R151, -RZ, R151.H1_H1 ;  /* 0x30000097ff977230 */ /* 0x000fe40000004100 */
[----:B-1----:R-:W-:Y:S01]  /*1530*/  FMUL.FTZ R186, R154, UR8 ;  /* 0x000000089aba7c20 */ /* 0x002fe20008410000 */
[----:B------:R-:W-:Y:S01]  /*1540*/  FMUL.FTZ R187, R77, R150 ;  /* 0x000000964dbb7220 */ /* 0x000fe20000410000 */
[----:B------:R-:W-:Y:S02]  /*1550*/  FADD.FTZ R238, R184, R238 ;  /* 0x000000eeb8ee7221 */ /* 0x000fe40000010000 */
[-C--:B------:R-:W-:Y:S01]  /*1560*/  FFMA.FTZ R16, R186, R184.reuse, R16 ;  /* 0x000000b8ba107223 */ /* 0x080fe20000010010 */
[----:B------:R-:W-:Y:S01]  /*1570*/  FMUL.FTZ R184, R78, R184 ;  /* 0x000000b84eb87220 */ /* 0x000fe20000410000 */
[----:B------:R-:W-:Y:S01]  /*1580*/  FADD.FTZ R140, R187, R140 ;  /* 0x0000008cbb8c7221 */ /* 0x000fe20000010000 */
[----:B------:R-:W-:Y:S01]  /*1590*/  FADD.FTZ R197, R145, -UR5 ;  /* 0x8000000591c57e21 */ /* 0x000fe20008010000 */
[----:B------:R-:W-:Y:S01]  /*15a0*/  FFMA.FTZ R133, R224, R222, R133 ;  /* 0x000000dee0857223 */ /* 0x000fe20000010085 */
[----:B------:R-:W-:-:S02]  /*15b0*/  HADD2.F32 R144, -RZ, R160.H0_H0 ;  /* 0x200000a0ff907230 */ /* 0x000fc40000004100 */
[----:B------:R-:W-:Y:S01]  /*15c0*/  FMUL.FTZ R183, R79, R151 ;  /* 0x000000974fb77220 */ /* 0x000fe20000410000 */
[----:B------:R-:W-:Y:S01]  /*15d0*/  FADD.FTZ R140, R184, R140 ;  /* 0x0000008cb88c7221 */ /* 0x000fe20000010000 */
[----:B------:R-:W-:Y:S01]  /*15e0*/  FMUL.FTZ R197, R197, UR8 ;  /* 0x00000008c5c57c20 */ /* 0x000fe20008410000 */
[----:B------:R-:W-:Y:S01]  /*15f0*/  FFMA.FTZ R133, R198, R194, R133 ;  /* 0x000000c2c6857223 */ /* 0x000fe20000010085 */
[----:B------:R-:W-:Y:S02]  /*1600*/  HADD2.F32 R145, -RZ, R160.H1_H1 ;  /* 0x300000a0ff917230 */ /* 0x000fe40000004100 */
[----:B------:R-:W-:Y:S01]  /*1610*/  FADD.FTZ R142, R166, -UR5 ;  /* 0x80000005a68e7e21 */ /* 0x000fe20008010000 */
[----:B------:R-:W-:Y:S01]  /*1620*/  FMUL.FTZ R160, R72, R144 ;  /* 0x0000009048a07220 */ /* 0x000fe20000410000 */
[----:B------:R-:W-:Y:S01]  /*1630*/  FMUL.FTZ R166, R146, UR8 ;  /* 0x0000000892a67c20 */ /* 0x000fe20008410000 */
[----:B------:R-:W-:Y:S01]  /*1640*/  FADD.FTZ R140, R183, R140 ;  /* 0x0000008cb78c7221 */ /* 0x000fe20000010000 */
[----:B------:R-:W-:Y:S01]  /*1650*/  FADD.FTZ R147, R147, -UR5 ;  /* 0x8000000593937e21 */ /* 0x000fe20008010000 */
[----:B------:R-:W-:Y:S01]  /*1660*/  FFMA.FTZ R133, R197, R193, R133 ;  /* 0x000000c1c5857223 */ /* 0x000fe20000010085 */
[----:B------:R-:W-:Y:S01]  /*1670*/  FMUL.FTZ R161, R73, R145 ;  /* 0x0000009149a17220 */ /* 0x000fe20000410000 */
[----:B------:R-:W-:Y:S01]  /*1680*/  FFMA.FTZ R23, R166, R132, R23 ;  /* 0x00000084a6177223 */ /* 0x000fe20000010017 */
[----:B------:R-:W-:Y:S01]  /*1690*/  FADD.FTZ R140, R160, R140 ;  /* 0x0000008ca08c7221 */ /* 0x000fe20000010000 */
[----:B------:R-:W-:Y:S01]  /*16a0*/  FMUL.FTZ R195, R147, UR8 ;  /* 0x0000000893c37c20 */ /* 0x000fe20008410000 */
[----:B---3--:R-:W-:Y:S01]  /*16b0*/  FADD.FTZ R137, R168, -UR5 ;  /* 0x80000005a8897e21 */ /* 0x008fe20008010000 */
[----:B------:R-:W-:Y:S01]  /*16c0*/  FMUL.FTZ R168, R142, UR8 ;  /* 0x000000088ea87c20 */ /* 0x000fe20008410000 */
[----:B------:R-:W-:Y:S01]  /*16d0*/  FADD.FTZ R140, R161, R140 ;  /* 0x0000008ca18c7221 */ /* 0x000fe20000010000 */
[----:B------:R-:W-:Y:S01]  /*16e0*/  FADD.FTZ R153, R153, -UR5 ;  /* 0x8000000599997e21 */ /* 0x000fe20008010000 */
[----:B--2---:R-:W-:-:S02]  /*16f0*/  FMUL.FTZ R163, R75, R141 ;  /* 0x0000008d4ba37220 */ /* 0x004fc40000410000 */
[----:B------:R-:W-:Y:S01]  /*1700*/  FADD.FTZ R140, R162, R140 ;  /* 0x0000008ca28c7221 */ /* 0x000fe20000010000 */
[----:B------:R-:W-:Y:S01]  /*1710*/  FMUL.FTZ R189, R153, UR8 ;  /* 0x0000000899bd7c20 */ /* 0x000fe20008410000 */
[----:B------:R-:W-:Y:S02]  /*1720*/  FADD.FTZ R155, R155, -UR5 ;  /* 0x800000059b9b7e21 */ /* 0x000fe40008010000 */
[----:B------:R-:W-:Y:S01]  /*1730*/  FADD.FTZ R140, R163, R140 ;  /* 0x0000008ca38c7221 */ /* 0x000fe20000010000 */
[----:B------:R-:W-:Y:S01]  /*1740*/  FADD.FTZ R156, R156, -UR5 ;  /* 0x800000059c9c7e21 */ /* 0x000fe20008010000 */
[----:B------:R-:W-:Y:S01]  /*1750*/  FMUL.FTZ R185, R155, UR8 ;  /* 0x000000089bb97c20 */ /* 0x000fe20008410000 */
[----:B------:R-:W-:Y:S01]  /*1760*/  FFMA.FTZ R24, R168, R180, R24 ;  /* 0x000000b4a8187223 */ /* 0x000fe20000010018 */
[----:B------:R-:W-:Y:S01]  /*1770*/  FMUL.FTZ R181, R181, UR8 ;  /* 0x00000008b5b57c20 */ /* 0x000fe20008410000 */
[----:B------:R-:W-:Y:S01]  /*1780*/  FADD.FTZ R157, R157, -UR5 ;  /* 0x800000059d9d7e21 */ /* 0x000fe20008010000 */
[----:B------:R-:W-:-:S02]  /*1790*/  FMUL.FTZ R156, R156, UR8 ;  /* 0x000000089c9c7c20 */ /* 0x000fc40008410000 */
[----:B------:R-:W-:Y:S01]  /*17a0*/  FFMA.FTZ R199, R181, R182, R199 ;  /* 0x000000b6b5c77223 */ /* 0x000fe200000100c7 */
[----:B------:R-:W-:Y:S01]  /*17b0*/  FMUL.FTZ R157, R157, UR8 ;  /* 0x000000089d9d7c20 */ /* 0x000fe20008410000 */
[----:B------:R-:W-:Y:S01]  /*17c0*/  FADD.FTZ R159, R159, -UR5 ;  /* 0x800000059f9f7e21 */ /* 0x000fe20008010000 */
[----:B------:R-:W-:Y:S01]  /*17d0*/  FADD.FTZ R240, R144, R240 ;  /* 0x000000f090f07221 */ /* 0x000fe20000010000 */
[----:B------:R-:W-:Y:S01]  /*17e0*/  FFMA.FTZ R18, R156, R144, R18 ;  /* 0x000000909c127223 */ /* 0x000fe20000010012 */
[----:B------:R-:W-:Y:S01]  /*17f0*/  FADD.FTZ R164, R164, -UR5 ;  /* 0x80000005a4a47e21 */ /* 0x000fe20008010000 */
[--C-:B------:R-:W-:Y:S02]  /*1800*/  HADD2.F32 R144, -RZ, R173.reuse.H0_H0 ;  /* 0x200000adff907230 */ /* 0x100fe40000004100 */
[----:B------:R-:W-:Y:S01]  /*1810*/  FMUL.FTZ R159, R159, UR8 ;  /* 0x000000089f9f7c20 */ /* 0x000fe20008410000 */
[----:B------:R-:W-:Y:S02]  /*1820*/  HADD2.F32 R173, -RZ, R173.H1_H1 ;  /* 0x300000adffad7230 */ /* 0x000fe40000004100 */
[----:B------:R-:W-:Y:S01]  /*1830*/  FMUL.FTZ R164, R164, UR8 ;  /* 0x00000008a4a47c20 */ /* 0x000fe20008410000 */
[----:B------:R-:W-:Y:S01]  /*1840*/  FADD.FTZ R241, R145, R241 ;  /* 0x000000f191f17221 */ /* 0x000fe20000010000 */
[----:B------:R-:W-:Y:S01]  /*1850*/  FFMA.FTZ R19, R157, R145, R19 ;  /* 0x000000919d137223 */ /* 0x000fe20000010013 */
[----:B------:R-:W-:-:S02]  /*1860*/  HADD2.F32 R145, -RZ, R174.H0_H0 ;  /* 0x200000aeff917230 */ /* 0x000fc40000004100 */
[----:B------:R-:W-:Y:S01]  /*1870*/  FFMA.FTZ R22, R164, R136, R22 ;  /* 0x00000088a4167223 */ /* 0x000fe20000010016 */
[----:B------:R-:W-:Y:S02]  /*1880*/  HADD2.F32 R174, -RZ, R174.H1_H1 ;  /* 0x300000aeffae7230 */ /* 0x000fe40000004100 */
[----:B------:R-:W-:Y:S01]  /*1890*/  FADD.FTZ R217, R148, R217 ;  /* 0x000000d994d97221 */ /* 0x000fe20000010000 */
[----:B------:R-:W-:Y:S01]  /*18a0*/  FFMA.FTZ R11, R197, R148, R11 ;  /* 0x00000094c50b7223 */ /* 0x000fe2000001000b */
[----:B------:R-:W-:Y:S01]  /*18b0*/  FADD.FTZ R148, R169, -UR5 ;  /* 0x80000005a9947e21 */ /* 0x000fe20008010000 */
[--C-:B------:R-:W-:Y:S02]  /*18c0*/  HADD2.F32 R169, -RZ, R175.reuse.H0_H0 ;  /* 0x200000afffa97230 */ /* 0x100fe40000004100 */
[----:B------:R-:W-:Y:S01]  /*18d0*/  FADD.FTZ R215, R139, R215 ;  /* 0x000000d78bd77221 */ /* 0x000fe20000010000 */
[----:B------:R-:W-:Y:S01]  /*18e0*/  FFMA.FTZ R9, R224, R139, R9 ;  /* 0x0000008be0097223 */ /* 0x000fe20000010009 */
[----:B------:R-:W-:-:S02]  /*18f0*/  HADD2.F32 R175, -RZ, R175.H1_H1 ;  /* 0x300000afffaf7230 */ /* 0x000fc40000004100 */
        /* <DEDUP_REMOVED lines=9> */
[----:B------:R-:W-:Y:S01]  /*1990*/  FFMA.FTZ R17, R185, R151, R17 ;  /* 0x00000097b9117223 */ /* 0x000fe20000010011 */
[----:B------:R-:W-:Y:S01]  /*19a0*/  FADD.FTZ R151, R171, -UR5 ;  /* 0x80000005ab977e21 */ /* 0x000fe20008010000 */
[----:B------:R-:W-:Y:S01]  /*19b0*/  FMUL.FTZ R150, R150, UR8 ;  /* 0x0000000896967c20 */ /* 0x000fe20008410000 */
[----:B------:R-:W-:Y:S01]  /*19c0*/  FFMA.FTZ R21, R159, R141, R21 ;  /* 0x0000008d9f157223 */ /* 0x000fe20000010015 */
[----:B------:R-:W-:Y:S01]  /*19d0*/  FADD.FTZ R152, R176, -UR5 ;  /* 0x80000005b0987e21 */ /* 0x000fe20008010000 */
[----:B------:R-:W-:Y:S01]  /*19e0*/  FMUL.FTZ R151, R151, UR8 ;  /* 0x0000000897977c20 */ /* 0x000fe20008410000 */
[----:B------:R-:W-:-:S02]  /*19f0*/  FADD.FTZ R153, R177, -UR5 ;  /* 0x80000005b1997e21 */ /* 0x000fc40008010000 */
[----:B------:R-:W-:Y:S01]  /*1a00*/  FMUL.FTZ R152, R152, UR8 ;  /* 0x0000000898987c20 */ /* 0x000fe20008410000 */
[----:B------:R-:W-:Y:S01]  /*1a10*/  FADD.FTZ R154, R178, -UR5 ;  /* 0x80000005b29a7e21 */ /* 0x000fe20008010000 */
[----:B------:R-:W-:Y:S01]  /*1a20*/  FMUL.FTZ R153, R153, UR8 ;  /* 0x0000000899997c20 */ /* 0x000fe20008410000 */
[----:B------:R-:W-:Y:S02]  /*1a30*/  FADD.FTZ R155, R179, -UR5 ;  /* 0x80000005b39b7e21 */ /* 0x000fe40008010000 */
[----:B------:R-:W-:Y:S02]  /*1a40*/  FMUL.FTZ R154, R154, UR8 ;  /* 0x000000089a9a7c20 */ /* 0x000fe40008410000 */
[----:B------:R-:W-:Y:S01]  /*1a50*/  FMUL.FTZ R155, R155, UR8 ;  /* 0x000000089b9b7c20 */ /* 0x000fe20008410000 */
[----:B----4-:R-:W-:Y:S01]  /*1a60*/  FADD.FTZ R165, R136, R165 ;  /* 0x000000a588a57221 */ /* 0x010fe20000010000 */
[----:B------:R-:W-:-:S04]  /*1a70*/  FADD.FTZ R167, R132, R167 ;  /* 0x000000a784a77221 */ /* 0x000fc80000010000 */
[----:B------:R-:W-:Y:S04]  /*1a80*/  STL [R1+0x5c], R165 ;  /* 0x00005ca501007387 */ /* 0x000fe80000100800 */
[----:B------:R0:W-:Y:S02]  /*1a90*/  STL [R1+0x60], R167 ;  /* 0x000060a701007387 */ /* 0x0001e40000100800 */
[----:B0-----:R-:W-:Y:S01]  /*1aa0*/  FMUL.FTZ R167, R69, R132 ;  /* 0x0000008445a77220 */ /* 0x001fe20000410000 */
[----:B------:R-:W-:-:S04]  /*1ab0*/  FFMA.FTZ R132, R196, R192, R133 ;  /* 0x000000c0c4847223 */ /* 0x000fc80000010085 */
[----:B------:R-:W-:Y:S01]  /*1ac0*/  FFMA.FTZ R142, R195, R190, R132 ;  /* 0x000000bec38e7223 */ /* 0x000fe20000010084 */
[----:B------:R-:W-:-:S03]  /*1ad0*/  FMUL.FTZ R165, R68, R136 ;  /* 0x0000008844a57220 */ /* 0x000fc60000410000 */
[----:B------:R-:W-:Y:S01]  /*1ae0*/  FFMA.FTZ R142, R191, R188, R142 ;  /* 0x000000bcbf8e7223 */ /* 0x000fe2000001008e */
[----:B------:R-:W-:-:S03]  /*1af0*/  FADD.FTZ R140, R165, R140 ;  /* 0x0000008ca58c7221 */ /* 0x000fc60000010000 */
[----:B------:R-:W-:Y:S01]  /*1b00*/  FFMA.FTZ R142, R189, R187, R142 ;  /* 0x000000bbbd8e7223 */ /* 0x000fe2000001008e */
[----:B------:R-:W-:-:S03]  /*1b10*/  FADD.FTZ R138, R180, R138 ;  /* 0x0000008ab48a7221 */ /* 0x000fc60000010000 */
[----:B------:R-:W-:Y:S01]  /*1b20*/  FFMA.FTZ R142, R186, R184, R142 ;  /* 0x000000b8ba8e7223 */ /* 0x000fe2000001008e */
[----:B------:R-:W-:Y:S01]  /*1b30*/  FMUL.FTZ R180, R70, R180 ;  /* 0x000000b446b47220 */ /* 0x000fe20000410000 */
[----:B------:R-:W-:Y:S01]  /*1b40*/  FADD.FTZ R140, R167, R140 ;  /* 0x0000008ca78c7221 */ /* 0x000fe20000010000 */
[--C-:B------:R-:W-:Y:S02]  /*1b50*/  HADD2.F32 R133, -RZ, R172.reuse.H0_H0 ;  /* 0x200000acff857230 */ /* 0x100fe40000004100 */
[----:B------:R-:W-:Y:S01]  /*1b60*/  FFMA.FTZ R142, R185, R183, R142 ;  /* 0x000000b7b98e7223 */ /* 0x000fe2000001008e */
[----:B------:R-:W-:Y:S01]  /*1b70*/  FADD.FTZ R135, R182, R135 ;  /* 0x00000087b6877221 */ /* 0x000fe20000010000 */
[----:B------:R-:W-:Y:S01]  /*1b80*/  FMUL.FTZ R132, R137, UR8 ;  /* 0x0000000889847c20 */ /* 0x000fe20008410000 */
[----:B------:R-:W-:Y:S01]  /*1b90*/  FMUL.FTZ R182, R71, R182 ;  /* 0x000000b647b67220 */ /* 0x000fe20000410000 */
[----:B------:R-:W-:Y:S01]  /*1ba0*/  FADD.FTZ R140, R180, R140 ;  /* 0x0000008cb48c7221 */ /* 0x000fe20000010000 */
[----:B------:R-:W-:Y:S01]  /*1bb0*/  FFMA.FTZ R142, R156, R160, R142 ;  /* 0x000000a09c8e7223 */ /* 0x000fe2000001008e */
[----:B------:R-:W-:Y:S01]  /*1bc0*/  FFMA.FTZ R200, R132, R133, R200 ;  /* 0x0000008584c87223 */ /* 0x000fe200000100c8 */
[----:B------:R-:W-:-:S02]  /*1bd0*/  HADD2.F32 R172, -RZ, R172.H1_H1 ;  /* 0x300000acffac7230 */ /* 0x000fc40000004100 */
[----:B------:R-:W-:Y:S01]  /*1be0*/  FADD.FTZ R140, R182, R140 ;  /* 0x0000008cb68c7221 */ /* 0x000fe20000010000 */
[----:B------:R-:W-:Y:S01]  /*1bf0*/  STL [R1+0x64], R138 ;  /* 0x0000648a01007387 */ /* 0x000fe20000100800 */
[----:B------:R-:W-:-:S03]  /*1c00*/  FFMA.FTZ R142, R157, R161, R142 ;  /* 0x000000a19d8e7223 */ /* 0x000fc6000001008e */
[----:B------:R0:W-:Y:S01]  /*1c10*/  STL [R1+0x68], R135 ;  /* 0x0000688701007387 */ /* 0x0001e20000100800 */
[----:B------:R-:W-:Y:S01]  /*1c20*/  FFMA.FTZ R142, R158, R162, R142 ;  /* 0x000000a29e8e7223 */ /* 0x000fe2000001008e */
[----:B------:R-:W-:Y:S01]  /*1c30*/  FADD.FTZ R134, R133, R134 ;  /* 0x0000008685867221 */ /* 0x000fe20000010000 */
[----:B------:R-:W-:-:S04]  /*1c40*/  FMUL.FTZ R133, R64, R133 ;  /* 0x0000008540857220 */ /* 0x000fc80000410000 */
[----:B------:R1:W-:Y:S01]  /*1c50*/  STL [R1+0x6c], R134 ;  /* 0x00006c8601007387 */ /* 0x0003e20000100800 */
[----:B------:R-:W-:Y:S01]  /*1c60*/  FADD.FTZ R140, R133, R140 ;  /* 0x0000008c858c7221 */ /* 0x000fe20000010000 */
[----:B0-----:R-:W-:Y:S01]  /*1c70*/  FMUL.FTZ R135, R66, R144 ;  /* 0x0000009042877220 */ /* 0x001fe20000410000 */
[----:B------:R-:W-:Y:S01]  /*1c80*/  FFMA.FTZ R142, R159, R163, R142 ;  /* 0x000000a39f8e7223 */ /* 0x000fe2000001008e */
[----:B-1----:R-:W-:-:S04]  /*1c90*/  FMUL.FTZ R134, R65, R172 ;  /* 0x000000ac41867220 */ /* 0x002fc80000410000 */
[----:B------:R-:W-:Y:S01]  /*1ca0*/  FADD.FTZ R140, R140, R134 ;  /* 0x000000868c8c7221 */ /* 0x000fe20000010000 */
[----:B------:R-:W-:Y:S01]  /*1cb0*/  FMUL.FTZ R136, R67, R173 ;  /* 0x000000ad43887220 */ /* 0x000fe20000410000 */
[----:B------:R-:W-:Y:S02]  /*1cc0*/  FFMA.FTZ R142, R164, R165, R142 ;  /* 0x000000a5a48e7223 */ /* 0x000fe4000001008e */
[----:B------:R-:W-:Y:S01]  /*1cd0*/  FADD.FTZ R140, R140, R135 ;  /* 0x000000878c8c7221 */ /* 0x000fe20000010000 */
[----:B------:R-:W-:Y:S01]  /*1ce0*/  FMUL.FTZ R137, R60, R145 ;  /* 0x000000913c897220 */ /* 0x000fe20000410000 */
[----:B------:R-:W-:Y:S02]  /*1cf0*/  FFMA.FTZ R142, R166, R167, R142 ;  /* 0x000000a7a68e7223 */ /* 0x000fe4000001008e */
[----:B------:R-:W-:Y:S01]  /*1d00*/  FADD.FTZ R140, R140, R136 ;  /* 0x000000888c8c7221 */ /* 0x000fe20000010000 */
[----:B------:R-:W-:Y:S01]  /*1d10*/  FMUL.FTZ R138, R61, R174 ;  /* 0x000000ae3d8a7220 */ /* 0x000fe20000410000 */
        /* <DEDUP_REMOVED lines=8> */
[----:B------:R-:W-:-:S03]  /*1da0*/  FFMA.FTZ R142, R150, R135, R142 ;  /* 0x00000087968e7223 */ /* 0x000fc6000001008e */
[----:B------:R-:W0:Y:S01]  /*1db0*/  SHFL.DOWN PT, R141, R140, 0x10, 0x1f ;  /* 0x0a001f008c8d7f89 */ /* 0x000e2200000e0000 */
        /* <DEDUP_REMOVED lines=38> */
.L_x_11454:
[----:B------:R-:W-:Y:S05]  /*2020*/  BSYNC.RECONVERGENT B0 ;  /* 0x0000000000007941 */ /* 0x000fea0003800200 */
.L_x_11453:
[----:B0-----:R-:W2:Y:S04]  /*2030*/  LDL.LU R140, [R1+0x70] ;  /* 0x00007000018c7983 */ /* 0x001ea80000300800 */
[----:B------:R-:W3:Y:S04]  /*2040*/  LDL.LU R177, [R1+0x74] ;  /* 0x0000740001b17983 */ /* 0x000ee80000300800 */
[----:B------:R-:W4:Y:S04]  /*2050*/  LDL.LU R147, [R1+0x78] ;  /* 0x0000780001937983 */ /* 0x000f280000300800 */
[----:B------:R-:W4:Y:S01]  /*2060*/  LDL.LU R146, [R1+0x7c] ;  /* 0x00007c0001927983 */ /* 0x000f220000300800 */
[----:B------:R-:W0:Y:S01]  /*2070*/  S2UR UR5, SR_CgaCtaId ;  /* 0x00000000000579c3 */ /* 0x000e220000008800 */
[----:B------:R-:W-:-:S02]  /*2080*/  UMOV UR4, 0x400 ;  /* 0x0000040000047882 */ /* 0x000fc40000000000 */
[----:B------:R-:W4:Y:S04]  /*2090*/  LDL.LU R176, [R1+0x80] ;  /* 0x0000800001b07983 */ /* 0x000f280000300800 */
[----:B------:R-:W4:Y:S04]  /*20a0*/  LDL.LU R171, [R1+0x84] ;  /* 0x0000840001ab7983 */ /* 0x000f280000300800 */
[----:B------:R-:W4:Y:S01]  /*20b0*/  LDL.LU R170, [R1+0x88] ;  /* 0x0000880001aa7983 */ /* 0x000f220000300800 */
[----:B0-----:R-:W-:-:S04]  /*20c0*/  ULEA UR4, UR5, UR4, 0x18 ;  /* 0x0000000405047291 */ /* 0x001fc8000f8ec0ff */
[----:B------:R-:W-:Y:S02]  /*20d0*/  UIADD3 UR5, UPT, UPT, UR4, 0x4020, URZ ;  /* 0x0000402004057890 */ /* 0x000fe4000fffe0ff */
[----:B------:R-:W-:Y:S01]  /*20e0*/  @!UP2 UIADD3 UR5, UPT, UPT, UR4, 0x4000, URZ ;  /* 0x000040000405a890 */ /* 0x000fe2000fffe0ff */
[----:B------:R-:W-:Y:S01]  /*20f0*/  FFMA.FTZ R202, R150, R144, R202 ;  /* 0x0000009096ca7223 */ /* 0x000fe200000100ca */
[----:B------:R-:W-:Y:S01]  /*2100*/  FFMA.FTZ R204, R152, R145, R204 ;  /* 0x0000009198cc7223 */ /* 0x000fe200000100cc */
[----:B------:R-:W-:-:S04]  /*2110*/  UISETP.NE.U32.AND UP1, UPT, UR18, URZ, UPT ;  /* 0x000000ff1200728c */ /* 0x000fc8000bf25070 */
[----:B------:R-:W-:Y:S01]  /*2120*/  UISETP.NE.AND.EX UP1, UPT, UR19, URZ, UPT, UP1 ;  /* 0x000000ff1300728c */ /* 0x000fe2000bf25310 */
[----:B------:R-:W-:Y:S01]  /*2130*/  FFMA.FTZ R201, R148, R172, R201 ;  /* 0x000000ac94c97223 */ /* 0x000fe200000100c9 */
[----:B------:R-:W-:Y:S01]  /*2140*/  FFMA.FTZ R203, R151, R173, R203 ;  /* 0x000000ad97cb7223 */ /* 0x000fe200000100cb */
[----:B------:R-:W-:Y:S01]  /*2150*/  FFMA.FTZ R205, R153, R174, R205 ;  /* 0x000000ae99cd7223 */ /* 0x000fe200000100cd */
[----:B------:R-:W-:Y:S01]  /*2160*/  FFMA.FTZ R206, R154, R169, R206 ;  /* 0x000000a99ace7223 */ /* 0x000fe200000100ce */
[----:B------:R-:W-:Y:S01]  /*2170*/  FFMA.FTZ R207, R155, R175, R207 ;  /* 0x000000af9bcf7223 */ /* 0x000fe200000100cf */
[----:B------:R-:W-:Y:S01]  /*2180*/  BAR.SYNC.DEFER_BLOCKING 0x0 ;  /* 0x0000000000007b1d */ /* 0x000fe20000010000 */
[----:B--2---:R-:W-:-:S05]  /*2190*/  FADD.FTZ R140, R172, R140 ;  /* 0x0000008cac8c7221 */ /* 0x004fca0000010000 */
[----:B------:R-:W-:Y:S01]  /*21a0*/  STL [R1+0x70], R140 ;  /* 0x0000708c01007387 */ /* 0x000fe20000100800 */
[----:B---3--:R-:W-:-:S03]  /*21b0*/  FADD.FTZ R177, R144, R177 ;  /* 0x000000b190b17221 */ /* 0x008fc60000010000 */
[----:B------:R-:W0:Y:S01]  /*21c0*/  LDS.128 R140, [UR5] ;  /* 0x00000005ff8c7984 */ /* 0x000e220008000c00 */
[----:B------:R-:W-:Y:S02]  /*21d0*/  UIADD3 UR5, UPT, UPT, UR4, 0x4030, URZ ;  /* 0x0000403004057890 */ /* 0x000fe4000fffe0ff */
[----:B------:R-:W-:Y:S01]  /*21e0*/  @!UP2 UIADD3 UR5, UPT, UPT, UR4, 0x4010, URZ ;  /* 0x000040100405a890 */ /* 0x000fe2000fffe0ff */
[----:B----4-:R-:W-:Y:S01]  /*21f0*/  FADD.FTZ R147, R173, R147 ;  /* 0x00000093ad937221 */ /* 0x010fe20000010000 */
[----:B------:R-:W-:Y:S01]  /*2200*/  FADD.FTZ R146, R145, R146 ;  /* 0x0000009291927221 */ /* 0x000fe20000010000 */
[----:B------:R-:W-:Y:S04]  /*2210*/  STL [R1+0x74], R177 ;  /* 0x000074b101007387 */ /* 0x000fe80000100800 */
[----:B------:R-:W-:Y:S04]  /*2220*/  STL [R1+0x78], R147 ;  /* 0x0000789301007387 */ /* 0x000fe80000100800 */
[----:B------:R-:W-:Y:S04]  /*2230*/  STL [R1+0x7c], R146 ;  /* 0x00007c9201007387 */ /* 0x000fe80000100800 */
[----:B------:R-:W1:Y:S01]  /*2240*/  LDS.128 R144, [UR5] ;  /* 0x00000005ff907984 */ /* 0x000e620008000c00 */
[----:B------:R-:W-:Y:S01]  /*2250*/  FADD.FTZ R176, R174, R176 ;  /* 0x000000b0aeb07221 */ /* 0x000fe20000010000 */
[----:B------:R-:W-:Y:S01]  /*2260*/  FADD.FTZ R171, R169, R171 ;  /* 0x000000aba9ab7221 */ /* 0x000fe20000010000 */
[----:B------:R-:W-:-:S03]  /*2270*/  FADD.FTZ R170, R175, R170 ;  /* 0x000000aaafaa7221 */ /* 0x000fc60000010000 */
[----:B------:R2:W-:Y:S04]  /*2280*/  STL [R1+0x80], R176 ;  /* 0x000080b001007387 */ /* 0x0005e80000100800 */
[----:B------:R2:W-:Y:S01]  /*2290*/  STL [R1+0x84], R171 ;  /* 0x000084ab01007387 */ /* 0x0005e20000100800 */
[----:B0-----:R-:W-:-:S04]  /*22a0*/  FADD.FTZ R141, RZ, R141 ;  /* 0x0000008dff8d7221 */ /* 0x001fc80000010000 */
[----:B------:R-:W-:Y:S01]  /*22b0*/  FADD.FTZ R143, R143, R141 ;  /* 0x0000008d8f8f7221 */ /* 0x000fe20000010000 */
[----:B------:R-:W-:Y:S01]  /*22c0*/  FADD.FTZ R140, RZ, R140 ;  /* 0x0000008cff8c7221 */ /* 0x000fe20000010000 */
[----:B------:R2:W-:Y:S03]  /*22d0*/  STL [R1+0x88], R170 ;  /* 0x000088aa01007387 */ /* 0x0005e60000100800 */
[----:B------:R-:W-:Y:S01]  /*22e0*/  FADD.FTZ R140, R142, R140 ;  /* 0x0000008c8e8c7221 */ /* 0x000fe20000010000 */
[----:B-1----:R-:W-:-:S04]  /*22f0*/  FADD.FTZ R143, R143, R145 ;  /* 0x000000918f8f7221 */ /* 0x002fc80000010000 */
[----:B------:R-:W-:Y:S01]  /*2300*/  FADD.FTZ R143, R147, R143 ;  /* 0x0000008f938f7221 */ /* 0x000fe20000010000 */
[----:B------:R-:W-:-:S03]  /*2310*/  FADD.FTZ R140, R140, R144 ;  /* 0x000000908c8c7221 */ /* 0x000fc60000010000 */
[----:B------:R-:W-:Y:S01]  /*2320*/  FMUL.FTZ R143, R143, UR21 ;  /* 0x000000158f8f7c20 */ /* 0x000fe20008410000 */
[----:B------:R-:W-:-:S04]  /*2330*/  FADD.FTZ R140, R146, R140 ;  /* 0x0000008c928c7221 */ /* 0x000fc80000010000 */
[----:B------:R-:W-:Y:S01]  /*2340*/  R2UR UR4, R143 ;  /* 0x000000008f0472ca */ /* 0x000fe200000e0000 */
[----:B------:R-:W-:-:S05]  /*2350*/  FMUL.FTZ R140, R140, UR21 ;  /* 0x000000158c8c7c20 */ /* 0x000fca0008410000 */
[----:B------:R-:W-:Y:S01]  /*2360*/  FSEL R145, R140, RZ, !P2 ;  /* 0x000000ff8c917208 */ /* 0x000fe20005000000 */
[----:B--2---:R-:W-:Y:S08]  /*2370*/  BRA.U UP1, `(.L_x_11455) ;  /* 0x00000021014c7547 */ /* 0x004ff0000b800000 */
        /* <DEDUP_REMOVED lines=8> */
[--C-:B-----5:R-:W-:Y:S02]  /*2400*/  HADD2.F32 R144, -RZ, R140.reuse.H0_H0 ;  /* 0x2000008cff907230 */ /* 0x120fe40000004100 */
[----:B------:R-:W-:Y:S01]  /*2410*/  FFMA.FTZ R235, R235, UR4, R145 ;  /* 0x00000004ebeb7c23 */ /* 0x000fe20008010091 */
[----:B------:R-:W-:Y:S01]  /*2420*/  FADD.FTZ R221, R233, -R221 ;  /* 0x800000dde9dd7221 */ /* 0x000fe20000010000 */
[----:B------:R-:W-:Y:S01]  /*2430*/  FADD.FTZ R232, R232, -R236 ;  /* 0x800000ece8e87221 */ /* 0x000fe20000010000 */
[--C-:B------:R-:W-:Y:S01]  /*2440*/  FFMA.FTZ R234, R234, UR4, R145.reuse ;  /* 0x00000004eaea7c23 */ /* 0x100fe20008010091 */
[----:B------:R-:W-:Y:S02]  /*2450*/  HADD2.F32 R169, -RZ, R140.H1_H1 ;  /* 0x3000008cffa97230 */ /* 0x000fe40000004100 */
[----:B------:R-:W-:Y:S01]  /*2460*/  FMUL.FTZ R147, R221, UR8 ;  /* 0x00000008dd937c20 */ /* 0x000fe20008410000 */
[----:B------:R-:W-:Y:S01]  /*2470*/  FMUL.FTZ R146, R232, UR8 ;  /* 0x00000008e8927c20 */ /* 0x000fe20008410000 */
[----:B------:R-:W-:Y:S01]  /*2480*/  FFMA.FTZ R230, R230, UR4, R145 ;  /* 0x00000004e6e67c23 */ /* 0x000fe20008010091 */
[----:B------:R-:W-:Y:S01]  /*2490*/  FADD.FTZ R231, R231, -R235 ;  /* 0x800000ebe7e77221 */ /* 0x000fe20000010000 */
[----:B------:R-:W-:Y:S01]  /*24a0*/  FMUL.FTZ R147, R147, UR7 ;  /* 0x0000000793937c20 */ /* 0x000fe20008410000 */
[----:B------:R-:W-:Y:S01]  /*24b0*/  FMUL.FTZ R146, R146, UR7 ;  /* 0x0000000792927c20 */ /* 0x000fe20008410000 */
[--C-:B------:R-:W-:Y:S01]  /*24c0*/  FFMA.FTZ R228, R228, UR4, R145.reuse ;  /* 0x00000004e4e47c23 */ /* 0x100fe20008010091 */
[----:B------:R-:W-:Y:S01]  /*24d0*/  FADD.FTZ R229, R229, -R234 ;  /* 0x800000eae5e57221 */ /* 0x000fe20000010000 */
[----:B------:R-:W-:Y:S01]  /*24e0*/  FMUL.FTZ R144, R147, R144 ;  /* 0x0000009093907220 */ /* 0x000fe20000410000 */
[----:B------:R-:W-:Y:S01]  /*24f0*/  FMUL.FTZ R140, R28, R147 ;  /* 0x000000931c8c7220 */ /* 0x000fe20000410000 */
[----:B------:R-:W-:Y:S01]  /*2500*/  FMUL.FTZ R147, R29, R146 ;  /* 0x000000921d937220 */ /* 0x000fe20000410000 */
[--C-:B------:R-:W-:Y:S01]  /*2510*/  FFMA.FTZ R226, R226, UR4, R145.reuse ;  /* 0x00000004e2e27c23 */ /* 0x100fe20008010091 */
[----:B------:R-:W-:Y:S01]  /*2520*/  FFMA.FTZ R224, R224, UR4, R145 ;  /* 0x00000004e0e07c23 */ /* 0x000fe20008010091 */
[----:B------:R-:W-:Y:S01]  /*2530*/  FADD.FTZ R227, R227, -R230 ;  /* 0x800000e6e3e37221 */ /* 0x000fe20000010000 */
[----:B------:R-:W-:Y:S01]  /*2540*/  FMUL.FTZ R146, R146, R169 ;  /* 0x000000a992927220 */ /* 0x000fe20000410000 */
[----:B------:R-:W-:Y:S01]  /*2550*/  FADD.FTZ R225, R225, -R228 ;  /* 0x800000e4e1e17221 */ /* 0x000fe20000010000 */
[----:B------:R-:W-:Y:S01]  /*2560*/  FMUL.FTZ R169, R231, UR8 ;  /* 0x00000008e7a97c20 */ /* 0x000fe20008410000 */
[----:B------:R-:W-:Y:S01]  /*2570*/  FMUL.FTZ R176, R229, UR8 ;  /* 0x00000008e5b07c20 */ /* 0x000fe20008410000 */
[----:B------:R-:W-:Y:S01]  /*2580*/  FADD.FTZ R223, R223, -R226 ;  /* 0x800000e2dfdf7221 */ /* 0x000fe20000010000 */
[----:B------:R-:W-:Y:S01]  /*2590*/  FADD.FTZ R222, R222, -R224 ;  /* 0x800000e0dede7221 */ /* 0x000fe20000010000 */
[----:B------:R-:W-:Y:S01]  /*25a0*/  F2FP.F16.F32.PACK_AB R140, R147, R140 ;  /* 0x0000008c938c723e */ /* 0x000fe200000000ff */
[----:B------:R-:W-:-:S02]  /*25b0*/  HADD2.F32 R147, -RZ, R141.H0_H0 ;  /* 0x2000008dff937230 */ /* 0x000fc40000004100 */
[----:B------:R-:W-:Y:S01]  /*25c0*/  FMUL.FTZ R170, R227, UR8 ;  /* 0x00000008e3aa7c20 */ /* 0x000fe20008410000 */
[----:B------:R-:W-:Y:S02]  /*25d0*/  HADD2.F32 R141, -RZ, R141.H1_H1 ;  /* 0x3000008dff8d7230 */ /* 0x000fe40000004100 */
[----:B------:R-:W-:Y:S01]  /*25e0*/  FMUL.FTZ R175, R225, UR8 ;  /* 0x00000008e1af7c20 */ /* 0x000fe20008410000 */
[----:B------:R-:W-:Y:S01]  /*25f0*/  FMUL.FTZ R169, R169, UR7 ;  /* 0x00000007a9a97c20 */ /* 0x000fe20008410000 */
[----:B------:R-:W-:Y:S01]  /*2600*/  FMUL.FTZ R176, R176, UR7 ;  /* 0x00000007b0b07c20 */ /* 0x000fe20008410000 */
[--C-:B------:R-:W-:Y:S02]  /*2610*/  HADD2.F32 R171, -RZ, R142.reuse.H0_H0 ;  /* 0x2000008effab7230 */ /* 0x100fe40000004100 */
[----:B------:R-:W-:Y:S01]  /*2620*/  FMUL.FTZ R173, R223, UR8 ;  /* 0x00000008dfad7c20 */ /* 0x000fe20008410000 */
        /* <DEDUP_REMOVED lines=24> */
.L_x_11456:
        /* <DEDUP_REMOVED lines=15> */
[--C-:B------:R-:W-:Y:S02]  /*28a0*/  HADD2.F32 R147, -RZ, R141.reuse.H0_H0 ;  /* 0x2000008dff937230 */ /* 0x100fe40000004100 */
[--C-:B------:R-:W-:Y:S01]  /*28b0*/  FFMA.FTZ R128, R230, UR4, R145.reuse ;  /* 0x00000004e6807c23 */ /* 0x100fe20008010091 */
[----:B------:R-:W-:Y:S01]  /*28c0*/  FFMA.FTZ R129, R228, UR4, R145 ;  /* 0x00000004e4817c23 */ /* 0x000fe20008010091 */
[----:B------:R-:W-:Y:S02]  /*28d0*/  HADD2.F32 R141, -RZ, R141.H1_H1 ;  /* 0x3000008dff8d7230 */ /* 0x000fe40000004100 */
[----:B------:R-:W-:Y:S01]  /*28e0*/  FMUL.FTZ R170, R124, UR7 ;  /* 0x000000077caa7c20 */ /* 0x000fe20008410000 */
[----:B------:R-:W-:Y:S01]  /*28f0*/  FMUL.FTZ R172, R126, UR7 ;  /* 0x000000077eac7c20 */ /* 0x000fe20008410000 */
[----:B------:R-:W-:Y:S01]  /*2900*/  FMUL.FTZ R171, R127, UR7 ;  /* 0x000000077fab7c20 */ /* 0x000fe20008410000 */
[----:B------:R-:W-:Y:S01]  /*2910*/  FMUL.FTZ R146, R169, R140 ;  /* 0x0000008ca9927220 */ /* 0x000fe20000410000 */
[----:B------:R-:W-:Y:S01]  /*2920*/  FADD.FTZ R128, R227, -R128 ;  /* 0x80000080e3807221 */ /* 0x000fe20000010000 */
[----:B------:R-:W-:Y:S01]  /*2930*/  FADD.FTZ R129, R225, -R129 ;  /* 0x80000081e1817221 */ /* 0x000fe20000010000 */
[----:B------:R-:W-:Y:S01]  /*2940*/  FMUL.FTZ R144, R170, R144 ;  /* 0x00000090aa907220 */ /* 0x000fe20000410000 */
[----:B------:R-:W-:Y:S01]  /*2950*/  FMUL.FTZ R140, R29, R169 ;  /* 0x000000a91d8c7220 */ /* 0x000fe20000410000 */
[----:B------:R-:W-:Y:S01]  /*2960*/  FMUL.FTZ R170, R28, R170 ;  /* 0x000000aa1caa7220 */ /* 0x000fe20000410000 */
[----:B------:R-:W-:Y:S01]  /*2970*/  FMUL.FTZ R147, R172, R147 ;  /* 0x00000093ac937220 */ /* 0x000fe20000410000 */
[----:B------:R-:W-:Y:S01]  /*2980*/  FMUL.FTZ R169, R171, R141 ;  /* 0x0000008daba97220 */ /* 0x000fe20000410000 */
[----:B------:R-:W-:Y:S01]  /*2990*/  FMUL.FTZ R172, R30, R172 ;  /* 0x000000ac1eac7220 */ /* 0x000fe20000410000 */
[----:B------:R-:W-:Y:S01]  /*29a0*/  FMUL.FTZ R141, R31, R171 ;  /* 0x000000ab1f8d7220 */ /* 0x000fe20000410000 */
[----:B------:R-:W-:Y:S01]  /*29b0*/  FMUL.FTZ R128, R128, UR8 ;  /* 0x0000000880807c20 */ /* 0x000fe20008410000 */
[----:B------:R-:W-:Y:S01]  /*29c0*/  FMUL.FTZ R129, R129, UR8 ;  /* 0x0000000881817c20 */ /* 0x000fe20008410000 */
[----:B------:R-:W-:Y:S01]  /*29d0*/  F2FP.F16.F32.PACK_AB R140, R140, R170 ;  /* 0x000000aa8c8c723e */ /* 0x000fe200000000ff */
[--C-:B------:R-:W-:Y:S01]  /*29e0*/  FFMA.FTZ R130, R226, UR4, R145.reuse ;  /* 0x00000004e2827c23 */ /* 0x100fe20008010091 */
[----:B------:R-:W-:Y:S01]  /*29f0*/  FFMA.FTZ R131, R224, UR4, R145 ;  /* 0x00000004e0837c23 */ /* 0x000fe20008010091 */
[----:B------:R-:W-:Y:S01]  /*2a00*/  F2FP.F16.F32.PACK_AB R141, R141, R172 ;  /* 0x000000ac8d8d723e */ /* 0x000fe200000000ff */
[----:B------:R-:W-:-:S02]  /*2a10*/  HADD2.F32 R171, -RZ, R142.H0_H0 ;  /* 0x2000008effab7230 */ /* 0x000fc40000004100 */
[----:B------:R-:W-:Y:S01]  /*2a20*/  FMUL.FTZ R172, R128, UR7 ;  /* 0x0000000780ac7c20 */ /* 0x000fe20008410000 */
[----:B------:R-:W-:Y:S02]  /*2a30*/  HADD2.F32 R170, -RZ, R142.H1_H1 ;  /* 0x3000008effaa7230 */ /* 0x000fe40000004100 */
[----:B------:R-:W-:Y:S01]  /*2a40*/  FMUL.FTZ R142, R129, UR7 ;  /* 0x00000007818e7c20 */ /* 0x000fe20008410000 */
[----:B------:R-:W-:Y:S01]  /*2a50*/  FADD.FTZ R130, R223, -R130 ;  /* 0x80000082df827221 */ /* 0x000fe20000010000 */
[----:B------:R-:W-:Y:S01]  /*2a60*/  FADD.FTZ R131, R222, -R131 ;  /* 0x80000083de837221 */ /* 0x000fe20000010000 */
[----:B------:R-:W-:Y:S01]  /*2a70*/  FMUL.FTZ R171, R172, R171 ;  /* 0x000000abacab7220 */ /* 0x000fe20000410000 */
[----:B------:R-:W-:Y:S01]  /*2a80*/  FMUL.FTZ R170, R142, R170 ;  /* 0x000000aa8eaa7220 */ /* 0x000fe20000410000 */
[----:B------:R-:W-:Y:S01]  /*2a90*/  FMUL.FTZ R172, R32, R172 ;  /* 0x000000ac20ac7220 */ /* 0x000fe20000410000 */
[----:B------:R-:W-:Y:S01]  /*2aa0*/  FMUL.FTZ R142, R33, R142 ;  /* 0x0000008e218e7220 */ /* 0x000fe20000410000 */
[----:B------:R-:W-:Y:S01]  /*2ab0*/  FMUL.FTZ R130, R130, UR8 ;  /* 0x0000000882827c20 */ /* 0x000fe20008410000 */
[----:B------:R-:W-:Y:S01]  /*2ac0*/  FMUL.FTZ R131, R131, UR8 ;  /* 0x0000000883837c20 */ /* 0x000fe20008410000 */
[----:B------:R-:W-:-:S02]  /*2ad0*/  HADD2.F32 R174, -RZ, R143.H0_H0 ;  /* 0x2000008fffae7230 */ /* 0x000fc40000004100 */
[----:B------:R-:W-:Y:S01]  /*2ae0*/  F2FP.F16.F32.PACK_AB R142, R142, R172 ;  /* 0x000000ac8e8e723e */ /* 0x000fe200000000ff */
[----:B------:R-:W-:Y:S02]  /*2af0*/  HADD2.F32 R175, -RZ, R143.H1_H1 ;  /* 0x3000008fffaf7230 */ /* 0x000fe40000004100 */
[----:B------:R-:W-:Y:S01]  /*2b00*/  FMUL.FTZ R172, R130, UR7 ;  /* 0x0000000782ac7c20 */ /* 0x000fe20008410000 */
[----:B------:R-:W-:-:S03]  /*2b10*/  FMUL.FTZ R143, R131, UR7 ;  /* 0x00000007838f7c20 */ /* 0x000fc60008410000 */
[----:B------:R-:W-:Y:S01]  /*2b20*/  FMUL.FTZ R174, R172, R174 ;  /* 0x000000aeacae7220 */ /* 0x000fe20000410000 */
[----:B------:R-:W-:Y:S01]  /*2b30*/  FMUL.FTZ R175, R143, R175 ;  /* 0x000000af8faf7220 */ /* 0x000fe20000410000 */
[----:B------:R-:W-:Y:S01]  /*2b40*/  FMUL.FTZ R172, R34, R172 ;  /* 0x000000ac22ac7220 */ /* 0x000fe20000410000 */
[----:B------:R-:W-:-:S05]  /*2b50*/  FMUL.FTZ R143, R35, R143 ;  /* 0x0000008f238f7220 */ /* 0x000fca0000410000 */
[----:B------:R-:W-:-:S07]  /*2b60*/  F2FP.F16.F32.PACK_AB R143, R143, R172 ;  /* 0x000000ac8f8f723e */ /* 0x000fce00000000ff */
.L_x_11457:
        /* <DEDUP_REMOVED lines=20> */
[----:B------:R-:W-:Y:S01]  /*2cb0*/  FMUL.FTZ R124, R124, UR8 ;  /* 0x000000087c7c7c20 */ /* 0x000fe20008410000 */
[----:B-----5:R-:W-:-:S02]  /*2cc0*/  HADD2.F32 R177, -RZ, R140.H0_H0 ;  /* 0x2000008cffb17230 */ /* 0x020fc40000004100 */
[----:B------:R-:W-:Y:S01]  /*2cd0*/  FADD.FTZ R131, R183, -R172 ;  /* 0x800000acb7837221 */ /* 0x000fe20000010000 */
[----:B------:R-:W-:Y:S02]  /*2ce0*/  HADD2.F32 R140, -RZ, R140.H1_H1 ;  /* 0x3000008cff8c7230 */ /* 0x000fe40000004100 */
[--C-:B------:R-:W-:Y:S01]  /*2cf0*/  FFMA.FTZ R128, R191, UR4, R145.reuse ;  /* 0x00000004bf807c23 */ /* 0x100fe20008010091 */
[----:B------:R-:W-:Y:S01]  /*2d00*/  FFMA.FTZ R129, R189, UR4, R145 ;  /* 0x00000004bd817c23 */ /* 0x000fe20008010091 */
[----:B------:R-:W-:Y:S01]  /*2d10*/  FADD.FTZ R130, R184, -R27 ;  /* 0x8000001bb8827221 */ /* 0x000fe20000010000 */
[----:B------:R-:W-:Y:S01]  /*2d20*/  FMUL.FTZ R172, R125, UR7 ;  /* 0x000000077dac7c20 */ /* 0x000fe20008410000 */
[----:B------:R-:W-:Y:S01]  /*2d30*/  FMUL.FTZ R27, R124, UR7 ;  /* 0x000000077c1b7c20 */ /* 0x000fe20008410000 */
[----:B------:R-:W-:Y:S01]  /*2d40*/  FMUL.FTZ R127, R127, UR8 ;  /* 0x000000087f7f7c20 */ /* 0x000fe20008410000 */
[----:B------:R-:W-:Y:S01]  /*2d50*/  FADD.FTZ R128, R188, -R128 ;  /* 0x80000080bc807221 */ /* 0x000fe20000010000 */
[----:B------:R-:W-:Y:S01]  /*2d60*/  FADD.FTZ R129, R187, -R129 ;  /* 0x80000081bb817221 */ /* 0x000fe20000010000 */
[----:B------:R-:W-:-:S02]  /*2d70*/  HADD2.F32 R178, -RZ, R141.H0_H0 ;  /* 0x2000008dffb27230 */ /* 0x000fc40000004100 */
[----:B------:R-:W-:Y:S01]  /*2d80*/  FMUL.FTZ R176, R172, R140 ;  /* 0x0000008cacb07220 */ /* 0x000fe20000410000 */
[----:B------:R-:W-:Y:S02]  /*2d90*/  HADD2.F32 R141, -RZ, R141.H1_H1 ;  /* 0x3000008dff8d7230 */ /* 0x000fe40000004100 */
[----:B------:R-:W-:Y:S01]  /*2da0*/  FMUL.FTZ R177, R27, R177 ;  /* 0x000000b11bb17220 */ /* 0x000fe20000410000 */
[----:B------:R-:W-:Y:S01]  /*2db0*/  FMUL.FTZ R140, R37, R172 ;  /* 0x000000ac258c7220 */ /* 0x000fe20000410000 */
[----:B------:R-:W-:Y:S01]  /*2dc0*/  FMUL.FTZ R27, R36, R27 ;  /* 0x0000001b241b7220 */ /* 0x000fe20000410000 */
[----:B------:R-:W-:Y:S01]  /*2dd0*/  FMUL.FTZ R172, R127, UR7 ;  /* 0x000000077fac7c20 */ /* 0x000fe20008410000 */
[----:B------:R-:W-:Y:S01]  /*2de0*/  FMUL.FTZ R128, R128, UR8 ;  /* 0x0000000880807c20 */ /* 0x000fe20008410000 */
[----:B------:R-:W-:Y:S01]  /*2df0*/  FMUL.FTZ R129, R129, UR8 ;  /* 0x0000000881817c20 */ /* 0x000fe20008410000 */
[--C-:B------:R-:W-:Y:S02]  /*2e00*/  HADD2.F32 R183, -RZ, R142.reuse.H0_H0 ;  /* 0x2000008effb77230 */ /* 0x100fe40000004100 */
[----:B------:R-:W-:Y:S01]  /*2e10*/  FMUL.FTZ R179, R172, R141 ;  /* 0x0000008dacb37220 */ /* 0x000fe20000410000 */
[----:B------:R-:W-:Y:S01]  /*2e20*/  FFMA.FTZ R126, R196, UR4, R145 ;  /* 0x00000004c47e7c23 */ /* 0x000fe20008010091 */
[----:B------:R-:W-:Y:S01]  /*2e30*/  FMUL.FTZ R141, R39, R172 ;  /* 0x000000ac278d7220 */ /* 0x000fe20000410000 */
[----:B------:R-:W-:Y:S01]  /*2e40*/  F2FP.F16.F32.PACK_AB R140, R140, R27 ;  /* 0x0000001b8c8c723e */ /* 0x000fe200000000ff */
[----:B------:R-:W-:-:S02]  /*2e50*/  HADD2.F32 R142, -RZ, R142.H1_H1 ;  /* 0x3000008eff8e7230 */ /* 0x000fc40000004100 */
[----:B------:R-:W-:Y:S01]  /*2e60*/  FMUL.FTZ R172, R128, UR7 ;  /* 0x0000000780ac7c20 */ /* 0x000fe20008410000 */
[----:B------:R-:W-:Y:S01]  /*2e70*/  FMUL.FTZ R27, R129, UR7 ;  /* 0x00000007811b7c20 */ /* 0x000fe20008410000 */
[----:B------:R-:W-:Y:S01]  /*2e80*/  FADD.FTZ R126, R192, -R126 ;  /* 0x8000007ec07e7221 */ /* 0x000fe20000010000 */
[----:B------:R-:W-:Y:S01]  /*2e90*/  FMUL.FTZ R130, R130, UR8 ;  /* 0x0000000882827c20 */ /* 0x000fe20008410000 */
        /* <DEDUP_REMOVED lines=10> */
[----:B------:R-:W-:Y:S01]  /*2f40*/  FMUL.FTZ R172, R130, UR7 ;  /* 0x0000000782ac7c20 */ /* 0x000fe20008410000 */
[----:B------:R-:W-:Y:S02]  /*2f50*/  FMUL.FTZ R27, R131, UR7 ;  /* 0x00000007831b7c20 */ /* 0x000fe40008410000 */
[----:B------:R-:W-:Y:S01]  /*2f60*/  FMUL.FTZ R178, R173, R178 ;  /* 0x000000b2adb27220 */ /* 0x000fe20000410000 */
[----:B------:R-:W-:Y:S01]  /*2f70*/  FMUL.FTZ R185, R172, R185 ;  /* 0x000000b9acb97220 */ /* 0x000fe20000410000 */
[----:B------:R-:W-:Y:S01]  /*2f80*/  FMUL.FTZ R186, R27, R143 ;  /* 0x0000008f1bba7220 */ /* 0x000fe20000410000 */
[----:B------:R-:W-:Y:S01]  /*2f90*/  FMUL.FTZ R173, R38, R173 ;  /* 0x000000ad26ad7220 */ /* 0x000fe20000410000 */
[----:B------:R-:W-:Y:S01]  /*2fa0*/  FMUL.FTZ R172, R42, R172 ;  /* 0x000000ac2aac7220 */ /* 0x000fe20000410000 */
[----:B------:R-:W-:-:S03]  /*2fb0*/  FMUL.FTZ R143, R43, R27 ;  /* 0x0000001b2b8f7220 */ /* 0x000fc60000410000 */
[----:B------:R-:W-:Y:S02]  /*2fc0*/  F2FP.F16.F32.PACK_AB R141, R141, R173 ;  /* 0x000000ad8d8d723e */ /* 0x000fe400000000ff */
[----:B------:R-:W-:Y:S01]  /*2fd0*/  F2FP.F16.F32.PACK_AB R143, R143, R172 ;  /* 0x000000ac8f8f723e */ /* 0x000fe200000000ff */
[----:B------:R-:W-:Y:S06]  /*2fe0*/  BRA `(.L_x_11459) ;  /* 0x0000000000f07947 */ /* 0x000fec0003800000 */
.L_x_11458:
[--C-:B------:R-:W-:Y:S01]  /*2ff0*/  FFMA.FTZ R198, R198, UR4, R145.reuse ;  /* 0x00000004c6c67c23 */ /* 0x100fe20008010091 */
[--C-:B------:R-:W-:Y:S01]  /*3000*/  FFMA.FTZ R197, R197, UR4, R145.reuse ;  /* 0x00000004c5c57c23 */ /* 0x100fe20008010091 */
[--C-:B------:R-:W-:Y:S01]  /*3010*/  FFMA.FTZ R196, R196, UR4, R145.reuse ;  /* 0x00000004c4c47c23 */ /* 0x100fe20008010091 */
[----:B------:R-:W-:Y:S01]  /*3020*/  FFMA.FTZ R195, R195, UR4, R145 ;  /* 0x00000004c3c37c23 */ /* 0x000fe20008010091 */
[----:B------:R-:W-:Y:S01]  /*3030*/  FADD.FTZ R198, R194, -R198 ;  /* 0x800000c6c2c67221 */ /* 0x000fe20000010000 */
[----:B------:R-:W-:Y:S01]  /*3040*/  FADD.FTZ R193, R193, -R197 ;  /* 0x800000c5c1c17221 */ /* 0x000fe20000010000 */
[--C-:B-----5:R-:W-:Y:S02]  /*3050*/  HADD2.F32 R177, -RZ, R140.reuse.H0_H0 ;  /* 0x2000008cffb17230 */ /* 0x120fe40000004100 */
[--C-:B------:R-:W-:Y:S01]  /*3060*/  FFMA.FTZ R191, R191, UR4, R145.reuse ;  /* 0x00000004bfbf7c23 */ /* 0x100fe20008010091 */
[----:B------:R-:W-:Y:S01]  /*3070*/  FMUL.FTZ R27, R198, UR8 ;  /* 0x00000008c61b7c20 */ /* 0x000fe20008410000 */
[----:B------:R-:W-:Y:S01]  /*3080*/  FMUL.FTZ R176, R193, UR8 ;  /* 0x00000008c1b07c20 */ /* 0x000fe20008410000 */
[----:B------:R-:W-:Y:S01]  /*3090*/  FADD.FTZ R192, R192, -R196 ;  /* 0x800000c4c0c07221 */ /* 0x000fe20000010000 */
[----:B------:R-:W-:Y:S01]  /*30a0*/  FFMA.FTZ R185, R185, UR4, R145 ;  /* 0x00000004b9b97c23 */ /* 0x000fe20008010091 */
[----:B------:R-:W-:Y:S01]  /*30b0*/  FMUL.FTZ R27, R27, UR7 ;  /* 0x000000071b1b7c20 */ /* 0x000fe20008410000 */
[----:B------:R-:W-:Y:S01]  /*30c0*/  FMUL.FTZ R176, R176, UR7 ;  /* 0x00000007b0b07c20 */ /* 0x000fe20008410000 */
[----:B------:R-:W-:Y:S01]  /*30d0*/  FADD.FTZ R190, R190, -R195 ;  /* 0x800000c3bebe7221 */ /* 0x000fe20000010000 */
[--C-:B------:R-:W-:Y:S01]  /*30e0*/  FFMA.FTZ R189, R189, UR4, R145.reuse ;  /* 0x00000004bdbd7c23 */ /* 0x100fe20008010091 */
[----:B------:R-:W-:Y:S01]  /*30f0*/  FFMA.FTZ R186, R186, UR4, R145 ;  /* 0x00000004baba7c23 */ /* 0x000fe20008010091 */
[----:B------:R-:W-:-:S02]  /*3100*/  HADD2.F32 R172, -RZ, R140.H1_H1 ;  /* 0x3000008cffac7230 */ /* 0x000fc40000004100 */
[----:B------:R-:W-:Y:S01]  /*3110*/  FADD.FTZ R188, R188, -R191 ;  /* 0x800000bfbcbc7221 */ /* 0x000fe20000010000 */
[----:B------:R-:W-:Y:S01]  /*3120*/  FMUL.FTZ R177, R27, R177 ;  /* 0x000000b11bb17220 */ /* 0x000fe20000410000 */
[----:B------:R-:W-:Y:S01]  /*3130*/  FMUL.FTZ R140, R36, R27 ;  /* 0x0000001b248c7220 */ /* 0x000fe20000410000 */
[----:B------:R-:W-:Y:S01]  /*3140*/  FADD.FTZ R183, R183, -R185 ;  /* 0x800000b9b7b77221 */ /* 0x000fe20000010000 */
[----:B------:R-:W-:Y:S01]  /*3150*/  FMUL.FTZ R27, R37, R176 ;  /* 0x000000b0251b7220 */ /* 0x000fe20000410000 */
[----:B------:R-:W-:Y:S01]  /*3160*/  FMUL.FTZ R179, R192, UR8 ;  /* 0x00000008c0b37c20 */ /* 0x000fe20008410000 */
[----:B------:R-:W-:Y:S01]  /*3170*/  FADD.FTZ R187, R187, -R189 ;  /* 0x800000bdbbbb7221 */ /* 0x000fe20000010000 */
[----:B------:R-:W-:Y:S01]  /*3180*/  FMUL.FTZ R190, R190, UR8 ;  /* 0x00000008bebe7c20 */ /* 0x000fe20008410000 */
[----:B------:R-:W-:Y:S01]  /*3190*/  FADD.FTZ R184, R184, -R186 ;  /* 0x800000bab8b87221 */ /* 0x000fe20000010000 */
[----:B------:R-:W-:Y:S01]  /*31a0*/  FMUL.FTZ R176, R176, R172 ;  /* 0x000000acb0b07220 */ /* 0x000fe20000410000 */
[----:B------:R-:W-:-:S02]  /*31b0*/  HADD2.F32 R178, -RZ, R141.H0_H0 ;  /* 0x2000008dffb27230 */ /* 0x000fc40000004100 */
[----:B------:R-:W-:Y:S01]  /*31c0*/  FMUL.FTZ R188, R188, UR8 ;  /* 0x00000008bcbc7c20 */ /* 0x000fe20008410000 */
[----:B------:R-:W-:Y:S02]  /*31d0*/  HADD2.F32 R141, -RZ, R141.H1_H1 ;  /* 0x3000008dff8d7230 */ /* 0x000fe40000004100 */
[----:B------:R-:W-:Y:S01]  /*31e0*/  FMUL.FTZ R172, R183, UR8 ;  /* 0x00000008b7ac7c20 */ /* 0x000fe20008410000 */
[----:B------:R-:W-:Y:S01]  /*31f0*/  FMUL.FTZ R179, R179, UR7 ;  /* 0x00000007b3b37c20 */ /* 0x000fe20008410000 */
[----:B------:R-:W-:Y:S01]  /*3200*/  F2FP.F16.F32.PACK_AB R140, R27, R140 ;  /* 0x0000008c1b8c723e */ /* 0x000fe200000000ff */
[----:B------:R-:W-:Y:S01]  /*3210*/  FMUL.FTZ R186, R187, UR8 ;  /* 0x00000008bbba7c20 */ /* 0x000fe20008410000 */
[----:B------:R-:W-:Y:S01]  /*3220*/  FMUL.FTZ R183, R190, UR7 ;  /* 0x00000007beb77c20 */ /* 0x000fe20008410000 */
[--C-:B------:R-:W-:Y:S02]  /*3230*/  HADD2.F32 R27, -RZ, R142.reuse.H0_H0 ;  /* 0x2000008eff1b7230 */ /* 0x100fe40000004100 */
[----:B------:R-:W-:Y:S01]  /*3240*/  FMUL.FTZ R173, R184, UR8 ;  /* 0x00000008b8ad7c20 */ /* 0x000fe20008410000 */
[----:B------:R-:W-:Y:S01]  /*3250*/  FMUL.FTZ R184, R188, UR7 ;  /* 0x00000007bcb87c20 */ /* 0x000fe20008410000 */
[----:B------:R-:W-:-:S02]  /*3260*/  HADD2.F32 R142, -RZ, R142.H1_H1 ;  /* 0x3000008eff8e7230 */ /* 0x000fc40000004100 */
[----:B------:R-:W-:Y:S01]  /*3270*/  FMUL.FTZ R178, R179, R178 ;  /* 0x000000b2b3b27220 */ /* 0x000fe20000410000 */
[----:B------:R-:W-:Y:S01]  /*3280*/  FMUL.FTZ R187, R38, R179 ;  /* 0x000000b326bb7220 */ /* 0x000fe20000410000 */
[--C-:B------:R-:W-:Y:S02]  /*3290*/  HADD2.F32 R185, -RZ, R143.reuse.H0_H0 ;  /* 0x2000008fffb97230 */ /* 0x100fe40000004100 */
[----:B------:R-:W-:Y:S01]  /*32a0*/  FMUL.FTZ R186, R186, UR7 ;  /* 0x00000007baba7c20 */ /* 0x000fe20008410000 */
        /* <DEDUP_REMOVED lines=16> */
.L_x_11459:
        /* <DEDUP_REMOVED lines=13> */
[--C-:B-----5:R-:W-:Y:S02]  /*3480*/  HADD2.F32 R157, -RZ, R140.reuse.H0_H0 ;  /* 0x2000008cff9d7230 */ /* 0x120fe40000004100 */
[----:B------:R-:W-:Y:S01]  /*3490*/  FFMA.FTZ R128, R164, UR4, R145 ;  /* 0x00000004a4807c23 */ /* 0x000fe20008010091 */
[----:B------:R-:W-:Y:S01]  /*34a0*/  FADD.FTZ R124, R160, -R27 ;  /* 0x8000001ba07c7221 */ /* 0x000fe20000010000 */
[--C-:B------:R-:W-:Y:S01]  /*34b0*/  FFMA.FTZ R27, R158, UR4, R145.reuse ;  /* 0x000000049e1b7c23 */ /* 0x100fe20008010091 */
[----:B------:R-:W-:Y:S01]  /*34c0*/  FADD.FTZ R125, R161, -R26 ;  /* 0x8000001aa17d7221 */ /* 0x000fe20000010000 */
[--C-:B------:R-:W-:Y:S01]  /*34d0*/  FFMA.FTZ R26, R159, UR4, R145.reuse ;  /* 0x000000049f1a7c23 */ /* 0x100fe20008010091 */
[----:B------:R-:W-:Y:S01]  /*34e0*/  FFMA.FTZ R166, R166, UR4, R145 ;  /* 0x00000004a6a67c23 */ /* 0x000fe20008010091 */
[----:B------:R-:W-:Y:S01]  /*34f0*/  FADD.FTZ R126, R162, -R27 ;  /* 0x8000001ba27e7221 */ /* 0x000fe20000010000 */
[----:B------:R-:W-:Y:S01]  /*3500*/  FFMA.FTZ R27, R168, UR4, R145 ;  /* 0x00000004a81b7c23 */ /* 0x000fe20008010091 */
[----:B------:R-:W-:Y:S01]  /*3510*/  FMUL.FTZ R125, R125, UR8 ;  /* 0x000000087d7d7c20 */ /* 0x000fe20008410000 */
[----:B------:R-:W-:Y:S01]  /*3520*/  FADD.FTZ R127, R163, -R26 ;  /* 0x8000001aa37f7221 */ /* 0x000fe20000010000 */
[----:B------:R-:W-:-:S02]  /*3530*/  HADD2.F32 R140, -RZ, R140.H1_H1 ;  /* 0x3000008cff8c7230 */ /* 0x000fc40000004100 */
[----:B------:R-:W-:Y:S01]  /*3540*/  FADD.FTZ R130, R180, -R27 ;  /* 0x8000001bb4827221 */ /* 0x000fe20000010000 */
[----:B------:R-:W-:Y:S01]  /*3550*/  FMUL.FTZ R27, R125, UR7 ;  /* 0x000000077d1b7c20 */ /* 0x000fe20008410000 */
[----:B------:R-:W-:Y:S01]  /*3560*/  FMUL.FTZ R127, R127, UR8 ;  /* 0x000000087f7f7c20 */ /* 0x000fe20008410000 */
[----:B------:R-:W-:Y:S01]  /*3570*/  FADD.FTZ R128, R165, -R128 ;  /* 0x80000080a5807221 */ /* 0x000fe20000010000 */
[----:B------:R-:W-:Y:S01]  /*3580*/  FADD.FTZ R129, R167, -R166 ;  /* 0x800000a6a7817221 */ /* 0x000fe20000010000 */
[--C-:B------:R-:W-:Y:S02]  /*3590*/  HADD2.F32 R161, -RZ, R141.reuse.H0_H0 ;  /* 0x2000008dffa17230 */ /* 0x100fe40000004100 */
[----:B------:R-:W-:Y:S01]  /*35a0*/  FMUL.FTZ R156, R27, R140 ;  /* 0x0000008c1b9c7220 */ /* 0x000fe20000410000 */
        /* <DEDUP_REMOVED lines=9> */
[----:B------:R-:W-:Y:S01]  /*3640*/  FFMA.FTZ R131, R181, UR4, R145 ;  /* 0x00000004b5837c23 */ /* 0x000fe20008010091 */
[----:B------:R-:W-:Y:S01]  /*3650*/  FMUL.FTZ R163, R128, UR7 ;  /* 0x0000000780a37c20 */ /* 0x000fe20008410000 */
[----:B------:R-:W-:Y:S01]  /*3660*/  FMUL.FTZ R140, R129, UR7 ;  /* 0x00000007818c7c20 */ /* 0x000fe20008410000 */
[----:B------:R-:W-:Y:S01]  /*3670*/  FMUL.FTZ R126, R126, UR8 ;  /* 0x000000087e7e7c20 */ /* 0x000fe20008410000 */
[----:B------:R-:W-:Y:S01]  /*3680*/  FMUL.FTZ R26, R124, UR7 ;  /* 0x000000077c1a7c20 */ /* 0x000fe20008410000 */
[----:B------:R-:W-:Y:S01]  /*3690*/  FADD.FTZ R131, R182, -R131 ;  /* 0x80000083b6837221 */ /* 0x000fe20000010000 */
[----:B------:R-:W-:Y:S01]  /*36a0*/  FMUL.FTZ R159, R163, R159 ;  /* 0x0000009fa39f7220 */ /* 0x000fe20000410000 */
[----:B------:R-:W-:Y:S01]  /*36b0*/  FMUL.FTZ R158, R140, R142 ;  /* 0x0000008e8c9e7220 */ /* 0x000fe20000410000 */
[----:B------:R-:W-:Y:S01]  /*36c0*/  FMUL.FTZ R157, R26, R157 ;  /* 0x0000009d1a9d7220 */ /* 0x000fe20000410000 */
[----:B------:R-:W-:Y:S01]  /*36d0*/  FMUL.FTZ R162, R126, UR7 ;  /* 0x000000077ea27c20 */ /* 0x000fe20008410000 */
[----:B------:R-:W-:Y:S01]  /*36e0*/  FMUL.FTZ R163, R48, R163 ;  /* 0x000000a330a37220 */ /* 0x000fe20000410000 */
[----:B------:R-:W-:Y:S01]  /*36f0*/  FMUL.FTZ R142, R49, R140 ;  /* 0x0000008c318e7220 */ /* 0x000fe20000410000 */
[----:B------:R-:W-:Y:S01]  /*3700*/  FMUL.FTZ R26, R44, R26 ;  /* 0x0000001a2c1a7220 */ /* 0x000fe20000410000 */
[----:B------:R-:W-:Y:S01]  /*3710*/  FMUL.FTZ R27, R45, R27 ;  /* 0x0000001b2d1b7220 */ /* 0x000fe20000410000 */
[----:B------:R-:W-:Y:S01]  /*3720*/  FMUL.FTZ R131, R131, UR8 ;  /* 0x0000000883837c20 */ /* 0x000fe20008410000 */
[----:B------:R-:W-:Y:S01]  /*3730*/  FMUL.FTZ R161, R162, R161 ;  /* 0x000000a1a2a17220 */ /* 0x000fe20000410000 */
[----:B------:R-:W-:Y:S01]  /*3740*/  FMUL.FTZ R130, R130, UR8 ;  /* 0x0000000882827c20 */ /* 0x000fe20008410000 */
[----:B------:R-:W-:Y:S01]  /*3750*/  FMUL.FTZ R162, R46, R162 ;  /* 0x000000a22ea27220 */ /* 0x000fe20000410000 */
[----:B------:R-:W-:Y:S01]  /*3760*/  F2FP.F16.F32.PACK_AB R142, R142, R163 ;  /* 0x000000a38e8e723e */ /* 0x000fe200000000ff */
[--C-:B------:R-:W-:Y:S01]  /*3770*/  HADD2.F32 R163, -RZ, R143.reuse.H1_H1 ;  /* 0x3000008fffa37230 */ /* 0x100fe20000004100 */
[----:B------:R-:W-:Y:S01]  /*3780*/  F2FP.F16.F32.PACK_AB R140, R27, R26 ;  /* 0x0000001a1b8c723e */ /* 0x000fe200000000ff */
[----:B------:R-:W-:Y:S01]  /*3790*/  FMUL.FTZ R26, R131, UR7 ;  /* 0x00000007831a7c20 */ /* 0x000fe20008410000 */
[----:B------:R-:W-:Y:S01]  /*37a0*/  FMUL.FTZ R27, R130, UR7 ;  /* 0x00000007821b7c20 */ /* 0x000fe20008410000 */
[----:B------:R-:W-:Y:S01]  /*37b0*/  F2FP.F16.F32.PACK_AB R141, R141, R162 ;  /* 0x000000a28d8d723e */ /* 0x000fe200000000ff */
[----:B------:R-:W-:-:S02]  /*37c0*/  HADD2.F32 R162, -RZ, R143.H0_H0 ;  /* 0x2000008fffa27230 */ /* 0x000fc40000004100 */
[----:B------:R-:W-:Y:S01]  /*37d0*/  FMUL.FTZ R163, R26, R163 ;  /* 0x000000a31aa37220 */ /* 0x000fe20000410000 */
[----:B------:R-:W-:Y:S01]  /*37e0*/  FMUL.FTZ R143, R50, R27 ;  /* 0x0000001b328f7220 */ /* 0x000fe20000410000 */
[----:B------:R-:W-:Y:S01]  /*37f0*/  FMUL.FTZ R26, R51, R26 ;  /* 0x0000001a331a7220 */ /* 0x000fe20000410000 */
[----:B------:R-:W-:-:S04]  /*3800*/  FMUL.FTZ R162, R27, R162 ;  /* 0x000000a21ba27220 */ /* 0x000fc80000410000 */
[----:B------:R-:W-:Y:S01]  /*3810*/  F2FP.F16.F32.PACK_AB R143, R26, R143 ;  /* 0x0000008f1a8f723e */ /* 0x000fe200000000ff */
[----:B------:R-:W-:Y:S06]  /*3820*/  BRA `(.L_x_11461) ;  /* 0x0000000000f07947 */ /* 0x000fec0003800000 */
.L_x_11460:
        /* <DEDUP_REMOVED lines=10> */
[----:B------:R-:W-:Y:S01]  /*38d0*/  FADD.FTZ R162, R162, -R158 ;  /* 0x8000009ea2a27221 */ /* 0x000fe20000010000 */
[----:B------:R-:W-:Y:S01]  /*38e0*/  FFMA.FTZ R166, R166, UR4, R145 ;  /* 0x00000004a6a67c23 */ /* 0x000fe20008010091 */
[----:B------:R-:W-:Y:S01]  /*38f0*/  FADD.FTZ R180, R180, -R27 ;  /* 0x8000001bb4b47221 */ /* 0x000fe20000010000 */
[----:B-----5:R-:W-:-:S02]  /*3900*/  HADD2.F32 R26, -RZ, R140.H0_H0 ;  /* 0x2000008cff1a7230 */ /* 0x020fc40000004100 */
[----:B------:R-:W-:Y:S01]  /*3910*/  FADD.FTZ R163, R163, -R159 ;  /* 0x8000009fa3a37221 */ /* 0x000fe20000010000 */
[----:B------:R-:W-:Y:S01]  /*3920*/  FMUL.FTZ R27, R156, UR7 ;  /* 0x000000079c1b7c20 */ /* 0x000fe20008410000 */
[----:B------:R-:W-:Y:S01]  /*3930*/  FMUL.FTZ R156, R161, UR7 ;  /* 0x00000007a19c7c20 */ /* 0x000fe20008410000 */
[----:B------:R-:W-:Y:S01]  /*3940*/  FADD.FTZ R165, R165, -R164 ;  /* 0x800000a4a5a57221 */ /* 0x000fe20000010000 */
[----:B------:R-:W-:Y:S01]  /*3950*/  FADD.FTZ R167, R167, -R166 ;  /* 0x800000a6a7a77221 */ /* 0x000fe20000010000 */
[----:B------:R-:W-:Y:S01]  /*3960*/  FFMA.FTZ R181, R181, UR4, R145 ;  /* 0x00000004b5b57c23 */ /* 0x000fe20008010091 */
[----:B------:R-:W-:Y:S02]  /*3970*/  HADD2.F32 R159, -RZ, R140.H1_H1 ;  /* 0x3000008cff9f7230 */ /* 0x000fe40000004100 */
[----:B------:R-:W-:Y:S01]  /*3980*/  FMUL.FTZ R160, R162, UR8 ;  /* 0x00000008a2a07c20 */ /* 0x000fe20008410000 */
[----:B------:R-:W-:Y:S01]  /*3990*/  FMUL.FTZ R157, R27, R26 ;  /* 0x0000001a1b9d7220 */ /* 0x000fe20000410000 */
[----:B------:R-:W-:Y:S01]  /*39a0*/  FMUL.FTZ R140, R44, R27 ;  /* 0x0000001b2c8c7220 */ /* 0x000fe20000410000 */
[----:B------:R-:W-:Y:S01]  /*39b0*/  FMUL.FTZ R163, R163, UR8 ;  /* 0x00000008a3a37c20 */ /* 0x000fe20008410000 */
[----:B------:R-:W-:Y:S01]  /*39c0*/  FMUL.FTZ R27, R45, R156 ;  /* 0x0000009c2d1b7220 */ /* 0x000fe20000410000 */
[----:B------:R-:W-:-:S02]  /*39d0*/  HADD2.F32 R161, -RZ, R141.H0_H0 ;  /* 0x2000008dffa17230 */ /* 0x000fc40000004100 */
[----:B------:R-:W-:Y:S01]  /*39e0*/  FMUL.FTZ R158, R165, UR8 ;  /* 0x00000008a59e7c20 */ /* 0x000fe20008410000 */
[----:B------:R-:W-:Y:S01]  /*39f0*/  FADD.FTZ R182, R182, -R181 ;  /* 0x800000b5b6b67221 */ /* 0x000fe20000010000 */
[----:B------:R-:W-:Y:S02]  /*3a00*/  HADD2.F32 R141, -RZ, R141.H1_H1 ;  /* 0x3000008dff8d7230 */ /* 0x000fe40000004100 */
[----:B------:R-:W-:Y:S01]  /*3a10*/  FMUL.FTZ R162, R167, UR8 ;  /* 0x00000008a7a27c20 */ /* 0x000fe20008410000 */
[----:B------:R-:W-:Y:S01]  /*3a20*/  FMUL.FTZ R160, R160, UR7 ;  /* 0x00000007a0a07c20 */ /* 0x000fe20008410000 */
[----:B------:R-:W-:Y:S01]  /*3a30*/  FMUL.FTZ R156, R156, R159 ;  /* 0x0000009f9c9c7220 */ /* 0x000fe20000410000 */
[----:B------:R-:W-:Y:S01]  /*3a40*/  FMUL.FTZ R164, R163, UR7 ;  /* 0x00000007a3a47c20 */ /* 0x000fe20008410000 */
[--C-:B------:R-:W-:Y:S02]  /*3a50*/  HADD2.F32 R159, -RZ, R142.reuse.H0_H0 ;  /* 0x2000008eff9f7230 */ /* 0x100fe40000004100 */
[----:B------:R-:W-:Y:S01]  /*3a60*/  FMUL.FTZ R180, R180, UR8 ;  /* 0x00000008b4b47c20 */ /* 0x000fe20008410000 */
[----:B------:R-:W-:Y:S01]  /*3a70*/  F2FP.F16.F32.PACK_AB R140, R27, R140 ;  /* 0x0000008c1b8c723e */ /* 0x000fe200000000ff */
[----:B------:R-:W-:-:S02]  /*3a80*/  HADD2.F32 R142, -RZ, R142.H1_H1 ;  /* 0x3000008eff8e7230 */ /* 0x000fc40000004100 */
[----:B------:R-:W-:Y:S01]  /*3a90*/  FMUL.FTZ R158, R158, UR7 ;  /* 0x000000079e9e7c20 */ /* 0x000fe20008410000 */
[----:B------:R-:W-:Y:S01]  /*3aa0*/  FMUL.FTZ R27, R182, UR8 ;  /* 0x00000008b61b7c20 */ /* 0x000fe20008410000 */
[----:B------:R-:W-:Y:S01]  /*3ab0*/  FMUL.FTZ R162, R162, UR7 ;  /* 0x00000007a2a27c20 */ /* 0x000fe20008410000 */
[----:B------:R-:W-:Y:S01]  /*3ac0*/  FMUL.FTZ R161, R160, R161 ;  /* 0x000000a1a0a17220 */ /* 0x000fe20000410000 */
[----:B------:R-:W-:Y:S01]  /*3ad0*/  FMUL.FTZ R165, R46, R160 ;  /* 0x000000a02ea57220 */ /* 0x000fe20000410000 */
[--C-:B------:R-:W-:Y:S02]  /*3ae0*/  HADD2.F32 R26, -RZ, R143.reuse.H0_H0 ;  /* 0x2000008fff1a7230 */ /* 0x100fe40000004100 */
[----:B------:R-:W-:Y:S01]  /*3af0*/  FMUL.FTZ R160, R164, R141 ;  /* 0x0000008da4a07220 */ /* 0x000fe20000410000 */
[----:B------:R-:W-:Y:S01]  /*3b00*/  FMUL.FTZ R163, R180, UR7 ;  /* 0x00000007b4a37c20 */ /* 0x000fe20008410000 */
[----:B------:R-:W-:Y:S01]  /*3b10*/  FMUL.FTZ R141, R47, R164 ;  /* 0x000000a42f8d7220 */ /* 0x000fe20000410000 */
[----:B------:R-:W-:-:S02]  /*3b20*/  HADD2.F32 R143, -RZ, R143.H1_H1 ;  /* 0x3000008fff8f7230 */ /* 0x000fc40000004100 */
[----:B------:R-:W-:Y:S01]  /*3b30*/  FMUL.FTZ R159, R158, R159 ;  /* 0x0000009f9e9f7220 */ /* 0x000fe20000410000 */
        /* <DEDUP_REMOVED lines=10> */
[----:B------:R-:W-:-:S07]  /*3be0*/  F2FP.F16.F32.PACK_AB R143, R143, R26 ;  /* 0x0000001a8f8f723e */ /* 0x000fce00000000ff */
.L_x_11461:
[----:B------:R-:W0:Y:S01]  /*3bf0*/  @P0 LDC.64 R26, c[0x0][0x478] ;  /* 0x00011e00ff1a0b82 */ /* 0x000e220000000a00 */
[----:B------:R-:W-:Y:S02]  /*3c00*/  HFMA2 R164, -RZ, RZ, 0, 9.5367431640625e-07 ;  /* 0x00000010ffa47431 */ /* 0x000fe400000001ff */
[----:B0-----:R-:W-:-:S05]  /*3c10*/  @P0 IMAD.WIDE.U32 R26, R25, 0x20, R26 ;  /* 0x00000020191a0825 */ /* 0x001fca00078e001a */
[----:B------:R-:W-:Y:S04]  /*3c20*/  @P0 STG.E.128 desc[UR16][R26.64], R124 ;  /* 0x0000007c1a000986 */ /* 0x000fe8000c101d10 */
[----:B------:R0:W-:Y:S02]  /*3c30*/  @P0 STG.E.128 desc[UR16][R26.64+0x10], R128 ;  /* 0x000010801a000986 */ /* 0x0001e4000c101d10 */
[----:B0-----:R-:W-:Y:S01]  /*3c40*/  IMAD.WIDE.U32 R26, R25, R164, UR26 ;  /* 0x0000001a191a7e25 */ /* 0x001fe2000f8e00a4 */
[----:B------:R-:W-:-:S04]  /*3c50*/  MOV R25, 0x10 ;  /* 0x0000001000197802 */ /* 0x000fc80000000f00 */
        /* <DEDUP_REMOVED lines=14> */
[----:B------:R-:W-:Y:S01]  /*3d40*/  FADD.FTZ R126, R135, -R126 ;  /* 0x8000007e877e7221 */ /* 0x000fe20000010000 */
[----:B-----5:R-:W-:-:S02]  /*3d50*/  HADD2.F32 R136, -RZ, R140.H0_H0 ;  /* 0x2000008cff887230 */ /* 0x020fc40000004100 */
[----:B------:R-:W-:Y:S01]  /*3d60*/  FADD.FTZ R149, R149, -R26 ;  /* 0x8000001a95957221 */ /* 0x000fe20000010000 */
[--C-:B------:R-:W-:Y:S01]  /*3d70*/  FFMA.FTZ R128, R152, UR4, R145.reuse ;  /* 0x0000000498807c23 */ /* 0x100fe20008010091 */
[----:B------:R-:W-:Y:S01]  /*3d80*/  FMUL.FTZ R25, R124, UR7 ;  /* 0x000000077c197c20 */ /* 0x000fe20008410000 */
[----:B------:R-:W-:Y:S01]  /*3d90*/  FMUL.FTZ R26, R125, UR7 ;  /* 0x000000077d1a7c20 */ /* 0x000fe20008410000 */
[----:B------:R-:W-:Y:S02]  /*3da0*/  HADD2.F32 R27, -RZ, R140.H1_H1 ;  /* 0x3000008cff1b7230 */ /* 0x000fe40000004100 */
[--C-:B------:R-:W-:Y:S01]  /*3db0*/  FFMA.FTZ R129, R153, UR4, R145.reuse ;  /* 0x0000000499817c23 */ /* 0x100fe20008010091 */
[----:B------:R-:W-:Y:S01]  /*3dc0*/  FFMA.FTZ R154, R154, UR4, R145 ;  /* 0x000000049a9a7c23 */ /* 0x000fe20008010091 */
[----:B------:R-:W-:Y:S01]  /*3dd0*/  FMUL.FTZ R126, R126, UR8 ;  /* 0x000000087e7e7c20 */ /* 0x000fe20008410000 */
[----:B------:R-:W-:Y:S01]  /*3de0*/  FADD.FTZ R128, R137, -R128 ;  /* 0x8000008089807221 */ /* 0x000fe20000010000 */
[----:B------:R-:W-:Y:S01]  /*3df0*/  FMUL.FTZ R136, R25, R136 ;  /* 0x0000008819887220 */ /* 0x000fe20000410000 */
[----:B------:R-:W-:Y:S01]  /*3e00*/  FMUL.FTZ R132, R52, R25 ;  /* 0x0000001934847220 */ /* 0x000fe20000410000 */
[----:B------:R-:W-:Y:S01]  /*3e10*/  FMUL.FTZ R131, R53, R26 ;  /* 0x0000001a35837220 */ /* 0x000fe20000410000 */
[----:B------:R-:W-:Y:S01]  /*3e20*/  FMUL.FTZ R127, R127, UR8 ;  /* 0x000000087f7f7c20 */ /* 0x000fe20008410000 */
[----:B------:R-:W-:Y:S01]  /*3e30*/  FADD.FTZ R129, R138, -R129 ;  /* 0x800000818a817221 */ /* 0x000fe20000010000 */
        /* <DEDUP_REMOVED lines=10> */
[----:B------:R-:W-:Y:S01]  /*3ee0*/  FMUL.FTZ R131, R149, UR8 ;  /* 0x0000000895837c20 */ /* 0x000fe20008410000 */
[--C-:B------:R-:W-:Y:S02]  /*3ef0*/  HADD2.F32 R140, -RZ, R142.reuse.H0_H0 ;  /* 0x2000008eff8c7230 */ /* 0x100fe40000004100 */
[----:B------:R-:W-:Y:S01]  /*3f00*/  FMUL.FTZ R137, R27, R26 ;  /* 0x0000001a1b897220 */ /* 0x000fe20000410000 */
[----:B------:R-:W-:Y:S01]  /*3f10*/  FMUL.FTZ R133, R54, R27 ;  /* 0x0000001b36857220 */ /* 0x000fe20000410000 */
[----:B------:R-:W-:-:S02]  /*3f20*/  HADD2.F32 R145, -RZ, R142.H1_H1 ;  /* 0x3000008eff917230 */ /* 0x000fc40000004100 */
[----:B------:R-:W-:Y:S01]  /*3f30*/  FMUL.FTZ R138, R134, R135 ;  /* 0x00000087868a7220 */ /* 0x000fe20000410000 */
        /* <DEDUP_REMOVED lines=14> */
[----:B------:R-:W-:Y:S01]  /*4020*/  F2FP.F16.F32.PACK_AB R133, R134, R133 ;  /* 0x000000858685723e */ /* 0x000fe200000000ff */
[----:B------:R-:W-:Y:S01]  /*4030*/  FMUL.FTZ R142, R143, R142 ;  /* 0x0000008e8f8e7220 */ /* 0x000fe20000410000 */
[----:B------:R-:W-:-:S02]  /*4040*/  F2FP.F16.F32.PACK_AB R134, R26, R27 ;  /* 0x0000001b1a86723e */ /* 0x000fc400000000ff */
[----:B------:R-:W-:Y:S01]  /*4050*/  F2FP.F16.F32.PACK_AB R135, R148, R135 ;  /* 0x000000879487723e */ /* 0x000fe200000000ff */
[----:B------:R-:W-:Y:S06]  /*4060*/  BRA `(.L_x_11463) ;  /* 0x0000000000f07947 */ /* 0x000fec0003800000 */
.L_x_11462:
        /* <DEDUP_REMOVED lines=8> */
[--C-:B------:R-:W-:Y:S01]  /*40f0*/  FFMA.FTZ R152, R152, UR4, R145.reuse ;  /* 0x0000000498987c23 */ /* 0x100fe20008010091 */
[----:B------:R-:W-:Y:S01]  /*4100*/  FFMA.FTZ R154, R154, UR4, R145 ;  /* 0x000000049a9a7c23 */ /* 0x000fe20008010091 */
[----:B------:R-:W-:Y:S01]  /*4110*/  FMUL.FTZ R132, R132, UR8 ;  /* 0x0000000884847c20 */ /* 0x000fe20008410000 */
[----:B------:R-:W-:Y:S01]  /*4120*/  FMUL.FTZ R27, R25, UR8 ;  /* 0x00000008191b7c20 */ /* 0x000fe20008410000 */
        /* <DEDUP_REMOVED lines=16> */
[----:B------:R-:W-:Y:S01]  /*4230*/  FMUL.FTZ R132, R52, R25 ;  /* 0x0000001934847220 */ /* 0x000fe20000410000 */
[----:B------:R-:W-:Y:S01]  /*4240*/  FMUL.FTZ R133, R53, R134 ;  /* 0x0000008635857220 */ /* 0x000fe20000410000 */
[--C-:B------:R-:W-:Y:S02]  /*4250*/  HADD2.F32 R139, -RZ, R142.reuse.H0_H0 ;  /* 0x2000008eff8b7230 */ /* 0x100fe40000004100 */
[----:B------:R-:W-:Y:S01]  /*4260*/  FMUL.FTZ R135, R135, UR7 ;  /* 0x0000000787877c20 */ /* 0x000fe20008410000 */
[----:B------:R-:W-:Y:S02]  /*4270*/  HADD2.F32 R140, -RZ, R142.H1_H1 ;  /* 0x3000008eff8c7230 */ /* 0x000fe40000004100 */
[----:B------:R-:W-:Y:S01]  /*4280*/  FMUL.FTZ R26, R26, UR7 ;  /* 0x000000071a1a7c20 */ /* 0x000fe20008410000 */
[----:B------:R-:W-:-:S02]  /*4290*/  HADD2.F32 R137, -RZ, R141.H0_H0 ;  /* 0x2000008dff897230 */ /* 0x000fc40000004100 */
[----:B------:R-:W-:Y:S01]  /*42a0*/  FMUL.FTZ R153, R153, UR7 ;  /* 0x0000000799997c20 */ /* 0x000fe20008410000 */
[----:B------:R-:W-:Y:S02]  /*42b0*/  HADD2.F32 R138, -RZ, R141.H1_H1 ;  /* 0x3000008dff8a7230 */ /* 0x000fe40000004100 */
[----:B------:R-:W-:Y:S01]  /*42c0*/  FMUL.FTZ R148, R148, UR7 ;  /* 0x0000000794947c20 */ /* 0x000fe20008410000 */
[--C-:B------:R-:W-:Y:S02]  /*42d0*/  HADD2.F32 R142, -RZ, R143.reuse.H1_H1 ;  /* 0x3000008fff8e7230 */ /* 0x100fe40000004100 */
[----:B------:R-:W-:Y:S01]  /*42e0*/  FMUL.FTZ R152, R152, UR7 ;  /* 0x0000000798987c20 */ /* 0x000fe20008410000 */
[----:B------:R-:W-:Y:S01]  /*42f0*/  FMUL.FTZ R154, R154, UR7 ;  /* 0x000000079a9a7c20 */ /* 0x000fe20008410000 */
        /* <DEDUP_REMOVED lines=8> */
[----:B------:R-:W-:-:S02]  /*4380*/  HADD2.F32 R141, -RZ, R143.H0_H0 ;  /* 0x2000008fff8d7230 */ /* 0x000fc40000004100 */
[----:B------:R-:W-:Y:S01]  /*4390*/  FMUL.FTZ R26, R55, R26 ;  /* 0x0000001a371a7220 */ /* 0x000fe20000410000 */
        /* <DEDUP_REMOVED lines=8> */
[----:B------:R-:W-:-:S07]  /*4420*/  F2FP.F16.F32.PACK_AB R135, R148, R135 ;  /* 0x000000879487723e */ /* 0x000fce00000000ff */
.L_x_11463:
        /* <DEDUP_REMOVED lines=8> */
.L_x_11455:
        /* <DEDUP_REMOVED lines=11> */
[----:B------:R-:W-:Y:S01]  /*4560*/  FADD.FTZ R232, R232, -R236 ;  /* 0x800000ece8e87221 */ /* 0x000fe20000010000 */
[----:B------:R-:W-:Y:S01]  /*4570*/  FFMA.FTZ R234, R234, UR4, R145 ;  /* 0x00000004eaea7c23 */ /* 0x000fe20008010091 */
[----:B------:R-:W-:Y:S02]  /*4580*/  HADD2.F32 R169, -RZ, R140.H1_H1 ;  /* 0x3000008cffa97230 */ /* 0x000fe40000004100 */
[----:B------:R-:W-:Y:S01]  /*4590*/  FFMA.FTZ R147, R221, UR8, R92 ;  /* 0x00000008dd937c23 */ /* 0x000fe2000801005c */
[----:B------:R-:W-:Y:S01]  /*45a0*/  FFMA.FTZ R146, R232, UR8, R93 ;  /* 0x00000008e8927c23 */ /* 0x000fe2000801005d */
        /* <DEDUP_REMOVED lines=14> */
[----:B------:R-:W-:Y:S01]  /*4690*/  FFMA.FTZ R169, R231, UR8, R94 ;  /* 0x00000008e7a97c23 */ /* 0x000fe2000801005e */
[----:B------:R-:W-:Y:S01]  /*46a0*/  FFMA.FTZ R176, R229, UR8, R95 ;  /* 0x00000008e5b07c23 */ /* 0x000fe2000801005f */
[----:B------:R-:W-:Y:S01]  /*46b0*/  FADD.FTZ R223, R223, -R226 ;  /* 0x800000e2dfdf7221 */ /* 0x000fe20000010000 */
[----:B------:R-:W-:Y:S01]  /*46c0*/  FADD.FTZ R222, R222, -R224 ;  /* 0x800000e0dede7221 */ /* 0x000fe20000010000 */
[----:B------:R-:W-:Y:S01]  /*46d0*/  F2FP.F16.F32.PACK_AB R140, R147, R140 ;  /* 0x0000008c938c723e */ /* 0x000fe200000000ff */
[----:B------:R-:W-:-:S02]  /*46e0*/  HADD2.F32 R147, -RZ, R141.H0_H0 ;  /* 0x2000008dff937230 */ /* 0x000fc40000004100 */
[----:B------:R-:W-:Y:S01]  /*46f0*/  FFMA.FTZ R170, R227, UR8, R96 ;  /* 0x00000008e3aa7c23 */ /* 0x000fe20008010060 */
[----:B------:R-:W-:Y:S02]  /*4700*/  HADD2.F32 R141, -RZ, R141.H1_H1 ;  /* 0x3000008dff8d7230 */ /* 0x000fe40000004100 */
[----:B------:R-:W-:Y:S01]  /*4710*/  FFMA.FTZ R175, R225, UR8, R97 ;  /* 0x00000008e1af7c23 */ /* 0x000fe20008010061 */
[----:B------:R-:W-:Y:S01]  /*4720*/  FMUL.FTZ R169, R169, UR7 ;  /* 0x00000007a9a97c20 */ /* 0x000fe20008410000 */
[----:B------:R-:W-:Y:S01]  /*4730*/  FMUL.FTZ R176, R176, UR7 ;  /* 0x00000007b0b07c20 */ /* 0x000fe20008410000 */
[--C-:B------:R-:W-:Y:S02]  /*4740*/  HADD2.F32 R171, -RZ, R142.reuse.H0_H0 ;  /* 0x2000008effab7230 */ /* 0x100fe40000004100 */
[----:B------:R-:W-:Y:S01]  /*4750*/  FFMA.FTZ R173, R223, UR8, R98 ;  /* 0x00000008dfad7c23 */ /* 0x000fe20008010062 */
[----:B------:R-:W-:Y:S01]  /*4760*/  FFMA.FTZ R172, R222, UR8, R99 ;  /* 0x00000008deac7c23 */ /* 0x000fe20008010063 */
        /* <DEDUP_REMOVED lines=23> */
.L_x_11465:
        /* <DEDUP_REMOVED lines=11> */
[----:B------:R-:W-:Y:S01]  /*4990*/  FFMA.FTZ R126, R126, UR8, R94 ;  /* 0x000000087e7e7c23 */ /* 0x000fe2000801005e */
[----:B------:R-:W-:Y:S01]  /*49a0*/  FFMA.FTZ R127, R127, UR8, R95 ;  /* 0x000000087f7f7c23 */ /* 0x000fe2000801005f */
        /* <DEDUP_REMOVED lines=19> */
[----:B------:R-:W-:Y:S01]  /*4ae0*/  FFMA.FTZ R128, R128, UR8, R96 ;  /* 0x0000000880807c23 */ /* 0x000fe20008010060 */
[----:B------:R-:W-:Y:S01]  /*4af0*/  FFMA.FTZ R129, R129, UR8, R97 ;  /* 0x0000000881817c23 */ /* 0x000fe20008010061 */
        /* <DEDUP_REMOVED lines=14> */
[----:B------:R-:W-:Y:S01]  /*4be0*/  FFMA.FTZ R130, R130, UR8, R98 ;  /* 0x0000000882827c23 */ /* 0x000fe20008010062 */
[----:B------:R-:W-:Y:S01]  /*4bf0*/  FFMA.FTZ R131, R131, UR8, R99 ;  /* 0x0000000883837c23 */ /* 0x000fe20008010063 */
        /* <DEDUP_REMOVED lines=10> */
.L_x_11466:
[----:B------:R-:W-:-:S04]  /*4ca0*/  ISETP.NE.U32.AND P0, PT, RZ, UR22, PT ;  /* 0x00000016ff007c0c */ /* 0x000fc8000bf05070 */
[----:B------:R-:W-:-:S13]  /*4cb0*/  ISETP.NE.AND.EX P0, PT, RZ, UR23, PT, P0 ;  /* 0x00000017ff007c0c */ /* 0x000fda000bf05300 */
        /* <DEDUP_REMOVED lines=29> */
[----:B------:R-:W-:Y:S01]  /*4e90*/  FFMA.FTZ R127, R127, UR8, R103 ;  /* 0x000000087f7f7c23 */ /* 0x000fe20008010067 */
        /* <DEDUP_REMOVED lines=9> */
[----:B------:R-:W-:Y:S01]  /*4f30*/  FFMA.FTZ R128, R128, UR8, R104 ;  /* 0x0000000880807c23 */ /* 0x000fe20008010068 */
[----:B------:R-:W-:Y:S01]  /*4f40*/  FFMA.FTZ R129, R129, UR8, R105 ;  /* 0x0000000881817c23 */ /* 0x000fe20008010069 */
        /* <DEDUP_REMOVED lines=9> */
[----:B------:R-:W-:Y:S01]  /*4fe0*/  FFMA.FTZ R130, R130, UR8, R106 ;  /* 0x0000000882827c23 */ /* 0x000fe2000801006a */
        /* <DEDUP_REMOVED lines=21> */
.L_x_11467:
[--C-:B------:R-:W-:Y:S01]  /*5140*/  FFMA.FTZ R198, R198, UR4, R145.reuse ;  /* 0x00000004c6c67c23 */ /* 0x100fe20008010091 */
[--C-:B------:R-:W-:Y:S01]  /*5150*/  FFMA.FTZ R197, R197, UR4, R145.reuse ;  /* 0x00000004c5c57c23 */ /* 0x100fe20008010091 */
[--C-:B------:R-:W-:Y:S01]  /*5160*/  FFMA.FTZ R196, R196, UR4, R145.reuse ;  /* 0x00000004c4c47c23 */ /* 0x100fe20008010091 */
[----:B------:R-:W-:Y:S01]  /*5170*/  FFMA.FTZ R195, R195, UR4, R145 ;  /* 0x00000004c3c37c23 */ /* 0x000fe20008010091 */
[----:B------:R-:W-:Y:S01]  /*5180*/  FADD.FTZ R198, R194, -R198 ;  /* 0x800000c6c2c67221 */ /* 0x000fe20000010000 */
[----:B------:R-:W-:Y:S01]  /*5190*/  FADD.FTZ R193, R193, -R197 ;  /* 0x800000c5c1c17221 */ /* 0x000fe20000010000 */
[--C-:B-----5:R-:W-:Y:S02]  /*51a0*/  HADD2.F32 R177, -RZ, R140.reuse.H0_H0 ;  /* 0x2000008cffb17230 */ /* 0x120fe40000004100 */
[----:B------:R-:W-:Y:S01]  /*51b0*/  FFMA.FTZ R191, R191, UR4, R145 ;  /* 0x00000004bfbf7c23 */ /* 0x000fe20008010091 */
[----:B------:R-:W-:Y:S01]  /*51c0*/  FFMA.FTZ R27, R198, UR8, R100 ;  /* 0x00000008c61b7c23 */ /* 0x000fe20008010064 */
[----:B------:R-:W-:Y:S01]  /*51d0*/  FFMA.FTZ R176, R193, UR8, R101 ;  /* 0x00000008c1b07c23 */ /* 0x000fe20008010065 */
        /* <DEDUP_REMOVED lines=13> */
[----:B------:R-:W-:Y:S01]  /*52b0*/  FFMA.FTZ R179, R192, UR8, R102 ;  /* 0x00000008c0b37c23 */ /* 0x000fe20008010066 */
[----:B------:R-:W-:Y:S01]  /*52c0*/  FADD.FTZ R187, R187, -R189 ;  /* 0x800000bdbbbb7221 */ /* 0x000fe20000010000 */
[----:B------:R-:W-:Y:S01]  /*52d0*/  FFMA.FTZ R190, R190, UR8, R103 ;  /* 0x00000008bebe7c23 */ /* 0x000fe20008010067 */
[----:B------:R-:W-:Y:S01]  /*52e0*/  FADD.FTZ R184, R184, -R186 ;  /* 0x800000bab8b87221 */ /* 0x000fe20000010000 */
[----:B------:R-:W-:Y:S01]  /*52f0*/  FMUL.FTZ R176, R176, R172 ;  /* 0x000000acb0b07220 */ /* 0x000fe20000410000 */
[----:B------:R-:W-:-:S02]  /*5300*/  HADD2.F32 R178, -RZ, R141.H0_H0 ;  /* 0x2000008dffb27230 */ /* 0x000fc40000004100 */
[----:B------:R-:W-:Y:S01]  /*5310*/  FFMA.FTZ R188, R188, UR8, R104 ;  /* 0x00000008bcbc7c23 */ /* 0x000fe20008010068 */
[----:B------:R-:W-:Y:S02]  /*5320*/  HADD2.F32 R141, -RZ, R141.H1_H1 ;  /* 0x3000008dff8d7230 */ /* 0x000fe40000004100 */
[----:B------:R-:W-:Y:S01]  /*5330*/  FFMA.FTZ R172, R183, UR8, R107 ;  /* 0x00000008b7ac7c23 */ /* 0x000fe2000801006b */
[----:B------:R-:W-:Y:S01]  /*5340*/  FMUL.FTZ R179, R179, UR7 ;  /* 0x00000007b3b37c20 */ /* 0x000fe20008410000 */
[----:B------:R-:W-:Y:S01]  /*5350*/  F2FP.F16.F32.PACK_AB R140, R27, R140 ;  /* 0x0000008c1b8c723e */ /* 0x000fe200000000ff */
[----:B------:R-:W-:Y:S01]  /*5360*/  FFMA.FTZ R186, R187, UR8, R105 ;  /* 0x00000008bbba7c23 */ /* 0x000fe20008010069 */
[----:B------:R-:W-:Y:S01]  /*5370*/  FMUL.FTZ R183, R190, UR7 ;  /* 0x00000007beb77c20 */ /* 0x000fe20008410000 */
[--C-:B------:R-:W-:Y:S02]  /*5380*/  HADD2.F32 R27, -RZ, R142.reuse.H0_H0 ;  /* 0x2000008eff1b7230 */ /* 0x100fe40000004100 */
[----:B------:R-:W-:Y:S01]  /*5390*/  FFMA.FTZ R173, R184, UR8, R106 ;  /* 0x00000008b8ad7c23 */ /* 0x000fe2000801006a */
        /* <DEDUP_REMOVED lines=22> */
.L_x_11468:
        /* <DEDUP_REMOVED lines=20> */
[----:B------:R-:W-:Y:S01]  /*5640*/  FFMA.FTZ R125, R26, UR8, R109 ;  /* 0x000000081a7d7c23 */ /* 0x000fe2000801006d */
[----:B------:R-:W-:Y:S01]  /*5650*/  FFMA.FTZ R164, R164, UR4, R145 ;  /* 0x00000004a4a47c23 */ /* 0x000fe20008010091 */
[----:B-----5:R-:W-:-:S02]  /*5660*/  HADD2.F32 R157, -RZ, R140.H0_H0 ;  /* 0x2000008cff9d7230 */ /* 0x020fc40000004100 */
[----:B------:R-:W-:Y:S01]  /*5670*/  FFMA.FTZ R130, R166, UR4, R145 ;  /* 0x00000004a6827c23 */ /* 0x000fe20008010091 */
[----:B------:R-:W-:Y:S02]  /*5680*/  HADD2.F32 R140, -RZ, R140.H1_H1 ;  /* 0x3000008cff8c7230 */ /* 0x000fe40000004100 */
[----:B------:R-:W-:Y:S01]  /*5690*/  FFMA.FTZ R126, R127, UR8, R110 ;  /* 0x000000087f7e7c23 */ /* 0x000fe2000801006e */
[----:B------:R-:W-:Y:S01]  /*56a0*/  FMUL.FTZ R131, R125, UR7 ;  /* 0x000000077d837c20 */ /* 0x000fe20008410000 */
[----:B------:R-:W-:Y:S01]  /*56b0*/  FFMA.FTZ R127, R128, UR8, R111 ;  /* 0x00000008807f7c23 */ /* 0x000fe2000801006f */
[----:B------:R-:W-:Y:S01]  /*56c0*/  FADD.FTZ R165, R165, -R164 ;  /* 0x800000a4a5a57221 */ /* 0x000fe20000010000 */
[----:B------:R-:W-:Y:S01]  /*56d0*/  FADD.FTZ R130, R167, -R130 ;  /* 0x80000082a7827221 */ /* 0x000fe20000010000 */
[--C-:B------:R-:W-:Y:S02]  /*56e0*/  HADD2.F32 R161, -RZ, R141.reuse.H0_H0 ;  /* 0x2000008dffa17230 */ /* 0x100fe40000004100 */
[----:B------:R-:W-:Y:S01]  /*56f0*/  FMUL.FTZ R156, R131, R140 ;  /* 0x0000008c839c7220 */ /* 0x000fe20000410000 */
[----:B------:R-:W-:-:S02]  /*5700*/  HADD2.F32 R141, -RZ, R141.H1_H1 ;  /* 0x3000008dff8d7230 */ /* 0x000fc40000004100 */
[----:B------:R-:W-:Y:S01]  /*5710*/  FMUL.FTZ R140, R127, UR7 ;  /* 0x000000077f8c7c20 */ /* 0x000fe20008410000 */
[----:B------:R-:W-:Y:S01]  /*5720*/  FFMA.FTZ R128, R165, UR8, R112 ;  /* 0x00000008a5807c23 */ /* 0x000fe20008010070 */
[----:B------:R-:W-:Y:S01]  /*5730*/  FFMA.FTZ R129, R130, UR8, R113 ;  /* 0x0000000882817c23 */ /* 0x000fe20008010071 */
[----:B------:R-:W-:Y:S01]  /*5740*/  FMUL.FTZ R26, R124, UR7 ;  /* 0x000000077c1a7c20 */ /* 0x000fe20008410000 */
[----:B------:R-:W-:Y:S01]  /*5750*/  FMUL.FTZ R130, R126, UR7 ;  /* 0x000000077e827c20 */ /* 0x000fe20008410000 */
[--C-:B------:R-:W-:Y:S02]  /*5760*/  HADD2.F32 R159, -RZ, R142.reuse.H0_H0 ;  /* 0x2000008eff9f7230 */ /* 0x100fe40000004100 */
[----:B------:R-:W-:Y:S01]  /*5770*/  FMUL.FTZ R160, R140, R141 ;  /* 0x0000008d8ca07220 */ /* 0x000fe20000410000 */
[--C-:B------:R-:W-:Y:S01]  /*5780*/  FFMA.FTZ R181, R181, UR4, R145.reuse ;  /* 0x00000004b5b57c23 */ /* 0x100fe20008010091 */
[----:B------:R-:W-:Y:S01]  /*5790*/  FMUL.FTZ R141, R47, R140 ;  /* 0x0000008c2f8d7220 */ /* 0x000fe20000410000 */
[----:B------:R-:W-:Y:S01]  /*57a0*/  FMUL.FTZ R162, R128, UR7 ;  /* 0x0000000780a27c20 */ /* 0x000fe20008410000 */
[----:B------:R-:W-:Y:S01]  /*57b0*/  FFMA.FTZ R27, R168, UR4, R145 ;  /* 0x00000004a81b7c23 */ /* 0x000fe20008010091 */
[----:B------:R-:W-:-:S02]  /*57c0*/  HADD2.F32 R142, -RZ, R142.H1_H1 ;  /* 0x3000008eff8e7230 */ /* 0x000fc40000004100 */
[----:B------:R-:W-:Y:S01]  /*57d0*/  FMUL.FTZ R157, R26, R157 ;  /* 0x0000009d1a9d7220 */ /* 0x000fe20000410000 */
[----:B------:R-:W-:Y:S01]  /*57e0*/  FMUL.FTZ R140, R129, UR7 ;  /* 0x00000007818c7c20 */ /* 0x000fe20008410000 */
[----:B------:R-:W-:Y:S01]  /*57f0*/  FMUL.FTZ R26, R44, R26 ;  /* 0x0000001a2c1a7220 */ /* 0x000fe20000410000 */
[----:B------:R-:W-:Y:S01]  /*5800*/  FMUL.FTZ R131, R45, R131 ;  /* 0x000000832d837220 */ /* 0x000fe20000410000 */
[----:B------:R-:W-:Y:S01]  /*5810*/  FMUL.FTZ R161, R130, R161 ;  /* 0x000000a182a17220 */ /* 0x000fe20000410000 */
[----:B------:R-:W-:Y:S01]  /*5820*/  FMUL.FTZ R130, R46, R130 ;  /* 0x000000822e827220 */ /* 0x000fe20000410000 */
[----:B------:R-:W-:Y:S01]  /*5830*/  FADD.FTZ R182, R182, -R181 ;  /* 0x800000b5b6b67221 */ /* 0x000fe20000010000 */
[----:B------:R-:W-:Y:S01]  /*5840*/  FMUL.FTZ R159, R162, R159 ;  /* 0x0000009fa29f7220 */ /* 0x000fe20000410000 */
[----:B------:R-:W-:Y:S01]  /*5850*/  FADD.FTZ R27, R180, -R27 ;  /* 0x8000001bb41b7221 */ /* 0x000fe20000010000 */
[----:B------:R-:W-:Y:S01]  /*5860*/  FMUL.FTZ R162, R48, R162 ;  /* 0x000000a230a27220 */ /* 0x000fe20000410000 */
[----:B------:R-:W-:Y:S01]  /*5870*/  FMUL.FTZ R163, R49, R140 ;  /* 0x0000008c31a37220 */ /* 0x000fe20000410000 */
[----:B------:R-:W-:Y:S01]  /*5880*/  FMUL.FTZ R158, R140, R142 ;  /* 0x0000008e8c9e7220 */ /* 0x000fe20000410000 */
[----:B------:R-:W-:Y:S01]  /*5890*/  F2FP.F16.F32.PACK_AB R140, R131, R26 ;  /* 0x0000001a838c723e */ /* 0x000fe200000000ff */
[----:B------:R-:W-:Y:S01]  /*58a0*/  FFMA.FTZ R131, R182, UR8, R115 ;  /* 0x00000008b6837c23 */ /* 0x000fe20008010073 */
[----:B------:R-:W-:Y:S01]  /*58b0*/  F2FP.F16.F32.PACK_AB R141, R141, R130 ;  /* 0x000000828d8d723e */ /* 0x000fe200000000ff */
[----:B------:R-:W-:Y:S01]  /*58c0*/  FFMA.FTZ R130, R27, UR8, R114 ;  /* 0x000000081b827c23 */ /* 0x000fe20008010072 */
[----:B------:R-:W-:Y:S01]  /*58d0*/  F2FP.F16.F32.PACK_AB R142, R163, R162 ;  /* 0x000000a2a38e723e */ /* 0x000fe200000000ff */
[----:B------:R-:W-:-:S02]  /*58e0*/  HADD2.F32 R163, -RZ, R143.H1_H1 ;  /* 0x3000008fffa37230 */ /* 0x000fc40000004100 */
[----:B------:R-:W-:Y:S01]  /*58f0*/  FMUL.FTZ R26, R131, UR7 ;  /* 0x00000007831a7c20 */ /* 0x000fe20008410000 */
[----:B------:R-:W-:Y:S01]  /*5900*/  FMUL.FTZ R27, R130, UR7 ;  /* 0x00000007821b7c20 */ /* 0x000fe20008410000 */
[----:B------:R-:W-:Y:S02]  /*5910*/  HADD2.F32 R162, -RZ, R143.H0_H0 ;  /* 0x2000008fffa27230 */ /* 0x000fe40000004100 */
[----:B------:R-:W-:Y:S01]  /*5920*/  FMUL.FTZ R163, R26, R163 ;  /* 0x000000a31aa37220 */ /* 0x000fe20000410000 */
[----:B------:R-:W-:Y:S01]  /*5930*/  FMUL.FTZ R143, R50, R27 ;  /* 0x0000001b328f7220 */ /* 0x000fe20000410000 */
[----:B------:R-:W-:Y:S01]  /*5940*/  FMUL.FTZ R26, R51, R26 ;  /* 0x0000001a331a7220 */ /* 0x000fe20000410000 */
[----:B------:R-:W-:-:S04]  /*5950*/  FMUL.FTZ R162, R27, R162 ;  /* 0x000000a21ba27220 */ /* 0x000fc80000410000 */
[----:B------:R-:W-:Y:S01]  /*5960*/  F2FP.F16.F32.PACK_AB R143, R26, R143 ;  /* 0x0000008f1a8f723e */ /* 0x000fe200000000ff */
[----:B------:R-:W-:Y:S06]  /*5970*/  BRA `(.L_x_11470) ;  /* 0x0000000000f07947 */ /* 0x000fec0003800000 */
.L_x_11469:
        /* <DEDUP_REMOVED lines=8> */
[----:B------:R-:W-:Y:S01]  /*5a00*/  FFMA.FTZ R156, R156, UR8, R108 ;  /* 0x000000089c9c7c23 */ /* 0x000fe2000801006c */
[----:B------:R-:W-:Y:S01]  /*5a10*/  FFMA.FTZ R161, R161, UR8, R109 ;  /* 0x00000008a1a17c23 */ /* 0x000fe2000801006d */
        /* <DEDUP_REMOVED lines=11> */
[----:B------:R-:W-:Y:S01]  /*5ad0*/  FFMA.FTZ R160, R162, UR8, R110 ;  /* 0x00000008a2a07c23 */ /* 0x000fe2000801006e */
[----:B------:R-:W-:Y:S01]  /*5ae0*/  FMUL.FTZ R157, R27, R26 ;  /* 0x0000001a1b9d7220 */ /* 0x000fe20000410000 */
[----:B------:R-:W-:Y:S01]  /*5af0*/  FMUL.FTZ R140, R44, R27 ;  /* 0x0000001b2c8c7220 */ /* 0x000fe20000410000 */
[----:B------:R-:W-:Y:S01]  /*5b00*/  FFMA.FTZ R163, R163, UR8, R111 ;  /* 0x00000008a3a37c23 */ /* 0x000fe2000801006f */
[----:B------:R-:W-:Y:S01]  /*5b10*/  FMUL.FTZ R27, R45, R156 ;  /* 0x0000009c2d1b7220 */ /* 0x000fe20000410000 */
[----:B------:R-:W-:-:S02]  /*5b20*/  HADD2.F32 R161, -RZ, R141.H0_H0 ;  /* 0x2000008dffa17230 */ /* 0x000fc40000004100 */
[----:B------:R-:W-:Y:S01]  /*5b30*/  FFMA.FTZ R158, R165, UR8, R112 ;  /* 0x00000008a59e7c23 */ /* 0x000fe20008010070 */
[----:B------:R-:W-:Y:S01]  /*5b40*/  FADD.FTZ R182, R182, -R181 ;  /* 0x800000b5b6b67221 */ /* 0x000fe20000010000 */
[----:B------:R-:W-:Y:S02]  /*5b50*/  HADD2.F32 R141, -RZ, R141.H1_H1 ;  /* 0x3000008dff8d7230 */ /* 0x000fe40000004100 */
[----:B------:R-:W-:Y:S01]  /*5b60*/  FFMA.FTZ R162, R167, UR8, R113 ;  /* 0x00000008a7a27c23 */ /* 0x000fe20008010071 */
[----:B------:R-:W-:Y:S01]  /*5b70*/  FMUL.FTZ R160, R160, UR7 ;  /* 0x00000007a0a07c20 */ /* 0x000fe20008410000 */
[----:B------:R-:W-:Y:S01]  /*5b80*/  FMUL.FTZ R156, R156, R159 ;  /* 0x0000009f9c9c7220 */ /* 0x000fe20000410000 */
[----:B------:R-:W-:Y:S01]  /*5b90*/  FMUL.FTZ R164, R163, UR7 ;  /* 0x00000007a3a47c20 */ /* 0x000fe20008410000 */
[--C-:B------:R-:W-:Y:S02]  /*5ba0*/  HADD2.F32 R159, -RZ, R142.reuse.H0_H0 ;  /* 0x2000008eff9f7230 */ /* 0x100fe40000004100 */
[----:B------:R-:W-:Y:S01]  /*5bb0*/  FFMA.FTZ R180, R180, UR8, R114 ;  /* 0x00000008b4b47c23 */ /* 0x000fe20008010072 */
[----:B------:R-:W-:Y:S01]  /*5bc0*/  F2FP.F16.F32.PACK_AB R140, R27, R140 ;  /* 0x0000008c1b8c723e */ /* 0x000fe200000000ff */
[----:B------:R-:W-:-:S02]  /*5bd0*/  HADD2.F32 R142, -RZ, R142.H1_H1 ;  /* 0x3000008eff8e7230 */ /* 0x000fc40000004100 */
[----:B------:R-:W-:Y:S01]  /*5be0*/  FMUL.FTZ R158, R158, UR7 ;  /* 0x000000079e9e7c20 */ /* 0x000fe20008410000 */
[----:B------:R-:W-:Y:S01]  /*5bf0*/  FFMA.FTZ R27, R182, UR8, R115 ;  /* 0x00000008b61b7c23 */ /* 0x000fe20008010073 */
        /* <DEDUP_REMOVED lines=20> */
.L_x_11470:
        /* <DEDUP_REMOVED lines=23> */
[----:B------:R-:W-:Y:S01]  /*5eb0*/  FMUL.FTZ R25, R124, UR7 ;  /* 0x000000077c197c20 */ /* 0x000fe20008410000 */
[----:B------:R-:W-:Y:S01]  /*5ec0*/  FMUL.FTZ R126, R125, UR7 ;  /* 0x000000077d7e7c20 */ /* 0x000fe20008410000 */
[----:B------:R-:W-:Y:S02]  /*5ed0*/  HADD2.F32 R27, -RZ, R140.H1_H1 ;  /* 0x3000008cff1b7230 */ /* 0x000fe40000004100 */
[----:B------:R-:W-:Y:S01]  /*5ee0*/  FADD.FTZ R135, R135, -R150 ;  /* 0x8000009687877221 */ /* 0x000fe20000010000 */
[--C-:B------:R-:W-:Y:S01]  /*5ef0*/  FFMA.FTZ R152, R152, UR4, R145.reuse ;  /* 0x0000000498987c23 */ /* 0x100fe20008010091 */
[--C-:B------:R-:W-:Y:S01]  /*5f00*/  FFMA.FTZ R153, R153, UR4, R145.reuse ;  /* 0x0000000499997c23 */ /* 0x100fe20008010091 */
[----:B------:R-:W-:Y:S01]  /*5f10*/  FFMA.FTZ R154, R154, UR4, R145 ;  /* 0x000000049a9a7c23 */ /* 0x000fe20008010091 */
[----:B------:R-:W-:Y:S01]  /*5f20*/  FMUL.FTZ R136, R25, R136 ;  /* 0x0000008819887220 */ /* 0x000fe20000410000 */
[----:B------:R-:W-:Y:S01]  /*5f30*/  FMUL.FTZ R132, R52, R25 ;  /* 0x0000001934847220 */ /* 0x000fe20000410000 */
[----:B------:R-:W-:Y:S01]  /*5f40*/  FMUL.FTZ R127, R53, R126 ;  /* 0x0000007e357f7220 */ /* 0x000fe20000410000 */
[----:B------:R-:W-:Y:S01]  /*5f50*/  FMUL.FTZ R25, R126, R27 ;  /* 0x0000001b7e197220 */ /* 0x000fe20000410000 */
[----:B------:R-:W-:Y:S01]  /*5f60*/  FFMA.FTZ R126, R135, UR8, R118 ;  /* 0x00000008877e7c23 */ /* 0x000fe20008010076 */
[----:B------:R-:W-:Y:S01]  /*5f70*/  FADD.FTZ R137, R137, -R152 ;  /* 0x8000009889897221 */ /* 0x000fe20000010000 */
[----:B------:R-:W-:Y:S01]  /*5f80*/  FADD.FTZ R138, R138, -R153 ;  /* 0x800000998a8a7221 */ /* 0x000fe20000010000 */
[----:B------:R-:W-:Y:S01]  /*5f90*/  FADD.FTZ R131, R139, -R154 ;  /* 0x8000009a8b837221 */ /* 0x000fe20000010000 */
[----:B------:R-:W-:Y:S01]  /*5fa0*/  F2FP.F16.F32.PACK_AB R132, R127, R132 ;  /* 0x000000847f84723e */ /* 0x000fe200000000ff */
[----:B------:R-:W-:-:S02]  /*5fb0*/  HADD2.F32 R134, -RZ, R141.H0_H0 ;  /* 0x2000008dff867230 */ /* 0x000fc40000004100 */
[----:B------:R-:W-:Y:S01]  /*5fc0*/  FFMA.FTZ R127, R26, UR8, R119 ;  /* 0x000000081a7f7c23 */ /* 0x000fe20008010077 */
[----:B------:R-:W-:Y:S01]  /*5fd0*/  FMUL.FTZ R27, R126, UR7 ;  /* 0x000000077e1b7c20 */ /* 0x000fe20008410000 */
[----:B------:R-:W-:Y:S01]  /*5fe0*/  FFMA.FTZ R128, R137, UR8, R120 ;  /* 0x0000000889807c23 */ /* 0x000fe20008010078 */
[----:B------:R-:W-:Y:S01]  /*5ff0*/  FFMA.FTZ R129, R138, UR8, R121 ;  /* 0x000000088a817c23 */ /* 0x000fe20008010079 */
[----:B------:R-:W-:Y:S01]  /*6000*/  FFMA.FTZ R130, R131, UR8, R122 ;  /* 0x0000000883827c23 */ /* 0x000fe2000801007a */
[----:B------:R-:W-:Y:S02]  /*6010*/  HADD2.F32 R139, -RZ, R141.H1_H1 ;  /* 0x3000008dff8b7230 */ /* 0x000fe40000004100 */
[----:B------:R-:W-:Y:S01]  /*6020*/  FFMA.FTZ R131, R148, UR8, R123 ;  /* 0x0000000894837c23 */ /* 0x000fe2000801007b */
[--C-:B------:R-:W-:Y:S02]  /*6030*/  HADD2.F32 R140, -RZ, R142.reuse.H0_H0 ;  /* 0x2000008eff8c7230 */ /* 0x100fe40000004100 */
[----:B------:R-:W-:Y:S01]  /*6040*/  FMUL.FTZ R26, R127, UR7 ;  /* 0x000000077f1a7c20 */ /* 0x000fe20008410000 */
        /* <DEDUP_REMOVED lines=23> */
.L_x_11471:
        /* <DEDUP_REMOVED lines=23> */
[----:B------:R-:W-:Y:S01]  /*6330*/  FADD.FTZ R137, R137, -R152 ;  /* 0x8000009889897221 */ /* 0x000fe20000010000 */
[----:B------:R-:W-:Y:S01]  /*6340*/  FFMA.FTZ R135, R135, UR8, R118 ;  /* 0x0000000887877c23 */ /* 0x000fe20008010076 */
[----:B------:R-:W-:Y:S01]  /*6350*/  FFMA.FTZ R26, R26, UR8, R119 ;  /* 0x000000081a1a7c23 */ /* 0x000fe20008010077 */
[----:B------:R-:W-:Y:S01]  /*6360*/  FFMA.FTZ R138, R138, UR8, R121 ;  /* 0x000000088a8a7c23 */ /* 0x000fe20008010079 */
[----:B------:R-:W-:Y:S01]  /*6370*/  FFMA.FTZ R139, R139, UR8, R122 ;  /* 0x000000088b8b7c23 */ /* 0x000fe2000801007a */
[----:B------:R-:W-:Y:S01]  /*6380*/  FFMA.FTZ R149, R148, UR8, R123 ;  /* 0x0000000894957c23 */ /* 0x000fe2000801007b */
[----:B------:R-:W-:Y:S01]  /*6390*/  FMUL.FTZ R136, R133, R136 ;  /* 0x0000008885887220 */ /* 0x000fe20000410000 */
[----:B------:R-:W-:Y:S01]  /*63a0*/  FMUL.FTZ R25, R134, R25 ;  /* 0x0000001986197220 */ /* 0x000fe20000410000 */
[----:B------:R-:W-:Y:S01]  /*63b0*/  F2FP.F16.F32.PACK_AB R132, R27, R132 ;  /* 0x000000841b84723e */ /* 0x000fe200000000ff */
[----:B------:R-:W-:Y:S01]  /*63c0*/  FFMA.FTZ R137, R137, UR8, R120 ;  /* 0x0000000889897c23 */ /* 0x000fe20008010078 */
[----:B------:R-:W-:-:S02]  /*63d0*/  HADD2.F32 R134, -RZ, R141.H0_H0 ;  /* 0x2000008dff867230 */ /* 0x000fc40000004100 */
[----:B------:R-:W-:Y:S01]  /*63e0*/  FMUL.FTZ R135, R135, UR7 ;  /* 0x0000000787877c20 */ /* 0x000fe20008410000 */
[----:B------:R-:W-:Y:S02]  /*63f0*/  HADD2.F32 R133, -RZ, R141.H1_H1 ;  /* 0x3000008dff857230 */ /* 0x000fe40000004100 */
[----:B------:R-:W-:Y:S01]  /*6400*/  FMUL.FTZ R26, R26, UR7 ;  /* 0x000000071a1a7c20 */ /* 0x000fe20008410000 */
        /* <DEDUP_REMOVED lines=22> */
[----:B------:R-:W-:-:S07]  /*6570*/  F2FP.F16.F32.PACK_AB R135, R149, R148 ;  /* 0x000000949587723e */ /* 0x000fce00000000ff */
.L_x_11472:
[----:B------:R-:W0:Y:S01]  /*6580*/  @P0 LDC.64 R26, c[0x0][0x478] ;  /* 0x00011e00ff1a0b82 */ /* 0x000e220000000a00 */
[----:B------:R-:W-:Y:S02]  /*6590*/  HFMA2 R143, -RZ, RZ, 0, 9.5367431640625e-07 ;  /* 0x00000010ff8f7431 */ /* 0x000fe400000001ff */
[----:B0-----:R-:W-:-:S05]  /*65a0*/  @P0 IMAD.WIDE.U32 R26, R0, 0x20, R26 ;  /* 0x00000020001a0825 */ /* 0x001fca00078e001a */
[----:B------:R-:W-:Y:S04]  /*65b0*/  @P0 STG.E.128 desc[UR16][R26.64], R124 ;  /* 0x0000007c1a000986 */ /* 0x000fe8000c101d10 */
[----:B------:R0:W-:Y:S02]  /*65c0*/  @P0 STG.E.128 desc[UR16][R26.64+0x10], R128 ;  /* 0x000010801a000986 */ /* 0x0001e4000c101d10 */
[----:B0-----:R-:W-:-:S05]  /*65d0*/  IMAD.WIDE.U32 R26, R0, R143, UR26 ;  /* 0x0000001a001a7e25 */ /* 0x001fca000f8e008f */
[----:B------:R0:W-:Y:S02]  /*65e0*/  STG.E.128 desc[UR16][R26.64], R132 ;  /* 0x000000841a007986 */ /* 0x0001e4000c101d10 */
.L_x_11464:
[----:B------:R-:W2:Y:S04]  /*65f0*/  LDL.LU R168, [R1] ;  /* 0x0000000001a87983 */ /* 0x000ea80000300800 */
[----:B------:R-:W3:Y:S04]  /*6600*/  LDL.LU R167, [R1+0xc] ;  /* 0x00000c0001a77983 */ /* 0x000ee80000300800 */
[----:B------:R-:W4:Y:S04]  /*6610*/  LDL.LU R166, [R1+0x8] ;  /* 0x0000080001a67983 */ /* 0x000f280000300800 */
        /* <DEDUP_REMOVED lines=75> */
[----:B------:R0:W-:Y:S01]  /*6ad0*/  STL [R1], R168 ;  /* 0x000000a801007387 */ /* 0x0001e20000100800 */
        /* <DEDUP_REMOVED lines=35> */
[----:B0-----:R1:W5:Y:S01]  /*6d10*/  LDL.LU R26, [R1+0x84] ;  /* 0x00008400011a7983 */ /* 0x0013620000300800 */
        /* <DEDUP_REMOVED lines=31> */
[----:B-1----:R-:W-:-:S07]  /*6f10*/  MOV R197, R23 ;  /* 0x0000001700c57202 */ /* 0x002fce0000000f00 */
.L_x_11452:
        /* <DEDUP_REMOVED lines=36> */
.L_x_11474:
        /* <DEDUP_REMOVED lines=10> */
.L_x_15723:


//--------------------- .text._ZN10layer_norm13ln_bwd_kernelINS_13Kernel_traitsIf6__halffS2_fjLj4096ELj1ELj1ELj4ELj16ENS_18Kernel_traits_baseILj4096EfS2_fS2_fjLj128EEEEELb0ELb1ELb1ELb0EEEvNS_9BwdParamsE --------------------------
	.section	.text._ZN10layer_norm13ln_bwd_kernelINS_13Kernel_traitsIf6__halffS2_fjLj4096ELj1ELj1ELj4ELj16ENS_18Kernel_traits_baseILj4096EfS2_fS2_fjLj128EEEEELb0ELb1ELb1ELb0EEEvNS_9BwdParamsE,"ax",@progbits
	.align	128
        .global         _ZN10layer_norm13ln_bwd_kernelINS_13Kernel_traitsIf6__halffS2_fjLj4096ELj1ELj1ELj4ELj16ENS_18Kernel_traits_baseILj4096EfS2_fS2_fjLj128EEEEELb0ELb1ELb1ELb0EEEvNS_9BwdParamsE
        .type           _ZN10layer_norm13ln_bwd_kernelINS_13Kernel_traitsIf6__halffS2_fjLj4096ELj1ELj1ELj4ELj16ENS_18Kernel_traits_baseILj4096EfS2_fS2_fjLj128EEEEELb0ELb1ELb1ELb0EEEvNS_9BwdParamsE,@function
        .size           _ZN10layer_norm13ln_bwd_kernelINS_13Kernel_traitsIf6__halffS2_fjLj4096ELj1ELj1ELj4ELj16ENS_18Kernel_traits_baseILj4096EfS2_fS2_fjLj128EEEEELb0ELb1ELb1ELb0EEEvNS_9BwdParamsE,(.L_x_15724 - _ZN10layer_norm13ln_bwd_kernelINS_13Kernel_traitsIf6__halffS2_fjLj4096ELj1ELj1ELj4ELj16ENS_18Kernel_traits_baseILj4096EfS2_fS2_fjLj128EEEEELb0ELb1ELb1ELb0EEEvNS_9BwdParamsE)
        .other          _ZN10layer_norm13ln_bwd_kernelINS_13Kernel_traitsIf6__halffS2_fjLj4096ELj1ELj1ELj4ELj16ENS_18Kernel_traits_baseILj4096EfS2_fS2_fjLj128EEEEELb0ELb1ELb1ELb0EEEvNS_9BwdParamsE,@"STO_CUDA_ENTRY STV_DEFAULT"
_ZN10layer_norm13ln_bwd_kernelINS_13Kernel_traitsIf6__halffS2_fjLj4096ELj1ELj1ELj4ELj16ENS_18Kernel_traits_baseILj4096EfS2_fS2_fjLj128EEEEELb0ELb1ELb1ELb0EEEvNS_9BwdParamsE:
.text._ZN10layer_norm13ln_bwd_kernelINS_13Kernel_traitsIf6__halffS2_fjLj4096ELj1ELj1ELj4ELj16ENS_18Kernel_traits_baseILj4096EfS2_fS2_fjLj128EEEEELb0ELb1ELb1ELb0EEEvNS_9BwdParamsE:
        /* <DEDUP_REMOVED lines=193> */
.L_x_11627:
        /* <DEDUP_REMOVED lines=53> */
[----:B------:R-:W-:Y:S01]  /*0f60*/  ISETP.NE.U32.AND P0, PT, RZ, UR22, PT ;  /* 0x00000016ff007c0c */ /* 0x000fe2000bf05070 */
[----:B------:R-:W4:Y:S04]  /*0f70*/  LDL R244, [R1+0x94] ;  /* 0x0000940001f47983 */ /* 0x000f280000100800 */
[----:B------:R-:W4:Y:S04]  /*0f80*/  LDL R243, [R1+0x90] ;  /* 0x0000900001f37983 */ /* 0x000f280000100800 */
[----:B------:R-:W4:Y:S01]  /*0f90*/  LDL R241, [R1+0x78] ;  /* 0x0000780001f17983 */ /* 0x000f220000100800 */
[----:B0-----:R-:W-:-:S06]  /*0fa0*/  IMAD.WIDE.U32 R196, R226, 0x10, R196 ;  /* 0x00000010e2c47825 */ /* 0x001fcc00078e00c4 */
[----:B------:R-:W2:Y:S01]  /*0fb0*/  LDG.E.128 R196, desc[UR16][R196.64] ;  /* 0x00000010c4c47981 */ /* 0x000ea2000c1e1d00 */
[----:B-1----:R-:W-:-:S05]  /*0fc0*/  IMAD.WIDE.U32 R200, R3, 0x20, R200 ;  /* 0x0000002003c87825 */ /* 0x002fca00078e00c8 */
[----:B------:R-:W3:Y:S04]  /*0fd0*/  LDG.E.128 R192, desc[UR16][R200.64] ;  /* 0x00000010c8c07981 */ /* 0x000ee8000c1e1d00 */
[----:B------:R-:W4:Y:S01]  /*0fe0*/  LDG.E.128 R200, desc[UR16][R200.64+0x10] ;  /* 0x00001010c8c87981 */ /* 0x000f22000c1e1d00 */
[----:B------:R-:W-:-:S13]  /*0ff0*/  ISETP.NE.AND.EX P0, PT, RZ, UR23, PT, P0 ;  /* 0x00000017ff007c0c */ /* 0x000fda000bf05300 */
[----:B------:R-:W0:Y:S02]  /*1000*/  @P0 LDC.64 R238, c[0x0][0x438] ;  /* 0x00010e00ffee0b82 */ /* 0x000e240000000a00 */
[----:B0-----:R-:W-:-:S05]  /*1010*/  @P0 IMAD.WIDE.U32 R238, R3, 0x20, R238 ;  /* 0x0000002003ee0825 */ /* 0x001fca00078e00ee */
[----:B------:R-:W5:Y:S04]  /*1020*/  @P0 LDG.E.128 R28, desc[UR16][R238.64] ;  /* 0x00000010ee1c0981 */ /* 0x000f68000c1e1d00 */
[----:B------:R2:W5:Y:S02]  /*1030*/  @P0 LDG.E.128 R24, desc[UR16][R238.64+0x10] ;  /* 0x00001010ee180981 */ /* 0x000564000c1e1d00 */
[--C-:B--2---:R-:W-:Y:S02]  /*1040*/  HADD2.F32 R238, -RZ, R197.reuse.H0_H0 ;  /* 0x200000c5ffee7230 */ /* 0x104fe40000004100 */
[----:B------:R-:W-:Y:S02]  /*1050*/  HADD2.F32 R239, -RZ, R197.H1_H1 ;  /* 0x300000c5ffef7230 */ /* 0x000fe40000004100 */
[----:B------:R-:W-:-:S02]  /*1060*/  HADD2.F32 R240, -RZ, R199.H0_H0 ;  /* 0x200000c7fff07230 */ /* 0x000fc40000004100 */
[----:B----4-:R-:W-:Y:S02]  /*1070*/  FADD.FTZ R197, R200, -UR32 ;  /* 0x80000020c8c57e21 */ /* 0x010fe40008010000 */
[----:B------:R-:W2:Y:S01]  /*1080*/  LDL R200, [R1+0x84] ;  /* 0x0000840001c87983 */ /* 0x000ea20000100800 */
[----:B---3--:R-:W-:Y:S01]  /*1090*/  FADD.FTZ R206, R193, -UR32 ;  /* 0x80000020c1ce7e21 */ /* 0x008fe20008010000 */
[----:B------:R-:W-:Y:S01]  /*10a0*/  FADD.FTZ R193, R202, -UR32 ;  /* 0x80000020cac17e21 */ /* 0x000fe20008010000 */
[----:B------:R-:W-:Y:S01]  /*10b0*/  MOV R202, R240 ;  /* 0x000000f000ca7202 */ /* 0x000fe20000000f00 */
[----:B------:R-:W-:Y:S01]  /*10c0*/  FADD.FTZ R227, R194, -UR32 ;  /* 0x80000020c2e37e21 */ /* 0x000fe20008010000 */
[----:B------:R-:W3:Y:S01]  /*10d0*/  LDL R240, [R1+0x7c] ;  /* 0x00007c0001f07983 */ /* 0x000ee20000100800 */
[----:B------:R-:W-:Y:S01]  /*10e0*/  FADD.FTZ R228, R195, -UR32 ;  /* 0x80000020c3e47e21 */ /* 0x000fe20008010000 */
[--C-:B------:R-:W-:Y:S02]  /*10f0*/  HADD2.F32 R194, -RZ, R196.reuse.H0_H0 ;  /* 0x200000c4ffc27230 */ /* 0x100fe40000004100 */
[----:B------:R-:W-:-:S02]  /*1100*/  HADD2.F32 R195, -RZ, R196.H1_H1 ;  /* 0x300000c4ffc37230 */ /* 0x000fc40000004100 */
[----:B------:R-:W-:Y:S02]  /*1110*/  FADD.FTZ R196, R201, -UR32 ;  /* 0x80000020c9c47e21 */ /* 0x000fe40008010000 */
[----:B------:R-:W4:Y:S01]  /*1120*/  LDL R201, [R1+0x80] ;  /* 0x0000800001c97983 */ /* 0x000f220000100800 */
[----:B------:R-:W-:Y:S01]  /*1130*/  FADD.FTZ R0, R192, -UR32 ;  /* 0x80000020c0007e21 */ /* 0x000fe20008010000 */
[----:B------:R-:W-:Y:S01]  /*1140*/  FMUL.FTZ R249, R206, UR30 ;  /* 0x0000001ecef97c20 */ /* 0x000fe20008410000 */
[-C--:B------:R-:W-:Y:S02]  /*1150*/  FMUL.FTZ R206, R248, R194.reuse ;  /* 0x000000c2f8ce7220 */ /* 0x080fe40000410000 */
[----:B------:R-:W-:Y:S01]  /*1160*/  FMUL.FTZ R0, R0, UR30 ;  /* 0x0000001e00007c20 */ /* 0x000fe20008410000 */
[----:B------:R-:W-:Y:S01]  /*1170*/  FMUL.FTZ R245, R228, UR30 ;  /* 0x0000001ee4f57c20 */ /* 0x000fe20008410000 */
[----:B------:R-:W-:Y:S02]  /*1180*/  HADD2.F32 R199, -RZ, R199.H1_H1 ;  /* 0x300000c7ffc77230 */ /* 0x000fe40000004100 */
[----:B------:R-:W-:Y:S01]  /*1190*/  FADD.FTZ R192, R203, -UR32 ;  /* 0x80000020cbc07e21 */ /* 0x000fe20008010000 */
[----:B------:R-:W-:Y:S01]  /*11a0*/  FADD.FTZ R92, R92, R194 ;  /* 0x000000c25c5c7221 */ /* 0x000fe20000010000 */
[----:B------:R-:W-:Y:S01]  /*11b0*/  FFMA.FTZ R124, R0, R194, R124 ;  /* 0x000000c2007c7223 */ /* 0x000fe2000001007c */
        /* <DEDUP_REMOVED lines=9> */
[----:B------:R-:W-:Y:S01]  /*1250*/  FMUL.FTZ R192, R192, UR30 ;  /* 0x0000001ec0c07c20 */ /* 0x000fe20008410000 */
[----:B------:R-:W-:Y:S01]  /*1260*/  FMUL.FTZ R247, R227, UR30 ;  /* 0x0000001ee3f77c20 */ /* 0x000fe20008410000 */
[----:B------:R-:W-:Y:S01]  /*1270*/  FMUL.FTZ R246, R243, R238 ;  /* 0x000000eef3f67220 */ /* 0x000fe20000410000 */
[----:B------:R-:W-:Y:S01]  /*1280*/  FADD.FTZ R194, R194, R248 ;  /* 0x000000f8c2c27221 */ /* 0x000fe20000010000 */
[----:B------:R-:W-:Y:S01]  /*1290*/  FFMA.FTZ R195, R249, R248, R195 ;  /* 0x000000f8f9c37223 */ /* 0x000fe200000100c3 */
[----:B------:R-:W-:-:S02]  /*12a0*/  HADD2.F32 R242, -RZ, R198.H0_H0 ;  /* 0x200000c6fff27230 */ /* 0x000fc40000004100 */
[----:B------:R-:W-:Y:S01]  /*12b0*/  FMUL.FTZ R243, R197, UR30 ;  /* 0x0000001ec5f37c20 */ /* 0x000fe20008410000 */
[----:B------:R0:W-:Y:S01]  /*12c0*/  STL [R1+0x10], R192 ;  /* 0x000010c001007387 */ /* 0x0001e20000100800 */
        /* <DEDUP_REMOVED lines=21> */
[----:B--2---:R-:W-:-:S05]  /*1420*/  FMUL.FTZ R193, R200, R199 ;  /* 0x000000c7c8c17220 */ /* 0x004fca0000410000 */
[----:B------:R0:W-:Y:S01]  /*1430*/  STL [R1+0xc], R193 ;  /* 0x00000cc101007387 */ /* 0x0001e20000100800 */
[----:B---3--:R-:W-:-:S04]  /*1440*/  FMUL.FTZ R240, R240, R198 ;  /* 0x000000c6f0f07220 */ /* 0x008fc80000410000 */
[----:B------:R-:W-:Y:S01]  /*1450*/  FADD.FTZ R194, R194, R240 ;  /* 0x000000f0c2c27221 */ /* 0x000fe20000010000 */
[----:B------:R-:W-:Y:S01]  /*1460*/  FFMA.FTZ R195, R241, R240, R195 ;  /* 0x000000f0f1c37223 */ /* 0x000fe200000100c3 */
[----:B----4-:R-:W-:-:S04]  /*1470*/  FMUL.FTZ R238, R201, R202 ;  /* 0x000000cac9ee7220 */ /* 0x010fc80000410000 */
[----:B------:R-:W-:Y:S01]  /*1480*/  FADD.FTZ R194, R194, R238 ;  /* 0x000000eec2c27221 */ /* 0x000fe20000010000 */
[----:B------:R-:W-:-:S03]  /*1490*/  FFMA.FTZ R195, R239, R238, R195 ;  /* 0x000000eeefc37223 */ /* 0x000fc600000100c3 */
[----:B------:R-:W-:Y:S01]  /*14a0*/  FADD.FTZ R228, R194, R193 ;  /* 0x000000c1c2e47221 */ /* 0x000fe20000010000 */
[----:B0-----:R-:W-:-:S07]  /*14b0*/  FFMA.FTZ R227, R192, R193, R195 ;  /* 0x000000c1c0e37223 */ /* 0x001fce00000100c3 */
.L_x_11479:
[----:B------:R-:W-:Y:S05]  /*14c0*/  BSYNC.RECONVERGENT B1 ;  /* 0x0000000000017941 */ /* 0x000fea0003800200 */
.L_x_11478:
        /* <DEDUP_REMOVED lines=8> */
[----:B0-----:R-:W-:-:S06]  /*1550*/  IMAD.WIDE.U32 R192, R226, 0x10, R192 ;  /* 0x00000010e2c07825 */ /* 0x001fcc00078e00c0 */
[----:B------:R-:W2:Y:S01]  /*1560*/  LDG.E.128 R192, desc[UR16][R192.64] ;  /* 0x00000010c0c07981 */ /* 0x000ea2000c1e1d00 */
[----:B-1----:R-:W-:-:S05]  /*1570*/  IMAD.WIDE.U32 R196, R3, 0x20, R196 ;  /* 0x0000002003c47825 */ /* 0x002fca00078e00c4 */
        /* <DEDUP_REMOVED lines=8> */
[--C-:B--2---:R-:W-:Y:S02]  /*1600*/  HADD2.F32 R231, -RZ, R193.reuse.H0_H0 ;  /* 0x200000c1ffe77230 */ /* 0x104fe40000004100 */
[----:B------:R-:W-:Y:S02]  /*1610*/  HADD2.F32 R234, -RZ, R193.H1_H1 ;  /* 0x300000c1ffea7230 */ /* 0x000fe40000004100 */
[----:B---3--:R-:W-:Y:S01]  /*1620*/  FADD.FTZ R201, R12, -UR32 ;  /* 0x800000200cc97e21 */ /* 0x008fe20008010000 */
[----:B----4-:R-:W-:-:S02]  /*1630*/  FADD.FTZ R193, R196, -UR32 ;  /* 0x80000020c4c17e21 */ /* 0x010fc40008010000 */
[----:B------:R-:W2:Y:S01]  /*1640*/  LDL R196, [R1+0x58] ;  /* 0x0000580001c47983 */ /* 0x000ea20000100800 */
[----:B------:R-:W-:-:S03]  /*1650*/  FADD.FTZ R12, R197, -UR32 ;  /* 0x80000020c50c7e21 */ /* 0x000fc60008010000 */
[----:B------:R-:W3:Y:S01]  /*1660*/  LDL R197, [R1+0x64] ;  /* 0x0000640001c57983 */ /* 0x000ee20000100800 */
[--C-:B------:R-:W-:Y:S02]  /*1670*/  HADD2.F32 R203, -RZ, R192.reuse.H0_H0 ;  /* 0x200000c0ffcb7230 */ /* 0x100fe40000004100 */
[----:B------:R-:W-:Y:S02]  /*1680*/  HADD2.F32 R202, -RZ, R192.H1_H1 ;  /* 0x300000c0ffca7230 */ /* 0x000fe40000004100 */
[----:B------:R-:W-:Y:S02]  /*1690*/  FADD.FTZ R192, R199, -UR32 ;  /* 0x80000020c7c07e21 */ /* 0x000fe40008010000 */
[----:B------:R-:W4:Y:S01]  /*16a0*/  LDL R199, [R1+0x74] ;  /* 0x0000740001c77983 */ /* 0x000f220000100800 */
[----:B------:R-:W-:-:S03]  /*16b0*/  FADD.FTZ R11, R198, -UR32 ;  /* 0x80000020c60b7e21 */ /* 0x000fc60008010000 */
[----:B------:R-:W4:Y:S01]  /*16c0*/  LDL R198, [R1+0x60] ;  /* 0x0000600001c67983 */ /* 0x000f220000100800 */
[----:B------:R-:W-:Y:S01]  /*16d0*/  FADD.FTZ R13, R13, -UR32 ;  /* 0x800000200d0d7e21 */ /* 0x000fe20008010000 */
[----:B------:R-:W-:-:S03]  /*16e0*/  HADD2.F32 R233, -RZ, R194.H0_H0 ;  /* 0x200000c2ffe97230 */ /* 0x000fc60000004100 */
[----:B------:R-:W-:Y:S01]  /*16f0*/  FMUL.FTZ R204, R13, UR30 ;  /* 0x0000001e0dcc7c20 */ /* 0x000fe20008410000 */
[----:B------:R-:W-:Y:S01]  /*1700*/  FMUL.FTZ R13, R193, UR30 ;  /* 0x0000001ec10d7c20 */ /* 0x000fe20008410000 */
[----:B------:R-:W-:Y:S01]  /*1710*/  FMUL.FTZ R205, R201, UR30 ;  /* 0x0000001ec9cd7c20 */ /* 0x000fe20008410000 */
[----:B------:R-:W-:Y:S01]  /*1720*/  FMUL.FTZ R237, R237, R203 ;  /* 0x000000cbeded7220 */ /* 0x000fe20000410000 */
[----:B------:R-:W-:Y:S01]  /*1730*/  FADD.FTZ R80, R80, R233 ;  /* 0x000000e950507221 */ /* 0x000fe20000010000 */
[----:B------:R-:W-:Y:S01]  /*1740*/  FFMA.FTZ R112, R13, R233, R112 ;  /* 0x000000e90d707223 */ /* 0x000fe20000010070 */
[----:B------:R-:W-:Y:S01]  /*1750*/  FADD.FTZ R14, R14, -UR32 ;  /* 0x800000200e0e7e21 */ /* 0x000fe20008010000 */
[----:B------:R-:W-:Y:S01]  /*1760*/  FMUL.FTZ R236, R236, R202 ;  /* 0x000000caecec7220 */ /* 0x000fe20000410000 */
[----:B------:R-:W-:Y:S02]  /*1770*/  HADD2.F32 R194, -RZ, R194.H1_H1 ;  /* 0x300000c2ffc27230 */ /* 0x000fe40000004100 */
[----:B------:R-:W-:Y:S01]  /*1780*/  FADD.FTZ R200, R15, -UR32 ;  /* 0x800000200fc87e21 */ /* 0x000fe20008010000 */
[----:B------:R-:W-:-:S02]  /*1790*/  HADD2.F32 R251, -RZ, R195.H0_H0 ;  /* 0x200000c3fffb7230 */ /* 0x000fc40000004100 */
[----:B------:R-:W-:Y:S01]  /*17a0*/  FMUL.FTZ R12, R12, UR30 ;  /* 0x0000001e0c0c7c20 */ /* 0x000fe20008410000 */
[----:B------:R-:W-:Y:S02]  /*17b0*/  HADD2.F32 R195, -RZ, R195.H1_H1 ;  /* 0x300000c3ffc37230 */ /* 0x000fe40000004100 */
[----:B------:R-:W-:Y:S01]  /*17c0*/  FMUL.FTZ R15, R14, UR30 ;  /* 0x0000001e0e0f7c20 */ /* 0x000fe20008410000 */
[----:B------:R-:W-:Y:S01]  /*17d0*/  FMUL.FTZ R235, R235, R231 ;  /* 0x000000e7ebeb7220 */ /* 0x000fe20000410000 */
[----:B------:R-:W-:Y:S01]  /*17e0*/  FADD.FTZ R193, R228, R237 ;  /* 0x000000ede4c17221 */ /* 0x000fe20000010000 */
[----:B------:R-:W-:Y:S01]  /*17f0*/  FADD.FTZ R81, R81, R194 ;  /* 0x000000c251517221 */ /* 0x000fe20000010000 */
[-C--:B------:R-:W-:Y:S01]  /*1800*/  FFMA.FTZ R113, R12, R194.reuse, R113 ;  /* 0x000000c20c717223 */ /* 0x080fe20000010071 */
[----:B------:R-:W-:Y:S01]  /*1810*/  FMUL.FTZ R232, R232, R194 ;  /* 0x000000c2e8e87220 */ /* 0x000fe20000410000 */
[----:B------:R-:W-:Y:S01]  /*1820*/  FMUL.FTZ R14, R200, UR30 ;  /* 0x0000001ec80e7c20 */ /* 0x000fe20008410000 */
[----:B------:R-:W-:Y:S01]  /*1830*/  FADD.FTZ R193, R193, R236 ;  /* 0x000000ecc1c17221 */ /* 0x000fe20000010000 */
[----:B------:R-:W-:-:S02]  /*1840*/  FADD.FTZ R87, R87, R234 ;  /* 0x000000ea57577221 */ /* 0x000fc40000010000 */
[----:B------:R-:W-:Y:S01]  /*1850*/  FFMA.FTZ R119, R14, R234, R119 ;  /* 0x000000ea0e777223 */ /* 0x000fe20000010077 */
[----:B------:R-:W-:Y:S01]  /*1860*/  FADD.FTZ R193, R193, R235 ;  /* 0x000000ebc1c17221 */ /* 0x000fe20000010000 */
[----:B------:R-:W-:Y:S01]  /*1870*/  FADD.FTZ R86, R86, R231 ;  /* 0x000000e756567221 */ /* 0x000fe20000010000 */
[----:B------:R-:W-:Y:S01]  /*1880*/  FFMA.FTZ R118, R15, R231, R118 ;  /* 0x000000e70f767223 */ /* 0x000fe20000010076 */
[----:B------:R-:W-:Y:S01]  /*1890*/  FMUL.FTZ R11, R11, UR30 ;  /* 0x0000001e0b0b7c20 */ /* 0x000fe20008410000 */
[----:B------:R-:W-:-:S03]  /*18a0*/  FADD.FTZ R82, R82, R251 ;  /* 0x000000fb52527221 */ /* 0x000fc60000010000 */
[----:B------:R-:W-:Y:S01]  /*18b0*/  FFMA.FTZ R114, R11, R251, R114 ;  /* 0x000000fb0b727223 */ /* 0x000fe20000010072 */
[----:B------:R-:W-:Y:S01]  /*18c0*/  FADD.FTZ R84, R84, R203 ;  /* 0x000000cb54547221 */ /* 0x000fe20000010000 */
[----:B------:R-:W-:Y:S01]  /*18d0*/  FFMA.FTZ R116, R205, R203, R116 ;  /* 0x000000cbcd747223 */ /* 0x000fe20000010074 */
[----:B------:R-:W-:Y:S01]  /*18e0*/  FADD.FTZ R85, R85, R202 ;  /* 0x000000ca55557221 */ /* 0x000fe20000010000 */
[----:B------:R-:W-:Y:S01]  /*18f0*/  FFMA.FTZ R117, R204, R202, R117 ;  /* 0x000000cacc757223 */ /* 0x000fe20000010075 */
[----:B------:R-:W-:Y:S01]  /*1900*/  FADD.FTZ R83, R83, R195 ;  /* 0x000000c353537221 */ /* 0x000fe20000010000 */
[----:B------:R-:W-:Y:S02]  /*1910*/  IADD3 R226, PT, PT, R226, 0x80, RZ ;  /* 0x00000080e2e27810 */ /* 0x000fe40007ffe0ff */
[----:B------:R-:W-:Y:S01]  /*1920*/  IADD3 R3, PT, PT, R3, 0x80, RZ ;  /* 0x0000008003037810 */ /* 0x000fe20007ffe0ff */
[----:B--2---:R-:W-:Y:S01]  /*1930*/  FMUL.FTZ R233, R196, R233 ;  /* 0x000000e9c4e97220 */ /* 0x004fe20000410000 */
[----:B------:R-:W-:-:S04]  /*1940*/  FFMA.FTZ R196, R205, R237, R227 ;  /* 0x000000edcdc47223 */ /* 0x000fc800000100e3 */
[----:B------:R-:W-:-:S04]  /*1950*/  FFMA.FTZ R196, R204, R236, R196 ;  /* 0x000000ecccc47223 */ /* 0x000fc800000100c4 */
[----:B------:R-:W-:Y:S01]  /*1960*/  FFMA.FTZ R194, R15, R235, R196 ;  /* 0x000000eb0fc27223 */ /* 0x000fe200000100c4 */
[----:B---3--:R-:W-:Y:S01]  /*1970*/  FMUL.FTZ R196, R197, R195 ;  /* 0x000000c3c5c47220 */ /* 0x008fe20000410000 */
[----:B----4-:R-:W-:-:S04]  /*1980*/  FMUL.FTZ R234, R199, R234 ;  /* 0x000000eac7ea7220 */ /* 0x010fc80000410000 */
[----:B------:R0:W-:Y:S01]  /*1990*/  STL [R1+0x8], R196 ;  /* 0x000008c401007387 */ /* 0x0001e20000100800 */
[----:B------:R-:W-:Y:S01]  /*19a0*/  FADD.FTZ R193, R193, R234 ;  /* 0x000000eac1c17221 */ /* 0x000fe20000010000 */
[----:B------:R-:W-:-:S03]  /*19b0*/  FFMA.FTZ R194, R14, R234, R194 ;  /* 0x000000ea0ec27223 */ /* 0x000fc600000100c2 */
[----:B------:R-:W-:Y:S01]  /*19c0*/  FADD.FTZ R193, R193, R233 ;  /* 0x000000e9c1c17221 */ /* 0x000fe20000010000 */
[----:B------:R-:W-:Y:S01]  /*19d0*/  FFMA.FTZ R194, R13, R233, R194 ;  /* 0x000000e90dc27223 */ /* 0x000fe200000100c2 */
[----:B------:R-:W-:Y:S02]  /*19e0*/  FMUL.FTZ R231, R198, R251 ;  /* 0x000000fbc6e77220 */ /* 0x000fe40000410000 */
[----:B------:R-:W-:Y:S01]  /*19f0*/  FADD.FTZ R193, R193, R232 ;  /* 0x000000e8c1c17221 */ /* 0x000fe20000010000 */
[----:B------:R-:W-:Y:S01]  /*1a00*/  FFMA.FTZ R194, R12, R232, R194 ;  /* 0x000000e80cc27223 */ /* 0x000fe200000100c2 */
[----:B------:R-:W-:Y:S02]  /*1a10*/  FMUL.FTZ R251, R192, UR30 ;  /* 0x0000001ec0fb7c20 */ /* 0x000fe40008410000 */
[----:B------:R-:W-:Y:S01]  /*1a20*/  FADD.FTZ R193, R193, R231 ;  /* 0x000000e7c1c17221 */ /* 0x000fe20000010000 */
[----:B------:R-:W-:Y:S01]  /*1a30*/  FFMA.FTZ R194, R11, R231, R194 ;  /* 0x000000e70bc27223 */ /* 0x000fe200000100c2 */
[----:B------:R-:W-:-:S02]  /*1a40*/  FFMA.FTZ R115, R251, R195, R115 ;  /* 0x000000c3fb737223 */ /* 0x000fc40000010073 */
[----:B------:R-:W-:Y:S01]  /*1a50*/  FADD.FTZ R228, R193, R196 ;  /* 0x000000c4c1e47221 */ /* 0x000fe20000010000 */
[----:B0-----:R-:W-:-:S07]  /*1a60*/  FFMA.FTZ R227, R251, R196, R194 ;  /* 0x000000c4fbe37223 */ /* 0x001fce00000100c2 */
.L_x_11481:
[----:B------:R-:W-:Y:S05]  /*1a70*/  BSYNC.RECONVERGENT B1 ;  /* 0x0000000000017941 */ /* 0x000fea0003800200 */
.L_x_11480:
        /* <DEDUP_REMOVED lines=21> */
[--C-:B--2---:R-:W-:Y:S02]  /*1bd0*/  HADD2.F32 R202, -RZ, R193.reuse.H0_H0 ;  /* 0x200000c1ffca7230 */ /* 0x104fe40000004100 */
[----:B------:R-:W-:Y:S02]  /*1be0*/  HADD2.F32 R203, -RZ, R193.H1_H1 ;  /* 0x300000c1ffcb7230 */ /* 0x000fe40000004100 */
[----:B---3--:R-:W-:Y:S02]  /*1bf0*/  FADD.FTZ R193, R196, -UR32 ;  /* 0x80000020c4c17e21 */ /* 0x008fe40008010000 */
[----:B------:R-:W2:Y:S01]  /*1c00*/  LDL R196, [R1+0x38] ;  /* 0x0000380001c47983 */ /* 0x000ea20000100800 */
[----:B----4-:R-:W-:Y:S01]  /*1c10*/  FADD.FTZ R9, R5, -UR32 ;  /* 0x8000002005097e21 */ /* 0x010fe20008010000 */
[----:B------:R-:W-:-:S02]  /*1c20*/  FADD.FTZ R5, R197, -UR32 ;  /* 0x80000020c5057e21 */ /* 0x000fc40008010000 */
[----:B------:R-:W3:Y:S01]  /*1c30*/  LDL R197, [R1+0x44] ;  /* 0x0000440001c57983 */ /* 0x000ee20000100800 */
[----:B------:R-:W-:Y:S01]  /*1c40*/  FADD.FTZ R6, R6, -UR32 ;  /* 0x8000002006067e21 */ /* 0x000fe20008010000 */
[----:B------:R-:W-:Y:S02]  /*1c50*/  HADD2.F32 R201, -RZ, R192.H0_H0 ;  /* 0x200000c0ffc97230 */ /* 0x000fe40000004100 */
[----:B------:R-:W-:Y:S01]  /*1c60*/  FADD.FTZ R10, R4, -UR32 ;  /* 0x80000020040a7e21 */ /* 0x000fe20008010000 */
[----:B------:R-:W-:Y:S02]  /*1c70*/  HADD2.F32 R223, -RZ, R194.H0_H0 ;  /* 0x200000c2ffdf7230 */ /* 0x000fe40000004100 */
[----:B------:R-:W-:Y:S01]  /*1c80*/  FMUL.FTZ R8, R6, UR30 ;  /* 0x0000001e06087c20 */ /* 0x000fe20008410000 */
[----:B------:R-:W-:Y:S01]  /*1c90*/  FMUL.FTZ R6, R193, UR30 ;  /* 0x0000001ec1067c20 */ /* 0x000fe20008410000 */
[----:B------:R-:W-:Y:S02]  /*1ca0*/  HADD2.F32 R200, -RZ, R192.H1_H1 ;  /* 0x300000c0ffc87230 */ /* 0x000fe40000004100 */
[----:B------:R-:W-:Y:S01]  /*1cb0*/  FMUL.FTZ R10, R10, UR30 ;  /* 0x0000001e0a0a7c20 */ /* 0x000fe20008410000 */
[----:B------:R-:W-:Y:S01]  /*1cc0*/  FMUL.FTZ R230, R230, R201 ;  /* 0x000000c9e6e67220 */ /* 0x000fe20000410000 */
[----:B------:R-:W-:Y:S01]  /*1cd0*/  FADD.FTZ R72, R72, R223 ;  /* 0x000000df48487221 */ /* 0x000fe20000010000 */
[----:B------:R-:W-:Y:S01]  /*1ce0*/  FFMA.FTZ R104, R6, R223, R104 ;  /* 0x000000df06687223 */ /* 0x000fe20000010068 */
[----:B------:R-:W-:Y:S01]  /*1cf0*/  FMUL.FTZ R9, R9, UR30 ;  /* 0x0000001e09097c20 */ /* 0x000fe20008410000 */
[----:B------:R-:W-:Y:S01]  /*1d00*/  FMUL.FTZ R229, R229, R200 ;  /* 0x000000c8e5e57220 */ /* 0x000fe20000410000 */
[----:B------:R-:W-:-:S02]  /*1d10*/  HADD2.F32 R194, -RZ, R194.H1_H1 ;  /* 0x300000c2ffc27230 */ /* 0x000fc40000004100 */
[----:B------:R-:W-:Y:S01]  /*1d20*/  FMUL.FTZ R5, R5, UR30 ;  /* 0x0000001e05057c20 */ /* 0x000fe20008410000 */
[--C-:B------:R-:W-:Y:S02]  /*1d30*/  HADD2.F32 R221, -RZ, R195.reuse.H0_H0 ;  /* 0x200000c3ffdd7230 */ /* 0x100fe40000004100 */
[----:B------:R-:W-:Y:S01]  /*1d40*/  FMUL.FTZ R225, R225, R202 ;  /* 0x000000cae1e17220 */ /* 0x000fe20000410000 */
[----:B------:R-:W-:Y:S02]  /*1d50*/  HADD2.F32 R195, -RZ, R195.H1_H1 ;  /* 0x300000c3ffc37230 */ /* 0x000fe40000004100 */
[----:B------:R-:W-:Y:S01]  /*1d60*/  FADD.FTZ R193, R228, R230 ;  /* 0x000000e6e4c17221 */ /* 0x000fe20000010000 */
[----:B------:R-:W-:Y:S01]  /*1d70*/  FADD.FTZ R73, R73, R194 ;  /* 0x000000c249497221 */ /* 0x000fe20000010000 */
[-C--:B------:R-:W-:Y:S01]  /*1d80*/  FFMA.FTZ R105, R5, R194.reuse, R105 ;  /* 0x000000c205697223 */ /* 0x080fe20000010069 */
[----:B------:R-:W-:Y:S01]  /*1d90*/  FMUL.FTZ R222, R222, R194 ;  /* 0x000000c2dede7220 */ /* 0x000fe20000410000 */
[----:B------:R-:W-:Y:S01]  /*1da0*/  FADD.FTZ R7, R7, -UR32 ;  /* 0x8000002007077e21 */ /* 0x000fe20008010000 */
[----:B------:R-:W-:Y:S01]  /*1db0*/  FADD.FTZ R193, R193, R229 ;  /* 0x000000e5c1c17221 */ /* 0x000fe20000010000 */
[----:B------:R-:W-:-:S02]  /*1dc0*/  FMUL.FTZ R224, R224, R203 ;  /* 0x000000cbe0e07220 */ /* 0x000fc40000410000 */
[----:B------:R-:W-:Y:S01]  /*1dd0*/  FMUL.FTZ R7, R7, UR30 ;  /* 0x0000001e07077c20 */ /* 0x000fe20008410000 */
[----:B------:R-:W-:Y:S01]  /*1de0*/  FADD.FTZ R193, R193, R225 ;  /* 0x000000e1c1c17221 */ /* 0x000fe20000010000 */
[----:B------:R-:W-:-:S03]  /*1df0*/  FADD.FTZ R4, R198, -UR32 ;  /* 0x80000020c6047e21 */ /* 0x000fc60008010000 */
[----:B------:R-:W-:Y:S01]  /*1e00*/  FADD.FTZ R193, R193, R224 ;  /* 0x000000e0c1c17221 */ /* 0x000fe20000010000 */
[----:B------:R-:W-:Y:S01]  /*1e10*/  FMUL.FTZ R4, R4, UR30 ;  /* 0x0000001e04047c20 */ /* 0x000fe20008410000 */
[----:B------:R-:W-:Y:S01]  /*1e20*/  FADD.FTZ R74, R74, R221 ;  /* 0x000000dd4a4a7221 */ /* 0x000fe20000010000 */
[----:B------:R-:W-:Y:S02]  /*1e30*/  FADD.FTZ R192, R199, -UR32 ;  /* 0x80000020c7c07e21 */ /* 0x000fe40008010000 */
        /* <DEDUP_REMOVED lines=16> */
[----:B------:R-:W-:-:S04]  /*1f40*/  FFMA.FTZ R196, R10, R230, R227 ;  /* 0x000000e60ac47223 */ /* 0x000fc800000100e3 */
[----:B------:R-:W-:-:S04]  /*1f50*/  FFMA.FTZ R196, R9, R229, R196 ;  /* 0x000000e509c47223 */ /* 0x000fc800000100c4 */
[----:B------:R-:W-:Y:S01]  /*1f60*/  FFMA.FTZ R194, R8, R225, R196 ;  /* 0x000000e108c27223 */ /* 0x000fe200000100c4 */
[----:B---3--:R-:W-:-:S05]  /*1f70*/  FMUL.FTZ R196, R197, R195 ;  /* 0x000000c3c5c47220 */ /* 0x008fca0000410000 */
[----:B------:R0:W-:Y:S01]  /*1f80*/  STL [R1+0x4], R196 ;  /* 0x000004c401007387 */ /* 0x0001e20000100800 */
        /* <DEDUP_REMOVED lines=8> */
[----:B0-----:R-:W-:-:S07]  /*2010*/  FFMA.FTZ R227, R250, R196, R194 ;  /* 0x000000c4fae37223 */ /* 0x001fce00000100c2 */
.L_x_11483:
[----:B------:R-:W-:Y:S05]  /*2020*/  BSYNC.RECONVERGENT B1 ;  /* 0x0000000000017941 */ /* 0x000fea0003800200 */
.L_x_11482:
        /* <DEDUP_REMOVED lines=24> */
[----:B------:R-:W-:Y:S02]  /*21b0*/  FADD.FTZ R209, R194, -UR32 ;  /* 0x80000020c2d17e21 */ /* 0x000fe40008010000 */
[----:B------:R-:W-:Y:S01]  /*21c0*/  FMUL.FTZ R208, R208, UR30 ;  /* 0x0000001ed0d07c20 */ /* 0x000fe20008410000 */
[----:B------:R-:W-:Y:S01]  /*21d0*/  FMUL.FTZ R207, R207, UR30 ;  /* 0x0000001ecfcf7c20 */ /* 0x000fe20008410000 */
[----:B---3--:R-:W-:-:S02]  /*21e0*/  HADD2.F32 R193, -RZ, R196.H0_H0 ;  /* 0x200000c4ffc17230 */ /* 0x008fc40000004100 */
[----:B------:R-:W-:-:S03]  /*21f0*/  HADD2.F32 R194, -RZ, R196.H1_H1 ;  /* 0x300000c4ffc27230 */ /* 0x000fc60000004100 */
[-C--:B------:R-:W-:Y:S01]  /*2200*/  FMUL.FTZ R211, R212, R193.reuse ;  /* 0x000000c1d4d37220 */ /* 0x080fe20000410000 */
[--C-:B------:R-:W-:Y:S02]  /*2210*/  HADD2.F32 R213, -RZ, R197.reuse.H0_H0 ;  /* 0x200000c5ffd57230 */ /* 0x100fe40000004100 */
[----:B----4-:R-:W-:Y:S01]  /*2220*/  FADD.FTZ R196, R200, -UR32 ;  /* 0x80000020c8c47e21 */ /* 0x010fe20008010000 */
        /* <DEDUP_REMOVED lines=12> */
[-C--:B------:R-:W-:Y:S01]  /*22f0*/  FFMA.FTZ R102, R209, R213.reuse, R102 ;  /* 0x000000d5d1667223 */ /* 0x080fe20000010066 */
[----:B------:R-:W-:Y:S01]  /*2300*/  FMUL.FTZ R196, R3, UR30 ;  /* 0x0000001e03c47c20 */ /* 0x000fe20008410000 */
[----:B------:R-:W-:Y:S01]  /*2310*/  FADD.FTZ R210, R195, -UR32 ;  /* 0x80000020c3d27e21 */ /* 0x000fe20008010000 */
[----:B------:R-:W-:Y:S01]  /*2320*/  FMUL.FTZ R213, R215, R213 ;  /* 0x000000d5d7d57220 */ /* 0x000fe20000410000 */
[----:B------:R-:W-:Y:S01]  /*2330*/  FADD.FTZ R193, R193, R212 ;  /* 0x000000d4c1c17221 */ /* 0x000fe20000010000 */
[----:B------:R-:W-:Y:S01]  /*2340*/  FFMA.FTZ R194, R208, R212, R194 ;  /* 0x000000d4d0c27223 */ /* 0x000fe200000100c2 */
[--C-:B------:R-:W-:Y:S02]  /*2350*/  HADD2.F32 R216, -RZ, R198.reuse.H0_H0 ;  /* 0x200000c6ffd87230 */ /* 0x100fe40000004100 */
[----:B------:R-:W-:Y:S01]  /*2360*/  FMUL.FTZ R210, R210, UR30 ;  /* 0x0000001ed2d27c20 */ /* 0x000fe20008410000 */
[----:B------:R-:W-:Y:S01]  /*2370*/  FMUL.FTZ R215, R217, R197 ;  /* 0x000000c5d9d77220 */ /* 0x000fe20000410000 */
[----:B------:R-:W-:Y:S01]  /*2380*/  FADD.FTZ R193, R193, R213 ;  /* 0x000000d5c1c17221 */ /* 0x000fe20000010000 */
[----:B------:R-:W-:Y:S01]  /*2390*/  FFMA.FTZ R194, R209, R213, R194 ;  /* 0x000000d5d1c27223 */ /* 0x000fe200000100c2 */
[----:B------:R0:W-:Y:S01]  /*23a0*/  STL [R1], R196 ;  /* 0x000000c401007387 */ /* 0x0001e20000100800 */
[----:B------:R-:W-:-:S02]  /*23b0*/  HADD2.F32 R198, -RZ, R198.H1_H1 ;  /* 0x300000c6ffc67230 */ /* 0x000fc40000004100 */
[----:B------:R-:W-:Y:S01]  /*23c0*/  FADD.FTZ R192, R202, -UR32 ;  /* 0x80000020cac07e21 */ /* 0x000fe20008010000 */
[----:B------:R-:W-:Y:S01]  /*23d0*/  FADD.FTZ R64, R64, R216 ;  /* 0x000000d840407221 */ /* 0x000fe20000010000 */
[-C--:B------:R-:W-:Y:S01]  /*23e0*/  FFMA.FTZ R96, R214, R216.reuse, R96 ;  /* 0x000000d8d6607223 */ /* 0x080fe20000010060 */
[----:B------:R-:W-:Y:S01]  /*23f0*/  FADD.FTZ R195, R201, -UR32 ;  /* 0x80000020c9c37e21 */ /* 0x000fe20008010000 */
[----:B------:R-:W-:Y:S01]  /*2400*/  FMUL.FTZ R216, R218, R216 ;  /* 0x000000d8dad87220 */ /* 0x000fe20000410000 */
[----:B------:R-:W-:Y:S01]  /*2410*/  FADD.FTZ R193, R193, R215 ;  /* 0x000000d7c1c17221 */ /* 0x000fe20000010000 */
[----:B------:R-:W-:Y:S01]  /*2420*/  FFMA.FTZ R194, R210, R215, R194 ;  /* 0x000000d7d2c27223 */ /* 0x000fe200000100c2 */
[--C-:B------:R-:W-:Y:S02]  /*2430*/  HADD2.F32 R220, -RZ, R199.reuse.H0_H0 ;  /* 0x200000c7ffdc7230 */ /* 0x100fe40000004100 */
[----:B------:R-:W-:Y:S01]  /*2440*/  FMUL.FTZ R218, R219, R198 ;  /* 0x000000c6dbda7220 */ /* 0x000fe20000410000 */
[----:B------:R-:W-:Y:S01]  /*2450*/  FMUL.FTZ R219, R192, UR30 ;  /* 0x0000001ec0db7c20 */ /* 0x000fe20008410000 */
[----:B------:R-:W-:Y:S01]  /*2460*/  FMUL.FTZ R217, R195, UR30 ;  /* 0x0000001ec3d97c20 */ /* 0x000fe20008410000 */
[----:B------:R-:W-:Y:S01]  /*2470*/  FADD.FTZ R193, R193, R216 ;  /* 0x000000d8c1c17221 */ /* 0x000fe20000010000 */
[----:B------:R-:W-:Y:S01]  /*2480*/  FFMA.FTZ R194, R214, R216, R194 ;  /* 0x000000d8d6c27223 */ /* 0x000fe200000100c2 */
[----:B------:R-:W-:-:S02]  /*2490*/  HADD2.F32 R199, -RZ, R199.H1_H1 ;  /* 0x300000c7ffc77230 */ /* 0x000fc40000004100 */
        /* <DEDUP_REMOVED lines=17> */
.L_x_11477:
        /* <DEDUP_REMOVED lines=34> */
.L_x_11484:
[----:B----4-:R-:W-:Y:S05]  /*27d0*/  BSYNC.RECONVERGENT B0 ;  /* 0x0000000000007941 */ /* 0x010fea0003800200 */
.L_x_11476:
        /* <DEDUP_REMOVED lines=32> */
.L_x_11486:
[----:B------:R-:W-:Y:S05]  /*29e0*/  BSYNC.RECONVERGENT B0 ;  /* 0x0000000000007941 */ /* 0x000fea0003800200 */
.L_x_11485:
        /* <DEDUP_REMOVED lines=44> */
.L_x_11489:
        /* <DEDUP_REMOVED lines=17> */
.L_x_11492:
        /* <DEDUP_REMOVED lines=13> */
.L_x_11493:
        /* <DEDUP_REMOVED lines=13> */
.L_x_11494:
        /* <DEDUP_REMOVED lines=13> */
.L_x_11495:
        /* <DEDUP_REMOVED lines=13> */
.L_x_11496:
        /* <DEDUP_REMOVED lines=13> */
.L_x_11497:
        /* <DEDUP_REMOVED lines=13> */
.L_x_11498:
[----:B------:R-:W-:Y:S05]  /*32a0*/  BRA.U !UP3, `(.L_x_11499) ;  /* 0x000000150bac7547 */ /* 0x000fea000b800000 */
[----:B------:R-:W2:Y:S04]  /*32b0*/  LDL R195, [R1+0x10] ;  /* 0x0000100001c37983 */ /* 0x000ea80000100800 */
[----:B------:R-:W3:Y:S01]  /*32c0*/  LDL R193, [R1+0xc] ;  /* 0x00000c0001c17983 */ /* 0x000ee20000100800 */
[----:B------:R-:W-:Y:S02]  /*32d0*/  MOV R192, UR8 ;  /* 0x0000000800c07c02 */ /* 0x000fe40008000f00 */
[----:B------:R-:W-:-:S03]  /*32e0*/  ISETP.LT.AND P0, PT, RZ, UR31, PT ;  /* 0x0000001fff007c0c */ /* 0x000fc6000bf01270 */
[----:B--2---:R-:W-:-:S04]  /*32f0*/  FFMA.FTZ R192, R195, R192, UR9 ;  /* 0x00000009c3c07e23 */ /* 0x004fc800080100c0 */
[----:B---3--:R-:W-:Y:S01]  /*3300*/  FADD.FTZ R192, R193, -R192 ;  /* 0x800000c0c1c07221 */ /* 0x008fe20000010000 */
[----:B-----5:R-:W-:-:S03]  /*3310*/  HADD2.F32 R193, -RZ, R179.H1_H1 ;  /* 0x300000b3ffc17230 */ /* 0x020fc60000004100 */
        /* <DEDUP_REMOVED lines=8> */
.L_x_11491:
        /* <DEDUP_REMOVED lines=53> */
.L_x_11500:
        /* <DEDUP_REMOVED lines=13> */
.L_x_11501:
        /* <DEDUP_REMOVED lines=13> */
.L_x_11502:
        /* <DEDUP_REMOVED lines=13> */
.L_x_11503:
        /* <DEDUP_REMOVED lines=13> */
.L_x_11504:
        /* <DEDUP_REMOVED lines=13> */
.L_x_11505:
        /* <DEDUP_REMOVED lines=13> */
.L_x_11506:
[----:B------:R-:W-:Y:S05]  /*3bd0*/  BRA.U !UP3, `(.L_x_11499) ;  /* 0x0000000d0b607547 */ /* 0x000fea000b800000 */
[----:B-----5:R-:W-:Y:S02]  /*3be0*/  HADD2.F32 R192, -RZ, R179.H1_H1 ;  /* 0x300000b3ffc07230 */ /* 0x020fe40000004100 */
[----:B------:R-:W-:-:S04]  /*3bf0*/  FMUL.FTZ R193, R191, UR29 ;  /* 0x0000001dbfc17c20 */ /* 0x000fc80008410000 */
[-C--:B------:R-:W-:Y:S01]  /*3c00*/  FFMA.FTZ R59, R192, R193.reuse, R59 ;  /* 0x000000c1c03b7223 */ /* 0x080fe2000001003b */
[----:B------:R-:W-:-:S05]  /*3c10*/  FMUL.FTZ R192, R155, R193 ;  /* 0x000000c19bc07220 */ /* 0x000fca0000410000 */
[----:B------:R-:W-:-:S04]  /*3c20*/  F2FP.F16.F32.PACK_AB R192, RZ, R192 ;  /* 0x000000c0ffc0723e */ /* 0x000fc800000000ff */
[----:B------:R-:W-:Y:S01]  /*3c30*/  PRMT R183, R183, 0x5410, R192 ;  /* 0x00005410b7b77816 */ /* 0x000fe200000000c0 */
[----:B------:R-:W-:Y:S06]  /*3c40*/  BRA `(.L_x_11499) ;  /* 0x0000000c00447947 */ /* 0x000fec0003800000 */
.L_x_11490:
        /* <DEDUP_REMOVED lines=11> */
[----:B------:R-:W-:-:S05]  /*3d00*/  HADD2.F32 R193, -RZ, R176.H0_H0 ;  /* 0x200000b0ffc17230 */ /* 0x000fca0000004100 */
[-C--:B------:R-:W-:Y:S01]  /*3d10*/  FFMA.FTZ R60, R193, R192.reuse, R60 ;  /* 0x000000c0c13c7223 */ /* 0x080fe2000001003c */
[----:B------:R-:W-:-:S05]  /*3d20*/  FMUL.FTZ R192, R156, R192 ;  /* 0x000000c09cc07220 */ /* 0x000fca0000410000 */
[----:B------:R-:W-:-:S04]  /*3d30*/  F2FP.F16.F32.PACK_AB R192, RZ, R192 ;  /* 0x000000c0ffc0723e */ /* 0x000fc800000000ff */
[----:B------:R-:W-:-:S07]  /*3d40*/  PRMT R180, R192, 0x7610, R180 ;  /* 0x00007610c0b47816 */ /* 0x000fce00000000b4 */
.L_x_11508:
        /* <DEDUP_REMOVED lines=8> */
[----:B------:R-:W-:-:S05]  /*3dd0*/  HADD2.F32 R193, -RZ, R176.H1_H1 ;  /* 0x300000b0ffc17230 */ /* 0x000fca0000004100 */
[-C--:B------:R-:W-:Y:S01]  /*3de0*/  FFMA.FTZ R61, R193, R192.reuse, R61 ;  /* 0x000000c0c13d7223 */ /* 0x080fe2000001003d */
[----:B------:R-:W-:-:S05]  /*3df0*/  FMUL.FTZ R192, R157, R192 ;  /* 0x000000c09dc07220 */ /* 0x000fca0000410000 */
[----:B------:R-:W-:-:S04]  /*3e00*/  F2FP.F16.F32.PACK_AB R192, RZ, R192 ;  /* 0x000000c0ffc0723e */ /* 0x000fc800000000ff */
[----:B------:R-:W-:-:S07]  /*3e10*/  PRMT R180, R180, 0x5410, R192 ;  /* 0x00005410b4b47816 */ /* 0x000fce00000000c0 */
.L_x_11509:
        /* <DEDUP_REMOVED lines=13> */
.L_x_11510:
        /* <DEDUP_REMOVED lines=13> */
.L_x_11511:
        /* <DEDUP_REMOVED lines=13> */
.L_x_11512:
        /* <DEDUP_REMOVED lines=13> */
.L_x_11513:
        /* <DEDUP_REMOVED lines=13> */
.L_x_11514:
        /* <DEDUP_REMOVED lines=8> */
[----:B------:R-:W-:-:S04]  /*42b0*/  @P0 FFMA.FTZ R193, R192, UR30, R27 ;  /* 0x0000001ec0c10c23 */ /* 0x000fc8000801001b */
[----:B------:R-:W-:Y:S01]  /*42c0*/  FMUL.FTZ R192, R193, UR29 ;  /* 0x0000001dc1c07c20 */ /* 0x000fe20008410000 */
[----:B------:R-:W-:-:S05]  /*42d0*/  HADD2.F32 R193, -RZ, R179.H1_H1 ;  /* 0x300000b3ffc17230 */ /* 0x000fca0000004100 */
[-C--:B------:R-:W-:Y:S01]  /*42e0*/  FFMA.FTZ R59, R193, R192.reuse, R59 ;  /* 0x000000c0c13b7223 */ /* 0x080fe2000001003b */
[----:B------:R-:W-:-:S05]  /*42f0*/  FMUL.FTZ R192, R155, R192 ;  /* 0x000000c09bc07220 */ /* 0x000fca0000410000 */
[----:B------:R-:W-:-:S04]  /*4300*/  F2FP.F16.F32.PACK_AB R192, RZ, R192 ;  /* 0x000000c0ffc0723e */ /* 0x000fc800000000ff */
[----:B------:R-:W-:Y:S01]  /*4310*/  PRMT R183, R183, 0x5410, R192 ;  /* 0x00005410b7b77816 */ /* 0x000fe200000000c0 */
[----:B------:R-:W-:Y:S06]  /*4320*/  BRA `(.L_x_11499) ;  /* 0x00000004008c7947 */ /* 0x000fec0003800000 */
.L_x_11507:
        /* <DEDUP_REMOVED lines=28> */
.L_x_11515:
[----:B------:R-:W-:Y:S05]  /*44f0*/  BRA.U !UP3, `(.L_x_11516) ;  /* 0x000000010b187547 */ /* 0x000fea000b800000 */
[----:B------:R-:W-:Y:S02]  /*4500*/  HADD2.F32 R188, -RZ, R176.H1_H1 ;  /* 0x300000b0ffbc7230 */ /* 0x000fe40000004100 */
[----:B------:R-:W-:-:S04]  /*4510*/  FMUL.FTZ R189, R185, UR29 ;  /* 0x0000001db9bd7c20 */ /* 0x000fc80008410000 */
[-C--:B------:R-:W-:Y:S01]  /*4520*/  FFMA.FTZ R61, R188, R189.reuse, R61 ;  /* 0x000000bdbc3d7223 */ /* 0x080fe2000001003d */
[----:B------:R-:W-:-:S05]  /*4530*/  FMUL.FTZ R188, R157, R189 ;  /* 0x000000bd9dbc7220 */ /* 0x000fca0000410000 */
[----:B------:R-:W-:-:S04]  /*4540*/  F2FP.F16.F32.PACK_AB R188, RZ, R188 ;  /* 0x000000bcffbc723e */ /* 0x000fc800000000ff */
[----:B------:R-:W-:-:S07]  /*4550*/  PRMT R180, R180, 0x5410, R188 ;  /* 0x00005410b4b47816 */ /* 0x000fce00000000bc */
.L_x_11516:
[----:B------:R-:W-:Y:S05]  /*4560*/  BRA.U !UP3, `(.L_x_11517) ;  /* 0x000000010b187547 */ /* 0x000fea000b800000 */
[----:B------:R-:W-:Y:S02]  /*4570*/  HADD2.F32 R188, -RZ, R177.H0_H0 ;  /* 0x200000b1ffbc7230 */ /* 0x000fe40000004100 */
[----:B------:R-:W-:-:S04]  /*4580*/  FMUL.FTZ R189, R186, UR29 ;  /* 0x0000001dbabd7c20 */ /* 0x000fc80008410000 */
[-C--:B------:R-:W-:Y:S01]  /*4590*/  FFMA.FTZ R62, R188, R189.reuse, R62 ;  /* 0x000000bdbc3e7223 */ /* 0x080fe2000001003e */
[----:B------:R-:W-:-:S05]  /*45a0*/  FMUL.FTZ R188, R158, R189 ;  /* 0x000000bd9ebc7220 */ /* 0x000fca0000410000 */
[----:B------:R-:W-:-:S04]  /*45b0*/  F2FP.F16.F32.PACK_AB R188, RZ, R188 ;  /* 0x000000bcffbc723e */ /* 0x000fc800000000ff */
[----:B------:R-:W-:-:S07]  /*45c0*/  PRMT R181, R188, 0x7610, R181 ;  /* 0x00007610bcb57816 */ /* 0x000fce00000000b5 */
.L_x_11517:
[----:B------:R-:W-:Y:S05]  /*45d0*/  BRA.U !UP3, `(.L_x_11518) ;  /* 0x000000010b187547 */ /* 0x000fea000b800000 */
[----:B------:R-:W-:Y:S02]  /*45e0*/  HADD2.F32 R188, -RZ, R177.H1_H1 ;  /* 0x300000b1ffbc7230 */ /* 0x000fe40000004100 */
[----:B------:R-:W-:-:S04]  /*45f0*/  FMUL.FTZ R189, R187, UR29 ;  /* 0x0000001dbbbd7c20 */ /* 0x000fc80008410000 */
[-C--:B------:R-:W-:Y:S01]  /*4600*/  FFMA.FTZ R63, R188, R189.reuse, R63 ;  /* 0x000000bdbc3f7223 */ /* 0x080fe2000001003f */
[----:B------:R-:W-:-:S05]  /*4610*/  FMUL.FTZ R188, R159, R189 ;  /* 0x000000bd9fbc7220 */ /* 0x000fca0000410000 */
[----:B------:R-:W-:-:S04]  /*4620*/  F2FP.F16.F32.PACK_AB R188, RZ, R188 ;  /* 0x000000bcffbc723e */ /* 0x000fc800000000ff */
[----:B------:R-:W-:-:S07]  /*4630*/  PRMT R181, R181, 0x5410, R188 ;  /* 0x00005410b5b57816 */ /* 0x000fce00000000bc */
.L_x_11518:
[----:B------:R-:W-:-:S05]  /*4640*/  MOV R188, UR8 ;  /* 0x0000000800bc7c02 */ /* 0x000fca0008000f00 */
[----:B------:R-:W-:-:S04]  /*4650*/  @P0 FFMA.FTZ R188, R243, R188, UR9 ;  /* 0x00000009f3bc0e23 */ /* 0x000fc800080100bc */
[----:B------:R-:W-:Y:S01]  /*4660*/  @P0 FADD.FTZ R189, R242, -R188 ;  /* 0x800000bcf2bd0221 */ /* 0x000fe20000010000 */
[----:B------:R-:W-:-:S03]  /*4670*/  MOV R188, R24 ;  /* 0x0000001800bc7202 */ /* 0x000fc60000000f00 */
        /* <DEDUP_REMOVED lines=8> */
.L_x_11519:
[----:B------:R-:W-:-:S05]  /*4700*/  MOV R189, UR8 ;  /* 0x0000000800bd7c02 */ /* 0x000fca0008000f00 */
[----:B------:R-:W-:-:S04]  /*4710*/  @P0 FFMA.FTZ R189, R241, R189, UR9 ;  /* 0x00000009f1bd0e23 */ /* 0x000fc800080100bd */
[----:B------:R-:W-:Y:S01]  /*4720*/  @P0 FADD.FTZ R190, R240, -R189 ;  /* 0x800000bdf0be0221 */ /* 0x000fe20000010000 */
[----:B------:R-:W-:-:S03]  /*4730*/  MOV R189, R25 ;  /* 0x0000001900bd7202 */ /* 0x000fc60000000f00 */
        /* <DEDUP_REMOVED lines=8> */
.L_x_11520:
        /* <DEDUP_REMOVED lines=12> */
.L_x_11521:
        /* <DEDUP_REMOVED lines=14> */
.L_x_11499:
        /* <DEDUP_REMOVED lines=12> */
.L_x_11488:
[----:B------:R-:W-:Y:S05]  /*4a20*/  BSYNC.RECONVERGENT B0 ;  /* 0x0000000000007941 */ /* 0x000fea0003800200 */
.L_x_11487:
        /* <DEDUP_REMOVED lines=9> */
.L_x_11524:
        /* <DEDUP_REMOVED lines=33> */
.L_x_11527:
[----:B------:R-:W-:Y:S05]  /*4cd0*/  BRA.U !UP3, `(.L_x_11528) ;  /* 0x000000010b187547 */ /* 0x000fea000b800000 */
[----:B------:R-:W-:Y:S02]  /*4ce0*/  HADD2.F32 R188, -RZ, R176.H1_H1 ;  /* 0x300000b0ffbc7230 */ /* 0x000fe40000004100 */
[----:B------:R-:W-:-:S04]  /*4cf0*/  FMUL.FTZ R189, R185, UR29 ;  /* 0x0000001db9bd7c20 */ /* 0x000fc80008410000 */
[-C--:B------:R-:W-:Y:S01]  /*4d00*/  FFMA.FTZ R53, R188, R189.reuse, R53 ;  /* 0x000000bdbc357223 */ /* 0x080fe20000010035 */
[----:B------:R-:W-:-:S05]  /*4d10*/  FMUL.FTZ R188, R149, R189 ;  /* 0x000000bd95bc7220 */ /* 0x000fca0000410000 */
[----:B------:R-:W-:-:S04]  /*4d20*/  F2FP.F16.F32.PACK_AB R188, RZ, R188 ;  /* 0x000000bcffbc723e */ /* 0x000fc800000000ff */
[----:B0-----:R-:W-:-:S07]  /*4d30*/  PRMT R180, R180, 0x5410, R188 ;  /* 0x00005410b4b47816 */ /* 0x001fce00000000bc */
.L_x_11528:
[----:B------:R-:W-:Y:S05]  /*4d40*/  BRA.U !UP3, `(.L_x_11529) ;  /* 0x000000010b187547 */ /* 0x000fea000b800000 */
[----:B------:R-:W-:Y:S02]  /*4d50*/  HADD2.F32 R188, -RZ, R177.H0_H0 ;  /* 0x200000b1ffbc7230 */ /* 0x000fe40000004100 */
[----:B------:R-:W-:-:S04]  /*4d60*/  FMUL.FTZ R189, R186, UR29 ;  /* 0x0000001dbabd7c20 */ /* 0x000fc80008410000 */
[-C--:B------:R-:W-:Y:S01]  /*4d70*/  FFMA.FTZ R54, R188, R189.reuse, R54 ;  /* 0x000000bdbc367223 */ /* 0x080fe20000010036 */
[----:B------:R-:W-:-:S05]  /*4d80*/  FMUL.FTZ R188, R150, R189 ;  /* 0x000000bd96bc7220 */ /* 0x000fca0000410000 */
[----:B------:R-:W-:-:S04]  /*4d90*/  F2FP.F16.F32.PACK_AB R188, RZ, R188 ;  /* 0x000000bcffbc723e */ /* 0x000fc800000000ff */
[----:B0-----:R-:W-:-:S07]  /*4da0*/  PRMT R181, R188, 0x7610, R181 ;  /* 0x00007610bcb57816 */ /* 0x001fce00000000b5 */
.L_x_11529:
[----:B------:R-:W-:Y:S05]  /*4db0*/  BRA.U !UP3, `(.L_x_11530) ;  /* 0x000000010b187547 */ /* 0x000fea000b800000 */
[----:B------:R-:W-:Y:S02]  /*4dc0*/  HADD2.F32 R188, -RZ, R177.H1_H1 ;  /* 0x300000b1ffbc7230 */ /* 0x000fe40000004100 */
[----:B------:R-:W-:-:S04]  /*4dd0*/  FMUL.FTZ R189, R187, UR29 ;  /* 0x0000001dbbbd7c20 */ /* 0x000fc80008410000 */
[-C--:B------:R-:W-:Y:S01]  /*4de0*/  FFMA.FTZ R55, R188, R189.reuse, R55 ;  /* 0x000000bdbc377223 */ /* 0x080fe20000010037 */
[----:B------:R-:W-:-:S05]  /*4df0*/  FMUL.FTZ R188, R151, R189 ;  /* 0x000000bd97bc7220 */ /* 0x000fca0000410000 */
[----:B------:R-:W-:-:S04]  /*4e00*/  F2FP.F16.F32.PACK_AB R188, RZ, R188 ;  /* 0x000000bcffbc723e */ /* 0x000fc800000000ff */
[----:B0-----:R-:W-:-:S07]  /*4e10*/  PRMT R181, R181, 0x5410, R188 ;  /* 0x00005410b5b57816 */ /* 0x001fce00000000bc */
.L_x_11530:
        /* <DEDUP_REMOVED lines=12> */
.L_x_11531:
        /* <DEDUP_REMOVED lines=12> */
.L_x_11532:
[----:B------:R-:W-:-:S05]  /*4fa0*/  MOV R190, UR8 ;  /* 0x0000000800be7c02 */ /* 0x000fca0008000f00 */
[----:B------:R-:W-:-:S04]  /*4fb0*/  @P4 FFMA.FTZ R190, R11, R190, UR9 ;  /* 0x000000090bbe4e23 */ /* 0x000fc800080100be */
[----:B------:R-:W-:Y:S01]  /*4fc0*/  @P4 FADD.FTZ R191, R231, -R190 ;  /* 0x800000bee7bf4221 */ /* 0x000fe20000010000 */
[----:B------:R-:W-:-:S03]  /*4fd0*/  MOV R190, R18 ;  /* 0x0000001200be7202 */ /* 0x000fc60000000f00 */
[----:B------:R-:W-:Y:S01]  /*4fe0*/  @P4 FFMA.FTZ R190, R191, UR30, R18 ;  /* 0x0000001ebfbe4c23 */ /* 0x000fe20008010012 */
[----:B------:R-:W-:Y:S06]  /*4ff0*/  BRA.U !UP3, `(.L_x_11533) ;  /* 0x000000010b187547 */ /* 0x000fec000b800000 */
[----:B------:R-:W-:Y:S02]  /*5000*/  HADD2.F32 R191, -RZ, R179.H0_H0 ;  /* 0x200000b3ffbf7230 */ /* 0x000fe40000004100 */
[----:B0-----:R-:W-:-:S04]  /*5010*/  FMUL.FTZ R192, R190, UR29 ;  /* 0x0000001dbec07c20 */ /* 0x001fc80008410000 */
[-C--:B------:R-:W-:Y:S01]  /*5020*/  FFMA.FTZ R50, R191, R192.reuse, R50 ;  /* 0x000000c0bf327223 */ /* 0x080fe20000010032 */
[----:B------:R-:W-:-:S05]  /*5030*/  FMUL.FTZ R191, R146, R192 ;  /* 0x000000c092bf7220 */ /* 0x000fca0000410000 */
[----:B------:R-:W-:-:S04]  /*5040*/  F2FP.F16.F32.PACK_AB R191, RZ, R191 ;  /* 0x000000bfffbf723e */ /* 0x000fc800000000ff */
[----:B------:R-:W-:-:S07]  /*5050*/  PRMT R183, R191, 0x7610, R183 ;  /* 0x00007610bfb77816 */ /* 0x000fce00000000b7 */
.L_x_11533:
[----:B0-----:R-:W2:Y:S01]  /*5060*/  LDL R192, [R1+0x8] ;  /* 0x0000080001c07983 */ /* 0x001ea20000100800 */
[----:B------:R-:W-:-:S05]  /*5070*/  MOV R191, UR8 ;  /* 0x0000000800bf7c02 */ /* 0x000fca0008000f00 */
[----:B------:R-:W-:-:S04]  /*5080*/  @P4 FFMA.FTZ R191, R251, R191, UR9 ;  /* 0x00000009fbbf4e23 */ /* 0x000fc800080100bf */
[----:B--2---:R-:W-:Y:S01]  /*5090*/  @P4 FADD.FTZ R192, R192, -R191 ;  /* 0x800000bfc0c04221 */ /* 0x004fe20000010000 */
        /* <DEDUP_REMOVED lines=10> */
.L_x_11526:
        /* <DEDUP_REMOVED lines=13> */
.L_x_11535:
        /* <DEDUP_REMOVED lines=13> */
.L_x_11536:
        /* <DEDUP_REMOVED lines=13> */
.L_x_11537:
        /* <DEDUP_REMOVED lines=13> */
.L_x_11538:
        /* <DEDUP_REMOVED lines=13> */
.L_x_11539:
        /* <DEDUP_REMOVED lines=13> */
.L_x_11540:
        /* <DEDUP_REMOVED lines=13> */
.L_x_11541:
[----:B------:R-:W-:Y:S05]  /*56f0*/  BRA.U !UP3, `(.L_x_11534) ;  /* 0x000000110b147547 */ /* 0x000fea000b800000 */
[----:B0-----:R-:W2:Y:S01]  /*5700*/  LDL R193, [R1+0x8] ;  /* 0x0000080001c17983 */ /* 0x001ea20000100800 */
[----:B------:R-:W-:Y:S02]  /*5710*/  PLOP3.LUT P4, PT, PT, PT, UP2, 0x80, 0x8 ;  /* 0x000000000008781c */ /* 0x000fe40003f8f028 */
[----:B------:R-:W-:-:S11]  /*5720*/  MOV R192, UR8 ;  /* 0x0000000800c07c02 */ /* 0x000fd60008000f00 */
[----:B------:R-:W-:-:S04]  /*5730*/  @P4 FFMA.FTZ R192, R251, R192, UR9 ;  /* 0x00000009fbc04e23 */ /* 0x000fc800080100c0 */
[----:B--2---:R-:W-:Y:S01]  /*5740*/  @P4 FADD.FTZ R192, R193, -R192 ;  /* 0x800000c0c1c04221 */ /* 0x004fe20000010000 */
        /* <DEDUP_REMOVED lines=9> */
.L_x_11525:
        /* <DEDUP_REMOVED lines=56> */
.L_x_11543:
        /* <DEDUP_REMOVED lines=13> */
.L_x_11544:
        /* <DEDUP_REMOVED lines=13> */
.L_x_11545:
        /* <DEDUP_REMOVED lines=13> */
.L_x_11546:
        /* <DEDUP_REMOVED lines=13> */
.L_x_11547:
        /* <DEDUP_REMOVED lines=13> */
.L_x_11548:
        /* <DEDUP_REMOVED lines=13> */
.L_x_11549:
        /* <DEDUP_REMOVED lines=8> */
.L_x_11542:
        /* <DEDUP_REMOVED lines=13> */
.L_x_11550:
        /* <DEDUP_REMOVED lines=13> */
.L_x_11551:
        /* <DEDUP_REMOVED lines=13> */
.L_x_11552:
        /* <DEDUP_REMOVED lines=13> */
.L_x_11553:
        /* <DEDUP_REMOVED lines=13> */
.L_x_11554:
        /* <DEDUP_REMOVED lines=13> */
.L_x_11555:
        /* <DEDUP_REMOVED lines=13> */
.L_x_11556:
[----:B------:R-:W-:Y:S05]  /*6670*/  BRA.U !UP3, `(.L_x_11534) ;  /* 0x000000010b347547 */ /* 0x000fea000b800000 */
[----:B------:R-:W2:Y:S01]  /*6680*/  LDL R193, [R1+0x8] ;  /* 0x0000080001c17983 */ /* 0x000ea20000100800 */
[----:B------:R-:W-:Y:S02]  /*6690*/  MOV R192, UR8 ;  /* 0x0000000800c07c02 */ /* 0x000fe40008000f00 */
[----:B------:R-:W-:-:S03]  /*66a0*/  ISETP.LT.AND P4, PT, RZ, UR31, PT ;  /* 0x0000001fff007c0c */ /* 0x000fc6000bf81270 */
[----:B------:R-:W-:-:S04]  /*66b0*/  FFMA.FTZ R192, R251, R192, UR9 ;  /* 0x00000009fbc07e23 */ /* 0x000fc800080100c0 */
[----:B--2---:R-:W-:Y:S01]  /*66c0*/  FADD.FTZ R192, R193, -R192 ;  /* 0x800000c0c1c07221 */ /* 0x004fe20000010000 */
[----:B-----5:R-:W-:-:S03]  /*66d0*/  HADD2.F32 R193, -RZ, R179.H1_H1 ;  /* 0x300000b3ffc17230 */ /* 0x020fc60000004100 */
[----:B------:R-:W-:-:S05]  /*66e0*/  FMUL.FTZ R192, R192, UR30 ;  /* 0x0000001ec0c07c20 */ /* 0x000fca0008410000 */
[----:B------:R-:W-:-:S05]  /*66f0*/  FSEL R192, R192, RZ, P4 ;  /* 0x000000ffc0c07208 */ /* 0x000fca0002000000 */
[----:B------:R-:W-:-:S04]  /*6700*/  FMUL.FTZ R192, R192, UR29 ;  /* 0x0000001dc0c07c20 */ /* 0x000fc80008410000 */
[-C--:B------:R-:W-:Y:S01]  /*6710*/  FFMA.FTZ R51, R193, R192.reuse, R51 ;  /* 0x000000c0c1337223 */ /* 0x080fe20000010033 */
[----:B------:R-:W-:-:S05]  /*6720*/  FMUL.FTZ R192, R147, R192 ;  /* 0x000000c093c07220 */ /* 0x000fca0000410000 */
[----:B------:R-:W-:-:S04]  /*6730*/  F2FP.F16.F32.PACK_AB R192, RZ, R192 ;  /* 0x000000c0ffc0723e */ /* 0x000fc800000000ff */
[----:B------:R-:W-:-:S07]  /*6740*/  PRMT R183, R183, 0x5410, R192 ;  /* 0x00005410b7b77816 */ /* 0x000fce00000000c0 */
.L_x_11534:
        /* <DEDUP_REMOVED lines=10> */
.L_x_11523:
[----:B------:R-:W-:Y:S05]  /*67f0*/  BSYNC.RECONVERGENT B0 ;  /* 0x0000000000007941 */ /* 0x000fea0003800200 */
.L_x_11522:
        /* <DEDUP_REMOVED lines=9> */
.L_x_11559:
        /* <DEDUP_REMOVED lines=32> */
[----:B01----:R-:W-:-:S07]  /*6a90*/  PRMT R180, R188, 0x7610, R180 ;  /* 0x00007610bcb47816 */ /* 0x003fce00000000b4 */
.L_x_11562:
[----:B------:R-:W-:Y:S05]  /*6aa0*/  BRA.U !UP3, `(.L_x_11563) ;  /* 0x000000010b187547 */ /* 0x000fea000b800000 */
[----:B------:R-:W-:Y:S02]  /*6ab0*/  HADD2.F32 R188, -RZ, R176.H1_H1 ;  /* 0x300000b0ffbc7230 */ /* 0x000fe40000004100 */
[----:B------:R-:W-:-:S04]  /*6ac0*/  FMUL.FTZ R189, R185, UR29 ;  /* 0x0000001db9bd7c20 */ /* 0x000fc80008410000 */
[-C--:B------:R-:W-:Y:S01]  /*6ad0*/  FFMA.FTZ R45, R188, R189.reuse, R45 ;  /* 0x000000bdbc2d7223 */ /* 0x080fe2000001002d */
[----:B------:R-:W-:-:S05]  /*6ae0*/  FMUL.FTZ R188, R141, R189 ;  /* 0x000000bd8dbc7220 */ /* 0x000fca0000410000 */
[----:B------:R-:W-:-:S04]  /*6af0*/  F2FP.F16.F32.PACK_AB R188, RZ, R188 ;  /* 0x000000bcffbc723e */ /* 0x000fc800000000ff */
[----:B01----:R-:W-:-:S07]  /*6b00*/  PRMT R180, R180, 0x5410, R188 ;  /* 0x00005410b4b47816 */ /* 0x003fce00000000bc */
.L_x_11563:
[----:B------:R-:W-:Y:S05]  /*6b10*/  BRA.U !UP3, `(.L_x_11564) ;  /* 0x000000010b187547 */ /* 0x000fea000b800000 */
[----:B------:R-:W-:Y:S02]  /*6b20*/  HADD2.F32 R188, -RZ, R177.H0_H0 ;  /* 0x200000b1ffbc7230 */ /* 0x000fe40000004100 */
[----:B------:R-:W-:-:S04]  /*6b30*/  FMUL.FTZ R189, R186, UR29 ;  /* 0x0000001dbabd7c20 */ /* 0x000fc80008410000 */
[-C--:B------:R-:W-:Y:S01]  /*6b40*/  FFMA.FTZ R46, R188, R189.reuse, R46 ;  /* 0x000000bdbc2e7223 */ /* 0x080fe2000001002e */
[----:B------:R-:W-:-:S05]  /*6b50*/  FMUL.FTZ R188, R142, R189 ;  /* 0x000000bd8ebc7220 */ /* 0x000fca0000410000 */
[----:B------:R-:W-:-:S04]  /*6b60*/  F2FP.F16.F32.PACK_AB R188, RZ, R188 ;  /* 0x000000bcffbc723e */ /* 0x000fc800000000ff */
[----:B01----:R-:W-:-:S07]  /*6b70*/  PRMT R181, R188, 0x7610, R181 ;  /* 0x00007610bcb57816 */ /* 0x003fce00000000b5 */
.L_x_11564:
[----:B------:R-:W-:Y:S05]  /*6b80*/  BRA.U !UP3, `(.L_x_11565) ;  /* 0x000000010b187547 */ /* 0x000fea000b800000 */
[----:B------:R-:W-:Y:S02]  /*6b90*/  HADD2.F32 R188, -RZ, R177.H1_H1 ;  /* 0x300000b1ffbc7230 */ /* 0x000fe40000004100 */
[----:B------:R-:W-:-:S04]  /*6ba0*/  FMUL.FTZ R189, R187, UR29 ;  /* 0x0000001dbbbd7c20 */ /* 0x000fc80008410000 */
[-C--:B------:R-:W-:Y:S01]  /*6bb0*/  FFMA.FTZ R47, R188, R189.reuse, R47 ;  /* 0x000000bdbc2f7223 */ /* 0x080fe2000001002f */
[----:B------:R-:W-:-:S05]  /*6bc0*/  FMUL.FTZ R188, R143, R189 ;  /* 0x000000bd8fbc7220 */ /* 0x000fca0000410000 */
[----:B------:R-:W-:-:S04]  /*6bd0*/  F2FP.F16.F32.PACK_AB R188, RZ, R188 ;  /* 0x000000bcffbc723e */ /* 0x000fc800000000ff */
[----:B01----:R-:W-:-:S07]  /*6be0*/  PRMT R181, R181, 0x5410, R188 ;  /* 0x00005410b5b57816 */ /* 0x003fce00000000bc */
.L_x_11565:
        /* <DEDUP_REMOVED lines=12> */
.L_x_11566:
        /* <DEDUP_REMOVED lines=11> */
[----:B01----:R-:W-:-:S07]  /*6d60*/  PRMT R182, R182, 0x5410, R190 ;  /* 0x00005410b6b67816 */ /* 0x003fce00000000be */
.L_x_11567:
[----:B------:R-:W-:-:S05]  /*6d70*/  MOV R190, UR8 ;  /* 0x0000000800be7c02 */ /* 0x000fca0008000f00 */
[----:B------:R-:W-:-:S04]  /*6d80*/  @P5 FFMA.FTZ R190, R4, R190, UR9 ;  /* 0x0000000904be5e23 */ /* 0x000fc800080100be */
[----:B------:R-:W-:Y:S01]  /*6d90*/  @P5 FADD.FTZ R191, R221, -R190 ;  /* 0x800000beddbf5221 */ /* 0x000fe20000010000 */
[----:B------:R-:W-:-:S03]  /*6da0*/  MOV R190, R166 ;  /* 0x000000a600be7202 */ /* 0x000fc60000000f00 */
[----:B------:R-:W-:Y:S01]  /*6db0*/  @P5 FFMA.FTZ R190, R191, UR30, R166 ;  /* 0x0000001ebfbe5c23 */ /* 0x000fe200080100a6 */
[----:B------:R-:W-:Y:S06]  /*6dc0*/  BRA.U !UP3, `(.L_x_11568) ;  /* 0x000000010b187547 */ /* 0x000fec000b800000 */
[----:B------:R-:W-:Y:S02]  /*6dd0*/  HADD2.F32 R191, -RZ, R179.H0_H0 ;  /* 0x200000b3ffbf7230 */ /* 0x000fe40000004100 */
[----:B01----:R-:W-:-:S04]  /*6de0*/  FMUL.FTZ R192, R190, UR29 ;  /* 0x0000001dbec07c20 */ /* 0x003fc80008410000 */
[-C--:B------:R-:W-:Y:S01]  /*6df0*/  FFMA.FTZ R42, R191, R192.reuse, R42 ;  /* 0x000000c0bf2a7223 */ /* 0x080fe2000001002a */
[----:B------:R-:W-:-:S05]  /*6e00*/  FMUL.FTZ R191, R138, R192 ;  /* 0x000000c08abf7220 */ /* 0x000fca0000410000 */
[----:B------:R-:W-:-:S04]  /*6e10*/  F2FP.F16.F32.PACK_AB R191, RZ, R191 ;  /* 0x000000bfffbf723e */ /* 0x000fc800000000ff */
[----:B------:R-:W-:-:S07]  /*6e20*/  PRMT R183, R191, 0x7610, R183 ;  /* 0x00007610bfb77816 */ /* 0x000fce00000000b7 */
.L_x_11568:
[----:B01----:R-:W2:Y:S01]  /*6e30*/  LDL R192, [R1+0x4] ;  /* 0x0000040001c07983 */ /* 0x003ea20000100800 */
        /* <DEDUP_REMOVED lines=13> */
.L_x_11561:
        /* <DEDUP_REMOVED lines=13> */
.L_x_11570:
        /* <DEDUP_REMOVED lines=13> */
.L_x_11571:
        /* <DEDUP_REMOVED lines=13> */
.L_x_11572:
        /* <DEDUP_REMOVED lines=13> */
.L_x_11573:
        /* <DEDUP_REMOVED lines=13> */
.L_x_11574:
        /* <DEDUP_REMOVED lines=13> */
.L_x_11575:
        /* <DEDUP_REMOVED lines=13> */
.L_x_11576:
[----:B------:R-:W-:Y:S05]  /*74c0*/  BRA.U !UP3, `(.L_x_11569) ;  /* 0x000000110b147547 */ /* 0x000fea000b800000 */
[----:B01----:R-:W2:Y:S01]  /*74d0*/  LDL R193, [R1+0x4] ;  /* 0x0000040001c17983 */ /* 0x003ea20000100800 */
        /* <DEDUP_REMOVED lines=13> */
.L_x_11560:
        /* <DEDUP_REMOVED lines=56> */
.L_x_11578:
        /* <DEDUP_REMOVED lines=13> */
.L_x_11579:
        /* <DEDUP_REMOVED lines=13> */
.L_x_11580:
        /* <DEDUP_REMOVED lines=13> */
.L_x_11581:
        /* <DEDUP_REMOVED lines=13> */
.L_x_11582:
        /* <DEDUP_REMOVED lines=13> */
.L_x_11583:
        /* <DEDUP_REMOVED lines=13> */
.L_x_11584:
        /* <DEDUP_REMOVED lines=8> */
.L_x_11577:
        /* <DEDUP_REMOVED lines=13> */
.L_x_11585:
        /* <DEDUP_REMOVED lines=13> */
.L_x_11586:
        /* <DEDUP_REMOVED lines=13> */
.L_x_11587:
        /* <DEDUP_REMOVED lines=13> */
.L_x_11588:
        /* <DEDUP_REMOVED lines=13> */
.L_x_11589:
        /* <DEDUP_REMOVED lines=13> */
.L_x_11590:
        /* <DEDUP_REMOVED lines=13> */
.L_x_11591:
        /* <DEDUP_REMOVED lines=14> */
.L_x_11569:
        /* <DEDUP_REMOVED lines=10> */
.L_x_11558:
[----:B------:R-:W-:Y:S05]  /*85c0*/  BSYNC.RECONVERGENT B0 ;  /* 0x0000000000007941 */ /* 0x000fea0003800200 */
.L_x_11557:
        /* <DEDUP_REMOVED lines=9> */
.L_x_11594:
        /* <DEDUP_REMOVED lines=32> */
[----:B012---:R-:W-:-:S07]  /*8860*/  PRMT R180, R188, 0x7610, R180 ;  /* 0x00007610bcb47816 */ /* 0x007fce00000000b4 */
.L_x_11597:
[----:B------:R-:W-:Y:S05]  /*8870*/  BRA.U !UP3, `(.L_x_11598) ;  /* 0x000000010b187547 */ /* 0x000fea000b800000 */
[----:B------:R-:W-:Y:S02]  /*8880*/  HADD2.F32 R188, -RZ, R176.H1_H1 ;  /* 0x300000b0ffbc7230 */ /* 0x000fe40000004100 */
[----:B------:R-:W-:-:S04]  /*8890*/  FMUL.FTZ R189, R185, UR29 ;  /* 0x0000001db9bd7c20 */ /* 0x000fc80008410000 */
[-C--:B------:R-:W-:Y:S01]  /*88a0*/  FFMA.FTZ R37, R188, R189.reuse, R37 ;  /* 0x000000bdbc257223 */ /* 0x080fe20000010025 */
[----:B------:R-:W-:-:S05]  /*88b0*/  FMUL.FTZ R188, R133, R189 ;  /* 0x000000bd85bc7220 */ /* 0x000fca0000410000 */
[----:B------:R-:W-:-:S04]  /*88c0*/  F2FP.F16.F32.PACK_AB R188, RZ, R188 ;  /* 0x000000bcffbc723e */ /* 0x000fc800000000ff */
[----:B012---:R-:W-:-:S07]  /*88d0*/  PRMT R180, R180, 0x5410, R188 ;  /* 0x00005410b4b47816 */ /* 0x007fce00000000bc */
.L_x_11598:
[----:B------:R-:W-:Y:S05]  /*88e0*/  BRA.U !UP3, `(.L_x_11599) ;  /* 0x000000010b187547 */ /* 0x000fea000b800000 */
[----:B------:R-:W-:Y:S02]  /*88f0*/  HADD2.F32 R188, -RZ, R177.H0_H0 ;  /* 0x200000b1ffbc7230 */ /* 0x000fe40000004100 */
[----:B------:R-:W-:-:S04]  /*8900*/  FMUL.FTZ R189, R186, UR29 ;  /* 0x0000001dbabd7c20 */ /* 0x000fc80008410000 */
[-C--:B------:R-:W-:Y:S01]  /*8910*/  FFMA.FTZ R38, R188, R189.reuse, R38 ;  /* 0x000000bdbc267223 */ /* 0x080fe20000010026 */
[----:B------:R-:W-:-:S05]  /*8920*/  FMUL.FTZ R188, R134, R189 ;  /* 0x000000bd86bc7220 */ /* 0x000fca0000410000 */
[----:B------:R-:W-:-:S04]  /*8930*/  F2FP.F16.F32.PACK_AB R188, RZ, R188 ;  /* 0x000000bcffbc723e */ /* 0x000fc800000000ff */
[----:B012---:R-:W-:-:S07]  /*8940*/  PRMT R181, R188, 0x7610, R181 ;  /* 0x00007610bcb57816 */ /* 0x007fce00000000b5 */
.L_x_11599:
[----:B------:R-:W-:Y:S05]  /*8950*/  BRA.U !UP3, `(.L_x_11600) ;  /* 0x000000010b187547 */ /* 0x000fea000b800000 */
[----:B------:R-:W-:Y:S02]  /*8960*/  HADD2.F32 R188, -RZ, R177.H1_H1 ;  /* 0x300000b1ffbc7230 */ /* 0x000fe40000004100 */
[----:B------:R-:W-:-:S04]  /*8970*/  FMUL.FTZ R189, R187, UR29 ;  /* 0x0000001dbbbd7c20 */ /* 0x000fc80008410000 */
[-C--:B------:R-:W-:Y:S01]  /*8980*/  FFMA.FTZ R39, R188, R189.reuse, R39 ;  /* 0x000000bdbc277223 */ /* 0x080fe20000010027 */
[----:B------:R-:W-:-:S05]  /*8990*/  FMUL.FTZ R188, R135, R189 ;  /* 0x000000bd87bc7220 */ /* 0x000fca0000410000 */
[----:B------:R-:W-:-:S04]  /*89a0*/  F2FP.F16.F32.PACK_AB R188, RZ, R188 ;  /* 0x000000bcffbc723e */ /* 0x000fc800000000ff */
[----:B012---:R-:W-:-:S07]  /*89b0*/  PRMT R181, R181, 0x5410, R188 ;  /* 0x00005410b5b57816 */ /* 0x007fce00000000bc */
.L_x_11600:
        /* <DEDUP_REMOVED lines=12> */
.L_x_11601:
        /* <DEDUP_REMOVED lines=11> */
[----:B012---:R-:W-:-:S07]  /*8b30*/  PRMT R182, R182, 0x5410, R190 ;  /* 0x00005410b6b67816 */ /* 0x007fce00000000be */
.L_x_11602:
[----:B------:R-:W-:-:S05]  /*8b40*/  MOV R190, UR8 ;  /* 0x0000000800be7c02 */ /* 0x000fca0008000f00 */
[----:B------:R-:W-:-:S04]  /*8b50*/  @P6 FFMA.FTZ R190, R219, R190, UR9 ;  /* 0x00000009dbbe6e23 */ /* 0x000fc800080100be */
[----:B------:R-:W-:Y:S01]  /*8b60*/  @P6 FADD.FTZ R191, R220, -R190 ;  /* 0x800000bedcbf6221 */ /* 0x000fe20000010000 */
[----:B------:R-:W-:-:S03]  /*8b70*/  MOV R190, R174 ;  /* 0x000000ae00be7202 */ /* 0x000fc60000000f00 */
[----:B------:R-:W-:Y:S01]  /*8b80*/  @P6 FFMA.FTZ R190, R191, UR30, R174 ;  /* 0x0000001ebfbe6c23 */ /* 0x000fe200080100ae */
[----:B------:R-:W-:Y:S06]  /*8b90*/  BRA.U !UP3, `(.L_x_11603) ;  /* 0x000000010b187547 */ /* 0x000fec000b800000 */
[----:B------:R-:W-:Y:S02]  /*8ba0*/  HADD2.F32 R191, -RZ, R179.H0_H0 ;  /* 0x200000b3ffbf7230 */ /* 0x000fe40000004100 */
[----:B012---:R-:W-:-:S04]  /*8bb0*/  FMUL.FTZ R192, R190, UR29 ;  /* 0x0000001dbec07c20 */ /* 0x007fc80008410000 */
[-C--:B------:R-:W-:Y:S01]  /*8bc0*/  FFMA.FTZ R34, R191, R192.reuse, R34 ;  /* 0x000000c0bf227223 */ /* 0x080fe20000010022 */
[----:B------:R-:W-:-:S05]  /*8bd0*/  FMUL.FTZ R191, R130, R192 ;  /* 0x000000c082bf7220 */ /* 0x000fca0000410000 */
[----:B------:R-:W-:-:S04]  /*8be0*/  F2FP.F16.F32.PACK_AB R191, RZ, R191 ;  /* 0x000000bfffbf723e */ /* 0x000fc800000000ff */
[----:B------:R-:W-:-:S07]  /*8bf0*/  PRMT R183, R191, 0x7610, R183 ;  /* 0x00007610bfb77816 */ /* 0x000fce00000000b7 */
.L_x_11603:
[----:B012---:R-:W2:Y:S01]  /*8c00*/  LDL R192, [R1] ;  /* 0x0000000001c07983 */ /* 0x007ea20000100800 */
[----:B------:R-:W-:-:S05]  /*8c10*/  MOV R191, UR8 ;  /* 0x0000000800bf7c02 */ /* 0x000fca0008000f00 */
[----:B--2---:R-:W-:-:S04]  /*8c20*/  @P6 FFMA.FTZ R191, R192, R191, UR9 ;  /* 0x00000009c0bf6e23 */ /* 0x004fc800080100bf */
        /* <DEDUP_REMOVED lines=11> */
.L_x_11596:
        /* <DEDUP_REMOVED lines=13> */
.L_x_11605:
        /* <DEDUP_REMOVED lines=13> */
.L_x_11606:
        /* <DEDUP_REMOVED lines=13> */
.L_x_11607:
        /* <DEDUP_REMOVED lines=13> */
.L_x_11608:
        /* <DEDUP_REMOVED lines=13> */
.L_x_11609:
        /* <DEDUP_REMOVED lines=13> */
.L_x_11610:
        /* <DEDUP_REMOVED lines=13> */
.L_x_11611:
[----:B------:R-:W-:Y:S05]  /*9290*/  BRA.U !UP3, `(.L_x_11604) ;  /* 0x000000110b147547 */ /* 0x000fea000b800000 */
[----:B012---:R-:W2:Y:S01]  /*92a0*/  LDL R193, [R1] ;  /* 0x0000000001c17983 */ /* 0x007ea20000100800 */
[----:B------:R-:W-:Y:S02]  /*92b0*/  PLOP3.LUT P6, PT, PT, PT, UP2, 0x80, 0x8 ;  /* 0x000000000008781c */ /* 0x000fe40003fcf028 */
[----:B------:R-:W-:-:S11]  /*92c0*/  MOV R192, UR8 ;  /* 0x0000000800c07c02 */ /* 0x000fd60008000f00 */
[----:B--2---:R-:W-:Y:S01]  /*92d0*/  @P6 FFMA.FTZ R192, R193, R192, UR9 ;  /* 0x00000009c1c06e23 */ /* 0x004fe200080100c0 */
[----:B-----5:R-:W-:-:S03]  /*92e0*/  MOV R193, R175 ;  /* 0x000000af00c17202 */ /* 0x020fc60000000f00 */
[----:B------:R-:W-:-:S04]  /*92f0*/  @P6 FADD.FTZ R192, R252, -R192 ;  /* 0x800000c0fcc06221 */ /* 0x000fc80000010000 */
        /* <DEDUP_REMOVED lines=8> */
.L_x_11595:
[----:B012---:R-:W0:Y:S02]  /*9380*/  LDC.64 R192, c[0x0][0x478] ;  /* 0x00011e00ffc07b82 */ /* 0x007e240000000a00 */
[----:B0-----:R-:W-:-:S04]  /*9390*/  ISETP.NE.U32.AND P0, PT, R192, RZ, PT ;  /* 0x000000ffc000720c */ /* 0x001fc80003f05070 */
[----:B------:R-:W-:-:S13]  /*93a0*/  ISETP.NE.AND.EX P0, PT, R193, RZ, PT, P0 ;  /* 0x000000ffc100720c */ /* 0x000fda0003f05300 */
[----:B------:R-:W-:Y:S05]  /*93b0*/  @!P0 BRA `(.L_x_11612) ;  /* 0x0000000800288947 */ /* 0x000fea0003800000 */
        /* <DEDUP_REMOVED lines=13> */
.L_x_11613:
        /* <DEDUP_REMOVED lines=13> */
.L_x_11614:
        /* <DEDUP_REMOVED lines=13> */
.L_x_11615:
        /* <DEDUP_REMOVED lines=13> */
.L_x_11616:
        /* <DEDUP_REMOVED lines=13> */
.L_x_11617:
        /* <DEDUP_REMOVED lines=13> */
.L_x_11618:
        /* <DEDUP_REMOVED lines=13> */
.L_x_11619:
        /* <DEDUP_REMOVED lines=47> */
.L_x_11612:
        /* <DEDUP_REMOVED lines=13> */
.L_x_11620:
        /* <DEDUP_REMOVED lines=13> */
.L_x_11621:
        /* <DEDUP_REMOVED lines=13> */
.L_x_11622:
        /* <DEDUP_REMOVED lines=13> */
.L_x_11623:
        /* <DEDUP_REMOVED lines=13> */
.L_x_11624:
        /* <DEDUP_REMOVED lines=13> */
.L_x_11625:
        /* <DEDUP_REMOVED lines=13> */
.L_x_11626:
[----:B------:R-:W-:Y:S05]  /*a210*/  BRA.U !UP3, `(.L_x_11604) ;  /* 0x000000010b347547 */ /* 0x000fea000b800000 */
[----:B------:R-:W2:Y:S01]  /*a220*/  LDL R193, [R1] ;  /* 0x0000000001c17983 */ /* 0x000ea20000100800 */
[----:B------:R-:W-:Y:S02]  /*a230*/  MOV R192, UR8 ;  /* 0x0000000800c07c02 */ /* 0x000fe40008000f00 */
[----:B------:R-:W-:-:S03]  /*a240*/  ISETP.LT.AND P6, PT, RZ, UR31, PT ;  /* 0x0000001fff007c0c */ /* 0x000fc6000bfc1270 */
[----:B--2---:R-:W-:Y:S01]  /*a250*/  FFMA.FTZ R192, R193, R192, UR9 ;  /* 0x00000009c1c07e23 */ /* 0x004fe200080100c0 */
[----:B-----5:R-:W-:-:S03]  /*a260*/  HADD2.F32 R193, -RZ, R179.H1_H1 ;  /* 0x300000b3ffc17230 */ /* 0x020fc60000004100 */
        /* <DEDUP_REMOVED lines=8> */
.L_x_11604:
        /* <DEDUP_REMOVED lines=8> */
.L_x_11593:
[----:B------:R-:W-:Y:S05]  /*a370*/  BSYNC.RECONVERGENT B0 ;  /* 0x0000000000007941 */ /* 0x000fea0003800200 */
.L_x_11592:
[----:B------:R-:W-:Y:S02]  /*a380*/  UIADD3 UR26, UPT, UPT, UR26, UR24, URZ ;  /* 0x000000181a1a7290 */ /* 0x000fe4000fffe0ff */
[----:B------:R-:W-:Y:S02]  /*a390*/  UPLOP3.LUT UP1, UPT, UPT, UPT, UP1, 0x40, 0x4 ;  /* 0x000000000004789c */ /* 0x000fe40003f2e810 */
[----:B------:R-:W-:-:S09]  /*a3a0*/  UISETP.GE.AND UP0, UPT, UR26, UR25, UPT ;  /* 0x000000191a00728c */ /* 0x000fd2000bf06270 */
[----:B------:R-:W-:Y:S05]  /*a3b0*/  BRA.U !UP0, `(.L_x_11627) ;  /* 0xffffff6908147547 */ /* 0x000fea000b83ffff */
.L_x_11475:
        /* <DEDUP_REMOVED lines=20> */
.L_x_11629:
[----:B------:R-:W-:Y:S05]  /*a500*/  BSYNC.RECONVERGENT B0 ;  /* 0x0000000000007941 */ /* 0x000fea0003800200 */
.L_x_11628:
        /* <DEDUP_REMOVED lines=15> */
.L_x_11631:
[----:B------:R-:W-:Y:S05]  /*a600*/  BSYNC.RECONVERGENT B0 ;  /* 0x0000000000007941 */ /* 0x000fea0003800200 */
.L_x_11630:
        /* <DEDUP_REMOVED lines=15> */
.L_x_11633:
[----:B------:R-:W-:Y:S05]  /*a700*/  BSYNC.RECONVERGENT B0 ;  /* 0x0000000000007941 */ /* 0x000fea0003800200 */
.L_x_11632:
        /* <DEDUP_REMOVED lines=14> */
.L_x_11634:
        /* <DEDUP_REMOVED lines=9> */
.L_x_15724:


//--------------------- .text._ZN10layer_norm13ln_bwd_kernelINS_13Kernel_traitsIf6__halffS2_fjLj4096ELj1ELj1ELj4ELj16ENS_18Kernel_traits_baseILj4096EfS2_fS2_fjLj128EEEEELb0ELb1ELb1ELb1EEEvNS_9BwdParamsE --------------------------
	.section	.text._ZN10layer_norm13ln_bwd_kernelINS_13Kernel_traitsIf6__halffS2_fjLj4096ELj1ELj1ELj4ELj16ENS_18Kernel_traits_baseILj4096EfS2_fS2_fjLj128EEEEELb0ELb1ELb1ELb1EEEvNS_9BwdParamsE,"ax",@progbits
	.align	128
        .global         _ZN10layer_norm13ln_bwd_kernelINS_13Kernel_traitsIf6__halffS2_fjLj4096ELj1ELj1ELj4ELj16ENS_18Kernel_traits_baseILj4096EfS2_fS2_fjLj128EEEEELb0ELb1ELb1ELb1EEEvNS_9BwdParamsE
        .type           _ZN10layer_norm13ln_bwd_kernelINS_13Kernel_traitsIf6__halffS2_fjLj4096ELj1ELj1ELj4ELj16ENS_18Kernel_traits_baseILj4096EfS2_fS2_fjLj128EEEEELb0ELb1ELb1ELb1EEEvNS_9BwdParamsE,@function
        .size           _ZN10layer_norm13ln_bwd_kernelINS_13Kernel_traitsIf6__halffS2_fjLj4096ELj1ELj1ELj4ELj16ENS_18Kernel_traits_baseILj4096EfS2_fS2_fjLj128EEEEELb0ELb1ELb1ELb1EEEvNS_9BwdParamsE,(.L_x_15725 - _ZN10layer_norm13ln_bwd_kernelINS_13Kernel_traitsIf6__halffS2_fjLj4096ELj1ELj1ELj4ELj16ENS_18Kernel_traits_baseILj4096EfS2_fS2_fjLj128EEEEELb0ELb1ELb1ELb1EEEvNS_9BwdParamsE)
        .other          _ZN10layer_norm13ln_bwd_kernelINS_13Kernel_traitsIf6__halffS2_fjLj4096ELj1ELj1ELj4ELj16ENS_18Kernel_traits_baseILj4096EfS2_fS2_fjLj128EEEEELb0ELb1ELb1ELb1EEEvNS_9BwdParamsE,@"STO_CUDA_ENTRY STV_DEFAULT"
_ZN10layer_norm13ln_bwd_kernelINS_13Kernel_traitsIf6__halffS2_fjLj4096ELj1ELj1ELj4ELj16ENS_18Kernel_traits_baseILj4096EfS2_fS2_fjLj128EEEEELb0ELb1ELb1ELb1EEEvNS_9BwdParamsE:
.text._ZN10layer_norm13ln_bwd_kernelINS_13Kernel_traitsIf6__halffS2_fjLj4096ELj1ELj1ELj4ELj16ENS_18Kernel_traits_baseILj4096EfS2_fS2_fjLj128EEEEELb0ELb1ELb1ELb1EEEvNS_9BwdParamsE:
        /* <DEDUP_REMOVED lines=102> */
.L_x_11771:
        /* <DEDUP_REMOVED lines=22> */
[----:B------:R2:W-:Y:S01]  /*07c0*/  STL [R1+0x8c], R27 ;  /* 0x00008c1b01007387 */ /* 0x0005e20000100800 */
[----:B------:R-:W-:Y:S02]  /*07d0*/  USHF.R.S32.HI UR10, URZ, 0x1f, UR9 ;  /* 0x0000001fff0a7899 */ /* 0x000fe40008011409 */
[----:B------:R-:W-:Y:S02]  /*07e0*/  UIMAD UR11, UR11, UR27, URZ ;  /* 0x0000001b0b0b72a4 */ /* 0x000fe4000f8e02ff */
[----:B------:R-:W-:Y:S01]  /*07f0*/  USHF.R.S32.HI UR16, URZ, 0x1f, UR8 ;  /* 0x0000001fff107899 */ /* 0x000fe20008011408 */
[----:B------:R-:W3:Y:S01]  /*0800*/  LDC.64 R14, c[0x0][0x428] ;  /* 0x00010a00ff0e7b82 */ /* 0x000ee20000000a00 */
[----:B------:R-:W-:-:S02]  /*0810*/  ULEA.HI UR10, UR10, UR9, URZ, 0x3 ;  /* 0x000000090a0a7291 */ /* 0x000fc4000f8f18ff */
[----:B------:R-:W-:Y:S01]  /*0820*/  ULEA UR30, UP0, UR8, UR22, 0x2 ;  /* 0x00000016081e7291 */ /* 0x000fe2000f8010ff */
[----:B------:R-:W-:Y:S01]  /*0830*/  ISETP.NE.AND P1, PT, RZ, UR28, PT ;  /* 0x0000001cff007c0c */ /* 0x000fe2000bf25270 */
[----:B------:R-:W-:Y:S01]  /*0840*/  USHF.R.S32.HI UR9, URZ, 0x1f, UR11 ;  /* 0x0000001fff097899 */ /* 0x000fe2000801140b */
[----:B------:R4:W-:Y:S01]  /*0850*/  STL [R1+0x88], R26 ;  /* 0x0000881a01007387 */ /* 0x0009e20000100800 */
[----:B------:R-:W-:Y:S01]  /*0860*/  MOV R233, UR10 ;  /* 0x0000000a00e97c02 */ /* 0x000fe20008000f00 */
[----:B------:R-:W-:Y:S01]  /*0870*/  ULEA.HI.X UR16, UR8, UR23, UR16, 0x2, UP0 ;  /* 0x0000001708107291 */ /* 0x000fe200080f1410 */
[----:B------:R-:W-:Y:S01]  /*0880*/  MOV R18, UR30 ;  /* 0x0000001e00127c02 */ /* 0x000fe20008000f00 */
[----:B------:R-:W-:Y:S01]  /*0890*/  ULEA.HI UR9, UR9, UR11, URZ, 0x3 ;  /* 0x0000000b09097291 */ /* 0x000fe2000f8f18ff */
[----:B------:R4:W-:Y:S03]  /*08a0*/  STL [R1+0x84], R25 ;  /* 0x0000841901007387 */ /* 0x0009e60000100800 */
[----:B------:R-:W-:Y:S01]  /*08b0*/  MOV R19, UR16 ;  /* 0x0000001000137c02 */ /* 0x000fe20008000f00 */
[----:B------:R4:W-:Y:S01]  /*08c0*/  STL [R1+0x80], R24 ;  /* 0x0000801801007387 */ /* 0x0009e20000100800 */
[----:B------:R-:W-:-:S03]  /*08d0*/  MOV R3, UR9 ;  /* 0x0000000900037c02 */ /* 0x000fc60008000f00 */
[----:B------:R-:W2:Y:S01]  /*08e0*/  LDG.E R2, desc[UR18][R18.64] ;  /* 0x0000001212027981 */ /* 0x000ea2000c1e1900 */
[----:B0-----:R-:W-:-:S03]  /*08f0*/  LEA.HI.SX32 R233, R233, R10, 0x1d ;  /* 0x0000000ae9e97211 */ /* 0x001fc600078feaff */
[----:B------:R0:W-:Y:S01]  /*0900*/  STL [R1+0x7c], R23 ;  /* 0x00007c1701007387 */ /* 0x0001e20000100800 */
[----:B------:R-:W-:Y:S02]  /*0910*/  IADD3 R232, PT, PT, R233, 0x80, RZ ;  /* 0x00000080e9e87810 */ /* 0x000fe40007ffe0ff */
[----:B------:R-:W-:Y:S02]  /*0920*/  LEA.HI.SX32 R10, R3, R10, 0x1d ;  /* 0x0000000a030a7211 */ /* 0x000fe400078feaff */
[C---:B------:R-:W-:Y:S01]  /*0930*/  IADD3 R0, PT, PT, R233.reuse, 0x180, RZ ;  /* 0x00000180e9007810 */ /* 0x040fe20007ffe0ff */
[--C-:B-1----:R-:W-:Y:S01]  /*0940*/  IMAD.WIDE.U32 R16, R232, 0x20, R12.reuse ;  /* 0x00000020e8107825 */ /* 0x102fe200078e000c */
[C---:B------:R-:W-:Y:S01]  /*0950*/  IADD3 R3, PT, PT, R233.reuse, 0x100, RZ ;  /* 0x00000100e9037810 */ /* 0x040fe20007ffe0ff */
[----:B------:R1:W-:Y:S02]  /*0960*/  STL [R1+0x78], R22 ;  /* 0x0000781601007387 */ /* 0x0003e40000100800 */
[----:B------:R-:W-:-:S02]  /*0970*/  IMAD.WIDE.U32 R8, R233, 0x20, R12 ;  /* 0x00000020e9087825 */ /* 0x000fc400078e000c */
[----:B------:R-:W4:Y:S02]  /*0980*/  LDG.E.128 R208, desc[UR18][R16.64] ;  /* 0x0000001210d07981 */ /* 0x000f24000c1e1d00 */
[--C-:B------:R-:W-:Y:S02]  /*0990*/  IMAD.WIDE.U32 R200, R3, 0x20, R12.reuse ;  /* 0x0000002003c87825 */ /* 0x100fe400078e000c */
[----:B------:R-:W4:Y:S02]  /*09a0*/  LDG.E.128 R212, desc[UR18][R16.64+0x10] ;  /* 0x0000101210d47981 */ /* 0x000f24000c1e1d00 */
[----:B------:R-:W-:Y:S01]  /*09b0*/  IMAD.WIDE.U32 R12, R0, 0x20, R12 ;  /* 0x00000020000c7825 */ /* 0x000fe200078e000c */
[C---:B------:R-:W-:Y:S01]  /*09c0*/  IADD3 R11, PT, PT, R10.reuse, 0x80, RZ ;  /* 0x000000800a0b7810 */ /* 0x040fe20007ffe0ff */
[----:B------:R-:W4:Y:S04]  /*09d0*/  LDG.E.128 R236, desc[UR18][R8.64] ;  /* 0x0000001208ec7981 */ /* 0x000f28000c1e1d00 */
[----:B------:R-:W4:Y:S04]  /*09e0*/  LDG.E.128 R228, desc[UR18][R12.64+0x10] ;  /* 0x000010120ce47981 */ /* 0x000f28000c1e1d00 */
[----:B------:R0:W4:Y:S01]  /*09f0*/  LDG.E.128 R4, desc[UR18][R8.64+0x10] ;  /* 0x0000101208047981 */ /* 0x000122000c1e1d00 */
[----:B---3--:R-:W-:-:S03]  /*0a00*/  IMAD.WIDE.U32 R196, R10, 0x10, R14 ;  /* 0x000000100ac47825 */ /* 0x008fc600078e000e */
[----:B------:R3:W-:Y:S04]  /*0a10*/  STL [R1+0x74], R21 ;  /* 0x0000741501007387 */ /* 0x0007e80000100800 */
[----:B------:R-:W3:Y:S01]  /*0a20*/  LDG.E.128 R196, desc[UR18][R196.64] ;  /* 0x00000012c4c47981 */ /* 0x000ee2000c1e1d00 */
[--C-:B0-----:R-:W-:Y:S01]  /*0a30*/  IMAD.WIDE.U32 R8, R11, 0x10, R14.reuse ;  /* 0x000000100b087825 */ /* 0x101fe200078e000e */
[----:B------:R-:W-:Y:S02]  /*0a40*/  IADD3 R11, PT, PT, R10, 0x100, RZ ;  /* 0x000001000a0b7810 */ /* 0x000fe40007ffe0ff */
[----:B------:R0:W-:Y:S04]  /*0a50*/  STL [R1+0x70], R20 ;  /* 0x0000701401007387 */ /* 0x0001e80000100800 */
[----:B------:R1:W3:Y:S04]  /*0a60*/  LDG.E.128 R204, desc[UR18][R8.64] ;  /* 0x0000001208cc7981 */ /* 0x0002e8000c1e1d00 */
[----:B------:R-:W3:Y:S04]  /*0a70*/  LDG.E.128 R216, desc[UR18][R200.64] ;  /* 0x00000012c8d87981 */ /* 0x000ee8000c1e1d00 */
[----:B------:R-:W3:Y:S01]  /*0a80*/  LDG.E.128 R220, desc[UR18][R200.64+0x10] ;  /* 0x00001012c8dc7981 */ /* 0x000ee2000c1e1d00 */
[----:B-1----:R-:W-:-:S03]  /*0a90*/  IMAD.WIDE.U32 R8, R11, 0x10, R14 ;  /* 0x000000100b087825 */ /* 0x002fc600078e000e */
[----:B------:R-:W3:Y:S04]  /*0aa0*/  LDG.E.128 R224, desc[UR18][R12.64] ;  /* 0x000000120ce07981 */ /* 0x000ee8000c1e1d00 */
[----:B------:R1:W3:Y:S01]  /*0ab0*/  LDG.E.128 R16, desc[UR18][R8.64] ;  /* 0x0000001208107981 */ /* 0x0002e2000c1e1d00 */
[----:B--2---:R-:W-:-:S05]  /*0ac0*/  FSEL R2, R2, RZ, !P1 ;  /* 0x000000ff02027208 */ /* 0x004fca0004800000 */
[C---:B----4-:R-:W-:Y:S01]  /*0ad0*/  FADD.FTZ R243, -R2.reuse, R211 ;  /* 0x000000d302f37221 */ /* 0x050fe20000010100 */
[----:B------:R-:W-:-:S04]  /*0ae0*/  FADD.FTZ R245, -R2, R213 ;  /* 0x000000d502f57221 */ /* 0x000fc80000010100 */
[----:B------:R-:W-:Y:S01]  /*0af0*/  MOV R213, R243 ;  /* 0x000000f300d57202 */ /* 0x000fe20000000f00 */
[C---:B------:R-:W-:Y:S02]  /*0b00*/  FADD.FTZ R243, -R2.reuse, R228 ;  /* 0x000000e402f37221 */ /* 0x040fe40000010100 */
[----:B------:R-:W2:Y:S01]  /*0b10*/  LDL R228, [R1+0x6c] ;  /* 0x00006c0001e47983 */ /* 0x000ea20000100800 */
[C---:B------:R-:W-:Y:S01]  /*0b20*/  FADD.FTZ R242, -R2.reuse, R210 ;  /* 0x000000d202f27221 */ /* 0x040fe20000010100 */
[----:B------:R-:W-:-:S04]  /*0b30*/  FADD.FTZ R244, -R2, R212 ;  /* 0x000000d402f47221 */ /* 0x000fc80000010100 */
[----:B------:R-:W-:Y:S01]  /*0b40*/  MOV R212, R242 ;  /* 0x000000f200d47202 */ /* 0x000fe20000000f00 */
[----:B------:R-:W-:Y:S02]  /*0b50*/  FADD.FTZ R242, -R2, R229 ;  /* 0x000000e502f27221 */ /* 0x000fe40000010100 */
[----:B------:R-:W4:Y:S01]  /*0b60*/  LDL R229, [R1+0x68] ;  /* 0x0000680001e57983 */ /* 0x000f220000100800 */
[----:B------:R-:W-:-:S04]  /*0b70*/  UISETP.NE.U32.AND UP0, UPT, UR4, URZ, UPT ;  /* 0x000000ff0400728c */ /* 0x000fc8000bf05070 */
[----:B------:R-:W-:-:S06]  /*0b80*/  UISETP.NE.AND.EX UP0, UPT, UR5, URZ, UPT, UP0 ;  /* 0x000000ff0500728c */ /* 0x000fcc000bf05300 */
[----:B------:R-:W-:Y:S02]  /*0b90*/  PLOP3.LUT P0, PT, PT, PT, UP0, 0x80, 0x8 ;  /* 0x000000000008781c */ /* 0x000fe40003f0f008 */
[----:B------:R-:W-:-:S05]  /*0ba0*/  IADD3 R10, PT, PT, R10, 0x180, RZ ;  /* 0x000001800a0a7810 */ /* 0x000fca0007ffe0ff */
[----:B-1----:R-:W-:-:S05]  /*0bb0*/  IMAD.WIDE.U32 R8, R10, 0x10, R14 ;  /* 0x000000100a087825 */ /* 0x002fca00078e000e */
[----:B------:R1:W4:Y:S01]  /*0bc0*/  LDG.E.128 R200, desc[UR18][R8.64] ;  /* 0x0000001208c87981 */ /* 0x000322000c1e1d00 */
[----:B------:R-:W0:Y:S08]  /*0bd0*/  @P0 LDC.64 R10, c[0x0][0x438] ;  /* 0x00010e00ff0a0b82 */ /* 0x000e300000000a00 */
[----:B------:R-:W3:Y:S08]  /*0be0*/  @P0 LDC.64 R14, c[0x0][0x438] ;  /* 0x00010e00ff0e0b82 */ /* 0x000ef00000000a00 */
[----:B------:R-:W3:Y:S01]  /*0bf0*/  @P0 LDC.64 R12, c[0x0][0x438] ;  /* 0x00010e00ff0c0b82 */ /* 0x000ee20000000a00 */
[C---:B------:R-:W-:Y:S01]  /*0c00*/  FADD.FTZ R239, -R2.reuse, R239 ;  /* 0x000000ef02ef7221 */ /* 0x040fe20000010100 */
[----:B------:R-:W-:-:S06]  /*0c10*/  FADD.FTZ R246, -R2, R214 ;  /* 0x000000d602f67221 */ /* 0x000fcc0000010100 */
[----:B-1----:R-:W1:Y:S01]  /*0c20*/  @P0 LDC.64 R8, c[0x0][0x438] ;  /* 0x00010e00ff080b82 */ /* 0x002e620000000a00 */
[----:B0-----:R-:W-:Y:S01]  /*0c30*/  @P0 IMAD.WIDE.U32 R10, R0, 0x20, R10 ;  /* 0x00000020000a0825 */ /* 0x001fe200078e000a */
[----:B------:R-:W-:-:S04]  /*0c40*/  MOV R214, R244 ;  /* 0x000000f400d67202 */ /* 0x000fc80000000f00 */
[----:B------:R-:W5:Y:S01]  /*0c50*/  @P0 LDG.E.128 R172, desc[UR18][R10.64] ;  /* 0x000000120aac0981 */ /* 0x000f62000c1e1d00 */
[----:B---3--:R-:W-:-:S03]  /*0c60*/  @P0 IMAD.WIDE.U32 R14, R233, 0x20, R14 ;  /* 0x00000020e90e0825 */ /* 0x008fc600078e000e */
[----:B------:R0:W5:Y:S01]  /*0c70*/  @P0 LDG.E.128 R176, desc[UR18][R10.64+0x10] ;  /* 0x000010120ab00981 */ /* 0x000162000c1e1d00 */
[----:B------:R-:W-:-:S03]  /*0c80*/  HADD2.F32 R244, -RZ, R17.H0_H0 ;  /* 0x20000011fff47230 */ /* 0x000fc60000004100 */
[----:B------:R-:W5:Y:S01]  /*0c90*/  @P0 LDG.E.128 R148, desc[UR18][R14.64] ;  /* 0x000000120e940981 */ /* 0x000f62000c1e1d00 */
[----:B------:R-:W-:-:S03]  /*0ca0*/  FADD.FTZ R0, -R2, R236 ;  /* 0x000000ec02007221 */ /* 0x000fc60000010100 */
[----:B------:R3:W5:Y:S01]  /*0cb0*/  @P0 LDG.E.128 R152, desc[UR18][R14.64+0x10] ;  /* 0x000010120e980981 */ /* 0x000762000c1e1d00 */
[--C-:B0-----:R-:W-:Y:S02]  /*0cc0*/  HADD2.F32 R11, -RZ, R199.reuse.H0_H0 ;  /* 0x200000c7ff0b7230 */ /* 0x101fe40000004100 */
[----:B------:R-:W-:Y:S02]  /*0cd0*/  HADD2.F32 R10, -RZ, R199.H1_H1 ;  /* 0x300000c7ff0a7230 */ /* 0x000fe40000004100 */
[----:B------:R-:W-:Y:S02]  /*0ce0*/  HADD2.F32 R199, -RZ, R17.H1_H1 ;  /* 0x30000011ffc77230 */ /* 0x000fe40000004100 */
[----:B------:R-:W-:Y:S01]  /*0cf0*/  FMUL.FTZ R17, R239, UR31 ;  /* 0x0000001fef117c20 */ /* 0x000fe20008410000 */
[----:B---3--:R-:W-:Y:S02]  /*0d00*/  HADD2.F32 R14, -RZ, R197.H1_H1 ;  /* 0x300000c5ff0e7230 */ /* 0x008fe40000004100 */
[C---:B------:R-:W-:Y:S01]  /*0d10*/  FADD.FTZ R15, -R2.reuse, R237 ;  /* 0x000000ed020f7221 */ /* 0x040fe20000010100 */
[C---:B------:R-:W-:Y:S01]  /*0d20*/  FADD.FTZ R236, -R2.reuse, R6 ;  /* 0x0000000602ec7221 */ /* 0x040fe20000010100 */
[----:B------:R-:W-:Y:S01]  /*0d30*/  FADD.FTZ R237, -R2, R7 ;  /* 0x0000000702ed7221 */ /* 0x000fe20000010100 */
[----:B------:R-:W-:-:S02]  /*0d40*/  HADD2.F32 R7, -RZ, R205.H0_H0 ;  /* 0x200000cdff077230 */ /* 0x000fc40000004100 */
[----:B------:R-:W-:Y:S01]  /*0d50*/  FFMA.FTZ R115, R17, R14, R115 ;  /* 0x0000000e11737223 */ /* 0x000fe20000010073 */
[----:B------:R-:W-:Y:S02]  /*0d60*/  HADD2.F32 R6, -RZ, R205.H1_H1 ;  /* 0x300000cdff067230 */ /* 0x000fe40000004100 */
[----:B------:R-:W-:Y:S01]  /*0d70*/  FADD.FTZ R83, R83, R14 ;  /* 0x0000000e53537221 */ /* 0x000fe20000010000 */
[----:B------:R-:W-:-:S04]  /*0d80*/  @P0 IMAD.WIDE.U32 R12, R232, 0x20, R12 ;  /* 0x00000020e80c0825 */ /* 0x000fc800078e000c */
[C---:B------:R-:W-:Y:S01]  /*0d90*/  FADD.FTZ R240, -R2.reuse, R208 ;  /* 0x000000d002f07221 */ /* 0x040fe20000010100 */
[C---:B------:R-:W-:Y:S01]  /*0da0*/  FADD.FTZ R241, -R2.reuse, R209 ;  /* 0x000000d102f17221 */ /* 0x040fe20000010100 */
[----:B------:R-:W-:Y:S01]  /*0db0*/  FADD.FTZ R238, -R2, R238 ;  /* 0x000000ee02ee7221 */ /* 0x000fe20000010100 */
[----:B-1----:R-:W-:Y:S01]  /*0dc0*/  @P0 IMAD.WIDE.U32 R8, R3, 0x20, R8 ;  /* 0x0000002003080825 */ /* 0x002fe200078e0008 */
[----:B------:R-:W5:Y:S01]  /*0dd0*/  @P0 LDG.E.128 R156, desc[UR18][R12.64] ;  /* 0x000000120c9c0981 */ /* 0x000f62000c1e1d00 */
[----:B------:R-:W-:Y:S02]  /*0de0*/  MOV R210, R240 ;  /* 0x000000f000d27202 */ /* 0x000fe40000000f00 */
[--C-:B------:R-:W-:Y:S01]  /*0df0*/  HADD2.F32 R233, -RZ, R196.reuse.H0_H0 ;  /* 0x200000c4ffe97230 */ /* 0x100fe20000004100 */
[----:B------:R0:W5:Y:S01]  /*0e00*/  @P0 LDG.E.128 R160, desc[UR18][R12.64+0x10] ;  /* 0x000010120ca00981 */ /* 0x000162000c1e1d00 */
[----:B------:R-:W-:Y:S01]  /*0e10*/  HADD2.F32 R232, -RZ, R196.H1_H1 ;  /* 0x300000c4ffe87230 */ /* 0x000fe20000004100 */
[----:B------:R-:W-:Y:S01]  /*0e20*/  MOV R211, R241 ;  /* 0x000000f100d37202 */ /* 0x000fe20000000f00 */
[----:B------:R-:W-:-:S02]  /*0e30*/  HADD2.F32 R196, -RZ, R197.H0_H0 ;  /* 0x200000c5ffc47230 */ /* 0x000fc40000004100 */
[C---:B------:R-:W-:Y:S01]  /*0e40*/  FADD.FTZ R234, -R2.reuse, R4 ;  /* 0x0000000402ea7221 */ /* 0x040fe20000010100 */
[C---:B------:R-:W-:Y:S01]  /*0e50*/  FADD.FTZ R235, -R2.reuse, R5 ;  /* 0x0000000502eb7221 */ /* 0x040fe20000010100 */
[C---:B------:R-:W-:Y:S01]  /*0e60*/  FADD.FTZ R247, -R2.reuse, R215 ;  /* 0x000000d702f77221 */ /* 0x040fe20000010100 */
[C---:B------:R-:W-:Y:S01]  /*0e70*/  FADD.FTZ R252, -R2.reuse, R216 ;  /* 0x000000d802fc7221 */ /* 0x040fe20000010100 */
[C---:B------:R-:W-:Y:S01]  /*0e80*/  FADD.FTZ R27, -R2.reuse, R217 ;  /* 0x000000d9021b7221 */ /* 0x040fe20000010100 */
[C---:B------:R-:W-:Y:S01]  /*0e90*/  FADD.FTZ R26, -R2.reuse, R218 ;  /* 0x000000da021a7221 */ /* 0x040fe20000010100 */
[--C-:B0-----:R-:W-:Y:S02]  /*0ea0*/  HADD2.F32 R13, -RZ, R198.reuse.H0_H0 ;  /* 0x200000c6ff0d7230 */ /* 0x101fe40000004100 */
        /* <DEDUP_REMOVED lines=12> */
[--C-:B------:R-:W-:Y:S01]  /*0f70*/  HADD2.F32 R198, -RZ, R16.reuse.H0_H0 ;  /* 0x20000010ffc67230 */ /* 0x100fe20000004100 */
[----:B------:R-:W5:Y:S01]  /*0f80*/  @P0 LDG.E.128 R164, desc[UR18][R8.64] ;  /* 0x0000001208a40981 */ /* 0x000f62000c1e1d00 */
[----:B------:R-:W-:-:S02]  /*0f90*/  HADD2.F32 R197, -RZ, R16.H1_H1 ;  /* 0x30000010ffc57230 */ /* 0x000fc40000004100 */
[----:B------:R-:W-:Y:S01]  /*0fa0*/  FMUL.FTZ R16, R238, UR31 ;  /* 0x0000001fee107c20 */ /* 0x000fe20008410000 */
[--C-:B------:R-:W-:Y:S01]  /*0fb0*/  HADD2.F32 R3, -RZ, R207.reuse.H0_H0 ;  /* 0x200000cfff037230 */ /* 0x100fe20000004100 */
[----:B------:R0:W5:Y:S01]  /*0fc0*/  @P0 LDG.E.128 R168, desc[UR18][R8.64+0x10] ;  /* 0x0000101208a80981 */ /* 0x000162000c1e1d00 */
[----:B------:R-:W-:-:S03]  /*0fd0*/  HADD2.F32 R2, -RZ, R207.H1_H1 ;  /* 0x300000cfff027230 */ /* 0x000fc60000004100 */
[----:B------:R-:W3:Y:S01]  /*0fe0*/  LDL R207, [R1+0x54] ;  /* 0x0000540001cf7983 */ /* 0x000ee20000100800 */
[----:B------:R-:W-:Y:S01]  /*0ff0*/  FFMA.FTZ R114, R16, R196, R114 ;  /* 0x000000c410727223 */ /* 0x000fe20000010072 */
[----:B------:R-:W-:Y:S01]  /*1000*/  FADD.FTZ R82, R82, R196 ;  /* 0x000000c452527221 */ /* 0x000fe20000010000 */
[----:B------:R-:W-:Y:S01]  /*1010*/  FADD.FTZ R79, R79, R10 ;  /* 0x0000000a4f4f7221 */ /* 0x000fe20000010000 */
[----:B------:R-:W-:Y:S01]  /*1020*/  FADD.FTZ R78, R78, R11 ;  /* 0x0000000b4e4e7221 */ /* 0x000fe20000010000 */
[----:B------:R-:W3:Y:S01]  /*1030*/  LDL R239, [R1+0x34] ;  /* 0x0000340001ef7983 */ /* 0x000ee20000100800 */
[--C-:B0-----:R-:W-:Y:S02]  /*1040*/  HADD2.F32 R9, -RZ, R204.reuse.H0_H0 ;  /* 0x200000ccff097230 */ /* 0x101fe40000004100 */
[----:B------:R-:W-:Y:S02]  /*1050*/  HADD2.F32 R8, -RZ, R204.H1_H1 ;  /* 0x300000ccff087230 */ /* 0x000fe40000004100 */
[----:B--2---:R-:W-:Y:S01]  /*1060*/  FMUL.FTZ R205, R228, R14 ;  /* 0x0000000ee4cd7220 */ /* 0x004fe20000410000 */
[--C-:B------:R-:W-:Y:S01]  /*1070*/  HADD2.F32 R5, -RZ, R206.reuse.H0_H0 ;  /* 0x200000ceff057230 */ /* 0x100fe20000004100 */
[----:B------:R-:W2:Y:S01]  /*1080*/  LDL R14, [R1+0x5c] ;  /* 0x00005c00010e7983 */ /* 0x000ea20000100800 */
[----:B------:R-:W-:-:S03]  /*1090*/  HADD2.F32 R4, -RZ, R206.H1_H1 ;  /* 0x300000ceff047230 */ /* 0x000fc60000004100 */
[----:B------:R-:W2:Y:S01]  /*10a0*/  LDL R206, [R1+0x50] ;  /* 0x0000500001ce7983 */ /* 0x000ea20000100800 */
[----:B----4-:R-:W-:Y:S01]  /*10b0*/  FMUL.FTZ R204, R229, R196 ;  /* 0x000000c4e5cc7220 */ /* 0x010fe20000410000 */
[----:B------:R-:W-:Y:S02]  /*10c0*/  MOV R222, R24 ;  /* 0x0000001800de7202 */ /* 0x000fe40000000f00 */
[----:B------:R-:W4:Y:S01]  /*10d0*/  LDL R196, [R1+0x58] ;  /* 0x0000580001c47983 */ /* 0x000f220000100800 */
[----:B------:R-:W-:Y:S02]  /*10e0*/  MOV R221, R25 ;  /* 0x0000001900dd7202 */ /* 0x000fe40000000f00 */
[----:B------:R-:W-:Y:S02]  /*10f0*/  MOV R228, R226 ;  /* 0x000000e200e47202 */ /* 0x000fe40000000f00 */
[----:B------:R-:W-:Y:S02]  /*1100*/  MOV R218, R252 ;  /* 0x000000fc00da7202 */ /* 0x000fe40000000f00 */
[----:B------:R-:W-:-:S02]  /*1110*/  MOV R217, R247 ;  /* 0x000000f700d97202 */ /* 0x000fc40000000f00 */
[----:B------:R-:W-:Y:S01]  /*1120*/  MOV R219, R27 ;  /* 0x0000001b00db7202 */ /* 0x000fe20000000f00 */
[----:B------:R-:W-:Y:S01]  /*1130*/  FADD.FTZ R77, R77, R12 ;  /* 0x0000000c4d4d7221 */ /* 0x000fe20000010000 */
[----:B------:R-:W-:Y:S01]  /*1140*/  MOV R226, R209 ;  /* 0x000000d100e27202 */ /* 0x000fe20000000f00 */
[----:B------:R-:W4:Y:S01]  /*1150*/  LDL R231, [R1+0x60] ;  /* 0x0000600001e77983 */ /* 0x000f220000100800 */
[----:B------:R-:W-:-:S03]  /*1160*/  MOV R220, R26 ;  /* 0x0000001a00dc7202 */ /* 0x000fc60000000f00 */
[----:B------:R-:W4:Y:S01]  /*1170*/  LDL R230, [R1+0x64] ;  /* 0x0000640001e67983 */ /* 0x000f220000100800 */
[----:B------:R-:W-:Y:S02]  /*1180*/  MOV R216, R246 ;  /* 0x000000f600d87202 */ /* 0x000fe40000000f00 */
[----:B------:R-:W-:Y:S01]  /*1190*/  MOV R215, R245 ;  /* 0x000000f500d77202 */ /* 0x000fe20000000f00 */
[----:B------:R-:W-:Y:S01]  /*11a0*/  FADD.FTZ R76, R76, R13 ;  /* 0x0000000d4c4c7221 */ /* 0x000fe20000010000 */
[--C-:B------:R-:W-:Y:S01]  /*11b0*/  HADD2.F32 R25, -RZ, R201.reuse.H0_H0 ;  /* 0x200000c9ff197230 */ /* 0x100fe20000004100 */
[----:B------:R-:W4:Y:S01]  /*11c0*/  LDL R238, [R1+0x30] ;  /* 0x0000300001ee7983 */ /* 0x000f220000100800 */
[----:B------:R-:W-:Y:S02]  /*11d0*/  HADD2.F32 R24, -RZ, R201.H1_H1 ;  /* 0x300000c9ff187230 */ /* 0x000fe40000004100 */
[----:B------:R-:W-:-:S04]  /*11e0*/  FMUL.FTZ R201, R237, UR31 ;  /* 0x0000001fedc97c20 */ /* 0x000fc80008410000 */
[----:B------:R-:W-:Y:S01]  /*11f0*/  FFMA.FTZ R111, R201, R10, R111 ;  /* 0x0000000ac96f7223 */ /* 0x000fe2000001006f */
[--C-:B------:R-:W-:Y:S02]  /*1200*/  HADD2.F32 R252, -RZ, R19.reuse.H0_H0 ;  /* 0x20000013fffc7230 */ /* 0x100fe40000004100 */
[----:B------:R-:W-:Y:S02]  /*1210*/  HADD2.F32 R247, -RZ, R19.H1_H1 ;  /* 0x30000013fff77230 */ /* 0x000fe40000004100 */
[----:B------:R-:W-:Y:S01]  /*1220*/  FMUL.FTZ R19, R235, UR31 ;  /* 0x0000001feb137c20 */ /* 0x000fe20008410000 */
[--C-:B------:R-:W-:Y:S02]  /*1230*/  HADD2.F32 R27, -RZ, R200.reuse.H0_H0 ;  /* 0x200000c8ff1b7230 */ /* 0x100fe40000004100 */
[----:B------:R-:W-:Y:S02]  /*1240*/  HADD2.F32 R26, -RZ, R200.H1_H1 ;  /* 0x300000c8ff1a7230 */ /* 0x000fe40000004100 */
[----:B------:R-:W-:Y:S01]  /*1250*/  FMUL.FTZ R200, R236, UR31 ;  /* 0x0000001fecc87c20 */ /* 0x000fe20008410000 */
[----:B------:R-:W-:Y:S01]  /*1260*/  FFMA.FTZ R109, R19, R12, R109 ;  /* 0x0000000c136d7223 */ /* 0x000fe2000001006d */
[----:B------:R-:W-:-:S02]  /*1270*/  MOV R229, R227 ;  /* 0x000000e300e57202 */ /* 0x000fc40000000f00 */
[----:B------:R-:W-:Y:S01]  /*1280*/  MOV R227, R208 ;  /* 0x000000d000e37202 */ /* 0x000fe20000000f00 */
[----:B------:R-:W-:Y:S01]  /*1290*/  FFMA.FTZ R110, R200, R11, R110 ;  /* 0x0000000bc86e7223 */ /* 0x000fe2000001006e */
[----:B---3--:R-:W-:Y:S02]  /*12a0*/  FMUL.FTZ R207, R207, R12 ;  /* 0x0000000ccfcf7220 */ /* 0x008fe40000410000 */
[----:B------:R-:W3:Y:S01]  /*12b0*/  LDL R12, [R1+0x44] ;  /* 0x00004400010c7983 */ /* 0x000ee20000100800 */
[----:B--2---:R-:W-:-:S03]  /*12c0*/  FMUL.FTZ R209, R14, R10 ;  /* 0x0000000a0ed17220 */ /* 0x004fc60000410000 */
[----:B------:R-:W2:Y:S01]  /*12d0*/  LDL R10, [R1+0x4c] ;  /* 0x00004c00010a7983 */ /* 0x000ea20000100800 */
[--C-:B------:R-:W-:Y:S02]  /*12e0*/  HADD2.F32 R246, -RZ, R18.reuse.H0_H0 ;  /* 0x20000012fff67230 */ /* 0x100fe40000004100 */
[----:B------:R-:W-:Y:S02]  /*12f0*/  HADD2.F32 R245, -RZ, R18.H1_H1 ;  /* 0x30000012fff57230 */ /* 0x000fe40000004100 */
[----:B----4-:R-:W-:Y:S01]  /*1300*/  FMUL.FTZ R208, R196, R11 ;  /* 0x0000000bc4d07220 */ /* 0x010fe20000410000 */
[----:B------:R-:W-:Y:S01]  /*1310*/  FMUL.FTZ R206, R206, R13 ;  /* 0x0000000dcece7220 */ /* 0x000fe20000410000 */
[----:B------:R-:W4:Y:S01]  /*1320*/  LDL R11, [R1+0x48] ;  /* 0x00004800010b7983 */ /* 0x000f220000100800 */
[----:B------:R-:W-:-:S03]  /*1330*/  FMUL.FTZ R18, R234, UR31 ;  /* 0x0000001fea127c20 */ /* 0x000fc60008410000 */
[----:B------:R-:W4:Y:S01]  /*1340*/  LDL R196, [R1+0x38] ;  /* 0x0000380001c47983 */ /* 0x000f220000100800 */
[----:B------:R-:W-:-:S03]  /*1350*/  FFMA.FTZ R108, R18, R13, R108 ;  /* 0x0000000d126c7223 */ /* 0x000fc6000001006c */
[----:B------:R-:W4:Y:S04]  /*1360*/  LDL R13, [R1+0x40] ;  /* 0x00004000010d7983 */ /* 0x000f280000100800 */
[----:B------:R-:W4:Y:S01]  /*1370*/  LDL R14, [R1+0x3c] ;  /* 0x00003c00010e7983 */ /* 0x000f220000100800 */
[----:B---3--:R-:W-:-:S03]  /*1380*/  FMUL.FTZ R235, R12, R8 ;  /* 0x000000080ceb7220 */ /* 0x008fc60000410000 */
[----:B------:R-:W3:Y:S01]  /*1390*/  LDL R12, [R1+0x24] ;  /* 0x00002400010c7983 */ /* 0x000ee20000100800 */
[----:B--2---:R-:W-:-:S03]  /*13a0*/  FMUL.FTZ R237, R10, R6 ;  /* 0x000000060aed7220 */ /* 0x004fc60000410000 */
[----:B------:R-:W2:Y:S01]  /*13b0*/  LDL R10, [R1+0x2c] ;  /* 0x00002c00010a7983 */ /* 0x000ea20000100800 */
[----:B----4-:R-:W-:-:S03]  /*13c0*/  FMUL.FTZ R236, R11, R7 ;  /* 0x000000070bec7220 */ /* 0x010fc60000410000 */
[----:B------:R-:W4:Y:S01]  /*13d0*/  LDL R11, [R1+0x28] ;  /* 0x00002800010b7983 */ /* 0x000f220000100800 */
[----:B------:R-:W-:Y:S01]  /*13e0*/  MOV R224, R22 ;  /* 0x0000001600e07202 */ /* 0x000fe20000000f00 */
[--C-:B------:R-:W-:Y:S01]  /*13f0*/  HADD2.F32 R22, -RZ, R202.reuse.H1_H1 ;  /* 0x300000caff167230 */ /* 0x100fe20000004100 */
[----:B------:R-:W-:Y:S01]  /*1400*/  MOV R223, R23 ;  /* 0x0000001700df7202 */ /* 0x000fe20000000f00 */
[----:B------:R-:W-:Y:S02]  /*1410*/  HADD2.F32 R23, -RZ, R202.H0_H0 ;  /* 0x200000caff177230 */ /* 0x000fe40000004100 */
[----:B------:R-:W-:Y:S01]  /*1420*/  FMUL.FTZ R213, R213, UR31 ;  /* 0x0000001fd5d57c20 */ /* 0x000fe20008410000 */
[----:B------:R-:W-:Y:S01]  /*1430*/  FMUL.FTZ R0, R0, UR31 ;  /* 0x0000001f00007c20 */ /* 0x000fe20008410000 */
[----:B------:R-:W-:Y:S01]  /*1440*/  FMUL.FTZ R202, R231, R233 ;  /* 0x000000e9e7ca7220 */ /* 0x000fe20000410000 */
[----:B------:R-:W-:Y:S01]  /*1450*/  MOV R225, R21 ;  /* 0x0000001500e17202 */ /* 0x000fe20000000f00 */
[----:B------:R-:W-:-:S02]  /*1460*/  HADD2.F32 R21, -RZ, R203.H0_H0 ;  /* 0x200000cbff157230 */ /* 0x000fc40000004100 */
[----:B------:R-:W-:Y:S01]  /*1470*/  FFMA.FTZ R107, R213, R6, R107 ;  /* 0x00000006d56b7223 */ /* 0x000fe2000001006b */
[----:B------:R-:W-:Y:S02]  /*1480*/  HADD2.F32 R20, -RZ, R203.H1_H1 ;  /* 0x300000cbff147230 */ /* 0x000fe40000004100 */
[----:B------:R-:W-:Y:S01]  /*1490*/  FADD.FTZ R75, R75, R6 ;  /* 0x000000064b4b7221 */ /* 0x000fe20000010000 */
[----:B------:R-:W-:Y:S01]  /*14a0*/  FMUL.FTZ R15, R15, UR31 ;  /* 0x0000001f0f0f7c20 */ /* 0x000fe20008410000 */
[----:B------:R-:W-:Y:S01]  /*14b0*/  FMUL.FTZ R203, R230, R232 ;  /* 0x000000e8e6cb7220 */ /* 0x000fe20000410000 */
[----:B------:R-:W-:-:S04]  /*14c0*/  FFMA.FTZ R6, R0, R202, RZ ;  /* 0x000000ca00067223 */ /* 0x000fc800000100ff */
[----:B------:R-:W-:Y:S01]  /*14d0*/  FFMA.FTZ R6, R15, R203, R6 ;  /* 0x000000cb0f067223 */ /* 0x000fe20000010006 */
[----:B------:R-:W-:-:S03]  /*14e0*/  FMUL.FTZ R215, R215, UR31 ;  /* 0x0000001fd7d77c20 */ /* 0x000fc60008410000 */
[----:B------:R-:W-:Y:S01]  /*14f0*/  FFMA.FTZ R6, R16, R204, R6 ;  /* 0x000000cc10067223 */ /* 0x000fe20000010006 */
[----:B------:R-:W-:Y:S01]  /*1500*/  FMUL.FTZ R234, R13, R9 ;  /* 0x000000090dea7220 */ /* 0x000fe20000410000 */
[----:B------:R-:W-:Y:S01]  /*1510*/  FADD.FTZ R69, R69, R4 ;  /* 0x0000000445457221 */ /* 0x000fe20000010000 */
[----:B------:R-:W4:Y:S01]  /*1520*/  LDL R13, [R1+0x20] ;  /* 0x00002000010d7983 */ /* 0x000f220000100800 */
[-C--:B------:R-:W-:Y:S01]  /*1530*/  FFMA.FTZ R101, R215, R4.reuse, R101 ;  /* 0x00000004d7657223 */ /* 0x080fe20000010065 */
[----:B------:R-:W-:Y:S01]  /*1540*/  FMUL.FTZ R239, R239, R4 ;  /* 0x00000004efef7220 */ /* 0x000fe20000410000 */
[----:B------:R-:W-:Y:S02]  /*1550*/  FFMA.FTZ R4, R17, R205, R6 ;  /* 0x000000cd11047223 */ /* 0x000fe40000010006 */
[----:B------:R-:W4:Y:S01]  /*1560*/  LDL R6, [R1+0x14] ;  /* 0x0000140001067983 */ /* 0x000f220000100800 */
[----:B------:R-:W-:Y:S01]  /*1570*/  FMUL.FTZ R216, R216, UR31 ;  /* 0x0000001fd8d87c20 */ /* 0x000fe20008410000 */
[----:B------:R-:W-:Y:S01]  /*1580*/  FFMA.FTZ R4, R18, R206, R4 ;  /* 0x000000ce12047223 */ /* 0x000fe20000010004 */
[----:B------:R-:W-:Y:S01]  /*1590*/  FFMA.FTZ R112, R0, R233, R112 ;  /* 0x000000e900707223 */ /* 0x000fe20000010070 */
[----:B------:R-:W-:Y:S01]  /*15a0*/  FADD.FTZ R80, R80, R233 ;  /* 0x000000e950507221 */ /* 0x000fe20000010000 */
[----:B------:R-:W-:Y:S01]  /*15b0*/  FMUL.FTZ R212, R212, UR31 ;  /* 0x0000001fd4d47c20 */ /* 0x000fe20008410000 */
[----:B------:R-:W-:Y:S01]  /*15c0*/  FMUL.FTZ R233, R240, UR31 ;  /* 0x0000001ff0e97c20 */ /* 0x000fe20008410000 */
[----:B------:R-:W-:Y:S01]  /*15d0*/  FADD.FTZ R70, R70, R3 ;  /* 0x0000000346467221 */ /* 0x000fe20000010000 */
[-C--:B------:R-:W-:Y:S01]  /*15e0*/  FFMA.FTZ R102, R216, R3.reuse, R102 ;  /* 0x00000003d8667223 */ /* 0x080fe20000010066 */
[----:B------:R-:W-:Y:S01]  /*15f0*/  FMUL.FTZ R240, R196, R3 ;  /* 0x00000003c4f07220 */ /* 0x000fe20000410000 */
[----:B------:R-:W-:Y:S01]  /*1600*/  FFMA.FTZ R3, R19, R207, R4 ;  /* 0x000000cf13037223 */ /* 0x000fe20000010004 */
[----:B------:R-:W-:Y:S01]  /*1610*/  FMUL.FTZ R210, R210, UR31 ;  /* 0x0000001fd2d27c20 */ /* 0x000fe20008410000 */
[----:B------:R-:W4:Y:S01]  /*1620*/  LDL R4, [R1+0x10] ;  /* 0x0000100001047983 */ /* 0x000f220000100800 */
[----:B------:R-:W-:Y:S01]  /*1630*/  FFMA.FTZ R106, R212, R7, R106 ;  /* 0x00000007d46a7223 */ /* 0x000fe2000001006a */
[----:B------:R-:W-:Y:S01]  /*1640*/  FADD.FTZ R74, R74, R7 ;  /* 0x000000074a4a7221 */ /* 0x000fe20000010000 */
[----:B------:R-:W-:Y:S01]  /*1650*/  FADD.FTZ R7, RZ, R202 ;  /* 0x000000caff077221 */ /* 0x000fe20000010000 */
[----:B------:R-:W-:Y:S01]  /*1660*/  FFMA.FTZ R104, R210, R9, R104 ;  /* 0x00000009d2687223 */ /* 0x000fe20000010068 */
[----:B------:R-:W-:Y:S01]  /*1670*/  FADD.FTZ R72, R72, R9 ;  /* 0x0000000948487221 */ /* 0x000fe20000010000 */
[----:B------:R-:W-:Y:S01]  /*1680*/  FFMA.FTZ R113, R15, R232, R113 ;  /* 0x000000e80f717223 */ /* 0x000fe20000010071 */
[----:B------:R-:W-:Y:S01]  /*1690*/  FADD.FTZ R81, R81, R232 ;  /* 0x000000e851517221 */ /* 0x000fe20000010000 */
[----:B------:R-:W-:Y:S01]  /*16a0*/  FADD.FTZ R7, R203, R7 ;  /* 0x00000007cb077221 */ /* 0x000fe20000010000 */
[----:B------:R-:W4:Y:S01]  /*16b0*/  LDL R9, [R1+0x18] ;  /* 0x0000180001097983 */ /* 0x000f220000100800 */
[----:B------:R-:W-:Y:S01]  /*16c0*/  FMUL.FTZ R211, R211, UR31 ;  /* 0x0000001fd3d37c20 */ /* 0x000fe20008410000 */
[----:B------:R-:W-:Y:S01]  /*16d0*/  FMUL.FTZ R232, R241, UR31 ;  /* 0x0000001ff1e87c20 */ /* 0x000fe20008410000 */
[----:B------:R-:W-:Y:S01]  /*16e0*/  FMUL.FTZ R241, R14, R2 ;  /* 0x000000020ef17220 */ /* 0x000fe20000410000 */
[----:B------:R-:W-:Y:S01]  /*16f0*/  FMUL.FTZ R214, R214, UR31 ;  /* 0x0000001fd6d67c20 */ /* 0x000fe20008410000 */
[----:B------:R-:W-:Y:S01]  /*1700*/  FADD.FTZ R7, R204, R7 ;  /* 0x00000007cc077221 */ /* 0x000fe20000010000 */
[----:B------:R-:W-:Y:S01]  /*1710*/  FFMA.FTZ R105, R211, R8, R105 ;  /* 0x00000008d3697223 */ /* 0x000fe20000010069 */
[----:B------:R-:W-:-:S02]  /*1720*/  FADD.FTZ R73, R73, R8 ;  /* 0x0000000849497221 */ /* 0x000fc40000010000 */
[----:B------:R-:W4:Y:S01]  /*1730*/  LDL R8, [R1+0x1c] ;  /* 0x00001c0001087983 */ /* 0x000f220000100800 */
[----:B------:R-:W-:Y:S01]  /*1740*/  FADD.FTZ R68, R68, R5 ;  /* 0x0000000544447221 */ /* 0x000fe20000010000 */
[-C--:B------:R-:W-:Y:S01]  /*1750*/  FFMA.FTZ R100, R214, R5.reuse, R100 ;  /* 0x00000005d6647223 */ /* 0x080fe20000010064 */
[----:B------:R-:W-:Y:S01]  /*1760*/  FMUL.FTZ R238, R238, R5 ;  /* 0x00000005eeee7220 */ /* 0x000fe20000410000 */
[----:B------:R-:W-:Y:S02]  /*1770*/  FADD.FTZ R5, R205, R7 ;  /* 0x00000007cd057221 */ /* 0x000fe40000010000 */
[----:B------:R-:W4:Y:S01]  /*1780*/  LDL R7, [R1] ;  /* 0x0000000001077983 */ /* 0x000f220000100800 */
[----:B------:R-:W-:Y:S01]  /*1790*/  FMUL.FTZ R220, R220, UR31 ;  /* 0x0000001fdcdc7c20 */ /* 0x000fe20008410000 */
[----:B------:R-:W-:Y:S01]  /*17a0*/  FMUL.FTZ R230, R243, UR31 ;  /* 0x0000001ff3e67c20 */ /* 0x000fe20008410000 */
[----:B------:R-:W-:Y:S02]  /*17b0*/  FADD.FTZ R66, R66, R244 ;  /* 0x000000f442427221 */ /* 0x000fe40000010000 */
[----:B------:R-:W-:Y:S01]  /*17c0*/  FFMA.FTZ R98, R220, R244, R98 ;  /* 0x000000f4dc627223 */ /* 0x000fe20000010062 */
[----:B---3--:R-:W-:-:S02]  /*17d0*/  FMUL.FTZ R243, R12, R197 ;  /* 0x000000c50cf37220 */ /* 0x008fc40000410000 */
[----:B------:R-:W3:Y:S01]  /*17e0*/  LDL R12, [R1+0x8] ;  /* 0x00000800010c7983 */ /* 0x000ee20000100800 */
[----:B--2---:R-:W-:-:S03]  /*17f0*/  FMUL.FTZ R14, R10, R199 ;  /* 0x000000c70a0e7220 */ /* 0x004fc60000410000 */
[----:B------:R-:W2:Y:S01]  /*1800*/  LDL R10, [R1+0x4] ;  /* 0x00000400010a7983 */ /* 0x000ea20000100800 */
[----:B----4-:R-:W-:-:S03]  /*1810*/  FMUL.FTZ R244, R11, R244 ;  /* 0x000000f40bf47220 */ /* 0x010fc60000410000 */
[----:B------:R-:W4:Y:S01]  /*1820*/  LDL R11, [R1+0xc] ;  /* 0x00000c00010b7983 */ /* 0x000f220000100800 */
[----:B------:R-:W-:Y:S01]  /*1830*/  FMUL.FTZ R217, R217, UR31 ;  /* 0x0000001fd9d97c20 */ /* 0x000fe20008410000 */
[----:B------:R-:W-:Y:S01]  /*1840*/  FADD.FTZ R5, R206, R5 ;  /* 0x00000005ce057221 */ /* 0x000fe20000010000 */
[----:B------:R-:W-:Y:S02]  /*1850*/  FADD.FTZ R71, R71, R2 ;  /* 0x0000000247477221 */ /* 0x000fe40000010000 */
        /* <DEDUP_REMOVED lines=20> */
[----:B------:R-:W-:Y:S01]  /*19a0*/  FMUL.FTZ R218, R218, UR31 ;  /* 0x0000001fdada7c20 */ /* 0x000fe20008410000 */
[----:B------:R-:W-:Y:S01]  /*19b0*/  FADD.FTZ R5, R240, R3 ;  /* 0x00000003f0057221 */ /* 0x000fe20000010000 */
[----:B------:R-:W-:Y:S01]  /*19c0*/  FMUL.FTZ R242, R13, R198 ;  /* 0x000000c60df27220 */ /* 0x000fe20000410000 */
[----:B------:R-:W-:Y:S01]  /*19d0*/  FFMA.FTZ R2, R217, R241, R2 ;  /* 0x000000f1d9027223 */ /* 0x000fe20000010002 */
[----:B------:R-:W-:Y:S01]  /*19e0*/  FMUL.FTZ R3, R6, R245 ;  /* 0x000000f506037220 */ /* 0x000fe20000410000 */
[----:B------:R-:W-:Y:S01]  /*19f0*/  FADD.FTZ R6, R241, R5 ;  /* 0x00000005f1067221 */ /* 0x000fe20000010000 */
[----:B------:R-:W-:Y:S01]  /*1a00*/  FMUL.FTZ R219, R219, UR31 ;  /* 0x0000001fdbdb7c20 */ /* 0x000fe20008410000 */
[----:B------:R-:W-:-:S02]  /*1a10*/  FFMA.FTZ R5, R218, R242, R2 ;  /* 0x000000f2da057223 */ /* 0x000fc40000010002 */
[----:B------:R-:W-:Y:S02]  /*1a20*/  FADD.FTZ R6, R242, R6 ;  /* 0x00000006f2067221 */ /* 0x000fe40000010000 */
[----:B------:R-:W-:Y:S01]  /*1a30*/  FFMA.FTZ R5, R219, R243, R5 ;  /* 0x000000f3db057223 */ /* 0x000fe20000010005 */
[----:B------:R-:W-:Y:S01]  /*1a40*/  FMUL.FTZ R221, R221, UR31 ;  /* 0x0000001fdddd7c20 */ /* 0x000fe20008410000 */
[----:B------:R-:W-:Y:S02]  /*1a50*/  FADD.FTZ R6, R243, R6 ;  /* 0x00000006f3067221 */ /* 0x000fe40000010000 */
[----:B------:R-:W-:Y:S01]  /*1a60*/  FFMA.FTZ R5, R220, R244, R5 ;  /* 0x000000f4dc057223 */ /* 0x000fe20000010005 */
[----:B------:R-:W-:Y:S01]  /*1a70*/  FMUL.FTZ R222, R222, UR31 ;  /* 0x0000001fdede7c20 */ /* 0x000fe20008410000 */
[----:B------:R-:W-:Y:S01]  /*1a80*/  FADD.FTZ R6, R244, R6 ;  /* 0x00000006f4067221 */ /* 0x000fe20000010000 */
[----:B------:R-:W-:Y:S01]  /*1a90*/  FMUL.FTZ R4, R4, R246 ;  /* 0x000000f604047220 */ /* 0x000fe20000410000 */
[----:B------:R-:W-:Y:S01]  /*1aa0*/  FFMA.FTZ R5, R221, R14, R5 ;  /* 0x0000000edd057223 */ /* 0x000fe20000010005 */
[----:B------:R-:W-:Y:S01]  /*1ab0*/  FMUL.FTZ R223, R223, UR31 ;  /* 0x0000001fdfdf7c20 */ /* 0x000fe20008410000 */
[----:B------:R-:W-:-:S02]  /*1ac0*/  FADD.FTZ R6, R14, R6 ;  /* 0x000000060e067221 */ /* 0x000fc40000010000 */
[----:B------:R-:W-:Y:S01]  /*1ad0*/  FFMA.FTZ R5, R222, R4, R5 ;  /* 0x00000004de057223 */ /* 0x000fe20000010005 */
[----:B------:R-:W-:Y:S01]  /*1ae0*/  FMUL.FTZ R2, R9, R252 ;  /* 0x000000fc09027220 */ /* 0x000fe20000410000 */
[----:B------:R-:W-:Y:S01]  /*1af0*/  FADD.FTZ R9, R4, R6 ;  /* 0x0000000604097221 */ /* 0x000fe20000010000 */
[----:B------:R-:W-:Y:S01]  /*1b00*/  FMUL.FTZ R224, R224, UR31 ;  /* 0x0000001fe0e07c20 */ /* 0x000fe20008410000 */
[----:B------:R-:W-:Y:S01]  /*1b10*/  FFMA.FTZ R5, R223, R3, R5 ;  /* 0x00000003df057223 */ /* 0x000fe20000010005 */
[----:B------:R-:W-:Y:S01]  /*1b20*/  FMUL.FTZ R225, R225, UR31 ;  /* 0x0000001fe1e17c20 */ /* 0x000fe20008410000 */
[----:B------:R-:W-:Y:S01]  /*1b30*/  FMUL.FTZ R8, R8, R247 ;  /* 0x000000f708087220 */ /* 0x000fe20000410000 */
[----:B------:R-:W-:Y:S01]  /*1b40*/  FMUL.FTZ R226, R226, UR31 ;  /* 0x0000001fe2e27c20 */ /* 0x000fe20008410000 */
[-C--:B------:R-:W-:Y:S01]  /*1b50*/  FMUL.FTZ R7, R7, R27.reuse ;  /* 0x0000001b07077220 */ /* 0x080fe20000410000 */
[----:B------:R-:W-:Y:S01]  /*1b60*/  FMUL.FTZ R227, R227, UR31 ;  /* 0x0000001fe3e37c20 */ /* 0x000fe20008410000 */
[----:B------:R-:W-:Y:S01]  /*1b70*/  FMUL.FTZ R228, R228, UR31 ;  /* 0x0000001fe4e47c20 */ /* 0x000fe20008410000 */
[----:B------:R-:W-:Y:S01]  /*1b80*/  FMUL.FTZ R229, R229, UR31 ;  /* 0x0000001fe5e57c20 */ /* 0x000fe20008410000 */
[----:B------:R-:W-:Y:S01]  /*1b90*/  FFMA.FTZ R88, R226, R27, R88 ;  /* 0x0000001be2587223 */ /* 0x000fe20000010058 */
[----:B------:R-:W-:Y:S01]  /*1ba0*/  FADD.FTZ R56, R56, R27 ;  /* 0x0000001b38387221 */ /* 0x000fe20000010000 */
[----:B------:R-:W-:Y:S01]  /*1bb0*/  FFMA.FTZ R89, R227, R26, R89 ;  /* 0x0000001ae3597223 */ /* 0x000fe20000010059 */
[----:B------:R0:W5:Y:S01]  /*1bc0*/  LDL.LU R27, [R1+0x8c] ;  /* 0x00008c00011b7983 */ /* 0x0001620000300800 */
        /* <DEDUP_REMOVED lines=16> */
[----:B------:R-:W-:Y:S01]  /*1cd0*/  FADD.FTZ R10, R3, R9 ;  /* 0x00000009030a7221 */ /* 0x000fe20000010000 */
[----:B------:R-:W-:Y:S01]  /*1ce0*/  FFMA.FTZ R9, R224, R2, R5 ;  /* 0x00000002e0097223 */ /* 0x000fe20000010005 */
[----:B------:R0:W5:Y:S02]  /*1cf0*/  LDL.LU R26, [R1+0x88] ;  /* 0x00008800011a7983 */ /* 0x0001640000300800 */
[----:B------:R-:W-:Y:S01]  /*1d00*/  FADD.FTZ R10, R2, R10 ;  /* 0x0000000a020a7221 */ /* 0x000fe20000010000 */
[----:B------:R-:W-:-:S03]  /*1d10*/  FFMA.FTZ R9, R225, R8, R9 ;  /* 0x00000008e1097223 */ /* 0x000fc60000010009 */
[----:B------:R-:W-:Y:S01]  /*1d20*/  FADD.FTZ R10, R8, R10 ;  /* 0x0000000a080a7221 */ /* 0x000fe20000010000 */
[----:B------:R-:W-:Y:S01]  /*1d30*/  FFMA.FTZ R9, R226, R7, R9 ;  /* 0x00000007e2097223 */ /* 0x000fe20000010009 */
[----:B---3--:R-:W-:Y:S02]  /*1d40*/  FMUL.FTZ R5, R12, R25 ;  /* 0x000000190c057220 */ /* 0x008fe40000410000 */
[----:B------:R-:W-:Y:S01]  /*1d50*/  FADD.FTZ R10, R7, R10 ;  /* 0x0000000a070a7221 */ /* 0x000fe20000010000 */
[----:B------:R-:W-:Y:S01]  /*1d60*/  FFMA.FTZ R9, R227, R6, R9 ;  /* 0x00000006e3097223 */ /* 0x000fe20000010009 */
[----:B----4-:R-:W-:Y:S01]  /*1d70*/  FMUL.FTZ R11, R11, R24 ;  /* 0x000000180b0b7220 */ /* 0x010fe20000410000 */
[----:B------:R0:W5:Y:S01]  /*1d80*/  LDL.LU R25, [R1+0x84] ;  /* 0x0000840001197983 */ /* 0x0001620000300800 */
[----:B------:R-:W-:Y:S01]  /*1d90*/  FADD.FTZ R12, R10, R6 ;  /* 0x000000060a0c7221 */ /* 0x000fe20000010000 */
[----:B------:R-:W-:Y:S01]  /*1da0*/  FFMA.FTZ R13, R228, R5, R9 ;  /* 0x00000005e40d7223 */ /* 0x000fe20000010009 */
[----:B-----5:R-:W-:Y:S01]  /*1db0*/  FMUL.FTZ R10, R248, R23 ;  /* 0x00000017f80a7220 */ /* 0x020fe20000410000 */
[----:B------:R0:W5:Y:S01]  /*1dc0*/  LDL.LU R24, [R1+0x80] ;  /* 0x0000800001187983 */ /* 0x0001620000300800 */
[----:B------:R-:W-:Y:S01]  /*1dd0*/  FADD.FTZ R12, R12, R5 ;  /* 0x000000050c0c7221 */ /* 0x000fe20000010000 */
[----:B------:R-:W-:Y:S01]  /*1de0*/  FFMA.FTZ R13, R229, R11, R13 ;  /* 0x0000000be50d7223 */ /* 0x000fe2000001000d */
[----:B------:R-:W-:Y:S01]  /*1df0*/  FMUL.FTZ R9, R249, R22 ;  /* 0x00000016f9097220 */ /* 0x000fe20000410000 */
[----:B------:R0:W5:Y:S01]  /*1e00*/  LDL.LU R23, [R1+0x7c] ;  /* 0x00007c0001177983 */ /* 0x0001620000300800 */
[----:B------:R-:W-:Y:S01]  /*1e10*/  FADD.FTZ R196, R12, R11 ;  /* 0x0000000b0cc47221 */ /* 0x000fe20000010000 */
[----:B------:R-:W-:Y:S01]  /*1e20*/  FFMA.FTZ R12, R230, R10, R13 ;  /* 0x0000000ae60c7223 */ /* 0x000fe2000001000d */
[----:B------:R-:W-:Y:S01]  /*1e30*/  FMUL.FTZ R13, R250, R21 ;  /* 0x00000015fa0d7220 */ /* 0x000fe20000410000 */
[----:B------:R0:W5:Y:S02]  /*1e40*/  LDL.LU R22, [R1+0x78] ;  /* 0x0000780001167983 */ /* 0x0001640000300800 */
[----:B------:R-:W-:Y:S01]  /*1e50*/  FFMA.FTZ R197, R231, R9, R12 ;  /* 0x00000009e7c57223 */ /* 0x000fe2000001000c */
[----:B------:R-:W-:Y:S01]  /*1e60*/  FMUL.FTZ R12, R251, R20 ;  /* 0x00000014fb0c7220 */ /* 0x000fe20000410000 */
[----:B------:R0:W5:Y:S04]  /*1e70*/  LDL.LU R21, [R1+0x74] ;  /* 0x0000740001157983 */ /* 0x0001680000300800 */
[----:B------:R0:W5:Y:S01]  /*1e80*/  LDL.LU R20, [R1+0x70] ;  /* 0x0000700001147983 */ /* 0x0001620000300800 */
[----:B------:R-:W-:Y:S01]  /*1e90*/  FADD.FTZ R196, R196, R10 ;  /* 0x0000000ac4c47221 */ /* 0x000fe20000010000 */
[----:B------:R-:W-:-:S03]  /*1ea0*/  FFMA.FTZ R96, R218, R198, R96 ;  /* 0x000000c6da607223 */ /* 0x000fc60000010060 */
[----:B------:R-:W-:Y:S01]  /*1eb0*/  FADD.FTZ R196, R196, R9 ;  /* 0x00000009c4c47221 */ /* 0x000fe20000010000 */
[----:B------:R-:W-:Y:S01]  /*1ec0*/  FADD.FTZ R64, R64, R198 ;  /* 0x000000c640407221 */ /* 0x000fe20000010000 */
[----:B------:R-:W-:Y:S02]  /*1ed0*/  FFMA.FTZ R197, R232, R13, R197 ;  /* 0x0000000de8c57223 */ /* 0x000fe400000100c5 */
        /* <DEDUP_REMOVED lines=13> */
[----:B0-----:R-:W-:Y:S06]  /*1fb0*/  BRA `(.L_x_11637) ;  /* 0x0000000000647947 */ /* 0x001fec0003800000 */
.L_x_11636:
        /* <DEDUP_REMOVED lines=25> */
.L_x_11637:
        /* <DEDUP_REMOVED lines=32> */
.L_x_11639:
[----:B------:R-:W-:Y:S05]  /*2350*/  BSYNC.RECONVERGENT B0 ;  /* 0x0000000000007941 */ /* 0x000fea0003800200 */
.L_x_11638:
        /* <DEDUP_REMOVED lines=61> */
.L_x_11642:
        /* <DEDUP_REMOVED lines=13> */
.L_x_11643:
        /* <DEDUP_REMOVED lines=13> */
.L_x_11644:
        /* <DEDUP_REMOVED lines=13> */
.L_x_11645:
        /* <DEDUP_REMOVED lines=13> */
.L_x_11646:
        /* <DEDUP_REMOVED lines=13> */
.L_x_11647:
        /* <DEDUP_REMOVED lines=13> */
.L_x_11648:
        /* <DEDUP_REMOVED lines=14> */
.L_x_11641:
        /* <DEDUP_REMOVED lines=53> */
.L_x_11650:
        /* <DEDUP_REMOVED lines=13> */
.L_x_11651:
        /* <DEDUP_REMOVED lines=13> */
.L_x_11652:
        /* <DEDUP_REMOVED lines=13> */
.L_x_11653:
        /* <DEDUP_REMOVED lines=13> */
.L_x_11654:
        /* <DEDUP_REMOVED lines=13> */
.L_x_11655:
        /* <DEDUP_REMOVED lines=13> */
.L_x_11656:
        /* <DEDUP_REMOVED lines=8> */
.L_x_11640:
        /* <DEDUP_REMOVED lines=16> */
.L_x_11658:
        /* <DEDUP_REMOVED lines=13> */
.L_x_11659:
        /* <DEDUP_REMOVED lines=13> */
.L_x_11660:
        /* <DEDUP_REMOVED lines=13> */
.L_x_11661:
        /* <DEDUP_REMOVED lines=13> */
.L_x_11662:
        /* <DEDUP_REMOVED lines=13> */
.L_x_11663:
        /* <DEDUP_REMOVED lines=13> */
.L_x_11664:
        /* <DEDUP_REMOVED lines=14> */
.L_x_11657:
        /* <DEDUP_REMOVED lines=28> */
.L_x_11665:
[----:B------:R-:W-:Y:S05]  /*3e20*/  BRA.U !UP3, `(.L_x_11666) ;  /* 0x000000010b187547 */ /* 0x000fea000b800000 */
[----:B------:R-:W-:Y:S02]  /*3e30*/  HADD2.F32 R188, -RZ, R180.H1_H1 ;  /* 0x300000b4ffbc7230 */ /* 0x000fe40000004100 */
[----:B------:R-:W-:-:S04]  /*3e40*/  FMUL.FTZ R189, R193, UR26 ;  /* 0x0000001ac1bd7c20 */ /* 0x000fc80008410000 */
[-C--:B------:R-:W-:Y:S01]  /*3e50*/  FFMA.FTZ R21, R188, R189.reuse, R21 ;  /* 0x000000bdbc157223 */ /* 0x080fe20000010015 */
[----:B------:R-:W-:-:S05]  /*3e60*/  FMUL.FTZ R188, R145, R189 ;  /* 0x000000bd91bc7220 */ /* 0x000fca0000410000 */
[----:B------:R-:W-:-:S04]  /*3e70*/  F2FP.F16.F32.PACK_AB R188, RZ, R188 ;  /* 0x000000bcffbc723e */ /* 0x000fc800000000ff */
[----:B------:R-:W-:-:S07]  /*3e80*/  PRMT R184, R184, 0x5410, R188 ;  /* 0x00005410b8b87816 */ /* 0x000fce00000000bc */
.L_x_11666:
[----:B------:R-:W-:Y:S05]  /*3e90*/  BRA.U !UP3, `(.L_x_11667) ;  /* 0x000000010b187547 */ /* 0x000fea000b800000 */
[----:B------:R-:W-:Y:S02]  /*3ea0*/  HADD2.F32 R188, -RZ, R181.H0_H0 ;  /* 0x200000b5ffbc7230 */ /* 0x000fe40000004100 */
[----:B------:R-:W-:-:S04]  /*3eb0*/  FMUL.FTZ R189, R194, UR26 ;  /* 0x0000001ac2bd7c20 */ /* 0x000fc80008410000 */
[-C--:B------:R-:W-:Y:S01]  /*3ec0*/  FFMA.FTZ R22, R188, R189.reuse, R22 ;  /* 0x000000bdbc167223 */ /* 0x080fe20000010016 */
[----:B------:R-:W-:-:S05]  /*3ed0*/  FMUL.FTZ R188, R146, R189 ;  /* 0x000000bd92bc7220 */ /* 0x000fca0000410000 */
[----:B------:R-:W-:-:S04]  /*3ee0*/  F2FP.F16.F32.PACK_AB R188, RZ, R188 ;  /* 0x000000bcffbc723e */ /* 0x000fc800000000ff */
[----:B------:R-:W-:-:S07]  /*3ef0*/  PRMT R185, R188, 0x7610, R185 ;  /* 0x00007610bcb97816 */ /* 0x000fce00000000b9 */
.L_x_11667:
[----:B------:R-:W-:Y:S05]  /*3f00*/  BRA.U !UP3, `(.L_x_11668) ;  /* 0x000000010b187547 */ /* 0x000fea000b800000 */
[----:B------:R-:W-:Y:S02]  /*3f10*/  HADD2.F32 R188, -RZ, R181.H1_H1 ;  /* 0x300000b5ffbc7230 */ /* 0x000fe40000004100 */
[----:B------:R-:W-:-:S04]  /*3f20*/  FMUL.FTZ R189, R195, UR26 ;  /* 0x0000001ac3bd7c20 */ /* 0x000fc80008410000 */
[-C--:B------:R-:W-:Y:S01]  /*3f30*/  FFMA.FTZ R23, R188, R189.reuse, R23 ;  /* 0x000000bdbc177223 */ /* 0x080fe20000010017 */
[----:B------:R-:W-:-:S05]  /*3f40*/  FMUL.FTZ R188, R147, R189 ;  /* 0x000000bd93bc7220 */ /* 0x000fca0000410000 */
[----:B------:R-:W-:-:S04]  /*3f50*/  F2FP.F16.F32.PACK_AB R188, RZ, R188 ;  /* 0x000000bcffbc723e */ /* 0x000fc800000000ff */
[----:B------:R-:W-:-:S07]  /*3f60*/  PRMT R185, R185, 0x5410, R188 ;  /* 0x00005410b9b97816 */ /* 0x000fce00000000bc */
.L_x_11668:
        /* <DEDUP_REMOVED lines=12> */
.L_x_11669:
        /* <DEDUP_REMOVED lines=12> */
.L_x_11670:
        /* <DEDUP_REMOVED lines=12> */
.L_x_11671:
        /* <DEDUP_REMOVED lines=12> */
.L_x_11649:
        /* <DEDUP_REMOVED lines=15> */
.L_x_11672:
        /* <DEDUP_REMOVED lines=30> */
.L_x_11675:
[----:B------:R-:W-:Y:S05]  /*4540*/  BRA.U !UP3, `(.L_x_11676) ;  /* 0x000000010b187547 */ /* 0x000fea000b800000 */
[----:B------:R-:W-:Y:S02]  /*4550*/  HADD2.F32 R188, -RZ, R180.H1_H1 ;  /* 0x300000b4ffbc7230 */ /* 0x000fe40000004100 */
[----:B------:R-:W-:-:S04]  /*4560*/  FMUL.FTZ R189, R193, UR26 ;  /* 0x0000001ac1bd7c20 */ /* 0x000fc80008410000 */
[-C--:B------:R-:W-:Y:S01]  /*4570*/  FFMA.FTZ R29, R188, R189.reuse, R29 ;  /* 0x000000bdbc1d7223 */ /* 0x080fe2000001001d */
[----:B------:R-:W-:-:S05]  /*4580*/  FMUL.FTZ R188, R137, R189 ;  /* 0x000000bd89bc7220 */ /* 0x000fca0000410000 */
[----:B------:R-:W-:-:S04]  /*4590*/  F2FP.F16.F32.PACK_AB R188, RZ, R188 ;  /* 0x000000bcffbc723e */ /* 0x000fc800000000ff */
[----:B0-----:R-:W-:-:S07]  /*45a0*/  PRMT R184, R184, 0x5410, R188 ;  /* 0x00005410b8b87816 */ /* 0x001fce00000000bc */
.L_x_11676:
[----:B------:R-:W-:Y:S05]  /*45b0*/  BRA.U !UP3, `(.L_x_11677) ;  /* 0x000000010b187547 */ /* 0x000fea000b800000 */
[----:B------:R-:W-:Y:S02]  /*45c0*/  HADD2.F32 R188, -RZ, R181.H0_H0 ;  /* 0x200000b5ffbc7230 */ /* 0x000fe40000004100 */
[----:B------:R-:W-:-:S04]  /*45d0*/  FMUL.FTZ R189, R194, UR26 ;  /* 0x0000001ac2bd7c20 */ /* 0x000fc80008410000 */
[-C--:B------:R-:W-:Y:S01]  /*45e0*/  FFMA.FTZ R30, R188, R189.reuse, R30 ;  /* 0x000000bdbc1e7223 */ /* 0x080fe2000001001e */
[----:B------:R-:W-:-:S05]  /*45f0*/  FMUL.FTZ R188, R138, R189 ;  /* 0x000000bd8abc7220 */ /* 0x000fca0000410000 */
[----:B------:R-:W-:-:S04]  /*4600*/  F2FP.F16.F32.PACK_AB R188, RZ, R188 ;  /* 0x000000bcffbc723e */ /* 0x000fc800000000ff */
[----:B0-----:R-:W-:-:S07]  /*4610*/  PRMT R185, R188, 0x7610, R185 ;  /* 0x00007610bcb97816 */ /* 0x001fce00000000b9 */
.L_x_11677:
[----:B------:R-:W-:Y:S05]  /*4620*/  BRA.U !UP3, `(.L_x_11678) ;  /* 0x000000010b187547 */ /* 0x000fea000b800000 */
[----:B------:R-:W-:Y:S02]  /*4630*/  HADD2.F32 R188, -RZ, R181.H1_H1 ;  /* 0x300000b5ffbc7230 */ /* 0x000fe40000004100 */
[----:B------:R-:W-:-:S04]  /*4640*/  FMUL.FTZ R189, R195, UR26 ;  /* 0x0000001ac3bd7c20 */ /* 0x000fc80008410000 */
[-C--:B------:R-:W-:Y:S01]  /*4650*/  FFMA.FTZ R31, R188, R189.reuse, R31 ;  /* 0x000000bdbc1f7223 */ /* 0x080fe2000001001f */
[----:B------:R-:W-:-:S05]  /*4660*/  FMUL.FTZ R188, R139, R189 ;  /* 0x000000bd8bbc7220 */ /* 0x000fca0000410000 */
[----:B------:R-:W-:-:S04]  /*4670*/  F2FP.F16.F32.PACK_AB R188, RZ, R188 ;  /* 0x000000bcffbc723e */ /* 0x000fc800000000ff */
[----:B0-----:R-:W-:-:S07]  /*4680*/  PRMT R185, R185, 0x5410, R188 ;  /* 0x00005410b9b97816 */ /* 0x001fce00000000bc */
.L_x_11678:
        /* <DEDUP_REMOVED lines=12> */
.L_x_11679:
        /* <DEDUP_REMOVED lines=12> */
.L_x_11680:
        /* <DEDUP_REMOVED lines=12> */
.L_x_11681:
[----:B------:R-:W-:-:S05]  /*48d0*/  MOV R191, UR30 ;  /* 0x0000001e00bf7c02 */ /* 0x000fca0008000f00 */
[----:B------:R-:W-:-:S04]  /*48e0*/  @P3 FFMA.FTZ R191, R217, R191, UR16 ;  /* 0x00000010d9bf3e23 */ /* 0x000fc800080100bf */
[----:B0-----:R-:W-:Y:S01]  /*48f0*/  @P3 FADD.FTZ R196, R241, -R191 ;  /* 0x800000bff1c43221 */ /* 0x001fe20000010000 */
        /* <DEDUP_REMOVED lines=10> */
.L_x_11674:
        /* <DEDUP_REMOVED lines=13> */
.L_x_11683:
        /* <DEDUP_REMOVED lines=13> */
.L_x_11684:
        /* <DEDUP_REMOVED lines=13> */
.L_x_11685:
        /* <DEDUP_REMOVED lines=13> */
.L_x_11686:
        /* <DEDUP_REMOVED lines=13> */
.L_x_11687:
        /* <DEDUP_REMOVED lines=13> */
.L_x_11688:
        /* <DEDUP_REMOVED lines=13> */
.L_x_11689:
        /* <DEDUP_REMOVED lines=14> */
.L_x_11673:
        /* <DEDUP_REMOVED lines=54> */
.L_x_11691:
[----:B------:R-:W-:Y:S05]  /*5390*/  BRA.U !UP3, `(.L_x_11692) ;  /* 0x000000010b307547 */ /* 0x000fea000b800000 */
[----:B0-----:R-:W-:Y:S01]  /*53a0*/  MOV R196, UR30 ;  /* 0x0000001e00c47c02 */ /* 0x001fe20008000f00 */
        /* <DEDUP_REMOVED lines=11> */
.L_x_11692:
[----:B------:R-:W-:Y:S05]  /*5460*/  BRA.U !UP3, `(.L_x_11693) ;  /* 0x000000010b307547 */ /* 0x000fea000b800000 */
        /* <DEDUP_REMOVED lines=12> */
.L_x_11693:
        /* <DEDUP_REMOVED lines=13> */
.L_x_11694:
        /* <DEDUP_REMOVED lines=13> */
.L_x_11695:
        /* <DEDUP_REMOVED lines=13> */
.L_x_11696:
        /* <DEDUP_REMOVED lines=13> */
.L_x_11697:
[----:B------:R-:W-:Y:S05]  /*5870*/  BRA.U !UP3, `(.L_x_11682) ;  /* 0x000000050bbc7547 */ /* 0x000fea000b800000 */
[----:B0----5:R-:W-:Y:S02]  /*5880*/  HADD2.F32 R196, -RZ, R183.H1_H1 ;  /* 0x300000b7ffc47230 */ /* 0x021fe40000004100 */
[----:B------:R-:W-:-:S04]  /*5890*/  FMUL.FTZ R197, R191, UR26 ;  /* 0x0000001abfc57c20 */ /* 0x000fc80008410000 */
[-C--:B------:R-:W-:Y:S01]  /*58a0*/  FFMA.FTZ R35, R196, R197.reuse, R35 ;  /* 0x000000c5c4237223 */ /* 0x080fe20000010023 */
[----:B------:R-:W-:-:S05]  /*58b0*/  FMUL.FTZ R196, R135, R197 ;  /* 0x000000c587c47220 */ /* 0x000fca0000410000 */
[----:B------:R-:W-:-:S04]  /*58c0*/  F2FP.F16.F32.PACK_AB R196, RZ, R196 ;  /* 0x000000c4ffc4723e */ /* 0x000fc800000000ff */
[----:B------:R-:W-:Y:S01]  /*58d0*/  PRMT R187, R187, 0x5410, R196 ;  /* 0x00005410bbbb7816 */ /* 0x000fe200000000c4 */
[----:B------:R-:W-:Y:S06]  /*58e0*/  BRA `(.L_x_11682) ;  /* 0x0000000400a07947 */ /* 0x000fec0003800000 */
.L_x_11690:
        /* <DEDUP_REMOVED lines=13> */
.L_x_11698:
        /* <DEDUP_REMOVED lines=13> */
.L_x_11699:
        /* <DEDUP_REMOVED lines=13> */
.L_x_11700:
        /* <DEDUP_REMOVED lines=13> */
.L_x_11701:
        /* <DEDUP_REMOVED lines=13> */
.L_x_11702:
        /* <DEDUP_REMOVED lines=13> */
.L_x_11703:
        /* <DEDUP_REMOVED lines=13> */
.L_x_11704:
        /* <DEDUP_REMOVED lines=13> */
.L_x_11682:
        /* <DEDUP_REMOVED lines=15> */
.L_x_11705:
        /* <DEDUP_REMOVED lines=30> */
.L_x_11708:
[----:B------:R-:W-:Y:S05]  /*6240*/  BRA.U !UP3, `(.L_x_11709) ;  /* 0x000000010b187547 */ /* 0x000fea000b800000 */
[----:B------:R-:W-:Y:S02]  /*6250*/  HADD2.F32 R188, -RZ, R180.H1_H1 ;  /* 0x300000b4ffbc7230 */ /* 0x000fe40000004100 */
[----:B------:R-:W-:-:S04]  /*6260*/  FMUL.FTZ R189, R193, UR26 ;  /* 0x0000001ac1bd7c20 */ /* 0x000fc80008410000 */
[-C--:B------:R-:W-:Y:S01]  /*6270*/  FFMA.FTZ R37, R188, R189.reuse, R37 ;  /* 0x000000bdbc257223 */ /* 0x080fe20000010025 */
[----:B------:R-:W-:-:S05]  /*6280*/  FMUL.FTZ R188, R129, R189 ;  /* 0x000000bd81bc7220 */ /* 0x000fca0000410000 */
[----:B------:R-:W-:-:S04]  /*6290*/  F2FP.F16.F32.PACK_AB R188, RZ, R188 ;  /* 0x000000bcffbc723e */ /* 0x000fc800000000ff */
[----:B0-----:R-:W-:-:S07]  /*62a0*/  PRMT R184, R184, 0x5410, R188 ;  /* 0x00005410b8b87816 */ /* 0x001fce00000000bc */
.L_x_11709:
[----:B------:R-:W-:Y:S05]  /*62b0*/  BRA.U !UP3, `(.L_x_11710) ;  /* 0x000000010b187547 */ /* 0x000fea000b800000 */
[----:B------:R-:W-:Y:S02]  /*62c0*/  HADD2.F32 R188, -RZ, R181.H0_H0 ;  /* 0x200000b5ffbc7230 */ /* 0x000fe40000004100 */
[----:B------:R-:W-:-:S04]  /*62d0*/  FMUL.FTZ R189, R194, UR26 ;  /* 0x0000001ac2bd7c20 */ /* 0x000fc80008410000 */
[-C--:B------:R-:W-:Y:S01]  /*62e0*/  FFMA.FTZ R38, R188, R189.reuse, R38 ;  /* 0x000000bdbc267223 */ /* 0x080fe20000010026 */
[----:B------:R-:W-:-:S05]  /*62f0*/  FMUL.FTZ R188, R130, R189 ;  /* 0x000000bd82bc7220 */ /* 0x000fca0000410000 */
[----:B------:R-:W-:-:S04]  /*6300*/  F2FP.F16.F32.PACK_AB R188, RZ, R188 ;  /* 0x000000bcffbc723e */ /* 0x000fc800000000ff */
[----:B0-----:R-:W-:-:S07]  /*6310*/  PRMT R185, R188, 0x7610, R185 ;  /* 0x00007610bcb97816 */ /* 0x001fce00000000b9 */
.L_x_11710:
[----:B------:R-:W-:Y:S05]  /*6320*/  BRA.U !UP3, `(.L_x_11711) ;  /* 0x000000010b187547 */ /* 0x000fea000b800000 */
[----:B------:R-:W-:Y:S02]  /*6330*/  HADD2.F32 R188, -RZ, R181.H1_H1 ;  /* 0x300000b5ffbc7230 */ /* 0x000fe40000004100 */
[----:B------:R-:W-:-:S04]  /*6340*/  FMUL.FTZ R189, R195, UR26 ;  /* 0x0000001ac3bd7c20 */ /* 0x000fc80008410000 */
[-C--:B------:R-:W-:Y:S01]  /*6350*/  FFMA.FTZ R39, R188, R189.reuse, R39 ;  /* 0x000000bdbc277223 */ /* 0x080fe20000010027 */
[----:B------:R-:W-:-:S05]  /*6360*/  FMUL.FTZ R188, R131, R189 ;  /* 0x000000bd83bc7220 */ /* 0x000fca0000410000 */
[----:B------:R-:W-:-:S04]  /*6370*/  F2FP.F16.F32.PACK_AB R188, RZ, R188 ;  /* 0x000000bcffbc723e */ /* 0x000fc800000000ff */
[----:B0-----:R-:W-:-:S07]  /*6380*/  PRMT R185, R185, 0x5410, R188 ;  /* 0x00005410b9b97816 */ /* 0x001fce00000000bc */
.L_x_11711:
        /* <DEDUP_REMOVED lines=12> */
.L_x_11712:
        /* <DEDUP_REMOVED lines=12> */
.L_x_11713:
        /* <DEDUP_REMOVED lines=12> */
.L_x_11714:
        /* <DEDUP_REMOVED lines=13> */
.L_x_11707:
        /* <DEDUP_REMOVED lines=13> */
.L_x_11716:
        /* <DEDUP_REMOVED lines=13> */
.L_x_11717:
        /* <DEDUP_REMOVED lines=13> */
.L_x_11718:
        /* <DEDUP_REMOVED lines=13> */
.L_x_11719:
        /* <DEDUP_REMOVED lines=13> */
.L_x_11720:
        /* <DEDUP_REMOVED lines=13> */
.L_x_11721:
        /* <DEDUP_REMOVED lines=13> */
.L_x_11722:
        /* <DEDUP_REMOVED lines=14> */
.L_x_11706:
        /* <DEDUP_REMOVED lines=54> */
.L_x_11724:
        /* <DEDUP_REMOVED lines=13> */
.L_x_11725:
        /* <DEDUP_REMOVED lines=13> */
.L_x_11726:
        /* <DEDUP_REMOVED lines=13> */
.L_x_11727:
        /* <DEDUP_REMOVED lines=13> */
.L_x_11728:
        /* <DEDUP_REMOVED lines=13> */
.L_x_11729:
        /* <DEDUP_REMOVED lines=13> */
.L_x_11730:
        /* <DEDUP_REMOVED lines=8> */
.L_x_11723:
        /* <DEDUP_REMOVED lines=13> */
.L_x_11731:
        /* <DEDUP_REMOVED lines=13> */
.L_x_11732:
        /* <DEDUP_REMOVED lines=13> */
.L_x_11733:
        /* <DEDUP_REMOVED lines=13> */
.L_x_11734:
        /* <DEDUP_REMOVED lines=13> */
.L_x_11735:
        /* <DEDUP_REMOVED lines=13> */
.L_x_11736:
        /* <DEDUP_REMOVED lines=13> */
.L_x_11737:
        /* <DEDUP_REMOVED lines=13> */
.L_x_11715:
        /* <DEDUP_REMOVED lines=15> */
.L_x_11738:
        /* <DEDUP_REMOVED lines=30> */
.L_x_11741:
[----:B------:R-:W-:Y:S05]  /*7f40*/  BRA.U !UP3, `(.L_x_11742) ;  /* 0x000000010b187547 */ /* 0x000fea000b800000 */
[----:B------:R-:W-:Y:S02]  /*7f50*/  HADD2.F32 R188, -RZ, R180.H1_H1 ;  /* 0x300000b4ffbc7230 */ /* 0x000fe40000004100 */
[----:B------:R-:W-:-:S04]  /*7f60*/  FMUL.FTZ R189, R193, UR26 ;  /* 0x0000001ac1bd7c20 */ /* 0x000fc80008410000 */
[-C--:B------:R-:W-:Y:S01]  /*7f70*/  FFMA.FTZ R45, R188, R189.reuse, R45 ;  /* 0x000000bdbc2d7223 */ /* 0x080fe2000001002d */
[----:B------:R-:W-:-:S05]  /*7f80*/  FMUL.FTZ R188, R121, R189 ;  /* 0x000000bd79bc7220 */ /* 0x000fca0000410000 */
[----:B------:R-:W-:-:S04]  /*7f90*/  F2FP.F16.F32.PACK_AB R188, RZ, R188 ;  /* 0x000000bcffbc723e */ /* 0x000fc800000000ff */
[----:B0-----:R-:W-:-:S07]  /*7fa0*/  PRMT R184, R184, 0x5410, R188 ;  /* 0x00005410b8b87816 */ /* 0x001fce00000000bc */
.L_x_11742:
[----:B------:R-:W-:Y:S05]  /*7fb0*/  BRA.U !UP3, `(.L_x_11743) ;  /* 0x000000010b187547 */ /* 0x000fea000b800000 */
[----:B------:R-:W-:Y:S02]  /*7fc0*/  HADD2.F32 R188, -RZ, R181.H0_H0 ;  /* 0x200000b5ffbc7230 */ /* 0x000fe40000004100 */
[----:B------:R-:W-:-:S04]  /*7fd0*/  FMUL.FTZ R189, R194, UR26 ;  /* 0x0000001ac2bd7c20 */ /* 0x000fc80008410000 */
[-C--:B------:R-:W-:Y:S01]  /*7fe0*/  FFMA.FTZ R46, R188, R189.reuse, R46 ;  /* 0x000000bdbc2e7223 */ /* 0x080fe2000001002e */
[----:B------:R-:W-:-:S05]  /*7ff0*/  FMUL.FTZ R188, R122, R189 ;  /* 0x000000bd7abc7220 */ /* 0x000fca0000410000 */
[----:B------:R-:W-:-:S04]  /*8000*/  F2FP.F16.F32.PACK_AB R188, RZ, R188 ;  /* 0x000000bcffbc723e */ /* 0x000fc800000000ff */
[----:B0-----:R-:W-:-:S07]  /*8010*/  PRMT R185, R188, 0x7610, R185 ;  /* 0x00007610bcb97816 */ /* 0x001fce00000000b9 */
.L_x_11743:
[----:B------:R-:W-:Y:S05]  /*8020*/  BRA.U !UP3, `(.L_x_11744) ;  /* 0x000000010b187547 */ /* 0x000fea000b800000 */
[----:B------:R-:W-:Y:S02]  /*8030*/  HADD2.F32 R188, -RZ, R181.H1_H1 ;  /* 0x300000b5ffbc7230 */ /* 0x000fe40000004100 */
[----:B------:R-:W-:-:S04]  /*8040*/  FMUL.FTZ R189, R195, UR26 ;  /* 0x0000001ac3bd7c20 */ /* 0x000fc80008410000 */
[-C--:B------:R-:W-:Y:S01]  /*8050*/  FFMA.FTZ R47, R188, R189.reuse, R47 ;  /* 0x000000bdbc2f7223 */ /* 0x080fe2000001002f */
[----:B------:R-:W-:-:S05]  /*8060*/  FMUL.FTZ R188, R123, R189 ;  /* 0x000000bd7bbc7220 */ /* 0x000fca0000410000 */
[----:B------:R-:W-:-:S04]  /*8070*/  F2FP.F16.F32.PACK_AB R188, RZ, R188 ;  /* 0x000000bcffbc723e */ /* 0x000fc800000000ff */
[----:B0-----:R-:W-:-:S07]  /*8080*/  PRMT R185, R185, 0x5410, R188 ;  /* 0x00005410b9b97816 */ /* 0x001fce00000000bc */
.L_x_11744:
        /* <DEDUP_REMOVED lines=12> */
.L_x_11745:
        /* <DEDUP_REMOVED lines=12> */
.L_x_11746:
        /* <DEDUP_REMOVED lines=12> */
.L_x_11747:
        /* <DEDUP_REMOVED lines=13> */
.L_x_11740:
        /* <DEDUP_REMOVED lines=13> */
.L_x_11749:
        /* <DEDUP_REMOVED lines=13> */
.L_x_11750:
        /* <DEDUP_REMOVED lines=13> */
.L_x_11751:
        /* <DEDUP_REMOVED lines=13> */
.L_x_11752:
        /* <DEDUP_REMOVED lines=13> */
.L_x_11753:
        /* <DEDUP_REMOVED lines=13> */
.L_x_11754:
        /* <DEDUP_REMOVED lines=13> */
.L_x_11755:
        /* <DEDUP_REMOVED lines=14> */
.L_x_11739:
        /* <DEDUP_REMOVED lines=23> */
.L_x_11757:
        /* <DEDUP_REMOVED lines=13> */
.L_x_11758:
        /* <DEDUP_REMOVED lines=13> */
.L_x_11759:
        /* <DEDUP_REMOVED lines=13> */
.L_x_11760:
        /* <DEDUP_REMOVED lines=13> */
.L_x_11761:
        /* <DEDUP_REMOVED lines=13> */
.L_x_11762:
        /* <DEDUP_REMOVED lines=13> */
.L_x_11763:
        /* <DEDUP_REMOVED lines=33> */
[----:B0----5:R-:W-:Y:S02]  /*9290*/  HADD2.F32 R197, -RZ, R183.H1_H1 ;  /* 0x300000b7ffc57230 */ /* 0x021fe40000004100 */
[----:B------:R-:W-:-:S04]  /*92a0*/  FMUL.FTZ R196, R191, UR26 ;  /* 0x0000001abfc47c20 */ /* 0x000fc80008410000 */
[-C--:B------:R-:W-:Y:S01]  /*92b0*/  FFMA.FTZ R51, R197, R196.reuse, R51 ;  /* 0x000000c4c5337223 */ /* 0x080fe20000010033 */
[----:B------:R-:W-:-:S05]  /*92c0*/  FMUL.FTZ R196, R119, R196 ;  /* 0x000000c477c47220 */ /* 0x000fca0000410000 */
[----:B------:R-:W-:-:S04]  /*92d0*/  F2FP.F16.F32.PACK_AB R196, RZ, R196 ;  /* 0x000000c4ffc4723e */ /* 0x000fc800000000ff */
[----:B------:R-:W-:Y:S01]  /*92e0*/  PRMT R187, R187, 0x5410, R196 ;  /* 0x00005410bbbb7816 */ /* 0x000fe200000000c4 */
[----:B------:R-:W-:Y:S06]  /*92f0*/  BRA `(.L_x_11748) ;  /* 0x0000000400a07947 */ /* 0x000fec0003800000 */
.L_x_11756:
        /* <DEDUP_REMOVED lines=13> */
.L_x_11764:
        /* <DEDUP_REMOVED lines=13> */
.L_x_11765:
        /* <DEDUP_REMOVED lines=13> */
.L_x_11766:
        /* <DEDUP_REMOVED lines=13> */
.L_x_11767:
        /* <DEDUP_REMOVED lines=13> */
.L_x_11768:
        /* <DEDUP_REMOVED lines=13> */
.L_x_11769:
        /* <DEDUP_REMOVED lines=13> */
.L_x_11770:
        /* <DEDUP_REMOVED lines=13> */
.L_x_11748:
        /* <DEDUP_REMOVED lines=13> */
.L_x_11635:
        /* <DEDUP_REMOVED lines=35> */
.L_x_11772:
        /* <DEDUP_REMOVED lines=16> */
.L_x_15725:


//--------------------- .text._ZN10layer_norm13ln_bwd_kernelINS_13Kernel_traitsIf6__halffS2_fjLj4096ELj1ELj1ELj4ELj16ENS_18Kernel_traits_baseILj4096EfS2_fS2_fjLj128EEEEELb1ELb0ELb0ELb0EEEvNS_9BwdParamsE --------------------------
	.section	.text._ZN10layer_norm13ln_bwd_kernelINS_13Kernel_traitsIf6__halffS2_fjLj4096ELj1ELj1ELj4ELj16ENS_18Kernel_traits_baseILj4096EfS2_fS2_fjLj128EEEEELb1ELb0ELb0ELb0EEEvNS_9BwdParamsE,"ax",@progbits
	.align	128
        .global         _ZN10layer_norm13ln_bwd_kernelINS_13Kernel_traitsIf6__halffS2_fjLj4096ELj1ELj1ELj4ELj16ENS_18Kernel_traits_baseILj4096EfS2_fS2_fjLj128EEEEELb1ELb0ELb0ELb0EEEvNS_9BwdParamsE
        .type           _ZN10layer_norm13ln_bwd_kernelINS_13Kernel_traitsIf6__halffS2_fjLj4096ELj1ELj1ELj4ELj16ENS_18Kernel_traits_baseILj4096EfS2_fS2_fjLj128EEEEELb1ELb0ELb0ELb0EEEvNS_9BwdParamsE,@function
        .size           _ZN10layer_norm13ln_bwd_kernelINS_13Kernel_traitsIf6__halffS2_fjLj4096ELj1ELj1ELj4ELj16ENS_18Kernel_traits_baseILj4096EfS2_fS2_fjLj128EEEEELb1ELb0ELb0ELb0EEEvNS_9BwdParamsE,(.L_x_15726 - _ZN10layer_norm13ln_bwd_kernelINS_13Kernel_traitsIf6__halffS2_fjLj4096ELj1ELj1ELj4ELj16ENS_18Kernel_traits_baseILj4096EfS2_fS2_fjLj128EEEEELb1ELb0ELb0ELb0EEEvNS_9BwdParamsE)
        .other          _ZN10layer_norm13ln_bwd_kernelINS_13Kernel_traitsIf6__halffS2_fjLj4096ELj1ELj1ELj4ELj16ENS_18Kernel_traits_baseILj4096EfS2_fS2_fjLj128EEEEELb1ELb0ELb0ELb0EEEvNS_9BwdParamsE,@"STO_CUDA_ENTRY STV_DEFAULT"
_ZN10layer_norm13ln_bwd_kernelINS_13Kernel_traitsIf6__halffS2_fjLj4096ELj1ELj1ELj4ELj16ENS_18Kernel_traits_baseILj4096EfS2_fS2_fjLj128EEEEELb1ELb0ELb0ELb0EEEvNS_9BwdParamsE:
.text._ZN10layer_norm13ln_bwd_kernelINS_13Kernel_traitsIf6__halffS2_fjLj4096ELj1ELj1ELj4ELj16ENS_18Kernel_traits_baseILj4096EfS2_fS2_fjLj128EEEEELb1ELb0ELb0ELb0EEEvNS_9BwdParamsE:
        /* <DEDUP_REMOVED lines=113> */
.L_x_11813:
        /* <DEDUP_REMOVED lines=41> */
[--C-:B---3--:R-:W-:Y:S02]  /*09a0*/  HADD2.F32 R219, -RZ, R168.reuse.H0_H0 ;  /* 0x200000a8ffdb7230 */ /* 0x108fe40000004100 */
[C---:B------:R-:W-:Y:S01]  /*09b0*/  FADD.FTZ R165, -R220.reuse, R165 ;  /* 0x000000a5dca57221 */ /* 0x040fe20000010100 */
[C---:B------:R-:W-:Y:S01]  /*09c0*/  FADD.FTZ R217, -R220.reuse, R166 ;  /* 0x000000a6dcd97221 */ /* 0x040fe20000010100 */
[----:B------:R-:W-:Y:S01]  /*09d0*/  FADD.FTZ R167, -R220, R167 ;  /* 0x000000a7dca77221 */ /* 0x000fe20000010100 */
[----:B------:R-:W-:Y:S02]  /*09e0*/  HADD2.F32 R168, -RZ, R168.H1_H1 ;  /* 0x300000a8ffa87230 */ /* 0x000fe40000004100 */
[----:B------:R-:W-:Y:S01]  /*09f0*/  FADD.FTZ R100, R100, R219 ;  /* 0x000000db64647221 */ /* 0x000fe20000010000 */
[-C--:B------:R-:W-:Y:S01]  /*0a00*/  FFMA.FTZ R68, R221, R219.reuse, R68 ;  /* 0x000000dbdd447223 */ /* 0x080fe20000010044 */
[----:B------:R-:W-:Y:S01]  /*0a10*/  FMUL.FTZ R219, R60, R219 ;  /* 0x000000db3cdb7220 */ /* 0x000fe20000410000 */
[----:B------:R-:W-:-:S02]  /*0a20*/  HADD2.F32 R215, -RZ, R169.H0_H0 ;  /* 0x200000a9ffd77230 */ /* 0x000fc40000004100 */
        /* <DEDUP_REMOVED lines=13> */
[----:B------:R-:W-:-:S02]  /*0b00*/  HADD2.F32 R211, -RZ, R170.H0_H0 ;  /* 0x200000aaffd37230 */ /* 0x000fc40000004100 */
[----:B------:R-:W-:Y:S01]  /*0b10*/  FADD.FTZ R103, R103, R212 ;  /* 0x000000d467677221 */ /* 0x000fe20000010000 */
[-C--:B------:R-:W-:Y:S01]  /*0b20*/  FFMA.FTZ R71, R214, R212.reuse, R71 ;  /* 0x000000d4d6477223 */ /* 0x080fe20000010047 */
[----:B------:R-:W-:Y:S01]  /*0b30*/  FMUL.FTZ R213, R190, R213 ;  /* 0x000000d5bed57220 */ /* 0x000fe20000410000 */
[----:B------:R-:W-:Y:S01]  /*0b40*/  FMUL.FTZ R212, R63, R212 ;  /* 0x000000d43fd47220 */ /* 0x000fe20000410000 */
[----:B------:R-:W-:Y:S01]  /*0b50*/  FADD.FTZ R165, R164, R215 ;  /* 0x000000d7a4a57221 */ /* 0x000fe20000010000 */
[----:B------:R-:W-:Y:S01]  /*0b60*/  FFMA.FTZ R167, R217, R215, R166 ;  /* 0x000000d7d9a77223 */ /* 0x000fe200000100a6 */
[----:B------:R-:W-:Y:S02]  /*0b70*/  HADD2.F32 R170, -RZ, R170.H1_H1 ;  /* 0x300000aaffaa7230 */ /* 0x000fe40000004100 */
[----:B0-----:R-:W-:Y:S01]  /*0b80*/  FADD.FTZ R209, -R220, R174 ;  /* 0x000000aedcd17221 */ /* 0x001fe20000010100 */
[----:B------:R-:W-:Y:S01]  /*0b90*/  FADD.FTZ R104, R104, R211 ;  /* 0x000000d368687221 */ /* 0x000fe20000010000 */
[-C--:B------:R-:W-:Y:S01]  /*0ba0*/  FFMA.FTZ R72, R213, R211.reuse, R72 ;  /* 0x000000d3d5487223 */ /* 0x080fe20000010048 */
[----:B------:R-:W-:Y:S01]  /*0bb0*/  FADD.FTZ R173, -R220, R173 ;  /* 0x000000addcad7221 */ /* 0x000fe20000010100 */
        /* <DEDUP_REMOVED lines=28> */
.L_x_11775:
[----:B---34-:R-:W-:Y:S05]  /*0d80*/  BSYNC.RECONVERGENT B0 ;  /* 0x0000000000007941 */ /* 0x018fea0003800200 */
.L_x_11774:
        /* <DEDUP_REMOVED lines=18> */
[----:B------:R-:W-:Y:S01]  /*0eb0*/  IADD3 R223, PT, PT, R223, 0x80, RZ ;  /* 0x00000080dfdf7810 */ /* 0x000fe20007ffe0ff */
[----:B---3--:R-:W-:-:S04]  /*0ec0*/  FADD.FTZ R205, -R220, R164 ;  /* 0x000000a4dccd7221 */ /* 0x008fc80000010100 */
[----:B-----5:R-:W-:Y:S01]  /*0ed0*/  FMUL.FTZ R205, R190, R205 ;  /* 0x000000cdbecd7220 */ /* 0x020fe20000410000 */
[--C-:B----4-:R-:W-:Y:S02]  /*0ee0*/  HADD2.F32 R203, -RZ, R168.reuse.H0_H0 ;  /* 0x200000a8ffcb7230 */ /* 0x110fe40000004100 */
[C---:B------:R-:W-:Y:S01]  /*0ef0*/  FADD.FTZ R165, -R220.reuse, R165 ;  /* 0x000000a5dca57221 */ /* 0x040fe20000010100 */
[----:B------:R-:W-:Y:S01]  /*0f00*/  FADD.FTZ R201, -R220, R166 ;  /* 0x000000a6dcc97221 */ /* 0x000fe20000010100 */
[----:B------:R-:W-:Y:S02]  /*0f10*/  HADD2.F32 R168, -RZ, R168.H1_H1 ;  /* 0x300000a8ffa87230 */ /* 0x000fe40000004100 */
[----:B------:R-:W-:Y:S01]  /*0f20*/  FADD.FTZ R136, R136, R203 ;  /* 0x000000cb88887221 */ /* 0x000fe20000010000 */
[-C--:B------:R-:W-:Y:S01]  /*0f30*/  FFMA.FTZ R108, R205, R203.reuse, R108 ;  /* 0x000000cbcd6c7223 */ /* 0x080fe2000001006c */
[----:B------:R-:W-:Y:S01]  /*0f40*/  FMUL.FTZ R203, R36, R203 ;  /* 0x000000cb24cb7220 */ /* 0x000fe20000410000 */
[----:B------:R-:W-:-:S02]  /*0f50*/  HADD2.F32 R199, -RZ, R169.H0_H0 ;  /* 0x200000a9ffc77230 */ /* 0x000fc40000004100 */
[----:B------:R-:W-:Y:S01]  /*0f60*/  FADD.FTZ R167, -R220, R167 ;  /* 0x000000a7dca77221 */ /* 0x000fe20000010100 */
[C---:B------:R-:W-:Y:S01]  /*0f70*/  FMUL.FTZ R202, R190.reuse, R165 ;  /* 0x000000a5beca7220 */ /* 0x040fe20000410000 */
[C---:B------:R-:W-:Y:S01]  /*0f80*/  FMUL.FTZ R201, R190.reuse, R201 ;  /* 0x000000c9bec97220 */ /* 0x040fe20000410000 */
[-C--:B------:R-:W-:Y:S01]  /*0f90*/  FMUL.FTZ R200, R37, R168.reuse ;  /* 0x000000a825c87220 */ /* 0x080fe20000410000 */
[----:B------:R-:W-:Y:S01]  /*0fa0*/  FADD.FTZ R227, R227, R203 ;  /* 0x000000cbe3e37221 */ /* 0x000fe20000010000 */
[----:B------:R-:W-:Y:S01]  /*0fb0*/  FFMA.FTZ R165, R205, R203, R226 ;  /* 0x000000cbcda57223 */ /* 0x000fe200000100e2 */
[----:B0-----:R-:W-:Y:S02]  /*0fc0*/  HADD2.F32 R196, -RZ, R169.H1_H1 ;  /* 0x300000a9ffc47230 */ /* 0x001fe40000004100 */
        /* <DEDUP_REMOVED lines=11> */
[----:B------:R-:W-:Y:S01]  /*1080*/  FADD.FTZ R197, -R220, R172 ;  /* 0x000000acdcc57221 */ /* 0x000fe20000010100 */
[----:B------:R-:W-:Y:S01]  /*1090*/  FMUL.FTZ R196, R39, R196 ;  /* 0x000000c427c47220 */ /* 0x000fe20000410000 */
[----:B------:R-:W-:Y:S01]  /*10a0*/  FADD.FTZ R165, R166, R199 ;  /* 0x000000c7a6a57221 */ /* 0x000fe20000010000 */
[----:B------:R-:W-:Y:S01]  /*10b0*/  FFMA.FTZ R167, R201, R199, R168 ;  /* 0x000000c7c9a77223 */ /* 0x000fe200000100a8 */
[----:B------:R-:W-:Y:S02]  /*10c0*/  HADD2.F32 R170, -RZ, R170.H1_H1 ;  /* 0x300000aaffaa7230 */ /* 0x000fe40000004100 */
[C---:B------:R-:W-:Y:S01]  /*10d0*/  FADD.FTZ R191, -R220.reuse, R174 ;  /* 0x000000aedcbf7221 */ /* 0x040fe20000010100 */
[----:B------:R-:W-:Y:S01]  /*10e0*/  FADD.FTZ R173, -R220, R173 ;  /* 0x000000addcad7221 */ /* 0x000fe20000010100 */
[----:B------:R-:W-:Y:S01]  /*10f0*/  FMUL.FTZ R197, R190, R197 ;  /* 0x000000c5bec57220 */ /* 0x000fe20000410000 */
[----:B-1----:R-:W-:Y:S01]  /*1100*/  FMUL.FTZ R195, R40, R169 ;  /* 0x000000a928c37220 */ /* 0x002fe20000410000 */
        /* <DEDUP_REMOVED lines=27> */
.L_x_11777:
[----:B------:R-:W-:Y:S05]  /*12c0*/  BSYNC.RECONVERGENT B0 ;  /* 0x0000000000007941 */ /* 0x000fea0003800200 */
.L_x_11776:
        /* <DEDUP_REMOVED lines=19> */
[--C-:B---3--:R-:W-:Y:S02]  /*1400*/  HADD2.F32 R175, -RZ, R164.reuse.H0_H0 ;  /* 0x200000a4ffaf7230 */ /* 0x108fe40000004100 */
[----:B------:R-:W-:Y:S02]  /*1410*/  HADD2.F32 R174, -RZ, R164.H1_H1 ;  /* 0x300000a4ffae7230 */ /* 0x000fe40000004100 */
[----:B------:R-:W-:-:S02]  /*1420*/  HADD2.F32 R179, -RZ, R165.H0_H0 ;  /* 0x200000a5ffb37230 */ /* 0x000fc40000004100 */
[C---:B----4-:R-:W-:Y:S01]  /*1430*/  FADD.FTZ R177, -R220.reuse, R24 ;  /* 0x00000018dcb17221 */ /* 0x050fe20000010100 */
[----:B------:R-:W-:Y:S01]  /*1440*/  FADD.FTZ R181, -R220, R25 ;  /* 0x00000019dcb57221 */ /* 0x000fe20000010100 */
[----:B------:R-:W-:Y:S02]  /*1450*/  HADD2.F32 R180, -RZ, R165.H1_H1 ;  /* 0x300000a5ffb47230 */ /* 0x000fe40000004100 */
[----:B------:R-:W-:Y:S01]  /*1460*/  FMUL.FTZ R176, R44, R175 ;  /* 0x000000af2cb07220 */ /* 0x000fe20000410000 */
[----:B------:R-:W-:Y:S01]  /*1470*/  FADD.FTZ R165, -R220, R168 ;  /* 0x000000a8dca57221 */ /* 0x000fe20000010100 */
[C---:B-----5:R-:W-:Y:S01]  /*1480*/  FMUL.FTZ R25, R190.reuse, R177 ;  /* 0x000000b1be197220 */ /* 0x060fe20000410000 */
[--C-:B------:R-:W-:Y:S02]  /*1490*/  HADD2.F32 R183, -RZ, R166.reuse.H0_H0 ;  /* 0x200000a6ffb77230 */ /* 0x100fe40000004100 */
[----:B------:R-:W-:Y:S01]  /*14a0*/  FMUL.FTZ R24, R190, R181 ;  /* 0x000000b5be187220 */ /* 0x000fe20000410000 */
[----:B0-----:R-:W-:-:S02]  /*14b0*/  HADD2.F32 R172, -RZ, R166.H1_H1 ;  /* 0x300000a6ffac7230 */ /* 0x001fc40000004100 */
[----:B------:R-:W-:Y:S01]  /*14c0*/  FADD.FTZ R185, -R220, R26 ;  /* 0x0000001adcb97221 */ /* 0x000fe20000010100 */
[----:B------:R-:W-:Y:S01]  /*14d0*/  FMUL.FTZ R177, R45, R174 ;  /* 0x000000ae2db17220 */ /* 0x000fe20000410000 */
[----:B------:R-:W-:Y:S01]  /*14e0*/  FMUL.FTZ R181, R190, R165 ;  /* 0x000000a5beb57220 */ /* 0x000fe20000410000 */
[----:B------:R-:W-:Y:S01]  /*14f0*/  FADD.FTZ R166, R227, R176 ;  /* 0x000000b0e3a67221 */ /* 0x000fe20000010000 */
[----:B------:R-:W-:Y:S01]  /*1500*/  FFMA.FTZ R165, R25, R176, R226 ;  /* 0x000000b019a57223 */ /* 0x000fe200000100e2 */
[----:B------:R-:W-:Y:S01]  /*1510*/  FADD.FTZ R235, -R220, R27 ;  /* 0x0000001bdceb7221 */ /* 0x000fe20000010100 */
[--C-:B------:R-:W-:Y:S02]  /*1520*/  HADD2.F32 R173, -RZ, R167.reuse.H0_H0 ;  /* 0x200000a7ffad7230 */ /* 0x100fe40000004100 */
[----:B------:R-:W-:Y:S01]  /*1530*/  FMUL.FTZ R27, R190, R185 ;  /* 0x000000b9be1b7220 */ /* 0x000fe20000410000 */
[----:B------:R-:W-:Y:S02]  /*1540*/  HADD2.F32 R164, -RZ, R167.H1_H1 ;  /* 0x300000a7ffa47230 */ /* 0x000fe40000004100 */
[----:B------:R-:W-:Y:S01]  /*1550*/  FADD.FTZ R167, R166, R177 ;  /* 0x000000b1a6a77221 */ /* 0x000fe20000010000 */
[----:B------:R-:W-:Y:S01]  /*1560*/  FMUL.FTZ R178, R46, R179 ;  /* 0x000000b32eb27220 */ /* 0x000fe20000410000 */
[----:B------:R-:W-:Y:S01]  /*1570*/  FFMA.FTZ R166, R24, R177, R165 ;  /* 0x000000b118a67223 */ /* 0x000fe200000100a5 */
[----:B------:R-:W-:Y:S01]  /*1580*/  FMUL.FTZ R26, R190, R235 ;  /* 0x000000ebbe1a7220 */ /* 0x000fe20000410000 */
[----:B------:R-:W-:Y:S01]  /*1590*/  FADD.FTZ R114, R114, R179 ;  /* 0x000000b372727221 */ /* 0x000fe20000010000 */
[----:B------:R-:W-:Y:S01]  /*15a0*/  FFMA.FTZ R86, R27, R179, R86 ;  /* 0x000000b31b567223 */ /* 0x000fe20000010056 */
[----:B------:R-:W-:Y:S01]  /*15b0*/  FMUL.FTZ R179, R47, R180 ;  /* 0x000000b42fb37220 */ /* 0x000fe20000410000 */
[----:B------:R-:W-:Y:S01]  /*15c0*/  FADD.FTZ R168, R167, R178 ;  /* 0x000000b2a7a87221 */ /* 0x000fe20000010000 */
[----:B------:R-:W-:Y:S01]  /*15d0*/  FFMA.FTZ R165, R27, R178, R166 ;  /* 0x000000b21ba57223 */ /* 0x000fe200000100a6 */
        /* <DEDUP_REMOVED lines=34> */
.L_x_11779:
[----:B------:R-:W-:Y:S05]  /*1800*/  BSYNC.RECONVERGENT B0 ;  /* 0x0000000000007941 */ /* 0x000fea0003800200 */
.L_x_11778:
        /* <DEDUP_REMOVED lines=20> */
[C---:B---3--:R-:W-:Y:S01]  /*1950*/  FADD.FTZ R223, -R220.reuse, R15 ;  /* 0x0000000fdcdf7221 */ /* 0x048fe20000010100 */
[C---:B------:R-:W-:Y:S01]  /*1960*/  FADD.FTZ R173, -R220.reuse, R14 ;  /* 0x0000000edcad7221 */ /* 0x040fe20000010100 */
[--C-:B----4-:R-:W-:Y:S02]  /*1970*/  HADD2.F32 R15, -RZ, R16.reuse.H0_H0 ;  /* 0x20000010ff0f7230 */ /* 0x110fe40000004100 */
[C---:B--2---:R-:W-:Y:S01]  /*1980*/  FADD.FTZ R7, -R220.reuse, R8 ;  /* 0x00000008dc077221 */ /* 0x044fe20000010100 */
[C---:B------:R-:W-:Y:S01]  /*1990*/  FADD.FTZ R9, -R220.reuse, R9 ;  /* 0x00000009dc097221 */ /* 0x040fe20000010100 */
[----:B0-----:R-:W-:Y:S01]  /*19a0*/  FADD.FTZ R167, -R220, R10 ;  /* 0x0000000adca77221 */ /* 0x001fe20000010100 */
[----:B------:R-:W-:-:S02]  /*19b0*/  HADD2.F32 R16, -RZ, R16.H1_H1 ;  /* 0x30000010ff107230 */ /* 0x000fc40000004100 */
[----:B-----5:R-:W-:Y:S01]  /*19c0*/  FMUL.FTZ R7, R190, R7 ;  /* 0x00000007be077220 */ /* 0x020fe20000410000 */
[----:B------:R-:W-:Y:S01]  /*19d0*/  FADD.FTZ R11, -R220, R11 ;  /* 0x0000000bdc0b7221 */ /* 0x000fe20000010100 */
[----:B------:R-:W-:Y:S01]  /*19e0*/  FMUL.FTZ R14, R52, R15 ;  /* 0x0000000f340e7220 */ /* 0x000fe20000410000 */
[--C-:B-1----:R-:W-:Y:S02]  /*19f0*/  HADD2.F32 R21, -RZ, R17.reuse.H0_H0 ;  /* 0x20000011ff157230 */ /* 0x102fe40000004100 */
[C---:B------:R-:W-:Y:S01]  /*1a00*/  FMUL.FTZ R8, R190.reuse, R9 ;  /* 0x00000009be087220 */ /* 0x040fe20000410000 */
[----:B------:R-:W-:Y:S02]  /*1a10*/  HADD2.F32 R20, -RZ, R17.H1_H1 ;  /* 0x30000011ff147230 */ /* 0x000fe40000004100 */
[----:B------:R-:W-:Y:S01]  /*1a20*/  FMUL.FTZ R9, R190, R167 ;  /* 0x000000a7be097220 */ /* 0x000fe20000410000 */
[--C-:B------:R-:W-:Y:S02]  /*1a30*/  HADD2.F32 R165, -RZ, R18.reuse.H0_H0 ;  /* 0x20000012ffa57230 */ /* 0x100fe40000004100 */
[----:B------:R-:W-:Y:S01]  /*1a40*/  FADD.FTZ R120, R120, R15 ;  /* 0x0000000f78787221 */ /* 0x000fe20000010000 */
[----:B------:R-:W-:-:S02]  /*1a50*/  HADD2.F32 R164, -RZ, R18.H1_H1 ;  /* 0x30000012ffa47230 */ /* 0x000fc40000004100 */
[----:B------:R-:W-:Y:S01]  /*1a60*/  FFMA.FTZ R92, R7, R15, R92 ;  /* 0x0000000f075c7223 */ /* 0x000fe2000001005c */
[--C-:B------:R-:W-:Y:S02]  /*1a70*/  HADD2.F32 R175, -RZ, R19.reuse.H0_H0 ;  /* 0x20000013ffaf7230 */ /* 0x100fe40000004100 */
[----:B------:R-:W-:Y:S01]  /*1a80*/  FMUL.FTZ R10, R190, R11 ;  /* 0x0000000bbe0a7220 */ /* 0x000fe20000410000 */
[----:B------:R-:W-:Y:S02]  /*1a90*/  HADD2.F32 R168, -RZ, R19.H1_H1 ;  /* 0x30000013ffa87230 */ /* 0x000fe40000004100 */
[----:B------:R-:W-:Y:S01]  /*1aa0*/  FMUL.FTZ R15, R53, R16 ;  /* 0x00000010350f7220 */ /* 0x000fe20000410000 */
[----:B------:R-:W-:Y:S01]  /*1ab0*/  FADD.FTZ R18, R227, R14 ;  /* 0x0000000ee3127221 */ /* 0x000fe20000010000 */
[----:B------:R-:W-:Y:S01]  /*1ac0*/  FFMA.FTZ R19, R7, R14, R226 ;  /* 0x0000000e07137223 */ /* 0x000fe200000100e2 */
        /* <DEDUP_REMOVED lines=10> */
[----:B------:R-:W-:-:S02]  /*1b70*/  FADD.FTZ R171, -R220, R12 ;  /* 0x0000000cdcab7221 */ /* 0x000fc40000010100 */
        /* <DEDUP_REMOVED lines=29> */
.L_x_11781:
[----:B------:R-:W-:Y:S05]  /*1d50*/  BSYNC.RECONVERGENT B0 ;  /* 0x0000000000007941 */ /* 0x000fea0003800200 */
.L_x_11780:
        /* <DEDUP_REMOVED lines=124> */
.L_x_11786:
        /* <DEDUP_REMOVED lines=16> */
[----:B------:R-:W-:Y:S01]  /*2620*/  F2FP.F16.F32.PACK_AB R164, R165, R164 ;  /* 0x000000a4a5a4723e */ /* 0x000fe200000000ff */
        /* <DEDUP_REMOVED lines=43> */
[----:B------:R-:W-:-:S07]  /*28e0*/  F2FP.F16.F32.PACK_AB R167, R171, R170 ;  /* 0x000000aaaba7723e */ /* 0x000fce00000000ff */
.L_x_11787:
        /* <DEDUP_REMOVED lines=8> */
.L_x_11785:
[----:B------:R-:W-:Y:S05]  /*2970*/  BSYNC.RECONVERGENT B1 ;  /* 0x0000000000017941 */ /* 0x000fea0003800200 */
.L_x_11784:
        /* <DEDUP_REMOVED lines=8> */
[----:B------:R-:W-:Y:S01]  /*2a00*/  FFMA.FTZ R220, R192, R173, R174 ;  /* 0x000000adc0dc7223 */ /* 0x000fe200000100ae */
        /* <DEDUP_REMOVED lines=56> */
[----:B------:R-:W-:Y:S01]  /*2d90*/  F2FP.F16.F32.PACK_AB R167, R171, R170 ;  /* 0x000000aaaba7723e */ /* 0x000fe200000000ff */
[----:B------:R-:W-:Y:S06]  /*2da0*/  BRA `(.L_x_11791) ;  /* 0x0000000000f47947 */ /* 0x000fec0003800000 */
.L_x_11790:
        /* <DEDUP_REMOVED lines=60> */
[----:B------:R-:W-:-:S07]  /*3170*/  F2FP.F16.F32.PACK_AB R164, R169, R168 ;  /* 0x000000a8a9a4723e */ /* 0x000fce00000000ff */
.L_x_11791:
        /* <DEDUP_REMOVED lines=8> */
.L_x_11789:
[----:B------:R-:W-:Y:S05]  /*3200*/  BSYNC.RECONVERGENT B1 ;  /* 0x0000000000017941 */ /* 0x000fea0003800200 */
.L_x_11788:
        /* <DEDUP_REMOVED lines=8> */
[----:B------:R-:W-:Y:S01]  /*3290*/  FFMA.FTZ R79, R185, R173, R174 ;  /* 0x000000adb94f7223 */ /* 0x000fe200000100ae */
[----:B------:R-:W-:-:S03]  /*32a0*/  FADD.FTZ R77, R176, -R77 ;  /* 0x8000004db04d7221 */ /* 0x000fc60000010000 */
        /* <DEDUP_REMOVED lines=19> */
[----:B------:R-:W-:Y:S01]  /*33e0*/  F2FP.F16.F32.PACK_AB R164, R165, R164 ;  /* 0x000000a4a5a4723e */ /* 0x000fe200000000ff */
        /* <DEDUP_REMOVED lines=37> */
.L_x_11794:
[-CC-:B0-2---:R-:W-:Y:S01]  /*3640*/  FFMA.FTZ R165, R185, R173.reuse, R174.reuse ;  /* 0x000000adb9a57223 */ /* 0x185fe200000100ae */
[----:B------:R-:W-:Y:S01]  /*3650*/  LOP3.LUT P0, RZ, R225, 0xff0000, RZ, 0xc0, !PT ;  /* 0x00ff0000e1ff7812 */ /* 0x000fe2000780c0ff */
[----:B------:R-:W-:Y:S02]  /*3660*/  FFMA.FTZ R168, R182, R173, R174 ;  /* 0x000000adb6a87223 */ /* 0x000fe400000100ae */
        /* <DEDUP_REMOVED lines=58> */
.L_x_11795:
        /* <DEDUP_REMOVED lines=8> */
.L_x_11793:
[----:B------:R-:W-:Y:S05]  /*3a90*/  BSYNC.RECONVERGENT B1 ;  /* 0x0000000000017941 */ /* 0x000fea0003800200 */
.L_x_11792:
        /* <DEDUP_REMOVED lines=66> */
.L_x_11797:
        /* <DEDUP_REMOVED lines=61> */
.L_x_11798:
        /* <DEDUP_REMOVED lines=8> */
.L_x_11783:
        /* <DEDUP_REMOVED lines=37> */
[----:B------:R-:W-:Y:S01]  /*4560*/  F2FP.F16.F32.PACK_AB R167, R164, R167 ;  /* 0x000000a7a4a7723e */ /* 0x000fe200000000ff */
        /* <DEDUP_REMOVED lines=13> */
[----:B------:R-:W-:Y:S01]  /*4640*/  F2FP.F16.F32.PACK_AB R166, R175, R166 ;  /* 0x000000a6afa6723e */ /* 0x000fe200000000ff */
        /* <DEDUP_REMOVED lines=12> */
[----:B------:R-:W-:Y:S02]  /*4710*/  F2FP.F16.F32.PACK_AB R165, R171, R170 ;  /* 0x000000aaaba5723e */ /* 0x000fe400000000ff */
[----:B------:R-:W-:Y:S01]  /*4720*/  F2FP.F16.F32.PACK_AB R164, R169, R168 ;  /* 0x000000a8a9a4723e */ /* 0x000fe200000000ff */
[----:B------:R-:W-:Y:S06]  /*4730*/  BRA `(.L_x_11802) ;  /* 0x0000000000f47947 */ /* 0x000fec0003800000 */
.L_x_11801:
        /* <DEDUP_REMOVED lines=31> */
[----:B------:R-:W-:Y:S01]  /*4930*/  F2FP.F16.F32.PACK_AB R164, R165, R164 ;  /* 0x000000a4a5a4723e */ /* 0x000fe200000000ff */
        /* <DEDUP_REMOVED lines=19> */
[----:B------:R-:W-:-:S02]  /*4a70*/  F2FP.F16.F32.PACK_AB R165, R167, R166 ;  /* 0x000000a6a7a5723e */ /* 0x000fc400000000ff */
[----:B------:R-:W-:Y:S01]  /*4a80*/  FSEL R169, R169, RZ, P0 ;  /* 0x000000ffa9a97208 */ /* 0x000fe20000000000 */
[----:B------:R-:W-:Y:S01]  /*4a90*/  FMUL.FTZ R171, R171, UR11 ;  /* 0x0000000babab7c20 */ /* 0x000fe20008410000 */
[----:B------:R-:W-:Y:S02]  /*4aa0*/  LOP3.LUT P0, RZ, R233, 0xff0000, RZ, 0xc0, !PT ;  /* 0x00ff0000e9ff7812 */ /* 0x000fe4000780c0ff */
[----:B------:R-:W-:Y:S02]  /*4ab0*/  F2FP.F16.F32.PACK_AB R166, R169, R168 ;  /* 0x000000a8a9a6723e */ /* 0x000fe400000000ff */
[----:B------:R-:W-:Y:S02]  /*4ac0*/  FSEL R170, R170, RZ, P0 ;  /* 0x000000ffaaaa7208 */ /* 0x000fe40000000000 */
[----:B------:R-:W-:-:S04]  /*4ad0*/  ISETP.GE.U32.AND P0, PT, R232, RZ, PT ;  /* 0x000000ffe800720c */ /* 0x000fc80003f06070 */
[----:B------:R-:W-:-:S04]  /*4ae0*/  ISETP.GE.U32.AND.EX P0, PT, R233, 0x1000000, PT, P0 ;  /* 0x01000000e900780c */ /* 0x000fc80003f06100 */
[----:B------:R-:W-:-:S04]  /*4af0*/  FSEL R171, R171, RZ, P0 ;  /* 0x000000ffabab7208 */ /* 0x000fc80000000000 */
[----:B------:R-:W-:-:S07]  /*4b00*/  F2FP.F16.F32.PACK_AB R167, R171, R170 ;  /* 0x000000aaaba7723e */ /* 0x000fce00000000ff */
.L_x_11802:
        /* <DEDUP_REMOVED lines=10> */
.L_x_11800:
[----:B------:R-:W-:Y:S05]  /*4bb0*/  BSYNC.RECONVERGENT B1 ;  /* 0x0000000000017941 */ /* 0x000fea0003800200 */
.L_x_11799:
        /* <DEDUP_REMOVED lines=9> */
[----:B------:R-:W-:Y:S02]  /*4c50*/  FADD.FTZ R77, R203, -R76 ;  /* 0x8000004ccb4d7221 */ /* 0x000fe40000010000 */
[----:B------:R-:W-:Y:S01]  /*4c60*/  FADD.FTZ R78, R193, -R78 ;  /* 0x8000004ec14e7221 */ /* 0x000fe20000010000 */
[----:B------:R-:W-:Y:S01]  /*4c70*/  FADD.FTZ R220, R187, -R220 ;  /* 0x800000dcbbdc7221 */ /* 0x000fe20000010000 */
        /* <DEDUP_REMOVED lines=53> */
[----:B------:R-:W-:Y:S01]  /*4fd0*/  F2FP.F16.F32.PACK_AB R167, R171, R170 ;  /* 0x000000aaaba7723e */ /* 0x000fe200000000ff */
[----:B------:R-:W-:Y:S06]  /*4fe0*/  BRA `(.L_x_11806) ;  /* 0x0000000000f47947 */ /* 0x000fec0003800000 */
.L_x_11805:
[-CC-:B0-----:R-:W-:Y:S01]  /*4ff0*/  FFMA.FTZ R164, R191, R173.reuse, R174.reuse ;  /* 0x000000adbfa47223 */ /* 0x181fe200000100ae */
        /* <DEDUP_REMOVED lines=19> */
[----:B------:R-:W-:Y:S01]  /*5130*/  F2FP.F16.F32.PACK_AB R167, R167, R164 ;  /* 0x000000a4a7a7723e */ /* 0x000fe200000000ff */
[----:B------:R-:W-:-:S04]  /*5140*/  FFMA.FTZ R165, R190, R165, R28 ;  /* 0x000000a5bea57223 */ /* 0x000fc8000001001c */
[----:B------:R-:W-:-:S04]  /*5150*/  FMUL.FTZ R165, R165, R172 ;  /* 0x000000aca5a57220 */ /* 0x000fc80000410000 */
[----:B------:R-:W-:-:S05]  /*5160*/  FMUL.FTZ R165, R165, UR11 ;  /* 0x0000000ba5a57c20 */ /* 0x000fca0008410000 */
[----:B------:R-:W-:Y:S01]  /*5170*/  FSEL R166, R165, RZ, P0 ;  /* 0x000000ffa5a67208 */ /* 0x000fe20000000000 */
[----:B------:R-:W-:Y:S01]  /*5180*/  FFMA.FTZ R165, R190, R168, R29 ;  /* 0x000000a8bea57223 */ /* 0x000fe2000001001d */
[----:B------:R-:W-:Y:S01]  /*5190*/  LOP3.LUT P0, RZ, R231, 0xff00, RZ, 0xc0, !PT ;  /* 0x0000ff00e7ff7812 */ /* 0x000fe2000780c0ff */
[----:B------:R-:W-:Y:S02]  /*51a0*/  FFMA.FTZ R168, R201, R173, R174 ;  /* 0x000000adc9a87223 */ /* 0x000fe400000100ae */
[----:B------:R-:W-:-:S04]  /*51b0*/  FMUL.FTZ R165, R165, R172 ;  /* 0x000000aca5a57220 */ /* 0x000fc80000410000 */
[----:B------:R-:W-:-:S05]  /*51c0*/  FMUL.FTZ R165, R165, UR11 ;  /* 0x0000000ba5a57c20 */ /* 0x000fca0008410000 */
[----:B------:R-:W-:Y:S01]  /*51d0*/  FSEL R175, R165, RZ, P0 ;  /* 0x000000ffa5af7208 */ /* 0x000fe20000000000 */
[----:B------:R-:W-:Y:S01]  /*51e0*/  FADD.FTZ R165, R199, -R168 ;  /* 0x800000a8c7a57221 */ /* 0x000fe20000010000 */
[----:B------:R-:W-:Y:S01]  /*51f0*/  LOP3.LUT P0, RZ, R230, 0xff0000, RZ, 0xc0, !PT ;  /* 0x00ff0000e6ff7812 */ /* 0x000fe2000780c0ff */
[----:B------:R-:W-:Y:S01]  /*5200*/  FFMA.FTZ R168, R205, R173, R174 ;  /* 0x000000adcda87223 */ /* 0x000fe200000100ae */
[----:B------:R-:W-:Y:S01]  /*5210*/  F2FP.F16.F32.PACK_AB R166, R175, R166 ;  /* 0x000000a6afa6723e */ /* 0x000fe200000000ff */
        /* <DEDUP_REMOVED lines=24> */
[----:B------:R-:W-:Y:S02]  /*53a0*/  F2FP.F16.F32.PACK_AB R165, R171, R170 ;  /* 0x000000aaaba5723e */ /* 0x000fe400000000ff */
[----:B------:R-:W-:-:S07]  /*53b0*/  F2FP.F16.F32.PACK_AB R164, R169, R168 ;  /* 0x000000a8a9a4723e */ /* 0x000fce00000000ff */
.L_x_11806:
        /* <DEDUP_REMOVED lines=8> */
.L_x_11804:
[----:B------:R-:W-:Y:S05]  /*5440*/  BSYNC.RECONVERGENT B1 ;  /* 0x0000000000017941 */ /* 0x000fea0003800200 */
.L_x_11803:
        /* <DEDUP_REMOVED lines=67> */
.L_x_11809:
[-CC-:B0-2---:R-:W-:Y:S01]  /*5880*/  FFMA.FTZ R165, R185, R173.reuse, R174.reuse ;  /* 0x000000adb9a57223 */ /* 0x185fe200000100ae */
[----:B------:R-:W-:Y:S01]  /*5890*/  LOP3.LUT P0, RZ, R225, 0xff0000, RZ, 0xc0, !PT ;  /* 0x00ff0000e1ff7812 */ /* 0x000fe2000780c0ff */
[----:B------:R-:W-:Y:S02]  /*58a0*/  FFMA.FTZ R168, R182, R173, R174 ;  /* 0x000000adb6a87223 */ /* 0x000fe400000100ae */
[----:B------:R-:W-:Y:S02]  /*58b0*/  FADD.FTZ R165, R184, -R165 ;  /* 0x800000a5b8a57221 */ /* 0x000fe40000010000 */
[----:B------:R-:W-:Y:S02]  /*58c0*/  FADD.FTZ R168, R183, -R168 ;  /* 0x800000a8b7a87221 */ /* 0x000fe40000010000 */
[----:B-----5:R-:W-:-:S04]  /*58d0*/  FFMA.FTZ R165, R190, R165, R154 ;  /* 0x000000a5bea57223 */ /* 0x020fc8000001009a */
[----:B------:R-:W-:-:S04]  /*58e0*/  FMUL.FTZ R165, R165, R172 ;  /* 0x000000aca5a57220 */ /* 0x000fc80000410000 */
[----:B------:R-:W-:Y:S01]  /*58f0*/  FMUL.FTZ R164, R165, UR11 ;  /* 0x0000000ba5a47c20 */ /* 0x000fe20008410000 */
[----:B------:R-:W-:-:S04]  /*5900*/  FFMA.FTZ R165, R188, R173, R174 ;  /* 0x000000adbca57223 */ /* 0x000fc800000100ae */
[----:B------:R-:W-:Y:S01]  /*5910*/  FADD.FTZ R165, R186, -R165 ;  /* 0x800000a5baa57221 */ /* 0x000fe20000010000 */
[----:B------:R-:W-:Y:S02]  /*5920*/  FSEL R164, R164, RZ, P0 ;  /* 0x000000ffa4a47208 */ /* 0x000fe40000000000 */
[----:B------:R-:W-:Y:S01]  /*5930*/  ISETP.GE.U32.AND P0, PT, R224, RZ, PT ;  /* 0x000000ffe000720c */ /* 0x000fe20003f06070 */
[----:B------:R-:W-:-:S03]  /*5940*/  FFMA.FTZ R165, R190, R165, R155 ;  /* 0x000000a5bea57223 */ /* 0x000fc6000001009b */
        /* <DEDUP_REMOVED lines=48> */
.L_x_11810:
        /* <DEDUP_REMOVED lines=8> */
.L_x_11808:
[----:B------:R-:W-:Y:S05]  /*5cd0*/  BSYNC.RECONVERGENT B1 ;  /* 0x0000000000017941 */ /* 0x000fea0003800200 */
.L_x_11807:
        /* <DEDUP_REMOVED lines=66> */
.L_x_11811:
        /* <DEDUP_REMOVED lines=61> */
.L_x_11812:
[----:B------:R-:W0:Y:S08]  /*64d0*/  @P6 LDC.64 R170, c[0x0][0x478] ;  /* 0x00011e00ffaa6b82 */ /* 0x000e300000000a00 */
[----:B------:R-:W1:Y:S01]  /*64e0*/  LDC.64 R168, c[0x0][0x468] ;  /* 0x00011a00ffa87b82 */ /* 0x000e620000000a00 */
[----:B0-----:R-:W-:-:S05]  /*64f0*/  @P6 IMAD.WIDE.U32 R170, R6, 0x20, R170 ;  /* 0x0000002006aa6825 */ /* 0x001fca00078e00aa */
[----:B------:R4:W-:Y:S01]  /*6500*/  @P6 STG.E.128 desc[UR4][R170.64], R144 ;  /* 0x00000090aa006986 */ /* 0x0009e2000c101d04 */
[----:B-1----:R-:W-:-:S03]  /*6510*/  IMAD.WIDE.U32 R168, R6, 0x10, R168 ;  /* 0x0000001006a87825 */ /* 0x002fc600078e00a8 */
[----:B------:R4:W-:Y:S04]  /*6520*/  @P6 STG.E.128 desc[UR4][R170.64+0x10], R76 ;  /* 0x0000104caa006986 */ /* 0x0009e8000c101d04 */
[----:B------:R4:W-:Y:S02]  /*6530*/  STG.E.128 desc[UR4][R168.64], R164 ;  /* 0x000000a4a8007986 */ /* 0x0009e4000c101d04 */
.L_x_11796:
[----:B------:R-:W-:Y:S05]  /*6540*/  BSYNC.RECONVERGENT B0 ;  /* 0x0000000000007941 */ /* 0x000fea0003800200 */
.L_x_11782:
[----:B0-234-:R-:W0:Y:S01]  /*6550*/  LDC.64 R164, c[0x0][0x380] ;  /* 0x0000e000ffa47b82 */ /* 0x01de220000000a00 */
[----:B------:R-:W-:Y:S02]  /*6560*/  PLOP3.LUT P1, PT, P1, PT, PT, 0x8, 0x80 ;  /* 0x000000000080781c */ /* 0x000fe40000f2e170 */
[----:B0-----:R-:W-:-:S04]  /*6570*/  IADD3 R5, PT, PT, R5, R164, RZ ;  /* 0x000000a405057210 */ /* 0x001fc80007ffe0ff */
[----:B------:R-:W-:-:S13]  /*6580*/  ISETP.GE.AND P0, PT, R5, R165, PT ;  /* 0x000000a50500720c */ /* 0x000fda0003f06270 */
[----:B------:R-:W-:Y:S05]  /*6590*/  @!P0 BRA `(.L_x_11813) ;  /* 0xffffffa0005c8947 */ /* 0x000fea000383ffff */
.L_x_11773:
        /* <DEDUP_REMOVED lines=39> */
.L_x_11814:
        /* <DEDUP_REMOVED lines=15> */
.L_x_15726:


//--------------------- .text._ZN10layer_norm13ln_bwd_kernelINS_13Kernel_traitsIf6__halffS2_fjLj4096ELj1ELj1ELj4ELj16ENS_18Kernel_traits_baseILj4096EfS2_fS2_fjLj128EEEEELb1ELb0ELb0ELb1EEEvNS_9BwdParamsE --------------------------
	.section	.text._ZN10layer_norm13ln_bwd_kernelINS_13Kernel_traitsIf6__halffS2_fjLj4096ELj1ELj1ELj4ELj16ENS_18Kernel_traits_baseILj4096EfS2_fS2_fjLj128EEEEELb1ELb0ELb0ELb1EEEvNS_9BwdParamsE,"ax",@progbits
	.align	128
        .global         _ZN10layer_norm13ln_bwd_kernelINS_13Kernel_traitsIf6__halffS2_fjLj4096ELj1ELj1ELj4ELj16ENS_18Kernel_traits_baseILj4096EfS2_fS2_fjLj128EEEEELb1ELb0ELb0ELb1EEEvNS_9BwdParamsE
        .type           _ZN10layer_norm13ln_bwd_kernelINS_13Kernel_traitsIf6__halffS2_fjLj4096ELj1ELj1ELj4ELj16ENS_18Kernel_traits_baseILj4096EfS2_fS2_fjLj128EEEEELb1ELb0ELb0ELb1EEEvNS_9BwdParamsE,@function
        .size           _ZN10layer_norm13ln_bwd_kernelINS_13Kernel_traitsIf6__halffS2_fjLj4096ELj1ELj1ELj4ELj16ENS_18Kernel_traits_baseILj4096EfS2_fS2_fjLj128EEEEELb1ELb0ELb0ELb1EEEvNS_9BwdParamsE,(.L_x_15727 - _ZN10layer_norm13ln_bwd_kernelINS_13Kernel_traitsIf6__halffS2_fjLj4096ELj1ELj1ELj4ELj16ENS_18Kernel_traits_baseILj4096EfS2_fS2_fjLj128EEEEELb1ELb0ELb0ELb1EEEvNS_9BwdParamsE)
        .other          _ZN10layer_norm13ln_bwd_kernelINS_13Kernel_traitsIf6__halffS2_fjLj4096ELj1ELj1ELj4ELj16ENS_18Kernel_traits_baseILj4096EfS2_fS2_fjLj128EEEEELb1ELb0ELb0ELb1EEEvNS_9BwdParamsE,@"STO_CUDA_ENTRY STV_DEFAULT"
_ZN10layer_norm13ln_bwd_kernelINS_13Kernel_traitsIf6__halffS2_fjLj4096ELj1ELj1ELj4ELj16ENS_18Kernel_traits_baseILj4096EfS2_fS2_fjLj128EEEEELb1ELb0ELb0ELb1EEEvNS_9BwdParamsE:
.text._ZN10layer_norm13ln_bwd_kernelINS_13Kernel_traitsIf6__halffS2_fjLj4096ELj1ELj1ELj4ELj16ENS_18Kernel_traits_baseILj4096EfS2_fS2_fjLj128EEEEELb1ELb0ELb0ELb1EEEvNS_9BwdParamsE:
        /* <DEDUP_REMOVED lines=82> */
[----:B------:R-:W-:Y:S01]  /*0520*/  CS2R R4, SRZ ;  /* 0x0000000000047805 */ /* 0x000fe2000001ff00 */
[----:B------:R-:W0:Y:S02]  /*0530*/  LDCU.U8 UR8, c[0x0][0x410] ;  /* 0x00008200ff0877ac */ /* 0x000e240008000000 */
[----:B------:R-:W5:Y:S01]  /*0540*/  LDG.E.128 R40, desc[UR6][R2.64+0x3000] ;  /* 0x0030000602287981 */ /* 0x000f62000c1e1d00 */
[----:B------:R-:W1:Y:S03]  /*0550*/  LDCU UR4, c[0x0][0x408] ;  /* 0x00008100ff0477ac */ /* 0x000e660008000800 */
[----:B------:R2:W5:Y:S01]  /*0560*/  LDG.E.128 R36, desc[UR6][R2.64+0x3010] ;  /* 0x0030100602247981 */ /* 0x000562000c1e1d00 */
[----:B------:R-:W3:Y:S01]  /*0570*/  LDCU UR9, c[0x0][0x388] ;  /* 0x00007100ff0977ac */ /* 0x000ee20008000800 */
[----:B------:R-:W4:Y:S01]  /*0580*/  LDCU UR12, c[0x0][0x400] ;  /* 0x00008000ff0c77ac */ /* 0x000f220008000800 */
[----:B--2---:R-:W-:Y:S01]  /*0590*/  MOV R3, RZ ;  /* 0x000000ff00037202 */ /* 0x004fe20000000f00 */
[----:B------:R-:W2:Y:S01]  /*05a0*/  LDCU.64 UR14, c[0x0][0x478] ;  /* 0x00008f00ff0e77ac */ /* 0x000ea20008000a00 */
[----:B------:R-:W-:Y:S01]  /*05b0*/  MOV R2, UR5 ;  /* 0x0000000500027c02 */ /* 0x000fe20008000f00 */
[----:B------:R-:W0:Y:S06]  /*05c0*/  LDCU.64 UR10, c[0x0][0x438] ;  /* 0x00008700ff0a77ac */ /* 0x000e2c0008000a00 */
.L_x_11834:
[----:B------:R-:W1:Y:S01]  /*05d0*/  S2R R108, SR_TID.X ;  /* 0x00000000006c7919 */ /* 0x000e620000002100 */
[----:B------:R-:W4:Y:S01]  /*05e0*/  LDC.64 R128, c[0x0][0x3c0] ;  /* 0x0000f000ff807b82 */ /* 0x000f220000000a00 */
[----:B---3--:R-:W-:-:S05]  /*05f0*/  IMAD R0, R2, UR9, RZ ;  /* 0x0000000902007c24 */ /* 0x008fca000f8e02ff */
[----:B------:R-:W-:Y:S02]  /*0600*/  SHF.R.S32.HI R109, RZ, 0x1f, R0 ;  /* 0x0000001fff6d7819 */ /* 0x000fe40000011400 */
[----:B------:R-:W3:Y:S02]  /*0610*/  LDC.64 R152, c[0x0][0x428] ;  /* 0x00010a00ff987b82 */ /* 0x000ee40000000a00 */
[----:B------:R-:W-:-:S06]  /*0620*/  LEA.HI R109, R109, R0, RZ, 0x3 ;  /* 0x000000006d6d7211 */ /* 0x000fcc00078f18ff */
[----:B------:R-:W2:Y:S08]  /*0630*/  LDC.64 R148, c[0x0][0x3a8] ;  /* 0x0000ea00ff947b82 */ /* 0x000eb00000000a00 */
[----:B------:R-:W0:Y:S01]  /*0640*/  LDC.64 R186, c[0x0][0x3c8] ;  /* 0x0000f200ffba7b82 */ /* 0x000e220000000a00 */
[----:B----4-:R-:W-:-:S05]  /*0650*/  IMAD.WIDE R128, R2, 0x4, R128 ;  /* 0x0000000402807825 */ /* 0x010fca00078e0280 */
[----:B------:R-:W4:Y:S01]  /*0660*/  LDG.E R189, desc[UR6][R128.64] ;  /* 0x0000000680bd7981 */ /* 0x000f22000c1e1900 */
[----:B-1----:R-:W-:-:S05]  /*0670*/  LEA.HI.SX32 R188, R109, R108, 0x1d ;  /* 0x0000006c6dbc7211 */ /* 0x002fca00078feaff */
[C---:B---3--:R-:W-:Y:S01]  /*0680*/  IMAD.WIDE.U32 R112, R188.reuse, 0x10, R152 ;  /* 0x00000010bc707825 */ /* 0x048fe200078e0098 */
[----:B------:R-:W-:-:S03]  /*0690*/  IADD3 R183, PT, PT, R188, 0x100, RZ ;  /* 0x00000100bcb77810 */ /* 0x000fc60007ffe0ff */
[----:B--2---:R-:W-:Y:S02]  /*06a0*/  IMAD.WIDE.U32 R142, R188, 0x20, R148 ;  /* 0x00000020bc8e7825 */ /* 0x004fe400078e0094 */
[----:B------:R-:W2:Y:S02]  /*06b0*/  LDG.E.128 R112, desc[UR6][R112.64] ;  /* 0x0000000670707981 */ /* 0x000ea4000c1e1d00 */
[----:B------:R-:W-:Y:S02]  /*06c0*/  IMAD.WIDE.U32 R136, R183, 0x10, R152 ;  /* 0x00000010b7887825 */ /* 0x000fe400078e0098 */
[----:B------:R-:W3:Y:S02]  /*06d0*/  LDG.E.128 R108, desc[UR6][R142.64] ;  /* 0x000000068e6c7981 */ /* 0x000ee4000c1e1d00 */
[----:B0-----:R-:W-:Y:S02]  /*06e0*/  IMAD.WIDE R186, R2, 0x4, R186 ;  /* 0x0000000402ba7825 */ /* 0x001fe400078e02ba */
[----:B------:R-:W3:Y:S04]  /*06f0*/  LDG.E.128 R136, desc[UR6][R136.64] ;  /* 0x0000000688887981 */ /* 0x000ee8000c1e1d00 */
[----:B------:R-:W3:Y:S01]  /*0700*/  LDG.E R184, desc[UR6][R186.64] ;  /* 0x00000006bab87981 */ /* 0x000ee2000c1e1900 */
[----:B------:R-:W-:-:S03]  /*0710*/  IADD3 R185, PT, PT, R188, 0x80, RZ ;  /* 0x00000080bcb97810 */ /* 0x000fc60007ffe0ff */
[----:B------:R-:W3:Y:S02]  /*0720*/  LDG.E.128 R116, desc[UR6][R142.64+0x10] ;  /* 0x000010068e747981 */ /* 0x000ee4000c1e1d00 */
[----:B------:R-:W-:Y:S01]  /*0730*/  IMAD.WIDE.U32 R124, R185, 0x10, R152 ;  /* 0x00000010b97c7825 */ /* 0x000fe200078e0098 */
[----:B------:R-:W-:-:S03]  /*0740*/  IADD3 R0, PT, PT, R188, 0x180, RZ ;  /* 0x00000180bc007810 */ /* 0x000fc60007ffe0ff */
[--C-:B------:R-:W-:Y:S02]  /*0750*/  IMAD.WIDE.U32 R154, R185, 0x20, R148.reuse ;  /* 0x00000020b99a7825 */ /* 0x100fe400078e0094 */
[----:B------:R-:W3:Y:S02]  /*0760*/  LDG.E.128 R124, desc[UR6][R124.64] ;  /* 0x000000067c7c7981 */ /* 0x000ee4000c1e1d00 */
[--C-:B------:R-:W-:Y:S02]  /*0770*/  IMAD.WIDE.U32 R140, R183, 0x20, R148.reuse ;  /* 0x00000020b78c7825 */ /* 0x100fe400078e0094 */
[----:B------:R-:W3:Y:S02]  /*0780*/  LDG.E.128 R120, desc[UR6][R154.64] ;  /* 0x000000069a787981 */ /* 0x000ee4000c1e1d00 */
[C---:B------:R-:W-:Y:S02]  /*0790*/  IMAD.WIDE.U32 R148, R0.reuse, 0x20, R148 ;  /* 0x0000002000947825 */ /* 0x040fe400078e0094 */
[----:B------:R-:W3:Y:S04]  /*07a0*/  LDG.E.128 R132, desc[UR6][R140.64] ;  /* 0x000000068c847981 */ /* 0x000ee8000c1e1d00 */
[----:B------:R-:W3:Y:S04]  /*07b0*/  LDG.E.128 R128, desc[UR6][R154.64+0x10] ;  /* 0x000010069a807981 */ /* 0x000ee8000c1e1d00 */
[----:B------:R-:W3:Y:S04]  /*07c0*/  LDG.E.128 R144, desc[UR6][R148.64] ;  /* 0x0000000694907981 */ /* 0x000ee8000c1e1d00 */
[----:B------:R-:W3:Y:S04]  /*07d0*/  LDG.E.128 R140, desc[UR6][R140.64+0x10] ;  /* 0x000010068c8c7981 */ /* 0x000ee8000c1e1d00 */
[----:B------:R-:W3:Y:S01]  /*07e0*/  LDG.E.128 R148, desc[UR6][R148.64+0x10] ;  /* 0x0000100694947981 */ /* 0x000ee2000c1e1d00 */
[----:B------:R-:W-:-:S06]  /*07f0*/  IMAD.WIDE.U32 R152, R0, 0x10, R152 ;  /* 0x0000001000987825 */ /* 0x000fcc00078e0098 */
[----:B------:R-:W3:Y:S01]  /*0800*/  LDG.E.128 R152, desc[UR6][R152.64] ;  /* 0x0000000698987981 */ /* 0x000ee2000c1e1d00 */
[----:B------:R-:W-:-:S04]  /*0810*/  ISETP.NE.AND P5, PT, RZ, UR8, PT ;  /* 0x00000008ff007c0c */ /* 0x000fc8000bfa5270 */
[----:B----4-:R-:W-:Y:S01]  /*0820*/  FSEL R192, R189, RZ, !P5 ;  /* 0x000000ffbdc07208 */ /* 0x010fe20006800000 */
[--C-:B--2---:R-:W-:Y:S02]  /*0830*/  HADD2.F32 R236, -RZ, R112.reuse.H0_H0 ;  /* 0x20000070ffec7230 */ /* 0x104fe40000004100 */
[--C-:B------:R-:W-:Y:S02]  /*0840*/  HADD2.F32 R194, -RZ, R113.reuse.H0_H0 ;  /* 0x20000071ffc27230 */ /* 0x100fe40000004100 */
[----:B---3--:R-:W-:Y:S01]  /*0850*/  FADD.FTZ R189, -R192, R108 ;  /* 0x0000006cc0bd7221 */ /* 0x008fe20000010100 */
[----:B------:R-:W-:Y:S02]  /*0860*/  HADD2.F32 R239, -RZ, R112.H1_H1 ;  /* 0x30000070ffef7230 */ /* 0x000fe40000004100 */
[----:B-----5:R-:W-:Y:S01]  /*0870*/  FMUL.FTZ R207, R64, R236 ;  /* 0x000000ec40cf7220 */ /* 0x020fe20000410000 */
[----:B------:R-:W-:Y:S01]  /*0880*/  FADD.FTZ R211, -R192, R109 ;  /* 0x0000006dc0d37221 */ /* 0x000fe20000010100 */
[----:B------:R-:W-:-:S02]  /*0890*/  HADD2.F32 R195, -RZ, R113.H1_H1 ;  /* 0x30000071ffc37230 */ /* 0x000fc40000004100 */
[--C-:B------:R-:W-:Y:S02]  /*08a0*/  HADD2.F32 R232, -RZ, R139.reuse.H0_H0 ;  /* 0x2000008bffe87230 */ /* 0x100fe40000004100 */
[----:B------:R-:W-:Y:S01]  /*08b0*/  FMUL.FTZ R189, R184, R189 ;  /* 0x000000bdb8bd7220 */ /* 0x000fe20000410000 */
[----:B------:R-:W-:Y:S01]  /*08c0*/  HADD2.F32 R231, -RZ, R139.H1_H1 ;  /* 0x3000008bffe77230 */ /* 0x000fe20000004100 */
[----:B------:R-:W-:Y:S01]  /*08d0*/  MOV R139, R194 ;  /* 0x000000c2008b7202 */ /* 0x000fe20000000f00 */
[--C-:B------:R-:W-:Y:S02]  /*08e0*/  HADD2.F32 R252, -RZ, R114.reuse.H0_H0 ;  /* 0x20000072fffc7230 */ /* 0x100fe40000004100 */
[----:B------:R-:W-:Y:S01]  /*08f0*/  FMUL.FTZ R209, R65, R239 ;  /* 0x000000ef41d17220 */ /* 0x000fe20000410000 */
[----:B------:R-:W-:Y:S02]  /*0900*/  HADD2.F32 R251, -RZ, R114.H1_H1 ;  /* 0x30000072fffb7230 */ /* 0x000fe40000004100 */
[----:B------:R-:W-:Y:S01]  /*0910*/  FADD.FTZ R112, RZ, R207 ;  /* 0x000000cfff707221 */ /* 0x000fe20000010000 */
[----:B------:R-:W-:Y:S01]  /*0920*/  FADD.FTZ R213, -R192, R110 ;  /* 0x0000006ec0d57221 */ /* 0x000fe20000010100 */
[----:B------:R-:W-:Y:S01]  /*0930*/  FMUL.FTZ R211, R184, R211 ;  /* 0x000000d3b8d37220 */ /* 0x000fe20000410000 */
[----:B------:R-:W-:Y:S01]  /*0940*/  FFMA.FTZ R114, R189, R207, RZ ;  /* 0x000000cfbd727223 */ /* 0x000fe200000100ff */
[----:B------:R-:W-:-:S02]  /*0950*/  HADD2.F32 R234, -RZ, R138.H0_H0 ;  /* 0x2000008affea7230 */ /* 0x000fc40000004100 */
[----:B------:R-:W-:Y:S01]  /*0960*/  HADD2.F32 R233, -RZ, R138.H1_H1 ;  /* 0x3000008affe97230 */ /* 0x000fe20000004100 */
[----:B------:R-:W-:Y:S01]  /*0970*/  MOV R138, R195 ;  /* 0x000000c3008a7202 */ /* 0x000fe20000000f00 */
        /* <DEDUP_REMOVED lines=47> */
[----:B------:R-:W-:-:S02]  /*0c70*/  HADD2.F32 R237, -RZ, R137.H0_H0 ;  /* 0x20000089ffed7230 */ /* 0x000fc40000004100 */
        /* <DEDUP_REMOVED lines=52> */
[--C-:B------:R-:W-:Y:S02]  /*0fc0*/  HADD2.F32 R228, -RZ, R153.reuse.H0_H0 ;  /* 0x20000099ffe47230 */ /* 0x100fe40000004100 */
[----:B------:R-:W-:Y:S01]  /*0fd0*/  FFMA.FTZ R112, R205, R203, R114 ;  /* 0x000000cbcd707223 */ /* 0x000fe20000010072 */
[----:B------:R-:W-:-:S02]  /*0fe0*/  HADD2.F32 R227, -RZ, R153.H1_H1 ;  /* 0x30000099ffe37230 */ /* 0x000fc40000004100 */
[----:B------:R-:W-:Y:S01]  /*0ff0*/  FMUL.FTZ R153, R184, R132 ;  /* 0x00000084b8997220 */ /* 0x000fe20000410000 */
[--C-:B------:R-:W-:Y:S02]  /*1000*/  HADD2.F32 R226, -RZ, R154.reuse.H0_H0 ;  /* 0x2000009affe27230 */ /* 0x100fe40000004100 */
[----:B------:R-:W-:Y:S02]  /*1010*/  HADD2.F32 R210, -RZ, R154.H1_H1 ;  /* 0x3000009affd27230 */ /* 0x000fe40000004100 */
[----:B------:R-:W-:Y:S01]  /*1020*/  FMUL.FTZ R154, R48, R240 ;  /* 0x000000f0309a7220 */ /* 0x000fe20000410000 */
[--C-:B------:R-:W-:Y:S02]  /*1030*/  HADD2.F32 R230, -RZ, R152.reuse.H0_H0 ;  /* 0x20000098ffe67230 */ /* 0x100fe40000004100 */
[----:B------:R-:W-:Y:S01]  /*1040*/  FMUL.FTZ R151, R184, R133 ;  /* 0x00000085b8977220 */ /* 0x000fe20000410000 */
[----:B------:R-:W-:Y:S02]  /*1050*/  HADD2.F32 R229, -RZ, R152.H1_H1 ;  /* 0x30000098ffe57230 */ /* 0x000fe40000004100 */
[----:B------:R-:W-:Y:S01]  /*1060*/  FMUL.FTZ R152, R49, R238 ;  /* 0x000000ee31987220 */ /* 0x000fe20000410000 */
        /* <DEDUP_REMOVED lines=24> */
[----:B------:R-:W-:Y:S02]  /*11f0*/  HADD2.F32 R208, -RZ, R155.H1_H1 ;  /* 0x3000009bffd07230 */ /* 0x000fe40000004100 */
        /* <DEDUP_REMOVED lines=67> */
[----:B------:R-:W-:Y:S02]  /*1630*/  SHF.R.U32.HI R128, RZ, 0x5, R128 ;  /* 0x00000005ff807819 */ /* 0x000fe40000011680 */
[----:B------:R-:W-:Y:S01]  /*1640*/  @!P4 MOV R122, R108 ;  /* 0x0000006c007ac202 */ /* 0x000fe20000000f00 */
[----:B0-----:R-:W-:-:S03]  /*1650*/  FADD.FTZ R108, R110, R113 ;  /* 0x000000716e6c7221 */ /* 0x001fc60000010000 */
[----:B------:R-:W-:Y:S01]  /*1660*/  @!P4 LEA R122, R128, R122, 0x3 ;  /* 0x0000007a807ac211 */ /* 0x000fe200078e18ff */
[----:B-1----:R-:W-:-:S04]  /*1670*/  FADD.FTZ R109, R111, R112 ;  /* 0x000000706f6d7221 */ /* 0x002fc80000010000 */
[----:B------:R-:W0:Y:S01]  /*1680*/  @P0 LDC.64 R112, c[0x0][0x438] ;  /* 0x00010e00ff700b82 */ /* 0x000e220000000a00 */
[----:B------:R1:W-:Y:S01]  /*1690*/  @!P4 STS.64 [R122], R108 ;  /* 0x0000006c7a00c388 */ /* 0x0003e20000000a00 */
[----:B------:R-:W-:Y:S01]  /*16a0*/  FADD.FTZ R35, R236, R35 ;  /* 0x00000023ec237221 */ /* 0x000fe20000010000 */
[----:B------:R-:W-:-:S05]  /*16b0*/  FFMA.FTZ R3, R189, R236, R3 ;  /* 0x000000ecbd037223 */ /* 0x000fca0000010003 */
[----:B------:R-:W2:Y:S08]  /*16c0*/  @P0 LDC.64 R110, c[0x0][0x438] ;  /* 0x00010e00ff6e0b82 */ /* 0x000eb00000000a00 */
[----:B-1----:R-:W1:Y:S08]  /*16d0*/  @P0 LDC.64 R108, c[0x0][0x438] ;  /* 0x00010e00ff6c0b82 */ /* 0x002e700000000a00 */
[----:B------:R-:W3:Y:S01]  /*16e0*/  LDC.64 R122, c[0x0][0x3b0] ;  /* 0x0000ec00ff7a7b82 */ /* 0x000ee20000000a00 */
[----:B-1----:R-:W-:-:S05]  /*16f0*/  @P0 IMAD.WIDE.U32 R108, R185, 0x20, R108 ;  /* 0x00000020b96c0825 */ /* 0x002fca00078e006c */
[----:B------:R-:W5:Y:S04]  /*1700*/  @P0 LDG.E.128 R76, desc[UR6][R108.64] ;  /* 0x000000066c4c0981 */ /* 0x000f68000c1e1d00 */
[----:B------:R0:W5:Y:S02]  /*1710*/  @P0 LDG.E.128 R80, desc[UR6][R108.64+0x10] ;  /* 0x000010066c500981 */ /* 0x000164000c1e1d00 */
[----:B0-----:R-:W-:-:S05]  /*1720*/  @P0 IMAD.WIDE.U32 R108, R183, 0x20, R112 ;  /* 0x00000020b76c0825 */ /* 0x001fca00078e0070 */
[----:B------:R-:W5:Y:S04]  /*1730*/  @P0 LDG.E.128 R84, desc[UR6][R108.64] ;  /* 0x000000066c540981 */ /* 0x000f68000c1e1d00 */
[----:B------:R0:W5:Y:S02]  /*1740*/  @P0 LDG.E.128 R88, desc[UR6][R108.64+0x10] ;  /* 0x000010066c580981 */ /* 0x000164000c1e1d00 */
[----:B0-----:R-:W0:Y:S02]  /*1750*/  @P1 LDC.64 R108, c[0x0][0x3e0] ;  /* 0x0000f800ff6c1b82 */ /* 0x001e240000000a00 */
[----:B0-----:R-:W-:-:S05]  /*1760*/  @P1 IMAD.WIDE R108, R2, 0x2, R108 ;  /* 0x00000002026c1825 */ /* 0x001fca00078e026c */
[----:B------:R-:W4:Y:S01]  /*1770*/  @P1 LDG.E.U16 R236, desc[UR6][R108.64] ;  /* 0x000000066cec1981 */ /* 0x000f22000c1e1500 */
[----:B--2---:R-:W-:-:S05]  /*1780*/  @P0 IMAD.WIDE.U32 R110, R188, 0x20, R110 ;  /* 0x00000020bc6e0825 */ /* 0x004fca00078e006e */
[----:B------:R-:W5:Y:S04]  /*1790*/  @P0 LDG.E.128 R68, desc[UR6][R110.64] ;  /* 0x000000066e440981 */ /* 0x000f68000c1e1d00 */
[----:B------:R0:W5:Y:S02]  /*17a0*/  @P0 LDG.E.128 R72, desc[UR6][R110.64+0x10] ;  /* 0x000010066e480981 */ /* 0x000164000c1e1d00 */
[----:B0-----:R-:W0:Y:S01]  /*17b0*/  @P0 LDC.64 R110, c[0x0][0x438] ;  /* 0x00010e00ff6e0b82 */ /* 0x001e220000000a00 */
[----:B------:R-:W-:Y:S01]  /*17c0*/  MOV R112, R139 ;  /* 0x0000008b00707202 */ /* 0x000fe20000000f00 */
[----:B---3--:R-:W-:Y:S01]  /*17d0*/  IMAD.WIDE.U32 R132, R185, 0x8, R122 ;  /* 0x00000008b9847825 */ /* 0x008fe200078e007a */
[----:B------:R-:W-:-:S03]  /*17e0*/  MOV R113, R138 ;  /* 0x0000008a00717202 */ /* 0x000fc60000000f00 */
[--C-:B------:R-:W-:Y:S02]  /*17f0*/  IMAD.WIDE.U32 R138, R188, 0x8, R122.reuse ;  /* 0x00000008bc8a7825 */ /* 0x100fe400078e007a */
[----:B------:R-:W5:Y:S02]  /*1800*/  LDG.E.64 R132, desc[UR6][R132.64] ;  /* 0x0000000684847981 */ /* 0x000f64000c1e1b00 */
[--C-:B------:R-:W-:Y:S02]  /*1810*/  IMAD.WIDE.U32 R128, R183, 0x8, R122.reuse ;  /* 0x00000008b7807825 */ /* 0x100fe400078e007a */
[----:B------:R-:W5:Y:S02]  /*1820*/  LDG.E.64 R138, desc[UR6][R138.64] ;  /* 0x000000068a8a7981 */ /* 0x000f64000c1e1b00 */
[C---:B------:R-:W-:Y:S02]  /*1830*/  IMAD.WIDE.U32 R122, R0.reuse, 0x8, R122 ;  /* 0x00000008007a7825 */ /* 0x040fe400078e007a */
[----:B------:R-:W5:Y:S04]  /*1840*/  LDG.E.64 R128, desc[UR6][R128.64] ;  /* 0x0000000680807981 */ /* 0x000f68000c1e1b00 */
[----:B------:R-:W5:Y:S01]  /*1850*/  LDG.E.64 R122, desc[UR6][R122.64] ;  /* 0x000000067a7a7981 */ /* 0x000f62000c1e1b00 */
[----:B0-----:R-:W-:-:S05]  /*1860*/  @P0 IMAD.WIDE.U32 R110, R0, 0x20, R110 ;  /* 0x00000020006e0825 */ /* 0x001fca00078e006e */
[----:B------:R-:W5:Y:S04]  /*1870*/  @P0 LDG.E.128 R92, desc[UR6][R110.64] ;  /* 0x000000066e5c0981 */ /* 0x000f68000c1e1d00 */
[----:B------:R0:W5:Y:S01]  /*1880*/  @P0 LDG.E.128 R96, desc[UR6][R110.64+0x10] ;  /* 0x000010066e600981 */ /* 0x000162000c1e1d00 */
[----:B------:R-:W-:Y:S01]  /*1890*/  @!P3 IADD3 R115, PT, PT, R114, 0x4000, RZ ;  /* 0x000040007273b810 */ /* 0x000fe20007ffe0ff */
[----:B------:R-:W-:Y:S01]  /*18a0*/  BAR.SYNC.DEFER_BLOCKING 0x0 ;  /* 0x0000000000007b1d */ /* 0x000fe20000010000 */
[----:B------:R-:W-:Y:S01]  /*18b0*/  FADD.FTZ R157, R112, R157 ;  /* 0x0000009d709d7221 */ /* 0x000fe20000010000 */
[----:B------:R-:W-:Y:S01]  /*18c0*/  FFMA.FTZ R5, R213, R112, R5 ;  /* 0x00000070d5057223 */ /* 0x000fe20000010005 */
[C---:B------:R-:W-:Y:S02]  /*18d0*/  IADD3 R112, PT, PT, R114.reuse, 0x4030, RZ ;  /* 0x0000403072707810 */ /* 0x040fe40007ffe0ff */
[----:B------:R-:W-:Y:S01]  /*18e0*/  @!P3 IADD3 R112, PT, PT, R114, 0x4010, RZ ;  /* 0x000040107270b810 */ /* 0x000fe20007ffe0ff */
        /* <DEDUP_REMOVED lines=74> */
[----:B----4-:R-:W-:Y:S01]  /*1d90*/  @P1 HADD2.F32 R206, -RZ, R236.H0_H0 ;  /* 0x200000ecffce1230 */ /* 0x010fe20000004100 */
[----:B------:R-:W-:Y:S06]  /*1da0*/  @!P0 BRA `(.L_x_11816) ;  /* 0x0000002000388947 */ /* 0x000fec0003800000 */
        /* <DEDUP_REMOVED lines=11> */
[C---:B-----5:R-:W-:Y:S01]  /*1e60*/  FFMA.FTZ R111, R184.reuse, R111, R72 ;  /* 0x0000006fb86f7223 */ /* 0x060fe20000010048 */
[----:B------:R-:W-:Y:S01]  /*1e70*/  FFMA.FTZ R109, R184, R108, R69 ;  /* 0x0000006cb86d7223 */ /* 0x000fe20000010045 */
[-CC-:B------:R-:W-:Y:S01]  /*1e80*/  FFMA.FTZ R220, R220, R208.reuse, R210.reuse ;  /* 0x000000d0dcdc7223 */ /* 0x180fe200000100d2 */
[--C-:B------:R-:W-:Y:S01]  /*1e90*/  FFMA.FTZ R222, R222, R208, R210.reuse ;  /* 0x000000d0dede7223 */ /* 0x100fe200000100d2 */
[----:B------:R-:W-:Y:S01]  /*1ea0*/  FMUL.FTZ R111, R111, R206 ;  /* 0x000000ce6f6f7220 */ /* 0x000fe20000410000 */
[----:B------:R-:W-:Y:S01]  /*1eb0*/  FFMA.FTZ R108, R189, R208, R210 ;  /* 0x000000d0bd6c7223 */ /* 0x000fe200000100d2 */
[-C--:B------:R-:W-:Y:S01]  /*1ec0*/  FMUL.FTZ R109, R109, R206.reuse ;  /* 0x000000ce6d6d7220 */ /* 0x080fe20000410000 */
[----:B------:R-:W-:Y:S01]  /*1ed0*/  FFMA.FTZ R213, R184, R213, R70 ;  /* 0x000000d5b8d57223 */ /* 0x000fe20000010046 */
[----:B------:R-:W-:Y:S01]  /*1ee0*/  FMUL.FTZ R111, R111, UR4 ;  /* 0x000000046f6f7c20 */ /* 0x000fe20008410000 */
[----:B------:R-:W-:Y:S01]  /*1ef0*/  LOP3.LUT P2, RZ, R139, 0xff, RZ, 0xc0, !PT ;  /* 0x000000ff8bff7812 */ /* 0x000fe2000784c0ff */
[----:B------:R-:W-:Y:S01]  /*1f00*/  FADD.FTZ R112, R221, -R112 ;  /* 0x80000070dd707221 */ /* 0x000fe20000010000 */
        /* <DEDUP_REMOVED lines=43> */
.L_x_11817:
        /* <DEDUP_REMOVED lines=18> */
[-C--:B------:R-:W-:Y:S01]  /*22e0*/  FFMA.FTZ R215, R215, R208.reuse, R210 ;  /* 0x000000d0d7d77223 */ /* 0x080fe200000100d2 */
[----:B------:R-:W-:Y:S01]  /*22f0*/  FMUL.FTZ R101, R101, UR4 ;  /* 0x0000000465657c20 */ /* 0x000fe20008410000 */
[----:B------:R-:W-:Y:S01]  /*2300*/  LOP3.LUT P5, RZ, R139, 0xff, RZ, 0xc0, !PT ;  /* 0x000000ff8bff7812 */ /* 0x000fe200078ac0ff */
[----:B------:R-:W-:Y:S01]  /*2310*/  FMUL.FTZ R106, R106, UR4 ;  /* 0x000000046a6a7c20 */ /* 0x000fe20008410000 */
[----:B------:R-:W-:Y:S01]  /*2320*/  FSEL R211, R105, RZ, P6 ;  /* 0x000000ff69d37208 */ /* 0x000fe20003000000 */
[----:B------:R-:W-:Y:S01]  /*2330*/  FADD.FTZ R105, R209, -R104 ;  /* 0x80000068d1697221 */ /* 0x000fe20000010000 */
[----:B------:R-:W-:Y:S01]  /*2340*/  FFMA.FTZ R104, R189, R208, R210 ;  /* 0x000000d0bd687223 */ /* 0x000fe200000100d2 */
[----:B------:R-:W-:Y:S01]  /*2350*/  ISETP.GE.U32.AND.EX P0, PT, R139, 0x1000000, PT, P0 ;  /* 0x010000008b00780c */ /* 0x000fe20003f06100 */
[----:B------:R-:W-:Y:S01]  /*2360*/  FADD.FTZ R220, R217, -R220 ;  /* 0x800000dcd9dc7221 */ /* 0x000fe20000010000 */
[----:B------:R-:W-:Y:S01]  /*2370*/  FADD.FTZ R213, R212, -R213 ;  /* 0x800000d5d4d57221 */ /* 0x000fe20000010000 */
[----:B------:R-:W-:Y:S01]  /*2380*/  FADD.FTZ R214, R214, -R215 ;  /* 0x800000d7d6d67221 */ /* 0x000fe20000010000 */
[----:B------:R-:W-:Y:S01]  /*2390*/  FADD.FTZ R207, R207, -R104 ;  /* 0x80000068cfcf7221 */ /* 0x000fe20000010000 */
[----:B------:R-:W-:Y:S01]  /*23a0*/  FSEL R114, R101, RZ, P5 ;  /* 0x000000ff65727208 */ /* 0x000fe20002800000 */
[----:B------:R-:W-:Y:S01]  /*23b0*/  FFMA.FTZ R101, R184, R220, R73 ;  /* 0x000000dcb8657223 */ /* 0x000fe20000010049 */
        /* <DEDUP_REMOVED lines=11> */
[----:B------:R-:W-:Y:S01]  /*2470*/  LOP3.LUT P5, RZ, R139, 0xff00, RZ, 0xc0, !PT ;  /* 0x0000ff008bff7812 */ /* 0x000fe200078ac0ff */
        /* <DEDUP_REMOVED lines=17> */
.L_x_11818:
        /* <DEDUP_REMOVED lines=17> */
[----:B------:R-:W-:Y:S01]  /*26a0*/  LOP3.LUT P5, RZ, R133, 0xff, RZ, 0xc0, !PT ;  /* 0x000000ff85ff7812 */ /* 0x000fe200078ac0ff */
[C---:B------:R-:W-:Y:S01]  /*26b0*/  FFMA.FTZ R103, R184.reuse, R100, R83 ;  /* 0x00000064b8677223 */ /* 0x040fe20000010053 */
[C---:B------:R-:W-:Y:S01]  /*26c0*/  FFMA.FTZ R100, R184.reuse, R101, R80 ;  /* 0x00000065b8647223 */ /* 0x040fe20000010050 */
[----:B------:R-:W-:Y:S01]  /*26d0*/  FFMA.FTZ R102, R184, R201, R82 ;  /* 0x000000c9b8667223 */ /* 0x000fe20000010052 */
[----:B------:R-:W-:Y:S01]  /*26e0*/  FADD.FTZ R202, R199, -R202 ;  /* 0x800000cac7ca7221 */ /* 0x000fe20000010000 */
[-C--:B------:R-:W-:Y:S01]  /*26f0*/  FMUL.FTZ R105, R103, R206.reuse ;  /* 0x000000ce67697220 */ /* 0x080fe20000410000 */
[-C--:B------:R-:W-:Y:S01]  /*2700*/  FMUL.FTZ R101, R100, R206.reuse ;  /* 0x000000ce64657220 */ /* 0x080fe20000410000 */
[----:B------:R-:W-:Y:S01]  /*2710*/  FMUL.FTZ R104, R102, R206 ;  /* 0x000000ce66687220 */ /* 0x000fe20000410000 */
[----:B------:R-:W-:Y:S01]  /*2720*/  ISETP.GE.U32.AND P2, PT, R132, RZ, PT ;  /* 0x000000ff8400720c */ /* 0x000fe20003f46070 */
[-CC-:B------:R-:W-:Y:S01]  /*2730*/  FFMA.FTZ R193, R193, R208.reuse, R210.reuse ;  /* 0x000000d0c1c17223 */ /* 0x180fe200000100d2 */
[----:B------:R-:W-:Y:S01]  /*2740*/  FMUL.FTZ R101, R101, UR4 ;  /* 0x0000000465657c20 */ /* 0x000fe20008410000 */
[-CC-:B------:R-:W-:Y:S01]  /*2750*/  FFMA.FTZ R195, R195, R208.reuse, R210.reuse ;  /* 0x000000d0c3c37223 */ /* 0x180fe200000100d2 */
[-CC-:B------:R-:W-:Y:S01]  /*2760*/  FFMA.FTZ R197, R197, R208.reuse, R210.reuse ;  /* 0x000000d0c5c57223 */ /* 0x180fe200000100d2 */
[----:B------:R-:W-:Y:S01]  /*2770*/  FFMA.FTZ R187, R187, R208, R210 ;  /* 0x000000d0bbbb7223 */ /* 0x000fe200000100d2 */
[----:B------:R-:W-:Y:S01]  /*2780*/  FMUL.FTZ R104, R104, UR4 ;  /* 0x0000000468687c20 */ /* 0x000fe20008410000 */
[----:B------:R-:W-:Y:S01]  /*2790*/  FMUL.FTZ R105, R105, UR4 ;  /* 0x0000000469697c20 */ /* 0x000fe20008410000 */
[----:B------:R-:W-:Y:S01]  /*27a0*/  FSEL R114, R101, RZ, P5 ;  /* 0x000000ff65727208 */ /* 0x000fe20002800000 */
[----:B------:R-:W-:Y:S01]  /*27b0*/  FFMA.FTZ R101, R184, R202, R81 ;  /* 0x000000cab8657223 */ /* 0x000fe20000010051 */
[C---:B------:R-:W-:Y:S01]  /*27c0*/  LOP3.LUT P6, RZ, R133.reuse, 0xff0000, RZ, 0xc0, !PT ;  /* 0x00ff000085ff7812 */ /* 0x040fe200078cc0ff */
[----:B------:R-:W-:Y:S01]  /*27d0*/  FADD.FTZ R193, R192, -R193 ;  /* 0x800000c1c0c17221 */ /* 0x000fe20000010000 */
[----:B------:R-:W-:Y:S01]  /*27e0*/  ISETP.GE.U32.AND.EX P2, PT, R133, 0x1000000, PT, P2 ;  /* 0x010000008500780c */ /* 0x000fe20003f46120 */
[----:B------:R-:W-:Y:S01]  /*27f0*/  FADD.FTZ R195, R194, -R195 ;  /* 0x800000c3c2c37221 */ /* 0x000fe20000010000 */
[----:B------:R-:W-:Y:S01]  /*2800*/  FADD.FTZ R196, R196, -R197 ;  /* 0x800000c5c4c47221 */ /* 0x000fe20000010000 */
[----:B------:R-:W-:Y:S01]  /*2810*/  FADD.FTZ R187, R186, -R187 ;  /* 0x800000bbbabb7221 */ /* 0x000fe20000010000 */
[----:B------:R-:W-:Y:S01]  /*2820*/  FSEL R186, R104, RZ, P6 ;  /* 0x000000ff68ba7208 */ /* 0x000fe20003000000 */
[----:B------:R-:W-:Y:S01]  /*2830*/  FMUL.FTZ R112, R101, R206 ;  /* 0x000000ce65707220 */ /* 0x000fe20000410000 */
[----:B------:R-:W-:Y:S01]  /*2840*/  FSEL R189, R105, RZ, P2 ;  /* 0x000000ff69bd7208 */ /* 0x000fe20001000000 */
[C---:B------:R-:W-:Y:S01]  /*2850*/  FFMA.FTZ R105, R184.reuse, R193, R77 ;  /* 0x000000c1b8697223 */ /* 0x040fe2000001004d */
        /* <DEDUP_REMOVED lines=27> */
.L_x_11819:
[-CC-:B------:R-:W-:Y:S01]  /*2a10*/  FFMA.FTZ R193, R193, R208.reuse, R210.reuse ;  /* 0x000000d0c1c17223 */ /* 0x180fe200000100d2 */
[-CC-:B0-----:R-:W-:Y:S01]  /*2a20*/  FFMA.FTZ R109, R200, R208.reuse, R210.reuse ;  /* 0x000000d0c86d7223 */ /* 0x181fe200000100d2 */
[-CC-:B------:R-:W-:Y:S01]  /*2a30*/  FFMA.FTZ R195, R195, R208.reuse, R210.reuse ;  /* 0x000000d0c3c37223 */ /* 0x180fe200000100d2 */
[-CC-:B------:R-:W-:Y:S01]  /*2a40*/  FFMA.FTZ R204, R204, R208.reuse, R210.reuse ;  /* 0x000000d0cccc7223 */ /* 0x180fe200000100d2 */
        /* <DEDUP_REMOVED lines=57> */
.L_x_11820:
        /* <DEDUP_REMOVED lines=23> */
[----:B------:R-:W-:Y:S01]  /*2f50*/  FMUL.FTZ R101, R101, UR4 ;  /* 0x0000000465657c20 */ /* 0x000fe20008410000 */
[-CC-:B------:R-:W-:Y:S01]  /*2f60*/  FFMA.FTZ R151, R151, R208.reuse, R210.reuse ;  /* 0x000000d097977223 */ /* 0x180fe200000100d2 */
        /* <DEDUP_REMOVED lines=44> */
.L_x_11821:
        /* <DEDUP_REMOVED lines=61> */
.L_x_11822:
        /* <DEDUP_REMOVED lines=20> */
[-CC-:B------:R-:W-:Y:S01]  /*3740*/  FFMA.FTZ R137, R137, R208.reuse, R210.reuse ;  /* 0x000000d089897223 */ /* 0x180fe200000100d2 */
        /* <DEDUP_REMOVED lines=32> */
[----:B------:R-:W-:Y:S01]  /*3950*/  LOP3.LUT P4, RZ, R122, 0xff00, RZ, 0xc0, !PT ;  /* 0x0000ff007aff7812 */ /* 0x000fe2000788c0ff */
        /* <DEDUP_REMOVED lines=13> */
[----:B------:R-:W-:Y:S01]  /*3a30*/  F2FP.F16.F32.PACK_AB R108, R113, R108 ;  /* 0x0000006c716c723e */ /* 0x000fe200000000ff */
[----:B------:R-:W-:Y:S06]  /*3a40*/  BRA `(.L_x_11824) ;  /* 0x0000000000f47947 */ /* 0x000fec0003800000 */
.L_x_11823:
[-CC-:B------:R-:W-:Y:S01]  /*3a50*/  FFMA.FTZ R119, R119, R208.reuse, R210.reuse ;  /* 0x000000d077777223 */ /* 0x180fe200000100d2 */
[-CC-:B------:R-:W-:Y:S01]  /*3a60*/  FFMA.FTZ R127, R127, R208.reuse, R210.reuse ;  /* 0x000000d07f7f7223 */ /* 0x180fe200000100d2 */
[-CC-:B------:R-:W-:Y:S01]  /*3a70*/  FFMA.FTZ R121, R121, R208.reuse, R210.reuse ;  /* 0x000000d079797223 */ /* 0x180fe200000100d2 */
[-CC-:B------:R-:W-:Y:S01]  /*3a80*/  FFMA.FTZ R135, R135, R208.reuse, R210.reuse ;  /* 0x000000d087877223 */ /* 0x180fe200000100d2 */
[----:B------:R-:W-:Y:S01]  /*3a90*/  FADD.FTZ R119, R118, -R119 ;  /* 0x8000007776777221 */ /* 0x000fe20000010000 */
[----:B------:R-:W-:Y:S01]  /*3aa0*/  FADD.FTZ R127, R126, -R127 ;  /* 0x8000007f7e7f7221 */ /* 0x000fe20000010000 */
[-CC-:B------:R-:W-:Y:S01]  /*3ab0*/  FFMA.FTZ R125, R125, R208.reuse, R210.reuse ;  /* 0x000000d07d7d7223 */ /* 0x180fe200000100d2 */
[-C--:B------:R-:W-:Y:S01]  /*3ac0*/  FFMA.FTZ R137, R137, R208.reuse, R210 ;  /* 0x000000d089897223 */ /* 0x080fe200000100d2 */
[C---:B------:R-:W-:Y:S01]  /*3ad0*/  FFMA.FTZ R119, R184.reuse, R119, R93 ;  /* 0x00000077b8777223 */ /* 0x040fe2000001005d */
[----:B------:R-:W-:Y:S01]  /*3ae0*/  FFMA.FTZ R127, R184, R127, R96 ;  /* 0x0000007fb87f7223 */ /* 0x000fe20000010060 */
[----:B------:R-:W-:Y:S01]  /*3af0*/  FADD.FTZ R121, R120, -R121 ;  /* 0x8000007978797221 */ /* 0x000fe20000010000 */
[----:B------:R-:W-:Y:S01]  /*3b00*/  FADD.FTZ R135, R134, -R135 ;  /* 0x8000008786877221 */ /* 0x000fe20000010000 */
[-CC-:B------:R-:W-:Y:S01]  /*3b10*/  FFMA.FTZ R131, R131, R208.reuse, R210.reuse ;  /* 0x000000d083837223 */ /* 0x180fe200000100d2 */
[----:B------:R-:W-:Y:S01]  /*3b20*/  FFMA.FTZ R117, R117, R208, R210 ;  /* 0x000000d075757223 */ /* 0x000fe200000100d2 */
[-C--:B------:R-:W-:Y:S01]  /*3b30*/  FMUL.FTZ R119, R119, R206.reuse ;  /* 0x000000ce77777220 */ /* 0x080fe20000410000 */
[----:B------:R-:W-:Y:S01]  /*3b40*/  FMUL.FTZ R127, R127, R206 ;  /* 0x000000ce7f7f7220 */ /* 0x000fe20000410000 */
[----:B------:R-:W-:Y:S01]  /*3b50*/  FADD.FTZ R124, R124, -R125 ;  /* 0x8000007d7c7c7221 */ /* 0x000fe20000010000 */
[----:B------:R-:W-:Y:S01]  /*3b60*/  FADD.FTZ R136, R136, -R137 ;  /* 0x8000008988887221 */ /* 0x000fe20000010000 */
[C---:B------:R-:W-:Y:S01]  /*3b70*/  FFMA.FTZ R121, R184.reuse, R121, R94 ;  /* 0x00000079b8797223 */ /* 0x040fe2000001005e */
[----:B------:R-:W-:Y:S01]  /*3b80*/  FFMA.FTZ R135, R184, R135, R98 ;  /* 0x00000087b8877223 */ /* 0x000fe20000010062 */
[----:B------:R-:W-:Y:S01]  /*3b90*/  FADD.FTZ R130, R130, -R131 ;  /* 0x8000008382827221 */ /* 0x000fe20000010000 */
[----:B------:R-:W-:Y:S01]  /*3ba0*/  FADD.FTZ R117, R116, -R117 ;  /* 0x8000007574757221 */ /* 0x000fe20000010000 */
[----:B------:R-:W-:Y:S01]  /*3bb0*/  FMUL.FTZ R119, R119, UR4 ;  /* 0x0000000477777c20 */ /* 0x000fe20008410000 */
[----:B------:R-:W-:Y:S01]  /*3bc0*/  FMUL.FTZ R127, R127, UR4 ;  /* 0x000000047f7f7c20 */ /* 0x000fe20008410000 */
[C---:B0-----:R-:W-:Y:S01]  /*3bd0*/  FFMA.FTZ R109, R184.reuse, R124, R95 ;  /* 0x0000007cb86d7223 */ /* 0x041fe2000001005f */
[----:B------:R-:W-:Y:S01]  /*3be0*/  FFMA.FTZ R113, R184, R136, R99 ;  /* 0x00000088b8717223 */ /* 0x000fe20000010063 */
[-C--:B------:R-:W-:Y:S01]  /*3bf0*/  FMUL.FTZ R121, R121, R206.reuse ;  /* 0x000000ce79797220 */ /* 0x080fe20000410000 */
[----:B------:R-:W-:Y:S01]  /*3c00*/  FMUL.FTZ R135, R135, R206 ;  /* 0x000000ce87877220 */ /* 0x000fe20000410000 */
[----:B------:R-:W-:Y:S01]  /*3c10*/  LOP3.LUT P2, RZ, R122, 0xff00, RZ, 0xc0, !PT ;  /* 0x0000ff007aff7812 */ /* 0x000fe2000784c0ff */
[C---:B------:R-:W-:Y:S01]  /*3c20*/  FFMA.FTZ R111, R184.reuse, R130, R97 ;  /* 0x00000082b86f7223 */ /* 0x040fe20000010061 */
[----:B------:R-:W-:Y:S01]  /*3c30*/  LOP3.LUT P6, RZ, R123, 0xff, RZ, 0xc0, !PT ;  /* 0x000000ff7bff7812 */ /* 0x000fe200078cc0ff */
[----:B------:R-:W-:Y:S01]  /*3c40*/  FFMA.FTZ R117, R184, R117, R92 ;  /* 0x00000075b8757223 */ /* 0x000fe2000001005c */
[-C--:B------:R-:W-:Y:S01]  /*3c50*/  FMUL.FTZ R108, R109, R206.reuse ;  /* 0x000000ce6d6c7220 */ /* 0x080fe20000410000 */
[-C--:B------:R-:W-:Y:S01]  /*3c60*/  FMUL.FTZ R113, R113, R206.reuse ;  /* 0x000000ce71717220 */ /* 0x080fe20000410000 */
[----:B------:R-:W-:Y:S01]  /*3c70*/  FMUL.FTZ R121, R121, UR4 ;  /* 0x0000000479797c20 */ /* 0x000fe20008410000 */
[----:B------:R-:W-:Y:S01]  /*3c80*/  FSEL R119, R119, RZ, P2 ;  /* 0x000000ff77777208 */ /* 0x000fe20001000000 */
[----:B------:R-:W-:Y:S01]  /*3c90*/  FMUL.FTZ R135, R135, UR4 ;  /* 0x0000000487877c20 */ /* 0x000fe20008410000 */
[----:B------:R-:W-:Y:S01]  /*3ca0*/  FSEL R110, R127, RZ, P6 ;  /* 0x000000ff7f6e7208 */ /* 0x000fe20003000000 */
[-C--:B------:R-:W-:Y:S01]  /*3cb0*/  FMUL.FTZ R111, R111, R206.reuse ;  /* 0x000000ce6f6f7220 */ /* 0x080fe20000410000 */
[----:B------:R-:W-:Y:S01]  /*3cc0*/  FMUL.FTZ R117, R117, R206 ;  /* 0x000000ce75757220 */ /* 0x000fe20000410000 */
[----:B------:R-:W-:Y:S01]  /*3cd0*/  LOP3.LUT P5, RZ, R122, 0xff0000, RZ, 0xc0, !PT ;  /* 0x00ff00007aff7812 */ /* 0x000fe200078ac0ff */
[----:B------:R-:W-:Y:S01]  /*3ce0*/  FMUL.FTZ R108, R108, UR4 ;  /* 0x000000046c6c7c20 */ /* 0x000fe20008410000 */
[C---:B------:R-:W-:Y:S01]  /*3cf0*/  ISETP.GE.U32.AND P2, PT, R122.reuse, RZ, PT ;  /* 0x000000ff7a00720c */ /* 0x040fe20003f46070 */
[----:B------:R-:W-:Y:S01]  /*3d00*/  FMUL.FTZ R113, R113, UR4 ;  /* 0x0000000471717c20 */ /* 0x000fe20008410000 */
[----:B------:R-:W-:Y:S01]  /*3d10*/  LOP3.LUT P6, RZ, R123, 0xff0000, RZ, 0xc0, !PT ;  /* 0x00ff00007bff7812 */ /* 0x000fe200078cc0ff */
[----:B------:R-:W-:Y:S01]  /*3d20*/  FMUL.FTZ R111, R111, UR4 ;  /* 0x000000046f6f7c20 */ /* 0x000fe20008410000 */
[----:B------:R-:W-:Y:S01]  /*3d30*/  LOP3.LUT P4, RZ, R122, 0xff000000, RZ, 0xc0, !PT ;  /* 0xff0000007aff7812 */ /* 0x000fe2000788c0ff */
[----:B------:R-:W-:Y:S01]  /*3d40*/  FMUL.FTZ R117, R117, UR4 ;  /* 0x0000000475757c20 */ /* 0x000fe20008410000 */
[----:B------:R-:W-:-:S02]  /*3d50*/  FSEL R109, R121, RZ, P5 ;  /* 0x000000ff796d7208 */ /* 0x000fc40002800000 */
[----:B------:R-:W-:Y:S02]  /*3d60*/  ISETP.GE.U32.AND.EX P2, PT, R123, 0x1000000, PT, P2 ;  /* 0x010000007b00780c */ /* 0x000fe40003f46120 */
[----:B------:R-:W-:Y:S02]  /*3d70*/  FSEL R135, R135, RZ, P6 ;  /* 0x000000ff87877208 */ /* 0x000fe40003000000 */
        /* <DEDUP_REMOVED lines=10> */
.L_x_11824:
[----:B------:R-:W0:Y:S01]  /*3e20*/  @P0 LDC.64 R112, c[0x0][0x478] ;  /* 0x00011e00ff700b82 */ /* 0x000e220000000a00 */
[----:B------:R-:W-:-:S04]  /*3e30*/  IMAD.WIDE.U32 R138, R0, 0x10, R138 ;  /* 0x00000010008a7825 */ /* 0x000fc800078e008a */
[----:B0-----:R-:W-:-:S05]  /*3e40*/  @P0 IMAD.WIDE.U32 R112, R0, 0x20, R112 ;  /* 0x0000002000700825 */ /* 0x001fca00078e0070 */
[----:B------:R0:W-:Y:S04]  /*3e50*/  @P0 STG.E.128 desc[UR6][R112.64], R104 ;  /* 0x0000006870000986 */ /* 0x0001e8000c101d06 */
[----:B------:R0:W-:Y:S04]  /*3e60*/  @P0 STG.E.128 desc[UR6][R112.64+0x10], R100 ;  /* 0x0000106470000986 */ /* 0x0001e8000c101d06 */
[----:B------:R0:W-:Y:S01]  /*3e70*/  STG.E.128 desc[UR6][R138.64], R108 ;  /* 0x0000006c8a007986 */ /* 0x0001e2000c101d06 */
[----:B------:R-:W-:Y:S05]  /*3e80*/  BRA `(.L_x_11825) ;  /* 0x00000020002c7947 */ /* 0x000fea0003800000 */
.L_x_11816:
        /* <DEDUP_REMOVED lines=14> */
[----:B------:R-:W-:Y:S01]  /*3f70*/  FFMA.FTZ R222, R222, R208, R210 ;  /* 0x000000d0dede7223 */ /* 0x000fe200000100d2 */
        /* <DEDUP_REMOVED lines=9> */
[-C--:B------:R-:W-:Y:S01]  /*4010*/  FFMA.FTZ R220, R220, R208.reuse, R210 ;  /* 0x000000d0dcdc7223 */ /* 0x080fe200000100d2 */
        /* <DEDUP_REMOVED lines=40> */
.L_x_11826:
        /* <DEDUP_REMOVED lines=8> */
[----:B------:R-:W-:Y:S01]  /*4320*/  FADD.FTZ R103, R221, -R102 ;  /* 0x80000066dd677221 */ /* 0x000fe20000010000 */
[----:B------:R-:W-:Y:S01]  /*4330*/  FADD.FTZ R207, R207, -R100 ;  /* 0x80000064cfcf7221 */ /* 0x000fe20000010000 */
[C---:B------:R-:W-:Y:S01]  /*4340*/  FMUL.FTZ R100, R184.reuse, R101 ;  /* 0x00000065b8647220 */ /* 0x040fe20000410000 */
[C---:B------:R-:W-:Y:S01]  /*4350*/  FMUL.FTZ R102, R184.reuse, R219 ;  /* 0x000000dbb8667220 */ /* 0x040fe20000410000 */
[----:B------:R-:W-:Y:S01]  /*4360*/  FMUL.FTZ R103, R184, R103 ;  /* 0x00000067b8677220 */ /* 0x000fe20000410000 */
[----:B------:R-:W-:Y:S01]  /*4370*/  FFMA.FTZ R220, R220, R208, R210 ;  /* 0x000000d0dcdc7223 */ /* 0x000fe200000100d2 */
[-C--:B------:R-:W-:Y:S01]  /*4380*/  FMUL.FTZ R101, R100, R206.reuse ;  /* 0x000000ce64657220 */ /* 0x080fe20000410000 */
[----:B-----5:R-:W-:Y:S01]  /*4390*/  LOP3.LUT P5, RZ, R139, 0xff, RZ, 0xc0, !PT ;  /* 0x000000ff8bff7812 */ /* 0x020fe200078ac0ff */
[-C--:B------:R-:W-:Y:S01]  /*43a0*/  FMUL.FTZ R104, R102, R206.reuse ;  /* 0x000000ce66687220 */ /* 0x080fe20000410000 */
[----:B------:R-:W-:Y:S01]  /*43b0*/  FMUL.FTZ R106, R103, R206 ;  /* 0x000000ce676a7220 */ /* 0x000fe20000410000 */
[----:B------:R-:W-:Y:S01]  /*43c0*/  FMUL.FTZ R101, R101, UR4 ;  /* 0x0000000465657c20 */ /* 0x000fe20008410000 */
[----:B------:R-:W-:Y:S01]  /*43d0*/  FADD.FTZ R217, R217, -R220 ;  /* 0x800000dcd9d97221 */ /* 0x000fe20000010000 */
[----:B------:R-:W-:Y:S01]  /*43e0*/  ISETP.GE.U32.AND P2, PT, R138, RZ, PT ;  /* 0x000000ff8a00720c */ /* 0x000fe20003f46070 */
[-CC-:B------:R-:W-:Y:S01]  /*43f0*/  FFMA.FTZ R213, R213, R208.reuse, R210.reuse ;  /* 0x000000d0d5d57223 */ /* 0x180fe200000100d2 */
[----:B------:R-:W-:Y:S01]  /*4400*/  FFMA.FTZ R215, R215, R208, R210 ;  /* 0x000000d0d7d77223 */ /* 0x000fe200000100d2 */
[----:B------:R-:W-:Y:S01]  /*4410*/  FMUL.FTZ R104, R104, UR4 ;  /* 0x0000000468687c20 */ /* 0x000fe20008410000 */
[----:B------:R-:W-:Y:S01]  /*4420*/  FMUL.FTZ R106, R106, UR4 ;  /* 0x000000046a6a7c20 */ /* 0x000fe20008410000 */
[----:B------:R-:W-:Y:S01]  /*4430*/  FSEL R114, R101, RZ, P5 ;  /* 0x000000ff65727208 */ /* 0x000fe20002800000 */
[----:B------:R-:W-:Y:S01]  /*4440*/  FMUL.FTZ R101, R184, R217 ;  /* 0x000000d9b8657220 */ /* 0x000fe20000410000 */
[C---:B------:R-:W-:Y:S01]  /*4450*/  LOP3.LUT P6, RZ, R139.reuse, 0xff0000, RZ, 0xc0, !PT ;  /* 0x00ff00008bff7812 */ /* 0x040fe200078cc0ff */
[----:B------:R-:W-:Y:S01]  /*4460*/  FADD.FTZ R213, R212, -R213 ;  /* 0x800000d5d4d57221 */ /* 0x000fe20000010000 */
[----:B------:R-:W-:Y:S01]  /*4470*/  ISETP.GE.U32.AND.EX P2, PT, R139, 0x1000000, PT, P2 ;  /* 0x010000008b00780c */ /* 0x000fe20003f46120 */
[----:B------:R-:W-:Y:S01]  /*4480*/  FADD.FTZ R215, R214, -R215 ;  /* 0x800000d7d6d77221 */ /* 0x000fe20000010000 */
[----:B------:R-:W-:Y:S01]  /*4490*/  FSEL R189, R104, RZ, P6 ;  /* 0x000000ff68bd7208 */ /* 0x000fe20003000000 */
[-C--:B------:R-:W-:Y:S01]  /*44a0*/  FMUL.FTZ R112, R101, R206.reuse ;  /* 0x000000ce65707220 */ /* 0x080fe20000410000 */
[----:B------:R-:W-:Y:S01]  /*44b0*/  FSEL R212, R106, RZ, P2 ;  /* 0x000000ff6ad47208 */ /* 0x000fe20001000000 */
[C---:B------:R-:W-:Y:S01]  /*44c0*/  FMUL.FTZ R105, R184.reuse, R105 ;  /* 0x00000069b8697220 */ /* 0x040fe20000410000 */
[C---:B------:R-:W-:Y:S01]  /*44d0*/  FMUL.FTZ R106, R184.reuse, R213 ;  /* 0x000000d5b86a7220 */ /* 0x040fe20000410000 */
[C---:B------:R-:W-:Y:S01]  /*44e0*/  FMUL.FTZ R107, R184.reuse, R215 ;  /* 0x000000d7b86b7220 */ /* 0x040fe20000410000 */
[----:B------:R-:W-:Y:S01]  /*44f0*/  FMUL.FTZ R104, R184, R207 ;  /* 0x000000cfb8687220 */ /* 0x000fe20000410000 */
        /* <DEDUP_REMOVED lines=23> */
.L_x_11827:
        /* <DEDUP_REMOVED lines=37> */
[----:B------:R-:W-:Y:S01]  /*48c0*/  FADD.FTZ R197, R196, -R197 ;  /* 0x800000c5c4c57221 */ /* 0x000fe20000010000 */
        /* <DEDUP_REMOVED lines=32> */
.L_x_11828:
        /* <DEDUP_REMOVED lines=61> */
.L_x_11829:
        /* <DEDUP_REMOVED lines=69> */
.L_x_11830:
        /* <DEDUP_REMOVED lines=61> */
.L_x_11831:
        /* <DEDUP_REMOVED lines=20> */
[-CC-:B------:R-:W-:Y:S01]  /*5800*/  FFMA.FTZ R137, R137, R208.reuse, R210.reuse ;  /* 0x000000d089897223 */ /* 0x180fe200000100d2 */
        /* <DEDUP_REMOVED lines=48> */
.L_x_11832:
[-CC-:B------:R-:W-:Y:S01]  /*5b10*/  FFMA.FTZ R127, R127, R208.reuse, R210.reuse ;  /* 0x000000d07f7f7223 */ /* 0x180fe200000100d2 */
[-CC-:B------:R-:W-:Y:S01]  /*5b20*/  FFMA.FTZ R119, R119, R208.reuse, R210.reuse ;  /* 0x000000d077777223 */ /* 0x180fe200000100d2 */
[-CC-:B------:R-:W-:Y:S01]  /*5b30*/  FFMA.FTZ R121, R121, R208.reuse, R210.reuse ;  /* 0x000000d079797223 */ /* 0x180fe200000100d2 */
[-CC-:B------:R-:W-:Y:S01]  /*5b40*/  FFMA.FTZ R135, R135, R208.reuse, R210.reuse ;  /* 0x000000d087877223 */ /* 0x180fe200000100d2 */
        /* <DEDUP_REMOVED lines=57> */
.L_x_11833:
[----:B------:R-:W0:Y:S01]  /*5ee0*/  @P0 LDC.64 R112, c[0x0][0x478] ;  /* 0x00011e00ff700b82 */ /* 0x000e220000000a00 */
[----:B------:R-:W-:-:S04]  /*5ef0*/  IMAD.WIDE.U32 R138, R0, 0x10, R138 ;  /* 0x00000010008a7825 */ /* 0x000fc800078e008a */
[----:B0-----:R-:W-:-:S05]  /*5f00*/  @P0 IMAD.WIDE.U32 R112, R0, 0x20, R112 ;  /* 0x0000002000700825 */ /* 0x001fca00078e0070 */
[----:B------:R1:W-:Y:S04]  /*5f10*/  @P0 STG.E.128 desc[UR6][R112.64], R104 ;  /* 0x0000006870000986 */ /* 0x0003e8000c101d06 */
[----:B------:R1:W-:Y:S04]  /*5f20*/  @P0 STG.E.128 desc[UR6][R112.64+0x10], R100 ;  /* 0x0000106470000986 */ /* 0x0003e8000c101d06 */
[----:B------:R1:W-:Y:S02]  /*5f30*/  STG.E.128 desc[UR6][R138.64], R108 ;  /* 0x0000006c8a007986 */ /* 0x0003e4000c101d06 */
.L_x_11825:
        /* <DEDUP_REMOVED lines=69> */
.L_x_11815:
        /* <DEDUP_REMOVED lines=25> */
.L_x_11835:
        /* <DEDUP_REMOVED lines=14> */
.L_x_15727:


//--------------------- .text._ZN10layer_norm22ln_bwd_finalize_kernelINS_22Kernel_traits_finalizeILj4096Ef6__halffS2_fjLb0ELj1024ELj4ENS_18Kernel_traits_baseILj4096EfS2_fS2_fjLj1024EEEEELb0ELb0EEEvNS_9BwdParamsE --------------------------
	.section	.text._ZN10layer_norm22ln_bwd_finalize_kernelINS_22Kernel_traits_finalizeILj4096Ef6__halffS2_fjLb0ELj1024ELj4ENS_18Kernel_traits_baseILj4096EfS2_fS2_fjLj1024EEEEELb0ELb0EEEvNS_9BwdParamsE,"ax",@progbits
	.align	128
        .global         _ZN10layer_norm22ln_bwd_finalize_kernelINS_22Kernel_traits_finalizeILj4096Ef6__halffS2_fjLb0ELj1024ELj4ENS_18Kernel_traits_baseILj4096EfS2_fS2_fjLj1024EEEEELb0ELb0EEEvNS_9BwdParamsE
        .type           _ZN10layer_norm22ln_bwd_finalize_kernelINS_22Kernel_traits_finalizeILj4096Ef6__halffS2_fjLb0ELj1024ELj4ENS_18Kernel_traits_baseILj4096EfS2_fS2_fjLj1024EEEEELb0ELb0EEEvNS_9BwdParamsE,@function
        .size           _ZN10layer_norm22ln_bwd_finalize_kernelINS_22Kernel_traits_finalizeILj4096Ef6__halffS2_fjLb0ELj1024ELj4ENS_18Kernel_traits_baseILj4096EfS2_fS2_fjLj1024EEEEELb0ELb0EEEvNS_9BwdParamsE,(.L_x_15728 - _ZN10layer_norm22ln_bwd_finalize_kernelINS_22Kernel_traits_finalizeILj4096Ef6__halffS2_fjLb0ELj1024ELj4ENS_18Kernel_traits_baseILj4096EfS2_fS2_fjLj1024EEEEELb0ELb0EEEvNS_9BwdParamsE)
        .other          _ZN10layer_norm22ln_bwd_finalize_kernelINS_22Kernel_traits_finalizeILj4096Ef6__halffS2_fjLb0ELj1024ELj4ENS_18Kernel_traits_baseILj4096EfS2_fS2_fjLj1024EEEEELb0ELb0EEEvNS_9BwdParamsE,@"STO_CUDA_ENTRY STV_DEFAULT"
_ZN10layer_norm22ln_bwd_finalize_kernelINS_22Kernel_traits_finalizeILj4096Ef6__halffS2_fjLb0ELj1024ELj4ENS_18Kernel_traits_baseILj4096EfS2_fS2_fjLj1024EEEEELb0ELb0EEEvNS_9BwdParamsE:
.text._ZN10layer_norm22ln_bwd_finalize_kernelINS_22Kernel_traits_finalizeILj4096Ef6__halffS2_fjLb0ELj1024ELj4ENS_18Kernel_traits_baseILj4096EfS2_fS2_fjLj1024EEEEELb0ELb0EEEvNS_9BwdParamsE:
        /* <DEDUP_REMOVED lines=78> */
.L_x_11840:
        /* <DEDUP_REMOVED lines=118> */
.L_x_11839:
[----:B------:R-:W-:Y:S05]  /*0c40*/  BSYNC.RECONVERGENT B1 ;  /* 0x0000000000017941 */ /* 0x000fea0003800200 */
.L_x_11838:
        /* <DEDUP_REMOVED lines=68> */
.L_x_11842:
[----:B------:R-:W-:Y:S05]  /*1090*/  BSYNC.RECONVERGENT B1 ;  /* 0x0000000000017941 */ /* 0x000fea0003800200 */
.L_x_11841:
        /* <DEDUP_REMOVED lines=37> */
.L_x_11844:
[----:B------:R-:W-:Y:S05]  /*12f0*/  BSYNC.RECONVERGENT B1 ;  /* 0x0000000000017941 */ /* 0x000fea0003800200 */
.L_x_11843:
[----:B------:R-:W-:Y:S05]  /*1300*/  @!P1 BRA `(.L_x_11837) ;  /* 0x00000000003c9947 */ /* 0x000fea0003800000 */
[----:B------:R-:W0:Y:S01]  /*1310*/  LDC.64 R8, c[0x0][0x440] ;  /* 0x00011000ff087b82 */ /* 0x000e220000000a00 */
[----:B------:R-:W-:Y:S01]  /*1320*/  IMAD R0, R3, R54, R0 ;  /* 0x0000003603007224 */ /* 0x000fe200078e0200 */
[----:B------:R-:W-:-:S04]  /*1330*/  IADD3 R12, PT, PT, -R55, RZ, RZ ;  /* 0x000000ff370c7210 */ /* 0x000fc80007ffe1ff */
[----:B------:R-:W-:Y:S02]  /*1340*/  IADD3 R3, PT, PT, R57, R0, RZ ;  /* 0x0000000039037210 */ /* 0x000fe40007ffe0ff */
[----:B------:R-:W1:Y:S05]  /*1350*/  LDC.64 R10, c[0x0][0x448] ;  /* 0x00011200ff0a7b82 */ /* 0x000e6a0000000a00 */
.L_x_11845:
        /* <DEDUP_REMOVED lines=10> */
.L_x_11837:
[----:B------:R-:W-:Y:S05]  /*1400*/  BSYNC.RECONVERGENT B0 ;  /* 0x0000000000007941 */ /* 0x000fea0003800200 */
.L_x_11836:
        /* <DEDUP_REMOVED lines=60> */
.L_x_11846:
        /* <DEDUP_REMOVED lines=11> */
.L_x_15728:


//--------------------- .text._ZN10layer_norm13ln_bwd_kernelINS_13Kernel_traitsIf6__halffS2_fjLj4096ELj1ELj1ELj4ELj16ENS_18Kernel_traits_baseILj4096EfS2_fS2_fjLj128EEEEELb1ELb0ELb1ELb0EEEvNS_9BwdParamsE --------------------------
	.section	.text._ZN10layer_norm13ln_bwd_kernelINS_13Kernel_traitsIf6__halffS2_fjLj4096ELj1ELj1ELj4ELj16ENS_18Kernel_traits_baseILj4096EfS2_fS2_fjLj128EEEEELb1ELb0ELb1ELb0EEEvNS_9BwdParamsE,"ax",@progbits
	.align	128
        .global         _ZN10layer_norm13ln_bwd_kernelINS_13Kernel_traitsIf6__halffS2_fjLj4096ELj1ELj1ELj4ELj16ENS_18Kernel_traits_baseILj4096EfS2_fS2_fjLj128EEEEELb1ELb0ELb1ELb0EEEvNS_9BwdParamsE
        .type           _ZN10layer_norm13ln_bwd_kernelINS_13Kernel_traitsIf6__halffS2_fjLj4096ELj1ELj1ELj4ELj16ENS_18Kernel_traits_baseILj4096EfS2_fS2_fjLj128EEEEELb1ELb0ELb1ELb0EEEvNS_9BwdParamsE,@function
        .size           _ZN10layer_norm13ln_bwd_kernelINS_13Kernel_traitsIf6__halffS2_fjLj4096ELj1ELj1ELj4ELj16ENS_18Kernel_traits_baseILj4096EfS2_fS2_fjLj128EEEEELb1ELb0ELb1ELb0EEEvNS_9BwdParamsE,(.L_x_15729 - _ZN10layer_norm13ln_bwd_kernelINS_13Kernel_traitsIf6__halffS2_fjLj4096ELj1ELj1ELj4ELj16ENS_18Kernel_traits_baseILj4096EfS2_fS2_fjLj128EEEEELb1ELb0ELb1ELb0EEEvNS_9BwdParamsE)
        .other          _ZN10layer_norm13ln_bwd_kernelINS_13Kernel_traitsIf6__halffS2_fjLj4096ELj1ELj1ELj4ELj16ENS_18Kernel_traits_baseILj4096EfS2_fS2_fjLj128EEEEELb1ELb0ELb1ELb0EEEvNS_9BwdParamsE,@"STO_CUDA_ENTRY STV_DEFAULT"
_ZN10layer_norm13ln_bwd_kernelINS_13Kernel_traitsIf6__halffS2_fjLj4096ELj1ELj1ELj4ELj16ENS_18Kernel_traits_baseILj4096EfS2_fS2_fjLj128EEEEELb1ELb0ELb1ELb0EEEvNS_9BwdParamsE:
.text._ZN10layer_norm13ln_bwd_kernelINS_13Kernel_traitsIf6__halffS2_fjLj4096ELj1ELj1ELj4ELj16ENS_18Kernel_traits_baseILj4096EfS2_fS2_fjLj128EEEEELb1ELb0ELb1ELb0EEEvNS_9BwdParamsE:
        /* <DEDUP_REMOVED lines=8> */
[----:B------:R-:W-:Y:S01]  /*0080*/  IMAD.MOV.U32 R15, RZ, RZ, R3 ;  /* 0x000000ffff0f7224 */ /* 0x000fe200078e0003 */
[----:B------:R-:W0:Y:S01]  /*0090*/  S2UR UR6, SR_CTAID.X ;  /* 0x00000000000679c3 */ /* 0x000e220000002500 */
        /* <DEDUP_REMOVED lines=102> */
.L_x_11996:
[----:B0-----:R-:W-:Y:S02]  /*0700*/  UIMAD.WIDE UR8, UR7, 0x4, UR14 ;  /* 0x00000004070878a5 */ /* 0x001fe4000f8e020e */
[----:B------:R-:W-:-:S04]  /*0710*/  UIMAD.WIDE UR20, UR7, 0x4, UR12 ;  /* 0x00000004071478a5 */ /* 0x000fc8000f8e020c */
[----:B------:R-:W-:Y:S01]  /*0720*/  MOV R172, UR8 ;  /* 0x0000000800ac7c02 */ /* 0x000fe20008000f00 */
[----:B------:R-:W-:Y:S01]  /*0730*/  IMAD.U32 R173, RZ, RZ, UR9 ;  /* 0x00000009ffad7e24 */ /* 0x000fe2000f8e00ff */
[----:B------:R-:W-:-:S04]  /*0740*/  UIMAD.WIDE UR8, UR7, 0x4, UR18 ;  /* 0x00000004070878a5 */ /* 0x000fc8000f8e0212 */
[----:B--2---:R-:W2:Y:S01]  /*0750*/  LDG.E R172, desc[UR22][R172.64] ;  /* 0x00000016acac7981 */ /* 0x004ea2000c1e1900 */
[----:B-1-3--:R-:W-:Y:S01]  /*0760*/  MOV R168, UR20 ;  /* 0x0000001400a87c02 */ /* 0x00afe20008000f00 */
[----:B------:R-:W-:Y:S01]  /*0770*/  IMAD.U32 R171, RZ, RZ, UR9 ;  /* 0x00000009ffab7e24 */ /* 0x000fe2000f8e00ff */
[----:B------:R-:W-:Y:S01]  /*0780*/  MOV R170, UR8 ;  /* 0x0000000800aa7c02 */ /* 0x000fe20008000f00 */
[----:B------:R-:W-:-:S05]  /*0790*/  IMAD.U32 R169, RZ, RZ, UR21 ;  /* 0x00000015ffa97e24 */ /* 0x000fca000f8e00ff */
        /* <DEDUP_REMOVED lines=9> */
[----:B------:R-:W-:Y:S01]  /*0830*/  MOV R168, UR8 ;  /* 0x0000000800a87c02 */ /* 0x000fe20008000f00 */
[----:B------:R-:W-:-:S05]  /*0840*/  IMAD.U32 R169, RZ, RZ, UR9 ;  /* 0x00000009ffa97e24 */ /* 0x000fca000f8e00ff */
[----:B------:R0:W2:Y:S01]  /*0850*/  LDG.E R228, desc[UR22][R168.64] ;  /* 0x00000016a8e47981 */ /* 0x0000a2000c1e1900 */
[----:B------:R-:W-:Y:S01]  /*0860*/  UISETP.GE.AND UP3, UPT, UR20, 0x1, UPT ;  /* 0x000000011400788c */ /* 0x000fe2000bf66270 */
[C---:B------:R-:W-:Y:S01]  /*0870*/  ISETP.GE.U32.AND P4, PT, R2.reuse, 0x80, PT ;  /* 0x000000800200780c */ /* 0x040fe20003f86070 */
[----:B------:R-:W-:Y:S01]  /*0880*/  UIADD3 UR10, UPT, UPT, UR33, -0x1, URZ ;  /* 0xffffffff210a7890 */ /* 0x000fe2000fffe0ff */
[----:B------:R-:W-:Y:S01]  /*0890*/  IMAD.MOV.U32 R229, RZ, RZ, RZ ;  /* 0x000000ffffe57224 */ /* 0x000fe200078e00ff */
[----:B------:R-:W-:Y:S01]  /*08a0*/  BSSY.RECONVERGENT B1, `(.L_x_11850) ;  /* 0x000006d000017945 */ /* 0x000fe20003800200 */
[----:B------:R-:W-:Y:S02]  /*08b0*/  ISETP.GE.U32.AND P1, PT, R2, 0x100, PT ;  /* 0x000001000200780c */ /* 0x000fe40003f26070 */
[----:B------:R-:W-:Y:S02]  /*08c0*/  CS2R R232, SRZ ;  /* 0x0000000000e87805 */ /* 0x000fe4000001ff00 */
[----:B------:R-:W-:-:S02]  /*08d0*/  PLOP3.LUT P0, PT, PT, PT, UP3, 0x80, 0x8 ;  /* 0x000000000008781c */ /* 0x000fc40003f0f038 */
[----:B------:R-:W-:Y:S01]  /*08e0*/  MOV R0, UR10 ;  /* 0x0000000a00007c02 */ /* 0x000fe20008000f00 */
[----:B------:R-:W-:Y:S01]  /*08f0*/  @UP3 UIADD3 UR8, UPT, UPT, UR20, -0x1, URZ ;  /* 0xffffffff14083890 */ /* 0x000fe2000fffe0ff */
[----:B------:R-:W-:-:S03]  /*0900*/  ISETP.GE.U32.AND P2, PT, R2, 0x180, PT ;  /* 0x000001800200780c */ /* 0x000fc60003f46070 */
[----:B-1----:R-:W-:Y:S01]  /*0910*/  IMAD R0, R0, UR11, RZ ;  /* 0x0000000b00007c24 */ /* 0x002fe2000f8e02ff */
[----:B------:R-:W-:Y:S01]  /*0920*/  @UP3 UIMAD UR9, UR8, UR11, URZ ;  /* 0x0000000b080932a4 */ /* 0x000fe2000f8e02ff */
[----:B------:R-:W-:Y:S01]  /*0930*/  ISETP.GE.U32.AND P3, PT, R2, 0x200, PT ;  /* 0x000002000200780c */ /* 0x000fe20003f66070 */
[----:B------:R-:W-:Y:S02]  /*0940*/  UIMAD UR8, UR7, UR11, URZ ;  /* 0x0000000b070872a4 */ /* 0x000fe4000f8e02ff */
[----:B------:R-:W-:Y:S01]  /*0950*/  @UP3 USHF.R.S32.HI UR10, URZ, 0x1f, UR9 ;  /* 0x0000001fff0a3899 */ /* 0x000fe20008011409 */
[----:B0-----:R-:W-:-:S03]  /*0960*/  SHF.R.S32.HI R169, RZ, 0x1f, R0 ;  /* 0x0000001fffa97819 */ /* 0x001fc60000011400 */
[----:B------:R-:W-:Y:S01]  /*0970*/  @UP3 ULEA.HI UR10, UR10, UR9, URZ, 0x3 ;  /* 0x000000090a0a3291 */ /* 0x000fe2000f8f18ff */
[----:B------:R-:W-:Y:S01]  /*0980*/  LEA.HI R168, R169, R0, RZ, 0x3 ;  /* 0x00000000a9a87211 */ /* 0x000fe200078f18ff */
[----:B------:R-:W-:-:S03]  /*0990*/  USHF.R.S32.HI UR9, URZ, 0x1f, UR8 ;  /* 0x0000001fff097899 */ /* 0x000fc60008011408 */
[----:B------:R-:W-:Y:S01]  /*09a0*/  LEA.HI.SX32 R231, R168, R3, 0x1d ;  /* 0x00000003a8e77211 */ /* 0x000fe200078feaff */
[----:B------:R-:W-:Y:S01]  /*09b0*/  ULEA.HI UR9, UR9, UR8, URZ, 0x3 ;  /* 0x0000000809097291 */ /* 0x000fe2000f8f18ff */
[----:B------:R-:W-:-:S04]  /*09c0*/  MOV R170, UR10 ;  /* 0x0000000a00aa7c02 */ /* 0x000fc80008000f00 */
[----:B------:R-:W-:Y:S01]  /*09d0*/  @P0 LEA.HI.SX32 R229, R170, R3, 0x1d ;  /* 0x00000003aae50211 */ /* 0x000fe200078feaff */
[----:B------:R-:W-:Y:S01]  /*09e0*/  IMAD.U32 R0, RZ, RZ, UR9 ;  /* 0x00000009ff007e24 */ /* 0x000fe2000f8e00ff */
[----:B------:R-:W-:-:S04]  /*09f0*/  ISETP.NE.AND P0, PT, RZ, UR30, PT ;  /* 0x0000001eff007c0c */ /* 0x000fc8000bf05270 */
[----:B------:R-:W-:-:S04]  /*0a00*/  LEA.HI.SX32 R0, R0, R3, 0x1d ;  /* 0x0000000300007211 */ /* 0x000fc800078feaff */
[----:B------:R-:W-:Y:S02]  /*0a10*/  MOV R230, R0 ;  /* 0x0000000000e67202 */ /* 0x000fe40000000f00 */
[----:B--2---:R-:W-:Y:S01]  /*0a20*/  FSEL R228, R228, RZ, !P0 ;  /* 0x000000ffe4e47208 */ /* 0x004fe20004000000 */
[----:B------:R-:W-:Y:S06]  /*0a30*/  @!P4 BRA `(.L_x_11851) ;  /* 0x00000004004cc947 */ /* 0x000fec0003800000 */
        /* <DEDUP_REMOVED lines=19> */
[----:B---3--:R-:W-:-:S04]  /*0b70*/  FADD.FTZ R168, -R228, R168 ;  /* 0x000000a8e4a87221 */ /* 0x008fc80000010100 */
[----:B------:R-:W-:Y:S01]  /*0b80*/  FMUL.FTZ R227, R168, UR32 ;  /* 0x00000020a8e37c20 */ /* 0x000fe20008410000 */
[--C-:B----4-:R-:W-:Y:S02]  /*0b90*/  HADD2.F32 R225, -RZ, R172.reuse.H0_H0 ;  /* 0x200000acffe17230 */ /* 0x110fe40000004100 */
[C---:B------:R-:W-:Y:S01]  /*0ba0*/  FADD.FTZ R169, -R228.reuse, R169 ;  /* 0x000000a9e4a97221 */ /* 0x040fe20000010100 */
[C---:B------:R-:W-:Y:S01]  /*0bb0*/  FADD.FTZ R170, -R228.reuse, R170 ;  /* 0x000000aae4aa7221 */ /* 0x040fe20000010100 */
[----:B------:R-:W-:Y:S01]  /*0bc0*/  FADD.FTZ R171, -R228, R171 ;  /* 0x000000abe4ab7221 */ /* 0x000fe20000010100 */
[----:B------:R-:W-:Y:S02]  /*0bd0*/  HADD2.F32 R172, -RZ, R172.H1_H1 ;  /* 0x300000acffac7230 */ /* 0x000fe40000004100 */
[----:B------:R-:W-:Y:S01]  /*0be0*/  FADD.FTZ R100, R100, R225 ;  /* 0x000000e164647221 */ /* 0x000fe20000010000 */
[-C--:B------:R-:W-:Y:S01]  /*0bf0*/  FFMA.FTZ R68, R227, R225.reuse, R68 ;  /* 0x000000e1e3447223 */ /* 0x080fe20000010044 */
[----:B-----5:R-:W-:Y:S01]  /*0c00*/  FMUL.FTZ R225, R60, R225 ;  /* 0x000000e13ce17220 */ /* 0x020fe20000410000 */
[----:B------:R-:W-:-:S02]  /*0c10*/  HADD2.F32 R221, -RZ, R173.H0_H0 ;  /* 0x200000adffdd7230 */ /* 0x000fc40000004100 */
[----:B------:R-:W-:Y:S01]  /*0c20*/  FMUL.FTZ R226, R169, UR32 ;  /* 0x00000020a9e27c20 */ /* 0x000fe20008410000 */
[----:B------:R-:W-:Y:S01]  /*0c30*/  FMUL.FTZ R223, R170, UR32 ;  /* 0x00000020aadf7c20 */ /* 0x000fe20008410000 */
[----:B------:R-:W-:Y:S01]  /*0c40*/  FMUL.FTZ R222, R171, UR32 ;  /* 0x00000020abde7c20 */ /* 0x000fe20008410000 */
        /* <DEDUP_REMOVED lines=11> */
[----:B------:R-:W-:Y:S01]  /*0d00*/  FMUL.FTZ R219, R176, UR32 ;  /* 0x00000020b0db7c20 */ /* 0x000fe20008410000 */
        /* <DEDUP_REMOVED lines=14> */
[----:B------:R-:W-:Y:S01]  /*0df0*/  FADD.FTZ R179, -R228, R179 ;  /* 0x000000b3e4b37221 */ /* 0x000fe20000010100 */
[----:B0-----:R-:W-:Y:S01]  /*0e00*/  FMUL.FTZ R215, R178, UR32 ;  /* 0x00000020b2d77c20 */ /* 0x001fe20008410000 */
[----:B------:R-:W-:Y:S01]  /*0e10*/  FMUL.FTZ R218, R177, UR32 ;  /* 0x00000020b1da7c20 */ /* 0x000fe20008410000 */
[----:B------:R-:W-:Y:S01]  /*0e20*/  FMUL.FTZ R216, R65, R174 ;  /* 0x000000ae41d87220 */ /* 0x000fe20000410000 */
[----:B------:R-:W-:Y:S01]  /*0e30*/  FADD.FTZ R169, R168, R217 ;  /* 0x000000d9a8a97221 */ /* 0x000fe20000010000 */
[----:B------:R-:W-:Y:S01]  /*0e40*/  FFMA.FTZ R171, R219, R217, R170 ;  /* 0x000000d9dbab7223 */ /* 0x000fe200000100aa */
[----:B------:R-:W-:Y:S02]  /*0e50*/  HADD2.F32 R196, -RZ, R175.H1_H1 ;  /* 0x300000afffc47230 */ /* 0x000fe40000004100 */
        /* <DEDUP_REMOVED lines=17> */
.L_x_11851:
[----:B------:R-:W-:Y:S05]  /*0f70*/  BSYNC.RECONVERGENT B1 ;  /* 0x0000000000017941 */ /* 0x000fea0003800200 */
.L_x_11850:
        /* <DEDUP_REMOVED lines=20> */
[----:B------:R-:W-:Y:S01]  /*10c0*/  IADD3 R230, PT, PT, R230, 0x80, RZ ;  /* 0x00000080e6e67810 */ /* 0x000fe20007ffe0ff */
[--C-:B---3--:R-:W-:Y:S02]  /*10d0*/  HADD2.F32 R19, -RZ, R8.reuse.H0_H0 ;  /* 0x20000008ff137230 */ /* 0x108fe40000004100 */
[----:B------:R-:W-:-:S02]  /*10e0*/  HADD2.F32 R18, -RZ, R8.H1_H1 ;  /* 0x30000008ff127230 */ /* 0x000fc40000004100 */
[C---:B----4-:R-:W-:Y:S01]  /*10f0*/  FADD.FTZ R4, -R228.reuse, R4 ;  /* 0x00000004e4047221 */ /* 0x050fe20000010100 */
[----:B------:R-:W-:Y:S01]  /*1100*/  FADD.FTZ R174, -R228, R5 ;  /* 0x00000005e4ae7221 */ /* 0x000fe20000010100 */
[----:B-----5:R-:W-:Y:S02]  /*1110*/  FMUL.FTZ R8, R36, R19 ;  /* 0x0000001324087220 */ /* 0x020fe40000410000 */
[----:B------:R-:W-:Y:S01]  /*1120*/  FMUL.FTZ R5, R4, UR32 ;  /* 0x0000002004057c20 */ /* 0x000fe20008410000 */
[--C-:B------:R-:W-:Y:S02]  /*1130*/  HADD2.F32 R169, -RZ, R9.reuse.H0_H0 ;  /* 0x20000009ffa97230 */ /* 0x100fe40000004100 */
[C---:B0-----:R-:W-:Y:S01]  /*1140*/  FADD.FTZ R17, -R228.reuse, R13 ;  /* 0x0000000de4117221 */ /* 0x041fe20000010100 */
[----:B------:R-:W-:Y:S02]  /*1150*/  HADD2.F32 R168, -RZ, R9.H1_H1 ;  /* 0x30000009ffa87230 */ /* 0x000fe40000004100 */
[C---:B------:R-:W-:Y:S01]  /*1160*/  FADD.FTZ R177, -R228.reuse, R15 ;  /* 0x0000000fe4b17221 */ /* 0x040fe20000010100 */
[----:B------:R-:W-:Y:S01]  /*1170*/  FMUL.FTZ R9, R37, R18 ;  /* 0x0000001225097220 */ /* 0x000fe20000410000 */
[----:B------:R-:W-:Y:S01]  /*1180*/  FADD.FTZ R16, R233, R8 ;  /* 0x00000008e9107221 */ /* 0x000fe20000010000 */
[----:B------:R-:W-:Y:S01]  /*1190*/  FADD.FTZ R6, -R228, R6 ;  /* 0x00000006e4067221 */ /* 0x000fe20000010100 */
[----:B------:R-:W-:Y:S01]  /*11a0*/  FMUL.FTZ R4, R174, UR32 ;  /* 0x00000020ae047c20 */ /* 0x000fe20008410000 */
[----:B------:R-:W-:Y:S01]  /*11b0*/  FFMA.FTZ R15, R5, R8, R232 ;  /* 0x00000008050f7223 */ /* 0x000fe200000100e8 */
[----:B------:R-:W-:Y:S01]  /*11c0*/  FADD.FTZ R176, -R228, R14 ;  /* 0x0000000ee4b07221 */ /* 0x000fe20000010100 */
[----:B------:R-:W-:-:S02]  /*11d0*/  HADD2.F32 R171, -RZ, R10.H0_H0 ;  /* 0x2000000affab7230 */ /* 0x000fc40000004100 */
[----:B------:R-:W-:Y:S01]  /*11e0*/  FMUL.FTZ R14, R17, UR32 ;  /* 0x00000020110e7c20 */ /* 0x000fe20008410000 */
[----:B------:R-:W-:Y:S02]  /*11f0*/  HADD2.F32 R170, -RZ, R10.H1_H1 ;  /* 0x3000000affaa7230 */ /* 0x000fe40000004100 */
[----:B------:R-:W-:Y:S01]  /*1200*/  FADD.FTZ R175, -R228, R7 ;  /* 0x00000007e4af7221 */ /* 0x000fe20000010100 */
[----:B------:R-:W-:Y:S01]  /*1210*/  FMUL.FTZ R10, R38, R169 ;  /* 0x000000a9260a7220 */ /* 0x000fe20000410000 */
[----:B------:R-:W-:Y:S01]  /*1220*/  FADD.FTZ R17, R16, R9 ;  /* 0x0000000910117221 */ /* 0x000fe20000010000 */
[----:B------:R-:W-:Y:S01]  /*1230*/  FMUL.FTZ R7, R6, UR32 ;  /* 0x0000002006077c20 */ /* 0x000fe20008410000 */
[C---:B------:R-:W-:Y:S01]  /*1240*/  FFMA.FTZ R16, R4.reuse, R9, R15 ;  /* 0x0000000904107223 */ /* 0x040fe2000001000f */
[----:B------:R-:W-:Y:S01]  /*1250*/  FADD.FTZ R109, R109, R18 ;  /* 0x000000126d6d7221 */ /* 0x000fe20000010000 */
[----:B------:R-:W-:Y:S01]  /*1260*/  FFMA.FTZ R77, R4, R18, R77 ;  /* 0x00000012044d7223 */ /* 0x000fe2000001004d */
[----:B------:R-:W-:-:S02]  /*1270*/  HADD2.F32 R173, -RZ, R11.H0_H0 ;  /* 0x2000000bffad7230 */ /* 0x000fc40000004100 */
[----:B------:R-:W-:Y:S01]  /*1280*/  FADD.FTZ R108, R108, R19 ;  /* 0x000000136c6c7221 */ /* 0x000fe20000010000 */
[----:B------:R-:W-:Y:S02]  /*1290*/  HADD2.F32 R172, -RZ, R11.H1_H1 ;  /* 0x3000000bffac7230 */ /* 0x000fe40000004100 */
[----:B------:R-:W-:Y:S01]  /*12a0*/  FFMA.FTZ R76, R5, R19, R76 ;  /* 0x00000013054c7223 */ /* 0x000fe2000001004c */
[----:B------:R-:W-:Y:S01]  /*12b0*/  FMUL.FTZ R13, R39, R168 ;  /* 0x000000a8270d7220 */ /* 0x000fe20000410000 */
[----:B------:R-:W-:Y:S01]  /*12c0*/  FADD.FTZ R18, R17, R10 ;  /* 0x0000000a11127221 */ /* 0x000fe20000010000 */
[----:B------:R-:W-:Y:S01]  /*12d0*/  FADD.FTZ R11, -R228, R12 ;  /* 0x0000000ce40b7221 */ /* 0x000fe20000010100 */
[----:B------:R-:W-:Y:S01]  /*12e0*/  FMUL.FTZ R6, R175, UR32 ;  /* 0x00000020af067c20 */ /* 0x000fe20008410000 */
[C---:B------:R-:W-:Y:S01]  /*12f0*/  FFMA.FTZ R19, R7.reuse, R10, R16 ;  /* 0x0000000a07137223 */ /* 0x040fe20000010010 */
        /* <DEDUP_REMOVED lines=8> */
[----:B------:R-:W-:Y:S01]  /*1380*/  FMUL.FTZ R15, R41, R170 ;  /* 0x000000aa290f7220 */ /* 0x000fe20000410000 */
        /* <DEDUP_REMOVED lines=20> */
.L_x_11853:
[----:B------:R-:W-:Y:S05]  /*14d0*/  BSYNC.RECONVERGENT B1 ;  /* 0x0000000000017941 */ /* 0x000fea0003800200 */
.L_x_11852:
        /* <DEDUP_REMOVED lines=18> */
[----:B------:R-:W-:Y:S01]  /*1600*/  VIADD R231, R231, 0x80 ;  /* 0x00000080e7e77836 */ /* 0x000fe20000000000 */
[----:B------:R-:W-:Y:S01]  /*1610*/  IADD3 R229, PT, PT, R229, 0x80, RZ ;  /* 0x00000080e5e57810 */ /* 0x000fe20007ffe0ff */
[----:B------:R-:W-:Y:S02]  /*1620*/  VIADD R230, R230, 0x80 ;  /* 0x00000080e6e67836 */ /* 0x000fe40000000000 */
[--C-:B---3--:R-:W-:Y:S02]  /*1630*/  HADD2.F32 R175, -RZ, R24.reuse.H0_H0 ;  /* 0x20000018ffaf7230 */ /* 0x108fe40000004100 */
[----:B------:R-:W-:-:S02]  /*1640*/  HADD2.F32 R174, -RZ, R24.H1_H1 ;  /* 0x30000018ffae7230 */ /* 0x000fc40000004100 */
[C---:B----4-:R-:W-:Y:S01]  /*1650*/  FADD.FTZ R20, -R228.reuse, R20 ;  /* 0x00000014e4147221 */ /* 0x050fe20000010100 */
[----:B------:R-:W-:Y:S01]  /*1660*/  FADD.FTZ R180, -R228, R21 ;  /* 0x00000015e4b47221 */ /* 0x000fe20000010100 */
[----:B-----5:R-:W-:Y:S01]  /*1670*/  FMUL.FTZ R24, R44, R175 ;  /* 0x000000af2c187220 */ /* 0x020fe20000410000 */
[--C-:B0-----:R-:W-:Y:S02]  /*1680*/  HADD2.F32 R173, -RZ, R27.reuse.H0_H0 ;  /* 0x2000001bffad7230 */ /* 0x101fe40000004100 */
[----:B------:R-:W-:Y:S01]  /*1690*/  FMUL.FTZ R21, R20, UR32 ;  /* 0x0000002014157c20 */ /* 0x000fe20008410000 */
[----:B------:R-:W-:Y:S02]  /*16a0*/  HADD2.F32 R178, -RZ, R27.H1_H1 ;  /* 0x3000001bffb27230 */ /* 0x000fe40000004100 */
[C---:B------:R-:W-:Y:S01]  /*16b0*/  FADD.FTZ R27, -R228.reuse, R168 ;  /* 0x000000a8e41b7221 */ /* 0x040fe20000010100 */
[--C-:B------:R-:W-:Y:S02]  /*16c0*/  HADD2.F32 R177, -RZ, R25.reuse.H0_H0 ;  /* 0x20000019ffb17230 */ /* 0x100fe40000004100 */
[----:B------:R-:W-:Y:S01]  /*16d0*/  FADD.FTZ R182, -R228, R169 ;  /* 0x000000a9e4b67221 */ /* 0x000fe20000010100 */
[----:B------:R-:W-:-:S02]  /*16e0*/  HADD2.F32 R176, -RZ, R25.H1_H1 ;  /* 0x30000019ffb07230 */ /* 0x000fc40000004100 */
[----:B------:R-:W-:Y:S01]  /*16f0*/  FMUL.FTZ R25, R45, R174 ;  /* 0x000000ae2d197220 */ /* 0x000fe20000410000 */
[----:B------:R-:W-:Y:S01]  /*1700*/  FADD.FTZ R168, R233, R24 ;  /* 0x00000018e9a87221 */ /* 0x000fe20000010000 */
[----:B------:R-:W-:Y:S01]  /*1710*/  FADD.FTZ R22, -R228, R22 ;  /* 0x00000016e4167221 */ /* 0x000fe20000010100 */
[----:B------:R-:W-:Y:S01]  /*1720*/  FMUL.FTZ R20, R180, UR32 ;  /* 0x00000020b4147c20 */ /* 0x000fe20008410000 */
[----:B------:R-:W-:Y:S01]  /*1730*/  FFMA.FTZ R169, R21, R24, R232 ;  /* 0x0000001815a97223 */ /* 0x000fe200000100e8 */
[C---:B------:R-:W-:Y:S01]  /*1740*/  FADD.FTZ R186, -R228.reuse, R171 ;  /* 0x000000abe4ba7221 */ /* 0x040fe20000010100 */
[----:B------:R-:W-:Y:S01]  /*1750*/  FADD.FTZ R181, -R228, R23 ;  /* 0x00000017e4b57221 */ /* 0x000fe20000010100 */
[--C-:B------:R-:W-:Y:S02]  /*1760*/  HADD2.F32 R179, -RZ, R26.reuse.H0_H0 ;  /* 0x2000001affb37230 */ /* 0x100fe40000004100 */
[----:B------:R-:W-:Y:S01]  /*1770*/  FADD.FTZ R171, R168, R25 ;  /* 0x00000019a8ab7221 */ /* 0x000fe20000010000 */
[----:B------:R-:W-:-:S02]  /*1780*/  HADD2.F32 R172, -RZ, R26.H1_H1 ;  /* 0x3000001affac7230 */ /* 0x000fc40000004100 */
[----:B------:R-:W-:Y:S01]  /*1790*/  FMUL.FTZ R23, R22, UR32 ;  /* 0x0000002016177c20 */ /* 0x000fe20008410000 */
[----:B------:R-:W-:Y:S01]  /*17a0*/  FMUL.FTZ R26, R46, R177 ;  /* 0x000000b12e1a7220 */ /* 0x000fe20000410000 */
[----:B------:R-:W-:Y:S01]  /*17b0*/  FFMA.FTZ R168, R20, R25, R169 ;  /* 0x0000001914a87223 */ /* 0x000fe200000100a9 */
[----:B------:R-:W-:Y:S01]  /*17c0*/  FADD.FTZ R185, -R228, R170 ;  /* 0x000000aae4b97221 */ /* 0x000fe20000010100 */
        /* <DEDUP_REMOVED lines=38> */
.L_x_11855:
[----:B------:R-:W-:Y:S05]  /*1a30*/  BSYNC.RECONVERGENT B1 ;  /* 0x0000000000017941 */ /* 0x000fea0003800200 */
.L_x_11854:
        /* <DEDUP_REMOVED lines=13> */
[----:B------:R-:W0:Y:S02]  /*1b10*/  @P0 LDC.64 R198, c[0x0][0x438] ;  /* 0x00010e00ffc60b82 */ /* 0x000e240000000a00 */
[----:B0-----:R-:W-:-:S05]  /*1b20*/  @P0 IMAD.WIDE.U32 R198, R230, 0x20, R198 ;  /* 0x00000020e6c60825 */ /* 0x001fca00078e00c6 */
[----:B------:R-:W5:Y:S04]  /*1b30*/  @P0 LDG.E.128 R32, desc[UR22][R198.64] ;  /* 0x00000016c6200981 */ /* 0x000f68000c1e1d00 */
[----:B------:R0:W5:Y:S01]  /*1b40*/  @P0 LDG.E.128 R28, desc[UR22][R198.64+0x10] ;  /* 0x00001016c61c0981 */ /* 0x000162000c1e1d00 */
[C---:B---3--:R-:W-:Y:S01]  /*1b50*/  FADD.FTZ R200, -R228.reuse, R169 ;  /* 0x000000a9e4c87221 */ /* 0x048fe20000010100 */
[C---:B------:R-:W-:Y:S01]  /*1b60*/  FADD.FTZ R168, -R228.reuse, R168 ;  /* 0x000000a8e4a87221 */ /* 0x040fe20000010100 */
[C---:B------:R-:W-:Y:S01]  /*1b70*/  FADD.FTZ R170, -R228.reuse, R170 ;  /* 0x000000aae4aa7221 */ /* 0x040fe20000010100 */
[----:B------:R-:W-:Y:S01]  /*1b80*/  FADD.FTZ R201, -R228, R171 ;  /* 0x000000abe4c97221 */ /* 0x000fe20000010100 */
[--C-:B----4-:R-:W-:Y:S02]  /*1b90*/  HADD2.F32 R169, -RZ, R176.reuse.H0_H0 ;  /* 0x200000b0ffa97230 */ /* 0x110fe40000004100 */
[----:B------:R-:W-:Y:S01]  /*1ba0*/  FMUL.FTZ R197, R168, UR32 ;  /* 0x00000020a8c57c20 */ /* 0x000fe20008410000 */
[----:B------:R-:W-:-:S02]  /*1bb0*/  HADD2.F32 R176, -RZ, R176.H1_H1 ;  /* 0x300000b0ffb07230 */ /* 0x000fc40000004100 */
[-C--:B-----5:R-:W-:Y:S01]  /*1bc0*/  FMUL.FTZ R204, R52, R169.reuse ;  /* 0x000000a934cc7220 */ /* 0x0a0fe20000410000 */
[--C-:B------:R-:W-:Y:S02]  /*1bd0*/  HADD2.F32 R171, -RZ, R177.reuse.H0_H0 ;  /* 0x200000b1ffab7230 */ /* 0x100fe40000004100 */
[----:B0-----:R-:W-:Y:S01]  /*1be0*/  FMUL.FTZ R199, R170, UR32 ;  /* 0x00000020aac77c20 */ /* 0x001fe20008410000 */
[----:B------:R-:W-:Y:S01]  /*1bf0*/  FADD.FTZ R152, R152, R169 ;  /* 0x000000a998987221 */ /* 0x000fe20000010000 */
[----:B------:R-:W-:Y:S01]  /*1c00*/  FFMA.FTZ R124, R197, R169, R124 ;  /* 0x000000a9c57c7223 */ /* 0x000fe2000001007c */
[----:B------:R-:W-:Y:S01]  /*1c10*/  FMUL.FTZ R205, R53, R176 ;  /* 0x000000b035cd7220 */ /* 0x000fe20000410000 */
[----:B------:R-:W-:Y:S01]  /*1c20*/  FADD.FTZ R168, R233, R204 ;  /* 0x000000cce9a87221 */ /* 0x000fe20000010000 */
[----:B------:R-:W-:Y:S01]  /*1c30*/  FMUL.FTZ R198, R200, UR32 ;  /* 0x00000020c8c67c20 */ /* 0x000fe20008410000 */
[----:B------:R-:W-:Y:S01]  /*1c40*/  FFMA.FTZ R169, R197, R204, R232 ;  /* 0x000000ccc5a97223 */ /* 0x000fe200000100e8 */
[----:B------:R-:W-:Y:S01]  /*1c50*/  FADD.FTZ R202, -R228, R172 ;  /* 0x000000ace4ca7221 */ /* 0x000fe20000010100 */
[----:B------:R-:W-:Y:S01]  /*1c60*/  FADD.FTZ R154, R154, R171 ;  /* 0x000000ab9a9a7221 */ /* 0x000fe20000010000 */
[-C--:B------:R-:W-:Y:S01]  /*1c70*/  FFMA.FTZ R126, R199, R171.reuse, R126 ;  /* 0x000000abc77e7223 */ /* 0x080fe2000001007e */
[----:B------:R-:W-:Y:S01]  /*1c80*/  FMUL.FTZ R206, R54, R171 ;  /* 0x000000ab36ce7220 */ /* 0x000fe20000410000 */
[----:B------:R-:W-:-:S02]  /*1c90*/  HADD2.F32 R172, -RZ, R177.H1_H1 ;  /* 0x300000b1ffac7230 */ /* 0x000fc40000004100 */
[----:B------:R-:W-:Y:S01]  /*1ca0*/  FADD.FTZ R171, R168, R205 ;  /* 0x000000cda8ab7221 */ /* 0x000fe20000010000 */
[----:B------:R-:W-:Y:S01]  /*1cb0*/  FFMA.FTZ R168, R198, R205, R169 ;  /* 0x000000cdc6a87223 */ /* 0x000fe200000100a9 */
[----:B------:R-:W-:Y:S01]  /*1cc0*/  FADD.FTZ R203, -R228, R173 ;  /* 0x000000ade4cb7221 */ /* 0x000fe20000010100 */
[--C-:B------:R-:W-:Y:S02]  /*1cd0*/  HADD2.F32 R173, -RZ, R178.reuse.H0_H0 ;  /* 0x200000b2ffad7230 */ /* 0x100fe40000004100 */
[----:B------:R-:W-:Y:S01]  /*1ce0*/  FMUL.FTZ R200, R201, UR32 ;  /* 0x00000020c9c87c20 */ /* 0x000fe20008410000 */
[----:B------:R-:W-:Y:S01]  /*1cf0*/  FMUL.FTZ R207, R55, R172 ;  /* 0x000000ac37cf7220 */ /* 0x000fe20000410000 */
[----:B------:R-:W-:Y:S01]  /*1d00*/  FADD.FTZ R170, R171, R206 ;  /* 0x000000ceabaa7221 */ /* 0x000fe20000010000 */
[----:B------:R-:W-:Y:S01]  /*1d10*/  FFMA.FTZ R169, R199, R206, R168 ;  /* 0x000000cec7a97223 */ /* 0x000fe200000100a8 */
[----:B------:R-:W-:Y:S02]  /*1d20*/  HADD2.F32 R178, -RZ, R178.H1_H1 ;  /* 0x300000b2ffb27230 */ /* 0x000fe40000004100 */
[----:B------:R-:W-:Y:S01]  /*1d30*/  FMUL.FTZ R201, R202, UR32 ;  /* 0x00000020cac97c20 */ /* 0x000fe20008410000 */
[----:B------:R-:W-:Y:S01]  /*1d40*/  FMUL.FTZ R208, R56, R173 ;  /* 0x000000ad38d07220 */ /* 0x000fe20000410000 */
[----:B------:R-:W-:Y:S01]  /*1d50*/  FADD.FTZ R171, R170, R207 ;  /* 0x000000cfaaab7221 */ /* 0x000fe20000010000 */
[----:B------:R-:W-:Y:S01]  /*1d60*/  FFMA.FTZ R168, R200, R207, R169 ;  /* 0x000000cfc8a87223 */ /* 0x000fe200000100a9 */
[----:B------:R-:W-:Y:S01]  /*1d70*/  FADD.FTZ R212, -R228, R175 ;  /* 0x000000afe4d47221 */ /* 0x000fe20000010100 */
[----:B------:R-:W-:-:S02]  /*1d80*/  HADD2.F32 R175, -RZ, R179.H0_H0 ;  /* 0x200000b3ffaf7230 */ /* 0x000fc40000004100 */
[----:B------:R-:W-:Y:S01]  /*1d90*/  FADD.FTZ R174, -R228, R174 ;  /* 0x000000aee4ae7221 */ /* 0x000fe20000010100 */
        /* <DEDUP_REMOVED lines=28> */
.L_x_11849:
[----:B------:R-:W-:Y:S01]  /*1f60*/  UISETP.GE.AND UP3, UPT, UR20, 0x1, UPT ;  /* 0x000000011400788c */ /* 0x000fe2000bf66270 */
[----:B------:R-:W-:Y:S01]  /*1f70*/  IMAD.MOV.U32 R235, RZ, RZ, RZ ;  /* 0x000000ffffeb7224 */ /* 0x000fe200078e00ff */
        /* <DEDUP_REMOVED lines=31> */
[----:B------:R-:W-:Y:S02]  /*2170*/  CS2R R232, SRZ ;  /* 0x0000000000e87805 */ /* 0x000fe4000001ff00 */
[----:B------:R-:W-:-:S09]  /*2180*/  @P2 IADD3 R235, PT, PT, R235, 0x80, RZ ;  /* 0x00000080ebeb2810 */ /* 0x000fd20007ffe0ff */
[----:B---3--:R-:W-:Y:S05]  /*2190*/  @!P3 BRA `(.L_x_11856) ;  /* 0x0000000000acb947 */ /* 0x008fea0003800000 */
[----:B------:R-:W0:Y:S02]  /*21a0*/  LDC.64 R168, c[0x0][0x3b0] ;  /* 0x0000ec00ffa87b82 */ /* 0x000e240000000a00 */
[----:B0-----:R-:W-:-:S05]  /*21b0*/  IMAD.WIDE.U32 R168, R235, 0x8, R168 ;  /* 0x00000008eba87825 */ /* 0x001fca00078e00a8 */
[----:B------:R1:W5:Y:S01]  /*21c0*/  LDG.E.64 R194, desc[UR22][R168.64] ;  /* 0x00000016a8c27981 */ /* 0x000362000c1e1b00 */
[----:B------:R-:W-:Y:S05]  /*21d0*/  BRA `(.L_x_11856) ;  /* 0x00000000009c7947 */ /* 0x000fea0003800000 */
.L_x_11857:
        /* <DEDUP_REMOVED lines=10> */
[----:B------:R0:W5:Y:S02]  /*2280*/  @P4 LDG.E.128 R128, desc[UR22][R230.64] ;  /* 0x00000016e6804981 */ /* 0x000164000c1e1d00 */
[----:B------:R-:W4:Y:S01]  /*2290*/  @P2 LDC.64 R174, c[0x0][0x438] ;  /* 0x00010e00ffae2b82 */ /* 0x000f220000000a00 */
[C---:B-1----:R-:W-:Y:S01]  /*22a0*/  @P4 IMAD.WIDE.U32 R228, R235.reuse, 0x8, R228 ;  /* 0x00000008ebe44825 */ /* 0x042fe200078e00e4 */
[----:B------:R0:W5:Y:S03]  /*22b0*/  @P4 LDG.E.128 R132, desc[UR22][R230.64+0x10] ;  /* 0x00001016e6844981 */ /* 0x000166000c1e1d00 */
[----:B------:R-:W-:Y:S01]  /*22c0*/  @P4 VIADD R235, R235, 0x80 ;  /* 0x00000080ebeb4836 */ /* 0x000fe20000000000 */
[----:B------:R0:W5:Y:S02]  /*22d0*/  @P4 LDG.E.64 R188, desc[UR22][R228.64] ;  /* 0x00000016e4bc4981 */ /* 0x000164000c1e1b00 */
[----:B------:R-:W1:Y:S01]  /*22e0*/  @P2 LDC.64 R172, c[0x0][0x3b0] ;  /* 0x0000ec00ffac2b82 */ /* 0x000e620000000a00 */
[C---:B--2---:R-:W-:Y:S01]  /*22f0*/  @P1 IMAD.WIDE.U32 R178, R233.reuse, 0x20, R178 ;  /* 0x00000020e9b21825 */ /* 0x044fe200078e00b2 */
[----:B------:R-:W-:-:S04]  /*2300*/  @P1 IADD3 R233, PT, PT, R233, 0x80, RZ ;  /* 0x00000080e9e91810 */ /* 0x000fc80007ffe0ff */
[----:B------:R0:W5:Y:S02]  /*2310*/  @P1 LDG.E.128 R136, desc[UR22][R178.64] ;  /* 0x00000016b2881981 */ /* 0x000164000c1e1d00 */
[----:B------:R-:W2:Y:S01]  /*2320*/  @P3 LDC.64 R168, c[0x0][0x3b0] ;  /* 0x0000ec00ffa83b82 */ /* 0x000ea20000000a00 */
[C---:B---3--:R-:W-:Y:S01]  /*2330*/  @P1 IMAD.WIDE.U32 R176, R235.reuse, 0x8, R176 ;  /* 0x00000008ebb01825 */ /* 0x048fe200078e00b0 */
[----:B------:R0:W5:Y:S03]  /*2340*/  @P1 LDG.E.128 R140, desc[UR22][R178.64+0x10] ;  /* 0x00001016b28c1981 */ /* 0x000166000c1e1d00 */
[----:B------:R-:W-:Y:S01]  /*2350*/  @P1 VIADD R235, R235, 0x80 ;  /* 0x00000080ebeb1836 */ /* 0x000fe20000000000 */
[----:B------:R0:W5:Y:S02]  /*2360*/  @P1 LDG.E.64 R190, desc[UR22][R176.64] ;  /* 0x00000016b0be1981 */ /* 0x000164000c1e1b00 */
[----:B------:R-:W3:Y:S01]  /*2370*/  @P3 LDC.64 R170, c[0x0][0x438] ;  /* 0x00010e00ffaa3b82 */ /* 0x000ee20000000a00 */
[C---:B----4-:R-:W-:Y:S01]  /*2380*/  @P2 IMAD.WIDE.U32 R174, R233.reuse, 0x20, R174 ;  /* 0x00000020e9ae2825 */ /* 0x050fe200078e00ae */
[----:B------:R-:W-:-:S04]  /*2390*/  @P2 IADD3 R233, PT, PT, R233, 0x80, RZ ;  /* 0x00000080e9e92810 */ /* 0x000fc80007ffe0ff */
[----:B------:R0:W5:Y:S01]  /*23a0*/  @P2 LDG.E.128 R144, desc[UR22][R174.64] ;  /* 0x00000016ae902981 */ /* 0x000162000c1e1d00 */
[----:B-1----:R-:W-:-:S03]  /*23b0*/  @P2 IMAD.WIDE.U32 R172, R235, 0x8, R172 ;  /* 0x00000008ebac2825 */ /* 0x002fc600078e00ac */
[----:B------:R0:W5:Y:S01]  /*23c0*/  @P2 LDG.E.128 R148, desc[UR22][R174.64+0x10] ;  /* 0x00001016ae942981 */ /* 0x000162000c1e1d00 */
[----:B------:R-:W-:-:S03]  /*23d0*/  @P2 VIADD R235, R235, 0x80 ;  /* 0x00000080ebeb2836 */ /* 0x000fc60000000000 */
[----:B------:R0:W5:Y:S01]  /*23e0*/  @P2 LDG.E.64 R192, desc[UR22][R172.64] ;  /* 0x00000016acc02981 */ /* 0x000162000c1e1b00 */
[----:B--2---:R-:W-:-:S05]  /*23f0*/  @P3 IMAD.WIDE.U32 R168, R235, 0x8, R168 ;  /* 0x00000008eba83825 */ /* 0x004fca00078e00a8 */
[----:B------:R0:W5:Y:S01]  /*2400*/  @P3 LDG.E.64 R194, desc[UR22][R168.64] ;  /* 0x00000016a8c23981 */ /* 0x000162000c1e1b00 */
[----:B---3--:R-:W-:-:S05]  /*2410*/  @P3 IMAD.WIDE.U32 R170, R233, 0x20, R170 ;  /* 0x00000020e9aa3825 */ /* 0x008fca00078e00aa */
[----:B------:R0:W5:Y:S04]  /*2420*/  @P3 LDG.E.128 R32, desc[UR22][R170.64] ;  /* 0x00000016aa203981 */ /* 0x000168000c1e1d00 */
[----:B------:R0:W5:Y:S01]  /*2430*/  @P3 LDG.E.128 R28, desc[UR22][R170.64+0x10] ;  /* 0x00001016aa1c3981 */ /* 0x000162000c1e1d00 */
[----:B------:R-:W-:-:S07]  /*2440*/  CS2R R232, SRZ ;  /* 0x0000000000e87805 */ /* 0x000fce000001ff00 */
.L_x_11856:
[----:B------:R-:W-:Y:S05]  /*2450*/  BSYNC.RECONVERGENT B0 ;  /* 0x0000000000007941 */ /* 0x000fea0003800200 */
.L_x_11848:
        /* <DEDUP_REMOVED lines=32> */
.L_x_11859:
[----:B------:R-:W-:Y:S05]  /*2660*/  BSYNC.RECONVERGENT B0 ;  /* 0x0000000000007941 */ /* 0x000fea0003800200 */
.L_x_11858:
        /* <DEDUP_REMOVED lines=19> */
[----:B------:R-:W-:Y:S02]  /*27a0*/  MOV R168, UR8 ;  /* 0x0000000800a87c02 */ /* 0x000fe40008000f00 */
[----:B------:R-:W-:Y:S01]  /*27b0*/  FADD.FTZ R176, R171, R176 ;  /* 0x000000b0abb07221 */ /* 0x000fe20000010000 */
[----:B------:R-:W-:-:S03]  /*27c0*/  FADD.FTZ R169, R170, R169 ;  /* 0x000000a9aaa97221 */ /* 0x000fc60000010000 */
        /* <DEDUP_REMOVED lines=27> */
[----:B------:R-:W-:-:S04]  /*2980*/  F2FP.F16.F32.PACK_AB R168, RZ, R168 ;  /* 0x000000a8ffa8723e */ /* 0x000fc800000000ff */
[----:B------:R-:W-:-:S07]  /*2990*/  PRMT R164, R168, 0x7610, R164 ;  /* 0x00007610a8a47816 */ /* 0x000fce00000000a4 */
.L_x_11864:
        /* <DEDUP_REMOVED lines=12> */
.L_x_11865:
        /* <DEDUP_REMOVED lines=12> */
.L_x_11866:
        /* <DEDUP_REMOVED lines=12> */
.L_x_11867:
        /* <DEDUP_REMOVED lines=12> */
.L_x_11868:
        /* <DEDUP_REMOVED lines=12> */
.L_x_11869:
        /* <DEDUP_REMOVED lines=12> */
.L_x_11870:
        /* <DEDUP_REMOVED lines=14> */
.L_x_11863:
        /* <DEDUP_REMOVED lines=38> */
[----:B------:R-:W-:-:S04]  /*3160*/  F2FP.F16.F32.PACK_AB R92, RZ, R92 ;  /* 0x0000005cff5c723e */ /* 0x000fc800000000ff */
[----:B------:R-:W-:-:S07]  /*3170*/  PRMT R164, R92, 0x7610, R164 ;  /* 0x000076105ca47816 */ /* 0x000fce00000000a4 */
.L_x_11872:
[----:B------:R-:W-:Y:S05]  /*3180*/  BRA.U !UP3, `(.L_x_11873) ;  /* 0x000000010b187547 */ /* 0x000fea000b800000 */
[----:B------:R-:W-:Y:S01]  /*3190*/  FMUL.FTZ R92, R161, UR25 ;  /* 0x00000019a15c7c20 */ /* 0x000fe20008410000 */
[----:B-----5:R-:W-:-:S03]  /*31a0*/  LOP3.LUT P0, RZ, R188, 0xff00, RZ, 0xc0, !PT ;  /* 0x0000ff00bcff7812 */ /* 0x020fc6000780c0ff */
[----:B------:R-:W-:-:S05]  /*31b0*/  FMUL.FTZ R92, R92, UR24 ;  /* 0x000000185c5c7c20 */ /* 0x000fca0008410000 */
[----:B------:R-:W-:-:S04]  /*31c0*/  FSEL R92, R92, RZ, P0 ;  /* 0x000000ff5c5c7208 */ /* 0x000fc80000000000 */
[----:B------:R-:W-:-:S04]  /*31d0*/  F2FP.F16.F32.PACK_AB R92, RZ, R92 ;  /* 0x0000005cff5c723e */ /* 0x000fc800000000ff */
[----:B------:R-:W-:-:S07]  /*31e0*/  PRMT R164, R164, 0x5410, R92 ;  /* 0x00005410a4a47816 */ /* 0x000fce000000005c */
.L_x_11873:
[----:B------:R-:W-:Y:S05]  /*31f0*/  BRA.U !UP3, `(.L_x_11874) ;  /* 0x000000010b187547 */ /* 0x000fea000b800000 */
[----:B------:R-:W-:Y:S01]  /*3200*/  FMUL.FTZ R92, R162, UR25 ;  /* 0x00000019a25c7c20 */ /* 0x000fe20008410000 */
[----:B-----5:R-:W-:-:S03]  /*3210*/  LOP3.LUT P0, RZ, R188, 0xff0000, RZ, 0xc0, !PT ;  /* 0x00ff0000bcff7812 */ /* 0x020fc6000780c0ff */
[----:B------:R-:W-:-:S05]  /*3220*/  FMUL.FTZ R92, R92, UR24 ;  /* 0x000000185c5c7c20 */ /* 0x000fca0008410000 */
[----:B------:R-:W-:-:S04]  /*3230*/  FSEL R92, R92, RZ, P0 ;  /* 0x000000ff5c5c7208 */ /* 0x000fc80000000000 */
[----:B------:R-:W-:-:S04]  /*3240*/  F2FP.F16.F32.PACK_AB R92, RZ, R92 ;  /* 0x0000005cff5c723e */ /* 0x000fc800000000ff */
[----:B------:R-:W-:-:S07]  /*3250*/  PRMT R165, R92, 0x7610, R165 ;  /* 0x000076105ca57816 */ /* 0x000fce00000000a5 */
.L_x_11874:
[----:B------:R-:W-:Y:S05]  /*3260*/  BRA.U !UP3, `(.L_x_11875) ;  /* 0x000000010b187547 */ /* 0x000fea000b800000 */
[----:B------:R-:W-:Y:S01]  /*3270*/  FMUL.FTZ R92, R163, UR25 ;  /* 0x00000019a35c7c20 */ /* 0x000fe20008410000 */
[----:B-----5:R-:W-:-:S03]  /*3280*/  LOP3.LUT P0, RZ, R188, 0xff000000, RZ, 0xc0, !PT ;  /* 0xff000000bcff7812 */ /* 0x020fc6000780c0ff */
[----:B------:R-:W-:-:S05]  /*3290*/  FMUL.FTZ R92, R92, UR24 ;  /* 0x000000185c5c7c20 */ /* 0x000fca0008410000 */
[----:B------:R-:W-:-:S04]  /*32a0*/  FSEL R92, R92, RZ, P0 ;  /* 0x000000ff5c5c7208 */ /* 0x000fc80000000000 */
[----:B------:R-:W-:-:S04]  /*32b0*/  F2FP.F16.F32.PACK_AB R92, RZ, R92 ;  /* 0x0000005cff5c723e */ /* 0x000fc800000000ff */
[----:B------:R-:W-:-:S07]  /*32c0*/  PRMT R165, R165, 0x5410, R92 ;  /* 0x00005410a5a57816 */ /* 0x000fce000000005c */
.L_x_11875:
[----:B------:R-:W-:Y:S05]  /*32d0*/  BRA.U !UP3, `(.L_x_11876) ;  /* 0x000000010b187547 */ /* 0x000fea000b800000 */
[----:B------:R-:W-:Y:S01]  /*32e0*/  FMUL.FTZ R92, R169, UR25 ;  /* 0x00000019a95c7c20 */ /* 0x000fe20008410000 */
[----:B-----5:R-:W-:-:S03]  /*32f0*/  LOP3.LUT P0, RZ, R189, 0xff, RZ, 0xc0, !PT ;  /* 0x000000ffbdff7812 */ /* 0x020fc6000780c0ff */
[----:B------:R-:W-:-:S05]  /*3300*/  FMUL.FTZ R92, R92, UR24 ;  /* 0x000000185c5c7c20 */ /* 0x000fca0008410000 */
[----:B------:R-:W-:-:S04]  /*3310*/  FSEL R92, R92, RZ, P0 ;  /* 0x000000ff5c5c7208 */ /* 0x000fc80000000000 */
[----:B------:R-:W-:-:S04]  /*3320*/  F2FP.F16.F32.PACK_AB R92, RZ, R92 ;  /* 0x0000005cff5c723e */ /* 0x000fc800000000ff */
[----:B------:R-:W-:-:S07]  /*3330*/  PRMT R166, R92, 0x7610, R166 ;  /* 0x000076105ca67816 */ /* 0x000fce00000000a6 */
.L_x_11876:
[----:B------:R-:W-:Y:S05]  /*3340*/  BRA.U !UP3, `(.L_x_11877) ;  /* 0x000000010b187547 */ /* 0x000fea000b800000 */
[----:B------:R-:W-:Y:S01]  /*3350*/  FMUL.FTZ R92, R93, UR25 ;  /* 0x000000195d5c7c20 */ /* 0x000fe20008410000 */
[----:B-----5:R-:W-:-:S03]  /*3360*/  LOP3.LUT P0, RZ, R189, 0xff00, RZ, 0xc0, !PT ;  /* 0x0000ff00bdff7812 */ /* 0x020fc6000780c0ff */
[----:B------:R-:W-:-:S05]  /*3370*/  FMUL.FTZ R92, R92, UR24 ;  /* 0x000000185c5c7c20 */ /* 0x000fca0008410000 */
[----:B------:R-:W-:-:S04]  /*3380*/  FSEL R92, R92, RZ, P0 ;  /* 0x000000ff5c5c7208 */ /* 0x000fc80000000000 */
[----:B------:R-:W-:-:S04]  /*3390*/  F2FP.F16.F32.PACK_AB R92, RZ, R92 ;  /* 0x0000005cff5c723e */ /* 0x000fc800000000ff */
[----:B------:R-:W-:-:S07]  /*33a0*/  PRMT R166, R166, 0x5410, R92 ;  /* 0x00005410a6a67816 */ /* 0x000fce000000005c */
.L_x_11877:
[----:B------:R-:W-:Y:S05]  /*33b0*/  BRA.U !UP3, `(.L_x_11878) ;  /* 0x000000010b187547 */ /* 0x000fea000b800000 */
[----:B------:R-:W-:Y:S01]  /*33c0*/  FMUL.FTZ R92, R94, UR25 ;  /* 0x000000195e5c7c20 */ /* 0x000fe20008410000 */
[----:B-----5:R-:W-:-:S03]  /*33d0*/  LOP3.LUT P0, RZ, R189, 0xff0000, RZ, 0xc0, !PT ;  /* 0x00ff0000bdff7812 */ /* 0x020fc6000780c0ff */
[----:B------:R-:W-:-:S05]  /*33e0*/  FMUL.FTZ R92, R92, UR24 ;  /* 0x000000185c5c7c20 */ /* 0x000fca0008410000 */
[----:B------:R-:W-:-:S04]  /*33f0*/  FSEL R92, R92, RZ, P0 ;  /* 0x000000ff5c5c7208 */ /* 0x000fc80000000000 */
[----:B------:R-:W-:-:S04]  /*3400*/  F2FP.F16.F32.PACK_AB R92, RZ, R92 ;  /* 0x0000005cff5c723e */ /* 0x000fc800000000ff */
[----:B------:R-:W-:-:S07]  /*3410*/  PRMT R167, R92, 0x7610, R167 ;  /* 0x000076105ca77816 */ /* 0x000fce00000000a7 */
.L_x_11878:
[----:B------:R-:W-:Y:S01]  /*3420*/  IMAD.MOV.U32 R92, RZ, RZ, R169 ;  /* 0x000000ffff5c7224 */ /* 0x000fe200078e00a9 */
[----:B------:R-:W-:Y:S06]  /*3430*/  BRA.U !UP3, `(.L_x_11871) ;  /* 0x0000000d0bb87547 */ /* 0x000fec000b800000 */
        /* <DEDUP_REMOVED lines=8> */
.L_x_11862:
        /* <DEDUP_REMOVED lines=15> */
[----:B------:R-:W-:-:S04]  /*35b0*/  F2FP.F16.F32.PACK_AB R168, RZ, R168 ;  /* 0x000000a8ffa8723e */ /* 0x000fc800000000ff */
[----:B------:R-:W-:-:S07]  /*35c0*/  PRMT R164, R168, 0x7610, R164 ;  /* 0x00007610a8a47816 */ /* 0x000fce00000000a4 */
.L_x_11880:
        /* <DEDUP_REMOVED lines=14> */
.L_x_11881:
        /* <DEDUP_REMOVED lines=14> */
.L_x_11882:
        /* <DEDUP_REMOVED lines=14> */
.L_x_11883:
        /* <DEDUP_REMOVED lines=14> */
.L_x_11884:
        /* <DEDUP_REMOVED lines=14> */
.L_x_11885:
        /* <DEDUP_REMOVED lines=14> */
.L_x_11886:
        /* <DEDUP_REMOVED lines=13> */
[----:B------:R-:W-:-:S04]  /*3be0*/  F2FP.F16.F32.PACK_AB R168, RZ, R168 ;  /* 0x000000a8ffa8723e */ /* 0x000fc800000000ff */
[----:B------:R-:W-:Y:S01]  /*3bf0*/  PRMT R167, R167, 0x5410, R168 ;  /* 0x00005410a7a77816 */ /* 0x000fe200000000a8 */
[----:B------:R-:W-:Y:S06]  /*3c00*/  BRA `(.L_x_11871) ;  /* 0x0000000400c47947 */ /* 0x000fec0003800000 */
.L_x_11879:
[----:B------:R-:W-:Y:S01]  /*3c10*/  PLOP3.LUT P0, PT, PT, PT, UP2, 0x80, 0x8 ;  /* 0x000000000008781c */ /* 0x000fe20003f0f028 */
[----:B-----5:R-:W-:Y:S01]  /*3c20*/  IMAD.MOV.U32 R162, RZ, RZ, R130 ;  /* 0x000000ffffa27224 */ /* 0x020fe200078e0082 */
[----:B------:R-:W-:Y:S02]  /*3c30*/  PLOP3.LUT P6, PT, PT, PT, UP2, 0x80, 0x8 ;  /* 0x000000000008781c */ /* 0x000fe40003fcf028 */
[----:B------:R-:W-:Y:S02]  /*3c40*/  PLOP3.LUT P5, PT, PT, PT, UP2, 0x80, 0x8 ;  /* 0x000000000008781c */ /* 0x000fe40003faf028 */
[----:B------:R-:W-:Y:S02]  /*3c50*/  MOV R161, R129 ;  /* 0x0000008100a17202 */ /* 0x000fe40000000f00 */
[----:B------:R-:W-:-:S05]  /*3c60*/  MOV R163, R131 ;  /* 0x0000008300a37202 */ /* 0x000fca0000000f00 */
        /* <DEDUP_REMOVED lines=40> */
[----:B------:R-:W-:Y:S01]  /*3ef0*/  PLOP3.LUT P0, PT, PT, PT, UP2, 0x80, 0x8 ;  /* 0x000000000008781c */ /* 0x000fe20003f0f028 */
[----:B------:R-:W-:Y:S02]  /*3f00*/  IMAD.MOV.U32 R160, RZ, RZ, R128 ;  /* 0x000000ffffa07224 */ /* 0x000fe400078e0080 */
[----:B------:R-:W-:Y:S01]  /*3f10*/  @P6 FFMA.FTZ R94, R95, UR32, R134 ;  /* 0x000000205f5e6c23 */ /* 0x000fe20008010086 */
[----:B------:R-:W-:Y:S01]  /*3f20*/  PLOP3.LUT P6, PT, PT, PT, UP2, 0x80, 0x8 ;  /* 0x000000000008781c */ /* 0x000fe20003fcf028 */
[----:B------:R-:W-:Y:S01]  /*3f30*/  @P5 FFMA.FTZ R171, R214, UR10, R173 ;  /* 0x0000000ad6ab5c23 */ /* 0x000fe200080100ad */
[----:B------:R-:W-:Y:S02]  /*3f40*/  PLOP3.LUT P5, PT, PT, PT, UP2, 0x80, 0x8 ;  /* 0x000000000008781c */ /* 0x000fe40003faf028 */
[----:B------:R-:W-:-:S05]  /*3f50*/  MOV R95, R135 ;  /* 0x00000087005f7202 */ /* 0x000fca0000000f00 */
        /* <DEDUP_REMOVED lines=8> */
[----:B------:R-:W-:-:S04]  /*3fe0*/  F2FP.F16.F32.PACK_AB R168, RZ, R168 ;  /* 0x000000a8ffa8723e */ /* 0x000fc800000000ff */
[----:B------:R-:W-:-:S07]  /*3ff0*/  PRMT R164, R168, 0x7610, R164 ;  /* 0x00007610a8a47816 */ /* 0x000fce00000000a4 */
.L_x_11887:
[----:B------:R-:W-:Y:S05]  /*4000*/  BRA.U !UP3, `(.L_x_11888) ;  /* 0x000000010b187547 */ /* 0x000fea000b800000 */
[----:B------:R-:W-:Y:S01]  /*4010*/  FMUL.FTZ R168, R161, UR25 ;  /* 0x00000019a1a87c20 */ /* 0x000fe20008410000 */
[----:B------:R-:W-:-:S03]  /*4020*/  LOP3.LUT P0, RZ, R188, 0xff00, RZ, 0xc0, !PT ;  /* 0x0000ff00bcff7812 */ /* 0x000fc6000780c0ff */
[----:B------:R-:W-:-:S05]  /*4030*/  FMUL.FTZ R168, R168, UR24 ;  /* 0x00000018a8a87c20 */ /* 0x000fca0008410000 */
[----:B------:R-:W-:-:S04]  /*4040*/  FSEL R168, R168, RZ, P0 ;  /* 0x000000ffa8a87208 */ /* 0x000fc80000000000 */
[----:B------:R-:W-:-:S04]  /*4050*/  F2FP.F16.F32.PACK_AB R168, RZ, R168 ;  /* 0x000000a8ffa8723e */ /* 0x000fc800000000ff */
[----:B------:R-:W-:-:S07]  /*4060*/  PRMT R164, R164, 0x5410, R168 ;  /* 0x00005410a4a47816 */ /* 0x000fce00000000a8 */
.L_x_11888:
[----:B------:R-:W-:Y:S05]  /*4070*/  BRA.U !UP3, `(.L_x_11889) ;  /* 0x000000010b187547 */ /* 0x000fea000b800000 */
[----:B------:R-:W-:Y:S01]  /*4080*/  FMUL.FTZ R168, R162, UR25 ;  /* 0x00000019a2a87c20 */ /* 0x000fe20008410000 */
[----:B------:R-:W-:-:S03]  /*4090*/  LOP3.LUT P0, RZ, R188, 0xff0000, RZ, 0xc0, !PT ;  /* 0x00ff0000bcff7812 */ /* 0x000fc6000780c0ff */
[----:B------:R-:W-:-:S05]  /*40a0*/  FMUL.FTZ R168, R168, UR24 ;  /* 0x00000018a8a87c20 */ /* 0x000fca0008410000 */
[----:B------:R-:W-:-:S04]  /*40b0*/  FSEL R168, R168, RZ, P0 ;  /* 0x000000ffa8a87208 */ /* 0x000fc80000000000 */
[----:B------:R-:W-:-:S04]  /*40c0*/  F2FP.F16.F32.PACK_AB R168, RZ, R168 ;  /* 0x000000a8ffa8723e */ /* 0x000fc800000000ff */
[----:B------:R-:W-:-:S07]  /*40d0*/  PRMT R165, R168, 0x7610, R165 ;  /* 0x00007610a8a57816 */ /* 0x000fce00000000a5 */
.L_x_11889:
[----:B------:R-:W-:Y:S05]  /*40e0*/  BRA.U !UP3, `(.L_x_11890) ;  /* 0x000000010b187547 */ /* 0x000fea000b800000 */
[----:B------:R-:W-:Y:S01]  /*40f0*/  FMUL.FTZ R168, R163, UR25 ;  /* 0x00000019a3a87c20 */ /* 0x000fe20008410000 */
[----:B------:R-:W-:-:S03]  /*4100*/  LOP3.LUT P0, RZ, R188, 0xff000000, RZ, 0xc0, !PT ;  /* 0xff000000bcff7812 */ /* 0x000fc6000780c0ff */
[----:B------:R-:W-:-:S05]  /*4110*/  FMUL.FTZ R168, R168, UR24 ;  /* 0x00000018a8a87c20 */ /* 0x000fca0008410000 */
[----:B------:R-:W-:-:S04]  /*4120*/  FSEL R168, R168, RZ, P0 ;  /* 0x000000ffa8a87208 */ /* 0x000fc80000000000 */
[----:B------:R-:W-:-:S04]  /*4130*/  F2FP.F16.F32.PACK_AB R168, RZ, R168 ;  /* 0x000000a8ffa8723e */ /* 0x000fc800000000ff */
[----:B------:R-:W-:-:S07]  /*4140*/  PRMT R165, R165, 0x5410, R168 ;  /* 0x00005410a5a57816 */ /* 0x000fce00000000a8 */
.L_x_11890:
[----:B------:R-:W-:Y:S05]  /*4150*/  BRA.U !UP3, `(.L_x_11891) ;  /* 0x000000010b187547 */ /* 0x000fea000b800000 */
[----:B------:R-:W-:Y:S01]  /*4160*/  FMUL.FTZ R168, R92, UR25 ;  /* 0x000000195ca87c20 */ /* 0x000fe20008410000 */
[----:B------:R-:W-:-:S03]  /*4170*/  LOP3.LUT P0, RZ, R189, 0xff, RZ, 0xc0, !PT ;  /* 0x000000ffbdff7812 */ /* 0x000fc6000780c0ff */
[----:B------:R-:W-:-:S05]  /*4180*/  FMUL.FTZ R168, R168, UR24 ;  /* 0x00000018a8a87c20 */ /* 0x000fca0008410000 */
[----:B------:R-:W-:-:S04]  /*4190*/  FSEL R168, R168, RZ, P0 ;  /* 0x000000ffa8a87208 */ /* 0x000fc80000000000 */
[----:B------:R-:W-:-:S04]  /*41a0*/  F2FP.F16.F32.PACK_AB R168, RZ, R168 ;  /* 0x000000a8ffa8723e */ /* 0x000fc800000000ff */
[----:B------:R-:W-:-:S07]  /*41b0*/  PRMT R166, R168, 0x7610, R166 ;  /* 0x00007610a8a67816 */ /* 0x000fce00000000a6 */
.L_x_11891:
[----:B------:R-:W-:Y:S05]  /*41c0*/  BRA.U !UP3, `(.L_x_11892) ;  /* 0x000000010b187547 */ /* 0x000fea000b800000 */
[----:B------:R-:W-:Y:S01]  /*41d0*/  FMUL.FTZ R168, R93, UR25 ;  /* 0x000000195da87c20 */ /* 0x000fe20008410000 */
[----:B------:R-:W-:-:S03]  /*41e0*/  LOP3.LUT P0, RZ, R189, 0xff00, RZ, 0xc0, !PT ;  /* 0x0000ff00bdff7812 */ /* 0x000fc6000780c0ff */
[----:B------:R-:W-:-:S05]  /*41f0*/  FMUL.FTZ R168, R168, UR24 ;  /* 0x00000018a8a87c20 */ /* 0x000fca0008410000 */
[----:B------:R-:W-:-:S04]  /*4200*/  FSEL R168, R168, RZ, P0 ;  /* 0x000000ffa8a87208 */ /* 0x000fc80000000000 */
[----:B------:R-:W-:-:S04]  /*4210*/  F2FP.F16.F32.PACK_AB R168, RZ, R168 ;  /* 0x000000a8ffa8723e */ /* 0x000fc800000000ff */
[----:B------:R-:W-:-:S07]  /*4220*/  PRMT R166, R166, 0x5410, R168 ;  /* 0x00005410a6a67816 */ /* 0x000fce00000000a8 */
.L_x_11892:
[----:B------:R-:W-:Y:S05]  /*4230*/  BRA.U !UP3, `(.L_x_11893) ;  /* 0x000000010b187547 */ /* 0x000fea000b800000 */
[----:B------:R-:W-:Y:S01]  /*4240*/  FMUL.FTZ R168, R94, UR25 ;  /* 0x000000195ea87c20 */ /* 0x000fe20008410000 */
[----:B------:R-:W-:-:S03]  /*4250*/  LOP3.LUT P0, RZ, R189, 0xff0000, RZ, 0xc0, !PT ;  /* 0x00ff0000bdff7812 */ /* 0x000fc6000780c0ff */
[----:B------:R-:W-:-:S05]  /*4260*/  FMUL.FTZ R168, R168, UR24 ;  /* 0x00000018a8a87c20 */ /* 0x000fca0008410000 */
[----:B------:R-:W-:-:S04]  /*4270*/  FSEL R168, R168, RZ, P0 ;  /* 0x000000ffa8a87208 */ /* 0x000fc80000000000 */
[----:B------:R-:W-:-:S04]  /*4280*/  F2FP.F16.F32.PACK_AB R168, RZ, R168 ;  /* 0x000000a8ffa8723e */ /* 0x000fc800000000ff */
[----:B------:R-:W-:-:S07]  /*4290*/  PRMT R167, R168, 0x7610, R167 ;  /* 0x00007610a8a77816 */ /* 0x000fce00000000a7 */
.L_x_11893:
[----:B------:R-:W-:Y:S05]  /*42a0*/  BRA.U !UP3, `(.L_x_11871) ;  /* 0x000000010b1c7547 */ /* 0x000fea000b800000 */
[----:B------:R-:W-:Y:S01]  /*42b0*/  FMUL.FTZ R168, R95, UR25 ;  /* 0x000000195fa87c20 */ /* 0x000fe20008410000 */
[----:B------:R-:W-:-:S03]  /*42c0*/  ISETP.GE.U32.AND P0, PT, R188, RZ, PT ;  /* 0x000000ffbc00720c */ /* 0x000fc60003f06070 */
[----:B------:R-:W-:Y:S01]  /*42d0*/  FMUL.FTZ R168, R168, UR24 ;  /* 0x00000018a8a87c20 */ /* 0x000fe20008410000 */
[----:B------:R-:W-:-:S04]  /*42e0*/  ISETP.GE.U32.AND.EX P0, PT, R189, 0x1000000, PT, P0 ;  /* 0x01000000bd00780c */ /* 0x000fc80003f06100 */
[----:B------:R-:W-:-:S04]  /*42f0*/  FSEL R168, R168, RZ, P0 ;  /* 0x000000ffa8a87208 */ /* 0x000fc80000000000 */
[----:B------:R-:W-:-:S04]  /*4300*/  F2FP.F16.F32.PACK_AB R168, RZ, R168 ;  /* 0x000000a8ffa8723e */ /* 0x000fc800000000ff */
[----:B------:R-:W-:-:S07]  /*4310*/  PRMT R167, R167, 0x5410, R168 ;  /* 0x00005410a7a77816 */ /* 0x000fce00000000a8 */
.L_x_11871:
[----:B------:R-:W-:Y:S01]  /*4320*/  ISETP.NE.U32.AND P0, PT, RZ, UR4, PT ;  /* 0x00000004ff007c0c */ /* 0x000fe2000bf05070 */
[----:B------:R-:W0:Y:S01]  /*4330*/  @UP3 LDCU.64 UR8, c[0x0][0x468] ;  /* 0x00008d00ff0837ac */ /* 0x000e220008000a00 */
[----:B------:R-:W-:Y:S01]  /*4340*/  PLOP3.LUT P5, PT, PT, PT, UP3, 0x80, 0x8 ;  /* 0x000000000008781c */ /* 0x000fe20003faf038 */
[----:B------:R-:W-:Y:S01]  /*4350*/  HFMA2 R169, -RZ, RZ, 0, 9.5367431640625e-07 ;  /* 0x00000010ffa97431 */ /* 0x000fe200000001ff */
        /* <DEDUP_REMOVED lines=10> */
.L_x_11861:
[----:B------:R-:W-:Y:S05]  /*4400*/  BSYNC.RECONVERGENT B0 ;  /* 0x0000000000007941 */ /* 0x000fea0003800200 */
.L_x_11860:
        /* <DEDUP_REMOVED lines=36> */
[----:B------:R-:W-:Y:S02]  /*4650*/  PLOP3.LUT P6, PT, PT, PT, UP2, 0x80, 0x8 ;  /* 0x000000000008781c */ /* 0x000fe40003fcf028 */
[----:B------:R-:W-:Y:S01]  /*4660*/  MOV R92, R140 ;  /* 0x0000008c005c7202 */ /* 0x000fe20000000f00 */
        /* <DEDUP_REMOVED lines=34> */
.L_x_11898:
[----:B------:R-:W-:Y:S05]  /*4890*/  BRA.U !UP3, `(.L_x_11899) ;  /* 0x000000010b187547 */ /* 0x000fea000b800000 */
[----:B------:R-:W-:Y:S01]  /*48a0*/  FMUL.FTZ R93, R161, UR25 ;  /* 0x00000019a15d7c20 */ /* 0x000fe20008410000 */
[----:B------:R-:W-:-:S03]  /*48b0*/  LOP3.LUT P5, RZ, R190, 0xff00, RZ, 0xc0, !PT ;  /* 0x0000ff00beff7812 */ /* 0x000fc600078ac0ff */
[----:B------:R-:W-:-:S05]  /*48c0*/  FMUL.FTZ R93, R93, UR24 ;  /* 0x000000185d5d7c20 */ /* 0x000fca0008410000 */
[----:B------:R-:W-:-:S04]  /*48d0*/  FSEL R93, R93, RZ, P5 ;  /* 0x000000ff5d5d7208 */ /* 0x000fc80002800000 */
[----:B------:R-:W-:-:S04]  /*48e0*/  F2FP.F16.F32.PACK_AB R93, RZ, R93 ;  /* 0x0000005dff5d723e */ /* 0x000fc800000000ff */
[----:B------:R-:W-:-:S07]  /*48f0*/  PRMT R164, R164, 0x5410, R93 ;  /* 0x00005410a4a47816 */ /* 0x000fce000000005d */
.L_x_11899:
[----:B------:R-:W-:Y:S05]  /*4900*/  BRA.U !UP3, `(.L_x_11900) ;  /* 0x000000010b187547 */ /* 0x000fea000b800000 */
[----:B------:R-:W-:Y:S01]  /*4910*/  FMUL.FTZ R93, R162, UR25 ;  /* 0x00000019a25d7c20 */ /* 0x000fe20008410000 */
[----:B------:R-:W-:-:S03]  /*4920*/  LOP3.LUT P5, RZ, R190, 0xff0000, RZ, 0xc0, !PT ;  /* 0x00ff0000beff7812 */ /* 0x000fc600078ac0ff */
[----:B------:R-:W-:-:S05]  /*4930*/  FMUL.FTZ R93, R93, UR24 ;  /* 0x000000185d5d7c20 */ /* 0x000fca0008410000 */
[----:B------:R-:W-:-:S04]  /*4940*/  FSEL R93, R93, RZ, P5 ;  /* 0x000000ff5d5d7208 */ /* 0x000fc80002800000 */
[----:B------:R-:W-:-:S04]  /*4950*/  F2FP.F16.F32.PACK_AB R93, RZ, R93 ;  /* 0x0000005dff5d723e */ /* 0x000fc800000000ff */
[----:B------:R-:W-:-:S07]  /*4960*/  PRMT R165, R93, 0x7610, R165 ;  /* 0x000076105da57816 */ /* 0x000fce00000000a5 */
.L_x_11900:
[----:B------:R-:W-:Y:S05]  /*4970*/  BRA.U !UP3, `(.L_x_11901) ;  /* 0x000000010b187547 */ /* 0x000fea000b800000 */
[----:B------:R-:W-:Y:S01]  /*4980*/  FMUL.FTZ R93, R163, UR25 ;  /* 0x00000019a35d7c20 */ /* 0x000fe20008410000 */
[----:B------:R-:W-:-:S03]  /*4990*/  LOP3.LUT P5, RZ, R190, 0xff000000, RZ, 0xc0, !PT ;  /* 0xff000000beff7812 */ /* 0x000fc600078ac0ff */
[----:B------:R-:W-:-:S05]  /*49a0*/  FMUL.FTZ R93, R93, UR24 ;  /* 0x000000185d5d7c20 */ /* 0x000fca0008410000 */
[----:B------:R-:W-:-:S04]  /*49b0*/  FSEL R93, R93, RZ, P5 ;  /* 0x000000ff5d5d7208 */ /* 0x000fc80002800000 */
[----:B------:R-:W-:-:S04]  /*49c0*/  F2FP.F16.F32.PACK_AB R93, RZ, R93 ;  /* 0x0000005dff5d723e */ /* 0x000fc800000000ff */
[----:B------:R-:W-:-:S07]  /*49d0*/  PRMT R165, R165, 0x5410, R93 ;  /* 0x00005410a5a57816 */ /* 0x000fce000000005d */
.L_x_11901:
[----:B------:R-:W-:Y:S05]  /*49e0*/  BRA.U !UP3, `(.L_x_11902) ;  /* 0x000000010b187547 */ /* 0x000fea000b800000 */
[----:B------:R-:W-:Y:S01]  /*49f0*/  FMUL.FTZ R93, R92, UR25 ;  /* 0x000000195c5d7c20 */ /* 0x000fe20008410000 */
[----:B------:R-:W-:-:S03]  /*4a00*/  LOP3.LUT P5, RZ, R191, 0xff, RZ, 0xc0, !PT ;  /* 0x000000ffbfff7812 */ /* 0x000fc600078ac0ff */
[----:B------:R-:W-:-:S05]  /*4a10*/  FMUL.FTZ R93, R93, UR24 ;  /* 0x000000185d5d7c20 */ /* 0x000fca0008410000 */
[----:B------:R-:W-:-:S04]  /*4a20*/  FSEL R93, R93, RZ, P5 ;  /* 0x000000ff5d5d7208 */ /* 0x000fc80002800000 */
[----:B------:R-:W-:-:S04]  /*4a30*/  F2FP.F16.F32.PACK_AB R93, RZ, R93 ;  /* 0x0000005dff5d723e */ /* 0x000fc800000000ff */
[----:B------:R-:W-:-:S07]  /*4a40*/  PRMT R166, R93, 0x7610, R166 ;  /* 0x000076105da67816 */ /* 0x000fce00000000a6 */
.L_x_11902:
[----:B------:R-:W-:Y:S05]  /*4a50*/  BRA.U !UP3, `(.L_x_11903) ;  /* 0x000000010b187547 */ /* 0x000fea000b800000 */
[----:B------:R-:W-:Y:S01]  /*4a60*/  FMUL.FTZ R93, R168, UR25 ;  /* 0x00000019a85d7c20 */ /* 0x000fe20008410000 */
[----:B------:R-:W-:-:S03]  /*4a70*/  LOP3.LUT P5, RZ, R191, 0xff00, RZ, 0xc0, !PT ;  /* 0x0000ff00bfff7812 */ /* 0x000fc600078ac0ff */
[----:B------:R-:W-:-:S05]  /*4a80*/  FMUL.FTZ R93, R93, UR24 ;  /* 0x000000185d5d7c20 */ /* 0x000fca0008410000 */
[----:B------:R-:W-:-:S04]  /*4a90*/  FSEL R93, R93, RZ, P5 ;  /* 0x000000ff5d5d7208 */ /* 0x000fc80002800000 */
[----:B------:R-:W-:-:S04]  /*4aa0*/  F2FP.F16.F32.PACK_AB R93, RZ, R93 ;  /* 0x0000005dff5d723e */ /* 0x000fc800000000ff */
[----:B------:R-:W-:-:S07]  /*4ab0*/  PRMT R166, R166, 0x5410, R93 ;  /* 0x00005410a6a67816 */ /* 0x000fce000000005d */
.L_x_11903:
[----:B------:R-:W-:Y:S05]  /*4ac0*/  BRA.U !UP3, `(.L_x_11904) ;  /* 0x000000010b187547 */ /* 0x000fea000b800000 */
[----:B------:R-:W-:Y:S01]  /*4ad0*/  FMUL.FTZ R93, R94, UR25 ;  /* 0x000000195e5d7c20 */ /* 0x000fe20008410000 */
[----:B------:R-:W-:-:S03]  /*4ae0*/  LOP3.LUT P5, RZ, R191, 0xff0000, RZ, 0xc0, !PT ;  /* 0x00ff0000bfff7812 */ /* 0x000fc600078ac0ff */
[----:B------:R-:W-:-:S05]  /*4af0*/  FMUL.FTZ R93, R93, UR24 ;  /* 0x000000185d5d7c20 */ /* 0x000fca0008410000 */
[----:B------:R-:W-:-:S04]  /*4b00*/  FSEL R93, R93, RZ, P5 ;  /* 0x000000ff5d5d7208 */ /* 0x000fc80002800000 */
[----:B------:R-:W-:-:S04]  /*4b10*/  F2FP.F16.F32.PACK_AB R93, RZ, R93 ;  /* 0x0000005dff5d723e */ /* 0x000fc800000000ff */
[----:B------:R-:W-:-:S07]  /*4b20*/  PRMT R167, R93, 0x7610, R167 ;  /* 0x000076105da77816 */ /* 0x000fce00000000a7 */
.L_x_11904:
[----:B------:R-:W-:Y:S01]  /*4b30*/  IMAD.MOV.U32 R93, RZ, RZ, R168 ;  /* 0x000000ffff5d7224 */ /* 0x000fe200078e00a8 */
[----:B------:R-:W-:Y:S06]  /*4b40*/  BRA.U !UP3, `(.L_x_11905) ;  /* 0x000000110bf07547 */ /* 0x000fec000b800000 */
        /* <DEDUP_REMOVED lines=8> */
.L_x_11897:
        /* <DEDUP_REMOVED lines=12> */
[----:B------:R-:W-:-:S04]  /*4c90*/  F2FP.F16.F32.PACK_AB R168, RZ, R168 ;  /* 0x000000a8ffa8723e */ /* 0x000fc800000000ff */
[----:B------:R-:W-:-:S07]  /*4ca0*/  PRMT R164, R168, 0x7610, R164 ;  /* 0x00007610a8a47816 */ /* 0x000fce00000000a4 */
.L_x_11906:
        /* <DEDUP_REMOVED lines=14> */
.L_x_11907:
        /* <DEDUP_REMOVED lines=14> */
.L_x_11908:
        /* <DEDUP_REMOVED lines=14> */
.L_x_11909:
        /* <DEDUP_REMOVED lines=14> */
.L_x_11910:
        /* <DEDUP_REMOVED lines=14> */
.L_x_11911:
        /* <DEDUP_REMOVED lines=14> */
.L_x_11912:
        /* <DEDUP_REMOVED lines=13> */
[----:B------:R-:W-:-:S04]  /*52c0*/  F2FP.F16.F32.PACK_AB R168, RZ, R168 ;  /* 0x000000a8ffa8723e */ /* 0x000fc800000000ff */
[----:B------:R-:W-:Y:S01]  /*52d0*/  PRMT R167, R167, 0x5410, R168 ;  /* 0x00005410a7a77816 */ /* 0x000fe200000000a8 */
[----:B------:R-:W-:Y:S06]  /*52e0*/  BRA `(.L_x_11905) ;  /* 0x0000000c00087947 */ /* 0x000fec0003800000 */
.L_x_11896:
        /* <DEDUP_REMOVED lines=45> */
.L_x_11914:
[----:B------:R-:W-:Y:S05]  /*55c0*/  BRA.U !UP3, `(.L_x_11915) ;  /* 0x000000010b187547 */ /* 0x000fea000b800000 */
[----:B------:R-:W-:Y:S01]  /*55d0*/  FMUL.FTZ R92, R161, UR25 ;  /* 0x00000019a15c7c20 */ /* 0x000fe20008410000 */
[----:B-----5:R-:W-:-:S03]  /*55e0*/  LOP3.LUT P5, RZ, R190, 0xff00, RZ, 0xc0, !PT ;  /* 0x0000ff00beff7812 */ /* 0x020fc600078ac0ff */
[----:B------:R-:W-:-:S05]  /*55f0*/  FMUL.FTZ R92, R92, UR24 ;  /* 0x000000185c5c7c20 */ /* 0x000fca0008410000 */
[----:B------:R-:W-:-:S04]  /*5600*/  FSEL R92, R92, RZ, P5 ;  /* 0x000000ff5c5c7208 */ /* 0x000fc80002800000 */
[----:B------:R-:W-:-:S04]  /*5610*/  F2FP.F16.F32.PACK_AB R92, RZ, R92 ;  /* 0x0000005cff5c723e */ /* 0x000fc800000000ff */
[----:B------:R-:W-:-:S07]  /*5620*/  PRMT R164, R164, 0x5410, R92 ;  /* 0x00005410a4a47816 */ /* 0x000fce000000005c */
.L_x_11915:
[----:B------:R-:W-:Y:S05]  /*5630*/  BRA.U !UP3, `(.L_x_11916) ;  /* 0x000000010b187547 */ /* 0x000fea000b800000 */
[----:B------:R-:W-:Y:S01]  /*5640*/  FMUL.FTZ R92, R162, UR25 ;  /* 0x00000019a25c7c20 */ /* 0x000fe20008410000 */
[----:B-----5:R-:W-:-:S03]  /*5650*/  LOP3.LUT P5, RZ, R190, 0xff0000, RZ, 0xc0, !PT ;  /* 0x00ff0000beff7812 */ /* 0x020fc600078ac0ff */
[----:B------:R-:W-:-:S05]  /*5660*/  FMUL.FTZ R92, R92, UR24 ;  /* 0x000000185c5c7c20 */ /* 0x000fca0008410000 */
[----:B------:R-:W-:-:S04]  /*5670*/  FSEL R92, R92, RZ, P5 ;  /* 0x000000ff5c5c7208 */ /* 0x000fc80002800000 */
[----:B------:R-:W-:-:S04]  /*5680*/  F2FP.F16.F32.PACK_AB R92, RZ, R92 ;  /* 0x0000005cff5c723e */ /* 0x000fc800000000ff */
[----:B------:R-:W-:-:S07]  /*5690*/  PRMT R165, R92, 0x7610, R165 ;  /* 0x000076105ca57816 */ /* 0x000fce00000000a5 */
.L_x_11916:
[----:B------:R-:W-:Y:S05]  /*56a0*/  BRA.U !UP3, `(.L_x_11917) ;  /* 0x000000010b187547 */ /* 0x000fea000b800000 */
[----:B------:R-:W-:Y:S01]  /*56b0*/  FMUL.FTZ R92, R163, UR25 ;  /* 0x00000019a35c7c20 */ /* 0x000fe20008410000 */
[----:B-----5:R-:W-:-:S03]  /*56c0*/  LOP3.LUT P5, RZ, R190, 0xff000000, RZ, 0xc0, !PT ;  /* 0xff000000beff7812 */ /* 0x020fc600078ac0ff */
[----:B------:R-:W-:-:S05]  /*56d0*/  FMUL.FTZ R92, R92, UR24 ;  /* 0x000000185c5c7c20 */ /* 0x000fca0008410000 */
[----:B------:R-:W-:-:S04]  /*56e0*/  FSEL R92, R92, RZ, P5 ;  /* 0x000000ff5c5c7208 */ /* 0x000fc80002800000 */
[----:B------:R-:W-:-:S04]  /*56f0*/  F2FP.F16.F32.PACK_AB R92, RZ, R92 ;  /* 0x0000005cff5c723e */ /* 0x000fc800000000ff */
[----:B------:R-:W-:-:S07]  /*5700*/  PRMT R165, R165, 0x5410, R92 ;  /* 0x00005410a5a57816 */ /* 0x000fce000000005c */
.L_x_11917:
[----:B------:R-:W-:Y:S05]  /*5710*/  BRA.U !UP3, `(.L_x_11918) ;  /* 0x000000010b187547 */ /* 0x000fea000b800000 */
[----:B------:R-:W-:Y:S01]  /*5720*/  FMUL.FTZ R92, R168, UR25 ;  /* 0x00000019a85c7c20 */ /* 0x000fe20008410000 */
[----:B-----5:R-:W-:-:S03]  /*5730*/  LOP3.LUT P5, RZ, R191, 0xff, RZ, 0xc0, !PT ;  /* 0x000000ffbfff7812 */ /* 0x020fc600078ac0ff */
[----:B------:R-:W-:-:S05]  /*5740*/  FMUL.FTZ R92, R92, UR24 ;  /* 0x000000185c5c7c20 */ /* 0x000fca0008410000 */
[----:B------:R-:W-:-:S04]  /*5750*/  FSEL R92, R92, RZ, P5 ;  /* 0x000000ff5c5c7208 */ /* 0x000fc80002800000 */
[----:B------:R-:W-:-:S04]  /*5760*/  F2FP.F16.F32.PACK_AB R92, RZ, R92 ;  /* 0x0000005cff5c723e */ /* 0x000fc800000000ff */
[----:B------:R-:W-:-:S07]  /*5770*/  PRMT R166, R92, 0x7610, R166 ;  /* 0x000076105ca67816 */ /* 0x000fce00000000a6 */
.L_x_11918:
[----:B------:R-:W-:Y:S05]  /*5780*/  BRA.U !UP3, `(.L_x_11919) ;  /* 0x000000010b187547 */ /* 0x000fea000b800000 */
[----:B------:R-:W-:Y:S01]  /*5790*/  FMUL.FTZ R92, R93, UR25 ;  /* 0x000000195d5c7c20 */ /* 0x000fe20008410000 */
[----:B-----5:R-:W-:-:S03]  /*57a0*/  LOP3.LUT P5, RZ, R191, 0xff00, RZ, 0xc0, !PT ;  /* 0x0000ff00bfff7812 */ /* 0x020fc600078ac0ff */
[----:B------:R-:W-:-:S05]  /*57b0*/  FMUL.FTZ R92, R92, UR24 ;  /* 0x000000185c5c7c20 */ /* 0x000fca0008410000 */
[----:B------:R-:W-:-:S04]  /*57c0*/  FSEL R92, R92, RZ, P5 ;  /* 0x000000ff5c5c7208 */ /* 0x000fc80002800000 */
[----:B------:R-:W-:-:S04]  /*57d0*/  F2FP.F16.F32.PACK_AB R92, RZ, R92 ;  /* 0x0000005cff5c723e */ /* 0x000fc800000000ff */
[----:B------:R-:W-:-:S07]  /*57e0*/  PRMT R166, R166, 0x5410, R92 ;  /* 0x00005410a6a67816 */ /* 0x000fce000000005c */
.L_x_11919:
[----:B------:R-:W-:Y:S05]  /*57f0*/  BRA.U !UP3, `(.L_x_11920) ;  /* 0x000000010b187547 */ /* 0x000fea000b800000 */
[----:B------:R-:W-:Y:S01]  /*5800*/  FMUL.FTZ R92, R169, UR25 ;  /* 0x00000019a95c7c20 */ /* 0x000fe20008410000 */
[----:B-----5:R-:W-:-:S03]  /*5810*/  LOP3.LUT P5, RZ, R191, 0xff0000, RZ, 0xc0, !PT ;  /* 0x00ff0000bfff7812 */ /* 0x020fc600078ac0ff */
[----:B------:R-:W-:-:S05]  /*5820*/  FMUL.FTZ R92, R92, UR24 ;  /* 0x000000185c5c7c20 */ /* 0x000fca0008410000 */
[----:B------:R-:W-:-:S04]  /*5830*/  FSEL R92, R92, RZ, P5 ;  /* 0x000000ff5c5c7208 */ /* 0x000fc80002800000 */
[----:B------:R-:W-:-:S04]  /*5840*/  F2FP.F16.F32.PACK_AB R92, RZ, R92 ;  /* 0x0000005cff5c723e */ /* 0x000fc800000000ff */
[----:B------:R-:W-:-:S07]  /*5850*/  PRMT R167, R92, 0x7610, R167 ;  /* 0x000076105ca77816 */ /* 0x000fce00000000a7 */
.L_x_11920:
        /* <DEDUP_REMOVED lines=10> */
.L_x_11913:
        /* <DEDUP_REMOVED lines=12> */
.L_x_11921:
        /* <DEDUP_REMOVED lines=12> */
.L_x_11922:
        /* <DEDUP_REMOVED lines=12> */
.L_x_11923:
        /* <DEDUP_REMOVED lines=12> */
.L_x_11924:
        /* <DEDUP_REMOVED lines=12> */
.L_x_11925:
        /* <DEDUP_REMOVED lines=12> */
.L_x_11926:
        /* <DEDUP_REMOVED lines=12> */
.L_x_11927:
        /* <DEDUP_REMOVED lines=13> */
.L_x_11905:
[----:B0-----:R-:W0:Y:S01]  /*5f10*/  @P0 LDC.64 R170, c[0x0][0x478] ;  /* 0x00011e00ffaa0b82 */ /* 0x001e220000000a00 */
        /* <DEDUP_REMOVED lines=11> */
.L_x_11895:
[----:B------:R-:W-:Y:S05]  /*5fd0*/  BSYNC.RECONVERGENT B0 ;  /* 0x0000000000007941 */ /* 0x000fea0003800200 */
.L_x_11894:
        /* <DEDUP_REMOVED lines=72> */
.L_x_11932:
[----:B------:R-:W-:Y:S05]  /*6460*/  BRA.U !UP3, `(.L_x_11933) ;  /* 0x000000010b187547 */ /* 0x000fea000b800000 */
[----:B------:R-:W-:Y:S01]  /*6470*/  FMUL.FTZ R93, R161, UR25 ;  /* 0x00000019a15d7c20 */ /* 0x000fe20008410000 */
[----:B------:R-:W-:-:S03]  /*6480*/  LOP3.LUT P5, RZ, R192, 0xff00, RZ, 0xc0, !PT ;  /* 0x0000ff00c0ff7812 */ /* 0x000fc600078ac0ff */
[----:B------:R-:W-:-:S05]  /*6490*/  FMUL.FTZ R93, R93, UR24 ;  /* 0x000000185d5d7c20 */ /* 0x000fca0008410000 */
[----:B------:R-:W-:-:S04]  /*64a0*/  FSEL R93, R93, RZ, P5 ;  /* 0x000000ff5d5d7208 */ /* 0x000fc80002800000 */
[----:B------:R-:W-:-:S04]  /*64b0*/  F2FP.F16.F32.PACK_AB R93, RZ, R93 ;  /* 0x0000005dff5d723e */ /* 0x000fc800000000ff */
[----:B------:R-:W-:-:S07]  /*64c0*/  PRMT R164, R164, 0x5410, R93 ;  /* 0x00005410a4a47816 */ /* 0x000fce000000005d */
.L_x_11933:
[----:B------:R-:W-:Y:S05]  /*64d0*/  BRA.U !UP3, `(.L_x_11934) ;  /* 0x000000010b187547 */ /* 0x000fea000b800000 */
[----:B------:R-:W-:Y:S01]  /*64e0*/  FMUL.FTZ R93, R162, UR25 ;  /* 0x00000019a25d7c20 */ /* 0x000fe20008410000 */
[----:B------:R-:W-:-:S03]  /*64f0*/  LOP3.LUT P5, RZ, R192, 0xff0000, RZ, 0xc0, !PT ;  /* 0x00ff0000c0ff7812 */ /* 0x000fc600078ac0ff */
[----:B------:R-:W-:-:S05]  /*6500*/  FMUL.FTZ R93, R93, UR24 ;  /* 0x000000185d5d7c20 */ /* 0x000fca0008410000 */
[----:B------:R-:W-:-:S04]  /*6510*/  FSEL R93, R93, RZ, P5 ;  /* 0x000000ff5d5d7208 */ /* 0x000fc80002800000 */
[----:B------:R-:W-:-:S04]  /*6520*/  F2FP.F16.F32.PACK_AB R93, RZ, R93 ;  /* 0x0000005dff5d723e */ /* 0x000fc800000000ff */
[----:B------:R-:W-:-:S07]  /*6530*/  PRMT R165, R93, 0x7610, R165 ;  /* 0x000076105da57816 */ /* 0x000fce00000000a5 */
.L_x_11934:
[----:B------:R-:W-:Y:S05]  /*6540*/  BRA.U !UP3, `(.L_x_11935) ;  /* 0x000000010b187547 */ /* 0x000fea000b800000 */
[----:B------:R-:W-:Y:S01]  /*6550*/  FMUL.FTZ R93, R163, UR25 ;  /* 0x00000019a35d7c20 */ /* 0x000fe20008410000 */
[----:B------:R-:W-:-:S03]  /*6560*/  LOP3.LUT P5, RZ, R192, 0xff000000, RZ, 0xc0, !PT ;  /* 0xff000000c0ff7812 */ /* 0x000fc600078ac0ff */
[----:B------:R-:W-:-:S05]  /*6570*/  FMUL.FTZ R93, R93, UR24 ;  /* 0x000000185d5d7c20 */ /* 0x000fca0008410000 */
[----:B------:R-:W-:-:S04]  /*6580*/  FSEL R93, R93, RZ, P5 ;  /* 0x000000ff5d5d7208 */ /* 0x000fc80002800000 */
[----:B------:R-:W-:-:S04]  /*6590*/  F2FP.F16.F32.PACK_AB R93, RZ, R93 ;  /* 0x0000005dff5d723e */ /* 0x000fc800000000ff */
[----:B------:R-:W-:-:S07]  /*65a0*/  PRMT R165, R165, 0x5410, R93 ;  /* 0x00005410a5a57816 */ /* 0x000fce000000005d */
.L_x_11935:
[----:B------:R-:W-:Y:S05]  /*65b0*/  BRA.U !UP3, `(.L_x_11936) ;  /* 0x000000010b187547 */ /* 0x000fea000b800000 */
[----:B------:R-:W-:Y:S01]  /*65c0*/  FMUL.FTZ R93, R92, UR25 ;  /* 0x000000195c5d7c20 */ /* 0x000fe20008410000 */
[----:B------:R-:W-:-:S03]  /*65d0*/  LOP3.LUT P5, RZ, R193, 0xff, RZ, 0xc0, !PT ;  /* 0x000000ffc1ff7812 */ /* 0x000fc600078ac0ff */
[----:B------:R-:W-:-:S05]  /*65e0*/  FMUL.FTZ R93, R93, UR24 ;  /* 0x000000185d5d7c20 */ /* 0x000fca0008410000 */
[----:B------:R-:W-:-:S04]  /*65f0*/  FSEL R93, R93, RZ, P5 ;  /* 0x000000ff5d5d7208 */ /* 0x000fc80002800000 */
[----:B------:R-:W-:-:S04]  /*6600*/  F2FP.F16.F32.PACK_AB R93, RZ, R93 ;  /* 0x0000005dff5d723e */ /* 0x000fc800000000ff */
[----:B------:R-:W-:-:S07]  /*6610*/  PRMT R166, R93, 0x7610, R166 ;  /* 0x000076105da67816 */ /* 0x000fce00000000a6 */
.L_x_11936:
[----:B------:R-:W-:Y:S05]  /*6620*/  BRA.U !UP3, `(.L_x_11937) ;  /* 0x000000010b187547 */ /* 0x000fea000b800000 */
[----:B------:R-:W-:Y:S01]  /*6630*/  FMUL.FTZ R93, R168, UR25 ;  /* 0x00000019a85d7c20 */ /* 0x000fe20008410000 */
[----:B------:R-:W-:-:S03]  /*6640*/  LOP3.LUT P5, RZ, R193, 0xff00, RZ, 0xc0, !PT ;  /* 0x0000ff00c1ff7812 */ /* 0x000fc600078ac0ff */
[----:B------:R-:W-:-:S05]  /*6650*/  FMUL.FTZ R93, R93, UR24 ;  /* 0x000000185d5d7c20 */ /* 0x000fca0008410000 */
[----:B------:R-:W-:-:S04]  /*6660*/  FSEL R93, R93, RZ, P5 ;  /* 0x000000ff5d5d7208 */ /* 0x000fc80002800000 */
[----:B------:R-:W-:-:S04]  /*6670*/  F2FP.F16.F32.PACK_AB R93, RZ, R93 ;  /* 0x0000005dff5d723e */ /* 0x000fc800000000ff */
[----:B------:R-:W-:-:S07]  /*6680*/  PRMT R166, R166, 0x5410, R93 ;  /* 0x00005410a6a67816 */ /* 0x000fce000000005d */
.L_x_11937:
[----:B------:R-:W-:Y:S05]  /*6690*/  BRA.U !UP3, `(.L_x_11938) ;  /* 0x000000010b187547 */ /* 0x000fea000b800000 */
[----:B------:R-:W-:Y:S01]  /*66a0*/  FMUL.FTZ R93, R94, UR25 ;  /* 0x000000195e5d7c20 */ /* 0x000fe20008410000 */
[----:B------:R-:W-:-:S03]  /*66b0*/  LOP3.LUT P5, RZ, R193, 0xff0000, RZ, 0xc0, !PT ;  /* 0x00ff0000c1ff7812 */ /* 0x000fc600078ac0ff */
[----:B------:R-:W-:-:S05]  /*66c0*/  FMUL.FTZ R93, R93, UR24 ;  /* 0x000000185d5d7c20 */ /* 0x000fca0008410000 */
[----:B------:R-:W-:-:S04]  /*66d0*/  FSEL R93, R93, RZ, P5 ;  /* 0x000000ff5d5d7208 */ /* 0x000fc80002800000 */
[----:B------:R-:W-:-:S04]  /*66e0*/  F2FP.F16.F32.PACK_AB R93, RZ, R93 ;  /* 0x0000005dff5d723e */ /* 0x000fc800000000ff */
[----:B------:R-:W-:-:S07]  /*66f0*/  PRMT R167, R93, 0x7610, R167 ;  /* 0x000076105da77816 */ /* 0x000fce00000000a7 */
.L_x_11938:
        /* <DEDUP_REMOVED lines=10> */
.L_x_11931:
        /* <DEDUP_REMOVED lines=14> */
.L_x_11940:
        /* <DEDUP_REMOVED lines=14> */
.L_x_11941:
        /* <DEDUP_REMOVED lines=14> */
.L_x_11942:
        /* <DEDUP_REMOVED lines=14> */
.L_x_11943:
        /* <DEDUP_REMOVED lines=14> */
.L_x_11944:
        /* <DEDUP_REMOVED lines=14> */
.L_x_11945:
        /* <DEDUP_REMOVED lines=14> */
.L_x_11946:
[----:B------:R-:W-:Y:S05]  /*6dc0*/  BRA.U !UP3, `(.L_x_11939) ;  /* 0x0000000d0b447547 */ /* 0x000fea000b800000 */
[----:B------:R-:W-:Y:S01]  /*6dd0*/  PLOP3.LUT P6, PT, PT, PT, UP2, 0x80, 0x8 ;  /* 0x000000000008781c */ /* 0x000fe20003fcf028 */
[----:B01---5:R-:W-:Y:S01]  /*6de0*/  IMAD.MOV.U32 R168, RZ, RZ, R151 ;  /* 0x000000ffffa87224 */ /* 0x023fe200078e0097 */
        /* <DEDUP_REMOVED lines=13> */
.L_x_11930:
        /* <DEDUP_REMOVED lines=45> */
.L_x_11948:
[----:B------:R-:W-:Y:S05]  /*7190*/  BRA.U !UP3, `(.L_x_11949) ;  /* 0x000000010b187547 */ /* 0x000fea000b800000 */
[----:B------:R-:W-:Y:S01]  /*71a0*/  FMUL.FTZ R92, R161, UR25 ;  /* 0x00000019a15c7c20 */ /* 0x000fe20008410000 */
[----:B-----5:R-:W-:-:S03]  /*71b0*/  LOP3.LUT P5, RZ, R192, 0xff00, RZ, 0xc0, !PT ;  /* 0x0000ff00c0ff7812 */ /* 0x020fc600078ac0ff */
[----:B------:R-:W-:-:S05]  /*71c0*/  FMUL.FTZ R92, R92, UR24 ;  /* 0x000000185c5c7c20 */ /* 0x000fca0008410000 */
[----:B------:R-:W-:-:S04]  /*71d0*/  FSEL R92, R92, RZ, P5 ;  /* 0x000000ff5c5c7208 */ /* 0x000fc80002800000 */
[----:B------:R-:W-:-:S04]  /*71e0*/  F2FP.F16.F32.PACK_AB R92, RZ, R92 ;  /* 0x0000005cff5c723e */ /* 0x000fc800000000ff */
[----:B------:R-:W-:-:S07]  /*71f0*/  PRMT R164, R164, 0x5410, R92 ;  /* 0x00005410a4a47816 */ /* 0x000fce000000005c */
.L_x_11949:
[----:B------:R-:W-:Y:S05]  /*7200*/  BRA.U !UP3, `(.L_x_11950) ;  /* 0x000000010b187547 */ /* 0x000fea000b800000 */
[----:B------:R-:W-:Y:S01]  /*7210*/  FMUL.FTZ R92, R162, UR25 ;  /* 0x00000019a25c7c20 */ /* 0x000fe20008410000 */
[----:B-----5:R-:W-:-:S03]  /*7220*/  LOP3.LUT P5, RZ, R192, 0xff0000, RZ, 0xc0, !PT ;  /* 0x00ff0000c0ff7812 */ /* 0x020fc600078ac0ff */
[----:B------:R-:W-:-:S05]  /*7230*/  FMUL.FTZ R92, R92, UR24 ;  /* 0x000000185c5c7c20 */ /* 0x000fca0008410000 */
[----:B------:R-:W-:-:S04]  /*7240*/  FSEL R92, R92, RZ, P5 ;  /* 0x000000ff5c5c7208 */ /* 0x000fc80002800000 */
[----:B------:R-:W-:-:S04]  /*7250*/  F2FP.F16.F32.PACK_AB R92, RZ, R92 ;  /* 0x0000005cff5c723e */ /* 0x000fc800000000ff */
[----:B------:R-:W-:-:S07]  /*7260*/  PRMT R165, R92, 0x7610, R165 ;  /* 0x000076105ca57816 */ /* 0x000fce00000000a5 */
.L_x_11950:
[----:B------:R-:W-:Y:S05]  /*7270*/  BRA.U !UP3, `(.L_x_11951) ;  /* 0x000000010b187547 */ /* 0x000fea000b800000 */
[----:B------:R-:W-:Y:S01]  /*7280*/  FMUL.FTZ R92, R163, UR25 ;  /* 0x00000019a35c7c20 */ /* 0x000fe20008410000 */
[----:B-----5:R-:W-:-:S03]  /*7290*/  LOP3.LUT P5, RZ, R192, 0xff000000, RZ, 0xc0, !PT ;  /* 0xff000000c0ff7812 */ /* 0x020fc600078ac0ff */
[----:B------:R-:W-:-:S05]  /*72a0*/  FMUL.FTZ R92, R92, UR24 ;  /* 0x000000185c5c7c20 */ /* 0x000fca0008410000 */
[----:B------:R-:W-:-:S04]  /*72b0*/  FSEL R92, R92, RZ, P5 ;  /* 0x000000ff5c5c7208 */ /* 0x000fc80002800000 */
[----:B------:R-:W-:-:S04]  /*72c0*/  F2FP.F16.F32.PACK_AB R92, RZ, R92 ;  /* 0x0000005cff5c723e */ /* 0x000fc800000000ff */
[----:B------:R-:W-:-:S07]  /*72d0*/  PRMT R165, R165, 0x5410, R92 ;  /* 0x00005410a5a57816 */ /* 0x000fce000000005c */
.L_x_11951:
[----:B------:R-:W-:Y:S05]  /*72e0*/  BRA.U !UP3, `(.L_x_11952) ;  /* 0x000000010b187547 */ /* 0x000fea000b800000 */
[----:B------:R-:W-:Y:S01]  /*72f0*/  FMUL.FTZ R92, R168, UR25 ;  /* 0x00000019a85c7c20 */ /* 0x000fe20008410000 */
[----:B-----5:R-:W-:-:S03]  /*7300*/  LOP3.LUT P5, RZ, R193, 0xff, RZ, 0xc0, !PT ;  /* 0x000000ffc1ff7812 */ /* 0x020fc600078ac0ff */
[----:B------:R-:W-:-:S05]  /*7310*/  FMUL.FTZ R92, R92, UR24 ;  /* 0x000000185c5c7c20 */ /* 0x000fca0008410000 */
[----:B------:R-:W-:-:S04]  /*7320*/  FSEL R92, R92, RZ, P5 ;  /* 0x000000ff5c5c7208 */ /* 0x000fc80002800000 */
[----:B------:R-:W-:-:S04]  /*7330*/  F2FP.F16.F32.PACK_AB R92, RZ, R92 ;  /* 0x0000005cff5c723e */ /* 0x000fc800000000ff */
[----:B------:R-:W-:-:S07]  /*7340*/  PRMT R166, R92, 0x7610, R166 ;  /* 0x000076105ca67816 */ /* 0x000fce00000000a6 */
.L_x_11952:
[----:B------:R-:W-:Y:S05]  /*7350*/  BRA.U !UP3, `(.L_x_11953) ;  /* 0x000000010b187547 */ /* 0x000fea000b800000 */
[----:B------:R-:W-:Y:S01]  /*7360*/  FMUL.FTZ R92, R93, UR25 ;  /* 0x000000195d5c7c20 */ /* 0x000fe20008410000 */
[----:B-----5:R-:W-:-:S03]  /*7370*/  LOP3.LUT P5, RZ, R193, 0xff00, RZ, 0xc0, !PT ;  /* 0x0000ff00c1ff7812 */ /* 0x020fc600078ac0ff */
[----:B------:R-:W-:-:S05]  /*7380*/  FMUL.FTZ R92, R92, UR24 ;  /* 0x000000185c5c7c20 */ /* 0x000fca0008410000 */
[----:B------:R-:W-:-:S04]  /*7390*/  FSEL R92, R92, RZ, P5 ;  /* 0x000000ff5c5c7208 */ /* 0x000fc80002800000 */
[----:B------:R-:W-:-:S04]  /*73a0*/  F2FP.F16.F32.PACK_AB R92, RZ, R92 ;  /* 0x0000005cff5c723e */ /* 0x000fc800000000ff */
[----:B------:R-:W-:-:S07]  /*73b0*/  PRMT R166, R166, 0x5410, R92 ;  /* 0x00005410a6a67816 */ /* 0x000fce000000005c */
.L_x_11953:
[----:B------:R-:W-:Y:S05]  /*73c0*/  BRA.U !UP3, `(.L_x_11954) ;  /* 0x000000010b187547 */ /* 0x000fea000b800000 */
[----:B------:R-:W-:Y:S01]  /*73d0*/  FMUL.FTZ R92, R169, UR25 ;  /* 0x00000019a95c7c20 */ /* 0x000fe20008410000 */
[----:B-----5:R-:W-:-:S03]  /*73e0*/  LOP3.LUT P5, RZ, R193, 0xff0000, RZ, 0xc0, !PT ;  /* 0x00ff0000c1ff7812 */ /* 0x020fc600078ac0ff */
[----:B------:R-:W-:-:S05]  /*73f0*/  FMUL.FTZ R92, R92, UR24 ;  /* 0x000000185c5c7c20 */ /* 0x000fca0008410000 */
[----:B------:R-:W-:-:S04]  /*7400*/  FSEL R92, R92, RZ, P5 ;  /* 0x000000ff5c5c7208 */ /* 0x000fc80002800000 */
[----:B------:R-:W-:-:S04]  /*7410*/  F2FP.F16.F32.PACK_AB R92, RZ, R92 ;  /* 0x0000005cff5c723e */ /* 0x000fc800000000ff */
[----:B------:R-:W-:-:S07]  /*7420*/  PRMT R167, R92, 0x7610, R167 ;  /* 0x000076105ca77816 */ /* 0x000fce00000000a7 */
.L_x_11954:
        /* <DEDUP_REMOVED lines=10> */
.L_x_11947:
        /* <DEDUP_REMOVED lines=12> */
.L_x_11955:
        /* <DEDUP_REMOVED lines=12> */
.L_x_11956:
        /* <DEDUP_REMOVED lines=12> */
.L_x_11957:
        /* <DEDUP_REMOVED lines=12> */
.L_x_11958:
        /* <DEDUP_REMOVED lines=12> */
.L_x_11959:
        /* <DEDUP_REMOVED lines=12> */
.L_x_11960:
        /* <DEDUP_REMOVED lines=12> */
.L_x_11961:
        /* <DEDUP_REMOVED lines=13> */
.L_x_11939:
        /* <DEDUP_REMOVED lines=12> */
.L_x_11929:
[----:B------:R-:W-:Y:S05]  /*7ba0*/  BSYNC.RECONVERGENT B0 ;  /* 0x0000000000007941 */ /* 0x000fea0003800200 */
.L_x_11928:
        /* <DEDUP_REMOVED lines=11> */
[----:B------:R-:W-:Y:S01]  /*7c60*/  PLOP3.LUT P5, PT, PT, PT, UP2, 0x80, 0x8 ;  /* 0x000000000008781c */ /* 0x000fe20003faf028 */
[----:B------:R-:W-:Y:S01]  /*7c70*/  IMAD.MOV.U32 R168, RZ, RZ, R29 ;  /* 0x000000ffffa87224 */ /* 0x000fe200078e001d */
[----:B------:R-:W-:Y:S02]  /*7c80*/  MOV R161, R33 ;  /* 0x0000002100a17202 */ /* 0x000fe40000000f00 */
[----:B------:R-:W-:-:S07]  /*7c90*/  MOV R163, R35 ;  /* 0x0000002300a37202 */ /* 0x000fce0000000f00 */
        /* <DEDUP_REMOVED lines=57> */
.L_x_11966:
[----:B------:R-:W-:Y:S05]  /*8030*/  BRA.U !UP3, `(.L_x_11967) ;  /* 0x000000010b187547 */ /* 0x000fea000b800000 */
[----:B------:R-:W-:Y:S01]  /*8040*/  FMUL.FTZ R93, R161, UR25 ;  /* 0x00000019a15d7c20 */ /* 0x000fe20008410000 */
[----:B------:R-:W-:-:S03]  /*8050*/  LOP3.LUT P5, RZ, R194, 0xff00, RZ, 0xc0, !PT ;  /* 0x0000ff00c2ff7812 */ /* 0x000fc600078ac0ff */
[----:B------:R-:W-:-:S05]  /*8060*/  FMUL.FTZ R93, R93, UR24 ;  /* 0x000000185d5d7c20 */ /* 0x000fca0008410000 */
[----:B------:R-:W-:-:S04]  /*8070*/  FSEL R93, R93, RZ, P5 ;  /* 0x000000ff5d5d7208 */ /* 0x000fc80002800000 */
[----:B------:R-:W-:-:S04]  /*8080*/  F2FP.F16.F32.PACK_AB R93, RZ, R93 ;  /* 0x0000005dff5d723e */ /* 0x000fc800000000ff */
[----:B------:R-:W-:-:S07]  /*8090*/  PRMT R164, R164, 0x5410, R93 ;  /* 0x00005410a4a47816 */ /* 0x000fce000000005d */
.L_x_11967:
[----:B------:R-:W-:Y:S05]  /*80a0*/  BRA.U !UP3, `(.L_x_11968) ;  /* 0x000000010b187547 */ /* 0x000fea000b800000 */
[----:B------:R-:W-:Y:S01]  /*80b0*/  FMUL.FTZ R93, R162, UR25 ;  /* 0x00000019a25d7c20 */ /* 0x000fe20008410000 */
[----:B------:R-:W-:-:S03]  /*80c0*/  LOP3.LUT P5, RZ, R194, 0xff0000, RZ, 0xc0, !PT ;  /* 0x00ff0000c2ff7812 */ /* 0x000fc600078ac0ff */
[----:B------:R-:W-:-:S05]  /*80d0*/  FMUL.FTZ R93, R93, UR24 ;  /* 0x000000185d5d7c20 */ /* 0x000fca0008410000 */
[----:B------:R-:W-:-:S04]  /*80e0*/  FSEL R93, R93, RZ, P5 ;  /* 0x000000ff5d5d7208 */ /* 0x000fc80002800000 */
[----:B------:R-:W-:-:S04]  /*80f0*/  F2FP.F16.F32.PACK_AB R93, RZ, R93 ;  /* 0x0000005dff5d723e */ /* 0x000fc800000000ff */
[----:B------:R-:W-:-:S07]  /*8100*/  PRMT R165, R93, 0x7610, R165 ;  /* 0x000076105da57816 */ /* 0x000fce00000000a5 */
.L_x_11968:
[----:B------:R-:W-:Y:S05]  /*8110*/  BRA.U !UP3, `(.L_x_11969) ;  /* 0x000000010b187547 */ /* 0x000fea000b800000 */
[----:B------:R-:W-:Y:S01]  /*8120*/  FMUL.FTZ R93, R163, UR25 ;  /* 0x00000019a35d7c20 */ /* 0x000fe20008410000 */
[----:B------:R-:W-:-:S03]  /*8130*/  LOP3.LUT P5, RZ, R194, 0xff000000, RZ, 0xc0, !PT ;  /* 0xff000000c2ff7812 */ /* 0x000fc600078ac0ff */
[----:B------:R-:W-:-:S05]  /*8140*/  FMUL.FTZ R93, R93, UR24 ;  /* 0x000000185d5d7c20 */ /* 0x000fca0008410000 */
[----:B------:R-:W-:-:S04]  /*8150*/  FSEL R93, R93, RZ, P5 ;  /* 0x000000ff5d5d7208 */ /* 0x000fc80002800000 */
[----:B------:R-:W-:-:S04]  /*8160*/  F2FP.F16.F32.PACK_AB R93, RZ, R93 ;  /* 0x0000005dff5d723e */ /* 0x000fc800000000ff */
[----:B------:R-:W-:-:S07]  /*8170*/  PRMT R165, R165, 0x5410, R93 ;  /* 0x00005410a5a57816 */ /* 0x000fce000000005d */
.L_x_11969:
[----:B------:R-:W-:Y:S05]  /*8180*/  BRA.U !UP3, `(.L_x_11970) ;  /* 0x000000010b187547 */ /* 0x000fea000b800000 */
[----:B------:R-:W-:Y:S01]  /*8190*/  FMUL.FTZ R93, R92, UR25 ;  /* 0x000000195c5d7c20 */ /* 0x000fe20008410000 */
[----:B------:R-:W-:-:S03]  /*81a0*/  LOP3.LUT P5, RZ, R195, 0xff, RZ, 0xc0, !PT ;  /* 0x000000ffc3ff7812 */ /* 0x000fc600078ac0ff */
[----:B------:R-:W-:-:S05]  /*81b0*/  FMUL.FTZ R93, R93, UR24 ;  /* 0x000000185d5d7c20 */ /* 0x000fca0008410000 */
[----:B------:R-:W-:-:S04]  /*81c0*/  FSEL R93, R93, RZ, P5 ;  /* 0x000000ff5d5d7208 */ /* 0x000fc80002800000 */
[----:B------:R-:W-:-:S04]  /*81d0*/  F2FP.F16.F32.PACK_AB R93, RZ, R93 ;  /* 0x0000005dff5d723e */ /* 0x000fc800000000ff */
[----:B------:R-:W-:-:S07]  /*81e0*/  PRMT R166, R93, 0x7610, R166 ;  /* 0x000076105da67816 */ /* 0x000fce00000000a6 */
.L_x_11970:
[----:B------:R-:W-:Y:S05]  /*81f0*/  BRA.U !UP3, `(.L_x_11971) ;  /* 0x000000010b187547 */ /* 0x000fea000b800000 */
[----:B------:R-:W-:Y:S01]  /*8200*/  FMUL.FTZ R93, R168, UR25 ;  /* 0x00000019a85d7c20 */ /* 0x000fe20008410000 */
[----:B------:R-:W-:-:S03]  /*8210*/  LOP3.LUT P5, RZ, R195, 0xff00, RZ, 0xc0, !PT ;  /* 0x0000ff00c3ff7812 */ /* 0x000fc600078ac0ff */
[----:B------:R-:W-:-:S05]  /*8220*/  FMUL.FTZ R93, R93, UR24 ;  /* 0x000000185d5d7c20 */ /* 0x000fca0008410000 */
[----:B------:R-:W-:-:S04]  /*8230*/  FSEL R93, R93, RZ, P5 ;  /* 0x000000ff5d5d7208 */ /* 0x000fc80002800000 */
[----:B------:R-:W-:-:S04]  /*8240*/  F2FP.F16.F32.PACK_AB R93, RZ, R93 ;  /* 0x0000005dff5d723e */ /* 0x000fc800000000ff */
[----:B------:R-:W-:-:S07]  /*8250*/  PRMT R166, R166, 0x5410, R93 ;  /* 0x00005410a6a67816 */ /* 0x000fce000000005d */
.L_x_11971:
[----:B------:R-:W-:Y:S05]  /*8260*/  BRA.U !UP3, `(.L_x_11972) ;  /* 0x000000010b187547 */ /* 0x000fea000b800000 */
[----:B------:R-:W-:Y:S01]  /*8270*/  FMUL.FTZ R93, R94, UR25 ;  /* 0x000000195e5d7c20 */ /* 0x000fe20008410000 */
[----:B------:R-:W-:-:S03]  /*8280*/  LOP3.LUT P5, RZ, R195, 0xff0000, RZ, 0xc0, !PT ;  /* 0x00ff0000c3ff7812 */ /* 0x000fc600078ac0ff */
[----:B------:R-:W-:-:S05]  /*8290*/  FMUL.FTZ R93, R93, UR24 ;  /* 0x000000185d5d7c20 */ /* 0x000fca0008410000 */
[----:B------:R-:W-:-:S04]  /*82a0*/  FSEL R93, R93, RZ, P5 ;  /* 0x000000ff5d5d7208 */ /* 0x000fc80002800000 */
[----:B------:R-:W-:-:S04]  /*82b0*/  F2FP.F16.F32.PACK_AB R93, RZ, R93 ;  /* 0x0000005dff5d723e */ /* 0x000fc800000000ff */
[----:B------:R-:W-:-:S07]  /*82c0*/  PRMT R167, R93, 0x7610, R167 ;  /* 0x000076105da77816 */ /* 0x000fce00000000a7 */
.L_x_11972:
[----:B------:R-:W-:Y:S01]  /*82d0*/  MOV R93, R168 ;  /* 0x000000a8005d7202 */ /* 0x000fe20000000f00 */
        /* <DEDUP_REMOVED lines=9> */
.L_x_11965:
        /* <DEDUP_REMOVED lines=14> */
.L_x_11974:
        /* <DEDUP_REMOVED lines=14> */
.L_x_11975:
        /* <DEDUP_REMOVED lines=14> */
.L_x_11976:
        /* <DEDUP_REMOVED lines=14> */
.L_x_11977:
        /* <DEDUP_REMOVED lines=14> */
.L_x_11978:
        /* <DEDUP_REMOVED lines=14> */
.L_x_11979:
        /* <DEDUP_REMOVED lines=14> */
.L_x_11980:
        /* <DEDUP_REMOVED lines=16> */
.L_x_11964:
        /* <DEDUP_REMOVED lines=18> */
[----:B------:R-:W-:Y:S01]  /*8bb0*/  FMUL.FTZ R161, R94, UR32 ;  /* 0x000000205ea17c20 */ /* 0x000fe20008410000 */
[----:B------:R-:W-:Y:S01]  /*8bc0*/  FADD.FTZ R163, R209, -R162 ;  /* 0x800000a2d1a37221 */ /* 0x000fe20000010000 */
[----:B------:R-:W-:Y:S01]  /*8bd0*/  FMUL.FTZ R94, R160, UR32 ;  /* 0x00000020a05e7c20 */ /* 0x000fe20008410000 */
        /* <DEDUP_REMOVED lines=24> */
.L_x_11982:
[----:B------:R-:W-:Y:S05]  /*8d60*/  BRA.U !UP3, `(.L_x_11983) ;  /* 0x000000010b187547 */ /* 0x000fea000b800000 */
[----:B------:R-:W-:Y:S01]  /*8d70*/  FMUL.FTZ R92, R161, UR25 ;  /* 0x00000019a15c7c20 */ /* 0x000fe20008410000 */
[----:B-----5:R-:W-:-:S03]  /*8d80*/  LOP3.LUT P5, RZ, R194, 0xff00, RZ, 0xc0, !PT ;  /* 0x0000ff00c2ff7812 */ /* 0x020fc600078ac0ff */
[----:B------:R-:W-:-:S05]  /*8d90*/  FMUL.FTZ R92, R92, UR24 ;  /* 0x000000185c5c7c20 */ /* 0x000fca0008410000 */
[----:B------:R-:W-:-:S04]  /*8da0*/  FSEL R92, R92, RZ, P5 ;  /* 0x000000ff5c5c7208 */ /* 0x000fc80002800000 */
[----:B------:R-:W-:-:S04]  /*8db0*/  F2FP.F16.F32.PACK_AB R92, RZ, R92 ;  /* 0x0000005cff5c723e */ /* 0x000fc800000000ff */
[----:B------:R-:W-:-:S07]  /*8dc0*/  PRMT R164, R164, 0x5410, R92 ;  /* 0x00005410a4a47816 */ /* 0x000fce000000005c */
.L_x_11983:
[----:B------:R-:W-:Y:S05]  /*8dd0*/  BRA.U !UP3, `(.L_x_11984) ;  /* 0x000000010b187547 */ /* 0x000fea000b800000 */
[----:B------:R-:W-:Y:S01]  /*8de0*/  FMUL.FTZ R92, R162, UR25 ;  /* 0x00000019a25c7c20 */ /* 0x000fe20008410000 */
[----:B-----5:R-:W-:-:S03]  /*8df0*/  LOP3.LUT P5, RZ, R194, 0xff0000, RZ, 0xc0, !PT ;  /* 0x00ff0000c2ff7812 */ /* 0x020fc600078ac0ff */
[----:B------:R-:W-:-:S05]  /*8e00*/  FMUL.FTZ R92, R92, UR24 ;  /* 0x000000185c5c7c20 */ /* 0x000fca0008410000 */
[----:B------:R-:W-:-:S04]  /*8e10*/  FSEL R92, R92, RZ, P5 ;  /* 0x000000ff5c5c7208 */ /* 0x000fc80002800000 */
[----:B------:R-:W-:-:S04]  /*8e20*/  F2FP.F16.F32.PACK_AB R92, RZ, R92 ;  /* 0x0000005cff5c723e */ /* 0x000fc800000000ff */
[----:B------:R-:W-:-:S07]  /*8e30*/  PRMT R165, R92, 0x7610, R165 ;  /* 0x000076105ca57816 */ /* 0x000fce00000000a5 */
.L_x_11984:
[----:B------:R-:W-:Y:S05]  /*8e40*/  BRA.U !UP3, `(.L_x_11985) ;  /* 0x000000010b187547 */ /* 0x000fea000b800000 */
[----:B------:R-:W-:Y:S01]  /*8e50*/  FMUL.FTZ R92, R168, UR25 ;  /* 0x00000019a85c7c20 */ /* 0x000fe20008410000 */
[----:B-----5:R-:W-:-:S03]  /*8e60*/  LOP3.LUT P5, RZ, R194, 0xff000000, RZ, 0xc0, !PT ;  /* 0xff000000c2ff7812 */ /* 0x020fc600078ac0ff */
[----:B------:R-:W-:-:S05]  /*8e70*/  FMUL.FTZ R92, R92, UR24 ;  /* 0x000000185c5c7c20 */ /* 0x000fca0008410000 */
[----:B------:R-:W-:-:S04]  /*8e80*/  FSEL R92, R92, RZ, P5 ;  /* 0x000000ff5c5c7208 */ /* 0x000fc80002800000 */
[----:B------:R-:W-:-:S04]  /*8e90*/  F2FP.F16.F32.PACK_AB R92, RZ, R92 ;  /* 0x0000005cff5c723e */ /* 0x000fc800000000ff */
[----:B------:R-:W-:-:S07]  /*8ea0*/  PRMT R165, R165, 0x5410, R92 ;  /* 0x00005410a5a57816 */ /* 0x000fce000000005c */
.L_x_11985:
[----:B------:R-:W-:Y:S05]  /*8eb0*/  BRA.U !UP3, `(.L_x_11986) ;  /* 0x000000010b187547 */ /* 0x000fea000b800000 */
[----:B------:R-:W-:Y:S01]  /*8ec0*/  FMUL.FTZ R92, R169, UR25 ;  /* 0x00000019a95c7c20 */ /* 0x000fe20008410000 */
[----:B-----5:R-:W-:-:S03]  /*8ed0*/  LOP3.LUT P5, RZ, R195, 0xff, RZ, 0xc0, !PT ;  /* 0x000000ffc3ff7812 */ /* 0x020fc600078ac0ff */
[----:B------:R-:W-:-:S05]  /*8ee0*/  FMUL.FTZ R92, R92, UR24 ;  /* 0x000000185c5c7c20 */ /* 0x000fca0008410000 */
[----:B------:R-:W-:-:S04]  /*8ef0*/  FSEL R92, R92, RZ, P5 ;  /* 0x000000ff5c5c7208 */ /* 0x000fc80002800000 */
[----:B------:R-:W-:-:S04]  /*8f00*/  F2FP.F16.F32.PACK_AB R92, RZ, R92 ;  /* 0x0000005cff5c723e */ /* 0x000fc800000000ff */
[----:B------:R-:W-:-:S07]  /*8f10*/  PRMT R166, R92, 0x7610, R166 ;  /* 0x000076105ca67816 */ /* 0x000fce00000000a6 */
.L_x_11986:
[----:B------:R-:W-:Y:S05]  /*8f20*/  BRA.U !UP3, `(.L_x_11987) ;  /* 0x000000010b187547 */ /* 0x000fea000b800000 */
[----:B------:R-:W-:Y:S01]  /*8f30*/  FMUL.FTZ R92, R93, UR25 ;  /* 0x000000195d5c7c20 */ /* 0x000fe20008410000 */
[----:B-----5:R-:W-:-:S03]  /*8f40*/  LOP3.LUT P5, RZ, R195, 0xff00, RZ, 0xc0, !PT ;  /* 0x0000ff00c3ff7812 */ /* 0x020fc600078ac0ff */
[----:B------:R-:W-:-:S05]  /*8f50*/  FMUL.FTZ R92, R92, UR24 ;  /* 0x000000185c5c7c20 */ /* 0x000fca0008410000 */
[----:B------:R-:W-:-:S04]  /*8f60*/  FSEL R92, R92, RZ, P5 ;  /* 0x000000ff5c5c7208 */ /* 0x000fc80002800000 */
[----:B------:R-:W-:-:S04]  /*8f70*/  F2FP.F16.F32.PACK_AB R92, RZ, R92 ;  /* 0x0000005cff5c723e */ /* 0x000fc800000000ff */
[----:B------:R-:W-:-:S07]  /*8f80*/  PRMT R166, R166, 0x5410, R92 ;  /* 0x00005410a6a67816 */ /* 0x000fce000000005c */
.L_x_11987:
[----:B------:R-:W-:Y:S05]  /*8f90*/  BRA.U !UP3, `(.L_x_11988) ;  /* 0x000000010b187547 */ /* 0x000fea000b800000 */
[----:B------:R-:W-:Y:S01]  /*8fa0*/  FMUL.FTZ R92, R170, UR25 ;  /* 0x00000019aa5c7c20 */ /* 0x000fe20008410000 */
[----:B-----5:R-:W-:-:S03]  /*8fb0*/  LOP3.LUT P5, RZ, R195, 0xff0000, RZ, 0xc0, !PT ;  /* 0x00ff0000c3ff7812 */ /* 0x020fc600078ac0ff */
[----:B------:R-:W-:-:S05]  /*8fc0*/  FMUL.FTZ R92, R92, UR24 ;  /* 0x000000185c5c7c20 */ /* 0x000fca0008410000 */
[----:B------:R-:W-:-:S04]  /*8fd0*/  FSEL R92, R92, RZ, P5 ;  /* 0x000000ff5c5c7208 */ /* 0x000fc80002800000 */
[----:B------:R-:W-:-:S04]  /*8fe0*/  F2FP.F16.F32.PACK_AB R92, RZ, R92 ;  /* 0x0000005cff5c723e */ /* 0x000fc800000000ff */
[----:B------:R-:W-:-:S07]  /*8ff0*/  PRMT R167, R92, 0x7610, R167 ;  /* 0x000076105ca77816 */ /* 0x000fce00000000a7 */
.L_x_11988:
        /* <DEDUP_REMOVED lines=11> */
.L_x_11981:
        /* <DEDUP_REMOVED lines=12> */
.L_x_11989:
        /* <DEDUP_REMOVED lines=12> */
.L_x_11990:
        /* <DEDUP_REMOVED lines=12> */
.L_x_11991:
        /* <DEDUP_REMOVED lines=12> */
.L_x_11992:
        /* <DEDUP_REMOVED lines=12> */
.L_x_11993:
        /* <DEDUP_REMOVED lines=12> */
.L_x_11994:
        /* <DEDUP_REMOVED lines=12> */
.L_x_11995:
        /* <DEDUP_REMOVED lines=13> */
.L_x_11973:
        /* <DEDUP_REMOVED lines=10> */
.L_x_11963:
[----:B------:R-:W-:Y:S05]  /*9760*/  BSYNC.RECONVERGENT B0 ;  /* 0x0000000000007941 */ /* 0x000fea0003800200 */
.L_x_11962:
[----:B------:R-:W-:Y:S02]  /*9770*/  UIADD3 UR7, UPT, UPT, UR7, UR28, URZ ;  /* 0x0000001c07077290 */ /* 0x000fe4000fffe0ff */
[----:B------:R-:W-:Y:S02]  /*9780*/  UPLOP3.LUT UP1, UPT, UPT, UPT, UP1, 0x40, 0x4 ;  /* 0x000000000004789c */ /* 0x000fe40003f2e810 */
[----:B------:R-:W-:-:S09]  /*9790*/  UISETP.GE.AND UP0, UPT, UR7, UR29, UPT ;  /* 0x0000001d0700728c */ /* 0x000fd2000bf06270 */
[----:B------:R-:W-:Y:S05]  /*97a0*/  BRA.U !UP0, `(.L_x_11996) ;  /* 0xffffff6d08d47547 */ /* 0x000fea000b83ffff */
.L_x_11847:
[----:B------:R-:W4:Y:S01]  /*97b0*/  LDC.64 R4, c[0x0][0x440] ;  /* 0x00011000ff047b82 */ /* 0x000f220000000a00 */
[----:B------:R-:W-:-:S06]  /*97c0*/  UIMAD UR8, UR6, UR11, URZ ;  /* 0x0000000b060872a4 */ /* 0x000fcc000f8e02ff */
[----:B------:R-:W-:Y:S01]  /*97d0*/  MOV R0, UR8 ;  /* 0x0000000800007c02 */ /* 0x000fe20008000f00 */
[----:B------:R-:W0:Y:S03]  /*97e0*/  LDC.64 R6, c[0x0][0x448] ;  /* 0x00011200ff067b82 */ /* 0x000e260000000a00 */
[----:B------:R-:W-:-:S05]  /*97f0*/  LEA.HI R17, R0, R3, RZ, 0x1d ;  /* 0x0000000300117211 */ /* 0x000fca00078fe8ff */
[----:B------:R-:W1:Y:S08]  /*9800*/  LDC.64 R8, c[0x0][0x440] ;  /* 0x00011000ff087b82 */ /* 0x000e700000000a00 */
[----:B------:R-:W2:Y:S01]  /*9810*/  LDC.64 R10, c[0x0][0x448] ;  /* 0x00011200ff0a7b82 */ /* 0x000ea20000000a00 */
[----:B----4-:R-:W-:-:S05]  /*9820*/  @P4 IMAD.WIDE.U32 R2, R17, 0x20, R4 ;  /* 0x0000002011024825 */ /* 0x010fca00078e0004 */
[----:B------:R4:W-:Y:S02]  /*9830*/  @P4 STG.E.128 desc[UR22][R2.64], R100 ;  /* 0x0000006402004986 */ /* 0x0009e4000c101d16 */
[----:B------:R-:W3:Y:S01]  /*9840*/  LDC.64 R12, c[0x0][0x440] ;  /* 0x00011000ff0c7b82 */ /* 0x000ee20000000a00 */
[C---:B0-----:R-:W-:Y:S01]  /*9850*/  @P4 IMAD.WIDE.U32 R4, R17.reuse, 0x20, R6 ;  /* 0x0000002011044825 */ /* 0x041fe200078e0006 */
[----:B------:R4:W-:Y:S03]  /*9860*/  @P4 STG.E.128 desc[UR22][R2.64+0x10], R104 ;  /* 0x0000106802004986 */ /* 0x0009e6000c101d16 */
[----:B------:R-:W-:Y:S01]  /*9870*/  @P4 VIADD R17, R17, 0x80 ;  /* 0x0000008011114836 */ /* 0x000fe20000000000 */
[----:B------:R4:W-:Y:S02]  /*9880*/  @P4 STG.E.128 desc[UR22][R4.64], R68 ;  /* 0x0000004404004986 */ /* 0x0009e4000c101d16 */
[----:B------:R-:W0:Y:S01]  /*9890*/  LDC.64 R14, c[0x0][0x448] ;  /* 0x00011200ff0e7b82 */ /* 0x000e220000000a00 */
[C---:B-1----:R-:W-:Y:S01]  /*98a0*/  @P1 IMAD.WIDE.U32 R8, R17.reuse, 0x20, R8 ;  /* 0x0000002011081825 */ /* 0x042fe200078e0008 */
[----:B------:R4:W-:Y:S04]  /*98b0*/  @P4 STG.E.128 desc[UR22][R4.64+0x10], R72 ;  /* 0x0000104804004986 */ /* 0x0009e8000c101d16 */
[----:B------:R4:W-:Y:S01]  /*98c0*/  @P1 STG.E.128 desc[UR22][R8.64], R108 ;  /* 0x0000006c08001986 */ /* 0x0009e2000c101d16 */
[C---:B--2---:R-:W-:Y:S01]  /*98d0*/  @P1 IMAD.WIDE.U32 R10, R17.reuse, 0x20, R10 ;  /* 0x00000020110a1825 */ /* 0x044fe200078e000a */
[----:B------:R-:W-:-:S02]  /*98e0*/  @P1 IADD3 R17, PT, PT, R17, 0x80, RZ ;  /* 0x0000008011111810 */ /* 0x000fc40007ffe0ff */
[----:B------:R4:W-:Y:S04]  /*98f0*/  @P1 STG.E.128 desc[UR22][R8.64+0x10], R112 ;  /* 0x0000107008001986 */ /* 0x0009e8000c101d16 */
        /* <DEDUP_REMOVED lines=19> */
.L_x_11997:
        /* <DEDUP_REMOVED lines=13> */
.L_x_15729:


//--------------------- .text._ZN10layer_norm22ln_bwd_finalize_kernelINS_22Kernel_traits_finalizeILj4096Ef6__halffS2_fjLb0ELj1024ELj4ENS_18Kernel_traits_baseILj4096EfS2_fS2_fjLj1024EEEEELb0ELb1EEEvNS_9BwdParamsE --------------------------
	.section	.text._ZN10layer_norm22ln_bwd_finalize_kernelINS_22Kernel_traits_finalizeILj4096Ef6__halffS2_fjLb0ELj1024ELj4ENS_18Kernel_traits_baseILj4096EfS2_fS2_fjLj1024EEEEELb0ELb1EEEvNS_9BwdParamsE,"ax",@progbits
	.align	128
        .global         _ZN10layer_norm22ln_bwd_finalize_kernelINS_22Kernel_traits_finalizeILj4096Ef6__halffS2_fjLb0ELj1024ELj4ENS_18Kernel_traits_baseILj4096EfS2_fS2_fjLj1024EEEEELb0ELb1EEEvNS_9BwdParamsE
        .type           _ZN10layer_norm22ln_bwd_finalize_kernelINS_22Kernel_traits_finalizeILj4096Ef6__halffS2_fjLb0ELj1024ELj4ENS_18Kernel_traits_baseILj4096EfS2_fS2_fjLj1024EEEEELb0ELb1EEEvNS_9BwdParamsE,@function
        .size           _ZN10layer_norm22ln_bwd_finalize_kernelINS_22Kernel_traits_finalizeILj4096Ef6__halffS2_fjLb0ELj1024ELj4ENS_18Kernel_traits_baseILj4096EfS2_fS2_fjLj1024EEEEELb0ELb1EEEvNS_9BwdParamsE,(.L_x_15730 - _ZN10layer_norm22ln_bwd_finalize_kernelINS_22Kernel_traits_finalizeILj4096Ef6__halffS2_fjLb0ELj1024ELj4ENS_18Kernel_traits_baseILj4096EfS2_fS2_fjLj1024EEEEELb0ELb1EEEvNS_9BwdParamsE)
        .other          _ZN10layer_norm22ln_bwd_finalize_kernelINS_22Kernel_traits_finalizeILj4096Ef6__halffS2_fjLb0ELj1024ELj4ENS_18Kernel_traits_baseILj4096EfS2_fS2_fjLj1024EEEEELb0ELb1EEEvNS_9BwdParamsE,@"STO_CUDA_ENTRY STV_DEFAULT"
_ZN10layer_norm22ln_bwd_finalize_kernelINS_22Kernel_traits_finalizeILj4096Ef6__halffS2_fjLb0ELj1024ELj4ENS_18Kernel_traits_baseILj4096EfS2_fS2_fjLj1024EEEEELb0ELb1EEEvNS_9BwdParamsE:
.text._ZN10layer_norm22ln_bwd_finalize_kernelINS_22Kernel_traits_finalizeILj4096Ef6__halffS2_fjLb0ELj1024ELj4ENS_18Kernel_traits_baseILj4096EfS2_fS2_fjLj1024EEEEELb0ELb1EEEvNS_9BwdParamsE:
        /* <DEDUP_REMOVED lines=77> */
.L_x_12002:
        /* <DEDUP_REMOVED lines=118> */
.L_x_12001:
[----:B------:R-:W-:Y:S05]  /*0c30*/  BSYNC.RECONVERGENT B1 ;  /* 0x0000000000017941 */ /* 0x000fea0003800200 */
.L_x_12000:
        /* <DEDUP_REMOVED lines=69> */
.L_x_12004:
[----:B------:R-:W-:Y:S05]  /*1090*/  BSYNC.RECONVERGENT B1 ;  /* 0x0000000000017941 */ /* 0x000fea0003800200 */
.L_x_12003:
        /* <DEDUP_REMOVED lines=38> */
.L_x_12006:
[----:B------:R-:W-:Y:S05]  /*1300*/  BSYNC.RECONVERGENT B1 ;  /* 0x0000000000017941 */ /* 0x000fea0003800200 */
.L_x_12005:
[----:B------:R-:W-:Y:S05]  /*1310*/  @!P1 BRA `(.L_x_11999) ;  /* 0x0000000000409947 */ /* 0x000fea0003800000 */
[----:B------:R-:W0:Y:S01]  /*1320*/  LDC R14, c[0x0][0x388] ;  /* 0x0000e200ff0e7b82 */ /* 0x000e220000000800 */
[----:B------:R-:W-:-:S07]  /*1330*/  IADD3 R12, PT, PT, -R54, RZ, RZ ;  /* 0x000000ff360c7210 */ /* 0x000fce0007ffe1ff */
[----:B------:R-:W1:Y:S08]  /*1340*/  LDC.64 R8, c[0x0][0x440] ;  /* 0x00011000ff087b82 */ /* 0x000e700000000a00 */
[----:B------:R-:W2:Y:S01]  /*1350*/  LDC.64 R10, c[0x0][0x448] ;  /* 0x00011200ff0a7b82 */ /* 0x000ea20000000a00 */
[----:B0-----:R-:W-:-:S05]  /*1360*/  IMAD R0, R3, R14, R0 ;  /* 0x0000000e03007224 */ /* 0x001fca00078e0200 */
[----:B------:R-:W-:-:S07]  /*1370*/  IADD3 R3, PT, PT, R57, R0, RZ ;  /* 0x0000000039037210 */ /* 0x000fce0007ffe0ff */
.L_x_12007:
        /* <DEDUP_REMOVED lines=10> */
.L_x_11999:
[----:B------:R-:W-:Y:S05]  /*1420*/  BSYNC.RECONVERGENT B0 ;  /* 0x0000000000007941 */ /* 0x000fea0003800200 */
.L_x_11998:
        /* <DEDUP_REMOVED lines=57> */
.L_x_12008:
        /* <DEDUP_REMOVED lines=12> */
.L_x_15730:


//--------------------- .text._ZN10layer_norm13ln_bwd_kernelINS_13Kernel_traitsIf6__halffS2_fjLj4096ELj1ELj1ELj4ELj16ENS_18Kernel_traits_baseILj4096EfS2_fS2_fjLj128EEEEELb1ELb0ELb1ELb1EEEvNS_9BwdParamsE --------------------------
	.section	.text._ZN10layer_norm13ln_bwd_kernelINS_13Kernel_traitsIf6__halffS2_fjLj4096ELj1ELj1ELj4ELj16ENS_18Kernel_traits_baseILj4096EfS2_fS2_fjLj128EEEEELb1ELb0ELb1ELb1EEEvNS_9BwdParamsE,"ax",@progbits
	.align	128
        .global         _ZN10layer_norm13ln_bwd_kernelINS_13Kernel_traitsIf6__halffS2_fjLj4096ELj1ELj1ELj4ELj16ENS_18Kernel_traits_baseILj4096EfS2_fS2_fjLj128EEEEELb1ELb0ELb1ELb1EEEvNS_9BwdParamsE
        .type           _ZN10layer_norm13ln_bwd_kernelINS_13Kernel_traitsIf6__halffS2_fjLj4096ELj1ELj1ELj4ELj16ENS_18Kernel_traits_baseILj4096EfS2_fS2_fjLj128EEEEELb1ELb0ELb1ELb1EEEvNS_9BwdParamsE,@function
        .size           _ZN10layer_norm13ln_bwd_kernelINS_13Kernel_traitsIf6__halffS2_fjLj4096ELj1ELj1ELj4ELj16ENS_18Kernel_traits_baseILj4096EfS2_fS2_fjLj128EEEEELb1ELb0ELb1ELb1EEEvNS_9BwdParamsE,(.L_x_15731 - _ZN10layer_norm13ln_bwd_kernelINS_13Kernel_traitsIf6__halffS2_fjLj4096ELj1ELj1ELj4ELj16ENS_18Kernel_traits_baseILj4096EfS2_fS2_fjLj128EEEEELb1ELb0ELb1ELb1EEEvNS_9BwdParamsE)
        .other          _ZN10layer_norm13ln_bwd_kernelINS_13Kernel_traitsIf6__halffS2_fjLj4096ELj1ELj1ELj4ELj16ENS_18Kernel_traits_baseILj4096EfS2_fS2_fjLj128EEEEELb1ELb0ELb1ELb1EEEvNS_9BwdParamsE,@"STO_CUDA_ENTRY STV_DEFAULT"
_ZN10layer_norm13ln_bwd_kernelINS_13Kernel_traitsIf6__halffS2_fjLj4096ELj1ELj1ELj4ELj16ENS_18Kernel_traits_baseILj4096EfS2_fS2_fjLj128EEEEELb1ELb0ELb1ELb1EEEvNS_9BwdParamsE:
.text._ZN10layer_norm13ln_bwd_kernelINS_13Kernel_traitsIf6__halffS2_fjLj4096ELj1ELj1ELj4ELj16ENS_18Kernel_traits_baseILj4096EfS2_fS2_fjLj128EEEEELb1ELb0ELb1ELb1EEEvNS_9BwdParamsE:
        /* <DEDUP_REMOVED lines=58> */
.L_x_12143:
[----:B------:R-:W1:Y:S08]  /*03a0*/  LDC.64 R6, c[0x0][0x3f8] ;  /* 0x0000fe00ff067b82 */ /* 0x000e700000000a00 */
[----:B------:R-:W2:Y:S08]  /*03b0*/  LDC.64 R164, c[0x0][0x3c8] ;  /* 0x0000f200ffa47b82 */ /* 0x000eb00000000a00 */
[----:B------:R-:W3:Y:S01]  /*03c0*/  LDC.64 R162, c[0x0][0x3f0] ;  /* 0x0000fc00ffa27b82 */ /* 0x000ee20000000a00 */
[----:B-1----:R-:W-:-:S07]  /*03d0*/  IMAD.WIDE R166, R2, 0x4, R6 ;  /* 0x0000000402a67825 */ /* 0x002fce00078e0206 */
[----:B------:R-:W1:Y:S01]  /*03e0*/  LDC.64 R160, c[0x0][0x3c0] ;  /* 0x0000f000ffa07b82 */ /* 0x000e620000000a00 */
[----:B0-----:R-:W4:Y:S01]  /*03f0*/  LDG.E R4, desc[UR12][R166.64] ;  /* 0x0000000ca6047981 */ /* 0x001f22000c1e1900 */
[----:B--2---:R-:W-:-:S05]  /*0400*/  IMAD.WIDE R164, R2, 0x4, R164 ;  /* 0x0000000402a47825 */ /* 0x004fca00078e02a4 */
[----:B-----5:R0:W5:Y:S01]  /*0410*/  LDG.E R6, desc[UR12][R164.64] ;  /* 0x0000000ca4067981 */ /* 0x020162000c1e1900 */
[----:B---3--:R-:W-:-:S05]  /*0420*/  IMAD.WIDE R162, R2, 0x4, R162 ;  /* 0x0000000402a27825 */ /* 0x008fca00078e02a2 */
[----:B------:R0:W5:Y:S01]  /*0430*/  LDG.E R7, desc[UR12][R162.64] ;  /* 0x0000000ca2077981 */ /* 0x000162000c1e1900 */
[----:B----4-:R-:W-:-:S13]  /*0440*/  ISETP.GE.AND P2, PT, R4, 0x1, PT ;  /* 0x000000010400780c */ /* 0x010fda0003f46270 */
        /* <DEDUP_REMOVED lines=15> */
[C---:B--2---:R-:W-:Y:S01]  /*0540*/  IADD3 R15, PT, PT, R213.reuse, 0x100, RZ ;  /* 0x00000100d50f7810 */ /* 0x044fe20007ffe0ff */
[C---:B-1----:R-:W-:Y:S01]  /*0550*/  IMAD.WIDE.U32 R8, R213.reuse, 0x20, R204 ;  /* 0x00000020d5087825 */ /* 0x042fe200078e00cc */
[----:B------:R-:W-:-:S03]  /*0560*/  IADD3 R215, PT, PT, R213, 0x80, RZ ;  /* 0x00000080d5d77810 */ /* 0x000fc60007ffe0ff */
[----:B----4-:R-:W-:Y:S01]  /*0570*/  IMAD.WIDE.U32 R16, R5, 0x10, R162 ;  /* 0x0000001005107825 */ /* 0x010fe200078e00a2 */
[----:B------:R-:W2:Y:S03]  /*0580*/  LDG.E.128 R200, desc[UR12][R8.64] ;  /* 0x0000000c08c87981 */ /* 0x000ea6000c1e1d00 */
[--C-:B------:R-:W-:Y:S01]  /*0590*/  IMAD.WIDE.U32 R12, R15, 0x20, R204.reuse ;  /* 0x000000200f0c7825 */ /* 0x100fe200078e00cc */
[----:B------:R-:W-:Y:S01]  /*05a0*/  IADD3 R165, PT, PT, R5, 0x80, RZ ;  /* 0x0000008005a57810 */ /* 0x000fe20007ffe0ff */
[----:B------:R-:W4:Y:S02]  /*05b0*/  LDG.E.128 R16, desc[UR12][R16.64] ;  /* 0x0000000c10107981 */ /* 0x000f24000c1e1d00 */
[----:B------:R-:W-:Y:S02]  /*05c0*/  IMAD.WIDE.U32 R10, R215, 0x20, R204 ;  /* 0x00000020d70a7825 */ /* 0x000fe400078e00cc */
[----:B------:R-:W4:Y:S01]  /*05d0*/  LDG.E.128 R180, desc[UR12][R12.64] ;  /* 0x0000000c0cb47981 */ /* 0x000f22000c1e1d00 */
[----:B------:R-:W-:Y:S01]  /*05e0*/  IADD3 R161, PT, PT, R5, 0x180, RZ ;  /* 0x0000018005a17810 */ /* 0x000fe20007ffe0ff */
[----:B------:R-:W-:-:S02]  /*05f0*/  IMAD.WIDE.U32 R164, R165, 0x10, R162 ;  /* 0x00000010a5a47825 */ /* 0x000fc400078e00a2 */
[----:B------:R0:W4:Y:S01]  /*0600*/  LDG.E.128 R168, desc[UR12][R8.64+0x10] ;  /* 0x0000100c08a87981 */ /* 0x000122000c1e1d00 */
[----:B------:R-:W-:-:S03]  /*0610*/  IADD3 R185, PT, PT, R5, 0x100, RZ ;  /* 0x0000010005b97810 */ /* 0x000fc60007ffe0ff */
[----:B------:R-:W4:Y:S01]  /*0620*/  LDG.E.128 R176, desc[UR12][R10.64+0x10] ;  /* 0x0000100c0ab07981 */ /* 0x000f22000c1e1d00 */
[----:B------:R-:W-:-:S03]  /*0630*/  IMAD.WIDE.U32 R160, R161, 0x10, R162 ;  /* 0x00000010a1a07825 */ /* 0x000fc600078e00a2 */
[----:B------:R1:W4:Y:S01]  /*0640*/  LDG.E.128 R172, desc[UR12][R10.64] ;  /* 0x0000000c0aac7981 */ /* 0x000322000c1e1d00 */
[----:B0-----:R-:W-:Y:S01]  /*0650*/  IADD3 R9, PT, PT, R213, 0x180, RZ ;  /* 0x00000180d5097810 */ /* 0x001fe20007ffe0ff */
[----:B------:R-:W-:Y:S02]  /*0660*/  IMAD.WIDE.U32 R184, R185, 0x10, R162 ;  /* 0x00000010b9b87825 */ /* 0x000fe400078e00a2 */
[----:B------:R-:W4:Y:S02]  /*0670*/  LDG.E.128 R164, desc[UR12][R164.64] ;  /* 0x0000000ca4a47981 */ /* 0x000f24000c1e1d00 */
[----:B------:R-:W-:Y:S02]  /*0680*/  IMAD.WIDE.U32 R204, R9, 0x20, R204 ;  /* 0x0000002009cc7825 */ /* 0x000fe400078e00cc */
[----:B------:R-:W4:Y:S04]  /*0690*/  LDG.E.128 R160, desc[UR12][R160.64] ;  /* 0x0000000ca0a07981 */ /* 0x000f28000c1e1d00 */
[----:B------:R0:W4:Y:S01]  /*06a0*/  LDG.E.128 R188, desc[UR12][R12.64+0x10] ;  /* 0x0000100c0cbc7981 */ /* 0x000122000c1e1d00 */
[----:B------:R-:W-:Y:S01]  /*06b0*/  MOV R8, UR7 ;  /* 0x0000000700087c02 */ /* 0x000fe20008000f00 */
[----:B-1----:R-:W1:Y:S02]  /*06c0*/  LDC.64 R10, c[0x0][0x3b0] ;  /* 0x0000ec00ff0a7b82 */ /* 0x002e640000000a00 */
[----:B------:R-:W4:Y:S04]  /*06d0*/  LDG.E.128 R192, desc[UR12][R204.64] ;  /* 0x0000000cccc07981 */ /* 0x000f28000c1e1d00 */
[----:B------:R-:W4:Y:S04]  /*06e0*/  LDG.E.128 R184, desc[UR12][R184.64] ;  /* 0x0000000cb8b87981 */ /* 0x000f28000c1e1d00 */
[----:B------:R0:W4:Y:S01]  /*06f0*/  LDG.E.128 R196, desc[UR12][R204.64+0x10] ;  /* 0x0000100cccc47981 */ /* 0x000122000c1e1d00 */
[----:B------:R-:W-:-:S04]  /*0700*/  ISETP.NE.U32.AND P0, PT, RZ, UR6, PT ;  /* 0x00000006ff007c0c */ /* 0x000fc8000bf05070 */
[----:B------:R-:W-:Y:S02]  /*0710*/  ISETP.NE.AND.EX P0, PT, R8, RZ, PT, P0 ;  /* 0x000000ff0800720c */ /* 0x000fe40003f05300 */
[----:B-----5:R-:W-:-:S11]  /*0720*/  ISETP.GE.AND P3, PT, R7, 0x1, PT ;  /* 0x000000010700780c */ /* 0x020fd60003f66270 */
[----:B0-----:R-:W0:Y:S02]  /*0730*/  @P0 LDC.64 R12, c[0x0][0x438] ;  /* 0x00010e00ff0c0b82 */ /* 0x001e240000000a00 */
[----:B------:R-:W-:-:S06]  /*0740*/  @P3 IADD3 R3, PT, PT, R7, -0x1, RZ ;  /* 0xffffffff07033810 */ /* 0x000fcc0007ffe0ff */
[----:B------:R-:W1:Y:S01]  /*0750*/  @P0 LDC.64 R206, c[0x0][0x438] ;  /* 0x00010e00ffce0b82 */ /* 0x000e620000000a00 */
[----:B------:R-:W-:-:S07]  /*0760*/  @P3 IMAD R3, R3, R212, RZ ;  /* 0x000000d403033224 */ /* 0x000fce00078e02ff */
[----:B------:R-:W1:Y:S08]  /*0770*/  @P0 LDC.64 R208, c[0x0][0x438] ;  /* 0x00010e00ffd00b82 */ /* 0x000e700000000a00 */
[----:B------:R-:W1:Y:S01]  /*0780*/  @P0 LDC.64 R210, c[0x0][0x438] ;  /* 0x00010e00ffd20b82 */ /* 0x000e620000000a00 */
[----:B------:R-:W-:-:S04]  /*0790*/  @P3 SHF.R.S32.HI R204, RZ, 0x1f, R3 ;  /* 0x0000001fffcc3819 */ /* 0x000fc80000011403 */
[----:B------:R-:W-:Y:S02]  /*07a0*/  @P3 LEA.HI R5, R204, R3, RZ, 0x3 ;  /* 0x00000003cc053211 */ /* 0x000fe400078f18ff */
[----:B------:R-:W-:Y:S02]  /*07b0*/  MOV R3, RZ ;  /* 0x000000ff00037202 */ /* 0x000fe40000000f00 */
[----:B------:R-:W-:Y:S01]  /*07c0*/  @P3 LEA.HI.SX32 R3, R5, R0, 0x1d ;  /* 0x0000000005033211 */ /* 0x000fe200078feaff */
[----:B0-----:R-:W-:-:S03]  /*07d0*/  @P0 IMAD.WIDE.U32 R12, R213, 0x20, R12 ;  /* 0x00000020d50c0825 */ /* 0x001fc600078e000c */
[----:B------:R-:W-:Y:S01]  /*07e0*/  IADD3 R213, PT, PT, R3, 0x80, RZ ;  /* 0x0000008003d57810 */ /* 0x000fe20007ffe0ff */
[----:B-1----:R-:W-:Y:S01]  /*07f0*/  @P0 IMAD.WIDE.U32 R204, R215, 0x20, R206 ;  /* 0x00000020d7cc0825 */ /* 0x002fe200078e00ce */
[C---:B------:R-:W-:Y:S01]  /*0800*/  IADD3 R215, PT, PT, R3.reuse, 0x100, RZ ;  /* 0x0000010003d77810 */ /* 0x040fe20007ffe0ff */
[----:B------:R-:W5:Y:S01]  /*0810*/  @P0 LDG.E.128 R48, desc[UR12][R12.64] ;  /* 0x0000000c0c300981 */ /* 0x000f62000c1e1d00 */
[----:B------:R-:W-:Y:S01]  /*0820*/  IADD3 R217, PT, PT, R3, 0x180, RZ ;  /* 0x0000018003d97810 */ /* 0x000fe20007ffe0ff */
[----:B------:R-:W-:Y:S02]  /*0830*/  @P0 IMAD.WIDE.U32 R206, R15, 0x20, R208 ;  /* 0x000000200fce0825 */ /* 0x000fe400078e00d0 */
[----:B------:R2:W5:Y:S02]  /*0840*/  @P0 LDG.E.128 R44, desc[UR12][R12.64+0x10] ;  /* 0x0000100c0c2c0981 */ /* 0x000564000c1e1d00 */
[----:B------:R-:W-:Y:S02]  /*0850*/  IMAD.WIDE.U32 R212, R213, 0x8, R10 ;  /* 0x00000008d5d47825 */ /* 0x000fe400078e000a */
[----:B------:R-:W5:Y:S02]  /*0860*/  @P0 LDG.E.128 R40, desc[UR12][R204.64] ;  /* 0x0000000ccc280981 */ /* 0x000f64000c1e1d00 */
[----:B------:R-:W-:-:S02]  /*0870*/  @P0 IMAD.WIDE.U32 R208, R9, 0x20, R210 ;  /* 0x0000002009d00825 */ /* 0x000fc400078e00d2 */
[----:B------:R-:W5:Y:S02]  /*0880*/  LDG.E.64 R212, desc[UR12][R212.64] ;  /* 0x0000000cd4d47981 */ /* 0x000f64000c1e1b00 */
[--C-:B------:R-:W-:Y:S02]  /*0890*/  IMAD.WIDE.U32 R210, R3, 0x8, R10.reuse ;  /* 0x0000000803d27825 */ /* 0x100fe400078e000a */
[----:B------:R-:W5:Y:S02]  /*08a0*/  @P0 LDG.E.128 R36, desc[UR12][R204.64+0x10] ;  /* 0x0000100ccc240981 */ /* 0x000f64000c1e1d00 */
[--C-:B------:R-:W-:Y:S02]  /*08b0*/  IMAD.WIDE.U32 R214, R215, 0x8, R10.reuse ;  /* 0x00000008d7d67825 */ /* 0x100fe400078e000a */
[----:B------:R-:W5:Y:S02]  /*08c0*/  LDG.E.64 R210, desc[UR12][R210.64] ;  /* 0x0000000cd2d27981 */ /* 0x000f64000c1e1b00 */
[----:B------:R-:W-:-:S02]  /*08d0*/  IMAD.WIDE.U32 R216, R217, 0x8, R10 ;  /* 0x00000008d9d87825 */ /* 0x000fc400078e000a */
[----:B------:R-:W5:Y:S04]  /*08e0*/  LDG.E.64 R214, desc[UR12][R214.64] ;  /* 0x0000000cd6d67981 */ /* 0x000f68000c1e1b00 */
[----:B------:R-:W5:Y:S04]  /*08f0*/  LDG.E.64 R216, desc[UR12][R216.64] ;  /* 0x0000000cd8d87981 */ /* 0x000f68000c1e1b00 */
[----:B------:R-:W5:Y:S04]  /*0900*/  @P0 LDG.E.128 R32, desc[UR12][R206.64] ;  /* 0x0000000cce200981 */ /* 0x000f68000c1e1d00 */
[----:B------:R-:W5:Y:S04]  /*0910*/  @P0 LDG.E.128 R28, desc[UR12][R206.64+0x10] ;  /* 0x0000100cce1c0981 */ /* 0x000f68000c1e1d00 */
[----:B------:R-:W5:Y:S04]  /*0920*/  @P0 LDG.E.128 R24, desc[UR12][R208.64] ;  /* 0x0000000cd0180981 */ /* 0x000f68000c1e1d00 */
[----:B------:R0:W5:Y:S01]  /*0930*/  @P0 LDG.E.128 R20, desc[UR12][R208.64+0x10] ;  /* 0x0000100cd0140981 */ /* 0x000162000c1e1d00 */
[----:B------:R-:W-:-:S04]  /*0940*/  ISETP.NE.AND P0, PT, RZ, UR14, PT ;  /* 0x0000000eff007c0c */ /* 0x000fc8000bf05270 */
[----:B---3--:R-:W-:-:S05]  /*0950*/  FSEL R14, R14, RZ, !P0 ;  /* 0x000000ff0e0e7208 */ /* 0x008fca0004000000 */
[C---:B--2---:R-:W-:Y:S01]  /*0960*/  FADD.FTZ R13, -R14.reuse, R203 ;  /* 0x000000cb0e0d7221 */ /* 0x044fe20000010100 */
[C---:B------:R-:W-:Y:S01]  /*0970*/  FADD.FTZ R9, -R14.reuse, R201 ;  /* 0x000000c90e097221 */ /* 0x040fe20000010100 */
[--C-:B----4-:R-:W-:Y:S02]  /*0980*/  HADD2.F32 R12, -RZ, R17.reuse.H1_H1 ;  /* 0x30000011ff0c7230 */ /* 0x110fe40000004100 */
[----:B------:R-:W-:Y:S01]  /*0990*/  FADD.FTZ R225, -R14, R180 ;  /* 0x000000b40ee17221 */ /* 0x000fe20000010100 */
[----:B------:R-:W-:Y:S01]  /*09a0*/  FMUL.FTZ R180, R6, R13 ;  /* 0x0000000d06b47220 */ /* 0x000fe20000410000 */
[----:B------:R-:W-:Y:S02]  /*09b0*/  HADD2.F32 R15, -RZ, R17.H0_H0 ;  /* 0x20000011ff0f7230 */ /* 0x000fe40000004100 */
[C---:B------:R-:W-:Y:S01]  /*09c0*/  FADD.FTZ R169, -R14.reuse, R169 ;  /* 0x000000a90ea97221 */ /* 0x040fe20000010100 */
[----:B------:R-:W-:Y:S01]  /*09d0*/  FADD.FTZ R3, -R14, R200 ;  /* 0x000000c80e037221 */ /* 0x000fe20000010100 */
[----:B------:R-:W-:-:S02]  /*09e0*/  HADD2.F32 R17, -RZ, R18.H0_H0 ;  /* 0x20000012ff117230 */ /* 0x000fc40000004100 */
[----:B------:R-:W-:Y:S01]  /*09f0*/  FADD.FTZ R223, -R14, R178 ;  /* 0x000000b20edf7221 */ /* 0x000fe20000010100 */
[----:B------:R-:W-:Y:S01]  /*0a00*/  FMUL.FTZ R178, R6, R9 ;  /* 0x0000000906b27220 */ /* 0x000fe20000410000 */
[----:B------:R-:W-:Y:S02]  /*0a10*/  HADD2.F32 R18, -RZ, R18.H1_H1 ;  /* 0x30000012ff127230 */ /* 0x000fe40000004100 */
[----:B------:R-:W-:Y:S01]  /*0a20*/  FADD.FTZ R143, R143, R12 ;  /* 0x0000000c8f8f7221 */ /* 0x000fe20000010000 */
[-C--:B------:R-:W-:Y:S01]  /*0a30*/  FFMA.FTZ R55, R180, R12.reuse, R55 ;  /* 0x0000000cb4377223 */ /* 0x080fe20000010037 */
[----:B------:R-:W-:Y:S01]  /*0a40*/  FMUL.FTZ R9, R107, R12 ;  /* 0x0000000c6b097220 */ /* 0x000fe20000410000 */
[----:B------:R-:W-:Y:S01]  /*0a50*/  FADD.FTZ R11, -R14, R202 ;  /* 0x000000ca0e0b7221 */ /* 0x000fe20000010100 */
[----:B------:R-:W-:Y:S01]  /*0a60*/  FMUL.FTZ R12, R6, R169 ;  /* 0x000000a9060c7220 */ /* 0x000fe20000410000 */
[--C-:B------:R-:W-:Y:S02]  /*0a70*/  HADD2.F32 R5, -RZ, R16.reuse.H0_H0 ;  /* 0x20000010ff057230 */ /* 0x100fe40000004100 */
[----:B------:R-:W-:Y:S01]  /*0a80*/  FADD.FTZ R171, -R14, R171 ;  /* 0x000000ab0eab7221 */ /* 0x000fe20000010100 */
[----:B------:R-:W-:-:S02]  /*0a90*/  HADD2.F32 R10, -RZ, R16.H1_H1 ;  /* 0x30000010ff0a7230 */ /* 0x000fc40000004100 */
[----:B------:R-:W-:Y:S01]  /*0aa0*/  FMUL.FTZ R3, R6, R3 ;  /* 0x0000000306037220 */ /* 0x000fe20000410000 */
[C---:B------:R-:W-:Y:S01]  /*0ab0*/  FADD.FTZ R203, -R14.reuse, R170 ;  /* 0x000000aa0ecb7221 */ /* 0x040fe20000010100 */
[--C-:B------:R-:W-:Y:S02]  /*0ac0*/  HADD2.F32 R201, -RZ, R19.reuse.H0_H0 ;  /* 0x20000013ffc97230 */ /* 0x100fe40000004100 */
[----:B------:R-:W-:Y:S01]  /*0ad0*/  FADD.FTZ R175, -R14, R175 ;  /* 0x000000af0eaf7221 */ /* 0x000fe20000010100 */
[----:B------:R-:W-:Y:S02]  /*0ae0*/  HADD2.F32 R16, -RZ, R19.H1_H1 ;  /* 0x30000013ff107230 */ /* 0x000fe40000004100 */
[----:B------:R-:W-:Y:S01]  /*0af0*/  FMUL.FTZ R11, R6, R11 ;  /* 0x0000000b060b7220 */ /* 0x000fe20000410000 */
[--C-:B------:R-:W-:Y:S02]  /*0b00*/  HADD2.F32 R221, -RZ, R167.reuse.H0_H0 ;  /* 0x200000a7ffdd7230 */ /* 0x100fe40000004100 */
[----:B------:R-:W-:Y:S01]  /*0b10*/  FADD.FTZ R149, R149, R18 ;  /* 0x0000001295957221 */ /* 0x000fe20000010000 */
[----:B------:R-:W-:-:S02]  /*0b20*/  HADD2.F32 R170, -RZ, R167.H1_H1 ;  /* 0x300000a7ffaa7230 */ /* 0x000fc40000004100 */
[-C--:B------:R-:W-:Y:S01]  /*0b30*/  FFMA.FTZ R57, R12, R18.reuse, R57 ;  /* 0x000000120c397223 */ /* 0x080fe20000010039 */
[----:B------:R-:W-:Y:S01]  /*0b40*/  FMUL.FTZ R13, R109, R18 ;  /* 0x000000126d0d7220 */ /* 0x000fe20000410000 */
[C---:B------:R-:W-:Y:S01]  /*0b50*/  FADD.FTZ R19, -R14.reuse, R168 ;  /* 0x000000a80e137221 */ /* 0x040fe20000010100 */
[C---:B------:R-:W-:Y:S01]  /*0b60*/  FADD.FTZ R167, -R14.reuse, R176 ;  /* 0x000000b00ea77221 */ /* 0x040fe20000010100 */
[----:B------:R-:W-:Y:S01]  /*0b70*/  FADD.FTZ R227, -R14, R182 ;  /* 0x000000b60ee37221 */ /* 0x000fe20000010100 */
[----:B------:R-:W-:Y:S01]  /*0b80*/  FMUL.FTZ R18, R6, R171 ;  /* 0x000000ab06127220 */ /* 0x000fe20000410000 */
[----:B------:R-:W-:Y:S01]  /*0b90*/  FADD.FTZ R173, -R14, R173 ;  /* 0x000000ad0ead7221 */ /* 0x000fe20000010100 */
[----:B------:R-:W-:Y:S01]  /*0ba0*/  FADD.FTZ R140, R140, R5 ;  /* 0x000000058c8c7221 */ /* 0x000fe20000010000 */
[-C--:B------:R-:W-:Y:S01]  /*0bb0*/  FFMA.FTZ R52, R3, R5.reuse, R52 ;  /* 0x0000000503347223 */ /* 0x080fe20000010034 */
[----:B------:R-:W-:Y:S01]  /*0bc0*/  FMUL.FTZ R182, R104, R5 ;  /* 0x0000000568b67220 */ /* 0x000fe20000410000 */
[----:B------:R-:W-:-:S02]  /*0bd0*/  HADD2.F32 R219, -RZ, R165.H0_H0 ;  /* 0x200000a5ffdb7230 */ /* 0x000fc40000004100 */
[----:B------:R-:W-:Y:S01]  /*0be0*/  FADD.FTZ R237, -R14, R192 ;  /* 0x000000c00eed7221 */ /* 0x000fe20000010100 */
[----:B------:R-:W-:Y:S02]  /*0bf0*/  HADD2.F32 R168, -RZ, R165.H1_H1 ;  /* 0x300000a5ffa87230 */ /* 0x000fe40000004100 */
[----:B------:R-:W-:Y:S01]  /*0c00*/  FADD.FTZ R141, R141, R10 ;  /* 0x0000000a8d8d7221 */ /* 0x000fe20000010000 */
[-C--:B------:R-:W-:Y:S01]  /*0c10*/  FFMA.FTZ R53, R178, R10.reuse, R53 ;  /* 0x0000000ab2357223 */ /* 0x080fe20000010035 */
[----:B------:R-:W-:Y:S01]  /*0c20*/  FMUL.FTZ R5, R105, R10 ;  /* 0x0000000a69057220 */ /* 0x000fe20000410000 */
[----:B0-----:R-:W-:Y:S02]  /*0c30*/  HADD2.F32 R209, -RZ, R164.H0_H0 ;  /* 0x200000a4ffd17230 */ /* 0x001fe40000004100 */
[----:B------:R-:W-:Y:S01]  /*0c40*/  FADD.FTZ R142, R142, R15 ;  /* 0x0000000f8e8e7221 */ /* 0x000fe20000010000 */
[----:B------:R-:W-:Y:S02]  /*0c50*/  HADD2.F32 R165, -RZ, R166.H0_H0 ;  /* 0x200000a6ffa57230 */ /* 0x000fe40000004100 */
[-C--:B------:R-:W-:Y:S01]  /*0c60*/  FFMA.FTZ R54, R11, R15.reuse, R54 ;  /* 0x0000000f0b367223 */ /* 0x080fe20000010036 */
[----:B------:R-:W-:Y:S01]  /*0c70*/  FMUL.FTZ R10, R106, R15 ;  /* 0x0000000f6a0a7220 */ /* 0x000fe20000410000 */
[----:B------:R-:W-:Y:S01]  /*0c80*/  FMUL.FTZ R192, R6, R175 ;  /* 0x000000af06c07220 */ /* 0x000fe20000410000 */
[----:B------:R-:W-:-:S02]  /*0c90*/  HADD2.F32 R164, -RZ, R164.H1_H1 ;  /* 0x300000a4ffa47230 */ /* 0x000fc40000004100 */
[----:B------:R-:W-:Y:S01]  /*0ca0*/  FADD.FTZ R177, -R14, R177 ;  /* 0x000000b10eb17221 */ /* 0x000fe20000010100 */
[----:B------:R-:W-:Y:S01]  /*0cb0*/  FMUL.FTZ R19, R6, R19 ;  /* 0x0000001306137220 */ /* 0x000fe20000410000 */
[----:B------:R-:W-:Y:S01]  /*0cc0*/  FADD.FTZ R151, R151, R16 ;  /* 0x0000001097977221 */ /* 0x000fe20000010000 */
[-C--:B------:R-:W-:Y:S01]  /*0cd0*/  FFMA.FTZ R59, R18, R16.reuse, R59 ;  /* 0x00000010123b7223 */ /* 0x080fe2000001003b */
[----:B------:R-:W-:Y:S01]  /*0ce0*/  FMUL.FTZ R15, R111, R16 ;  /* 0x000000106f0f7220 */ /* 0x000fe20000410000 */
[----:B------:R-:W-:Y:S01]  /*0cf0*/  FMUL.FTZ R169, R6, R167 ;  /* 0x000000a706a97220 */ /* 0x000fe20000410000 */
[----:B------:R-:W-:Y:S01]  /*0d00*/  FADD.FTZ R207, -R14, R174 ;  /* 0x000000ae0ecf7221 */ /* 0x000fe20000010100 */
[--C-:B------:R-:W-:Y:S02]  /*0d10*/  HADD2.F32 R249, -RZ, R163.reuse.H0_H0 ;  /* 0x200000a3fff97230 */ /* 0x100fe40000004100 */
[----:B------:R-:W-:Y:S01]  /*0d20*/  FADD.FTZ R206, RZ, R182 ;  /* 0x000000b6ffce7221 */ /* 0x000fe20000010000 */
[----:B------:R-:W-:-:S02]  /*0d30*/  HADD2.F32 R176, -RZ, R163.H1_H1 ;  /* 0x300000a3ffb07230 */ /* 0x000fc40000004100 */
[----:B------:R-:W-:Y:S01]  /*0d40*/  FMUL.FTZ R16, R6, R173 ;  /* 0x000000ad06107220 */ /* 0x000fe20000410000 */
[--C-:B------:R-:W-:Y:S02]  /*0d50*/  HADD2.F32 R233, -RZ, R187.reuse.H0_H0 ;  /* 0x200000bbffe97230 */ /* 0x100fe40000004100 */
[----:B------:R-:W-:Y:S01]  /*0d60*/  FFMA.FTZ R163, R3, R182, RZ ;  /* 0x000000b603a37223 */ /* 0x000fe200000100ff */
[----:B------:R-:W-:Y:S02]  /*0d70*/  HADD2.F32 R174, -RZ, R187.H1_H1 ;  /* 0x300000bbffae7230 */ /* 0x000fe40000004100 */
[C---:B------:R-:W-:Y:S01]  /*0d80*/  FADD.FTZ R187, -R14.reuse, R188 ;  /* 0x000000bc0ebb7221 */ /* 0x040fe20000010100 */
[----:B------:R-:W-:Y:S02]  /*0d90*/  HADD2.F32 R166, -RZ, R166.H1_H1 ;  /* 0x300000a6ffa67230 */ /* 0x000fe40000004100 */
[----:B------:R-:W-:Y:S01]  /*0da0*/  FADD.FTZ R243, -R14, R198 ;  /* 0x000000c60ef37221 */ /* 0x000fe20000010100 */
        /* <DEDUP_REMOVED lines=24> */
[----:B------:R-:W-:Y:S01]  /*0f30*/  FADD.FTZ R235, -R14, R190 ;  /* 0x000000be0eeb7221 */ /* 0x000fe20000010100 */
[----:B------:R-:W-:Y:S01]  /*0f40*/  FMUL.FTZ R190, R110, R201 ;  /* 0x000000c96ebe7220 */ /* 0x000fe20000410000 */
[----:B------:R-:W-:Y:S01]  /*0f50*/  FADD.FTZ R165, R166, R13 ;  /* 0x0000000da6a57221 */ /* 0x000fe20000010000 */
[----:B------:R-:W-:Y:S01]  /*0f60*/  FMUL.FTZ R203, R6, R203 ;  /* 0x000000cb06cb7220 */ /* 0x000fe20000410000 */
[----:B------:R-:W-:Y:S01]  /*0f70*/  FFMA.FTZ R164, R12, R13, R163 ;  /* 0x0000000d0ca47223 */ /* 0x000fe200000100a3 */
[C---:B------:R-:W-:Y:S01]  /*0f80*/  FADD.FTZ R205, -R14.reuse, R172 ;  /* 0x000000ac0ecd7221 */ /* 0x040fe20000010100 */
[----:B------:R-:W-:Y:S02]  /*0f90*/  FADD.FTZ R166, R165, R190 ;  /* 0x000000bea5a67221 */ /* 0x000fe40000010000 */
[----:B------:R-:W-:Y:S01]  /*0fa0*/  FFMA.FTZ R163, R203, R190, R164 ;  /* 0x000000becba37223 */ /* 0x000fe200000100a4 */
[----:B------:R-:W-:Y:S01]  /*0fb0*/  FADD.FTZ R239, -R14, R194 ;  /* 0x000000c20eef7221 */ /* 0x000fe20000010100 */
[----:B------:R-:W-:Y:S01]  /*0fc0*/  FMUL.FTZ R194, R112, R209 ;  /* 0x000000d170c27220 */ /* 0x000fe20000410000 */
[----:B------:R-:W-:Y:S01]  /*0fd0*/  FADD.FTZ R165, R166, R15 ;  /* 0x0000000fa6a57221 */ /* 0x000fe20000010000 */
[----:B------:R-:W-:Y:S01]  /*0fe0*/  FMUL.FTZ R205, R6, R205 ;  /* 0x000000cd06cd7220 */ /* 0x000fe20000410000 */
[----:B------:R-:W-:-:S02]  /*0ff0*/  FFMA.FTZ R166, R18, R15, R163 ;  /* 0x0000000f12a67223 */ /* 0x000fc400000100a3 */
[----:B------:R-:W-:Y:S02]  /*1000*/  FADD.FTZ R164, R165, R194 ;  /* 0x000000c2a5a47221 */ /* 0x000fe40000010000 */
[----:B------:R-:W-:Y:S01]  /*1010*/  FFMA.FTZ R163, R205, R194, R166 ;  /* 0x000000c2cda37223 */ /* 0x000fe200000100a6 */
[----:B------:R-:W-:Y:S01]  /*1020*/  FADD.FTZ R241, -R14, R196 ;  /* 0x000000c40ef17221 */ /* 0x000fe20000010100 */
[----:B------:R-:W-:Y:S01]  /*1030*/  FMUL.FTZ R196, R114, R219 ;  /* 0x000000db72c47220 */ /* 0x000fe20000410000 */
        /* <DEDUP_REMOVED lines=17> */
[----:B------:R-:W-:Y:S01]  /*1150*/  FMUL.FTZ R200, R6, R179 ;  /* 0x000000b306c87220 */ /* 0x000fe20000410000 */
[----:B------:R-:W-:Y:S01]  /*1160*/  FFMA.FTZ R163, R223, R202, R164 ;  /* 0x000000cadfa37223 */ /* 0x000fe200000100a4 */
[----:B------:R-:W-:Y:S01]  /*1170*/  FADD.FTZ R181, -R14, R181 ;  /* 0x000000b50eb57221 */ /* 0x000fe20000010100 */
[----:B------:R-:W-:Y:S02]  /*1180*/  HADD2.F32 R184, -RZ, R184.H1_H1 ;  /* 0x300000b8ffb87230 */ /* 0x000fe40000004100 */
[----:B------:R-:W-:Y:S01]  /*1190*/  FMUL.FTZ R206, R120, R229 ;  /* 0x000000e578ce7220 */ /* 0x000fe20000410000 */
[----:B------:R-:W-:Y:S01]  /*11a0*/  FADD.FTZ R165, R166, R175 ;  /* 0x000000afa6a57221 */ /* 0x000fe20000010000 */
[----:B------:R-:W-:Y:S01]  /*11b0*/  FMUL.FTZ R225, R6, R225 ;  /* 0x000000e106e17220 */ /* 0x000fe20000410000 */
[C---:B------:R-:W-:Y:S01]  /*11c0*/  FFMA.FTZ R166, R200.reuse, R175, R163 ;  /* 0x000000afc8a67223 */ /* 0x040fe200000100a3 */
[----:B------:R-:W-:Y:S01]  /*11d0*/  FADD.FTZ R147, R147, R170 ;  /* 0x000000aa93937221 */ /* 0x000fe20000010000 */
[----:B------:R-:W-:Y:S01]  /*11e0*/  FFMA.FTZ R67, R200, R170, R67 ;  /* 0x000000aac8437223 */ /* 0x000fe20000010043 */
[----:B------:R-:W-:-:S02]  /*11f0*/  HADD2.F32 R231, -RZ, R185.H0_H0 ;  /* 0x200000b9ffe77230 */ /* 0x000fc40000004100 */
[----:B------:R-:W-:Y:S01]  /*1200*/  FMUL.FTZ R170, R6, R181 ;  /* 0x000000b506aa7220 */ /* 0x000fe20000410000 */
[----:B------:R-:W-:Y:S01]  /*1210*/  FMUL.FTZ R177, R121, R184 ;  /* 0x000000b879b17220 */ /* 0x000fe20000410000 */
[----:B------:R-:W-:Y:S01]  /*1220*/  FADD.FTZ R164, R165, R206 ;  /* 0x000000cea5a47221 */ /* 0x000fe20000010000 */
[----:B------:R-:W-:Y:S01]  /*1230*/  FFMA.FTZ R163, R225, R206, R166 ;  /* 0x000000cee1a37223 */ /* 0x000fe200000100a6 */
[----:B------:R-:W-:Y:S01]  /*1240*/  FADD.FTZ R183, -R14, R183 ;  /* 0x000000b70eb77221 */ /* 0x000fe20000010100 */
[----:B------:R-:W-:Y:S02]  /*1250*/  HADD2.F32 R172, -RZ, R185.H1_H1 ;  /* 0x300000b9ffac7230 */ /* 0x000fe40000004100 */
[----:B------:R-:W-:Y:S01]  /*1260*/  FADD.FTZ R73, R73, R184 ;  /* 0x000000b849497221 */ /* 0x000fe20000010000 */
[----:B------:R-:W-:Y:S01]  /*1270*/  FFMA.FTZ R69, R170, R184, R69 ;  /* 0x000000b8aa457223 */ /* 0x000fe20000010045 */
[----:B------:R-:W-:Y:S01]  /*1280*/  FMUL.FTZ R184, R122, R231 ;  /* 0x000000e77ab87220 */ /* 0x000fe20000410000 */
[----:B------:R-:W-:Y:S01]  /*1290*/  FADD.FTZ R165, R164, R177 ;  /* 0x000000b1a4a57221 */ /* 0x000fe20000010000 */
[----:B------:R-:W-:Y:S01]  /*12a0*/  FMUL.FTZ R227, R6, R227 ;  /* 0x000000e306e37220 */ /* 0x000fe20000410000 */
[----:B------:R-:W-:Y:S01]  /*12b0*/  FFMA.FTZ R164, R170, R177, R163 ;  /* 0x000000b1aaa47223 */ /* 0x000fe200000100a3 */
[----:B------:R-:W-:-:S02]  /*12c0*/  HADD2.F32 R185, -RZ, R186.H0_H0 ;  /* 0x200000baffb97230 */ /* 0x000fc40000004100 */
[----:B------:R-:W-:Y:S01]  /*12d0*/  FMUL.FTZ R204, R6, R183 ;  /* 0x000000b706cc7220 */ /* 0x000fe20000410000 */
[----:B------:R-:W-:Y:S01]  /*12e0*/  FMUL.FTZ R179, R123, R172 ;  /* 0x000000ac7bb37220 */ /* 0x000fe20000410000 */
[----:B------:R-:W-:Y:S01]  /*12f0*/  FADD.FTZ R166, R165, R184 ;  /* 0x000000b8a5a67221 */ /* 0x000fe20000010000 */
[----:B------:R-:W-:Y:S01]  /*1300*/  FFMA.FTZ R163, R227, R184, R164 ;  /* 0x000000b8e3a37223 */ /* 0x000fe200000100a4 */
[C---:B------:R-:W-:Y:S01]  /*1310*/  FADD.FTZ R191, -R14.reuse, R191 ;  /* 0x000000bf0ebf7221 */ /* 0x040fe20000010100 */
[----:B------:R-:W-:Y:S02]  /*1320*/  HADD2.F32 R186, -RZ, R186.H1_H1 ;  /* 0x300000baffba7230 */ /* 0x000fe40000004100 */
[----:B------:R-:W-:Y:S01]  /*1330*/  FADD.FTZ R189, -R14, R189 ;  /* 0x000000bd0ebd7221 */ /* 0x000fe20000010100 */
[----:B------:R-:W-:Y:S01]  /*1340*/  FADD.FTZ R75, R75, R172 ;  /* 0x000000ac4b4b7221 */ /* 0x000fe20000010000 */
[----:B------:R-:W-:Y:S01]  /*1350*/  FFMA.FTZ R71, R204, R172, R71 ;  /* 0x000000accc477223 */ /* 0x000fe20000010047 */
[----:B------:R-:W-:Y:S01]  /*1360*/  FMUL.FTZ R172, R124, R185 ;  /* 0x000000b97cac7220 */ /* 0x000fe20000410000 */
[----:B------:R-:W-:Y:S01]  /*1370*/  FADD.FTZ R165, R166, R179 ;  /* 0x000000b3a6a57221 */ /* 0x000fe20000010000 */
[----:B------:R-:W-:Y:S01]  /*1380*/  FMUL.FTZ R187, R6, R187 ;  /* 0x000000bb06bb7220 */ /* 0x000fe20000410000 */
[----:B------:R-:W-:Y:S01]  /*1390*/  FFMA.FTZ R164, R204, R179, R163 ;  /* 0x000000b3cca47223 */ /* 0x000fe200000100a3 */
[----:B------:R-:W-:Y:S01]  /*13a0*/  FMUL.FTZ R218, R6, R191 ;  /* 0x000000bf06da7220 */ /* 0x000fe20000410000 */
[----:B------:R-:W-:Y:S01]  /*13b0*/  FADD.FTZ R193, -R14, R193 ;  /* 0x000000c10ec17221 */ /* 0x000fe20000010100 */
[----:B------:R-:W-:Y:S01]  /*13c0*/  FMUL.FTZ R208, R6, R189 ;  /* 0x000000bd06d07220 */ /* 0x000fe20000410000 */
[----:B------:R-:W-:Y:S01]  /*13d0*/  FMUL.FTZ R181, R125, R186 ;  /* 0x000000ba7db57220 */ /* 0x000fe20000410000 */
[----:B------:R-:W-:Y:S01]  /*13e0*/  FADD.FTZ R166, R165, R172 ;  /* 0x000000aca5a67221 */ /* 0x000fe20000010000 */
[----:B------:R-:W-:-:S02]  /*13f0*/  HADD2.F32 R245, -RZ, R160.H0_H0 ;  /* 0x200000a0fff57230 */ /* 0x000fc40000004100 */
[----:B------:R-:W-:Y:S01]  /*1400*/  FFMA.FTZ R163, R187, R172, R164 ;  /* 0x000000acbba37223 */ /* 0x000fe200000100a4 */
[----:B------:R-:W-:Y:S02]  /*1410*/  HADD2.F32 R160, -RZ, R160.H1_H1 ;  /* 0x300000a0ffa07230 */ /* 0x000fe40000004100 */
        /* <DEDUP_REMOVED lines=22> */
[----:B------:R-:W-:-:S02]  /*1580*/  HADD2.F32 R247, -RZ, R161.H0_H0 ;  /* 0x200000a1fff77230 */ /* 0x000fc40000004100 */
[----:B------:R-:W-:Y:S01]  /*1590*/  FADD.FTZ R160, R165, R224 ;  /* 0x000000e0a5a07221 */ /* 0x000fe20000010000 */
[C---:B------:R-:W-:Y:S01]  /*15a0*/  FADD.FTZ R197, -R14.reuse, R197 ;  /* 0x000000c50ec57221 */ /* 0x040fe20000010100 */
[----:B------:R-:W-:Y:S01]  /*15b0*/  FADD.FTZ R199, -R14, R199 ;  /* 0x000000c70ec77221 */ /* 0x000fe20000010100 */
[----:B------:R-:W-:Y:S01]  /*15c0*/  FFMA.FTZ R163, R237, R224, R164 ;  /* 0x000000e0eda37223 */ /* 0x000fe200000100a4 */
[----:B------:R-:W-:Y:S02]  /*15d0*/  HADD2.F32 R14, -RZ, R161.H1_H1 ;  /* 0x300000a1ff0e7230 */ /* 0x000fe40000004100 */
[C---:B------:R-:W-:Y:S01]  /*15e0*/  FMUL.FTZ R220, R6.reuse, R195 ;  /* 0x000000c306dc7220 */ /* 0x040fe20000410000 */
[--C-:B------:R-:W-:Y:S02]  /*15f0*/  HADD2.F32 R161, -RZ, R162.reuse.H0_H0 ;  /* 0x200000a2ffa17230 */ /* 0x100fe40000004100 */
[----:B------:R-:W-:Y:S01]  /*1600*/  FMUL.FTZ R241, R6, R241 ;  /* 0x000000f106f17220 */ /* 0x000fe20000410000 */
[----:B------:R-:W-:Y:S01]  /*1610*/  FADD.FTZ R165, R160, R185 ;  /* 0x000000b9a0a57221 */ /* 0x000fe20000010000 */
[----:B------:R-:W-:Y:S01]  /*1620*/  FMUL.FTZ R239, R6, R239 ;  /* 0x000000ef06ef7220 */ /* 0x000fe20000410000 */
        /* <DEDUP_REMOVED lines=52> */
.L_x_12010:
        /* <DEDUP_REMOVED lines=27> */
.L_x_12012:
        /* <DEDUP_REMOVED lines=32> */
.L_x_12011:
        /* <DEDUP_REMOVED lines=32> */
.L_x_12014:
[----:B------:R-:W-:Y:S05]  /*1f20*/  BSYNC.RECONVERGENT B0 ;  /* 0x0000000000007941 */ /* 0x000fea0003800200 */
.L_x_12013:
        /* <DEDUP_REMOVED lines=53> */
.L_x_12017:
        /* <DEDUP_REMOVED lines=12> */
.L_x_12018:
        /* <DEDUP_REMOVED lines=12> */
.L_x_12019:
        /* <DEDUP_REMOVED lines=12> */
.L_x_12020:
        /* <DEDUP_REMOVED lines=12> */
.L_x_12021:
        /* <DEDUP_REMOVED lines=12> */
.L_x_12022:
        /* <DEDUP_REMOVED lines=12> */
.L_x_12023:
        /* <DEDUP_REMOVED lines=14> */
.L_x_12016:
        /* <DEDUP_REMOVED lines=40> */
.L_x_12025:
[----:B------:R-:W-:Y:S05]  /*2a60*/  @!P3 BRA `(.L_x_12026) ;  /* 0x000000000018b947 */ /* 0x000fea0003800000 */
[----:B------:R-:W-:Y:S01]  /*2a70*/  FMUL.FTZ R81, R137, UR17 ;  /* 0x0000001189517c20 */ /* 0x000fe20008410000 */
[----:B-----5:R-:W-:-:S03]  /*2a80*/  LOP3.LUT P0, RZ, R210, 0xff00, RZ, 0xc0, !PT ;  /* 0x0000ff00d2ff7812 */ /* 0x020fc6000780c0ff */
[----:B------:R-:W-:-:S05]  /*2a90*/  FMUL.FTZ R81, R81, UR16 ;  /* 0x0000001051517c20 */ /* 0x000fca0008410000 */
[----:B------:R-:W-:-:S04]  /*2aa0*/  FSEL R81, R81, RZ, P0 ;  /* 0x000000ff51517208 */ /* 0x000fc80000000000 */
[----:B------:R-:W-:-:S04]  /*2ab0*/  F2FP.F16.F32.PACK_AB R81, RZ, R81 ;  /* 0x00000051ff51723e */ /* 0x000fc800000000ff */
[----:B------:R-:W-:-:S07]  /*2ac0*/  PRMT R100, R100, 0x5410, R81 ;  /* 0x0000541064647816 */ /* 0x000fce0000000051 */
.L_x_12026:
[----:B------:R-:W-:Y:S05]  /*2ad0*/  @!P3 BRA `(.L_x_12027) ;  /* 0x000000000018b947 */ /* 0x000fea0003800000 */
[----:B------:R-:W-:Y:S01]  /*2ae0*/  FMUL.FTZ R81, R138, UR17 ;  /* 0x000000118a517c20 */ /* 0x000fe20008410000 */
[----:B-----5:R-:W-:-:S03]  /*2af0*/  LOP3.LUT P0, RZ, R210, 0xff0000, RZ, 0xc0, !PT ;  /* 0x00ff0000d2ff7812 */ /* 0x020fc6000780c0ff */
[----:B------:R-:W-:-:S05]  /*2b00*/  FMUL.FTZ R81, R81, UR16 ;  /* 0x0000001051517c20 */ /* 0x000fca0008410000 */
[----:B------:R-:W-:-:S04]  /*2b10*/  FSEL R81, R81, RZ, P0 ;  /* 0x000000ff51517208 */ /* 0x000fc80000000000 */
[----:B------:R-:W-:-:S04]  /*2b20*/  F2FP.F16.F32.PACK_AB R81, RZ, R81 ;  /* 0x00000051ff51723e */ /* 0x000fc800000000ff */
[----:B------:R-:W-:-:S07]  /*2b30*/  PRMT R101, R81, 0x7610, R101 ;  /* 0x0000761051657816 */ /* 0x000fce0000000065 */
.L_x_12027:
[----:B------:R-:W-:Y:S05]  /*2b40*/  @!P3 BRA `(.L_x_12028) ;  /* 0x000000000018b947 */ /* 0x000fea0003800000 */
[----:B------:R-:W-:Y:S01]  /*2b50*/  FMUL.FTZ R81, R139, UR17 ;  /* 0x000000118b517c20 */ /* 0x000fe20008410000 */
[----:B-----5:R-:W-:-:S03]  /*2b60*/  LOP3.LUT P0, RZ, R210, 0xff000000, RZ, 0xc0, !PT ;  /* 0xff000000d2ff7812 */ /* 0x020fc6000780c0ff */
[----:B------:R-:W-:-:S05]  /*2b70*/  FMUL.FTZ R81, R81, UR16 ;  /* 0x0000001051517c20 */ /* 0x000fca0008410000 */
[----:B------:R-:W-:-:S04]  /*2b80*/  FSEL R81, R81, RZ, P0 ;  /* 0x000000ff51517208 */ /* 0x000fc80000000000 */
[----:B------:R-:W-:-:S04]  /*2b90*/  F2FP.F16.F32.PACK_AB R81, RZ, R81 ;  /* 0x00000051ff51723e */ /* 0x000fc800000000ff */
[----:B------:R-:W-:-:S07]  /*2ba0*/  PRMT R101, R101, 0x5410, R81 ;  /* 0x0000541065657816 */ /* 0x000fce0000000051 */
.L_x_12028:
[----:B------:R-:W-:Y:S05]  /*2bb0*/  @!P3 BRA `(.L_x_12029) ;  /* 0x000000000018b947 */ /* 0x000fea0003800000 */
[----:B------:R-:W-:Y:S01]  /*2bc0*/  FMUL.FTZ R81, R80, UR17 ;  /* 0x0000001150517c20 */ /* 0x000fe20008410000 */
[----:B-----5:R-:W-:-:S03]  /*2bd0*/  LOP3.LUT P0, RZ, R211, 0xff, RZ, 0xc0, !PT ;  /* 0x000000ffd3ff7812 */ /* 0x020fc6000780c0ff */
[----:B------:R-:W-:-:S05]  /*2be0*/  FMUL.FTZ R81, R81, UR16 ;  /* 0x0000001051517c20 */ /* 0x000fca0008410000 */
[----:B------:R-:W-:-:S04]  /*2bf0*/  FSEL R81, R81, RZ, P0 ;  /* 0x000000ff51517208 */ /* 0x000fc80000000000 */
[----:B------:R-:W-:-:S04]  /*2c00*/  F2FP.F16.F32.PACK_AB R81, RZ, R81 ;  /* 0x00000051ff51723e */ /* 0x000fc800000000ff */
[----:B------:R-:W-:-:S07]  /*2c10*/  PRMT R102, R81, 0x7610, R102 ;  /* 0x0000761051667816 */ /* 0x000fce0000000066 */
.L_x_12029:
[----:B------:R-:W-:Y:S05]  /*2c20*/  @!P3 BRA `(.L_x_12030) ;  /* 0x000000000018b947 */ /* 0x000fea0003800000 */
[----:B------:R-:W-:Y:S01]  /*2c30*/  FMUL.FTZ R81, R160, UR17 ;  /* 0x00000011a0517c20 */ /* 0x000fe20008410000 */
[----:B-----5:R-:W-:-:S03]  /*2c40*/  LOP3.LUT P0, RZ, R211, 0xff00, RZ, 0xc0, !PT ;  /* 0x0000ff00d3ff7812 */ /* 0x020fc6000780c0ff */
[----:B------:R-:W-:-:S05]  /*2c50*/  FMUL.FTZ R81, R81, UR16 ;  /* 0x0000001051517c20 */ /* 0x000fca0008410000 */
[----:B------:R-:W-:-:S04]  /*2c60*/  FSEL R81, R81, RZ, P0 ;  /* 0x000000ff51517208 */ /* 0x000fc80000000000 */
[----:B------:R-:W-:-:S04]  /*2c70*/  F2FP.F16.F32.PACK_AB R81, RZ, R81 ;  /* 0x00000051ff51723e */ /* 0x000fc800000000ff */
[----:B------:R-:W-:-:S07]  /*2c80*/  PRMT R102, R102, 0x5410, R81 ;  /* 0x0000541066667816 */ /* 0x000fce0000000051 */
.L_x_12030:
[----:B------:R-:W-:Y:S05]  /*2c90*/  @!P3 BRA `(.L_x_12031) ;  /* 0x000000000018b947 */ /* 0x000fea0003800000 */
[----:B------:R-:W-:Y:S01]  /*2ca0*/  FMUL.FTZ R81, R82, UR17 ;  /* 0x0000001152517c20 */ /* 0x000fe20008410000 */
[----:B-----5:R-:W-:-:S03]  /*2cb0*/  LOP3.LUT P0, RZ, R211, 0xff0000, RZ, 0xc0, !PT ;  /* 0x00ff0000d3ff7812 */ /* 0x020fc6000780c0ff */
[----:B------:R-:W-:-:S05]  /*2cc0*/  FMUL.FTZ R81, R81, UR16 ;  /* 0x0000001051517c20 */ /* 0x000fca0008410000 */
[----:B------:R-:W-:-:S04]  /*2cd0*/  FSEL R81, R81, RZ, P0 ;  /* 0x000000ff51517208 */ /* 0x000fc80000000000 */
[----:B------:R-:W-:-:S04]  /*2ce0*/  F2FP.F16.F32.PACK_AB R81, RZ, R81 ;  /* 0x00000051ff51723e */ /* 0x000fc800000000ff */
[----:B------:R-:W-:-:S07]  /*2cf0*/  PRMT R103, R81, 0x7610, R103 ;  /* 0x0000761051677816 */ /* 0x000fce0000000067 */
.L_x_12031:
        /* <DEDUP_REMOVED lines=10> */
.L_x_12015:
        /* <DEDUP_REMOVED lines=16> */
.L_x_12033:
        /* <DEDUP_REMOVED lines=11> */
.L_x_12034:
        /* <DEDUP_REMOVED lines=11> */
.L_x_12035:
        /* <DEDUP_REMOVED lines=11> */
.L_x_12036:
        /* <DEDUP_REMOVED lines=11> */
.L_x_12037:
        /* <DEDUP_REMOVED lines=11> */
.L_x_12038:
        /* <DEDUP_REMOVED lines=11> */
.L_x_12039:
        /* <DEDUP_REMOVED lines=13> */
.L_x_12032:
[-CC-:B------:R-:W-:Y:S01]  /*3390*/  @P2 FFMA.FTZ R136, R180, R164.reuse, R7.reuse ;  /* 0x000000a4b4882223 */ /* 0x180fe20000010007 */
[-CC-:B------:R-:W-:Y:S01]  /*33a0*/  @P2 FFMA.FTZ R161, R203, R164.reuse, R7.reuse ;  /* 0x000000a4cba12223 */ /* 0x180fe20000010007 */
[-CC-:B------:R-:W-:Y:S01]  /*33b0*/  @P2 FFMA.FTZ R80, R178, R164.reuse, R7.reuse ;  /* 0x000000a4b2502223 */ /* 0x180fe20000010007 */
[-C--:B------:R-:W-:Y:S01]  /*33c0*/  @P2 FFMA.FTZ R81, R11, R164.reuse, R7 ;  /* 0x000000a40b512223 */ /* 0x080fe20000010007 */
[----:B------:R-:W-:Y:S01]  /*33d0*/  @P2 FADD.FTZ R136, R9, -R136 ;  /* 0x8000008809882221 */ /* 0x000fe20000010000 */
[----:B------:R-:W-:Y:S01]  /*33e0*/  @P2 FADD.FTZ R161, R190, -R161 ;  /* 0x800000a1bea12221 */ /* 0x000fe20000010000 */
[----:B-----5:R-:W-:Y:S01]  /*33f0*/  MOV R139, R51 ;  /* 0x00000033008b7202 */ /* 0x020fe20000000f00 */
[----:B------:R-:W-:Y:S01]  /*3400*/  @P2 FFMA.FTZ R83, R19, R164, R7 ;  /* 0x000000a413532223 */ /* 0x000fe20000010007 */
[----:B------:R-:W-:Y:S01]  /*3410*/  MOV R82, R46 ;  /* 0x0000002e00527202 */ /* 0x000fe20000000f00 */
[C---:B------:R-:W-:Y:S01]  /*3420*/  @P2 FFMA.FTZ R139, R6.reuse, R136, R51 ;  /* 0x00000088068b2223 */ /* 0x040fe20000010033 */
[----:B------:R-:W-:Y:S01]  /*3430*/  @P2 FFMA.FTZ R82, R6, R161, R46 ;  /* 0x000000a106522223 */ /* 0x000fe2000001002e */
[----:B------:R-:W-:Y:S01]  /*3440*/  @P2 FADD.FTZ R80, R5, -R80 ;  /* 0x8000005005502221 */ /* 0x000fe20000010000 */
[-CC-:B------:R-:W-:Y:S01]  /*3450*/  @P2 FFMA.FTZ R161, R3, R164.reuse, R7.reuse ;  /* 0x000000a403a12223 */ /* 0x180fe20000010007 */
[-CC-:B------:R-:W-:Y:S01]  /*3460*/  @P2 FFMA.FTZ R136, R12, R164.reuse, R7.reuse ;  /* 0x000000a40c882223 */ /* 0x180fe20000010007 */
[----:B------:R-:W-:Y:S01]  /*3470*/  @P2 FFMA.FTZ R162, R18, R164, R7 ;  /* 0x000000a412a22223 */ /* 0x000fe20000010007 */
[----:B------:R-:W-:Y:S01]  /*3480*/  @P2 FADD.FTZ R81, R10, -R81 ;  /* 0x800000510a512221 */ /* 0x000fe20000010000 */
[----:B------:R-:W-:Y:S01]  /*3490*/  @P2 FADD.FTZ R83, R188, -R83 ;  /* 0x80000053bc532221 */ /* 0x000fe20000010000 */
[----:B------:R-:W-:Y:S01]  /*34a0*/  MOV R137, R49 ;  /* 0x0000003100897202 */ /* 0x000fe20000000f00 */
[----:B------:R-:W-:Y:S01]  /*34b0*/  @P2 FFMA.FTZ R137, R6, R80, R49 ;  /* 0x0000005006892223 */ /* 0x000fe20000010031 */
        /* <DEDUP_REMOVED lines=20> */
.L_x_12040:
[----:B------:R-:W-:Y:S05]  /*3600*/  @!P3 BRA `(.L_x_12041) ;  /* 0x000000000018b947 */ /* 0x000fea0003800000 */
[----:B------:R-:W-:Y:S01]  /*3610*/  FMUL.FTZ R160, R137, UR17 ;  /* 0x0000001189a07c20 */ /* 0x000fe20008410000 */
[----:B------:R-:W-:-:S03]  /*3620*/  LOP3.LUT P0, RZ, R210, 0xff00, RZ, 0xc0, !PT ;  /* 0x0000ff00d2ff7812 */ /* 0x000fc6000780c0ff */
[----:B------:R-:W-:-:S05]  /*3630*/  FMUL.FTZ R160, R160, UR16 ;  /* 0x00000010a0a07c20 */ /* 0x000fca0008410000 */
[----:B------:R-:W-:-:S04]  /*3640*/  FSEL R160, R160, RZ, P0 ;  /* 0x000000ffa0a07208 */ /* 0x000fc80000000000 */
[----:B------:R-:W-:-:S04]  /*3650*/  F2FP.F16.F32.PACK_AB R160, RZ, R160 ;  /* 0x000000a0ffa0723e */ /* 0x000fc800000000ff */
[----:B------:R-:W-:-:S07]  /*3660*/  PRMT R100, R100, 0x5410, R160 ;  /* 0x0000541064647816 */ /* 0x000fce00000000a0 */
.L_x_12041:
[----:B------:R-:W-:Y:S05]  /*3670*/  @!P3 BRA `(.L_x_12042) ;  /* 0x000000000018b947 */ /* 0x000fea0003800000 */
[----:B------:R-:W-:Y:S01]  /*3680*/  FMUL.FTZ R160, R138, UR17 ;  /* 0x000000118aa07c20 */ /* 0x000fe20008410000 */
[----:B------:R-:W-:-:S03]  /*3690*/  LOP3.LUT P0, RZ, R210, 0xff0000, RZ, 0xc0, !PT ;  /* 0x00ff0000d2ff7812 */ /* 0x000fc6000780c0ff */
[----:B------:R-:W-:-:S05]  /*36a0*/  FMUL.FTZ R160, R160, UR16 ;  /* 0x00000010a0a07c20 */ /* 0x000fca0008410000 */
[----:B------:R-:W-:-:S04]  /*36b0*/  FSEL R160, R160, RZ, P0 ;  /* 0x000000ffa0a07208 */ /* 0x000fc80000000000 */
[----:B------:R-:W-:-:S04]  /*36c0*/  F2FP.F16.F32.PACK_AB R160, RZ, R160 ;  /* 0x000000a0ffa0723e */ /* 0x000fc800000000ff */
[----:B------:R-:W-:-:S07]  /*36d0*/  PRMT R101, R160, 0x7610, R101 ;  /* 0x00007610a0657816 */ /* 0x000fce0000000065 */
.L_x_12042:
[----:B------:R-:W-:Y:S05]  /*36e0*/  @!P3 BRA `(.L_x_12043) ;  /* 0x000000000018b947 */ /* 0x000fea0003800000 */
[----:B------:R-:W-:Y:S01]  /*36f0*/  FMUL.FTZ R160, R139, UR17 ;  /* 0x000000118ba07c20 */ /* 0x000fe20008410000 */
[----:B------:R-:W-:-:S03]  /*3700*/  LOP3.LUT P0, RZ, R210, 0xff000000, RZ, 0xc0, !PT ;  /* 0xff000000d2ff7812 */ /* 0x000fc6000780c0ff */
[----:B------:R-:W-:-:S05]  /*3710*/  FMUL.FTZ R160, R160, UR16 ;  /* 0x00000010a0a07c20 */ /* 0x000fca0008410000 */
[----:B------:R-:W-:-:S04]  /*3720*/  FSEL R160, R160, RZ, P0 ;  /* 0x000000ffa0a07208 */ /* 0x000fc80000000000 */
[----:B------:R-:W-:-:S04]  /*3730*/  F2FP.F16.F32.PACK_AB R160, RZ, R160 ;  /* 0x000000a0ffa0723e */ /* 0x000fc800000000ff */
[----:B------:R-:W-:-:S07]  /*3740*/  PRMT R101, R101, 0x5410, R160 ;  /* 0x0000541065657816 */ /* 0x000fce00000000a0 */
.L_x_12043:
[----:B------:R-:W-:Y:S05]  /*3750*/  @!P3 BRA `(.L_x_12044) ;  /* 0x000000000018b947 */ /* 0x000fea0003800000 */
[----:B------:R-:W-:Y:S01]  /*3760*/  FMUL.FTZ R160, R80, UR17 ;  /* 0x0000001150a07c20 */ /* 0x000fe20008410000 */
[----:B------:R-:W-:-:S03]  /*3770*/  LOP3.LUT P0, RZ, R211, 0xff, RZ, 0xc0, !PT ;  /* 0x000000ffd3ff7812 */ /* 0x000fc6000780c0ff */
[----:B------:R-:W-:-:S05]  /*3780*/  FMUL.FTZ R160, R160, UR16 ;  /* 0x00000010a0a07c20 */ /* 0x000fca0008410000 */
[----:B------:R-:W-:-:S04]  /*3790*/  FSEL R160, R160, RZ, P0 ;  /* 0x000000ffa0a07208 */ /* 0x000fc80000000000 */
[----:B------:R-:W-:-:S04]  /*37a0*/  F2FP.F16.F32.PACK_AB R160, RZ, R160 ;  /* 0x000000a0ffa0723e */ /* 0x000fc800000000ff */
[----:B------:R-:W-:-:S07]  /*37b0*/  PRMT R102, R160, 0x7610, R102 ;  /* 0x00007610a0667816 */ /* 0x000fce0000000066 */
.L_x_12044:
[----:B------:R-:W-:Y:S05]  /*37c0*/  @!P3 BRA `(.L_x_12045) ;  /* 0x000000000018b947 */ /* 0x000fea0003800000 */
[----:B------:R-:W-:Y:S01]  /*37d0*/  FMUL.FTZ R160, R81, UR17 ;  /* 0x0000001151a07c20 */ /* 0x000fe20008410000 */
[----:B------:R-:W-:-:S03]  /*37e0*/  LOP3.LUT P0, RZ, R211, 0xff00, RZ, 0xc0, !PT ;  /* 0x0000ff00d3ff7812 */ /* 0x000fc6000780c0ff */
[----:B------:R-:W-:-:S05]  /*37f0*/  FMUL.FTZ R160, R160, UR16 ;  /* 0x00000010a0a07c20 */ /* 0x000fca0008410000 */
[----:B------:R-:W-:-:S04]  /*3800*/  FSEL R160, R160, RZ, P0 ;  /* 0x000000ffa0a07208 */ /* 0x000fc80000000000 */
[----:B------:R-:W-:-:S04]  /*3810*/  F2FP.F16.F32.PACK_AB R160, RZ, R160 ;  /* 0x000000a0ffa0723e */ /* 0x000fc800000000ff */
[----:B------:R-:W-:-:S07]  /*3820*/  PRMT R102, R102, 0x5410, R160 ;  /* 0x0000541066667816 */ /* 0x000fce00000000a0 */
.L_x_12045:
[----:B------:R-:W-:Y:S05]  /*3830*/  @!P3 BRA `(.L_x_12046) ;  /* 0x000000000018b947 */ /* 0x000fea0003800000 */
[----:B------:R-:W-:Y:S01]  /*3840*/  FMUL.FTZ R160, R82, UR17 ;  /* 0x0000001152a07c20 */ /* 0x000fe20008410000 */
[----:B------:R-:W-:-:S03]  /*3850*/  LOP3.LUT P0, RZ, R211, 0xff0000, RZ, 0xc0, !PT ;  /* 0x00ff0000d3ff7812 */ /* 0x000fc6000780c0ff */
[----:B------:R-:W-:-:S05]  /*3860*/  FMUL.FTZ R160, R160, UR16 ;  /* 0x00000010a0a07c20 */ /* 0x000fca0008410000 */
[----:B------:R-:W-:-:S04]  /*3870*/  FSEL R160, R160, RZ, P0 ;  /* 0x000000ffa0a07208 */ /* 0x000fc80000000000 */
[----:B------:R-:W-:-:S04]  /*3880*/  F2FP.F16.F32.PACK_AB R160, RZ, R160 ;  /* 0x000000a0ffa0723e */ /* 0x000fc800000000ff */
[----:B------:R-:W-:-:S07]  /*3890*/  PRMT R103, R160, 0x7610, R103 ;  /* 0x00007610a0677816 */ /* 0x000fce0000000067 */
.L_x_12046:
        /* <DEDUP_REMOVED lines=8> */
.L_x_12024:
        /* <DEDUP_REMOVED lines=13> */
[-CC-:B------:R-:W-:Y:S01]  /*39f0*/  @P2 FFMA.FTZ R8, R16, R164.reuse, R7.reuse ;  /* 0x000000a410082223 */ /* 0x180fe20000010007 */
[----:B0----5:R-:W-:Y:S01]  /*3a00*/  MOV R137, R41 ;  /* 0x0000002900897202 */ /* 0x021fe20000000f00 */
        /* <DEDUP_REMOVED lines=37> */
.L_x_12049:
[----:B------:R-:W-:Y:S05]  /*3c60*/  @!P3 BRA `(.L_x_12050) ;  /* 0x000000000018b947 */ /* 0x000fea0003800000 */
[----:B------:R-:W-:Y:S01]  /*3c70*/  FMUL.FTZ R8, R137, UR17 ;  /* 0x0000001189087c20 */ /* 0x000fe20008410000 */
[----:B------:R-:W-:-:S03]  /*3c80*/  LOP3.LUT P4, RZ, R212, 0xff00, RZ, 0xc0, !PT ;  /* 0x0000ff00d4ff7812 */ /* 0x000fc6000788c0ff */
[----:B------:R-:W-:-:S05]  /*3c90*/  FMUL.FTZ R8, R8, UR16 ;  /* 0x0000001008087c20 */ /* 0x000fca0008410000 */
[----:B------:R-:W-:-:S04]  /*3ca0*/  FSEL R8, R8, RZ, P4 ;  /* 0x000000ff08087208 */ /* 0x000fc80002000000 */
[----:B------:R-:W-:-:S04]  /*3cb0*/  F2FP.F16.F32.PACK_AB R8, RZ, R8 ;  /* 0x00000008ff08723e */ /* 0x000fc800000000ff */
[----:B------:R-:W-:-:S07]  /*3cc0*/  PRMT R100, R100, 0x5410, R8 ;  /* 0x0000541064647816 */ /* 0x000fce0000000008 */
.L_x_12050:
[----:B------:R-:W-:Y:S05]  /*3cd0*/  @!P3 BRA `(.L_x_12051) ;  /* 0x000000000018b947 */ /* 0x000fea0003800000 */
[----:B------:R-:W-:Y:S01]  /*3ce0*/  FMUL.FTZ R8, R138, UR17 ;  /* 0x000000118a087c20 */ /* 0x000fe20008410000 */
[----:B------:R-:W-:-:S03]  /*3cf0*/  LOP3.LUT P4, RZ, R212, 0xff0000, RZ, 0xc0, !PT ;  /* 0x00ff0000d4ff7812 */ /* 0x000fc6000788c0ff */
[----:B------:R-:W-:-:S05]  /*3d00*/  FMUL.FTZ R8, R8, UR16 ;  /* 0x0000001008087c20 */ /* 0x000fca0008410000 */
[----:B------:R-:W-:-:S04]  /*3d10*/  FSEL R8, R8, RZ, P4 ;  /* 0x000000ff08087208 */ /* 0x000fc80002000000 */
[----:B------:R-:W-:-:S04]  /*3d20*/  F2FP.F16.F32.PACK_AB R8, RZ, R8 ;  /* 0x00000008ff08723e */ /* 0x000fc800000000ff */
[----:B------:R-:W-:-:S07]  /*3d30*/  PRMT R101, R8, 0x7610, R101 ;  /* 0x0000761008657816 */ /* 0x000fce0000000065 */
.L_x_12051:
[----:B------:R-:W-:Y:S05]  /*3d40*/  @!P3 BRA `(.L_x_12052) ;  /* 0x000000000018b947 */ /* 0x000fea0003800000 */
[----:B------:R-:W-:Y:S01]  /*3d50*/  FMUL.FTZ R8, R139, UR17 ;  /* 0x000000118b087c20 */ /* 0x000fe20008410000 */
[----:B------:R-:W-:-:S03]  /*3d60*/  LOP3.LUT P4, RZ, R212, 0xff000000, RZ, 0xc0, !PT ;  /* 0xff000000d4ff7812 */ /* 0x000fc6000788c0ff */
[----:B------:R-:W-:-:S05]  /*3d70*/  FMUL.FTZ R8, R8, UR16 ;  /* 0x0000001008087c20 */ /* 0x000fca0008410000 */
[----:B------:R-:W-:-:S04]  /*3d80*/  FSEL R8, R8, RZ, P4 ;  /* 0x000000ff08087208 */ /* 0x000fc80002000000 */
[----:B------:R-:W-:-:S04]  /*3d90*/  F2FP.F16.F32.PACK_AB R8, RZ, R8 ;  /* 0x00000008ff08723e */ /* 0x000fc800000000ff */
[----:B------:R-:W-:-:S07]  /*3da0*/  PRMT R101, R101, 0x5410, R8 ;  /* 0x0000541065657816 */ /* 0x000fce0000000008 */
.L_x_12052:
[----:B------:R-:W-:Y:S05]  /*3db0*/  @!P3 BRA `(.L_x_12053) ;  /* 0x000000000018b947 */ /* 0x000fea0003800000 */
[----:B------:R-:W-:Y:S01]  /*3dc0*/  FMUL.FTZ R8, R80, UR17 ;  /* 0x0000001150087c20 */ /* 0x000fe20008410000 */
[----:B------:R-:W-:-:S03]  /*3dd0*/  LOP3.LUT P4, RZ, R213, 0xff, RZ, 0xc0, !PT ;  /* 0x000000ffd5ff7812 */ /* 0x000fc6000788c0ff */
[----:B------:R-:W-:-:S05]  /*3de0*/  FMUL.FTZ R8, R8, UR16 ;  /* 0x0000001008087c20 */ /* 0x000fca0008410000 */
[----:B------:R-:W-:-:S04]  /*3df0*/  FSEL R8, R8, RZ, P4 ;  /* 0x000000ff08087208 */ /* 0x000fc80002000000 */
[----:B------:R-:W-:-:S04]  /*3e00*/  F2FP.F16.F32.PACK_AB R8, RZ, R8 ;  /* 0x00000008ff08723e */ /* 0x000fc800000000ff */
[----:B------:R-:W-:-:S07]  /*3e10*/  PRMT R102, R8, 0x7610, R102 ;  /* 0x0000761008667816 */ /* 0x000fce0000000066 */
.L_x_12053:
[----:B------:R-:W-:Y:S05]  /*3e20*/  @!P3 BRA `(.L_x_12054) ;  /* 0x000000000018b947 */ /* 0x000fea0003800000 */
[----:B------:R-:W-:Y:S01]  /*3e30*/  FMUL.FTZ R8, R81, UR17 ;  /* 0x0000001151087c20 */ /* 0x000fe20008410000 */
[----:B------:R-:W-:-:S03]  /*3e40*/  LOP3.LUT P4, RZ, R213, 0xff00, RZ, 0xc0, !PT ;  /* 0x0000ff00d5ff7812 */ /* 0x000fc6000788c0ff */
[----:B------:R-:W-:-:S05]  /*3e50*/  FMUL.FTZ R8, R8, UR16 ;  /* 0x0000001008087c20 */ /* 0x000fca0008410000 */
[----:B------:R-:W-:-:S04]  /*3e60*/  FSEL R8, R8, RZ, P4 ;  /* 0x000000ff08087208 */ /* 0x000fc80002000000 */
[----:B------:R-:W-:-:S04]  /*3e70*/  F2FP.F16.F32.PACK_AB R8, RZ, R8 ;  /* 0x00000008ff08723e */ /* 0x000fc800000000ff */
[----:B------:R-:W-:-:S07]  /*3e80*/  PRMT R102, R102, 0x5410, R8 ;  /* 0x0000541066667816 */ /* 0x000fce0000000008 */
.L_x_12054:
[----:B------:R-:W-:Y:S05]  /*3e90*/  @!P3 BRA `(.L_x_12055) ;  /* 0x000000000018b947 */ /* 0x000fea0003800000 */
[----:B------:R-:W-:Y:S01]  /*3ea0*/  FMUL.FTZ R8, R82, UR17 ;  /* 0x0000001152087c20 */ /* 0x000fe20008410000 */
[----:B------:R-:W-:-:S03]  /*3eb0*/  LOP3.LUT P4, RZ, R213, 0xff0000, RZ, 0xc0, !PT ;  /* 0x00ff0000d5ff7812 */ /* 0x000fc6000788c0ff */
[----:B------:R-:W-:-:S05]  /*3ec0*/  FMUL.FTZ R8, R8, UR16 ;  /* 0x0000001008087c20 */ /* 0x000fca0008410000 */
[----:B------:R-:W-:-:S04]  /*3ed0*/  FSEL R8, R8, RZ, P4 ;  /* 0x000000ff08087208 */ /* 0x000fc80002000000 */
[----:B------:R-:W-:-:S04]  /*3ee0*/  F2FP.F16.F32.PACK_AB R8, RZ, R8 ;  /* 0x00000008ff08723e */ /* 0x000fc800000000ff */
[----:B------:R-:W-:-:S07]  /*3ef0*/  PRMT R103, R8, 0x7610, R103 ;  /* 0x0000761008677816 */ /* 0x000fce0000000067 */
.L_x_12055:
        /* <DEDUP_REMOVED lines=9> */
.L_x_12048:
        /* <DEDUP_REMOVED lines=11> */
.L_x_12057:
        /* <DEDUP_REMOVED lines=11> */
.L_x_12058:
        /* <DEDUP_REMOVED lines=11> */
.L_x_12059:
        /* <DEDUP_REMOVED lines=11> */
.L_x_12060:
        /* <DEDUP_REMOVED lines=11> */
.L_x_12061:
        /* <DEDUP_REMOVED lines=11> */
.L_x_12062:
        /* <DEDUP_REMOVED lines=11> */
.L_x_12063:
        /* <DEDUP_REMOVED lines=13> */
.L_x_12047:
        /* <DEDUP_REMOVED lines=41> */
.L_x_12065:
[----:B------:R-:W-:Y:S05]  /*47c0*/  @!P3 BRA `(.L_x_12066) ;  /* 0x000000000018b947 */ /* 0x000fea0003800000 */
[----:B------:R-:W-:Y:S01]  /*47d0*/  FMUL.FTZ R8, R137, UR17 ;  /* 0x0000001189087c20 */ /* 0x000fe20008410000 */
[----:B-----5:R-:W-:-:S03]  /*47e0*/  LOP3.LUT P4, RZ, R212, 0xff00, RZ, 0xc0, !PT ;  /* 0x0000ff00d4ff7812 */ /* 0x020fc6000788c0ff */
[----:B------:R-:W-:-:S05]  /*47f0*/  FMUL.FTZ R8, R8, UR16 ;  /* 0x0000001008087c20 */ /* 0x000fca0008410000 */
[----:B------:R-:W-:-:S04]  /*4800*/  FSEL R8, R8, RZ, P4 ;  /* 0x000000ff08087208 */ /* 0x000fc80002000000 */
[----:B------:R-:W-:-:S04]  /*4810*/  F2FP.F16.F32.PACK_AB R8, RZ, R8 ;  /* 0x00000008ff08723e */ /* 0x000fc800000000ff */
[----:B------:R-:W-:-:S07]  /*4820*/  PRMT R100, R100, 0x5410, R8 ;  /* 0x0000541064647816 */ /* 0x000fce0000000008 */
.L_x_12066:
[----:B------:R-:W-:Y:S05]  /*4830*/  @!P3 BRA `(.L_x_12067) ;  /* 0x000000000018b947 */ /* 0x000fea0003800000 */
[----:B------:R-:W-:Y:S01]  /*4840*/  FMUL.FTZ R8, R138, UR17 ;  /* 0x000000118a087c20 */ /* 0x000fe20008410000 */
[----:B-----5:R-:W-:-:S03]  /*4850*/  LOP3.LUT P4, RZ, R212, 0xff0000, RZ, 0xc0, !PT ;  /* 0x00ff0000d4ff7812 */ /* 0x020fc6000788c0ff */
[----:B------:R-:W-:-:S05]  /*4860*/  FMUL.FTZ R8, R8, UR16 ;  /* 0x0000001008087c20 */ /* 0x000fca0008410000 */
[----:B------:R-:W-:-:S04]  /*4870*/  FSEL R8, R8, RZ, P4 ;  /* 0x000000ff08087208 */ /* 0x000fc80002000000 */
[----:B------:R-:W-:-:S04]  /*4880*/  F2FP.F16.F32.PACK_AB R8, RZ, R8 ;  /* 0x00000008ff08723e */ /* 0x000fc800000000ff */
[----:B------:R-:W-:-:S07]  /*4890*/  PRMT R101, R8, 0x7610, R101 ;  /* 0x0000761008657816 */ /* 0x000fce0000000065 */
.L_x_12067:
[----:B------:R-:W-:Y:S05]  /*48a0*/  @!P3 BRA `(.L_x_12068) ;  /* 0x000000000018b947 */ /* 0x000fea0003800000 */
[----:B------:R-:W-:Y:S01]  /*48b0*/  FMUL.FTZ R8, R139, UR17 ;  /* 0x000000118b087c20 */ /* 0x000fe20008410000 */
[----:B-----5:R-:W-:-:S03]  /*48c0*/  LOP3.LUT P4, RZ, R212, 0xff000000, RZ, 0xc0, !PT ;  /* 0xff000000d4ff7812 */ /* 0x020fc6000788c0ff */
[----:B------:R-:W-:-:S05]  /*48d0*/  FMUL.FTZ R8, R8, UR16 ;  /* 0x0000001008087c20 */ /* 0x000fca0008410000 */
[----:B------:R-:W-:-:S04]  /*48e0*/  FSEL R8, R8, RZ, P4 ;  /* 0x000000ff08087208 */ /* 0x000fc80002000000 */
[----:B------:R-:W-:-:S04]  /*48f0*/  F2FP.F16.F32.PACK_AB R8, RZ, R8 ;  /* 0x00000008ff08723e */ /* 0x000fc800000000ff */
[----:B------:R-:W-:-:S07]  /*4900*/  PRMT R101, R101, 0x5410, R8 ;  /* 0x0000541065657816 */ /* 0x000fce0000000008 */
.L_x_12068:
[----:B------:R-:W-:Y:S05]  /*4910*/  @!P3 BRA `(.L_x_12069) ;  /* 0x000000000018b947 */ /* 0x000fea0003800000 */
[----:B------:R-:W-:Y:S01]  /*4920*/  FMUL.FTZ R8, R80, UR17 ;  /* 0x0000001150087c20 */ /* 0x000fe20008410000 */
[----:B-----5:R-:W-:-:S03]  /*4930*/  LOP3.LUT P4, RZ, R213, 0xff, RZ, 0xc0, !PT ;  /* 0x000000ffd5ff7812 */ /* 0x020fc6000788c0ff */
[----:B------:R-:W-:-:S05]  /*4940*/  FMUL.FTZ R8, R8, UR16 ;  /* 0x0000001008087c20 */ /* 0x000fca0008410000 */
[----:B------:R-:W-:-:S04]  /*4950*/  FSEL R8, R8, RZ, P4 ;  /* 0x000000ff08087208 */ /* 0x000fc80002000000 */
[----:B------:R-:W-:-:S04]  /*4960*/  F2FP.F16.F32.PACK_AB R8, RZ, R8 ;  /* 0x00000008ff08723e */ /* 0x000fc800000000ff */
[----:B------:R-:W-:-:S07]  /*4970*/  PRMT R102, R8, 0x7610, R102 ;  /* 0x0000761008667816 */ /* 0x000fce0000000066 */
.L_x_12069:
[----:B------:R-:W-:Y:S05]  /*4980*/  @!P3 BRA `(.L_x_12070) ;  /* 0x000000000018b947 */ /* 0x000fea0003800000 */
[----:B------:R-:W-:Y:S01]  /*4990*/  FMUL.FTZ R8, R81, UR17 ;  /* 0x0000001151087c20 */ /* 0x000fe20008410000 */
[----:B-----5:R-:W-:-:S03]  /*49a0*/  LOP3.LUT P4, RZ, R213, 0xff00, RZ, 0xc0, !PT ;  /* 0x0000ff00d5ff7812 */ /* 0x020fc6000788c0ff */
[----:B------:R-:W-:-:S05]  /*49b0*/  FMUL.FTZ R8, R8, UR16 ;  /* 0x0000001008087c20 */ /* 0x000fca0008410000 */
[----:B------:R-:W-:-:S04]  /*49c0*/  FSEL R8, R8, RZ, P4 ;  /* 0x000000ff08087208 */ /* 0x000fc80002000000 */
[----:B------:R-:W-:-:S04]  /*49d0*/  F2FP.F16.F32.PACK_AB R8, RZ, R8 ;  /* 0x00000008ff08723e */ /* 0x000fc800000000ff */
[----:B------:R-:W-:-:S07]  /*49e0*/  PRMT R102, R102, 0x5410, R8 ;  /* 0x0000541066667816 */ /* 0x000fce0000000008 */
.L_x_12070:
[----:B------:R-:W-:Y:S05]  /*49f0*/  @!P3 BRA `(.L_x_12071) ;  /* 0x000000000018b947 */ /* 0x000fea0003800000 */
[----:B------:R-:W-:Y:S01]  /*4a00*/  FMUL.FTZ R8, R82, UR17 ;  /* 0x0000001152087c20 */ /* 0x000fe20008410000 */
[----:B-----5:R-:W-:-:S03]  /*4a10*/  LOP3.LUT P4, RZ, R213, 0xff0000, RZ, 0xc0, !PT ;  /* 0x00ff0000d5ff7812 */ /* 0x020fc6000788c0ff */
[----:B------:R-:W-:-:S05]  /*4a20*/  FMUL.FTZ R8, R8, UR16 ;  /* 0x0000001008087c20 */ /* 0x000fca0008410000 */
[----:B------:R-:W-:-:S04]  /*4a30*/  FSEL R8, R8, RZ, P4 ;  /* 0x000000ff08087208 */ /* 0x000fc80002000000 */
[----:B------:R-:W-:-:S04]  /*4a40*/  F2FP.F16.F32.PACK_AB R8, RZ, R8 ;  /* 0x00000008ff08723e */ /* 0x000fc800000000ff */
[----:B------:R-:W-:-:S07]  /*4a50*/  PRMT R103, R8, 0x7610, R103 ;  /* 0x0000761008677816 */ /* 0x000fce0000000067 */
.L_x_12071:
        /* <DEDUP_REMOVED lines=9> */
.L_x_12064:
        /* <DEDUP_REMOVED lines=12> */
.L_x_12072:
[----:B------:R-:W-:Y:S05]  /*4bb0*/  @!P3 BRA `(.L_x_12073) ;  /* 0x00000000002cb947 */ /* 0x000fea0003800000 */
[----:B------:R-:W-:Y:S01]  /*4bc0*/  FFMA.FTZ R8, R16, R164, R7 ;  /* 0x000000a410087223 */ /* 0x000fe20000010007 */
[----:B------:R-:W-:-:S03]  /*4bd0*/  ISETP.GT.AND P4, PT, R4, RZ, PT ;  /* 0x000000ff0400720c */ /* 0x000fc60003f84270 */
[----:B0-----:R-:W-:-:S04]  /*4be0*/  FADD.FTZ R161, R17, -R8 ;  /* 0x8000000811a17221 */ /* 0x001fc80000010000 */
        /* <DEDUP_REMOVED lines=8> */
.L_x_12073:
        /* <DEDUP_REMOVED lines=12> */
.L_x_12074:
        /* <DEDUP_REMOVED lines=12> */
.L_x_12075:
        /* <DEDUP_REMOVED lines=12> */
.L_x_12076:
        /* <DEDUP_REMOVED lines=12> */
.L_x_12077:
        /* <DEDUP_REMOVED lines=12> */
.L_x_12078:
[----:B------:R-:W-:Y:S05]  /*5030*/  @!P3 BRA `(.L_x_12056) ;  /* 0x000000000030b947 */ /* 0x000fea0003800000 */
[----:B------:R-:W-:Y:S01]  /*5040*/  FFMA.FTZ R8, R200, R164, R7 ;  /* 0x000000a4c8087223 */ /* 0x000fe20000010007 */
[----:B------:R-:W-:-:S03]  /*5050*/  ISETP.GT.AND P4, PT, R4, RZ, PT ;  /* 0x000000ff0400720c */ /* 0x000fc60003f84270 */
[----:B0-----:R-:W-:-:S04]  /*5060*/  FADD.FTZ R161, R175, -R8 ;  /* 0x80000008afa17221 */ /* 0x001fc80000010000 */
        /* <DEDUP_REMOVED lines=9> */
.L_x_12056:
        /* <DEDUP_REMOVED lines=11> */
[-CC-:B------:R-:W-:Y:S01]  /*51b0*/  @P2 FFMA.FTZ R8, R170, R164.reuse, R7.reuse ;  /* 0x000000a4aa082223 */ /* 0x180fe20000010007 */
[----:B0----5:R-:W-:Y:S01]  /*51c0*/  MOV R137, R33 ;  /* 0x0000002100897202 */ /* 0x021fe20000000f00 */
        /* <DEDUP_REMOVED lines=37> */
.L_x_12081:
[----:B------:R-:W-:Y:S05]  /*5420*/  @!P3 BRA `(.L_x_12082) ;  /* 0x000000000018b947 */ /* 0x000fea0003800000 */
[----:B------:R-:W-:Y:S01]  /*5430*/  FMUL.FTZ R8, R137, UR17 ;  /* 0x0000001189087c20 */ /* 0x000fe20008410000 */
[----:B------:R-:W-:-:S03]  /*5440*/  LOP3.LUT P4, RZ, R214, 0xff00, RZ, 0xc0, !PT ;  /* 0x0000ff00d6ff7812 */ /* 0x000fc6000788c0ff */
[----:B------:R-:W-:-:S05]  /*5450*/  FMUL.FTZ R8, R8, UR16 ;  /* 0x0000001008087c20 */ /* 0x000fca0008410000 */
[----:B------:R-:W-:-:S04]  /*5460*/  FSEL R8, R8, RZ, P4 ;  /* 0x000000ff08087208 */ /* 0x000fc80002000000 */
[----:B------:R-:W-:-:S04]  /*5470*/  F2FP.F16.F32.PACK_AB R8, RZ, R8 ;  /* 0x00000008ff08723e */ /* 0x000fc800000000ff */
[----:B------:R-:W-:-:S07]  /*5480*/  PRMT R100, R100, 0x5410, R8 ;  /* 0x0000541064647816 */ /* 0x000fce0000000008 */
.L_x_12082:
[----:B------:R-:W-:Y:S05]  /*5490*/  @!P3 BRA `(.L_x_12083) ;  /* 0x000000000018b947 */ /* 0x000fea0003800000 */
[----:B------:R-:W-:Y:S01]  /*54a0*/  FMUL.FTZ R8, R138, UR17 ;  /* 0x000000118a087c20 */ /* 0x000fe20008410000 */
[----:B------:R-:W-:-:S03]  /*54b0*/  LOP3.LUT P4, RZ, R214, 0xff0000, RZ, 0xc0, !PT ;  /* 0x00ff0000d6ff7812 */ /* 0x000fc6000788c0ff */
[----:B------:R-:W-:-:S05]  /*54c0*/  FMUL.FTZ R8, R8, UR16 ;  /* 0x0000001008087c20 */ /* 0x000fca0008410000 */
[----:B------:R-:W-:-:S04]  /*54d0*/  FSEL R8, R8, RZ, P4 ;  /* 0x000000ff08087208 */ /* 0x000fc80002000000 */
[----:B------:R-:W-:-:S04]  /*54e0*/  F2FP.F16.F32.PACK_AB R8, RZ, R8 ;  /* 0x00000008ff08723e */ /* 0x000fc800000000ff */
[----:B------:R-:W-:-:S07]  /*54f0*/  PRMT R101, R8, 0x7610, R101 ;  /* 0x0000761008657816 */ /* 0x000fce0000000065 */
.L_x_12083:
[----:B------:R-:W-:Y:S05]  /*5500*/  @!P3 BRA `(.L_x_12084) ;  /* 0x000000000018b947 */ /* 0x000fea0003800000 */
[----:B------:R-:W-:Y:S01]  /*5510*/  FMUL.FTZ R8, R139, UR17 ;  /* 0x000000118b087c20 */ /* 0x000fe20008410000 */
[----:B------:R-:W-:-:S03]  /*5520*/  LOP3.LUT P4, RZ, R214, 0xff000000, RZ, 0xc0, !PT ;  /* 0xff000000d6ff7812 */ /* 0x000fc6000788c0ff */
[----:B------:R-:W-:-:S05]  /*5530*/  FMUL.FTZ R8, R8, UR16 ;  /* 0x0000001008087c20 */ /* 0x000fca0008410000 */
[----:B------:R-:W-:-:S04]  /*5540*/  FSEL R8, R8, RZ, P4 ;  /* 0x000000ff08087208 */ /* 0x000fc80002000000 */
[----:B------:R-:W-:-:S04]  /*5550*/  F2FP.F16.F32.PACK_AB R8, RZ, R8 ;  /* 0x00000008ff08723e */ /* 0x000fc800000000ff */
[----:B------:R-:W-:-:S07]  /*5560*/  PRMT R101, R101, 0x5410, R8 ;  /* 0x0000541065657816 */ /* 0x000fce0000000008 */
.L_x_12084:
[----:B------:R-:W-:Y:S05]  /*5570*/  @!P3 BRA `(.L_x_12085) ;  /* 0x000000000018b947 */ /* 0x000fea0003800000 */
[----:B------:R-:W-:Y:S01]  /*5580*/  FMUL.FTZ R8, R80, UR17 ;  /* 0x0000001150087c20 */ /* 0x000fe20008410000 */
[----:B------:R-:W-:-:S03]  /*5590*/  LOP3.LUT P4, RZ, R215, 0xff, RZ, 0xc0, !PT ;  /* 0x000000ffd7ff7812 */ /* 0x000fc6000788c0ff */
[----:B------:R-:W-:-:S05]  /*55a0*/  FMUL.FTZ R8, R8, UR16 ;  /* 0x0000001008087c20 */ /* 0x000fca0008410000 */
[----:B------:R-:W-:-:S04]  /*55b0*/  FSEL R8, R8, RZ, P4 ;  /* 0x000000ff08087208 */ /* 0x000fc80002000000 */
[----:B------:R-:W-:-:S04]  /*55c0*/  F2FP.F16.F32.PACK_AB R8, RZ, R8 ;  /* 0x00000008ff08723e */ /* 0x000fc800000000ff */
[----:B------:R-:W-:-:S07]  /*55d0*/  PRMT R102, R8, 0x7610, R102 ;  /* 0x0000761008667816 */ /* 0x000fce0000000066 */
.L_x_12085:
[----:B------:R-:W-:Y:S05]  /*55e0*/  @!P3 BRA `(.L_x_12086) ;  /* 0x000000000018b947 */ /* 0x000fea0003800000 */
[----:B------:R-:W-:Y:S01]  /*55f0*/  FMUL.FTZ R8, R160, UR17 ;  /* 0x00000011a0087c20 */ /* 0x000fe20008410000 */
[----:B------:R-:W-:-:S03]  /*5600*/  LOP3.LUT P4, RZ, R215, 0xff00, RZ, 0xc0, !PT ;  /* 0x0000ff00d7ff7812 */ /* 0x000fc6000788c0ff */
[----:B------:R-:W-:-:S05]  /*5610*/  FMUL.FTZ R8, R8, UR16 ;  /* 0x0000001008087c20 */ /* 0x000fca0008410000 */
[----:B------:R-:W-:-:S04]  /*5620*/  FSEL R8, R8, RZ, P4 ;  /* 0x000000ff08087208 */ /* 0x000fc80002000000 */
[----:B------:R-:W-:-:S04]  /*5630*/  F2FP.F16.F32.PACK_AB R8, RZ, R8 ;  /* 0x00000008ff08723e */ /* 0x000fc800000000ff */
[----:B------:R-:W-:-:S07]  /*5640*/  PRMT R102, R102, 0x5410, R8 ;  /* 0x0000541066667816 */ /* 0x000fce0000000008 */
.L_x_12086:
[----:B------:R-:W-:Y:S05]  /*5650*/  @!P3 BRA `(.L_x_12087) ;  /* 0x000000000018b947 */ /* 0x000fea0003800000 */
[----:B------:R-:W-:Y:S01]  /*5660*/  FMUL.FTZ R8, R82, UR17 ;  /* 0x0000001152087c20 */ /* 0x000fe20008410000 */
[----:B------:R-:W-:-:S03]  /*5670*/  LOP3.LUT P4, RZ, R215, 0xff0000, RZ, 0xc0, !PT ;  /* 0x00ff0000d7ff7812 */ /* 0x000fc6000788c0ff */
[----:B------:R-:W-:-:S05]  /*5680*/  FMUL.FTZ R8, R8, UR16 ;  /* 0x0000001008087c20 */ /* 0x000fca0008410000 */
[----:B------:R-:W-:-:S04]  /*5690*/  FSEL R8, R8, RZ, P4 ;  /* 0x000000ff08087208 */ /* 0x000fc80002000000 */
[----:B------:R-:W-:-:S04]  /*56a0*/  F2FP.F16.F32.PACK_AB R8, RZ, R8 ;  /* 0x00000008ff08723e */ /* 0x000fc800000000ff */
[----:B------:R-:W-:-:S07]  /*56b0*/  PRMT R103, R8, 0x7610, R103 ;  /* 0x0000761008677816 */ /* 0x000fce0000000067 */
.L_x_12087:
        /* <DEDUP_REMOVED lines=10> */
.L_x_12080:
        /* <DEDUP_REMOVED lines=11> */
.L_x_12089:
        /* <DEDUP_REMOVED lines=11> */
.L_x_12090:
        /* <DEDUP_REMOVED lines=11> */
.L_x_12091:
        /* <DEDUP_REMOVED lines=11> */
.L_x_12092:
        /* <DEDUP_REMOVED lines=11> */
.L_x_12093:
        /* <DEDUP_REMOVED lines=11> */
.L_x_12094:
        /* <DEDUP_REMOVED lines=11> */
.L_x_12095:
        /* <DEDUP_REMOVED lines=13> */
.L_x_12079:
[----:B------:R-:W-:Y:S05]  /*5d00*/  @!P0 BRA `(.L_x_12096) ;  /* 0x0000000400748947 */ /* 0x000fea0003800000 */
[-CC-:B0-----:R-:W-:Y:S01]  /*5d10*/  FFMA.FTZ R83, R227, R164.reuse, R7.reuse ;  /* 0x000000a4e3537223 */ /* 0x181fe20000010007 */
        /* <DEDUP_REMOVED lines=40> */
.L_x_12097:
[----:B------:R-:W-:Y:S05]  /*5fa0*/  @!P3 BRA `(.L_x_12098) ;  /* 0x000000000018b947 */ /* 0x000fea0003800000 */
[----:B------:R-:W-:Y:S01]  /*5fb0*/  FMUL.FTZ R8, R137, UR17 ;  /* 0x0000001189087c20 */ /* 0x000fe20008410000 */
[----:B-----5:R-:W-:-:S03]  /*5fc0*/  LOP3.LUT P4, RZ, R214, 0xff00, RZ, 0xc0, !PT ;  /* 0x0000ff00d6ff7812 */ /* 0x020fc6000788c0ff */
[----:B------:R-:W-:-:S05]  /*5fd0*/  FMUL.FTZ R8, R8, UR16 ;  /* 0x0000001008087c20 */ /* 0x000fca0008410000 */
[----:B------:R-:W-:-:S04]  /*5fe0*/  FSEL R8, R8, RZ, P4 ;  /* 0x000000ff08087208 */ /* 0x000fc80002000000 */
[----:B------:R-:W-:-:S04]  /*5ff0*/  F2FP.F16.F32.PACK_AB R8, RZ, R8 ;  /* 0x00000008ff08723e */ /* 0x000fc800000000ff */
[----:B------:R-:W-:-:S07]  /*6000*/  PRMT R100, R100, 0x5410, R8 ;  /* 0x0000541064647816 */ /* 0x000fce0000000008 */
.L_x_12098:
[----:B------:R-:W-:Y:S05]  /*6010*/  @!P3 BRA `(.L_x_12099) ;  /* 0x000000000018b947 */ /* 0x000fea0003800000 */
[----:B------:R-:W-:Y:S01]  /*6020*/  FMUL.FTZ R8, R138, UR17 ;  /* 0x000000118a087c20 */ /* 0x000fe20008410000 */
[----:B-----5:R-:W-:-:S03]  /*6030*/  LOP3.LUT P4, RZ, R214, 0xff0000, RZ, 0xc0, !PT ;  /* 0x00ff0000d6ff7812 */ /* 0x020fc6000788c0ff */
[----:B------:R-:W-:-:S05]  /*6040*/  FMUL.FTZ R8, R8, UR16 ;  /* 0x0000001008087c20 */ /* 0x000fca0008410000 */
[----:B------:R-:W-:-:S04]  /*6050*/  FSEL R8, R8, RZ, P4 ;  /* 0x000000ff08087208 */ /* 0x000fc80002000000 */
[----:B------:R-:W-:-:S04]  /*6060*/  F2FP.F16.F32.PACK_AB R8, RZ, R8 ;  /* 0x00000008ff08723e */ /* 0x000fc800000000ff */
[----:B------:R-:W-:-:S07]  /*6070*/  PRMT R101, R8, 0x7610, R101 ;  /* 0x0000761008657816 */ /* 0x000fce0000000065 */
.L_x_12099:
[----:B------:R-:W-:Y:S05]  /*6080*/  @!P3 BRA `(.L_x_12100) ;  /* 0x000000000018b947 */ /* 0x000fea0003800000 */
[----:B------:R-:W-:Y:S01]  /*6090*/  FMUL.FTZ R8, R139, UR17 ;  /* 0x000000118b087c20 */ /* 0x000fe20008410000 */
[----:B-----5:R-:W-:-:S03]  /*60a0*/  LOP3.LUT P4, RZ, R214, 0xff000000, RZ, 0xc0, !PT ;  /* 0xff000000d6ff7812 */ /* 0x020fc6000788c0ff */
[----:B------:R-:W-:-:S05]  /*60b0*/  FMUL.FTZ R8, R8, UR16 ;  /* 0x0000001008087c20 */ /* 0x000fca0008410000 */
[----:B------:R-:W-:-:S04]  /*60c0*/  FSEL R8, R8, RZ, P4 ;  /* 0x000000ff08087208 */ /* 0x000fc80002000000 */
[----:B------:R-:W-:-:S04]  /*60d0*/  F2FP.F16.F32.PACK_AB R8, RZ, R8 ;  /* 0x00000008ff08723e */ /* 0x000fc800000000ff */
[----:B------:R-:W-:-:S07]  /*60e0*/  PRMT R101, R101, 0x5410, R8 ;  /* 0x0000541065657816 */ /* 0x000fce0000000008 */
.L_x_12100:
[----:B------:R-:W-:Y:S05]  /*60f0*/  @!P3 BRA `(.L_x_12101) ;  /* 0x000000000018b947 */ /* 0x000fea0003800000 */
[----:B------:R-:W-:Y:S01]  /*6100*/  FMUL.FTZ R8, R80, UR17 ;  /* 0x0000001150087c20 */ /* 0x000fe20008410000 */
[----:B-----5:R-:W-:-:S03]  /*6110*/  LOP3.LUT P4, RZ, R215, 0xff, RZ, 0xc0, !PT ;  /* 0x000000ffd7ff7812 */ /* 0x020fc6000788c0ff */
[----:B------:R-:W-:-:S05]  /*6120*/  FMUL.FTZ R8, R8, UR16 ;  /* 0x0000001008087c20 */ /* 0x000fca0008410000 */
[----:B------:R-:W-:-:S04]  /*6130*/  FSEL R8, R8, RZ, P4 ;  /* 0x000000ff08087208 */ /* 0x000fc80002000000 */
[----:B------:R-:W-:-:S04]  /*6140*/  F2FP.F16.F32.PACK_AB R8, RZ, R8 ;  /* 0x00000008ff08723e */ /* 0x000fc800000000ff */
[----:B------:R-:W-:-:S07]  /*6150*/  PRMT R102, R8, 0x7610, R102 ;  /* 0x0000761008667816 */ /* 0x000fce0000000066 */
.L_x_12101:
[----:B------:R-:W-:Y:S05]  /*6160*/  @!P3 BRA `(.L_x_12102) ;  /* 0x000000000018b947 */ /* 0x000fea0003800000 */
[----:B------:R-:W-:Y:S01]  /*6170*/  FMUL.FTZ R8, R81, UR17 ;  /* 0x0000001151087c20 */ /* 0x000fe20008410000 */
[----:B-----5:R-:W-:-:S03]  /*6180*/  LOP3.LUT P4, RZ, R215, 0xff00, RZ, 0xc0, !PT ;  /* 0x0000ff00d7ff7812 */ /* 0x020fc6000788c0ff */
[----:B------:R-:W-:-:S05]  /*6190*/  FMUL.FTZ R8, R8, UR16 ;  /* 0x0000001008087c20 */ /* 0x000fca0008410000 */
[----:B------:R-:W-:-:S04]  /*61a0*/  FSEL R8, R8, RZ, P4 ;  /* 0x000000ff08087208 */ /* 0x000fc80002000000 */
[----:B------:R-:W-:-:S04]  /*61b0*/  F2FP.F16.F32.PACK_AB R8, RZ, R8 ;  /* 0x00000008ff08723e */ /* 0x000fc800000000ff */
[----:B------:R-:W-:-:S07]  /*61c0*/  PRMT R102, R102, 0x5410, R8 ;  /* 0x0000541066667816 */ /* 0x000fce0000000008 */
.L_x_12102:
[----:B------:R-:W-:Y:S05]  /*61d0*/  @!P3 BRA `(.L_x_12103) ;  /* 0x000000000018b947 */ /* 0x000fea0003800000 */
[----:B------:R-:W-:Y:S01]  /*61e0*/  FMUL.FTZ R8, R83, UR17 ;  /* 0x0000001153087c20 */ /* 0x000fe20008410000 */
[----:B-----5:R-:W-:-:S03]  /*61f0*/  LOP3.LUT P4, RZ, R215, 0xff0000, RZ, 0xc0, !PT ;  /* 0x00ff0000d7ff7812 */ /* 0x020fc6000788c0ff */
[----:B------:R-:W-:-:S05]  /*6200*/  FMUL.FTZ R8, R8, UR16 ;  /* 0x0000001008087c20 */ /* 0x000fca0008410000 */
[----:B------:R-:W-:-:S04]  /*6210*/  FSEL R8, R8, RZ, P4 ;  /* 0x000000ff08087208 */ /* 0x000fc80002000000 */
[----:B------:R-:W-:-:S04]  /*6220*/  F2FP.F16.F32.PACK_AB R8, RZ, R8 ;  /* 0x00000008ff08723e */ /* 0x000fc800000000ff */
[----:B------:R-:W-:-:S07]  /*6230*/  PRMT R103, R8, 0x7610, R103 ;  /* 0x0000761008677816 */ /* 0x000fce0000000067 */
.L_x_12103:
        /* <DEDUP_REMOVED lines=10> */
.L_x_12096:
        /* <DEDUP_REMOVED lines=12> */
.L_x_12104:
        /* <DEDUP_REMOVED lines=12> */
.L_x_12105:
        /* <DEDUP_REMOVED lines=12> */
.L_x_12106:
        /* <DEDUP_REMOVED lines=12> */
.L_x_12107:
        /* <DEDUP_REMOVED lines=12> */
.L_x_12108:
        /* <DEDUP_REMOVED lines=12> */
.L_x_12109:
        /* <DEDUP_REMOVED lines=12> */
.L_x_12110:
        /* <DEDUP_REMOVED lines=13> */
.L_x_12088:
        /* <DEDUP_REMOVED lines=20> */
[----:B-----5:R-:W-:Y:S01]  /*6a30*/  MOV R160, R22 ;  /* 0x0000001600a07202 */ /* 0x020fe20000000f00 */
[----:B------:R-:W-:Y:S01]  /*6a40*/  @P2 FADD.FTZ R83, R226, -R83 ;  /* 0x80000053e2532221 */ /* 0x000fe20000010000 */
[----:B------:R-:W-:Y:S01]  /*6a50*/  @P2 FFMA.FTZ R160, R6, R163, R22 ;  /* 0x000000a306a02223 */ /* 0x000fe20000010016 */
[----:B------:R-:W-:Y:S01]  /*6a60*/  @P2 FADD.FTZ R82, R191, -R82 ;  /* 0x80000052bf522221 */ /* 0x000fe20000010000 */
        /* <DEDUP_REMOVED lines=27> */
.L_x_12113:
[----:B------:R-:W-:Y:S05]  /*6c20*/  @!P3 BRA `(.L_x_12114) ;  /* 0x000000000018b947 */ /* 0x000fea0003800000 */
[----:B------:R-:W-:Y:S01]  /*6c30*/  FMUL.FTZ R4, R137, UR17 ;  /* 0x0000001189047c20 */ /* 0x000fe20008410000 */
[----:B------:R-:W-:-:S03]  /*6c40*/  LOP3.LUT P1, RZ, R216, 0xff00, RZ, 0xc0, !PT ;  /* 0x0000ff00d8ff7812 */ /* 0x000fc6000782c0ff */
[----:B------:R-:W-:-:S05]  /*6c50*/  FMUL.FTZ R4, R4, UR16 ;  /* 0x0000001004047c20 */ /* 0x000fca0008410000 */
[----:B------:R-:W-:-:S04]  /*6c60*/  FSEL R4, R4, RZ, P1 ;  /* 0x000000ff04047208 */ /* 0x000fc80000800000 */
[----:B------:R-:W-:-:S04]  /*6c70*/  F2FP.F16.F32.PACK_AB R4, RZ, R4 ;  /* 0x00000004ff04723e */ /* 0x000fc800000000ff */
[----:B------:R-:W-:-:S07]  /*6c80*/  PRMT R100, R100, 0x5410, R4 ;  /* 0x0000541064647816 */ /* 0x000fce0000000004 */
.L_x_12114:
[----:B------:R-:W-:Y:S05]  /*6c90*/  @!P3 BRA `(.L_x_12115) ;  /* 0x000000000018b947 */ /* 0x000fea0003800000 */
[----:B------:R-:W-:Y:S01]  /*6ca0*/  FMUL.FTZ R4, R138, UR17 ;  /* 0x000000118a047c20 */ /* 0x000fe20008410000 */
[----:B------:R-:W-:-:S03]  /*6cb0*/  LOP3.LUT P1, RZ, R216, 0xff0000, RZ, 0xc0, !PT ;  /* 0x00ff0000d8ff7812 */ /* 0x000fc6000782c0ff */
[----:B------:R-:W-:-:S05]  /*6cc0*/  FMUL.FTZ R4, R4, UR16 ;  /* 0x0000001004047c20 */ /* 0x000fca0008410000 */
[----:B------:R-:W-:-:S04]  /*6cd0*/  FSEL R4, R4, RZ, P1 ;  /* 0x000000ff04047208 */ /* 0x000fc80000800000 */
[----:B------:R-:W-:-:S04]  /*6ce0*/  F2FP.F16.F32.PACK_AB R4, RZ, R4 ;  /* 0x00000004ff04723e */ /* 0x000fc800000000ff */
[----:B------:R-:W-:-:S07]  /*6cf0*/  PRMT R101, R4, 0x7610, R101 ;  /* 0x0000761004657816 */ /* 0x000fce0000000065 */
.L_x_12115:
[----:B------:R-:W-:Y:S05]  /*6d00*/  @!P3 BRA `(.L_x_12116) ;  /* 0x000000000018b947 */ /* 0x000fea0003800000 */
[----:B------:R-:W-:Y:S01]  /*6d10*/  FMUL.FTZ R4, R139, UR17 ;  /* 0x000000118b047c20 */ /* 0x000fe20008410000 */
[----:B------:R-:W-:-:S03]  /*6d20*/  LOP3.LUT P1, RZ, R216, 0xff000000, RZ, 0xc0, !PT ;  /* 0xff000000d8ff7812 */ /* 0x000fc6000782c0ff */
[----:B------:R-:W-:-:S05]  /*6d30*/  FMUL.FTZ R4, R4, UR16 ;  /* 0x0000001004047c20 */ /* 0x000fca0008410000 */
[----:B------:R-:W-:-:S04]  /*6d40*/  FSEL R4, R4, RZ, P1 ;  /* 0x000000ff04047208 */ /* 0x000fc80000800000 */
[----:B------:R-:W-:-:S04]  /*6d50*/  F2FP.F16.F32.PACK_AB R4, RZ, R4 ;  /* 0x00000004ff04723e */ /* 0x000fc800000000ff */
[----:B------:R-:W-:-:S07]  /*6d60*/  PRMT R101, R101, 0x5410, R4 ;  /* 0x0000541065657816 */ /* 0x000fce0000000004 */
.L_x_12116:
[----:B------:R-:W-:Y:S05]  /*6d70*/  @!P3 BRA `(.L_x_12117) ;  /* 0x000000000018b947 */ /* 0x000fea0003800000 */
[----:B------:R-:W-:Y:S01]  /*6d80*/  FMUL.FTZ R4, R80, UR17 ;  /* 0x0000001150047c20 */ /* 0x000fe20008410000 */
[----:B------:R-:W-:-:S03]  /*6d90*/  LOP3.LUT P1, RZ, R217, 0xff, RZ, 0xc0, !PT ;  /* 0x000000ffd9ff7812 */ /* 0x000fc6000782c0ff */
[----:B------:R-:W-:-:S05]  /*6da0*/  FMUL.FTZ R4, R4, UR16 ;  /* 0x0000001004047c20 */ /* 0x000fca0008410000 */
[----:B------:R-:W-:-:S04]  /*6db0*/  FSEL R4, R4, RZ, P1 ;  /* 0x000000ff04047208 */ /* 0x000fc80000800000 */
[----:B------:R-:W-:-:S04]  /*6dc0*/  F2FP.F16.F32.PACK_AB R4, RZ, R4 ;  /* 0x00000004ff04723e */ /* 0x000fc800000000ff */
[----:B------:R-:W-:-:S07]  /*6dd0*/  PRMT R102, R4, 0x7610, R102 ;  /* 0x0000761004667816 */ /* 0x000fce0000000066 */
.L_x_12117:
[----:B------:R-:W-:Y:S05]  /*6de0*/  @!P3 BRA `(.L_x_12118) ;  /* 0x000000000018b947 */ /* 0x000fea0003800000 */
[----:B------:R-:W-:Y:S01]  /*6df0*/  FMUL.FTZ R4, R7, UR17 ;  /* 0x0000001107047c20 */ /* 0x000fe20008410000 */
[----:B------:R-:W-:-:S03]  /*6e00*/  LOP3.LUT P1, RZ, R217, 0xff00, RZ, 0xc0, !PT ;  /* 0x0000ff00d9ff7812 */ /* 0x000fc6000782c0ff */
[----:B------:R-:W-:-:S05]  /*6e10*/  FMUL.FTZ R4, R4, UR16 ;  /* 0x0000001004047c20 */ /* 0x000fca0008410000 */
[----:B------:R-:W-:-:S04]  /*6e20*/  FSEL R4, R4, RZ, P1 ;  /* 0x000000ff04047208 */ /* 0x000fc80000800000 */
[----:B------:R-:W-:-:S04]  /*6e30*/  F2FP.F16.F32.PACK_AB R4, RZ, R4 ;  /* 0x00000004ff04723e */ /* 0x000fc800000000ff */
[----:B------:R-:W-:-:S07]  /*6e40*/  PRMT R102, R102, 0x5410, R4 ;  /* 0x0000541066667816 */ /* 0x000fce0000000004 */
.L_x_12118:
[----:B------:R-:W-:Y:S05]  /*6e50*/  @!P3 BRA `(.L_x_12119) ;  /* 0x000000000018b947 */ /* 0x000fea0003800000 */
[----:B------:R-:W-:Y:S01]  /*6e60*/  FMUL.FTZ R4, R160, UR17 ;  /* 0x00000011a0047c20 */ /* 0x000fe20008410000 */
[----:B------:R-:W-:-:S03]  /*6e70*/  LOP3.LUT P1, RZ, R217, 0xff0000, RZ, 0xc0, !PT ;  /* 0x00ff0000d9ff7812 */ /* 0x000fc6000782c0ff */
[----:B------:R-:W-:-:S05]  /*6e80*/  FMUL.FTZ R4, R4, UR16 ;  /* 0x0000001004047c20 */ /* 0x000fca0008410000 */
[----:B------:R-:W-:-:S04]  /*6e90*/  FSEL R4, R4, RZ, P1 ;  /* 0x000000ff04047208 */ /* 0x000fc80000800000 */
[----:B------:R-:W-:-:S04]  /*6ea0*/  F2FP.F16.F32.PACK_AB R4, RZ, R4 ;  /* 0x00000004ff04723e */ /* 0x000fc800000000ff */
[----:B------:R-:W-:-:S07]  /*6eb0*/  PRMT R103, R4, 0x7610, R103 ;  /* 0x0000761004677816 */ /* 0x000fce0000000067 */
.L_x_12119:
        /* <DEDUP_REMOVED lines=10> */
.L_x_12112:
        /* <DEDUP_REMOVED lines=11> */
.L_x_12121:
        /* <DEDUP_REMOVED lines=10> */
[----:B0-----:R-:W-:-:S07]  /*70b0*/  PRMT R100, R100, 0x5410, R4 ;  /* 0x0000541064647816 */ /* 0x001fce0000000004 */
.L_x_12122:
        /* <DEDUP_REMOVED lines=11> */
.L_x_12123:
        /* <DEDUP_REMOVED lines=11> */
.L_x_12124:
        /* <DEDUP_REMOVED lines=11> */
.L_x_12125:
        /* <DEDUP_REMOVED lines=11> */
.L_x_12126:
        /* <DEDUP_REMOVED lines=11> */
.L_x_12127:
        /* <DEDUP_REMOVED lines=11> */
[----:B0-----:R-:W-:Y:S01]  /*74e0*/  PRMT R103, R103, 0x5410, R4 ;  /* 0x0000541067677816 */ /* 0x001fe20000000004 */
[----:B------:R-:W-:Y:S06]  /*74f0*/  BRA `(.L_x_12120) ;  /* 0x0000000800fc7947 */ /* 0x000fec0003800000 */
.L_x_12111:
[----:B------:R-:W-:Y:S05]  /*7500*/  @!P0 BRA `(.L_x_12128) ;  /* 0x0000000400748947 */ /* 0x000fea0003800000 */
[-CC-:B0-----:R-:W-:Y:S01]  /*7510*/  FFMA.FTZ R83, R239, R164.reuse, R7.reuse ;  /* 0x000000a4ef537223 */ /* 0x181fe20000010007 */
[-CC-:B------:R-:W-:Y:S01]  /*7520*/  FFMA.FTZ R163, R243, R164.reuse, R7.reuse ;  /* 0x000000a4f3a37223 */ /* 0x180fe20000010007 */
[-CC-:B------:R-:W-:Y:S01]  /*7530*/  FFMA.FTZ R81, R237, R164.reuse, R7.reuse ;  /* 0x000000a4ed517223 */ /* 0x180fe20000010007 */
[-CC-:B------:R-:W-:Y:S01]  /*7540*/  FFMA.FTZ R8, R220, R164.reuse, R7.reuse ;  /* 0x000000a4dc087223 */ /* 0x180fe20000010007 */
[----:B------:R-:W-:Y:S01]  /*7550*/  ISETP.GT.AND P1, PT, R4, RZ, PT ;  /* 0x000000ff0400720c */ /* 0x000fe20003f24270 */
        /* <DEDUP_REMOVED lines=36> */
.L_x_12129:
[----:B------:R-:W-:Y:S05]  /*77a0*/  @!P3 BRA `(.L_x_12130) ;  /* 0x000000000018b947 */ /* 0x000fea0003800000 */
[----:B------:R-:W-:Y:S01]  /*77b0*/  FMUL.FTZ R4, R137, UR17 ;  /* 0x0000001189047c20 */ /* 0x000fe20008410000 */
[----:B-----5:R-:W-:-:S03]  /*77c0*/  LOP3.LUT P1, RZ, R216, 0xff00, RZ, 0xc0, !PT ;  /* 0x0000ff00d8ff7812 */ /* 0x020fc6000782c0ff */
[----:B------:R-:W-:-:S05]  /*77d0*/  FMUL.FTZ R4, R4, UR16 ;  /* 0x0000001004047c20 */ /* 0x000fca0008410000 */
[----:B------:R-:W-:-:S04]  /*77e0*/  FSEL R4, R4, RZ, P1 ;  /* 0x000000ff04047208 */ /* 0x000fc80000800000 */
[----:B------:R-:W-:-:S04]  /*77f0*/  F2FP.F16.F32.PACK_AB R4, RZ, R4 ;  /* 0x00000004ff04723e */ /* 0x000fc800000000ff */
[----:B------:R-:W-:-:S07]  /*7800*/  PRMT R100, R100, 0x5410, R4 ;  /* 0x0000541064647816 */ /* 0x000fce0000000004 */
.L_x_12130:
[----:B------:R-:W-:Y:S05]  /*7810*/  @!P3 BRA `(.L_x_12131) ;  /* 0x000000000018b947 */ /* 0x000fea0003800000 */
[----:B------:R-:W-:Y:S01]  /*7820*/  FMUL.FTZ R4, R138, UR17 ;  /* 0x000000118a047c20 */ /* 0x000fe20008410000 */
[----:B-----5:R-:W-:-:S03]  /*7830*/  LOP3.LUT P1, RZ, R216, 0xff0000, RZ, 0xc0, !PT ;  /* 0x00ff0000d8ff7812 */ /* 0x020fc6000782c0ff */
[----:B------:R-:W-:-:S05]  /*7840*/  FMUL.FTZ R4, R4, UR16 ;  /* 0x0000001004047c20 */ /* 0x000fca0008410000 */
[----:B------:R-:W-:-:S04]  /*7850*/  FSEL R4, R4, RZ, P1 ;  /* 0x000000ff04047208 */ /* 0x000fc80000800000 */
[----:B------:R-:W-:-:S04]  /*7860*/  F2FP.F16.F32.PACK_AB R4, RZ, R4 ;  /* 0x00000004ff04723e */ /* 0x000fc800000000ff */
[----:B------:R-:W-:-:S07]  /*7870*/  PRMT R101, R4, 0x7610, R101 ;  /* 0x0000761004657816 */ /* 0x000fce0000000065 */
.L_x_12131:
[----:B------:R-:W-:Y:S05]  /*7880*/  @!P3 BRA `(.L_x_12132) ;  /* 0x000000000018b947 */ /* 0x000fea0003800000 */
[----:B------:R-:W-:Y:S01]  /*7890*/  FMUL.FTZ R4, R139, UR17 ;  /* 0x000000118b047c20 */ /* 0x000fe20008410000 */
[----:B-----5:R-:W-:-:S03]  /*78a0*/  LOP3.LUT P1, RZ, R216, 0xff000000, RZ, 0xc0, !PT ;  /* 0xff000000d8ff7812 */ /* 0x020fc6000782c0ff */
[----:B------:R-:W-:-:S05]  /*78b0*/  FMUL.FTZ R4, R4, UR16 ;  /* 0x0000001004047c20 */ /* 0x000fca0008410000 */
[----:B------:R-:W-:-:S04]  /*78c0*/  FSEL R4, R4, RZ, P1 ;  /* 0x000000ff04047208 */ /* 0x000fc80000800000 */
[----:B------:R-:W-:-:S04]  /*78d0*/  F2FP.F16.F32.PACK_AB R4, RZ, R4 ;  /* 0x00000004ff04723e */ /* 0x000fc800000000ff */
[----:B------:R-:W-:-:S07]  /*78e0*/  PRMT R101, R101, 0x5410, R4 ;  /* 0x0000541065657816 */ /* 0x000fce0000000004 */
.L_x_12132:
[----:B------:R-:W-:Y:S05]  /*78f0*/  @!P3 BRA `(.L_x_12133) ;  /* 0x000000000018b947 */ /* 0x000fea0003800000 */
[----:B------:R-:W-:Y:S01]  /*7900*/  FMUL.FTZ R4, R80, UR17 ;  /* 0x0000001150047c20 */ /* 0x000fe20008410000 */
[----:B-----5:R-:W-:-:S03]  /*7910*/  LOP3.LUT P1, RZ, R217, 0xff, RZ, 0xc0, !PT ;  /* 0x000000ffd9ff7812 */ /* 0x020fc6000782c0ff */
[----:B------:R-:W-:-:S05]  /*7920*/  FMUL.FTZ R4, R4, UR16 ;  /* 0x0000001004047c20 */ /* 0x000fca0008410000 */
[----:B------:R-:W-:-:S04]  /*7930*/  FSEL R4, R4, RZ, P1 ;  /* 0x000000ff04047208 */ /* 0x000fc80000800000 */
[----:B------:R-:W-:-:S04]  /*7940*/  F2FP.F16.F32.PACK_AB R4, RZ, R4 ;  /* 0x00000004ff04723e */ /* 0x000fc800000000ff */
[----:B------:R-:W-:-:S07]  /*7950*/  PRMT R102, R4, 0x7610, R102 ;  /* 0x0000761004667816 */ /* 0x000fce0000000066 */
.L_x_12133:
[----:B------:R-:W-:Y:S05]  /*7960*/  @!P3 BRA `(.L_x_12134) ;  /* 0x000000000018b947 */ /* 0x000fea0003800000 */
[----:B------:R-:W-:Y:S01]  /*7970*/  FMUL.FTZ R4, R81, UR17 ;  /* 0x0000001151047c20 */ /* 0x000fe20008410000 */
[----:B-----5:R-:W-:-:S03]  /*7980*/  LOP3.LUT P1, RZ, R217, 0xff00, RZ, 0xc0, !PT ;  /* 0x0000ff00d9ff7812 */ /* 0x020fc6000782c0ff */
[----:B------:R-:W-:-:S05]  /*7990*/  FMUL.FTZ R4, R4, UR16 ;  /* 0x0000001004047c20 */ /* 0x000fca0008410000 */
[----:B------:R-:W-:-:S04]  /*79a0*/  FSEL R4, R4, RZ, P1 ;  /* 0x000000ff04047208 */ /* 0x000fc80000800000 */
[----:B------:R-:W-:-:S04]  /*79b0*/  F2FP.F16.F32.PACK_AB R4, RZ, R4 ;  /* 0x00000004ff04723e */ /* 0x000fc800000000ff */
[----:B------:R-:W-:-:S07]  /*79c0*/  PRMT R102, R102, 0x5410, R4 ;  /* 0x0000541066667816 */ /* 0x000fce0000000004 */
.L_x_12134:
[----:B------:R-:W-:Y:S05]  /*79d0*/  @!P3 BRA `(.L_x_12135) ;  /* 0x000000000018b947 */ /* 0x000fea0003800000 */
[----:B------:R-:W-:Y:S01]  /*79e0*/  FMUL.FTZ R4, R83, UR17 ;  /* 0x0000001153047c20 */ /* 0x000fe20008410000 */
[----:B-----5:R-:W-:-:S03]  /*79f0*/  LOP3.LUT P1, RZ, R217, 0xff0000, RZ, 0xc0, !PT ;  /* 0x00ff0000d9ff7812 */ /* 0x020fc6000782c0ff */
[----:B------:R-:W-:-:S05]  /*7a00*/  FMUL.FTZ R4, R4, UR16 ;  /* 0x0000001004047c20 */ /* 0x000fca0008410000 */
[----:B------:R-:W-:-:S04]  /*7a10*/  FSEL R4, R4, RZ, P1 ;  /* 0x000000ff04047208 */ /* 0x000fc80000800000 */
[----:B------:R-:W-:-:S04]  /*7a20*/  F2FP.F16.F32.PACK_AB R4, RZ, R4 ;  /* 0x00000004ff04723e */ /* 0x000fc800000000ff */
[----:B------:R-:W-:-:S07]  /*7a30*/  PRMT R103, R4, 0x7610, R103 ;  /* 0x0000761004677816 */ /* 0x000fce0000000067 */
.L_x_12135:
        /* <DEDUP_REMOVED lines=10> */
.L_x_12128:
        /* <DEDUP_REMOVED lines=12> */
.L_x_12136:
        /* <DEDUP_REMOVED lines=12> */
.L_x_12137:
        /* <DEDUP_REMOVED lines=12> */
.L_x_12138:
        /* <DEDUP_REMOVED lines=12> */
.L_x_12139:
        /* <DEDUP_REMOVED lines=12> */
.L_x_12140:
        /* <DEDUP_REMOVED lines=12> */
.L_x_12141:
        /* <DEDUP_REMOVED lines=12> */
.L_x_12142:
        /* <DEDUP_REMOVED lines=12> */
[----:B0-----:R-:W-:-:S07]  /*80e0*/  PRMT R103, R103, 0x5410, R4 ;  /* 0x0000541067677816 */ /* 0x001fce0000000004 */
.L_x_12120:
        /* <DEDUP_REMOVED lines=14> */
.L_x_12009:
        /* <DEDUP_REMOVED lines=24> */
.L_x_12144:
        /* <DEDUP_REMOVED lines=11> */
.L_x_15731:


//--------------------- .text._ZN10layer_norm13ln_bwd_kernelINS_13Kernel_traitsIf6__halffS2_fjLj4096ELj1ELj1ELj4ELj16ENS_18Kernel_traits_baseILj4096EfS2_fS2_fjLj128EEEEELb1ELb1ELb0ELb0EEEvNS_9BwdParamsE --------------------------
	.section	.text._ZN10layer_norm13ln_bwd_kernelINS_13Kernel_traitsIf6__halffS2_fjLj4096ELj1ELj1ELj4ELj16ENS_18Kernel_traits_baseILj4096EfS2_fS2_fjLj128EEEEELb1ELb1ELb0ELb0EEEvNS_9BwdParamsE,"ax",@progbits
	.align	128
        .global         _ZN10layer_norm13ln_bwd_kernelINS_13Kernel_traitsIf6__halffS2_fjLj4096ELj1ELj1ELj4ELj16ENS_18Kernel_traits_baseILj4096EfS2_fS2_fjLj128EEEEELb1ELb1ELb0ELb0EEEvNS_9BwdParamsE
        .type           _ZN10layer_norm13ln_bwd_kernelINS_13Kernel_traitsIf6__halffS2_fjLj4096ELj1ELj1ELj4ELj16ENS_18Kernel_traits_baseILj4096EfS2_fS2_fjLj128EEEEELb1ELb1ELb0ELb0EEEvNS_9BwdParamsE,@function
        .size           _ZN10layer_norm13ln_bwd_kernelINS_13Kernel_traitsIf6__halffS2_fjLj4096ELj1ELj1ELj4ELj16ENS_18Kernel_traits_baseILj4096EfS2_fS2_fjLj128EEEEELb1ELb1ELb0ELb0EEEvNS_9BwdParamsE,(.L_x_15732 - _ZN10layer_norm13ln_bwd_kernelINS_13Kernel_traitsIf6__halffS2_fjLj4096ELj1ELj1ELj4ELj16ENS_18Kernel_traits_baseILj4096EfS2_fS2_fjLj128EEEEELb1ELb1ELb0ELb0EEEvNS_9BwdParamsE)
        .other          _ZN10layer_norm13ln_bwd_kernelINS_13Kernel_traitsIf6__halffS2_fjLj4096ELj1ELj1ELj4ELj16ENS_18Kernel_traits_baseILj4096EfS2_fS2_fjLj128EEEEELb1ELb1ELb0ELb0EEEvNS_9BwdParamsE,@"STO_CUDA_ENTRY STV_DEFAULT"
_ZN10layer_norm13ln_bwd_kernelINS_13Kernel_traitsIf6__halffS2_fjLj4096ELj1ELj1ELj4ELj16ENS_18Kernel_traits_baseILj4096EfS2_fS2_fjLj128EEEEELb1ELb1ELb0ELb0EEEvNS_9BwdParamsE:
.text._ZN10layer_norm13ln_bwd_kernelINS_13Kernel_traitsIf6__halffS2_fjLj4096ELj1ELj1ELj4ELj16ENS_18Kernel_traits_baseILj4096EfS2_fS2_fjLj128EEEEELb1ELb1ELb0ELb0EEEvNS_9BwdParamsE:
        /* <DEDUP_REMOVED lines=199> */
.L_x_12180:
[----:B------:R-:W1:Y:S01]  /*0c70*/  @UP0 LDCU.64 UR4, c[0x0][0x3e0] ;  /* 0x00007c00ff0407ac */ /* 0x000e620008000a00 */
[----:B------:R-:W3:Y:S01]  /*0c80*/  LDL R193, [R1+0x10] ;  /* 0x0000100001c17983 */ /* 0x000ee20000100800 */
[----:B------:R-:W-:Y:S01]  /*0c90*/  PLOP3.LUT P0, PT, PT, PT, UP0, 0x80, 0x8 ;  /* 0x000000000008781c */ /* 0x000fe20003f0f008 */
[----:B0-----:R-:W-:-:S06]  /*0ca0*/  UIMAD.WIDE UR16, UR7, 0x4, UR12 ;  /* 0x00000004071078a5 */ /* 0x001fcc000f8e020c */
[----:B------:R-:W-:Y:S02]  /*0cb0*/  MOV R188, UR16 ;  /* 0x0000001000bc7c02 */ /* 0x000fe40008000f00 */
[----:B------:R-:W-:-:S05]  /*0cc0*/  MOV R189, UR17 ;  /* 0x0000001100bd7c02 */ /* 0x000fca0008000f00 */
[----:B------:R0:W4:Y:S01]  /*0cd0*/  LDG.E R190, desc[UR10][R188.64] ;  /* 0x0000000abcbe7981 */ /* 0x000122000c1e1900 */
[----:B-1----:R-:W-:Y:S02]  /*0ce0*/  @UP0 UIMAD.WIDE UR4, UR7, 0x2, UR4 ;  /* 0x00000002070408a5 */ /* 0x002fe4000f8e0204 */
[----:B------:R-:W-:-:S04]  /*0cf0*/  UIMAD.WIDE UR16, UR7, 0x4, UR14 ;  /* 0x00000004071078a5 */ /* 0x000fc8000f8e020e */
[----:B0-----:R-:W-:Y:S02]  /*0d00*/  MOV R188, UR4 ;  /* 0x0000000400bc7c02 */ /* 0x001fe40008000f00 */
[----:B------:R-:W-:-:S05]  /*0d10*/  MOV R189, UR5 ;  /* 0x0000000500bd7c02 */ /* 0x000fca0008000f00 */
[----:B------:R0:W4:Y:S02]  /*0d20*/  @P0 LDG.E.U16 R191, desc[UR10][R188.64] ;  /* 0x0000000abcbf0981 */ /* 0x000124000c1e1500 */
[----:B0-----:R-:W-:Y:S02]  /*0d30*/  MOV R188, UR16 ;  /* 0x0000001000bc7c02 */ /* 0x001fe40008000f00 */
[----:B------:R-:W-:-:S05]  /*0d40*/  MOV R189, UR17 ;  /* 0x0000001100bd7c02 */ /* 0x000fca0008000f00 */
[----:B------:R0:W4:Y:S01]  /*0d50*/  LDG.E R188, desc[UR10][R188.64] ;  /* 0x0000000abcbc7981 */ /* 0x000122000c1e1900 */
[----:B------:R-:W1:Y:S01]  /*0d60*/  S2R R192, SR_TID.X ;  /* 0x0000000000c07919 */ /* 0x000e620000002100 */
[----:B------:R-:W-:-:S04]  /*0d70*/  UIMAD UR4, UR7, UR6, URZ ;  /* 0x00000006070472a4 */ /* 0x000fc8000f8e02ff */
[----:B------:R-:W-:Y:S01]  /*0d80*/  USHF.R.S32.HI UR5, URZ, 0x1f, UR4 ;  /* 0x0000001fff057899 */ /* 0x000fe20008011404 */
[----:B--2---:R-:W-:-:S03]  /*0d90*/  ISETP.NE.AND P3, PT, RZ, UR18, PT ;  /* 0x00000012ff007c0c */ /* 0x004fc6000bf65270 */
[----:B------:R-:W-:Y:S01]  /*0da0*/  ULEA.HI UR5, UR5, UR4, URZ, 0x3 ;  /* 0x0000000405057291 */ /* 0x000fe2000f8f18ff */
[----:B------:R-:W-:Y:S01]  /*0db0*/  BSSY.RECONVERGENT B0, `(.L_x_12146) ;  /* 0x0000073000007945 */ /* 0x000fe20003800200 */
[----:B------:R-:W-:Y:S01]  /*0dc0*/  UMOV UR16, 0x3f800000 ;  /* 0x3f80000000107882 */ /* 0x000fe20000000000 */
[----:B------:R-:W-:Y:S01]  /*0dd0*/  HFMA2 R228, -RZ, RZ, 0, 0 ;  /* 0x00000000ffe47431 */ /* 0x000fe200000001ff */
[----:B------:R-:W-:Y:S02]  /*0de0*/  MOV R227, RZ ;  /* 0x000000ff00e37202 */ /* 0x000fe40000000f00 */
[C---:B---3--:R-:W-:Y:S02]  /*0df0*/  ISETP.GE.U32.AND P4, PT, R193.reuse, 0x80, PT ;  /* 0x00000080c100780c */ /* 0x048fe40003f86070 */
[----:B------:R-:W-:Y:S02]  /*0e00*/  ISETP.GE.U32.AND P5, PT, R193, 0x200, PT ;  /* 0x00000200c100780c */ /* 0x000fe40003fa6070 */
[----:B0-----:R-:W-:-:S05]  /*0e10*/  P2R R189, PR, RZ, 0x10 ;  /* 0x00000010ffbd7803 */ /* 0x001fca0000000000 */
[----:B------:R0:W-:Y:S02]  /*0e20*/  STL [R1+0x18], R189 ;  /* 0x000018bd01007387 */ /* 0x0001e40000100800 */
[----:B0-----:R-:W-:-:S05]  /*0e30*/  P2R R189, PR, RZ, 0x20 ;  /* 0x00000020ffbd7803 */ /* 0x001fca0000000000 */
[----:B------:R0:W-:Y:S01]  /*0e40*/  STL [R1+0x14], R189 ;  /* 0x000014bd01007387 */ /* 0x0001e20000100800 */
[----:B----4-:R-:W-:-:S05]  /*0e50*/  @P0 HADD2.F32 R191, -RZ, R191.H0_H0 ;  /* 0x200000bfffbf0230 */ /* 0x010fca0000004100 */
[----:B------:R-:W-:Y:S02]  /*0e60*/  @P0 R2UR UR17, R191 ;  /* 0x00000000bf1102ca */ /* 0x000fe400000e0000 */
[----:B------:R-:W-:-:S04]  /*0e70*/  FSEL R190, R190, RZ, !P3 ;  /* 0x000000ffbebe7208 */ /* 0x000fc80005800000 */
[----:B------:R-:W-:Y:S02]  /*0e80*/  R2UR UR26, R190 ;  /* 0x00000000be1a72ca */ /* 0x000fe400000e0000 */
[----:B------:R-:W-:Y:S02]  /*0e90*/  R2UR UR23, R188 ;  /* 0x00000000bc1772ca */ /* 0x000fe400000e0000 */
[----:B------:R-:W-:-:S03]  /*0ea0*/  MOV R188, UR5 ;  /* 0x0000000500bc7c02 */ /* 0x000fc60008000f00 */
[----:B------:R-:W-:Y:S01]  /*0eb0*/  @UP0 UMOV UR16, UR17 ;  /* 0x0000001100100c82 */ /* 0x000fe20008000000 */
[----:B-1----:R-:W-:Y:S02]  /*0ec0*/  LEA.HI.SX32 R204, R188, R192, 0x1d ;  /* 0x000000c0bccc7211 */ /* 0x002fe400078feaff */
[C---:B------:R-:W-:Y:S02]  /*0ed0*/  ISETP.GE.U32.AND P0, PT, R193.reuse, 0x100, PT ;  /* 0x00000100c100780c */ /* 0x040fe40003f06070 */
[----:B------:R-:W-:Y:S02]  /*0ee0*/  ISETP.GE.U32.AND P1, PT, R193, 0x180, PT ;  /* 0x00000180c100780c */ /* 0x000fe40003f26070 */
[----:B------:R-:W-:Y:S01]  /*0ef0*/  MOV R226, R204 ;  /* 0x000000cc00e27202 */ /* 0x000fe20000000f00 */
[----:B0----5:R-:W-:Y:S10]  /*0f00*/  @!P4 BRA `(.L_x_12147) ;  /* 0x000000040074c947 */ /* 0x021ff40003800000 */
        /* <DEDUP_REMOVED lines=24> */
[----:B------:R-:W-:Y:S01]  /*1090*/  FADD.FTZ R217, R189, -UR26 ;  /* 0x8000001abdd97e21 */ /* 0x000fe20008010000 */
[--C-:B----4-:R-:W-:Y:S02]  /*10a0*/  HADD2.F32 R189, -RZ, R195.reuse.H0_H0 ;  /* 0x200000c3ffbd7230 */ /* 0x110fe40000004100 */
[----:B------:R-:W-:Y:S02]  /*10b0*/  HADD2.F32 R188, -RZ, R195.H1_H1 ;  /* 0x300000c3ffbc7230 */ /* 0x000fe40000004100 */
[----:B---3--:R-:W-:Y:S02]  /*10c0*/  FADD.FTZ R195, R197, -UR26 ;  /* 0x8000001ac5c37e21 */ /* 0x008fe40008010000 */
[----:B------:R-:W2:Y:S01]  /*10d0*/  LDL R197, [R1+0x9c] ;  /* 0x00009c0001c57983 */ /* 0x000ea20000100800 */
[----:B------:R-:W-:Y:S01]  /*10e0*/  FADD.FTZ R218, R191, -UR26 ;  /* 0x8000001abfda7e21 */ /* 0x000fe20008010000 */
[----:B------:R-:W-:-:S02]  /*10f0*/  HADD2.F32 R215, -RZ, R192.H0_H0 ;  /* 0x200000c0ffd77230 */ /* 0x000fc40000004100 */
[----:B------:R-:W-:Y:S01]  /*1100*/  FADD.FTZ R196, R196, -UR26 ;  /* 0x8000001ac4c47e21 */ /* 0x000fe20008010000 */
[--C-:B------:R-:W-:Y:S02]  /*1110*/  HADD2.F32 R214, -RZ, R193.reuse.H0_H0 ;  /* 0x200000c1ffd67230 */ /* 0x100fe40000004100 */
[----:B------:R-:W-:Y:S01]  /*1120*/  FMUL.FTZ R220, R217, UR23 ;  /* 0x00000017d9dc7c20 */ /* 0x000fe20008410000 */
[----:B------:R-:W-:Y:S02]  /*1130*/  HADD2.F32 R193, -RZ, R193.H1_H1 ;  /* 0x300000c1ffc17230 */ /* 0x000fe40000004100 */
[----:B------:R-:W-:Y:S01]  /*1140*/  FMUL.FTZ R218, R218, UR23 ;  /* 0x00000017dada7c20 */ /* 0x000fe20008410000 */
[----:B------:R-:W-:Y:S02]  /*1150*/  HADD2.F32 R191, -RZ, R194.H0_H0 ;  /* 0x200000c2ffbf7230 */ /* 0x000fe40000004100 */
[----:B------:R-:W-:Y:S01]  /*1160*/  FMUL.FTZ R217, R196, UR23 ;  /* 0x00000017c4d97c20 */ /* 0x000fe20008410000 */
[----:B------:R-:W-:-:S02]  /*1170*/  HADD2.F32 R216, -RZ, R192.H1_H1 ;  /* 0x300000c0ffd87230 */ /* 0x000fc40000004100 */
[----:B------:R-:W-:Y:S01]  /*1180*/  FMUL.FTZ R0, R0, UR23 ;  /* 0x0000001700007c20 */ /* 0x000fe20008410000 */
[----:B------:R-:W-:Y:S01]  /*1190*/  FMUL.FTZ R221, R221, R215 ;  /* 0x000000d7dddd7220 */ /* 0x000fe20000410000 */
[----:B------:R-:W-:Y:S01]  /*11a0*/  FADD.FTZ R107, R107, R193 ;  /* 0x000000c16b6b7221 */ /* 0x000fe20000010000 */
[----:B------:R-:W-:Y:S01]  /*11b0*/  FFMA.FTZ R139, R218, R193, R139 ;  /* 0x000000c1da8b7223 */ /* 0x000fe2000001008b */
[----:B------:R-:W-:Y:S01]  /*11c0*/  FADD.FTZ R100, R100, R191 ;  /* 0x000000bf64647221 */ /* 0x000fe20000010000 */
[-C--:B------:R-:W-:Y:S01]  /*11d0*/  FFMA.FTZ R132, R217, R191.reuse, R132 ;  /* 0x000000bfd9847223 */ /* 0x080fe20000010084 */
[----:B------:R-:W-:Y:S01]  /*11e0*/  FMUL.FTZ R196, R228, R191 ;  /* 0x000000bfe4c47220 */ /* 0x000fe20000410000 */
[----:B------:R-:W-:Y:S01]  /*11f0*/  FADD.FTZ R219, R190, -UR26 ;  /* 0x8000001abedb7e21 */ /* 0x000fe20008010000 */
[----:B------:R-:W-:Y:S01]  /*1200*/  FMUL.FTZ R227, R227, R216 ;  /* 0x000000d8e3e37220 */ /* 0x000fe20000410000 */
[----:B------:R-:W-:Y:S01]  /*1210*/  FFMA.FTZ R191, R0, R221, RZ ;  /* 0x000000dd00bf7223 */ /* 0x000fe200000100ff */
[----:B------:R-:W-:Y:S01]  /*1220*/  FMUL.FTZ R226, R226, R214 ;  /* 0x000000d6e2e27220 */ /* 0x000fe20000410000 */
[----:B------:R-:W-:-:S02]  /*1230*/  HADD2.F32 R190, -RZ, R194.H1_H1 ;  /* 0x300000c2ffbe7230 */ /* 0x000fc40000004100 */
[----:B------:R-:W-:Y:S01]  /*1240*/  FADD.FTZ R105, R105, R216 ;  /* 0x000000d869697221 */ /* 0x000fe20000010000 */
[C---:B------:R-:W-:Y:S01]  /*1250*/  FFMA.FTZ R137, R220.reuse, R216, R137 ;  /* 0x000000d8dc897223 */ /* 0x040fe20000010089 */
[----:B------:R-:W-:Y:S01]  /*1260*/  FMUL.FTZ R216, R195, UR23 ;  /* 0x00000017c3d87c20 */ /* 0x000fe20008410000 */
[----:B------:R-:W-:Y:S01]  /*1270*/  FMUL.FTZ R219, R219, UR23 ;  /* 0x00000017dbdb7c20 */ /* 0x000fe20008410000 */
[----:B------:R-:W-:Y:S01]  /*1280*/  FFMA.FTZ R191, R220, R227, R191 ;  /* 0x000000e3dcbf7223 */ /* 0x000fe200000100bf */
[----:B------:R-:W-:Y:S01]  /*1290*/  STL [R1+0xc], R227 ;  /* 0x00000ce301007387 */ /* 0x000fe20000100800 */
[----:B------:R-:W-:Y:S01]  /*12a0*/  FADD.FTZ R101, R101, R190 ;  /* 0x000000be65657221 */ /* 0x000fe20000010000 */
[-C--:B------:R-:W-:Y:S01]  /*12b0*/  FFMA.FTZ R133, R216, R190.reuse, R133 ;  /* 0x000000bed8857223 */ /* 0x080fe20000010085 */
[----:B------:R-:W-:Y:S01]  /*12c0*/  FMUL.FTZ R252, R252, R190 ;  /* 0x000000befcfc7220 */ /* 0x000fe20000410000 */
[----:B------:R0:W-:Y:S01]  /*12d0*/  STL [R1+0x8], R226 ;  /* 0x000008e201007387 */ /* 0x0001e20000100800 */
[----:B------:R-:W-:Y:S01]  /*12e0*/  FFMA.FTZ R191, R219, R226, R191 ;  /* 0x000000e2dbbf7223 */ /* 0x000fe200000100bf */
[----:B------:R-:W-:Y:S01]  /*12f0*/  FADD.FTZ R194, R198, -UR26 ;  /* 0x8000001ac6c27e21 */ /* 0x000fe20008010000 */
[----:B------:R-:W-:Y:S01]  /*1300*/  FADD.FTZ R104, R104, R215 ;  /* 0x000000d768687221 */ /* 0x000fe20000010000 */
[----:B------:R-:W-:Y:S01]  /*1310*/  FFMA.FTZ R136, R0, R215, R136 ;  /* 0x000000d700887223 */ /* 0x000fe20000010088 */
[----:B------:R-:W-:Y:S01]  /*1320*/  FADD.FTZ R192, R199, -UR26 ;  /* 0x8000001ac7c07e21 */ /* 0x000fe20008010000 */
[----:B------:R-:W-:Y:S01]  /*1330*/  FMUL.FTZ R215, R194, UR23 ;  /* 0x00000017c2d77c20 */ /* 0x000fe20008410000 */
[-C--:B------:R-:W-:Y:S01]  /*1340*/  FMUL.FTZ R251, R251, R189.reuse ;  /* 0x000000bdfbfb7220 */ /* 0x080fe20000410000 */
        /* <DEDUP_REMOVED lines=8> */
[----:B--2---:R-:W-:Y:S01]  /*13d0*/  FMUL.FTZ R197, R197, R193 ;  /* 0x000000c1c5c57220 */ /* 0x004fe20000410000 */
[----:B------:R-:W-:-:S04]  /*13e0*/  FADD.FTZ R193, RZ, R221 ;  /* 0x000000ddffc17221 */ /* 0x000fc80000010000 */
[----:B------:R-:W-:Y:S01]  /*13f0*/  FADD.FTZ R193, R193, R227 ;  /* 0x000000e3c1c17221 */ /* 0x000fe20000010000 */
[----:B------:R1:W-:Y:S03]  /*1400*/  STL [R1+0x4], R197 ;  /* 0x000004c501007387 */ /* 0x0003e60000100800 */
[----:B------:R-:W-:Y:S01]  /*1410*/  FADD.FTZ R190, R193, R226 ;  /* 0x000000e2c1be7221 */ /* 0x000fe20000010000 */
[----:B------:R1:W-:Y:S01]  /*1420*/  STL [R1], R196 ;  /* 0x000000c401007387 */ /* 0x0003e20000100800 */
[----:B------:R-:W-:Y:S02]  /*1430*/  FFMA.FTZ R191, R218, R197, R191 ;  /* 0x000000c5dabf7223 */ /* 0x000fe400000100bf */
[----:B------:R-:W-:Y:S02]  /*1440*/  FADD.FTZ R190, R190, R197 ;  /* 0x000000c5bebe7221 */ /* 0x000fe40000010000 */
[----:B------:R-:W-:-:S02]  /*1450*/  FFMA.FTZ R191, R217, R196, R191 ;  /* 0x000000c4d9bf7223 */ /* 0x000fc400000100bf */
[----:B------:R-:W-:Y:S02]  /*1460*/  FADD.FTZ R190, R190, R196 ;  /* 0x000000c4bebe7221 */ /* 0x000fe40000010000 */
[----:B------:R-:W-:Y:S02]  /*1470*/  FFMA.FTZ R191, R216, R252, R191 ;  /* 0x000000fcd8bf7223 */ /* 0x000fe400000100bf */
[----:B------:R-:W-:Y:S02]  /*1480*/  FADD.FTZ R190, R190, R252 ;  /* 0x000000fcbebe7221 */ /* 0x000fe40000010000 */
[----:B------:R-:W-:Y:S02]  /*1490*/  FFMA.FTZ R191, R215, R251, R191 ;  /* 0x000000fbd7bf7223 */ /* 0x000fe400000100bf */
[----:B------:R-:W-:Y:S01]  /*14a0*/  FADD.FTZ R190, R190, R251 ;  /* 0x000000fbbebe7221 */ /* 0x000fe20000010000 */
[----:B0-----:R-:W-:Y:S01]  /*14b0*/  IADD3 R226, PT, PT, R204, 0x80, RZ ;  /* 0x00000080cce27810 */ /* 0x001fe20007ffe0ff */
[----:B------:R-:W-:-:S02]  /*14c0*/  FFMA.FTZ R227, R214, R250, R191 ;  /* 0x000000fad6e37223 */ /* 0x000fc400000100bf */
[----:B-1----:R-:W-:-:S07]  /*14d0*/  FADD.FTZ R228, R190, R250 ;  /* 0x000000fabee47221 */ /* 0x002fce0000010000 */
.L_x_12147:
[----:B------:R-:W-:Y:S05]  /*14e0*/  BSYNC.RECONVERGENT B0 ;  /* 0x0000000000007941 */ /* 0x000fea0003800200 */
.L_x_12146:
        /* <DEDUP_REMOVED lines=26> */
[----:B------:R-:W-:Y:S01]  /*1690*/  FADD.FTZ R208, R188, -UR26 ;  /* 0x8000001abcd07e21 */ /* 0x000fe20008010000 */
[--C-:B----4-:R-:W-:Y:S02]  /*16a0*/  HADD2.F32 R191, -RZ, R193.reuse.H0_H0 ;  /* 0x200000c1ffbf7230 */ /* 0x110fe40000004100 */
[----:B------:R-:W-:Y:S02]  /*16b0*/  HADD2.F32 R189, -RZ, R193.H1_H1 ;  /* 0x300000c1ffbd7230 */ /* 0x000fe40000004100 */
[----:B---3--:R-:W-:Y:S02]  /*16c0*/  FADD.FTZ R193, R197, -UR26 ;  /* 0x8000001ac5c17e21 */ /* 0x008fe40008010000 */
[----:B------:R-:W2:Y:S01]  /*16d0*/  LDL R197, [R1+0x68] ;  /* 0x0000680001c57983 */ /* 0x000ea20000100800 */
[----:B------:R-:W-:-:S02]  /*16e0*/  HADD2.F32 R188, -RZ, R194.H0_H0 ;  /* 0x200000c2ffbc7230 */ /* 0x000fc40000004100 */
[----:B------:R-:W-:Y:S02]  /*16f0*/  HADD2.F32 R242, -RZ, R194.H1_H1 ;  /* 0x300000c2fff27230 */ /* 0x000fe40000004100 */
[----:B------:R-:W-:Y:S02]  /*1700*/  FADD.FTZ R194, R196, -UR26 ;  /* 0x8000001ac4c27e21 */ /* 0x000fe40008010000 */
[----:B------:R-:W3:Y:S01]  /*1710*/  LDL R196, [R1+0x6c] ;  /* 0x00006c0001c47983 */ /* 0x000ee20000100800 */
[--C-:B------:R-:W-:Y:S02]  /*1720*/  HADD2.F32 R205, -RZ, R192.reuse.H0_H0 ;  /* 0x200000c0ffcd7230 */ /* 0x100fe40000004100 */
[----:B------:R-:W-:Y:S01]  /*1730*/  FMUL.FTZ R213, R208, UR23 ;  /* 0x00000017d0d57c20 */ /* 0x000fe20008410000 */
[----:B------:R-:W-:Y:S02]  /*1740*/  HADD2.F32 R206, -RZ, R192.H1_H1 ;  /* 0x300000c0ffce7230 */ /* 0x000fe40000004100 */
        /* <DEDUP_REMOVED lines=25> */
[--C-:B------:R-:W-:Y:S02]  /*18e0*/  HADD2.F32 R243, -RZ, R195.reuse.H0_H0 ;  /* 0x200000c3fff37230 */ /* 0x100fe40000004100 */
[----:B------:R-:W-:Y:S01]  /*18f0*/  FADD.FTZ R97, R97, R206 ;  /* 0x000000ce61617221 */ /* 0x000fe20000010000 */
[----:B------:R-:W-:Y:S01]  /*1900*/  FFMA.FTZ R129, R212, R206, R129 ;  /* 0x000000ced4817223 */ /* 0x000fe20000010081 */
[----:B------:R-:W-:Y:S01]  /*1910*/  FMUL.FTZ R207, R192, UR23 ;  /* 0x00000017c0cf7c20 */ /* 0x000fe20008410000 */
[----:B------:R-:W-:Y:S01]  /*1920*/  FMUL.FTZ R206, R193, UR23 ;  /* 0x00000017c1ce7c20 */ /* 0x000fe20008410000 */
[----:B------:R-:W-:Y:S01]  /*1930*/  FMUL.FTZ R244, R244, R242 ;  /* 0x000000f2f4f47220 */ /* 0x000fe20000410000 */
[----:B------:R-:W-:Y:S01]  /*1940*/  FADD.FTZ R188, R188, R245 ;  /* 0x000000f5bcbc7221 */ /* 0x000fe20000010000 */
[----:B------:R-:W-:Y:S01]  /*1950*/  FFMA.FTZ R189, R205, R245, R189 ;  /* 0x000000f5cdbd7223 */ /* 0x000fe200000100bd */
[----:B------:R-:W-:-:S02]  /*1960*/  HADD2.F32 R195, -RZ, R195.H1_H1 ;  /* 0x300000c3ffc37230 */ /* 0x000fc40000004100 */
[----:B------:R-:W-:Y:S01]  /*1970*/  FADD.FTZ R94, R94, R243 ;  /* 0x000000f35e5e7221 */ /* 0x000fe20000010000 */
[----:B------:R-:W-:Y:S01]  /*1980*/  FFMA.FTZ R126, R207, R243, R126 ;  /* 0x000000f3cf7e7223 */ /* 0x000fe2000001007e */
[----:B------:R-:W-:Y:S01]  /*1990*/  FADD.FTZ R190, R199, -UR26 ;  /* 0x8000001ac7be7e21 */ /* 0x000fe20008010000 */
        /* <DEDUP_REMOVED lines=8> */
[----:B------:R-:W-:Y:S01]  /*1a20*/  FFMA.FTZ R127, R208, R195, R127 ;  /* 0x000000c3d07f7223 */ /* 0x000fe2000001007f */
[----:B------:R-:W-:Y:S01]  /*1a30*/  IADD3 R226, PT, PT, R226, 0x80, RZ ;  /* 0x00000080e2e27810 */ /* 0x000fe20007ffe0ff */
[----:B--2---:R-:W-:-:S04]  /*1a40*/  FMUL.FTZ R243, R197, R243 ;  /* 0x000000f3c5f37220 */ /* 0x004fc80000410000 */
[----:B------:R-:W-:Y:S01]  /*1a50*/  FADD.FTZ R188, R188, R243 ;  /* 0x000000f3bcbc7221 */ /* 0x000fe20000010000 */
[----:B------:R-:W-:Y:S01]  /*1a60*/  FFMA.FTZ R189, R207, R243, R189 ;  /* 0x000000f3cfbd7223 */ /* 0x000fe200000100bd */
[----:B---3--:R-:W-:-:S04]  /*1a70*/  FMUL.FTZ R242, R196, R195 ;  /* 0x000000c3c4f27220 */ /* 0x008fc80000410000 */
[----:B------:R-:W-:Y:S01]  /*1a80*/  FADD.FTZ R228, R188, R242 ;  /* 0x000000f2bce47221 */ /* 0x000fe20000010000 */
[----:B------:R-:W-:-:S07]  /*1a90*/  FFMA.FTZ R227, R208, R242, R189 ;  /* 0x000000f2d0e37223 */ /* 0x000fce00000100bd */
.L_x_12149:
[----:B------:R-:W-:Y:S05]  /*1aa0*/  BSYNC.RECONVERGENT B0 ;  /* 0x0000000000007941 */ /* 0x000fea0003800200 */
.L_x_12148:
[----:B------:R-:W-:Y:S04]  /*1ab0*/  BSSY.RECONVERGENT B0, `(.L_x_12150) ;  /* 0x000005b000007945 */ /* 0x000fe80003800200 */
[----:B------:R-:W-:Y:S05]  /*1ac0*/  @!P1 BRA `(.L_x_12151) ;  /* 0x0000000400649947 */ /* 0x000fea0003800000 */
[----:B------:R-:W0:Y:S01]  /*1ad0*/  LDC.64 R188, c[0x0][0x428] ;  /* 0x00010a00ffbc7b82 */ /* 0x000e220000000a00 */
[----:B------:R-:W2:Y:S04]  /*1ae0*/  LDL R241, [R1+0x50] ;  /* 0x0000500001f17983 */ /* 0x000ea80000100800 */
[----:B------:R-:W3:Y:S03]  /*1af0*/  LDL R238, [R1+0x5c] ;  /* 0x00005c0001ee7983 */ /* 0x000ee60000100800 */
[----:B------:R-:W1:Y:S01]  /*1b00*/  LDC.64 R10, c[0x0][0x3a8] ;  /* 0x0000ea00ff0a7b82 */ /* 0x000e620000000a00 */
[----:B------:R-:W4:Y:S04]  /*1b10*/  LDL R237, [R1+0x40] ;  /* 0x0000400001ed7983 */ /* 0x000f280000100800 */
[----:B------:R-:W3:Y:S04]  /*1b20*/  LDL R240, [R1+0x54] ;  /* 0x0000540001f07983 */ /* 0x000ee80000100800 */
[----:B------:R-:W3:Y:S04]  /*1b30*/  LDL R239, [R1+0x58] ;  /* 0x0000580001ef7983 */ /* 0x000ee80000100800 */
[----:B------:R-:W3:Y:S01]  /*1b40*/  LDL R236, [R1+0x44] ;  /* 0x0000440001ec7983 */ /* 0x000ee20000100800 */
[----:B------:R-:W-:Y:S01]  /*1b50*/  ISETP.NE.U32.AND P2, PT, RZ, UR20, PT ;  /* 0x00000014ff007c0c */ /* 0x000fe2000bf45070 */
[----:B------:R-:W2:Y:S01]  /*1b60*/  LDC.64 R196, c[0x0][0x3b0] ;  /* 0x0000ec00ffc47b82 */ /* 0x000ea20000000a00 */
[----:B0-----:R-:W-:-:S06]  /*1b70*/  IMAD.WIDE.U32 R188, R226, 0x10, R188 ;  /* 0x00000010e2bc7825 */ /* 0x001fcc00078e00bc */
[----:B------:R-:W2:Y:S01]  /*1b80*/  LDG.E.128 R188, desc[UR10][R188.64] ;  /* 0x0000000abcbc7981 */ /* 0x000ea2000c1e1d00 */
[----:B-1----:R-:W-:-:S05]  /*1b90*/  IMAD.WIDE.U32 R10, R226, 0x20, R10 ;  /* 0x00000020e20a7825 */ /* 0x002fca00078e000a */
[----:B------:R-:W4:Y:S04]  /*1ba0*/  LDG.E.128 R192, desc[UR10][R10.64+0x10] ;  /* 0x0000100a0ac07981 */ /* 0x000f28000c1e1d00 */
[----:B------:R0:W3:Y:S01]  /*1bb0*/  LDG.E.128 R12, desc[UR10][R10.64] ;  /* 0x0000000a0a0c7981 */ /* 0x0000e2000c1e1d00 */
[----:B------:R-:W-:-:S13]  /*1bc0*/  ISETP.NE.AND.EX P2, PT, RZ, UR21, PT, P2 ;  /* 0x00000015ff007c0c */ /* 0x000fda000bf45320 */
[----:B0-----:R-:W0:Y:S01]  /*1bd0*/  @P2 LDC.64 R10, c[0x0][0x438] ;  /* 0x00010e00ff0a2b82 */ /* 0x001e220000000a00 */
[--C-:B--2---:R-:W-:Y:S02]  /*1be0*/  HADD2.F32 R9, -RZ, R190.reuse.H0_H0 ;  /* 0x200000beff097230 */ /* 0x104fe40000004100 */
[----:B------:R-:W-:Y:S02]  /*1bf0*/  HADD2.F32 R199, -RZ, R190.H1_H1 ;  /* 0x300000beffc77230 */ /* 0x000fe40000004100 */
[--C-:B------:R-:W-:Y:S02]  /*1c00*/  HADD2.F32 R235, -RZ, R191.reuse.H0_H0 ;  /* 0x200000bfffeb7230 */ /* 0x100fe40000004100 */
[----:B----4-:R-:W-:Y:S02]  /*1c10*/  FADD.FTZ R190, R193, -UR26 ;  /* 0x8000001ac1be7e21 */ /* 0x010fe40008010000 */
[----:B------:R-:W2:Y:S01]  /*1c20*/  LDL R193, [R1+0x48] ;  /* 0x0000480001c17983 */ /* 0x000ea20000100800 */
[----:B------:R-:W-:-:S02]  /*1c30*/  HADD2.F32 R234, -RZ, R191.H1_H1 ;  /* 0x300000bfffea7230 */ /* 0x000fc40000004100 */
[----:B------:R-:W-:Y:S02]  /*1c40*/  FADD.FTZ R191, R192, -UR26 ;  /* 0x8000001ac0bf7e21 */ /* 0x000fe40008010000 */
[----:B------:R-:W4:Y:S01]  /*1c50*/  LDL R192, [R1+0x4c] ;  /* 0x00004c0001c07983 */ /* 0x000f220000100800 */
[----:B0-----:R-:W-:-:S04]  /*1c60*/  @P2 IMAD.WIDE.U32 R10, R226, 0x20, R10 ;  /* 0x00000020e20a2825 */ /* 0x001fc800078e000a */
[----:B---3--:R-:W-:Y:S01]  /*1c70*/  FADD.FTZ R198, R12, -UR26 ;  /* 0x8000001a0cc67e21 */ /* 0x008fe20008010000 */
[----:B------:R-:W-:Y:S01]  /*1c80*/  FADD.FTZ R13, R13, -UR26 ;  /* 0x8000001a0d0d7e21 */ /* 0x000fe20008010000 */
[----:B------:R-:W5:Y:S01]  /*1c90*/  @P2 LDG.E.128 R24, desc[UR10][R10.64] ;  /* 0x0000000a0a182981 */ /* 0x000f62000c1e1d00 */
[----:B------:R-:W-:-:S03]  /*1ca0*/  HADD2.F32 R12, -RZ, R188.H0_H0 ;  /* 0x200000bcff0c7230 */ /* 0x000fc60000004100 */
[----:B------:R0:W5:Y:S01]  /*1cb0*/  @P2 LDG.E.128 R20, desc[UR10][R10.64+0x10] ;  /* 0x0000100a0a142981 */ /* 0x000162000c1e1d00 */
[----:B------:R-:W-:Y:S01]  /*1cc0*/  FMUL.FTZ R209, R198, UR23 ;  /* 0x00000017c6d17c20 */ /* 0x000fe20008410000 */
[----:B------:R-:W-:Y:S01]  /*1cd0*/  FADD.FTZ R88, R88, R12 ;  /* 0x0000000c58587221 */ /* 0x000fe20000010000 */
[----:B------:R-:W-:Y:S01]  /*1ce0*/  FMUL.FTZ R241, R241, R12 ;  /* 0x0000000cf1f17220 */ /* 0x000fe20000410000 */
[----:B0-----:R-:W-:-:S04]  /*1cf0*/  IMAD.WIDE.U32 R10, R226, 0x8, R196 ;  /* 0x00000008e20a7825 */ /* 0x001fc800078e00c4 */
[----:B------:R-:W-:Y:S01]  /*1d00*/  FADD.FTZ R197, R15, -UR26 ;  /* 0x8000001a0fc57e21 */ /* 0x000fe20008010000 */
[----:B------:R-:W-:Y:S01]  /*1d10*/  FMUL.FTZ R15, R13, UR23 ;  /* 0x000000170d0f7c20 */ /* 0x000fe20008410000 */
[----:B------:R-:W-:Y:S01]  /*1d20*/  FFMA.FTZ R120, R209, R12, R120 ;  /* 0x0000000cd1787223 */ /* 0x000fe20000010078 */
[----:B------:R0:W5:Y:S01]  /*1d30*/  LDG.E.64 R200, desc[UR10][R10.64] ;  /* 0x0000000a0ac87981 */ /* 0x000162000c1e1b00 */
[----:B------:R-:W-:Y:S02]  /*1d40*/  HADD2.F32 R196, -RZ, R188.H1_H1 ;  /* 0x300000bcffc47230 */ /* 0x000fe40000004100 */
[----:B------:R-:W-:Y:S01]  /*1d50*/  FMUL.FTZ R13, R197, UR23 ;  /* 0x00000017c50d7c20 */ /* 0x000fe20008410000 */
[----:B------:R-:W-:Y:S01]  /*1d60*/  FMUL.FTZ R12, R191, UR23 ;  /* 0x00000017bf0c7c20 */ /* 0x000fe20008410000 */
[----:B------:R-:W-:Y:S01]  /*1d70*/  FADD.FTZ R14, R14, -UR26 ;  /* 0x8000001a0e0e7e21 */ /* 0x000fe20008010000 */
[----:B------:R-:W-:Y:S01]  /*1d80*/  FADD.FTZ R84, R84, R9 ;  /* 0x0000000954547221 */ /* 0x000fe20000010000 */
[----:B0-----:R-:W-:-:S02]  /*1d90*/  HADD2.F32 R10, -RZ, R189.H1_H1 ;  /* 0x300000bdff0a7230 */ /* 0x001fc40000004100 */
[-C--:B------:R-:W-:Y:S01]  /*1da0*/  FFMA.FTZ R116, R12, R9.reuse, R116 ;  /* 0x000000090c747223 */ /* 0x080fe20000010074 */
[----:B------:R-:W-:Y:S02]  /*1db0*/  HADD2.F32 R11, -RZ, R189.H0_H0 ;  /* 0x200000bdff0b7230 */ /* 0x000fe40000004100 */
        /* <DEDUP_REMOVED lines=14> */
[----:B------:R-:W-:Y:S01]  /*1ea0*/  FADD.FTZ R9, R9, R239 ;  /* 0x000000ef09097221 */ /* 0x000fe20000010000 */
[----:B------:R-:W-:Y:S01]  /*1eb0*/  FFMA.FTZ R190, R14, R239, R10 ;  /* 0x000000ef0ebe7223 */ /* 0x000fe2000001000a */
[----:B------:R-:W-:-:S02]  /*1ec0*/  FADD.FTZ R189, R194, -UR26 ;  /* 0x8000001ac2bd7e21 */ /* 0x000fc40008010000 */
[----:B------:R-:W-:Y:S01]  /*1ed0*/  FADD.FTZ R9, R9, R238 ;  /* 0x000000ee09097221 */ /* 0x000fe20000010000 */
[----:B------:R-:W-:Y:S01]  /*1ee0*/  FFMA.FTZ R190, R13, R238, R190 ;  /* 0x000000ee0dbe7223 */ /* 0x000fe200000100be */
[----:B------:R-:W-:Y:S01]  /*1ef0*/  FADD.FTZ R188, R195, -UR26 ;  /* 0x8000001ac3bc7e21 */ /* 0x000fe20008010000 */
        /* <DEDUP_REMOVED lines=16> */
[----:B--2---:R-:W-:Y:S01]  /*2000*/  FMUL.FTZ R235, R193, R235 ;  /* 0x000000ebc1eb7220 */ /* 0x004fe20000410000 */
[----:B----4-:R-:W-:-:S03]  /*2010*/  FMUL.FTZ R234, R192, R234 ;  /* 0x000000eac0ea7220 */ /* 0x010fc60000410000 */
[----:B------:R-:W-:Y:S01]  /*2020*/  FADD.FTZ R189, R189, R235 ;  /* 0x000000ebbdbd7221 */ /* 0x000fe20000010000 */
[----:B------:R-:W-:-:S03]  /*2030*/  FFMA.FTZ R190, R10, R235, R190 ;  /* 0x000000eb0abe7223 */ /* 0x000fc600000100be */
[----:B------:R-:W-:Y:S01]  /*2040*/  FADD.FTZ R228, R189, R234 ;  /* 0x000000eabde47221 */ /* 0x000fe20000010000 */
[----:B------:R-:W-:-:S07]  /*2050*/  FFMA.FTZ R227, R9, R234, R190 ;  /* 0x000000ea09e37223 */ /* 0x000fce00000100be */
.L_x_12151:
[----:B------:R-:W-:Y:S05]  /*2060*/  BSYNC.RECONVERGENT B0 ;  /* 0x0000000000007941 */ /* 0x000fea0003800200 */
.L_x_12150:
        /* <DEDUP_REMOVED lines=14> */
[----:B-1----:R-:W-:-:S05]  /*2150*/  IMAD.WIDE.U32 R2, R226, 0x20, R2 ;  /* 0x00000020e2027825 */ /* 0x002fca00078e0002 */
[----:B------:R-:W3:Y:S01]  /*2160*/  LDG.E.128 R192, desc[UR10][R2.64+0x10] ;  /* 0x0000100a02c07981 */ /* 0x000ee2000c1e1d00 */
[----:B------:R-:W-:-:S03]  /*2170*/  ISETP.NE.AND.EX P2, PT, RZ, UR21, PT, P2 ;  /* 0x00000015ff007c0c */ /* 0x000fc6000bf45320 */
[----:B------:R0:W4:Y:S10]  /*2180*/  LDG.E.128 R4, desc[UR10][R2.64] ;  /* 0x0000000a02047981 */ /* 0x000134000c1e1d00 */
[----:B0-----:R-:W0:Y:S01]  /*2190*/  @P2 LDC.64 R2, c[0x0][0x438] ;  /* 0x00010e00ff022b82 */ /* 0x001e220000000a00 */
[----:B------:R-:W-:-:S05]  /*21a0*/  IMAD.WIDE.U32 R196, R226, 0x8, R196 ;  /* 0x00000008e2c47825 */ /* 0x000fca00078e00c4 */
[----:B------:R1:W5:Y:S01]  /*21b0*/  LDG.E.64 R202, desc[UR10][R196.64] ;  /* 0x0000000ac4ca7981 */ /* 0x000362000c1e1b00 */
[----:B0-----:R-:W-:-:S03]  /*21c0*/  @P2 IMAD.WIDE.U32 R2, R226, 0x20, R2 ;  /* 0x00000020e2022825 */ /* 0x001fc600078e0002 */
[----:B------:R-:W4:Y:S04]  /*21d0*/  LDL R226, [R1+0x2c] ;  /* 0x00002c0001e27983 */ /* 0x000f280000100800 */
[----:B------:R-:W5:Y:S04]  /*21e0*/  @P2 LDG.E.128 R172, desc[UR10][R2.64] ;  /* 0x0000000a02ac2981 */ /* 0x000f68000c1e1d00 */
[----:B------:R0:W5:Y:S01]  /*21f0*/  @P2 LDG.E.128 R176, desc[UR10][R2.64+0x10] ;  /* 0x0000100a02b02981 */ /* 0x000162000c1e1d00 */
[--C-:B--2---:R-:W-:Y:S02]  /*2200*/  HADD2.F32 R223, -RZ, R191.reuse.H0_H0 ;  /* 0x200000bfffdf7230 */ /* 0x104fe40000004100 */
[----:B------:R-:W-:-:S02]  /*2210*/  HADD2.F32 R222, -RZ, R191.H1_H1 ;  /* 0x300000bfffde7230 */ /* 0x000fc40000004100 */
[----:B---3--:R-:W-:Y:S02]  /*2220*/  FADD.FTZ R191, R192, -UR26 ;  /* 0x8000001ac0bf7e21 */ /* 0x008fe40008010000 */
[----:B------:R-:W2:Y:S01]  /*2230*/  LDL R192, [R1+0x28] ;  /* 0x0000280001c07983 */ /* 0x000ea20000100800 */
[----:B----4-:R-:W-:Y:S01]  /*2240*/  FADD.FTZ R6, R6, -UR26 ;  /* 0x8000001a06067e21 */ /* 0x010fe20008010000 */
[----:B------:R-:W-:Y:S01]  /*2250*/  FADD.FTZ R198, R5, -UR26 ;  /* 0x8000001a05c67e21 */ /* 0x000fe20008010000 */
[----:B------:R-:W-:Y:S01]  /*2260*/  FADD.FTZ R199, R7, -UR26 ;  /* 0x8000001a07c77e21 */ /* 0x000fe20008010000 */
[----:B------:R-:W-:Y:S02]  /*2270*/  HADD2.F32 R5, -RZ, R189.H0_H0 ;  /* 0x200000bdff057230 */ /* 0x000fe40000004100 */
[----:B------:R-:W-:Y:S01]  /*2280*/  FMUL.FTZ R7, R6, UR23 ;  /* 0x0000001706077c20 */ /* 0x000fe20008410000 */
[----:B-1----:R-:W-:Y:S02]  /*2290*/  HADD2.F32 R196, -RZ, R188.H0_H0 ;  /* 0x200000bcffc47230 */ /* 0x002fe40000004100 */
[----:B------:R-:W-:Y:S01]  /*22a0*/  FADD.FTZ R8, R4, -UR26 ;  /* 0x8000001a04087e21 */ /* 0x000fe20008010000 */
[----:B0-----:R-:W-:-:S02]  /*22b0*/  HADD2.F32 R3, -RZ, R190.H0_H0 ;  /* 0x200000beff037230 */ /* 0x001fc40000004100 */
[----:B------:R-:W-:Y:S01]  /*22c0*/  FADD.FTZ R82, R82, R5 ;  /* 0x0000000552527221 */ /* 0x000fe20000010000 */
[-C--:B------:R-:W-:Y:S01]  /*22d0*/  FFMA.FTZ R114, R7, R5.reuse, R114 ;  /* 0x0000000507727223 */ /* 0x080fe20000010072 */
[----:B------:R-:W-:Y:S01]  /*22e0*/  FMUL.FTZ R230, R230, R5 ;  /* 0x00000005e6e67220 */ /* 0x000fe20000410000 */
[----:B------:R-:W-:Y:S02]  /*22f0*/  HADD2.F32 R197, -RZ, R188.H1_H1 ;  /* 0x300000bcffc57230 */ /* 0x000fe40000004100 */
[----:B------:R-:W-:Y:S01]  /*2300*/  FMUL.FTZ R5, R191, UR23 ;  /* 0x00000017bf057c20 */ /* 0x000fe20008410000 */
[----:B------:R-:W-:Y:S01]  /*2310*/  FMUL.FTZ R8, R8, UR23 ;  /* 0x0000001708087c20 */ /* 0x000fe20008410000 */
[----:B------:R-:W-:Y:S01]  /*2320*/  FMUL.FTZ R233, R233, R196 ;  /* 0x000000c4e9e97220 */ /* 0x000fe20000410000 */
[----:B------:R-:W-:Y:S02]  /*2330*/  HADD2.F32 R4, -RZ, R189.H1_H1 ;  /* 0x300000bdff047230 */ /* 0x000fe40000004100 */
[----:B------:R-:W-:Y:S01]  /*2340*/  FMUL.FTZ R6, R199, UR23 ;  /* 0x00000017c7067c20 */ /* 0x000fe20008410000 */
[----:B------:R-:W-:-:S02]  /*2350*/  HADD2.F32 R2, -RZ, R190.H1_H1 ;  /* 0x300000beff027230 */ /* 0x000fc40000004100 */
[----:B------:R-:W-:Y:S01]  /*2360*/  FADD.FTZ R190, R193, -UR26 ;  /* 0x8000001ac1be7e21 */ /* 0x000fe20008010000 */
        /* <DEDUP_REMOVED lines=21> */
[----:B------:R-:W-:Y:S01]  /*24c0*/  FADD.FTZ R188, R195, -UR26 ;  /* 0x8000001ac3bc7e21 */ /* 0x000fe20008010000 */
[----:B------:R-:W-:Y:S01]  /*24d0*/  FMUL.FTZ R3, R189, UR23 ;  /* 0x00000017bd037c20 */ /* 0x000fe20008410000 */
        /* <DEDUP_REMOVED lines=14> */
[----:B--2---:R-:W-:-:S04]  /*25c0*/  FMUL.FTZ R223, R192, R223 ;  /* 0x000000dfc0df7220 */ /* 0x004fc80000410000 */
[----:B------:R-:W-:Y:S01]  /*25d0*/  FADD.FTZ R189, R189, R223 ;  /* 0x000000dfbdbd7221 */ /* 0x000fe20000010000 */
[----:B------:R-:W-:-:S03]  /*25e0*/  FFMA.FTZ R191, R3, R223, R191 ;  /* 0x000000df03bf7223 */ /* 0x000fc600000100bf */
[----:B------:R-:W-:Y:S01]  /*25f0*/  FADD.FTZ R228, R189, R222 ;  /* 0x000000debde47221 */ /* 0x000fe20000010000 */
[----:B------:R-:W-:-:S07]  /*2600*/  FFMA.FTZ R227, R2, R222, R191 ;  /* 0x000000de02e37223 */ /* 0x000fce00000100bf */
.L_x_12153:
[----:B------:R-:W-:Y:S05]  /*2610*/  BSYNC.RECONVERGENT B0 ;  /* 0x0000000000007941 */ /* 0x000fea0003800200 */
.L_x_12152:
        /* <DEDUP_REMOVED lines=32> */
.L_x_12155:
[----:B------:R-:W-:Y:S05]  /*2820*/  BSYNC.RECONVERGENT B0 ;  /* 0x0000000000007941 */ /* 0x000fea0003800200 */
.L_x_12154:
        /* <DEDUP_REMOVED lines=46> */
[--C-:B------:R-:W-:Y:S02]  /*2b10*/  @P3 HADD2.F32 R194, -RZ, R189.reuse.H0_H0 ;  /* 0x200000bdffc23230 */ /* 0x100fe40000004100 */
[----:B------:R-:W-:Y:S01]  /*2b20*/  FMUL.FTZ R195, R192, UR22 ;  /* 0x00000016c0c37c20 */ /* 0x000fe20008410000 */
[----:B------:R-:W-:Y:S02]  /*2b30*/  HFMA2 R192, -RZ, RZ, 0, 0 ;  /* 0x00000000ffc07431 */ /* 0x000fe400000001ff */
[----:B------:R-:W-:Y:S02]  /*2b40*/  @P4 HADD2.F32 R189, -RZ, R189.H1_H1 ;  /* 0x300000bdffbd4230 */ /* 0x000fe40000004100 */
[----:B------:R-:W-:Y:S02]  /*2b50*/  @P2 HADD2.F32 R196, -RZ, R190.H0_H0 ;  /* 0x200000beffc42230 */ /* 0x000fe40000004100 */
[----:B------:R-:W-:-:S04]  /*2b60*/  @P3 FMUL.FTZ R192, R194, R195 ;  /* 0x000000c3c2c03220 */ /* 0x000fc80000410000 */
[----:B------:R-:W-:Y:S01]  /*2b70*/  FADD.FTZ R74, R74, R192 ;  /* 0x000000c04a4a7221 */ /* 0x000fe20000010000 */
[----:B------:R-:W-:-:S04]  /*2b80*/  FFMA.FTZ R192, R218, UR17, R193 ;  /* 0x00000011dac07c23 */ /* 0x000fc800080100c1 */
[----:B------:R-:W-:-:S04]  /*2b90*/  FADD.FTZ R192, R226, -R192 ;  /* 0x800000c0e2c07221 */ /* 0x000fc80000010000 */
[----:B------:R-:W-:-:S04]  /*2ba0*/  FMUL.FTZ R192, R192, UR23 ;  /* 0x00000017c0c07c20 */ /* 0x000fc80008410000 */
[----:B------:R-:W-:Y:S01]  /*2bb0*/  FMUL.FTZ R194, R192, UR16 ;  /* 0x00000010c0c27c20 */ /* 0x000fe20008410000 */
[----:B------:R-:W-:-:S03]  /*2bc0*/  MOV R192, RZ ;  /* 0x000000ff00c07202 */ /* 0x000fc60000000f00 */
[----:B------:R-:W-:-:S04]  /*2bd0*/  FMUL.FTZ R194, R194, UR22 ;  /* 0x00000016c2c27c20 */ /* 0x000fc80008410000 */
        /* <DEDUP_REMOVED lines=19> */
[----:B------:R-:W-:Y:S02]  /*2d10*/  @P2 HADD2.F32 R192, -RZ, R190.H1_H1 ;  /* 0x300000beffc02230 */ /* 0x000fe40000004100 */
        /* <DEDUP_REMOVED lines=35> */
[----:B------:R-:W-:-:S03]  /*2f50*/  FMUL.FTZ R69, R170, R195 ;  /* 0x000000c3aa457220 */ /* 0x000fc60000410000 */
[----:B------:R-:W-:Y:S02]  /*2f60*/  FADD.FTZ R68, R221, -R68 ;  /* 0x80000044dd447221 */ /* 0x000fe40000010000 */
[----:B------:R-:W-:Y:S02]  /*2f70*/  FSEL R69, R69, RZ, P3 ;  /* 0x000000ff45457208 */ /* 0x000fe40001800000 */
[----:B------:R-:W-:Y:S01]  /*2f80*/  FMUL.FTZ R68, R68, UR23 ;  /* 0x0000001744447c20 */ /* 0x000fe20008410000 */
[----:B------:R-:W-:Y:S01]  /*2f90*/  @P2 HADD2.F32 R195, -RZ, R188.H0_H0 ;  /* 0x200000bcffc32230 */ /* 0x000fe20000004100 */
[----:B------:R-:W-:Y:S01]  /*2fa0*/  F2FP.F16.F32.PACK_AB R69, R194, R69 ;  /* 0x00000045c245723e */ /* 0x000fe200000000ff */
[----:B------:R-:W-:Y:S02]  /*2fb0*/  HFMA2 R194, -RZ, RZ, 0, 0 ;  /* 0x00000000ffc27431 */ /* 0x000fe400000001ff */
[----:B------:R-:W-:Y:S01]  /*2fc0*/  FMUL.FTZ R68, R68, UR16 ;  /* 0x0000001044447c20 */ /* 0x000fe20008410000 */
[----:B------:R-:W-:-:S03]  /*2fd0*/  LOP3.LUT P3, RZ, R16, 0xff00, RZ, 0xc0, !PT ;  /* 0x0000ff0010ff7812 */ /* 0x000fc6000786c0ff */
[----:B------:R-:W-:-:S04]  /*2fe0*/  FMUL.FTZ R68, R68, UR22 ;  /* 0x0000001644447c20 */ /* 0x000fc80008410000 */
[-C--:B------:R-:W-:Y:S01]  /*2ff0*/  @P2 FMUL.FTZ R194, R195, R68.reuse ;  /* 0x00000044c3c22220 */ /* 0x080fe20000410000 */
[----:B------:R-:W-:-:S03]  /*3000*/  FMUL.FTZ R68, R168, R68 ;  /* 0x00000044a8447220 */ /* 0x000fc60000410000 */
[----:B------:R-:W-:Y:S01]  /*3010*/  FADD.FTZ R194, R72, R194 ;  /* 0x000000c248c27221 */ /* 0x000fe20000010000 */
[----:B------:R-:W-:Y:S01]  /*3020*/  FFMA.FTZ R72, R220, UR17, R193 ;  /* 0x00000011dc487c23 */ /* 0x000fe200080100c1 */
[----:B------:R-:W-:Y:S01]  /*3030*/  @P3 HADD2.F32 R188, -RZ, R188.H1_H1 ;  /* 0x300000bcffbc3230 */ /* 0x000fe20000004100 */
        /* <DEDUP_REMOVED lines=12> */
.L_x_12159:
        /* <DEDUP_REMOVED lines=14> */
[--C-:B------:R-:W-:Y:S02]  /*31e0*/  @P3 HADD2.F32 R180, -RZ, R189.reuse.H0_H0 ;  /* 0x200000bdffb43230 */ /* 0x100fe40000004100 */
[----:B------:R-:W-:Y:S01]  /*31f0*/  FMUL.FTZ R184, R181, UR22 ;  /* 0x00000016b5b87c20 */ /* 0x000fe20008410000 */
[----:B------:R-:W-:Y:S02]  /*3200*/  MOV R181, RZ ;  /* 0x000000ff00b57202 */ /* 0x000fe40000000f00 */
[----:B------:R-:W-:Y:S01]  /*3210*/  @P3 FMUL.FTZ R182, R180, R185 ;  /* 0x000000b9b4b63220 */ /* 0x000fe20000410000 */
[----:B------:R-:W-:-:S02]  /*3220*/  @P4 HADD2.F32 R180, -RZ, R189.H1_H1 ;  /* 0x300000bdffb44230 */ /* 0x000fc40000004100 */
[----:B------:R-:W-:Y:S02]  /*3230*/  @P2 HADD2.F32 R189, -RZ, R190.H0_H0 ;  /* 0x200000beffbd2230 */ /* 0x000fe40000004100 */
[----:B------:R-:W-:Y:S01]  /*3240*/  FADD.FTZ R74, R74, R182 ;  /* 0x000000b64a4a7221 */ /* 0x000fe20000010000 */
[----:B------:R-:W-:Y:S02]  /*3250*/  HFMA2 R182, -RZ, RZ, 0, 0 ;  /* 0x00000000ffb67431 */ /* 0x000fe400000001ff */
[----:B------:R-:W-:Y:S01]  /*3260*/  @P4 FMUL.FTZ R181, R180, R184 ;  /* 0x000000b8b4b54220 */ /* 0x000fe20000410000 */
[----:B------:R-:W-:-:S03]  /*3270*/  FFMA.FTZ R180, R217, UR17, R193 ;  /* 0x00000011d9b47c23 */ /* 0x000fc600080100c1 */
[----:B------:R-:W-:Y:S01]  /*3280*/  FADD.FTZ R75, R75, R181 ;  /* 0x000000b54b4b7221 */ /* 0x000fe20000010000 */
[----:B------:R-:W-:-:S04]  /*3290*/  FADD.FTZ R180, R199, -R180 ;  /* 0x800000b4c7b47221 */ /* 0x000fc80000010000 */
[----:B------:R-:W-:-:S04]  /*32a0*/  FMUL.FTZ R180, R180, UR23 ;  /* 0x00000017b4b47c20 */ /* 0x000fc80008410000 */
[----:B------:R-:W-:-:S04]  /*32b0*/  FMUL.FTZ R183, R180, UR16 ;  /* 0x00000010b4b77c20 */ /* 0x000fc80008410000 */
[----:B------:R-:W-:-:S04]  /*32c0*/  FMUL.FTZ R183, R183, UR22 ;  /* 0x00000016b7b77c20 */ /* 0x000fc80008410000 */
[-C--:B------:R-:W-:Y:S01]  /*32d0*/  @P2 FMUL.FTZ R182, R189, R183.reuse ;  /* 0x000000b7bdb62220 */ /* 0x080fe20000410000 */
[----:B------:R-:W-:-:S03]  /*32e0*/  FMUL.FTZ R183, R164, R183 ;  /* 0x000000b7a4b77220 */ /* 0x000fc60000410000 */
[----:B------:R-:W-:Y:S02]  /*32f0*/  FADD.FTZ R189, R68, R182 ;  /* 0x000000b644bd7221 */ /* 0x000fe40000010000 */
[----:B------:R-:W-:Y:S01]  /*3300*/  FSEL R194, R183, RZ, P2 ;  /* 0x000000ffb7c27208 */ /* 0x000fe20001000000 */
[----:B------:R-:W-:Y:S01]  /*3310*/  FFMA.FTZ R183, R216, UR17, R193 ;  /* 0x00000011d8b77c23 */ /* 0x000fe200080100c1 */
[----:B------:R-:W-:-:S03]  /*3320*/  LOP3.LUT P2, RZ, R17, 0xff00, RZ, 0xc0, !PT ;  /* 0x0000ff0011ff7812 */ /* 0x000fc6000784c0ff */
[----:B------:R-:W-:-:S04]  /*3330*/  FADD.FTZ R183, R252, -R183 ;  /* 0x800000b7fcb77221 */ /* 0x000fc80000010000 */
[----:B------:R-:W-:Y:S01]  /*3340*/  FMUL.FTZ R181, R183, UR23 ;  /* 0x00000017b7b57c20 */ /* 0x000fe20008410000 */
[----:B------:R-:W-:-:S03]  /*3350*/  MOV R183, RZ ;  /* 0x000000ff00b77202 */ /* 0x000fc60000000f00 */
[----:B------:R-:W-:Y:S02]  /*3360*/  FMUL.FTZ R182, R181, UR16 ;  /* 0x00000010b5b67c20 */ /* 0x000fe40008410000 */
[----:B------:R-:W-:Y:S02]  /*3370*/  @P2 HADD2.F32 R68, -RZ, R190.H1_H1 ;  /* 0x300000beff442230 */ /* 0x000fe40000004100 */
[----:B------:R-:W-:-:S04]  /*3380*/  FMUL.FTZ R182, R182, UR22 ;  /* 0x00000016b6b67c20 */ /* 0x000fc80008410000 */
        /* <DEDUP_REMOVED lines=11> */
[----:B------:R-:W-:-:S05]  /*3440*/  @P2 HADD2.F32 R190, -RZ, R191.H0_H0 ;  /* 0x200000bfffbe2230 */ /* 0x000fca0000004100 */
        /* <DEDUP_REMOVED lines=12> */
[-C--:B------:R-:W-:Y:S01]  /*3510*/  @P2 FMUL.FTZ R195, R191, R70.reuse ;  /* 0x00000046bfc32220 */ /* 0x080fe20000410000 */
[----:B------:R-:W-:-:S03]  /*3520*/  FMUL.FTZ R70, R167, R70 ;  /* 0x00000046a7467220 */ /* 0x000fc60000410000 */
[----:B------:R-:W-:Y:S01]  /*3530*/  FADD.FTZ R191, R71, R195 ;  /* 0x000000c347bf7221 */ /* 0x000fe20000010000 */
[----:B------:R-:W-:Y:S02]  /*3540*/  MOV R195, RZ ;  /* 0x000000ff00c37202 */ /* 0x000fe40000000f00 */
[----:B------:R-:W-:Y:S02]  /*3550*/  FSEL R70, R70, RZ, P2 ;  /* 0x000000ff46467208 */ /* 0x000fe40001000000 */
[----:B------:R-:W-:Y:S02]  /*3560*/  LOP3.LUT P2, RZ, R16, 0xff, RZ, 0xc0, !PT ;  /* 0x000000ff10ff7812 */ /* 0x000fe4000784c0ff */
[----:B------:R-:W-:Y:S01]  /*3570*/  F2FP.F16.F32.PACK_AB R71, R70, R69 ;  /* 0x000000454647723e */ /* 0x000fe200000000ff */
[----:B------:R-:W-:Y:S01]  /*3580*/  FMUL.FTZ R69, R171, R184 ;  /* 0x000000b8ab457220 */ /* 0x000fe20000410000 */
[----:B------:R-:W-:Y:S01]  /*3590*/  F2FP.F16.F32.PACK_AB R70, R68, R194 ;  /* 0x000000c24446723e */ /* 0x000fe200000000ff */
[----:B------:R-:W-:Y:S01]  /*35a0*/  FMUL.FTZ R68, R170, R185 ;  /* 0x000000b9aa447220 */ /* 0x000fe20000410000 */
[----:B------:R-:W-:-:S02]  /*35b0*/  FFMA.FTZ R185, R0, UR17, R193 ;  /* 0x0000001100b97c23 */ /* 0x000fc400080100c1 */
[----:B------:R-:W-:Y:S02]  /*35c0*/  FSEL R69, R69, RZ, P4 ;  /* 0x000000ff45457208 */ /* 0x000fe40002000000 */
[----:B------:R-:W-:Y:S01]  /*35d0*/  FADD.FTZ R184, R221, -R185 ;  /* 0x800000b9ddb87221 */ /* 0x000fe20000010000 */
[----:B------:R-:W-:Y:S01]  /*35e0*/  FSEL R68, R68, RZ, P3 ;  /* 0x000000ff44447208 */ /* 0x000fe20001800000 */
[----:B------:R-:W-:Y:S02]  /*35f0*/  HFMA2 R185, -RZ, RZ, 0, 0 ;  /* 0x00000000ffb97431 */ /* 0x000fe400000001ff */
[----:B------:R-:W-:Y:S02]  /*3600*/  @P2 HADD2.F32 R194, -RZ, R188.H0_H0 ;  /* 0x200000bcffc22230 */ /* 0x000fe40000004100 */
[----:B------:R-:W-:Y:S01]  /*3610*/  FMUL.FTZ R184, R184, UR23 ;  /* 0x00000017b8b87c20 */ /* 0x000fe20008410000 */
[----:B------:R-:W-:Y:S02]  /*3620*/  F2FP.F16.F32.PACK_AB R69, R69, R68 ;  /* 0x000000444545723e */ /* 0x000fe400000000ff */
[----:B------:R-:W-:Y:S01]  /*3630*/  LOP3.LUT P3, RZ, R16, 0xff00, RZ, 0xc0, !PT ;  /* 0x0000ff0010ff7812 */ /* 0x000fe2000786c0ff */
[----:B------:R-:W-:-:S04]  /*3640*/  FMUL.FTZ R68, R184, UR16 ;  /* 0x00000010b8447c20 */ /* 0x000fc80008410000 */
        /* <DEDUP_REMOVED lines=10> */
[----:B------:R-:W-:-:S04]  /*36f0*/  FMUL.FTZ R72, R72, UR22 ;  /* 0x0000001648487c20 */ /* 0x000fc80008410000 */
[-C--:B------:R-:W-:Y:S01]  /*3700*/  @P3 FMUL.FTZ R195, R188, R72.reuse ;  /* 0x00000048bcc33220 */ /* 0x080fe20000410000 */
[----:B------:R-:W-:-:S03]  /*3710*/  FMUL.FTZ R72, R169, R72 ;  /* 0x00000048a9487220 */ /* 0x000fc60000410000 */
[----:B------:R-:W-:Y:S02]  /*3720*/  FADD.FTZ R188, R73, R195 ;  /* 0x000000c349bc7221 */ /* 0x000fe40000010000 */
[----:B------:R-:W-:-:S04]  /*3730*/  FSEL R72, R72, RZ, P3 ;  /* 0x000000ff48487208 */ /* 0x000fc80001800000 */
[----:B------:R-:W-:Y:S01]  /*3740*/  F2FP.F16.F32.PACK_AB R68, R72, R68 ;  /* 0x000000444844723e */ /* 0x000fe200000000ff */
[----:B------:R-:W-:Y:S06]  /*3750*/  BRA `(.L_x_12160) ;  /* 0x0000000c00507947 */ /* 0x000fec0003800000 */
.L_x_12158:
        /* <DEDUP_REMOVED lines=25> */
[----:B------:R-:W-:-:S04]  /*38f0*/  FFMA.FTZ R192, R192, UR23, R43 ;  /* 0x00000017c0c07c23 */ /* 0x000fc8000801002b */
        /* <DEDUP_REMOVED lines=61> */
[----:B------:R-:W-:Y:S01]  /*3cd0*/  FFMA.FTZ R68, R68, UR23, R40 ;  /* 0x0000001744447c23 */ /* 0x000fe20008010028 */
        /* <DEDUP_REMOVED lines=23> */
.L_x_12161:
        /* <DEDUP_REMOVED lines=26> */
[----:B------:R-:W-:-:S04]  /*3ff0*/  FFMA.FTZ R180, R180, UR23, R36 ;  /* 0x00000017b4b47c23 */ /* 0x000fc80008010024 */
        /* <DEDUP_REMOVED lines=9> */
[----:B------:R-:W-:Y:S01]  /*4090*/  FFMA.FTZ R181, R183, UR23, R37 ;  /* 0x00000017b7b57c23 */ /* 0x000fe20008010025 */
        /* <DEDUP_REMOVED lines=44> */
[----:B------:R-:W-:Y:S01]  /*4360*/  FFMA.FTZ R184, R184, UR23, R40 ;  /* 0x00000017b8b87c23 */ /* 0x000fe20008010028 */
        /* <DEDUP_REMOVED lines=13> */
[----:B------:R-:W-:-:S04]  /*4440*/  FMUL.FTZ R72, R72, UR22 ;  /* 0x0000001648487c20 */ /* 0x000fc80008410000 */
[-C--:B------:R-:W-:Y:S01]  /*4450*/  @P3 FMUL.FTZ R195, R188, R72.reuse ;  /* 0x00000048bcc33220 */ /* 0x080fe20000410000 */
[----:B------:R-:W-:-:S03]  /*4460*/  FMUL.FTZ R72, R169, R72 ;  /* 0x00000048a9487220 */ /* 0x000fc60000410000 */
[----:B------:R-:W-:Y:S02]  /*4470*/  FADD.FTZ R188, R73, R195 ;  /* 0x000000c349bc7221 */ /* 0x000fe40000010000 */
[----:B------:R-:W-:-:S04]  /*4480*/  FSEL R72, R72, RZ, P3 ;  /* 0x000000ff48487208 */ /* 0x000fc80001800000 */
[----:B------:R-:W-:-:S07]  /*4490*/  F2FP.F16.F32.PACK_AB R68, R72, R68 ;  /* 0x000000444844723e */ /* 0x000fce00000000ff */
.L_x_12160:
        /* <DEDUP_REMOVED lines=16> */
.L_x_12157:
[----:B------:R-:W-:Y:S05]  /*45a0*/  BSYNC.RECONVERGENT B0 ;  /* 0x0000000000007941 */ /* 0x000fea0003800200 */
.L_x_12156:
        /* <DEDUP_REMOVED lines=15> */
[----:B------:R-:W-:Y:S02]  /*46a0*/  HFMA2 R182, -RZ, RZ, 0, 0 ;  /* 0x00000000ffb67431 */ /* 0x000fe400000001ff */
[----:B------:R-:W-:Y:S01]  /*46b0*/  FADD.FTZ R180, R245, -R180 ;  /* 0x800000b4f5b47221 */ /* 0x000fe20000010000 */
[----:B------:R-:W-:Y:S01]  /*46c0*/  LOP3.LUT P4, RZ, R18, 0xff0000, RZ, 0xc0, !PT ;  /* 0x00ff000012ff7812 */ /* 0x000fe2000788c0ff */
[----:B------:R-:W-:Y:S01]  /*46d0*/  FADD.FTZ R186, R247, -R181 ;  /* 0x800000b5f7ba7221 */ /* 0x000fe20000010000 */
[C---:B------:R-:W-:Y:S01]  /*46e0*/  LOP3.LUT P5, RZ, R19.reuse, 0xff00, RZ, 0xc0, !PT ;  /* 0x0000ff0013ff7812 */ /* 0x040fe200078ac0ff */
[----:B------:R-:W-:Y:S01]  /*46f0*/  FFMA.FTZ R180, R180, UR23, R28 ;  /* 0x00000017b4b47c23 */ /* 0x000fe2000801001c */
[----:B------:R-:W-:Y:S01]  /*4700*/  LOP3.LUT P6, RZ, R19, 0xff0000, RZ, 0xc0, !PT ;  /* 0x00ff000013ff7812 */ /* 0x000fe200078cc0ff */
[----:B------:R-:W-:Y:S01]  /*4710*/  FFMA.FTZ R186, R186, UR23, R34 ;  /* 0x00000017baba7c23 */ /* 0x000fe20008010022 */
[----:B------:R-:W-:Y:S01]  /*4720*/  MOV R195, RZ ;  /* 0x000000ff00c37202 */ /* 0x000fe20000000f00 */
[----:B------:R-:W-:Y:S01]  /*4730*/  FMUL.FTZ R183, R180, UR16 ;  /* 0x00000010b4b77c20 */ /* 0x000fe20008410000 */
[----:B------:R-:W-:-:S03]  /*4740*/  @P3 HADD2.F32 R181, -RZ, R190.H0_H0 ;  /* 0x200000beffb53230 */ /* 0x000fc60000004100 */
[----:B------:R-:W-:Y:S02]  /*4750*/  FMUL.FTZ R183, R183, UR22 ;  /* 0x00000016b7b77c20 */ /* 0x000fe40008410000 */
[----:B------:R-:W-:Y:S02]  /*4760*/  @P4 HADD2.F32 R185, -RZ, R189.H0_H0 ;  /* 0x200000bdffb94230 */ /* 0x000fe40000004100 */
        /* <DEDUP_REMOVED lines=13> */
[----:B------:R-:W-:Y:S02]  /*4840*/  @P3 HADD2.F32 R181, -RZ, R189.H1_H1 ;  /* 0x300000bdffb53230 */ /* 0x000fe40000004100 */
[----:B------:R-:W-:Y:S01]  /*4850*/  FADD.FTZ R189, R60, R182 ;  /* 0x000000b63cbd7221 */ /* 0x000fe20000010000 */
[----:B------:R-:W-:Y:S01]  /*4860*/  FMUL.FTZ R185, R183, UR22 ;  /* 0x00000016b7b97c20 */ /* 0x000fe20008410000 */
[----:B------:R-:W-:Y:S02]  /*4870*/  HFMA2 R183, -RZ, RZ, 0, 0 ;  /* 0x00000000ffb77431 */ /* 0x000fe400000001ff */
[----:B------:R-:W-:Y:S02]  /*4880*/  @P5 HADD2.F32 R182, -RZ, R190.H1_H1 ;  /* 0x300000beffb65230 */ /* 0x000fe40000004100 */
[----:B------:R-:W-:-:S02]  /*4890*/  @P6 HADD2.F32 R190, -RZ, R191.H0_H0 ;  /* 0x200000bfffbe6230 */ /* 0x000fc40000004100 */
[----:B------:R-:W-:Y:S01]  /*48a0*/  @P3 FMUL.FTZ R183, R181, R185 ;  /* 0x000000b9b5b73220 */ /* 0x000fe20000410000 */
[----:B------:R-:W-:-:S03]  /*48b0*/  FFMA.FTZ R181, R206, UR17, R193 ;  /* 0x00000011ceb57c23 */ /* 0x000fc600080100c1 */
[----:B------:R-:W-:Y:S01]  /*48c0*/  FADD.FTZ R67, R67, R183 ;  /* 0x000000b743437221 */ /* 0x000fe20000010000 */
[----:B------:R-:W-:Y:S01]  /*48d0*/  FADD.FTZ R181, R244, -R181 ;  /* 0x800000b5f4b57221 */ /* 0x000fe20000010000 */
[----:B------:R-:W-:-:S03]  /*48e0*/  MOV R183, RZ ;  /* 0x000000ff00b77202 */ /* 0x000fc60000000f00 */
[----:B------:R-:W-:-:S04]  /*48f0*/  FFMA.FTZ R181, R181, UR23, R29 ;  /* 0x00000017b5b57c23 */ /* 0x000fc8000801001d */
[----:B------:R-:W-:-:S04]  /*4900*/  FMUL.FTZ R60, R181, UR16 ;  /* 0x00000010b53c7c20 */ /* 0x000fc80008410000 */
        /* <DEDUP_REMOVED lines=31> */
[----:B------:R-:W-:Y:S01]  /*4b00*/  F2FP.F16.F32.PACK_AB R63, R63, R61 ;  /* 0x0000003d3f3f723e */ /* 0x000fe200000000ff */
[----:B------:R-:W-:Y:S01]  /*4b10*/  FMUL.FTZ R61, R163, R185 ;  /* 0x000000b9a33d7220 */ /* 0x000fe20000410000 */
[----:B------:R-:W-:Y:S01]  /*4b20*/  LOP3.LUT P4, RZ, R18, 0xff, RZ, 0xc0, !PT ;  /* 0x000000ff12ff7812 */ /* 0x000fe2000788c0ff */
[----:B------:R-:W-:Y:S01]  /*4b30*/  FFMA.FTZ R184, R184, UR23, R32 ;  /* 0x00000017b8b87c23 */ /* 0x000fe20008010020 */
[----:B------:R-:W-:Y:S01]  /*4b40*/  FSEL R62, R62, RZ, P5 ;  /* 0x000000ff3e3e7208 */ /* 0x000fe20002800000 */
[----:B------:R-:W-:Y:S01]  /*4b50*/  HFMA2 R185, -RZ, RZ, 0, 0 ;  /* 0x00000000ffb97431 */ /* 0x000fe200000001ff */
[----:B------:R-:W-:-:S02]  /*4b60*/  FSEL R61, R61, RZ, P3 ;  /* 0x000000ff3d3d7208 */ /* 0x000fc40001800000 */
[----:B------:R-:W-:Y:S02]  /*4b70*/  F2FP.F16.F32.PACK_AB R62, R62, R194 ;  /* 0x000000c23e3e723e */ /* 0x000fe400000000ff */
[----:B------:R-:W-:Y:S01]  /*4b80*/  F2FP.F16.F32.PACK_AB R61, R61, R60 ;  /* 0x0000003c3d3d723e */ /* 0x000fe200000000ff */
[----:B------:R-:W-:Y:S01]  /*4b90*/  FMUL.FTZ R60, R184, UR16 ;  /* 0x00000010b83c7c20 */ /* 0x000fe20008410000 */
[----:B------:R-:W-:-:S03]  /*4ba0*/  LOP3.LUT P3, RZ, R18, 0xff00, RZ, 0xc0, !PT ;  /* 0x0000ff0012ff7812 */ /* 0x000fc6000786c0ff */
[----:B------:R-:W-:Y:S02]  /*4bb0*/  @P4 HADD2.F32 R194, -RZ, R188.H0_H0 ;  /* 0x200000bcffc24230 */ /* 0x000fe40000004100 */
        /* <DEDUP_REMOVED lines=17> */
.L_x_12165:
        /* <DEDUP_REMOVED lines=75> */
[----:B------:R-:W-:-:S03]  /*5180*/  FFMA.FTZ R60, R213, UR17, R193 ;  /* 0x00000011d53c7c23 */ /* 0x000fc600080100c1 */
[----:B------:R-:W-:Y:S01]  /*5190*/  FSEL R61, R61, RZ, P4 ;  /* 0x000000ff3d3d7208 */ /* 0x000fe20002000000 */
[----:B------:R-:W-:Y:S01]  /*51a0*/  FADD.FTZ R60, R249, -R60 ;  /* 0x8000003cf93c7221 */ /* 0x000fe20000010000 */
[----:B------:R-:W-:Y:S02]  /*51b0*/  LOP3.LUT P4, RZ, R18, 0xff, RZ, 0xc0, !PT ;  /* 0x000000ff12ff7812 */ /* 0x000fe4000788c0ff */
[----:B------:R-:W-:Y:S01]  /*51c0*/  F2FP.F16.F32.PACK_AB R61, R194, R61 ;  /* 0x0000003dc23d723e */ /* 0x000fe200000000ff */
[----:B------:R-:W-:Y:S01]  /*51d0*/  FFMA.FTZ R60, R60, UR23, R32 ;  /* 0x000000173c3c7c23 */ /* 0x000fe20008010020 */
[----:B------:R-:W-:-:S03]  /*51e0*/  HFMA2 R194, -RZ, RZ, 0, 0 ;  /* 0x00000000ffc27431 */ /* 0x000fc600000001ff */
        /* <DEDUP_REMOVED lines=20> */
.L_x_12164:
[----:B------:R-:W0:Y:S02]  /*5330*/  LDC.64 R194, c[0x0][0x478] ;  /* 0x00011e00ffc27b82 */ /* 0x000e240000000a00 */
[----:B0-----:R-:W-:-:S04]  /*5340*/  ISETP.NE.U32.AND P2, PT, R194, RZ, PT ;  /* 0x000000ffc200720c */ /* 0x001fc80003f45070 */
[----:B------:R-:W-:-:S13]  /*5350*/  ISETP.NE.AND.EX P2, PT, R195, RZ, PT, P2 ;  /* 0x000000ffc300720c */ /* 0x000fda0003f45320 */
        /* <DEDUP_REMOVED lines=9> */
[----:B------:R-:W-:Y:S01]  /*53f0*/  FMUL.FTZ R180, R180, UR23 ;  /* 0x00000017b4b47c20 */ /* 0x000fe20008410000 */
[----:B------:R-:W-:Y:S01]  /*5400*/  LOP3.LUT P6, RZ, R19, 0xff0000, RZ, 0xc0, !PT ;  /* 0x00ff000013ff7812 */ /* 0x000fe200078cc0ff */
[----:B------:R-:W-:Y:S01]  /*5410*/  FMUL.FTZ R186, R186, UR23 ;  /* 0x00000017baba7c20 */ /* 0x000fe20008410000 */
        /* <DEDUP_REMOVED lines=29> */
[----:B------:R-:W-:-:S04]  /*55f0*/  FMUL.FTZ R181, R181, UR23 ;  /* 0x00000017b5b57c20 */ /* 0x000fc80008410000 */
[----:B------:R-:W-:-:S04]  /*5600*/  FMUL.FTZ R60, R181, UR16 ;  /* 0x00000010b53c7c20 */ /* 0x000fc80008410000 */
        /* <DEDUP_REMOVED lines=34> */
[----:B------:R-:W-:Y:S01]  /*5830*/  FMUL.FTZ R184, R184, UR23 ;  /* 0x00000017b8b87c20 */ /* 0x000fe20008410000 */
        /* <DEDUP_REMOVED lines=25> */
.L_x_12167:
        /* <DEDUP_REMOVED lines=80> */
[----:B------:R-:W-:Y:S01]  /*5ed0*/  FMUL.FTZ R60, R60, UR23 ;  /* 0x000000173c3c7c20 */ /* 0x000fe20008410000 */
        /* <DEDUP_REMOVED lines=20> */
.L_x_12166:
        /* <DEDUP_REMOVED lines=14> */
.L_x_12163:
[----:B------:R-:W-:Y:S05]  /*6100*/  BSYNC.RECONVERGENT B0 ;  /* 0x0000000000007941 */ /* 0x000fea0003800200 */
.L_x_12162:
        /* <DEDUP_REMOVED lines=114> */
.L_x_12171:
        /* <DEDUP_REMOVED lines=102> */
.L_x_12170:
        /* <DEDUP_REMOVED lines=106> */
.L_x_12173:
        /* <DEDUP_REMOVED lines=101> */
.L_x_12172:
        /* <DEDUP_REMOVED lines=14> */
.L_x_12169:
[----:B------:R-:W-:Y:S05]  /*7c60*/  BSYNC.RECONVERGENT B0 ;  /* 0x0000000000007941 */ /* 0x000fea0003800200 */
.L_x_12168:
        /* <DEDUP_REMOVED lines=104> */
[----:B------:R-:W-:Y:S02]  /*82f0*/  MOV R193, RZ ;  /* 0x000000ff00c17202 */ /* 0x000fe40000000f00 */
[----:B------:R-:W-:Y:S01]  /*8300*/  FADD.FTZ R48, R231, -R48 ;  /* 0x80000030e7307221 */ /* 0x000fe20000010000 */
[----:B------:R-:W-:-:S03]  /*8310*/  FSEL R44, R44, RZ, P4 ;  /* 0x000000ff2c2c7208 */ /* 0x000fc60002000000 */
        /* <DEDUP_REMOVED lines=9> */
.L_x_12177:
        /* <DEDUP_REMOVED lines=76> */
[----:B------:R-:W-:Y:S02]  /*8870*/  FFMA.FTZ R193, R232, UR17, R193 ;  /* 0x00000011e8c17c23 */ /* 0x000fe400080100c1 */
[----:B------:R-:W-:Y:S01]  /*8880*/  FSEL R45, R45, RZ, P4 ;  /* 0x000000ff2d2d7208 */ /* 0x000fe20002000000 */
[----:B------:R-:W-:Y:S01]  /*8890*/  FADD.FTZ R44, R233, -R44 ;  /* 0x8000002ce92c7221 */ /* 0x000fe20000010000 */
[----:B------:R-:W-:Y:S01]  /*88a0*/  LOP3.LUT P4, RZ, R202, 0xff, RZ, 0xc0, !PT ;  /* 0x000000ffcaff7812 */ /* 0x000fe2000788c0ff */
[----:B------:R-:W-:Y:S01]  /*88b0*/  FADD.FTZ R193, R231, -R193 ;  /* 0x800000c1e7c17221 */ /* 0x000fe20000010000 */
[----:B------:R-:W-:Y:S01]  /*88c0*/  F2FP.F16.F32.PACK_AB R45, R194, R45 ;  /* 0x0000002dc22d723e */ /* 0x000fe200000000ff */
[----:B------:R-:W-:Y:S01]  /*88d0*/  FFMA.FTZ R44, R44, UR23, R172 ;  /* 0x000000172c2c7c23 */ /* 0x000fe200080100ac */
[----:B------:R-:W-:-:S02]  /*88e0*/  HFMA2 R194, -RZ, RZ, 0, 0 ;  /* 0x00000000ffc27431 */ /* 0x000fc400000001ff */
[----:B------:R-:W-:Y:S01]  /*88f0*/  FFMA.FTZ R193, R193, UR23, R173 ;  /* 0x00000017c1c17c23 */ /* 0x000fe200080100ad */
        /* <DEDUP_REMOVED lines=17> */
.L_x_12176:
        /* <DEDUP_REMOVED lines=106> */
.L_x_12179:
        /* <DEDUP_REMOVED lines=82> */
[----:B------:R-:W-:Y:S01]  /*95d0*/  FMUL.FTZ R44, R44, UR23 ;  /* 0x000000172c2c7c20 */ /* 0x000fe20008410000 */
[----:B------:R-:W-:-:S02]  /*95e0*/  HFMA2 R194, -RZ, RZ, 0, 0 ;  /* 0x00000000ffc27431 */ /* 0x000fc400000001ff */
[----:B------:R-:W-:Y:S01]  /*95f0*/  FMUL.FTZ R193, R193, UR23 ;  /* 0x00000017c1c17c20 */ /* 0x000fe20008410000 */
        /* <DEDUP_REMOVED lines=16> */
.L_x_12178:
        /* <DEDUP_REMOVED lines=13> */
.L_x_12175:
[----:B------:R-:W-:Y:S05]  /*97d0*/  BSYNC.RECONVERGENT B0 ;  /* 0x0000000000007941 */ /* 0x000fea0003800200 */
.L_x_12174:
[----:B------:R-:W-:Y:S02]  /*97e0*/  UIADD3 UR7, UPT, UPT, UR7, UR24, URZ ;  /* 0x0000001807077290 */ /* 0x000fe4000fffe0ff */
[----:B------:R-:W-:Y:S02]  /*97f0*/  UPLOP3.LUT UP2, UPT, UPT, UPT, UP2, 0x40, 0x4 ;  /* 0x000000000004789c */ /* 0x000fe40003f4e820 */
[----:B------:R-:W-:-:S09]  /*9800*/  UISETP.GE.AND UP1, UPT, UR7, UR25, UPT ;  /* 0x000000190700728c */ /* 0x000fd2000bf26270 */
[----:B------:R-:W-:Y:S05]  /*9810*/  BRA.U !UP1, `(.L_x_12180) ;  /* 0xffffff7509147547 */ /* 0x000fea000b83ffff */
.L_x_12145:
        /* <DEDUP_REMOVED lines=22> */
.L_x_12182:
[----:B------:R-:W-:Y:S05]  /*9980*/  BSYNC.RECONVERGENT B0 ;  /* 0x0000000000007941 */ /* 0x000fea0003800200 */
.L_x_12181:
        /* <DEDUP_REMOVED lines=15> */
.L_x_12184:
[----:B------:R-:W-:Y:S05]  /*9a80*/  BSYNC.RECONVERGENT B0 ;  /* 0x0000000000007941 */ /* 0x000fea0003800200 */
.L_x_12183:
        /* <DEDUP_REMOVED lines=15> */
.L_x_12186:
[----:B------:R-:W-:Y:S05]  /*9b80*/  BSYNC.RECONVERGENT B0 ;  /* 0x0000000000007941 */ /* 0x000fea0003800200 */
.L_x_12185:
        /* <DEDUP_REMOVED lines=16> */
.L_x_12187:
        /* <DEDUP_REMOVED lines=15> */
.L_x_15732:


//--------------------- .text._ZN10layer_norm13ln_bwd_kernelINS_13Kernel_traitsIf6__halffS2_fjLj4096ELj1ELj1ELj4ELj16ENS_18Kernel_traits_baseILj4096EfS2_fS2_fjLj128EEEEELb1ELb1ELb0ELb1EEEvNS_9BwdParamsE --------------------------
	.section	.text._ZN10layer_norm13ln_bwd_kernelINS_13Kernel_traitsIf6__halffS2_fjLj4096ELj1ELj1ELj4ELj16ENS_18Kernel_traits_baseILj4096EfS2_fS2_fjLj128EEEEELb1ELb1ELb0ELb1EEEvNS_9BwdParamsE,"ax",@progbits
	.align	128
        .global         _ZN10layer_norm13ln_bwd_kernelINS_13Kernel_traitsIf6__halffS2_fjLj4096ELj1ELj1ELj4ELj16ENS_18Kernel_traits_baseILj4096EfS2_fS2_fjLj128EEEEELb1ELb1ELb0ELb1EEEvNS_9BwdParamsE
        .type           _ZN10layer_norm13ln_bwd_kernelINS_13Kernel_traitsIf6__halffS2_fjLj4096ELj1ELj1ELj4ELj16ENS_18Kernel_traits_baseILj4096EfS2_fS2_fjLj128EEEEELb1ELb1ELb0ELb1EEEvNS_9BwdParamsE,@function
        .size           _ZN10layer_norm13ln_bwd_kernelINS_13Kernel_traitsIf6__halffS2_fjLj4096ELj1ELj1ELj4ELj16ENS_18Kernel_traits_baseILj4096EfS2_fS2_fjLj128EEEEELb1ELb1ELb0ELb1EEEvNS_9BwdParamsE,(.L_x_15733 - _ZN10layer_norm13ln_bwd_kernelINS_13Kernel_traitsIf6__halffS2_fjLj4096ELj1ELj1ELj4ELj16ENS_18Kernel_traits_baseILj4096EfS2_fS2_fjLj128EEEEELb1ELb1ELb0ELb1EEEvNS_9BwdParamsE)
        .other          _ZN10layer_norm13ln_bwd_kernelINS_13Kernel_traitsIf6__halffS2_fjLj4096ELj1ELj1ELj4ELj16ENS_18Kernel_traits_baseILj4096EfS2_fS2_fjLj128EEEEELb1ELb1ELb0ELb1EEEvNS_9BwdParamsE,@"STO_CUDA_ENTRY STV_DEFAULT"
_ZN10layer_norm13ln_bwd_kernelINS_13Kernel_traitsIf6__halffS2_fjLj4096ELj1ELj1ELj4ELj16ENS_18Kernel_traits_baseILj4096EfS2_fS2_fjLj128EEEEELb1ELb1ELb0ELb1EEEvNS_9BwdParamsE:
.text._ZN10layer_norm13ln_bwd_kernelINS_13Kernel_traitsIf6__halffS2_fjLj4096ELj1ELj1ELj4ELj16ENS_18Kernel_traits_baseILj4096EfS2_fS2_fjLj128EEEEELb1ELb1ELb0ELb1EEEvNS_9BwdParamsE:
        /* <DEDUP_REMOVED lines=63> */
[----:B------:R-:W-:-:S02]  /*03f0*/  HFMA2 R241, -RZ, RZ, 0, 0 ;  /* 0x00000000fff17431 */ /* 0x000fc400000001ff */
[----:B------:R-:W-:Y:S01]  /*0400*/  HFMA2 R213, -RZ, RZ, 0, 0 ;  /* 0x00000000ffd57431 */ /* 0x000fe200000001ff */
[----:B------:R-:W-:Y:S02]  /*0410*/  MOV R250, RZ ;  /* 0x000000ff00fa7202 */ /* 0x000fe40000000f00 */
        /* <DEDUP_REMOVED lines=13> */
[----:B0-----:R-:W5:Y:S01]  /*04f0*/  LDG.E.128 R32, desc[UR16][R68.64+0x3010] ;  /* 0x0030101044207981 */ /* 0x001f62000c1e1d00 */
[----:B------:R-:W-:Y:S02]  /*0500*/  CS2R R220, SRZ ;  /* 0x0000000000dc7805 */ /* 0x000fe4000001ff00 */
[----:B------:R-:W-:Y:S01]  /*0510*/  MOV R219, RZ ;  /* 0x000000ff00db7202 */ /* 0x000fe20000000f00 */
[----:B----4-:R-:W-:Y:S01]  /*0520*/  IMAD.WIDE.U32 R2, R0, 0x20, R2 ;  /* 0x0000002000027825 */ /* 0x010fe200078e0002 */
[----:B------:R-:W5:Y:S01]  /*0530*/  LDG.E.128 R28, desc[UR16][R68.64+0x3000] ;  /* 0x00300010441c7981 */ /* 0x000f62000c1e1d00 */
[----:B------:R-:W-:Y:S02]  /*0540*/  CS2R R216, SRZ ;  /* 0x0000000000d87805 */ /* 0x000fe4000001ff00 */
[----:B------:R-:W-:Y:S02]  /*0550*/  CS2R R214, SRZ ;  /* 0x0000000000d67805 */ /* 0x000fe4000001ff00 */
[----:B------:R-:W-:Y:S01]  /*0560*/  MOV R176, RZ ;  /* 0x000000ff00b07202 */ /* 0x000fe20000000f00 */
[----:B------:R-:W5:Y:S01]  /*0570*/  LDG.E.128 R24, desc[UR16][R68.64+0x2010] ;  /* 0x0020101044187981 */ /* 0x000f62000c1e1d00 */
[----:B------:R-:W-:-:S02]  /*0580*/  CS2R R174, SRZ ;  /* 0x0000000000ae7805 */ /* 0x000fc4000001ff00 */
[----:B------:R-:W-:Y:S02]  /*0590*/  CS2R R172, SRZ ;  /* 0x0000000000ac7805 */ /* 0x000fe4000001ff00 */
[----:B------:R-:W-:Y:S01]  /*05a0*/  CS2R R170, SRZ ;  /* 0x0000000000aa7805 */ /* 0x000fe2000001ff00 */
[----:B------:R-:W5:Y:S01]  /*05b0*/  LDG.E.128 R20, desc[UR16][R68.64+0x2000] ;  /* 0x0020001044147981 */ /* 0x000f62000c1e1d00 */
[----:B------:R-:W-:Y:S02]  /*05c0*/  CS2R R168, SRZ ;  /* 0x0000000000a87805 */ /* 0x000fe4000001ff00 */
[----:B------:R-:W-:Y:S01]  /*05d0*/  CS2R R166, SRZ ;  /* 0x0000000000a67805 */ /* 0x000fe2000001ff00 */
[----:B------:R-:W0:Y:S01]  /*05e0*/  LDCU UR19, c[0x0][0x388] ;  /* 0x00007100ff1377ac */ /* 0x000e220008000800 */
        /* <DEDUP_REMOVED lines=50> */
[----:B---3--:R-:W-:-:S03]  /*0910*/  UISETP.NE.U32.AND UP0, UPT, UR4, URZ, UPT ;  /* 0x000000ff0400728c */ /* 0x008fc6000bf05070 */
[----:B------:R-:W5:Y:S01]  /*0920*/  LDG.E.128 R64, desc[UR16][R2.64] ;  /* 0x0000001002407981 */ /* 0x000f62000c1e1d00 */
[----:B------:R-:W-:-:S03]  /*0930*/  CS2R R164, SRZ ;  /* 0x0000000000a47805 */ /* 0x000fc6000001ff00 */
        /* <DEDUP_REMOVED lines=8> */
[----:B------:R-:W5:Y:S04]  /*09c0*/  LDG.E.128 R44, desc[UR16][R2.64+0x2010] ;  /* 0x00201010022c7981 */ /* 0x000f68000c1e1d00 */
[----:B------:R-:W5:Y:S04]  /*09d0*/  LDG.E.128 R40, desc[UR16][R2.64+0x3000] ;  /* 0x0030001002287981 */ /* 0x000f68000c1e1d00 */
[----:B------:R3:W5:Y:S01]  /*09e0*/  LDG.E.128 R36, desc[UR16][R2.64+0x3010] ;  /* 0x0030101002247981 */ /* 0x000762000c1e1d00 */
[----:B------:R-:W-:Y:S01]  /*09f0*/  UISETP.NE.AND.EX UP0, UPT, UR5, URZ, UPT, UP0 ;  /* 0x000000ff0500728c */ /* 0x000fe2000bf05300 */
[----:B---3--:R-:W-:Y:S01]  /*0a00*/  HFMA2 R3, -RZ, RZ, 0, 0 ;  /* 0x00000000ff037431 */ /* 0x008fe200000001ff */
[----:B012-4-:R-:W-:-:S09]  /*0a10*/  P2R R2, PR, RZ, 0x1 ;  /* 0x00000001ff027803 */ /* 0x017fd20000000000 */
.L_x_12205:
[----:B0-----:R-:W0:Y:S01]  /*0a20*/  S2R R184, SR_TID.X ;  /* 0x0000000000b87919 */ /* 0x001e220000002100 */
[----:B------:R-:W-:Y:S01]  /*0a30*/  UIMAD UR4, UR6, UR19, URZ ;  /* 0x00000013060472a4 */ /* 0x000fe2000f8e02ff */
[----:B-1----:R-:W1:Y:S01]  /*0a40*/  LDC.64 R144, c[0x0][0x3a8] ;  /* 0x0000ea00ff907b82 */ /* 0x002e620000000a00 */
[----:B------:R-:W-:Y:S01]  /*0a50*/  UIMAD.WIDE UR10, UR6, 0x4, UR12 ;  /* 0x00000004060a78a5 */ /* 0x000fe2000f8e020c */
[----:B------:R-:W-:Y:S01]  /*0a60*/  ISETP.NE.AND P3, PT, R2, RZ, PT ;  /* 0x000000ff0200720c */ /* 0x000fe20003f65270 */
[----:B------:R-:W-:-:S04]  /*0a70*/  USHF.R.S32.HI UR5, URZ, 0x1f, UR4 ;  /* 0x0000001fff057899 */ /* 0x000fc80008011404 */
[----:B------:R-:W-:Y:S01]  /*0a80*/  ULEA.HI UR5, UR5, UR4, URZ, 0x3 ;  /* 0x0000000405057291 */ /* 0x000fe2000f8f18ff */
[----:B------:R-:W2:Y:S01]  /*0a90*/  LDC.64 R152, c[0x0][0x428] ;  /* 0x00010a00ff987b82 */ /* 0x000ea20000000a00 */
[----:B------:R-:W-:Y:S02]  /*0aa0*/  MOV R110, UR10 ;  /* 0x0000000a006e7c02 */ /* 0x000fe40008000f00 */
[----:B------:R-:W-:Y:S02]  /*0ab0*/  MOV R111, UR11 ;  /* 0x0000000b006f7c02 */ /* 0x000fe40008000f00 */
[----:B------:R-:W-:Y:S01]  /*0ac0*/  MOV R179, UR5 ;  /* 0x0000000500b37c02 */ /* 0x000fe20008000f00 */
[----:B------:R-:W-:Y:S02]  /*0ad0*/  UIMAD.WIDE UR4, UR6, 0x4, UR14 ;  /* 0x00000004060478a5 */ /* 0x000fe4000f8e020e */
[----:B------:R-:W3:Y:S04]  /*0ae0*/  LDG.E R181, desc[UR16][R110.64] ;  /* 0x000000106eb57981 */ /* 0x000ee8000c1e1900 */
[----:B------:R-:W-:-:S02]  /*0af0*/  MOV R108, UR4 ;  /* 0x00000004006c7c02 */ /* 0x000fc40008000f00 */
[----:B------:R-:W-:Y:S01]  /*0b00*/  MOV R109, UR5 ;  /* 0x00000005006d7c02 */ /* 0x000fe20008000f00 */
[----:B------:R-:W4:Y:S01]  /*0b10*/  S2R R180, SR_CgaCtaId ;  /* 0x0000000000b47919 */ /* 0x000f220000008800 */
[----:B------:R-:W-:Y:S01]  /*0b20*/  PLOP3.LUT P0, PT, PT, PT, PT, 0x80, 0x8 ;  /* 0x000000000008781c */ /* 0x000fe20003f0f070 */
[----:B------:R-:W3:Y:S02]  /*0b30*/  @UP0 LDCU.64 UR4, c[0x0][0x3e0] ;  /* 0x00007c00ff0407ac */ /* 0x000ee40008000a00 */
[----:B------:R-:W3:Y:S01]  /*0b40*/  LDG.E R182, desc[UR16][R108.64] ;  /* 0x000000106cb67981 */ /* 0x000ee2000c1e1900 */
[----:B0-----:R-:W-:-:S05]  /*0b50*/  LEA.HI.SX32 R179, R179, R184, 0x1d ;  /* 0x000000b8b3b37211 */ /* 0x001fca00078feaff */
[----:B-1----:R-:W-:-:S04]  /*0b60*/  IMAD.WIDE.U32 R116, R179, 0x20, R144 ;  /* 0x00000020b3747825 */ /* 0x002fc800078e0090 */
[C---:B--2---:R-:W-:Y:S01]  /*0b70*/  IMAD.WIDE.U32 R112, R179.reuse, 0x10, R152 ;  /* 0x00000010b3707825 */ /* 0x044fe200078e0098 */
[----:B------:R-:W2:Y:S05]  /*0b80*/  LDG.E.128 R108, desc[UR16][R116.64] ;  /* 0x00000010746c7981 */ /* 0x000eaa000c1e1d00 */
[----:B------:R-:W2:Y:S04]  /*0b90*/  LDG.E.128 R112, desc[UR16][R112.64] ;  /* 0x0000001070707981 */ /* 0x000ea8000c1e1d00 */
[----:B------:R-:W2:Y:S01]  /*0ba0*/  LDG.E.128 R116, desc[UR16][R116.64+0x10] ;  /* 0x0000101074747981 */ /* 0x000ea2000c1e1d00 */
[----:B------:R-:W-:-:S02]  /*0bb0*/  IADD3 R178, PT, PT, R179, 0x80, RZ ;  /* 0x00000080b3b27810 */ /* 0x000fc40007ffe0ff */
[C---:B------:R-:W-:Y:S02]  /*0bc0*/  IADD3 R177, PT, PT, R179.reuse, 0x100, RZ ;  /* 0x00000100b3b17810 */ /* 0x040fe40007ffe0ff */
[----:B------:R-:W-:Y:S01]  /*0bd0*/  IADD3 R0, PT, PT, R179, 0x180, RZ ;  /* 0x00000180b3007810 */ /* 0x000fe20007ffe0ff */
[----:B------:R-:W-:-:S04]  /*0be0*/  IMAD.WIDE.U32 R128, R178, 0x20, R144 ;  /* 0x00000020b2807825 */ /* 0x000fc800078e0090 */
[C---:B------:R-:W-:Y:S01]  /*0bf0*/  IMAD.WIDE.U32 R136, R177.reuse, 0x20, R144 ;  /* 0x00000020b1887825 */ /* 0x040fe200078e0090 */
[----:B------:R-:W2:Y:S03]  /*0c00*/  LDG.E.128 R120, desc[UR16][R128.64] ;  /* 0x0000001080787981 */ /* 0x000ea6000c1e1d00 */
[----:B------:R-:W-:Y:S01]  /*0c10*/  IMAD.WIDE.U32 R124, R178, 0x10, R152 ;  /* 0x00000010b27c7825 */ /* 0x000fe200078e0098 */
[----:B------:R-:W2:Y:S03]  /*0c20*/  LDG.E.128 R132, desc[UR16][R136.64] ;  /* 0x0000001088847981 */ /* 0x000ea6000c1e1d00 */
[----:B------:R-:W-:Y:S02]  /*0c30*/  IMAD.WIDE.U32 R144, R0, 0x20, R144 ;  /* 0x0000002000907825 */ /* 0x000fe400078e0090 */
[----:B------:R-:W2:Y:S04]  /*0c40*/  LDG.E.128 R124, desc[UR16][R124.64] ;  /* 0x000000107c7c7981 */ /* 0x000ea8000c1e1d00 */
[----:B------:R-:W2:Y:S04]  /*0c50*/  LDG.E.128 R128, desc[UR16][R128.64+0x10] ;  /* 0x0000101080807981 */ /* 0x000ea8000c1e1d00 */
[----:B------:R-:W2:Y:S04]  /*0c60*/  LDG.E.128 R136, desc[UR16][R136.64+0x10] ;  /* 0x0000101088887981 */ /* 0x000ea8000c1e1d00 */
[----:B------:R-:W2:Y:S04]  /*0c70*/  LDG.E.128 R140, desc[UR16][R144.64] ;  /* 0x00000010908c7981 */ /* 0x000ea8000c1e1d00 */
[----:B------:R-:W2:Y:S01]  /*0c80*/  LDG.E.128 R144, desc[UR16][R144.64+0x10] ;  /* 0x0000101090907981 */ /* 0x000ea2000c1e1d00 */
[----:B------:R-:W-:-:S06]  /*0c90*/  IMAD.WIDE.U32 R148, R177, 0x10, R152 ;  /* 0x00000010b1947825 */ /* 0x000fcc00078e0098 */
[----:B------:R-:W2:Y:S01]  /*0ca0*/  LDG.E.128 R148, desc[UR16][R148.64] ;  /* 0x0000001094947981 */ /* 0x000ea2000c1e1d00 */
[----:B------:R-:W-:-:S06]  /*0cb0*/  IMAD.WIDE.U32 R152, R0, 0x10, R152 ;  /* 0x0000001000987825 */ /* 0x000fcc00078e0098 */
[----:B------:R-:W2:Y:S01]  /*0cc0*/  LDG.E.128 R152, desc[UR16][R152.64] ;  /* 0x0000001098987981 */ /* 0x000ea2000c1e1d00 */
[----:B------:R-:W-:Y:S02]  /*0cd0*/  LOP3.LUT P2, RZ, R184, 0x1f, RZ, 0xc0, !PT ;  /* 0x0000001fb8ff7812 */ /* 0x000fe4000784c0ff */
[----:B------:R-:W-:-:S04]  /*0ce0*/  MOV R183, 0x400 ;  /* 0x0000040000b77802 */ /* 0x000fc80000000f00 */
[----:B----4-:R-:W-:-:S07]  /*0cf0*/  LEA R188, R180, R183, 0x18 ;  /* 0x000000b7b4bc7211 */ /* 0x010fce00078ec0ff */
        /* <DEDUP_REMOVED lines=8> */
[----:B---3--:R-:W-:Y:S02]  /*0d80*/  FSEL R181, R181, RZ, !P0 ;  /* 0x000000ffb5b57208 */ /* 0x008fe40004000000 */
[----:B------:R-:W-:-:S03]  /*0d90*/  R2UR UR11, R182 ;  /* 0x00000000b60b72ca */ /* 0x000fc600000e0000 */
[----:B--2---:R-:W-:-:S10]  /*0da0*/  FADD.FTZ R197, -R181, R108 ;  /* 0x0000006cb5c57221 */ /* 0x004fd40000010100 */
[----:B------:R-:W-:Y:S01]  /*0db0*/  FMUL.FTZ R197, R197, UR11 ;  /* 0x0000000bc5c57c20 */ /* 0x000fe20008410000 */
[--C-:B------:R-:W-:Y:S02]  /*0dc0*/  HADD2.F32 R211, -RZ, R112.reuse.H0_H0 ;  /* 0x20000070ffd37230 */ /* 0x100fe40000004100 */
        /* <DEDUP_REMOVED lines=19> */
[----:B------:R-:W-:Y:S01]  /*0f00*/  FMUL.FTZ R203, R67, R113 ;  /* 0x0000007143cb7220 */ /* 0x000fe20000410000 */
        /* <DEDUP_REMOVED lines=55> */
[----:B------:R-:W-:Y:S01]  /*1280*/  FMUL.FTZ R182, R121, UR11 ;  /* 0x0000000b79b67c20 */ /* 0x000fe20008410000 */
[----:B------:R-:W-:Y:S01]  /*1290*/  MOV R121, R186 ;  /* 0x000000ba00797202 */ /* 0x000fe20000000f00 */
[----:B------:R-:W-:Y:S01]  /*12a0*/  FMUL.FTZ R183, R122, UR11 ;  /* 0x0000000b7ab77c20 */ /* 0x000fe20008410000 */
[----:B------:R-:W-:Y:S01]  /*12b0*/  FMUL.FTZ R186, R57, R124 ;  /* 0x0000007c39ba7220 */ /* 0x000fe20000410000 */
[----:B------:R-:W-:Y:S01]  /*12c0*/  FADD.FTZ R109, R185, R109 ;  /* 0x0000006db96d7221 */ /* 0x000fe20000010000 */
[----:B------:R-:W-:Y:S01]  /*12d0*/  FMUL.FTZ R200, R111, UR11 ;  /* 0x0000000b6fc87c20 */ /* 0x000fe20008410000 */
[----:B------:R-:W-:Y:S01]  /*12e0*/  FFMA.FTZ R110, R198, R201, R110 ;  /* 0x000000c9c66e7223 */ /* 0x000fe2000001006e */
[----:B------:R-:W-:-:S02]  /*12f0*/  HADD2.F32 R125, -RZ, R125.H1_H1 ;  /* 0x3000007dff7d7230 */ /* 0x000fc40000004100 */
[----:B------:R-:W-:Y:S01]  /*1300*/  FADD.FTZ R234, R187, R234 ;  /* 0x000000eabbea7221 */ /* 0x000fe20000010000 */
[-C--:B------:R-:W-:Y:S01]  /*1310*/  FFMA.FTZ R165, R183, R187.reuse, R165 ;  /* 0x000000bbb7a57223 */ /* 0x080fe200000100a5 */
[----:B------:R-:W-:Y:S01]  /*1320*/  FMUL.FTZ R187, R58, R187 ;  /* 0x000000bb3abb7220 */ /* 0x000fe20000410000 */
[----:B------:R-:W-:Y:S01]  /*1330*/  FADD.FTZ R109, R186, R109 ;  /* 0x0000006dba6d7221 */ /* 0x000fe20000010000 */
[----:B------:R-:W-:Y:S01]  /*1340*/  FFMA.FTZ R110, R200, R203, R110 ;  /* 0x000000cbc86e7223 */ /* 0x000fe2000001006e */
[--C-:B------:R-:W-:Y:S01]  /*1350*/  HADD2.F32 R190, -RZ, R126.reuse.H0_H0 ;  /* 0x2000007effbe7230 */ /* 0x100fe20000004100 */
        /* <DEDUP_REMOVED lines=36> */
[--C-:B------:R-:W-:Y:S02]  /*15a0*/  HADD2.F32 R146, -RZ, R149.reuse.H0_H0 ;  /* 0x20000095ff927230 */ /* 0x100fe40000004100 */
[----:B------:R-:W-:Y:S01]  /*15b0*/  FMUL.FTZ R142, R134, UR11 ;  /* 0x0000000b868e7c20 */ /* 0x000fe20008410000 */
[----:B------:R-:W-:Y:S01]  /*15c0*/  FADD.FTZ R242, R145, R242 ;  /* 0x000000f291f27221 */ /* 0x000fe20000010000 */
[-C--:B------:R-:W-:Y:S01]  /*15d0*/  FFMA.FTZ R172, R141, R145.reuse, R172 ;  /* 0x000000918dac7223 */ /* 0x080fe200000100ac */
[----:B------:R-:W-:Y:S01]  /*15e0*/  MOV R122, R184 ;  /* 0x000000b8007a7202 */ /* 0x000fe20000000f00 */
[----:B------:R-:W-:Y:S01]  /*15f0*/  FMUL.FTZ R145, R49, R145 ;  /* 0x0000009131917220 */ /* 0x000fe20000410000 */
[----:B------:R-:W-:Y:S01]  /*1600*/  FADD.FTZ R109, R144, R109 ;  /* 0x0000006d906d7221 */ /* 0x000fe20000010000 */
[----:B------:R-:W-:Y:S01]  /*1610*/  FMUL.FTZ R184, R123, UR11 ;  /* 0x0000000b7bb87c20 */ /* 0x000fe20008410000 */
[----:B------:R-:W-:Y:S01]  /*1620*/  FFMA.FTZ R110, R183, R187, R110 ;  /* 0x000000bbb76e7223 */ /* 0x000fe2000001006e */
[----:B------:R-:W-:Y:S01]  /*1630*/  HADD2.F32 R147, -RZ, R149.H1_H1 ;  /* 0x30000095ff937230 */ /* 0x000fe20000004100 */
[----:B------:R-:W-:Y:S01]  /*1640*/  MOV R123, R143 ;  /* 0x0000008f007b7202 */ /* 0x000fe20000000f00 */
[----:B------:R-:W-:Y:S01]  /*1650*/  FMUL.FTZ R143, R135, UR11 ;  /* 0x0000000b878f7c20 */ /* 0x000fe20008410000 */
        /* <DEDUP_REMOVED lines=10> */
[----:B------:R-:W-:Y:S01]  /*1700*/  FADD.FTZ R109, R146, R109 ;  /* 0x0000006d926d7221 */ /* 0x000fe20000010000 */
[----:B------:R-:W-:Y:S01]  /*1710*/  FMUL.FTZ R191, R129, UR11 ;  /* 0x0000000b81bf7c20 */ /* 0x000fe20008410000 */
[----:B------:R-:W-:Y:S01]  /*1720*/  FFMA.FTZ R110, R188, R190, R110 ;  /* 0x000000bebc6e7223 */ /* 0x000fe2000001006e */
[----:B------:R-:W-:Y:S01]  /*1730*/  FADD.FTZ R247, R149, R247 ;  /* 0x000000f795f77221 */ /* 0x000fe20000010000 */
[-C--:B------:R-:W-:Y:S01]  /*1740*/  FFMA.FTZ R175, R148, R149.reuse, R175 ;  /* 0x0000009594af7223 */ /* 0x080fe200000100af */
[----:B------:R-:W-:Y:S02]  /*1750*/  HADD2.F32 R120, -RZ, R150.H1_H1 ;  /* 0x30000096ff787230 */ /* 0x000fe40000004100 */
        /* <DEDUP_REMOVED lines=8> */
[----:B------:R-:W-:Y:S01]  /*17e0*/  FADD.FTZ R227, R113, R227 ;  /* 0x000000e371e37221 */ /* 0x000fe20000010000 */
[----:B------:R-:W-:Y:S01]  /*17f0*/  FFMA.FTZ R158, R200, R113, R158 ;  /* 0x00000071c89e7223 */ /* 0x000fe2000001009e */
[----:B------:R-:W-:Y:S02]  /*1800*/  HADD2.F32 R113, -RZ, R151.H1_H1 ;  /* 0x30000097ff717230 */ /* 0x000fe40000004100 */
[----:B------:R-:W-:Y:S01]  /*1810*/  FADD.FTZ R109, R150, R109 ;  /* 0x0000006d966d7221 */ /* 0x000fe20000010000 */
[----:B------:R-:W-:Y:S01]  /*1820*/  FMUL.FTZ R151, R46, R119 ;  /* 0x000000772e977220 */ /* 0x000fe20000410000 */
[----:B------:R-:W-:Y:S01]  /*1830*/  FFMA.FTZ R110, R195, R196, R110 ;  /* 0x000000c4c36e7223 */ /* 0x000fe2000001006e */
[----:B------:R-:W-:Y:S01]  /*1840*/  FADD.FTZ R225, R112, R225 ;  /* 0x000000e170e17221 */ /* 0x000fe20000010000 */
[----:B------:R-:W-:Y:S01]  /*1850*/  FFMA.FTZ R156, R199, R112, R156 ;  /* 0x00000070c79c7223 */ /* 0x000fe2000001009c */
[----:B------:R-:W-:-:S02]  /*1860*/  HADD2.F32 R112, -RZ, R152.H0_H0 ;  /* 0x20000098ff707230 */ /* 0x000fc40000004100 */
[----:B------:R-:W-:Y:S01]  /*1870*/  FADD.FTZ R109, R151, R109 ;  /* 0x0000006d976d7221 */ /* 0x000fe20000010000 */
[----:B------:R-:W-:Y:S02]  /*1880*/  HADD2.F32 R116, -RZ, R152.H1_H1 ;  /* 0x30000098ff747230 */ /* 0x000fe40000004100 */
        /* <DEDUP_REMOVED lines=11> */
[----:B------:R-:W-:-:S02]  /*1940*/  HADD2.F32 R115, -RZ, R153.H0_H0 ;  /* 0x20000099ff737230 */ /* 0x000fc40000004100 */
[----:B------:R-:W-:Y:S01]  /*1950*/  FADD.FTZ R109, R124, R109 ;  /* 0x0000006d7c6d7221 */ /* 0x000fe20000010000 */
[----:B------:R-:W-:Y:S01]  /*1960*/  FMUL.FTZ R125, R41, R116 ;  /* 0x00000074297d7220 */ /* 0x000fe20000410000 */
        /* <DEDUP_REMOVED lines=19> */
[----:B------:R-:W-:Y:S01]  /*1aa0*/  MOV R134, R244 ;  /* 0x000000f400867202 */ /* 0x000fe20000000f00 */
[----:B------:R-:W-:Y:S01]  /*1ab0*/  FMUL.FTZ R154, R138, UR11 ;  /* 0x0000000b8a9a7c20 */ /* 0x000fe20008410000 */
[----:B------:R-:W-:Y:S01]  /*1ac0*/  FFMA.FTZ R110, R153, R150, R110 ;  /* 0x00000096996e7223 */ /* 0x000fe2000001006e */
[----:B------:R-:W-:-:S02]  /*1ad0*/  HADD2.F32 R245, -RZ, R155.H0_H0 ;  /* 0x2000009bfff57230 */ /* 0x000fc40000004100 */
[----:B------:R-:W-:Y:S02]  /*1ae0*/  HADD2.F32 R244, -RZ, R155.H1_H1 ;  /* 0x3000009bfff47230 */ /* 0x000fe40000004100 */
[----:B------:R-:W-:Y:S01]  /*1af0*/  FMUL.FTZ R155, R108, UR11 ;  /* 0x0000000b6c9b7c20 */ /* 0x000fe20008410000 */
[----:B------:R-:W-:Y:S01]  /*1b00*/  FADD.FTZ R108, R109, R128 ;  /* 0x000000806d6c7221 */ /* 0x000fe20000010000 */
[----:B------:R-:W-:Y:S01]  /*1b10*/  FMUL.FTZ R129, R37, R114 ;  /* 0x0000007225817220 */ /* 0x000fe20000410000 */
[----:B------:R-:W-:Y:S01]  /*1b20*/  FFMA.FTZ R110, R154, R151, R110 ;  /* 0x000000979a6e7223 */ /* 0x000fe2000001006e */
[----:B------:R-:W-:Y:S01]  /*1b30*/  FMUL.FTZ R131, R38, R245 ;  /* 0x000000f526837220 */ /* 0x000fe20000410000 */
[----:B------:R-:W-:Y:S01]  /*1b40*/  FMUL.FTZ R130, R130, UR11 ;  /* 0x0000000b82827c20 */ /* 0x000fe20008410000 */
[----:B------:R-:W-:Y:S01]  /*1b50*/  FADD.FTZ R108, R108, R129 ;  /* 0x000000816c6c7221 */ /* 0x000fe20000010000 */
[----:B------:R-:W-:Y:S01]  /*1b60*/  FFMA.FTZ R110, R155, R152, R110 ;  /* 0x000000989b6e7223 */ /* 0x000fe2000001006e */
[----:B------:R-:W-:Y:S01]  /*1b70*/  FMUL.FTZ R133, R39, R244 ;  /* 0x000000f427857220 */ /* 0x000fe20000410000 */
[----:B------:R-:W-:Y:S01]  /*1b80*/  FMUL.FTZ R132, R240, UR11 ;  /* 0x0000000bf0847c20 */ /* 0x000fe20008410000 */
[----:B------:R-:W-:Y:S01]  /*1b90*/  FADD.FTZ R108, R108, R131 ;  /* 0x000000836c6c7221 */ /* 0x000fe20000010000 */
[----:B------:R-:W-:Y:S01]  /*1ba0*/  FFMA.FTZ R110, R130, R124, R110 ;  /* 0x0000007c826e7223 */ /* 0x000fe2000001006e */
[----:B------:R-:W-:-:S02]  /*1bb0*/  FMUL.FTZ R134, R134, UR11 ;  /* 0x0000000b86867c20 */ /* 0x000fc40008410000 */
        /* <DEDUP_REMOVED lines=9> */
[----:B------:R-:W-:Y:S01]  /*1c50*/  FMUL.FTZ R139, R139, UR11 ;  /* 0x0000000b8b8b7c20 */ /* 0x000fe20008410000 */
[----:B------:R-:W-:Y:S01]  /*1c60*/  ISETP.NE.U32.AND P1, PT, RZ, UR20, PT ;  /* 0x00000014ff007c0c */ /* 0x000fe2000bf25070 */
[----:B------:R-:W-:Y:S01]  /*1c70*/  FFMA.FTZ R110, R136, R128, R110 ;  /* 0x00000080886e7223 */ /* 0x000fe2000001006e */
[----:B------:R-:W2:Y:S03]  /*1c80*/  LDL.LU R123, [R1+0x8] ;  /* 0x00000800017b7983 */ /* 0x000ea60000300800 */
        /* <DEDUP_REMOVED lines=19> */
[----:B------:R-:W-:Y:S01]  /*1dc0*/  ISETP.NE.AND.EX P1, PT, RZ, UR21, PT, P1 ;  /* 0x00000015ff007c0c */ /* 0x000fe2000bf25310 */
[----:B0-----:R-:W-:Y:S02]  /*1dd0*/  FADD.FTZ R108, R108, R110 ;  /* 0x0000006e6c6c7221 */ /* 0x001fe40000010000 */
[----:B------:R-:W0:Y:S01]  /*1de0*/  SHFL.DOWN PT, R110, R109, 0x1, 0x1f ;  /* 0x08201f006d6e7f89 */ /* 0x000e2200000e0000 */
[----:B------:R-:W-:Y:S01]  /*1df0*/  MOV R121, R111 ;  /* 0x0000006f00797202 */ /* 0x000fe20000000f00 */
[----:B0-----:R-:W-:-:S08]  /*1e00*/  FADD.FTZ R109, R109, R110 ;  /* 0x0000006e6d6d7221 */ /* 0x001fd00000010000 */
[----:B------:R-:W0:Y:S02]  /*1e10*/  @P1 LDC.64 R110, c[0x0][0x438] ;  /* 0x00010e00ff6e1b82 */ /* 0x000e240000000a00 */
[----:B0-----:R-:W-:-:S05]  /*1e20*/  @P1 IMAD.WIDE.U32 R110, R179, 0x20, R110 ;  /* 0x00000020b36e1825 */ /* 0x001fca00078e006e */
[----:B------:R-:W5:Y:S04]  /*1e30*/  @P1 LDG.E.128 R68, desc[UR16][R110.64] ;  /* 0x000000106e441981 */ /* 0x000f68000c1e1d00 */
[----:B------:R0:W5:Y:S02]  /*1e40*/  @P1 LDG.E.128 R72, desc[UR16][R110.64+0x10] ;  /* 0x000010106e481981 */ /* 0x000164000c1e1d00 */
[----:B0-----:R-:W0:Y:S02]  /*1e50*/  @P1 LDC.64 R110, c[0x0][0x438] ;  /* 0x00010e00ff6e1b82 */ /* 0x001e240000000a00 */
[----:B------:R1:W-:Y:S04]  /*1e60*/  @!P2 STS.64 [R218], R108 ;  /* 0x0000006cda00a388 */ /* 0x0003e80000000a00 */
[----:B-1----:R-:W3:Y:S01]  /*1e70*/  LDL.LU R218, [R1+0x4] ;  /* 0x0000040001da7983 */ /* 0x002ee20000300800 */
[----:B------:R-:W-:Y:S01]  /*1e80*/  IADD3 R240, PT, PT, R121, 0x4030, RZ ;  /* 0x0000403079f07810 */ /* 0x000fe20007ffe0ff */
[----:B------:R-:W-:Y:S01]  /*1e90*/  FADD.FTZ R250, R113, R250 ;  /* 0x000000fa71fa7221 */ /* 0x000fe20000010000 */
[----:B0-----:R-:W-:Y:S01]  /*1ea0*/  @P1 IMAD.WIDE.U32 R110, R177, 0x20, R110 ;  /* 0x00000020b16e1825 */ /* 0x001fe200078e006e */
[----:B------:R-:W-:-:S03]  /*1eb0*/  @!P3 IADD3 R180, PT, PT, R121, 0x4000, RZ ;  /* 0x0000400079b4b810 */ /* 0x000fc60007ffe0ff */
[----:B------:R-:W-:Y:S01]  /*1ec0*/  FFMA.FTZ R214, R155, R113, R214 ;  /* 0x000000719bd67223 */ /* 0x000fe200000100d6 */
[----:B------:R-:W0:Y:S01]  /*1ed0*/  @P1 LDC.64 R108, c[0x0][0x438] ;  /* 0x00010e00ff6c1b82 */ /* 0x000e220000000a00 */
[----:B------:R-:W5:Y:S04]  /*1ee0*/  @P1 LDG.E.128 R84, desc[UR16][R110.64] ;  /* 0x000000106e541981 */ /* 0x000f68000c1e1d00 */
[----:B------:R-:W5:Y:S04]  /*1ef0*/  @P1 LDG.E.128 R88, desc[UR16][R110.64+0x10] ;  /* 0x000010106e581981 */ /* 0x000f68000c1e1d00 */
[----:B------:R-:W4:Y:S01]  /*1f00*/  LDL.LU R111, [R1] ;  /* 0x00000000016f7983 */ /* 0x000f220000300800 */
[----:B------:R-:W-:-:S03]  /*1f10*/  @!P3 IADD3 R240, PT, PT, R121, 0x4010, RZ ;  /* 0x0000401079f0b810 */ /* 0x000fc60007ffe0ff */
[----:B------:R-:W3:Y:S04]  /*1f20*/  LDL.LU R122, [R1+0xc] ;  /* 0x00000c00017a7983 */ /* 0x000ee80000300800 */
[----:B------:R-:W3:Y:S04]  /*1f30*/  LDL.LU R121, [R1+0x10] ;  /* 0x0000100001797983 */ /* 0x000ee80000300800 */
[----:B------:R-:W3:Y:S01]  /*1f40*/  LDL.LU R251, [R1+0x18] ;  /* 0x0000180001fb7983 */ /* 0x000ee20000300800 */
[----:B0-----:R-:W-:-:S05]  /*1f50*/  @P1 IMAD.WIDE.U32 R108, R178, 0x20, R108 ;  /* 0x00000020b26c1825 */ /* 0x001fca00078e006c */
[----:B------:R-:W5:Y:S04]  /*1f60*/  @P1 LDG.E.128 R76, desc[UR16][R108.64] ;  /* 0x000000106c4c1981 */ /* 0x000f68000c1e1d00 */
[----:B------:R0:W5:Y:S02]  /*1f70*/  @P1 LDG.E.128 R80, desc[UR16][R108.64+0x10] ;  /* 0x000010106c501981 */ /* 0x000164000c1e1d00 */
[----:B0-----:R-:W0:Y:S01]  /*1f80*/  @P1 LDC.64 R108, c[0x0][0x438] ;  /* 0x00010e00ff6c1b82 */ /* 0x001e220000000a00 */
[----:B--2---:R-:W-:Y:S01]  /*1f90*/  FADD.FTZ R123, R117, R123 ;  /* 0x0000007b757b7221 */ /* 0x004fe20000010000 */
[----:B------:R-:W-:Y:S01]  /*1fa0*/  PLOP3.LUT P2, PT, PT, PT, UP0, 0x80, 0x8 ;  /* 0x000000000008781c */ /* 0x000fe20003f4f008 */
[----:B------:R-:W-:Y:S01]  /*1fb0*/  @UP0 UIMAD.WIDE UR4, UR6, 0x2, UR4 ;  /* 0x00000002060408a5 */ /* 0x000fe2000f8e0204 */
[----:B------:R-:W-:Y:S01]  /*1fc0*/  FADD.FTZ R248, R120, R248 ;  /* 0x000000f878f87221 */ /* 0x000fe20000010000 */
[----:B------:R-:W-:Y:S01]  /*1fd0*/  FFMA.FTZ R176, R153, R120, R176 ;  /* 0x0000007899b07223 */ /* 0x000fe200000100b0 */
[----:B------:R-:W-:Y:S01]  /*1fe0*/  FADD.FTZ R249, R119, R249 ;  /* 0x000000f977f97221 */ /* 0x000fe20000010000 */
[----:B------:R-:W-:Y:S01]  /*1ff0*/  FFMA.FTZ R213, R154, R119, R213 ;  /* 0x000000779ad57223 */ /* 0x000fe200000100d5 */
[----:B------:R-:W-:Y:S01]  /*2000*/  FFMA.FTZ R216, R132, R116, R216 ;  /* 0x0000007484d87223 */ /* 0x000fe200000100d8 */
[----:B------:R-:W-:Y:S01]  /*2010*/  FFMA.FTZ R219, R135, R117, R219 ;  /* 0x0000007587db7223 */ /* 0x000fe200000100db */
[----:B------:R-:W-:Y:S01]  /*2020*/  FFMA.FTZ R220, R136, R118, R220 ;  /* 0x0000007688dc7223 */ /* 0x000fe200000100dc */
[----:B0-----:R-:W-:-:S05]  /*2030*/  @P1 IMAD.WIDE.U32 R108, R0, 0x20, R108 ;  /* 0x00000020006c1825 */ /* 0x001fca00078e006c */
[----:B------:R-:W5:Y:S04]  /*2040*/  @P1 LDG.E.128 R92, desc[UR16][R108.64] ;  /* 0x000000106c5c1981 */ /* 0x000f68000c1e1d00 */
[----:B------:R0:W5:Y:S02]  /*2050*/  @P1 LDG.E.128 R96, desc[UR16][R108.64+0x10] ;  /* 0x000010106c601981 */ /* 0x000164000c1e1d00 */
[----:B0-----:R-:W-:Y:S02]  /*2060*/  MOV R108, UR4 ;  /* 0x00000004006c7c02 */ /* 0x001fe40008000f00 */
[----:B------:R-:W-:Y:S01]  /*2070*/  MOV R109, UR5 ;  /* 0x00000005006d7c02 */ /* 0x000fe20008000f00 */
[----:B------:R-:W-:Y:S01]  /*2080*/  FADD.FTZ R252, R112, R252 ;  /* 0x000000fc70fc7221 */ /* 0x000fe20000010000 */
[----:B------:R-:W-:Y:S01]  /*2090*/  FFMA.FTZ R215, R130, R112, R215 ;  /* 0x0000007082d77223 */ /* 0x000fe200000100d7 */
[----:B------:R-:W-:Y:S01]  /*20a0*/  MOV R112, 0x10 ;  /* 0x0000001000707802 */ /* 0x000fe20000000f00 */
[----:B----4-:R-:W-:-:S05]  /*20b0*/  FADD.FTZ R111, R116, R111 ;  /* 0x0000006f746f7221 */ /* 0x010fca0000010000 */
[----:B------:R0:W-:Y:S04]  /*20c0*/  STL [R1], R111 ;  /* 0x0000006f01007387 */ /* 0x0001e80000100800 */
[----:B------:R-:W2:Y:S01]  /*20d0*/  LDL.LU R113, [R1+0x14] ;  /* 0x0000140001717983 */ /* 0x000ea20000300800 */
[----:B0-----:R-:W0:Y:S01]  /*20e0*/  LDC.64 R110, c[0x0][0x3b0] ;  /* 0x0000ec00ff6e7b82 */ /* 0x001e220000000a00 */
[----:B---3--:R-:W-:Y:S01]  /*20f0*/  FADD.FTZ R218, R115, R218 ;  /* 0x000000da73da7221 */ /* 0x008fe20000010000 */
[----:B------:R-:W-:Y:S01]  /*2100*/  FADD.FTZ R122, R118, R122 ;  /* 0x0000007a767a7221 */ /* 0x000fe20000010000 */
[----:B------:R-:W-:-:S03]  /*2110*/  FADD.FTZ R121, R114, R121 ;  /* 0x0000007972797221 */ /* 0x000fc60000010000 */
[----:B------:R1:W-:Y:S04]  /*2120*/  STL [R1+0x4], R218 ;  /* 0x000004da01007387 */ /* 0x0003e80000100800 */
[----:B------:R-:W-:Y:S04]  /*2130*/  STL [R1+0x8], R123 ;  /* 0x0000087b01007387 */ /* 0x000fe80000100800 */
[----:B------:R0:W-:Y:S04]  /*2140*/  STL [R1+0xc], R122 ;  /* 0x00000c7a01007387 */ /* 0x0001e80000100800 */
[----:B------:R3:W-:Y:S04]  /*2150*/  STL [R1+0x10], R121 ;  /* 0x0000107901007387 */ /* 0x0007e80000100800 */
[----:B-1----:R1:W4:Y:S01]  /*2160*/  @P2 LDG.E.U16 R218, desc[UR16][R108.64] ;  /* 0x000000106cda2981 */ /* 0x002322000c1e1500 */
[----:B0-----:R-:W-:-:S04]  /*2170*/  IMAD.WIDE.U32 R122, R179, 0x8, R110 ;  /* 0x00000008b37a7825 */ /* 0x001fc800078e006e */
[--C-:B---3--:R-:W-:Y:S02]  /*2180*/  IMAD.WIDE.U32 R120, R178, 0x8, R110.reuse ;  /* 0x00000008b2787825 */ /* 0x108fe400078e006e */
[----:B------:R-:W5:Y:S02]  /*2190*/  LDG.E.64 R122, desc[UR16][R122.64] ;  /* 0x000000107a7a7981 */ /* 0x000f64000c1e1b00 */
[--C-:B------:R-:W-:Y:S02]  /*21a0*/  IMAD.WIDE.U32 R118, R177, 0x8, R110.reuse ;  /* 0x00000008b1767825 */ /* 0x100fe400078e006e */
[----:B------:R-:W5:Y:S02]  /*21b0*/  LDG.E.64 R120, desc[UR16][R120.64] ;  /* 0x0000001078787981 */ /* 0x000f64000c1e1b00 */
[----:B------:R-:W-:Y:S02]  /*21c0*/  IMAD.WIDE.U32 R116, R0, 0x8, R110 ;  /* 0x0000000800747825 */ /* 0x000fe400078e006e */
[----:B------:R-:W5:Y:S04]  /*21d0*/  LDG.E.64 R118, desc[UR16][R118.64] ;  /* 0x0000001076767981 */ /* 0x000f68000c1e1b00 */
[----:B------:R-:W5:Y:S01]  /*21e0*/  LDG.E.64 R116, desc[UR16][R116.64] ;  /* 0x0000001074747981 */ /* 0x000f62000c1e1b00 */
[----:B-1----:R-:W-:Y:S01]  /*21f0*/  IMAD.WIDE.U32 R108, R179, R112, UR24 ;  /* 0x00000018b36c7e25 */ /* 0x002fe2000f8e0070 */
[----:B------:R-:W-:Y:S06]  /*2200*/  BAR.SYNC.DEFER_BLOCKING 0x0 ;  /* 0x0000000000007b1d */ /* 0x000fec0000010000 */
[----:B------:R-:W5:Y:S01]  /*2210*/  LDG.E.128 R108, desc[UR16][R108.64] ;  /* 0x000000106c6c7981 */ /* 0x000f62000c1e1d00 */
[----:B------:R-:W-:Y:S01]  /*2220*/  FFMA.FTZ R217, R134, R115, R217 ;  /* 0x0000007386d97223 */ /* 0x000fe200000100d9 */
[----:B------:R-:W-:Y:S01]  /*2230*/  FFMA.FTZ R221, R137, R114, R221 ;  /* 0x0000007289dd7223 */ /* 0x000fe200000100dd */
[----:B------:R-:W-:Y:S01]  /*2240*/  FADD.FTZ R251, R244, R251 ;  /* 0x000000fbf4fb7221 */ /* 0x000fe20000010000 */
[----:B------:R-:W-:Y:S01]  /*2250*/  FFMA.FTZ R223, R139, R244, R223 ;  /* 0x000000f48bdf7223 */ /* 0x000fe200000100df */
[----:B------:R-:W-:-:S04]  /*2260*/  UISETP.NE.U32.AND UP1, UPT, UR20, URZ, UPT ;  /* 0x000000ff1400728c */ /* 0x000fc8000bf25070 */
[----:B------:R-:W-:Y:S01]  /*2270*/  UISETP.NE.AND.EX UP1, UPT, UR21, URZ, UPT, UP1 ;  /* 0x000000ff1500728c */ /* 0x000fe2000bf25310 */
[----:B------:R-:W-:Y:S01]  /*2280*/  FFMA.FTZ R222, R138, R245, R222 ;  /* 0x000000f58ade7223 */ /* 0x000fe200000100de */
[----:B------:R-:W-:Y:S01]  /*2290*/  UMOV UR10, 0x3f800000 ;  /* 0x3f800000000a7882 */ /* 0x000fe20000000000 */
[----:B--2---:R-:W-:-:S05]  /*22a0*/  FADD.FTZ R113, R245, R113 ;  /* 0x00000071f5717221 */ /* 0x004fca0000010000 */
[----:B------:R-:W-:Y:S04]  /*22b0*/  STL [R1+0x14], R113 ;  /* 0x0000147101007387 */ /* 0x000fe80000100800 */
[----:B------:R-:W0:Y:S02]  /*22c0*/  LDS.128 R112, [R180] ;  /* 0x00000000b4707984 */ /* 0x000e240000000c00 */
[----:B0-----:R-:W-:Y:S01]  /*22d0*/  FADD.FTZ R112, RZ, R112 ;  /* 0x00000070ff707221 */ /* 0x001fe20000010000 */
[----:B------:R-:W-:-:S03]  /*22e0*/  FADD.FTZ R113, RZ, R113 ;  /* 0x00000071ff717221 */ /* 0x000fc60000010000 */
[----:B------:R-:W-:Y:S01]  /*22f0*/  FADD.FTZ R180, R114, R112 ;  /* 0x0000007072b47221 */ /* 0x000fe20000010000 */
[----:B------:R-:W-:Y:S02]  /*2300*/  FADD.FTZ R244, R115, R113 ;  /* 0x0000007173f47221 */ /* 0x000fe40000010000 */
[----:B------:R-:W0:Y:S04]  /*2310*/  LDS.128 R112, [R240] ;  /* 0x00000000f0707984 */ /* 0x000e280000000c00 */
[----:B------:R1:W-:Y:S01]  /*2320*/  STL [R1+0x18], R251 ;  /* 0x000018fb01007387 */ /* 0x0003e20000100800 */
[----:B----4-:R-:W-:-:S05]  /*2330*/  @P2 HADD2.F32 R218, -RZ, R218.H0_H0 ;  /* 0x200000daffda2230 */ /* 0x010fca0000004100 */
[----:B------:R-:W-:Y:S01]  /*2340*/  @P2 R2UR UR4, R218 ;  /* 0x00000000da0422ca */ /* 0x000fe200000e0000 */
[----:B0-----:R-:W-:-:S04]  /*2350*/  FADD.FTZ R113, R244, R113 ;  /* 0x00000071f4717221 */ /* 0x001fc80000010000 */
[----:B------:R-:W-:Y:S01]  /*2360*/  FADD.FTZ R113, R115, R113 ;  /* 0x0000007173717221 */ /* 0x000fe20000010000 */
[----:B------:R-:W-:-:S03]  /*2370*/  FADD.FTZ R112, R180, R112 ;  /* 0x00000070b4707221 */ /* 0x000fc60000010000 */
[----:B------:R-:W-:Y:S01]  /*2380*/  FMUL.FTZ R113, R113, UR22 ;  /* 0x0000001671717c20 */ /* 0x000fe20008410000 */
[----:B------:R-:W-:-:S04]  /*2390*/  FADD.FTZ R112, R114, R112 ;  /* 0x0000007072707221 */ /* 0x000fc80000010000 */
[----:B------:R-:W-:Y:S01]  /*23a0*/  R2UR UR23, R113 ;  /* 0x00000000711772ca */ /* 0x000fe200000e0000 */
[----:B------:R-:W-:Y:S01]  /*23b0*/  FMUL.FTZ R112, R112, UR22 ;  /* 0x0000001670707c20 */ /* 0x000fe20008410000 */
[----:B------:R-:W-:-:S04]  /*23c0*/  @UP0 UMOV UR10, UR4 ;  /* 0x00000004000a0c82 */ /* 0x000fc80008000000 */
[----:B------:R-:W-:Y:S01]  /*23d0*/  FSEL R115, R112, RZ, !P0 ;  /* 0x000000ff70737208 */ /* 0x000fe20004000000 */
[----:B-1----:R-:W-:Y:S08]  /*23e0*/  BRA.U UP1, `(.L_x_12189) ;  /* 0x0000000d011c7547 */ /* 0x002ff0000b800000 */
        /* <DEDUP_REMOVED lines=8> */
[----:B------:R-:W-:Y:S01]  /*2470*/  LOP3.LUT P4, RZ, R122, 0xff000000, RZ, 0xc0, !PT ;  /* 0xff0000007aff7812 */ /* 0x000fe2000788c0ff */
[----:B------:R-:W-:Y:S01]  /*2480*/  FADD.FTZ R198, R201, -R198 ;  /* 0x800000c6c9c67221 */ /* 0x000fe20000010000 */
[--C-:B------:R-:W-:Y:S01]  /*2490*/  FFMA.FTZ R202, R202, UR23, R115.reuse ;  /* 0x00000017caca7c23 */ /* 0x100fe20008010073 */
[----:B------:R-:W-:Y:S01]  /*24a0*/  FADD.FTZ R203, R203, -R200 ;  /* 0x800000c8cbcb7221 */ /* 0x000fe20000010000 */
[----:B------:R-:W-:Y:S02]  /*24b0*/  HFMA2 R200, -RZ, RZ, 0, 0 ;  /* 0x00000000ffc87431 */ /* 0x000fe400000001ff */
[----:B------:R-:W-:Y:S01]  /*24c0*/  FMUL.FTZ R198, R198, UR11 ;  /* 0x0000000bc6c67c20 */ /* 0x000fe20008410000 */
[----:B------:R-:W-:Y:S01]  /*24d0*/  MOV R114, RZ ;  /* 0x000000ff00727202 */ /* 0x000fe20000000f00 */
        /* <DEDUP_REMOVED lines=9> */
[----:B------:R-:W-:Y:S02]  /*2570*/  HFMA2 R180, -RZ, RZ, 0, 0 ;  /* 0x00000000ffb47431 */ /* 0x000fe400000001ff */
[----:B------:R-:W-:Y:S01]  /*2580*/  @P5 FMUL.FTZ R200, R201, R112 ;  /* 0x00000070c9c85220 */ /* 0x000fe20000410000 */
[----:B------:R-:W-:Y:S02]  /*2590*/  @P4 HADD2.F32 R112, -RZ, R109.H1_H1 ;  /* 0x3000006dff704230 */ /* 0x000fe40000004100 */
[----:B------:R-:W-:Y:S01]  /*25a0*/  FMUL.FTZ R109, R113, UR7 ;  /* 0x00000007716d7c20 */ /* 0x000fe20008410000 */
[----:B------:R-:W-:Y:S01]  /*25b0*/  FMUL.FTZ R198, R207, UR11 ;  /* 0x0000000bcfc67c20 */ /* 0x000fe20008410000 */
[----:B------:R-:W-:-:S02]  /*25c0*/  @P0 HADD2.F32 R113, -RZ, R110.H0_H0 ;  /* 0x2000006eff710230 */ /* 0x000fc40000004100 */
[----:B------:R-:W-:Y:S01]  /*25d0*/  FFMA.FTZ R199, R199, UR23, R115 ;  /* 0x00000017c7c77c23 */ /* 0x000fe20008010073 */
[----:B------:R-:W-:Y:S01]  /*25e0*/  @P4 FMUL.FTZ R114, R109, R112 ;  /* 0x000000706d724220 */ /* 0x000fe20000410000 */
[----:B------:R-:W-:Y:S01]  /*25f0*/  FADD.FTZ R112, R205, -R202 ;  /* 0x800000cacd707221 */ /* 0x000fe20000010000 */
[----:B------:R-:W-:Y:S01]  /*2600*/  FMUL.FTZ R198, R198, UR10 ;  /* 0x0000000ac6c67c20 */ /* 0x000fe20008410000 */
[----:B------:R-:W-:Y:S01]  /*2610*/  FADD.FTZ R212, R212, -R199 ;  /* 0x800000c7d4d47221 */ /* 0x000fe20000010000 */
[--C-:B------:R-:W-:Y:S01]  /*2620*/  FFMA.FTZ R206, R206, UR23, R115.reuse ;  /* 0x00000017cece7c23 */ /* 0x100fe20008010073 */
[----:B------:R-:W-:Y:S01]  /*2630*/  FMUL.FTZ R112, R112, UR11 ;  /* 0x0000000b70707c20 */ /* 0x000fe20008410000 */
[----:B------:R-:W-:Y:S01]  /*2640*/  LOP3.LUT P3, RZ, R123, 0xff0000, RZ, 0xc0, !PT ;  /* 0x00ff00007bff7812 */ /* 0x000fe2000786c0ff */
[--C-:B------:R-:W-:Y:S01]  /*2650*/  FFMA.FTZ R208, R208, UR23, R115.reuse ;  /* 0x00000017d0d07c23 */ /* 0x100fe20008010073 */
[----:B------:R-:W-:Y:S01]  /*2660*/  FFMA.FTZ R197, R197, UR23, R115 ;  /* 0x00000017c5c57c23 */ /* 0x000fe20008010073 */
[----:B------:R-:W-:Y:S01]  /*2670*/  FMUL.FTZ R112, R112, UR10 ;  /* 0x0000000a70707c20 */ /* 0x000fe20008410000 */
[----:B------:R-:W-:Y:S01]  /*2680*/  FMUL.FTZ R212, R212, UR11 ;  /* 0x0000000bd4d47c20 */ /* 0x000fe20008410000 */
[----:B------:R-:W-:Y:S01]  /*2690*/  FADD.FTZ R210, R210, -R208 ;  /* 0x800000d0d2d27221 */ /* 0x000fe20000010000 */
[----:B------:R-:W-:Y:S01]  /*26a0*/  FADD.FTZ R197, R211, -R197 ;  /* 0x800000c5d3c57221 */ /* 0x000fe20000010000 */
[----:B------:R-:W-:Y:S01]  /*26b0*/  FMUL.FTZ R112, R112, UR7 ;  /* 0x0000000770707c20 */ /* 0x000fe20008410000 */
[----:B------:R-:W-:Y:S01]  /*26c0*/  FMUL.FTZ R201, R6, R201 ;  /* 0x000000c906c97220 */ /* 0x000fe20000410000 */
[----:B------:R-:W-:Y:S01]  /*26d0*/  FMUL.FTZ R210, R210, UR11 ;  /* 0x0000000bd2d27c20 */ /* 0x000fe20008410000 */
[----:B------:R-:W-:Y:S01]  /*26e0*/  FMUL.FTZ R197, R197, UR11 ;  /* 0x0000000bc5c57c20 */ /* 0x000fe20008410000 */
[----:B------:R-:W-:Y:S01]  /*26f0*/  @P0 FMUL.FTZ R180, R112, R113 ;  /* 0x0000007170b40220 */ /* 0x000fe20000410000 */
[----:B------:R-:W-:-:S02]  /*2700*/  @P2 HADD2.F32 R113, -RZ, R110.H1_H1 ;  /* 0x3000006eff712230 */ /* 0x000fc40000004100 */
[----:B------:R-:W-:Y:S01]  /*2710*/  FMUL.FTZ R110, R198, UR7 ;  /* 0x00000007c66e7c20 */ /* 0x000fe20008410000 */
[----:B------:R-:W-:Y:S01]  /*2720*/  CS2R R198, SRZ ;  /* 0x0000000000c67805 */ /* 0x000fe2000001ff00 */
[----:B------:R-:W-:Y:S01]  /*2730*/  FMUL.FTZ R202, R8, R112 ;  /* 0x0000007008ca7220 */ /* 0x000fe20000410000 */
[----:B------:R-:W-:Y:S02]  /*2740*/  @P3 HADD2.F32 R112, -RZ, R111.H0_H0 ;  /* 0x2000006fff703230 */ /* 0x000fe40000004100 */
[----:B------:R-:W-:Y:S01]  /*2750*/  @P2 FMUL.FTZ R198, R110, R113 ;  /* 0x000000716ec62220 */ /* 0x000fe20000410000 */
[----:B------:R-:W-:Y:S01]  /*2760*/  FADD.FTZ R113, R209, -R206 ;  /* 0x800000ced1717221 */ /* 0x000fe20000010000 */
[----:B------:R-:W-:Y:S01]  /*2770*/  FMUL.FTZ R110, R9, R110 ;  /* 0x0000006e096e7220 */ /* 0x000fe20000410000 */
[----:B------:R-:W-:Y:S01]  /*2780*/  FSEL R202, R202, RZ, P0 ;  /* 0x000000ffcaca7208 */ /* 0x000fe20000000000 */
[----:B------:R-:W-:Y:S01]  /*2790*/  FMUL.FTZ R210, R210, UR10 ;  /* 0x0000000ad2d27c20 */ /* 0x000fe20008410000 */
[----:B------:R-:W-:Y:S01]  /*27a0*/  ISETP.GE.U32.AND P0, PT, R122, RZ, PT ;  /* 0x000000ff7a00720c */ /* 0x000fe20003f06070 */
[----:B------:R-:W-:Y:S01]  /*27b0*/  FMUL.FTZ R113, R113, UR11 ;  /* 0x0000000b71717c20 */ /* 0x000fe20008410000 */
[----:B------:R-:W-:Y:S01]  /*27c0*/  FSEL R110, R110, RZ, P2 ;  /* 0x000000ff6e6e7208 */ /* 0x000fe20001000000 */
[----:B------:R-:W-:Y:S01]  /*27d0*/  FMUL.FTZ R197, R197, UR10 ;  /* 0x0000000ac5c57c20 */ /* 0x000fe20008410000 */
[----:B------:R-:W-:Y:S01]  /*27e0*/  ISETP.GE.U32.AND.EX P0, PT, R123, 0x1000000, PT, P0 ;  /* 0x010000007b00780c */ /* 0x000fe20003f06100 */
[----:B------:R-:W-:Y:S01]  /*27f0*/  FMUL.FTZ R113, R113, UR10 ;  /* 0x0000000a71717c20 */ /* 0x000fe20008410000 */
[----:B------:R-:W-:Y:S01]  /*2800*/  LOP3.LUT P2, RZ, R122, 0xff, RZ, 0xc0, !PT ;  /* 0x000000ff7aff7812 */ /* 0x000fe2000784c0ff */
[----:B------:R-:W-:Y:S01]  /*2810*/  FMUL.FTZ R197, R197, UR7 ;  /* 0x00000007c5c57c20 */ /* 0x000fe20008410000 */
[----:B------:R-:W-:Y:S01]  /*2820*/  FMUL.FTZ R109, R7, R109 ;  /* 0x0000006d076d7220 */ /* 0x000fe20000410000 */
[----:B------:R-:W-:Y:S01]  /*2830*/  FMUL.FTZ R113, R113, UR7 ;  /* 0x0000000771717c20 */ /* 0x000fe20008410000 */
[----:B------:R-:W-:-:S02]  /*2840*/  FSEL R201, R201, RZ, P5 ;  /* 0x000000ffc9c97208 */ /* 0x000fc40002800000 */
[----:B------:R-:W-:Y:S01]  /*2850*/  F2FP.F16.F32.PACK_AB R110, R110, R202 ;  /* 0x000000ca6e6e723e */ /* 0x000fe200000000ff */
[----:B------:R-:W-:Y:S01]  /*2860*/  @P3 FMUL.FTZ R199, R113, R112 ;  /* 0x0000007071c73220 */ /* 0x000fe20000410000 */
[----:B------:R-:W-:Y:S01]  /*2870*/  FMUL.FTZ R113, R10, R113 ;  /* 0x000000710a717220 */ /* 0x000fe20000410000 */
[----:B------:R-:W-:Y:S02]  /*2880*/  FSEL R109, R109, RZ, P4 ;  /* 0x000000ff6d6d7208 */ /* 0x000fe40002000000 */
[----:B------:R-:W-:Y:S02]  /*2890*/  @P0 HADD2.F32 R112, -RZ, R111.H1_H1 ;  /* 0x3000006fff700230 */ /* 0x000fe40000004100 */
[----:B------:R-:W-:Y:S01]  /*28a0*/  FMUL.FTZ R111, R210, UR7 ;  /* 0x00000007d26f7c20 */ /* 0x000fe20008410000 */
[----:B------:R-:W-:Y:S01]  /*28b0*/  FSEL R123, R113, RZ, P3 ;  /* 0x000000ff717b7208 */ /* 0x000fe20001800000 */
[----:B------:R-:W-:Y:S01]  /*28c0*/  @P2 HADD2.F32 R113, -RZ, R108.H0_H0 ;  /* 0x2000006cff712230 */ /* 0x000fe20000004100 */
[----:B------:R-:W-:-:S02]  /*28d0*/  LOP3.LUT P3, RZ, R122, 0xff00, RZ, 0xc0, !PT ;  /* 0x0000ff007aff7812 */ /* 0x000fc4000786c0ff */
[----:B------:R-:W-:Y:S01]  /*28e0*/  MOV R122, RZ ;  /* 0x000000ff007a7202 */ /* 0x000fe20000000f00 */
[----:B------:R-:W-:Y:S01]  /*28f0*/  @P0 FMUL.FTZ R122, R111, R112 ;  /* 0x000000706f7a0220 */ /* 0x000fe20000410000 */
[----:B------:R-:W-:Y:S02]  /*2900*/  HFMA2 R112, -RZ, RZ, 0, 0 ;  /* 0x00000000ff707431 */ /* 0x000fe400000001ff */
[----:B------:R-:W-:Y:S01]  /*2910*/  FMUL.FTZ R111, R11, R111 ;  /* 0x0000006f0b6f7220 */ /* 0x000fe20000410000 */
[----:B------:R-:W-:Y:S01]  /*2920*/  F2FP.F16.F32.PACK_AB R109, R109, R201 ;  /* 0x000000c96d6d723e */ /* 0x000fe200000000ff */
[----:B------:R-:W-:Y:S01]  /*2930*/  @P2 FMUL.FTZ R112, R197, R113 ;  /* 0x00000071c5702220 */ /* 0x000fe20000410000 */
[----:B------:R-:W-:Y:S01]  /*2940*/  FMUL.FTZ R113, R212, UR10 ;  /* 0x0000000ad4717c20 */ /* 0x000fe20008410000 */
[----:B------:R-:W-:-:S03]  /*2950*/  FMUL.FTZ R197, R4, R197 ;  /* 0x000000c504c57220 */ /* 0x000fc60000410000 */
[----:B------:R-:W-:Y:S01]  /*2960*/  @P3 HADD2.F32 R203, -RZ, R108.H1_H1 ;  /* 0x3000006cffcb3230 */ /* 0x000fe20000004100 */
[----:B------:R-:W-:Y:S01]  /*2970*/  FSEL R111, R111, RZ, P0 ;  /* 0x000000ff6f6f7208 */ /* 0x000fe20000000000 */
        /* <DEDUP_REMOVED lines=9> */
.L_x_12190:
[--C-:B------:R-:W-:Y:S01]  /*2a10*/  FFMA.FTZ R197, R197, UR23, R115.reuse ;  /* 0x00000017c5c57c23 */ /* 0x100fe20008010073 */
[C---:B-----5:R-:W-:Y:S01]  /*2a20*/  LOP3.LUT P4, RZ, R122.reuse, 0xff, RZ, 0xc0, !PT ;  /* 0x000000ff7aff7812 */ /* 0x060fe2000788c0ff */
[----:B------:R-:W-:Y:S01]  /*2a30*/  FFMA.FTZ R101, R199, UR23, R115 ;  /* 0x00000017c7657c23 */ /* 0x000fe20008010073 */
[----:B------:R-:W-:Y:S01]  /*2a40*/  LOP3.LUT P3, RZ, R122, 0xff00, RZ, 0xc0, !PT ;  /* 0x0000ff007aff7812 */ /* 0x000fe2000786c0ff */
[----:B------:R-:W-:Y:S01]  /*2a50*/  FADD.FTZ R197, R211, -R197 ;  /* 0x800000c5d3c57221 */ /* 0x000fe20000010000 */
[----:B------:R-:W-:Y:S01]  /*2a60*/  CS2R R112, SRZ ;  /* 0x0000000000707805 */ /* 0x000fe2000001ff00 */
        /* <DEDUP_REMOVED lines=8> */
[----:B------:R-:W-:-:S02]  /*2af0*/  @P4 HADD2.F32 R102, -RZ, R108.H0_H0 ;  /* 0x2000006cff664230 */ /* 0x000fc40000004100 */
[----:B------:R-:W-:Y:S01]  /*2b00*/  FMUL.FTZ R211, R101, UR10 ;  /* 0x0000000a65d37c20 */ /* 0x000fe20008410000 */
[----:B------:R-:W-:Y:S01]  /*2b10*/  @P4 FMUL.FTZ R103, R197, UR7 ;  /* 0x00000007c5674c20 */ /* 0x000fe20008410000 */
[----:B------:R-:W-:Y:S01]  /*2b20*/  @P3 HADD2.F32 R108, -RZ, R108.H1_H1 ;  /* 0x3000006cff6c3230 */ /* 0x000fe20000004100 */
[----:B------:R-:W-:Y:S01]  /*2b30*/  MOV R114, RZ ;  /* 0x000000ff00727202 */ /* 0x000fe20000000f00 */
[--C-:B------:R-:W-:Y:S01]  /*2b40*/  FFMA.FTZ R202, R202, UR23, R115.reuse ;  /* 0x00000017caca7c23 */ /* 0x100fe20008010073 */
[----:B------:R-:W-:Y:S01]  /*2b50*/  @P4 FMUL.FTZ R112, R102, R103 ;  /* 0x0000006766704220 */ /* 0x000fe20000410000 */
[----:B------:R-:W-:Y:S01]  /*2b60*/  @P3 FMUL.FTZ R102, R211, UR7 ;  /* 0x00000007d3663c20 */ /* 0x000fe20008410000 */
[----:B------:R-:W-:Y:S01]  /*2b70*/  FFMA.FTZ R103, R200, UR23, R115 ;  /* 0x00000017c8677c23 */ /* 0x000fe20008010073 */
[----:B------:R-:W-:Y:S02]  /*2b80*/  HFMA2 R200, -RZ, RZ, 0, 0 ;  /* 0x00000000ffc87431 */ /* 0x000fe400000001ff */
[----:B------:R-:W-:-:S02]  /*2b90*/  @P5 HADD2.F32 R105, -RZ, R109.H0_H0 ;  /* 0x2000006dff695230 */ /* 0x000fc40000004100 */
[----:B------:R-:W-:Y:S01]  /*2ba0*/  @P3 FMUL.FTZ R113, R108, R102 ;  /* 0x000000666c713220 */ /* 0x000fe20000410000 */
[----:B------:R-:W-:Y:S01]  /*2bb0*/  FMUL.FTZ R102, R198, UR11 ;  /* 0x0000000bc6667c20 */ /* 0x000fe20008410000 */
[----:B------:R-:W-:Y:S01]  /*2bc0*/  FADD.FTZ R103, R203, -R103 ;  /* 0x80000067cb677221 */ /* 0x000fe20000010000 */
[----:B------:R-:W-:Y:S01]  /*2bd0*/  @P2 HADD2.F32 R109, -RZ, R109.H1_H1 ;  /* 0x3000006dff6d2230 */ /* 0x000fe20000004100 */
[----:B------:R-:W-:Y:S01]  /*2be0*/  LOP3.LUT P0, RZ, R123, 0xff, RZ, 0xc0, !PT ;  /* 0x000000ff7bff7812 */ /* 0x000fe2000780c0ff */
[----:B------:R-:W-:Y:S01]  /*2bf0*/  FMUL.FTZ R104, R102, UR10 ;  /* 0x0000000a66687c20 */ /* 0x000fe20008410000 */
[----:B------:R-:W-:Y:S01]  /*2c00*/  FMUL.FTZ R103, R103, UR11 ;  /* 0x0000000b67677c20 */ /* 0x000fe20008410000 */
[----:B------:R-:W-:Y:S01]  /*2c10*/  FADD.FTZ R202, R205, -R202 ;  /* 0x800000cacdca7221 */ /* 0x000fe20000010000 */
[----:B------:R-:W-:Y:S02]  /*2c20*/  HFMA2 R180, -RZ, RZ, 0, 0 ;  /* 0x00000000ffb47431 */ /* 0x000fe400000001ff */
[----:B------:R-:W-:Y:S01]  /*2c30*/  @P5 FMUL.FTZ R106, R104, UR7 ;  /* 0x00000007686a5c20 */ /* 0x000fe20008410000 */
[----:B------:R-:W-:Y:S01]  /*2c40*/  FFMA.FTZ R206, R206, UR23, R115 ;  /* 0x00000017cece7c23 */ /* 0x000fe20008010073 */
[----:B------:R-:W-:Y:S01]  /*2c50*/  FMUL.FTZ R197, R197, UR7 ;  /* 0x00000007c5c57c20 */ /* 0x000fe20008410000 */
[----:B------:R-:W-:Y:S01]  /*2c60*/  FMUL.FTZ R211, R211, UR7 ;  /* 0x00000007d3d37c20 */ /* 0x000fe20008410000 */
[----:B------:R-:W-:Y:S01]  /*2c70*/  @P5 FMUL.FTZ R200, R105, R106 ;  /* 0x0000006a69c85220 */ /* 0x000fe20000410000 */
[----:B------:R-:W-:Y:S01]  /*2c80*/  FMUL.FTZ R106, R103, UR10 ;  /* 0x0000000a676a7c20 */ /* 0x000fe20008410000 */
[----:B------:R-:W-:Y:S01]  /*2c90*/  FADD.FTZ R209, R209, -R206 ;  /* 0x800000ced1d17221 */ /* 0x000fe20000010000 */
[----:B------:R-:W-:Y:S01]  /*2ca0*/  FMUL.FTZ R197, R4, R197 ;  /* 0x000000c504c57220 */ /* 0x000fe20000410000 */
[----:B------:R-:W-:-:S02]  /*2cb0*/  @P0 HADD2.F32 R108, -RZ, R110.H0_H0 ;  /* 0x2000006eff6c0230 */ /* 0x000fc40000004100 */
[C---:B------:R-:W-:Y:S01]  /*2cc0*/  @P2 FMUL.FTZ R105, R106.reuse, UR7 ;  /* 0x000000076a692c20 */ /* 0x040fe20008410000 */
[----:B------:R-:W-:Y:S01]  /*2cd0*/  FMUL.FTZ R106, R106, UR7 ;  /* 0x000000076a6a7c20 */ /* 0x000fe20008410000 */
[----:B------:R-:W-:Y:S02]  /*2ce0*/  FMUL.FTZ R211, R5, R211 ;  /* 0x000000d305d37220 */ /* 0x000fe40000410000 */
[----:B------:R-:W-:Y:S01]  /*2cf0*/  @P2 FMUL.FTZ R114, R109, R105 ;  /* 0x000000696d722220 */ /* 0x000fe20000410000 */
[----:B------:R-:W-:Y:S01]  /*2d00*/  FMUL.FTZ R109, R104, UR7 ;  /* 0x00000007686d7c20 */ /* 0x000fe20008410000 */
[----:B------:R-:W-:Y:S01]  /*2d10*/  FMUL.FTZ R104, R202, UR11 ;  /* 0x0000000bca687c20 */ /* 0x000fe20008410000 */
[----:B------:R-:W-:Y:S01]  /*2d20*/  FFMA.FTZ R105, R204, UR23, R115 ;  /* 0x00000017cc697c23 */ /* 0x000fe20008010073 */
[----:B------:R-:W-:Y:S01]  /*2d30*/  FMUL.FTZ R106, R7, R106 ;  /* 0x0000006a076a7220 */ /* 0x000fe20000410000 */
[----:B------:R-:W-:Y:S01]  /*2d40*/  FMUL.FTZ R109, R6, R109 ;  /* 0x0000006d066d7220 */ /* 0x000fe20000410000 */
[----:B------:R-:W-:Y:S01]  /*2d50*/  FMUL.FTZ R107, R104, UR10 ;  /* 0x0000000a686b7c20 */ /* 0x000fe20008410000 */
[----:B------:R-:W-:Y:S01]  /*2d60*/  FADD.FTZ R105, R207, -R105 ;  /* 0x80000069cf697221 */ /* 0x000fe20000010000 */
[----:B------:R-:W-:-:S02]  /*2d70*/  FSEL R211, R211, RZ, P3 ;  /* 0x000000ffd3d37208 */ /* 0x000fc40001800000 */
[----:B------:R-:W-:Y:S01]  /*2d80*/  FSEL R109, R109, RZ, P5 ;  /* 0x000000ff6d6d7208 */ /* 0x000fe20002800000 */
[----:B------:R-:W-:Y:S01]  /*2d90*/  @P0 FMUL.FTZ R198, R107, UR7 ;  /* 0x000000076bc60c20 */ /* 0x000fe20008410000 */
[----:B------:R-:W-:Y:S01]  /*2da0*/  LOP3.LUT P5, RZ, R123, 0xff00, RZ, 0xc0, !PT ;  /* 0x0000ff007bff7812 */ /* 0x000fe200078ac0ff */
[----:B------:R-:W-:Y:S01]  /*2db0*/  FMUL.FTZ R105, R105, UR11 ;  /* 0x0000000b69697c20 */ /* 0x000fe20008410000 */
[----:B------:R-:W-:Y:S01]  /*2dc0*/  FMUL.FTZ R107, R107, UR7 ;  /* 0x000000076b6b7c20 */ /* 0x000fe20008410000 */
[----:B------:R-:W-:Y:S01]  /*2dd0*/  @P0 FMUL.FTZ R180, R108, R198 ;  /* 0x000000c66cb40220 */ /* 0x000fe20000410000 */
[----:B------:R-:W-:Y:S01]  /*2de0*/  FSEL R201, R106, RZ, P2 ;  /* 0x000000ff6ac97208 */ /* 0x000fe20001000000 */
[----:B------:R-:W-:Y:S01]  /*2df0*/  FMUL.FTZ R108, R105, UR10 ;  /* 0x0000000a696c7c20 */ /* 0x000fe20008410000 */
[----:B------:R-:W-:Y:S01]  /*2e00*/  FMUL.FTZ R107, R8, R107 ;  /* 0x0000006b086b7220 */ /* 0x000fe20000410000 */
[----:B------:R-:W-:Y:S01]  /*2e10*/  LOP3.LUT P2, RZ, R123, 0xff0000, RZ, 0xc0, !PT ;  /* 0x00ff00007bff7812 */ /* 0x000fe2000784c0ff */
[----:B------:R-:W-:Y:S01]  /*2e20*/  FMUL.FTZ R106, R209, UR11 ;  /* 0x0000000bd16a7c20 */ /* 0x000fe20008410000 */
[----:B------:R-:W-:-:S02]  /*2e30*/  MOV R198, RZ ;  /* 0x000000ff00c67202 */ /* 0x000fc40000000f00 */
[----:B------:R-:W-:Y:S02]  /*2e40*/  F2FP.F16.F32.PACK_AB R109, R201, R109 ;  /* 0x0000006dc96d723e */ /* 0x000fe400000000ff */
[----:B------:R-:W-:Y:S02]  /*2e50*/  @P5 HADD2.F32 R110, -RZ, R110.H1_H1 ;  /* 0x3000006eff6e5230 */ /* 0x000fe40000004100 */
[C---:B------:R-:W-:Y:S01]  /*2e60*/  @P5 FMUL.FTZ R199, R108.reuse, UR7 ;  /* 0x000000076cc75c20 */ /* 0x040fe20008410000 */
[----:B------:R-:W-:-:S03]  /*2e70*/  FMUL.FTZ R108, R108, UR7 ;  /* 0x000000076c6c7c20 */ /* 0x000fc60008410000 */
[----:B------:R-:W-:Y:S01]  /*2e80*/  @P5 FMUL.FTZ R198, R110, R199 ;  /* 0x000000c76ec65220 */ /* 0x000fe20000410000 */
[----:B------:R-:W-:Y:S01]  /*2e90*/  FSEL R110, R107, RZ, P0 ;  /* 0x000000ff6b6e7208 */ /* 0x000fe20000000000 */
[----:B------:R-:W-:Y:S01]  /*2ea0*/  FFMA.FTZ R107, R208, UR23, R115 ;  /* 0x00000017d06b7c23 */ /* 0x000fe20008010073 */
[----:B------:R-:W-:Y:S01]  /*2eb0*/  ISETP.GE.U32.AND P0, PT, R122, RZ, PT ;  /* 0x000000ff7a00720c */ /* 0x000fe20003f06070 */
[----:B------:R-:W-:Y:S02]  /*2ec0*/  HFMA2 R199, -RZ, RZ, 0, 0 ;  /* 0x00000000ffc77431 */ /* 0x000fe400000001ff */
[----:B------:R-:W-:Y:S02]  /*2ed0*/  @P2 HADD2.F32 R122, -RZ, R111.H0_H0 ;  /* 0x2000006fff7a2230 */ /* 0x000fe40000004100 */
[----:B------:R-:W-:Y:S01]  /*2ee0*/  FADD.FTZ R107, R210, -R107 ;  /* 0x8000006bd26b7221 */ /* 0x000fe20000010000 */
[----:B------:R-:W-:Y:S01]  /*2ef0*/  ISETP.GE.U32.AND.EX P0, PT, R123, 0x1000000, PT, P0 ;  /* 0x010000007b00780c */ /* 0x000fe20003f06100 */
[----:B------:R-:W-:Y:S01]  /*2f00*/  FMUL.FTZ R123, R106, UR10 ;  /* 0x0000000a6a7b7c20 */ /* 0x000fe20008410000 */
[----:B------:R-:W-:Y:S01]  /*2f10*/  FMUL.FTZ R108, R9, R108 ;  /* 0x0000006c096c7220 */ /* 0x000fe20000410000 */
[----:B------:R-:W-:-:S02]  /*2f20*/  FMUL.FTZ R107, R107, UR11 ;  /* 0x0000000b6b6b7c20 */ /* 0x000fc40008410000 */
[C---:B------:R-:W-:Y:S01]  /*2f30*/  @P2 FMUL.FTZ R202, R123.reuse, UR7 ;  /* 0x000000077bca2c20 */ /* 0x040fe20008410000 */
[----:B------:R-:W-:Y:S01]  /*2f40*/  FMUL.FTZ R123, R123, UR7 ;  /* 0x000000077b7b7c20 */ /* 0x000fe20008410000 */
[----:B------:R-:W-:Y:S02]  /*2f50*/  FSEL R108, R108, RZ, P5 ;  /* 0x000000ff6c6c7208 */ /* 0x000fe40002800000 */
[----:B------:R-:W-:Y:S01]  /*2f60*/  @P2 FMUL.FTZ R199, R122, R202 ;  /* 0x000000ca7ac72220 */ /* 0x000fe20000410000 */
[----:B------:R-:W-:Y:S01]  /*2f70*/  FMUL.FTZ R202, R107, UR10 ;  /* 0x0000000a6bca7c20 */ /* 0x000fe20008410000 */
[----:B------:R-:W-:Y:S01]  /*2f80*/  FMUL.FTZ R123, R10, R123 ;  /* 0x0000007b0a7b7220 */ /* 0x000fe20000410000 */
[----:B------:R-:W-:Y:S01]  /*2f90*/  MOV R122, RZ ;  /* 0x000000ff007a7202 */ /* 0x000fe20000000f00 */
[----:B------:R-:W-:Y:S02]  /*2fa0*/  @P0 HADD2.F32 R111, -RZ, R111.H1_H1 ;  /* 0x3000006fff6f0230 */ /* 0x000fe40000004100 */
[C---:B------:R-:W-:Y:S01]  /*2fb0*/  @P0 FMUL.FTZ R203, R202.reuse, UR7 ;  /* 0x00000007cacb0c20 */ /* 0x040fe20008410000 */
[----:B------:R-:W-:Y:S01]  /*2fc0*/  FMUL.FTZ R202, R202, UR7 ;  /* 0x00000007caca7c20 */ /* 0x000fe20008410000 */
[----:B------:R-:W-:-:S02]  /*2fd0*/  F2FP.F16.F32.PACK_AB R110, R108, R110 ;  /* 0x0000006e6c6e723e */ /* 0x000fc400000000ff */
[----:B------:R-:W-:Y:S01]  /*2fe0*/  @P0 FMUL.FTZ R122, R111, R203 ;  /* 0x000000cb6f7a0220 */ /* 0x000fe20000410000 */
[----:B------:R-:W-:Y:S01]  /*2ff0*/  FMUL.FTZ R202, R11, R202 ;  /* 0x000000ca0bca7220 */ /* 0x000fe20000410000 */
[----:B------:R-:W-:Y:S02]  /*3000*/  FSEL R108, R197, RZ, P4 ;  /* 0x000000ffc56c7208 */ /* 0x000fe40002000000 */
[----:B------:R-:W-:Y:S02]  /*3010*/  FSEL R111, R123, RZ, P2 ;  /* 0x000000ff7b6f7208 */ /* 0x000fe40001000000 */
[----:B------:R-:W-:Y:S02]  /*3020*/  FSEL R202, R202, RZ, P0 ;  /* 0x000000ffcaca7208 */ /* 0x000fe40000000000 */
[----:B------:R-:W-:Y:S02]  /*3030*/  F2FP.F16.F32.PACK_AB R108, R211, R108 ;  /* 0x0000006cd36c723e */ /* 0x000fe400000000ff */
[----:B------:R-:W-:Y:S01]  /*3040*/  F2FP.F16.F32.PACK_AB R111, R202, R111 ;  /* 0x0000006fca6f723e */ /* 0x000fe200000000ff */
[----:B------:R-:W-:Y:S06]  /*3050*/  BRA `(.L_x_12191) ;  /* 0x0000000c00187947 */ /* 0x000fec0003800000 */
.L_x_12189:
        /* <DEDUP_REMOVED lines=10> */
[----:B------:R-:W-:Y:S01]  /*3100*/  FFMA.FTZ R202, R202, UR23, R115 ;  /* 0x00000017caca7c23 */ /* 0x000fe20008010073 */
[----:B------:R-:W-:Y:S01]  /*3110*/  FADD.FTZ R203, R203, -R200 ;  /* 0x800000c8cbcb7221 */ /* 0x000fe20000010000 */
[----:B------:R-:W-:Y:S02]  /*3120*/  HFMA2 R200, -RZ, RZ, 0, 0 ;  /* 0x00000000ffc87431 */ /* 0x000fe400000001ff */
[----:B------:R-:W-:Y:S01]  /*3130*/  FFMA.FTZ R198, R198, UR11, R70 ;  /* 0x0000000bc6c67c23 */ /* 0x000fe20008010046 */
[----:B------:R-:W-:Y:S01]  /*3140*/  MOV R114, RZ ;  /* 0x000000ff00727202 */ /* 0x000fe20000000f00 */
[----:B------:R-:W-:Y:S01]  /*3150*/  FFMA.FTZ R113, R203, UR11, R71 ;  /* 0x0000000bcb717c23 */ /* 0x000fe20008010047 */
        /* <DEDUP_REMOVED lines=12> */
[----:B------:R-:W-:Y:S01]  /*3220*/  FFMA.FTZ R198, R207, UR11, R73 ;  /* 0x0000000bcfc67c23 */ /* 0x000fe20008010049 */
[----:B------:R-:W-:-:S02]  /*3230*/  @P0 HADD2.F32 R113, -RZ, R110.H0_H0 ;  /* 0x2000006eff710230 */ /* 0x000fc40000004100 */
[----:B------:R-:W-:Y:S01]  /*3240*/  FFMA.FTZ R199, R199, UR23, R115 ;  /* 0x00000017c7c77c23 */ /* 0x000fe20008010073 */
[----:B------:R-:W-:Y:S01]  /*3250*/  @P4 FMUL.FTZ R114, R112, R109 ;  /* 0x0000006d70724220 */ /* 0x000fe20000410000 */
[----:B------:R-:W-:Y:S01]  /*3260*/  FADD.FTZ R112, R205, -R202 ;  /* 0x800000cacd707221 */ /* 0x000fe20000010000 */
[----:B------:R-:W-:Y:S01]  /*3270*/  FMUL.FTZ R198, R198, UR10 ;  /* 0x0000000ac6c67c20 */ /* 0x000fe20008410000 */
[----:B------:R-:W-:Y:S01]  /*3280*/  FADD.FTZ R212, R212, -R199 ;  /* 0x800000c7d4d47221 */ /* 0x000fe20000010000 */
[--C-:B------:R-:W-:Y:S01]  /*3290*/  FFMA.FTZ R206, R206, UR23, R115.reuse ;  /* 0x00000017cece7c23 */ /* 0x100fe20008010073 */
[----:B------:R-:W-:Y:S01]  /*32a0*/  FFMA.FTZ R112, R112, UR11, R72 ;  /* 0x0000000b70707c23 */ /* 0x000fe20008010048 */
[----:B------:R-:W-:Y:S01]  /*32b0*/  LOP3.LUT P3, RZ, R123, 0xff0000, RZ, 0xc0, !PT ;  /* 0x00ff00007bff7812 */ /* 0x000fe2000786c0ff */
[--C-:B------:R-:W-:Y:S01]  /*32c0*/  FFMA.FTZ R208, R208, UR23, R115.reuse ;  /* 0x00000017d0d07c23 */ /* 0x100fe20008010073 */
[----:B------:R-:W-:Y:S01]  /*32d0*/  FFMA.FTZ R197, R197, UR23, R115 ;  /* 0x00000017c5c57c23 */ /* 0x000fe20008010073 */
[----:B------:R-:W-:Y:S01]  /*32e0*/  FMUL.FTZ R112, R112, UR10 ;  /* 0x0000000a70707c20 */ /* 0x000fe20008410000 */
[----:B------:R-:W-:Y:S01]  /*32f0*/  FFMA.FTZ R212, R212, UR11, R69 ;  /* 0x0000000bd4d47c23 */ /* 0x000fe20008010045 */
[----:B------:R-:W-:Y:S01]  /*3300*/  FADD.FTZ R210, R210, -R208 ;  /* 0x800000d0d2d27221 */ /* 0x000fe20000010000 */
[----:B------:R-:W-:Y:S01]  /*3310*/  FADD.FTZ R197, R211, -R197 ;  /* 0x800000c5d3c57221 */ /* 0x000fe20000010000 */
[----:B------:R-:W-:Y:S01]  /*3320*/  FMUL.FTZ R112, R112, UR7 ;  /* 0x0000000770707c20 */ /* 0x000fe20008410000 */
[----:B------:R-:W-:Y:S01]  /*3330*/  FMUL.FTZ R201, R6, R201 ;  /* 0x000000c906c97220 */ /* 0x000fe20000410000 */
[----:B------:R-:W-:Y:S01]  /*3340*/  FFMA.FTZ R210, R210, UR11, R75 ;  /* 0x0000000bd2d27c23 */ /* 0x000fe2000801004b */
[----:B------:R-:W-:Y:S01]  /*3350*/  FFMA.FTZ R197, R197, UR11, R68 ;  /* 0x0000000bc5c57c23 */ /* 0x000fe20008010044 */
[----:B------:R-:W-:Y:S01]  /*3360*/  @P0 FMUL.FTZ R180, R113, R112 ;  /* 0x0000007071b40220 */ /* 0x000fe20000410000 */
[----:B------:R-:W-:-:S02]  /*3370*/  @P2 HADD2.F32 R113, -RZ, R110.H1_H1 ;  /* 0x3000006eff712230 */ /* 0x000fc40000004100 */
[----:B------:R-:W-:Y:S01]  /*3380*/  FMUL.FTZ R110, R198, UR7 ;  /* 0x00000007c66e7c20 */ /* 0x000fe20008410000 */
[----:B------:R-:W-:Y:S01]  /*3390*/  CS2R R198, SRZ ;  /* 0x0000000000c67805 */ /* 0x000fe2000001ff00 */
[----:B------:R-:W-:Y:S01]  /*33a0*/  FMUL.FTZ R202, R8, R112 ;  /* 0x0000007008ca7220 */ /* 0x000fe20000410000 */
[----:B------:R-:W-:Y:S02]  /*33b0*/  @P3 HADD2.F32 R112, -RZ, R111.H0_H0 ;  /* 0x2000006fff703230 */ /* 0x000fe40000004100 */
[-C--:B------:R-:W-:Y:S01]  /*33c0*/  @P2 FMUL.FTZ R198, R113, R110.reuse ;  /* 0x0000006e71c62220 */ /* 0x080fe20000410000 */
[----:B------:R-:W-:Y:S01]  /*33d0*/  FADD.FTZ R113, R209, -R206 ;  /* 0x800000ced1717221 */ /* 0x000fe20000010000 */
[----:B------:R-:W-:Y:S01]  /*33e0*/  FMUL.FTZ R110, R9, R110 ;  /* 0x0000006e096e7220 */ /* 0x000fe20000410000 */
[----:B------:R-:W-:Y:S01]  /*33f0*/  FSEL R202, R202, RZ, P0 ;  /* 0x000000ffcaca7208 */ /* 0x000fe20000000000 */
[----:B------:R-:W-:Y:S01]  /*3400*/  FMUL.FTZ R210, R210, UR10 ;  /* 0x0000000ad2d27c20 */ /* 0x000fe20008410000 */
[----:B------:R-:W-:Y:S01]  /*3410*/  ISETP.GE.U32.AND P0, PT, R122, RZ, PT ;  /* 0x000000ff7a00720c */ /* 0x000fe20003f06070 */
[----:B------:R-:W-:Y:S01]  /*3420*/  FFMA.FTZ R113, R113, UR11, R74 ;  /* 0x0000000b71717c23 */ /* 0x000fe2000801004a */
        /* <DEDUP_REMOVED lines=10> */
[-C--:B------:R-:W-:Y:S01]  /*34d0*/  @P3 FMUL.FTZ R199, R112, R113.reuse ;  /* 0x0000007170c73220 */ /* 0x080fe20000410000 */
        /* <DEDUP_REMOVED lines=8> */
[-C--:B------:R-:W-:Y:S01]  /*3560*/  @P0 FMUL.FTZ R122, R112, R111.reuse ;  /* 0x0000006f707a0220 */ /* 0x080fe20000410000 */
[----:B------:R-:W-:Y:S02]  /*3570*/  HFMA2 R112, -RZ, RZ, 0, 0 ;  /* 0x00000000ff707431 */ /* 0x000fe400000001ff */
[----:B------:R-:W-:Y:S01]  /*3580*/  FMUL.FTZ R111, R11, R111 ;  /* 0x0000006f0b6f7220 */ /* 0x000fe20000410000 */
[----:B------:R-:W-:Y:S01]  /*3590*/  F2FP.F16.F32.PACK_AB R109, R109, R201 ;  /* 0x000000c96d6d723e */ /* 0x000fe200000000ff */
[-C--:B------:R-:W-:Y:S01]  /*35a0*/  @P2 FMUL.FTZ R112, R113, R197.reuse ;  /* 0x000000c571702220 */ /* 0x080fe20000410000 */
[----:B------:R-:W-:Y:S01]  /*35b0*/  FMUL.FTZ R113, R212, UR10 ;  /* 0x0000000ad4717c20 */ /* 0x000fe20008410000 */
[----:B------:R-:W-:-:S03]  /*35c0*/  FMUL.FTZ R197, R4, R197 ;  /* 0x000000c504c57220 */ /* 0x000fc60000410000 */
[----:B------:R-:W-:Y:S01]  /*35d0*/  @P3 HADD2.F32 R203, -RZ, R108.H1_H1 ;  /* 0x3000006cffcb3230 */ /* 0x000fe20000004100 */
[----:B------:R-:W-:Y:S01]  /*35e0*/  FSEL R111, R111, RZ, P0 ;  /* 0x000000ff6f6f7208 */ /* 0x000fe20000000000 */
[----:B------:R-:W-:Y:S01]  /*35f0*/  FMUL.FTZ R108, R113, UR7 ;  /* 0x00000007716c7c20 */ /* 0x000fe20008410000 */
[----:B------:R-:W-:Y:S02]  /*3600*/  MOV R113, RZ ;  /* 0x000000ff00717202 */ /* 0x000fe40000000f00 */
[----:B------:R-:W-:Y:S01]  /*3610*/  FSEL R197, R197, RZ, P2 ;  /* 0x000000ffc5c57208 */ /* 0x000fe20001000000 */
[-C--:B------:R-:W-:Y:S01]  /*3620*/  @P3 FMUL.FTZ R113, R203, R108.reuse ;  /* 0x0000006ccb713220 */ /* 0x080fe20000410000 */
[----:B------:R-:W-:Y:S01]  /*3630*/  FMUL.FTZ R108, R5, R108 ;  /* 0x0000006c056c7220 */ /* 0x000fe20000410000 */
[----:B------:R-:W-:-:S04]  /*3640*/  F2FP.F16.F32.PACK_AB R111, R111, R123 ;  /* 0x0000007b6f6f723e */ /* 0x000fc800000000ff */
[----:B------:R-:W-:-:S04]  /*3650*/  FSEL R108, R108, RZ, P3 ;  /* 0x000000ff6c6c7208 */ /* 0x000fc80001800000 */
[----:B------:R-:W-:Y:S01]  /*3660*/  F2FP.F16.F32.PACK_AB R108, R108, R197 ;  /* 0x000000c56c6c723e */ /* 0x000fe200000000ff */
[----:B------:R-:W-:Y:S06]  /*3670*/  BRA `(.L_x_12191) ;  /* 0x0000000400907947 */ /* 0x000fec0003800000 */
.L_x_12192:
        /* <DEDUP_REMOVED lines=26> */
[----:B------:R-:W-:Y:S01]  /*3820*/  FFMA.FTZ R102, R198, UR11, R70 ;  /* 0x0000000bc6667c23 */ /* 0x000fe20008010046 */
[----:B------:R-:W-:Y:S01]  /*3830*/  FADD.FTZ R103, R203, -R103 ;  /* 0x80000067cb677221 */ /* 0x000fe20000010000 */
[----:B------:R-:W-:Y:S01]  /*3840*/  @P2 HADD2.F32 R109, -RZ, R109.H1_H1 ;  /* 0x3000006dff6d2230 */ /* 0x000fe20000004100 */
[----:B------:R-:W-:Y:S01]  /*3850*/  LOP3.LUT P0, RZ, R123, 0xff, RZ, 0xc0, !PT ;  /* 0x000000ff7bff7812 */ /* 0x000fe2000780c0ff */
[----:B------:R-:W-:Y:S01]  /*3860*/  FMUL.FTZ R104, R102, UR10 ;  /* 0x0000000a66687c20 */ /* 0x000fe20008410000 */
[----:B------:R-:W-:Y:S01]  /*3870*/  FFMA.FTZ R103, R103, UR11, R71 ;  /* 0x0000000b67677c23 */ /* 0x000fe20008010047 */
        /* <DEDUP_REMOVED lines=16> */
[----:B------:R-:W-:Y:S01]  /*3980*/  FFMA.FTZ R104, R202, UR11, R72 ;  /* 0x0000000bca687c23 */ /* 0x000fe20008010048 */
        /* <DEDUP_REMOVED lines=9> */
[----:B------:R-:W-:Y:S01]  /*3a20*/  FFMA.FTZ R105, R105, UR11, R73 ;  /* 0x0000000b69697c23 */ /* 0x000fe20008010049 */
[----:B------:R-:W-:Y:S01]  /*3a30*/  FMUL.FTZ R107, R107, UR7 ;  /* 0x000000076b6b7c20 */ /* 0x000fe20008410000 */
[----:B------:R-:W-:Y:S01]  /*3a40*/  @P0 FMUL.FTZ R180, R108, R198 ;  /* 0x000000c66cb40220 */ /* 0x000fe20000410000 */
[----:B------:R-:W-:Y:S01]  /*3a50*/  FSEL R201, R106, RZ, P2 ;  /* 0x000000ff6ac97208 */ /* 0x000fe20001000000 */
[----:B------:R-:W-:Y:S01]  /*3a60*/  FMUL.FTZ R108, R105, UR10 ;  /* 0x0000000a696c7c20 */ /* 0x000fe20008410000 */
[----:B------:R-:W-:Y:S01]  /*3a70*/  FMUL.FTZ R107, R8, R107 ;  /* 0x0000006b086b7220 */ /* 0x000fe20000410000 */
[----:B------:R-:W-:Y:S01]  /*3a80*/  LOP3.LUT P2, RZ, R123, 0xff0000, RZ, 0xc0, !PT ;  /* 0x00ff00007bff7812 */ /* 0x000fe2000784c0ff */
[----:B------:R-:W-:Y:S01]  /*3a90*/  FFMA.FTZ R106, R209, UR11, R74 ;  /* 0x0000000bd16a7c23 */ /* 0x000fe2000801004a */
        /* <DEDUP_REMOVED lines=15> */
[----:B------:R-:W-:-:S02]  /*3b90*/  FFMA.FTZ R107, R107, UR11, R75 ;  /* 0x0000000b6b6b7c23 */ /* 0x000fc4000801004b */
        /* <DEDUP_REMOVED lines=17> */
[----:B------:R-:W-:-:S07]  /*3cb0*/  F2FP.F16.F32.PACK_AB R111, R202, R111 ;  /* 0x0000006fca6f723e */ /* 0x000fce00000000ff */
.L_x_12191:
        /* <DEDUP_REMOVED lines=18> */
[----:B------:R-:W0:Y:S01]  /*3de0*/  @P2 LDC.64 R112, c[0x0][0x478] ;  /* 0x00011e00ff702b82 */ /* 0x000e220000000a00 */
[----:B------:R-:W-:Y:S04]  /*3df0*/  STL [R1+0x1c], R197 ;  /* 0x00001cc501007387 */ /* 0x000fe80000100800 */
[----:B------:R-:W-:Y:S04]  /*3e00*/  STL [R1+0x20], R201 ;  /* 0x000020c901007387 */ /* 0x000fe80000100800 */
[----:B------:R-:W-:Y:S04]  /*3e10*/  STL [R1+0x24], R202 ;  /* 0x000024ca01007387 */ /* 0x000fe80000100800 */
[----:B------:R-:W-:Y:S01]  /*3e20*/  STL [R1+0x28], R203 ;  /* 0x000028cb01007387 */ /* 0x000fe20000100800 */
[----:B0-----:R-:W-:-:S03]  /*3e30*/  @P2 IMAD.WIDE.U32 R112, R179, 0x20, R112 ;  /* 0x00000020b3702825 */ /* 0x001fc600078e0070 */
[----:B------:R-:W-:Y:S04]  /*3e40*/  STL [R1+0x2c], R204 ;  /* 0x00002ccc01007387 */ /* 0x000fe80000100800 */
[----:B------:R-:W-:Y:S04]  /*3e50*/  @P2 STG.E.128 desc[UR16][R112.64], R100 ;  /* 0x0000006470002986 */ /* 0x000fe8000c101d10 */
[----:B------:R0:W-:Y:S04]  /*3e60*/  @P2 STG.E.128 desc[UR16][R112.64+0x10], R104 ;  /* 0x0000106870002986 */ /* 0x0001e8000c101d10 */
[----:B------:R-:W-:Y:S04]  /*3e70*/  STL [R1+0x30], R205 ;  /* 0x000030cd01007387 */ /* 0x000fe80000100800 */
[----:B------:R-:W-:Y:S04]  /*3e80*/  STL [R1+0x34], R206 ;  /* 0x000034ce01007387 */ /* 0x000fe80000100800 */
[----:B------:R-:W-:Y:S01]  /*3e90*/  STL [R1+0x38], R207 ;  /* 0x000038cf01007387 */ /* 0x000fe20000100800 */
[----:B0-----:R-:W-:-:S05]  /*3ea0*/  MOV R112, 0x10 ;  /* 0x0000001000707802 */ /* 0x001fca0000000f00 */
[----:B------:R-:W-:-:S05]  /*3eb0*/  IMAD.WIDE.U32 R112, R179, R112, UR26 ;  /* 0x0000001ab3707e25 */ /* 0x000fca000f8e0070 */
[----:B------:R0:W-:Y:S02]  /*3ec0*/  STG.E.128 desc[UR16][R112.64], R108 ;  /* 0x0000006c70007986 */ /* 0x0001e4000c101d10 */
[----:B0-----:R-:W-:-:S05]  /*3ed0*/  MOV R108, 0x10 ;  /* 0x00000010006c7802 */ /* 0x001fca0000000f00 */
[----:B------:R-:W-:-:S06]  /*3ee0*/  IMAD.WIDE.U32 R108, R178, R108, UR24 ;  /* 0x00000018b26c7e25 */ /* 0x000fcc000f8e006c */
[----:B------:R-:W5:Y:S01]  /*3ef0*/  LDG.E.128 R108, desc[UR16][R108.64] ;  /* 0x000000106c6c7981 */ /* 0x000f62000c1e1d00 */
[----:B------:R-:W-:Y:S05]  /*3f00*/  @!P1 BRA `(.L_x_12193) ;  /* 0x0000000800ec9947 */ /* 0x000fea0003800000 */
[----:B------:R-:W-:Y:S05]  /*3f10*/  @!P2 BRA `(.L_x_12194) ;  /* 0x000000040070a947 */ /* 0x000fea0003800000 */
        /* <DEDUP_REMOVED lines=8> */
[----:B------:R-:W-:Y:S01]  /*3fa0*/  FFMA.FTZ R102, R183, UR11, R78 ;  /* 0x0000000bb7667c23 */ /* 0x000fe2000801004e */
[----:B------:R-:W-:Y:S01]  /*3fb0*/  CS2R R112, SRZ ;  /* 0x0000000000707805 */ /* 0x000fe2000001ff00 */
[----:B------:R-:W-:Y:S01]  /*3fc0*/  FFMA.FTZ R103, R103, UR11, R79 ;  /* 0x0000000b67677c23 */ /* 0x000fe2000801004f */
[----:B------:R-:W-:Y:S01]  /*3fd0*/  FADD.FTZ R188, R190, -R188 ;  /* 0x800000bcbebc7221 */ /* 0x000fe20000010000 */
[----:B------:R-:W-:Y:S01]  /*3fe0*/  FMUL.FTZ R106, R102, UR10 ;  /* 0x0000000a666a7c20 */ /* 0x000fe20008410000 */
[----:B------:R-:W-:Y:S01]  /*3ff0*/  FFMA.FTZ R105, R191, UR23, R115 ;  /* 0x00000017bf697c23 */ /* 0x000fe20008010073 */
[----:B-----5:R-:W-:-:S02]  /*4000*/  @P0 HADD2.F32 R100, -RZ, R109.H0_H0 ;  /* 0x2000006dff640230 */ /* 0x020fc40000004100 */
[----:B------:R-:W-:Y:S01]  /*4010*/  FFMA.FTZ R104, R188, UR11, R80 ;  /* 0x0000000bbc687c23 */ /* 0x000fe20008010050 */
[----:B------:R-:W-:Y:S01]  /*4020*/  FMUL.FTZ R106, R106, UR7 ;  /* 0x000000076a6a7c20 */ /* 0x000fe20008410000 */
[----:B------:R-:W-:Y:S01]  /*4030*/  @P3 HADD2.F32 R109, -RZ, R109.H1_H1 ;  /* 0x3000006dff6d3230 */ /* 0x000fe20000004100 */
[----:B------:R-:W-:Y:S01]  /*4040*/  LOP3.LUT P5, RZ, R121, 0xff00, RZ, 0xc0, !PT ;  /* 0x0000ff0079ff7812 */ /* 0x000fe200078ac0ff */
[----:B------:R-:W-:Y:S01]  /*4050*/  FMUL.FTZ R107, R104, UR10 ;  /* 0x0000000a686b7c20 */ /* 0x000fe20008410000 */
[-C--:B------:R-:W-:Y:S01]  /*4060*/  @P0 FMUL.FTZ R112, R100, R106.reuse ;  /* 0x0000006a64700220 */ /* 0x080fe20000410000 */
[----:B------:R-:W-:Y:S01]  /*4070*/  FMUL.FTZ R100, R103, UR10 ;  /* 0x0000000a67647c20 */ /* 0x000fe20008410000 */
[----:B------:R-:W-:Y:S01]  /*4080*/  FADD.FTZ R105, R193, -R105 ;  /* 0x80000069c1697221 */ /* 0x000fe20000010000 */
[----:B------:R-:W-:Y:S02]  /*4090*/  HFMA2 R114, -RZ, RZ, 0, 0 ;  /* 0x00000000ff727431 */ /* 0x000fe400000001ff */
[----:B------:R-:W-:Y:S01]  /*40a0*/  FMUL.FTZ R107, R107, UR7 ;  /* 0x000000076b6b7c20 */ /* 0x000fe20008410000 */
[----:B------:R-:W-:Y:S01]  /*40b0*/  FMUL.FTZ R100, R100, UR7 ;  /* 0x0000000764647c20 */ /* 0x000fe20008410000 */
[----:B------:R-:W-:Y:S01]  /*40c0*/  FFMA.FTZ R105, R105, UR11, R81 ;  /* 0x0000000b69697c23 */ /* 0x000fe20008010051 */
[--C-:B------:R-:W-:Y:S01]  /*40d0*/  FFMA.FTZ R192, R192, UR23, R115.reuse ;  /* 0x00000017c0c07c23 */ /* 0x100fe20008010073 */
[----:B------:R-:W-:Y:S01]  /*40e0*/  FMUL.FTZ R106, R14, R106 ;  /* 0x0000006a0e6a7220 */ /* 0x000fe20000410000 */
[-C--:B------:R-:W-:Y:S01]  /*40f0*/  @P3 FMUL.FTZ R113, R109, R100.reuse ;  /* 0x000000646d713220 */ /* 0x080fe20000410000 */
[--C-:B------:R-:W-:Y:S01]  /*4100*/  @P4 HADD2.F32 R109, -RZ, R110.reuse.H0_H0 ;  /* 0x2000006eff6d4230 */ /* 0x100fe20000004100 */
[----:B------:R-:W-:Y:S01]  /*4110*/  LOP3.LUT P6, RZ, R121, 0xff0000, RZ, 0xc0, !PT ;  /* 0x00ff000079ff7812 */ /* 0x000fe200078cc0ff */
[----:B------:R-:W-:Y:S01]  /*4120*/  @P5 HADD2.F32 R110, -RZ, R110.H1_H1 ;  /* 0x3000006eff6e5230 */ /* 0x000fe20000004100 */
[----:B------:R-:W-:Y:S01]  /*4130*/  CS2R R122, SRZ ;  /* 0x00000000007a7805 */ /* 0x000fe2000001ff00 */
[----:B------:R-:W-:Y:S01]  /*4140*/  FADD.FTZ R194, R194, -R192 ;  /* 0x800000c0c2c27221 */ /* 0x000fe20000010000 */
[----:B------:R-:W-:Y:S01]  /*4150*/  @P4 FMUL.FTZ R114, R109, R107 ;  /* 0x0000006b6d724220 */ /* 0x000fe20000410000 */
[----:B------:R-:W-:Y:S01]  /*4160*/  FMUL.FTZ R109, R105, UR10 ;  /* 0x0000000a696d7c20 */ /* 0x000fe20008410000 */
[--C-:B------:R-:W-:Y:S01]  /*4170*/  FFMA.FTZ R195, R195, UR23, R115.reuse ;  /* 0x00000017c3c37c23 */ /* 0x100fe20008010073 */
[----:B------:R-:W-:Y:S01]  /*4180*/  FFMA.FTZ R181, R181, UR23, R115 ;  /* 0x00000017b5b57c23 */ /* 0x000fe20008010073 */
[----:B------:R-:W-:Y:S01]  /*4190*/  FMUL.FTZ R100, R15, R100 ;  /* 0x000000640f647220 */ /* 0x000fe20000410000 */
[----:B------:R-:W-:Y:S01]  /*41a0*/  FMUL.FTZ R109, R109, UR7 ;  /* 0x000000076d6d7c20 */ /* 0x000fe20008410000 */
[----:B------:R-:W-:Y:S01]  /*41b0*/  FADD.FTZ R196, R196, -R195 ;  /* 0x800000c3c4c47221 */ /* 0x000fe20000010000 */
[----:B------:R-:W-:Y:S01]  /*41c0*/  FADD.FTZ R181, R185, -R181 ;  /* 0x800000b5b9b57221 */ /* 0x000fe20000010000 */
[----:B------:R-:W-:Y:S01]  /*41d0*/  FFMA.FTZ R101, R182, UR23, R115 ;  /* 0x00000017b6657c23 */ /* 0x000fe20008010073 */
[-C--:B------:R-:W-:Y:S01]  /*41e0*/  @P5 FMUL.FTZ R122, R110, R109.reuse ;  /* 0x0000006d6e7a5220 */ /* 0x080fe20000410000 */
[----:B------:R-:W-:Y:S01]  /*41f0*/  FMUL.FTZ R179, R17, R109 ;  /* 0x0000006d11b37220 */ /* 0x000fe20000410000 */
[----:B------:R-:W-:Y:S01]  /*4200*/  FSEL R109, R106, RZ, P0 ;  /* 0x000000ff6a6d7208 */ /* 0x000fe20000000000 */
[----:B------:R-:W-:Y:S01]  /*4210*/  FMUL.FTZ R110, R16, R107 ;  /* 0x0000006b106e7220 */ /* 0x000fe20000410000 */
[----:B------:R-:W-:Y:S01]  /*4220*/  FFMA.FTZ R106, R194, UR11, R82 ;  /* 0x0000000bc26a7c23 */ /* 0x000fe20008010052 */
[----:B------:R-:W-:Y:S01]  /*4230*/  ISETP.GE.U32.AND P0, PT, R120, RZ, PT ;  /* 0x000000ff7800720c */ /* 0x000fe20003f06070 */
[----:B------:R-:W-:Y:S01]  /*4240*/  FADD.FTZ R101, R186, -R101 ;  /* 0x80000065ba657221 */ /* 0x000fe20000010000 */
[----:B------:R-:W-:Y:S01]  /*4250*/  FSEL R179, R179, RZ, P5 ;  /* 0x000000ffb3b37208 */ /* 0x000fe20002800000 */
[----:B------:R-:W-:Y:S01]  /*4260*/  FMUL.FTZ R107, R106, UR10 ;  /* 0x0000000a6a6b7c20 */ /* 0x000fe20008410000 */
[----:B------:R-:W-:Y:S01]  /*4270*/  FSEL R110, R110, RZ, P4 ;  /* 0x000000ff6e6e7208 */ /* 0x000fe20002000000 */
[----:B------:R-:W-:Y:S01]  /*4280*/  FFMA.FTZ R101, R101, UR11, R77 ;  /* 0x0000000b65657c23 */ /* 0x000fe2000801004d */
[C---:B------:R-:W-:Y:S01]  /*4290*/  LOP3.LUT P4, RZ, R120.reuse, 0xff, RZ, 0xc0, !PT ;  /* 0x000000ff78ff7812 */ /* 0x040fe2000788c0ff */
[----:B------:R-:W-:Y:S01]  /*42a0*/  FMUL.FTZ R107, R107, UR7 ;  /* 0x000000076b6b7c20 */ /* 0x000fe20008410000 */
[----:B------:R-:W-:Y:S01]  /*42b0*/  LOP3.LUT P5, RZ, R120, 0xff00, RZ, 0xc0, !PT ;  /* 0x0000ff0078ff7812 */ /* 0x000fe200078ac0ff */
[----:B------:R-:W-:Y:S01]  /*42c0*/  @P6 HADD2.F32 R120, -RZ, R111.H0_H0 ;  /* 0x2000006fff786230 */ /* 0x000fe20000004100 */
[----:B------:R-:W-:Y:S01]  /*42d0*/  ISETP.GE.U32.AND.EX P0, PT, R121, 0x1000000, PT, P0 ;  /* 0x010000007900780c */ /* 0x000fe20003f06100 */
[----:B------:R-:W-:Y:S01]  /*42e0*/  FMUL.FTZ R121, R18, R107 ;  /* 0x0000006b12797220 */ /* 0x000fe20000410000 */
[----:B------:R-:W-:-:S02]  /*42f0*/  F2FP.F16.F32.PACK_AB R110, R179, R110 ;  /* 0x0000006eb36e723e */ /* 0x000fc400000000ff */
[----:B------:R-:W-:Y:S01]  /*4300*/  @P6 FMUL.FTZ R123, R120, R107 ;  /* 0x0000006b787b6220 */ /* 0x000fe20000410000 */
[----:B------:R-:W-:Y:S01]  /*4310*/  FFMA.FTZ R107, R196, UR11, R83 ;  /* 0x0000000bc46b7c23 */ /* 0x000fe20008010053 */
[----:B------:R-:W-:Y:S02]  /*4320*/  MOV R120, RZ ;  /* 0x000000ff00787202 */ /* 0x000fe40000000f00 */
[----:B------:R-:W-:Y:S01]  /*4330*/  FSEL R121, R121, RZ, P6 ;  /* 0x000000ff79797208 */ /* 0x000fe20003000000 */
[----:B------:R-:W-:-:S04]  /*4340*/  FMUL.FTZ R180, R107, UR10 ;  /* 0x0000000a6bb47c20 */ /* 0x000fc80008410000 */
[----:B------:R-:W-:Y:S02]  /*4350*/  @P0 HADD2.F32 R111, -RZ, R111.H1_H1 ;  /* 0x3000006fff6f0230 */ /* 0x000fe40000004100 */
[----:B------:R-:W-:-:S04]  /*4360*/  FMUL.FTZ R180, R180, UR7 ;  /* 0x00000007b4b47c20 */ /* 0x000fc80008410000 */
[-C--:B------:R-:W-:Y:S01]  /*4370*/  @P0 FMUL.FTZ R120, R111, R180.reuse ;  /* 0x000000b46f780220 */ /* 0x080fe20000410000 */
[----:B------:R-:W-:-:S05]  /*4380*/  FMUL.FTZ R180, R19, R180 ;  /* 0x000000b413b47220 */ /* 0x000fca0000410000 */
[----:B------:R-:W-:Y:S01]  /*4390*/  FSEL R111, R180, RZ, P0 ;  /* 0x000000ffb46f7208 */ /* 0x000fe20000000000 */
[--C-:B------:R-:W-:Y:S02]  /*43a0*/  @P4 HADD2.F32 R180, -RZ, R108.reuse.H0_H0 ;  /* 0x2000006cffb44230 */ /* 0x100fe40000004100 */
[----:B------:R-:W-:Y:S01]  /*43b0*/  @P5 HADD2.F32 R108, -RZ, R108.H1_H1 ;  /* 0x3000006cff6c5230 */ /* 0x000fe20000004100 */
[----:B------:R-:W-:Y:S02]  /*43c0*/  F2FP.F16.F32.PACK_AB R111, R111, R121 ;  /* 0x000000796f6f723e */ /* 0x000fe400000000ff */
[----:B------:R-:W-:Y:S01]  /*43d0*/  FSEL R121, R100, RZ, P3 ;  /* 0x000000ff64797208 */ /* 0x000fe20001800000 */
[----:B------:R-:W-:Y:S01]  /*43e0*/  FFMA.FTZ R100, R181, UR11, R76 ;  /* 0x0000000bb5647c23 */ /* 0x000fe2000801004c */
[----:B------:R-:W-:Y:S02]  /*43f0*/  MOV R181, RZ ;  /* 0x000000ff00b57202 */ /* 0x000fe40000000f00 */
[----:B------:R-:W-:Y:S01]  /*4400*/  F2FP.F16.F32.PACK_AB R109, R121, R109 ;  /* 0x0000006d796d723e */ /* 0x000fe200000000ff */
        /* <DEDUP_REMOVED lines=11> */
[----:B------:R-:W-:Y:S01]  /*44c0*/  F2FP.F16.F32.PACK_AB R108, R180, R108 ;  /* 0x0000006cb46c723e */ /* 0x000fe200000000ff */
[----:B------:R-:W-:Y:S06]  /*44d0*/  BRA `(.L_x_12195) ;  /* 0x0000001000607947 */ /* 0x000fec0003800000 */
.L_x_12194:
[--C-:B------:R-:W-:Y:S01]  /*44e0*/  FFMA.FTZ R183, R183, UR23, R115.reuse ;  /* 0x00000017b7b77c23 */ /* 0x100fe20008010073 */
[----:B------:R-:W-:Y:S01]  /*44f0*/  LOP3.LUT P4, RZ, R120, 0xff0000, RZ, 0xc0, !PT ;  /* 0x00ff000078ff7812 */ /* 0x000fe2000788c0ff */
[----:B------:R-:W-:Y:S01]  /*4500*/  FFMA.FTZ R184, R184, UR23, R115 ;  /* 0x00000017b8b87c23 */ /* 0x000fe20008010073 */
[----:B------:R-:W-:Y:S02]  /*4510*/  HFMA2 R112, -RZ, RZ, 0, 0 ;  /* 0x00000000ff707431 */ /* 0x000fe400000001ff */
[----:B------:R-:W-:Y:S01]  /*4520*/  FADD.FTZ R183, R187, -R183 ;  /* 0x800000b7bbb77221 */ /* 0x000fe20000010000 */
[----:B------:R-:W-:Y:S01]  /*4530*/  LOP3.LUT P5, RZ, R120, 0xff000000, RZ, 0xc0, !PT ;  /* 0xff00000078ff7812 */ /* 0x000fe200078ac0ff */
[----:B------:R-:W-:Y:S01]  /*4540*/  FADD.FTZ R189, R189, -R184 ;  /* 0x800000b8bdbd7221 */ /* 0x000fe20000010000 */
[--C-:B------:R-:W-:Y:S01]  /*4550*/  FFMA.FTZ R188, R188, UR23, R115.reuse ;  /* 0x00000017bcbc7c23 */ /* 0x100fe20008010073 */
[----:B------:R-:W-:Y:S01]  /*4560*/  FFMA.FTZ R183, R183, UR11, R78 ;  /* 0x0000000bb7b77c23 */ /* 0x000fe2000801004e */
[----:B------:R-:W-:Y:S01]  /*4570*/  LOP3.LUT P0, RZ, R121, 0xff, RZ, 0xc0, !PT ;  /* 0x000000ff79ff7812 */ /* 0x000fe2000780c0ff */
[--C-:B------:R-:W-:Y:S01]  /*4580*/  FFMA.FTZ R191, R191, UR23, R115.reuse ;  /* 0x00000017bfbf7c23 */ /* 0x100fe20008010073 */
[----:B------:R-:W-:Y:S01]  /*4590*/  LOP3.LUT P3, RZ, R121, 0xff00, RZ, 0xc0, !PT ;  /* 0x0000ff0079ff7812 */ /* 0x000fe2000786c0ff */
[----:B------:R-:W-:Y:S01]  /*45a0*/  FMUL.FTZ R123, R183, UR10 ;  /* 0x0000000ab77b7c20 */ /* 0x000fe20008410000 */
[----:B------:R-:W-:Y:S01]  /*45b0*/  FFMA.FTZ R192, R192, UR23, R115 ;  /* 0x00000017c0c07c23 */ /* 0x000fe20008010073 */
[----:B-----5:R-:W-:-:S02]  /*45c0*/  @P4 HADD2.F32 R113, -RZ, R109.H0_H0 ;  /* 0x2000006dff714230 */ /* 0x020fc40000004100 */
[----:B------:R-:W-:Y:S01]  /*45d0*/  FADD.FTZ R193, R193, -R191 ;  /* 0x800000bfc1c17221 */ /* 0x000fe20000010000 */
[----:B------:R-:W-:Y:S01]  /*45e0*/  FMUL.FTZ R123, R123, UR7 ;  /* 0x000000077b7b7c20 */ /* 0x000fe20008410000 */
[----:B------:R-:W-:Y:S01]  /*45f0*/  FADD.FTZ R192, R194, -R192 ;  /* 0x800000c0c2c07221 */ /* 0x000fe20000010000 */
[----:B------:R-:W-:Y:S02]  /*4600*/  @P5 HADD2.F32 R114, -RZ, R109.H1_H1 ;  /* 0x3000006dff725230 */ /* 0x000fe40000004100 */
[----:B------:R-:W-:Y:S01]  /*4610*/  FFMA.FTZ R182, R182, UR23, R115 ;  /* 0x00000017b6b67c23 */ /* 0x000fe20008010073 */
[----:B------:R-:W-:Y:S01]  /*4620*/  @P4 FMUL.FTZ R112, R113, R123 ;  /* 0x0000007b71704220 */ /* 0x000fe20000410000 */
[----:B------:R-:W-:Y:S01]  /*4630*/  FFMA.FTZ R113, R189, UR11, R79 ;  /* 0x0000000bbd717c23 */ /* 0x000fe2000801004f */
[--C-:B------:R-:W-:Y:S02]  /*4640*/  @P0 HADD2.F32 R122, -RZ, R110.reuse.H0_H0 ;  /* 0x2000006eff7a0230 */ /* 0x100fe40000004100 */
[----:B------:R-:W-:Y:S01]  /*4650*/  FFMA.FTZ R192, R192, UR11, R82 ;  /* 0x0000000bc0c07c23 */ /* 0x000fe20008010052 */
[----:B------:R-:W-:-:S02]  /*4660*/  @P3 HADD2.F32 R180, -RZ, R110.H1_H1 ;  /* 0x3000006effb43230 */ /* 0x000fc40000004100 */
[----:B------:R-:W-:Y:S01]  /*4670*/  FMUL.FTZ R113, R113, UR10 ;  /* 0x0000000a71717c20 */ /* 0x000fe20008410000 */
[----:B------:R-:W-:Y:S01]  /*4680*/  FFMA.FTZ R195, R195, UR23, R115 ;  /* 0x00000017c3c37c23 */ /* 0x000fe20008010073 */
[----:B------:R-:W-:Y:S01]  /*4690*/  FADD.FTZ R186, R186, -R182 ;  /* 0x800000b6baba7221 */ /* 0x000fe20000010000 */
[----:B------:R-:W-:Y:S01]  /*46a0*/  FMUL.FTZ R182, R192, UR10 ;  /* 0x0000000ac0b67c20 */ /* 0x000fe20008410000 */
[----:B------:R-:W-:Y:S01]  /*46b0*/  FMUL.FTZ R109, R113, UR7 ;  /* 0x00000007716d7c20 */ /* 0x000fe20008410000 */
[----:B------:R-:W-:Y:S01]  /*46c0*/  MOV R113, RZ ;  /* 0x000000ff00717202 */ /* 0x000fe20000000f00 */
[----:B------:R-:W-:Y:S01]  /*46d0*/  FADD.FTZ R196, R196, -R195 ;  /* 0x800000c3c4c47221 */ /* 0x000fe20000010000 */
[----:B------:R-:W-:Y:S01]  /*46e0*/  FFMA.FTZ R181, R181, UR23, R115 ;  /* 0x00000017b5b57c23 */ /* 0x000fe20008010073 */
[-C--:B------:R-:W-:Y:S01]  /*46f0*/  @P5 FMUL.FTZ R113, R114, R109.reuse ;  /* 0x0000006d72715220 */ /* 0x080fe20000410000 */
[----:B------:R-:W-:Y:S01]  /*4700*/  FADD.FTZ R114, R190, -R188 ;  /* 0x800000bcbe727221 */ /* 0x000fe20000010000 */
[----:B------:R-:W-:Y:S01]  /*4710*/  FMUL.FTZ R182, R182, UR7 ;  /* 0x00000007b6b67c20 */ /* 0x000fe20008410000 */
[----:B------:R-:W-:Y:S01]  /*4720*/  FFMA.FTZ R196, R196, UR11, R83 ;  /* 0x0000000bc4c47c23 */ /* 0x000fe20008010053 */
[----:B------:R-:W-:Y:S01]  /*4730*/  FADD.FTZ R181, R185, -R181 ;  /* 0x800000b5b9b57221 */ /* 0x000fe20000010000 */
[----:B------:R-:W-:Y:S01]  /*4740*/  FFMA.FTZ R114, R114, UR11, R80 ;  /* 0x0000000b72727c23 */ /* 0x000fe20008010050 */
[----:B------:R-:W-:Y:S01]  /*4750*/  FFMA.FTZ R186, R186, UR11, R77 ;  /* 0x0000000bbaba7c23 */ /* 0x000fe2000801004d */
[----:B------:R-:W-:Y:S01]  /*4760*/  FMUL.FTZ R196, R196, UR10 ;  /* 0x0000000ac4c47c20 */ /* 0x000fe20008410000 */
[----:B------:R-:W-:Y:S01]  /*4770*/  FFMA.FTZ R181, R181, UR11, R76 ;  /* 0x0000000bb5b57c23 */ /* 0x000fe2000801004c */
[----:B------:R-:W-:Y:S01]  /*4780*/  FMUL.FTZ R114, R114, UR10 ;  /* 0x0000000a72727c20 */ /* 0x000fe20008410000 */
[----:B------:R-:W-:-:S02]  /*4790*/  FMUL.FTZ R109, R15, R109 ;  /* 0x0000006d0f6d7220 */ /* 0x000fc40000410000 */
[----:B------:R-:W-:Y:S01]  /*47a0*/  FMUL.FTZ R181, R181, UR10 ;  /* 0x0000000ab5b57c20 */ /* 0x000fe20008410000 */
[----:B------:R-:W-:Y:S01]  /*47b0*/  FMUL.FTZ R179, R114, UR7 ;  /* 0x0000000772b37c20 */ /* 0x000fe20008410000 */
[----:B------:R-:W-:Y:S01]  /*47c0*/  HFMA2 R114, -RZ, RZ, 0, 0 ;  /* 0x00000000ff727431 */ /* 0x000fe200000001ff */
[----:B------:R-:W-:Y:S02]  /*47d0*/  FSEL R109, R109, RZ, P5 ;  /* 0x000000ff6d6d7208 */ /* 0x000fe40002800000 */
[-C--:B------:R-:W-:Y:S01]  /*47e0*/  @P0 FMUL.FTZ R114, R122, R179.reuse ;  /* 0x000000b37a720220 */ /* 0x080fe20000410000 */
[----:B------:R-:W-:Y:S01]  /*47f0*/  FFMA.FTZ R122, R193, UR11, R81 ;  /* 0x0000000bc17a7c23 */ /* 0x000fe20008010051 */
[----:B------:R-:W-:-:S03]  /*4800*/  FMUL.FTZ R179, R16, R179 ;  /* 0x000000b310b37220 */ /* 0x000fc60000410000 */
[----:B------:R-:W-:Y:S02]  /*4810*/  FMUL.FTZ R122, R122, UR10 ;  /* 0x0000000a7a7a7c20 */ /* 0x000fe40008410000 */
[----:B------:R-:W-:Y:S02]  /*4820*/  FSEL R179, R179, RZ, P0 ;  /* 0x000000ffb3b37208 */ /* 0x000fe40000000000 */
[----:B------:R-:W-:Y:S01]  /*4830*/  FMUL.FTZ R110, R122, UR7 ;  /* 0x000000077a6e7c20 */ /* 0x000fe20008410000 */
[----:B------:R-:W-:Y:S02]  /*4840*/  MOV R122, RZ ;  /* 0x000000ff007a7202 */ /* 0x000fe40000000f00 */
[----:B------:R-:W-:Y:S01]  /*4850*/  ISETP.GE.U32.AND P0, PT, R120, RZ, PT ;  /* 0x000000ff7800720c */ /* 0x000fe20003f06070 */
[-C--:B------:R-:W-:Y:S01]  /*4860*/  @P3 FMUL.FTZ R122, R180, R110.reuse ;  /* 0x0000006eb47a3220 */ /* 0x080fe20000410000 */
[----:B------:R-:W-:Y:S01]  /*4870*/  FMUL.FTZ R180, R14, R123 ;  /* 0x0000007b0eb47220 */ /* 0x000fe20000410000 */
[----:B------:R-:W-:Y:S01]  /*4880*/  FMUL.FTZ R110, R17, R110 ;  /* 0x0000006e116e7220 */ /* 0x000fe20000410000 */
[----:B------:R-:W-:Y:S01]  /*4890*/  ISETP.GE.U32.AND.EX P0, PT, R121, 0x1000000, PT, P0 ;  /* 0x010000007900780c */ /* 0x000fe20003f06100 */
[----:B------:R-:W-:-:S02]  /*48a0*/  HFMA2 R123, -RZ, RZ, 0, 0 ;  /* 0x00000000ff7b7431 */ /* 0x000fc400000001ff */
[----:B------:R-:W-:Y:S02]  /*48b0*/  FSEL R180, R180, RZ, P4 ;  /* 0x000000ffb4b47208 */ /* 0x000fe40002000000 */
[----:B------:R-:W-:Y:S02]  /*48c0*/  LOP3.LUT P4, RZ, R121, 0xff0000, RZ, 0xc0, !PT ;  /* 0x00ff000079ff7812 */ /* 0x000fe4000788c0ff */
[----:B------:R-:W-:Y:S02]  /*48d0*/  FSEL R110, R110, RZ, P3 ;  /* 0x000000ff6e6e7208 */ /* 0x000fe40001800000 */
[----:B------:R-:W-:Y:S02]  /*48e0*/  LOP3.LUT P3, RZ, R120, 0xff, RZ, 0xc0, !PT ;  /* 0x000000ff78ff7812 */ /* 0x000fe4000786c0ff */
[----:B------:R-:W-:Y:S02]  /*48f0*/  F2FP.F16.F32.PACK_AB R110, R110, R179 ;  /* 0x000000b36e6e723e */ /* 0x000fe400000000ff */
[----:B------:R-:W-:Y:S01]  /*4900*/  @P0 HADD2.F32 R121, -RZ, R111.H1_H1 ;  /* 0x3000006fff790230 */ /* 0x000fe20000004100 */
[----:B------:R-:W-:-:S04]  /*4910*/  F2FP.F16.F32.PACK_AB R109, R109, R180 ;  /* 0x000000b46d6d723e */ /* 0x000fc800000000ff */
[----:B------:R-:W-:Y:S02]  /*4920*/  @P4 HADD2.F32 R183, -RZ, R111.H0_H0 ;  /* 0x2000006fffb74230 */ /* 0x000fe40000004100 */
[----:B------:R-:W-:-:S03]  /*4930*/  FMUL.FTZ R111, R196, UR7 ;  /* 0x00000007c46f7c20 */ /* 0x000fc60008410000 */
[-C--:B------:R-:W-:Y:S01]  /*4940*/  @P4 FMUL.FTZ R123, R183, R182.reuse ;  /* 0x000000b6b77b4220 */ /* 0x080fe20000410000 */
[----:B------:R-:W-:Y:S01]  /*4950*/  FMUL.FTZ R182, R18, R182 ;  /* 0x000000b612b67220 */ /* 0x000fe20000410000 */
[----:B------:R-:W-:Y:S01]  /*4960*/  FMUL.FTZ R183, R181, UR7 ;  /* 0x00000007b5b77c20 */ /* 0x000fe20008410000 */
[----:B------:R-:W-:-:S03]  /*4970*/  @P3 HADD2.F32 R181, -RZ, R108.H0_H0 ;  /* 0x2000006cffb53230 */ /* 0x000fc60000004100 */
[----:B------:R-:W-:Y:S02]  /*4980*/  FSEL R182, R182, RZ, P4 ;  /* 0x000000ffb6b67208 */ /* 0x000fe40002000000 */
[----:B------:R-:W-:Y:S02]  /*4990*/  LOP3.LUT P4, RZ, R120, 0xff00, RZ, 0xc0, !PT ;  /* 0x0000ff0078ff7812 */ /* 0x000fe4000788c0ff */
[----:B------:R-:W-:Y:S01]  /*49a0*/  MOV R120, RZ ;  /* 0x000000ff00787202 */ /* 0x000fe20000000f00 */
[-C--:B------:R-:W-:Y:S01]  /*49b0*/  @P0 FMUL.FTZ R120, R121, R111.reuse ;  /* 0x0000006f79780220 */ /* 0x080fe20000410000 */
[----:B------:R-:W-:Y:S02]  /*49c0*/  HFMA2 R121, -RZ, RZ, 0, 0 ;  /* 0x00000000ff797431 */ /* 0x000fe400000001ff */
[----:B------:R-:W-:Y:S01]  /*49d0*/  FMUL.FTZ R111, R19, R111 ;  /* 0x0000006f136f7220 */ /* 0x000fe20000410000 */
[-C--:B------:R-:W-:Y:S01]  /*49e0*/  @P3 FMUL.FTZ R121, R181, R183.reuse ;  /* 0x000000b7b5793220 */ /* 0x080fe20000410000 */
[----:B------:R-:W-:Y:S01]  /*49f0*/  FMUL.FTZ R181, R186, UR10 ;  /* 0x0000000abab57c20 */ /* 0x000fe20008410000 */
[----:B------:R-:W-:-:S04]  /*4a00*/  FMUL.FTZ R183, R12, R183 ;  /* 0x000000b70cb77220 */ /* 0x000fc80000410000 */
        /* <DEDUP_REMOVED lines=11> */
.L_x_12193:
        /* <DEDUP_REMOVED lines=10> */
[----:B------:R-:W-:Y:S01]  /*4b60*/  CS2R R112, SRZ ;  /* 0x0000000000707805 */ /* 0x000fe2000001ff00 */
[----:B------:R-:W-:Y:S01]  /*4b70*/  FMUL.FTZ R103, R103, UR11 ;  /* 0x0000000b67677c20 */ /* 0x000fe20008410000 */
[----:B------:R-:W-:Y:S01]  /*4b80*/  FADD.FTZ R188, R190, -R188 ;  /* 0x800000bcbebc7221 */ /* 0x000fe20000010000 */
[----:B------:R-:W-:Y:S01]  /*4b90*/  FMUL.FTZ R106, R102, UR10 ;  /* 0x0000000a666a7c20 */ /* 0x000fe20008410000 */
[----:B------:R-:W-:Y:S01]  /*4ba0*/  FFMA.FTZ R105, R191, UR23, R115 ;  /* 0x00000017bf697c23 */ /* 0x000fe20008010073 */
[----:B-----5:R-:W-:-:S02]  /*4bb0*/  @P0 HADD2.F32 R100, -RZ, R109.H0_H0 ;  /* 0x2000006dff640230 */ /* 0x020fc40000004100 */
[----:B------:R-:W-:Y:S01]  /*4bc0*/  FMUL.FTZ R104, R188, UR11 ;  /* 0x0000000bbc687c20 */ /* 0x000fe20008410000 */
        /* <DEDUP_REMOVED lines=10> */
[----:B------:R-:W-:Y:S01]  /*4c70*/  FMUL.FTZ R105, R105, UR11 ;  /* 0x0000000b69697c20 */ /* 0x000fe20008410000 */
        /* <DEDUP_REMOVED lines=36> */
[----:B------:R-:W-:Y:S01]  /*4ec0*/  FMUL.FTZ R107, R196, UR11 ;  /* 0x0000000bc46b7c20 */ /* 0x000fe20008410000 */
        /* <DEDUP_REMOVED lines=12> */
[----:B------:R-:W-:Y:S01]  /*4f90*/  FMUL.FTZ R100, R181, UR11 ;  /* 0x0000000bb5647c20 */ /* 0x000fe20008410000 */
        /* <DEDUP_REMOVED lines=15> */
.L_x_12196:
        /* <DEDUP_REMOVED lines=8> */
[----:B------:R-:W-:Y:S01]  /*5110*/  FMUL.FTZ R183, R183, UR11 ;  /* 0x0000000bb7b77c20 */ /* 0x000fe20008410000 */
        /* <DEDUP_REMOVED lines=12> */
[----:B------:R-:W-:Y:S01]  /*51e0*/  FMUL.FTZ R113, R189, UR11 ;  /* 0x0000000bbd717c20 */ /* 0x000fe20008410000 */
[--C-:B------:R-:W-:Y:S02]  /*51f0*/  @P0 HADD2.F32 R122, -RZ, R110.reuse.H0_H0 ;  /* 0x2000006eff7a0230 */ /* 0x100fe40000004100 */
[----:B------:R-:W-:Y:S01]  /*5200*/  FMUL.FTZ R192, R192, UR11 ;  /* 0x0000000bc0c07c20 */ /* 0x000fe20008410000 */
        /* <DEDUP_REMOVED lines=12> */
[----:B------:R-:W-:Y:S01]  /*52d0*/  FMUL.FTZ R196, R196, UR11 ;  /* 0x0000000bc4c47c20 */ /* 0x000fe20008410000 */
[----:B------:R-:W-:Y:S01]  /*52e0*/  FADD.FTZ R181, R185, -R181 ;  /* 0x800000b5b9b57221 */ /* 0x000fe20000010000 */
[----:B------:R-:W-:Y:S01]  /*52f0*/  FMUL.FTZ R114, R114, UR11 ;  /* 0x0000000b72727c20 */ /* 0x000fe20008410000 */
[----:B------:R-:W-:Y:S01]  /*5300*/  FMUL.FTZ R186, R186, UR11 ;  /* 0x0000000bbaba7c20 */ /* 0x000fe20008410000 */
[----:B------:R-:W-:Y:S01]  /*5310*/  FMUL.FTZ R196, R196, UR10 ;  /* 0x0000000ac4c47c20 */ /* 0x000fe20008410000 */
[----:B------:R-:W-:Y:S01]  /*5320*/  FMUL.FTZ R181, R181, UR11 ;  /* 0x0000000bb5b57c20 */ /* 0x000fe20008410000 */
[----:B------:R-:W-:Y:S01]  /*5330*/  FMUL.FTZ R114, R114, UR10 ;  /* 0x0000000a72727c20 */ /* 0x000fe20008410000 */
[----:B------:R-:W-:-:S02]  /*5340*/  FMUL.FTZ R109, R15, R109 ;  /* 0x0000006d0f6d7220 */ /* 0x000fc40000410000 */
[----:B------:R-:W-:Y:S01]  /*5350*/  FMUL.FTZ R181, R181, UR10 ;  /* 0x0000000ab5b57c20 */ /* 0x000fe20008410000 */
[----:B------:R-:W-:Y:S01]  /*5360*/  FMUL.FTZ R179, R114, UR7 ;  /* 0x0000000772b37c20 */ /* 0x000fe20008410000 */
[----:B------:R-:W-:Y:S01]  /*5370*/  HFMA2 R114, -RZ, RZ, 0, 0 ;  /* 0x00000000ff727431 */ /* 0x000fe200000001ff */
[----:B------:R-:W-:Y:S02]  /*5380*/  FSEL R109, R109, RZ, P5 ;  /* 0x000000ff6d6d7208 */ /* 0x000fe40002800000 */
[-C--:B------:R-:W-:Y:S01]  /*5390*/  @P0 FMUL.FTZ R114, R122, R179.reuse ;  /* 0x000000b37a720220 */ /* 0x080fe20000410000 */
[----:B------:R-:W-:Y:S01]  /*53a0*/  FMUL.FTZ R122, R193, UR11 ;  /* 0x0000000bc17a7c20 */ /* 0x000fe20008410000 */
        /* <DEDUP_REMOVED lines=42> */
[----:B------:R-:W-:-:S07]  /*5650*/  F2FP.F16.F32.PACK_AB R108, R108, R183 ;  /* 0x000000b76c6c723e */ /* 0x000fce00000000ff */
.L_x_12195:
[----:B------:R-:W2:Y:S04]  /*5660*/  LDL.LU R189, [R1+0x58] ;  /* 0x0000580001bd7983 */ /* 0x000ea80000300800 */
[----:B------:R-:W3:Y:S04]  /*5670*/  LDL.LU R188, [R1+0x54] ;  /* 0x0000540001bc7983 */ /* 0x000ee80000300800 */
[----:B------:R-:W4:Y:S04]  /*5680*/  LDL.LU R187, [R1+0x50] ;  /* 0x0000500001bb7983 */ /* 0x000f280000300800 */
[----:B------:R-:W3:Y:S04]  /*5690*/  LDL.LU R186, [R1+0x4c] ;  /* 0x00004c0001ba7983 */ /* 0x000ee80000300800 */
[----:B------:R-:W4:Y:S04]  /*56a0*/  LDL.LU R185, [R1+0x48] ;  /* 0x0000480001b97983 */ /* 0x000f280000300800 */
[----:B------:R-:W3:Y:S04]  /*56b0*/  LDL.LU R184, [R1+0x44] ;  /* 0x0000440001b87983 */ /* 0x000ee80000300800 */
[----:B------:R-:W3:Y:S04]  /*56c0*/  LDL.LU R183, [R1+0x40] ;  /* 0x0000400001b77983 */ /* 0x000ee80000300800 */
[----:B------:R-:W3:Y:S01]  /*56d0*/  LDL.LU R182, [R1+0x3c] ;  /* 0x00003c0001b67983 */ /* 0x000ee20000300800 */
[----:B------:R-:W-:-:S02]  /*56e0*/  MOV R179, 0x10 ;  /* 0x0000001000b37802 */ /* 0x000fc40000000f00 */
[----:B------:R-:W-:Y:S01]  /*56f0*/  MOV R180, 0x10 ;  /* 0x0000001000b47802 */ /* 0x000fe20000000f00 */
[----:B--2---:R-:W-:Y:S01]  /*5700*/  FADD.FTZ R189, R120, R189 ;  /* 0x000000bd78bd7221 */ /* 0x004fe20000010000 */
[----:B----4-:R-:W-:Y:S01]  /*5710*/  FADD.FTZ R185, R113, R185 ;  /* 0x000000b971b97221 */ /* 0x010fe20000010000 */
[----:B---3--:R-:W-:Y:S02]  /*5720*/  FADD.FTZ R184, R112, R184 ;  /* 0x000000b870b87221 */ /* 0x008fe40000010000 */
[----:B------:R-:W0:Y:S01]  /*5730*/  @P2 LDC.64 R112, c[0x0][0x478] ;  /* 0x00011e00ff702b82 */ /* 0x000e220000000a00 */
[----:B------:R-:W-:Y:S01]  /*5740*/  FADD.FTZ R183, R181, R183 ;  /* 0x000000b7b5b77221 */ /* 0x000fe20000010000 */
[----:B------:R-:W-:Y:S01]  /*5750*/  FADD.FTZ R182, R121, R182 ;  /* 0x000000b679b67221 */ /* 0x000fe20000010000 */
[----:B------:R-:W-:Y:S01]  /*5760*/  FADD.FTZ R186, R114, R186 ;  /* 0x000000ba72ba7221 */ /* 0x000fe20000010000 */
[----:B------:R-:W-:Y:S01]  /*5770*/  FADD.FTZ R187, R122, R187 ;  /* 0x000000bb7abb7221 */ /* 0x000fe20000010000 */
[----:B------:R-:W-:-:S02]  /*5780*/  FADD.FTZ R188, R123, R188 ;  /* 0x000000bc7bbc7221 */ /* 0x000fc40000010000 */
        /* <DEDUP_REMOVED lines=9> */
[----:B------:R-:W-:Y:S04]  /*5820*/  STL [R1+0x58], R189 ;  /* 0x000058bd01007387 */ /* 0x000fe80000100800 */
[----:B------:R-:W-:Y:S04]  /*5830*/  @P2 STG.E.128 desc[UR16][R112.64], R100 ;  /* 0x0000006470002986 */ /* 0x000fe8000c101d10 */
[----:B------:R-:W-:Y:S04]  /*5840*/  @P2 STG.E.128 desc[UR16][R112.64+0x10], R104 ;  /* 0x0000106870002986 */ /* 0x000fe8000c101d10 */
        /* <DEDUP_REMOVED lines=10> */
[----:B------:R-:W-:Y:S02]  /*58f0*/  HFMA2 R114, -RZ, RZ, 0, 0 ;  /* 0x00000000ff727431 */ /* 0x000fe400000001ff */
        /* <DEDUP_REMOVED lines=8> */
[----:B------:R-:W-:-:S02]  /*5980*/  LOP3.LUT P3, RZ, R119, 0xff0000, RZ, 0xc0, !PT ;  /* 0x00ff000077ff7812 */ /* 0x000fc4000786c0ff */
[----:B------:R-:W-:Y:S01]  /*5990*/  CS2R R120, SRZ ;  /* 0x0000000000787805 */ /* 0x000fe2000001ff00 */
[----:B------:R-:W-:Y:S01]  /*59a0*/  FMUL.FTZ R103, R100, UR7 ;  /* 0x0000000764677c20 */ /* 0x000fe20008410000 */
[----:B-----5:R-:W-:Y:S02]  /*59b0*/  @P0 HADD2.F32 R100, -RZ, R110.H0_H0 ;  /* 0x2000006eff640230 */ /* 0x020fe40000004100 */
[----:B------:R-:W-:Y:S01]  /*59c0*/  FADD.FTZ R151, R151, -R154 ;  /* 0x8000009a97977221 */ /* 0x000fe20000010000 */
[----:B------:R-:W-:Y:S01]  /*59d0*/  LOP3.LUT P4, RZ, R119, 0xff00, RZ, 0xc0, !PT ;  /* 0x0000ff0077ff7812 */ /* 0x000fe2000788c0ff */
[----:B------:R-:W-:Y:S01]  /*59e0*/  FFMA.FTZ R155, R155, UR23, R115 ;  /* 0x000000179b9b7c23 */ /* 0x000fe20008010073 */
[----:B------:R-:W-:Y:S01]  /*59f0*/  MOV R122, RZ ;  /* 0x000000ff007a7202 */ /* 0x000fe20000000f00 */
[-C--:B------:R-:W-:Y:S01]  /*5a00*/  @P0 FMUL.FTZ R114, R100, R103.reuse ;  /* 0x0000006764720220 */ /* 0x080fe20000410000 */
[----:B------:R-:W-:Y:S01]  /*5a10*/  FMUL.FTZ R100, R105, UR10 ;  /* 0x0000000a69647c20 */ /* 0x000fe20008410000 */
[----:B------:R-:W-:Y:S01]  /*5a20*/  FFMA.FTZ R106, R151, UR11, R90 ;  /* 0x0000000b976a7c23 */ /* 0x000fe2000801005a */
[----:B------:R-:W-:Y:S01]  /*5a30*/  FADD.FTZ R152, R152, -R155 ;  /* 0x8000009b98987221 */ /* 0x000fe20000010000 */
[----:B------:R-:W-:Y:S01]  /*5a40*/  FMUL.FTZ R113, R24, R103 ;  /* 0x0000006718717220 */ /* 0x000fe20000410000 */
[----:B------:R-:W-:Y:S01]  /*5a50*/  FMUL.FTZ R107, R100, UR7 ;  /* 0x00000007646b7c20 */ /* 0x000fe20008410000 */
[----:B------:R-:W-:Y:S01]  /*5a60*/  FMUL.FTZ R100, R102, UR10 ;  /* 0x0000000a66647c20 */ /* 0x000fe20008410000 */
[----:B------:R-:W-:-:S02]  /*5a70*/  FFMA.FTZ R146, R141, UR23, R115 ;  /* 0x000000178d927c23 */ /* 0x000fc40008010073 */
[----:B------:R-:W-:Y:S01]  /*5a80*/  FSEL R113, R113, RZ, P0 ;  /* 0x000000ff71717208 */ /* 0x000fe20000000000 */
[----:B------:R-:W-:Y:S01]  /*5a90*/  FMUL.FTZ R101, R100, UR7 ;  /* 0x0000000764657c20 */ /* 0x000fe20008410000 */
[----:B------:R-:W-:Y:S01]  /*5aa0*/  @P5 HADD2.F32 R100, -RZ, R109.H0_H0 ;  /* 0x2000006dff645230 */ /* 0x000fe20000004100 */
[----:B------:R-:W-:Y:S01]  /*5ab0*/  ISETP.GE.U32.AND P0, PT, R118, RZ, PT ;  /* 0x000000ff7600720c */ /* 0x000fe20003f06070 */
[----:B------:R-:W-:Y:S02]  /*5ac0*/  @P4 HADD2.F32 R110, -RZ, R110.H1_H1 ;  /* 0x3000006eff6e4230 */ /* 0x000fe40000004100 */
[-C--:B------:R-:W-:Y:S01]  /*5ad0*/  FMUL.FTZ R112, R22, R101.reuse ;  /* 0x0000006516707220 */ /* 0x080fe20000410000 */
[----:B------:R-:W-:Y:S01]  /*5ae0*/  FADD.FTZ R146, R145, -R146 ;  /* 0x8000009291927221 */ /* 0x000fe20000010000 */
[----:B------:R-:W-:Y:S01]  /*5af0*/  @P5 FMUL.FTZ R121, R100, R101 ;  /* 0x0000006564795220 */ /* 0x000fe20000410000 */
[----:B------:R-:W-:Y:S01]  /*5b00*/  FMUL.FTZ R100, R106, UR10 ;  /* 0x0000000a6a647c20 */ /* 0x000fe20008410000 */
[-C--:B------:R-:W-:Y:S01]  /*5b10*/  @P4 FMUL.FTZ R120, R110, R107.reuse ;  /* 0x0000006b6e784220 */ /* 0x080fe20000410000 */
[----:B------:R-:W-:Y:S01]  /*5b20*/  FSEL R112, R112, RZ, P5 ;  /* 0x000000ff70707208 */ /* 0x000fe20002800000 */
[----:B------:R-:W-:Y:S01]  /*5b30*/  FMUL.FTZ R110, R25, R107 ;  /* 0x0000006b196e7220 */ /* 0x000fe20000410000 */
[----:B------:R-:W-:Y:S01]  /*5b40*/  FMUL.FTZ R123, R100, UR7 ;  /* 0x00000007647b7c20 */ /* 0x000fe20008410000 */
[----:B------:R-:W-:Y:S01]  /*5b50*/  @P3 HADD2.F32 R100, -RZ, R111.H0_H0 ;  /* 0x2000006fff643230 */ /* 0x000fe20000004100 */
[----:B------:R-:W-:Y:S01]  /*5b60*/  LOP3.LUT P5, RZ, R118, 0xff000000, RZ, 0xc0, !PT ;  /* 0xff00000076ff7812 */ /* 0x000fe200078ac0ff */
[----:B------:R-:W-:Y:S01]  /*5b70*/  FFMA.FTZ R107, R152, UR11, R91 ;  /* 0x0000000b986b7c23 */ /* 0x000fe2000801005b */
[--C-:B------:R-:W-:Y:S01]  /*5b80*/  FFMA.FTZ R101, R140, UR23, R115.reuse ;  /* 0x000000178c657c23 */ /* 0x100fe20008010073 */
[----:B------:R-:W-:Y:S01]  /*5b90*/  FSEL R110, R110, RZ, P4 ;  /* 0x000000ff6e6e7208 */ /* 0x000fe20002000000 */
[-C--:B------:R-:W-:Y:S01]  /*5ba0*/  @P3 FMUL.FTZ R122, R100, R123.reuse ;  /* 0x0000007b647a3220 */ /* 0x080fe20000410000 */
[----:B------:R-:W-:Y:S01]  /*5bb0*/  FFMA.FTZ R100, R143, UR23, R115 ;  /* 0x000000178f647c23 */ /* 0x000fe20008010073 */
[----:B------:R-:W-:Y:S01]  /*5bc0*/  LOP3.LUT P4, RZ, R118, 0xff, RZ, 0xc0, !PT ;  /* 0x000000ff76ff7812 */ /* 0x000fe2000788c0ff */
[----:B------:R-:W-:Y:S01]  /*5bd0*/  FADD.FTZ R101, R144, -R101 ;  /* 0x8000006590657221 */ /* 0x000fe20000010000 */
[----:B------:R-:W-:Y:S01]  /*5be0*/  FMUL.FTZ R142, R26, R123 ;  /* 0x0000007b1a8e7220 */ /* 0x000fe20000410000 */
[----:B------:R-:W-:Y:S01]  /*5bf0*/  FADD.FTZ R100, R147, -R100 ;  /* 0x8000006493647221 */ /* 0x000fe20000010000 */
[----:B------:R-:W-:Y:S01]  /*5c00*/  ISETP.GE.U32.AND.EX P0, PT, R119, 0x1000000, PT, P0 ;  /* 0x010000007700780c */ /* 0x000fe20003f06100 */
[----:B------:R-:W-:Y:S01]  /*5c10*/  HFMA2 R123, -RZ, RZ, 0, 0 ;  /* 0x00000000ff7b7431 */ /* 0x000fe200000001ff */
[----:B------:R-:W-:Y:S01]  /*5c20*/  F2FP.F16.F32.PACK_AB R110, R110, R113 ;  /* 0x000000716e6e723e */ /* 0x000fe200000000ff */
[----:B------:R-:W-:Y:S01]  /*5c30*/  FFMA.FTZ R103, R100, UR11, R87 ;  /* 0x0000000b64677c23 */ /* 0x000fe20008010057 */
[----:B------:R-:W-:Y:S01]  /*5c40*/  FMUL.FTZ R100, R107, UR10 ;  /* 0x0000000a6b647c20 */ /* 0x000fe20008410000 */
[----:B------:R-:W-:Y:S01]  /*5c50*/  @P5 HADD2.F32 R109, -RZ, R109.H1_H1 ;  /* 0x3000006dff6d5230 */ /* 0x000fe20000004100 */
[----:B------:R-:W-:Y:S01]  /*5c60*/  FSEL R142, R142, RZ, P3 ;  /* 0x000000ff8e8e7208 */ /* 0x000fe20001800000 */
[----:B------:R-:W-:Y:S01]  /*5c70*/  FMUL.FTZ R144, R103, UR10 ;  /* 0x0000000a67907c20 */ /* 0x000fe20008410000 */
[----:B------:R-:W-:Y:S01]  /*5c80*/  FMUL.FTZ R140, R100, UR7 ;  /* 0x00000007648c7c20 */ /* 0x000fe20008410000 */
[----:B------:R-:W-:Y:S01]  /*5c90*/  FFMA.FTZ R100, R101, UR11, R84 ;  /* 0x0000000b65647c23 */ /* 0x000fe20008010054 */
[----:B------:R-:W-:Y:S01]  /*5ca0*/  LOP3.LUT P3, RZ, R118, 0xff00, RZ, 0xc0, !PT ;  /* 0x0000ff0076ff7812 */ /* 0x000fe2000786c0ff */
[----:B------:R-:W-:Y:S01]  /*5cb0*/  FMUL.FTZ R144, R144, UR7 ;  /* 0x0000000790907c20 */ /* 0x000fe20008410000 */
[----:B------:R-:W-:Y:S01]  /*5cc0*/  CS2R R118, SRZ ;  /* 0x0000000000767805 */ /* 0x000fe2000001ff00 */
[----:B------:R-:W-:Y:S01]  /*5cd0*/  FMUL.FTZ R101, R100, UR10 ;  /* 0x0000000a64657c20 */ /* 0x000fe20008410000 */
[----:B------:R-:W-:-:S02]  /*5ce0*/  @P0 HADD2.F32 R111, -RZ, R111.H1_H1 ;  /* 0x3000006fff6f0230 */ /* 0x000fc40000004100 */
[----:B------:R-:W-:Y:S01]  /*5cf0*/  @P5 FMUL.FTZ R118, R109, R144 ;  /* 0x000000906d765220 */ /* 0x000fe20000410000 */
[--C-:B------:R-:W-:Y:S02]  /*5d00*/  @P4 HADD2.F32 R109, -RZ, R108.reuse.H0_H0 ;  /* 0x2000006cff6d4230 */ /* 0x100fe40000004100 */
[----:B------:R-:W-:Y:S01]  /*5d10*/  FMUL.FTZ R141, R101, UR7 ;  /* 0x00000007658d7c20 */ /* 0x000fe20008410000 */
[----:B------:R-:W-:Y:S01]  /*5d20*/  FFMA.FTZ R101, R146, UR11, R85 ;  /* 0x0000000b92657c23 */ /* 0x000fe20008010055 */
[-C--:B------:R-:W-:Y:S01]  /*5d30*/  @P0 FMUL.FTZ R123, R111, R140.reuse ;  /* 0x0000008c6f7b0220 */ /* 0x080fe20000410000 */
[----:B------:R-:W-:Y:S01]  /*5d40*/  FMUL.FTZ R111, R27, R140 ;  /* 0x0000008c1b6f7220 */ /* 0x000fe20000410000 */
[-C--:B------:R-:W-:Y:S01]  /*5d50*/  @P4 FMUL.FTZ R119, R109, R141.reuse ;  /* 0x0000008d6d774220 */ /* 0x080fe20000410000 */
[----:B------:R-:W-:Y:S01]  /*5d60*/  FMUL.FTZ R109, R101, UR10 ;  /* 0x0000000a656d7c20 */ /* 0x000fe20008410000 */
[----:B------:R-:W-:Y:S01]  /*5d70*/  @P3 HADD2.F32 R108, -RZ, R108.H1_H1 ;  /* 0x3000006cff6c3230 */ /* 0x000fe20000004100 */
[----:B------:R-:W-:Y:S01]  /*5d80*/  MOV R140, RZ ;  /* 0x000000ff008c7202 */ /* 0x000fe20000000f00 */
[----:B------:R-:W-:Y:S01]  /*5d90*/  FMUL.FTZ R144, R23, R144 ;  /* 0x0000009017907220 */ /* 0x000fe20000410000 */
[----:B------:R-:W-:Y:S01]  /*5da0*/  FMUL.FTZ R109, R109, UR7 ;  /* 0x000000076d6d7c20 */ /* 0x000fe20008410000 */
[----:B------:R-:W-:Y:S01]  /*5db0*/  FMUL.FTZ R141, R20, R141 ;  /* 0x0000008d148d7220 */ /* 0x000fe20000410000 */
[----:B------:R-:W-:-:S02]  /*5dc0*/  FSEL R111, R111, RZ, P0 ;  /* 0x000000ff6f6f7208 */ /* 0x000fc40000000000 */
[-C--:B------:R-:W-:Y:S01]  /*5dd0*/  @P3 FMUL.FTZ R140, R108, R109.reuse ;  /* 0x0000006d6c8c3220 */ /* 0x080fe20000410000 */
[----:B------:R-:W-:Y:S01]  /*5de0*/  FMUL.FTZ R109, R21, R109 ;  /* 0x0000006d156d7220 */ /* 0x000fe20000410000 */
[----:B------:R-:W-:Y:S02]  /*5df0*/  FSEL R143, R144, RZ, P5 ;  /* 0x000000ff908f7208 */ /* 0x000fe40002800000 */
[----:B------:R-:W-:Y:S02]  /*5e00*/  FSEL R108, R141, RZ, P4 ;  /* 0x000000ff8d6c7208 */ /* 0x000fe40002000000 */
[----:B------:R-:W-:Y:S02]  /*5e10*/  FSEL R113, R109, RZ, P3 ;  /* 0x000000ff6d717208 */ /* 0x000fe40001800000 */
[----:B------:R-:W-:Y:S02]  /*5e20*/  F2FP.F16.F32.PACK_AB R111, R111, R142 ;  /* 0x0000008e6f6f723e */ /* 0x000fe400000000ff */
[----:B------:R-:W-:-:S02]  /*5e30*/  F2FP.F16.F32.PACK_AB R109, R143, R112 ;  /* 0x000000708f6d723e */ /* 0x000fc400000000ff */
[----:B------:R-:W-:Y:S01]  /*5e40*/  F2FP.F16.F32.PACK_AB R108, R113, R108 ;  /* 0x0000006c716c723e */ /* 0x000fe200000000ff */
[----:B------:R-:W-:Y:S06]  /*5e50*/  BRA `(.L_x_12199) ;  /* 0x0000001000607947 */ /* 0x000fec0003800000 */
.L_x_12198:
[--C-:B------:R-:W-:Y:S01]  /*5e60*/  FFMA.FTZ R148, R148, UR23, R115.reuse ;  /* 0x0000001794947c23 */ /* 0x100fe20008010073 */
[----:B------:R-:W-:Y:S01]  /*5e70*/  LOP3.LUT P0, RZ, R119, 0xff, RZ, 0xc0, !PT ;  /* 0x000000ff77ff7812 */ /* 0x000fe2000780c0ff */
[----:B------:R-:W-:Y:S01]  /*5e80*/  FFMA.FTZ R153, R153, UR23, R115 ;  /* 0x0000001799997c23 */ /* 0x000fe20008010073 */
[----:B------:R-:W-:Y:S01]  /*5e90*/  LOP3.LUT P4, RZ, R119, 0xff00, RZ, 0xc0, !PT ;  /* 0x0000ff0077ff7812 */ /* 0x000fe2000788c0ff */
[----:B------:R-:W-:Y:S01]  /*5ea0*/  FADD.FTZ R149, R149, -R148 ;  /* 0x8000009495957221 */ /* 0x000fe20000010000 */
[----:B------:R-:W-:Y:S02]  /*5eb0*/  HFMA2 R114, -RZ, RZ, 0, 0 ;  /* 0x00000000ff727431 */ /* 0x000fe400000001ff */
[----:B------:R-:W-:Y:S01]  /*5ec0*/  FADD.FTZ R150, R150, -R153 ;  /* 0x8000009996967221 */ /* 0x000fe20000010000 */
[--C-:B------:R-:W-:Y:S01]  /*5ed0*/  FFMA.FTZ R113, R142, UR23, R115.reuse ;  /* 0x000000178e717c23 */ /* 0x100fe20008010073 */
[----:B------:R-:W-:Y:S01]  /*5ee0*/  FFMA.FTZ R123, R149, UR11, R88 ;  /* 0x0000000b957b7c23 */ /* 0x000fe20008010058 */
[----:B------:R-:W-:Y:S01]  /*5ef0*/  FFMA.FTZ R154, R154, UR23, R115 ;  /* 0x000000179a9a7c23 */ /* 0x000fe20008010073 */
[----:B------:R-:W-:Y:S01]  /*5f00*/  FFMA.FTZ R150, R150, UR11, R89 ;  /* 0x0000000b96967c23 */ /* 0x000fe20008010059 */
[----:B------:R-:W-:Y:S01]  /*5f10*/  FADD.FTZ R113, R146, -R113 ;  /* 0x8000007192717221 */ /* 0x000fe20000010000 */
[----:B------:R-:W-:Y:S01]  /*5f20*/  FMUL.FTZ R123, R123, UR10 ;  /* 0x0000000a7b7b7c20 */ /* 0x000fe20008410000 */
[----:B------:R-:W-:Y:S01]  /*5f30*/  LOP3.LUT P5, RZ, R118, 0xff0000, RZ, 0xc0, !PT ;  /* 0x00ff000076ff7812 */ /* 0x000fe200078ac0ff */
[--C-:B-----5:R-:W-:Y:S01]  /*5f40*/  @P0 HADD2.F32 R112, -RZ, R110.reuse.H0_H0 ;  /* 0x2000006eff700230 */ /* 0x120fe20000004100 */
[----:B------:R-:W-:Y:S01]  /*5f50*/  LOP3.LUT P3, RZ, R119, 0xff0000, RZ, 0xc0, !PT ;  /* 0x00ff000077ff7812 */ /* 0x000fe2000786c0ff */
[----:B------:R-:W-:Y:S01]  /*5f60*/  FMUL.FTZ R123, R123, UR7 ;  /* 0x000000077b7b7c20 */ /* 0x000fe20008410000 */
[----:B------:R-:W-:-:S02]  /*5f70*/  @P4 HADD2.F32 R121, -RZ, R110.H1_H1 ;  /* 0x3000006eff794230 */ /* 0x000fc40000004100 */
[----:B------:R-:W-:Y:S01]  /*5f80*/  FADD.FTZ R151, R151, -R154 ;  /* 0x8000009a97977221 */ /* 0x000fe20000010000 */
[----:B------:R-:W-:Y:S01]  /*5f90*/  MOV R120, RZ ;  /* 0x000000ff00787202 */ /* 0x000fe20000000f00 */
[----:B------:R-:W-:Y:S01]  /*5fa0*/  @P0 FMUL.FTZ R114, R112, R123 ;  /* 0x0000007b70720220 */ /* 0x000fe20000410000 */
[----:B------:R-:W-:Y:S01]  /*5fb0*/  FMUL.FTZ R112, R150, UR10 ;  /* 0x0000000a96707c20 */ /* 0x000fe20008410000 */
[----:B------:R-:W-:Y:S01]  /*5fc0*/  FFMA.FTZ R151, R151, UR11, R90 ;  /* 0x0000000b97977c23 */ /* 0x000fe2000801005a */
[--C-:B------:R-:W-:Y:S01]  /*5fd0*/  FFMA.FTZ R155, R155, UR23, R115.reuse ;  /* 0x000000179b9b7c23 */ /* 0x100fe20008010073 */
[----:B------:R-:W-:Y:S01]  /*5fe0*/  FFMA.FTZ R146, R141, UR23, R115 ;  /* 0x000000178d927c23 */ /* 0x000fe20008010073 */
[----:B------:R-:W-:Y:S01]  /*5ff0*/  FMUL.FTZ R110, R112, UR7 ;  /* 0x00000007706e7c20 */ /* 0x000fe20008410000 */
[----:B------:R-:W-:Y:S01]  /*6000*/  FFMA.FTZ R112, R113, UR11, R86 ;  /* 0x0000000b71707c23 */ /* 0x000fe20008010056 */
[----:B------:R-:W-:Y:S02]  /*6010*/  @P5 HADD2.F32 R122, -RZ, R109.H0_H0 ;  /* 0x2000006dff7a5230 */ /* 0x000fe40000004100 */
[----:B------:R-:W-:Y:S01]  /*6020*/  FADD.FTZ R152, R152, -R155 ;  /* 0x8000009b98987221 */ /* 0x000fe20000010000 */
[----:B------:R-:W-:Y:S01]  /*6030*/  @P4 FMUL.FTZ R120, R121, R110 ;  /* 0x0000006e79784220 */ /* 0x000fe20000410000 */
[----:B------:R-:W-:Y:S01]  /*6040*/  FMUL.FTZ R112, R112, UR10 ;  /* 0x0000000a70707c20 */ /* 0x000fe20008410000 */
[----:B------:R-:W-:-:S02]  /*6050*/  HFMA2 R121, -RZ, RZ, 0, 0 ;  /* 0x00000000ff797431 */ /* 0x000fc400000001ff */
[----:B------:R-:W-:Y:S02]  /*6060*/  @P3 HADD2.F32 R142, -RZ, R111.H0_H0 ;  /* 0x2000006fff8e3230 */ /* 0x000fe40000004100 */
[----:B------:R-:W-:Y:S01]  /*6070*/  FMUL.FTZ R110, R25, R110 ;  /* 0x0000006e196e7220 */ /* 0x000fe20000410000 */
[----:B------:R-:W-:Y:S01]  /*6080*/  FMUL.FTZ R113, R112, UR7 ;  /* 0x0000000770717c20 */ /* 0x000fe20008410000 */
[----:B------:R-:W-:Y:S01]  /*6090*/  FMUL.FTZ R112, R151, UR10 ;  /* 0x0000000a97707c20 */ /* 0x000fe20008410000 */
[----:B------:R-:W-:Y:S01]  /*60a0*/  FFMA.FTZ R152, R152, UR11, R91 ;  /* 0x0000000b98987c23 */ /* 0x000fe2000801005b */
[----:B------:R-:W-:Y:S01]  /*60b0*/  FADD.FTZ R146, R145, -R146 ;  /* 0x8000009291927221 */ /* 0x000fe20000010000 */
[-C--:B------:R-:W-:Y:S01]  /*60c0*/  @P5 FMUL.FTZ R121, R122, R113.reuse ;  /* 0x000000717a795220 */ /* 0x080fe20000410000 */
[----:B------:R-:W-:Y:S01]  /*60d0*/  FMUL.FTZ R149, R112, UR7 ;  /* 0x0000000770957c20 */ /* 0x000fe20008410000 */
[----:B------:R-:W-:Y:S01]  /*60e0*/  MOV R122, RZ ;  /* 0x000000ff007a7202 */ /* 0x000fe20000000f00 */
[----:B------:R-:W-:Y:S01]  /*60f0*/  FMUL.FTZ R112, R22, R113 ;  /* 0x0000007116707220 */ /* 0x000fe20000410000 */
[----:B------:R-:W-:Y:S01]  /*6100*/  FMUL.FTZ R113, R24, R123 ;  /* 0x0000007b18717220 */ /* 0x000fe20000410000 */
[-C--:B------:R-:W-:Y:S01]  /*6110*/  @P3 FMUL.FTZ R122, R142, R149.reuse ;  /* 0x000000958e7a3220 */ /* 0x080fe20000410000 */
[----:B------:R-:W-:Y:S01]  /*6120*/  FMUL.FTZ R142, R26, R149 ;  /* 0x000000951a8e7220 */ /* 0x000fe20000410000 */
[----:B------:R-:W-:-:S02]  /*6130*/  FSEL R110, R110, RZ, P4 ;  /* 0x000000ff6e6e7208 */ /* 0x000fc40002000000 */
[----:B------:R-:W-:Y:S02]  /*6140*/  FSEL R112, R112, RZ, P5 ;  /* 0x000000ff70707208 */ /* 0x000fe40002800000 */
[----:B------:R-:W-:Y:S02]  /*6150*/  FSEL R113, R113, RZ, P0 ;  /* 0x000000ff71717208 */ /* 0x000fe40000000000 */
[----:B------:R-:W-:Y:S02]  /*6160*/  FSEL R142, R142, RZ, P3 ;  /* 0x000000ff8e8e7208 */ /* 0x000fe40001800000 */
[C---:B------:R-:W-:Y:S02]  /*6170*/  LOP3.LUT P5, RZ, R118.reuse, 0xff000000, RZ, 0xc0, !PT ;  /* 0xff00000076ff7812 */ /* 0x040fe400078ac0ff */
[C---:B------:R-:W-:Y:S02]  /*6180*/  ISETP.GE.U32.AND P0, PT, R118.reuse, RZ, PT ;  /* 0x000000ff7600720c */ /* 0x040fe40003f06070 */
[----:B------:R-:W-:-:S02]  /*6190*/  LOP3.LUT P4, RZ, R118, 0xff, RZ, 0xc0, !PT ;  /* 0x000000ff76ff7812 */ /* 0x000fc4000788c0ff */
[----:B------:R-:W-:Y:S01]  /*61a0*/  LOP3.LUT P3, RZ, R118, 0xff00, RZ, 0xc0, !PT ;  /* 0x0000ff0076ff7812 */ /* 0x000fe2000786c0ff */
[--C-:B------:R-:W-:Y:S01]  /*61b0*/  FFMA.FTZ R118, R143, UR23, R115.reuse ;  /* 0x000000178f767c23 */ /* 0x100fe20008010073 */
[----:B------:R-:W-:Y:S01]  /*61c0*/  ISETP.GE.U32.AND.EX P0, PT, R119, 0x1000000, PT, P0 ;  /* 0x010000007700780c */ /* 0x000fe20003f06100 */
[----:B------:R-:W-:Y:S01]  /*61d0*/  FFMA.FTZ R119, R140, UR23, R115 ;  /* 0x000000178c777c23 */ /* 0x000fe20008010073 */
[----:B------:R-:W-:Y:S01]  /*61e0*/  MOV R123, RZ ;  /* 0x000000ff007b7202 */ /* 0x000fe20000000f00 */
[----:B------:R-:W-:Y:S01]  /*61f0*/  FADD.FTZ R118, R147, -R118 ;  /* 0x8000007693767221 */ /* 0x000fe20000010000 */
[----:B------:R-:W-:Y:S01]  /*6200*/  F2FP.F16.F32.PACK_AB R110, R110, R113 ;  /* 0x000000716e6e723e */ /* 0x000fe200000000ff */
[----:B------:R-:W-:Y:S01]  /*6210*/  FADD.FTZ R119, R144, -R119 ;  /* 0x8000007790777221 */ /* 0x000fe20000010000 */
[----:B------:R-:W-:Y:S02]  /*6220*/  @P5 HADD2.F32 R109, -RZ, R109.H1_H1 ;  /* 0x3000006dff6d5230 */ /* 0x000fe40000004100 */
[----:B------:R-:W-:Y:S01]  /*6230*/  FFMA.FTZ R118, R118, UR11, R87 ;  /* 0x0000000b76767c23 */ /* 0x000fe20008010057 */
[----:B------:R-:W-:Y:S01]  /*6240*/  FFMA.FTZ R119, R119, UR11, R84 ;  /* 0x0000000b77777c23 */ /* 0x000fe20008010054 */
[----:B------:R-:W-:-:S02]  /*6250*/  @P4 HADD2.F32 R148, -RZ, R108.H0_H0 ;  /* 0x2000006cff944230 */ /* 0x000fc40000004100 */
[----:B------:R-:W-:Y:S01]  /*6260*/  FMUL.FTZ R144, R118, UR10 ;  /* 0x0000000a76907c20 */ /* 0x000fe20008410000 */
[----:B------:R-:W-:Y:S02]  /*6270*/  HFMA2 R118, -RZ, RZ, 0, 0 ;  /* 0x00000000ff767431 */ /* 0x000fe400000001ff */
[----:B------:R-:W-:Y:S02]  /*6280*/  @P0 HADD2.F32 R111, -RZ, R111.H1_H1 ;  /* 0x3000006fff6f0230 */ /* 0x000fe40000004100 */
[----:B------:R-:W-:Y:S01]  /*6290*/  FMUL.FTZ R144, R144, UR7 ;  /* 0x0000000790907c20 */ /* 0x000fe20008410000 */
[----:B------:R-:W-:-:S03]  /*62a0*/  @P3 HADD2.F32 R143, -RZ, R108.H1_H1 ;  /* 0x3000006cff8f3230 */ /* 0x000fc60000004100 */
[-C--:B------:R-:W-:Y:S01]  /*62b0*/  @P5 FMUL.FTZ R118, R109, R144.reuse ;  /* 0x000000906d765220 */ /* 0x080fe20000410000 */
[----:B------:R-:W-:Y:S01]  /*62c0*/  FMUL.FTZ R109, R152, UR10 ;  /* 0x0000000a986d7c20 */ /* 0x000fe20008410000 */
[----:B------:R-:W-:-:S03]  /*62d0*/  FMUL.FTZ R144, R23, R144 ;  /* 0x0000009017907220 */ /* 0x000fc60000410000 */
[----:B------:R-:W-:Y:S01]  /*62e0*/  FMUL.FTZ R140, R109, UR7 ;  /* 0x000000076d8c7c20 */ /* 0x000fe20008410000 */
[----:B------:R-:W-:Y:S01]  /*62f0*/  FMUL.FTZ R109, R119, UR10 ;  /* 0x0000000a776d7c20 */ /* 0x000fe20008410000 */
[----:B------:R-:W-:Y:S02]  /*6300*/  HFMA2 R119, -RZ, RZ, 0, 0 ;  /* 0x00000000ff777431 */ /* 0x000fe400000001ff */
[-C--:B------:R-:W-:Y:S01]  /*6310*/  @P0 FMUL.FTZ R123, R111, R140.reuse ;  /* 0x0000008c6f7b0220 */ /* 0x080fe20000410000 */
[----:B------:R-:W-:Y:S01]  /*6320*/  FMUL.FTZ R141, R109, UR7 ;  /* 0x000000076d8d7c20 */ /* 0x000fe20008410000 */
[----:B------:R-:W-:Y:S01]  /*6330*/  FFMA.FTZ R109, R146, UR11, R85 ;  /* 0x0000000b926d7c23 */ /* 0x000fe20008010055 */
[----:B------:R-:W-:Y:S01]  /*6340*/  FMUL.FTZ R111, R27, R140 ;  /* 0x0000008c1b6f7220 */ /* 0x000fe20000410000 */
[----:B------:R-:W-:Y:S01]  /*6350*/  MOV R140, RZ ;  /* 0x000000ff008c7202 */ /* 0x000fe20000000f00 */
[-C--:B------:R-:W-:Y:S01]  /*6360*/  FMUL.FTZ R108, R20, R141.reuse ;  /* 0x0000008d146c7220 */ /* 0x080fe20000410000 */
[----:B------:R-:W-:Y:S01]  /*6370*/  FMUL.FTZ R109, R109, UR10 ;  /* 0x0000000a6d6d7c20 */ /* 0x000fe20008410000 */
[----:B------:R-:W-:Y:S01]  /*6380*/  @P4 FMUL.FTZ R119, R148, R141 ;  /* 0x0000008d94774220 */ /* 0x000fe20000410000 */
[----:B------:R-:W-:-:S02]  /*6390*/  FSEL R111, R111, RZ, P0 ;  /* 0x000000ff6f6f7208 */ /* 0x000fc40000000000 */
[----:B------:R-:W-:Y:S01]  /*63a0*/  FMUL.FTZ R146, R109, UR7 ;  /* 0x000000076d927c20 */ /* 0x000fe20008410000 */
[----:B------:R-:W-:Y:S02]  /*63b0*/  FSEL R141, R144, RZ, P5 ;  /* 0x000000ff908d7208 */ /* 0x000fe40002800000 */
[----:B------:R-:W-:Y:S01]  /*63c0*/  FSEL R108, R108, RZ, P4 ;  /* 0x000000ff6c6c7208 */ /* 0x000fe20002000000 */
[-C--:B------:R-:W-:Y:S01]  /*63d0*/  FMUL.FTZ R109, R21, R146.reuse ;  /* 0x00000092156d7220 */ /* 0x080fe20000410000 */
[----:B------:R-:W-:Y:S01]  /*63e0*/  @P3 FMUL.FTZ R140, R143, R146 ;  /* 0x000000928f8c3220 */ /* 0x000fe20000410000 */
[----:B------:R-:W-:-:S03]  /*63f0*/  F2FP.F16.F32.PACK_AB R111, R111, R142 ;  /* 0x0000008e6f6f723e */ /* 0x000fc600000000ff */
[----:B------:R-:W-:Y:S02]  /*6400*/  FSEL R113, R109, RZ, P3 ;  /* 0x000000ff6d717208 */ /* 0x000fe40001800000 */
[----:B------:R-:W-:Y:S02]  /*6410*/  F2FP.F16.F32.PACK_AB R109, R141, R112 ;  /* 0x000000708d6d723e */ /* 0x000fe400000000ff */
[----:B------:R-:W-:Y:S01]  /*6420*/  F2FP.F16.F32.PACK_AB R108, R113, R108 ;  /* 0x0000006c716c723e */ /* 0x000fe200000000ff */
[----:B------:R-:W-:Y:S06]  /*6430*/  BRA `(.L_x_12199) ;  /* 0x0000000800e87947 */ /* 0x000fec0003800000 */
.L_x_12197:
        /* <DEDUP_REMOVED lines=15> */
[----:B------:R-:W-:Y:S01]  /*6530*/  FFMA.FTZ R154, R154, UR23, R115 ;  /* 0x000000179a9a7c23 */ /* 0x000fe20008010073 */
[----:B------:R-:W-:Y:S01]  /*6540*/  LOP3.LUT P3, RZ, R119, 0xff0000, RZ, 0xc0, !PT ;  /* 0x00ff000077ff7812 */ /* 0x000fe2000786c0ff */
[----:B------:R-:W-:Y:S01]  /*6550*/  FMUL.FTZ R103, R100, UR7 ;  /* 0x0000000764677c20 */ /* 0x000fe20008410000 */
[----:B-----5:R-:W-:-:S02]  /*6560*/  @P0 HADD2.F32 R100, -RZ, R110.H0_H0 ;  /* 0x2000006eff640230 */ /* 0x020fc40000004100 */
[----:B------:R-:W-:Y:S01]  /*6570*/  FADD.FTZ R154, R151, -R154 ;  /* 0x8000009a979a7221 */ /* 0x000fe20000010000 */
[----:B------:R-:W-:Y:S01]  /*6580*/  @P4 HADD2.F32 R107, -RZ, R110.H1_H1 ;  /* 0x3000006eff6b4230 */ /* 0x000fe20000004100 */
[----:B------:R-:W-:Y:S01]  /*6590*/  CS2R R120, SRZ ;  /* 0x0000000000787805 */ /* 0x000fe2000001ff00 */
[-C--:B------:R-:W-:Y:S01]  /*65a0*/  FMUL.FTZ R113, R24, R103.reuse ;  /* 0x0000006718717220 */ /* 0x080fe20000410000 */
[----:B------:R-:W-:Y:S01]  /*65b0*/  @P0 FMUL.FTZ R114, R100, R103 ;  /* 0x0000006764720220 */ /* 0x000fe20000410000 */
[----:B------:R-:W-:Y:S01]  /*65c0*/  FMUL.FTZ R100, R105, UR10 ;  /* 0x0000000a69647c20 */ /* 0x000fe20008410000 */
[----:B------:R-:W-:Y:S01]  /*65d0*/  FMUL.FTZ R106, R154, UR11 ;  /* 0x0000000b9a6a7c20 */ /* 0x000fe20008410000 */
[----:B------:R-:W-:Y:S02]  /*65e0*/  CS2R R122, SRZ ;  /* 0x00000000007a7805 */ /* 0x000fe4000001ff00 */
[----:B------:R-:W-:Y:S01]  /*65f0*/  FSEL R113, R113, RZ, P0 ;  /* 0x000000ff71717208 */ /* 0x000fe20000000000 */
[----:B------:R-:W-:Y:S01]  /*6600*/  FMUL.FTZ R110, R100, UR7 ;  /* 0x00000007646e7c20 */ /* 0x000fe20008410000 */
[----:B------:R-:W-:Y:S01]  /*6610*/  FMUL.FTZ R100, R102, UR10 ;  /* 0x0000000a66647c20 */ /* 0x000fe20008410000 */
[----:B------:R-:W-:Y:S01]  /*6620*/  ISETP.GE.U32.AND P0, PT, R118, RZ, PT ;  /* 0x000000ff7600720c */ /* 0x000fe20003f06070 */
[----:B------:R-:W-:Y:S01]  /*6630*/  FFMA.FTZ R155, R155, UR23, R115 ;  /* 0x000000179b9b7c23 */ /* 0x000fe20008010073 */
[-C--:B------:R-:W-:Y:S01]  /*6640*/  @P4 FMUL.FTZ R120, R107, R110.reuse ;  /* 0x0000006e6b784220 */ /* 0x080fe20000410000 */
[----:B------:R-:W-:Y:S01]  /*6650*/  FMUL.FTZ R101, R100, UR7 ;  /* 0x0000000764657c20 */ /* 0x000fe20008410000 */
[----:B------:R-:W-:Y:S01]  /*6660*/  @P5 HADD2.F32 R100, -RZ, R109.H0_H0 ;  /* 0x2000006dff645230 */ /* 0x000fe20000004100 */
[----:B------:R-:W-:Y:S01]  /*6670*/  ISETP.GE.U32.AND.EX P0, PT, R119, 0x1000000, PT, P0 ;  /* 0x010000007700780c */ /* 0x000fe20003f06100 */
[----:B------:R-:W-:Y:S01]  /*6680*/  FADD.FTZ R155, R152, -R155 ;  /* 0x8000009b989b7221 */ /* 0x000fe20000010000 */
[-C--:B------:R-:W-:Y:S01]  /*6690*/  FMUL.FTZ R112, R22, R101.reuse ;  /* 0x0000006516707220 */ /* 0x080fe20000410000 */
[----:B------:R-:W-:Y:S01]  /*66a0*/  FMUL.FTZ R110, R25, R110 ;  /* 0x0000006e196e7220 */ /* 0x000fe20000410000 */
[----:B------:R-:W-:Y:S01]  /*66b0*/  @P5 FMUL.FTZ R121, R100, R101 ;  /* 0x0000006564795220 */ /* 0x000fe20000410000 */
[----:B------:R-:W-:-:S02]  /*66c0*/  FMUL.FTZ R100, R106, UR10 ;  /* 0x0000000a6a647c20 */ /* 0x000fc40008410000 */
[----:B------:R-:W-:Y:S02]  /*66d0*/  FSEL R112, R112, RZ, P5 ;  /* 0x000000ff70707208 */ /* 0x000fe40002800000 */
[----:B------:R-:W-:Y:S01]  /*66e0*/  FMUL.FTZ R107, R100, UR7 ;  /* 0x00000007646b7c20 */ /* 0x000fe20008410000 */
[--C-:B------:R-:W-:Y:S01]  /*66f0*/  @P3 HADD2.F32 R100, -RZ, R111.reuse.H0_H0 ;  /* 0x2000006fff643230 */ /* 0x100fe20000004100 */
[----:B------:R-:W-:Y:S02]  /*6700*/  LOP3.LUT P5, RZ, R118, 0xff000000, RZ, 0xc0, !PT ;  /* 0xff00000076ff7812 */ /* 0x000fe400078ac0ff */
[-C--:B------:R-:W-:Y:S01]  /*6710*/  FMUL.FTZ R142, R26, R107.reuse ;  /* 0x0000006b1a8e7220 */ /* 0x080fe20000410000 */
[----:B------:R-:W-:Y:S01]  /*6720*/  FSEL R110, R110, RZ, P4 ;  /* 0x000000ff6e6e7208 */ /* 0x000fe20002000000 */
[----:B------:R-:W-:Y:S01]  /*6730*/  @P3 FMUL.FTZ R122, R100, R107 ;  /* 0x0000006b647a3220 */ /* 0x000fe20000410000 */
[--C-:B------:R-:W-:Y:S01]  /*6740*/  FFMA.FTZ R100, R143, UR23, R115.reuse ;  /* 0x000000178f647c23 */ /* 0x100fe20008010073 */
[----:B------:R-:W-:Y:S01]  /*6750*/  FFMA.FTZ R107, R140, UR23, R115 ;  /* 0x000000178c6b7c23 */ /* 0x000fe20008010073 */
[----:B------:R-:W-:Y:S01]  /*6760*/  FSEL R142, R142, RZ, P3 ;  /* 0x000000ff8e8e7208 */ /* 0x000fe20001800000 */
[----:B------:R-:W-:-:S02]  /*6770*/  @P0 HADD2.F32 R111, -RZ, R111.H1_H1 ;  /* 0x3000006fff6f0230 */ /* 0x000fc40000004100 */
[----:B------:R-:W-:Y:S01]  /*6780*/  FADD.FTZ R103, R147, -R100 ;  /* 0x8000006493677221 */ /* 0x000fe20000010000 */
[----:B------:R-:W-:Y:S01]  /*6790*/  FFMA.FTZ R100, R141, UR23, R115 ;  /* 0x000000178d647c23 */ /* 0x000fe20008010073 */
[----:B------:R-:W-:Y:S01]  /*67a0*/  FADD.FTZ R119, R144, -R107 ;  /* 0x8000006b90777221 */ /* 0x000fe20000010000 */
[----:B------:R-:W-:Y:S01]  /*67b0*/  FMUL.FTZ R107, R155, UR11 ;  /* 0x0000000b9b6b7c20 */ /* 0x000fe20008410000 */
[----:B------:R-:W-:Y:S01]  /*67c0*/  FMUL.FTZ R103, R103, UR11 ;  /* 0x0000000b67677c20 */ /* 0x000fe20008410000 */
[C---:B------:R-:W-:Y:S01]  /*67d0*/  LOP3.LUT P4, RZ, R118.reuse, 0xff, RZ, 0xc0, !PT ;  /* 0x000000ff76ff7812 */ /* 0x040fe2000788c0ff */
[----:B------:R-:W-:Y:S01]  /*67e0*/  FADD.FTZ R101, R145, -R100 ;  /* 0x8000006491657221 */ /* 0x000fe20000010000 */
[----:B------:R-:W-:Y:S01]  /*67f0*/  LOP3.LUT P3, RZ, R118, 0xff00, RZ, 0xc0, !PT ;  /* 0x0000ff0076ff7812 */ /* 0x000fe2000786c0ff */
[----:B------:R-:W-:Y:S01]  /*6800*/  FMUL.FTZ R144, R103, UR10 ;  /* 0x0000000a67907c20 */ /* 0x000fe20008410000 */
[----:B------:R-:W-:Y:S01]  /*6810*/  FMUL.FTZ R100, R107, UR10 ;  /* 0x0000000a6b647c20 */ /* 0x000fe20008410000 */
[----:B------:R-:W-:-:S02]  /*6820*/  @P5 HADD2.F32 R109, -RZ, R109.H1_H1 ;  /* 0x3000006dff6d5230 */ /* 0x000fc40000004100 */
[----:B------:R-:W-:Y:S01]  /*6830*/  FMUL.FTZ R101, R101, UR11 ;  /* 0x0000000b65657c20 */ /* 0x000fe20008410000 */
[----:B------:R-:W-:Y:S01]  /*6840*/  FMUL.FTZ R144, R144, UR7 ;  /* 0x0000000790907c20 */ /* 0x000fe20008410000 */
[----:B------:R-:W-:Y:S01]  /*6850*/  FMUL.FTZ R140, R100, UR7 ;  /* 0x00000007648c7c20 */ /* 0x000fe20008410000 */
[----:B------:R-:W-:Y:S01]  /*6860*/  FMUL.FTZ R100, R119, UR11 ;  /* 0x0000000b77647c20 */ /* 0x000fe20008410000 */
[----:B------:R-:W-:Y:S01]  /*6870*/  MOV R118, RZ ;  /* 0x000000ff00767202 */ /* 0x000fe20000000f00 */
[----:B------:R-:W-:Y:S01]  /*6880*/  @P5 FMUL.FTZ R118, R109, R144 ;  /* 0x000000906d765220 */ /* 0x000fe20000410000 */
[----:B------:R-:W-:Y:S01]  /*6890*/  @P0 FMUL.FTZ R123, R111, R140 ;  /* 0x0000008c6f7b0220 */ /* 0x000fe20000410000 */
[----:B------:R-:W-:Y:S01]  /*68a0*/  FMUL.FTZ R109, R100, UR10 ;  /* 0x0000000a646d7c20 */ /* 0x000fe20008410000 */
[----:B------:R-:W-:Y:S01]  /*68b0*/  FMUL.FTZ R111, R101, UR10 ;  /* 0x0000000a656f7c20 */ /* 0x000fe20008410000 */
[----:B------:R-:W-:Y:S02]  /*68c0*/  HFMA2 R119, -RZ, RZ, 0, 0 ;  /* 0x00000000ff777431 */ /* 0x000fe400000001ff */
[----:B------:R-:W-:-:S02]  /*68d0*/  @P4 HADD2.F32 R146, -RZ, R108.H0_H0 ;  /* 0x2000006cff924230 */ /* 0x000fc40000004100 */
[----:B------:R-:W-:Y:S01]  /*68e0*/  FMUL.FTZ R109, R109, UR7 ;  /* 0x000000076d6d7c20 */ /* 0x000fe20008410000 */
[----:B------:R-:W-:Y:S02]  /*68f0*/  @P3 HADD2.F32 R143, -RZ, R108.H1_H1 ;  /* 0x3000006cff8f3230 */ /* 0x000fe40000004100 */
[----:B------:R-:W-:Y:S01]  /*6900*/  FMUL.FTZ R108, R111, UR7 ;  /* 0x000000076f6c7c20 */ /* 0x000fe20008410000 */
[----:B------:R-:W-:Y:S01]  /*6910*/  FMUL.FTZ R141, R27, R140 ;  /* 0x0000008c1b8d7220 */ /* 0x000fe20000410000 */
[----:B------:R-:W-:Y:S01]  /*6920*/  MOV R140, RZ ;  /* 0x000000ff008c7202 */ /* 0x000fe20000000f00 */
[-C--:B------:R-:W-:Y:S01]  /*6930*/  @P4 FMUL.FTZ R119, R146, R109.reuse ;  /* 0x0000006d92774220 */ /* 0x080fe20000410000 */
[----:B------:R-:W-:Y:S01]  /*6940*/  @P3 FMUL.FTZ R140, R143, R108 ;  /* 0x0000006c8f8c3220 */ /* 0x000fe20000410000 */
[----:B------:R-:W-:Y:S01]  /*6950*/  FMUL.FTZ R144, R23, R144 ;  /* 0x0000009017907220 */ /* 0x000fe20000410000 */
[----:B------:R-:W-:Y:S01]  /*6960*/  FMUL.FTZ R109, R20, R109 ;  /* 0x0000006d146d7220 */ /* 0x000fe20000410000 */
[----:B------:R-:W-:Y:S01]  /*6970*/  FMUL.FTZ R108, R21, R108 ;  /* 0x0000006c156c7220 */ /* 0x000fe20000410000 */
[----:B------:R-:W-:-:S02]  /*6980*/  FSEL R111, R141, RZ, P0 ;  /* 0x000000ff8d6f7208 */ /* 0x000fc40000000000 */
[----:B------:R-:W-:Y:S02]  /*6990*/  F2FP.F16.F32.PACK_AB R110, R110, R113 ;  /* 0x000000716e6e723e */ /* 0x000fe400000000ff */
[----:B------:R-:W-:Y:S02]  /*69a0*/  FSEL R141, R144, RZ, P5 ;  /* 0x000000ff908d7208 */ /* 0x000fe40002800000 */
[----:B------:R-:W-:Y:S02]  /*69b0*/  FSEL R113, R109, RZ, P4 ;  /* 0x000000ff6d717208 */ /* 0x000fe40002000000 */
[----:B------:R-:W-:Y:S02]  /*69c0*/  FSEL R108, R108, RZ, P3 ;  /* 0x000000ff6c6c7208 */ /* 0x000fe40001800000 */
[----:B------:R-:W-:Y:S02]  /*69d0*/  F2FP.F16.F32.PACK_AB R111, R111, R142 ;  /* 0x0000008e6f6f723e */ /* 0x000fe400000000ff */
[----:B------:R-:W-:-:S02]  /*69e0*/  F2FP.F16.F32.PACK_AB R109, R141, R112 ;  /* 0x000000708d6d723e */ /* 0x000fc400000000ff */
[----:B------:R-:W-:Y:S01]  /*69f0*/  F2FP.F16.F32.PACK_AB R108, R108, R113 ;  /* 0x000000716c6c723e */ /* 0x000fe200000000ff */
[----:B------:R-:W-:Y:S06]  /*6a00*/  BRA `(.L_x_12199) ;  /* 0x0000000400747947 */ /* 0x000fec0003800000 */
.L_x_12200:
        /* <DEDUP_REMOVED lines=9> */
[----:B------:R-:W-:Y:S02]  /*6aa0*/  HFMA2 R114, -RZ, RZ, 0, 0 ;  /* 0x00000000ff727431 */ /* 0x000fe400000001ff */
[--C-:B------:R-:W-:Y:S01]  /*6ab0*/  FFMA.FTZ R154, R154, UR23, R115.reuse ;  /* 0x000000179a9a7c23 */ /* 0x100fe20008010073 */
[----:B------:R-:W-:Y:S01]  /*6ac0*/  FMUL.FTZ R153, R153, UR11 ;  /* 0x0000000b99997c20 */ /* 0x000fe20008410000 */
[----:B------:R-:W-:Y:S01]  /*6ad0*/  FMUL.FTZ R113, R113, UR10 ;  /* 0x0000000a71717c20 */ /* 0x000fe20008410000 */
[----:B------:R-:W-:Y:S01]  /*6ae0*/  LOP3.LUT P5, RZ, R118, 0xff0000, RZ, 0xc0, !PT ;  /* 0x00ff000076ff7812 */ /* 0x000fe200078ac0ff */
[--C-:B-----5:R-:W-:Y:S01]  /*6af0*/  @P0 HADD2.F32 R112, -RZ, R110.reuse.H0_H0 ;  /* 0x2000006eff700230 */ /* 0x120fe20000004100 */
[----:B------:R-:W-:Y:S01]  /*6b00*/  LOP3.LUT P3, RZ, R119, 0xff0000, RZ, 0xc0, !PT ;  /* 0x00ff000077ff7812 */ /* 0x000fe2000786c0ff */
[----:B------:R-:W-:Y:S01]  /*6b10*/  FMUL.FTZ R113, R113, UR7 ;  /* 0x0000000771717c20 */ /* 0x000fe20008410000 */
[----:B------:R-:W-:Y:S01]  /*6b20*/  FADD.FTZ R154, R151, -R154 ;  /* 0x8000009a979a7221 */ /* 0x000fe20000010000 */
[----:B------:R-:W-:Y:S01]  /*6b30*/  @P4 HADD2.F32 R121, -RZ, R110.H1_H1 ;  /* 0x3000006eff794230 */ /* 0x000fe20000004100 */
[----:B------:R-:W-:Y:S01]  /*6b40*/  MOV R120, RZ ;  /* 0x000000ff00787202 */ /* 0x000fe20000000f00 */
[-C--:B------:R-:W-:Y:S01]  /*6b50*/  @P0 FMUL.FTZ R114, R112, R113.reuse ;  /* 0x0000007170720220 */ /* 0x080fe20000410000 */
[----:B------:R-:W-:Y:S01]  /*6b60*/  FMUL.FTZ R112, R153, UR10 ;  /* 0x0000000a99707c20 */ /* 0x000fe20008410000 */
[----:B------:R-:W-:Y:S01]  /*6b70*/  FMUL.FTZ R154, R154, UR11 ;  /* 0x0000000b9a9a7c20 */ /* 0x000fe20008410000 */
[----:B------:R-:W-:Y:S01]  /*6b80*/  FMUL.FTZ R113, R24, R113 ;  /* 0x0000007118717220 */ /* 0x000fe20000410000 */
[----:B------:R-:W-:Y:S01]  /*6b90*/  FFMA.FTZ R155, R155, UR23, R115 ;  /* 0x000000179b9b7c23 */ /* 0x000fe20008010073 */
[----:B------:R-:W-:Y:S01]  /*6ba0*/  FMUL.FTZ R110, R112, UR7 ;  /* 0x00000007706e7c20 */ /* 0x000fe20008410000 */
[----:B------:R-:W-:Y:S01]  /*6bb0*/  FMUL.FTZ R112, R146, UR11 ;  /* 0x0000000b92707c20 */ /* 0x000fe20008410000 */
[----:B------:R-:W-:Y:S01]  /*6bc0*/  @P5 HADD2.F32 R122, -RZ, R109.H0_H0 ;  /* 0x2000006dff7a5230 */ /* 0x000fe20000004100 */
[----:B------:R-:W-:Y:S01]  /*6bd0*/  FSEL R113, R113, RZ, P0 ;  /* 0x000000ff71717208 */ /* 0x000fe20000000000 */
[----:B------:R-:W-:Y:S01]  /*6be0*/  @P4 FMUL.FTZ R120, R121, R110 ;  /* 0x0000006e79784220 */ /* 0x000fe20000410000 */
[----:B------:R-:W-:Y:S01]  /*6bf0*/  FMUL.FTZ R112, R112, UR10 ;  /* 0x0000000a70707c20 */ /* 0x000fe20008410000 */
[----:B------:R-:W-:-:S02]  /*6c00*/  HFMA2 R121, -RZ, RZ, 0, 0 ;  /* 0x00000000ff797431 */ /* 0x000fc400000001ff */
[----:B------:R-:W-:Y:S02]  /*6c10*/  @P3 HADD2.F32 R142, -RZ, R111.H0_H0 ;  /* 0x2000006fff8e3230 */ /* 0x000fe40000004100 */
[----:B------:R-:W-:Y:S01]  /*6c20*/  FMUL.FTZ R110, R25, R110 ;  /* 0x0000006e196e7220 */ /* 0x000fe20000410000 */
[----:B------:R-:W-:Y:S01]  /*6c30*/  FMUL.FTZ R123, R112, UR7 ;  /* 0x00000007707b7c20 */ /* 0x000fe20008410000 */
[----:B------:R-:W-:Y:S01]  /*6c40*/  FMUL.FTZ R112, R154, UR10 ;  /* 0x0000000a9a707c20 */ /* 0x000fe20008410000 */
[----:B------:R-:W-:Y:S01]  /*6c50*/  ISETP.GE.U32.AND P0, PT, R118, RZ, PT ;  /* 0x000000ff7600720c */ /* 0x000fe20003f06070 */
[----:B------:R-:W-:Y:S01]  /*6c60*/  FADD.FTZ R155, R152, -R155 ;  /* 0x8000009b989b7221 */ /* 0x000fe20000010000 */
[-C--:B------:R-:W-:Y:S01]  /*6c70*/  @P5 FMUL.FTZ R121, R122, R123.reuse ;  /* 0x0000007b7a795220 */ /* 0x080fe20000410000 */
[----:B------:R-:W-:Y:S01]  /*6c80*/  FMUL.FTZ R149, R112, UR7 ;  /* 0x0000000770957c20 */ /* 0x000fe20008410000 */
[----:B------:R-:W-:Y:S01]  /*6c90*/  MOV R122, RZ ;  /* 0x000000ff007a7202 */ /* 0x000fe20000000f00 */
[----:B------:R-:W-:Y:S01]  /*6ca0*/  FMUL.FTZ R112, R22, R123 ;  /* 0x0000007b16707220 */ /* 0x000fe20000410000 */
[----:B------:R-:W-:Y:S01]  /*6cb0*/  FSEL R110, R110, RZ, P4 ;  /* 0x000000ff6e6e7208 */ /* 0x000fe20002000000 */
[-C--:B------:R-:W-:Y:S01]  /*6cc0*/  @P3 FMUL.FTZ R122, R142, R149.reuse ;  /* 0x000000958e7a3220 */ /* 0x080fe20000410000 */
[----:B------:R-:W-:Y:S01]  /*6cd0*/  FMUL.FTZ R142, R26, R149 ;  /* 0x000000951a8e7220 */ /* 0x000fe20000410000 */
[----:B------:R-:W-:Y:S01]  /*6ce0*/  LOP3.LUT P4, RZ, R118, 0xff, RZ, 0xc0, !PT ;  /* 0x000000ff76ff7812 */ /* 0x000fe2000788c0ff */
[----:B------:R-:W-:Y:S01]  /*6cf0*/  FMUL.FTZ R155, R155, UR11 ;  /* 0x0000000b9b9b7c20 */ /* 0x000fe20008410000 */
[----:B------:R-:W-:-:S02]  /*6d00*/  FSEL R112, R112, RZ, P5 ;  /* 0x000000ff70707208 */ /* 0x000fc40002800000 */
[----:B------:R-:W-:Y:S02]  /*6d10*/  FSEL R142, R142, RZ, P3 ;  /* 0x000000ff8e8e7208 */ /* 0x000fe40001800000 */
[C---:B------:R-:W-:Y:S02]  /*6d20*/  LOP3.LUT P5, RZ, R118.reuse, 0xff000000, RZ, 0xc0, !PT ;  /* 0xff00000076ff7812 */ /* 0x040fe400078ac0ff */
[----:B------:R-:W-:Y:S01]  /*6d30*/  LOP3.LUT P3, RZ, R118, 0xff00, RZ, 0xc0, !PT ;  /* 0x0000ff0076ff7812 */ /* 0x000fe2000786c0ff */
[--C-:B------:R-:W-:Y:S01]  /*6d40*/  FFMA.FTZ R118, R143, UR23, R115.reuse ;  /* 0x000000178f767c23 */ /* 0x100fe20008010073 */
[----:B------:R-:W-:Y:S01]  /*6d50*/  ISETP.GE.U32.AND.EX P0, PT, R119, 0x1000000, PT, P0 ;  /* 0x010000007700780c */ /* 0x000fe20003f06100 */
[--C-:B------:R-:W-:Y:S01]  /*6d60*/  FFMA.FTZ R119, R140, UR23, R115.reuse ;  /* 0x000000178c777c23 */ /* 0x100fe20008010073 */
[----:B------:R-:W-:Y:S01]  /*6d70*/  MOV R123, RZ ;  /* 0x000000ff007b7202 */ /* 0x000fe20000000f00 */
[----:B------:R-:W-:Y:S01]  /*6d80*/  FADD.FTZ R147, R147, -R118 ;  /* 0x8000007693937221 */ /* 0x000fe20000010000 */
[----:B------:R-:W-:Y:S01]  /*6d90*/  FFMA.FTZ R118, R141, UR23, R115 ;  /* 0x000000178d767c23 */ /* 0x000fe20008010073 */
[----:B------:R-:W-:Y:S01]  /*6da0*/  FADD.FTZ R119, R144, -R119 ;  /* 0x8000007790777221 */ /* 0x000fe20000010000 */
[----:B------:R-:W-:-:S02]  /*6db0*/  @P4 HADD2.F32 R146, -RZ, R108.H0_H0 ;  /* 0x2000006cff924230 */ /* 0x000fc40000004100 */
[----:B------:R-:W-:Y:S01]  /*6dc0*/  FMUL.FTZ R147, R147, UR11 ;  /* 0x0000000b93937c20 */ /* 0x000fe20008410000 */
[----:B------:R-:W-:Y:S01]  /*6dd0*/  FADD.FTZ R145, R145, -R118 ;  /* 0x8000007691917221 */ /* 0x000fe20000010000 */
[----:B------:R-:W-:Y:S02]  /*6de0*/  HFMA2 R118, -RZ, RZ, 0, 0 ;  /* 0x00000000ff767431 */ /* 0x000fe400000001ff */
[----:B------:R-:W-:Y:S02]  /*6df0*/  @P5 HADD2.F32 R109, -RZ, R109.H1_H1 ;  /* 0x3000006dff6d5230 */ /* 0x000fe40000004100 */
[----:B------:R-:W-:Y:S01]  /*6e00*/  FMUL.FTZ R144, R147, UR10 ;  /* 0x0000000a93907c20 */ /* 0x000fe20008410000 */
[----:B------:R-:W-:Y:S01]  /*6e10*/  FMUL.FTZ R119, R119, UR11 ;  /* 0x0000000b77777c20 */ /* 0x000fe20008410000 */
[----:B------:R-:W-:Y:S01]  /*6e20*/  @P0 HADD2.F32 R111, -RZ, R111.H1_H1 ;  /* 0x3000006fff6f0230 */ /* 0x000fe20000004100 */
[----:B------:R-:W-:Y:S01]  /*6e30*/  F2FP.F16.F32.PACK_AB R110, R110, R113 ;  /* 0x000000716e6e723e */ /* 0x000fe200000000ff */
        /* <DEDUP_REMOVED lines=10> */
[----:B------:R-:W-:Y:S01]  /*6ee0*/  FMUL.FTZ R109, R145, UR11 ;  /* 0x0000000b916d7c20 */ /* 0x000fe20008410000 */
[----:B------:R-:W-:Y:S01]  /*6ef0*/  FMUL.FTZ R111, R27, R140 ;  /* 0x0000008c1b6f7220 */ /* 0x000fe20000410000 */
[----:B------:R-:W-:Y:S01]  /*6f00*/  MOV R140, RZ ;  /* 0x000000ff008c7202 */ /* 0x000fe20000000f00 */
[-C--:B------:R-:W-:Y:S01]  /*6f10*/  @P4 FMUL.FTZ R119, R146, R141.reuse ;  /* 0x0000008d92774220 */ /* 0x080fe20000410000 */
[----:B------:R-:W-:Y:S01]  /*6f20*/  FMUL.FTZ R109, R109, UR10 ;  /* 0x0000000a6d6d7c20 */ /* 0x000fe20008410000 */
[----:B------:R-:W-:Y:S01]  /*6f30*/  FMUL.FTZ R108, R20, R141 ;  /* 0x0000008d146c7220 */ /* 0x000fe20000410000 */
        /* <DEDUP_REMOVED lines=9> */
[----:B------:R-:W-:-:S07]  /*6fd0*/  F2FP.F16.F32.PACK_AB R108, R113, R108 ;  /* 0x0000006c716c723e */ /* 0x000fce00000000ff */
.L_x_12199:
        /* <DEDUP_REMOVED lines=9> */
[----:B0-----:R-:W-:Y:S01]  /*7070*/  @P2 IMAD.WIDE.U32 R112, R177, 0x20, R112 ;  /* 0x00000020b1702825 */ /* 0x001fe200078e0070 */
[----:B------:R-:W-:-:S02]  /*7080*/  MOV R142, 0x10 ;  /* 0x00000010008e7802 */ /* 0x000fc40000000f00 */
[----:B------:R-:W-:Y:S02]  /*7090*/  MOV R141, 0x10 ;  /* 0x00000010008d7802 */ /* 0x000fe40000000f00 */
[----:B------:R-:W-:Y:S04]  /*70a0*/  @P2 STG.E.128 desc[UR16][R112.64], R100 ;  /* 0x0000006470002986 */ /* 0x000fe8000c101d10 */
[----:B------:R0:W-:Y:S02]  /*70b0*/  @P2 STG.E.128 desc[UR16][R112.64+0x10], R104 ;  /* 0x0000106870002986 */ /* 0x0001e4000c101d10 */
[----:B0-----:R-:W-:-:S05]  /*70c0*/  IMAD.WIDE.U32 R112, R177, R142, UR26 ;  /* 0x0000001ab1707e25 */ /* 0x001fca000f8e008e */
        /* <DEDUP_REMOVED lines=28> */
[----:B------:R-:W-:Y:S01]  /*7290*/  FADD.FTZ R105, R128, -R103 ;  /* 0x8000006780697221 */ /* 0x000fe20000010000 */
[----:B------:R-:W-:Y:S01]  /*72a0*/  LOP3.LUT P5, RZ, R117, 0xff, RZ, 0xc0, !PT ;  /* 0x000000ff75ff7812 */ /* 0x000fe200078ac0ff */
[----:B------:R-:W-:Y:S01]  /*72b0*/  FFMA.FTZ R103, R104, UR11, R95 ;  /* 0x0000000b68677c23 */ /* 0x000fe2000801005f */
[----:B------:R-:W-:Y:S01]  /*72c0*/  FFMA.FTZ R102, R101, UR11, R94 ;  /* 0x0000000b65667c23 */ /* 0x000fe2000801005e */
[----:B------:R-:W-:Y:S01]  /*72d0*/  FFMA.FTZ R104, R105, UR11, R96 ;  /* 0x0000000b69687c23 */ /* 0x000fe20008010060 */
[----:B------:R-:W-:Y:S01]  /*72e0*/  CS2R R118, SRZ ;  /* 0x0000000000767805 */ /* 0x000fe2000001ff00 */
[----:B------:R-:W-:Y:S01]  /*72f0*/  FMUL.FTZ R105, R103, UR10 ;  /* 0x0000000a67697c20 */ /* 0x000fe20008410000 */
[----:B------:R-:W-:Y:S01]  /*7300*/  FMUL.FTZ R101, R102, UR10 ;  /* 0x0000000a66657c20 */ /* 0x000fe20008410000 */
[----:B-----5:R-:W-:-:S02]  /*7310*/  @P0 HADD2.F32 R100, -RZ, R109.H0_H0 ;  /* 0x2000006dff640230 */ /* 0x020fc40000004100 */
[----:B------:R-:W-:Y:S01]  /*7320*/  FMUL.FTZ R112, R104, UR10 ;  /* 0x0000000a68707c20 */ /* 0x000fe20008410000 */
[----:B------:R-:W-:Y:S02]  /*7330*/  @P1 HADD2.F32 R109, -RZ, R109.H1_H1 ;  /* 0x3000006dff6d1230 */ /* 0x000fe40000004100 */
[----:B------:R-:W-:Y:S01]  /*7340*/  FMUL.FTZ R106, R105, UR7 ;  /* 0x00000007696a7c20 */ /* 0x000fe20008410000 */
[----:B------:R-:W-:Y:S01]  /*7350*/  FMUL.FTZ R101, R101, UR7 ;  /* 0x0000000765657c20 */ /* 0x000fe20008410000 */
[----:B------:R-:W-:Y:S01]  /*7360*/  FFMA.FTZ R114, R137, UR23, R115 ;  /* 0x0000001789727c23 */ /* 0x000fe20008010073 */
[----:B------:R-:W-:Y:S01]  /*7370*/  FMUL.FTZ R105, R112, UR7 ;  /* 0x0000000770697c20 */ /* 0x000fe20008410000 */
[----:B------:R-:W-:Y:S01]  /*7380*/  @P1 FMUL.FTZ R119, R109, R106 ;  /* 0x0000006a6d771220 */ /* 0x000fe20000410000 */
[----:B------:R-:W-:Y:S01]  /*7390*/  FMUL.FTZ R109, R30, R101 ;  /* 0x000000651e6d7220 */ /* 0x000fe20000410000 */
[----:B------:R-:W-:Y:S01]  /*73a0*/  @P5 HADD2.F32 R107, -RZ, R110.H0_H0 ;  /* 0x2000006eff6b5230 */ /* 0x000fe20000004100 */
[----:B------:R-:W-:-:S02]  /*73b0*/  LOP3.LUT P4, RZ, R117, 0xff00, RZ, 0xc0, !PT ;  /* 0x0000ff0075ff7812 */ /* 0x000fc4000788c0ff */
[----:B------:R-:W-:Y:S01]  /*73c0*/  CS2R R120, SRZ ;  /* 0x0000000000787805 */ /* 0x000fe2000001ff00 */
[----:B------:R-:W-:Y:S01]  /*73d0*/  FADD.FTZ R114, R129, -R114 ;  /* 0x8000007281727221 */ /* 0x000fe20000010000 */
[----:B------:R-:W-:Y:S01]  /*73e0*/  FMUL.FTZ R113, R32, R105 ;  /* 0x0000006920717220 */ /* 0x000fe20000410000 */
[----:B------:R-:W-:Y:S01]  /*73f0*/  @P0 FMUL.FTZ R120, R100, R101 ;  /* 0x0000006564780220 */ /* 0x000fe20000410000 */
[----:B------:R-:W-:Y:S01]  /*7400*/  FMUL.FTZ R112, R31, R106 ;  /* 0x0000006a1f707220 */ /* 0x000fe20000410000 */
[----:B------:R-:W-:Y:S01]  /*7410*/  FSEL R109, R109, RZ, P0 ;  /* 0x000000ff6d6d7208 */ /* 0x000fe20000000000 */
[----:B------:R-:W-:Y:S01]  /*7420*/  @P5 FMUL.FTZ R118, R107, R105 ;  /* 0x000000696b765220 */ /* 0x000fe20000410000 */
[----:B------:R-:W-:Y:S01]  /*7430*/  ISETP.GE.U32.AND P0, PT, R116, RZ, PT ;  /* 0x000000ff7400720c */ /* 0x000fe20003f06070 */
[----:B------:R-:W-:Y:S01]  /*7440*/  FFMA.FTZ R105, R114, UR11, R97 ;  /* 0x0000000b72697c23 */ /* 0x000fe20008010061 */
[----:B------:R-:W-:Y:S01]  /*7450*/  FSEL R113, R113, RZ, P5 ;  /* 0x000000ff71717208 */ /* 0x000fe20002800000 */
[--C-:B------:R-:W-:Y:S01]  /*7460*/  FFMA.FTZ R132, R132, UR23, R115.reuse ;  /* 0x0000001784847c23 */ /* 0x100fe20008010073 */
[--C-:B------:R-:W-:Y:S01]  /*7470*/  FFMA.FTZ R138, R138, UR23, R115.reuse ;  /* 0x000000178a8a7c23 */ /* 0x100fe20008010073 */
[--C-:B------:R-:W-:Y:S01]  /*7480*/  FFMA.FTZ R122, R139, UR23, R115.reuse ;  /* 0x000000178b7a7c23 */ /* 0x100fe20008010073 */
[----:B------:R-:W-:Y:S01]  /*7490*/  FSEL R112, R112, RZ, P1 ;  /* 0x000000ff70707208 */ /* 0x000fe20000800000 */
[----:B------:R-:W-:Y:S01]  /*74a0*/  FFMA.FTZ R115, R130, UR23, R115 ;  /* 0x0000001782737c23 */ /* 0x000fe20008010073 */
[----:B------:R-:W-:Y:S01]  /*74b0*/  LOP3.LUT P5, RZ, R117, 0xff0000, RZ, 0xc0, !PT ;  /* 0x00ff000075ff7812 */ /* 0x000fe200078ac0ff */
[----:B------:R-:W-:Y:S01]  /*74c0*/  FMUL.FTZ R101, R105, UR10 ;  /* 0x0000000a69657c20 */ /* 0x000fe20008410000 */
[----:B------:R-:W-:Y:S01]  /*74d0*/  ISETP.GE.U32.AND.EX P0, PT, R117, 0x1000000, PT, P0 ;  /* 0x010000007500780c */ /* 0x000fe20003f06100 */
[----:B------:R-:W-:Y:S01]  /*74e0*/  FADD.FTZ R115, R124, -R115 ;  /* 0x800000737c737221 */ /* 0x000fe20000010000 */
[C---:B------:R-:W-:Y:S01]  /*74f0*/  LOP3.LUT P3, RZ, R116.reuse, 0xff, RZ, 0xc0, !PT ;  /* 0x000000ff74ff7812 */ /* 0x040fe2000786c0ff */
[----:B------:R-:W-:Y:S01]  /*7500*/  @P4 HADD2.F32 R100, -RZ, R110.H1_H1 ;  /* 0x3000006eff644230 */ /* 0x000fe20000004100 */
[----:B------:R-:W-:Y:S01]  /*7510*/  LOP3.LUT P1, RZ, R116, 0xff00, RZ, 0xc0, !PT ;  /* 0x0000ff0074ff7812 */ /* 0x000fe2000782c0ff */
[----:B------:R-:W-:Y:S01]  /*7520*/  FADD.FTZ R131, R131, -R138 ;  /* 0x8000008a83837221 */ /* 0x000fe20000010000 */
[----:B------:R-:W-:Y:S01]  /*7530*/  FMUL.FTZ R124, R101, UR7 ;  /* 0x00000007657c7c20 */ /* 0x000fe20008410000 */
[----:B------:R-:W-:Y:S01]  /*7540*/  FADD.FTZ R132, R125, -R132 ;  /* 0x800000847d847221 */ /* 0x000fe20000010000 */
[----:B------:R-:W-:Y:S01]  /*7550*/  FADD.FTZ R126, R133, -R122 ;  /* 0x8000007a857e7221 */ /* 0x000fe20000010000 */
[----:B------:R-:W-:Y:S01]  /*7560*/  CS2R R116, SRZ ;  /* 0x0000000000747805 */ /* 0x000fe2000001ff00 */
[----:B------:R-:W-:Y:S01]  /*7570*/  FFMA.FTZ R106, R131, UR11, R98 ;  /* 0x0000000b836a7c23 */ /* 0x000fe20008010062 */
[----:B------:R-:W-:Y:S01]  /*7580*/  @P4 FMUL.FTZ R116, R100, R124 ;  /* 0x0000007c64744220 */ /* 0x000fe20000410000 */
[----:B------:R-:W-:Y:S01]  /*7590*/  FFMA.FTZ R107, R126, UR11, R99 ;  /* 0x0000000b7e6b7c23 */ /* 0x000fe20008010063 */
[----:B------:R-:W-:Y:S01]  /*75a0*/  FFMA.FTZ R100, R115, UR11, R92 ;  /* 0x0000000b73647c23 */ /* 0x000fe2000801005c */
[----:B------:R-:W-:Y:S01]  /*75b0*/  FFMA.FTZ R101, R132, UR11, R93 ;  /* 0x0000000b84657c23 */ /* 0x000fe2000801005d */
[----:B------:R-:W-:-:S02]  /*75c0*/  @P5 HADD2.F32 R125, -RZ, R111.H0_H0 ;  /* 0x2000006fff7d5230 */ /* 0x000fc40000004100 */
[----:B------:R-:W-:Y:S01]  /*75d0*/  FMUL.FTZ R127, R107, UR10 ;  /* 0x0000000a6b7f7c20 */ /* 0x000fe20008410000 */
[----:B------:R-:W-:Y:S02]  /*75e0*/  @P0 HADD2.F32 R128, -RZ, R111.H1_H1 ;  /* 0x3000006fff800230 */ /* 0x000fe40000004100 */
[----:B------:R-:W-:Y:S01]  /*75f0*/  FMUL.FTZ R111, R106, UR10 ;  /* 0x0000000a6a6f7c20 */ /* 0x000fe20008410000 */
[--C-:B------:R-:W-:Y:S02]  /*7600*/  @P3 HADD2.F32 R110, -RZ, R108.reuse.H0_H0 ;  /* 0x2000006cff6e3230 */ /* 0x100fe40000004100 */
[----:B------:R-:W-:Y:S01]  /*7610*/  FMUL.FTZ R115, R101, UR10 ;  /* 0x0000000a65737c20 */ /* 0x000fe20008410000 */
[----:B------:R-:W-:Y:S02]  /*7620*/  @P1 HADD2.F32 R114, -RZ, R108.H1_H1 ;  /* 0x3000006cff721230 */ /* 0x000fe40000004100 */
        /* <DEDUP_REMOVED lines=20> */
[----:B------:R-:W-:Y:S02]  /*7770*/  F2FP.F16.F32.PACK_AB R111, R108, R125 ;  /* 0x0000007d6c6f723e */ /* 0x000fe400000000ff */
[----:B------:R-:W-:Y:S02]  /*7780*/  F2FP.F16.F32.PACK_AB R110, R110, R113 ;  /* 0x000000716e6e723e */ /* 0x000fe400000000ff */
[----:B------:R-:W-:-:S02]  /*7790*/  F2FP.F16.F32.PACK_AB R109, R112, R109 ;  /* 0x0000006d706d723e */ /* 0x000fc400000000ff */
[----:B------:R-:W-:Y:S01]  /*77a0*/  F2FP.F16.F32.PACK_AB R108, R115, R114 ;  /* 0x00000072736c723e */ /* 0x000fe200000000ff */
[----:B------:R-:W-:Y:S06]  /*77b0*/  BRA `(.L_x_12203) ;  /* 0x0000001000487947 */ /* 0x000fec0003800000 */
.L_x_12202:
        /* <DEDUP_REMOVED lines=10> */
[----:B------:R-:W-:-:S02]  /*7860*/  HFMA2 R120, -RZ, RZ, 0, 0 ;  /* 0x00000000ff787431 */ /* 0x000fc400000001ff */
[----:B------:R-:W-:Y:S01]  /*7870*/  FFMA.FTZ R123, R121, UR11, R96 ;  /* 0x0000000b797b7c23 */ /* 0x000fe20008010060 */
[----:B------:R-:W-:Y:S01]  /*7880*/  FFMA.FTZ R112, R112, UR11, R95 ;  /* 0x0000000b70707c23 */ /* 0x000fe2000801005f */
[--C-:B-----5:R-:W-:Y:S01]  /*7890*/  @P0 HADD2.F32 R122, -RZ, R109.reuse.H0_H0 ;  /* 0x2000006dff7a0230 */ /* 0x120fe20000004100 */
[----:B------:R-:W-:Y:S01]  /*78a0*/  CS2R R118, SRZ ;  /* 0x0000000000767805 */ /* 0x000fe2000001ff00 */
[----:B------:R-:W-:Y:S02]  /*78b0*/  @P1 HADD2.F32 R121, -RZ, R109.H1_H1 ;  /* 0x3000006dff791230 */ /* 0x000fe40000004100 */
[----:B------:R-:W-:Y:S01]  /*78c0*/  FMUL.FTZ R109, R113, UR10 ;  /* 0x0000000a716d7c20 */ /* 0x000fe20008410000 */
[----:B------:R-:W-:Y:S01]  /*78d0*/  FMUL.FTZ R113, R123, UR10 ;  /* 0x0000000a7b717c20 */ /* 0x000fe20008410000 */
[----:B------:R-:W-:Y:S01]  /*78e0*/  FMUL.FTZ R112, R112, UR10 ;  /* 0x0000000a70707c20 */ /* 0x000fe20008410000 */
[--C-:B------:R-:W-:Y:S02]  /*78f0*/  @P5 HADD2.F32 R126, -RZ, R110.reuse.H0_H0 ;  /* 0x2000006eff7e5230 */ /* 0x100fe40000004100 */
[----:B------:R-:W-:Y:S01]  /*7900*/  FMUL.FTZ R109, R109, UR7 ;  /* 0x000000076d6d7c20 */ /* 0x000fe20008410000 */
[----:B------:R-:W-:Y:S01]  /*7910*/  FMUL.FTZ R113, R113, UR7 ;  /* 0x0000000771717c20 */ /* 0x000fe20008410000 */
[----:B------:R-:W-:Y:S01]  /*7920*/  FMUL.FTZ R112, R112, UR7 ;  /* 0x0000000770707c20 */ /* 0x000fe20008410000 */
[--C-:B------:R-:W-:Y:S01]  /*7930*/  FFMA.FTZ R134, R137, UR23, R115.reuse ;  /* 0x0000001789867c23 */ /* 0x100fe20008010073 */
[-C--:B------:R-:W-:Y:S01]  /*7940*/  @P0 FMUL.FTZ R120, R122, R109.reuse ;  /* 0x0000006d7a780220 */ /* 0x080fe20000410000 */
[----:B------:R-:W-:Y:S01]  /*7950*/  FMUL.FTZ R109, R30, R109 ;  /* 0x0000006d1e6d7220 */ /* 0x000fe20000410000 */
[-C--:B------:R-:W-:Y:S01]  /*7960*/  @P5 FMUL.FTZ R118, R126, R113.reuse ;  /* 0x000000717e765220 */ /* 0x080fe20000410000 */
[-C--:B------:R-:W-:Y:S01]  /*7970*/  @P1 FMUL.FTZ R119, R121, R112.reuse ;  /* 0x0000007079771220 */ /* 0x080fe20000410000 */
[----:B------:R-:W-:Y:S01]  /*7980*/  FMUL.FTZ R113, R32, R113 ;  /* 0x0000007120717220 */ /* 0x000fe20000410000 */
[----:B------:R-:W-:Y:S01]  /*7990*/  FMUL.FTZ R112, R31, R112 ;  /* 0x000000701f707220 */ /* 0x000fe20000410000 */
[----:B------:R-:W-:Y:S01]  /*79a0*/  FSEL R109, R109, RZ, P0 ;  /* 0x000000ff6d6d7208 */ /* 0x000fe20000000000 */
[----:B------:R-:W-:Y:S01]  /*79b0*/  FADD.FTZ R134, R129, -R134 ;  /* 0x8000008681867221 */ /* 0x000fe20000010000 */
[----:B------:R-:W-:Y:S01]  /*79c0*/  ISETP.GE.U32.AND P0, PT, R116, RZ, PT ;  /* 0x000000ff7400720c */ /* 0x000fe20003f06070 */
[--C-:B------:R-:W-:Y:S01]  /*79d0*/  FFMA.FTZ R114, R139, UR23, R115.reuse ;  /* 0x000000178b727c23 */ /* 0x100fe20008010073 */
[----:B------:R-:W-:Y:S01]  /*79e0*/  FSEL R113, R113, RZ, P5 ;  /* 0x000000ff71717208 */ /* 0x000fe20002800000 */
[--C-:B------:R-:W-:Y:S01]  /*79f0*/  FFMA.FTZ R132, R132, UR23, R115.reuse ;  /* 0x0000001784847c23 */ /* 0x100fe20008010073 */
[C---:B------:R-:W-:Y:S01]  /*7a00*/  LOP3.LUT P4, RZ, R117.reuse, 0xff00, RZ, 0xc0, !PT ;  /* 0x0000ff0075ff7812 */ /* 0x040fe2000788c0ff */
[----:B------:R-:W-:Y:S01]  /*7a10*/  FFMA.FTZ R138, R138, UR23, R115 ;  /* 0x000000178a8a7c23 */ /* 0x000fe20008010073 */
[----:B------:R-:W-:Y:S01]  /*7a20*/  FSEL R112, R112, RZ, P1 ;  /* 0x000000ff70707208 */ /* 0x000fe20000800000 */
[----:B------:R-:W-:Y:S01]  /*7a30*/  FFMA.FTZ R134, R134, UR11, R97 ;  /* 0x0000000b86867c23 */ /* 0x000fe20008010061 */
[C---:B------:R-:W-:Y:S01]  /*7a40*/  LOP3.LUT P5, RZ, R117.reuse, 0xff0000, RZ, 0xc0, !PT ;  /* 0x00ff000075ff7812 */ /* 0x040fe200078ac0ff */
[----:B------:R-:W-:Y:S01]  /*7a50*/  FFMA.FTZ R115, R130, UR23, R115 ;  /* 0x0000001782737c23 */ /* 0x000fe20008010073 */
[----:B------:R-:W-:Y:S01]  /*7a60*/  ISETP.GE.U32.AND.EX P0, PT, R117, 0x1000000, PT, P0 ;  /* 0x010000007500780c */ /* 0x000fe20003f06100 */
[----:B------:R-:W-:Y:S01]  /*7a70*/  FADD.FTZ R126, R133, -R114 ;  /* 0x80000072857e7221 */ /* 0x000fe20000010000 */
[C---:B------:R-:W-:Y:S01]  /*7a80*/  LOP3.LUT P3, RZ, R116.reuse, 0xff, RZ, 0xc0, !PT ;  /* 0x000000ff74ff7812 */ /* 0x040fe2000786c0ff */
[----:B------:R-:W-:Y:S01]  /*7a90*/  FADD.FTZ R132, R125, -R132 ;  /* 0x800000847d847221 */ /* 0x000fe20000010000 */
[----:B------:R-:W-:Y:S01]  /*7aa0*/  LOP3.LUT P1, RZ, R116, 0xff00, RZ, 0xc0, !PT ;  /* 0x0000ff0074ff7812 */ /* 0x000fe2000782c0ff */
[----:B------:R-:W-:Y:S01]  /*7ab0*/  FADD.FTZ R131, R131, -R138 ;  /* 0x8000008a83837221 */ /* 0x000fe20000010000 */
[----:B------:R-:W-:Y:S01]  /*7ac0*/  FMUL.FTZ R114, R134, UR10 ;  /* 0x0000000a86727c20 */ /* 0x000fe20008410000 */
[----:B------:R-:W-:Y:S01]  /*7ad0*/  FADD.FTZ R115, R124, -R115 ;  /* 0x800000737c737221 */ /* 0x000fe20000010000 */
[----:B------:R-:W-:-:S02]  /*7ae0*/  @P4 HADD2.F32 R117, -RZ, R110.H1_H1 ;  /* 0x3000006eff754230 */ /* 0x000fc40000004100 */
[----:B------:R-:W-:Y:S01]  /*7af0*/  FFMA.FTZ R110, R132, UR11, R93 ;  /* 0x0000000b846e7c23 */ /* 0x000fe2000801005d */
[----:B------:R-:W-:Y:S01]  /*7b00*/  FMUL.FTZ R124, R114, UR7 ;  /* 0x00000007727c7c20 */ /* 0x000fe20008410000 */
[--C-:B------:R-:W-:Y:S02]  /*7b10*/  @P5 HADD2.F32 R130, -RZ, R111.reuse.H0_H0 ;  /* 0x2000006fff825230 */ /* 0x100fe40000004100 */
[----:B------:R-:W-:Y:S01]  /*7b20*/  FFMA.FTZ R114, R126, UR11, R99 ;  /* 0x0000000b7e727c23 */ /* 0x000fe20008010063 */
[----:B------:R-:W-:Y:S02]  /*7b30*/  @P0 HADD2.F32 R129, -RZ, R111.H1_H1 ;  /* 0x3000006fff810230 */ /* 0x000fe40000004100 */
[----:B------:R-:W-:Y:S01]  /*7b40*/  FFMA.FTZ R111, R131, UR11, R98 ;  /* 0x0000000b836f7c23 */ /* 0x000fe20008010062 */
[--C-:B------:R-:W-:Y:S01]  /*7b50*/  @P3 HADD2.F32 R128, -RZ, R108.reuse.H0_H0 ;  /* 0x2000006cff803230 */ /* 0x100fe20000004100 */
[----:B------:R-:W-:Y:S01]  /*7b60*/  MOV R116, RZ ;  /* 0x000000ff00747202 */ /* 0x000fe20000000f00 */
[----:B------:R-:W-:-:S02]  /*7b70*/  @P1 HADD2.F32 R127, -RZ, R108.H1_H1 ;  /* 0x3000006cff7f1230 */ /* 0x000fc40000004100 */
[----:B------:R-:W-:Y:S01]  /*7b80*/  FFMA.FTZ R108, R115, UR11, R92 ;  /* 0x0000000b736c7c23 */ /* 0x000fe2000801005c */
[----:B------:R-:W-:Y:S01]  /*7b90*/  FMUL.FTZ R111, R111, UR10 ;  /* 0x0000000a6f6f7c20 */ /* 0x000fe20008410000 */
[----:B------:R-:W-:Y:S01]  /*7ba0*/  FMUL.FTZ R110, R110, UR10 ;  /* 0x0000000a6e6e7c20 */ /* 0x000fe20008410000 */
[----:B------:R-:W-:Y:S01]  /*7bb0*/  @P4 FMUL.FTZ R116, R117, R124 ;  /* 0x0000007c75744220 */ /* 0x000fe20000410000 */
[----:B------:R-:W-:Y:S01]  /*7bc0*/  FMUL.FTZ R114, R114, UR10 ;  /* 0x0000000a72727c20 */ /* 0x000fe20008410000 */
[----:B------:R-:W-:Y:S01]  /*7bd0*/  FMUL.FTZ R108, R108, UR10 ;  /* 0x0000000a6c6c7c20 */ /* 0x000fe20008410000 */
[----:B------:R-:W-:Y:S02]  /*7be0*/  HFMA2 R117, -RZ, RZ, 0, 0 ;  /* 0x00000000ff757431 */ /* 0x000fe400000001ff */
[----:B------:R-:W-:Y:S01]  /*7bf0*/  FMUL.FTZ R111, R111, UR7 ;  /* 0x000000076f6f7c20 */ /* 0x000fe20008410000 */
[----:B------:R-:W-:Y:S01]  /*7c00*/  FMUL.FTZ R110, R110, UR7 ;  /* 0x000000076e6e7c20 */ /* 0x000fe20008410000 */
[----:B------:R-:W-:Y:S01]  /*7c10*/  FMUL.FTZ R126, R114, UR7 ;  /* 0x00000007727e7c20 */ /* 0x000fe20008410000 */
[----:B------:R-:W-:Y:S01]  /*7c20*/  FMUL.FTZ R125, R108, UR7 ;  /* 0x000000076c7d7c20 */ /* 0x000fe20008410000 */
[----:B------:R-:W-:Y:S01]  /*7c30*/  MOV R121, RZ ;  /* 0x000000ff00797202 */ /* 0x000fe20000000f00 */
[-C--:B------:R-:W-:Y:S01]  /*7c40*/  @P5 FMUL.FTZ R117, R130, R111.reuse ;  /* 0x0000006f82755220 */ /* 0x080fe20000410000 */
[----:B------:R-:W-:Y:S01]  /*7c50*/  @P1 FMUL.FTZ R121, R127, R110 ;  /* 0x0000006e7f791220 */ /* 0x000fe20000410000 */
[----:B------:R-:W-:Y:S01]  /*7c60*/  FMUL.FTZ R114, R34, R111 ;  /* 0x0000006f22727220 */ /* 0x000fe20000410000 */
[----:B------:R-:W-:Y:S01]  /*7c70*/  FMUL.FTZ R115, R35, R126 ;  /* 0x0000007e23737220 */ /* 0x000fe20000410000 */
[----:B------:R-:W-:Y:S01]  /*7c80*/  FMUL.FTZ R111, R33, R124 ;  /* 0x0000007c216f7220 */ /* 0x000fe20000410000 */
[----:B------:R-:W-:Y:S01]  /*7c90*/  FMUL.FTZ R108, R28, R125 ;  /* 0x0000007d1c6c7220 */ /* 0x000fe20000410000 */
[----:B------:R-:W-:Y:S01]  /*7ca0*/  FMUL.FTZ R110, R29, R110 ;  /* 0x0000006e1d6e7220 */ /* 0x000fe20000410000 */
[----:B------:R-:W-:-:S02]  /*7cb0*/  CS2R R122, SRZ ;  /* 0x00000000007a7805 */ /* 0x000fc4000001ff00 */
[----:B------:R-:W-:Y:S01]  /*7cc0*/  FSEL R124, R114, RZ, P5 ;  /* 0x000000ff727c7208 */ /* 0x000fe20002800000 */
[----:B------:R-:W-:Y:S01]  /*7cd0*/  @P3 FMUL.FTZ R122, R128, R125 ;  /* 0x0000007d807a3220 */ /* 0x000fe20000410000 */
[----:B------:R-:W-:Y:S01]  /*7ce0*/  FSEL R115, R115, RZ, P0 ;  /* 0x000000ff73737208 */ /* 0x000fe20000000000 */
[----:B------:R-:W-:Y:S01]  /*7cf0*/  @P0 FMUL.FTZ R123, R129, R126 ;  /* 0x0000007e817b0220 */ /* 0x000fe20000410000 */
[----:B------:R-:W-:Y:S02]  /*7d00*/  FSEL R114, R111, RZ, P4 ;  /* 0x000000ff6f727208 */ /* 0x000fe40002000000 */
[----:B------:R-:W-:Y:S02]  /*7d10*/  FSEL R108, R108, RZ, P3 ;  /* 0x000000ff6c6c7208 */ /* 0x000fe40001800000 */
[----:B------:R-:W-:Y:S02]  /*7d20*/  FSEL R125, R110, RZ, P1 ;  /* 0x000000ff6e7d7208 */ /* 0x000fe40000800000 */
[----:B------:R-:W-:-:S02]  /*7d30*/  F2FP.F16.F32.PACK_AB R111, R115, R124 ;  /* 0x0000007c736f723e */ /* 0x000fc400000000ff */
[----:B------:R-:W-:Y:S02]  /*7d40*/  F2FP.F16.F32.PACK_AB R110, R114, R113 ;  /* 0x00000071726e723e */ /* 0x000fe400000000ff */
[----:B------:R-:W-:Y:S02]  /*7d50*/  F2FP.F16.F32.PACK_AB R109, R112, R109 ;  /* 0x0000006d706d723e */ /* 0x000fe400000000ff */
[----:B------:R-:W-:Y:S01]  /*7d60*/  F2FP.F16.F32.PACK_AB R108, R125, R108 ;  /* 0x0000006c7d6c723e */ /* 0x000fe200000000ff */
[----:B------:R-:W-:Y:S06]  /*7d70*/  BRA `(.L_x_12203) ;  /* 0x0000000800d87947 */ /* 0x000fec0003800000 */
.L_x_12201:
        /* <DEDUP_REMOVED lines=21> */
[--C-:B------:R-:W-:Y:S01]  /*7ed0*/  FFMA.FTZ R122, R137, UR23, R115.reuse ;  /* 0x00000017897a7c23 */ /* 0x100fe20008010073 */
[----:B------:R-:W-:Y:S01]  /*7ee0*/  FMUL.FTZ R105, R106, UR7 ;  /* 0x000000076a697c20 */ /* 0x000fe20008410000 */
[----:B------:R-:W-:Y:S01]  /*7ef0*/  CS2R R120, SRZ ;  /* 0x0000000000787805 */ /* 0x000fe2000001ff00 */
[-C--:B------:R-:W-:Y:S01]  /*7f00*/  @P1 FMUL.FTZ R119, R109, R100.reuse ;  /* 0x000000646d771220 */ /* 0x080fe20000410000 */
[-C--:B------:R-:W-:Y:S01]  /*7f10*/  FMUL.FTZ R109, R30, R101.reuse ;  /* 0x000000651e6d7220 */ /* 0x080fe20000410000 */
[--C-:B------:R-:W-:Y:S01]  /*7f20*/  @P5 HADD2.F32 R114, -RZ, R110.reuse.H0_H0 ;  /* 0x2000006eff725230 */ /* 0x100fe20000004100 */
[----:B------:R-:W-:Y:S01]  /*7f30*/  LOP3.LUT P4, RZ, R117, 0xff00, RZ, 0xc0, !PT ;  /* 0x0000ff0075ff7812 */ /* 0x000fe2000788c0ff */
[----:B------:R-:W-:Y:S01]  /*7f40*/  FADD.FTZ R122, R129, -R122 ;  /* 0x8000007a817a7221 */ /* 0x000fe20000010000 */
[----:B------:R-:W-:Y:S01]  /*7f50*/  @P0 FMUL.FTZ R120, R112, R101 ;  /* 0x0000006570780220 */ /* 0x000fe20000410000 */
[-C--:B------:R-:W-:Y:S01]  /*7f60*/  FMUL.FTZ R113, R32, R105.reuse ;  /* 0x0000006920717220 */ /* 0x080fe20000410000 */
[----:B------:R-:W-:Y:S01]  /*7f70*/  FMUL.FTZ R112, R31, R100 ;  /* 0x000000641f707220 */ /* 0x000fe20000410000 */
[----:B------:R-:W-:Y:S01]  /*7f80*/  FSEL R109, R109, RZ, P0 ;  /* 0x000000ff6d6d7208 */ /* 0x000fe20000000000 */
[----:B------:R-:W-:Y:S01]  /*7f90*/  @P5 FMUL.FTZ R118, R114, R105 ;  /* 0x0000006972765220 */ /* 0x000fe20000410000 */
[----:B------:R-:W-:Y:S01]  /*7fa0*/  ISETP.GE.U32.AND P0, PT, R116, RZ, PT ;  /* 0x000000ff7400720c */ /* 0x000fe20003f06070 */
[----:B------:R-:W-:Y:S01]  /*7fb0*/  FMUL.FTZ R105, R122, UR11 ;  /* 0x0000000b7a697c20 */ /* 0x000fe20008410000 */
[----:B------:R-:W-:Y:S01]  /*7fc0*/  FSEL R113, R113, RZ, P5 ;  /* 0x000000ff71717208 */ /* 0x000fe20002800000 */
[--C-:B------:R-:W-:Y:S01]  /*7fd0*/  FFMA.FTZ R132, R132, UR23, R115.reuse ;  /* 0x0000001784847c23 */ /* 0x100fe20008010073 */
[----:B------:R-:W-:Y:S01]  /*7fe0*/  FSEL R112, R112, RZ, P1 ;  /* 0x000000ff70707208 */ /* 0x000fe20000800000 */
[--C-:B------:R-:W-:Y:S01]  /*7ff0*/  FFMA.FTZ R138, R138, UR23, R115.reuse ;  /* 0x000000178a8a7c23 */ /* 0x100fe20008010073 */
[----:B------:R-:W-:Y:S01]  /*8000*/  LOP3.LUT P5, RZ, R117, 0xff0000, RZ, 0xc0, !PT ;  /* 0x00ff000075ff7812 */ /* 0x000fe200078ac0ff */
[--C-:B------:R-:W-:Y:S01]  /*8010*/  FFMA.FTZ R134, R139, UR23, R115.reuse ;  /* 0x000000178b867c23 */ /* 0x100fe20008010073 */
[----:B------:R-:W-:Y:S01]  /*8020*/  ISETP.GE.U32.AND.EX P0, PT, R117, 0x1000000, PT, P0 ;  /* 0x010000007500780c */ /* 0x000fe20003f06100 */
[----:B------:R-:W-:Y:S01]  /*8030*/  FMUL.FTZ R100, R105, UR10 ;  /* 0x0000000a69647c20 */ /* 0x000fe20008410000 */
[----:B------:R-:W-:Y:S01]  /*8040*/  LOP3.LUT P3, RZ, R116, 0xff, RZ, 0xc0, !PT ;  /* 0x000000ff74ff7812 */ /* 0x000fe2000786c0ff */
[----:B------:R-:W-:Y:S01]  /*8050*/  FFMA.FTZ R115, R130, UR23, R115 ;  /* 0x0000001782737c23 */ /* 0x000fe20008010073 */
[----:B------:R-:W-:Y:S01]  /*8060*/  LOP3.LUT P1, RZ, R116, 0xff00, RZ, 0xc0, !PT ;  /* 0x0000ff0074ff7812 */ /* 0x000fe2000782c0ff */
[----:B------:R-:W-:-:S02]  /*8070*/  @P4 HADD2.F32 R101, -RZ, R110.H1_H1 ;  /* 0x3000006eff654230 */ /* 0x000fc40000004100 */
[----:B------:R-:W-:Y:S01]  /*8080*/  FADD.FTZ R138, R131, -R138 ;  /* 0x8000008a838a7221 */ /* 0x000fe20000010000 */
[----:B------:R-:W-:Y:S01]  /*8090*/  FMUL.FTZ R114, R100, UR7 ;  /* 0x0000000764727c20 */ /* 0x000fe20008410000 */
[----:B------:R-:W-:Y:S01]  /*80a0*/  FADD.FTZ R132, R125, -R132 ;  /* 0x800000847d847221 */ /* 0x000fe20000010000 */
[----:B------:R-:W-:Y:S01]  /*80b0*/  FADD.FTZ R134, R133, -R134 ;  /* 0x8000008685867221 */ /* 0x000fe20000010000 */
[----:B------:R-:W-:Y:S01]  /*80c0*/  FADD.FTZ R115, R124, -R115 ;  /* 0x800000737c737221 */ /* 0x000fe20000010000 */
[----:B------:R-:W-:Y:S01]  /*80d0*/  CS2R R116, SRZ ;  /* 0x0000000000747805 */ /* 0x000fe2000001ff00 */
[----:B------:R-:W-:Y:S01]  /*80e0*/  FMUL.FTZ R106, R138, UR11 ;  /* 0x0000000b8a6a7c20 */ /* 0x000fe20008410000 */
[----:B------:R-:W-:Y:S01]  /*80f0*/  @P4 FMUL.FTZ R116, R101, R114 ;  /* 0x0000007265744220 */ /* 0x000fe20000410000 */
[----:B------:R-:W-:Y:S01]  /*8100*/  FMUL.FTZ R107, R134, UR11 ;  /* 0x0000000b866b7c20 */ /* 0x000fe20008410000 */
[----:B------:R-:W-:Y:S01]  /*8110*/  FMUL.FTZ R100, R115, UR11 ;  /* 0x0000000b73647c20 */ /* 0x000fe20008410000 */
[----:B------:R-:W-:Y:S01]  /*8120*/  FMUL.FTZ R101, R132, UR11 ;  /* 0x0000000b84657c20 */ /* 0x000fe20008410000 */
        /* <DEDUP_REMOVED lines=32> */
.L_x_12204:
        /* <DEDUP_REMOVED lines=10> */
[----:B------:R-:W-:-:S02]  /*83d0*/  HFMA2 R120, -RZ, RZ, 0, 0 ;  /* 0x00000000ff787431 */ /* 0x000fc400000001ff */
[----:B------:R-:W-:Y:S01]  /*83e0*/  FMUL.FTZ R128, R128, UR11 ;  /* 0x0000000b80807c20 */ /* 0x000fe20008410000 */
[----:B------:R-:W-:Y:S01]  /*83f0*/  FMUL.FTZ R112, R112, UR11 ;  /* 0x0000000b70707c20 */ /* 0x000fe20008410000 */
        /* <DEDUP_REMOVED lines=24> */
[--C-:B------:R-:W-:Y:S01]  /*8580*/  FFMA.FTZ R138, R138, UR23, R115.reuse ;  /* 0x000000178a8a7c23 */ /* 0x100fe20008010073 */
[----:B------:R-:W-:Y:S01]  /*8590*/  FSEL R112, R112, RZ, P1 ;  /* 0x000000ff70707208 */ /* 0x000fe20000800000 */
[----:B------:R-:W-:Y:S01]  /*85a0*/  FMUL.FTZ R134, R134, UR11 ;  /* 0x0000000b86867c20 */ /* 0x000fe20008410000 */
        /* <DEDUP_REMOVED lines=11> */
[----:B------:R-:W-:Y:S01]  /*8660*/  FMUL.FTZ R110, R132, UR11 ;  /* 0x0000000b846e7c20 */ /* 0x000fe20008410000 */
[----:B------:R-:W-:Y:S01]  /*8670*/  FMUL.FTZ R124, R114, UR7 ;  /* 0x00000007727c7c20 */ /* 0x000fe20008410000 */
[--C-:B------:R-:W-:Y:S02]  /*8680*/  @P5 HADD2.F32 R130, -RZ, R111.reuse.H0_H0 ;  /* 0x2000006fff825230 */ /* 0x100fe40000004100 */
[----:B------:R-:W-:Y:S01]  /*8690*/  FMUL.FTZ R114, R133, UR11 ;  /* 0x0000000b85727c20 */ /* 0x000fe20008410000 */
[----:B------:R-:W-:Y:S02]  /*86a0*/  @P0 HADD2.F32 R129, -RZ, R111.H1_H1 ;  /* 0x3000006fff810230 */ /* 0x000fe40000004100 */
[----:B------:R-:W-:Y:S01]  /*86b0*/  FMUL.FTZ R111, R138, UR11 ;  /* 0x0000000b8a6f7c20 */ /* 0x000fe20008410000 */
[--C-:B------:R-:W-:Y:S01]  /*86c0*/  @P3 HADD2.F32 R128, -RZ, R108.reuse.H0_H0 ;  /* 0x2000006cff803230 */ /* 0x100fe20000004100 */
[----:B------:R-:W-:Y:S01]  /*86d0*/  MOV R116, RZ ;  /* 0x000000ff00747202 */ /* 0x000fe20000000f00 */
[----:B------:R-:W-:-:S02]  /*86e0*/  @P1 HADD2.F32 R127, -RZ, R108.H1_H1 ;  /* 0x3000006cff7f1230 */ /* 0x000fc40000004100 */
[----:B------:R-:W-:Y:S01]  /*86f0*/  FMUL.FTZ R108, R115, UR11 ;  /* 0x0000000b736c7c20 */ /* 0x000fe20008410000 */
        /* <DEDUP_REMOVED lines=29> */
[----:B------:R-:W-:-:S07]  /*88d0*/  F2FP.F16.F32.PACK_AB R108, R125, R108 ;  /* 0x0000006c7d6c723e */ /* 0x000fce00000000ff */
.L_x_12203:
        /* <DEDUP_REMOVED lines=113> */
.L_x_12188:
        /* <DEDUP_REMOVED lines=36> */
.L_x_12206:
        /* <DEDUP_REMOVED lines=13> */
.L_x_15733:


//--------------------- .text._ZN10layer_norm22ln_bwd_finalize_kernelINS_22Kernel_traits_finalizeILj4096Ef6__halffS2_fjLb1ELj1024ELj4ENS_18Kernel_traits_baseILj4096EfS2_fS2_fjLj1024EEEEELb1ELb0EEEvNS_9BwdParamsE --------------------------
	.section	.text._ZN10layer_norm22ln_bwd_finalize_kernelINS_22Kernel_traits_finalizeILj4096Ef6__halffS2_fjLb1ELj1024ELj4ENS_18Kernel_traits_baseILj4096EfS2_fS2_fjLj1024EEEEELb1ELb0EEEvNS_9BwdParamsE,"ax",@progbits
	.align	128
        .global         _ZN10layer_norm22ln_bwd_finalize_kernelINS_22Kernel_traits_finalizeILj4096Ef6__halffS2_fjLb1ELj1024ELj4ENS_18Kernel_traits_baseILj4096EfS2_fS2_fjLj1024EEEEELb1ELb0EEEvNS_9BwdParamsE
        .type           _ZN10layer_norm22ln_bwd_finalize_kernelINS_22Kernel_traits_finalizeILj4096Ef6__halffS2_fjLb1ELj1024ELj4ENS_18Kernel_traits_baseILj4096EfS2_fS2_fjLj1024EEEEELb1ELb0EEEvNS_9BwdParamsE,@function
        .size           _ZN10layer_norm22ln_bwd_finalize_kernelINS_22Kernel_traits_finalizeILj4096Ef6__halffS2_fjLb1ELj1024ELj4ENS_18Kernel_traits_baseILj4096EfS2_fS2_fjLj1024EEEEELb1ELb0EEEvNS_9BwdParamsE,(.L_x_15734 - _ZN10layer_norm22ln_bwd_finalize_kernelINS_22Kernel_traits_finalizeILj4096Ef6__halffS2_fjLb1ELj1024ELj4ENS_18Kernel_traits_baseILj4096EfS2_fS2_fjLj1024EEEEELb1ELb0EEEvNS_9BwdParamsE)
        .other          _ZN10layer_norm22ln_bwd_finalize_kernelINS_22Kernel_traits_finalizeILj4096Ef6__halffS2_fjLb1ELj1024ELj4ENS_18Kernel_traits_baseILj4096EfS2_fS2_fjLj1024EEEEELb1ELb0EEEvNS_9BwdParamsE,@"STO_CUDA_ENTRY STV_DEFAULT"
_ZN10layer_norm22ln_bwd_finalize_kernelINS_22Kernel_traits_finalizeILj4096Ef6__halffS2_fjLb1ELj1024ELj4ENS_18Kernel_traits_baseILj4096EfS2_fS2_fjLj1024EEEEELb1ELb0EEEvNS_9BwdParamsE:
.text._ZN10layer_norm22ln_bwd_finalize_kernelINS_22Kernel_traits_finalizeILj4096Ef6__halffS2_fjLb1ELj1024ELj4ENS_18Kernel_traits_baseILj4096EfS2_fS2_fjLj1024EEEEELb1ELb0EEEvNS_9BwdParamsE:
        /* <DEDUP_REMOVED lines=57> */
.L_x_12211:
        /* <DEDUP_REMOVED lines=87> */
.L_x_12210:
[----:B------:R-:W-:Y:S05]  /*0900*/  BSYNC.RECONVERGENT B1 ;  /* 0x0000000000017941 */ /* 0x000fea0003800200 */
.L_x_12209:
        /* <DEDUP_REMOVED lines=50> */
.L_x_12213:
[----:B------:R-:W-:Y:S05]  /*0c30*/  BSYNC.RECONVERGENT B1 ;  /* 0x0000000000017941 */ /* 0x000fea0003800200 */
.L_x_12212:
        /* <DEDUP_REMOVED lines=29> */
.L_x_12215:
[----:B------:R-:W-:Y:S05]  /*0e10*/  BSYNC.RECONVERGENT B1 ;  /* 0x0000000000017941 */ /* 0x000fea0003800200 */
.L_x_12214:
        /* <DEDUP_REMOVED lines=14> */
.L_x_12208:
[----:B------:R-:W-:Y:S05]  /*0f00*/  BSYNC.RECONVERGENT B0 ;  /* 0x0000000000007941 */ /* 0x000fea0003800200 */
.L_x_12207:
        /* <DEDUP_REMOVED lines=75> */
.L_x_12216:
        /* <DEDUP_REMOVED lines=12> */
.L_x_15734:


//--------------------- .text._ZN10layer_norm13ln_bwd_kernelINS_13Kernel_traitsIf6__halffS2_fjLj4096ELj1ELj1ELj4ELj16ENS_18Kernel_traits_baseILj4096EfS2_fS2_fjLj128EEEEELb1ELb1ELb1ELb0EEEvNS_9BwdParamsE --------------------------
	.section	.text._ZN10layer_norm13ln_bwd_kernelINS_13Kernel_traitsIf6__halffS2_fjLj4096ELj1ELj1ELj4ELj16ENS_18Kernel_traits_baseILj4096EfS2_fS2_fjLj128EEEEELb1ELb1ELb1ELb0EEEvNS_9BwdParamsE,"ax",@progbits
	.align	128
        .global         _ZN10layer_norm13ln_bwd_kernelINS_13Kernel_traitsIf6__halffS2_fjLj4096ELj1ELj1ELj4ELj16ENS_18Kernel_traits_baseILj4096EfS2_fS2_fjLj128EEEEELb1ELb1ELb1ELb0EEEvNS_9BwdParamsE
        .type           _ZN10layer_norm13ln_bwd_kernelINS_13Kernel_traitsIf6__halffS2_fjLj4096ELj1ELj1ELj4ELj16ENS_18Kernel_traits_baseILj4096EfS2_fS2_fjLj128EEEEELb1ELb1ELb1ELb0EEEvNS_9BwdParamsE,@function
        .size           _ZN10layer_norm13ln_bwd_kernelINS_13Kernel_traitsIf6__halffS2_fjLj4096ELj1ELj1ELj4ELj16ENS_18Kernel_traits_baseILj4096EfS2_fS2_fjLj128EEEEELb1ELb1ELb1ELb0EEEvNS_9BwdParamsE,(.L_x_15735 - _ZN10layer_norm13ln_bwd_kernelINS_13Kernel_traitsIf6__halffS2_fjLj4096ELj1ELj1ELj4ELj16ENS_18Kernel_traits_baseILj4096EfS2_fS2_fjLj128EEEEELb1ELb1ELb1ELb0EEEvNS_9BwdParamsE)
        .other          _ZN10layer_norm13ln_bwd_kernelINS_13Kernel_traitsIf6__halffS2_fjLj4096ELj1ELj1ELj4ELj16ENS_18Kernel_traits_baseILj4096EfS2_fS2_fjLj128EEEEELb1ELb1ELb1ELb0EEEvNS_9BwdParamsE,@"STO_CUDA_ENTRY STV_DEFAULT"
_ZN10layer_norm13ln_bwd_kernelINS_13Kernel_traitsIf6__halffS2_fjLj4096ELj1ELj1ELj4ELj16ENS_18Kernel_traits_baseILj4096EfS2_fS2_fjLj128EEEEELb1ELb1ELb1ELb0EEEvNS_9BwdParamsE:
.text._ZN10layer_norm13ln_bwd_kernelINS_13Kernel_traitsIf6__halffS2_fjLj4096ELj1ELj1ELj4ELj16ENS_18Kernel_traits_baseILj4096EfS2_fS2_fjLj128EEEEELb1ELb1ELb1ELb0EEEvNS_9BwdParamsE:
        /* <DEDUP_REMOVED lines=196> */
.L_x_12488:
[----:B0-----:R-:W-:-:S06]  /*0c40*/  UIMAD.WIDE UR6, UR11, 0x4, UR18 ;  /* 0x000000040b0678a5 */ /* 0x001fcc000f8e0212 */
[----:B-123--:R-:W-:Y:S02]  /*0c50*/  MOV R192, UR6 ;  /* 0x0000000600c07c02 */ /* 0x00efe40008000f00 */
[----:B------:R-:W-:-:S05]  /*0c60*/  MOV R193, UR7 ;  /* 0x0000000700c17c02 */ /* 0x000fca0008000f00 */
[----:B------:R0:W2:Y:S01]  /*0c70*/  LDG.E R3, desc[UR20][R192.64] ;  /* 0x00000014c0037981 */ /* 0x0000a2000c1e1900 */
[----:B------:R-:W-:-:S06]  /*0c80*/  UIMAD.WIDE UR6, UR11, 0x4, UR14 ;  /* 0x000000040b0678a5 */ /* 0x000fcc000f8e020e */
[----:B0-----:R-:W-:Y:S02]  /*0c90*/  MOV R192, UR6 ;  /* 0x0000000600c07c02 */ /* 0x001fe40008000f00 */
        /* <DEDUP_REMOVED lines=51> */
[----:B------:R-:W2:Y:S07]  /*0fd0*/  LDL.LU R251, [R1+0x38] ;  /* 0x0000380001fb7983 */ /* 0x000eae0000300800 */
[----:B------:R-:W1:Y:S01]  /*0fe0*/  LDC.64 R196, c[0x0][0x428] ;  /* 0x00010a00ffc47b82 */ /* 0x000e620000000a00 */
[----:B------:R-:W-:Y:S01]  /*0ff0*/  ISETP.NE.U32.AND P0, PT, RZ, UR24, PT ;  /* 0x00000018ff007c0c */ /* 0x000fe2000bf05070 */
[----:B------:R-:W3:Y:S06]  /*1000*/  LDL R248, [R1+0xb8] ;  /* 0x0000b80001f87983 */ /* 0x000eec0000100800 */
[----:B------:R-:W4:Y:S01]  /*1010*/  LDC.64 R226, c[0x0][0x3b0] ;  /* 0x0000ec00ffe27b82 */ /* 0x000f220000000a00 */
[----:B0-----:R-:W-:-:S04]  /*1020*/  IMAD.WIDE.U32 R200, R3, 0x20, R200 ;  /* 0x0000002003c87825 */ /* 0x001fc800078e00c8 */
[----:B-1----:R-:W-:Y:S01]  /*1030*/  IMAD.WIDE.U32 R196, R228, 0x10, R196 ;  /* 0x00000010e4c47825 */ /* 0x002fe200078e00c4 */
[----:B------:R-:W2:Y:S01]  /*1040*/  LDG.E.128 R192, desc[UR20][R200.64] ;  /* 0x00000014c8c07981 */ /* 0x000ea2000c1e1d00 */
[----:B------:R-:W-:-:S03]  /*1050*/  ISETP.NE.AND.EX P0, PT, RZ, UR25, PT, P0 ;  /* 0x00000019ff007c0c */ /* 0x000fc6000bf05300 */
[----:B------:R-:W3:Y:S04]  /*1060*/  LDL.LU R249, [R1+0x3c] ;  /* 0x00003c0001f97983 */ /* 0x000ee80000300800 */
[----:B------:R-:W3:Y:S04]  /*1070*/  LDG.E.128 R196, desc[UR20][R196.64] ;  /* 0x00000014c4c47981 */ /* 0x000ee8000c1e1d00 */
[----:B------:R-:W3:Y:S02]  /*1080*/  LDG.E.128 R200, desc[UR20][R200.64+0x10] ;  /* 0x00001014c8c87981 */ /* 0x000ee4000c1e1d00 */
[----:B------:R-:W0:Y:S02]  /*1090*/  @P0 LDC.64 R206, c[0x0][0x438] ;  /* 0x00010e00ffce0b82 */ /* 0x000e240000000a00 */
[----:B------:R-:W3:Y:S04]  /*10a0*/  LDL R247, [R1+0xbc] ;  /* 0x0000bc0001f77983 */ /* 0x000ee80000100800 */
[----:B------:R-:W3:Y:S04]  /*10b0*/  LDL R246, [R1+0xa0] ;  /* 0x0000a00001f67983 */ /* 0x000ee80000100800 */
[----:B------:R-:W3:Y:S01]  /*10c0*/  LDL R245, [R1+0xa4] ;  /* 0x0000a40001f57983 */ /* 0x000ee20000100800 */
[----:B0-----:R-:W-:-:S05]  /*10d0*/  @P0 IMAD.WIDE.U32 R206, R3, 0x20, R206 ;  /* 0x0000002003ce0825 */ /* 0x001fca00078e00ce */
[----:B------:R-:W5:Y:S04]  /*10e0*/  @P0 LDG.E.128 R32, desc[UR20][R206.64] ;  /* 0x00000014ce200981 */ /* 0x000f68000c1e1d00 */
[----:B------:R4:W5:Y:S02]  /*10f0*/  @P0 LDG.E.128 R28, desc[UR20][R206.64+0x10] ;  /* 0x00001014ce1c0981 */ /* 0x000964000c1e1d00 */
[----:B----4-:R-:W-:-:S06]  /*1100*/  IMAD.WIDE.U32 R206, R4, 0x8, R226 ;  /* 0x0000000804ce7825 */ /* 0x010fcc00078e00e2 */
[----:B------:R-:W5:Y:S01]  /*1110*/  LDG.E.64 R206, desc[UR20][R206.64] ;  /* 0x00000014cece7981 */ /* 0x000f62000c1e1b00 */
[----:B--2---:R-:W-:Y:S01]  /*1120*/  FADD.FTZ R243, R194, -UR34 ;  /* 0x80000022c2f37e21 */ /* 0x004fe20008010000 */
[----:B------:R-:W-:Y:S01]  /*1130*/  FADD.FTZ R227, R195, -UR34 ;  /* 0x80000022c3e37e21 */ /* 0x000fe20008010000 */
[----:B------:R-:W-:Y:S01]  /*1140*/  FADD.FTZ R0, R192, -UR34 ;  /* 0x80000022c0007e21 */ /* 0x000fe20008010000 */
[----:B------:R-:W-:Y:S01]  /*1150*/  FADD.FTZ R244, R193, -UR34 ;  /* 0x80000022c1f47e21 */ /* 0x000fe20008010000 */
[----:B------:R-:W-:Y:S01]  /*1160*/  FMUL.FTZ R252, R243, UR32 ;  /* 0x00000020f3fc7c20 */ /* 0x000fe20008410000 */
[--C-:B---3--:R-:W-:Y:S02]  /*1170*/  HADD2.F32 R195, -RZ, R198.reuse.H0_H0 ;  /* 0x200000c6ffc37230 */ /* 0x108fe40000004100 */
[----:B------:R-:W-:Y:S02]  /*1180*/  HADD2.F32 R194, -RZ, R198.H1_H1 ;  /* 0x300000c6ffc27230 */ /* 0x000fe40000004100 */
[----:B------:R-:W-:-:S02]  /*1190*/  HADD2.F32 R193, -RZ, R199.H0_H0 ;  /* 0x200000c7ffc17230 */ /* 0x000fc40000004100 */
[----:B------:R-:W-:Y:S01]  /*11a0*/  FADD.FTZ R198, R200, -UR34 ;  /* 0x80000022c8c67e21 */ /* 0x000fe20008010000 */
[----:B------:R-:W-:Y:S01]  /*11b0*/  HADD2.F32 R192, -RZ, R199.H1_H1 ;  /* 0x300000c7ffc07230 */ /* 0x000fe20000004100 */
[----:B------:R-:W2:Y:S01]  /*11c0*/  LDL R200, [R1+0xb4] ;  /* 0x0000b40001c87983 */ /* 0x000ea20000100800 */
[----:B------:R-:W-:Y:S01]  /*11d0*/  FADD.FTZ R199, R201, -UR34 ;  /* 0x80000022c9c77e21 */ /* 0x000fe20008010000 */
[----:B------:R-:W-:Y:S02]  /*11e0*/  FMUL.FTZ R250, R227, UR32 ;  /* 0x00000020e3fa7c20 */ /* 0x000fe40008410000 */
[----:B------:R-:W3:Y:S04]  /*11f0*/  LDL.LU R201, [R1+0x34] ;  /* 0x0000340001c97983 */ /* 0x000ee80000300800 */
[----:B------:R-:W4:Y:S04]  /*1200*/  LDL R243, [R1+0xb0] ;  /* 0x0000b00001f37983 */ /* 0x000f280000100800 */
[----:B------:R-:W2:Y:S01]  /*1210*/  LDL.LU R227, [R1+0x30] ;  /* 0x0000300001e37983 */ /* 0x000ea20000300800 */
[----:B------:R-:W-:-:S02]  /*1220*/  HADD2.F32 R19, -RZ, R196.H0_H0 ;  /* 0x200000c4ff137230 */ /* 0x000fc40000004100 */
[----:B------:R-:W-:Y:S01]  /*1230*/  FMUL.FTZ R0, R0, UR32 ;  /* 0x0000002000007c20 */ /* 0x000fe20008410000 */
[----:B------:R-:W-:Y:S02]  /*1240*/  HADD2.F32 R226, -RZ, R196.H1_H1 ;  /* 0x300000c4ffe27230 */ /* 0x000fe40000004100 */
[----:B------:R-:W-:Y:S01]  /*1250*/  FMUL.FTZ R244, R244, UR32 ;  /* 0x00000020f4f47c20 */ /* 0x000fe20008410000 */
[--C-:B------:R-:W-:Y:S02]  /*1260*/  HADD2.F32 R196, -RZ, R197.reuse.H0_H0 ;  /* 0x200000c5ffc47230 */ /* 0x100fe40000004100 */
[----:B------:R-:W-:Y:S02]  /*1270*/  HADD2.F32 R197, -RZ, R197.H1_H1 ;  /* 0x300000c5ffc57230 */ /* 0x000fe40000004100 */
[----:B------:R-:W-:Y:S01]  /*1280*/  STL [R1+0x4], R244 ;  /* 0x000004f401007387 */ /* 0x000fe20000100800 */
[----:B------:R-:W-:Y:S02]  /*1290*/  FFMA.FTZ R251, R252, R196, R251 ;  /* 0x000000c4fcfb7223 */ /* 0x000fe400000100fb */
[----:B------:R-:W-:Y:S01]  /*12a0*/  FFMA.FTZ R249, R250, R197, R249 ;  /* 0x000000c5faf97223 */ /* 0x000fe200000100f9 */
[----:B---3--:R-:W-:Y:S01]  /*12b0*/  FFMA.FTZ R201, R244, R226, R201 ;  /* 0x000000e2f4c97223 */ /* 0x008fe200000100c9 */
[----:B--2---:R-:W-:-:S05]  /*12c0*/  FFMA.FTZ R227, R0, R19, R227 ;  /* 0x0000001300e37223 */ /* 0x004fca00000100e3 */
[----:B------:R-:W-:Y:S04]  /*12d0*/  STL [R1+0x30], R227 ;  /* 0x000030e301007387 */ /* 0x000fe80000100800 */
[----:B------:R0:W-:Y:S04]  /*12e0*/  STL [R1+0x34], R201 ;  /* 0x000034c901007387 */ /* 0x0001e80000100800 */
[----:B------:R1:W-:Y:S01]  /*12f0*/  STL [R1+0x38], R251 ;  /* 0x000038fb01007387 */ /* 0x0003e20000100800 */
[----:B0-----:R-:W-:Y:S01]  /*1300*/  FMUL.FTZ R201, R200, R226 ;  /* 0x000000e2c8c97220 */ /* 0x001fe20000410000 */
[----:B-1----:R-:W-:-:S04]  /*1310*/  FMUL.FTZ R251, R248, R196 ;  /* 0x000000c4f8fb7220 */ /* 0x002fc80000410000 */
[----:B------:R-:W-:Y:S01]  /*1320*/  STL [R1], R201 ;  /* 0x000000c901007387 */ /* 0x000fe20000100800 */
[----:B------:R-:W-:-:S03]  /*1330*/  FMUL.FTZ R248, R198, UR32 ;  /* 0x00000020c6f87c20 */ /* 0x000fc60008410000 */
[----:B------:R-:W2:Y:S04]  /*1340*/  LDL R200, [R1+0xa8] ;  /* 0x0000a80001c87983 */ /* 0x000ea80000100800 */
[----:B------:R0:W-:Y:S04]  /*1350*/  STL [R1+0x3c], R249 ;  /* 0x00003cf901007387 */ /* 0x0001e80000100800 */
[----:B------:R-:W3:Y:S01]  /*1360*/  LDL R198, [R1+0xac] ;  /* 0x0000ac0001c67983 */ /* 0x000ee20000100800 */
[----:B------:R-:W-:Y:S01]  /*1370*/  FADD.FTZ R96, R96, R19 ;  /* 0x0000001360607221 */ /* 0x000fe20000010000 */
[----:B----4-:R-:W-:Y:S01]  /*1380*/  FMUL.FTZ R19, R243, R19 ;  /* 0x00000013f3137220 */ /* 0x010fe20000410000 */
[----:B------:R-:W-:-:S03]  /*1390*/  FADD.FTZ R98, R98, R196 ;  /* 0x000000c462627221 */ /* 0x000fc60000010000 */
[----:B------:R-:W-:Y:S01]  /*13a0*/  FFMA.FTZ R196, R0, R19, RZ ;  /* 0x0000001300c47223 */ /* 0x000fe200000100ff */
[----:B0-----:R-:W-:Y:S01]  /*13b0*/  FMUL.FTZ R249, R247, R197 ;  /* 0x000000c5f7f97220 */ /* 0x001fe20000410000 */
[----:B------:R-:W-:Y:S01]  /*13c0*/  FMUL.FTZ R247, R246, R195 ;  /* 0x000000c3f6f77220 */ /* 0x000fe20000410000 */
[----:B------:R-:W-:Y:S01]  /*13d0*/  FMUL.FTZ R246, R199, UR32 ;  /* 0x00000020c7f67c20 */ /* 0x000fe20008410000 */
[----:B------:R-:W-:Y:S01]  /*13e0*/  FADD.FTZ R203, R203, -UR34 ;  /* 0x80000022cbcb7e21 */ /* 0x000fe20008010000 */
[----:B------:R-:W-:Y:S01]  /*13f0*/  FFMA.FTZ R196, R244, R201, R196 ;  /* 0x000000c9f4c47223 */ /* 0x000fe200000100c4 */
[----:B------:R-:W-:Y:S01]  /*1400*/  FADD.FTZ R92, R92, R195 ;  /* 0x000000c35c5c7221 */ /* 0x000fe20000010000 */
[----:B------:R-:W-:Y:S01]  /*1410*/  FFMA.FTZ R124, R248, R195, R124 ;  /* 0x000000c3f87c7223 */ /* 0x000fe2000001007c */
[----:B------:R-:W-:Y:S01]  /*1420*/  FADD.FTZ R195, RZ, R19 ;  /* 0x00000013ffc37221 */ /* 0x000fe20000010000 */
[----:B------:R-:W-:Y:S01]  /*1430*/  FADD.FTZ R99, R99, R197 ;  /* 0x000000c563637221 */ /* 0x000fe20000010000 */
[----:B------:R-:W-:Y:S01]  /*1440*/  FADD.FTZ R93, R93, R194 ;  /* 0x000000c25d5d7221 */ /* 0x000fe20000010000 */
[-C--:B------:R-:W-:Y:S01]  /*1450*/  FFMA.FTZ R125, R246, R194.reuse, R125 ;  /* 0x000000c2f67d7223 */ /* 0x080fe2000001007d */
[----:B------:R-:W-:Y:S01]  /*1460*/  FMUL.FTZ R245, R245, R194 ;  /* 0x000000c2f5f57220 */ /* 0x000fe20000410000 */
[----:B------:R-:W-:Y:S01]  /*1470*/  FFMA.FTZ R194, R252, R251, R196 ;  /* 0x000000fbfcc27223 */ /* 0x000fe200000100c4 */
[----:B------:R-:W-:Y:S01]  /*1480*/  FMUL.FTZ R197, R203, UR32 ;  /* 0x00000020cbc57c20 */ /* 0x000fe20008410000 */
[----:B------:R-:W-:-:S04]  /*1490*/  FADD.FTZ R195, R195, R201 ;  /* 0x000000c9c3c37221 */ /* 0x000fc80000010000 */
[----:B------:R0:W-:Y:S01]  /*14a0*/  STL [R1+0x1c], R197 ;  /* 0x00001cc501007387 */ /* 0x0001e20000100800 */
[----:B------:R-:W-:Y:S01]  /*14b0*/  FADD.FTZ R195, R195, R251 ;  /* 0x000000fbc3c37221 */ /* 0x000fe20000010000 */
[----:B------:R-:W-:-:S03]  /*14c0*/  FFMA.FTZ R194, R250, R249, R194 ;  /* 0x000000f9fac27223 */ /* 0x000fc600000100c2 */
[----:B------:R-:W-:Y:S01]  /*14d0*/  FADD.FTZ R195, R195, R249 ;  /* 0x000000f9c3c37221 */ /* 0x000fe20000010000 */
[----:B------:R-:W-:Y:S01]  /*14e0*/  FADD.FTZ R202, R202, -UR34 ;  /* 0x80000022caca7e21 */ /* 0x000fe20008010000 */
[----:B------:R-:W-:Y:S02]  /*14f0*/  FFMA.FTZ R194, R248, R247, R194 ;  /* 0x000000f7f8c27223 */ /* 0x000fe400000100c2 */
[----:B------:R-:W-:Y:S01]  /*1500*/  FADD.FTZ R195, R195, R247 ;  /* 0x000000f7c3c37221 */ /* 0x000fe20000010000 */
[----:B------:R-:W-:Y:S01]  /*1510*/  FMUL.FTZ R244, R202, UR32 ;  /* 0x00000020caf47c20 */ /* 0x000fe20008410000 */
[----:B------:R-:W-:Y:S02]  /*1520*/  FFMA.FTZ R194, R246, R245, R194 ;  /* 0x000000f5f6c27223 */ /* 0x000fe400000100c2 */
[----:B------:R-:W-:Y:S01]  /*1530*/  FADD.FTZ R195, R195, R245 ;  /* 0x000000f5c3c37221 */ /* 0x000fe20000010000 */
[----:B------:R-:W-:Y:S01]  /*1540*/  FADD.FTZ R97, R97, R226 ;  /* 0x000000e261617221 */ /* 0x000fe20000010000 */
[----:B------:R-:W-:Y:S01]  /*1550*/  IADD3 R228, PT, PT, R228, 0x80, RZ ;  /* 0x00000080e4e47810 */ /* 0x000fe20007ffe0ff */
[----:B------:R-:W-:Y:S01]  /*1560*/  FADD.FTZ R94, R94, R193 ;  /* 0x000000c15e5e7221 */ /* 0x000fe20000010000 */
[----:B------:R-:W-:Y:S01]  /*1570*/  FFMA.FTZ R126, R244, R193, R126 ;  /* 0x000000c1f47e7223 */ /* 0x000fe2000001007e */
[----:B------:R-:W-:Y:S01]  /*1580*/  FADD.FTZ R95, R95, R192 ;  /* 0x000000c05f5f7221 */ /* 0x000fe20000010000 */
[----:B------:R-:W-:Y:S01]  /*1590*/  FFMA.FTZ R127, R197, R192, R127 ;  /* 0x000000c0c57f7223 */ /* 0x000fe2000001007f */
[----:B------:R-:W-:-:S02]  /*15a0*/  IADD3 R4, PT, PT, R4, 0x80, RZ ;  /* 0x0000008004047810 */ /* 0x000fc40007ffe0ff */
[----:B------:R-:W-:Y:S01]  /*15b0*/  IADD3 R3, PT, PT, R3, 0x80, RZ ;  /* 0x0000008003037810 */ /* 0x000fe20007ffe0ff */
[----:B---3--:R-:W-:-:S05]  /*15c0*/  FMUL.FTZ R196, R198, R192 ;  /* 0x000000c0c6c47220 */ /* 0x008fca0000410000 */
[----:B------:R0:W-:Y:S01]  /*15d0*/  STL [R1+0x18], R196 ;  /* 0x000018c401007387 */ /* 0x0001e20000100800 */
[----:B--2---:R-:W-:-:S04]  /*15e0*/  FMUL.FTZ R243, R200, R193 ;  /* 0x000000c1c8f37220 */ /* 0x004fc80000410000 */
[----:B------:R-:W-:Y:S01]  /*15f0*/  FADD.FTZ R195, R195, R243 ;  /* 0x000000f3c3c37221 */ /* 0x000fe20000010000 */
[----:B------:R-:W-:-:S03]  /*1600*/  FFMA.FTZ R194, R244, R243, R194 ;  /* 0x000000f3f4c27223 */ /* 0x000fc600000100c2 */
[----:B------:R-:W-:Y:S01]  /*1610*/  FADD.FTZ R227, R195, R196 ;  /* 0x000000c4c3e37221 */ /* 0x000fe20000010000 */
[----:B0-----:R-:W-:-:S07]  /*1620*/  FFMA.FTZ R226, R197, R196, R194 ;  /* 0x000000c4c5e27223 */ /* 0x001fce00000100c2 */
.L_x_12221:
[----:B---34-:R-:W-:Y:S05]  /*1630*/  BSYNC.RECONVERGENT B1 ;  /* 0x0000000000017941 */ /* 0x018fea0003800200 */
.L_x_12220:
        /* <DEDUP_REMOVED lines=11> */
[----:B0-----:R-:W-:-:S03]  /*16f0*/  IMAD.WIDE.U32 R16, R3, 0x20, R16 ;  /* 0x0000002003107825 */ /* 0x001fc600078e0010 */
[----:B------:R-:W4:Y:S01]  /*1700*/  LDL R203, [R1+0x88] ;  /* 0x0000880001cb7983 */ /* 0x000f220000100800 */
[----:B------:R-:W-:Y:S01]  /*1710*/  ISETP.NE.U32.AND P0, PT, RZ, UR24, PT ;  /* 0x00000018ff007c0c */ /* 0x000fe2000bf05070 */
[----:B------:R-:W0:Y:S01]  /*1720*/  LDC.64 R200, c[0x0][0x3b0] ;  /* 0x0000ec00ffc87b82 */ /* 0x000e220000000a00 */
[----:B-1----:R-:W-:Y:S01]  /*1730*/  IMAD.WIDE.U32 R192, R228, 0x10, R192 ;  /* 0x00000010e4c07825 */ /* 0x002fe200078e00c0 */
[----:B------:R-:W2:Y:S04]  /*1740*/  LDG.E.128 R12, desc[UR20][R16.64] ;  /* 0x00000014100c7981 */ /* 0x000ea8000c1e1d00 */
[----:B------:R1:W3:Y:S04]  /*1750*/  LDG.E.128 R196, desc[UR20][R16.64+0x10] ;  /* 0x0000101410c47981 */ /* 0x0002e8000c1e1d00 */
[----:B------:R-:W4:Y:S01]  /*1760*/  LDG.E.128 R192, desc[UR20][R192.64] ;  /* 0x00000014c0c07981 */ /* 0x000f22000c1e1d00 */
[----:B------:R-:W-:-:S13]  /*1770*/  ISETP.NE.AND.EX P0, PT, RZ, UR25, PT, P0 ;  /* 0x00000019ff007c0c */ /* 0x000fda000bf05300 */
[----:B-1----:R-:W1:Y:S02]  /*1780*/  @P0 LDC.64 R16, c[0x0][0x438] ;  /* 0x00010e00ff100b82 */ /* 0x002e640000000a00 */
[----:B-1----:R-:W-:-:S05]  /*1790*/  @P0 IMAD.WIDE.U32 R16, R3, 0x20, R16 ;  /* 0x0000002003100825 */ /* 0x002fca00078e0010 */
[----:B------:R-:W5:Y:S04]  /*17a0*/  @P0 LDG.E.128 R24, desc[UR20][R16.64] ;  /* 0x0000001410180981 */ /* 0x000f68000c1e1d00 */
[----:B------:R0:W5:Y:S02]  /*17b0*/  @P0 LDG.E.128 R20, desc[UR20][R16.64+0x10] ;  /* 0x0000101410140981 */ /* 0x000164000c1e1d00 */
[----:B0-----:R-:W-:-:S05]  /*17c0*/  IMAD.WIDE.U32 R16, R4, 0x8, R200 ;  /* 0x0000000804107825 */ /* 0x001fca00078e00c8 */
[----:B------:R2:W5:Y:S01]  /*17d0*/  LDG.E.64 R204, desc[UR20][R16.64] ;  /* 0x0000001410cc7981 */ /* 0x000562000c1e1b00 */
[----:B------:R-:W-:Y:S02]  /*17e0*/  IADD3 R228, PT, PT, R228, 0x80, RZ ;  /* 0x00000080e4e47810 */ /* 0x000fe40007ffe0ff */
[----:B------:R-:W-:Y:S02]  /*17f0*/  IADD3 R4, PT, PT, R4, 0x80, RZ ;  /* 0x0000008004047810 */ /* 0x000fe40007ffe0ff */
[----:B------:R-:W-:Y:S01]  /*1800*/  IADD3 R3, PT, PT, R3, 0x80, RZ ;  /* 0x0000008003037810 */ /* 0x000fe20007ffe0ff */
[----:B--2---:R-:W-:Y:S01]  /*1810*/  FADD.FTZ R16, R14, -UR34 ;  /* 0x800000220e107e21 */ /* 0x004fe20008010000 */
[----:B------:R-:W-:Y:S01]  /*1820*/  FADD.FTZ R17, R13, -UR34 ;  /* 0x800000220d117e21 */ /* 0x000fe20008010000 */
[----:B------:R-:W-:Y:S01]  /*1830*/  FADD.FTZ R15, R15, -UR34 ;  /* 0x800000220f0f7e21 */ /* 0x000fe20008010000 */
[----:B------:R-:W-:Y:S01]  /*1840*/  FADD.FTZ R18, R12, -UR34 ;  /* 0x800000220c127e21 */ /* 0x000fe20008010000 */
[----:B------:R-:W-:Y:S01]  /*1850*/  FMUL.FTZ R16, R16, UR32 ;  /* 0x0000002010107c20 */ /* 0x000fe20008410000 */
[----:B----4-:R-:W-:-:S02]  /*1860*/  HADD2.F32 R200, -RZ, R192.H0_H0 ;  /* 0x200000c0ffc87230 */ /* 0x010fc40000004100 */
[----:B------:R-:W-:Y:S02]  /*1870*/  HADD2.F32 R192, -RZ, R192.H1_H1 ;  /* 0x300000c0ffc07230 */ /* 0x000fe40000004100 */
[--C-:B------:R-:W-:Y:S02]  /*1880*/  HADD2.F32 R14, -RZ, R193.reuse.H0_H0 ;  /* 0x200000c1ff0e7230 */ /* 0x100fe40000004100 */
[----:B---3--:R-:W-:Y:S01]  /*1890*/  FADD.FTZ R196, R196, -UR34 ;  /* 0x80000022c4c47e21 */ /* 0x008fe20008010000 */
[----:B------:R-:W-:Y:S02]  /*18a0*/  HADD2.F32 R193, -RZ, R193.H1_H1 ;  /* 0x300000c1ffc17230 */ /* 0x000fe40000004100 */
[----:B------:R-:W-:Y:S01]  /*18b0*/  FMUL.FTZ R242, R241, R200 ;  /* 0x000000c8f1f27220 */ /* 0x000fe20000410000 */
[----:B------:R-:W-:Y:S01]  /*18c0*/  FMUL.FTZ R17, R17, UR32 ;  /* 0x0000002011117c20 */ /* 0x000fe20008410000 */
[----:B------:R-:W-:Y:S01]  /*18d0*/  FMUL.FTZ R15, R15, UR32 ;  /* 0x000000200f0f7c20 */ /* 0x000fe20008410000 */
[----:B------:R-:W-:Y:S01]  /*18e0*/  FMUL.FTZ R241, R240, R192 ;  /* 0x000000c0f0f17220 */ /* 0x000fe20000410000 */
[----:B------:R-:W-:-:S02]  /*18f0*/  HADD2.F32 R13, -RZ, R194.H0_H0 ;  /* 0x200000c2ff0d7230 */ /* 0x000fc40000004100 */
[----:B------:R-:W-:Y:S01]  /*1900*/  FMUL.FTZ R18, R18, UR32 ;  /* 0x0000002012127c20 */ /* 0x000fe20008410000 */
[----:B------:R-:W-:Y:S02]  /*1910*/  HADD2.F32 R12, -RZ, R194.H1_H1 ;  /* 0x300000c2ff0c7230 */ /* 0x000fe40000004100 */
[----:B------:R-:W-:Y:S01]  /*1920*/  FADD.FTZ R90, R90, R14 ;  /* 0x0000000e5a5a7221 */ /* 0x000fe20000010000 */
[-C--:B------:R-:W-:Y:S01]  /*1930*/  FFMA.FTZ R122, R16, R14.reuse, R122 ;  /* 0x0000000e107a7223 */ /* 0x080fe2000001007a */
[----:B------:R-:W-:Y:S01]  /*1940*/  FMUL.FTZ R240, R239, R14 ;  /* 0x0000000eeff07220 */ /* 0x000fe20000410000 */
[--C-:B------:R-:W-:Y:S02]  /*1950*/  HADD2.F32 R194, -RZ, R195.reuse.H0_H0 ;  /* 0x200000c3ffc27230 */ /* 0x100fe40000004100 */
[----:B------:R-:W-:Y:S01]  /*1960*/  FMUL.FTZ R14, R196, UR32 ;  /* 0x00000020c40e7c20 */ /* 0x000fe20008410000 */
[----:B------:R-:W-:Y:S02]  /*1970*/  HADD2.F32 R195, -RZ, R195.H1_H1 ;  /* 0x300000c3ffc37230 */ /* 0x000fe40000004100 */
[----:B------:R-:W-:Y:S01]  /*1980*/  FADD.FTZ R197, R197, -UR34 ;  /* 0x80000022c5c57e21 */ /* 0x000fe20008010000 */
[----:B------:R-:W-:Y:S01]  /*1990*/  FADD.FTZ R199, R199, -UR34 ;  /* 0x80000022c7c77e21 */ /* 0x000fe20008010000 */
        /* <DEDUP_REMOVED lines=10> */
[----:B------:R-:W-:Y:S01]  /*1a40*/  FMUL.FTZ R13, R197, UR32 ;  /* 0x00000020c50d7c20 */ /* 0x000fe20008410000 */
[----:B------:R-:W-:Y:S01]  /*1a50*/  FMUL.FTZ R196, R199, UR32 ;  /* 0x00000020c7c47c20 */ /* 0x000fe20008410000 */
[----:B------:R-:W-:Y:S01]  /*1a60*/  FMUL.FTZ R197, R202, R195 ;  /* 0x000000c3cac57220 */ /* 0x000fe20000410000 */
[----:B------:R-:W-:Y:S01]  /*1a70*/  FADD.FTZ R192, R192, R241 ;  /* 0x000000f1c0c07221 */ /* 0x000fe20000010000 */
[----:B------:R-:W-:-:S02]  /*1a80*/  FFMA.FTZ R193, R17, R241, R193 ;  /* 0x000000f111c17223 */ /* 0x000fc400000100c1 */
[----:B------:R0:W-:Y:S01]  /*1a90*/  STL [R1+0xc], R196 ;  /* 0x00000cc401007387 */ /* 0x0001e20000100800 */
[----:B------:R-:W-:Y:S01]  /*1aa0*/  FADD.FTZ R192, R192, R240 ;  /* 0x000000f0c0c07221 */ /* 0x000fe20000010000 */
[----:B------:R-:W-:Y:S02]  /*1ab0*/  FFMA.FTZ R193, R16, R240, R193 ;  /* 0x000000f010c17223 */ /* 0x000fe400000100c1 */
[----:B------:R0:W-:Y:S01]  /*1ac0*/  STL [R1+0x14], R197 ;  /* 0x000014c501007387 */ /* 0x0001e20000100800 */
[----:B------:R-:W-:Y:S01]  /*1ad0*/  FADD.FTZ R192, R192, R239 ;  /* 0x000000efc0c07221 */ /* 0x000fe20000010000 */
[----:B------:R-:W-:Y:S01]  /*1ae0*/  FFMA.FTZ R193, R15, R239, R193 ;  /* 0x000000ef0fc17223 */ /* 0x000fe200000100c1 */
        /* <DEDUP_REMOVED lines=20> */
.L_x_12223:
[----:B------:R-:W-:Y:S05]  /*1c30*/  BSYNC.RECONVERGENT B1 ;  /* 0x0000000000017941 */ /* 0x000fea0003800200 */
.L_x_12222:
        /* <DEDUP_REMOVED lines=33> */
[----:B---3--:R-:W-:Y:S01]  /*1e50*/  FADD.FTZ R196, R196, -UR34 ;  /* 0x80000022c4c47e21 */ /* 0x008fe20008010000 */
[----:B------:R-:W-:Y:S01]  /*1e60*/  FMUL.FTZ R9, R9, UR32 ;  /* 0x0000002009097c20 */ /* 0x000fe20008410000 */
[----:B----4-:R-:W-:-:S02]  /*1e70*/  HADD2.F32 R200, -RZ, R192.H0_H0 ;  /* 0x200000c0ffc87230 */ /* 0x010fc40000004100 */
[--C-:B0-----:R-:W-:Y:S02]  /*1e80*/  HADD2.F32 R7, -RZ, R193.reuse.H0_H0 ;  /* 0x200000c1ff077230 */ /* 0x101fe40000004100 */
[----:B------:R-:W-:Y:S01]  /*1e90*/  FMUL.FTZ R10, R201, UR32 ;  /* 0x00000020c90a7c20 */ /* 0x000fe20008410000 */
[----:B------:R-:W-:Y:S02]  /*1ea0*/  HADD2.F32 R192, -RZ, R192.H1_H1 ;  /* 0x300000c0ffc07230 */ /* 0x000fe40000004100 */
[----:B------:R-:W-:Y:S01]  /*1eb0*/  FMUL.FTZ R8, R8, UR32 ;  /* 0x0000002008087c20 */ /* 0x000fe20008410000 */
[----:B------:R-:W-:Y:S02]  /*1ec0*/  HADD2.F32 R193, -RZ, R193.H1_H1 ;  /* 0x300000c1ffc17230 */ /* 0x000fe40000004100 */
[----:B------:R-:W-:Y:S01]  /*1ed0*/  FMUL.FTZ R11, R202, UR32 ;  /* 0x00000020ca0b7c20 */ /* 0x000fe20008410000 */
[--C-:B------:R-:W-:Y:S02]  /*1ee0*/  HADD2.F32 R6, -RZ, R194.reuse.H0_H0 ;  /* 0x200000c2ff067230 */ /* 0x100fe40000004100 */
[----:B------:R-:W-:Y:S01]  /*1ef0*/  FMUL.FTZ R235, R235, R200 ;  /* 0x000000c8ebeb7220 */ /* 0x000fe20000410000 */
[----:B------:R-:W-:-:S02]  /*1f00*/  HADD2.F32 R5, -RZ, R194.H1_H1 ;  /* 0x300000c2ff057230 */ /* 0x000fc40000004100 */
        /* <DEDUP_REMOVED lines=50> */
.L_x_12225:
[----:B------:R-:W-:Y:S05]  /*2230*/  BSYNC.RECONVERGENT B1 ;  /* 0x0000000000017941 */ /* 0x000fea0003800200 */
.L_x_12224:
        /* <DEDUP_REMOVED lines=11> */
[----:B------:R-:W2:Y:S01]  /*22f0*/  LDG.E.128 R192, desc[UR20][R200.64] ;  /* 0x00000014c8c07981 */ /* 0x000ea2000c1e1d00 */
[----:B-1----:R-:W-:Y:S01]  /*2300*/  IMAD.WIDE.U32 R196, R228, 0x10, R196 ;  /* 0x00000010e4c47825 */ /* 0x002fe200078e00c4 */
        /* <DEDUP_REMOVED lines=11> */
[----:B----4-:R-:W-:-:S02]  /*23c0*/  FADD.FTZ R194, R201, -UR34 ;  /* 0x80000022c9c27e21 */ /* 0x010fc40008010000 */
[----:B------:R-:W2:Y:S01]  /*23d0*/  LDL R201, [R1+0x58] ;  /* 0x0000580001c97983 */ /* 0x000ea20000100800 */
[----:B------:R-:W-:Y:S01]  /*23e0*/  FADD.FTZ R214, R192, -UR34 ;  /* 0x80000022c0d67e21 */ /* 0x000fe20008010000 */
[----:B------:R-:W-:Y:S01]  /*23f0*/  FADD.FTZ R212, R193, -UR34 ;  /* 0x80000022c1d47e21 */ /* 0x000fe20008010000 */
[--C-:B---3--:R-:W-:Y:S02]  /*2400*/  HADD2.F32 R192, -RZ, R196.reuse.H0_H0 ;  /* 0x200000c4ffc07230 */ /* 0x108fe40000004100 */
[----:B------:R-:W-:Y:S02]  /*2410*/  HADD2.F32 R193, -RZ, R196.H1_H1 ;  /* 0x300000c4ffc17230 */ /* 0x000fe40000004100 */
[----:B------:R-:W-:Y:S02]  /*2420*/  FADD.FTZ R196, R200, -UR34 ;  /* 0x80000022c8c47e21 */ /* 0x000fe40008010000 */
[----:B------:R-:W3:Y:S01]  /*2430*/  LDL R200, [R1+0x48] ;  /* 0x0000480001c87983 */ /* 0x000ee20000100800 */
[----:B------:R-:W-:Y:S01]  /*2440*/  FMUL.FTZ R225, R214, UR32 ;  /* 0x00000020d6e17c20 */ /* 0x000fe20008410000 */
[----:B------:R-:W-:Y:S01]  /*2450*/  FMUL.FTZ R224, R224, R192 ;  /* 0x000000c0e0e07220 */ /* 0x000fe20000410000 */
[----:B------:R-:W-:-:S02]  /*2460*/  HADD2.F32 R215, -RZ, R197.H0_H0 ;  /* 0x200000c5ffd77230 */ /* 0x000fc40000004100 */
[----:B------:R-:W-:Y:S01]  /*2470*/  FADD.FTZ R72, R72, R192 ;  /* 0x000000c048487221 */ /* 0x000fe20000010000 */
[----:B------:R-:W-:Y:S01]  /*2480*/  FFMA.FTZ R104, R225, R192, R104 ;  /* 0x000000c0e1687223 */ /* 0x000fe20000010068 */
[----:B------:R-:W-:Y:S01]  /*2490*/  FMUL.FTZ R222, R222, R193 ;  /* 0x000000c1dede7220 */ /* 0x000fe20000410000 */
[----:B------:R-:W-:Y:S01]  /*24a0*/  FADD.FTZ R192, R227, R224 ;  /* 0x000000e0e3c07221 */ /* 0x000fe20000010000 */
[----:B------:R-:W-:Y:S02]  /*24b0*/  HADD2.F32 R197, -RZ, R197.H1_H1 ;  /* 0x300000c5ffc57230 */ /* 0x000fe40000004100 */
[----:B------:R-:W-:Y:S01]  /*24c0*/  FMUL.FTZ R221, R213, UR32 ;  /* 0x00000020d5dd7c20 */ /* 0x000fe20008410000 */
[--C-:B------:R-:W-:Y:S02]  /*24d0*/  HADD2.F32 R216, -RZ, R198.reuse.H0_H0 ;  /* 0x200000c6ffd87230 */ /* 0x100fe40000004100 */
[----:B------:R-:W-:Y:S01]  /*24e0*/  FMUL.FTZ R214, R196, UR32 ;  /* 0x00000020c4d67c20 */ /* 0x000fe20008410000 */
[----:B------:R-:W-:Y:S01]  /*24f0*/  FADD.FTZ R192, R192, R222 ;  /* 0x000000dec0c07221 */ /* 0x000fe20000010000 */
[----:B------:R-:W-:-:S02]  /*2500*/  HADD2.F32 R198, -RZ, R198.H1_H1 ;  /* 0x300000c6ffc67230 */ /* 0x000fc40000004100 */
[----:B------:R-:W-:Y:S01]  /*2510*/  FMUL.FTZ R223, R212, UR32 ;  /* 0x00000020d4df7c20 */ /* 0x000fe20008410000 */
[----:B------:R-:W-:Y:S01]  /*2520*/  FADD.FTZ R195, R195, -UR34 ;  /* 0x80000022c3c37e21 */ /* 0x000fe20008010000 */
[--C-:B------:R-:W-:Y:S02]  /*2530*/  HADD2.F32 R220, -RZ, R199.reuse.H0_H0 ;  /* 0x200000c7ffdc7230 */ /* 0x100fe40000004100 */
[----:B------:R-:W-:Y:S01]  /*2540*/  FADD.FTZ R4, R202, -UR34 ;  /* 0x80000022ca047e21 */ /* 0x000fe20008010000 */
[----:B------:R-:W-:Y:S01]  /*2550*/  FADD.FTZ R74, R74, R215 ;  /* 0x000000d74a4a7221 */ /* 0x000fe20000010000 */
[----:B------:R-:W-:Y:S01]  /*2560*/  FFMA.FTZ R106, R221, R215, R106 ;  /* 0x000000d7dd6a7223 */ /* 0x000fe2000001006a */
[----:B------:R-:W-:Y:S02]  /*2570*/  HADD2.F32 R199, -RZ, R199.H1_H1 ;  /* 0x300000c7ffc77230 */ /* 0x000fe40000004100 */
[----:B------:R-:W-:Y:S01]  /*2580*/  FADD.FTZ R3, R203, -UR34 ;  /* 0x80000022cb037e21 */ /* 0x000fe20008010000 */
[----:B------:R-:W-:Y:S01]  /*2590*/  FADD.FTZ R68, R68, R216 ;  /* 0x000000d844447221 */ /* 0x000fe20000010000 */
[-C--:B------:R-:W-:Y:S01]  /*25a0*/  FFMA.FTZ R100, R214, R216.reuse, R100 ;  /* 0x000000d8d6647223 */ /* 0x080fe20000010064 */
[----:B------:R-:W-:Y:S01]  /*25b0*/  FADD.FTZ R73, R73, R193 ;  /* 0x000000c149497221 */ /* 0x000fe20000010000 */
[----:B------:R-:W-:Y:S01]  /*25c0*/  FFMA.FTZ R105, R223, R193, R105 ;  /* 0x000000c1df697223 */ /* 0x000fe20000010069 */
[----:B------:R-:W-:Y:S01]  /*25d0*/  FMUL.FTZ R216, R218, R216 ;  /* 0x000000d8dad87220 */ /* 0x000fe20000410000 */
[----:B------:R-:W-:Y:S01]  /*25e0*/  FFMA.FTZ R193, R225, R224, R226 ;  /* 0x000000e0e1c17223 */ /* 0x000fe200000100e2 */
[----:B------:R-:W-:Y:S01]  /*25f0*/  FMUL.FTZ R218, R219, R198 ;  /* 0x000000c6dbda7220 */ /* 0x000fe20000410000 */
[----:B------:R-:W-:Y:S01]  /*2600*/  FMUL.FTZ R212, R195, UR32 ;  /* 0x00000020c3d47c20 */ /* 0x000fe20008410000 */
[----:B------:R-:W-:Y:S01]  /*2610*/  FMUL.FTZ R219, R4, UR32 ;  /* 0x0000002004db7c20 */ /* 0x000fe20008410000 */
[----:B------:R-:W-:Y:S01]  /*2620*/  FMUL.FTZ R195, R3, UR32 ;  /* 0x0000002003c37c20 */ /* 0x000fe20008410000 */
[----:B------:R-:W-:-:S04]  /*2630*/  FFMA.FTZ R193, R223, R222, R193 ;  /* 0x000000dedfc17223 */ /* 0x000fc800000100c1 */
[----:B------:R0:W-:Y:S01]  /*2640*/  STL [R1+0x24], R195 ;  /* 0x000024c301007387 */ /* 0x0001e20000100800 */
[----:B------:R-:W-:Y:S01]  /*2650*/  FADD.FTZ R70, R70, R220 ;  /* 0x000000dc46467221 */ /* 0x000fe20000010000 */
[----:B------:R-:W-:Y:S01]  /*2660*/  FFMA.FTZ R102, R219, R220, R102 ;  /* 0x000000dcdb667223 */ /* 0x000fe20000010066 */
[----:B------:R-:W-:Y:S01]  /*2670*/  FADD.FTZ R75, R75, R197 ;  /* 0x000000c54b4b7221 */ /* 0x000fe20000010000 */
[----:B------:R-:W-:Y:S01]  /*2680*/  FFMA.FTZ R107, R212, R197, R107 ;  /* 0x000000c5d46b7223 */ /* 0x000fe2000001006b */
[----:B------:R-:W-:Y:S01]  /*2690*/  FADD.FTZ R69, R69, R198 ;  /* 0x000000c645457221 */ /* 0x000fe20000010000 */
[----:B------:R-:W-:Y:S01]  /*26a0*/  FADD.FTZ R71, R71, R199 ;  /* 0x000000c747477221 */ /* 0x000fe20000010000 */
[----:B------:R-:W-:Y:S01]  /*26b0*/  FFMA.FTZ R103, R195, R199, R103 ;  /* 0x000000c7c3677223 */ /* 0x000fe20000010067 */
[----:B--2---:R-:W-:Y:S01]  /*26c0*/  FMUL.FTZ R213, R201, R215 ;  /* 0x000000d7c9d57220 */ /* 0x004fe20000410000 */
[----:B------:R-:W-:-:S03]  /*26d0*/  FMUL.FTZ R215, R217, R197 ;  /* 0x000000c5d9d77220 */ /* 0x000fc60000410000 */
[----:B------:R-:W-:-:S04]  /*26e0*/  FADD.FTZ R192, R192, R213 ;  /* 0x000000d5c0c07221 */ /* 0x000fc80000010000 */
[----:B------:R-:W-:Y:S01]  /*26f0*/  FADD.FTZ R4, R192, R215 ;  /* 0x000000d7c0047221 */ /* 0x000fe20000010000 */
[----:B------:R-:W-:Y:S01]  /*2700*/  FMUL.FTZ R192, R228, R199 ;  /* 0x000000c7e4c07220 */ /* 0x000fe20000410000 */
[----:B------:R-:W-:-:S04]  /*2710*/  FFMA.FTZ R193, R221, R213, R193 ;  /* 0x000000d5ddc17223 */ /* 0x000fc800000100c1 */
[----:B------:R0:W-:Y:S01]  /*2720*/  STL [R1+0x20], R192 ;  /* 0x000020c001007387 */ /* 0x0001e20000100800 */
[----:B------:R-:W-:Y:S01]  /*2730*/  FFMA.FTZ R193, R212, R215, R193 ;  /* 0x000000d7d4c17223 */ /* 0x000fe200000100c1 */
[----:B------:R-:W-:Y:S01]  /*2740*/  FADD.FTZ R4, R4, R216 ;  /* 0x000000d804047221 */ /* 0x000fe20000010000 */
[----:B------:R-:W-:Y:S02]  /*2750*/  FMUL.FTZ R217, R194, UR32 ;  /* 0x00000020c2d97c20 */ /* 0x000fe40008410000 */
[----:B------:R-:W-:Y:S01]  /*2760*/  FFMA.FTZ R193, R214, R216, R193 ;  /* 0x000000d8d6c17223 */ /* 0x000fe200000100c1 */
[----:B------:R-:W-:Y:S01]  /*2770*/  FADD.FTZ R3, R4, R218 ;  /* 0x000000da04037221 */ /* 0x000fe20000010000 */
[----:B---3--:R-:W-:Y:S02]  /*2780*/  FMUL.FTZ R220, R200, R220 ;  /* 0x000000dcc8dc7220 */ /* 0x008fe40000410000 */
[----:B------:R-:W-:Y:S02]  /*2790*/  FFMA.FTZ R4, R217, R218, R193 ;  /* 0x000000dad9047223 */ /* 0x000fe400000100c1 */
[----:B------:R-:W-:-:S02]  /*27a0*/  FADD.FTZ R3, R3, R220 ;  /* 0x000000dc03037221 */ /* 0x000fc40000010000 */
[----:B------:R-:W-:Y:S01]  /*27b0*/  FFMA.FTZ R4, R219, R220, R4 ;  /* 0x000000dcdb047223 */ /* 0x000fe20000010004 */
[----:B------:R-:W-:Y:S01]  /*27c0*/  FFMA.FTZ R101, R217, R198, R101 ;  /* 0x000000c6d9657223 */ /* 0x000fe20000010065 */
[----:B------:R-:W-:Y:S02]  /*27d0*/  FADD.FTZ R227, R3, R192 ;  /* 0x000000c003e37221 */ /* 0x000fe40000010000 */
[----:B------:R-:W-:Y:S01]  /*27e0*/  FFMA.FTZ R226, R195, R192, R4 ;  /* 0x000000c0c3e27223 */ /* 0x000fe20000010004 */
[----:B0-----:R-:W-:Y:S06]  /*27f0*/  BRA `(.L_x_12226) ;  /* 0x0000000400487947 */ /* 0x001fec0003800000 */
.L_x_12219:
        /* <DEDUP_REMOVED lines=38> */
[----:B-1----:R-:W-:Y:S05]  /*2a60*/  @!P4 BRA `(.L_x_12226) ;  /* 0x0000000000acc947 */ /* 0x002fea0003800000 */
[----:B------:R-:W0:Y:S02]  /*2a70*/  LDC.64 R192, c[0x0][0x3b0] ;  /* 0x0000ec00ffc07b82 */ /* 0x000e240000000a00 */
[----:B0-----:R-:W-:-:S05]  /*2a80*/  IMAD.WIDE.U32 R192, R4, 0x8, R192 ;  /* 0x0000000804c07825 */ /* 0x001fca00078e00c0 */
[----:B------:R1:W5:Y:S01]  /*2a90*/  LDG.E.64 R210, desc[UR20][R192.64] ;  /* 0x00000014c0d27981 */ /* 0x000362000c1e1b00 */
[----:B------:R-:W-:Y:S05]  /*2aa0*/  BRA `(.L_x_12226) ;  /* 0x00000000009c7947 */ /* 0x000fea0003800000 */
.L_x_12227:
        /* <DEDUP_REMOVED lines=39> */
.L_x_12226:
[----:B---34-:R-:W-:Y:S05]  /*2d20*/  BSYNC.RECONVERGENT B0 ;  /* 0x0000000000007941 */ /* 0x018fea0003800200 */
.L_x_12218:
[----:B------:R-:W2:Y:S01]  /*2d30*/  SHFL.DOWN PT, R3, R227, 0x10, 0x1f ;  /* 0x0a001f00e3037f89 */ /* 0x000ea200000e0000 */
[----:B------:R-:W-:Y:S03]  /*2d40*/  BSSY.RECONVERGENT B0, `(.L_x_12228) ;  /* 0x000001f000007945 */ /* 0x000fe60003800200 */
[----:B------:R-:W3:Y:S01]  /*2d50*/  SHFL.DOWN PT, R4, R226, 0x10, 0x1f ;  /* 0x0a001f00e2047f89 */ /* 0x000ee200000e0000 */
[----:B------:R-:W4:Y:S01]  /*2d60*/  S2R R197, SR_TID.X ;  /* 0x0000000000c57919 */ /* 0x000f220000002100 */
[----:B--2---:R-:W-:Y:S01]  /*2d70*/  FADD.FTZ R3, R3, R227 ;  /* 0x000000e303037221 */ /* 0x004fe20000010000 */
[----:B---3--:R-:W-:-:S04]  /*2d80*/  FADD.FTZ R4, R4, R226 ;  /* 0x000000e204047221 */ /* 0x008fc80000010000 */
[----:B01----:R-:W0:Y:S01]  /*2d90*/  SHFL.DOWN PT, R192, R3, 0x8, 0x1f ;  /* 0x09001f0003c07f89 */ /* 0x003e2200000e0000 */
[----:B----4-:R-:W-:Y:S01]  /*2da0*/  LOP3.LUT P0, RZ, R197, 0x1f, RZ, 0xc0, !PT ;  /* 0x0000001fc5ff7812 */ /* 0x010fe2000780c0ff */
        /* <DEDUP_REMOVED lines=24> */
.L_x_12229:
[----:B------:R-:W-:Y:S05]  /*2f30*/  BSYNC.RECONVERGENT B0 ;  /* 0x0000000000007941 */ /* 0x000fea0003800200 */
.L_x_12228:
        /* <DEDUP_REMOVED lines=42> */
.L_x_12232:
        /* <DEDUP_REMOVED lines=21> */
.L_x_12237:
[----:B------:R-:W-:Y:S05]  /*3330*/  BSYNC.RECONVERGENT B1 ;  /* 0x0000000000017941 */ /* 0x000fea0003800200 */
.L_x_12236:
        /* <DEDUP_REMOVED lines=13> */
.L_x_12235:
[----:B------:R-:W-:Y:S05]  /*3410*/  BRA.U !UP3, `(.L_x_12238) ;  /* 0x000000010b787547 */ /* 0x000fea000b800000 */
[----:B------:R0:W5:Y:S04]  /*3420*/  LDL R197, [R1+0x4] ;  /* 0x0000040001c57983 */ /* 0x0001680000100800 */
[----:B------:R0:W5:Y:S02]  /*3430*/  LDL R196, [R1] ;  /* 0x0000000001c47983 */ /* 0x0001640000100800 */
[----:B-----5:R-:W-:Y:S01]  /*3440*/  LOP3.LUT P0, RZ, R206, 0xff00, RZ, 0xc0, !PT ;  /* 0x0000ff00ceff7812 */ /* 0x020fe2000780c0ff */
[----:B------:R-:W-:Y:S01]  /*3450*/  BSSY.RECONVERGENT B1, `(.L_x_12239) ;  /* 0x000000d000017945 */ /* 0x000fe20003800200 */
[----:B------:R-:W-:-:S11]  /*3460*/  MOV R194, RZ ;  /* 0x000000ff00c27202 */ /* 0x000fd60000000f00 */
[----:B0-----:R-:W-:Y:S05]  /*3470*/  @!P0 BRA `(.L_x_12240) ;  /* 0x0000000000288947 */ /* 0x001fea0003800000 */
        /* <DEDUP_REMOVED lines=10> */
.L_x_12240:
[----:B------:R-:W-:Y:S05]  /*3520*/  BSYNC.RECONVERGENT B1 ;  /* 0x0000000000017941 */ /* 0x000fea0003800200 */
.L_x_12239:
        /* <DEDUP_REMOVED lines=13> */
.L_x_12238:
        /* <DEDUP_REMOVED lines=15> */
.L_x_12243:
[----:B------:R-:W-:Y:S05]  /*36f0*/  BSYNC.RECONVERGENT B1 ;  /* 0x0000000000017941 */ /* 0x000fea0003800200 */
.L_x_12242:
        /* <DEDUP_REMOVED lines=13> */
.L_x_12241:
        /* <DEDUP_REMOVED lines=15> */
.L_x_12246:
[----:B------:R-:W-:Y:S05]  /*38c0*/  BSYNC.RECONVERGENT B1 ;  /* 0x0000000000017941 */ /* 0x000fea0003800200 */
.L_x_12245:
        /* <DEDUP_REMOVED lines=13> */
.L_x_12244:
        /* <DEDUP_REMOVED lines=15> */
.L_x_12249:
[----:B------:R-:W-:Y:S05]  /*3a90*/  BSYNC.RECONVERGENT B1 ;  /* 0x0000000000017941 */ /* 0x000fea0003800200 */
.L_x_12248:
        /* <DEDUP_REMOVED lines=13> */
.L_x_12247:
        /* <DEDUP_REMOVED lines=15> */
.L_x_12252:
[----:B------:R-:W-:Y:S05]  /*3c60*/  BSYNC.RECONVERGENT B1 ;  /* 0x0000000000017941 */ /* 0x000fea0003800200 */
.L_x_12251:
        /* <DEDUP_REMOVED lines=13> */
.L_x_12250:
        /* <DEDUP_REMOVED lines=15> */
.L_x_12255:
[----:B------:R-:W-:Y:S05]  /*3e30*/  BSYNC.RECONVERGENT B1 ;  /* 0x0000000000017941 */ /* 0x000fea0003800200 */
.L_x_12254:
        /* <DEDUP_REMOVED lines=13> */
.L_x_12253:
        /* <DEDUP_REMOVED lines=18> */
.L_x_12258:
[----:B------:R-:W-:Y:S05]  /*4030*/  BSYNC.RECONVERGENT B1 ;  /* 0x0000000000017941 */ /* 0x000fea0003800200 */
.L_x_12257:
        /* <DEDUP_REMOVED lines=14> */
.L_x_12234:
        /* <DEDUP_REMOVED lines=15> */
.L_x_12261:
[----:B------:R-:W-:Y:S05]  /*4210*/  BSYNC.RECONVERGENT B1 ;  /* 0x0000000000017941 */ /* 0x000fea0003800200 */
.L_x_12260:
        /* <DEDUP_REMOVED lines=13> */
.L_x_12259:
        /* <DEDUP_REMOVED lines=17> */
.L_x_12264:
[----:B------:R-:W-:Y:S05]  /*4400*/  BSYNC.RECONVERGENT B1 ;  /* 0x0000000000017941 */ /* 0x000fea0003800200 */
.L_x_12263:
        /* <DEDUP_REMOVED lines=13> */
.L_x_12262:
        /* <DEDUP_REMOVED lines=15> */
.L_x_12267:
[----:B------:R-:W-:Y:S05]  /*45d0*/  BSYNC.RECONVERGENT B1 ;  /* 0x0000000000017941 */ /* 0x000fea0003800200 */
.L_x_12266:
        /* <DEDUP_REMOVED lines=13> */
.L_x_12265:
        /* <DEDUP_REMOVED lines=15> */
.L_x_12270:
[----:B------:R-:W-:Y:S05]  /*47a0*/  BSYNC.RECONVERGENT B1 ;  /* 0x0000000000017941 */ /* 0x000fea0003800200 */
.L_x_12269:
        /* <DEDUP_REMOVED lines=13> */
.L_x_12268:
        /* <DEDUP_REMOVED lines=15> */
.L_x_12273:
[----:B------:R-:W-:Y:S05]  /*4970*/  BSYNC.RECONVERGENT B1 ;  /* 0x0000000000017941 */ /* 0x000fea0003800200 */
.L_x_12272:
        /* <DEDUP_REMOVED lines=13> */
.L_x_12271:
        /* <DEDUP_REMOVED lines=15> */
.L_x_12276:
[----:B------:R-:W-:Y:S05]  /*4b40*/  BSYNC.RECONVERGENT B1 ;  /* 0x0000000000017941 */ /* 0x000fea0003800200 */
.L_x_12275:
        /* <DEDUP_REMOVED lines=13> */
.L_x_12274:
        /* <DEDUP_REMOVED lines=15> */
.L_x_12279:
[----:B------:R-:W-:Y:S05]  /*4d10*/  BSYNC.RECONVERGENT B1 ;  /* 0x0000000000017941 */ /* 0x000fea0003800200 */
.L_x_12278:
        /* <DEDUP_REMOVED lines=13> */
.L_x_12277:
        /* <DEDUP_REMOVED lines=56> */
.L_x_12233:
        /* <DEDUP_REMOVED lines=19> */
[-C--:B------:R-:W-:Y:S01]  /*52a0*/  @P5 FMUL.FTZ R195, R196, R194.reuse ;  /* 0x000000c2c4c35220 */ /* 0x080fe20000410000 */
[----:B------:R-:W-:-:S03]  /*52b0*/  FMUL.FTZ R194, R156, R194 ;  /* 0x000000c29cc27220 */ /* 0x000fc60000410000 */
[----:B------:R-:W-:Y:S02]  /*52c0*/  FADD.FTZ R64, R64, R195 ;  /* 0x000000c340407221 */ /* 0x000fe40000010000 */
[----:B------:R-:W-:-:S04]  /*52d0*/  FSEL R194, R194, RZ, P5 ;  /* 0x000000ffc2c27208 */ /* 0x000fc80002800000 */
[----:B------:R-:W-:-:S04]  /*52e0*/  F2FP.F16.F32.PACK_AB R194, RZ, R194 ;  /* 0x000000c2ffc2723e */ /* 0x000fc800000000ff */
[----:B------:R-:W-:-:S07]  /*52f0*/  PRMT R180, R194, 0x7610, R180 ;  /* 0x00007610c2b47816 */ /* 0x000fce00000000b4 */
.L_x_12281:
[----:B------:R-:W-:Y:S05]  /*5300*/  BRA.U !UP3, `(.L_x_12282) ;  /* 0x000000010b547547 */ /* 0x000fea000b800000 */
[----:B------:R-:W2:Y:S04]  /*5310*/  LDL R196, [R1+0x4] ;  /* 0x0000040001c47983 */ /* 0x000ea80000100800 */
[----:B------:R-:W3:Y:S01]  /*5320*/  LDL R195, [R1] ;  /* 0x0000000001c37983 */ /* 0x000ee20000100800 */
[----:B------:R-:W-:Y:S02]  /*5330*/  PLOP3.LUT P5, PT, PT, PT, UP2, 0x80, 0x8 ;  /* 0x000000000008781c */ /* 0x000fe40003faf028 */
[----:B------:R-:W-:Y:S02]  /*5340*/  PLOP3.LUT P6, PT, PT, PT, UP2, 0x80, 0x8 ;  /* 0x000000000008781c */ /* 0x000fe40003fcf028 */
[----:B------:R-:W-:Y:S02]  /*5350*/  MOV R194, UR8 ;  /* 0x0000000800c27c02 */ /* 0x000fe40008000f00 */
[----:B------:R-:W-:-:S07]  /*5360*/  PLOP3.LUT P0, PT, PT, PT, UP2, 0x80, 0x8 ;  /* 0x000000000008781c */ /* 0x000fce0003f0f028 */
[----:B--2---:R-:W-:Y:S01]  /*5370*/  @P5 FFMA.FTZ R194, R196, R194, UR10 ;  /* 0x0000000ac4c25e23 */ /* 0x004fe200080100c2 */
[----:B-----5:R-:W-:-:S03]  /*5380*/  LOP3.LUT P5, RZ, R206, 0xff00, RZ, 0xc0, !PT ;  /* 0x0000ff00ceff7812 */ /* 0x020fc600078ac0ff */
[----:B---3--:R-:W-:Y:S01]  /*5390*/  @P6 FADD.FTZ R194, R195, -R194 ;  /* 0x800000c2c3c26221 */ /* 0x008fe20000010000 */
[----:B------:R-:W-:-:S03]  /*53a0*/  MOV R195, R33 ;  /* 0x0000002100c37202 */ /* 0x000fc60000000f00 */
        /* <DEDUP_REMOVED lines=10> */
[----:B------:R-:W-:-:S07]  /*5450*/  PRMT R180, R180, 0x5410, R194 ;  /* 0x00005410b4b47816 */ /* 0x000fce00000000c2 */
.L_x_12282:
        /* <DEDUP_REMOVED lines=20> */
.L_x_12283:
        /* <DEDUP_REMOVED lines=20> */
.L_x_12284:
        /* <DEDUP_REMOVED lines=20> */
.L_x_12285:
        /* <DEDUP_REMOVED lines=20> */
.L_x_12286:
        /* <DEDUP_REMOVED lines=20> */
.L_x_12287:
[----:B------:R-:W-:Y:S05]  /*5aa0*/  BRA.U !UP3, `(.L_x_12256) ;  /* 0x000000090bf07547 */ /* 0x000fea000b800000 */
[----:B------:R-:W2:Y:S04]  /*5ab0*/  LDL R196, [R1+0x1c] ;  /* 0x00001c0001c47983 */ /* 0x000ea80000100800 */
[----:B------:R-:W3:Y:S01]  /*5ac0*/  LDL R195, [R1+0x18] ;  /* 0x0000180001c37983 */ /* 0x000ee20000100800 */
        /* <DEDUP_REMOVED lines=21> */
.L_x_12280:
        /* <DEDUP_REMOVED lines=40> */
.L_x_12288:
        /* <DEDUP_REMOVED lines=12> */
.L_x_12289:
[----:B------:R-:W-:Y:S05]  /*5f60*/  BRA.U !UP3, `(.L_x_12290) ;  /* 0x000000010b2c7547 */ /* 0x000fea000b800000 */
        /* <DEDUP_REMOVED lines=11> */
.L_x_12290:
        /* <DEDUP_REMOVED lines=20> */
.L_x_12291:
        /* <DEDUP_REMOVED lines=20> */
.L_x_12292:
[----:B------:R-:W-:Y:S02]  /*62a0*/  MOV R189, UR8 ;  /* 0x0000000800bd7c02 */ /* 0x000fe40008000f00 */
[----:B------:R-:W-:-:S03]  /*62b0*/  PLOP3.LUT P5, PT, PT, PT, UP2, 0x80, 0x8 ;  /* 0x000000000008781c */ /* 0x000fc60003faf028 */
[----:B------:R-:W-:Y:S01]  /*62c0*/  @P0 FFMA.FTZ R189, R246, R189, UR10 ;  /* 0x0000000af6bd0e23 */ /* 0x000fe200080100bd */
[----:B------:R-:W-:-:S03]  /*62d0*/  PLOP3.LUT P0, PT, PT, PT, UP2, 0x80, 0x8 ;  /* 0x000000000008781c */ /* 0x000fc60003f0f028 */
[----:B------:R-:W-:Y:S01]  /*62e0*/  @P6 FADD.FTZ R190, R245, -R189 ;  /* 0x800000bdf5be6221 */ /* 0x000fe20000010000 */
[----:B------:R-:W-:-:S05]  /*62f0*/  MOV R189, R29 ;  /* 0x0000001d00bd7202 */ /* 0x000fca0000000f00 */
[----:B------:R-:W-:Y:S01]  /*6300*/  @P5 FFMA.FTZ R189, R190, UR32, R29 ;  /* 0x00000020bebd5c23 */ /* 0x000fe2000801001d */
[----:B------:R-:W-:Y:S01]  /*6310*/  PLOP3.LUT P5, PT, PT, PT, UP2, 0x80, 0x8 ;  /* 0x000000000008781c */ /* 0x000fe20003faf028 */
[----:B------:R-:W-:-:S12]  /*6320*/  BRA.U !UP3, `(.L_x_12293) ;  /* 0x000000010b2c7547 */ /* 0x000fd8000b800000 */
        /* <DEDUP_REMOVED lines=11> */
.L_x_12293:
        /* <DEDUP_REMOVED lines=20> */
.L_x_12294:
[----:B------:R-:W2:Y:S04]  /*6520*/  LDL R195, [R1+0x1c] ;  /* 0x00001c0001c37983 */ /* 0x000ea80000100800 */
[----:B------:R-:W3:Y:S01]  /*6530*/  LDL R194, [R1+0x18] ;  /* 0x0000180001c27983 */ /* 0x000ee20000100800 */
[----:B------:R-:W-:Y:S02]  /*6540*/  MOV R191, UR8 ;  /* 0x0000000800bf7c02 */ /* 0x000fe40008000f00 */
[----:B------:R-:W-:-:S03]  /*6550*/  PLOP3.LUT P6, PT, PT, PT, UP2, 0x80, 0x8 ;  /* 0x000000000008781c */ /* 0x000fc60003fcf028 */
[----:B--2---:R-:W-:-:S04]  /*6560*/  @P5 FFMA.FTZ R191, R195, R191, UR10 ;  /* 0x0000000ac3bf5e23 */ /* 0x004fc800080100bf */
[----:B---3--:R-:W-:Y:S01]  /*6570*/  @P0 FADD.FTZ R194, R194, -R191 ;  /* 0x800000bfc2c20221 */ /* 0x008fe20000010000 */
[----:B------:R-:W-:-:S05]  /*6580*/  MOV R191, R31 ;  /* 0x0000001f00bf7202 */ /* 0x000fca0000000f00 */
[----:B------:R-:W-:Y:S01]  /*6590*/  @P6 FFMA.FTZ R191, R194, UR32, R31 ;  /* 0x00000020c2bf6c23 */ /* 0x000fe2000801001f */
        /* <DEDUP_REMOVED lines=13> */
.L_x_12256:
        /* <DEDUP_REMOVED lines=14> */
.L_x_12231:
[----:B------:R-:W-:Y:S05]  /*6750*/  BSYNC.RECONVERGENT B0 ;  /* 0x0000000000007941 */ /* 0x000fea0003800200 */
.L_x_12230:
        /* <DEDUP_REMOVED lines=8> */
.L_x_12297:
        /* <DEDUP_REMOVED lines=42> */
.L_x_12300:
        /* <DEDUP_REMOVED lines=11> */
[----:B0-----:R-:W-:-:S07]  /*6b30*/  PRMT R180, R180, 0x5410, R187 ;  /* 0x00005410b4b47816 */ /* 0x001fce00000000bb */
.L_x_12301:
        /* <DEDUP_REMOVED lines=12> */
.L_x_12302:
        /* <DEDUP_REMOVED lines=20> */
.L_x_12303:
        /* <DEDUP_REMOVED lines=20> */
.L_x_12304:
        /* <DEDUP_REMOVED lines=20> */
.L_x_12305:
        /* <DEDUP_REMOVED lines=11> */
[----:B0-----:R-:W-:-:S03]  /*7070*/  HFMA2 R192, -RZ, RZ, 0, 0 ;  /* 0x00000000ffc07431 */ /* 0x001fc600000001ff */
        /* <DEDUP_REMOVED lines=8> */
.L_x_12306:
[----:B0-----:R-:W2:Y:S04]  /*7100*/  LDL R193, [R1+0xc] ;  /* 0x00000c0001c17983 */ /* 0x001ea80000100800 */
[----:B------:R-:W3:Y:S01]  /*7110*/  LDL R192, [R1+0x14] ;  /* 0x0000140001c07983 */ /* 0x000ee20000100800 */
        /* <DEDUP_REMOVED lines=21> */
.L_x_12299:
[----:B------:R-:W-:Y:S05]  /*7270*/  BRA.U !UP3, `(.L_x_12308) ;  /* 0x000000010b4c7547 */ /* 0x000fea000b800000 */
[----:B------:R-:W-:Y:S02]  /*7280*/  PLOP3.LUT P0, PT, PT, PT, UP2, 0x80, 0x8 ;  /* 0x000000000008781c */ /* 0x000fe40003f0f028 */
        /* <DEDUP_REMOVED lines=18> */
.L_x_12308:
        /* <DEDUP_REMOVED lines=20> */
.L_x_12309:
        /* <DEDUP_REMOVED lines=20> */
.L_x_12310:
        /* <DEDUP_REMOVED lines=20> */
.L_x_12311:
        /* <DEDUP_REMOVED lines=20> */
.L_x_12312:
        /* <DEDUP_REMOVED lines=20> */
.L_x_12313:
        /* <DEDUP_REMOVED lines=20> */
.L_x_12314:
[----:B------:R-:W-:Y:S05]  /*7b30*/  BRA.U !UP3, `(.L_x_12307) ;  /* 0x000000210b1c7547 */ /* 0x000fea000b800000 */
[----:B------:R-:W2:Y:S04]  /*7b40*/  LDL R194, [R1+0xc] ;  /* 0x00000c0001c27983 */ /* 0x000ea80000100800 */
[----:B0-----:R-:W3:Y:S01]  /*7b50*/  LDL R193, [R1+0x14] ;  /* 0x0000140001c17983 */ /* 0x001ee20000100800 */
        /* <DEDUP_REMOVED lines=21> */
.L_x_12298:
        /* <DEDUP_REMOVED lines=19> */
.L_x_12318:
[----:B------:R-:W-:Y:S05]  /*7de0*/  BSYNC.RECONVERGENT B1 ;  /* 0x0000000000017941 */ /* 0x000fea0003800200 */
.L_x_12317:
        /* <DEDUP_REMOVED lines=13> */
.L_x_12316:
        /* <DEDUP_REMOVED lines=15> */
.L_x_12321:
[----:B------:R-:W-:Y:S05]  /*7fb0*/  BSYNC.RECONVERGENT B1 ;  /* 0x0000000000017941 */ /* 0x000fea0003800200 */
.L_x_12320:
        /* <DEDUP_REMOVED lines=13> */
.L_x_12319:
        /* <DEDUP_REMOVED lines=15> */
.L_x_12324:
[----:B------:R-:W-:Y:S05]  /*8180*/  BSYNC.RECONVERGENT B1 ;  /* 0x0000000000017941 */ /* 0x000fea0003800200 */
.L_x_12323:
        /* <DEDUP_REMOVED lines=13> */
.L_x_12322:
        /* <DEDUP_REMOVED lines=15> */
.L_x_12327:
[----:B------:R-:W-:Y:S05]  /*8350*/  BSYNC.RECONVERGENT B1 ;  /* 0x0000000000017941 */ /* 0x000fea0003800200 */
.L_x_12326:
        /* <DEDUP_REMOVED lines=13> */
.L_x_12325:
        /* <DEDUP_REMOVED lines=15> */
.L_x_12330:
[----:B------:R-:W-:Y:S05]  /*8520*/  BSYNC.RECONVERGENT B1 ;  /* 0x0000000000017941 */ /* 0x000fea0003800200 */
.L_x_12329:
        /* <DEDUP_REMOVED lines=13> */
.L_x_12328:
        /* <DEDUP_REMOVED lines=15> */
.L_x_12333:
[----:B------:R-:W-:Y:S05]  /*86f0*/  BSYNC.RECONVERGENT B1 ;  /* 0x0000000000017941 */ /* 0x000fea0003800200 */
.L_x_12332:
        /* <DEDUP_REMOVED lines=13> */
.L_x_12331:
        /* <DEDUP_REMOVED lines=15> */
.L_x_12336:
[----:B------:R-:W-:Y:S05]  /*88c0*/  BSYNC.RECONVERGENT B1 ;  /* 0x0000000000017941 */ /* 0x000fea0003800200 */
.L_x_12335:
        /* <DEDUP_REMOVED lines=13> */
.L_x_12334:
[----:B0-----:R-:W2:Y:S04]  /*89a0*/  LDL R193, [R1+0xc] ;  /* 0x00000c0001c17983 */ /* 0x001ea80000100800 */
        /* <DEDUP_REMOVED lines=53> */
.L_x_12315:
        /* <DEDUP_REMOVED lines=15> */
.L_x_12339:
[----:B------:R-:W-:Y:S05]  /*8df0*/  BSYNC.RECONVERGENT B1 ;  /* 0x0000000000017941 */ /* 0x000fea0003800200 */
.L_x_12338:
        /* <DEDUP_REMOVED lines=13> */
.L_x_12337:
        /* <DEDUP_REMOVED lines=15> */
.L_x_12342:
[----:B------:R-:W-:Y:S05]  /*8fc0*/  BSYNC.RECONVERGENT B1 ;  /* 0x0000000000017941 */ /* 0x000fea0003800200 */
.L_x_12341:
        /* <DEDUP_REMOVED lines=13> */
.L_x_12340:
        /* <DEDUP_REMOVED lines=15> */
.L_x_12345:
[----:B------:R-:W-:Y:S05]  /*9190*/  BSYNC.RECONVERGENT B1 ;  /* 0x0000000000017941 */ /* 0x000fea0003800200 */
.L_x_12344:
        /* <DEDUP_REMOVED lines=13> */
.L_x_12343:
        /* <DEDUP_REMOVED lines=15> */
.L_x_12348:
[----:B------:R-:W-:Y:S05]  /*9360*/  BSYNC.RECONVERGENT B1 ;  /* 0x0000000000017941 */ /* 0x000fea0003800200 */
.L_x_12347:
        /* <DEDUP_REMOVED lines=13> */
.L_x_12346:
        /* <DEDUP_REMOVED lines=15> */
.L_x_12351:
[----:B------:R-:W-:Y:S05]  /*9530*/  BSYNC.RECONVERGENT B1 ;  /* 0x0000000000017941 */ /* 0x000fea0003800200 */
.L_x_12350:
        /* <DEDUP_REMOVED lines=13> */
.L_x_12349:
        /* <DEDUP_REMOVED lines=15> */
.L_x_12354:
[----:B------:R-:W-:Y:S05]  /*9700*/  BSYNC.RECONVERGENT B1 ;  /* 0x0000000000017941 */ /* 0x000fea0003800200 */
.L_x_12353:
        /* <DEDUP_REMOVED lines=13> */
.L_x_12352:
        /* <DEDUP_REMOVED lines=15> */
.L_x_12357:
[----:B------:R-:W-:Y:S05]  /*98d0*/  BSYNC.RECONVERGENT B1 ;  /* 0x0000000000017941 */ /* 0x000fea0003800200 */
.L_x_12356:
        /* <DEDUP_REMOVED lines=13> */
.L_x_12355:
        /* <DEDUP_REMOVED lines=18> */
.L_x_12359:
[----:B------:R-:W-:Y:S05]  /*9ad0*/  BSYNC.RECONVERGENT B1 ;  /* 0x0000000000017941 */ /* 0x000fea0003800200 */
.L_x_12358:
        /* <DEDUP_REMOVED lines=13> */
.L_x_12307:
        /* <DEDUP_REMOVED lines=12> */
.L_x_12296:
[----:B------:R-:W-:Y:S05]  /*9c70*/  BSYNC.RECONVERGENT B0 ;  /* 0x0000000000007941 */ /* 0x000fea0003800200 */
.L_x_12295:
        /* <DEDUP_REMOVED lines=8> */
.L_x_12362:
        /* <DEDUP_REMOVED lines=42> */
.L_x_12365:
        /* <DEDUP_REMOVED lines=11> */
[----:B01----:R-:W-:-:S07]  /*a050*/  PRMT R180, R180, 0x5410, R187 ;  /* 0x00005410b4b47816 */ /* 0x003fce00000000bb */
.L_x_12366:
        /* <DEDUP_REMOVED lines=12> */
.L_x_12367:
        /* <DEDUP_REMOVED lines=20> */
.L_x_12368:
        /* <DEDUP_REMOVED lines=20> */
.L_x_12369:
        /* <DEDUP_REMOVED lines=20> */
.L_x_12370:
        /* <DEDUP_REMOVED lines=20> */
.L_x_12371:
[----:B01----:R-:W2:Y:S04]  /*a620*/  LDL R193, [R1+0x8] ;  /* 0x0000080001c17983 */ /* 0x003ea80000100800 */
        /* <DEDUP_REMOVED lines=22> */
.L_x_12364:
        /* <DEDUP_REMOVED lines=20> */
.L_x_12373:
        /* <DEDUP_REMOVED lines=20> */
.L_x_12374:
        /* <DEDUP_REMOVED lines=20> */
.L_x_12375:
        /* <DEDUP_REMOVED lines=20> */
.L_x_12376:
        /* <DEDUP_REMOVED lines=20> */
.L_x_12377:
        /* <DEDUP_REMOVED lines=20> */
.L_x_12378:
        /* <DEDUP_REMOVED lines=20> */
.L_x_12379:
        /* <DEDUP_REMOVED lines=24> */
.L_x_12363:
        /* <DEDUP_REMOVED lines=19> */
.L_x_12383:
[----:B------:R-:W-:Y:S05]  /*b300*/  BSYNC.RECONVERGENT B1 ;  /* 0x0000000000017941 */ /* 0x000fea0003800200 */
.L_x_12382:
        /* <DEDUP_REMOVED lines=12> */
[----:B01----:R-:W-:-:S07]  /*b3d0*/  PRMT R180, R184, 0x7610, R180 ;  /* 0x00007610b8b47816 */ /* 0x003fce00000000b4 */
.L_x_12381:
        /* <DEDUP_REMOVED lines=15> */
.L_x_12386:
[----:B------:R-:W-:Y:S05]  /*b4d0*/  BSYNC.RECONVERGENT B1 ;  /* 0x0000000000017941 */ /* 0x000fea0003800200 */
.L_x_12385:
        /* <DEDUP_REMOVED lines=13> */
.L_x_12384:
        /* <DEDUP_REMOVED lines=15> */
.L_x_12389:
[----:B------:R-:W-:Y:S05]  /*b6a0*/  BSYNC.RECONVERGENT B1 ;  /* 0x0000000000017941 */ /* 0x000fea0003800200 */
.L_x_12388:
        /* <DEDUP_REMOVED lines=13> */
.L_x_12387:
        /* <DEDUP_REMOVED lines=15> */
.L_x_12392:
[----:B------:R-:W-:Y:S05]  /*b870*/  BSYNC.RECONVERGENT B1 ;  /* 0x0000000000017941 */ /* 0x000fea0003800200 */
.L_x_12391:
        /* <DEDUP_REMOVED lines=13> */
.L_x_12390:
        /* <DEDUP_REMOVED lines=15> */
.L_x_12395:
[----:B------:R-:W-:Y:S05]  /*ba40*/  BSYNC.RECONVERGENT B1 ;  /* 0x0000000000017941 */ /* 0x000fea0003800200 */
.L_x_12394:
        /* <DEDUP_REMOVED lines=13> */
.L_x_12393:
        /* <DEDUP_REMOVED lines=15> */
.L_x_12398:
[----:B------:R-:W-:Y:S05]  /*bc10*/  BSYNC.RECONVERGENT B1 ;  /* 0x0000000000017941 */ /* 0x000fea0003800200 */
.L_x_12397:
        /* <DEDUP_REMOVED lines=13> */
.L_x_12396:
        /* <DEDUP_REMOVED lines=15> */
.L_x_12401:
[----:B------:R-:W-:Y:S05]  /*bde0*/  BSYNC.RECONVERGENT B1 ;  /* 0x0000000000017941 */ /* 0x000fea0003800200 */
.L_x_12400:
        /* <DEDUP_REMOVED lines=13> */
.L_x_12399:
[----:B01----:R-:W2:Y:S04]  /*bec0*/  LDL R193, [R1+0x8] ;  /* 0x0000080001c17983 */ /* 0x003ea80000100800 */
        /* <DEDUP_REMOVED lines=53> */
.L_x_12380:
        /* <DEDUP_REMOVED lines=15> */
.L_x_12404:
[----:B------:R-:W-:Y:S05]  /*c310*/  BSYNC.RECONVERGENT B1 ;  /* 0x0000000000017941 */ /* 0x000fea0003800200 */
.L_x_12403:
        /* <DEDUP_REMOVED lines=13> */
.L_x_12402:
        /* <DEDUP_REMOVED lines=15> */
.L_x_12407:
[----:B------:R-:W-:Y:S05]  /*c4e0*/  BSYNC.RECONVERGENT B1 ;  /* 0x0000000000017941 */ /* 0x000fea0003800200 */
.L_x_12406:
        /* <DEDUP_REMOVED lines=13> */
.L_x_12405:
        /* <DEDUP_REMOVED lines=15> */
.L_x_12410:
[----:B------:R-:W-:Y:S05]  /*c6b0*/  BSYNC.RECONVERGENT B1 ;  /* 0x0000000000017941 */ /* 0x000fea0003800200 */
.L_x_12409:
        /* <DEDUP_REMOVED lines=13> */
.L_x_12408:
        /* <DEDUP_REMOVED lines=15> */
.L_x_12413:
[----:B------:R-:W-:Y:S05]  /*c880*/  BSYNC.RECONVERGENT B1 ;  /* 0x0000000000017941 */ /* 0x000fea0003800200 */
.L_x_12412:
        /* <DEDUP_REMOVED lines=13> */
.L_x_12411:
        /* <DEDUP_REMOVED lines=15> */
.L_x_12416:
[----:B------:R-:W-:Y:S05]  /*ca50*/  BSYNC.RECONVERGENT B1 ;  /* 0x0000000000017941 */ /* 0x000fea0003800200 */
.L_x_12415:
        /* <DEDUP_REMOVED lines=13> */
.L_x_12414:
        /* <DEDUP_REMOVED lines=15> */
.L_x_12419:
[----:B------:R-:W-:Y:S05]  /*cc20*/  BSYNC.RECONVERGENT B1 ;  /* 0x0000000000017941 */ /* 0x000fea0003800200 */
.L_x_12418:
        /* <DEDUP_REMOVED lines=13> */
.L_x_12417:
        /* <DEDUP_REMOVED lines=15> */
.L_x_12422:
[----:B------:R-:W-:Y:S05]  /*cdf0*/  BSYNC.RECONVERGENT B1 ;  /* 0x0000000000017941 */ /* 0x000fea0003800200 */
.L_x_12421:
        /* <DEDUP_REMOVED lines=13> */
.L_x_12420:
        /* <DEDUP_REMOVED lines=18> */
.L_x_12424:
[----:B------:R-:W-:Y:S05]  /*cff0*/  BSYNC.RECONVERGENT B1 ;  /* 0x0000000000017941 */ /* 0x000fea0003800200 */
.L_x_12423:
        /* <DEDUP_REMOVED lines=13> */
.L_x_12372:
        /* <DEDUP_REMOVED lines=12> */
.L_x_12361:
[----:B------:R-:W-:Y:S05]  /*d190*/  BSYNC.RECONVERGENT B0 ;  /* 0x0000000000007941 */ /* 0x000fea0003800200 */
.L_x_12360:
        /* <DEDUP_REMOVED lines=8> */
.L_x_12427:
        /* <DEDUP_REMOVED lines=42> */
.L_x_12430:
        /* <DEDUP_REMOVED lines=11> */
[----:B012---:R-:W-:-:S07]  /*d570*/  PRMT R180, R180, 0x5410, R187 ;  /* 0x00005410b4b47816 */ /* 0x007fce00000000bb */
.L_x_12431:
        /* <DEDUP_REMOVED lines=12> */
.L_x_12432:
        /* <DEDUP_REMOVED lines=20> */
.L_x_12433:
        /* <DEDUP_REMOVED lines=20> */
.L_x_12434:
        /* <DEDUP_REMOVED lines=20> */
.L_x_12435:
        /* <DEDUP_REMOVED lines=11> */
[----:B012---:R-:W-:-:S03]  /*dab0*/  HFMA2 R192, -RZ, RZ, 0, 0 ;  /* 0x00000000ffc07431 */ /* 0x007fc600000001ff */
        /* <DEDUP_REMOVED lines=8> */
.L_x_12436:
[----:B012---:R-:W2:Y:S04]  /*db40*/  LDL R193, [R1+0x24] ;  /* 0x0000240001c17983 */ /* 0x007ea80000100800 */
        /* <DEDUP_REMOVED lines=22> */
.L_x_12429:
        /* <DEDUP_REMOVED lines=20> */
.L_x_12438:
        /* <DEDUP_REMOVED lines=20> */
.L_x_12439:
        /* <DEDUP_REMOVED lines=20> */
.L_x_12440:
        /* <DEDUP_REMOVED lines=20> */
.L_x_12441:
        /* <DEDUP_REMOVED lines=20> */
.L_x_12442:
        /* <DEDUP_REMOVED lines=20> */
.L_x_12443:
        /* <DEDUP_REMOVED lines=20> */
.L_x_12444:
        /* <DEDUP_REMOVED lines=24> */
.L_x_12428:
        /* <DEDUP_REMOVED lines=19> */
.L_x_12448:
[----:B------:R-:W-:Y:S05]  /*e820*/  BSYNC.RECONVERGENT B1 ;  /* 0x0000000000017941 */ /* 0x000fea0003800200 */
.L_x_12447:
        /* <DEDUP_REMOVED lines=12> */
[----:B012---:R-:W-:-:S07]  /*e8f0*/  PRMT R180, R184, 0x7610, R180 ;  /* 0x00007610b8b47816 */ /* 0x007fce00000000b4 */
.L_x_12446:
        /* <DEDUP_REMOVED lines=15> */
.L_x_12451:
[----:B------:R-:W-:Y:S05]  /*e9f0*/  BSYNC.RECONVERGENT B1 ;  /* 0x0000000000017941 */ /* 0x000fea0003800200 */
.L_x_12450:
        /* <DEDUP_REMOVED lines=13> */
.L_x_12449:
        /* <DEDUP_REMOVED lines=15> */
.L_x_12454:
[----:B------:R-:W-:Y:S05]  /*ebc0*/  BSYNC.RECONVERGENT B1 ;  /* 0x0000000000017941 */ /* 0x000fea0003800200 */
.L_x_12453:
        /* <DEDUP_REMOVED lines=13> */
.L_x_12452:
        /* <DEDUP_REMOVED lines=15> */
.L_x_12457:
[----:B------:R-:W-:Y:S05]  /*ed90*/  BSYNC.RECONVERGENT B1 ;  /* 0x0000000000017941 */ /* 0x000fea0003800200 */
.L_x_12456:
        /* <DEDUP_REMOVED lines=13> */
.L_x_12455:
        /* <DEDUP_REMOVED lines=15> */
.L_x_12460:
[----:B------:R-:W-:Y:S05]  /*ef60*/  BSYNC.RECONVERGENT B1 ;  /* 0x0000000000017941 */ /* 0x000fea0003800200 */
.L_x_12459:
        /* <DEDUP_REMOVED lines=13> */
.L_x_12458:
        /* <DEDUP_REMOVED lines=15> */
.L_x_12463:
[----:B------:R-:W-:Y:S05]  /*f130*/  BSYNC.RECONVERGENT B1 ;  /* 0x0000000000017941 */ /* 0x000fea0003800200 */
.L_x_12462:
        /* <DEDUP_REMOVED lines=13> */
.L_x_12461:
        /* <DEDUP_REMOVED lines=15> */
.L_x_12466:
[----:B------:R-:W-:Y:S05]  /*f300*/  BSYNC.RECONVERGENT B1 ;  /* 0x0000000000017941 */ /* 0x000fea0003800200 */
.L_x_12465:
        /* <DEDUP_REMOVED lines=13> */
.L_x_12464:
[----:B012---:R-:W2:Y:S04]  /*f3e0*/  LDL R193, [R1+0x24] ;  /* 0x0000240001c17983 */ /* 0x007ea80000100800 */
        /* <DEDUP_REMOVED lines=53> */
.L_x_12445:
        /* <DEDUP_REMOVED lines=15> */
.L_x_12469:
[----:B------:R-:W-:Y:S05]  /*f830*/  BSYNC.RECONVERGENT B1 ;  /* 0x0000000000017941 */ /* 0x000fea0003800200 */
.L_x_12468:
        /* <DEDUP_REMOVED lines=13> */
.L_x_12467:
        /* <DEDUP_REMOVED lines=15> */
.L_x_12472:
[----:B------:R-:W-:Y:S05]  /*fa00*/  BSYNC.RECONVERGENT B1 ;  /* 0x0000000000017941 */ /* 0x000fea0003800200 */
.L_x_12471:
        /* <DEDUP_REMOVED lines=13> */
.L_x_12470:
        /* <DEDUP_REMOVED lines=15> */
.L_x_12475:
[----:B------:R-:W-:Y:S05]  /*fbd0*/  BSYNC.RECONVERGENT B1 ;  /* 0x0000000000017941 */ /* 0x000fea0003800200 */
.L_x_12474:
        /* <DEDUP_REMOVED lines=13> */
.L_x_12473:
        /* <DEDUP_REMOVED lines=15> */
.L_x_12478:
[----:B------:R-:W-:Y:S05]  /*fda0*/  BSYNC.RECONVERGENT B1 ;  /* 0x0000000000017941 */ /* 0x000fea0003800200 */
.L_x_12477:
        /* <DEDUP_REMOVED lines=13> */
.L_x_12476:
        /* <DEDUP_REMOVED lines=15> */
.L_x_12481:
[----:B------:R-:W-:Y:S05]  /*ff70*/  BSYNC.RECONVERGENT B1 ;  /* 0x0000000000017941 */ /* 0x000fea0003800200 */
.L_x_12480:
        /* <DEDUP_REMOVED lines=13> */
.L_x_12479:
        /* <DEDUP_REMOVED lines=15> */
.L_x_12484:
[----:B------:R-:W-:Y:S05]  /*10140*/  BSYNC.RECONVERGENT B1 ;  /* 0x0000000000017941 */ /* 0x000fea0003800200 */
.L_x_12483:
        /* <DEDUP_REMOVED lines=13> */
.L_x_12482:
        /* <DEDUP_REMOVED lines=15> */
.L_x_12487:
[----:B------:R-:W-:Y:S05]  /*10310*/  BSYNC.RECONVERGENT B1 ;  /* 0x0000000000017941 */ /* 0x000fea0003800200 */
.L_x_12486:
        /* <DEDUP_REMOVED lines=13> */
.L_x_12485:
[----:B------:R-:W-:Y:S05]  /*103f0*/  BRA.U !UP3, `(.L_x_12437) ;  /* 0x000000010b507547 */ /* 0x000fea000b800000 */
[----:B------:R-:W3:Y:S04]  /*10400*/  LDL R194, [R1+0x24] ;  /* 0x0000240001c27983 */ /* 0x000ee80000100800 */
[----:B012---:R-:W2:Y:S01]  /*10410*/  LDL R193, [R1+0x20] ;  /* 0x0000200001c17983 */ /* 0x007ea20000100800 */
[----:B------:R-:W-:Y:S02]  /*10420*/  MOV R192, UR8 ;  /* 0x0000000800c07c02 */ /* 0x000fe40008000f00 */
[----:B-----5:R-:W-:Y:S02]  /*10430*/  ISETP.GE.U32.AND P0, PT, R210, RZ, PT ;  /* 0x000000ffd200720c */ /* 0x020fe40003f06070 */
[----:B------:R-:W-:Y:S02]  /*10440*/  ISETP.LT.AND P6, PT, RZ, UR33, PT ;  /* 0x00000021ff007c0c */ /* 0x000fe4000bfc1270 */
[----:B------:R-:W-:Y:S01]  /*10450*/  ISETP.GE.U32.AND.EX P0, PT, R211, 0x1000000, PT, P0 ;  /* 0x01000000d300780c */ /* 0x000fe20003f06100 */
[----:B---3--:R-:W-:-:S12]  /*10460*/  FFMA.FTZ R192, R194, R192, UR10 ;  /* 0x0000000ac2c07e23 */ /* 0x008fd800080100c0 */
[----:B------:R-:W-:Y:S02]  /*10470*/  @P0 HADD2.F32 R194, -RZ, R179.H1_H1 ;  /* 0x300000b3ffc20230 */ /* 0x000fe40000004100 */
[----:B--2---:R-:W-:Y:S01]  /*10480*/  FADD.FTZ R192, R193, -R192 ;  /* 0x800000c0c1c07221 */ /* 0x004fe20000010000 */
[----:B------:R-:W-:-:S03]  /*10490*/  HFMA2 R193, -RZ, RZ, 0, 0 ;  /* 0x00000000ffc17431 */ /* 0x000fc600000001ff */
[----:B------:R-:W-:-:S05]  /*104a0*/  FMUL.FTZ R192, R192, UR32 ;  /* 0x00000020c0c07c20 */ /* 0x000fca0008410000 */
[----:B------:R-:W-:-:S05]  /*104b0*/  FSEL R192, R192, RZ, P6 ;  /* 0x000000ffc0c07208 */ /* 0x000fca0003000000 */
        /* <DEDUP_REMOVED lines=8> */
.L_x_12437:
        /* <DEDUP_REMOVED lines=10> */
.L_x_12426:
[----:B------:R-:W-:Y:S05]  /*105e0*/  BSYNC.RECONVERGENT B0 ;  /* 0x0000000000007941 */ /* 0x000fea0003800200 */
.L_x_12425:
[----:B------:R-:W-:Y:S02]  /*105f0*/  UIADD3 UR11, UPT, UPT, UR11, UR28, URZ ;  /* 0x0000001c0b0b7290 */ /* 0x000fe4000fffe0ff */
[----:B------:R-:W-:Y:S02]  /*10600*/  UPLOP3.LUT UP1, UPT, UPT, UPT, UP1, 0x40, 0x4 ;  /* 0x000000000004789c */ /* 0x000fe40003f2e810 */
[----:B------:R-:W-:-:S09]  /*10610*/  UISETP.GE.AND UP0, UPT, UR11, UR29, UPT ;  /* 0x0000001d0b00728c */ /* 0x000fd2000bf06270 */
[----:B------:R-:W-:Y:S05]  /*10620*/  BRA.U !UP0, `(.L_x_12488) ;  /* 0xffffff0508847547 */ /* 0x000fea000b83ffff */
.L_x_12217:
        /* <DEDUP_REMOVED lines=24> */
.L_x_12490:
[----:B------:R-:W-:Y:S05]  /*107b0*/  BSYNC.RECONVERGENT B0 ;  /* 0x0000000000007941 */ /* 0x000fea0003800200 */
.L_x_12489:
        /* <DEDUP_REMOVED lines=15> */
.L_x_12492:
[----:B------:R-:W-:Y:S05]  /*108b0*/  BSYNC.RECONVERGENT B0 ;  /* 0x0000000000007941 */ /* 0x000fea0003800200 */
.L_x_12491:
        /* <DEDUP_REMOVED lines=15> */
.L_x_12494:
[----:B------:R-:W-:Y:S05]  /*109b0*/  BSYNC.RECONVERGENT B0 ;  /* 0x0000000000007941 */ /* 0x000fea0003800200 */
.L_x_12493:
        /* <DEDUP_REMOVED lines=14> */
.L_x_12495:
        /* <DEDUP_REMOVED lines=14> */
.L_x_15735:


//--------------------- .text._ZN10layer_norm22ln_bwd_finalize_kernelINS_22Kernel_traits_finalizeILj4096Ef6__halffS2_fjLb1ELj1024ELj4ENS_18Kernel_traits_baseILj4096EfS2_fS2_fjLj1024EEEEELb1ELb1EEEvNS_9BwdParamsE --------------------------
	.section	.text._ZN10layer_norm22ln_bwd_finalize_kernelINS_22Kernel_traits_finalizeILj4096Ef6__halffS2_fjLb1ELj1024ELj4ENS_18Kernel_traits_baseILj4096EfS2_fS2_fjLj1024EEEEELb1ELb1EEEvNS_9BwdParamsE,"ax",@progbits
	.align	128
        .global         _ZN10layer_norm22ln_bwd_finalize_kernelINS_22Kernel_traits_finalizeILj4096Ef6__halffS2_fjLb1ELj1024ELj4ENS_18Kernel_traits_baseILj4096EfS2_fS2_fjLj1024EEEEELb1ELb1EEEvNS_9BwdParamsE
        .type           _ZN10layer_norm22ln_bwd_finalize_kernelINS_22Kernel_traits_finalizeILj4096Ef6__halffS2_fjLb1ELj1024ELj4ENS_18Kernel_traits_baseILj4096EfS2_fS2_fjLj1024EEEEELb1ELb1EEEvNS_9BwdParamsE,@function
        .size           _ZN10layer_norm22ln_bwd_finalize_kernelINS_22Kernel_traits_finalizeILj4096Ef6__halffS2_fjLb1ELj1024ELj4ENS_18Kernel_traits_baseILj4096EfS2_fS2_fjLj1024EEEEELb1ELb1EEEvNS_9BwdParamsE,(.L_x_15736 - _ZN10layer_norm22ln_bwd_finalize_kernelINS_22Kernel_traits_finalizeILj4096Ef6__halffS2_fjLb1ELj1024ELj4ENS_18Kernel_traits_baseILj4096EfS2_fS2_fjLj1024EEEEELb1ELb1EEEvNS_9BwdParamsE)
        .other          _ZN10layer_norm22ln_bwd_finalize_kernelINS_22Kernel_traits_finalizeILj4096Ef6__halffS2_fjLb1ELj1024ELj4ENS_18Kernel_traits_baseILj4096EfS2_fS2_fjLj1024EEEEELb1ELb1EEEvNS_9BwdParamsE,@"STO_CUDA_ENTRY STV_DEFAULT"
_ZN10layer_norm22ln_bwd_finalize_kernelINS_22Kernel_traits_finalizeILj4096Ef6__halffS2_fjLb1ELj1024ELj4ENS_18Kernel_traits_baseILj4096EfS2_fS2_fjLj1024EEEEELb1ELb1EEEvNS_9BwdParamsE:
.text._ZN10layer_norm22ln_bwd_finalize_kernelINS_22Kernel_traits_finalizeILj4096Ef6__halffS2_fjLb1ELj1024ELj4ENS_18Kernel_traits_baseILj4096EfS2_fS2_fjLj1024EEEEELb1ELb1EEEvNS_9BwdParamsE:
        /* <DEDUP_REMOVED lines=56> */
.L_x_12500:
        /* <DEDUP_REMOVED lines=87> */
.L_x_12499:
[----:B------:R-:W-:Y:S05]  /*08f0*/  BSYNC.RECONVERGENT B1 ;  /* 0x0000000000017941 */ /* 0x000fea0003800200 */
.L_x_12498:
        /* <DEDUP_REMOVED lines=51> */
.L_x_12502:
[----:B------:R-:W-:Y:S05]  /*0c30*/  BSYNC.RECONVERGENT B1 ;  /* 0x0000000000017941 */ /* 0x000fea0003800200 */
.L_x_12501:
        /* <DEDUP_REMOVED lines=30> */
.L_x_12504:
[----:B------:R-:W-:Y:S05]  /*0e20*/  BSYNC.RECONVERGENT B1 ;  /* 0x0000000000017941 */ /* 0x000fea0003800200 */
.L_x_12503:
        /* <DEDUP_REMOVED lines=15> */
.L_x_12497:
[----:B------:R-:W-:Y:S05]  /*0f20*/  BSYNC.RECONVERGENT B0 ;  /* 0x0000000000007941 */ /* 0x000fea0003800200 */
.L_x_12496:
        /* <DEDUP_REMOVED lines=72> */
.L_x_12505:
        /* <DEDUP_REMOVED lines=13> */
.L_x_15736:


//--------------------- .text._ZN10layer_norm13ln_bwd_kernelINS_13Kernel_traitsIf6__halffS2_fjLj4096ELj1ELj1ELj4ELj16ENS_18Kernel_traits_baseILj4096EfS2_fS2_fjLj128EEEEELb1ELb1ELb1ELb1EEEvNS_9BwdParamsE --------------------------
	.section	.text._ZN10layer_norm13ln_bwd_kernelINS_13Kernel_traitsIf6__halffS2_fjLj4096ELj1ELj1ELj4ELj16ENS_18Kernel_traits_baseILj4096EfS2_fS2_fjLj128EEEEELb1ELb1ELb1ELb1EEEvNS_9BwdParamsE,"ax",@progbits
	.align	128
        .global         _ZN10layer_norm13ln_bwd_kernelINS_13Kernel_traitsIf6__halffS2_fjLj4096ELj1ELj1ELj4ELj16ENS_18Kernel_traits_baseILj4096EfS2_fS2_fjLj128EEEEELb1ELb1ELb1ELb1EEEvNS_9BwdParamsE
        .type           _ZN10layer_norm13ln_bwd_kernelINS_13Kernel_traitsIf6__halffS2_fjLj4096ELj1ELj1ELj4ELj16ENS_18Kernel_traits_baseILj4096EfS2_fS2_fjLj128EEEEELb1ELb1ELb1ELb1EEEvNS_9BwdParamsE,@function
        .size           _ZN10layer_norm13ln_bwd_kernelINS_13Kernel_traitsIf6__halffS2_fjLj4096ELj1ELj1ELj4ELj16ENS_18Kernel_traits_baseILj4096EfS2_fS2_fjLj128EEEEELb1ELb1ELb1ELb1EEEvNS_9BwdParamsE,(.L_x_15737 - _ZN10layer_norm13ln_bwd_kernelINS_13Kernel_traitsIf6__halffS2_fjLj4096ELj1ELj1ELj4ELj16ENS_18Kernel_traits_baseILj4096EfS2_fS2_fjLj128EEEEELb1ELb1ELb1ELb1EEEvNS_9BwdParamsE)
        .other          _ZN10layer_norm13ln_bwd_kernelINS_13Kernel_traitsIf6__halffS2_fjLj4096ELj1ELj1ELj4ELj16ENS_18Kernel_traits_baseILj4096EfS2_fS2_fjLj128EEEEELb1ELb1ELb1ELb1EEEvNS_9BwdParamsE,@"STO_CUDA_ENTRY STV_DEFAULT"
_ZN10layer_norm13ln_bwd_kernelINS_13Kernel_traitsIf6__halffS2_fjLj4096ELj1ELj1ELj4ELj16ENS_18Kernel_traits_baseILj4096EfS2_fS2_fjLj128EEEEELb1ELb1ELb1ELb1EEEvNS_9BwdParamsE:
.text._ZN10layer_norm13ln_bwd_kernelINS_13Kernel_traitsIf6__halffS2_fjLj4096ELj1ELj1ELj4ELj16ENS_18Kernel_traits_baseILj4096EfS2_fS2_fjLj128EEEEELb1ELb1ELb1ELb1EEEvNS_9BwdParamsE:
        /* <DEDUP_REMOVED lines=103> */
.L_x_12762:
        /* <DEDUP_REMOVED lines=28> */
[----:B------:R-:W-:-:S02]  /*0830*/  USHF.R.S32.HI UR9, URZ, 0x1f, UR11 ;  /* 0x0000001fff097899 */ /* 0x000fc4000801140b */
[----:B------:R-:W-:Y:S01]  /*0840*/  UISETP.GE.AND UP3, UPT, UR20, 0x1, UPT ;  /* 0x000000011400788c */ /* 0x000fe2000bf66270 */
[----:B------:R-:W-:Y:S01]  /*0850*/  MOV R18, UR32 ;  /* 0x0000002000127c02 */ /* 0x000fe20008000f00 */
[----:B------:R-:W-:Y:S01]  /*0860*/  ULEA.HI UR9, UR9, UR11, URZ, 0x3 ;  /* 0x0000000b09097291 */ /* 0x000fe2000f8f18ff */
[----:B------:R-:W-:Y:S01]  /*0870*/  MOV R3, UR10 ;  /* 0x0000000a00037c02 */ /* 0x000fe20008000f00 */
[----:B------:R-:W3:Y:S01]  /*0880*/  LDC.64 R216, c[0x0][0x3b0] ;  /* 0x0000ec00ffd87b82 */ /* 0x000ee20000000a00 */
[----:B------:R-:W-:Y:S01]  /*0890*/  MOV R19, UR33 ;  /* 0x0000002100137c02 */ /* 0x000fe20008000f00 */
[----:B------:R-:W-:Y:S04]  /*08a0*/  STL [R1+0x90], R24 ;  /* 0x0000901801007387 */ /* 0x000fe80000100800 */
[----:B------:R-:W4:Y:S01]  /*08b0*/  LDG.E R0, desc[UR22][R18.64] ;  /* 0x0000001612007981 */ /* 0x000f22000c1e1900 */
[----:B------:R-:W-:-:S02]  /*08c0*/  ISETP.NE.AND.EX P0, PT, RZ, UR5, PT, P0 ;  /* 0x00000005ff007c0c */ /* 0x000fc4000bf05300 */
[----:B------:R-:W-:Y:S01]  /*08d0*/  PLOP3.LUT P1, PT, PT, PT, UP3, 0x80, 0x8 ;  /* 0x000000000008781c */ /* 0x000fe20003f2f038 */
[----:B------:R-:W-:Y:S01]  /*08e0*/  STL [R1+0x8c], R23 ;  /* 0x00008c1701007387 */ /* 0x000fe20000100800 */
[----:B0-----:R-:W-:-:S03]  /*08f0*/  LEA.HI.SX32 R214, R3, R218, 0x1d ;  /* 0x000000da03d67211 */ /* 0x001fc600078feaff */
[----:B------:R0:W-:Y:S01]  /*0900*/  STL [R1+0x88], R22 ;  /* 0x0000881601007387 */ /* 0x0001e20000100800 */
[----:B------:R-:W-:Y:S01]  /*0910*/  MOV R3, UR9 ;  /* 0x0000000900037c02 */ /* 0x000fe20008000f00 */
[----:B-1----:R-:W-:-:S03]  /*0920*/  IMAD.WIDE.U32 R6, R214, 0x20, R10 ;  /* 0x00000020d6067825 */ /* 0x002fc600078e000a */
[----:B------:R-:W-:Y:S01]  /*0930*/  LEA.HI.SX32 R8, R3, R218, 0x1d ;  /* 0x000000da03087211 */ /* 0x000fe200078feaff */
[----:B------:R-:W1:Y:S01]  /*0940*/  @P0 LDC.64 R210, c[0x0][0x438] ;  /* 0x00010e00ffd20b82 */ /* 0x000e620000000a00 */
[----:B------:R-:W-:Y:S01]  /*0950*/  IADD3 R213, PT, PT, R214, 0x80, RZ ;  /* 0x00000080d6d57810 */ /* 0x000fe20007ffe0ff */
[----:B------:R0:W-:Y:S01]  /*0960*/  STL [R1+0x84], R21 ;  /* 0x0000841501007387 */ /* 0x0001e20000100800 */
[----:B------:R-:W-:Y:S02]  /*0970*/  IADD3 R9, PT, PT, R8, 0x80, RZ ;  /* 0x0000008008097810 */ /* 0x000fe40007ffe0ff */
[C---:B------:R-:W-:Y:S01]  /*0980*/  IADD3 R2, PT, PT, R214.reuse, 0x100, RZ ;  /* 0x00000100d6027810 */ /* 0x040fe20007ffe0ff */
[----:B------:R-:W4:Y:S01]  /*0990*/  LDG.E.128 R240, desc[UR22][R6.64] ;  /* 0x0000001606f07981 */ /* 0x000f22000c1e1d00 */
[----:B------:R-:W-:Y:S01]  /*09a0*/  IADD3 R3, PT, PT, R214, 0x180, RZ ;  /* 0x00000180d6037810 */ /* 0x000fe20007ffe0ff */
[----:B------:R-:W0:Y:S02]  /*09b0*/  @P0 LDC.64 R208, c[0x0][0x438] ;  /* 0x00010e00ffd00b82 */ /* 0x000e240000000a00 */
[----:B------:R2:W4:Y:S01]  /*09c0*/  LDG.E.128 R196, desc[UR22][R6.64+0x10] ;  /* 0x0000101606c47981 */ /* 0x000522000c1e1d00 */
[--C-:B------:R-:W-:Y:S01]  /*09d0*/  IMAD.WIDE.U32 R16, R213, 0x20, R10.reuse ;  /* 0x00000020d5107825 */ /* 0x100fe200078e000a */
[----:B------:R-:W-:Y:S01]  /*09e0*/  @UP3 UIADD3 UR9, UPT, UPT, UR20, -0x1, URZ ;  /* 0xffffffff14093890 */ /* 0x000fe2000fffe0ff */
[----:B------:R-:W-:Y:S01]  /*09f0*/  MOV R212, RZ ;  /* 0x000000ff00d47202 */ /* 0x000fe20000000f00 */
[----:B------:R4:W-:Y:S01]  /*0a00*/  STL [R1+0x80], R20 ;  /* 0x0000801401007387 */ /* 0x0009e20000100800 */
[----:B------:R-:W-:-:S03]  /*0a10*/  IMAD.WIDE.U32 R228, R2, 0x20, R10 ;  /* 0x0000002002e47825 */ /* 0x000fc600078e000a */
[----:B------:R-:W4:Y:S01]  /*0a20*/  LDG.E.128 R204, desc[UR22][R16.64] ;  /* 0x0000001610cc7981 */ /* 0x000f22000c1e1d00 */
[----:B--2---:R-:W-:Y:S01]  /*0a30*/  IMAD.WIDE.U32 R6, R9, 0x10, R4 ;  /* 0x0000001009067825 */ /* 0x004fe200078e0004 */
[----:B------:R-:W-:Y:S02]  /*0a40*/  IADD3 R9, PT, PT, R8, 0x100, RZ ;  /* 0x0000010008097810 */ /* 0x000fe40007ffe0ff */
[----:B------:R2:W4:Y:S01]  /*0a50*/  LDG.E.128 R220, desc[UR22][R16.64+0x10] ;  /* 0x0000101610dc7981 */ /* 0x000522000c1e1d00 */
[----:B------:R-:W-:-:S03]  /*0a60*/  IMAD.WIDE.U32 R10, R3, 0x20, R10 ;  /* 0x00000020030a7825 */ /* 0x000fc600078e000a */
[----:B------:R3:W4:Y:S01]  /*0a70*/  LDG.E.128 R200, desc[UR22][R6.64] ;  /* 0x0000001606c87981 */ /* 0x000722000c1e1d00 */
[----:B------:R-:W-:-:S03]  /*0a80*/  IMAD.WIDE.U32 R12, R8, 0x10, R4 ;  /* 0x00000010080c7825 */ /* 0x000fc600078e0004 */
[----:B------:R-:W4:Y:S01]  /*0a90*/  LDG.E.128 R232, desc[UR22][R10.64] ;  /* 0x000000160ae87981 */ /* 0x000f22000c1e1d00 */
[----:B--2---:R-:W-:-:S03]  /*0aa0*/  IADD3 R16, PT, PT, R8, 0x180, RZ ;  /* 0x0000018008107810 */ /* 0x004fc60007ffe0ff */
[----:B------:R-:W2:Y:S01]  /*0ab0*/  LDG.E.128 R236, desc[UR22][R10.64+0x10] ;  /* 0x000010160aec7981 */ /* 0x000ea2000c1e1d00 */
[----:B---3--:R-:W-:-:S03]  /*0ac0*/  IMAD.WIDE.U32 R6, R9, 0x10, R4 ;  /* 0x0000001009067825 */ /* 0x008fc600078e0004 */
[----:B------:R-:W3:Y:S04]  /*0ad0*/  LDG.E.128 R12, desc[UR22][R12.64] ;  /* 0x000000160c0c7981 */ /* 0x000ee8000c1e1d00 */
[----:B------:R-:W2:Y:S04]  /*0ae0*/  LDG.E.128 R224, desc[UR22][R228.64] ;  /* 0x00000016e4e07981 */ /* 0x000ea8000c1e1d00 */
[----:B------:R1:W2:Y:S01]  /*0af0*/  LDG.E.128 R8, desc[UR22][R6.64] ;  /* 0x0000001606087981 */ /* 0x0002a2000c1e1d00 */
[----:B------:R-:W-:-:S03]  /*0b00*/  IMAD.WIDE.U32 R4, R16, 0x10, R4 ;  /* 0x0000001010047825 */ /* 0x000fc600078e0004 */
[----:B------:R-:W2:Y:S04]  /*0b10*/  LDG.E.128 R228, desc[UR22][R228.64+0x10] ;  /* 0x00001016e4e47981 */ /* 0x000ea8000c1e1d00 */
[----:B------:R0:W2:Y:S01]  /*0b20*/  LDG.E.128 R16, desc[UR22][R4.64] ;  /* 0x0000001604107981 */ /* 0x0000a2000c1e1d00 */
[----:B-1----:R-:W1:Y:S08]  /*0b30*/  @P0 LDC.64 R6, c[0x0][0x438] ;  /* 0x00010e00ff060b82 */ /* 0x002e700000000a00 */
[----:B0-----:R-:W0:Y:S01]  /*0b40*/  @P0 LDC.64 R4, c[0x0][0x438] ;  /* 0x00010e00ff040b82 */ /* 0x001e220000000a00 */
[----:B------:R-:W-:-:S04]  /*0b50*/  @UP3 UIMAD UR9, UR9, UR21, URZ ;  /* 0x00000015090932a4 */ /* 0x000fc8000f8e02ff */
[----:B------:R-:W-:-:S04]  /*0b60*/  @UP3 USHF.R.S32.HI UR10, URZ, 0x1f, UR9 ;  /* 0x0000001fff0a3899 */ /* 0x000fc80008011409 */
[----:B------:R-:W-:Y:S01]  /*0b70*/  @UP3 ULEA.HI UR10, UR10, UR9, URZ, 0x3 ;  /* 0x000000090a0a3291 */ /* 0x000fe2000f8f18ff */
[----:B------:R-:W-:-:S04]  /*0b80*/  @P0 IMAD.WIDE.U32 R210, R214, 0x20, R210 ;  /* 0x00000020d6d20825 */ /* 0x000fc800078e00d2 */
[----:B-1----:R-:W-:Y:S01]  /*0b90*/  @P0 IMAD.WIDE.U32 R6, R2, 0x20, R6 ;  /* 0x0000002002060825 */ /* 0x002fe200078e0006 */
[----:B------:R-:W-:Y:S01]  /*0ba0*/  MOV R215, UR10 ;  /* 0x0000000a00d77c02 */ /* 0x000fe20008000f00 */
[----:B------:R-:W5:Y:S02]  /*0bb0*/  @P0 LDG.E.128 R148, desc[UR22][R210.64] ;  /* 0x00000016d2940981 */ /* 0x000f64000c1e1d00 */
[----:B------:R-:W-:Y:S01]  /*0bc0*/  @P0 IMAD.WIDE.U32 R2, R3, 0x20, R208 ;  /* 0x0000002003020825 */ /* 0x000fe200078e00d0 */
[----:B------:R-:W-:Y:S01]  /*0bd0*/  @P1 LEA.HI.SX32 R212, R215, R218, 0x1d ;  /* 0x000000dad7d41211 */ /* 0x000fe200078feaff */
[----:B------:R1:W5:Y:S02]  /*0be0*/  @P0 LDG.E.128 R152, desc[UR22][R210.64+0x10] ;  /* 0x00001016d2980981 */ /* 0x000364000c1e1d00 */
[----:B0-----:R-:W-:Y:S02]  /*0bf0*/  @P0 IMAD.WIDE.U32 R4, R213, 0x20, R4 ;  /* 0x00000020d5040825 */ /* 0x001fe400078e0004 */
[----:B------:R-:W5:Y:S04]  /*0c00*/  @P0 LDG.E.128 R164, desc[UR22][R6.64] ;  /* 0x0000001606a40981 */ /* 0x000f68000c1e1d00 */
[----:B------:R-:W5:Y:S04]  /*0c10*/  @P0 LDG.E.128 R156, desc[UR22][R4.64] ;  /* 0x00000016049c0981 */ /* 0x000f68000c1e1d00 */
[----:B------:R0:W5:Y:S01]  /*0c20*/  @P0 LDG.E.128 R160, desc[UR22][R4.64+0x10] ;  /* 0x0000101604a00981 */ /* 0x000162000c1e1d00 */
[----:B-1----:R-:W-:-:S03]  /*0c30*/  IADD3 R210, PT, PT, R212, 0x80, RZ ;  /* 0x00000080d4d27810 */ /* 0x002fc60007ffe0ff */
[----:B------:R-:W5:Y:S04]  /*0c40*/  @P0 LDG.E.128 R168, desc[UR22][R6.64+0x10] ;  /* 0x0000101606a80981 */ /* 0x000f68000c1e1d00 */
[----:B------:R-:W5:Y:S04]  /*0c50*/  @P0 LDG.E.128 R172, desc[UR22][R2.64] ;  /* 0x0000001602ac0981 */ /* 0x000f68000c1e1d00 */
[----:B------:R-:W5:Y:S01]  /*0c60*/  @P0 LDG.E.128 R176, desc[UR22][R2.64+0x10] ;  /* 0x0000101602b00981 */ /* 0x000f62000c1e1d00 */
[----:B------:R-:W-:Y:S02]  /*0c70*/  ISETP.NE.AND P0, PT, RZ, UR28, PT ;  /* 0x0000001cff007c0c */ /* 0x000fe4000bf05270 */
[----:B------:R-:W-:Y:S01]  /*0c80*/  IADD3 R214, PT, PT, R212, 0x180, RZ ;  /* 0x00000180d4d67810 */ /* 0x000fe20007ffe0ff */
[----:B------:R-:W-:-:S04]  /*0c90*/  IMAD.WIDE.U32 R210, R210, 0x8, R216 ;  /* 0x00000008d2d27825 */ /* 0x000fc800078e00d8 */
[--C-:B0-----:R-:W-:Y:S02]  /*0ca0*/  IMAD.WIDE.U32 R4, R214, 0x8, R216.reuse ;  /* 0x00000008d6047825 */ /* 0x101fe400078e00d8 */
[----:B------:R-:W5:Y:S01]  /*0cb0*/  LDG.E.64 R214, desc[UR22][R210.64] ;  /* 0x00000016d2d67981 */ /* 0x000f62000c1e1b00 */
[C---:B------:R-:W-:Y:S01]  /*0cc0*/  IADD3 R208, PT, PT, R212.reuse, 0x100, RZ ;  /* 0x00000100d4d07810 */ /* 0x040fe20007ffe0ff */
[--C-:B------:R-:W-:Y:S02]  /*0cd0*/  IMAD.WIDE.U32 R212, R212, 0x8, R216.reuse ;  /* 0x00000008d4d47825 */ /* 0x100fe400078e00d8 */
[----:B------:R3:W5:Y:S02]  /*0ce0*/  LDG.E.64 R210, desc[UR22][R4.64] ;  /* 0x0000001604d27981 */ /* 0x000764000c1e1b00 */
[----:B------:R-:W-:Y:S02]  /*0cf0*/  IMAD.WIDE.U32 R208, R208, 0x8, R216 ;  /* 0x00000008d0d07825 */ /* 0x000fe400078e00d8 */
[----:B------:R-:W5:Y:S04]  /*0d00*/  LDG.E.64 R216, desc[UR22][R212.64] ;  /* 0x00000016d4d87981 */ /* 0x000f68000c1e1b00 */
[----:B------:R0:W5:Y:S01]  /*0d10*/  LDG.E.64 R212, desc[UR22][R208.64] ;  /* 0x00000016d0d47981 */ /* 0x000162000c1e1b00 */
[----:B----4-:R-:W-:-:S05]  /*0d20*/  FSEL R246, R0, RZ, !P0 ;  /* 0x000000ff00f67208 */ /* 0x010fca0004000000 */
        /* <DEDUP_REMOVED lines=8> */
[--C-:B---3--:R-:W-:Y:S02]  /*0db0*/  HADD2.F32 R4, -RZ, R14.reuse.H0_H0 ;  /* 0x2000000eff047230 */ /* 0x108fe40000004100 */
[----:B------:R-:W-:-:S02]  /*0dc0*/  HADD2.F32 R3, -RZ, R14.H1_H1 ;  /* 0x3000000eff037230 */ /* 0x000fc40000004100 */
[----:B------:R-:W-:Y:S02]  /*0dd0*/  FMUL.FTZ R14, R241, UR30 ;  /* 0x0000001ef10e7c20 */ /* 0x000fe40008410000 */
[----:B------:R-:W3:Y:S01]  /*0de0*/  LDL R241, [R1+0x64] ;  /* 0x0000640001f17983 */ /* 0x000ee20000100800 */
[--C-:B--2---:R-:W-:Y:S02]  /*0df0*/  HADD2.F32 R234, -RZ, R8.reuse.H0_H0 ;  /* 0x20000008ffea7230 */ /* 0x104fe40000004100 */
[----:B------:R-:W-:Y:S02]  /*0e00*/  HADD2.F32 R235, -RZ, R8.H1_H1 ;  /* 0x30000008ffeb7230 */ /* 0x000fe40000004100 */
[----:B------:R-:W2:Y:S01]  /*0e10*/  LDL R8, [R1+0x70] ;  /* 0x0000700001087983 */ /* 0x000ea20000100800 */
        /* <DEDUP_REMOVED lines=11> */
[----:B------:R-:W-:Y:S01]  /*0ed0*/  HADD2.F32 R227, -RZ, R200.H1_H1 ;  /* 0x300000c8ffe37230 */ /* 0x000fe20000004100 */
[----:B------:R-:W-:Y:S01]  /*0ee0*/  MOV R200, R251 ;  /* 0x000000fb00c87202 */ /* 0x000fe20000000f00 */
[--C-:B------:R-:W-:Y:S02]  /*0ef0*/  HADD2.F32 R199, -RZ, R202.reuse.H0_H0 ;  /* 0x200000caffc77230 */ /* 0x100fe40000004100 */
[----:B------:R-:W-:Y:S01]  /*0f00*/  HADD2.F32 R198, -RZ, R202.H1_H1 ;  /* 0x300000caffc67230 */ /* 0x000fe20000004100 */
[----:B------:R-:W-:Y:S01]  /*0f10*/  MOV R202, R248 ;  /* 0x000000f800ca7202 */ /* 0x000fe20000000f00 */
[--C-:B------:R-:W-:Y:S02]  /*0f20*/  HADD2.F32 R228, -RZ, R201.reuse.H0_H0 ;  /* 0x200000c9ffe47230 */ /* 0x100fe40000004100 */
[----:B0-----:R-:W-:Y:S01]  /*0f30*/  FADD.FTZ R209, -R246, R196 ;  /* 0x000000c4f6d17221 */ /* 0x001fe20000010100 */
[----:B------:R-:W-:-:S02]  /*0f40*/  HADD2.F32 R229, -RZ, R201.H1_H1 ;  /* 0x300000c9ffe57230 */ /* 0x000fc40000004100 */
[C---:B------:R-:W-:Y:S01]  /*0f50*/  FADD.FTZ R252, -R246.reuse, R231 ;  /* 0x000000e7f6fc7221 */ /* 0x040fe20000010100 */
[--C-:B------:R-:W-:Y:S01]  /*0f60*/  HADD2.F32 R251, -RZ, R17.reuse.H0_H0 ;  /* 0x20000011fffb7230 */ /* 0x100fe20000004100 */
[----:B------:R-:W-:Y:S01]  /*0f70*/  MOV R201, R22 ;  /* 0x0000001600c97202 */ /* 0x000fe20000000f00 */
[----:B------:R-:W-:Y:S01]  /*0f80*/  HADD2.F32 R248, -RZ, R17.H1_H1 ;  /* 0x30000011fff87230 */ /* 0x000fe20000004100 */
[----:B------:R-:W-:Y:S01]  /*0f90*/  MOV R17, R23 ;  /* 0x0000001700117202 */ /* 0x000fe20000000f00 */
[C---:B------:R-:W-:Y:S01]  /*0fa0*/  FADD.FTZ R231, -R246.reuse, R232 ;  /* 0x000000e8f6e77221 */ /* 0x040fe20000010100 */
[C---:B------:R-:W-:Y:S01]  /*0fb0*/  FADD.FTZ R220, -R246.reuse, R233 ;  /* 0x000000e9f6dc7221 */ /* 0x040fe20000010100 */
[--C-:B------:R-:W-:Y:S01]  /*0fc0*/  HADD2.F32 R23, -RZ, R18.reuse.H0_H0 ;  /* 0x20000012ff177230 */ /* 0x100fe20000004100 */
[----:B------:R-:W-:Y:S01]  /*0fd0*/  MOV R232, R20 ;  /* 0x0000001400e87202 */ /* 0x000fe20000000f00 */
[----:B------:R-:W-:Y:S01]  /*0fe0*/  HADD2.F32 R22, -RZ, R18.H1_H1 ;  /* 0x30000012ff167230 */ /* 0x000fe20000004100 */
[----:B------:R-:W-:Y:S01]  /*0ff0*/  MOV R233, R21 ;  /* 0x0000001500e97202 */ /* 0x000fe20000000f00 */
[C---:B------:R-:W-:Y:S01]  /*1000*/  FADD.FTZ R244, -R246.reuse, R242 ;  /* 0x000000f2f6f47221 */ /* 0x040fe20000010100 */
[----:B------:R-:W-:Y:S01]  /*1010*/  MOV R18, R249 ;  /* 0x000000f900127202 */ /* 0x000fe20000000f00 */
[----:B------:R-:W-:Y:S01]  /*1020*/  FADD.FTZ R245, -R246, R243 ;  /* 0x000000f3f6f57221 */ /* 0x000fe20000010100 */
[----:B------:R-:W4:Y:S01]  /*1030*/  LDL R249, [R1+0x6c] ;  /* 0x00006c0001f97983 */ /* 0x000f220000100800 */
[----:B------:R-:W-:-:S02]  /*1040*/  HADD2.F32 R21, -RZ, R19.H0_H0 ;  /* 0x20000013ff157230 */ /* 0x000fc40000004100 */
[----:B------:R-:W-:Y:S02]  /*1050*/  HADD2.F32 R20, -RZ, R19.H1_H1 ;  /* 0x30000013ff147230 */ /* 0x000fe40000004100 */
[--C-:B------:R-:W-:Y:S01]  /*1060*/  HADD2.F32 R243, -RZ, R11.reuse.H0_H0 ;  /* 0x2000000bfff37230 */ /* 0x100fe20000004100 */
[----:B------:R-:W4:Y:S01]  /*1070*/  LDL R19, [R1+0x68] ;  /* 0x0000680001137983 */ /* 0x000f220000100800 */
[----:B------:R-:W-:Y:S02]  /*1080*/  HADD2.F32 R242, -RZ, R11.H1_H1 ;  /* 0x3000000bfff27230 */ /* 0x000fe40000004100 */
[----:B------:R-:W-:Y:S01]  /*1090*/  FMUL.FTZ R11, R209, UR30 ;  /* 0x0000001ed10b7c20 */ /* 0x000fe20008410000 */
[--C-:B------:R-:W-:Y:S01]  /*10a0*/  HADD2.F32 R208, -RZ, R12.reuse.H0_H0 ;  /* 0x2000000cffd07230 */ /* 0x100fe20000004100 */
[----:B------:R-:W4:Y:S01]  /*10b0*/  LDL R209, [R1+0x78] ;  /* 0x0000780001d17983 */ /* 0x000f220000100800 */
[----:B------:R-:W-:Y:S02]  /*10c0*/  HADD2.F32 R7, -RZ, R12.H1_H1 ;  /* 0x3000000cff077230 */ /* 0x000fe40000004100 */
[----:B------:R-:W-:-:S02]  /*10d0*/  FMUL.FTZ R12, R245, UR30 ;  /* 0x0000001ef50c7c20 */ /* 0x000fc40008410000 */
[----:B------:R-:W4:Y:S01]  /*10e0*/  LDL R245, [R1+0x7c] ;  /* 0x00007c0001f57983 */ /* 0x000f220000100800 */
[C---:B------:R-:W-:Y:S01]  /*10f0*/  FADD.FTZ R218, -R246.reuse, R197 ;  /* 0x000000c5f6da7221 */ /* 0x040fe20000010100 */
[C---:B------:R-:W-:Y:S01]  /*1100*/  FADD.FTZ R204, -R246.reuse, R225 ;  /* 0x000000e1f6cc7221 */ /* 0x040fe20000010100 */
[C---:B------:R-:W-:Y:S01]  /*1110*/  FADD.FTZ R24, -R246.reuse, R230 ;  /* 0x000000e6f6187221 */ /* 0x040fe20000010100 */
[C---:B------:R-:W-:Y:S01]  /*1120*/  FADD.FTZ R225, -R246.reuse, R238 ;  /* 0x000000eef6e17221 */ /* 0x040fe20000010100 */
[----:B------:R-:W-:Y:S01]  /*1130*/  FADD.FTZ R230, -R246, R239 ;  /* 0x000000eff6e67221 */ /* 0x000fe20000010100 */
[--C-:B------:R-:W-:Y:S02]  /*1140*/  HADD2.F32 R238, -RZ, R10.reuse.H0_H0 ;  /* 0x2000000affee7230 */ /* 0x100fe40000004100 */
[----:B------:R-:W-:Y:S02]  /*1150*/  HADD2.F32 R239, -RZ, R10.H1_H1 ;  /* 0x3000000affef7230 */ /* 0x000fe40000004100 */
[----:B------:R-:W-:Y:S01]  /*1160*/  FMUL.FTZ R10, R218, UR30 ;  /* 0x0000001eda0a7c20 */ /* 0x000fe20008410000 */
[----:B------:R-:W-:Y:S01]  /*1170*/  FMUL.FTZ R0, R0, UR30 ;  /* 0x0000001e00007c20 */ /* 0x000fe20008410000 */
[----:B------:R-:W4:Y:S01]  /*1180*/  LDL R218, [R1+0x74] ;  /* 0x0000740001da7983 */ /* 0x000f220000100800 */
[----:B------:R-:W-:-:S02]  /*1190*/  FADD.FTZ R80, R80, R208 ;  /* 0x000000d050507221 */ /* 0x000fc40000010000 */
[----:B------:R-:W-:Y:S01]  /*11a0*/  FFMA.FTZ R112, R0, R208, R112 ;  /* 0x000000d000707223 */ /* 0x000fe20000010070 */
[----:B------:R-:W-:Y:S01]  /*11b0*/  FADD.FTZ R77, R77, R3 ;  /* 0x000000034d4d7221 */ /* 0x000fe20000010000 */
[----:B------:R-:W-:Y:S01]  /*11c0*/  FFMA.FTZ R109, R10, R3, R109 ;  /* 0x000000030a6d7223 */ /* 0x000fe2000001006d */
[C---:B------:R-:W-:Y:S01]  /*11d0*/  FADD.FTZ R25, -R246.reuse, R224 ;  /* 0x000000e0f6197221 */ /* 0x040fe20000010100 */
[--C-:B------:R-:W-:Y:S02]  /*11e0*/  HADD2.F32 R197, -RZ, R203.reuse.H0_H0 ;  /* 0x200000cbffc57230 */ /* 0x100fe40000004100 */
[C---:B------:R-:W-:Y:S01]  /*11f0*/  FADD.FTZ R223, -R246.reuse, R236 ;  /* 0x000000ecf6df7221 */ /* 0x040fe20000010100 */
[----:B------:R-:W-:Y:S02]  /*1200*/  HADD2.F32 R196, -RZ, R203.H1_H1 ;  /* 0x300000cbffc47230 */ /* 0x000fe40000004100 */
[----:B------:R-:W-:Y:S01]  /*1210*/  FADD.FTZ R224, -R246, R237 ;  /* 0x000000edf6e07221 */ /* 0x000fe20000010100 */
[----:B------:R-:W-:Y:S01]  /*1220*/  MOV R203, R247 ;  /* 0x000000f700cb7202 */ /* 0x000fe20000000f00 */
[----:B------:R-:W-:-:S02]  /*1230*/  HADD2.F32 R247, -RZ, R16.H0_H0 ;  /* 0x20000010fff77230 */ /* 0x000fc40000004100 */
[----:B------:R-:W-:Y:S01]  /*1240*/  HADD2.F32 R246, -RZ, R16.H1_H1 ;  /* 0x30000010fff67230 */ /* 0x000fe20000004100 */
[----:B------:R-:W-:Y:S01]  /*1250*/  MOV R16, R250 ;  /* 0x000000fa00107202 */ /* 0x000fe20000000f00 */
[----:B------:R-:W-:Y:S01]  /*1260*/  FMUL.FTZ R250, R240, UR30 ;  /* 0x0000001ef0fa7c20 */ /* 0x000fe20008410000 */
[--C-:B------:R-:W-:Y:S01]  /*1270*/  HADD2.F32 R6, -RZ, R13.reuse.H0_H0 ;  /* 0x2000000dff067230 */ /* 0x100fe20000004100 */
[----:B------:R-:W4:Y:S01]  /*1280*/  LDL R240, [R1+0x44] ;  /* 0x0000440001f07983 */ /* 0x000f220000100800 */
[----:B------:R-:W-:Y:S02]  /*1290*/  HADD2.F32 R5, -RZ, R13.H1_H1 ;  /* 0x3000000dff057230 */ /* 0x000fe40000004100 */
[----:B------:R-:W-:Y:S01]  /*12a0*/  FMUL.FTZ R13, R244, UR30 ;  /* 0x0000001ef40d7c20 */ /* 0x000fe20008410000 */
[--C-:B------:R-:W-:Y:S01]  /*12b0*/  HADD2.F32 R2, -RZ, R15.reuse.H0_H0 ;  /* 0x2000000fff027230 */ /* 0x100fe20000004100 */
[----:B------:R-:W4:Y:S01]  /*12c0*/  LDL R244, [R1+0x60] ;  /* 0x0000600001f47983 */ /* 0x000f220000100800 */
[----:B------:R-:W-:-:S02]  /*12d0*/  HADD2.F32 R15, -RZ, R15.H1_H1 ;  /* 0x3000000fff0f7230 */ /* 0x000fc40000004100 */
[--C-:B------:R-:W-:Y:S02]  /*12e0*/  HADD2.F32 R236, -RZ, R9.reuse.H0_H0 ;  /* 0x20000009ffec7230 */ /* 0x100fe40000004100 */
[----:B------:R-:W-:Y:S02]  /*12f0*/  HADD2.F32 R237, -RZ, R9.H1_H1 ;  /* 0x30000009ffed7230 */ /* 0x000fe40000004100 */
[----:B------:R-:W-:Y:S01]  /*1300*/  FMUL.FTZ R9, R219, UR30 ;  /* 0x0000001edb097c20 */ /* 0x000fe20008410000 */
[----:B------:R-:W-:Y:S01]  /*1310*/  FADD.FTZ R78, R78, R2 ;  /* 0x000000024e4e7221 */ /* 0x000fe20000010000 */
[----:B------:R-:W-:Y:S01]  /*1320*/  FADD.FTZ R79, R79, R15 ;  /* 0x0000000f4f4f7221 */ /* 0x000fe20000010000 */
[----:B------:R-:W-:Y:S01]  /*1330*/  FFMA.FTZ R111, R250, R15, R111 ;  /* 0x0000000ffa6f7223 */ /* 0x000fe2000001006f */
[----:B------:R-:W-:Y:S01]  /*1340*/  FFMA.FTZ R110, R9, R2, R110 ;  /* 0x00000002096e7223 */ /* 0x000fe2000001006e */
[----:B------:R-:W-:Y:S01]  /*1350*/  FFMA.FTZ R114, R13, R6, R114 ;  /* 0x000000060d727223 */ /* 0x000fe20000010072 */
[----:B------:R-:W-:Y:S01]  /*1360*/  FADD.FTZ R82, R82, R6 ;  /* 0x0000000652527221 */ /* 0x000fe20000010000 */
[----:B------:R-:W-:Y:S01]  /*1370*/  FFMA.FTZ R115, R12, R5, R115 ;  /* 0x000000050c737223 */ /* 0x000fe20000010073 */
[----:B------:R-:W-:Y:S01]  /*1380*/  FADD.FTZ R83, R83, R5 ;  /* 0x0000000553537221 */ /* 0x000fe20000010000 */
[----:B---3--:R-:W-:-:S02]  /*1390*/  FMUL.FTZ R3, R241, R3 ;  /* 0x00000003f1037220 */ /* 0x008fc40000410000 */
[----:B------:R-:W3:Y:S01]  /*13a0*/  LDL R241, [R1+0x40] ;  /* 0x0000400001f17983 */ /* 0x000ee20000100800 */
[----:B--2---:R-:W-:Y:S01]  /*13b0*/  FMUL.FTZ R8, R8, R208 ;  /* 0x000000d008087220 */ /* 0x004fe20000410000 */
[----:B------:R-:W-:Y:S02]  /*13c0*/  FMUL.FTZ R208, R232, UR30 ;  /* 0x0000001ee8d07c20 */ /* 0x000fe40008410000 */
[----:B------:R-:W2:Y:S01]  /*13d0*/  LDL R232, [R1+0x58] ;  /* 0x0000580001e87983 */ /* 0x000ea20000100800 */
[----:B----4-:R-:W-:Y:S01]  /*13e0*/  FMUL.FTZ R249, R249, R15 ;  /* 0x0000000ff9f97220 */ /* 0x010fe20000410000 */
[----:B------:R-:W-:Y:S01]  /*13f0*/  FMUL.FTZ R15, R18, UR30 ;  /* 0x0000001e120f7c20 */ /* 0x000fe20008410000 */
[----:B------:R-:W-:Y:S01]  /*1400*/  FMUL.FTZ R18, R203, UR30 ;  /* 0x0000001ecb127c20 */ /* 0x000fe20008410000 */
[----:B------:R-:W-:Y:S02]  /*1410*/  FMUL.FTZ R203, R25, UR30 ;  /* 0x0000001e19cb7c20 */ /* 0x000fe40008410000 */
[----:B------:R-:W4:Y:S01]  /*1420*/  LDL R25, [R1+0x5c] ;  /* 0x00005c0001197983 */ /* 0x000f220000100800 */
[----:B------:R-:W-:Y:S01]  /*1430*/  FMUL.FTZ R2, R19, R2 ;  /* 0x0000000213027220 */ /* 0x000fe20000410000 */
[----:B------:R-:W-:Y:S01]  /*1440*/  FMUL.FTZ R19, R202, UR30 ;  /* 0x0000001eca137c20 */ /* 0x000fe20008410000 */
[----:B------:R-:W-:Y:S01]  /*1450*/  FMUL.FTZ R202, R233, UR30 ;  /* 0x0000001ee9ca7c20 */ /* 0x000fe20008410000 */
[----:B------:R-:W-:Y:S01]  /*1460*/  FMUL.FTZ R6, R209, R6 ;  /* 0x00000006d1067220 */ /* 0x000fe20000410000 */
[----:B------:R-:W-:Y:S01]  /*1470*/  FMUL.FTZ R209, R24, UR30 ;  /* 0x0000001e18d17c20 */ /* 0x000fe20008410000 */
[----:B------:R-:W4:Y:S01]  /*1480*/  LDL R233, [R1+0x48] ;  /* 0x0000480001e97983 */ /* 0x000f220000100800 */
[----:B------:R-:W-:-:S03]  /*1490*/  FMUL.FTZ R5, R245, R5 ;  /* 0x00000005f5057220 */ /* 0x000fc60000410000 */
[----:B------:R-:W4:Y:S04]  /*14a0*/  LDL R24, [R1+0x4c] ;  /* 0x00004c0001187983 */ /* 0x000f280000100800 */
[----:B------:R-:W4:Y:S01]  /*14b0*/  LDL R245, [R1+0x50] ;  /* 0x0000500001f57983 */ /* 0x000f220000100800 */
[-C--:B------:R-:W-:Y:S01]  /*14c0*/  FFMA.FTZ R113, R14, R7.reuse, R113 ;  /* 0x000000070e717223 */ /* 0x080fe20000010071 */
[----:B------:R-:W-:Y:S01]  /*14d0*/  FADD.FTZ R81, R81, R7 ;  /* 0x0000000751517221 */ /* 0x000fe20000010000 */
[----:B------:R-:W-:Y:S01]  /*14e0*/  FMUL.FTZ R17, R17, UR30 ;  /* 0x0000001e11117c20 */ /* 0x000fe20008410000 */
[----:B------:R-:W-:Y:S01]  /*14f0*/  FMUL.FTZ R219, R231, UR30 ;  /* 0x0000001ee7db7c20 */ /* 0x000fe20008410000 */
[----:B------:R-:W-:Y:S01]  /*1500*/  FMUL.FTZ R7, R218, R7 ;  /* 0x00000007da077220 */ /* 0x000fe20000410000 */
[----:B------:R-:W-:Y:S01]  /*1510*/  FMUL.FTZ R218, R252, UR30 ;  /* 0x0000001efcda7c20 */ /* 0x000fe20008410000 */
[----:B------:R-:W-:Y:S01]  /*1520*/  FMUL.FTZ R252, R230, UR30 ;  /* 0x0000001ee6fc7c20 */ /* 0x000fe20008410000 */
[----:B------:R-:W-:Y:S01]  /*1530*/  FFMA.FTZ R231, R0, R8, RZ ;  /* 0x0000000800e77223 */ /* 0x000fe200000100ff */
[----:B------:R-:W-:Y:S01]  /*1540*/  FADD.FTZ R230, RZ, R8 ;  /* 0x00000008ffe67221 */ /* 0x000fe20000010000 */
        /* <DEDUP_REMOVED lines=12> */
[----:B------:R-:W-:Y:S01]  /*1610*/  FFMA.FTZ R107, R18, R229, R107 ;  /* 0x000000e5126b7223 */ /* 0x000fe2000001006b */
[----:B------:R-:W-:Y:S01]  /*1620*/  FADD.FTZ R75, R75, R229 ;  /* 0x000000e54b4b7221 */ /* 0x000fe20000010000 */
[----:B------:R-:W4:Y:S01]  /*1630*/  LDL R244, [R1+0x54] ;  /* 0x0000540001f47983 */ /* 0x000f220000100800 */
[----:B------:R-:W-:Y:S01]  /*1640*/  FFMA.FTZ R104, R15, R226, R104 ;  /* 0x000000e20f687223 */ /* 0x000fe20000010068 */
[----:B------:R-:W-:Y:S01]  /*1650*/  FADD.FTZ R72, R72, R226 ;  /* 0x000000e248487221 */ /* 0x000fe20000010000 */
[----:B------:R-:W-:Y:S01]  /*1660*/  FADD.FTZ R70, R70, R197 ;  /* 0x000000c546467221 */ /* 0x000fe20000010000 */
[----:B------:R-:W-:Y:S01]  /*1670*/  FFMA.FTZ R102, R201, R197, R102 ;  /* 0x000000c5c9667223 */ /* 0x000fe20000010066 */
[----:B------:R-:W-:Y:S01]  /*1680*/  FADD.FTZ R71, R71, R196 ;  /* 0x000000c447477221 */ /* 0x000fe20000010000 */
[----:B------:R-:W-:Y:S01]  /*1690*/  FFMA.FTZ R103, R202, R196, R103 ;  /* 0x000000c4ca677223 */ /* 0x000fe20000010067 */
[----:B--2---:R-:W-:Y:S01]  /*16a0*/  FMUL.FTZ R228, R232, R228 ;  /* 0x000000e4e8e47220 */ /* 0x004fe20000410000 */
[----:B------:R-:W-:Y:S01]  /*16b0*/  FADD.FTZ R232, R7, R230 ;  /* 0x000000e607e87221 */ /* 0x000fe20000010000 */
[----:B---3--:R-:W-:Y:S01]  /*16c0*/  FMUL.FTZ R230, R241, R199 ;  /* 0x000000c7f1e67220 */ /* 0x008fe20000410000 */
[----:B------:R-:W-:-:S02]  /*16d0*/  FFMA.FTZ R199, R13, R6, R231 ;  /* 0x000000060dc77223 */ /* 0x000fc400000100e7 */
[----:B------:R-:W-:Y:S01]  /*16e0*/  FADD.FTZ R232, R6, R232 ;  /* 0x000000e806e87221 */ /* 0x000fe20000010000 */
[----:B------:R-:W-:Y:S01]  /*16f0*/  FMUL.FTZ R231, R240, R198 ;  /* 0x000000c6f0e77220 */ /* 0x000fe20000410000 */
[----:B------:R-:W-:Y:S01]  /*1700*/  FFMA.FTZ R198, R12, R5, R199 ;  /* 0x000000050cc67223 */ /* 0x000fe200000100c7 */
[----:B------:R-:W2:Y:S01]  /*1710*/  LDL R240, [R1+0x28] ;  /* 0x0000280001f07983 */ /* 0x000ea20000100800 */
[----:B------:R-:W-:Y:S02]  /*1720*/  FADD.FTZ R199, R5, R232 ;  /* 0x000000e805c77221 */ /* 0x000fe40000010000 */
[----:B------:R-:W-:Y:S01]  /*1730*/  FFMA.FTZ R198, R11, R4, R198 ;  /* 0x000000040bc67223 */ /* 0x000fe200000100c6 */
[----:B------:R-:W-:Y:S01]  /*1740*/  FMUL.FTZ R16, R16, UR30 ;  /* 0x0000001e10107c20 */ /* 0x000fe20008410000 */
[----:B------:R-:W-:Y:S01]  /*1750*/  FADD.FTZ R199, R4, R199 ;  /* 0x000000c704c77221 */ /* 0x000fe20000010000 */
[----:B------:R-:W-:Y:S01]  /*1760*/  FMUL.FTZ R204, R204, UR30 ;  /* 0x0000001ecccc7c20 */ /* 0x000fe20008410000 */
[----:B------:R-:W-:Y:S01]  /*1770*/  FFMA.FTZ R198, R10, R3, R198 ;  /* 0x000000030ac67223 */ /* 0x000fe200000100c6 */
[----:B------:R-:W-:Y:S01]  /*1780*/  FMUL.FTZ R206, R206, UR30 ;  /* 0x0000001ecece7c20 */ /* 0x000fe20008410000 */
[----:B------:R-:W-:Y:S01]  /*1790*/  FADD.FTZ R199, R3, R199 ;  /* 0x000000c703c77221 */ /* 0x000fe20000010000 */
[----:B------:R-:W-:Y:S01]  /*17a0*/  FADD.FTZ R73, R73, R227 ;  /* 0x000000e349497221 */ /* 0x000fe20000010000 */
[----:B------:R-:W-:Y:S01]  /*17b0*/  FMUL.FTZ R205, R205, UR30 ;  /* 0x0000001ecdcd7c20 */ /* 0x000fe20008410000 */
[----:B------:R-:W-:Y:S01]  /*17c0*/  FFMA.FTZ R96, R203, R234, R96 ;  /* 0x000000eacb607223 */ /* 0x000fe20000010060 */
[----:B------:R-:W-:Y:S01]  /*17d0*/  FADD.FTZ R64, R64, R234 ;  /* 0x000000ea40407221 */ /* 0x000fe20000010000 */
[----:B------:R-:W-:Y:S01]  /*17e0*/  FMUL.FTZ R207, R207, UR30 ;  /* 0x0000001ecfcf7c20 */ /* 0x000fe20008410000 */
[----:B------:R-:W3:Y:S01]  /*17f0*/  LDL R241, [R1+0x2c] ;  /* 0x00002c0001f17983 */ /* 0x000ee20000100800 */
[----:B----4-:R-:W-:-:S03]  /*1800*/  FMUL.FTZ R229, R25, R229 ;  /* 0x000000e519e57220 */ /* 0x010fc60000410000 */
[----:B------:R-:W4:Y:S01]  /*1810*/  LDL R25, [R1+0x30] ;  /* 0x0000300001197983 */ /* 0x000f220000100800 */
[----:B------:R-:W-:Y:S01]  /*1820*/  FMUL.FTZ R232, R233, R197 ;  /* 0x000000c5e9e87220 */ /* 0x000fe20000410000 */
[----:B------:R-:W-:Y:S02]  /*1830*/  FADD.FTZ R197, R2, R199 ;  /* 0x000000c702c57221 */ /* 0x000fe40000010000 */
[----:B------:R-:W3:Y:S01]  /*1840*/  LDL R199, [R1+0x38] ;  /* 0x0000380001c77983 */ /* 0x000ee20000100800 */
[----:B------:R-:W-:-:S03]  /*1850*/  FMUL.FTZ R233, R24, R196 ;  /* 0x000000c418e97220 */ /* 0x000fc60000410000 */
[----:B------:R-:W3:Y:S01]  /*1860*/  LDL R24, [R1+0x34] ;  /* 0x0000340001187983 */ /* 0x000ee20000100800 */
[----:B------:R-:W-:Y:S01]  /*1870*/  FMUL.FTZ R226, R245, R226 ;  /* 0x000000e2f5e27220 */ /* 0x000fe20000410000 */
[----:B------:R-:W-:Y:S02]  /*1880*/  FFMA.FTZ R196, R9, R2, R198 ;  /* 0x0000000209c47223 */ /* 0x000fe400000100c6 */
[----:B------:R-:W3:Y:S04]  /*1890*/  LDL R245, [R1+0x3c] ;  /* 0x00003c0001f57983 */ /* 0x000ee80000100800 */
[----:B------:R-:W3:Y:S01]  /*18a0*/  LDL R198, [R1+0x20] ;  /* 0x0000200001c67983 */ /* 0x000ee20000100800 */
[----:B------:R-:W-:Y:S01]  /*18b0*/  FFMA.FTZ R105, R16, R227, R105 ;  /* 0x000000e310697223 */ /* 0x000fe20000010069 */
        /* <DEDUP_REMOVED lines=10> */
[----:B------:R-:W-:-:S02]  /*1960*/  FMUL.FTZ R227, R244, R227 ;  /* 0x000000e3f4e37220 */ /* 0x000fc40000410000 */
[----:B------:R-:W3:Y:S01]  /*1970*/  LDL R244, [R1+0x24] ;  /* 0x0000240001f47983 */ /* 0x000ee20000100800 */
[----:B--2---:R-:W-:Y:S01]  /*1980*/  FMUL.FTZ R240, R240, R243 ;  /* 0x000000f3f0f07220 */ /* 0x004fe20000410000 */
[----:B----4-:R-:W-:Y:S02]  /*1990*/  FMUL.FTZ R234, R25, R234 ;  /* 0x000000ea19ea7220 */ /* 0x010fe40000410000 */
[----:B------:R0:W5:Y:S01]  /*19a0*/  LDL.LU R25, [R1+0x94] ;  /* 0x0000940001197983 */ /* 0x0001620000300800 */
[----:B---3--:R-:W-:Y:S01]  /*19b0*/  FMUL.FTZ R236, R199, R236 ;  /* 0x000000ecc7ec7220 */ /* 0x008fe20000410000 */
[----:B------:R-:W-:Y:S02]  /*19c0*/  FMUL.FTZ R235, R24, R235 ;  /* 0x000000eb18eb7220 */ /* 0x000fe40000410000 */
[----:B------:R0:W5:Y:S01]  /*19d0*/  LDL.LU R24, [R1+0x90] ;  /* 0x0000900001187983 */ /* 0x0001620000300800 */
[----:B------:R-:W-:-:S03]  /*19e0*/  FMUL.FTZ R237, R245, R237 ;  /* 0x000000edf5ed7220 */ /* 0x000fc60000410000 */
[----:B------:R-:W2:Y:S01]  /*19f0*/  LDL R243, [R1+0x10] ;  /* 0x0000100001f37983 */ /* 0x000ea20000100800 */
[----:B------:R-:W-:-:S03]  /*1a00*/  FMUL.FTZ R238, R198, R238 ;  /* 0x000000eec6ee7220 */ /* 0x000fc60000410000 */
[----:B------:R-:W3:Y:S04]  /*1a10*/  LDL R245, [R1+0x14] ;  /* 0x0000140001f57983 */ /* 0x000ee80000100800 */
[----:B------:R-:W4:Y:S04]  /*1a20*/  LDL R199, [R1+0x1c] ;  /* 0x00001c0001c77983 */ /* 0x000f280000100800 */
[----:B------:R-:W4:Y:S01]  /*1a30*/  LDL R198, [R1] ;  /* 0x0000000001c67983 */ /* 0x000f220000100800 */
[----:B------:R-:W-:Y:S01]  /*1a40*/  FMUL.FTZ R220, R220, UR30 ;  /* 0x0000001edcdc7c20 */ /* 0x000fe20008410000 */
[----:B------:R-:W-:Y:S01]  /*1a50*/  FMUL.FTZ R223, R223, UR30 ;  /* 0x0000001edfdf7c20 */ /* 0x000fe20008410000 */
[----:B------:R-:W-:Y:S01]  /*1a60*/  FADD.FTZ R63, R63, R242 ;  /* 0x000000f23f3f7221 */ /* 0x000fe20000010000 */
[-C--:B------:R-:W-:Y:S01]  /*1a70*/  FFMA.FTZ R95, R218, R242.reuse, R95 ;  /* 0x000000f2da5f7223 */ /* 0x080fe2000001005f */
        /* <DEDUP_REMOVED lines=9> */
[----:B------:R-:W-:-:S02]  /*1b10*/  FMUL.FTZ R239, R244, R239 ;  /* 0x000000eff4ef7220 */ /* 0x000fc40000410000 */
[----:B------:R-:W4:Y:S01]  /*1b20*/  LDL R244, [R1+0x18] ;  /* 0x0000180001f47983 */ /* 0x000f220000100800 */
[----:B--2---:R-:W-:-:S03]  /*1b30*/  FMUL.FTZ R242, R243, R247 ;  /* 0x000000f7f3f27220 */ /* 0x004fc60000410000 */
[----:B------:R-:W2:Y:S01]  /*1b40*/  LDL R247, [R1+0x4] ;  /* 0x0000040001f77983 */ /* 0x000ea20000100800 */
[----:B---3--:R-:W-:Y:S01]  /*1b50*/  FMUL.FTZ R243, R245, R246 ;  /* 0x000000f6f5f37220 */ /* 0x008fe20000410000 */
[----:B----4-:R-:W-:Y:S02]  /*1b60*/  FMUL.FTZ R245, R199, R248 ;  /* 0x000000f8c7f57220 */ /* 0x010fe40000410000 */
[----:B------:R-:W3:Y:S01]  /*1b70*/  LDL R199, [R1+0x8] ;  /* 0x0000080001c77983 */ /* 0x000ee20000100800 */
[----:B------:R-:W-:-:S03]  /*1b80*/  FMUL.FTZ R246, R198, R23 ;  /* 0x00000017c6f67220 */ /* 0x000fc60000410000 */
[----:B------:R0:W5:Y:S04]  /*1b90*/  LDL.LU R23, [R1+0x8c] ;  /* 0x00008c0001177983 */ /* 0x0001680000300800 */
[----:B------:R-:W4:Y:S01]  /*1ba0*/  LDL R198, [R1+0xc] ;  /* 0x00000c0001c67983 */ /* 0x000f220000100800 */
[----:B------:R-:W-:Y:S01]  /*1bb0*/  FMUL.FTZ R222, R222, UR30 ;  /* 0x0000001edede7c20 */ /* 0x000fe20008410000 */
[----:B------:R-:W-:Y:S01]  /*1bc0*/  FMUL.FTZ R224, R224, UR30 ;  /* 0x0000001ee0e07c20 */ /* 0x000fe20008410000 */
        /* <DEDUP_REMOVED lines=31> */
[----:B--2---:R-:W-:Y:S02]  /*1dc0*/  FMUL.FTZ R247, R247, R22 ;  /* 0x00000016f7f77220 */ /* 0x004fe40000410000 */
[----:B------:R0:W5:Y:S01]  /*1dd0*/  LDL.LU R22, [R1+0x88] ;  /* 0x0000880001167983 */ /* 0x0001620000300800 */
[----:B---3--:R-:W-:-:S03]  /*1de0*/  FMUL.FTZ R248, R199, R21 ;  /* 0x00000015c7f87220 */ /* 0x008fc60000410000 */
[----:B------:R0:W5:Y:S01]  /*1df0*/  LDL.LU R21, [R1+0x84] ;  /* 0x0000840001157983 */ /* 0x0001620000300800 */
[----:B----4-:R-:W-:-:S03]  /*1e00*/  FMUL.FTZ R251, R198, R20 ;  /* 0x00000014c6fb7220 */ /* 0x010fc60000410000 */
[----:B------:R0:W5:Y:S01]  /*1e10*/  LDL.LU R20, [R1+0x80] ;  /* 0x0000800001147983 */ /* 0x0001620000300800 */
        /* <DEDUP_REMOVED lines=32> */
[----:B0-----:R-:W-:Y:S06]  /*2020*/  BRA `(.L_x_12508) ;  /* 0x0000000000fc7947 */ /* 0x001fec0003800000 */
.L_x_12507:
        /* <DEDUP_REMOVED lines=12> */
.L_x_12509:
        /* <DEDUP_REMOVED lines=17> */
.L_x_12510:
        /* <DEDUP_REMOVED lines=34> */
.L_x_12508:
        /* <DEDUP_REMOVED lines=35> */
.L_x_12512:
[----:B------:R-:W-:Y:S05]  /*2650*/  BSYNC.RECONVERGENT B0 ;  /* 0x0000000000007941 */ /* 0x000fea0003800200 */
.L_x_12511:
        /* <DEDUP_REMOVED lines=68> */
.L_x_12517:
[----:B------:R-:W-:Y:S05]  /*2aa0*/  BSYNC.RECONVERGENT B0 ;  /* 0x0000000000007941 */ /* 0x000fea0003800200 */
.L_x_12516:
        /* <DEDUP_REMOVED lines=13> */
.L_x_12515:
[----:B------:R-:W-:Y:S05]  /*2b80*/  BRA.U !UP3, `(.L_x_12518) ;  /* 0x000000010b707547 */ /* 0x000fea000b800000 */
[----:B------:R-:W-:Y:S01]  /*2b90*/  LOP3.LUT P0, RZ, R216, 0xff00, RZ, 0xc0, !PT ;  /* 0x0000ff00d8ff7812 */ /* 0x000fe2000780c0ff */
[----:B------:R-:W-:Y:S01]  /*2ba0*/  BSSY.RECONVERGENT B0, `(.L_x_12519) ;  /* 0x000000d000007945 */ /* 0x000fe20003800200 */
[----:B------:R-:W-:-:S11]  /*2bb0*/  MOV R196, RZ ;  /* 0x000000ff00c47202 */ /* 0x000fd60000000f00 */
        /* <DEDUP_REMOVED lines=11> */
.L_x_12520:
[----:B------:R-:W-:Y:S05]  /*2c70*/  BSYNC.RECONVERGENT B0 ;  /* 0x0000000000007941 */ /* 0x000fea0003800200 */
.L_x_12519:
        /* <DEDUP_REMOVED lines=13> */
.L_x_12518:
        /* <DEDUP_REMOVED lines=15> */
.L_x_12523:
[----:B------:R-:W-:Y:S05]  /*2e40*/  BSYNC.RECONVERGENT B0 ;  /* 0x0000000000007941 */ /* 0x000fea0003800200 */
.L_x_12522:
        /* <DEDUP_REMOVED lines=13> */
.L_x_12521:
        /* <DEDUP_REMOVED lines=15> */
.L_x_12526:
[----:B------:R-:W-:Y:S05]  /*3010*/  BSYNC.RECONVERGENT B0 ;  /* 0x0000000000007941 */ /* 0x000fea0003800200 */
.L_x_12525:
        /* <DEDUP_REMOVED lines=13> */
.L_x_12524:
        /* <DEDUP_REMOVED lines=15> */
.L_x_12529:
[----:B------:R-:W-:Y:S05]  /*31e0*/  BSYNC.RECONVERGENT B0 ;  /* 0x0000000000007941 */ /* 0x000fea0003800200 */
.L_x_12528:
        /* <DEDUP_REMOVED lines=13> */
.L_x_12527:
        /* <DEDUP_REMOVED lines=15> */
.L_x_12532:
[----:B------:R-:W-:Y:S05]  /*33b0*/  BSYNC.RECONVERGENT B0 ;  /* 0x0000000000007941 */ /* 0x000fea0003800200 */
.L_x_12531:
        /* <DEDUP_REMOVED lines=13> */
.L_x_12530:
        /* <DEDUP_REMOVED lines=15> */
.L_x_12535:
[----:B------:R-:W-:Y:S05]  /*3580*/  BSYNC.RECONVERGENT B0 ;  /* 0x0000000000007941 */ /* 0x000fea0003800200 */
.L_x_12534:
        /* <DEDUP_REMOVED lines=13> */
.L_x_12533:
[----:B------:R-:W-:Y:S05]  /*3660*/  BRA.U !UP3, `(.L_x_12536) ;  /* 0x000000250b4c7547 */ /* 0x000fea000b800000 */
[----:B------:R-:W-:Y:S01]  /*3670*/  ISETP.GE.U32.AND P0, PT, R216, RZ, PT ;  /* 0x000000ffd800720c */ /* 0x000fe20003f06070 */
[----:B------:R-:W-:Y:S01]  /*3680*/  BSSY.RECONVERGENT B0, `(.L_x_12537) ;  /* 0x000000e000007945 */ /* 0x000fe20003800200 */
[----:B------:R-:W-:Y:S02]  /*3690*/  MOV R196, RZ ;  /* 0x000000ff00c47202 */ /* 0x000fe40000000f00 */
        /* <DEDUP_REMOVED lines=12> */
.L_x_12538:
[----:B------:R-:W-:Y:S05]  /*3760*/  BSYNC.RECONVERGENT B0 ;  /* 0x0000000000007941 */ /* 0x000fea0003800200 */
.L_x_12537:
        /* <DEDUP_REMOVED lines=14> */
.L_x_12514:
        /* <DEDUP_REMOVED lines=15> */
.L_x_12541:
[----:B------:R-:W-:Y:S05]  /*3940*/  BSYNC.RECONVERGENT B0 ;  /* 0x0000000000007941 */ /* 0x000fea0003800200 */
.L_x_12540:
        /* <DEDUP_REMOVED lines=13> */
.L_x_12539:
        /* <DEDUP_REMOVED lines=15> */
.L_x_12544:
[----:B------:R-:W-:Y:S05]  /*3b10*/  BSYNC.RECONVERGENT B0 ;  /* 0x0000000000007941 */ /* 0x000fea0003800200 */
.L_x_12543:
        /* <DEDUP_REMOVED lines=13> */
.L_x_12542:
        /* <DEDUP_REMOVED lines=15> */
.L_x_12547:
[----:B------:R-:W-:Y:S05]  /*3ce0*/  BSYNC.RECONVERGENT B0 ;  /* 0x0000000000007941 */ /* 0x000fea0003800200 */
.L_x_12546:
        /* <DEDUP_REMOVED lines=13> */
.L_x_12545:
        /* <DEDUP_REMOVED lines=15> */
.L_x_12550:
[----:B------:R-:W-:Y:S05]  /*3eb0*/  BSYNC.RECONVERGENT B0 ;  /* 0x0000000000007941 */ /* 0x000fea0003800200 */
.L_x_12549:
        /* <DEDUP_REMOVED lines=13> */
.L_x_12548:
        /* <DEDUP_REMOVED lines=15> */
.L_x_12553:
[----:B------:R-:W-:Y:S05]  /*4080*/  BSYNC.RECONVERGENT B0 ;  /* 0x0000000000007941 */ /* 0x000fea0003800200 */
.L_x_12552:
        /* <DEDUP_REMOVED lines=13> */
.L_x_12551:
        /* <DEDUP_REMOVED lines=15> */
.L_x_12556:
[----:B------:R-:W-:Y:S05]  /*4250*/  BSYNC.RECONVERGENT B0 ;  /* 0x0000000000007941 */ /* 0x000fea0003800200 */
.L_x_12555:
        /* <DEDUP_REMOVED lines=13> */
.L_x_12554:
        /* <DEDUP_REMOVED lines=15> */
.L_x_12559:
[----:B------:R-:W-:Y:S05]  /*4420*/  BSYNC.RECONVERGENT B0 ;  /* 0x0000000000007941 */ /* 0x000fea0003800200 */
.L_x_12558:
        /* <DEDUP_REMOVED lines=13> */
.L_x_12557:
        /* <DEDUP_REMOVED lines=54> */
.L_x_12513:
        /* <DEDUP_REMOVED lines=13> */
[----:B------:R-:W-:-:S03]  /*4930*/  @P0 HADD2.F32 R197, -RZ, R180.H0_H0 ;  /* 0x200000b4ffc50230 */ /* 0x000fc60000004100 */
        /* <DEDUP_REMOVED lines=8> */
[----:B------:R-:W-:-:S04]  /*49c0*/  F2FP.F16.F32.PACK_AB R196, RZ, R196 ;  /* 0x000000c4ffc4723e */ /* 0x000fc800000000ff */
[----:B0-----:R-:W-:-:S07]  /*49d0*/  PRMT R184, R196, 0x7610, R184 ;  /* 0x00007610c4b87816 */ /* 0x001fce00000000b8 */
.L_x_12561:
        /* <DEDUP_REMOVED lines=10> */
[----:B------:R-:W-:-:S03]  /*4a80*/  @P0 HADD2.F32 R197, -RZ, R180.H1_H1 ;  /* 0x300000b4ffc50230 */ /* 0x000fc60000004100 */
        /* <DEDUP_REMOVED lines=10> */
.L_x_12562:
        /* <DEDUP_REMOVED lines=21> */
.L_x_12563:
        /* <DEDUP_REMOVED lines=21> */
.L_x_12564:
        /* <DEDUP_REMOVED lines=21> */
.L_x_12565:
        /* <DEDUP_REMOVED lines=21> */
.L_x_12566:
        /* <DEDUP_REMOVED lines=21> */
.L_x_12567:
[----:B------:R-:W-:Y:S05]  /*51c0*/  BRA.U !UP3, `(.L_x_12536) ;  /* 0x000000090b747547 */ /* 0x000fea000b800000 */
[----:B------:R-:W-:Y:S02]  /*51d0*/  PLOP3.LUT P1, PT, PT, PT, UP2, 0x80, 0x8 ;  /* 0x000000000008781c */ /* 0x000fe40003f2f028 */
[----:B------:R-:W-:Y:S02]  /*51e0*/  MOV R196, UR20 ;  /* 0x0000001400c47c02 */ /* 0x000fe40008000f00 */
[----:B------:R-:W-:Y:S02]  /*51f0*/  ISETP.GE.U32.AND P0, PT, R216, RZ, PT ;  /* 0x000000ffd800720c */ /* 0x000fe40003f06070 */
[----:B------:R-:W-:Y:S02]  /*5200*/  MOV R197, R155 ;  /* 0x0000009b00c57202 */ /* 0x000fe40000000f00 */
[----:B------:R-:W-:-:S05]  /*5210*/  ISETP.GE.U32.AND.EX P0, PT, R217, 0x1000000, PT, P0 ;  /* 0x01000000d900780c */ /* 0x000fca0003f06100 */
[----:B------:R-:W-:-:S04]  /*5220*/  @P1 FFMA.FTZ R196, R250, R196, UR32 ;  /* 0x00000020fac41e23 */ /* 0x000fc800080100c4 */
[----:B------:R-:W-:-:S04]  /*5230*/  @P1 FADD.FTZ R196, R249, -R196 ;  /* 0x800000c4f9c41221 */ /* 0x000fc80000010000 */
[----:B------:R-:W-:Y:S01]  /*5240*/  @P1 FFMA.FTZ R197, R196, UR30, R155 ;  /* 0x0000001ec4c51c23 */ /* 0x000fe2000801009b */
[----:B-----5:R-:W-:-:S03]  /*5250*/  @P0 HADD2.F32 R216, -RZ, R183.H1_H1 ;  /* 0x300000b7ffd80230 */ /* 0x020fc60000004100 */
        /* <DEDUP_REMOVED lines=10> */
.L_x_12560:
        /* <DEDUP_REMOVED lines=28> */
.L_x_12568:
        /* <DEDUP_REMOVED lines=12> */
.L_x_12569:
        /* <DEDUP_REMOVED lines=12> */
.L_x_12570:
        /* <DEDUP_REMOVED lines=17> */
.L_x_12571:
        /* <DEDUP_REMOVED lines=17> */
.L_x_12572:
        /* <DEDUP_REMOVED lines=17> */
.L_x_12573:
        /* <DEDUP_REMOVED lines=17> */
.L_x_12574:
        /* <DEDUP_REMOVED lines=18> */
.L_x_12536:
        /* <DEDUP_REMOVED lines=18> */
.L_x_12575:
        /* <DEDUP_REMOVED lines=30> */
.L_x_12578:
[----:B------:R-:W-:Y:S05]  /*5ea0*/  BRA.U !UP3, `(.L_x_12579) ;  /* 0x000000010b2c7547 */ /* 0x000fea000b800000 */
[----:B------:R-:W-:Y:S01]  /*5eb0*/  LOP3.LUT P2, RZ, R214, 0xff00, RZ, 0xc0, !PT ;  /* 0x0000ff00d6ff7812 */ /* 0x000fe2000784c0ff */
[----:B------:R-:W-:Y:S01]  /*5ec0*/  FMUL.FTZ R188, R193, UR25 ;  /* 0x00000019c1bc7c20 */ /* 0x000fe20008410000 */
[----:B------:R-:W-:-:S03]  /*5ed0*/  MOV R189, RZ ;  /* 0x000000ff00bd7202 */ /* 0x000fc60000000f00 */
        /* <DEDUP_REMOVED lines=8> */
.L_x_12579:
[----:B------:R-:W-:Y:S05]  /*5f60*/  BRA.U !UP3, `(.L_x_12580) ;  /* 0x000000010b2c7547 */ /* 0x000fea000b800000 */
        /* <DEDUP_REMOVED lines=11> */
.L_x_12580:
        /* <DEDUP_REMOVED lines=17> */
.L_x_12581:
        /* <DEDUP_REMOVED lines=17> */
.L_x_12582:
        /* <DEDUP_REMOVED lines=17> */
.L_x_12583:
        /* <DEDUP_REMOVED lines=17> */
.L_x_12584:
        /* <DEDUP_REMOVED lines=19> */
.L_x_12577:
[----:B------:R-:W-:Y:S05]  /*6590*/  BRA.U !UP3, `(.L_x_12586) ;  /* 0x000000010b447547 */ /* 0x000fea000b800000 */
[----:B------:R-:W-:Y:S02]  /*65a0*/  PLOP3.LUT P2, PT, PT, PT, UP2, 0x80, 0x8 ;  /* 0x000000000008781c */ /* 0x000fe40003f4f028 */
[----:B0-----:R-:W-:Y:S02]  /*65b0*/  MOV R196, UR20 ;  /* 0x0000001400c47c02 */ /* 0x001fe40008000f00 */
[----:B------:R-:W-:Y:S02]  /*65c0*/  LOP3.LUT P1, RZ, R214, 0xff, RZ, 0xc0, !PT ;  /* 0x000000ffd6ff7812 */ /* 0x000fe4000782c0ff */
[----:B------:R-:W-:-:S07]  /*65d0*/  MOV R197, R156 ;  /* 0x0000009c00c57202 */ /* 0x000fce0000000f00 */
[----:B------:R-:W-:-:S04]  /*65e0*/  @P2 FFMA.FTZ R196, R15, R196, UR32 ;  /* 0x000000200fc42e23 */ /* 0x000fc800080100c4 */
[----:B------:R-:W-:Y:S01]  /*65f0*/  @P2 FADD.FTZ R196, R226, -R196 ;  /* 0x800000c4e2c42221 */ /* 0x000fe20000010000 */
[----:B-----5:R-:W-:-:S03]  /*6600*/  @P1 HADD2.F32 R216, -RZ, R180.H0_H0 ;  /* 0x200000b4ffd81230 */ /* 0x020fc60000004100 */
        /* <DEDUP_REMOVED lines=10> */
.L_x_12586:
[----:B------:R-:W-:Y:S05]  /*66b0*/  BRA.U !UP3, `(.L_x_12587) ;  /* 0x000000010b447547 */ /* 0x000fea000b800000 */
[----:B------:R-:W-:Y:S02]  /*66c0*/  PLOP3.LUT P2, PT, PT, PT, UP2, 0x80, 0x8 ;  /* 0x000000000008781c */ /* 0x000fe40003f4f028 */
[----:B0-----:R-:W-:Y:S02]  /*66d0*/  MOV R196, UR20 ;  /* 0x0000001400c47c02 */ /* 0x001fe40008000f00 */
[----:B------:R-:W-:Y:S02]  /*66e0*/  LOP3.LUT P1, RZ, R214, 0xff00, RZ, 0xc0, !PT ;  /* 0x0000ff00d6ff7812 */ /* 0x000fe4000782c0ff */
[----:B------:R-:W-:-:S07]  /*66f0*/  MOV R197, R157 ;  /* 0x0000009d00c57202 */ /* 0x000fce0000000f00 */
[----:B------:R-:W-:-:S04]  /*6700*/  @P2 FFMA.FTZ R196, R16, R196, UR32 ;  /* 0x0000002010c42e23 */ /* 0x000fc800080100c4 */
[----:B------:R-:W-:Y:S01]  /*6710*/  @P2 FADD.FTZ R196, R227, -R196 ;  /* 0x800000c4e3c42221 */ /* 0x000fe20000010000 */
[----:B-----5:R-:W-:-:S03]  /*6720*/  @P1 HADD2.F32 R216, -RZ, R180.H1_H1 ;  /* 0x300000b4ffd81230 */ /* 0x020fc60000004100 */
        /* <DEDUP_REMOVED lines=10> */
.L_x_12587:
        /* <DEDUP_REMOVED lines=18> */
.L_x_12588:
        /* <DEDUP_REMOVED lines=18> */
.L_x_12589:
        /* <DEDUP_REMOVED lines=18> */
.L_x_12590:
        /* <DEDUP_REMOVED lines=18> */
.L_x_12591:
        /* <DEDUP_REMOVED lines=18> */
.L_x_12592:
        /* <DEDUP_REMOVED lines=20> */
.L_x_12576:
[----:B------:R-:W-:Y:S05]  /*6eb0*/  @!P0 BRA `(.L_x_12593) ;  /* 0x0000001000048947 */ /* 0x000fea0003800000 */
[----:B------:R-:W-:Y:S05]  /*6ec0*/  BRA.U !UP3, `(.L_x_12594) ;  /* 0x000000010b707547 */ /* 0x000fea000b800000 */
[----:B------:R-:W-:Y:S01]  /*6ed0*/  LOP3.LUT P1, RZ, R214, 0xff, RZ, 0xc0, !PT ;  /* 0x000000ffd6ff7812 */ /* 0x000fe2000782c0ff */
[----:B------:R-:W-:Y:S01]  /*6ee0*/  BSSY.RECONVERGENT B0, `(.L_x_12595) ;  /* 0x000000d000007945 */ /* 0x000fe20003800200 */
[----:B------:R-:W-:-:S11]  /*6ef0*/  MOV R188, RZ ;  /* 0x000000ff00bc7202 */ /* 0x000fd60000000f00 */
        /* <DEDUP_REMOVED lines=11> */
.L_x_12596:
[----:B------:R-:W-:Y:S05]  /*6fb0*/  BSYNC.RECONVERGENT B0 ;  /* 0x0000000000007941 */ /* 0x000fea0003800200 */
.L_x_12595:
        /* <DEDUP_REMOVED lines=13> */
.L_x_12594:
        /* <DEDUP_REMOVED lines=15> */
.L_x_12599:
[----:B------:R-:W-:Y:S05]  /*7180*/  BSYNC.RECONVERGENT B0 ;  /* 0x0000000000007941 */ /* 0x000fea0003800200 */
.L_x_12598:
        /* <DEDUP_REMOVED lines=13> */
.L_x_12597:
        /* <DEDUP_REMOVED lines=15> */
.L_x_12602:
[----:B------:R-:W-:Y:S05]  /*7350*/  BSYNC.RECONVERGENT B0 ;  /* 0x0000000000007941 */ /* 0x000fea0003800200 */
.L_x_12601:
        /* <DEDUP_REMOVED lines=13> */
.L_x_12600:
        /* <DEDUP_REMOVED lines=15> */
.L_x_12605:
[----:B------:R-:W-:Y:S05]  /*7520*/  BSYNC.RECONVERGENT B0 ;  /* 0x0000000000007941 */ /* 0x000fea0003800200 */
.L_x_12604:
        /* <DEDUP_REMOVED lines=13> */
.L_x_12603:
        /* <DEDUP_REMOVED lines=15> */
.L_x_12608:
[----:B------:R-:W-:Y:S05]  /*76f0*/  BSYNC.RECONVERGENT B0 ;  /* 0x0000000000007941 */ /* 0x000fea0003800200 */
.L_x_12607:
        /* <DEDUP_REMOVED lines=13> */
.L_x_12606:
        /* <DEDUP_REMOVED lines=15> */
.L_x_12611:
[----:B------:R-:W-:Y:S05]  /*78c0*/  BSYNC.RECONVERGENT B0 ;  /* 0x0000000000007941 */ /* 0x000fea0003800200 */
.L_x_12610:
        /* <DEDUP_REMOVED lines=13> */
.L_x_12609:
        /* <DEDUP_REMOVED lines=15> */
.L_x_12614:
[----:B------:R-:W-:Y:S05]  /*7a90*/  BSYNC.RECONVERGENT B0 ;  /* 0x0000000000007941 */ /* 0x000fea0003800200 */
.L_x_12613:
        /* <DEDUP_REMOVED lines=13> */
.L_x_12612:
        /* <DEDUP_REMOVED lines=54> */
.L_x_12593:
        /* <DEDUP_REMOVED lines=15> */
.L_x_12617:
[----:B------:R-:W-:Y:S05]  /*7fc0*/  BSYNC.RECONVERGENT B0 ;  /* 0x0000000000007941 */ /* 0x000fea0003800200 */
.L_x_12616:
        /* <DEDUP_REMOVED lines=13> */
.L_x_12615:
        /* <DEDUP_REMOVED lines=15> */
.L_x_12620:
[----:B------:R-:W-:Y:S05]  /*8190*/  BSYNC.RECONVERGENT B0 ;  /* 0x0000000000007941 */ /* 0x000fea0003800200 */
.L_x_12619:
        /* <DEDUP_REMOVED lines=13> */
.L_x_12618:
        /* <DEDUP_REMOVED lines=15> */
.L_x_12623:
[----:B------:R-:W-:Y:S05]  /*8360*/  BSYNC.RECONVERGENT B0 ;  /* 0x0000000000007941 */ /* 0x000fea0003800200 */
.L_x_12622:
        /* <DEDUP_REMOVED lines=13> */
.L_x_12621:
        /* <DEDUP_REMOVED lines=15> */
.L_x_12626:
[----:B------:R-:W-:Y:S05]  /*8530*/  BSYNC.RECONVERGENT B0 ;  /* 0x0000000000007941 */ /* 0x000fea0003800200 */
.L_x_12625:
        /* <DEDUP_REMOVED lines=13> */
.L_x_12624:
        /* <DEDUP_REMOVED lines=15> */
.L_x_12629:
[----:B------:R-:W-:Y:S05]  /*8700*/  BSYNC.RECONVERGENT B0 ;  /* 0x0000000000007941 */ /* 0x000fea0003800200 */
.L_x_12628:
        /* <DEDUP_REMOVED lines=13> */
.L_x_12627:
        /* <DEDUP_REMOVED lines=15> */
.L_x_12632:
[----:B------:R-:W-:Y:S05]  /*88d0*/  BSYNC.RECONVERGENT B0 ;  /* 0x0000000000007941 */ /* 0x000fea0003800200 */
.L_x_12631:
        /* <DEDUP_REMOVED lines=13> */
.L_x_12630:
        /* <DEDUP_REMOVED lines=15> */
.L_x_12635:
[----:B------:R-:W-:Y:S05]  /*8aa0*/  BSYNC.RECONVERGENT B0 ;  /* 0x0000000000007941 */ /* 0x000fea0003800200 */
.L_x_12634:
        /* <DEDUP_REMOVED lines=13> */
.L_x_12633:
        /* <DEDUP_REMOVED lines=16> */
.L_x_12637:
[----:B------:R-:W-:Y:S05]  /*8c80*/  BSYNC.RECONVERGENT B0 ;  /* 0x0000000000007941 */ /* 0x000fea0003800200 */
.L_x_12636:
        /* <DEDUP_REMOVED lines=13> */
.L_x_12585:
        /* <DEDUP_REMOVED lines=16> */
.L_x_12638:
        /* <DEDUP_REMOVED lines=30> */
.L_x_12641:
        /* <DEDUP_REMOVED lines=12> */
.L_x_12642:
        /* <DEDUP_REMOVED lines=12> */
.L_x_12643:
        /* <DEDUP_REMOVED lines=17> */
.L_x_12644:
        /* <DEDUP_REMOVED lines=17> */
.L_x_12645:
        /* <DEDUP_REMOVED lines=17> */
.L_x_12646:
        /* <DEDUP_REMOVED lines=17> */
.L_x_12647:
        /* <DEDUP_REMOVED lines=19> */
.L_x_12640:
        /* <DEDUP_REMOVED lines=18> */
.L_x_12649:
        /* <DEDUP_REMOVED lines=18> */
.L_x_12650:
        /* <DEDUP_REMOVED lines=18> */
.L_x_12651:
        /* <DEDUP_REMOVED lines=18> */
.L_x_12652:
        /* <DEDUP_REMOVED lines=18> */
.L_x_12653:
        /* <DEDUP_REMOVED lines=18> */
.L_x_12654:
        /* <DEDUP_REMOVED lines=18> */
.L_x_12655:
        /* <DEDUP_REMOVED lines=20> */
.L_x_12639:
        /* <DEDUP_REMOVED lines=16> */
.L_x_12659:
[----:B------:R-:W-:Y:S05]  /*a150*/  BSYNC.RECONVERGENT B0 ;  /* 0x0000000000007941 */ /* 0x000fea0003800200 */
.L_x_12658:
        /* <DEDUP_REMOVED lines=13> */
.L_x_12657:
        /* <DEDUP_REMOVED lines=15> */
.L_x_12662:
[----:B------:R-:W-:Y:S05]  /*a320*/  BSYNC.RECONVERGENT B0 ;  /* 0x0000000000007941 */ /* 0x000fea0003800200 */
.L_x_12661:
        /* <DEDUP_REMOVED lines=13> */
.L_x_12660:
        /* <DEDUP_REMOVED lines=15> */
.L_x_12665:
[----:B------:R-:W-:Y:S05]  /*a4f0*/  BSYNC.RECONVERGENT B0 ;  /* 0x0000000000007941 */ /* 0x000fea0003800200 */
.L_x_12664:
        /* <DEDUP_REMOVED lines=13> */
.L_x_12663:
        /* <DEDUP_REMOVED lines=15> */
.L_x_12668:
[----:B------:R-:W-:Y:S05]  /*a6c0*/  BSYNC.RECONVERGENT B0 ;  /* 0x0000000000007941 */ /* 0x000fea0003800200 */
.L_x_12667:
        /* <DEDUP_REMOVED lines=13> */
.L_x_12666:
        /* <DEDUP_REMOVED lines=15> */
.L_x_12671:
[----:B------:R-:W-:Y:S05]  /*a890*/  BSYNC.RECONVERGENT B0 ;  /* 0x0000000000007941 */ /* 0x000fea0003800200 */
.L_x_12670:
        /* <DEDUP_REMOVED lines=13> */
.L_x_12669:
        /* <DEDUP_REMOVED lines=15> */
.L_x_12674:
[----:B------:R-:W-:Y:S05]  /*aa60*/  BSYNC.RECONVERGENT B0 ;  /* 0x0000000000007941 */ /* 0x000fea0003800200 */
.L_x_12673:
        /* <DEDUP_REMOVED lines=13> */
.L_x_12672:
        /* <DEDUP_REMOVED lines=15> */
.L_x_12677:
[----:B------:R-:W-:Y:S05]  /*ac30*/  BSYNC.RECONVERGENT B0 ;  /* 0x0000000000007941 */ /* 0x000fea0003800200 */
.L_x_12676:
        /* <DEDUP_REMOVED lines=13> */
.L_x_12675:
        /* <DEDUP_REMOVED lines=54> */
.L_x_12656:
        /* <DEDUP_REMOVED lines=15> */
.L_x_12680:
[----:B------:R-:W-:Y:S05]  /*b160*/  BSYNC.RECONVERGENT B0 ;  /* 0x0000000000007941 */ /* 0x000fea0003800200 */
.L_x_12679:
        /* <DEDUP_REMOVED lines=13> */
.L_x_12678:
        /* <DEDUP_REMOVED lines=15> */
.L_x_12683:
[----:B------:R-:W-:Y:S05]  /*b330*/  BSYNC.RECONVERGENT B0 ;  /* 0x0000000000007941 */ /* 0x000fea0003800200 */
.L_x_12682:
        /* <DEDUP_REMOVED lines=13> */
.L_x_12681:
        /* <DEDUP_REMOVED lines=15> */
.L_x_12686:
[----:B------:R-:W-:Y:S05]  /*b500*/  BSYNC.RECONVERGENT B0 ;  /* 0x0000000000007941 */ /* 0x000fea0003800200 */
.L_x_12685:
        /* <DEDUP_REMOVED lines=13> */
.L_x_12684:
        /* <DEDUP_REMOVED lines=15> */
.L_x_12689:
[----:B------:R-:W-:Y:S05]  /*b6d0*/  BSYNC.RECONVERGENT B0 ;  /* 0x0000000000007941 */ /* 0x000fea0003800200 */
.L_x_12688:
        /* <DEDUP_REMOVED lines=13> */
.L_x_12687:
        /* <DEDUP_REMOVED lines=15> */
.L_x_12692:
[----:B------:R-:W-:Y:S05]  /*b8a0*/  BSYNC.RECONVERGENT B0 ;  /* 0x0000000000007941 */ /* 0x000fea0003800200 */
.L_x_12691:
        /* <DEDUP_REMOVED lines=13> */
.L_x_12690:
        /* <DEDUP_REMOVED lines=15> */
.L_x_12695:
[----:B------:R-:W-:Y:S05]  /*ba70*/  BSYNC.RECONVERGENT B0 ;  /* 0x0000000000007941 */ /* 0x000fea0003800200 */
.L_x_12694:
        /* <DEDUP_REMOVED lines=13> */
.L_x_12693:
        /* <DEDUP_REMOVED lines=15> */
.L_x_12698:
[----:B------:R-:W-:Y:S05]  /*bc40*/  BSYNC.RECONVERGENT B0 ;  /* 0x0000000000007941 */ /* 0x000fea0003800200 */
.L_x_12697:
        /* <DEDUP_REMOVED lines=13> */
.L_x_12696:
        /* <DEDUP_REMOVED lines=16> */
.L_x_12700:
[----:B------:R-:W-:Y:S05]  /*be20*/  BSYNC.RECONVERGENT B0 ;  /* 0x0000000000007941 */ /* 0x000fea0003800200 */
.L_x_12699:
        /* <DEDUP_REMOVED lines=13> */
.L_x_12648:
        /* <DEDUP_REMOVED lines=16> */
.L_x_12701:
        /* <DEDUP_REMOVED lines=30> */
.L_x_12704:
        /* <DEDUP_REMOVED lines=12> */
.L_x_12705:
        /* <DEDUP_REMOVED lines=12> */
.L_x_12706:
        /* <DEDUP_REMOVED lines=17> */
.L_x_12707:
        /* <DEDUP_REMOVED lines=17> */
.L_x_12708:
        /* <DEDUP_REMOVED lines=17> */
.L_x_12709:
        /* <DEDUP_REMOVED lines=17> */
.L_x_12710:
        /* <DEDUP_REMOVED lines=19> */
.L_x_12703:
        /* <DEDUP_REMOVED lines=18> */
.L_x_12712:
        /* <DEDUP_REMOVED lines=18> */
.L_x_12713:
        /* <DEDUP_REMOVED lines=18> */
.L_x_12714:
        /* <DEDUP_REMOVED lines=18> */
.L_x_12715:
        /* <DEDUP_REMOVED lines=18> */
.L_x_12716:
        /* <DEDUP_REMOVED lines=18> */
.L_x_12717:
        /* <DEDUP_REMOVED lines=18> */
.L_x_12718:
        /* <DEDUP_REMOVED lines=20> */
.L_x_12702:
        /* <DEDUP_REMOVED lines=16> */
.L_x_12722:
[----:B------:R-:W-:Y:S05]  /*d2f0*/  BSYNC.RECONVERGENT B0 ;  /* 0x0000000000007941 */ /* 0x000fea0003800200 */
.L_x_12721:
        /* <DEDUP_REMOVED lines=13> */
.L_x_12720:
        /* <DEDUP_REMOVED lines=15> */
.L_x_12725:
[----:B------:R-:W-:Y:S05]  /*d4c0*/  BSYNC.RECONVERGENT B0 ;  /* 0x0000000000007941 */ /* 0x000fea0003800200 */
.L_x_12724:
        /* <DEDUP_REMOVED lines=13> */
.L_x_12723:
        /* <DEDUP_REMOVED lines=15> */
.L_x_12728:
[----:B------:R-:W-:Y:S05]  /*d690*/  BSYNC.RECONVERGENT B0 ;  /* 0x0000000000007941 */ /* 0x000fea0003800200 */
.L_x_12727:
        /* <DEDUP_REMOVED lines=13> */
.L_x_12726:
        /* <DEDUP_REMOVED lines=15> */
.L_x_12731:
[----:B------:R-:W-:Y:S05]  /*d860*/  BSYNC.RECONVERGENT B0 ;  /* 0x0000000000007941 */ /* 0x000fea0003800200 */
.L_x_12730:
        /* <DEDUP_REMOVED lines=13> */
.L_x_12729:
        /* <DEDUP_REMOVED lines=15> */
.L_x_12734:
[----:B------:R-:W-:Y:S05]  /*da30*/  BSYNC.RECONVERGENT B0 ;  /* 0x0000000000007941 */ /* 0x000fea0003800200 */
.L_x_12733:
        /* <DEDUP_REMOVED lines=13> */
.L_x_12732:
        /* <DEDUP_REMOVED lines=15> */
.L_x_12737:
[----:B------:R-:W-:Y:S05]  /*dc00*/  BSYNC.RECONVERGENT B0 ;  /* 0x0000000000007941 */ /* 0x000fea0003800200 */
.L_x_12736:
        /* <DEDUP_REMOVED lines=13> */
.L_x_12735:
        /* <DEDUP_REMOVED lines=15> */
.L_x_12740:
[----:B------:R-:W-:Y:S05]  /*ddd0*/  BSYNC.RECONVERGENT B0 ;  /* 0x0000000000007941 */ /* 0x000fea0003800200 */
.L_x_12739:
        /* <DEDUP_REMOVED lines=13> */
.L_x_12738:
        /* <DEDUP_REMOVED lines=54> */
.L_x_12719:
        /* <DEDUP_REMOVED lines=15> */
.L_x_12743:
[----:B------:R-:W-:Y:S05]  /*e300*/  BSYNC.RECONVERGENT B0 ;  /* 0x0000000000007941 */ /* 0x000fea0003800200 */
.L_x_12742:
        /* <DEDUP_REMOVED lines=13> */
.L_x_12741:
        /* <DEDUP_REMOVED lines=15> */
.L_x_12746:
[----:B------:R-:W-:Y:S05]  /*e4d0*/  BSYNC.RECONVERGENT B0 ;  /* 0x0000000000007941 */ /* 0x000fea0003800200 */
.L_x_12745:
        /* <DEDUP_REMOVED lines=13> */
.L_x_12744:
        /* <DEDUP_REMOVED lines=15> */
.L_x_12749:
[----:B------:R-:W-:Y:S05]  /*e6a0*/  BSYNC.RECONVERGENT B0 ;  /* 0x0000000000007941 */ /* 0x000fea0003800200 */
.L_x_12748:
        /* <DEDUP_REMOVED lines=13> */
.L_x_12747:
        /* <DEDUP_REMOVED lines=15> */
.L_x_12752:
[----:B------:R-:W-:Y:S05]  /*e870*/  BSYNC.RECONVERGENT B0 ;  /* 0x0000000000007941 */ /* 0x000fea0003800200 */
.L_x_12751:
        /* <DEDUP_REMOVED lines=13> */
.L_x_12750:
        /* <DEDUP_REMOVED lines=15> */
.L_x_12755:
[----:B------:R-:W-:Y:S05]  /*ea40*/  BSYNC.RECONVERGENT B0 ;  /* 0x0000000000007941 */ /* 0x000fea0003800200 */
.L_x_12754:
        /* <DEDUP_REMOVED lines=13> */
.L_x_12753:
        /* <DEDUP_REMOVED lines=15> */
.L_x_12758:
[----:B------:R-:W-:Y:S05]  /*ec10*/  BSYNC.RECONVERGENT B0 ;  /* 0x0000000000007941 */ /* 0x000fea0003800200 */
.L_x_12757:
        /* <DEDUP_REMOVED lines=13> */
.L_x_12756:
        /* <DEDUP_REMOVED lines=15> */
.L_x_12761:
[----:B------:R-:W-:Y:S05]  /*ede0*/  BSYNC.RECONVERGENT B0 ;  /* 0x0000000000007941 */ /* 0x000fea0003800200 */
.L_x_12760:
        /* <DEDUP_REMOVED lines=13> */
.L_x_12759:
[----:B------:R-:W-:Y:S05]  /*eec0*/  BRA.U !UP3, `(.L_x_12711) ;  /* 0x000000010b487547 */ /* 0x000fea000b800000 */
[----:B0-----:R-:W-:Y:S01]  /*eed0*/  MOV R196, UR20 ;  /* 0x0000001400c47c02 */ /* 0x001fe20008000f00 */
[----:B------:R-:W-:Y:S01]  /*eee0*/  HFMA2 R197, -RZ, RZ, 0, 0 ;  /* 0x00000000ffc57431 */ /* 0x000fe200000001ff */
        /* <DEDUP_REMOVED lines=16> */
.L_x_12711:
        /* <DEDUP_REMOVED lines=14> */
.L_x_12506:
        /* <DEDUP_REMOVED lines=36> */
.L_x_12763:
        /* <DEDUP_REMOVED lines=15> */
.L_x_15737:


//--------------------- .text._ZN10layer_norm13ln_bwd_kernelINS_13Kernel_traitsI6__halfffffjLj4096ELj1ELj1ELj4ELj16ENS_18Kernel_traits_baseILj4096ES2_ffffjLj128EEEEELb0ELb0ELb0ELb0EEEvNS_9BwdParamsE --------------------------
	.section	.text._ZN10layer_norm13ln_bwd_kernelINS_13Kernel_traitsI6__halfffffjLj4096ELj1ELj1ELj4ELj16ENS_18Kernel_traits_baseILj4096ES2_ffffjLj128EEEEELb0ELb0ELb0ELb0EEEvNS_9BwdParamsE,"ax",@progbits
	.align	128
        .global         _ZN10layer_norm13ln_bwd_kernelINS_13Kernel_traitsI6__halfffffjLj4096ELj1ELj1ELj4ELj16ENS_18Kernel_traits_baseILj4096ES2_ffffjLj128EEEEELb0ELb0ELb0ELb0EEEvNS_9BwdParamsE
        .type           _ZN10layer_norm13ln_bwd_kernelINS_13Kernel_traitsI6__halfffffjLj4096ELj1ELj1ELj4ELj16ENS_18Kernel_traits_baseILj4096ES2_ffffjLj128EEEEELb0ELb0ELb0ELb0EEEvNS_9BwdParamsE,@function
        .size           _ZN10layer_norm13ln_bwd_kernelINS_13Kernel_traitsI6__halfffffjLj4096ELj1ELj1ELj4ELj16ENS_18Kernel_traits_baseILj4096ES2_ffffjLj128EEEEELb0ELb0ELb0ELb0EEEvNS_9BwdParamsE,(.L_x_15738 - _ZN10layer_norm13ln_bwd_kernelINS_13Kernel_traitsI6__halfffffjLj4096ELj1ELj1ELj4ELj16ENS_18Kernel_traits_baseILj4096ES2_ffffjLj128EEEEELb0ELb0ELb0ELb0EEEvNS_9BwdParamsE)
        .other          _ZN10layer_norm13ln_bwd_kernelINS_13Kernel_traitsI6__halfffffjLj4096ELj1ELj1ELj4ELj16ENS_18Kernel_traits_baseILj4096ES2_ffffjLj128EEEEELb0ELb0ELb0ELb0EEEvNS_9BwdParamsE,@"STO_CUDA_ENTRY STV_DEFAULT"
_ZN10layer_norm13ln_bwd_kernelINS_13Kernel_traitsI6__halfffffjLj4096ELj1ELj1ELj4ELj16ENS_18Kernel_traits_baseILj4096ES2_ffffjLj128EEEEELb0ELb0ELb0ELb0EEEvNS_9BwdParamsE:
.text._ZN10layer_norm13ln_bwd_kernelINS_13Kernel_traitsI6__halfffffjLj4096ELj1ELj1ELj4ELj16ENS_18Kernel_traits_baseILj4096ES2_ffffjLj128EEEEELb0ELb0ELb0ELb0EEEvNS_9BwdParamsE:
        /* <DEDUP_REMOVED lines=14> */
[C---:B------:R-:W-:Y:S02]  /*00e0*/  ISETP.GE.U32.AND P3, PT, R3.reuse, 0x200, PT ;  /* 0x000002000300780c */ /* 0x040fe40003f66070 */
[C---:B------:R-:W-:Y:S02]  /*00f0*/  ISETP.GE.U32.AND P2, PT, R3.reuse, 0x280, PT ;  /* 0x000002800300780c */ /* 0x040fe40003f46070 */
[----:B------:R-:W-:-:S02]  /*0100*/  ISETP.GE.U32.AND P1, PT, R3, 0x300, PT ;  /* 0x000003000300780c */ /* 0x000fc40003f26070 */
[----:B------:R-:W-:Y:S01]  /*0110*/  P2R R20, PR, RZ, 0x20 ;  /* 0x00000020ff147803 */ /* 0x000fe20000000000 */
[----:B------:R-:W0:Y:S01]  /*0120*/  @P5 LDC.64 R4, c[0x0][0x3d0] ;  /* 0x0000f400ff045b82 */ /* 0x000e220000000a00 */
[----:B------:R-:W-:Y:S02]  /*0130*/  P2R R21, PR, RZ, 0x40 ;  /* 0x00000040ff157803 */ /* 0x000fe40000000000 */
[----:B------:R-:W-:Y:S02]  /*0140*/  P2R R40, PR, RZ, 0x40 ;  /* 0x00000040ff287803 */ /* 0x000fe40000000000 */
[----:B------:R-:W-:-:S03]  /*0150*/  ISETP.GE.U32.AND P0, PT, R3, 0x380, PT ;  /* 0x000003800300780c */ /* 0x000fc60003f06070 */
[----:B------:R-:W1:Y:S08]  /*0160*/  @P6 LDC.64 R22, c[0x0][0x3d0] ;  /* 0x0000f400ff166b82 */ /* 0x000e700000000a00 */
[----:B------:R-:W4:Y:S01]  /*0170*/  @P4 LDC.64 R28, c[0x0][0x3d0] ;  /* 0x0000f400ff1c4b82 */ /* 0x000f220000000a00 */
[C---:B0-----:R-:W-:Y:S01]  /*0180*/  @P5 IMAD.WIDE.U32 R4, R41.reuse, 0x8, R4 ;  /* 0x0000000829045825 */ /* 0x041fe200078e0004 */
[----:B------:R-:W-:-:S06]  /*0190*/  @P5 LOP3.LUT R41, R41, 0x80, RZ, 0xfc, !PT ;  /* 0x0000008029295812 */ /* 0x000fcc00078efcff */
[----:B------:R-:W0:Y:S01]  /*01a0*/  @P3 LDC.64 R30, c[0x0][0x3d0] ;  /* 0x0000f400ff1e3b82 */ /* 0x000e220000000a00 */
[----:B------:R-:W-:-:S04]  /*01b0*/  ISETP.GE.U32.AND P5, PT, R3, 0x400, PT ;  /* 0x000004000300780c */ /* 0x000fc80003fa6070 */
[----:B------:R-:W-:Y:S01]  /*01c0*/  P2R R182, PR, RZ, 0x20 ;  /* 0x00000020ffb67803 */ /* 0x000fe20000000000 */
[C---:B-1----:R-:W-:Y:S01]  /*01d0*/  @P6 IMAD.WIDE.U32 R26, R41.reuse, 0x8, R22 ;  /* 0x00000008291a6825 */ /* 0x042fe200078e0016 */
[----:B------:R-:W-:Y:S01]  /*01e0*/  @P6 IADD3 R41, PT, PT, R41, 0x80, RZ ;  /* 0x0000008029296810 */ /* 0x000fe20007ffe0ff */
[----:B------:R-:W1:Y:S01]  /*01f0*/  @P2 LDC.64 R22, c[0x0][0x3d0] ;  /* 0x0000f400ff162b82 */ /* 0x000e620000000a00 */
[----:B------:R-:W-:-:S03]  /*0200*/  ISETP.NE.AND P6, PT, R20, RZ, PT ;  /* 0x000000ff1400720c */ /* 0x000fc60003fc5270 */
[C---:B----4-:R-:W-:Y:S01]  /*0210*/  @P4 IMAD.WIDE.U32 R28, R41.reuse, 0x8, R28 ;  /* 0x00000008291c4825 */ /* 0x050fe200078e001c */
[----:B------:R-:W-:-:S03]  /*0220*/  @P4 IADD3 R41, PT, PT, R41, 0x80, RZ ;  /* 0x0000008029294810 */ /* 0x000fc60007ffe0ff */
[----:B------:R-:W4:Y:S01]  /*0230*/  @P1 LDC.64 R34, c[0x0][0x3d0] ;  /* 0x0000f400ff221b82 */ /* 0x000f220000000a00 */
[----:B--2---:R-:W5:Y:S05]  /*0240*/  @P4 LDG.E.64 R10, desc[UR8][R28.64] ;  /* 0x000000081c0a4981 */ /* 0x004f6a000c1e1b00 */
[----:B------:R2:W5:Y:S01]  /*0250*/  @P6 LDG.E.64 R6, desc[UR8][R4.64] ;  /* 0x0000000804066981 */ /* 0x000562000c1e1b00 */
[C---:B0-----:R-:W-:Y:S01]  /*0260*/  @P3 IMAD.WIDE.U32 R30, R41.reuse, 0x8, R30 ;  /* 0x00000008291e3825 */ /* 0x041fe200078e001e */
[----:B------:R-:W-:Y:S01]  /*0270*/  @P3 IADD3 R41, PT, PT, R41, 0x80, RZ ;  /* 0x0000008029293810 */ /* 0x000fe20007ffe0ff */
[----:B------:R-:W0:Y:S01]  /*0280*/  @P0 LDC.64 R36, c[0x0][0x3d0] ;  /* 0x0000f400ff240b82 */ /* 0x000e220000000a00 */
[----:B------:R-:W-:-:S02]  /*0290*/  ISETP.NE.AND P6, PT, R40, RZ, PT ;  /* 0x000000ff2800720c */ /* 0x000fc40003fc5270 */
[----:B------:R-:W5:Y:S01]  /*02a0*/  @P3 LDG.E.64 R12, desc[UR8][R30.64] ;  /* 0x000000081e0c3981 */ /* 0x000f62000c1e1b00 */
[C---:B-1----:R-:W-:Y:S01]  /*02b0*/  @P2 IMAD.WIDE.U32 R32, R41.reuse, 0x8, R22 ;  /* 0x0000000829202825 */ /* 0x042fe200078e0016 */
[----:B------:R-:W-:-:S03]  /*02c0*/  @P2 IADD3 R41, PT, PT, R41, 0x80, RZ ;  /* 0x0000008029292810 */ /* 0x000fc60007ffe0ff */
[----:B------:R-:W1:Y:S01]  /*02d0*/  @P5 LDC.64 R38, c[0x0][0x3d0] ;  /* 0x0000f400ff265b82 */ /* 0x000e620000000a00 */
[----:B------:R-:W5:Y:S01]  /*02e0*/  @P2 LDG.E.64 R14, desc[UR8][R32.64] ;  /* 0x00000008200e2981 */ /* 0x000f62000c1e1b00 */
[----:B----4-:R-:W-:-:S04]  /*02f0*/  @P1 IMAD.WIDE.U32 R34, R41, 0x8, R34 ;  /* 0x0000000829221825 */ /* 0x010fc800078e0022 */
[----:B------:R-:W5:Y:S02]  /*0300*/  @P6 LDG.E.64 R8, desc[UR8][R26.64] ;  /* 0x000000081a086981 */ /* 0x000f64000c1e1b00 */
[----:B------:R-:W2:Y:S01]  /*0310*/  S2UR UR4, SR_CTAID.X ;  /* 0x00000000000479c3 */ /* 0x000ea20000002500 */
[----:B------:R-:W-:Y:S01]  /*0320*/  @P1 IADD3 R41, PT, PT, R41, 0x80, RZ ;  /* 0x0000008029291810 */ /* 0x000fe20007ffe0ff */
[----:B------:R-:W5:Y:S04]  /*0330*/  @P1 LDG.E.64 R16, desc[UR8][R34.64] ;  /* 0x0000000822101981 */ /* 0x000f68000c1e1b00 */
[C---:B0-----:R-:W-:Y:S01]  /*0340*/  @P0 IMAD.WIDE.U32 R44, R41.reuse, 0x8, R36 ;  /* 0x00000008292c0825 */ /* 0x041fe200078e0024 */
[----:B------:R-:W-:Y:S02]  /*0350*/  @P0 IADD3 R41, PT, PT, R41, 0x80, RZ ;  /* 0x0000008029290810 */ /* 0x000fe40007ffe0ff */
[----:B--2---:R-:W-:-:S03]  /*0360*/  MOV R5, UR4 ;  /* 0x0000000400057c02 */ /* 0x004fc60008000f00 */
[----:B-1----:R-:W-:Y:S01]  /*0370*/  @P5 IMAD.WIDE.U32 R22, R41, 0x8, R38 ;  /* 0x0000000829165825 */ /* 0x002fe200078e0026 */
[----:B------:R0:W5:Y:S04]  /*0380*/  @P0 LDG.E.64 R18, desc[UR8][R44.64] ;  /* 0x000000082c120981 */ /* 0x000168000c1e1b00 */
[----:B------:R1:W5:Y:S01]  /*0390*/  @P5 LDG.E.64 R24, desc[UR8][R22.64] ;  /* 0x0000000816185981 */ /* 0x000362000c1e1b00 */
[----:B---3--:R-:W-:Y:S02]  /*03a0*/  ISETP.GE.AND P5, PT, R5, UR5, PT ;  /* 0x0000000505007c0c */ /* 0x008fe4000bfa6270 */
[----:B------:R-:W-:Y:S02]  /*03b0*/  CS2R R36, SRZ ;  /* 0x0000000000247805 */ /* 0x000fe4000001ff00 */
[----:B------:R-:W-:-:S02]  /*03c0*/  CS2R R38, SRZ ;  /* 0x0000000000267805 */ /* 0x000fc4000001ff00 */
[----:B------:R-:W-:Y:S02]  /*03d0*/  CS2R R40, SRZ ;  /* 0x0000000000287805 */ /* 0x000fe4000001ff00 */
[----:B------:R-:W-:Y:S02]  /*03e0*/  CS2R R42, SRZ ;  /* 0x00000000002a7805 */ /* 0x000fe4000001ff00 */
[----:B0-----:R-:W-:Y:S02]  /*03f0*/  CS2R R44, SRZ ;  /* 0x00000000002c7805 */ /* 0x001fe4000001ff00 */
        /* <DEDUP_REMOVED lines=27> */
[----:B-1----:R-:W-:Y:S06]  /*05b0*/  @P5 BRA `(.L_x_12764) ;  /* 0x0000005000b45947 */ /* 0x002fec0003800000 */
[----:B-----5:R-:W-:Y:S02]  /*05c0*/  MOV R186, R6 ;  /* 0x0000000600ba7202 */ /* 0x020fe40000000f00 */
[----:B------:R-:W-:Y:S02]  /*05d0*/  CS2R R36, SRZ ;  /* 0x0000000000247805 */ /* 0x000fe4000001ff00 */
[----:B------:R-:W-:Y:S02]  /*05e0*/  SHF.R.U64 R0, R6, 0x10, R7 ;  /* 0x0000001006007819 */ /* 0x000fe40000001207 */
[----:B------:R-:W-:Y:S02]  /*05f0*/  CS2R R38, SRZ ;  /* 0x0000000000267805 */ /* 0x000fe4000001ff00 */
[----:B------:R-:W-:Y:S02]  /*0600*/  MOV R187, R7 ;  /* 0x0000000700bb7202 */ /* 0x000fe40000000f00 */
[----:B------:R-:W-:-:S02]  /*0610*/  CS2R R40, SRZ ;  /* 0x0000000000287805 */ /* 0x000fc4000001ff00 */
[----:B------:R-:W-:Y:S02]  /*0620*/  SHF.R.U32.HI R2, RZ, 0x10, R7 ;  /* 0x00000010ff027819 */ /* 0x000fe40000011607 */
[----:B------:R-:W-:Y:S02]  /*0630*/  CS2R R42, SRZ ;  /* 0x00000000002a7805 */ /* 0x000fe4000001ff00 */
[----:B------:R-:W-:Y:S02]  /*0640*/  SHF.R.U32.HI R6, RZ, 0x10, R9 ;  /* 0x00000010ff067819 */ /* 0x000fe40000011609 */
[----:B------:R-:W-:Y:S02]  /*0650*/  CS2R R44, SRZ ;  /* 0x00000000002c7805 */ /* 0x000fe4000001ff00 */
[----:B------:R-:W-:Y:S02]  /*0660*/  SHF.R.U64 R7, R10, 0x10, R11 ;  /* 0x000000100a077819 */ /* 0x000fe4000000120b */
[----:B------:R-:W-:-:S02]  /*0670*/  CS2R R46, SRZ ;  /* 0x00000000002e7805 */ /* 0x000fc4000001ff00 */
[----:B------:R-:W-:Y:S02]  /*0680*/  MOV R189, R9 ;  /* 0x0000000900bd7202 */ /* 0x000fe40000000f00 */
[----:B------:R-:W-:Y:S02]  /*0690*/  CS2R R48, SRZ ;  /* 0x0000000000307805 */ /* 0x000fe4000001ff00 */
[----:B------:R-:W-:Y:S02]  /*06a0*/  MOV R190, R10 ;  /* 0x0000000a00be7202 */ /* 0x000fe40000000f00 */
[----:B------:R-:W-:Y:S02]  /*06b0*/  CS2R R50, SRZ ;  /* 0x0000000000327805 */ /* 0x000fe4000001ff00 */
[----:B------:R-:W-:Y:S02]  /*06c0*/  PRMT R189, R189, 0x5410, R6 ;  /* 0x00005410bdbd7816 */ /* 0x000fe40000000006 */
[----:B------:R-:W-:-:S02]  /*06d0*/  CS2R R52, SRZ ;  /* 0x0000000000347805 */ /* 0x000fc4000001ff00 */
[----:B------:R-:W-:Y:S02]  /*06e0*/  PRMT R190, R190, 0x5410, R7 ;  /* 0x00005410bebe7816 */ /* 0x000fe40000000007 */
[----:B------:R-:W-:Y:S01]  /*06f0*/  CS2R R54, SRZ ;  /* 0x0000000000367805 */ /* 0x000fe2000001ff00 */
[----:B------:R-:W0:Y:S01]  /*0700*/  LDC.64 R6, c[0x0][0x3e0] ;  /* 0x0000f800ff067b82 */ /* 0x000e220000000a00 */
[----:B------:R-:W-:Y:S02]  /*0710*/  MOV R188, R8 ;  /* 0x0000000800bc7202 */ /* 0x000fe40000000f00 */
[----:B------:R-:W-:Y:S02]  /*0720*/  CS2R R56, SRZ ;  /* 0x0000000000387805 */ /* 0x000fe4000001ff00 */
[----:B------:R-:W-:Y:S02]  /*0730*/  SHF.R.U64 R4, R8, 0x10, R9 ;  /* 0x0000001008047819 */ /* 0x000fe40000001209 */
[----:B------:R-:W-:-:S02]  /*0740*/  CS2R R58, SRZ ;  /* 0x00000000003a7805 */ /* 0x000fc4000001ff00 */
[----:B------:R-:W-:Y:S02]  /*0750*/  MOV R191, R11 ;  /* 0x0000000b00bf7202 */ /* 0x000fe40000000f00 */
[----:B------:R-:W-:Y:S02]  /*0760*/  CS2R R60, SRZ ;  /* 0x00000000003c7805 */ /* 0x000fe4000001ff00 */
[----:B------:R-:W-:Y:S02]  /*0770*/  SHF.R.U32.HI R8, RZ, 0x10, R11 ;  /* 0x00000010ff087819 */ /* 0x000fe4000001160b */
[----:B------:R-:W-:Y:S02]  /*0780*/  CS2R R62, SRZ ;  /* 0x00000000003e7805 */ /* 0x000fe4000001ff00 */
[----:B------:R-:W-:Y:S02]  /*0790*/  MOV R192, R12 ;  /* 0x0000000c00c07202 */ /* 0x000fe40000000f00 */
[----:B------:R-:W-:-:S02]  /*07a0*/  CS2R R64, SRZ ;  /* 0x0000000000407805 */ /* 0x000fc4000001ff00 */
[--C-:B------:R-:W-:Y:S02]  /*07b0*/  SHF.R.U64 R9, R12, 0x10, R13.reuse ;  /* 0x000000100c097819 */ /* 0x100fe4000000120d */
[----:B------:R-:W-:Y:S02]  /*07c0*/  CS2R R66, SRZ ;  /* 0x0000000000427805 */ /* 0x000fe4000001ff00 */
[----:B------:R-:W-:Y:S02]  /*07d0*/  MOV R193, R13 ;  /* 0x0000000d00c17202 */ /* 0x000fe40000000f00 */
[----:B------:R-:W-:Y:S02]  /*07e0*/  CS2R R68, SRZ ;  /* 0x0000000000447805 */ /* 0x000fe4000001ff00 */
[----:B------:R-:W-:Y:S02]  /*07f0*/  SHF.R.U32.HI R10, RZ, 0x10, R13 ;  /* 0x00000010ff0a7819 */ /* 0x000fe4000001160d */
[----:B------:R-:W-:-:S02]  /*0800*/  CS2R R70, SRZ ;  /* 0x0000000000467805 */ /* 0x000fc4000001ff00 */
[----:B------:R-:W-:Y:S02]  /*0810*/  MOV R194, R14 ;  /* 0x0000000e00c27202 */ /* 0x000fe40000000f00 */
[----:B------:R-:W-:Y:S02]  /*0820*/  CS2R R72, SRZ ;  /* 0x0000000000487805 */ /* 0x000fe4000001ff00 */
[----:B------:R-:W-:Y:S02]  /*0830*/  SHF.R.U64 R11, R14, 0x10, R15 ;  /* 0x000000100e0b7819 */ /* 0x000fe4000000120f */
[----:B------:R-:W-:Y:S02]  /*0840*/  CS2R R74, SRZ ;  /* 0x00000000004a7805 */ /* 0x000fe4000001ff00 */
[----:B------:R-:W-:Y:S02]  /*0850*/  MOV R195, R15 ;  /* 0x0000000f00c37202 */ /* 0x000fe40000000f00 */
[----:B------:R-:W-:-:S02]  /*0860*/  CS2R R76, SRZ ;  /* 0x00000000004c7805 */ /* 0x000fc4000001ff00 */
[----:B------:R-:W-:Y:S02]  /*0870*/  SHF.R.U32.HI R12, RZ, 0x10, R15 ;  /* 0x00000010ff0c7819 */ /* 0x000fe4000001160f */
[----:B------:R-:W-:Y:S02]  /*0880*/  CS2R R78, SRZ ;  /* 0x00000000004e7805 */ /* 0x000fe4000001ff00 */
[----:B0-----:R-:W-:Y:S02]  /*0890*/  ISETP.NE.U32.AND P0, PT, R6, RZ, PT ;  /* 0x000000ff0600720c */ /* 0x001fe40003f05070 */
        /* <DEDUP_REMOVED lines=17> */
[----:B------:R-:W-:Y:S02]  /*09b0*/  MOV R202, R24 ;  /* 0x0000001800ca7202 */ /* 0x000fe40000000f00 */
[----:B------:R-:W-:Y:S02]  /*09c0*/  CS2R R98, SRZ ;  /* 0x0000000000627805 */ /* 0x000fe4000001ff00 */
[--C-:B------:R-:W-:Y:S01]  /*09d0*/  SHF.R.U64 R17, R24, 0x10, R25.reuse ;  /* 0x0000001018117819 */ /* 0x100fe20000001219 */
[----:B------:R-:W-:Y:S01]  /*09e0*/  UPLOP3.LUT UP1, UPT, UPT, UPT, UPT, 0x40, 0x4 ;  /* 0x000000000004789c */ /* 0x000fe20003f2e870 */
[----:B------:R-:W-:Y:S01]  /*09f0*/  MOV R203, R25 ;  /* 0x0000001900cb7202 */ /* 0x000fe20000000f00 */
[----:B------:R-:W0:Y:S01]  /*0a00*/  LDCU.U8 UR7, c[0x0][0x410] ;  /* 0x00008200ff0777ac */ /* 0x000e220008000000 */
[----:B------:R-:W-:-:S02]  /*0a10*/  SHF.R.U32.HI R18, RZ, 0x10, R25 ;  /* 0x00000010ff127819 */ /* 0x000fc40000011619 */
[----:B------:R-:W-:Y:S01]  /*0a20*/  ISETP.NE.AND.EX P0, PT, R7, RZ, PT, P0 ;  /* 0x000000ff0700720c */ /* 0x000fe20003f05300 */
[----:B------:R-:W1:Y:S01]  /*0a30*/  LDCU UR12, c[0x0][0x400] ;  /* 0x00008000ff0c77ac */ /* 0x000e620008000800 */
[----:B------:R-:W-:Y:S02]  /*0a40*/  PRMT R188, R188, 0x5410, R4 ;  /* 0x00005410bcbc7816 */ /* 0x000fe40000000004 */
[----:B------:R-:W-:Y:S01]  /*0a50*/  PRMT R186, R186, 0x5410, R0 ;  /* 0x00005410baba7816 */ /* 0x000fe20000000000 */
[----:B------:R-:W2:Y:S01]  /*0a60*/  LDCU.64 UR10, c[0x0][0x438] ;  /* 0x00008700ff0a77ac */ /* 0x000ea20008000a00 */
[----:B------:R-:W-:Y:S02]  /*0a70*/  PRMT R187, R187, 0x5410, R2 ;  /* 0x00005410bbbb7816 */ /* 0x000fe40000000002 */
[----:B------:R-:W-:Y:S01]  /*0a80*/  PRMT R191, R191, 0x5410, R8 ;  /* 0x00005410bfbf7816 */ /* 0x000fe20000000008 */
[----:B------:R-:W3:Y:S01]  /*0a90*/  LDCU.64 UR14, c[0x0][0x478] ;  /* 0x00008f00ff0e77ac */ /* 0x000ee20008000a00 */
        /* <DEDUP_REMOVED lines=10> */
[----:B0123--:R-:W-:-:S07]  /*0b40*/  P2R R4, PR, RZ, 0x1 ;  /* 0x00000001ff047803 */ /* 0x00ffce0000000000 */
.L_x_12845:
[----:B------:R-:W0:Y:S01]  /*0b50*/  LDC.64 R136, c[0x0][0x3c0] ;  /* 0x0000f000ff887b82 */ /* 0x000e220000000a00 */
[----:B------:R-:W-:Y:S01]  /*0b60*/  ISETP.NE.AND P0, PT, R4, RZ, PT ;  /* 0x000000ff0400720c */ /* 0x000fe20003f05270 */
[----:B------:R-:W1:Y:S06]  /*0b70*/  S2R R0, SR_TID.X ;  /* 0x0000000000007919 */ /* 0x000e6c0000002100 */
[----:B------:R-:W2:Y:S08]  /*0b80*/  LDC R2, c[0x0][0x388] ;  /* 0x0000e200ff027b82 */ /* 0x000eb00000000800 */
[----:B------:R-:W3:Y:S01]  /*0b90*/  @P0 LDC.64 R20, c[0x0][0x3e0] ;  /* 0x0000f800ff140b82 */ /* 0x000ee20000000a00 */
[----:B0-----:R-:W-:-:S07]  /*0ba0*/  IMAD.WIDE R138, R5, 0x4, R136 ;  /* 0x00000004058a7825 */ /* 0x001fce00078e0288 */
[----:B------:R-:W0:Y:S01]  /*0bb0*/  LDC.64 R136, c[0x0][0x3c8] ;  /* 0x0000f200ff887b82 */ /* 0x000e220000000a00 */
[----:B------:R-:W4:Y:S01]  /*0bc0*/  LDG.E R138, desc[UR8][R138.64] ;  /* 0x000000088a8a7981 */ /* 0x000f22000c1e1900 */
[----:B-----5:R-:W-:Y:S02]  /*0bd0*/  HFMA2 R144, -RZ, RZ, 1.875, 0 ;  /* 0x3f800000ff907431 */ /* 0x020fe400000001ff */
[C---:B--2---:R-:W-:Y:S02]  /*0be0*/  IMAD R140, R5.reuse, R2, RZ ;  /* 0x00000002058c7224 */ /* 0x044fe400078e02ff */
[----:B---3--:R-:W-:-:S04]  /*0bf0*/  @P0 IMAD.WIDE R20, R5, 0x4, R20 ;  /* 0x0000000405140825 */ /* 0x008fc800078e0214 */
[----:B0-----:R-:W-:Y:S01]  /*0c00*/  IMAD.WIDE R136, R5, 0x4, R136 ;  /* 0x0000000405887825 */ /* 0x001fe200078e0288 */
[----:B------:R0:W5:Y:S01]  /*0c10*/  @P0 LDG.E R144, desc[UR8][R20.64] ;  /* 0x0000000814900981 */ /* 0x000162000c1e1900 */
[C---:B------:R-:W-:Y:S02]  /*0c20*/  ISETP.GE.U32.AND P0, PT, R3.reuse, 0x80, PT ;  /* 0x000000800300780c */ /* 0x040fe40003f06070 */
[----:B------:R-:W-:Y:S01]  /*0c30*/  SHF.R.S32.HI R141, RZ, 0x1f, R140 ;  /* 0x0000001fff8d7819 */ /* 0x000fe2000001148c */
[----:B------:R2:W5:Y:S01]  /*0c40*/  LDG.E R183, desc[UR8][R136.64] ;  /* 0x0000000888b77981 */ /* 0x000562000c1e1900 */
[----:B------:R-:W-:Y:S02]  /*0c50*/  ISETP.GE.U32.AND P1, PT, R3, 0x100, PT ;  /* 0x000001000300780c */ /* 0x000fe40003f26070 */
[----:B------:R-:W-:Y:S01]  /*0c60*/  LEA.HI R141, R141, R140, RZ, 0x2 ;  /* 0x0000008c8d8d7211 */ /* 0x000fe200078f10ff */
[----:B------:R-:W-:Y:S01]  /*0c70*/  BSSY.RECONVERGENT B0, `(.L_x_12765) ;  /* 0x0000038000007945 */ /* 0x000fe20003800200 */
[----:B------:R-:W-:-:S02]  /*0c80*/  ISETP.NE.AND P6, PT, RZ, UR7, PT ;  /* 0x00000007ff007c0c */ /* 0x000fc4000bfc5270 */
[----:B-1----:R-:W-:Y:S01]  /*0c90*/  LEA.HI.SX32 R181, R141, R0, 0x1e ;  /* 0x000000008db57211 */ /* 0x002fe200078ff2ff */
[----:B------:R-:W-:Y:S01]  /*0ca0*/  HFMA2 R196, -RZ, RZ, 0, 0 ;  /* 0x00000000ffc47431 */ /* 0x000fe200000001ff */
[C---:B------:R-:W-:Y:S02]  /*0cb0*/  ISETP.GE.U32.AND P4, PT, R3.reuse, 0x180, PT ;  /* 0x000001800300780c */ /* 0x040fe40003f86070 */
[----:B------:R-:W-:Y:S02]  /*0cc0*/  ISETP.GE.U32.AND P3, PT, R3, 0x200, PT ;  /* 0x000002000300780c */ /* 0x000fe40003f66070 */
[----:B0-----:R-:W-:Y:S02]  /*0cd0*/  P2R R20, PR, RZ, 0x1 ;  /* 0x00000001ff147803 */ /* 0x001fe40000000000 */
[----:B------:R-:W-:Y:S02]  /*0ce0*/  P2R R21, PR, RZ, 0x2 ;  /* 0x00000002ff157803 */ /* 0x000fe40000000000 */
[----:B------:R-:W-:-:S02]  /*0cf0*/  MOV R185, RZ ;  /* 0x000000ff00b97202 */ /* 0x000fc40000000f00 */
[----:B------:R-:W-:Y:S02]  /*0d00*/  MOV R198, R181 ;  /* 0x000000b500c67202 */ /* 0x000fe40000000f00 */
[----:B----4-:R-:W-:Y:S01]  /*0d10*/  FSEL R184, R138, RZ, !P6 ;  /* 0x000000ff8ab87208 */ /* 0x010fe20007000000 */
[----:B--2---:R-:W-:Y:S06]  /*0d20*/  @!P0 BRA `(.L_x_12766) ;  /* 0x0000000000b08947 */ /* 0x004fec0003800000 */
        /* <DEDUP_REMOVED lines=11> */
[--C-:B------:R-:W-:Y:S01]  /*0de0*/  HADD2.F32 R145, -RZ, R186.reuse.H0_H0 ;  /* 0x200000baff917230 */ /* 0x100fe20000004100 */
[----:B------:R-:W-:Y:S01]  /*0df0*/  IADD3 R198, PT, PT, R181, 0x80, RZ ;  /* 0x00000080b5c67810 */ /* 0x000fe20007ffe0ff */
[C---:B---3--:R-:W-:Y:S01]  /*0e00*/  FADD.FTZ R146, -R184.reuse, R136 ;  /* 0x00000088b8927221 */ /* 0x048fe20000010100 */
[C---:B------:R-:W-:Y:S01]  /*0e10*/  FADD.FTZ R148, -R184.reuse, R137 ;  /* 0x00000089b8947221 */ /* 0x040fe20000010100 */
[--C-:B------:R-:W-:Y:S02]  /*0e20*/  HADD2.F32 R137, -RZ, R187.reuse.H0_H0 ;  /* 0x200000bbff897230 */ /* 0x100fe40000004100 */
[C---:B------:R-:W-:Y:S01]  /*0e30*/  FADD.FTZ R180, -R184.reuse, R139 ;  /* 0x0000008bb8b47221 */ /* 0x040fe20000010100 */
[----:B-----5:R-:W-:Y:S01]  /*0e40*/  FMUL.FTZ R147, R183, R146 ;  /* 0x00000092b7937220 */ /* 0x020fe20000410000 */
[----:B------:R-:W-:Y:S02]  /*0e50*/  HADD2.F32 R146, -RZ, R186.H1_H1 ;  /* 0x300000baff927230 */ /* 0x000fe40000004100 */
[----:B------:R-:W-:Y:S01]  /*0e60*/  FADD.FTZ R138, -R184, R138 ;  /* 0x0000008ab88a7221 */ /* 0x000fe20000010100 */
[----:B------:R-:W-:-:S02]  /*0e70*/  HADD2.F32 R136, -RZ, R187.H1_H1 ;  /* 0x300000bbff887230 */ /* 0x000fc40000004100 */
[----:B----4-:R-:W-:Y:S01]  /*0e80*/  FMUL.FTZ R145, R140, R145 ;  /* 0x000000918c917220 */ /* 0x010fe20000410000 */
[----:B------:R-:W-:Y:S01]  /*0e90*/  FMUL.FTZ R162, R142, R137 ;  /* 0x000000898ea27220 */ /* 0x000fe20000410000 */
[----:B------:R-:W-:Y:S01]  /*0ea0*/  FMUL.FTZ R146, R141, R146 ;  /* 0x000000928d927220 */ /* 0x000fe20000410000 */
[----:B------:R-:W-:Y:S01]  /*0eb0*/  FMUL.FTZ R148, R183, R148 ;  /* 0x00000094b7947220 */ /* 0x000fe20000410000 */
[----:B------:R-:W-:Y:S01]  /*0ec0*/  FADD.FTZ R137, RZ, R145 ;  /* 0x00000091ff897221 */ /* 0x000fe20000010000 */
[----:B------:R-:W-:Y:S01]  /*0ed0*/  FFMA.FTZ R139, R147, R145, RZ ;  /* 0x00000091938b7223 */ /* 0x000fe200000100ff */
        /* <DEDUP_REMOVED lines=17> */
.L_x_12766:
[----:B------:R-:W-:Y:S05]  /*0ff0*/  BSYNC.RECONVERGENT B0 ;  /* 0x0000000000007941 */ /* 0x000fea0003800200 */
.L_x_12765:
[----:B------:R-:W-:Y:S04]  /*1000*/  BSSY.RECONVERGENT B0, `(.L_x_12767) ;  /* 0x000002e000007945 */ /* 0x000fe80003800200 */
[----:B------:R-:W-:Y:S05]  /*1010*/  @!P1 BRA `(.L_x_12768) ;  /* 0x0000000000b09947 */ /* 0x000fea0003800000 */
[----:B------:R-:W0:Y:S01]  /*1020*/  LDC.64 R22, c[0x0][0x3a8] ;  /* 0x0000ea00ff167b82 */ /* 0x000e220000000a00 */
[----:B------:R-:W-:-:S04]  /*1030*/  ISETP.NE.U32.AND P0, PT, RZ, UR10, PT ;  /* 0x0000000aff007c0c */ /* 0x000fc8000bf05070 */
[----:B------:R-:W-:-:S03]  /*1040*/  ISETP.NE.AND.EX P0, PT, RZ, UR11, PT, P0 ;  /* 0x0000000bff007c0c */ /* 0x000fc6000bf05300 */
[----:B------:R-:W1:Y:S01]  /*1050*/  LDC.64 R6, c[0x0][0x428] ;  /* 0x00010a00ff067b82 */ /* 0x000e620000000a00 */
[----:B0-----:R-:W-:-:S06]  /*1060*/  IMAD.WIDE.U32 R140, R198, 0x10, R22 ;  /* 0x00000010c68c7825 */ /* 0x001fcc00078e0016 */
[----:B------:R-:W2:Y:S01]  /*1070*/  LDG.E.128 R140, desc[UR8][R140.64] ;  /* 0x000000088c8c7981 */ /* 0x000ea2000c1e1d00 */
[C---:B-1----:R-:W-:Y:S02]  /*1080*/  IMAD.WIDE.U32 R136, R198.reuse, 0x10, R6 ;  /* 0x00000010c6887825 */ /* 0x042fe400078e0006 */
[----:B------:R-:W0:Y:S04]  /*1090*/  @P0 LDC.64 R6, c[0x0][0x438] ;  /* 0x00010e00ff060b82 */ /* 0x000e280000000a00 */
[----:B------:R-:W3:Y:S01]  /*10a0*/  LDG.E.128 R136, desc[UR8][R136.64] ;  /* 0x0000000888887981 */ /* 0x000ee2000c1e1d00 */
[----:B------:R-:W-:Y:S02]  /*10b0*/  HADD2.F32 R161, -RZ, R188.H0_H0 ;  /* 0x200000bcffa17230 */ /* 0x000fe40000004100 */
[----:B0-----:R-:W-:-:S05]  /*10c0*/  @P0 IMAD.WIDE.U32 R22, R198, 0x10, R6 ;  /* 0x00000010c6160825 */ /* 0x001fca00078e0006 */
[----:B------:R0:W5:Y:S01]  /*10d0*/  @P0 LDG.E.128 R104, desc[UR8][R22.64] ;  /* 0x0000000816680981 */ /* 0x000162000c1e1d00 */
[----:B------:R-:W-:Y:S01]  /*10e0*/  IADD3 R198, PT, PT, R198, 0x80, RZ ;  /* 0x00000080c6c67810 */ /* 0x000fe20007ffe0ff */
[C---:B--2---:R-:W-:Y:S01]  /*10f0*/  FADD.FTZ R6, -R184.reuse, R140 ;  /* 0x0000008cb8067221 */ /* 0x044fe20000010100 */
[C---:B------:R-:W-:Y:S01]  /*1100*/  FADD.FTZ R176, -R184.reuse, R141 ;  /* 0x0000008db8b07221 */ /* 0x040fe20000010100 */
[----:B------:R-:W-:Y:S02]  /*1110*/  HADD2.F32 R140, -RZ, R188.H1_H1 ;  /* 0x300000bcff8c7230 */ /* 0x000fe40000004100 */
[----:B------:R-:W-:Y:S01]  /*1120*/  FADD.FTZ R142, -R184, R142 ;  /* 0x0000008eb88e7221 */ /* 0x000fe20000010100 */
[C---:B-----5:R-:W-:Y:S01]  /*1130*/  FMUL.FTZ R7, R183.reuse, R6 ;  /* 0x00000006b7077220 */ /* 0x060fe20000410000 */
[C---:B0-----:R-:W-:Y:S01]  /*1140*/  FMUL.FTZ R22, R183.reuse, R176 ;  /* 0x000000b0b7167220 */ /* 0x041fe20000410000 */
[--C-:B------:R-:W-:Y:S02]  /*1150*/  HADD2.F32 R176, -RZ, R189.reuse.H1_H1 ;  /* 0x300000bdffb07230 */ /* 0x100fe40000004100 */
[----:B------:R-:W-:Y:S01]  /*1160*/  FMUL.FTZ R163, R183, R142 ;  /* 0x0000008eb7a37220 */ /* 0x000fe20000410000 */
[----:B---3--:R-:W-:Y:S01]  /*1170*/  FMUL.FTZ R6, R136, R161 ;  /* 0x000000a188067220 */ /* 0x008fe20000410000 */
[----:B------:R-:W-:-:S02]  /*1180*/  HADD2.F32 R161, -RZ, R189.H0_H0 ;  /* 0x200000bdffa17230 */ /* 0x000fc40000004100 */
[----:B------:R-:W-:Y:S01]  /*1190*/  FADD.FTZ R72, R72, R136 ;  /* 0x0000008848487221 */ /* 0x000fe20000010000 */
[----:B------:R-:W-:Y:S01]  /*11a0*/  FFMA.FTZ R40, R136, R7, R40 ;  /* 0x0000000788287223 */ /* 0x000fe20000010028 */
        /* <DEDUP_REMOVED lines=19> */
.L_x_12768:
[----:B------:R-:W-:Y:S05]  /*12e0*/  BSYNC.RECONVERGENT B0 ;  /* 0x0000000000007941 */ /* 0x000fea0003800200 */
.L_x_12767:
[----:B------:R-:W-:Y:S04]  /*12f0*/  BSSY.RECONVERGENT B0, `(.L_x_12769) ;  /* 0x000002e000007945 */ /* 0x000fe80003800200 */
        /* <DEDUP_REMOVED lines=10> */
[----:B------:R-:W-:Y:S02]  /*13a0*/  HADD2.F32 R157, -RZ, R190.H0_H0 ;  /* 0x200000beff9d7230 */ /* 0x000fe40000004100 */
[----:B--2---:R-:W-:-:S05]  /*13b0*/  @P0 IMAD.WIDE.U32 R24, R198, 0x10, R24 ;  /* 0x00000010c6180825 */ /* 0x004fca00078e0018 */
[----:B------:R0:W5:Y:S01]  /*13c0*/  @P0 LDG.E.128 R108, desc[UR8][R24.64] ;  /* 0x00000008186c0981 */ /* 0x000162000c1e1d00 */
[----:B------:R-:W-:Y:S01]  /*13d0*/  IADD3 R198, PT, PT, R198, 0x80, RZ ;  /* 0x00000080c6c67810 */ /* 0x000fe20007ffe0ff */
[C---:B---3--:R-:W-:Y:S01]  /*13e0*/  FADD.FTZ R8, -R184.reuse, R140 ;  /* 0x0000008cb8087221 */ /* 0x048fe20000010100 */
[C---:B------:R-:W-:Y:S01]  /*13f0*/  FADD.FTZ R160, -R184.reuse, R141 ;  /* 0x0000008db8a07221 */ /* 0x040fe20000010100 */
[----:B------:R-:W-:Y:S02]  /*1400*/  HADD2.F32 R140, -RZ, R190.H1_H1 ;  /* 0x300000beff8c7230 */ /* 0x000fe40000004100 */
[C---:B------:R-:W-:Y:S01]  /*1410*/  FADD.FTZ R142, -R184.reuse, R142 ;  /* 0x0000008eb88e7221 */ /* 0x040fe20000010100 */
[C---:B-----5:R-:W-:Y:S01]  /*1420*/  FMUL.FTZ R9, R183.reuse, R8 ;  /* 0x00000008b7097220 */ /* 0x060fe20000410000 */
[----:B0-----:R-:W-:Y:S01]  /*1430*/  FMUL.FTZ R24, R183, R160 ;  /* 0x000000a0b7187220 */ /* 0x001fe20000410000 */
[--C-:B------:R-:W-:Y:S02]  /*1440*/  HADD2.F32 R141, -RZ, R191.reuse.H0_H0 ;  /* 0x200000bfff8d7230 */ /* 0x100fe40000004100 */
[----:B------:R-:W-:Y:S01]  /*1450*/  FADD.FTZ R172, -R184, R143 ;  /* 0x0000008fb8ac7221 */ /* 0x000fe20000010100 */
[----:B----4-:R-:W-:Y:S01]  /*1460*/  FMUL.FTZ R8, R136, R157 ;  /* 0x0000009d88087220 */ /* 0x010fe20000410000 */
        /* <DEDUP_REMOVED lines=8> */
[----:B------:R-:W-:-:S02]  /*14f0*/  HADD2.F32 R140, -RZ, R191.H1_H1 ;  /* 0x300000bfff8c7230 */ /* 0x000fc40000004100 */
        /* <DEDUP_REMOVED lines=13> */
.L_x_12770:
[----:B------:R-:W-:Y:S05]  /*15d0*/  BSYNC.RECONVERGENT B0 ;  /* 0x0000000000007941 */ /* 0x000fea0003800200 */
.L_x_12769:
        /* <DEDUP_REMOVED lines=46> */
.L_x_12772:
[----:B------:R-:W-:Y:S05]  /*18c0*/  BSYNC.RECONVERGENT B0 ;  /* 0x0000000000007941 */ /* 0x000fea0003800200 */
.L_x_12771:
[----:B------:R-:W-:Y:S01]  /*18d0*/  ISETP.GE.U32.AND P2, PT, R3, 0x280, PT ;  /* 0x000002800300780c */ /* 0x000fe20003f46070 */
[----:B------:R-:W-:-:S12]  /*18e0*/  BSSY.RECONVERGENT B0, `(.L_x_12773) ;  /* 0x000002e000007945 */ /* 0x000fd80003800200 */
        /* <DEDUP_REMOVED lines=16> */
[----:B------:R-:W-:Y:S01]  /*19f0*/  FADD.FTZ R168, -R184, R142 ;  /* 0x0000008eb8a87221 */ /* 0x000fe20000010100 */
[----:B------:R-:W-:Y:S02]  /*1a00*/  HADD2.F32 R142, -RZ, R194.H1_H1 ;  /* 0x300000c2ff8e7230 */ /* 0x000fe40000004100 */
[C---:B0----5:R-:W-:Y:S01]  /*1a10*/  FMUL.FTZ R13, R183.reuse, R28 ;  /* 0x0000001cb70d7220 */ /* 0x061fe20000410000 */
[----:B------:R-:W-:Y:S01]  /*1a20*/  FMUL.FTZ R28, R183, R156 ;  /* 0x0000009cb71c7220 */ /* 0x000fe20000410000 */
[--C-:B------:R-:W-:Y:S02]  /*1a30*/  HADD2.F32 R141, -RZ, R195.reuse.H0_H0 ;  /* 0x200000c3ff8d7230 */ /* 0x100fe40000004100 */
        /* <DEDUP_REMOVED lines=24> */
.L_x_12774:
[----:B------:R-:W-:Y:S05]  /*1bc0*/  BSYNC.RECONVERGENT B0 ;  /* 0x0000000000007941 */ /* 0x000fea0003800200 */
.L_x_12773:
        /* <DEDUP_REMOVED lines=47> */
.L_x_12776:
[----:B------:R-:W-:Y:S05]  /*1ec0*/  BSYNC.RECONVERGENT B0 ;  /* 0x0000000000007941 */ /* 0x000fea0003800200 */
.L_x_12775:
        /* <DEDUP_REMOVED lines=47> */
.L_x_12778:
[----:B------:R-:W-:Y:S05]  /*21c0*/  BSYNC.RECONVERGENT B0 ;  /* 0x0000000000007941 */ /* 0x000fea0003800200 */
.L_x_12777:
[----:B------:R-:W-:Y:S01]  /*21d0*/  ISETP.GE.U32.AND P5, PT, R3, 0x400, PT ;  /* 0x000004000300780c */ /* 0x000fe20003fa6070 */
[----:B------:R-:W-:Y:S03]  /*21e0*/  BSSY.RECONVERGENT B0, `(.L_x_12779) ;  /* 0x000002e000007945 */ /* 0x000fe60003800200 */
[----:B------:R-:W-:-:S09]  /*21f0*/  P2R R182, PR, RZ, 0x20 ;  /* 0x00000020ffb67803 */ /* 0x000fd20000000000 */
        /* <DEDUP_REMOVED lines=8> */
[----:B------:R0:W5:Y:S04]  /*2280*/  @P5 LDG.E.128 R128, desc[UR8][R204.64] ;  /* 0x00000008cc805981 */ /* 0x000168000c1e1d00 */
[----:B------:R-:W2:Y:S01]  /*2290*/  LDG.E.128 R140, desc[UR8][R34.64] ;  /* 0x00000008228c7981 */ /* 0x000ea2000c1e1d00 */
[----:B-1----:R-:W-:-:S06]  /*22a0*/  IMAD.WIDE.U32 R136, R198, 0x10, R18 ;  /* 0x00000010c6887825 */ /* 0x002fcc00078e0012 */
[----:B------:R-:W3:Y:S01]  /*22b0*/  LDG.E.128 R136, desc[UR8][R136.64] ;  /* 0x0000000888887981 */ /* 0x000ee2000c1e1d00 */
[--C-:B------:R-:W-:Y:S02]  /*22c0*/  HADD2.F32 R159, -RZ, R202.reuse.H0_H0 ;  /* 0x200000caff9f7230 */ /* 0x100fe40000004100 */
[C---:B--2---:R-:W-:Y:S01]  /*22d0*/  FADD.FTZ R140, -R184.reuse, R140 ;  /* 0x0000008cb88c7221 */ /* 0x044fe20000010100 */
[C---:B------:R-:W-:Y:S01]  /*22e0*/  FADD.FTZ R150, -R184.reuse, R141 ;  /* 0x0000008db8967221 */ /* 0x040fe20000010100 */
[----:B------:R-:W-:Y:S02]  /*22f0*/  HADD2.F32 R141, -RZ, R203.H0_H0 ;  /* 0x200000cbff8d7230 */ /* 0x000fe40000004100 */
[C---:B------:R-:W-:Y:S01]  /*2300*/  FADD.FTZ R142, -R184.reuse, R142 ;  /* 0x0000008eb88e7221 */ /* 0x040fe20000010100 */
[C---:B-----5:R-:W-:Y:S01]  /*2310*/  FMUL.FTZ R19, R183.reuse, R140 ;  /* 0x0000008cb7137220 */ /* 0x060fe20000410000 */
[----:B------:R-:W-:Y:S02]  /*2320*/  HADD2.F32 R140, -RZ, R202.H1_H1 ;  /* 0x300000caff8c7230 */ /* 0x000fe40000004100 */
[----:B------:R-:W-:Y:S01]  /*2330*/  FMUL.FTZ R34, R183, R150 ;  /* 0x00000096b7227220 */ /* 0x000fe20000410000 */
[----:B------:R-:W-:-:S04]  /*2340*/  FADD.FTZ R174, -R184, R143 ;  /* 0x0000008fb8ae7221 */ /* 0x000fc80000010100 */
[----:B------:R-:W-:Y:S01]  /*2350*/  FMUL.FTZ R174, R183, R174 ;  /* 0x000000aeb7ae7220 */ /* 0x000fe20000410000 */
[----:B---3--:R-:W-:Y:S01]  /*2360*/  FMUL.FTZ R18, R136, R159 ;  /* 0x0000009f88127220 */ /* 0x008fe20000410000 */
        /* <DEDUP_REMOVED lines=20> */
[----:B0-----:R-:W-:-:S07]  /*24b0*/  FFMA.FTZ R196, R174, R167, R137 ;  /* 0x000000a7aec47223 */ /* 0x001fce0000010089 */
.L_x_12780:
[----:B------:R-:W-:Y:S05]  /*24c0*/  BSYNC.RECONVERGENT B0 ;  /* 0x0000000000007941 */ /* 0x000fea0003800200 */
.L_x_12779:
        /* <DEDUP_REMOVED lines=31> */
.L_x_12782:
[----:B------:R-:W-:Y:S05]  /*26c0*/  BSYNC.RECONVERGENT B0 ;  /* 0x0000000000007941 */ /* 0x000fea0003800200 */
.L_x_12781:
        /* <DEDUP_REMOVED lines=25> */
[----:B------:R-:W-:Y:S01]  /*2860*/  ISETP.NE.AND P5, PT, R20, RZ, PT ;  /* 0x000000ff1400720c */ /* 0x000fe20003fa5270 */
[----:B------:R-:W-:-:S12]  /*2870*/  BSSY.RECONVERGENT B1, `(.L_x_12785) ;  /* 0x000002d000017945 */ /* 0x000fd80003800200 */
[----:B------:R-:W-:Y:S05]  /*2880*/  @!P5 BRA `(.L_x_12786) ;  /* 0x0000000000acd947 */ /* 0x000fea0003800000 */
        /* <DEDUP_REMOVED lines=11> */
[C---:B-----5:R-:W-:Y:S01]  /*2940*/  FMUL.FTZ R139, R183.reuse, R136 ;  /* 0x00000088b78b7220 */ /* 0x060fe20000410000 */
[C---:B------:R-:W-:Y:S01]  /*2950*/  FMUL.FTZ R205, R183.reuse, R138 ;  /* 0x0000008ab7cd7220 */ /* 0x040fe20000410000 */
[C---:B------:R-:W-:Y:S01]  /*2960*/  FMUL.FTZ R207, R183.reuse, R142 ;  /* 0x0000008eb7cf7220 */ /* 0x040fe20000410000 */
[----:B------:R-:W-:Y:S01]  /*2970*/  FMUL.FTZ R209, R183, R184 ;  /* 0x000000b8b7d17220 */ /* 0x000fe20000410000 */
[----:B------:R-:W-:Y:S06]  /*2980*/  BRA `(.L_x_12788) ;  /* 0x0000000000407947 */ /* 0x000fec0003800000 */
.L_x_12787:
        /* <DEDUP_REMOVED lines=11> */
[----:B------:R-:W-:-:S02]  /*2a40*/  FMUL.FTZ R209, R183, R138 ;  /* 0x0000008ab7d17220 */ /* 0x000fc40000410000 */
[----:B------:R-:W-:Y:S02]  /*2a50*/  MOV R132, R139 ;  /* 0x0000008b00847202 */ /* 0x000fe40000000f00 */
[----:B------:R-:W-:Y:S02]  /*2a60*/  MOV R133, R205 ;  /* 0x000000cd00857202 */ /* 0x000fe40000000f00 */
[----:B------:R-:W-:Y:S02]  /*2a70*/  MOV R134, R207 ;  /* 0x000000cf00867202 */ /* 0x000fe40000000f00 */
[----:B------:R-:W-:-:S07]  /*2a80*/  MOV R135, R209 ;  /* 0x000000d100877202 */ /* 0x000fce0000000f00 */
.L_x_12788:
[----:B------:R-:W0:Y:S01]  /*2a90*/  @P5 LDC.64 R136, c[0x0][0x478] ;  /* 0x00011e00ff885b82 */ /* 0x000e220000000a00 */
[----:B------:R-:W-:-:S07]  /*2aa0*/  FMUL.FTZ R138, R207, R144 ;  /* 0x00000090cf8a7220 */ /* 0x000fce0000410000 */
[----:B------:R-:W1:Y:S01]  /*2ab0*/  LDC.64 R142, c[0x0][0x468] ;  /* 0x00011a00ff8e7b82 */ /* 0x000e620000000a00 */
[----:B0-----:R-:W-:-:S04]  /*2ac0*/  @P5 IMAD.WIDE.U32 R184, R181, 0x10, R136 ;  /* 0x00000010b5b85825 */ /* 0x001fc800078e0088 */
[-C--:B------:R-:W-:Y:S01]  /*2ad0*/  FMUL.FTZ R136, R139, R144.reuse ;  /* 0x000000908b887220 */ /* 0x080fe20000410000 */
[-C--:B------:R-:W-:Y:S01]  /*2ae0*/  FMUL.FTZ R137, R205, R144.reuse ;  /* 0x00000090cd897220 */ /* 0x080fe20000410000 */
[----:B------:R-:W-:Y:S01]  /*2af0*/  FMUL.FTZ R139, R209, R144 ;  /* 0x00000090d18b7220 */ /* 0x000fe20000410000 */
[----:B------:R0:W-:Y:S01]  /*2b00*/  @P5 STG.E.128 desc[UR8][R184.64], R132 ;  /* 0x00000084b8005986 */ /* 0x0001e2000c101d08 */
[C---:B-1----:R-:W-:Y:S01]  /*2b10*/  IMAD.WIDE.U32 R142, R181.reuse, 0x10, R142 ;  /* 0x00000010b58e7825 */ /* 0x042fe200078e008e */
[----:B------:R-:W-:-:S04]  /*2b20*/  IADD3 R181, PT, PT, R181, 0x80, RZ ;  /* 0x00000080b5b57810 */ /* 0x000fc80007ffe0ff */
[----:B------:R0:W-:Y:S03]  /*2b30*/  STG.E.128 desc[UR8][R142.64], R136 ;  /* 0x000000888e007986 */ /* 0x0001e6000c101d08 */
.L_x_12786:
[----:B------:R-:W-:Y:S05]  /*2b40*/  BSYNC.RECONVERGENT B1 ;  /* 0x0000000000017941 */ /* 0x000fea0003800200 */
.L_x_12785:
[----:B------:R-:W-:Y:S01]  /*2b50*/  ISETP.NE.AND P5, PT, R21, RZ, PT ;  /* 0x000000ff1500720c */ /* 0x000fe20003fa5270 */
[----:B------:R-:W-:-:S12]  /*2b60*/  BSSY.RECONVERGENT B1, `(.L_x_12789) ;  /* 0x000002d000017945 */ /* 0x000fd80003800200 */
[----:B------:R-:W-:Y:S05]  /*2b70*/  @!P5 BRA `(.L_x_12790) ;  /* 0x0000000000acd947 */ /* 0x000fea0003800000 */
[----:B------:R-:W-:-:S04]  /*2b80*/  ISETP.NE.U32.AND P5, PT, RZ, UR14, PT ;  /* 0x0000000eff007c0c */ /* 0x000fc8000bfa5070 */
[----:B------:R-:W-:-:S13]  /*2b90*/  ISETP.NE.AND.EX P5, PT, RZ, UR15, PT, P5 ;  /* 0x0000000fff007c0c */ /* 0x000fda000bfa5350 */
        /* <DEDUP_REMOVED lines=16> */
[----:B------:R-:W-:Y:S01]  /*2ca0*/  MOV R135, R207 ;  /* 0x000000cf00877202 */ /* 0x000fe20000000f00 */
[----:B------:R-:W-:Y:S06]  /*2cb0*/  BRA `(.L_x_12792) ;  /* 0x0000000000307947 */ /* 0x000fec0003800000 */
.L_x_12791:
        /* <DEDUP_REMOVED lines=11> */
[----:B------:R-:W-:-:S07]  /*2d70*/  FMUL.FTZ R207, R183, R184 ;  /* 0x000000b8b7cf7220 */ /* 0x000fce0000410000 */
.L_x_12792:
[----:B------:R-:W0:Y:S01]  /*2d80*/  @P5 LDC.64 R184, c[0x0][0x478] ;  /* 0x00011e00ffb85b82 */ /* 0x000e220000000a00 */
[-C--:B------:R-:W-:Y:S01]  /*2d90*/  FMUL.FTZ R136, R137, R144.reuse ;  /* 0x0000009089887220 */ /* 0x080fe20000410000 */
[-C--:B------:R-:W-:Y:S01]  /*2da0*/  FMUL.FTZ R137, R139, R144.reuse ;  /* 0x000000908b897220 */ /* 0x080fe20000410000 */
[-C--:B------:R-:W-:Y:S01]  /*2db0*/  FMUL.FTZ R138, R205, R144.reuse ;  /* 0x00000090cd8a7220 */ /* 0x080fe20000410000 */
[----:B------:R-:W-:-:S04]  /*2dc0*/  FMUL.FTZ R139, R207, R144 ;  /* 0x00000090cf8b7220 */ /* 0x000fc80000410000 */
[----:B------:R-:W1:Y:S01]  /*2dd0*/  LDC.64 R142, c[0x0][0x468] ;  /* 0x00011a00ff8e7b82 */ /* 0x000e620000000a00 */
[----:B0-----:R-:W-:-:S05]  /*2de0*/  @P5 IMAD.WIDE.U32 R184, R181, 0x10, R184 ;  /* 0x00000010b5b85825 */ /* 0x001fca00078e00b8 */
[----:B------:R2:W-:Y:S01]  /*2df0*/  @P5 STG.E.128 desc[UR8][R184.64], R132 ;  /* 0x00000084b8005986 */ /* 0x0005e2000c101d08 */
[C---:B-1----:R-:W-:Y:S01]  /*2e00*/  IMAD.WIDE.U32 R142, R181.reuse, 0x10, R142 ;  /* 0x00000010b58e7825 */ /* 0x042fe200078e008e */
[----:B------:R-:W-:-:S04]  /*2e10*/  IADD3 R181, PT, PT, R181, 0x80, RZ ;  /* 0x00000080b5b57810 */ /* 0x000fc80007ffe0ff */
[----:B------:R2:W-:Y:S03]  /*2e20*/  STG.E.128 desc[UR8][R142.64], R136 ;  /* 0x000000888e007986 */ /* 0x0005e6000c101d08 */
.L_x_12790:
[----:B------:R-:W-:Y:S05]  /*2e30*/  BSYNC.RECONVERGENT B1 ;  /* 0x0000000000017941 */ /* 0x000fea0003800200 */
.L_x_12789:
        /* <DEDUP_REMOVED lines=22> */
.L_x_12795:
        /* <DEDUP_REMOVED lines=12> */
.L_x_12796:
        /* <DEDUP_REMOVED lines=11> */
.L_x_12794:
[----:B------:R-:W-:Y:S05]  /*3110*/  BSYNC.RECONVERGENT B1 ;  /* 0x0000000000017941 */ /* 0x000fea0003800200 */
.L_x_12793:
[----:B------:R-:W-:Y:S04]  /*3120*/  BSSY.RECONVERGENT B1, `(.L_x_12797) ;  /* 0x000002d000017945 */ /* 0x000fe80003800200 */
[----:B------:R-:W-:Y:S05]  /*3130*/  @!P3 BRA `(.L_x_12798) ;  /* 0x0000000000acb947 */ /* 0x000fea0003800000 */
[----:B------:R-:W-:-:S04]  /*3140*/  ISETP.NE.U32.AND P5, PT, RZ, UR14, PT ;  /* 0x0000000eff007c0c */ /* 0x000fc8000bfa5070 */
[----:B------:R-:W-:-:S13]  /*3150*/  ISETP.NE.AND.EX P5, PT, RZ, UR15, PT, P5 ;  /* 0x0000000fff007c0c */ /* 0x000fda000bfa5350 */
[----:B------:R-:W-:Y:S05]  /*3160*/  @!P5 BRA `(.L_x_12799) ;  /* 0x000000000044d947 */ /* 0x000fea0003800000 */
[-CC-:B0-23--:R-:W-:Y:S01]  /*3170*/  FFMA.FTZ R133, R11, R141.reuse, R140.reuse ;  /* 0x0000008d0b857223 */ /* 0x18dfe2000001008c */
        /* <DEDUP_REMOVED lines=16> */
.L_x_12799:
        /* <DEDUP_REMOVED lines=12> */
.L_x_12800:
        /* <DEDUP_REMOVED lines=11> */
.L_x_12798:
[----:B------:R-:W-:Y:S05]  /*33f0*/  BSYNC.RECONVERGENT B1 ;  /* 0x0000000000017941 */ /* 0x000fea0003800200 */
.L_x_12797:
[----:B------:R-:W-:Y:S04]  /*3400*/  BSSY.RECONVERGENT B1, `(.L_x_12801) ;  /* 0x000002d000017945 */ /* 0x000fe80003800200 */
[----:B------:R-:W-:Y:S05]  /*3410*/  @!P2 BRA `(.L_x_12802) ;  /* 0x0000000000aca947 */ /* 0x000fea0003800000 */
[----:B------:R-:W-:-:S04]  /*3420*/  ISETP.NE.U32.AND P5, PT, RZ, UR14, PT ;  /* 0x0000000eff007c0c */ /* 0x000fc8000bfa5070 */
[----:B------:R-:W-:-:S13]  /*3430*/  ISETP.NE.AND.EX P5, PT, RZ, UR15, PT, P5 ;  /* 0x0000000fff007c0c */ /* 0x000fda000bfa5350 */
[----:B------:R-:W-:Y:S05]  /*3440*/  @!P5 BRA `(.L_x_12803) ;  /* 0x000000000044d947 */ /* 0x000fea0003800000 */
[-CC-:B0-234-:R-:W-:Y:S01]  /*3450*/  FFMA.FTZ R133, R13, R141.reuse, R140.reuse ;  /* 0x0000008d0d857223 */ /* 0x19dfe2000001008c */
        /* <DEDUP_REMOVED lines=16> */
.L_x_12803:
        /* <DEDUP_REMOVED lines=12> */
.L_x_12804:
        /* <DEDUP_REMOVED lines=11> */
.L_x_12802:
[----:B------:R-:W-:Y:S05]  /*36d0*/  BSYNC.RECONVERGENT B1 ;  /* 0x0000000000017941 */ /* 0x000fea0003800200 */
.L_x_12801:
        /* <DEDUP_REMOVED lines=22> */
.L_x_12807:
        /* <DEDUP_REMOVED lines=12> */
.L_x_12808:
        /* <DEDUP_REMOVED lines=11> */
.L_x_12806:
[----:B------:R-:W-:Y:S05]  /*39b0*/  BSYNC.RECONVERGENT B1 ;  /* 0x0000000000017941 */ /* 0x000fea0003800200 */
.L_x_12805:
        /* <DEDUP_REMOVED lines=22> */
.L_x_12811:
        /* <DEDUP_REMOVED lines=12> */
.L_x_12812:
        /* <DEDUP_REMOVED lines=11> */
.L_x_12810:
[----:B------:R-:W-:Y:S05]  /*3c90*/  BSYNC.RECONVERGENT B1 ;  /* 0x0000000000017941 */ /* 0x000fea0003800200 */
.L_x_12809:
[----:B------:R-:W-:-:S13]  /*3ca0*/  ISETP.NE.AND P5, PT, R182, RZ, PT ;  /* 0x000000ffb600720c */ /* 0x000fda0003fa5270 */
        /* <DEDUP_REMOVED lines=21> */
.L_x_12814:
        /* <DEDUP_REMOVED lines=12> */
.L_x_12815:
[----:B------:R-:W0:Y:S08]  /*3ec0*/  @P5 LDC.64 R136, c[0x0][0x478] ;  /* 0x00011e00ff885b82 */ /* 0x000e300000000a00 */
[----:B------:R-:W1:Y:S01]  /*3ed0*/  LDC.64 R138, c[0x0][0x468] ;  /* 0x00011a00ff8a7b82 */ /* 0x000e620000000a00 */
[----:B0-----:R-:W-:-:S04]  /*3ee0*/  @P5 IMAD.WIDE.U32 R142, R181, 0x10, R136 ;  /* 0x00000010b58e5825 */ /* 0x001fc800078e0088 */
[-C--:B------:R-:W-:Y:S01]  /*3ef0*/  FMUL.FTZ R136, R141, R144.reuse ;  /* 0x000000908d887220 */ /* 0x080fe20000410000 */
[----:B------:R-:W-:Y:S01]  /*3f00*/  FMUL.FTZ R137, R185, R144 ;  /* 0x00000090b9897220 */ /* 0x000fe20000410000 */
[----:B------:R0:W-:Y:S01]  /*3f10*/  @P5 STG.E.128 desc[UR8][R142.64], R132 ;  /* 0x000000848e005986 */ /* 0x0001e2000c101d08 */
[----:B-1----:R-:W-:-:S04]  /*3f20*/  IMAD.WIDE.U32 R140, R181, 0x10, R138 ;  /* 0x00000010b58c7825 */ /* 0x002fc800078e008a */
[-C--:B------:R-:W-:Y:S01]  /*3f30*/  FMUL.FTZ R138, R205, R144.reuse ;  /* 0x00000090cd8a7220 */ /* 0x080fe20000410000 */
[----:B------:R-:W-:-:S05]  /*3f40*/  FMUL.FTZ R139, R207, R144 ;  /* 0x00000090cf8b7220 */ /* 0x000fca0000410000 */
[----:B------:R0:W-:Y:S01]  /*3f50*/  STG.E.128 desc[UR8][R140.64], R136 ;  /* 0x000000888c007986 */ /* 0x0001e2000c101d08 */
[----:B------:R-:W-:Y:S05]  /*3f60*/  BRA `(.L_x_12813) ;  /* 0x0000001800307947 */ /* 0x000fea0003800000 */
.L_x_12784:
[----:B------:R-:W-:-:S04]  /*3f70*/  UISETP.NE.U32.AND UP0, UPT, UR14, URZ, UPT ;  /* 0x000000ff0e00728c */ /* 0x000fc8000bf05070 */
[----:B------:R-:W-:-:S09]  /*3f80*/  UISETP.NE.AND.EX UP0, UPT, UR15, URZ, UPT, UP0 ;  /* 0x000000ff0f00728c */ /* 0x000fd2000bf05300 */
[----:B------:R-:W-:Y:S05]  /*3f90*/  BRA.U UP0, `(.L_x_12816) ;  /* 0x0000000900e47547 */ /* 0x000fea000b800000 */
[----:B------:R-:W-:Y:S01]  /*3fa0*/  ISETP.GT.U32.AND P5, PT, R3, 0x7f, PT ;  /* 0x0000007f0300780c */ /* 0x000fe20003fa4070 */
[----:B------:R-:W-:-:S12]  /*3fb0*/  BSSY.RECONVERGENT B1, `(.L_x_12817) ;  /* 0x0000016000017945 */ /* 0x000fd80003800200 */
[----:B------:R-:W-:Y:S05]  /*3fc0*/  @!P5 BRA `(.L_x_12818) ;  /* 0x000000000050d947 */ /* 0x000fea0003800000 */
[----:B------:R-:W0:Y:S01]  /*3fd0*/  LDC.64 R142, c[0x0][0x468] ;  /* 0x00011a00ff8e7b82 */ /* 0x000e220000000a00 */
        /* <DEDUP_REMOVED lines=8> */
[C---:B-----5:R-:W-:Y:S01]  /*4060*/  FFMA.FTZ R137, R183.reuse, R136, R100 ;  /* 0x00000088b7897223 */ /* 0x060fe20000010064 */
[C---:B------:R-:W-:Y:S01]  /*4070*/  FFMA.FTZ R139, R183.reuse, R138, R101 ;  /* 0x0000008ab78b7223 */ /* 0x040fe20000010065 */
[C---:B------:R-:W-:Y:S01]  /*4080*/  FFMA.FTZ R185, R183.reuse, R185, R102 ;  /* 0x000000b9b7b97223 */ /* 0x040fe20000010066 */
[----:B------:R-:W-:Y:S01]  /*4090*/  FFMA.FTZ R205, R183, R184, R103 ;  /* 0x000000b8b7cd7223 */ /* 0x000fe20000010067 */
[-C--:B------:R-:W-:Y:S01]  /*40a0*/  FMUL.FTZ R136, R137, R144.reuse ;  /* 0x0000009089887220 */ /* 0x080fe20000410000 */
[-C--:B------:R-:W-:Y:S01]  /*40b0*/  FMUL.FTZ R137, R139, R144.reuse ;  /* 0x000000908b897220 */ /* 0x080fe20000410000 */
[-C--:B------:R-:W-:Y:S01]  /*40c0*/  FMUL.FTZ R138, R185, R144.reuse ;  /* 0x00000090b98a7220 */ /* 0x080fe20000410000 */
[----:B------:R-:W-:Y:S01]  /*40d0*/  FMUL.FTZ R139, R205, R144 ;  /* 0x00000090cd8b7220 */ /* 0x000fe20000410000 */
[C---:B0-----:R-:W-:Y:S01]  /*40e0*/  IMAD.WIDE.U32 R142, R181.reuse, 0x10, R142 ;  /* 0x00000010b58e7825 */ /* 0x041fe200078e008e */
[----:B------:R-:W-:-:S04]  /*40f0*/  IADD3 R181, PT, PT, R181, 0x80, RZ ;  /* 0x00000080b5b57810 */ /* 0x000fc80007ffe0ff */
[----:B------:R0:W-:Y:S03]  /*4100*/  STG.E.128 desc[UR8][R142.64], R136 ;  /* 0x000000888e007986 */ /* 0x0001e6000c101d08 */
.L_x_12818:
[----:B------:R-:W-:Y:S05]  /*4110*/  BSYNC.RECONVERGENT B1 ;  /* 0x0000000000017941 */ /* 0x000fea0003800200 */
.L_x_12817:
[----:B------:R-:W-:Y:S01]  /*4120*/  ISETP.NE.AND P5, PT, R21, RZ, PT ;  /* 0x000000ff1500720c */ /* 0x000fe20003fa5270 */
[----:B------:R-:W-:-:S12]  /*4130*/  BSSY.RECONVERGENT B1, `(.L_x_12819) ;  /* 0x0000016000017945 */ /* 0x000fd80003800200 */
[----:B------:R-:W-:Y:S05]  /*4140*/  @!P5 BRA `(.L_x_12820) ;  /* 0x000000000050d947 */ /* 0x000fea0003800000 */
[----:B0-----:R-:W0:Y:S01]  /*4150*/  LDC.64 R142, c[0x0][0x468] ;  /* 0x00011a00ff8e7b82 */ /* 0x001e220000000a00 */
        /* <DEDUP_REMOVED lines=19> */
.L_x_12820:
[----:B------:R-:W-:Y:S05]  /*4290*/  BSYNC.RECONVERGENT B1 ;  /* 0x0000000000017941 */ /* 0x000fea0003800200 */
.L_x_12819:
[----:B------:R-:W-:Y:S04]  /*42a0*/  BSSY.RECONVERGENT B1, `(.L_x_12821) ;  /* 0x0000016000017945 */ /* 0x000fe80003800200 */
[----:B------:R-:W-:Y:S05]  /*42b0*/  @!P4 BRA `(.L_x_12822) ;  /* 0x000000000050c947 */ /* 0x000fea0003800000 */
[----:B01----:R-:W0:Y:S01]  /*42c0*/  LDC.64 R142, c[0x0][0x468] ;  /* 0x00011a00ff8e7b82 */ /* 0x003e220000000a00 */
        /* <DEDUP_REMOVED lines=19> */
.L_x_12822:
[----:B------:R-:W-:Y:S05]  /*4400*/  BSYNC.RECONVERGENT B1 ;  /* 0x0000000000017941 */ /* 0x000fea0003800200 */
.L_x_12821:
[----:B------:R-:W-:Y:S04]  /*4410*/  BSSY.RECONVERGENT B1, `(.L_x_12823) ;  /* 0x0000016000017945 */ /* 0x000fe80003800200 */
[----:B------:R-:W-:Y:S05]  /*4420*/  @!P3 BRA `(.L_x_12824) ;  /* 0x000000000050b947 */ /* 0x000fea0003800000 */
[----:B012---:R-:W0:Y:S01]  /*4430*/  LDC.64 R142, c[0x0][0x468] ;  /* 0x00011a00ff8e7b82 */ /* 0x007e220000000a00 */
        /* <DEDUP_REMOVED lines=19> */
.L_x_12824:
[----:B------:R-:W-:Y:S05]  /*4570*/  BSYNC.RECONVERGENT B1 ;  /* 0x0000000000017941 */ /* 0x000fea0003800200 */
.L_x_12823:
[----:B------:R-:W-:Y:S04]  /*4580*/  BSSY.RECONVERGENT B1, `(.L_x_12825) ;  /* 0x0000016000017945 */ /* 0x000fe80003800200 */
[----:B------:R-:W-:Y:S05]  /*4590*/  @!P2 BRA `(.L_x_12826) ;  /* 0x000000000050a947 */ /* 0x000fea0003800000 */
[----:B0123--:R-:W0:Y:S01]  /*45a0*/  LDC.64 R142, c[0x0][0x468] ;  /* 0x00011a00ff8e7b82 */ /* 0x00fe220000000a00 */
        /* <DEDUP_REMOVED lines=19> */
.L_x_12826:
[----:B------:R-:W-:Y:S05]  /*46e0*/  BSYNC.RECONVERGENT B1 ;  /* 0x0000000000017941 */ /* 0x000fea0003800200 */
.L_x_12825:
[----:B------:R-:W-:Y:S04]  /*46f0*/  BSSY.RECONVERGENT B1, `(.L_x_12827) ;  /* 0x0000016000017945 */ /* 0x000fe80003800200 */
[----:B------:R-:W-:Y:S05]  /*4700*/  @!P1 BRA `(.L_x_12828) ;  /* 0x0000000000509947 */ /* 0x000fea0003800000 */
[----:B01234-:R-:W0:Y:S01]  /*4710*/  LDC.64 R142, c[0x0][0x468] ;  /* 0x00011a00ff8e7b82 */ /* 0x01fe220000000a00 */
        /* <DEDUP_REMOVED lines=19> */
.L_x_12828:
[----:B------:R-:W-:Y:S05]  /*4850*/  BSYNC.RECONVERGENT B1 ;  /* 0x0000000000017941 */ /* 0x000fea0003800200 */
.L_x_12827:
        /* <DEDUP_REMOVED lines=22> */
.L_x_12830:
[----:B------:R-:W-:Y:S05]  /*49c0*/  BSYNC.RECONVERGENT B1 ;  /* 0x0000000000017941 */ /* 0x000fea0003800200 */
.L_x_12829:
[----:B------:R-:W-:-:S13]  /*49d0*/  ISETP.NE.AND P5, PT, R182, RZ, PT ;  /* 0x000000ffb600720c */ /* 0x000fda0003fa5270 */
        /* <DEDUP_REMOVED lines=14> */
[----:B------:R-:W-:-:S03]  /*4ac0*/  FMUL.FTZ R139, R139, R144 ;  /* 0x000000908b8b7220 */ /* 0x000fc60000410000 */
[----:B------:R-:W-:Y:S01]  /*4ad0*/  FMUL.FTZ R138, R183, R144 ;  /* 0x00000090b78a7220 */ /* 0x000fe20000410000 */
[----:B0-----:R-:W-:-:S04]  /*4ae0*/  IMAD.WIDE.U32 R140, R181, 0x10, R136 ;  /* 0x00000010b58c7825 */ /* 0x001fc800078e0088 */
[-C--:B------:R-:W-:Y:S01]  /*4af0*/  FMUL.FTZ R136, R143, R144.reuse ;  /* 0x000000908f887220 */ /* 0x080fe20000410000 */
[----:B------:R-:W-:-:S05]  /*4b00*/  FMUL.FTZ R137, R185, R144 ;  /* 0x00000090b9897220 */ /* 0x000fca0000410000 */
[----:B------:R0:W-:Y:S01]  /*4b10*/  STG.E.128 desc[UR8][R140.64], R136 ;  /* 0x000000888c007986 */ /* 0x0001e2000c101d08 */
[----:B------:R-:W-:Y:S05]  /*4b20*/  BRA `(.L_x_12813) ;  /* 0x0000000c00407947 */ /* 0x000fea0003800000 */
.L_x_12816:
[----:B------:R-:W-:Y:S01]  /*4b30*/  ISETP.NE.AND P5, PT, R20, RZ, PT ;  /* 0x000000ff1400720c */ /* 0x000fe20003fa5270 */
        /* <DEDUP_REMOVED lines=10> */
[----:B------:R-:W1:Y:S01]  /*4be0*/  LDC.64 R142, c[0x0][0x468] ;  /* 0x00011a00ff8e7b82 */ /* 0x000e620000000a00 */
        /* <DEDUP_REMOVED lines=9> */
[----:B0-----:R-:W-:-:S05]  /*4c80*/  IMAD.WIDE.U32 R184, R181, 0x10, R184 ;  /* 0x00000010b5b87825 */ /* 0x001fca00078e00b8 */
[----:B------:R0:W-:Y:S01]  /*4c90*/  STG.E.128 desc[UR8][R184.64], R132 ;  /* 0x00000084b8007986 */ /* 0x0001e2000c101d08 */
[C---:B-1----:R-:W-:Y:S01]  /*4ca0*/  IMAD.WIDE.U32 R142, R181.reuse, 0x10, R142 ;  /* 0x00000010b58e7825 */ /* 0x042fe200078e008e */
[----:B------:R-:W-:-:S04]  /*4cb0*/  IADD3 R181, PT, PT, R181, 0x80, RZ ;  /* 0x00000080b5b57810 */ /* 0x000fc80007ffe0ff */
[----:B------:R0:W-:Y:S03]  /*4cc0*/  STG.E.128 desc[UR8][R142.64], R136 ;  /* 0x000000888e007986 */ /* 0x0001e6000c101d08 */
.L_x_12832:
[----:B------:R-:W-:Y:S05]  /*4cd0*/  BSYNC.RECONVERGENT B1 ;  /* 0x0000000000017941 */ /* 0x000fea0003800200 */
.L_x_12831:
        /* <DEDUP_REMOVED lines=26> */
.L_x_12834:
[----:B------:R-:W-:Y:S05]  /*4e80*/  BSYNC.RECONVERGENT B1 ;  /* 0x0000000000017941 */ /* 0x000fea0003800200 */
.L_x_12833:
[----:B------:R-:W-:Y:S04]  /*4e90*/  BSSY.RECONVERGENT B1, `(.L_x_12835) ;  /* 0x0000019000017945 */ /* 0x000fe80003800200 */
[----:B------:R-:W-:Y:S05]  /*4ea0*/  @!P4 BRA `(.L_x_12836) ;  /* 0x00000000005cc947 */ /* 0x000fea0003800000 */
[----:B0-2---:R-:W0:Y:S01]  /*4eb0*/  LDC.64 R184, c[0x0][0x478] ;  /* 0x00011e00ffb87b82 */ /* 0x005e220000000a00 */
        /* <DEDUP_REMOVED lines=22> */
.L_x_12836:
[----:B------:R-:W-:Y:S05]  /*5020*/  BSYNC.RECONVERGENT B1 ;  /* 0x0000000000017941 */ /* 0x000fea0003800200 */
.L_x_12835:
[----:B------:R-:W-:Y:S04]  /*5030*/  BSSY.RECONVERGENT B1, `(.L_x_12837) ;  /* 0x0000019000017945 */ /* 0x000fe80003800200 */
[----:B------:R-:W-:Y:S05]  /*5040*/  @!P3 BRA `(.L_x_12838) ;  /* 0x00000000005cb947 */ /* 0x000fea0003800000 */
[----:B0-23--:R-:W0:Y:S01]  /*5050*/  LDC.64 R184, c[0x0][0x478] ;  /* 0x00011e00ffb87b82 */ /* 0x00de220000000a00 */
        /* <DEDUP_REMOVED lines=22> */
.L_x_12838:
[----:B------:R-:W-:Y:S05]  /*51c0*/  BSYNC.RECONVERGENT B1 ;  /* 0x0000000000017941 */ /* 0x000fea0003800200 */
.L_x_12837:
[----:B------:R-:W-:Y:S04]  /*51d0*/  BSSY.RECONVERGENT B1, `(.L_x_12839) ;  /* 0x0000019000017945 */ /* 0x000fe80003800200 */
[----:B------:R-:W-:Y:S05]  /*51e0*/  @!P2 BRA `(.L_x_12840) ;  /* 0x00000000005ca947 */ /* 0x000fea0003800000 */
[----:B0-234-:R-:W0:Y:S01]  /*51f0*/  LDC.64 R184, c[0x0][0x478] ;  /* 0x00011e00ffb87b82 */ /* 0x01de220000000a00 */
        /* <DEDUP_REMOVED lines=22> */
.L_x_12840:
[----:B------:R-:W-:Y:S05]  /*5360*/  BSYNC.RECONVERGENT B1 ;  /* 0x0000000000017941 */ /* 0x000fea0003800200 */
.L_x_12839:
        /* <DEDUP_REMOVED lines=25> */
.L_x_12842:
[----:B------:R-:W-:Y:S05]  /*5500*/  BSYNC.RECONVERGENT B1 ;  /* 0x0000000000017941 */ /* 0x000fea0003800200 */
.L_x_12841:
        /* <DEDUP_REMOVED lines=25> */
.L_x_12844:
[----:B------:R-:W-:Y:S05]  /*56a0*/  BSYNC.RECONVERGENT B1 ;  /* 0x0000000000017941 */ /* 0x000fea0003800200 */
.L_x_12843:
[----:B------:R-:W-:-:S13]  /*56b0*/  ISETP.NE.AND P5, PT, R182, RZ, PT ;  /* 0x000000ffb600720c */ /* 0x000fda0003fa5270 */
[----:B------:R-:W-:Y:S05]  /*56c0*/  @!P5 BRA `(.L_x_12813) ;  /* 0x000000000058d947 */ /* 0x000fea0003800000 */
[----:B0-234-:R-:W0:Y:S01]  /*56d0*/  LDC.64 R132, c[0x0][0x478] ;  /* 0x00011e00ff847b82 */ /* 0x01de220000000a00 */
[-CC-:B------:R-:W-:Y:S01]  /*56e0*/  FFMA.FTZ R135, R19, R141.reuse, R140.reuse ;  /* 0x0000008d13877223 */ /* 0x180fe2000001008c */
[-CC-:B------:R-:W-:Y:S01]  /*56f0*/  FFMA.FTZ R134, R34, R141.reuse, R140.reuse ;  /* 0x0000008d22867223 */ /* 0x180fe2000001008c */
[-CC-:B------:R-:W-:Y:S01]  /*5700*/  FFMA.FTZ R136, R174, R141.reuse, R140.reuse ;  /* 0x0000008dae887223 */ /* 0x180fe2000001008c */
[----:B------:R-:W-:Y:S02]  /*5710*/  FFMA.FTZ R137, R159, R141, R140 ;  /* 0x0000008d9f897223 */ /* 0x000fe4000001008c */
[----:B------:R-:W-:Y:S01]  /*5720*/  FADD.FTZ R134, R35, -R134 ;  /* 0x8000008623867221 */ /* 0x000fe20000010000 */
[----:B------:R-:W-:Y:S01]  /*5730*/  FADD.FTZ R136, R167, -R136 ;  /* 0x80000088a7887221 */ /* 0x000fe20000010000 */
[----:B------:R-:W1:Y:S01]  /*5740*/  LDC.64 R142, c[0x0][0x468] ;  /* 0x00011a00ff8e7b82 */ /* 0x000e620000000a00 */
[----:B------:R-:W-:Y:S01]  /*5750*/  FADD.FTZ R137, R150, -R137 ;  /* 0x8000008996897221 */ /* 0x000fe20000010000 */
[----:B0-----:R-:W-:-:S04]  /*5760*/  IMAD.WIDE.U32 R140, R181, 0x10, R132 ;  /* 0x00000010b58c7825 */ /* 0x001fc800078e0084 */
[----:B------:R-:W-:Y:S01]  /*5770*/  FADD.FTZ R133, R18, -R135 ;  /* 0x8000008712857221 */ /* 0x000fe20000010000 */
[----:B-----5:R-:W-:-:S03]  /*5780*/  FFMA.FTZ R135, R183, R136, R131 ;  /* 0x00000088b7877223 */ /* 0x020fc60000010083 */
[C---:B------:R-:W-:Y:S01]  /*5790*/  FFMA.FTZ R132, R183.reuse, R133, R128 ;  /* 0x00000085b7847223 */ /* 0x040fe20000010080 */
[C---:B------:R-:W-:Y:S01]  /*57a0*/  FFMA.FTZ R133, R183.reuse, R134, R129 ;  /* 0x00000086b7857223 */ /* 0x040fe20000010081 */
[----:B------:R-:W-:Y:S01]  /*57b0*/  FFMA.FTZ R134, R183, R137, R130 ;  /* 0x00000089b7867223 */ /* 0x000fe20000010082 */
[----:B-1----:R-:W-:-:S04]  /*57c0*/  IMAD.WIDE.U32 R142, R181, 0x10, R142 ;  /* 0x00000010b58e7825 */ /* 0x002fc800078e008e */
[-C--:B------:R-:W-:Y:S01]  /*57d0*/  FMUL.FTZ R139, R135, R144.reuse ;  /* 0x00000090878b7220 */ /* 0x080fe20000410000 */
[-C--:B------:R-:W-:Y:S01]  /*57e0*/  FMUL.FTZ R136, R132, R144.reuse ;  /* 0x0000009084887220 */ /* 0x080fe20000410000 */
[-C--:B------:R-:W-:Y:S01]  /*57f0*/  FMUL.FTZ R137, R133, R144.reuse ;  /* 0x0000009085897220 */ /* 0x080fe20000410000 */
[----:B------:R-:W-:Y:S01]  /*5800*/  FMUL.FTZ R138, R134, R144 ;  /* 0x00000090868a7220 */ /* 0x000fe20000410000 */
[----:B------:R0:W-:Y:S04]  /*5810*/  STG.E.128 desc[UR8][R140.64], R132 ;  /* 0x000000848c007986 */ /* 0x0001e8000c101d08 */
[----:B------:R0:W-:Y:S02]  /*5820*/  STG.E.128 desc[UR8][R142.64], R136 ;  /* 0x000000888e007986 */ /* 0x0001e4000c101d08 */
.L_x_12813:
[----:B------:R-:W-:Y:S05]  /*5830*/  BSYNC.RECONVERGENT B0 ;  /* 0x0000000000007941 */ /* 0x000fea0003800200 */
.L_x_12783:
[----:B01234-:R-:W0:Y:S01]  /*5840*/  LDC.64 R136, c[0x0][0x380] ;  /* 0x0000e000ff887b82 */ /* 0x01fe220000000a00 */
[----:B------:R-:W-:Y:S01]  /*5850*/  UPLOP3.LUT UP1, UPT, UPT, UPT, UP1, 0x40, 0x4 ;  /* 0x000000000004789c */ /* 0x000fe20003f2e810 */
[----:B0-----:R-:W-:-:S04]  /*5860*/  IADD3 R5, PT, PT, R5, R136, RZ ;  /* 0x0000008805057210 */ /* 0x001fc80007ffe0ff */
[----:B------:R-:W-:-:S13]  /*5870*/  ISETP.GE.AND P5, PT, R5, R137, PT ;  /* 0x000000890500720c */ /* 0x000fda0003fa6270 */
[----:B------:R-:W-:Y:S05]  /*5880*/  @!P5 BRA `(.L_x_12845) ;  /* 0xffffffb000b0d947 */ /* 0x000fea000383ffff */
.L_x_12764:
[----:B------:R-:W0:Y:S01]  /*5890*/  S2UR UR4, SR_CTAID.X ;  /* 0x00000000000479c3 */ /* 0x000e220000002500 */
[----:B------:R-:W-:Y:S02]  /*58a0*/  ISETP.NE.AND P5, PT, R20, RZ, PT ;  /* 0x000000ff1400720c */ /* 0x000fe40003fa5270 */
[----:B------:R-:W-:-:S05]  /*58b0*/  ISETP.NE.AND P6, PT, R21, RZ, PT ;  /* 0x000000ff1500720c */ /* 0x000fca0003fc5270 */
[----:B------:R-:W1:Y:S08]  /*58c0*/  LDC.64 R4, c[0x0][0x440] ;  /* 0x00011000ff047b82 */ /* 0x000e700000000a00 */
[----:B-----5:R-:W2:Y:S01]  /*58d0*/  LDC.64 R6, c[0x0][0x448] ;  /* 0x00011200ff067b82 */ /* 0x020ea20000000a00 */
[----:B0-----:R-:W-:-:S07]  /*58e0*/  IMAD R3, R2, UR4, RZ ;  /* 0x0000000402037c24 */ /* 0x001fce000f8e02ff */
[----:B------:R-:W0:Y:S01]  /*58f0*/  LDC.64 R8, c[0x0][0x448] ;  /* 0x00011200ff087b82 */ /* 0x000e220000000a00 */
[----:B------:R-:W-:-:S07]  /*5900*/  LEA.HI R27, R3, R0, RZ, 0x1e ;  /* 0x00000000031b7211 */ /* 0x000fce00078ff0ff */
[----:B------:R-:W3:Y:S01]  /*5910*/  LDC.64 R10, c[0x0][0x440] ;  /* 0x00011000ff0a7b82 */ /* 0x000ee20000000a00 */
[----:B-1----:R-:W-:-:S05]  /*5920*/  @P5 IMAD.WIDE.U32 R2, R27, 0x10, R4 ;  /* 0x000000101b025825 */ /* 0x002fca00078e0004 */
[----:B------:R1:W-:Y:S01]  /*5930*/  @P5 STG.E.128 desc[UR8][R2.64], R68 ;  /* 0x0000004402005986 */ /* 0x0003e2000c101d08 */
[C---:B--2---:R-:W-:Y:S01]  /*5940*/  @P5 IMAD.WIDE.U32 R4, R27.reuse, 0x10, R6 ;  /* 0x000000101b045825 */ /* 0x044fe200078e0006 */
[----:B------:R-:W2:Y:S01]  /*5950*/  LDC.64 R12, c[0x0][0x448] ;  /* 0x00011200ff0c7b82 */ /* 0x000ea20000000a00 */
[----:B------:R-:W-:-:S03]  /*5960*/  @P5 IADD3 R27, PT, PT, R27, 0x80, RZ ;  /* 0x000000801b1b5810 */ /* 0x000fc60007ffe0ff */
[----:B------:R4:W-:Y:S01]  /*5970*/  @P5 STG.E.128 desc[UR8][R4.64], R36 ;  /* 0x0000002404005986 */ /* 0x0009e2000c101d08 */
[----:B------:R-:W-:-:S03]  /*5980*/  ISETP.NE.AND P5, PT, R182, RZ, PT ;  /* 0x000000ffb600720c */ /* 0x000fc60003fa5270 */
[----:B------:R-:W1:Y:S01]  /*5990*/  LDC.64 R6, c[0x0][0x440] ;  /* 0x00011000ff067b82 */ /* 0x000e620000000a00 */
[----:B0-----:R-:W-:-:S07]  /*59a0*/  @P6 IMAD.WIDE.U32 R8, R27, 0x10, R8 ;  /* 0x000000101b086825 */ /* 0x001fce00078e0008 */
[----:B------:R-:W0:Y:S08]  /*59b0*/  LDC.64 R14, c[0x0][0x440] ;  /* 0x00011000ff0e7b82 */ /* 0x000e300000000a00 */
[----:B------:R-:W4:Y:S08]  /*59c0*/  LDC.64 R16, c[0x0][0x448] ;  /* 0x00011200ff107b82 */ /* 0x000f300000000a00 */
[----:B------:R-:W4:Y:S01]  /*59d0*/  LDC.64 R18, c[0x0][0x440] ;  /* 0x00011000ff127b82 */ /* 0x000f220000000a00 */
[C---:B-1----:R-:W-:Y:S01]  /*59e0*/  @P6 IMAD.WIDE.U32 R6, R27.reuse, 0x10, R6 ;  /* 0x000000101b066825 */ /* 0x042fe200078e0006 */
[----:B------:R-:W-:-:S04]  /*59f0*/  @P6 IADD3 R27, PT, PT, R27, 0x80, RZ ;  /* 0x000000801b1b6810 */ /* 0x000fc80007ffe0ff */
[----:B------:R1:W-:Y:S01]  /*5a00*/  @P6 STG.E.128 desc[UR8][R6.64], R72 ;  /* 0x0000004806006986 */ /* 0x0003e2000c101d08 */
[C---:B---3--:R-:W-:Y:S01]  /*5a10*/  @P4 IMAD.WIDE.U32 R10, R27.reuse, 0x10, R10 ;  /* 0x000000101b0a4825 */ /* 0x048fe200078e000a */
[----:B------:R-:W3:Y:S02]  /*5a20*/  LDC.64 R20, c[0x0][0x448] ;  /* 0x00011200ff147b82 */ /* 0x000ee40000000a00 */
[----:B------:R1:W-:Y:S01]  /*5a30*/  @P6 STG.E.128 desc[UR8][R8.64], R40 ;  /* 0x0000002808006986 */ /* 0x0003e2000c101d08 */
[C---:B--2---:R-:W-:Y:S01]  /*5a40*/  @P4 IMAD.WIDE.U32 R12, R27.reuse, 0x10, R12 ;  /* 0x000000101b0c4825 */ /* 0x044fe200078e000c */
[----:B------:R-:W-:Y:S02]  /*5a50*/  @P4 IADD3 R27, PT, PT, R27, 0x80, RZ ;  /* 0x000000801b1b4810 */ /* 0x000fe40007ffe0ff */
[----:B------:R1:W-:Y:S02]  /*5a60*/  @P4 STG.E.128 desc[UR8][R10.64], R76 ;  /* 0x0000004c0a004986 */ /* 0x0003e4000c101d08 */
[----:B------:R-:W2:Y:S01]  /*5a70*/  LDC.64 R2, c[0x0][0x440] ;  /* 0x00011000ff027b82 */ /* 0x000ea20000000a00 */
[C---:B0-----:R-:W-:Y:S01]  /*5a80*/  @P3 IMAD.WIDE.U32 R14, R27.reuse, 0x10, R14 ;  /* 0x000000101b0e3825 */ /* 0x041fe200078e000e */
[----:B------:R1:W-:Y:S03]  /*5a90*/  @P4 STG.E.128 desc[UR8][R12.64], R44 ;  /* 0x0000002c0c004986 */ /* 0x0003e6000c101d08 */
[C---:B----4-:R-:W-:Y:S01]  /*5aa0*/  @P3 IMAD.WIDE.U32 R16, R27.reuse, 0x10, R16 ;  /* 0x000000101b103825 */ /* 0x050fe200078e0010 */
[----:B------:R-:W-:Y:S01]  /*5ab0*/  @P3 IADD3 R27, PT, PT, R27, 0x80, RZ ;  /* 0x000000801b1b3810 */ /* 0x000fe20007ffe0ff */
[----:B------:R1:W-:Y:S01]  /*5ac0*/  @P3 STG.E.128 desc[UR8][R14.64], R80 ;  /* 0x000000500e003986 */ /* 0x0003e2000c101d08 */
[----:B------:R-:W0:Y:S03]  /*5ad0*/  LDC.64 R4, c[0x0][0x448] ;  /* 0x00011200ff047b82 */ /* 0x000e260000000a00 */
[C---:B------:R-:W-:Y:S01]  /*5ae0*/  @P2 IMAD.WIDE.U32 R18, R27.reuse, 0x10, R18 ;  /* 0x000000101b122825 */ /* 0x040fe200078e0012 */
[----:B------:R1:W-:Y:S04]  /*5af0*/  @P3 STG.E.128 desc[UR8][R16.64], R48 ;  /* 0x0000003010003986 */ /* 0x0003e8000c101d08 */
[----:B------:R-:W4:Y:S01]  /*5b00*/  LDC.64 R22, c[0x0][0x440] ;  /* 0x00011000ff167b82 */ /* 0x000f220000000a00 */
[C---:B---3--:R-:W-:Y:S01]  /*5b10*/  @P2 IMAD.WIDE.U32 R20, R27.reuse, 0x10, R20 ;  /* 0x000000101b142825 */ /* 0x048fe200078e0014 */
[----:B------:R-:W-:Y:S01]  /*5b20*/  @P2 IADD3 R27, PT, PT, R27, 0x80, RZ ;  /* 0x000000801b1b2810 */ /* 0x000fe20007ffe0ff */
[----:B------:R1:W-:Y:S04]  /*5b30*/  @P2 STG.E.128 desc[UR8][R18.64], R84 ;  /* 0x0000005412002986 */ /* 0x0003e8000c101d08 */
[----:B------:R1:W-:Y:S01]  /*5b40*/  @P2 STG.E.128 desc[UR8][R20.64], R52 ;  /* 0x0000003414002986 */ /* 0x0003e2000c101d08 */
[----:B------:R-:W3:Y:S01]  /*5b50*/  LDC.64 R24, c[0x0][0x448] ;  /* 0x00011200ff187b82 */ /* 0x000ee20000000a00 */
[----:B--2---:R-:W-:-:S05]  /*5b60*/  @P1 IMAD.WIDE.U32 R2, R27, 0x10, R2 ;  /* 0x000000101b021825 */ /* 0x004fca00078e0002 */
[----:B------:R1:W-:Y:S01]  /*5b70*/  @P1 STG.E.128 desc[UR8][R2.64], R88 ;  /* 0x0000005802001986 */ /* 0x0003e2000c101d08 */
[C---:B0-----:R-:W-:Y:S01]  /*5b80*/  @P1 IMAD.WIDE.U32 R4, R27.reuse, 0x10, R4 ;  /* 0x000000101b041825 */ /* 0x041fe200078e0004 */
[----:B------:R-:W-:-:S04]  /*5b90*/  @P1 IADD3 R27, PT, PT, R27, 0x80, RZ ;  /* 0x000000801b1b1810 */ /* 0x000fc80007ffe0ff */
[----:B------:R1:W-:Y:S01]  /*5ba0*/  @P1 STG.E.128 desc[UR8][R4.64], R56 ;  /* 0x0000003804001986 */ /* 0x0003e2000c101d08 */
[----:B----4-:R-:W-:-:S05]  /*5bb0*/  @P0 IMAD.WIDE.U32 R22, R27, 0x10, R22 ;  /* 0x000000101b160825 */ /* 0x010fca00078e0016 */
[----:B------:R1:W-:Y:S01]  /*5bc0*/  @P0 STG.E.128 desc[UR8][R22.64], R92 ;  /* 0x0000005c16000986 */ /* 0x0003e2000c101d08 */
[----:B---3--:R-:W-:-:S05]  /*5bd0*/  @P0 IMAD.WIDE.U32 R24, R27, 0x10, R24 ;  /* 0x000000101b180825 */ /* 0x008fca00078e0018 */
[----:B------:R1:W-:Y:S01]  /*5be0*/  @P0 STG.E.128 desc[UR8][R24.64], R60 ;  /* 0x0000003c18000986 */ /* 0x0003e2000c101d08 */
[----:B------:R-:W-:Y:S05]  /*5bf0*/  @!P5 EXIT ;  /* 0x000000000000d94d */ /* 0x000fea0003800000 */
[----:B-1----:R-:W0:Y:S01]  /*5c00*/  LDC.64 R2, c[0x0][0x440] ;  /* 0x00011000ff027b82 */ /* 0x002e220000000a00 */
[----:B------:R-:W-:-:S07]  /*5c10*/  @P0 IADD3 R27, PT, PT, R27, 0x80, RZ ;  /* 0x000000801b1b0810 */ /* 0x000fce0007ffe0ff */
[----:B------:R-:W1:Y:S01]  /*5c20*/  LDC.64 R4, c[0x0][0x448] ;  /* 0x00011200ff047b82 */ /* 0x000e620000000a00 */
[----:B0-----:R-:W-:-:S05]  /*5c30*/  IMAD.WIDE.U32 R2, R27, 0x10, R2 ;  /* 0x000000101b027825 */ /* 0x001fca00078e0002 */
[----:B------:R-:W-:Y:S01]  /*5c40*/  STG.E.128 desc[UR8][R2.64], R96 ;  /* 0x0000006002007986 */ /* 0x000fe2000c101d08 */
[----:B-1----:R-:W-:-:S05]  /*5c50*/  IMAD.WIDE.U32 R4, R27, 0x10, R4 ;  /* 0x000000101b047825 */ /* 0x002fca00078e0004 */
[----:B------:R-:W-:Y:S01]  /*5c60*/  STG.E.128 desc[UR8][R4.64], R64 ;  /* 0x0000004004007986 */ /* 0x000fe2000c101d08 */
[----:B------:R-:W-:Y:S05]  /*5c70*/  EXIT ;  /* 0x000000000000794d */ /* 0x000fea0003800000 */
.L_x_12846:
        /* <DEDUP_REMOVED lines=16> */
.L_x_15738:


//--------------------- .text._ZN10layer_norm13ln_bwd_kernelINS_13Kernel_traitsI6__halfffffjLj4096ELj1ELj1ELj4ELj16ENS_18Kernel_traits_baseILj4096ES2_ffffjLj128EEEEELb0ELb0ELb0ELb1EEEvNS_9BwdParamsE --------------------------
	.section	.text._ZN10layer_norm13ln_bwd_kernelINS_13Kernel_traitsI6__halfffffjLj4096ELj1ELj1ELj4ELj16ENS_18Kernel_traits_baseILj4096ES2_ffffjLj128EEEEELb0ELb0ELb0ELb1EEEvNS_9BwdParamsE,"ax",@progbits
	.align	128
        .global         _ZN10layer_norm13ln_bwd_kernelINS_13Kernel_traitsI6__halfffffjLj4096ELj1ELj1ELj4ELj16ENS_18Kernel_traits_baseILj4096ES2_ffffjLj128EEEEELb0ELb0ELb0ELb1EEEvNS_9BwdParamsE
        .type           _ZN10layer_norm13ln_bwd_kernelINS_13Kernel_traitsI6__halfffffjLj4096ELj1ELj1ELj4ELj16ENS_18Kernel_traits_baseILj4096ES2_ffffjLj128EEEEELb0ELb0ELb0ELb1EEEvNS_9BwdParamsE,@function
        .size           _ZN10layer_norm13ln_bwd_kernelINS_13Kernel_traitsI6__halfffffjLj4096ELj1ELj1ELj4ELj16ENS_18Kernel_traits_baseILj4096ES2_ffffjLj128EEEEELb0ELb0ELb0ELb1EEEvNS_9BwdParamsE,(.L_x_15739 - _ZN10layer_norm13ln_bwd_kernelINS_13Kernel_traitsI6__halfffffjLj4096ELj1ELj1ELj4ELj16ENS_18Kernel_traits_baseILj4096ES2_ffffjLj128EEEEELb0ELb0ELb0ELb1EEEvNS_9BwdParamsE)
        .other          _ZN10layer_norm13ln_bwd_kernelINS_13Kernel_traitsI6__halfffffjLj4096ELj1ELj1ELj4ELj16ENS_18Kernel_traits_baseILj4096ES2_ffffjLj128EEEEELb0ELb0ELb0ELb1EEEvNS_9BwdParamsE,@"STO_CUDA_ENTRY STV_DEFAULT"
_ZN10layer_norm13ln_bwd_kernelINS_13Kernel_traitsI6__halfffffjLj4096ELj1ELj1ELj4ELj16ENS_18Kernel_traits_baseILj4096ES2_ffffjLj128EEEEELb0ELb0ELb0ELb1EEEvNS_9BwdParamsE:
.text._ZN10layer_norm13ln_bwd_kernelINS_13Kernel_traitsI6__halfffffjLj4096ELj1ELj1ELj4ELj16ENS_18Kernel_traits_baseILj4096ES2_ffffjLj128EEEEELb0ELb0ELb0ELb1EEEvNS_9BwdParamsE:
        /* <DEDUP_REMOVED lines=42> */
[----:B------:R-:W-:-:S02]  /*02a0*/  MOV R192, UR4 ;  /* 0x0000000400c07c02 */ /* 0x000fc40008000f00 */
        /* <DEDUP_REMOVED lines=18> */
[----:B0-----:R-:W3:Y:S01]  /*03d0*/  LDG.E.64 R6, desc[UR8][R2.64+0x1c00] ;  /* 0x001c000802067981 */ /* 0x001ee2000c1e1b00 */
[----:B------:R-:W-:-:S02]  /*03e0*/  CS2R R136, SRZ ;  /* 0x0000000000887805 */ /* 0x000fc4000001ff00 */
[----:B------:R-:W-:Y:S02]  /*03f0*/  CS2R R138, SRZ ;  /* 0x00000000008a7805 */ /* 0x000fe4000001ff00 */
[----:B------:R-:W-:Y:S01]  /*0400*/  CS2R R140, SRZ ;  /* 0x00000000008c7805 */ /* 0x000fe2000001ff00 */
[----:B------:R-:W4:Y:S01]  /*0410*/  LDG.E.64 R8, desc[UR8][R2.64+0x1800] ;  /* 0x0018000802087981 */ /* 0x000f22000c1e1b00 */
[----:B------:R-:W-:Y:S02]  /*0420*/  CS2R R142, SRZ ;  /* 0x00000000008e7805 */ /* 0x000fe4000001ff00 */
[----:B------:R-:W-:Y:S01]  /*0430*/  MOV R161, RZ ;  /* 0x000000ff00a17202 */ /* 0x000fe20000000f00 */
[----:B------:R-:W-:Y:S01]  /*0440*/  UPLOP3.LUT UP1, UPT, UPT, UPT, UPT, 0x40, 0x4 ;  /* 0x000000000004789c */ /* 0x000fe20003f2e870 */
[----:B------:R-:W5:Y:S01]  /*0450*/  LDG.E.64 R10, desc[UR8][R2.64+0x1400] ;  /* 0x00140008020a7981 */ /* 0x000f62000c1e1b00 */
[----:B------:R-:W0:Y:S03]  /*0460*/  LDCU UR12, c[0x0][0x388] ;  /* 0x00007100ff0c77ac */ /* 0x000e260008000800 */
[----:B------:R-:W5:Y:S01]  /*0470*/  LDG.E.64 R12, desc[UR8][R2.64+0x1000] ;  /* 0x00100008020c7981 */ /* 0x000f62000c1e1b00 */
[----:B------:R-:W1:Y:S03]  /*0480*/  LDCU.U8 UR7, c[0x0][0x410] ;  /* 0x00008200ff0777ac */ /* 0x000e660008000000 */
[----:B------:R-:W5:Y:S01]  /*0490*/  LDG.E.64 R14, desc[UR8][R2.64+0xc00] ;  /* 0x000c0008020e7981 */ /* 0x000f62000c1e1b00 */
[----:B------:R-:W0:Y:S03]  /*04a0*/  LDCU UR13, c[0x0][0x400] ;  /* 0x00008000ff0d77ac */ /* 0x000e260008000800 */
[----:B------:R-:W5:Y:S01]  /*04b0*/  LDG.E.64 R16, desc[UR8][R2.64+0x800] ;  /* 0x0008000802107981 */ /* 0x000f62000c1e1b00 */
[----:B------:R-:W0:Y:S03]  /*04c0*/  LDCU.64 UR14, c[0x0][0x478] ;  /* 0x00008f00ff0e77ac */ /* 0x000e260008000a00 */
[----:B------:R-:W5:Y:S01]  /*04d0*/  LDG.E.64 R18, desc[UR8][R2.64+0x400] ;  /* 0x0004000802127981 */ /* 0x000f62000c1e1b00 */
[----:B------:R-:W0:Y:S03]  /*04e0*/  LDCU.64 UR10, c[0x0][0x438] ;  /* 0x00008700ff0a77ac */ /* 0x000e260008000a00 */
[----:B------:R1:W5:Y:S01]  /*04f0*/  LDG.E.64 R20, desc[UR8][R2.64] ;  /* 0x0000000802147981 */ /* 0x000362000c1e1b00 */
[----:B--2---:R-:W-:-:S04]  /*0500*/  ISETP.NE.U32.AND P0, PT, R4, RZ, PT ;  /* 0x000000ff0400720c */ /* 0x004fc80003f05070 */
[----:B------:R-:W-:Y:S02]  /*0510*/  ISETP.NE.AND.EX P0, PT, R5, RZ, PT, P0 ;  /* 0x000000ff0500720c */ /* 0x000fe40003f05300 */
[----:B------:R-:W-:Y:S02]  /*0520*/  CS2R R4, SRZ ;  /* 0x0000000000047805 */ /* 0x000fe4000001ff00 */
[----:B-1----:R-:W-:Y:S02]  /*0530*/  CS2R R2, SRZ ;  /* 0x0000000000027805 */ /* 0x002fe4000001ff00 */
[--C-:B---3--:R-:W-:Y:S01]  /*0540*/  SHF.R.U64 R162, R6, 0x10, R7.reuse ;  /* 0x0000001006a27819 */ /* 0x108fe20000001207 */
[----:B------:R-:W-:Y:S01]  /*0550*/  HADD2.F32 R165, -RZ, R6.H0_H0 ;  /* 0x20000006ffa57230 */ /* 0x000fe20000004100 */
[----:B------:R-:W-:Y:S01]  /*0560*/  SHF.R.U32.HI R160, RZ, 0x10, R7 ;  /* 0x00000010ffa07819 */ /* 0x000fe20000011607 */
[----:B------:R-:W-:Y:S01]  /*0570*/  HADD2.F32 R163, -RZ, R7.H0_H0 ;  /* 0x20000007ffa37230 */ /* 0x000fe20000004100 */
[--C-:B----4-:R-:W-:Y:S01]  /*0580*/  SHF.R.U64 R166, R8, 0x10, R9.reuse ;  /* 0x0000001008a67819 */ /* 0x110fe20000001209 */
[----:B------:R-:W-:Y:S01]  /*0590*/  HADD2.F32 R169, -RZ, R8.H0_H0 ;  /* 0x20000008ffa97230 */ /* 0x000fe20000004100 */
[----:B------:R-:W-:Y:S01]  /*05a0*/  SHF.R.U32.HI R164, RZ, 0x10, R9 ;  /* 0x00000010ffa47819 */ /* 0x000fe20000011609 */
[----:B------:R-:W-:Y:S01]  /*05b0*/  HADD2.F32 R167, -RZ, R9.H0_H0 ;  /* 0x20000009ffa77230 */ /* 0x000fe20000004100 */
[--C-:B-----5:R-:W-:Y:S01]  /*05c0*/  SHF.R.U64 R170, R10, 0x10, R11.reuse ;  /* 0x000000100aaa7819 */ /* 0x120fe2000000120b */
[----:B------:R-:W-:Y:S01]  /*05d0*/  HADD2.F32 R173, -RZ, R10.H0_H0 ;  /* 0x2000000affad7230 */ /* 0x000fe20000004100 */
[----:B------:R-:W-:Y:S01]  /*05e0*/  SHF.R.U32.HI R168, RZ, 0x10, R11 ;  /* 0x00000010ffa87819 */ /* 0x000fe2000001160b */
[----:B------:R-:W-:Y:S01]  /*05f0*/  HADD2.F32 R171, -RZ, R11.H0_H0 ;  /* 0x2000000bffab7230 */ /* 0x000fe20000004100 */
[--C-:B------:R-:W-:Y:S01]  /*0600*/  SHF.R.U64 R174, R12, 0x10, R13.reuse ;  /* 0x000000100cae7819 */ /* 0x100fe2000000120d */
        /* <DEDUP_REMOVED lines=27> */
[----:B------:R-:W-:Y:S02]  /*07c0*/  HADD2.F32 R162, -RZ, R162.H0_H0 ;  /* 0x200000a2ffa27230 */ /* 0x000fe40000004100 */
[----:B------:R-:W-:Y:S02]  /*07d0*/  HADD2.F32 R160, -RZ, R160.H0_H0 ;  /* 0x200000a0ffa07230 */ /* 0x000fe40000004100 */
[----:B------:R-:W-:Y:S02]  /*07e0*/  HADD2.F32 R166, -RZ, R166.H0_H0 ;  /* 0x200000a6ffa67230 */ /* 0x000fe40000004100 */
[----:B------:R-:W-:Y:S02]  /*07f0*/  HADD2.F32 R164, -RZ, R164.H0_H0 ;  /* 0x200000a4ffa47230 */ /* 0x000fe40000004100 */
[----:B------:R-:W-:Y:S02]  /*0800*/  HADD2.F32 R170, -RZ, R170.H0_H0 ;  /* 0x200000aaffaa7230 */ /* 0x000fe40000004100 */
[----:B------:R-:W-:-:S02]  /*0810*/  HADD2.F32 R168, -RZ, R168.H0_H0 ;  /* 0x200000a8ffa87230 */ /* 0x000fc40000004100 */
        /* <DEDUP_REMOVED lines=9> */
[----:B0-----:R-:W-:-:S07]  /*08b0*/  HADD2.F32 R188, -RZ, R188.H0_H0 ;  /* 0x200000bcffbc7230 */ /* 0x001fce0000004100 */
.L_x_12854:
[----:B------:R-:W0:Y:S01]  /*08c0*/  LDC.64 R208, c[0x0][0x3c0] ;  /* 0x0000f000ffd07b82 */ /* 0x000e220000000a00 */
[----:B------:R-:W-:-:S05]  /*08d0*/  IMAD R40, R192, UR12, RZ ;  /* 0x0000000cc0287c24 */ /* 0x000fca000f8e02ff */
[----:B------:R-:W-:Y:S02]  /*08e0*/  SHF.R.S32.HI R41, RZ, 0x1f, R40 ;  /* 0x0000001fff297819 */ /* 0x000fe40000011428 */
[----:B------:R-:W1:Y:S02]  /*08f0*/  LDC.64 R132, c[0x0][0x3a8] ;  /* 0x0000ea00ff847b82 */ /* 0x000e640000000a00 */
[----:B------:R-:W-:-:S04]  /*0900*/  LEA.HI R41, R41, R40, RZ, 0x2 ;  /* 0x0000002829297211 */ /* 0x000fc800078f10ff */
[----:B------:R-:W-:Y:S02]  /*0910*/  LEA.HI.SX32 R219, R41, R106, 0x1e ;  /* 0x0000006a29db7211 */ /* 0x000fe400078ff2ff */
[----:B------:R-:W2:Y:S08]  /*0920*/  LDC.64 R68, c[0x0][0x428] ;  /* 0x00010a00ff447b82 */ /* 0x000eb00000000a00 */
[----:B------:R-:W3:Y:S01]  /*0930*/  LDC.64 R64, c[0x0][0x3c8] ;  /* 0x0000f200ff407b82 */ /* 0x000ee20000000a00 */
[----:B0-----:R-:W-:Y:S01]  /*0940*/  IMAD.WIDE R208, R192, 0x4, R208 ;  /* 0x00000004c0d07825 */ /* 0x001fe200078e02d0 */
[----:B------:R-:W-:-:S02]  /*0950*/  IADD3 R227, PT, PT, R219, 0x200, RZ ;  /* 0x00000200dbe37810 */ /* 0x000fc40007ffe0ff */
[C---:B------:R-:W-:Y:S02]  /*0960*/  IADD3 R221, PT, PT, R219.reuse, 0x80, RZ ;  /* 0x00000080dbdd7810 */ /* 0x040fe40007ffe0ff */
[C---:B------:R-:W-:Y:S01]  /*0970*/  IADD3 R229, PT, PT, R219.reuse, 0x280, RZ ;  /* 0x00000280dbe57810 */ /* 0x040fe20007ffe0ff */
[----:B------:R0:W4:Y:S01]  /*0980*/  LDG.E R208, desc[UR8][R208.64] ;  /* 0x00000008d0d07981 */ /* 0x000122000c1e1900 */
[C-C-:B-1----:R-:W-:Y:S01]  /*0990*/  IMAD.WIDE.U32 R104, R219.reuse, 0x10, R132.reuse ;  /* 0x00000010db687825 */ /* 0x142fe200078e0084 */
[----:B------:R-:W-:Y:S01]  /*09a0*/  IADD3 R223, PT, PT, R219, 0x100, RZ ;  /* 0x00000100dbdf7810 */ /* 0x000fe20007ffe0ff */
[----:B------:R-:W1:Y:S02]  /*09b0*/  @P0 LDC.64 R216, c[0x0][0x3e0] ;  /* 0x0000f800ffd80b82 */ /* 0x000e640000000a00 */
[----:B------:R-:W-:Y:S02]  /*09c0*/  IMAD.WIDE.U32 R120, R227, 0x10, R132 ;  /* 0x00000010e3787825 */ /* 0x000fe400078e0084 */
[----:B------:R-:W4:Y:S02]  /*09d0*/  LDG.E.128 R104, desc[UR8][R104.64] ;  /* 0x0000000868687981 */ /* 0x000f24000c1e1d00 */
[----:B--2---:R-:W-:-:S02]  /*09e0*/  IMAD.WIDE.U32 R40, R219, 0x10, R68 ;  /* 0x00000010db287825 */ /* 0x004fc400078e0044 */
[----:B------:R-:W2:Y:S02]  /*09f0*/  LDG.E.128 R120, desc[UR8][R120.64] ;  /* 0x0000000878787981 */ /* 0x000ea4000c1e1d00 */
[----:B------:R-:W-:Y:S02]  /*0a00*/  IMAD.WIDE.U32 R108, R221, 0x10, R132 ;  /* 0x00000010dd6c7825 */ /* 0x000fe400078e0084 */
[----:B------:R-:W2:Y:S02]  /*0a10*/  LDG.E.128 R40, desc[UR8][R40.64] ;  /* 0x0000000828287981 */ /* 0x000ea4000c1e1d00 */
[----:B---3--:R-:W-:Y:S01]  /*0a20*/  IMAD.WIDE R64, R192, 0x4, R64 ;  /* 0x00000004c0407825 */ /* 0x008fe200078e0240 */
[----:B------:R-:W-:Y:S01]  /*0a30*/  IADD3 R225, PT, PT, R219, 0x180, RZ ;  /* 0x00000180dbe17810 */ /* 0x000fe20007ffe0ff */
[----:B------:R-:W3:Y:S02]  /*0a40*/  LDG.E.128 R108, desc[UR8][R108.64] ;  /* 0x000000086c6c7981 */ /* 0x000ee4000c1e1d00 */
[----:B------:R-:W-:-:S02]  /*0a50*/  IMAD.WIDE.U32 R124, R229, 0x10, R132 ;  /* 0x00000010e57c7825 */ /* 0x000fc400078e0084 */
[----:B------:R1:W3:Y:S02]  /*0a60*/  LDG.E R195, desc[UR8][R64.64] ;  /* 0x0000000840c37981 */ /* 0x0002e4000c1e1900 */
[--C-:B------:R-:W-:Y:S02]  /*0a70*/  IMAD.WIDE.U32 R112, R223, 0x10, R132.reuse ;  /* 0x00000010df707825 */ /* 0x100fe400078e0084 */
[----:B------:R-:W3:Y:S02]  /*0a80*/  LDG.E.128 R124, desc[UR8][R124.64] ;  /* 0x000000087c7c7981 */ /* 0x000ee4000c1e1d00 */
[----:B------:R-:W-:Y:S02]  /*0a90*/  IMAD.WIDE.U32 R116, R225, 0x10, R132 ;  /* 0x00000010e1747825 */ /* 0x000fe400078e0084 */
[----:B------:R-:W3:Y:S02]  /*0aa0*/  LDG.E.128 R112, desc[UR8][R112.64] ;  /* 0x0000000870707981 */ /* 0x000ee4000c1e1d00 */
[----:B------:R-:W-:-:S02]  /*0ab0*/  IMAD.WIDE.U32 R44, R221, 0x10, R68 ;  /* 0x00000010dd2c7825 */ /* 0x000fc400078e0044 */
[----:B------:R-:W3:Y:S04]  /*0ac0*/  LDG.E.128 R116, desc[UR8][R116.64] ;  /* 0x0000000874747981 */ /* 0x000ee8000c1e1d00 */
[----:B------:R-:W3:Y:S01]  /*0ad0*/  LDG.E.128 R44, desc[UR8][R44.64] ;  /* 0x000000082c2c7981 */ /* 0x000ee2000c1e1d00 */
[----:B0-----:R-:W-:Y:S01]  /*0ae0*/  IADD3 R209, PT, PT, R219, 0x300, RZ ;  /* 0x00000300dbd17810 */ /* 0x001fe20007ffe0ff */
[----:B------:R-:W-:Y:S01]  /*0af0*/  IMAD.WIDE.U32 R48, R223, 0x10, R68 ;  /* 0x00000010df307825 */ /* 0x000fe200078e0044 */
[----:B------:R-:W-:-:S03]  /*0b00*/  IADD3 R211, PT, PT, R219, 0x380, RZ ;  /* 0x00000380dbd37810 */ /* 0x000fc60007ffe0ff */
[--C-:B------:R-:W-:Y:S02]  /*0b10*/  IMAD.WIDE.U32 R128, R209, 0x10, R132.reuse ;  /* 0x00000010d1807825 */ /* 0x100fe400078e0084 */
[----:B------:R-:W3:Y:S02]  /*0b20*/  LDG.E.128 R48, desc[UR8][R48.64] ;  /* 0x0000000830307981 */ /* 0x000ee4000c1e1d00 */
[----:B------:R-:W-:Y:S02]  /*0b30*/  IMAD.WIDE.U32 R132, R211, 0x10, R132 ;  /* 0x00000010d3847825 */ /* 0x000fe400078e0084 */
[----:B------:R-:W3:Y:S04]  /*0b40*/  LDG.E.128 R128, desc[UR8][R128.64] ;  /* 0x0000000880807981 */ /* 0x000ee8000c1e1d00 */
[----:B------:R-:W3:Y:S01]  /*0b50*/  LDG.E.128 R132, desc[UR8][R132.64] ;  /* 0x0000000884847981 */ /* 0x000ee2000c1e1d00 */
[----:B------:R-:W-:-:S06]  /*0b60*/  IMAD.WIDE.U32 R52, R225, 0x10, R68 ;  /* 0x00000010e1347825 */ /* 0x000fcc00078e0044 */
[----:B------:R-:W3:Y:S01]  /*0b70*/  LDG.E.128 R52, desc[UR8][R52.64] ;  /* 0x0000000834347981 */ /* 0x000ee2000c1e1d00 */
[----:B------:R-:W-:-:S06]  /*0b80*/  IMAD.WIDE.U32 R56, R227, 0x10, R68 ;  /* 0x00000010e3387825 */ /* 0x000fcc00078e0044 */
[----:B------:R-:W3:Y:S01]  /*0b90*/  LDG.E.128 R56, desc[UR8][R56.64] ;  /* 0x0000000838387981 */ /* 0x000ee2000c1e1d00 */
[----:B------:R-:W-:-:S06]  /*0ba0*/  IMAD.WIDE.U32 R60, R229, 0x10, R68 ;  /* 0x00000010e53c7825 */ /* 0x000fcc00078e0044 */
[----:B------:R-:W3:Y:S01]  /*0bb0*/  LDG.E.128 R60, desc[UR8][R60.64] ;  /* 0x000000083c3c7981 */ /* 0x000ee2000c1e1d00 */
[----:B-1----:R-:W-:-:S06]  /*0bc0*/  IMAD.WIDE.U32 R64, R209, 0x10, R68 ;  /* 0x00000010d1407825 */ /* 0x002fcc00078e0044 */
[----:B------:R-:W3:Y:S01]  /*0bd0*/  LDG.E.128 R64, desc[UR8][R64.64] ;  /* 0x0000000840407981 */ /* 0x000ee2000c1e1d00 */
[----:B------:R-:W-:-:S06]  /*0be0*/  IMAD.WIDE.U32 R68, R211, 0x10, R68 ;  /* 0x00000010d3447825 */ /* 0x000fcc00078e0044 */
[----:B------:R-:W3:Y:S01]  /*0bf0*/  LDG.E.128 R68, desc[UR8][R68.64] ;  /* 0x0000000844447981 */ /* 0x000ee2000c1e1d00 */
[----:B------:R-:W-:-:S04]  /*0c00*/  ISETP.NE.U32.AND P1, PT, RZ, UR10, PT ;  /* 0x0000000aff007c0c */ /* 0x000fc8000bf25070 */
[----:B------:R-:W-:-:S13]  /*0c10*/  ISETP.NE.AND.EX P1, PT, RZ, UR11, PT, P1 ;  /* 0x0000000bff007c0c */ /* 0x000fda000bf25310 */
[----:B------:R-:W0:Y:S01]  /*0c20*/  @P1 LDC.64 R212, c[0x0][0x438] ;  /* 0x00010e00ffd41b82 */ /* 0x000e220000000a00 */
[----:B------:R-:W-:-:S07]  /*0c30*/  ISETP.NE.AND P2, PT, RZ, UR7, PT ;  /* 0x00000007ff007c0c */ /* 0x000fce000bf45270 */
[----:B------:R-:W1:Y:S01]  /*0c40*/  @P1 LDC.64 R204, c[0x0][0x438] ;  /* 0x00010e00ffcc1b82 */ /* 0x000e620000000a00 */
[----:B------:R-:W-:Y:S01]  /*0c50*/  MOV R194, 0x3f800000 ;  /* 0x3f80000000c27802 */ /* 0x000fe20000000f00 */
[----:B------:R-:W-:-:S05]  /*0c60*/  @P0 IMAD.WIDE R216, R192, 0x4, R216 ;  /* 0x00000004c0d80825 */ /* 0x000fca00078e02d8 */
[----:B------:R3:W5:Y:S01]  /*0c70*/  @P0 LDG.E R194, desc[UR8][R216.64] ;  /* 0x00000008d8c20981 */ /* 0x000762000c1e1900 */
[----:B------:R-:W1:Y:S01]  /*0c80*/  @P1 LDC.64 R206, c[0x0][0x438] ;  /* 0x00010e00ffce1b82 */ /* 0x000e620000000a00 */
[----:B0-----:R-:W-:-:S07]  /*0c90*/  @P1 IMAD.WIDE.U32 R212, R221, 0x10, R212 ;  /* 0x00000010ddd41825 */ /* 0x001fce00078e00d4 */
[----:B------:R-:W0:Y:S01]  /*0ca0*/  @P1 LDC.64 R202, c[0x0][0x438] ;  /* 0x00010e00ffca1b82 */ /* 0x000e220000000a00 */
[----:B------:R3:W5:Y:S07]  /*0cb0*/  @P1 LDG.E.128 R76, desc[UR8][R212.64] ;  /* 0x00000008d44c1981 */ /* 0x00076e000c1e1d00 */
[----:B------:R-:W0:Y:S01]  /*0cc0*/  @P1 LDC.64 R196, c[0x0][0x438] ;  /* 0x00010e00ffc41b82 */ /* 0x000e220000000a00 */
[----:B-1----:R-:W-:-:S05]  /*0cd0*/  @P1 IMAD.WIDE.U32 R204, R225, 0x10, R204 ;  /* 0x00000010e1cc1825 */ /* 0x002fca00078e00cc */
[----:B------:R1:W5:Y:S02]  /*0ce0*/  @P1 LDG.E.128 R84, desc[UR8][R204.64] ;  /* 0x00000008cc541981 */ /* 0x000364000c1e1d00 */
[----:B------:R-:W1:Y:S08]  /*0cf0*/  @P1 LDC.64 R214, c[0x0][0x438] ;  /* 0x00010e00ffd61b82 */ /* 0x000e700000000a00 */
[----:B------:R-:W1:Y:S08]  /*0d00*/  @P1 LDC.64 R200, c[0x0][0x438] ;  /* 0x00010e00ffc81b82 */ /* 0x000e700000000a00 */
[----:B------:R-:W1:Y:S01]  /*0d10*/  @P1 LDC.64 R198, c[0x0][0x438] ;  /* 0x00010e00ffc61b82 */ /* 0x000e620000000a00 */
[----:B------:R-:W-:-:S04]  /*0d20*/  @P1 IMAD.WIDE.U32 R206, R223, 0x10, R206 ;  /* 0x00000010dfce1825 */ /* 0x000fc800078e00ce */
[----:B0-----:R-:W-:Y:S01]  /*0d30*/  @P1 IMAD.WIDE.U32 R202, R227, 0x10, R202 ;  /* 0x00000010e3ca1825 */ /* 0x001fe200078e00ca */
[----:B------:R0:W5:Y:S03]  /*0d40*/  @P1 LDG.E.128 R80, desc[UR8][R206.64] ;  /* 0x00000008ce501981 */ /* 0x000166000c1e1d00 */
[----:B------:R-:W-:Y:S01]  /*0d50*/  @P1 IMAD.WIDE.U32 R196, R211, 0x10, R196 ;  /* 0x00000010d3c41825 */ /* 0x000fe200078e00c4 */
[----:B------:R0:W5:Y:S03]  /*0d60*/  @P1 LDG.E.128 R88, desc[UR8][R202.64] ;  /* 0x00000008ca581981 */ /* 0x000166000c1e1d00 */
[----:B-1----:R-:W-:Y:S01]  /*0d70*/  @P1 IMAD.WIDE.U32 R214, R219, 0x10, R214 ;  /* 0x00000010dbd61825 */ /* 0x002fe200078e00d6 */
[----:B------:R1:W5:Y:S03]  /*0d80*/  @P1 LDG.E.128 R100, desc[UR8][R196.64] ;  /* 0x00000008c4641981 */ /* 0x000366000c1e1d00 */
[----:B------:R-:W-:Y:S01]  /*0d90*/  @P1 IMAD.WIDE.U32 R200, R229, 0x10, R200 ;  /* 0x00000010e5c81825 */ /* 0x000fe200078e00c8 */
[----:B------:R1:W5:Y:S04]  /*0da0*/  @P1 LDG.E.128 R72, desc[UR8][R214.64] ;  /* 0x00000008d6481981 */ /* 0x000368000c1e1d00 */
[----:B------:R1:W5:Y:S01]  /*0db0*/  @P1 LDG.E.128 R92, desc[UR8][R200.64] ;  /* 0x00000008c85c1981 */ /* 0x000362000c1e1d00 */
[----:B------:R-:W-:-:S05]  /*0dc0*/  @P1 IMAD.WIDE.U32 R198, R209, 0x10, R198 ;  /* 0x00000010d1c61825 */ /* 0x000fca00078e00c6 */
[----:B------:R1:W5:Y:S01]  /*0dd0*/  @P1 LDG.E.128 R96, desc[UR8][R198.64] ;  /* 0x00000008c6601981 */ /* 0x000362000c1e1d00 */
[----:B----4-:R-:W-:-:S05]  /*0de0*/  FSEL R208, R208, RZ, !P2 ;  /* 0x000000ffd0d07208 */ /* 0x010fca0005000000 */
[C---:B------:R-:W-:Y:S01]  /*0df0*/  FADD.FTZ R228, -R208.reuse, R104 ;  /* 0x00000068d0e47221 */ /* 0x040fe20000010100 */
[C---:B------:R-:W-:Y:S01]  /*0e00*/  FADD.FTZ R210, -R208.reuse, R107 ;  /* 0x0000006bd0d27221 */ /* 0x040fe20000010100 */
[C---:B------:R-:W-:Y:S01]  /*0e10*/  FADD.FTZ R104, -R208.reuse, R105 ;  /* 0x00000069d0687221 */ /* 0x040fe20000010100 */
[C---:B--2---:R-:W-:Y:S01]  /*0e20*/  FADD.FTZ R242, -R208.reuse, R120 ;  /* 0x00000078d0f27221 */ /* 0x044fe20000010100 */
[----:B------:R-:W-:Y:S01]  /*0e30*/  FMUL.FTZ R120, R193, R40 ;  /* 0x00000028c1787220 */ /* 0x000fe20000410000 */
[C---:B------:R-:W-:Y:S01]  /*0e40*/  FADD.FTZ R236, -R208.reuse, R122 ;  /* 0x0000007ad0ec7221 */ /* 0x040fe20000010100 */
[C---:B------:R-:W-:Y:S01]  /*0e50*/  FADD.FTZ R106, -R208.reuse, R106 ;  /* 0x0000006ad06a7221 */ /* 0x040fe20000010100 */
[----:B---3--:R-:W-:Y:S01]  /*0e60*/  FADD.FTZ R216, -R208, R109 ;  /* 0x0000006dd0d87221 */ /* 0x008fe20000010100 */
[----:B------:R-:W-:Y:S01]  /*0e70*/  FMUL.FTZ R109, R190, R41 ;  /* 0x00000029be6d7220 */ /* 0x000fe20000410000 */
[C---:B------:R-:W-:Y:S01]  /*0e80*/  FMUL.FTZ R107, R195.reuse, R228 ;  /* 0x000000e4c36b7220 */ /* 0x040fe20000410000 */
[----:B------:R-:W-:Y:S01]  /*0e90*/  FMUL.FTZ R122, R195, R104 ;  /* 0x00000068c37a7220 */ /* 0x000fe20000410000 */
[C---:B------:R-:W-:Y:S01]  /*0ea0*/  FADD.FTZ R212, -R208.reuse, R124 ;  /* 0x0000007cd0d47221 */ /* 0x040fe20000010100 */
[----:B------:R-:W-:Y:S01]  /*0eb0*/  FADD.FTZ R124, RZ, R120 ;  /* 0x00000078ff7c7221 */ /* 0x000fe20000010000 */
[----:B------:R-:W-:Y:S01]  /*0ec0*/  FFMA.FTZ R105, R107, R120, RZ ;  /* 0x000000786b697223 */ /* 0x000fe200000100ff */
[----:B------:R-:W-:Y:S01]  /*0ed0*/  FADD.FTZ R218, -R208, R111 ;  /* 0x0000006fd0da7221 */ /* 0x000fe20000010100 */
[----:B------:R-:W-:Y:S01]  /*0ee0*/  FMUL.FTZ R111, R191, R42 ;  /* 0x0000002abf6f7220 */ /* 0x000fe20000410000 */
[----:B------:R-:W-:Y:S01]  /*0ef0*/  FADD.FTZ R104, R109, R124 ;  /* 0x0000007c6d687221 */ /* 0x000fe20000010000 */
[----:B------:R-:W-:Y:S01]  /*0f00*/  FMUL.FTZ R124, R195, R106 ;  /* 0x0000006ac37c7220 */ /* 0x000fe20000410000 */
[----:B------:R-:W-:Y:S01]  /*0f10*/  FFMA.FTZ R105, R122, R109, R105 ;  /* 0x0000006d7a697223 */ /* 0x000fe20000010069 */
        /* <DEDUP_REMOVED lines=19> */
[----:B0-----:R-:W-:Y:S01]  /*1050*/  FADD.FTZ R206, -R208, R123 ;  /* 0x0000007bd0ce7221 */ /* 0x001fe20000010100 */
[----:B------:R-:W-:Y:S01]  /*1060*/  FMUL.FTZ R108, R187, R46 ;  /* 0x0000002ebb6c7220 */ /* 0x000fe20000410000 */
[----:B------:R-:W-:Y:S01]  /*1070*/  FADD.FTZ R115, R119, R104 ;  /* 0x0000006877737221 */ /* 0x000fe20000010000 */
[C---:B------:R-:W-:Y:S01]  /*1080*/  FMUL.FTZ R123, R195.reuse, R110 ;  /* 0x0000006ec37b7220 */ /* 0x040fe20000410000 */
[----:B------:R-:W-:Y:S01]  /*1090*/  FFMA.FTZ R104, R216, R119, R105 ;  /* 0x00000077d8687223 */ /* 0x000fe20000010069 */
[----:B------:R-:W-:Y:S01]  /*10a0*/  FADD.FTZ R202, -R208, R127 ;  /* 0x0000007fd0ca7221 */ /* 0x000fe20000010100 */
[----:B------:R-:W-:Y:S01]  /*10b0*/  FMUL.FTZ R110, R184, R47 ;  /* 0x0000002fb86e7220 */ /* 0x000fe20000410000 */
[----:B------:R-:W-:Y:S01]  /*10c0*/  FADD.FTZ R105, R108, R115 ;  /* 0x000000736c697221 */ /* 0x000fe20000010000 */
[C---:B------:R-:W-:Y:S01]  /*10d0*/  FADD.FTZ R112, -R208.reuse, R112 ;  /* 0x00000070d0707221 */ /* 0x040fe20000010100 */
[----:B------:R-:W-:Y:S01]  /*10e0*/  FMUL.FTZ R127, R195, R218 ;  /* 0x000000dac37f7220 */ /* 0x000fe20000410000 */
[----:B------:R-:W-:Y:S01]  /*10f0*/  FFMA.FTZ R104, R123, R108, R104 ;  /* 0x0000006c7b687223 */ /* 0x000fe20000010068 */
[----:B-1----:R-:W-:Y:S01]  /*1100*/  FADD.FTZ R196, -R208, R130 ;  /* 0x00000082d0c47221 */ /* 0x002fe20000010100 */
        /* <DEDUP_REMOVED lines=130> */
[----:B------:R-:W-:Y:S01]  /*1930*/  BSSY.RECONVERGENT B0, `(.L_x_12848) ;  /* 0x000000c000007945 */ /* 0x000fe20003800200 */
[----:B0-----:R-:W-:Y:S01]  /*1940*/  FADD.FTZ R104, R247, R104 ;  /* 0x00000068f7687221 */ /* 0x001fe20000010000 */
[----:B-1----:R-:W-:-:S10]  /*1950*/  FADD.FTZ R105, R228, R105 ;  /* 0x00000069e4697221 */ /* 0x002fd40000010000 */
        /* <DEDUP_REMOVED lines=9> */
.L_x_12849:
[----:B------:R-:W-:Y:S05]  /*19f0*/  BSYNC.RECONVERGENT B0 ;  /* 0x0000000000007941 */ /* 0x000fea0003800200 */
.L_x_12848:
[----:B------:R-:W1:Y:S08]  /*1a00*/  S2UR UR5, SR_CgaCtaId ;  /* 0x00000000000579c3 */ /* 0x000e700000008800 */
[----:B------:R-:W-:Y:S01]  /*1a10*/  BAR.SYNC.DEFER_BLOCKING 0x0 ;  /* 0x0000000000007b1d */ /* 0x000fe20000010000 */
[C---:B------:R-:W-:Y:S01]  /*1a20*/  FADD.FTZ R159, R40.reuse, R159 ;  /* 0x0000009f289f7221 */ /* 0x040fe20000010000 */
[----:B------:R-:W-:Y:S01]  /*1a30*/  FFMA.FTZ R161, R40, R107, R161 ;  /* 0x0000006b28a17223 */ /* 0x000fe200000100a1 */
[C---:B------:R-:W-:Y:S01]  /*1a40*/  FADD.FTZ R156, R41.reuse, R156 ;  /* 0x0000009c299c7221 */ /* 0x040fe20000010000 */
[----:B------:R-:W-:Y:S01]  /*1a50*/  FFMA.FTZ R158, R41, R122, R158 ;  /* 0x0000007a299e7223 */ /* 0x000fe2000001009e */
[C---:B------:R-:W-:Y:S01]  /*1a60*/  FADD.FTZ R21, R42.reuse, R21 ;  /* 0x000000152a157221 */ /* 0x040fe20000010000 */
[----:B------:R-:W-:Y:S01]  /*1a70*/  UMOV UR4, 0x400 ;  /* 0x0000040000047882 */ /* 0x000fe20000000000 */
[----:B------:R-:W-:Y:S01]  /*1a80*/  FFMA.FTZ R147, R42, R124, R147 ;  /* 0x0000007c2a937223 */ /* 0x000fe20000010093 */
[C---:B------:R-:W-:Y:S01]  /*1a90*/  FADD.FTZ R16, R43.reuse, R16 ;  /* 0x000000102b107221 */ /* 0x040fe20000010000 */
        /* <DEDUP_REMOVED lines=11> */
[----:B------:R-:W-:Y:S01]  /*1b50*/  UISETP.NE.U32.AND UP0, UPT, UR10, URZ, UPT ;  /* 0x000000ff0a00728c */ /* 0x000fe2000bf05070 */
[C---:B------:R-:W-:Y:S01]  /*1b60*/  FADD.FTZ R15, R48.reuse, R15 ;  /* 0x0000000f300f7221 */ /* 0x040fe20000010000 */
[----:B------:R-:W-:Y:S01]  /*1b70*/  FFMA.FTZ R141, R48, R130, R141 ;  /* 0x00000082308d7223 */ /* 0x000fe2000001008d */
[----:B-1----:R-:W-:Y:S01]  /*1b80*/  ULEA UR4, UR5, UR4, 0x18 ;  /* 0x0000000405047291 */ /* 0x002fe2000f8ec0ff */
[C---:B------:R-:W-:Y:S01]  /*1b90*/  FADD.FTZ R13, R50.reuse, R13 ;  /* 0x0000000d320d7221 */ /* 0x040fe20000010000 */
[----:B------:R-:W-:Y:S01]  /*1ba0*/  UISETP.NE.AND.EX UP0, UPT, UR11, URZ, UPT, UP0 ;  /* 0x000000ff0b00728c */ /* 0x000fe2000bf05300 */
[----:B------:R-:W-:Y:S01]  /*1bb0*/  FFMA.FTZ R139, R50, R208, R139 ;  /* 0x000000d0328b7223 */ /* 0x000fe2000001008b */
[----:B------:R-:W-:Y:S01]  /*1bc0*/  UIADD3 UR5, UPT, UPT, UR4, 0x4020, URZ ;  /* 0x0000402004057890 */ /* 0x000fe2000fffe0ff */
[C---:B------:R-:W-:Y:S01]  /*1bd0*/  FADD.FTZ R8, R51.reuse, R8 ;  /* 0x0000000833087221 */ /* 0x040fe20000010000 */
[----:B------:R-:W-:Y:S01]  /*1be0*/  @!UP1 UIADD3 UR5, UPT, UPT, UR4, 0x4000, URZ ;  /* 0x0000400004059890 */ /* 0x000fe2000fffe0ff */
[----:B------:R-:W-:Y:S01]  /*1bf0*/  FFMA.FTZ R38, R51, R199, R38 ;  /* 0x000000c733267223 */ /* 0x000fe20000010026 */
[----:B------:R-:W-:Y:S01]  /*1c00*/  UIADD3 UR6, UPT, UPT, UR4, 0x4030, URZ ;  /* 0x0000403004067890 */ /* 0x000fe2000fffe0ff */
[C---:B------:R-:W-:Y:S01]  /*1c10*/  FADD.FTZ R11, R52.reuse, R11 ;  /* 0x0000000b340b7221 */ /* 0x040fe20000010000 */
[----:B------:R-:W-:Y:S01]  /*1c20*/  @!UP1 UIADD3 UR6, UPT, UPT, UR4, 0x4010, URZ ;  /* 0x0000401004069890 */ /* 0x000fe2000fffe0ff */
[----:B------:R-:W-:Y:S01]  /*1c30*/  FFMA.FTZ R137, R52, R218, R137 ;  /* 0x000000da34897223 */ /* 0x000fe20000010089 */
[C---:B------:R-:W-:Y:S01]  /*1c40*/  FADD.FTZ R6, R53.reuse, R6 ;  /* 0x0000000635067221 */ /* 0x040fe20000010000 */
[----:B------:R-:W-:Y:S01]  /*1c50*/  FFMA.FTZ R36, R53, R207, R36 ;  /* 0x000000cf35247223 */ /* 0x000fe20000010024 */
[C---:B------:R-:W-:Y:S01]  /*1c60*/  FADD.FTZ R9, R54.reuse, R9 ;  /* 0x0000000936097221 */ /* 0x040fe20000010000 */
[----:B------:R-:W1:Y:S01]  /*1c70*/  LDS.128 R40, [UR5] ;  /* 0x00000005ff287984 */ /* 0x000e620008000c00 */
[----:B------:R-:W-:Y:S01]  /*1c80*/  FFMA.FTZ R39, R54, R220, R39 ;  /* 0x000000dc36277223 */ /* 0x000fe20000010027 */
[C---:B------:R-:W-:Y:S01]  /*1c90*/  FADD.FTZ R4, R55.reuse, R4 ;  /* 0x0000000437047221 */ /* 0x040fe20000010000 */
[----:B------:R-:W-:Y:S01]  /*1ca0*/  FFMA.FTZ R34, R55, R213, R34 ;  /* 0x000000d537227223 */ /* 0x000fe20000010022 */
[----:B------:R-:W2:Y:S01]  /*1cb0*/  LDS.128 R44, [UR6] ;  /* 0x00000006ff2c7984 */ /* 0x000ea20008000c00 */
        /* <DEDUP_REMOVED lines=41> */
[----:B------:R-:W-:-:S04]  /*1f50*/  FMUL.FTZ R40, R40, UR13 ;  /* 0x0000000d28287c20 */ /* 0x000fc80008410000 */
[----:B------:R-:W-:Y:S01]  /*1f60*/  FSEL R41, R41, RZ, !P2 ;  /* 0x000000ff29297208 */ /* 0x000fe20005000000 */
[----:B------:R-:W-:Y:S06]  /*1f70*/  BRA.U UP0, `(.L_x_12850) ;  /* 0x0000001100e07547 */ /* 0x000fec000b800000 */
[----:B------:R-:W-:-:S04]  /*1f80*/  UISETP.NE.U32.AND UP0, UPT, UR14, URZ, UPT ;  /* 0x000000ff0e00728c */ /* 0x000fc8000bf05070 */
[----:B------:R-:W-:-:S09]  /*1f90*/  UISETP.NE.AND.EX UP0, UPT, UR15, URZ, UPT, UP0 ;  /* 0x000000ff0f00728c */ /* 0x000fd2000bf05300 */
[----:B------:R-:W-:Y:S05]  /*1fa0*/  BRA.U UP0, `(.L_x_12851) ;  /* 0x0000000900487547 */ /* 0x000fea000b800000 */
[----:B------:R-:W1:Y:S01]  /*1fb0*/  LDC.64 R68, c[0x0][0x468] ;  /* 0x00011a00ff447b82 */ /* 0x000e620000000a00 */
        /* <DEDUP_REMOVED lines=80> */
[----:B-1----:R-:W-:-:S04]  /*24c0*/  IMAD.WIDE.U32 R70, R219, 0x10, R68 ;  /* 0x00000010db467825 */ /* 0x002fc800078e0044 */
[-C--:B-----5:R-:W-:Y:S01]  /*24d0*/  FMUL.FTZ R48, R41, R194.reuse ;  /* 0x000000c229307220 */ /* 0x0a0fe20000410000 */
[-C--:B------:R-:W-:Y:S01]  /*24e0*/  FMUL.FTZ R49, R49, R194.reuse ;  /* 0x000000c231317220 */ /* 0x080fe20000410000 */
[-C--:B------:R-:W-:Y:S01]  /*24f0*/  FMUL.FTZ R50, R43, R194.reuse ;  /* 0x000000c22b327220 */ /* 0x080fe20000410000 */
[-C--:B------:R-:W-:Y:S01]  /*2500*/  FMUL.FTZ R51, R51, R194.reuse ;  /* 0x000000c233337220 */ /* 0x080fe20000410000 */
[----:B------:R-:W-:Y:S01]  /*2510*/  FMUL.FTZ R56, R57, R194 ;  /* 0x000000c239387220 */ /* 0x000fe20000410000 */
[C---:B------:R-:W-:Y:S01]  /*2520*/  FMUL.FTZ R119, R195.reuse, R222 ;  /* 0x000000dec3777220 */ /* 0x040fe20000410000 */
[C---:B------:R-:W-:Y:S01]  /*2530*/  FMUL.FTZ R121, R195.reuse, R224 ;  /* 0x000000e0c3797220 */ /* 0x040fe20000410000 */
[C---:B------:R-:W-:Y:S01]  /*2540*/  FMUL.FTZ R123, R195.reuse, R236 ;  /* 0x000000ecc37b7220 */ /* 0x040fe20000410000 */
[----:B------:R-:W-:Y:S01]  /*2550*/  FMUL.FTZ R125, R195, R226 ;  /* 0x000000e2c37d7220 */ /* 0x000fe20000410000 */
[----:B0-----:R-:W-:-:S04]  /*2560*/  IMAD.WIDE.U32 R104, R221, 0x10, R68 ;  /* 0x00000010dd687825 */ /* 0x001fc800078e0044 */
[-C--:B------:R-:W-:Y:S01]  /*2570*/  FMUL.FTZ R52, R45, R194.reuse ;  /* 0x000000c22d347220 */ /* 0x080fe20000410000 */
        /* <DEDUP_REMOVED lines=8> */
[----:B------:R-:W-:-:S04]  /*2600*/  IMAD.WIDE.U32 R108, R223, 0x10, R68 ;  /* 0x00000010df6c7825 */ /* 0x000fc800078e0044 */
[-C--:B------:R-:W-:Y:S01]  /*2610*/  FMUL.FTZ R58, R67, R194.reuse ;  /* 0x000000c2433a7220 */ /* 0x080fe20000410000 */
[----:B------:R-:W-:Y:S01]  /*2620*/  FMUL.FTZ R59, R107, R194 ;  /* 0x000000c26b3b7220 */ /* 0x000fe20000410000 */
        /* <DEDUP_REMOVED lines=8> */
[----:B------:R-:W-:-:S04]  /*26b0*/  IMAD.WIDE.U32 R60, R225, 0x10, R68 ;  /* 0x00000010e13c7825 */ /* 0x000fc800078e0044 */
[-C--:B------:R-:W-:Y:S01]  /*26c0*/  FMUL.FTZ R40, R111, R194.reuse ;  /* 0x000000c26f287220 */ /* 0x080fe20000410000 */
[-C--:B------:R-:W-:Y:S01]  /*26d0*/  FMUL.FTZ R41, R113, R194.reuse ;  /* 0x000000c271297220 */ /* 0x080fe20000410000 */
[-C--:B------:R-:W-:Y:S01]  /*26e0*/  FMUL.FTZ R42, R115, R194.reuse ;  /* 0x000000c2732a7220 */ /* 0x080fe20000410000 */
[-C--:B------:R-:W-:Y:S01]  /*26f0*/  FMUL.FTZ R43, R117, R194.reuse ;  /* 0x000000c2752b7220 */ /* 0x080fe20000410000 */
[--C-:B------:R-:W-:Y:S01]  /*2700*/  IMAD.WIDE.U32 R62, R227, 0x10, R68.reuse ;  /* 0x00000010e33e7825 */ /* 0x100fe200078e0044 */
[----:B------:R0:W-:Y:S03]  /*2710*/  STG.E.128 desc[UR8][R70.64], R48 ;  /* 0x0000003046007986 */ /* 0x0001e6000c101d08 */
[-C--:B------:R-:W-:Y:S01]  /*2720*/  FMUL.FTZ R44, R119, R194.reuse ;  /* 0x000000c2772c7220 */ /* 0x080fe20000410000 */
[-C--:B------:R-:W-:Y:S01]  /*2730*/  FMUL.FTZ R45, R121, R194.reuse ;  /* 0x000000c2792d7220 */ /* 0x080fe20000410000 */
[-C--:B------:R-:W-:Y:S01]  /*2740*/  FMUL.FTZ R46, R123, R194.reuse ;  /* 0x000000c27b2e7220 */ /* 0x080fe20000410000 */
[-C--:B------:R-:W-:Y:S01]  /*2750*/  FMUL.FTZ R47, R125, R194.reuse ;  /* 0x000000c27d2f7220 */ /* 0x080fe20000410000 */
[--C-:B------:R-:W-:Y:S01]  /*2760*/  IMAD.WIDE.U32 R64, R229, 0x10, R68.reuse ;  /* 0x00000010e5407825 */ /* 0x100fe200078e0044 */
[----:B------:R1:W-:Y:S03]  /*2770*/  STG.E.128 desc[UR8][R104.64], R52 ;  /* 0x0000003468007986 */ /* 0x0003e6000c101d08 */
[--C-:B------:R-:W-:Y:S01]  /*2780*/  IMAD.WIDE.U32 R66, R209, 0x10, R68.reuse ;  /* 0x00000010d1427825 */ /* 0x100fe200078e0044 */
[----:B------:R2:W-:Y:S03]  /*2790*/  STG.E.128 desc[UR8][R108.64], R56 ;  /* 0x000000386c007986 */ /* 0x0005e6000c101d08 */
[----:B------:R-:W-:Y:S01]  /*27a0*/  IMAD.WIDE.U32 R68, R211, 0x10, R68 ;  /* 0x00000010d3447825 */ /* 0x000fe200078e0044 */
[----:B------:R3:W-:Y:S03]  /*27b0*/  STG.E.128 desc[UR8][R60.64], R40 ;  /* 0x000000283c007986 */ /* 0x0007e6000c101d08 */
[-C--:B0-----:R-:W-:Y:S01]  /*27c0*/  FMUL.FTZ R48, R127, R194.reuse ;  /* 0x000000c27f307220 */ /* 0x081fe20000410000 */
[-C--:B------:R-:W-:Y:S01]  /*27d0*/  FMUL.FTZ R49, R129, R194.reuse ;  /* 0x000000c281317220 */ /* 0x080fe20000410000 */
[-C--:B------:R-:W-:Y:S01]  /*27e0*/  FMUL.FTZ R50, R131, R194.reuse ;  /* 0x000000c283327220 */ /* 0x080fe20000410000 */
[-C--:B------:R-:W-:Y:S01]  /*27f0*/  FMUL.FTZ R51, R133, R194.reuse ;  /* 0x000000c285337220 */ /* 0x080fe20000410000 */
[----:B------:R3:W-:Y:S01]  /*2800*/  STG.E.128 desc[UR8][R62.64], R44 ;  /* 0x0000002c3e007986 */ /* 0x0007e2000c101d08 */
[-C--:B-1----:R-:W-:Y:S01]  /*2810*/  FMUL.FTZ R52, R135, R194.reuse ;  /* 0x000000c287347220 */ /* 0x082fe20000410000 */
[-C--:B------:R-:W-:Y:S01]  /*2820*/  FMUL.FTZ R53, R197, R194.reuse ;  /* 0x000000c2c5357220 */ /* 0x080fe20000410000 */
[-C--:B------:R-:W-:Y:S01]  /*2830*/  FMUL.FTZ R54, R199, R194.reuse ;  /* 0x000000c2c7367220 */ /* 0x080fe20000410000 */
[-C--:B------:R-:W-:Y:S01]  /*2840*/  FMUL.FTZ R55, R201, R194.reuse ;  /* 0x000000c2c9377220 */ /* 0x080fe20000410000 */
[-C--:B--2---:R-:W-:Y:S01]  /*2850*/  FMUL.FTZ R56, R203, R194.reuse ;  /* 0x000000c2cb387220 */ /* 0x084fe20000410000 */
[-C--:B------:R-:W-:Y:S01]  /*2860*/  FMUL.FTZ R57, R205, R194.reuse ;  /* 0x000000c2cd397220 */ /* 0x080fe20000410000 */
[-C--:B------:R-:W-:Y:S01]  /*2870*/  FMUL.FTZ R58, R207, R194.reuse ;  /* 0x000000c2cf3a7220 */ /* 0x080fe20000410000 */
[----:B------:R-:W-:Y:S01]  /*2880*/  FMUL.FTZ R59, R195, R194 ;  /* 0x000000c2c33b7220 */ /* 0x000fe20000410000 */
[----:B------:R3:W-:Y:S04]  /*2890*/  STG.E.128 desc[UR8][R64.64], R48 ;  /* 0x0000003040007986 */ /* 0x0007e8000c101d08 */
[----:B------:R3:W-:Y:S04]  /*28a0*/  STG.E.128 desc[UR8][R66.64], R52 ;  /* 0x0000003442007986 */ /* 0x0007e8000c101d08 */
[----:B------:R3:W-:Y:S01]  /*28b0*/  STG.E.128 desc[UR8][R68.64], R56 ;  /* 0x0000003844007986 */ /* 0x0007e2000c101d08 */
[----:B------:R-:W-:Y:S05]  /*28c0*/  BRA `(.L_x_12852) ;  /* 0x0000001c00687947 */ /* 0x000fea0003800000 */
.L_x_12851:
[----:B------:R-:W1:Y:S01]  /*28d0*/  LDC.64 R68, c[0x0][0x478] ;  /* 0x00011e00ff447b82 */ /* 0x000e620000000a00 */
[-CC-:B------:R-:W-:Y:S01]  /*28e0*/  FFMA.FTZ R124, R124, R40.reuse, R41.reuse ;  /* 0x000000287c7c7223 */ /* 0x180fe20000010029 */
[-CC-:B------:R-:W-:Y:S01]  /*28f0*/  FFMA.FTZ R127, R127, R40.reuse, R41.reuse ;  /* 0x000000287f7f7223 */ /* 0x180fe20000010029 */
[-CC-:B------:R-:W-:Y:S01]  /*2900*/  FFMA.FTZ R107, R107, R40.reuse, R41.reuse ;  /* 0x000000286b6b7223 */ /* 0x180fe20000010029 */
[-C--:B------:R-:W-:Y:S01]  /*2910*/  FFMA.FTZ R122, R122, R40.reuse, R41 ;  /* 0x000000287a7a7223 */ /* 0x080fe20000010029 */
[----:B------:R-:W-:Y:S01]  /*2920*/  FADD.FTZ R50, R111, -R124 ;  /* 0x8000007c6f327221 */ /* 0x000fe20000010000 */
[----:B------:R-:W-:Y:S01]  /*2930*/  FADD.FTZ R52, R110, -R127 ;  /* 0x8000007f6e347221 */ /* 0x000fe20000010000 */
[-C--:B------:R-:W-:Y:S01]  /*2940*/  FFMA.FTZ R210, R210, R40.reuse, R41 ;  /* 0x00000028d2d27223 */ /* 0x080fe20000010029 */
[----:B------:R-:W2:Y:S01]  /*2950*/  LDC.64 R110, c[0x0][0x468] ;  /* 0x00011a00ff6e7b82 */ /* 0x000ea20000000a00 */
        /* <DEDUP_REMOVED lines=20> */
[-CC-:B0-----:R-:W-:Y:S01]  /*2aa0*/  FFMA.FTZ R104, R214, R40.reuse, R41.reuse ;  /* 0x00000028d6687223 */ /* 0x181fe20000010029 */
        /* <DEDUP_REMOVED lines=9> */
[----:B-1----:R-:W-:-:S04]  /*2b40*/  IMAD.WIDE.U32 R40, R219, 0x10, R68 ;  /* 0x00000010db287825 */ /* 0x002fc800078e0044 */
        /* <DEDUP_REMOVED lines=8> */
[----:B------:R0:W-:Y:S01]  /*2bd0*/  STG.E.128 desc[UR8][R40.64], R48 ;  /* 0x0000003028007986 */ /* 0x0001e2000c101d08 */
[----:B------:R-:W-:Y:S01]  /*2be0*/  FMUL.FTZ R43, R195, R52 ;  /* 0x00000034c32b7220 */ /* 0x000fe20000410000 */
[----:B------:R-:W-:Y:S01]  /*2bf0*/  FADD.FTZ R56, R112, -R133 ;  /* 0x8000008570387221 */ /* 0x000fe20000010000 */
[----:B------:R-:W-:Y:S01]  /*2c00*/  FADD.FTZ R58, R121, -R58 ;  /* 0x8000003a793a7221 */ /* 0x000fe20000010000 */
[----:B------:R-:W-:Y:S01]  /*2c10*/  FADD.FTZ R224, R114, -R199 ;  /* 0x800000c772e07221 */ /* 0x000fe20000010000 */
[----:B------:R-:W-:Y:S01]  /*2c20*/  FADD.FTZ R60, R125, -R60 ;  /* 0x8000003c7d3c7221 */ /* 0x000fe20000010000 */
[----:B------:R-:W-:Y:S01]  /*2c30*/  FADD.FTZ R62, R128, -R207 ;  /* 0x800000cf803e7221 */ /* 0x000fe20000010000 */
[----:B--2---:R-:W-:-:S04]  /*2c40*/  IMAD.WIDE.U32 R66, R219, 0x10, R110 ;  /* 0x00000010db427825 */ /* 0x004fc800078e006e */
[----:B------:R-:W-:Y:S01]  /*2c50*/  FADD.FTZ R64, R131, -R64 ;  /* 0x8000004083407221 */ /* 0x000fe20000010000 */
[----:B------:R-:W-:Y:S01]  /*2c60*/  FADD.FTZ R208, R134, -R213 ;  /* 0x800000d586d07221 */ /* 0x000fe20000010000 */
[----:B-----5:R-:W-:Y:S01]  /*2c70*/  FMUL.FTZ R55, R43, R194 ;  /* 0x000000c22b377220 */ /* 0x020fe20000410000 */
[----:B------:R-:W-:-:S04]  /*2c80*/  IMAD.WIDE.U32 R124, R221, 0x10, R68 ;  /* 0x00000010dd7c7825 */ /* 0x000fc800078e0044 */
[----:B------:R-:W-:Y:S01]  /*2c90*/  FADD.FTZ R210, R197, -R222 ;  /* 0x800000dec5d27221 */ /* 0x000fe20000010000 */
[----:B------:R-:W-:Y:S01]  /*2ca0*/  FADD.FTZ R214, R135, -R70 ;  /* 0x8000004687d67221 */ /* 0x000fe20000010000 */
[----:B------:R-:W-:Y:S01]  /*2cb0*/  FADD.FTZ R216, R201, -R216 ;  /* 0x800000d8c9d87221 */ /* 0x000fe20000010000 */
[----:B------:R-:W-:-:S04]  /*2cc0*/  IMAD.WIDE.U32 R126, R221, 0x10, R110 ;  /* 0x00000010dd7e7825 */ /* 0x000fc800078e006e */
[----:B------:R-:W-:Y:S01]  /*2cd0*/  FADD.FTZ R218, R205, -R218 ;  /* 0x800000dacdda7221 */ /* 0x000fe20000010000 */
[C---:B------:R-:W-:Y:S01]  /*2ce0*/  FMUL.FTZ R45, R195.reuse, R56 ;  /* 0x00000038c32d7220 */ /* 0x040fe20000410000 */
[C---:B0-----:R-:W-:Y:S01]  /*2cf0*/  FMUL.FTZ R40, R195.reuse, R42 ;  /* 0x0000002ac3287220 */ /* 0x041fe20000410000 */
[C---:B------:R-:W-:Y:S01]  /*2d00*/  FMUL.FTZ R41, R195.reuse, R44 ;  /* 0x0000002cc3297220 */ /* 0x040fe20000410000 */
[----:B------:R-:W-:Y:S01]  /*2d10*/  FMUL.FTZ R42, R195, R46 ;  /* 0x0000002ec32a7220 */ /* 0x000fe20000410000 */
[-C--:B------:R-:W-:Y:S01]  /*2d20*/  FMUL.FTZ R48, R48, R194.reuse ;  /* 0x000000c230307220 */ /* 0x080fe20000410000 */
[-C--:B------:R-:W-:Y:S01]  /*2d30*/  FMUL.FTZ R49, R49, R194.reuse ;  /* 0x000000c231317220 */ /* 0x080fe20000410000 */
[-C--:B------:R-:W-:Y:S01]  /*2d40*/  FMUL.FTZ R50, R50, R194.reuse ;  /* 0x000000c232327220 */ /* 0x080fe20000410000 */
[----:B------:R-:W-:Y:S01]  /*2d50*/  FMUL.FTZ R51, R51, R194 ;  /* 0x000000c233337220 */ /* 0x000fe20000410000 */
[----:B------:R-:W-:Y:S01]  /*2d60*/  FMUL.FTZ R44, R195, R54 ;  /* 0x00000036c32c7220 */ /* 0x000fe20000410000 */
[-C--:B------:R-:W-:Y:S01]  /*2d70*/  FMUL.FTZ R52, R40, R194.reuse ;  /* 0x000000c228347220 */ /* 0x080fe20000410000 */
[-C--:B------:R-:W-:Y:S01]  /*2d80*/  FMUL.FTZ R53, R41, R194.reuse ;  /* 0x000000c229357220 */ /* 0x080fe20000410000 */
[----:B------:R-:W-:Y:S01]  /*2d90*/  FMUL.FTZ R54, R42, R194 ;  /* 0x000000c22a367220 */ /* 0x000fe20000410000 */
[----:B------:R-:W-:-:S04]  /*2da0*/  IMAD.WIDE.U32 R122, R223, 0x10, R68 ;  /* 0x00000010df7a7825 */ /* 0x000fc800078e0044 */
[C---:B------:R-:W-:Y:S01]  /*2db0*/  FMUL.FTZ R46, R195.reuse, R58 ;  /* 0x0000003ac32e7220 */ /* 0x040fe20000410000 */
[C---:B------:R-:W-:Y:S01]  /*2dc0*/  FMUL.FTZ R47, R195.reuse, R224 ;  /* 0x000000e0c32f7220 */ /* 0x040fe20000410000 */
[C---:B------:R-:W-:Y:S01]  /*2dd0*/  FMUL.FTZ R61, R195.reuse, R62 ;  /* 0x0000003ec33d7220 */ /* 0x040fe20000410000 */
[----:B------:R-:W-:Y:S01]  /*2de0*/  FADD.FTZ R220, R206, -R215 ;  /* 0x800000d7cedc7221 */ /* 0x000fe20000010000 */
[----:B------:R0:W-:Y:S01]  /*2df0*/  STG.E.128 desc[UR8][R66.64], R48 ;  /* 0x0000003042007986 */ /* 0x0001e2000c101d08 */
[C---:B------:R-:W-:Y:S01]  /*2e00*/  FMUL.FTZ R60, R195.reuse, R60 ;  /* 0x0000003cc33c7220 */ /* 0x040fe20000410000 */
[C---:B------:R-:W-:Y:S01]  /*2e10*/  FMUL.FTZ R62, R195.reuse, R64 ;  /* 0x00000040c33e7220 */ /* 0x040fe20000410000 */
[----:B------:R-:W-:Y:S01]  /*2e20*/  FMUL.FTZ R63, R195, R208 ;  /* 0x000000d0c33f7220 */ /* 0x000fe20000410000 */
[----:B------:R-:W-:Y:S01]  /*2e30*/  FADD.FTZ R206, R129, -R234 ;  /* 0x800000ea81ce7221 */ /* 0x000fe20000010000 */
[----:B------:R1:W-:Y:S01]  /*2e40*/  STG.E.128 desc[UR8][R124.64], R40 ;  /* 0x000000287c007986 */ /* 0x0003e2000c101d08 */
[----:B------:R-:W-:Y:S01]  /*2e50*/  FADD.FTZ R130, R116, -R241 ;  /* 0x800000f174827221 */ /* 0x000fe20000010000 */
[----:B------:R-:W-:-:S04]  /*2e60*/  IMAD.WIDE.U32 R128, R223, 0x10, R110 ;  /* 0x00000010df807825 */ /* 0x000fc800078e006e */
[-C--:B------:R-:W-:Y:S01]  /*2e70*/  FMUL.FTZ R56, R44, R194.reuse ;  /* 0x000000c22c387220 */ /* 0x080fe20000410000 */
[-C--:B------:R-:W-:Y:S01]  /*2e80*/  FMUL.FTZ R57, R45, R194.reuse ;  /* 0x000000c22d397220 */ /* 0x080fe20000410000 */
[-C--:B------:R-:W-:Y:S01]  /*2e90*/  FMUL.FTZ R58, R46, R194.reuse ;  /* 0x000000c22e3a7220 */ /* 0x080fe20000410000 */
[----:B------:R-:W-:Y:S01]  /*2ea0*/  FMUL.FTZ R59, R47, R194 ;  /* 0x000000c22f3b7220 */ /* 0x000fe20000410000 */
[----:B------:R-:W-:Y:S01]  /*2eb0*/  STG.E.128 desc[UR8][R126.64], R52 ;  /* 0x000000347e007986 */ /* 0x000fe2000c101d08 */
[C---:B------:R-:W-:Y:S01]  /*2ec0*/  FMUL.FTZ R64, R195.reuse, R210 ;  /* 0x000000d2c3407220 */ /* 0x040fe20000410000 */
[----:B------:R-:W-:Y:S01]  /*2ed0*/  FMUL.FTZ R65, R195, R214 ;  /* 0x000000d6c3417220 */ /* 0x000fe20000410000 */
[----:B------:R-:W-:Y:S01]  /*2ee0*/  FADD.FTZ R212, R212, -R217 ;  /* 0x800000d9d4d47221 */ /* 0x000fe20000010000 */
[----:B------:R-:W-:Y:S01]  /*2ef0*/  FADD.FTZ R222, R203, -R104 ;  /* 0x80000068cbde7221 */ /* 0x000fe20000010000 */
[----:B------:R-:W-:Y:S01]  /*2f00*/  FADD.FTZ R204, R204, -R231 ;  /* 0x800000e7cccc7221 */ /* 0x000fe20000010000 */
[C---:B0-----:R-:W-:Y:S01]  /*2f10*/  FMUL.FTZ R66, R195.reuse, R216 ;  /* 0x000000d8c3427220 */ /* 0x041fe20000410000 */
[----:B------:R-:W-:Y:S01]  /*2f20*/  FMUL.FTZ R67, R195, R218 ;  /* 0x000000dac3437220 */ /* 0x000fe20000410000 */
[----:B------:R-:W-:Y:S01]  /*2f30*/  FADD.FTZ R134, R118, -R243 ;  /* 0x800000f376867221 */ /* 0x000fe20000010000 */
[C---:B------:R-:W-:Y:S01]  /*2f40*/  IMAD.WIDE.U32 R116, R225.reuse, 0x10, R68 ;  /* 0x00000010e1747825 */ /* 0x040fe200078e0044 */
[----:B------:R0:W-:Y:S03]  /*2f50*/  STG.E.128 desc[UR8][R122.64], R44 ;  /* 0x0000002c7a007986 */ /* 0x0001e6000c101d08 */
[----:B------:R-:W-:Y:S01]  /*2f60*/  FADD.FTZ R202, R202, -R233 ;  /* 0x800000e9caca7221 */ /* 0x000fe20000010000 */
[----:B------:R-:W-:Y:S01]  /*2f70*/  FADD.FTZ R200, R200, -R235 ;  /* 0x800000ebc8c87221 */ /* 0x000fe20000010000 */
[----:B------:R-:W-:-:S04]  /*2f80*/  IMAD.WIDE.U32 R118, R225, 0x10, R110 ;  /* 0x00000010e1767825 */ /* 0x000fc800078e006e */
[----:B------:R-:W-:Y:S01]  /*2f90*/  FADD.FTZ R198, R198, -R237 ;  /* 0x800000edc6c67221 */ /* 0x000fe20000010000 */
[----:B------:R-:W-:Y:S01]  /*2fa0*/  FADD.FTZ R196, R196, -R239 ;  /* 0x800000efc4c47221 */ /* 0x000fe20000010000 */
[----:B------:R-:W-:Y:S01]  /*2fb0*/  FMUL.FTZ R48, R64, R194 ;  /* 0x000000c240307220 */ /* 0x000fe20000410000 */
[----:B------:R-:W-:-:S04]  /*2fc0*/  IMAD.WIDE.U32 R114, R227, 0x10, R68 ;  /* 0x00000010e3727825 */ /* 0x000fc800078e0044 */
[-C--:B------:R-:W-:Y:S01]  /*2fd0*/  FMUL.FTZ R49, R65, R194.reuse ;  /* 0x000000c241317220 */ /* 0x080fe20000410000 */
[-C--:B------:R-:W-:Y:S01]  /*2fe0*/  FMUL.FTZ R50, R66, R194.reuse ;  /* 0x000000c242327220 */ /* 0x080fe20000410000 */
[----:B------:R-:W-:Y:S01]  /*2ff0*/  FMUL.FTZ R51, R67, R194 ;  /* 0x000000c243337220 */ /* 0x000fe20000410000 */
[----:B------:R-:W-:-:S04]  /*3000*/  IMAD.WIDE.U32 R120, R227, 0x10, R110 ;  /* 0x00000010e3787825 */ /* 0x000fc800078e006e */
[----:B------:R-:W-:Y:S01]  /*3010*/  FADD.FTZ R132, R132, -R245 ;  /* 0x800000f584847221 */ /* 0x000fe20000010000 */
[----:B------:R2:W-:Y:S01]  /*3020*/  STG.E.128 desc[UR8][R128.64], R56 ;  /* 0x0000003880007986 */ /* 0x0005e2000c101d08 */
[----:B-1----:R-:W-:Y:S01]  /*3030*/  FMUL.FTZ R40, R195, R220 ;  /* 0x000000dcc3287220 */ /* 0x002fe20000410000 */
[----:B------:R-:W-:-:S04]  /*3040*/  IMAD.WIDE.U32 R112, R229, 0x10, R68 ;  /* 0x00000010e5707825 */ /* 0x000fc800078e0044 */
[C---:B------:R-:W-:Y:S01]  /*3050*/  FMUL.FTZ R41, R195.reuse, R212 ;  /* 0x000000d4c3297220 */ /* 0x040fe20000410000 */
[----:B------:R-:W-:Y:S01]  /*3060*/  FMUL.FTZ R42, R195, R222 ;  /* 0x000000dec32a7220 */ /* 0x000fe20000410000 */
[-C--:B0-----:R-:W-:Y:S01]  /*3070*/  FMUL.FTZ R44, R60, R194.reuse ;  /* 0x000000c23c2c7220 */ /* 0x081fe20000410000 */
[-C--:B------:R-:W-:Y:S01]  /*3080*/  FMUL.FTZ R45, R61, R194.reuse ;  /* 0x000000c23d2d7220 */ /* 0x080fe20000410000 */
[-C--:B------:R-:W-:Y:S01]  /*3090*/  FMUL.FTZ R46, R62, R194.reuse ;  /* 0x000000c23e2e7220 */ /* 0x080fe20000410000 */
[----:B------:R-:W-:Y:S01]  /*30a0*/  FMUL.FTZ R47, R63, R194 ;  /* 0x000000c23f2f7220 */ /* 0x000fe20000410000 */
[----:B------:R-:W-:Y:S01]  /*30b0*/  FMUL.FTZ R43, R195, R204 ;  /* 0x000000ccc32b7220 */ /* 0x000fe20000410000 */
[----:B------:R-:W-:Y:S01]  /*30c0*/  STG.E.128 desc[UR8][R116.64], R60 ;  /* 0x0000003c74007986 */ /* 0x000fe2000c101d08 */
[----:B------:R-:W-:-:S04]  /*30d0*/  IMAD.WIDE.U32 R104, R229, 0x10, R110 ;  /* 0x00000010e5687825 */ /* 0x000fc800078e006e */
[C---:B------:R-:W-:Y:S01]  /*30e0*/  FMUL.FTZ R52, R195.reuse, R130 ;  /* 0x00000082c3347220 */ /* 0x040fe20000410000 */
[C---:B------:R-:W-:Y:S01]  /*30f0*/  FMUL.FTZ R53, R195.reuse, R134 ;  /* 0x00000086c3357220 */ /* 0x040fe20000410000 */
[----:B------:R0:W-:Y:S01]  /*3100*/  STG.E.128 desc[UR8][R118.64], R44 ;  /* 0x0000002c76007986 */ /* 0x0001e2000c101d08 */
[C---:B------:R-:W-:Y:S01]  /*3110*/  FMUL.FTZ R54, R195.reuse, R206 ;  /* 0x000000cec3367220 */ /* 0x040fe20000410000 */
[----:B------:R-:W-:Y:S01]  /*3120*/  FMUL.FTZ R55, R195, R132 ;  /* 0x00000084c3377220 */ /* 0x000fe20000410000 */
[----:B------:R-:W-:-:S04]  /*3130*/  IMAD.WIDE.U32 R70, R209, 0x10, R68 ;  /* 0x00000010d1467825 */ /* 0x000fc800078e0044 */
[C---:B--2---:R-:W-:Y:S01]  /*3140*/  FMUL.FTZ R56, R195.reuse, R202 ;  /* 0x000000cac3387220 */ /* 0x044fe20000410000 */
[C---:B------:R-:W-:Y:S01]  /*3150*/  FMUL.FTZ R57, R195.reuse, R200 ;  /* 0x000000c8c3397220 */ /* 0x040fe20000410000 */
[C---:B------:R-:W-:Y:S01]  /*3160*/  FMUL.FTZ R58, R195.reuse, R198 ;  /* 0x000000c6c33a7220 */ /* 0x040fe20000410000 */
[----:B------:R-:W-:Y:S01]  /*3170*/  FMUL.FTZ R59, R195, R196 ;  /* 0x000000c4c33b7220 */ /* 0x000fe20000410000 */
[----:B------:R-:W-:Y:S01]  /*3180*/  STG.E.128 desc[UR8][R114.64], R64 ;  /* 0x0000004072007986 */ /* 0x000fe2000c101d08 */
[----:B------:R-:W-:-:S03]  /*3190*/  IMAD.WIDE.U32 R108, R209, 0x10, R110 ;  /* 0x00000010d16c7825 */ /* 0x000fc600078e006e */
[----:B------:R1:W-:Y:S01]  /*31a0*/  STG.E.128 desc[UR8][R120.64], R48 ;  /* 0x0000003078007986 */ /* 0x0003e2000c101d08 */
[----:B------:R-:W-:-:S03]  /*31b0*/  IMAD.WIDE.U32 R68, R211, 0x10, R68 ;  /* 0x00000010d3447825 */ /* 0x000fc600078e0044 */
[----:B------:R2:W-:Y:S01]  /*31c0*/  STG.E.128 desc[UR8][R112.64], R40 ;  /* 0x0000002870007986 */ /* 0x0005e2000c101d08 */
[----:B------:R-:W-:-:S04]  /*31d0*/  IMAD.WIDE.U32 R110, R211, 0x10, R110 ;  /* 0x00000010d36e7825 */ /* 0x000fc800078e006e */
[-C--:B0-----:R-:W-:Y:S01]  /*31e0*/  FMUL.FTZ R44, R40, R194.reuse ;  /* 0x000000c2282c7220 */ /* 0x081fe20000410000 */
[-C--:B------:R-:W-:Y:S01]  /*31f0*/  FMUL.FTZ R45, R41, R194.reuse ;  /* 0x000000c2292d7220 */ /* 0x080fe20000410000 */
[-C--:B------:R-:W-:Y:S01]  /*3200*/  FMUL.FTZ R46, R42, R194.reuse ;  /* 0x000000c22a2e7220 */ /* 0x080fe20000410000 */
[----:B------:R-:W-:-:S05]  /*3210*/  FMUL.FTZ R47, R43, R194 ;  /* 0x000000c22b2f7220 */ /* 0x000fca0000410000 */
        /* <DEDUP_REMOVED lines=11> */
[----:B------:R4:W-:Y:S04]  /*32d0*/  STG.E.128 desc[UR8][R68.64], R52 ;  /* 0x0000003444007986 */ /* 0x0009e8000c101d08 */
[----:B------:R4:W-:Y:S01]  /*32e0*/  STG.E.128 desc[UR8][R110.64], R48 ;  /* 0x000000306e007986 */ /* 0x0009e2000c101d08 */
[----:B------:R-:W-:Y:S05]  /*32f0*/  BRA `(.L_x_12852) ;  /* 0x0000001000dc7947 */ /* 0x000fea0003800000 */
.L_x_12850:
        /* <DEDUP_REMOVED lines=52> */
[C---:B-----5:R-:W-:Y:S01]  /*3640*/  FFMA.FTZ R41, R195.reuse, R41, R72 ;  /* 0x00000029c3297223 */ /* 0x060fe20000010048 */
[C---:B------:R-:W-:Y:S01]  /*3650*/  FFMA.FTZ R49, R195.reuse, R122, R73 ;  /* 0x0000007ac3317223 */ /* 0x040fe20000010049 */
[C---:B------:R-:W-:Y:S01]  /*3660*/  FFMA.FTZ R43, R195.reuse, R43, R74 ;  /* 0x0000002bc32b7223 */ /* 0x040fe2000001004a */
[C---:B------:R-:W-:Y:S01]  /*3670*/  FFMA.FTZ R51, R195.reuse, R210, R75 ;  /* 0x000000d2c3337223 */ /* 0x040fe2000001004b */
[----:B------:R-:W-:Y:S01]  /*3680*/  FFMA.FTZ R57, R195, R57, R80 ;  /* 0x00000039c3397223 */ /* 0x000fe20000010050 */
        /* <DEDUP_REMOVED lines=26> */
[----:B------:R-:W-:Y:S01]  /*3830*/  FFMA.FTZ R117, R195, R134, R87 ;  /* 0x00000086c3757223 */ /* 0x000fe20000010057 */
[----:B-1----:R-:W-:-:S04]  /*3840*/  IMAD.WIDE.U32 R70, R219, 0x10, R68 ;  /* 0x00000010db467825 */ /* 0x002fc800078e0044 */
[-C--:B------:R-:W-:Y:S01]  /*3850*/  FMUL.FTZ R48, R41, R194.reuse ;  /* 0x000000c229307220 */ /* 0x080fe20000410000 */
[-C--:B------:R-:W-:Y:S01]  /*3860*/  FMUL.FTZ R49, R49, R194.reuse ;  /* 0x000000c231317220 */ /* 0x080fe20000410000 */
[-C--:B------:R-:W-:Y:S01]  /*3870*/  FMUL.FTZ R50, R43, R194.reuse ;  /* 0x000000c22b327220 */ /* 0x080fe20000410000 */
[-C--:B------:R-:W-:Y:S01]  /*3880*/  FMUL.FTZ R51, R51, R194.reuse ;  /* 0x000000c233337220 */ /* 0x080fe20000410000 */
[----:B------:R-:W-:Y:S01]  /*3890*/  FMUL.FTZ R56, R57, R194 ;  /* 0x000000c239387220 */ /* 0x000fe20000410000 */
[C---:B------:R-:W-:Y:S01]  /*38a0*/  FFMA.FTZ R119, R195.reuse, R119, R88 ;  /* 0x00000077c3777223 */ /* 0x040fe20000010058 */
[C---:B------:R-:W-:Y:S01]  /*38b0*/  FFMA.FTZ R121, R195.reuse, R224, R89 ;  /* 0x000000e0c3797223 */ /* 0x040fe20000010059 */
[C---:B------:R-:W-:Y:S01]  /*38c0*/  FFMA.FTZ R123, R195.reuse, R123, R90 ;  /* 0x0000007bc37b7223 */ /* 0x040fe2000001005a */
[----:B------:R-:W-:Y:S01]  /*38d0*/  FFMA.FTZ R125, R195, R226, R91 ;  /* 0x000000e2c37d7223 */ /* 0x000fe2000001005b */
[----:B0-----:R-:W-:-:S04]  /*38e0*/  IMAD.WIDE.U32 R104, R221, 0x10, R68 ;  /* 0x00000010dd687825 */ /* 0x001fc800078e0044 */
        /* <DEDUP_REMOVED lines=9> */
[----:B------:R-:W-:-:S04]  /*3980*/  IMAD.WIDE.U32 R108, R223, 0x10, R68 ;  /* 0x00000010df6c7825 */ /* 0x000fc800078e0044 */
[-C--:B------:R-:W-:Y:S01]  /*3990*/  FMUL.FTZ R58, R67, R194.reuse ;  /* 0x000000c2433a7220 */ /* 0x080fe20000410000 */
[----:B------:R-:W-:Y:S01]  /*39a0*/  FMUL.FTZ R59, R107, R194 ;  /* 0x000000c26b3b7220 */ /* 0x000fe20000410000 */
        /* <DEDUP_REMOVED lines=42> */
.L_x_12853:
        /* <DEDUP_REMOVED lines=39> */
[----:B-----5:R-:W-:Y:S01]  /*3ec0*/  FFMA.FTZ R50, R195, R51, R74 ;  /* 0x00000033c3327223 */ /* 0x020fe2000001004a */
[----:B-1----:R-:W-:-:S04]  /*3ed0*/  IMAD.WIDE.U32 R40, R219, 0x10, R68 ;  /* 0x00000010db287825 */ /* 0x002fc800078e0044 */
[C---:B------:R-:W-:Y:S01]  /*3ee0*/  FFMA.FTZ R48, R195.reuse, R48, R72 ;  /* 0x00000030c3307223 */ /* 0x040fe20000010048 */
[C---:B------:R-:W-:Y:S01]  /*3ef0*/  FFMA.FTZ R49, R195.reuse, R122, R73 ;  /* 0x0000007ac3317223 */ /* 0x040fe20000010049 */
[----:B------:R-:W-:Y:S01]  /*3f00*/  FFMA.FTZ R51, R195, R56, R75 ;  /* 0x00000038c3337223 */ /* 0x000fe2000001004b */
[----:B------:R-:W-:Y:S01]  /*3f10*/  FADD.FTZ R42, R117, -R42 ;  /* 0x8000002a752a7221 */ /* 0x000fe20000010000 */
[----:B------:R-:W-:Y:S01]  /*3f20*/  FADD.FTZ R43, R108, -R43 ;  /* 0x8000002b6c2b7221 */ /* 0x000fe20000010000 */
[----:B------:R-:W-:Y:S01]  /*3f30*/  FADD.FTZ R44, R119, -R44 ;  /* 0x8000002c772c7221 */ /* 0x000fe20000010000 */
[----:B------:R-:W-:Y:S01]  /*3f40*/  FADD.FTZ R45, R115, -R130 ;  /* 0x80000082732d7221 */ /* 0x000fe20000010000 */
[----:B------:R1:W-:Y:S01]  /*3f50*/  STG.E.128 desc[UR8][R40.64], R48 ;  /* 0x0000003028007986 */ /* 0x0003e2000c101d08 */
[----:B------:R-:W-:Y:S01]  /*3f60*/  FADD.FTZ R47, R121, -R208 ;  /* 0x800000d0792f7221 */ /* 0x000fe20000010000 */
        /* <DEDUP_REMOVED lines=8> */
[----:B------:R-:W-:Y:S01]  /*3ff0*/  FADD.FTZ R208, R135, -R224 ;  /* 0x800000e087d07221 */ /* 0x000fe20000010000 */
[----:B------:R-:W-:-:S04]  /*4000*/  IMAD.WIDE.U32 R124, R221, 0x10, R68 ;  /* 0x00000010dd7c7825 */ /* 0x000fc800078e0044 */
[----:B------:R-:W-:Y:S01]  /*4010*/  FADD.FTZ R201, R201, -R236 ;  /* 0x800000ecc9c97221 */ /* 0x000fe20000010000 */
[----:B------:R-:W-:Y:S01]  /*4020*/  FADD.FTZ R210, R205, -R226 ;  /* 0x800000e2cdd27221 */ /* 0x000fe20000010000 */
[----:B------:R-:W-:Y:S01]  /*4030*/  FFMA.FTZ R61, R195, R62, R85 ;  /* 0x0000003ec33d7223 */ /* 0x000fe20000010055 */
[----:B------:R-:W-:-:S04]  /*4040*/  IMAD.WIDE.U32 R126, R221, 0x10, R110 ;  /* 0x00000010dd7e7825 */ /* 0x000fc800078e006e */
[C---:B------:R-:W-:Y:S01]  /*4050*/  FFMA.FTZ R62, R195.reuse, R63, R86 ;  /* 0x0000003fc33e7223 */ /* 0x040fe20000010056 */
[C---:B------:R-:W-:Y:S01]  /*4060*/  FFMA.FTZ R60, R195.reuse, R60, R84 ;  /* 0x0000003cc33c7223 */ /* 0x040fe20000010054 */
[C---:B-1----:R-:W-:Y:S01]  /*4070*/  FFMA.FTZ R40, R195.reuse, R42, R76 ;  /* 0x0000002ac3287223 */ /* 0x042fe2000001004c */
        /* <DEDUP_REMOVED lines=8> */
[----:B------:R-:W-:Y:S01]  /*4100*/  FMUL.FTZ R51, R51, R194 ;  /* 0x000000c233337220 */ /* 0x000fe20000410000 */
[C---:B------:R-:W-:Y:S01]  /*4110*/  FFMA.FTZ R45, R195.reuse, R52, R81 ;  /* 0x00000034c32d7223 */ /* 0x040fe20000010051 */
[----:B------:R-:W-:Y:S01]  /*4120*/  FFMA.FTZ R47, R195, R54, R83 ;  /* 0x00000036c32f7223 */ /* 0x000fe20000010053 */
[-C--:B------:R-:W-:Y:S01]  /*4130*/  FMUL.FTZ R52, R40, R194.reuse ;  /* 0x000000c228347220 */ /* 0x080fe20000410000 */
[-C--:B------:R-:W-:Y:S01]  /*4140*/  FMUL.FTZ R53, R41, R194.reuse ;  /* 0x000000c229357220 */ /* 0x080fe20000410000 */
[-C--:B------:R-:W-:Y:S01]  /*4150*/  FMUL.FTZ R54, R42, R194.reuse ;  /* 0x000000c22a367220 */ /* 0x080fe20000410000 */
[----:B------:R-:W-:Y:S01]  /*4160*/  FMUL.FTZ R55, R43, R194 ;  /* 0x000000c22b377220 */ /* 0x000fe20000410000 */
[----:B------:R-:W-:Y:S01]  /*4170*/  IMAD.WIDE.U32 R122, R223, 0x10, R68 ;  /* 0x00000010df7a7825 */ /* 0x000fe200078e0044 */
[----:B------:R1:W-:Y:S03]  /*4180*/  STG.E.128 desc[UR8][R66.64], R48 ;  /* 0x0000003042007986 */ /* 0x0003e6000c101d08 */
[----:B------:R-:W-:Y:S01]  /*4190*/  FFMA.FTZ R63, R195, R134, R87 ;  /* 0x00000086c33f7223 */ /* 0x000fe20000010057 */
[----:B------:R-:W-:Y:S01]  /*41a0*/  FADD.FTZ R133, R129, -R234 ;  /* 0x800000ea81857221 */ /* 0x000fe20000010000 */
[----:B------:R-:W-:Y:S01]  /*41b0*/  FADD.FTZ R131, R116, -R241 ;  /* 0x800000f174837221 */ /* 0x000fe20000010000 */
[----:B------:R2:W-:Y:S01]  /*41c0*/  STG.E.128 desc[UR8][R124.64], R40 ;  /* 0x000000287c007986 */ /* 0x0005e2000c101d08 */
[----:B------:R-:W-:-:S04]  /*41d0*/  IMAD.WIDE.U32 R128, R223, 0x10, R110 ;  /* 0x00000010df807825 */ /* 0x000fc800078e006e */
[-C--:B------:R-:W-:Y:S01]  /*41e0*/  FMUL.FTZ R56, R44, R194.reuse ;  /* 0x000000c22c387220 */ /* 0x080fe20000410000 */
[-C--:B------:R-:W-:Y:S01]  /*41f0*/  FMUL.FTZ R57, R45, R194.reuse ;  /* 0x000000c22d397220 */ /* 0x080fe20000410000 */
[-C--:B------:R-:W-:Y:S01]  /*4200*/  FMUL.FTZ R58, R46, R194.reuse ;  /* 0x000000c22e3a7220 */ /* 0x080fe20000410000 */
[----:B------:R-:W-:Y:S01]  /*4210*/  FMUL.FTZ R59, R47, R194 ;  /* 0x000000c22f3b7220 */ /* 0x000fe20000410000 */
[----:B------:R-:W-:Y:S01]  /*4220*/  STG.E.128 desc[UR8][R126.64], R52 ;  /* 0x000000347e007986 */ /* 0x000fe2000c101d08 */
[C---:B------:R-:W-:Y:S01]  /*4230*/  FFMA.FTZ R64, R195.reuse, R197, R88 ;  /* 0x000000c5c3407223 */ /* 0x040fe20000010058 */
[----:B------:R-:W-:Y:S01]  /*4240*/  FFMA.FTZ R65, R195, R208, R89 ;  /* 0x000000d0c3417223 */ /* 0x000fe20000010059 */
[----:B------:R-:W-:Y:S01]  /*4250*/  FADD.FTZ R135, R206, -R215 ;  /* 0x800000d7ce877221 */ /* 0x000fe20000010000 */
[----:B------:R-:W-:Y:S01]  /*4260*/  FADD.FTZ R212, R212, -R217 ;  /* 0x800000d9d4d47221 */ /* 0x000fe20000010000 */
[----:B------:R-:W-:Y:S01]  /*4270*/  FADD.FTZ R203, R203, -R214 ;  /* 0x800000d6cbcb7221 */ /* 0x000fe20000010000 */
[----:B------:R-:W-:Y:S01]  /*4280*/  FADD.FTZ R204, R204, -R231 ;  /* 0x800000e7cccc7221 */ /* 0x000fe20000010000 */
[----:B------:R-:W-:Y:S01]  /*4290*/  FADD.FTZ R130, R118, -R243 ;  /* 0x800000f376827221 */ /* 0x000fe20000010000 */
[C---:B-1----:R-:W-:Y:S01]  /*42a0*/  FFMA.FTZ R66, R195.reuse, R201, R90 ;  /* 0x000000c9c3427223 */ /* 0x042fe2000001005a */
[----:B------:R-:W-:Y:S01]  /*42b0*/  FFMA.FTZ R67, R195, R210, R91 ;  /* 0x000000d2c3437223 */ /* 0x000fe2000001005b */
        /* <DEDUP_REMOVED lines=15> */
[----:B--2---:R-:W-:Y:S01]  /*43b0*/  FFMA.FTZ R40, R195, R135, R92 ;  /* 0x00000087c3287223 */ /* 0x004fe2000001005c */
[----:B------:R-:W-:-:S04]  /*43c0*/  IMAD.WIDE.U32 R112, R229, 0x10, R68 ;  /* 0x00000010e5707825 */ /* 0x000fc800078e0044 */
[C---:B------:R-:W-:Y:S01]  /*43d0*/  FFMA.FTZ R41, R195.reuse, R212, R93 ;  /* 0x000000d4c3297223 */ /* 0x040fe2000001005d */
[----:B------:R-:W-:Y:S01]  /*43e0*/  FFMA.FTZ R42, R195, R203, R94 ;  /* 0x000000cbc32a7223 */ /* 0x000fe2000001005e */
[-C--:B-1----:R-:W-:Y:S01]  /*43f0*/  FMUL.FTZ R44, R60, R194.reuse ;  /* 0x000000c23c2c7220 */ /* 0x082fe20000410000 */
[-C--:B------:R-:W-:Y:S01]  /*4400*/  FMUL.FTZ R45, R61, R194.reuse ;  /* 0x000000c23d2d7220 */ /* 0x080fe20000410000 */
[-C--:B------:R-:W-:Y:S01]  /*4410*/  FMUL.FTZ R46, R62, R194.reuse ;  /* 0x000000c23e2e7220 */ /* 0x080fe20000410000 */
[----:B------:R-:W-:Y:S01]  /*4420*/  FMUL.FTZ R47, R63, R194 ;  /* 0x000000c23f2f7220 */ /* 0x000fe20000410000 */
[----:B------:R-:W-:Y:S01]  /*4430*/  FFMA.FTZ R43, R195, R204, R95 ;  /* 0x000000ccc32b7223 */ /* 0x000fe2000001005f */
[----:B------:R-:W-:Y:S01]  /*4440*/  STG.E.128 desc[UR8][R116.64], R60 ;  /* 0x0000003c74007986 */ /* 0x000fe2000c101d08 */
[----:B0-----:R-:W-:-:S04]  /*4450*/  IMAD.WIDE.U32 R104, R229, 0x10, R110 ;  /* 0x00000010e5687825 */ /* 0x001fc800078e006e */
[C---:B------:R-:W-:Y:S01]  /*4460*/  FFMA.FTZ R52, R195.reuse, R131, R100 ;  /* 0x00000083c3347223 */ /* 0x040fe20000010064 */
[C---:B------:R-:W-:Y:S01]  /*4470*/  FFMA.FTZ R53, R195.reuse, R130, R101 ;  /* 0x00000082c3357223 */ /* 0x040fe20000010065 */
[----:B------:R0:W-:Y:S01]  /*4480*/  STG.E.128 desc[UR8][R118.64], R44 ;  /* 0x0000002c76007986 */ /* 0x0001e2000c101d08 */
[C---:B------:R-:W-:Y:S01]  /*4490*/  FFMA.FTZ R54, R195.reuse, R133, R102 ;  /* 0x00000085c3367223 */ /* 0x040fe20000010066 */
[----:B------:R-:W-:Y:S01]  /*44a0*/  FFMA.FTZ R55, R195, R132, R103 ;  /* 0x00000084c3377223 */ /* 0x000fe20000010067 */
[----:B------:R-:W-:-:S04]  /*44b0*/  IMAD.WIDE.U32 R70, R209, 0x10, R68 ;  /* 0x00000010d1467825 */ /* 0x000fc800078e0044 */
[C---:B---3--:R-:W-:Y:S01]  /*44c0*/  FFMA.FTZ R56, R195.reuse, R202, R96 ;  /* 0x000000cac3387223 */ /* 0x048fe20000010060 */
[C---:B------:R-:W-:Y:S01]  /*44d0*/  FFMA.FTZ R57, R195.reuse, R200, R97 ;  /* 0x000000c8c3397223 */ /* 0x040fe20000010061 */
[C---:B------:R-:W-:Y:S01]  /*44e0*/  FFMA.FTZ R58, R195.reuse, R107, R98 ;  /* 0x0000006bc33a7223 */ /* 0x040fe20000010062 */
[----:B------:R-:W-:Y:S01]  /*44f0*/  FFMA.FTZ R59, R195, R196, R99 ;  /* 0x000000c4c33b7223 */ /* 0x000fe20000010063 */
        /* <DEDUP_REMOVED lines=22> */
[----:B------:R0:W-:Y:S02]  /*4660*/  STG.E.128 desc[UR8][R110.64], R48 ;  /* 0x000000306e007986 */ /* 0x0001e4000c101d08 */
.L_x_12852:
[----:B0--34-:R-:W0:Y:S01]  /*4670*/  LDC.64 R40, c[0x0][0x380] ;  /* 0x0000e000ff287b82 */ /* 0x019e220000000a00 */
        /* <DEDUP_REMOVED lines=68> */
.L_x_12847:
        /* <DEDUP_REMOVED lines=8> */
[----:B---3--:R-:W-:-:S05]  /*4b40*/  IMAD.WIDE.U32 R4, R7, 0x10, R4 ;  /* 0x0000001007047825 */ /* 0x008fca00078e0004 */
        /* <DEDUP_REMOVED lines=16> */
.L_x_12855:
        /* <DEDUP_REMOVED lines=11> */
.L_x_15739:


//--------------------- .text._ZN10layer_norm13ln_bwd_kernelINS_13Kernel_traitsI6__halfffffjLj4096ELj1ELj1ELj4ELj16ENS_18Kernel_traits_baseILj4096ES2_ffffjLj128EEEEELb0ELb0ELb1ELb0EEEvNS_9BwdParamsE --------------------------
	.section	.text._ZN10layer_norm13ln_bwd_kernelINS_13Kernel_traitsI6__halfffffjLj4096ELj1ELj1ELj4ELj16ENS_18Kernel_traits_baseILj4096ES2_ffffjLj128EEEEELb0ELb0ELb1ELb0EEEvNS_9BwdParamsE,"ax",@progbits
	.align	128
        .global         _ZN10layer_norm13ln_bwd_kernelINS_13Kernel_traitsI6__halfffffjLj4096ELj1ELj1ELj4ELj16ENS_18Kernel_traits_baseILj4096ES2_ffffjLj128EEEEELb0ELb0ELb1ELb0EEEvNS_9BwdParamsE
        .type           _ZN10layer_norm13ln_bwd_kernelINS_13Kernel_traitsI6__halfffffjLj4096ELj1ELj1ELj4ELj16ENS_18Kernel_traits_baseILj4096ES2_ffffjLj128EEEEELb0ELb0ELb1ELb0EEEvNS_9BwdParamsE,@function
        .size           _ZN10layer_norm13ln_bwd_kernelINS_13Kernel_traitsI6__halfffffjLj4096ELj1ELj1ELj4ELj16ENS_18Kernel_traits_baseILj4096ES2_ffffjLj128EEEEELb0ELb0ELb1ELb0EEEvNS_9BwdParamsE,(.L_x_15740 - _ZN10layer_norm13ln_bwd_kernelINS_13Kernel_traitsI6__halfffffjLj4096ELj1ELj1ELj4ELj16ENS_18Kernel_traits_baseILj4096ES2_ffffjLj128EEEEELb0ELb0ELb1ELb0EEEvNS_9BwdParamsE)
        .other          _ZN10layer_norm13ln_bwd_kernelINS_13Kernel_traitsI6__halfffffjLj4096ELj1ELj1ELj4ELj16ENS_18Kernel_traits_baseILj4096ES2_ffffjLj128EEEEELb0ELb0ELb1ELb0EEEvNS_9BwdParamsE,@"STO_CUDA_ENTRY STV_DEFAULT"
_ZN10layer_norm13ln_bwd_kernelINS_13Kernel_traitsI6__halfffffjLj4096ELj1ELj1ELj4ELj16ENS_18Kernel_traits_baseILj4096ES2_ffffjLj128EEEEELb0ELb0ELb1ELb0EEEvNS_9BwdParamsE:
.text._ZN10layer_norm13ln_bwd_kernelINS_13Kernel_traitsI6__halfffffjLj4096ELj1ELj1ELj4ELj16ENS_18Kernel_traits_baseILj4096ES2_ffffjLj128EEEEELb0ELb0ELb1ELb0EEEvNS_9BwdParamsE:
        /* <DEDUP_REMOVED lines=14> */
[----:B------:R-:W-:-:S02]  /*00e0*/  ISETP.GE.U32.AND P3, PT, R4, 0x200, PT ;  /* 0x000002000400780c */ /* 0x000fc40003f66070 */
[C---:B------:R-:W-:Y:S02]  /*00f0*/  ISETP.GE.U32.AND P2, PT, R4.reuse, 0x280, PT ;  /* 0x000002800400780c */ /* 0x040fe40003f46070 */
[C---:B------:R-:W-:Y:S02]  /*0100*/  ISETP.GE.U32.AND P1, PT, R4.reuse, 0x300, PT ;  /* 0x000003000400780c */ /* 0x040fe40003f26070 */
[----:B------:R-:W-:Y:S01]  /*0110*/  ISETP.GE.U32.AND P0, PT, R4, 0x380, PT ;  /* 0x000003800400780c */ /* 0x000fe20003f06070 */
[----:B------:R-:W0:Y:S01]  /*0120*/  @P4 LDC.64 R6, c[0x0][0x3d0] ;  /* 0x0000f400ff064b82 */ /* 0x000e220000000a00 */
[----:B------:R-:W-:Y:S02]  /*0130*/  P2R R144, PR, RZ, 0x10 ;  /* 0x00000010ff907803 */ /* 0x000fe40000000000 */
[----:B------:R-:W-:Y:S02]  /*0140*/  P2R R182, PR, RZ, 0x40 ;  /* 0x00000040ffb67803 */ /* 0x000fe40000000000 */
[----:B------:R-:W-:-:S02]  /*0150*/  P2R R5, PR, RZ, 0x40 ;  /* 0x00000040ff057803 */ /* 0x000fc40000000000 */
[----:B------:R-:W-:Y:S01]  /*0160*/  P2R R188, PR, RZ, 0x4 ;  /* 0x00000004ffbc7803 */ /* 0x000fe20000000000 */
[----:B------:R-:W1:Y:S01]  /*0170*/  @P6 LDC.64 R22, c[0x0][0x3d0] ;  /* 0x0000f400ff166b82 */ /* 0x000e620000000a00 */
[----:B------:R-:W-:Y:S02]  /*0180*/  P2R R183, PR, RZ, 0x20 ;  /* 0x00000020ffb77803 */ /* 0x000fe40000000000 */
[----:B------:R-:W-:Y:S02]  /*0190*/  CS2R R108, SRZ ;  /* 0x00000000006c7805 */ /* 0x000fe4000001ff00 */
[----:B------:R-:W-:-:S03]  /*01a0*/  P2R R187, PR, RZ, 0x8 ;  /* 0x00000008ffbb7803 */ /* 0x000fc60000000000 */
[----:B------:R-:W4:Y:S01]  /*01b0*/  @P5 LDC.64 R28, c[0x0][0x3d0] ;  /* 0x0000f400ff1c5b82 */ /* 0x000f220000000a00 */
[C---:B0-----:R-:W-:Y:S01]  /*01c0*/  @P4 IMAD.WIDE.U32 R6, R3.reuse, 0x8, R6 ;  /* 0x0000000803064825 */ /* 0x041fe200078e0006 */
[----:B------:R-:W-:-:S06]  /*01d0*/  @P4 LOP3.LUT R3, R3, 0x80, RZ, 0xfc, !PT ;  /* 0x0000008003034812 */ /* 0x000fcc00078efcff */
[----:B------:R-:W0:Y:S01]  /*01e0*/  @P3 LDC.64 R30, c[0x0][0x3d0] ;  /* 0x0000f400ff1e3b82 */ /* 0x000e220000000a00 */
[----:B------:R-:W-:Y:S01]  /*01f0*/  ISETP.GE.U32.AND P4, PT, R4, 0x400, PT ;  /* 0x000004000400780c */ /* 0x000fe20003f86070 */
[C---:B-1----:R-:W-:Y:S01]  /*0200*/  @P6 IMAD.WIDE.U32 R26, R3.reuse, 0x8, R22 ;  /* 0x00000008031a6825 */ /* 0x042fe200078e0016 */
[----:B------:R-:W-:-:S05]  /*0210*/  @P6 IADD3 R3, PT, PT, R3, 0x80, RZ ;  /* 0x0000008003036810 */ /* 0x000fca0007ffe0ff */
[----:B------:R-:W1:Y:S01]  /*0220*/  @P2 LDC.64 R22, c[0x0][0x3d0] ;  /* 0x0000f400ff162b82 */ /* 0x000e620000000a00 */
[----:B------:R-:W-:Y:S01]  /*0230*/  ISETP.NE.AND P6, PT, R144, RZ, PT ;  /* 0x000000ff9000720c */ /* 0x000fe20003fc5270 */
[C---:B----4-:R-:W-:Y:S01]  /*0240*/  @P5 IMAD.WIDE.U32 R28, R3.reuse, 0x8, R28 ;  /* 0x00000008031c5825 */ /* 0x050fe200078e001c */
[----:B------:R-:W-:-:S05]  /*0250*/  @P5 IADD3 R3, PT, PT, R3, 0x80, RZ ;  /* 0x0000008003035810 */ /* 0x000fca0007ffe0ff */
[----:B------:R-:W4:Y:S01]  /*0260*/  @P1 LDC.64 R34, c[0x0][0x3d0] ;  /* 0x0000f400ff221b82 */ /* 0x000f220000000a00 */
[----:B--2---:R2:W5:Y:S05]  /*0270*/  @P5 LDG.E.64 R12, desc[UR10][R28.64] ;  /* 0x0000000a1c0c5981 */ /* 0x00456a000c1e1b00 */
[----:B------:R2:W5:Y:S02]  /*0280*/  @P6 LDG.E.64 R8, desc[UR10][R6.64] ;  /* 0x0000000a06086981 */ /* 0x000564000c1e1b00 */
[----:B------:R-:W3:Y:S01]  /*0290*/  @P0 LDC.64 R36, c[0x0][0x3d0] ;  /* 0x0000f400ff240b82 */ /* 0x000ee20000000a00 */
[C---:B0-----:R-:W-:Y:S01]  /*02a0*/  @P3 IMAD.WIDE.U32 R30, R3.reuse, 0x8, R30 ;  /* 0x00000008031e3825 */ /* 0x041fe200078e001e */
[----:B------:R-:W-:-:S06]  /*02b0*/  @P3 IADD3 R3, PT, PT, R3, 0x80, RZ ;  /* 0x0000008003033810 */ /* 0x000fcc0007ffe0ff */
[----:B------:R-:W0:Y:S01]  /*02c0*/  @P4 LDC.64 R38, c[0x0][0x3d0] ;  /* 0x0000f400ff264b82 */ /* 0x000e220000000a00 */
[C---:B-1----:R-:W-:Y:S01]  /*02d0*/  @P2 IMAD.WIDE.U32 R32, R3.reuse, 0x8, R22 ;  /* 0x0000000803202825 */ /* 0x042fe200078e0016 */
[----:B------:R-:W-:Y:S01]  /*02e0*/  @P2 IADD3 R3, PT, PT, R3, 0x80, RZ ;  /* 0x0000008003032810 */ /* 0x000fe20007ffe0ff */
[----:B------:R2:W5:Y:S01]  /*02f0*/  @P3 LDG.E.64 R14, desc[UR10][R30.64] ;  /* 0x0000000a1e0e3981 */ /* 0x000562000c1e1b00 */
[----:B------:R-:W-:-:S03]  /*0300*/  ISETP.NE.AND P6, PT, R5, RZ, PT ;  /* 0x000000ff0500720c */ /* 0x000fc60003fc5270 */
[----:B------:R2:W5:Y:S01]  /*0310*/  @P2 LDG.E.64 R16, desc[UR10][R32.64] ;  /* 0x0000000a20102981 */ /* 0x000562000c1e1b00 */
[C---:B----4-:R-:W-:Y:S01]  /*0320*/  @P1 IMAD.WIDE.U32 R34, R3.reuse, 0x8, R34 ;  /* 0x0000000803221825 */ /* 0x050fe200078e0022 */
[----:B------:R-:W-:-:S04]  /*0330*/  @P1 IADD3 R3, PT, PT, R3, 0x80, RZ ;  /* 0x0000008003031810 */ /* 0x000fc80007ffe0ff */
[----:B------:R2:W5:Y:S01]  /*0340*/  @P1 LDG.E.64 R18, desc[UR10][R34.64] ;  /* 0x0000000a22121981 */ /* 0x000562000c1e1b00 */
[C---:B---3--:R-:W-:Y:S01]  /*0350*/  @P0 IMAD.WIDE.U32 R36, R3.reuse, 0x8, R36 ;  /* 0x0000000803240825 */ /* 0x048fe200078e0024 */
[----:B------:R-:W-:Y:S02]  /*0360*/  @P0 IADD3 R3, PT, PT, R3, 0x80, RZ ;  /* 0x0000008003030810 */ /* 0x000fe40007ffe0ff */
[----:B------:R2:W5:Y:S04]  /*0370*/  @P6 LDG.E.64 R10, desc[UR10][R26.64] ;  /* 0x0000000a1a0a6981 */ /* 0x000568000c1e1b00 */
[----:B------:R2:W5:Y:S01]  /*0380*/  @P0 LDG.E.64 R20, desc[UR10][R36.64] ;  /* 0x0000000a24140981 */ /* 0x000562000c1e1b00 */
[----:B0-----:R-:W-:-:S05]  /*0390*/  @P4 IMAD.WIDE.U32 R22, R3, 0x8, R38 ;  /* 0x0000000803164825 */ /* 0x001fca00078e0026 */
[----:B------:R2:W5:Y:S01]  /*03a0*/  @P4 LDG.E.64 R24, desc[UR10][R22.64] ;  /* 0x0000000a16184981 */ /* 0x000562000c1e1b00 */
        /* <DEDUP_REMOVED lines=34> */
[----:B--2---:R-:W-:Y:S06]  /*05d0*/  @P2 BRA `(.L_x_12856) ;  /* 0x0000006800342947 */ /* 0x004fec0003800000 */
        /* <DEDUP_REMOVED lines=64> */
[----:B------:R-:W-:Y:S01]  /*09e0*/  PRMT R194, R194, 0x5410, R0 ;  /* 0x00005410c2c27816 */ /* 0x000fe20000000000 */
[----:B------:R-:W-:Y:S01]  /*09f0*/  UPLOP3.LUT UP1, UPT, UPT, UPT, UPT, 0x40, 0x4 ;  /* 0x000000000004789c */ /* 0x000fe20003f2e870 */
[----:B------:R-:W-:Y:S01]  /*0a00*/  PRMT R195, R195, 0x5410, R2 ;  /* 0x00005410c3c37816 */ /* 0x000fe20000000002 */
[----:B------:R-:W0:Y:S01]  /*0a10*/  LDCU UR15, c[0x0][0x40c] ;  /* 0x00008180ff0f77ac */ /* 0x000e220008000800 */
[----:B------:R-:W-:-:S02]  /*0a20*/  PRMT R196, R196, 0x5410, R3 ;  /* 0x00005410c4c47816 */ /* 0x000fc40000000003 */
[----:B------:R-:W-:Y:S01]  /*0a30*/  PRMT R197, R197, 0x5410, R6 ;  /* 0x00005410c5c57816 */ /* 0x000fe20000000006 */
[----:B------:R-:W1:Y:S01]  /*0a40*/  LDCU.U8 UR9, c[0x0][0x410] ;  /* 0x00008200ff0977ac */ /* 0x000e620008000000 */
[----:B------:R-:W-:Y:S02]  /*0a50*/  PRMT R198, R198, 0x5410, R7 ;  /* 0x00005410c6c67816 */ /* 0x000fe40000000007 */
[----:B------:R-:W-:Y:S01]  /*0a60*/  PRMT R199, R199, 0x5410, R8 ;  /* 0x00005410c7c77816 */ /* 0x000fe20000000008 */
[----:B------:R-:W2:Y:S01]  /*0a70*/  LDCU UR14, c[0x0][0x400] ;  /* 0x00008000ff0e77ac */ /* 0x000ea20008000800 */
[----:B------:R-:W-:Y:S02]  /*0a80*/  PRMT R200, R200, 0x5410, R9 ;  /* 0x00005410c8c87816 */ /* 0x000fe40000000009 */
[----:B------:R-:W-:Y:S01]  /*0a90*/  PRMT R201, R201, 0x5410, R10 ;  /* 0x00005410c9c97816 */ /* 0x000fe2000000000a */
[----:B------:R-:W3:Y:S01]  /*0aa0*/  LDCU.64 UR12, c[0x0][0x438] ;  /* 0x00008700ff0c77ac */ /* 0x000ee20008000a00 */
[----:B------:R-:W-:-:S02]  /*0ab0*/  PRMT R202, R202, 0x5410, R11 ;  /* 0x00005410caca7816 */ /* 0x000fc4000000000b */
[----:B------:R-:W-:Y:S01]  /*0ac0*/  PRMT R203, R203, 0x5410, R12 ;  /* 0x00005410cbcb7816 */ /* 0x000fe2000000000c */
[----:B------:R-:W4:Y:S01]  /*0ad0*/  LDCU.64 UR6, c[0x0][0x478] ;  /* 0x00008f00ff0677ac */ /* 0x000f220008000a00 */
[----:B------:R-:W-:Y:S02]  /*0ae0*/  PRMT R204, R204, 0x5410, R13 ;  /* 0x00005410cccc7816 */ /* 0x000fe4000000000d */
[----:B------:R-:W-:Y:S02]  /*0af0*/  PRMT R205, R205, 0x5410, R14 ;  /* 0x00005410cdcd7816 */ /* 0x000fe4000000000e */
[----:B------:R-:W-:Y:S02]  /*0b00*/  PRMT R206, R206, 0x5410, R15 ;  /* 0x00005410cece7816 */ /* 0x000fe4000000000f */
[----:B------:R-:W-:Y:S02]  /*0b10*/  PRMT R207, R207, 0x5410, R16 ;  /* 0x00005410cfcf7816 */ /* 0x000fe40000000010 */
[----:B------:R-:W-:-:S02]  /*0b20*/  PRMT R208, R208, 0x5410, R17 ;  /* 0x00005410d0d07816 */ /* 0x000fc40000000011 */
[----:B012---:R-:W-:-:S07]  /*0b30*/  PRMT R209, R209, 0x5410, R18 ;  /* 0x00005410d1d17816 */ /* 0x007fce0000000012 */
.L_x_12924:
[----:B0-----:R-:W0:Y:S08]  /*0b40*/  LDC.64 R6, c[0x0][0x3f8] ;  /* 0x0000fe00ff067b82 */ /* 0x001e300000000a00 */
[----:B------:R-:W1:Y:S08]  /*0b50*/  LDC.64 R8, c[0x0][0x3f0] ;  /* 0x0000fc00ff087b82 */ /* 0x000e700000000a00 */
[----:B--234-:R-:W2:Y:S01]  /*0b60*/  LDC.64 R140, c[0x0][0x3c8] ;  /* 0x0000f200ff8c7b82 */ /* 0x01cea20000000a00 */
[----:B0-----:R-:W-:-:S05]  /*0b70*/  IMAD.WIDE R142, R5, 0x4, R6 ;  /* 0x00000004058e7825 */ /* 0x001fca00078e0206 */
[----:B------:R-:W3:Y:S01]  /*0b80*/  LDG.E R6, desc[UR10][R142.64] ;  /* 0x0000000a8e067981 */ /* 0x000ee2000c1e1900 */
[----:B-1----:R-:W-:-:S06]  /*0b90*/  IMAD.WIDE R8, R5, 0x4, R8 ;  /* 0x0000000405087825 */ /* 0x002fcc00078e0208 */
        /* <DEDUP_REMOVED lines=21> */
[----:B------:R-:W-:-:S02]  /*0cf0*/  LEA.HI R9, R142, R9, RZ, 0x2 ;  /* 0x000000098e097211 */ /* 0x000fc400078f10ff */
[----:B------:R-:W-:Y:S02]  /*0d00*/  SHF.R.S32.HI R142, RZ, 0x1f, R143 ;  /* 0x0000001fff8e7819 */ /* 0x000fe4000001148f */
[----:B------:R-:W-:Y:S02]  /*0d10*/  ISETP.GE.U32.AND P3, PT, R4, 0x180, PT ;  /* 0x000001800400780c */ /* 0x000fe40003f66070 */
[----:B------:R-:W-:Y:S02]  /*0d20*/  LEA.HI R143, R142, R143, RZ, 0x2 ;  /* 0x0000008f8e8f7211 */ /* 0x000fe400078f10ff */
[C---:B------:R-:W-:Y:S02]  /*0d30*/  ISETP.GE.U32.AND P4, PT, R4.reuse, 0x200, PT ;  /* 0x000002000400780c */ /* 0x040fe40003f86070 */
[----:B------:R-:W-:Y:S02]  /*0d40*/  ISETP.GE.U32.AND P5, PT, R4, 0x280, PT ;  /* 0x000002800400780c */ /* 0x000fe40003fa6070 */
[----:B------:R-:W-:-:S02]  /*0d50*/  MOV R187, RZ ;  /* 0x000000ff00bb7202 */ /* 0x000fc40000000f00 */
[----:B------:R-:W-:Y:S02]  /*0d60*/  MOV R190, RZ ;  /* 0x000000ff00be7202 */ /* 0x000fe40000000f00 */
[-C--:B0-----:R-:W-:Y:S02]  /*0d70*/  LEA.HI.SX32 R9, R9, R0.reuse, 0x1e ;  /* 0x0000000009097211 */ /* 0x081fe400078ff2ff */
[----:B------:R-:W-:Y:S02]  /*0d80*/  LEA.HI.SX32 R191, R143, R0, 0x1e ;  /* 0x000000008fbf7211 */ /* 0x000fe400078ff2ff */
[----:B------:R-:W-:Y:S02]  /*0d90*/  MOV R183, R9 ;  /* 0x0000000900b77202 */ /* 0x000fe40000000f00 */
[----:B--2---:R-:W-:Y:S02]  /*0da0*/  FSEL R182, R140, RZ, !P6 ;  /* 0x000000ff8cb67208 */ /* 0x004fe40007000000 */
[----:B------:R-:W-:Y:S01]  /*0db0*/  ISETP.GE.U32.AND P6, PT, R4, 0x300, PT ;  /* 0x000003000400780c */ /* 0x000fe20003fc6070 */
[----:B------:R-:W-:-:S12]  /*0dc0*/  @!P0 BRA `(.L_x_12860) ;  /* 0x0000000000b48947 */ /* 0x000fd80003800000 */
        /* <DEDUP_REMOVED lines=12> */
[----:B------:R-:W-:Y:S02]  /*0e90*/  IADD3 R191, PT, PT, R191, 0x80, RZ ;  /* 0x00000080bfbf7810 */ /* 0x000fe40007ffe0ff */
[----:B------:R-:W-:Y:S01]  /*0ea0*/  IADD3 R183, PT, PT, R183, 0x80, RZ ;  /* 0x00000080b7b77810 */ /* 0x000fe20007ffe0ff */
[C---:B---3--:R-:W-:Y:S01]  /*0eb0*/  FADD.FTZ R152, -R182.reuse, R144 ;  /* 0x00000090b6987221 */ /* 0x048fe20000010100 */
[C---:B------:R-:W-:Y:S01]  /*0ec0*/  FADD.FTZ R154, -R182.reuse, R145 ;  /* 0x00000091b69a7221 */ /* 0x040fe20000010100 */
[----:B------:R-:W-:Y:S02]  /*0ed0*/  HADD2.F32 R144, -RZ, R194.H1_H1 ;  /* 0x300000c2ff907230 */ /* 0x000fe40000004100 */
[----:B------:R-:W-:Y:S01]  /*0ee0*/  FADD.FTZ R146, -R182, R146 ;  /* 0x00000092b6927221 */ /* 0x000fe20000010100 */
[C---:B-----5:R-:W-:Y:S01]  /*0ef0*/  FMUL.FTZ R3, R7.reuse, R152 ;  /* 0x0000009807037220 */ /* 0x060fe20000410000 */
[----:B------:R-:W-:Y:S01]  /*0f00*/  FMUL.FTZ R154, R7, R154 ;  /* 0x0000009a079a7220 */ /* 0x000fe20000410000 */
[----:B------:R-:W-:-:S02]  /*0f10*/  HADD2.F32 R145, -RZ, R195.H0_H0 ;  /* 0x200000c3ff917230 */ /* 0x000fc40000004100 */
[----:B------:R-:W-:Y:S01]  /*0f20*/  FMUL.FTZ R151, R7, R146 ;  /* 0x0000009207977220 */ /* 0x000fe20000410000 */
[----:B----4-:R-:W-:Y:S01]  /*0f30*/  FMUL.FTZ R152, R140, R149 ;  /* 0x000000958c987220 */ /* 0x010fe20000410000 */
[----:B------:R-:W-:Y:S01]  /*0f40*/  FADD.FTZ R76, R76, R140 ;  /* 0x0000008c4c4c7221 */ /* 0x000fe20000010000 */
[----:B------:R-:W-:Y:S01]  /*0f50*/  FFMA.FTZ R108, R140, R3, R108 ;  /* 0x000000038c6c7223 */ /* 0x000fe2000001006c */
[----:B------:R-:W-:Y:S01]  /*0f60*/  FMUL.FTZ R149, R141, R144 ;  /* 0x000000908d957220 */ /* 0x000fe20000410000 */
[----:B------:R-:W-:Y:S01]  /*0f70*/  FADD.FTZ R77, R77, R141 ;  /* 0x0000008d4d4d7221 */ /* 0x000fe20000010000 */
[----:B------:R-:W-:Y:S01]  /*0f80*/  FFMA.FTZ R109, R141, R154, R109 ;  /* 0x0000009a8d6d7223 */ /* 0x000fe2000001006d */
[----:B------:R-:W-:Y:S01]  /*0f90*/  FADD.FTZ R140, RZ, R152 ;  /* 0x00000098ff8c7221 */ /* 0x000fe20000010000 */
[----:B------:R-:W-:Y:S01]  /*0fa0*/  FFMA.FTZ R141, R3, R152, RZ ;  /* 0x00000098038d7223 */ /* 0x000fe200000100ff */
[----:B------:R-:W-:Y:S01]  /*0fb0*/  FMUL.FTZ R156, R142, R145 ;  /* 0x000000918e9c7220 */ /* 0x000fe20000410000 */
[----:B------:R-:W-:-:S02]  /*0fc0*/  HADD2.F32 R144, -RZ, R195.H1_H1 ;  /* 0x300000c3ff907230 */ /* 0x000fc40000004100 */
        /* <DEDUP_REMOVED lines=12> */
[----:B0-----:R-:W-:-:S07]  /*1090*/  FFMA.FTZ R190, R170, R169, R141 ;  /* 0x000000a9aabe7223 */ /* 0x001fce000001008d */
.L_x_12860:
[----:B----4-:R-:W-:Y:S05]  /*10a0*/  BSYNC.RECONVERGENT B1 ;  /* 0x0000000000017941 */ /* 0x010fea0003800200 */
.L_x_12859:
[----:B------:R-:W-:Y:S01]  /*10b0*/  BSSY.RECONVERGENT B1, `(.L_x_12861) ;  /* 0x0000030000017945 */ /* 0x000fe20003800200 */
[----:B------:R-:W-:-:S03]  /*10c0*/  ISETP.GE.U32.AND P0, PT, R4, 0x380, PT ;  /* 0x000003800400780c */ /* 0x000fc60003f06070 */
[----:B------:R-:W-:Y:S10]  /*10d0*/  @!P1 BRA `(.L_x_12862) ;  /* 0x0000000000b49947 */ /* 0x000ff40003800000 */
        /* <DEDUP_REMOVED lines=45> */
.L_x_12862:
[----:B------:R-:W-:Y:S05]  /*13b0*/  BSYNC.RECONVERGENT B1 ;  /* 0x0000000000017941 */ /* 0x000fea0003800200 */
.L_x_12861:
        /* <DEDUP_REMOVED lines=48> */
.L_x_12864:
[----:B------:R-:W-:Y:S05]  /*16c0*/  BSYNC.RECONVERGENT B1 ;  /* 0x0000000000017941 */ /* 0x000fea0003800200 */
.L_x_12863:
        /* <DEDUP_REMOVED lines=47> */
.L_x_12866:
[----:B------:R-:W-:Y:S05]  /*19c0*/  BSYNC.RECONVERGENT B1 ;  /* 0x0000000000017941 */ /* 0x000fea0003800200 */
.L_x_12865:
        /* <DEDUP_REMOVED lines=47> */
.L_x_12868:
[----:B------:R-:W-:Y:S05]  /*1cc0*/  BSYNC.RECONVERGENT B1 ;  /* 0x0000000000017941 */ /* 0x000fea0003800200 */
.L_x_12867:
        /* <DEDUP_REMOVED lines=8> */
[----:B-1----:R-:W-:Y:S02]  /*1d50*/  IMAD.WIDE.U32 R140, R191, 0x10, R14 ;  /* 0x00000010bf8c7825 */ /* 0x002fe400078e000e */
[----:B------:R-:W0:Y:S04]  /*1d60*/  @P3 LDC.64 R14, c[0x0][0x438] ;  /* 0x00010e00ff0e3b82 */ /* 0x000e280000000a00 */
[----:B------:R-:W3:Y:S01]  /*1d70*/  LDG.E.128 R140, desc[UR10][R140.64] ;  /* 0x0000000a8c8c7981 */ /* 0x000ee2000c1e1d00 */
[----:B0-----:R-:W-:-:S05]  /*1d80*/  @P3 IMAD.WIDE.U32 R188, R183, 0x10, R14 ;  /* 0x00000010b7bc3825 */ /* 0x001fca00078e000e */
[----:B------:R0:W5:Y:S01]  /*1d90*/  @P3 LDG.E.128 R120, desc[UR10][R188.64] ;  /* 0x0000000abc783981 */ /* 0x000162000c1e1d00 */
[--C-:B------:R-:W-:Y:S01]  /*1da0*/  HADD2.F32 R27, -RZ, R204.reuse.H0_H0 ;  /* 0x200000ccff1b7230 */ /* 0x100fe20000004100 */
[----:B------:R-:W-:Y:S02]  /*1db0*/  IADD3 R191, PT, PT, R191, 0x80, RZ ;  /* 0x00000080bfbf7810 */ /* 0x000fe40007ffe0ff */
[----:B------:R-:W-:Y:S01]  /*1dc0*/  IADD3 R183, PT, PT, R183, 0x80, RZ ;  /* 0x00000080b7b77810 */ /* 0x000fe20007ffe0ff */
[C---:B--2---:R-:W-:Y:S01]  /*1dd0*/  FADD.FTZ R14, -R182.reuse, R144 ;  /* 0x00000090b60e7221 */ /* 0x044fe20000010100 */
[C---:B------:R-:W-:Y:S01]  /*1de0*/  FADD.FTZ R30, -R182.reuse, R145 ;  /* 0x00000091b61e7221 */ /* 0x040fe20000010100 */
[----:B------:R-:W-:Y:S02]  /*1df0*/  HADD2.F32 R144, -RZ, R204.H1_H1 ;  /* 0x300000ccff907230 */ /* 0x000fe40000004100 */
[----:B------:R-:W-:Y:S01]  /*1e00*/  FADD.FTZ R146, -R182, R146 ;  /* 0x00000092b6927221 */ /* 0x000fe20000010100 */
[C---:B-----5:R-:W-:Y:S01]  /*1e10*/  FMUL.FTZ R15, R7.reuse, R14 ;  /* 0x0000000e070f7220 */ /* 0x060fe20000410000 */
[----:B------:R-:W-:Y:S01]  /*1e20*/  FMUL.FTZ R30, R7, R30 ;  /* 0x0000001e071e7220 */ /* 0x000fe20000410000 */
[----:B------:R-:W-:-:S02]  /*1e30*/  HADD2.F32 R145, -RZ, R205.H0_H0 ;  /* 0x200000cdff917230 */ /* 0x000fc40000004100 */
        /* <DEDUP_REMOVED lines=24> */
.L_x_12870:
[----:B------:R-:W-:Y:S05]  /*1fc0*/  BSYNC.RECONVERGENT B1 ;  /* 0x0000000000017941 */ /* 0x000fea0003800200 */
.L_x_12869:
        /* <DEDUP_REMOVED lines=47> */
.L_x_12872:
[----:B------:R-:W-:Y:S05]  /*22c0*/  BSYNC.RECONVERGENT B1 ;  /* 0x0000000000017941 */ /* 0x000fea0003800200 */
.L_x_12871:
        /* <DEDUP_REMOVED lines=12> */
[--C-:B------:R-:W-:Y:S02]  /*2390*/  HADD2.F32 R165, -RZ, R208.reuse.H0_H0 ;  /* 0x200000d0ffa57230 */ /* 0x100fe40000004100 */
[----:B------:R-:W-:Y:S02]  /*23a0*/  HADD2.F32 R24, -RZ, R208.H1_H1 ;  /* 0x300000d0ff187230 */ /* 0x000fe40000004100 */
[C---:B--2---:R-:W-:Y:S01]  /*23b0*/  FADD.FTZ R10, -R182.reuse, R144 ;  /* 0x00000090b60a7221 */ /* 0x044fe20000010100 */
[C---:B------:R-:W-:Y:S01]  /*23c0*/  FADD.FTZ R26, -R182.reuse, R145 ;  /* 0x00000091b61a7221 */ /* 0x040fe20000010100 */
[C---:B------:R-:W-:Y:S01]  /*23d0*/  FADD.FTZ R146, -R182.reuse, R146 ;  /* 0x00000092b6927221 */ /* 0x040fe20000010100 */
[--C-:B------:R-:W-:Y:S02]  /*23e0*/  HADD2.F32 R144, -RZ, R209.reuse.H1_H1 ;  /* 0x300000d1ff907230 */ /* 0x100fe40000004100 */
[C---:B-----5:R-:W-:Y:S01]  /*23f0*/  FMUL.FTZ R11, R7.reuse, R10 ;  /* 0x0000000a070b7220 */ /* 0x060fe20000410000 */
[C---:B------:R-:W-:Y:S01]  /*2400*/  FMUL.FTZ R26, R7.reuse, R26 ;  /* 0x0000001a071a7220 */ /* 0x040fe20000410000 */
[----:B------:R-:W-:Y:S01]  /*2410*/  FMUL.FTZ R167, R7, R146 ;  /* 0x0000009207a77220 */ /* 0x000fe20000410000 */
[----:B------:R-:W-:Y:S01]  /*2420*/  FADD.FTZ R186, -R182, R147 ;  /* 0x00000093b6ba7221 */ /* 0x000fe20000010100 */
[----:B---3--:R-:W-:Y:S01]  /*2430*/  FMUL.FTZ R10, R140, R165 ;  /* 0x000000a58c0a7220 */ /* 0x008fe20000410000 */
        /* <DEDUP_REMOVED lines=21> */
[----:B-1----:R-:W-:Y:S06]  /*2590*/  BRA `(.L_x_12873) ;  /* 0x0000000000c47947 */ /* 0x002fec0003800000 */
.L_x_12858:
        /* <DEDUP_REMOVED lines=12> */
[C---:B------:R-:W-:Y:S02]  /*2660*/  ISETP.GE.U32.AND P3, PT, R4.reuse, 0x200, PT ;  /* 0x000002000400780c */ /* 0x040fe40003f66070 */
[----:B------:R-:W-:Y:S02]  /*2670*/  ISETP.GE.U32.AND P4, PT, R4, 0x280, PT ;  /* 0x000002800400780c */ /* 0x000fe40003f86070 */
[----:B------:R-:W-:-:S03]  /*2680*/  MOV R191, R9 ;  /* 0x0000000900bf7202 */ /* 0x000fc60000000f00 */
[----:B------:R-:W0:Y:S08]  /*2690*/  @P5 LDC.64 R140, c[0x0][0x438] ;  /* 0x00010e00ff8c5b82 */ /* 0x000e300000000a00 */
[----:B------:R-:W1:Y:S01]  /*26a0*/  @P0 LDC.64 R192, c[0x0][0x438] ;  /* 0x00010e00ffc00b82 */ /* 0x000e620000000a00 */
[----:B------:R-:W-:-:S07]  /*26b0*/  ISETP.GE.U32.AND P6, PT, R4, 0x300, PT ;  /* 0x000003000400780c */ /* 0x000fce0003fc6070 */
[----:B------:R-:W2:Y:S01]  /*26c0*/  @P1 LDC.64 R188, c[0x0][0x438] ;  /* 0x00010e00ffbc1b82 */ /* 0x000ea20000000a00 */
[C---:B0-----:R-:W-:Y:S01]  /*26d0*/  @P5 IMAD.WIDE.U32 R140, R191.reuse, 0x10, R140 ;  /* 0x00000010bf8c5825 */ /* 0x041fe200078e008c */
[----:B------:R-:W-:-:S06]  /*26e0*/  @P5 IADD3 R191, PT, PT, R191, 0x80, RZ ;  /* 0x00000080bfbf5810 */ /* 0x000fcc0007ffe0ff */
[----:B------:R-:W0:Y:S01]  /*26f0*/  @P3 LDC.64 R142, c[0x0][0x438] ;  /* 0x00010e00ff8e3b82 */ /* 0x000e220000000a00 */
[----:B------:R3:W5:Y:S01]  /*2700*/  @P5 LDG.E.128 R44, desc[UR10][R140.64] ;  /* 0x0000000a8c2c5981 */ /* 0x000762000c1e1d00 */
[----:B------:R-:W-:Y:S01]  /*2710*/  ISETP.GE.U32.AND P5, PT, R4, 0x380, PT ;  /* 0x000003800400780c */ /* 0x000fe20003fa6070 */
[----:B-1----:R-:W-:-:S05]  /*2720*/  @P0 IMAD.WIDE.U32 R192, R191, 0x10, R192 ;  /* 0x00000010bfc00825 */ /* 0x002fca00078e00c0 */
[----:B------:R-:W1:Y:S01]  /*2730*/  @P4 LDC.64 R144, c[0x0][0x438] ;  /* 0x00010e00ff904b82 */ /* 0x000e620000000a00 */
[----:B------:R-:W-:Y:S01]  /*2740*/  @P0 IADD3 R191, PT, PT, R191, 0x80, RZ ;  /* 0x00000080bfbf0810 */ /* 0x000fe20007ffe0ff */
[----:B------:R0:W5:Y:S01]  /*2750*/  @P0 LDG.E.128 R40, desc[UR10][R192.64] ;  /* 0x0000000ac0280981 */ /* 0x000162000c1e1d00 */
[----:B------:R-:W-:-:S03]  /*2760*/  ISETP.GE.U32.AND P0, PT, R4, 0x400, PT ;  /* 0x000004000400780c */ /* 0x000fc60003f06070 */
[C---:B--2---:R-:W-:Y:S01]  /*2770*/  @P1 IMAD.WIDE.U32 R188, R191.reuse, 0x10, R188 ;  /* 0x00000010bfbc1825 */ /* 0x044fe200078e00bc */
[----:B------:R-:W-:Y:S01]  /*2780*/  @P1 IADD3 R191, PT, PT, R191, 0x80, RZ ;  /* 0x00000080bfbf1810 */ /* 0x000fe20007ffe0ff */
[----:B------:R-:W2:Y:S03]  /*2790*/  @P6 LDC.64 R146, c[0x0][0x438] ;  /* 0x00010e00ff926b82 */ /* 0x000ea60000000a00 */
[----:B------:R0:W5:Y:S05]  /*27a0*/  @P1 LDG.E.128 R36, desc[UR10][R188.64] ;  /* 0x0000000abc241981 */ /* 0x00016a000c1e1d00 */
[----:B------:R-:W4:Y:S01]  /*27b0*/  @P5 LDC.64 R182, c[0x0][0x438] ;  /* 0x00010e00ffb65b82 */ /* 0x000f220000000a00 */
[C---:B0-----:R-:W-:Y:S01]  /*27c0*/  @P3 IMAD.WIDE.U32 R142, R191.reuse, 0x10, R142 ;  /* 0x00000010bf8e3825 */ /* 0x041fe200078e008e */
[----:B------:R-:W-:-:S04]  /*27d0*/  @P3 IADD3 R191, PT, PT, R191, 0x80, RZ ;  /* 0x00000080bfbf3810 */ /* 0x000fc80007ffe0ff */
[----:B------:R0:W5:Y:S02]  /*27e0*/  @P3 LDG.E.128 R112, desc[UR10][R142.64] ;  /* 0x0000000a8e703981 */ /* 0x000164000c1e1d00 */
[----:B---3--:R-:W3:Y:S01]  /*27f0*/  @P0 LDC.64 R140, c[0x0][0x438] ;  /* 0x00010e00ff8c0b82 */ /* 0x008ee20000000a00 */
[C---:B-1----:R-:W-:Y:S01]  /*2800*/  @P4 IMAD.WIDE.U32 R144, R191.reuse, 0x10, R144 ;  /* 0x00000010bf904825 */ /* 0x042fe200078e0090 */
[----:B------:R-:W-:-:S04]  /*2810*/  @P4 IADD3 R191, PT, PT, R191, 0x80, RZ ;  /* 0x00000080bfbf4810 */ /* 0x000fc80007ffe0ff */
[----:B------:R0:W5:Y:S01]  /*2820*/  @P4 LDG.E.128 R116, desc[UR10][R144.64] ;  /* 0x0000000a90744981 */ /* 0x000162000c1e1d00 */
[C---:B--2---:R-:W-:Y:S01]  /*2830*/  @P6 IMAD.WIDE.U32 R146, R191.reuse, 0x10, R146 ;  /* 0x00000010bf926825 */ /* 0x044fe200078e0092 */
[----:B------:R-:W-:-:S04]  /*2840*/  @P6 IADD3 R191, PT, PT, R191, 0x80, RZ ;  /* 0x00000080bfbf6810 */ /* 0x000fc80007ffe0ff */
[----:B------:R0:W5:Y:S01]  /*2850*/  @P6 LDG.E.128 R120, desc[UR10][R146.64] ;  /* 0x0000000a92786981 */ /* 0x000162000c1e1d00 */
[C---:B----4-:R-:W-:Y:S01]  /*2860*/  @P5 IMAD.WIDE.U32 R182, R191.reuse, 0x10, R182 ;  /* 0x00000010bfb65825 */ /* 0x050fe200078e00b6 */
[----:B------:R-:W-:-:S04]  /*2870*/  @P5 IADD3 R191, PT, PT, R191, 0x80, RZ ;  /* 0x00000080bfbf5810 */ /* 0x000fc80007ffe0ff */
[----:B------:R0:W5:Y:S01]  /*2880*/  @P5 LDG.E.128 R124, desc[UR10][R182.64] ;  /* 0x0000000ab67c5981 */ /* 0x000162000c1e1d00 */
[----:B---3--:R-:W-:-:S05]  /*2890*/  @P0 IMAD.WIDE.U32 R140, R191, 0x10, R140 ;  /* 0x00000010bf8c0825 */ /* 0x008fca00078e008c */
[----:B------:R0:W5:Y:S02]  /*28a0*/  @P0 LDG.E.128 R128, desc[UR10][R140.64] ;  /* 0x0000000a8c800981 */ /* 0x000164000c1e1d00 */
.L_x_12873:
[----:B----4-:R-:W-:Y:S05]  /*28b0*/  BSYNC.RECONVERGENT B0 ;  /* 0x0000000000007941 */ /* 0x010fea0003800200 */
.L_x_12857:
        /* <DEDUP_REMOVED lines=31> */
.L_x_12875:
[----:B------:R-:W-:Y:S05]  /*2ab0*/  BSYNC.RECONVERGENT B0 ;  /* 0x0000000000007941 */ /* 0x000fea0003800200 */
.L_x_12874:
        /* <DEDUP_REMOVED lines=26> */
[----:B------:R-:W-:Y:S01]  /*2c60*/  FADD.FTZ R147, R147, R140 ;  /* 0x0000008c93937221 */ /* 0x000fe20000010000 */
[----:B------:R-:W-:-:S02]  /*2c70*/  P2R R144, PR, RZ, 0x2 ;  /* 0x00000002ff907803 */ /* 0x000fc40000000000 */
        /* <DEDUP_REMOVED lines=13> */
[-CC-:B------:R-:W-:Y:S01]  /*2d50*/  FFMA.FTZ R141, R3, R147.reuse, R146.reuse ;  /* 0x00000093038d7223 */ /* 0x180fe20000010092 */
[-CC-:B------:R-:W-:Y:S01]  /*2d60*/  FFMA.FTZ R142, R154, R147.reuse, R146.reuse ;  /* 0x000000939a8e7223 */ /* 0x180fe20000010092 */
[----:B------:R-:W-:Y:S01]  /*2d70*/  FFMA.FTZ R143, R151, R147, R146 ;  /* 0x00000093978f7223 */ /* 0x000fe20000010092 */
[----:B------:R-:W-:Y:S01]  /*2d80*/  ISETP.GT.AND P1, PT, R6, RZ, PT ;  /* 0x000000ff0600720c */ /* 0x000fe20003f24270 */
[----:B------:R-:W-:Y:S01]  /*2d90*/  FADD.FTZ R140, R152, -R141 ;  /* 0x8000008d988c7221 */ /* 0x000fe20000010000 */
[----:B------:R-:W-:Y:S01]  /*2da0*/  FADD.FTZ R142, R149, -R142 ;  /* 0x8000008e958e7221 */ /* 0x000fe20000010000 */
[----:B------:R-:W-:Y:S01]  /*2db0*/  FADD.FTZ R182, R156, -R143 ;  /* 0x8000008f9cb67221 */ /* 0x000fe20000010000 */
[----:B------:R-:W-:Y:S01]  /*2dc0*/  ISETP.GT.AND P0, PT, R8, RZ, PT ;  /* 0x000000ff0800720c */ /* 0x000fe20003f04270 */
[C---:B------:R-:W-:Y:S01]  /*2dd0*/  FMUL.FTZ R140, R7.reuse, R140 ;  /* 0x0000008c078c7220 */ /* 0x040fe20000410000 */
[C---:B------:R-:W-:Y:S01]  /*2de0*/  FMUL.FTZ R142, R7.reuse, R142 ;  /* 0x0000008e078e7220 */ /* 0x040fe20000410000 */
[----:B------:R-:W-:-:S03]  /*2df0*/  FMUL.FTZ R182, R7, R182 ;  /* 0x000000b607b67220 */ /* 0x000fc60000410000 */
[----:B------:R-:W-:Y:S02]  /*2e00*/  FSEL R140, R140, RZ, P1 ;  /* 0x000000ff8c8c7208 */ /* 0x000fe40000800000 */
[----:B------:R-:W-:Y:S02]  /*2e10*/  FSEL R142, R142, RZ, P1 ;  /* 0x000000ff8e8e7208 */ /* 0x000fe40000800000 */
[----:B------:R-:W-:Y:S01]  /*2e20*/  FSEL R182, R182, RZ, P1 ;  /* 0x000000ffb6b67208 */ /* 0x000fe20000800000 */
[----:B------:R-:W-:Y:S02]  /*2e30*/  FMUL.FTZ R141, R140, UR15 ;  /* 0x0000000f8c8d7c20 */ /* 0x000fe40008410000 */
[----:B------:R-:W-:Y:S02]  /*2e40*/  FMUL.FTZ R142, R142, UR15 ;  /* 0x0000000f8e8e7c20 */ /* 0x000fe40008410000 */
[----:B------:R-:W-:Y:S01]  /*2e50*/  FMUL.FTZ R143, R182, UR15 ;  /* 0x0000000fb68f7c20 */ /* 0x000fe20008410000 */
[----:B------:R-:W-:-:S02]  /*2e60*/  SEL R132, R141, R132, P0 ;  /* 0x000000848d847207 */ /* 0x000fc40000000000 */
[----:B------:R-:W-:Y:S02]  /*2e70*/  SEL R133, R142, R133, P0 ;  /* 0x000000858e857207 */ /* 0x000fe40000000000 */
[----:B------:R-:W-:Y:S01]  /*2e80*/  SEL R134, R143, R134, P0 ;  /* 0x000000868f867207 */ /* 0x000fe20000000000 */
[----:B------:R-:W-:Y:S06]  /*2e90*/  @!P3 BRA `(.L_x_12880) ;  /* 0x000000040070b947 */ /* 0x000fec0003800000 */
[----:B------:R-:W-:-:S04]  /*2ea0*/  FFMA.FTZ R140, R170, R147, R146 ;  /* 0x00000093aa8c7223 */ /* 0x000fc80000010092 */
[----:B------:R-:W-:-:S04]  /*2eb0*/  FADD.FTZ R140, R169, -R140 ;  /* 0x8000008ca98c7221 */ /* 0x000fc80000010000 */
[----:B------:R-:W-:-:S05]  /*2ec0*/  FMUL.FTZ R140, R7, R140 ;  /* 0x0000008c078c7220 */ /* 0x000fca0000410000 */
[----:B------:R-:W-:-:S05]  /*2ed0*/  FSEL R140, R140, RZ, P1 ;  /* 0x000000ff8c8c7208 */ /* 0x000fca0000800000 */
[----:B------:R-:W-:Y:S01]  /*2ee0*/  FMUL.FTZ R135, R140, UR15 ;  /* 0x0000000f8c877c20 */ /* 0x000fe20008410000 */
[----:B------:R-:W-:Y:S06]  /*2ef0*/  BRA `(.L_x_12880) ;  /* 0x0000000400587947 */ /* 0x000fec0003800000 */
.L_x_12879:
[-CC-:B------:R-:W-:Y:S01]  /*2f00*/  FFMA.FTZ R137, R3, R147.reuse, R146.reuse ;  /* 0x0000009303897223 */ /* 0x180fe20000010092 */
[-CC-:B------:R-:W-:Y:S01]  /*2f10*/  FFMA.FTZ R138, R154, R147.reuse, R146.reuse ;  /* 0x000000939a8a7223 */ /* 0x180fe20000010092 */
[-C--:B------:R-:W-:Y:S01]  /*2f20*/  FFMA.FTZ R139, R151, R147.reuse, R146 ;  /* 0x00000093978b7223 */ /* 0x080fe20000010092 */
[----:B------:R-:W-:Y:S01]  /*2f30*/  ISETP.GT.AND P1, PT, R6, RZ, PT ;  /* 0x000000ff0600720c */ /* 0x000fe20003f24270 */
[----:B------:R-:W-:Y:S01]  /*2f40*/  FADD.FTZ R136, R152, -R137 ;  /* 0x8000008998887221 */ /* 0x000fe20000010000 */
[----:B------:R-:W-:Y:S01]  /*2f50*/  FADD.FTZ R138, R149, -R138 ;  /* 0x8000008a958a7221 */ /* 0x000fe20000010000 */
[----:B------:R-:W-:Y:S01]  /*2f60*/  FADD.FTZ R140, R156, -R139 ;  /* 0x8000008b9c8c7221 */ /* 0x000fe20000010000 */
[----:B------:R-:W-:Y:S01]  /*2f70*/  FFMA.FTZ R142, R170, R147, R146 ;  /* 0x00000093aa8e7223 */ /* 0x000fe20000010092 */
[C---:B------:R-:W-:Y:S01]  /*2f80*/  FMUL.FTZ R136, R7.reuse, R136 ;  /* 0x0000008807887220 */ /* 0x040fe20000410000 */
[C---:B------:R-:W-:Y:S01]  /*2f90*/  FMUL.FTZ R138, R7.reuse, R138 ;  /* 0x0000008a078a7220 */ /* 0x040fe20000410000 */
[----:B------:R-:W-:Y:S01]  /*2fa0*/  FMUL.FTZ R141, R7, R140 ;  /* 0x0000008c078d7220 */ /* 0x000fe20000410000 */
[----:B------:R-:W-:Y:S01]  /*2fb0*/  FADD.FTZ R142, R169, -R142 ;  /* 0x8000008ea98e7221 */ /* 0x000fe20000010000 */
[----:B------:R-:W-:-:S02]  /*2fc0*/  ISETP.GT.AND P0, PT, R8, RZ, PT ;  /* 0x000000ff0800720c */ /* 0x000fc40003f04270 */
[----:B------:R-:W-:Y:S01]  /*2fd0*/  FSEL R136, R136, RZ, P1 ;  /* 0x000000ff88887208 */ /* 0x000fe20000800000 */
[----:B------:R-:W-:Y:S01]  /*2fe0*/  FMUL.FTZ R142, R7, R142 ;  /* 0x0000008e078e7220 */ /* 0x000fe20000410000 */
[----:B------:R-:W-:Y:S02]  /*2ff0*/  FSEL R140, R138, RZ, P1 ;  /* 0x000000ff8a8c7208 */ /* 0x000fe40000800000 */
[----:B------:R-:W-:Y:S01]  /*3000*/  FSEL R141, R141, RZ, P1 ;  /* 0x000000ff8d8d7208 */ /* 0x000fe20000800000 */
[----:B------:R-:W-:Y:S02]  /*3010*/  FMUL.FTZ R137, R136, UR15 ;  /* 0x0000000f88897c20 */ /* 0x000fe40008410000 */
[----:B------:R-:W-:Y:S02]  /*3020*/  FMUL.FTZ R138, R140, UR15 ;  /* 0x0000000f8c8a7c20 */ /* 0x000fe40008410000 */
[----:B------:R-:W-:Y:S01]  /*3030*/  FMUL.FTZ R139, R141, UR15 ;  /* 0x0000000f8d8b7c20 */ /* 0x000fe20008410000 */
[----:B------:R-:W-:-:S02]  /*3040*/  SEL R132, R137, R132, P0 ;  /* 0x0000008489847207 */ /* 0x000fc40000000000 */
[----:B------:R-:W-:Y:S02]  /*3050*/  SEL R133, R138, R133, P0 ;  /* 0x000000858a857207 */ /* 0x000fe40000000000 */
[----:B------:R-:W-:Y:S02]  /*3060*/  SEL R134, R139, R134, P0 ;  /* 0x000000868b867207 */ /* 0x000fe40000000000 */
[----:B------:R-:W-:Y:S02]  /*3070*/  FSEL R139, R142, RZ, P1 ;  /* 0x000000ff8e8b7208 */ /* 0x000fe40000800000 */
[----:B------:R-:W-:Y:S02]  /*3080*/  MOV R137, R140 ;  /* 0x0000008c00897202 */ /* 0x000fe40000000f00 */
[----:B------:R-:W-:Y:S01]  /*3090*/  MOV R138, R141 ;  /* 0x0000008d008a7202 */ /* 0x000fe20000000f00 */
[----:B------:R-:W-:Y:S06]  /*30a0*/  @!P3 BRA `(.L_x_12880) ;  /* 0x0000000000ecb947 */ /* 0x000fec0003800000 */
[----:B------:R-:W-:Y:S01]  /*30b0*/  MOV R138, R141 ;  /* 0x0000008d008a7202 */ /* 0x000fe20000000f00 */
[----:B------:R-:W-:Y:S01]  /*30c0*/  FMUL.FTZ R135, R139, UR15 ;  /* 0x0000000f8b877c20 */ /* 0x000fe20008410000 */
[----:B------:R-:W-:Y:S01]  /*30d0*/  MOV R137, R140 ;  /* 0x0000008c00897202 */ /* 0x000fe20000000f00 */
[----:B------:R-:W-:Y:S06]  /*30e0*/  BRA `(.L_x_12880) ;  /* 0x0000000000dc7947 */ /* 0x000fec0003800000 */
.L_x_12878:
[----:B------:R-:W-:Y:S01]  /*30f0*/  UMOV UR4, UR6 ;  /* 0x0000000600047c82 */ /* 0x000fe20008000000 */
[----:B------:R-:W-:Y:S01]  /*3100*/  UMOV UR5, UR7 ;  /* 0x0000000700057c82 */ /* 0x000fe20008000000 */
[----:B------:R-:W-:-:S04]  /*3110*/  UISETP.NE.U32.AND UP0, UPT, UR4, URZ, UPT ;  /* 0x000000ff0400728c */ /* 0x000fc8000bf05070 */
[----:B------:R-:W-:-:S09]  /*3120*/  UISETP.NE.AND.EX UP0, UPT, UR5, URZ, UPT, UP0 ;  /* 0x000000ff0500728c */ /* 0x000fd2000bf05300 */
[----:B------:R-:W-:Y:S05]  /*3130*/  BRA.U UP0, `(.L_x_12881) ;  /* 0x0000000100687547 */ /* 0x000fea000b800000 */
[-CC-:B------:R-:W-:Y:S01]  /*3140*/  @P2 FFMA.FTZ R141, R3, R147.reuse, R146.reuse ;  /* 0x00000093038d2223 */ /* 0x180fe20000010092 */
[-CC-:B------:R-:W-:Y:S01]  /*3150*/  @P2 FFMA.FTZ R182, R154, R147.reuse, R146.reuse ;  /* 0x000000939ab62223 */ /* 0x180fe20000010092 */
[----:B------:R-:W-:Y:S01]  /*3160*/  @P2 FFMA.FTZ R183, R151, R147, R146 ;  /* 0x0000009397b72223 */ /* 0x000fe20000010092 */
[----:B------:R-:W-:Y:S01]  /*3170*/  MOV R140, R44 ;  /* 0x0000002c008c7202 */ /* 0x000fe20000000f00 */
[----:B------:R-:W-:Y:S01]  /*3180*/  @P2 FADD.FTZ R141, R152, -R141 ;  /* 0x8000008d988d2221 */ /* 0x000fe20000010000 */
[----:B------:R-:W-:Y:S01]  /*3190*/  @P2 FADD.FTZ R182, R149, -R182 ;  /* 0x800000b695b62221 */ /* 0x000fe20000010000 */
[----:B------:R-:W-:Y:S01]  /*31a0*/  @P2 FADD.FTZ R183, R156, -R183 ;  /* 0x800000b79cb72221 */ /* 0x000fe20000010000 */
[----:B------:R-:W-:Y:S01]  /*31b0*/  MOV R142, R45 ;  /* 0x0000002d008e7202 */ /* 0x000fe20000000f00 */
[C---:B------:R-:W-:Y:S01]  /*31c0*/  @P2 FFMA.FTZ R140, R7.reuse, R141, R44 ;  /* 0x0000008d078c2223 */ /* 0x040fe2000001002c */
[----:B------:R-:W-:Y:S01]  /*31d0*/  MOV R143, R46 ;  /* 0x0000002e008f7202 */ /* 0x000fe20000000f00 */
[C---:B------:R-:W-:Y:S01]  /*31e0*/  @P2 FFMA.FTZ R142, R7.reuse, R182, R45 ;  /* 0x000000b6078e2223 */ /* 0x040fe2000001002d */
[----:B------:R-:W-:Y:S01]  /*31f0*/  @P2 FFMA.FTZ R143, R7, R183, R46 ;  /* 0x000000b7078f2223 */ /* 0x000fe2000001002e */
[----:B------:R-:W-:Y:S01]  /*3200*/  FMUL.FTZ R141, R140, UR15 ;  /* 0x0000000f8c8d7c20 */ /* 0x000fe20008410000 */
[----:B------:R-:W-:Y:S01]  /*3210*/  ISETP.GT.AND P0, PT, R8, RZ, PT ;  /* 0x000000ff0800720c */ /* 0x000fe20003f04270 */
[----:B------:R-:W-:Y:S01]  /*3220*/  FMUL.FTZ R140, R142, UR15 ;  /* 0x0000000f8e8c7c20 */ /* 0x000fe20008410000 */
[----:B------:R-:W-:-:S02]  /*3230*/  FMUL.FTZ R143, R143, UR15 ;  /* 0x0000000f8f8f7c20 */ /* 0x000fc40008410000 */
[----:B------:R-:W-:Y:S02]  /*3240*/  SEL R132, R141, R132, P0 ;  /* 0x000000848d847207 */ /* 0x000fe40000000000 */
[----:B------:R-:W-:Y:S02]  /*3250*/  SEL R133, R140, R133, P0 ;  /* 0x000000858c857207 */ /* 0x000fe40000000000 */
[----:B------:R-:W-:Y:S01]  /*3260*/  SEL R134, R143, R134, P0 ;  /* 0x000000868f867207 */ /* 0x000fe20000000000 */
[----:B------:R-:W-:Y:S06]  /*3270*/  @!P3 BRA `(.L_x_12880) ;  /* 0x000000000078b947 */ /* 0x000fec0003800000 */
[----:B------:R-:W-:Y:S01]  /*3280*/  @P2 FFMA.FTZ R140, R170, R147, R146 ;  /* 0x00000093aa8c2223 */ /* 0x000fe20000010092 */
[----:B------:R-:W-:-:S03]  /*3290*/  MOV R135, R47 ;  /* 0x0000002f00877202 */ /* 0x000fc60000000f00 */
[----:B------:R-:W-:-:S04]  /*32a0*/  @P2 FADD.FTZ R140, R169, -R140 ;  /* 0x8000008ca98c2221 */ /* 0x000fc80000010000 */
[----:B------:R-:W-:-:S04]  /*32b0*/  @P2 FFMA.FTZ R135, R7, R140, R47 ;  /* 0x0000008c07872223 */ /* 0x000fc8000001002f */
[----:B------:R-:W-:Y:S01]  /*32c0*/  FMUL.FTZ R135, R135, UR15 ;  /* 0x0000000f87877c20 */ /* 0x000fe20008410000 */
[----:B------:R-:W-:Y:S06]  /*32d0*/  BRA `(.L_x_12880) ;  /* 0x0000000000607947 */ /* 0x000fec0003800000 */
.L_x_12881:
        /* <DEDUP_REMOVED lines=9> */
[----:B------:R-:W-:Y:S01]  /*3370*/  @P2 FFMA.FTZ R140, R170, R147, R146 ;  /* 0x00000093aa8c2223 */ /* 0x000fe20000010092 */
[----:B------:R-:W-:Y:S01]  /*3380*/  MOV R138, R46 ;  /* 0x0000002e008a7202 */ /* 0x000fe20000000f00 */
[C---:B------:R-:W-:Y:S01]  /*3390*/  @P2 FFMA.FTZ R136, R7.reuse, R139, R44 ;  /* 0x0000008b07882223 */ /* 0x040fe2000001002c */
[----:B------:R-:W-:Y:S01]  /*33a0*/  @P2 FFMA.FTZ R138, R7, R141, R46 ;  /* 0x0000008d078a2223 */ /* 0x000fe2000001002e */
[----:B------:R-:W-:Y:S01]  /*33b0*/  @P2 FADD.FTZ R142, R169, -R140 ;  /* 0x8000008ca98e2221 */ /* 0x000fe20000010000 */
[----:B------:R-:W-:Y:S01]  /*33c0*/  MOV R139, R47 ;  /* 0x0000002f008b7202 */ /* 0x000fe20000000f00 */
[----:B------:R-:W-:Y:S01]  /*33d0*/  FMUL.FTZ R140, R137, UR15 ;  /* 0x0000000f898c7c20 */ /* 0x000fe20008410000 */
[----:B------:R-:W-:Y:S01]  /*33e0*/  FMUL.FTZ R141, R138, UR15 ;  /* 0x0000000f8a8d7c20 */ /* 0x000fe20008410000 */
[----:B------:R-:W-:Y:S01]  /*33f0*/  FMUL.FTZ R143, R136, UR15 ;  /* 0x0000000f888f7c20 */ /* 0x000fe20008410000 */
[----:B------:R-:W-:Y:S01]  /*3400*/  ISETP.GT.AND P0, PT, R8, RZ, PT ;  /* 0x000000ff0800720c */ /* 0x000fe20003f04270 */
[----:B------:R-:W-:-:S03]  /*3410*/  @P2 FFMA.FTZ R139, R7, R142, R47 ;  /* 0x0000008e078b2223 */ /* 0x000fc6000001002f */
[----:B------:R-:W-:Y:S01]  /*3420*/  SEL R134, R141, R134, P0 ;  /* 0x000000868d867207 */ /* 0x000fe20000000000 */
[----:B------:R-:W-:Y:S01]  /*3430*/  @P3 FMUL.FTZ R135, R139, UR15 ;  /* 0x0000000f8b873c20 */ /* 0x000fe20008410000 */
[----:B------:R-:W-:Y:S02]  /*3440*/  SEL R133, R140, R133, P0 ;  /* 0x000000858c857207 */ /* 0x000fe40000000000 */
[----:B------:R-:W-:-:S07]  /*3450*/  SEL R132, R143, R132, P0 ;  /* 0x000000848f847207 */ /* 0x000fce0000000000 */
.L_x_12880:
        /* <DEDUP_REMOVED lines=10> */
.L_x_12877:
[----:B------:R-:W-:Y:S05]  /*3500*/  BSYNC.RECONVERGENT B0 ;  /* 0x0000000000007941 */ /* 0x000fea0003800200 */
.L_x_12876:
[----:B------:R-:W-:Y:S01]  /*3510*/  ISETP.GE.U32.AND P0, PT, R4, 0x100, PT ;  /* 0x000001000400780c */ /* 0x000fe20003f06070 */
[----:B------:R-:W-:Y:S03]  /*3520*/  BSSY.RECONVERGENT B0, `(.L_x_12882) ;  /* 0x0000082000007945 */ /* 0x000fe60003800200 */
[----:B------:R-:W-:-:S09]  /*3530*/  P2R R182, PR, RZ, 0x1 ;  /* 0x00000001ffb67803 */ /* 0x000fd20000000000 */
        /* <DEDUP_REMOVED lines=20> */
[----:B------:R-:W-:Y:S01]  /*3680*/  @P2 FFMA.FTZ R140, R172, R147, R146 ;  /* 0x00000093ac8c2223 */ /* 0x000fe20000010092 */
[----:B------:R-:W-:Y:S01]  /*3690*/  FMUL.FTZ R143, R136, UR15 ;  /* 0x0000000f888f7c20 */ /* 0x000fe20008410000 */
[----:B------:R-:W-:Y:S01]  /*36a0*/  FMUL.FTZ R142, R137, UR15 ;  /* 0x0000000f898e7c20 */ /* 0x000fe20008410000 */
[----:B------:R-:W-:Y:S01]  /*36b0*/  FMUL.FTZ R141, R138, UR15 ;  /* 0x0000000f8a8d7c20 */ /* 0x000fe20008410000 */
[----:B------:R-:W-:Y:S01]  /*36c0*/  ISETP.GT.AND P1, PT, R8, RZ, PT ;  /* 0x000000ff0800720c */ /* 0x000fe20003f24270 */
[----:B------:R-:W-:Y:S01]  /*36d0*/  @P2 FADD.FTZ R140, R171, -R140 ;  /* 0x8000008cab8c2221 */ /* 0x000fe20000010000 */
[----:B------:R-:W-:-:S02]  /*36e0*/  MOV R139, R43 ;  /* 0x0000002b008b7202 */ /* 0x000fc40000000f00 */
[----:B------:R-:W-:Y:S01]  /*36f0*/  SEL R134, R141, R134, P1 ;  /* 0x000000868d867207 */ /* 0x000fe20000800000 */
[----:B------:R-:W-:Y:S01]  /*3700*/  @P2 FFMA.FTZ R139, R7, R140, R43 ;  /* 0x0000008c078b2223 */ /* 0x000fe2000001002b */
[----:B------:R-:W-:Y:S02]  /*3710*/  SEL R133, R142, R133, P1 ;  /* 0x000000858e857207 */ /* 0x000fe40000800000 */
[----:B------:R-:W-:Y:S01]  /*3720*/  SEL R132, R143, R132, P1 ;  /* 0x000000848f847207 */ /* 0x000fe20000800000 */
[----:B------:R-:W-:Y:S06]  /*3730*/  @!P3 BRA `(.L_x_12886) ;  /* 0x000000040060b947 */ /* 0x000fec0003800000 */
[----:B------:R-:W-:Y:S01]  /*3740*/  FMUL.FTZ R135, R139, UR15 ;  /* 0x0000000f8b877c20 */ /* 0x000fe20008410000 */
[----:B------:R-:W-:Y:S06]  /*3750*/  BRA `(.L_x_12886) ;  /* 0x0000000400587947 */ /* 0x000fec0003800000 */
.L_x_12885:
        /* <DEDUP_REMOVED lines=26> */
.L_x_12884:
        /* <DEDUP_REMOVED lines=35> */
.L_x_12887:
[-CC-:B------:R-:W-:Y:S01]  /*3b30*/  FFMA.FTZ R141, R23, R147.reuse, R146.reuse ;  /* 0x00000093178d7223 */ /* 0x180fe20000010092 */
[-CC-:B------:R-:W-:Y:S01]  /*3b40*/  FFMA.FTZ R142, R150, R147.reuse, R146.reuse ;  /* 0x00000093968e7223 */ /* 0x180fe20000010092 */
[-CC-:B------:R-:W-:Y:S01]  /*3b50*/  FFMA.FTZ R143, R153, R147.reuse, R146.reuse ;  /* 0x00000093998f7223 */ /* 0x180fe20000010092 */
[----:B------:R-:W-:Y:S01]  /*3b60*/  @P3 FFMA.FTZ R190, R172, R147, R146 ;  /* 0x00000093acbe3223 */ /* 0x000fe20000010092 */
[----:B------:R-:W-:Y:S01]  /*3b70*/  FADD.FTZ R140, R22, -R141 ;  /* 0x8000008d168c7221 */ /* 0x000fe20000010000 */
[----:B------:R-:W-:Y:S01]  /*3b80*/  FADD.FTZ R142, R35, -R142 ;  /* 0x8000008e238e7221 */ /* 0x000fe20000010000 */
[----:B------:R-:W-:Y:S01]  /*3b90*/  FADD.FTZ R188, R158, -R143 ;  /* 0x8000008f9ebc7221 */ /* 0x000fe20000010000 */
[----:B------:R-:W-:Y:S01]  /*3ba0*/  ISETP.GT.AND P4, PT, R6, RZ, PT ;  /* 0x000000ff0600720c */ /* 0x000fe20003f84270 */
[C---:B------:R-:W-:Y:S01]  /*3bb0*/  FMUL.FTZ R140, R7.reuse, R140 ;  /* 0x0000008c078c7220 */ /* 0x040fe20000410000 */
[C---:B------:R-:W-:Y:S01]  /*3bc0*/  FMUL.FTZ R142, R7.reuse, R142 ;  /* 0x0000008e078e7220 */ /* 0x040fe20000410000 */
[----:B------:R-:W-:Y:S01]  /*3bd0*/  FMUL.FTZ R143, R7, R188 ;  /* 0x000000bc078f7220 */ /* 0x000fe20000410000 */
[----:B------:R-:W-:Y:S01]  /*3be0*/  @P3 FADD.FTZ R190, R171, -R190 ;  /* 0x800000beabbe3221 */ /* 0x000fe20000010000 */
[----:B------:R-:W-:-:S02]  /*3bf0*/  ISETP.GT.AND P1, PT, R8, RZ, PT ;  /* 0x000000ff0800720c */ /* 0x000fc40003f24270 */
[----:B------:R-:W-:Y:S01]  /*3c00*/  FSEL R140, R140, RZ, P4 ;  /* 0x000000ff8c8c7208 */ /* 0x000fe20002000000 */
[----:B------:R-:W-:Y:S01]  /*3c10*/  @P3 FMUL.FTZ R183, R7, R190 ;  /* 0x000000be07b73220 */ /* 0x000fe20000410000 */
[----:B------:R-:W-:Y:S02]  /*3c20*/  FSEL R142, R142, RZ, P4 ;  /* 0x000000ff8e8e7208 */ /* 0x000fe40002000000 */
[----:B------:R-:W-:Y:S01]  /*3c30*/  FSEL R143, R143, RZ, P4 ;  /* 0x000000ff8f8f7208 */ /* 0x000fe20002000000 */
[----:B------:R-:W-:Y:S01]  /*3c40*/  FMUL.FTZ R141, R140, UR15 ;  /* 0x0000000f8c8d7c20 */ /* 0x000fe20008410000 */
[----:B------:R-:W-:Y:S01]  /*3c50*/  @P3 FSEL R183, R183, RZ, P4 ;  /* 0x000000ffb7b73208 */ /* 0x000fe20002000000 */
[----:B------:R-:W-:Y:S02]  /*3c60*/  FMUL.FTZ R142, R142, UR15 ;  /* 0x0000000f8e8e7c20 */ /* 0x000fe40008410000 */
[----:B------:R-:W-:Y:S01]  /*3c70*/  FMUL.FTZ R143, R143, UR15 ;  /* 0x0000000f8f8f7c20 */ /* 0x000fe20008410000 */
[----:B------:R-:W-:Y:S01]  /*3c80*/  SEL R132, R141, R132, P1 ;  /* 0x000000848d847207 */ /* 0x000fe20000800000 */
[----:B------:R-:W-:Y:S01]  /*3c90*/  @P3 FMUL.FTZ R135, R183, UR15 ;  /* 0x0000000fb7873c20 */ /* 0x000fe20008410000 */
[----:B------:R-:W-:-:S02]  /*3ca0*/  SEL R133, R142, R133, P1 ;  /* 0x000000858e857207 */ /* 0x000fc40000800000 */
[----:B------:R-:W-:-:S07]  /*3cb0*/  SEL R134, R143, R134, P1 ;  /* 0x000000868f867207 */ /* 0x000fce0000800000 */
.L_x_12886:
        /* <DEDUP_REMOVED lines=8> */
.L_x_12883:
[----:B------:R-:W-:Y:S05]  /*3d40*/  BSYNC.RECONVERGENT B0 ;  /* 0x0000000000007941 */ /* 0x000fea0003800200 */
.L_x_12882:
        /* <DEDUP_REMOVED lines=37> */
.L_x_12891:
        /* <DEDUP_REMOVED lines=26> */
.L_x_12890:
[----:B0-2---:R-:W0:Y:S02]  /*4140*/  LDC.64 R140, c[0x0][0x478] ;  /* 0x00011e00ff8c7b82 */ /* 0x005e240000000a00 */
[----:B0-----:R-:W-:-:S04]  /*4150*/  ISETP.NE.U32.AND P0, PT, R140, RZ, PT ;  /* 0x000000ff8c00720c */ /* 0x001fc80003f05070 */
[----:B------:R-:W-:-:S13]  /*4160*/  ISETP.NE.AND.EX P0, PT, R141, RZ, PT, P0 ;  /* 0x000000ff8d00720c */ /* 0x000fda0003f05300 */
[----:B------:R-:W-:Y:S05]  /*4170*/  @!P0 BRA `(.L_x_12893) ;  /* 0x00000000007c8947 */ /* 0x000fea0003800000 */
        /* <DEDUP_REMOVED lines=17> */
[----:B------:R-:W-:Y:S01]  /*4290*/  SEL R133, R138, R133, P4 ;  /* 0x000000858a857207 */ /* 0x000fe20002000000 */
[----:B------:R-:W-:Y:S01]  /*42a0*/  FFMA.FTZ R138, R174, R147, R146 ;  /* 0x00000093ae8a7223 */ /* 0x000fe20000010092 */
[----:B------:R-:W-:-:S02]  /*42b0*/  SEL R134, R139, R134, P4 ;  /* 0x000000868b867207 */ /* 0x000fc40002000000 */
[----:B------:R-:W-:Y:S01]  /*42c0*/  SEL R132, R137, R132, P4 ;  /* 0x0000008489847207 */ /* 0x000fe20002000000 */
[----:B------:R-:W-:-:S04]  /*42d0*/  FADD.FTZ R138, R173, -R138 ;  /* 0x8000008aad8a7221 */ /* 0x000fc80000010000 */
[----:B------:R-:W-:Y:S01]  /*42e0*/  FMUL.FTZ R137, R7, R138 ;  /* 0x0000008a07897220 */ /* 0x000fe20000410000 */
[----:B------:R-:W-:-:S04]  /*42f0*/  MOV R138, R141 ;  /* 0x0000008d008a7202 */ /* 0x000fc80000000f00 */
[----:B------:R-:W-:Y:S02]  /*4300*/  FSEL R139, R137, RZ, P1 ;  /* 0x000000ff898b7208 */ /* 0x000fe40000800000 */
[----:B------:R-:W-:Y:S01]  /*4310*/  MOV R137, R140 ;  /* 0x0000008c00897202 */ /* 0x000fe20000000f00 */
[----:B------:R-:W-:Y:S06]  /*4320*/  @!P3 BRA `(.L_x_12892) ;  /* 0x000000000074b947 */ /* 0x000fec0003800000 */
[----:B------:R-:W-:Y:S01]  /*4330*/  MOV R138, R141 ;  /* 0x0000008d008a7202 */ /* 0x000fe20000000f00 */
[----:B------:R-:W-:Y:S01]  /*4340*/  FMUL.FTZ R135, R139, UR15 ;  /* 0x0000000f8b877c20 */ /* 0x000fe20008410000 */
[----:B------:R-:W-:Y:S01]  /*4350*/  MOV R137, R140 ;  /* 0x0000008c00897202 */ /* 0x000fe20000000f00 */
[----:B------:R-:W-:Y:S06]  /*4360*/  BRA `(.L_x_12892) ;  /* 0x0000000000647947 */ /* 0x000fec0003800000 */
.L_x_12893:
        /* <DEDUP_REMOVED lines=11> */
[----:B------:R-:W-:-:S02]  /*4420*/  @P3 FADD.FTZ R190, R173, -R190 ;  /* 0x800000beadbe3221 */ /* 0x000fc40000010000 */
[----:B------:R-:W-:Y:S02]  /*4430*/  FSEL R140, R140, RZ, P1 ;  /* 0x000000ff8c8c7208 */ /* 0x000fe40000800000 */
[----:B------:R-:W-:Y:S01]  /*4440*/  @P3 FMUL.FTZ R187, R7, R190 ;  /* 0x000000be07bb3220 */ /* 0x000fe20000410000 */
[----:B------:R-:W-:Y:S02]  /*4450*/  FSEL R142, R142, RZ, P1 ;  /* 0x000000ff8e8e7208 */ /* 0x000fe40000800000 */
[----:B------:R-:W-:Y:S01]  /*4460*/  FSEL R143, R143, RZ, P1 ;  /* 0x000000ff8f8f7208 */ /* 0x000fe20000800000 */
[----:B------:R-:W-:Y:S01]  /*4470*/  FMUL.FTZ R141, R140, UR15 ;  /* 0x0000000f8c8d7c20 */ /* 0x000fe20008410000 */
[----:B------:R-:W-:Y:S01]  /*4480*/  @P3 FSEL R187, R187, RZ, P1 ;  /* 0x000000ffbbbb3208 */ /* 0x000fe20000800000 */
[----:B------:R-:W-:Y:S01]  /*4490*/  FMUL.FTZ R142, R142, UR15 ;  /* 0x0000000f8e8e7c20 */ /* 0x000fe20008410000 */
[----:B------:R-:W-:Y:S01]  /*44a0*/  ISETP.GT.AND P1, PT, R8, RZ, PT ;  /* 0x000000ff0800720c */ /* 0x000fe20003f24270 */
[----:B------:R-:W-:-:S02]  /*44b0*/  FMUL.FTZ R143, R143, UR15 ;  /* 0x0000000f8f8f7c20 */ /* 0x000fc40008410000 */
[----:B------:R-:W-:Y:S01]  /*44c0*/  @P3 FMUL.FTZ R135, R187, UR15 ;  /* 0x0000000fbb873c20 */ /* 0x000fe20008410000 */
[----:B------:R-:W-:Y:S02]  /*44d0*/  SEL R132, R141, R132, P1 ;  /* 0x000000848d847207 */ /* 0x000fe40000800000 */
[----:B------:R-:W-:Y:S02]  /*44e0*/  SEL R133, R142, R133, P1 ;  /* 0x000000858e857207 */ /* 0x000fe40000800000 */
[----:B------:R-:W-:-:S07]  /*44f0*/  SEL R134, R143, R134, P1 ;  /* 0x000000868f867207 */ /* 0x000fce0000800000 */
.L_x_12892:
        /* <DEDUP_REMOVED lines=8> */
.L_x_12889:
[----:B------:R-:W-:Y:S05]  /*4580*/  BSYNC.RECONVERGENT B0 ;  /* 0x0000000000007941 */ /* 0x000fea0003800200 */
.L_x_12888:
        /* <DEDUP_REMOVED lines=12> */
[--C-:B------:R-:W-:Y:S01]  /*4650*/  @P2 FFMA.FTZ R141, R157, R147, R146.reuse ;  /* 0x000000939d8d2223 */ /* 0x100fe20000010092 */
[----:B------:R-:W-:Y:S01]  /*4660*/  MOV R137, R113 ;  /* 0x0000007100897202 */ /* 0x000fe20000000f00 */
[----:B------:R-:W-:Y:S01]  /*4670*/  @P2 FFMA.FTZ R139, R19, R147, R146 ;  /* 0x00000093138b2223 */ /* 0x000fe20000010092 */
[----:B------:R-:W-:Y:S01]  /*4680*/  @P2 FADD.FTZ R140, R31, -R140 ;  /* 0x8000008c1f8c2221 */ /* 0x000fe20000010000 */
[----:B------:R-:W-:Y:S01]  /*4690*/  @P2 FADD.FTZ R141, R162, -R141 ;  /* 0x8000008da28d2221 */ /* 0x000fe20000010000 */
[----:B------:R-:W-:Y:S01]  /*46a0*/  ISETP.GT.AND P1, PT, R8, RZ, PT ;  /* 0x000000ff0800720c */ /* 0x000fe20003f24270 */
[----:B------:R-:W-:Y:S01]  /*46b0*/  @P2 FADD.FTZ R139, R18, -R139 ;  /* 0x8000008b128b2221 */ /* 0x000fe20000010000 */
[C---:B------:R-:W-:Y:S01]  /*46c0*/  @P2 FFMA.FTZ R137, R7.reuse, R140, R113 ;  /* 0x0000008c07892223 */ /* 0x040fe20000010071 */
[----:B------:R-:W-:Y:S01]  /*46d0*/  MOV R138, R114 ;  /* 0x00000072008a7202 */ /* 0x000fe20000000f00 */
[----:B------:R-:W-:Y:S01]  /*46e0*/  @P2 FFMA.FTZ R138, R7, R141, R114 ;  /* 0x0000008d078a2223 */ /* 0x000fe20000010072 */
[----:B------:R-:W-:Y:S01]  /*46f0*/  MOV R136, R112 ;  /* 0x0000007000887202 */ /* 0x000fe20000000f00 */
[----:B------:R-:W-:Y:S01]  /*4700*/  FMUL.FTZ R140, R137, UR15 ;  /* 0x0000000f898c7c20 */ /* 0x000fe20008410000 */
[----:B------:R-:W-:Y:S01]  /*4710*/  @P2 FFMA.FTZ R136, R7, R139, R112 ;  /* 0x0000008b07882223 */ /* 0x000fe20000010070 */
[----:B------:R-:W-:-:S03]  /*4720*/  FMUL.FTZ R139, R138, UR15 ;  /* 0x0000000f8a8b7c20 */ /* 0x000fc60008410000 */
[----:B------:R-:W-:Y:S01]  /*4730*/  SEL R133, R140, R133, P1 ;  /* 0x000000858c857207 */ /* 0x000fe20000800000 */
[----:B------:R-:W-:Y:S01]  /*4740*/  @P2 FFMA.FTZ R140, R176, R147, R146 ;  /* 0x00000093b08c2223 */ /* 0x000fe20000010092 */
[----:B------:R-:W-:Y:S01]  /*4750*/  FMUL.FTZ R141, R136, UR15 ;  /* 0x0000000f888d7c20 */ /* 0x000fe20008410000 */
[----:B------:R-:W-:Y:S02]  /*4760*/  SEL R134, R139, R134, P1 ;  /* 0x000000868b867207 */ /* 0x000fe40000800000 */
[----:B------:R-:W-:Y:S01]  /*4770*/  @P2 FADD.FTZ R140, R175, -R140 ;  /* 0x8000008caf8c2221 */ /* 0x000fe20000010000 */
[----:B------:R-:W-:Y:S02]  /*4780*/  MOV R139, R115 ;  /* 0x00000073008b7202 */ /* 0x000fe40000000f00 */
[----:B------:R-:W-:Y:S01]  /*4790*/  SEL R132, R141, R132, P1 ;  /* 0x000000848d847207 */ /* 0x000fe20000800000 */
[----:B------:R-:W-:Y:S01]  /*47a0*/  @P2 FFMA.FTZ R139, R7, R140, R115 ;  /* 0x0000008c078b2223 */ /* 0x000fe20000010073 */
[----:B------:R-:W-:Y:S06]  /*47b0*/  @!P3 BRA `(.L_x_12898) ;  /* 0x000000040060b947 */ /* 0x000fec0003800000 */
[----:B------:R-:W-:Y:S01]  /*47c0*/  FMUL.FTZ R135, R139, UR15 ;  /* 0x0000000f8b877c20 */ /* 0x000fe20008410000 */
[----:B------:R-:W-:Y:S06]  /*47d0*/  BRA `(.L_x_12898) ;  /* 0x0000000400587947 */ /* 0x000fec0003800000 */
.L_x_12897:
[-CC-:B0-23--:R-:W-:Y:S01]  /*47e0*/  @P2 FFMA.FTZ R141, R19, R147.reuse, R146.reuse ;  /* 0x00000093138d2223 */ /* 0x18dfe20000010092 */
        /* <DEDUP_REMOVED lines=25> */
.L_x_12896:
[----:B0-23--:R-:W0:Y:S02]  /*4980*/  LDC.64 R140, c[0x0][0x478] ;  /* 0x00011e00ff8c7b82 */ /* 0x00de240000000a00 */
        /* <DEDUP_REMOVED lines=34> */
.L_x_12899:
[-CC-:B------:R-:W-:Y:S01]  /*4bb0*/  FFMA.FTZ R141, R19, R147.reuse, R146.reuse ;  /* 0x00000093138d7223 */ /* 0x180fe20000010092 */
[-CC-:B------:R-:W-:Y:S01]  /*4bc0*/  FFMA.FTZ R142, R34, R147.reuse, R146.reuse ;  /* 0x00000093228e7223 */ /* 0x180fe20000010092 */
[-CC-:B------:R-:W-:Y:S01]  /*4bd0*/  FFMA.FTZ R143, R157, R147.reuse, R146.reuse ;  /* 0x000000939d8f7223 */ /* 0x180fe20000010092 */
[----:B------:R-:W-:Y:S01]  /*4be0*/  @P3 FFMA.FTZ R190, R176, R147, R146 ;  /* 0x00000093b0be3223 */ /* 0x000fe20000010092 */
[----:B------:R-:W-:Y:S01]  /*4bf0*/  FADD.FTZ R140, R18, -R141 ;  /* 0x8000008d128c7221 */ /* 0x000fe20000010000 */
[----:B------:R-:W-:Y:S01]  /*4c00*/  FADD.FTZ R142, R31, -R142 ;  /* 0x8000008e1f8e7221 */ /* 0x000fe20000010000 */
[----:B------:R-:W-:Y:S01]  /*4c10*/  FADD.FTZ R188, R162, -R143 ;  /* 0x8000008fa2bc7221 */ /* 0x000fe20000010000 */
[----:B------:R-:W-:Y:S01]  /*4c20*/  @P3 FADD.FTZ R190, R175, -R190 ;  /* 0x800000beafbe3221 */ /* 0x000fe20000010000 */
[C---:B------:R-:W-:Y:S01]  /*4c30*/  FMUL.FTZ R140, R7.reuse, R140 ;  /* 0x0000008c078c7220 */ /* 0x040fe20000410000 */
[C---:B------:R-:W-:Y:S01]  /*4c40*/  FMUL.FTZ R142, R7.reuse, R142 ;  /* 0x0000008e078e7220 */ /* 0x040fe20000410000 */
[C---:B------:R-:W-:Y:S01]  /*4c50*/  FMUL.FTZ R143, R7.reuse, R188 ;  /* 0x000000bc078f7220 */ /* 0x040fe20000410000 */
[----:B------:R-:W-:Y:S01]  /*4c60*/  ISETP.GT.AND P1, PT, R6, RZ, PT ;  /* 0x000000ff0600720c */ /* 0x000fe20003f24270 */
[----:B------:R-:W-:-:S03]  /*4c70*/  @P3 FMUL.FTZ R188, R7, R190 ;  /* 0x000000be07bc3220 */ /* 0x000fc60000410000 */
[----:B------:R-:W-:Y:S02]  /*4c80*/  FSEL R140, R140, RZ, P1 ;  /* 0x000000ff8c8c7208 */ /* 0x000fe40000800000 */
[----:B------:R-:W-:Y:S02]  /*4c90*/  FSEL R142, R142, RZ, P1 ;  /* 0x000000ff8e8e7208 */ /* 0x000fe40000800000 */
[----:B------:R-:W-:Y:S01]  /*4ca0*/  FSEL R143, R143, RZ, P1 ;  /* 0x000000ff8f8f7208 */ /* 0x000fe20000800000 */
[----:B------:R-:W-:Y:S01]  /*4cb0*/  FMUL.FTZ R141, R140, UR15 ;  /* 0x0000000f8c8d7c20 */ /* 0x000fe20008410000 */
[----:B------:R-:W-:Y:S01]  /*4cc0*/  @P3 FSEL R188, R188, RZ, P1 ;  /* 0x000000ffbcbc3208 */ /* 0x000fe20000800000 */
[----:B------:R-:W-:Y:S01]  /*4cd0*/  FMUL.FTZ R142, R142, UR15 ;  /* 0x0000000f8e8e7c20 */ /* 0x000fe20008410000 */
[----:B------:R-:W-:Y:S01]  /*4ce0*/  ISETP.GT.AND P1, PT, R8, RZ, PT ;  /* 0x000000ff0800720c */ /* 0x000fe20003f24270 */
[----:B------:R-:W-:Y:S02]  /*4cf0*/  FMUL.FTZ R143, R143, UR15 ;  /* 0x0000000f8f8f7c20 */ /* 0x000fe40008410000 */
[----:B------:R-:W-:Y:S01]  /*4d00*/  @P3 FMUL.FTZ R135, R188, UR15 ;  /* 0x0000000fbc873c20 */ /* 0x000fe20008410000 */
[----:B------:R-:W-:-:S02]  /*4d10*/  SEL R132, R141, R132, P1 ;  /* 0x000000848d847207 */ /* 0x000fc40000800000 */
[----:B------:R-:W-:Y:S02]  /*4d20*/  SEL R133, R142, R133, P1 ;  /* 0x000000858e857207 */ /* 0x000fe40000800000 */
[----:B------:R-:W-:-:S07]  /*4d30*/  SEL R134, R143, R134, P1 ;  /* 0x000000868f867207 */ /* 0x000fce0000800000 */
.L_x_12898:
        /* <DEDUP_REMOVED lines=8> */
.L_x_12895:
[----:B------:R-:W-:Y:S05]  /*4dc0*/  BSYNC.RECONVERGENT B0 ;  /* 0x0000000000007941 */ /* 0x000fea0003800200 */
.L_x_12894:
        /* <DEDUP_REMOVED lines=11> */
[-CC-:B0-234-:R-:W-:Y:S01]  /*4e80*/  @P2 FFMA.FTZ R140, R32, R147.reuse, R146.reuse ;  /* 0x00000093208c2223 */ /* 0x19dfe20000010092 */
        /* <DEDUP_REMOVED lines=25> */
.L_x_12903:
[-CC-:B0-234-:R-:W-:Y:S01]  /*5020*/  @P2 FFMA.FTZ R141, R17, R147.reuse, R146.reuse ;  /* 0x00000093118d2223 */ /* 0x19dfe20000010092 */
        /* <DEDUP_REMOVED lines=25> */
.L_x_12902:
[----:B0-234-:R-:W0:Y:S02]  /*51c0*/  LDC.64 R140, c[0x0][0x478] ;  /* 0x00011e00ff8c7b82 */ /* 0x01de240000000a00 */
        /* <DEDUP_REMOVED lines=34> */
.L_x_12905:
        /* <DEDUP_REMOVED lines=25> */
.L_x_12904:
        /* <DEDUP_REMOVED lines=8> */
.L_x_12901:
[----:B------:R-:W-:Y:S05]  /*5600*/  BSYNC.RECONVERGENT B0 ;  /* 0x0000000000007941 */ /* 0x000fea0003800200 */
.L_x_12900:
        /* <DEDUP_REMOVED lines=36> */
.L_x_12909:
        /* <DEDUP_REMOVED lines=26> */
.L_x_12908:
        /* <DEDUP_REMOVED lines=35> */
.L_x_12911:
        /* <DEDUP_REMOVED lines=25> */
.L_x_12910:
        /* <DEDUP_REMOVED lines=8> */
.L_x_12907:
[----:B------:R-:W-:Y:S05]  /*5e30*/  BSYNC.RECONVERGENT B0 ;  /* 0x0000000000007941 */ /* 0x000fea0003800200 */
.L_x_12906:
        /* <DEDUP_REMOVED lines=36> */
.L_x_12915:
        /* <DEDUP_REMOVED lines=26> */
.L_x_12914:
        /* <DEDUP_REMOVED lines=35> */
.L_x_12917:
        /* <DEDUP_REMOVED lines=25> */
.L_x_12916:
        /* <DEDUP_REMOVED lines=8> */
.L_x_12913:
[----:B------:R-:W-:Y:S05]  /*6660*/  BSYNC.RECONVERGENT B0 ;  /* 0x0000000000007941 */ /* 0x000fea0003800200 */
.L_x_12912:
        /* <DEDUP_REMOVED lines=19> */
[----:B------:R-:W-:Y:S01]  /*67a0*/  @P2 FADD.FTZ R142, R185, -R142 ;  /* 0x8000008eb98e2221 */ /* 0x000fe20000010000 */
[----:B------:R-:W-:Y:S01]  /*67b0*/  MOV R138, R130 ;  /* 0x00000082008a7202 */ /* 0x000fe20000000f00 */
[C---:B------:R-:W-:Y:S01]  /*67c0*/  @P2 FFMA.FTZ R136, R7.reuse, R139, R128 ;  /* 0x0000008b07882223 */ /* 0x040fe20000010080 */
[C---:B------:R-:W-:Y:S01]  /*67d0*/  @P2 FFMA.FTZ R138, R7.reuse, R146, R130 ;  /* 0x00000092078a2223 */ /* 0x040fe20000010082 */
[C---:B------:R-:W-:Y:S01]  /*67e0*/  @P2 FFMA.FTZ R137, R7.reuse, R6, R129 ;  /* 0x0000000607892223 */ /* 0x040fe20000010081 */
[----:B------:R-:W-:Y:S01]  /*67f0*/  MOV R140, R131 ;  /* 0x00000083008c7202 */ /* 0x000fe20000000f00 */
[----:B------:R-:W-:Y:S01]  /*6800*/  @P2 FFMA.FTZ R140, R7, R142, R131 ;  /* 0x0000008e078c2223 */ /* 0x000fe20000010083 */
[----:B------:R-:W-:Y:S01]  /*6810*/  FMUL.FTZ R139, R136, UR15 ;  /* 0x0000000f888b7c20 */ /* 0x000fe20008410000 */
[----:B------:R-:W-:Y:S01]  /*6820*/  FMUL.FTZ R7, R138, UR15 ;  /* 0x0000000f8a077c20 */ /* 0x000fe20008410000 */
[----:B------:R-:W-:Y:S01]  /*6830*/  FMUL.FTZ R6, R137, UR15 ;  /* 0x0000000f89067c20 */ /* 0x000fe20008410000 */
[----:B------:R-:W-:-:S04]  /*6840*/  ISETP.GT.AND P2, PT, R8, RZ, PT ;  /* 0x000000ff0800720c */ /* 0x000fc80003f44270 */
[----:B------:R-:W-:Y:S02]  /*6850*/  SEL R132, R139, R132, P2 ;  /* 0x000000848b847207 */ /* 0x000fe40001000000 */
[----:B------:R-:W-:Y:S02]  /*6860*/  SEL R134, R7, R134, P2 ;  /* 0x0000008607867207 */ /* 0x000fe40001000000 */
[----:B------:R-:W-:Y:S02]  /*6870*/  SEL R133, R6, R133, P2 ;  /* 0x0000008506857207 */ /* 0x000fe40001000000 */
[----:B------:R-:W-:Y:S01]  /*6880*/  MOV R139, R140 ;  /* 0x0000008c008b7202 */ /* 0x000fe20000000f00 */
[----:B------:R-:W-:Y:S06]  /*6890*/  @!P3 BRA `(.L_x_12922) ;  /* 0x000000040054b947 */ /* 0x000fec0003800000 */
[----:B------:R-:W-:Y:S01]  /*68a0*/  FMUL.FTZ R135, R140, UR15 ;  /* 0x0000000f8c877c20 */ /* 0x000fe20008410000 */
[----:B------:R-:W-:Y:S06]  /*68b0*/  BRA `(.L_x_12922) ;  /* 0x00000004004c7947 */ /* 0x000fec0003800000 */
.L_x_12921:
        /* <DEDUP_REMOVED lines=26> */
.L_x_12920:
[----:B0-234-:R-:W0:Y:S02]  /*6a60*/  LDC.64 R140, c[0x0][0x478] ;  /* 0x00011e00ff8c7b82 */ /* 0x01de240000000a00 */
[----:B0-----:R-:W-:-:S04]  /*6a70*/  ISETP.NE.U32.AND P5, PT, R140, RZ, PT ;  /* 0x000000ff8c00720c */ /* 0x001fc80003fa5070 */
[----:B------:R-:W-:-:S13]  /*6a80*/  ISETP.NE.AND.EX P5, PT, R141, RZ, PT, P5 ;  /* 0x000000ff8d00720c */ /* 0x000fda0003fa5350 */
[----:B------:R-:W-:Y:S05]  /*6a90*/  @!P5 BRA `(.L_x_12923) ;  /* 0x000000000070d947 */ /* 0x000fea0003800000 */
        /* <DEDUP_REMOVED lines=16> */
[----:B------:R-:W-:Y:S01]  /*6ba0*/  FSEL R140, R139, RZ, P2 ;  /* 0x000000ff8b8c7208 */ /* 0x000fe20001000000 */
        /* <DEDUP_REMOVED lines=11> */
.L_x_12923:
        /* <DEDUP_REMOVED lines=12> */
[----:B------:R-:W-:-:S02]  /*6d20*/  FMUL.FTZ R190, R7, R190 ;  /* 0x000000be07be7220 */ /* 0x000fc40000410000 */
[----:B------:R-:W-:Y:S02]  /*6d30*/  FSEL R140, R140, RZ, P2 ;  /* 0x000000ff8c8c7208 */ /* 0x000fe40001000000 */
[----:B------:R-:W-:Y:S02]  /*6d40*/  FSEL R142, R142, RZ, P2 ;  /* 0x000000ff8e8e7208 */ /* 0x000fe40001000000 */
[----:B------:R-:W-:Y:S01]  /*6d50*/  FSEL R146, R146, RZ, P2 ;  /* 0x000000ff92927208 */ /* 0x000fe20001000000 */
[----:B------:R-:W-:Y:S01]  /*6d60*/  FMUL.FTZ R7, R140, UR15 ;  /* 0x0000000f8c077c20 */ /* 0x000fe20008410000 */
[----:B------:R-:W-:Y:S01]  /*6d70*/  FSEL R190, R190, RZ, P2 ;  /* 0x000000ffbebe7208 */ /* 0x000fe20001000000 */
[----:B------:R-:W-:Y:S01]  /*6d80*/  FMUL.FTZ R142, R142, UR15 ;  /* 0x0000000f8e8e7c20 */ /* 0x000fe20008410000 */
[----:B------:R-:W-:Y:S01]  /*6d90*/  ISETP.GT.AND P2, PT, R8, RZ, PT ;  /* 0x000000ff0800720c */ /* 0x000fe20003f44270 */
[----:B------:R-:W-:Y:S02]  /*6da0*/  FMUL.FTZ R141, R146, UR15 ;  /* 0x0000000f928d7c20 */ /* 0x000fe40008410000 */
[----:B------:R-:W-:Y:S01]  /*6db0*/  @P3 FMUL.FTZ R135, R190, UR15 ;  /* 0x0000000fbe873c20 */ /* 0x000fe20008410000 */
[----:B------:R-:W-:-:S02]  /*6dc0*/  SEL R132, R7, R132, P2 ;  /* 0x0000008407847207 */ /* 0x000fc40001000000 */
[----:B------:R-:W-:Y:S02]  /*6dd0*/  SEL R133, R142, R133, P2 ;  /* 0x000000858e857207 */ /* 0x000fe40001000000 */
[----:B------:R-:W-:-:S07]  /*6de0*/  SEL R134, R141, R134, P2 ;  /* 0x000000868d867207 */ /* 0x000fce0001000000 */
.L_x_12922:
[----:B------:R-:W0:Y:S02]  /*6df0*/  @P5 LDC.64 R6, c[0x0][0x478] ;  /* 0x00011e00ff065b82 */ /* 0x000e240000000a00 */
[----:B0-----:R-:W-:-:S06]  /*6e00*/  @P5 IMAD.WIDE.U32 R6, R9, 0x10, R6 ;  /* 0x0000001009065825 */ /* 0x001fcc00078e0006 */
[----:B------:R-:W0:Y:S01]  /*6e10*/  @P3 LDC.64 R8, c[0x0][0x468] ;  /* 0x00011a00ff083b82 */ /* 0x000e220000000a00 */
[----:B------:R1:W-:Y:S01]  /*6e20*/  @P5 STG.E.128 desc[UR10][R6.64], R136 ;  /* 0x0000008806005986 */ /* 0x0003e2000c101d0a */
[----:B0-----:R-:W-:-:S05]  /*6e30*/  @P3 IMAD.WIDE.U32 R8, R145, 0x10, R8 ;  /* 0x0000001091083825 */ /* 0x001fca00078e0008 */
[----:B------:R1:W-:Y:S02]  /*6e40*/  @P3 STG.E.128 desc[UR10][R8.64], R132 ;  /* 0x0000008408003986 */ /* 0x0003e4000c101d0a */
.L_x_12919:
[----:B------:R-:W-:Y:S05]  /*6e50*/  BSYNC.RECONVERGENT B0 ;  /* 0x0000000000007941 */ /* 0x000fea0003800200 */
.L_x_12918:
[----:B-1----:R-:W1:Y:S01]  /*6e60*/  LDC.64 R6, c[0x0][0x380] ;  /* 0x0000e000ff067b82 */ /* 0x002e620000000a00 */
[----:B------:R-:W-:Y:S01]  /*6e70*/  UPLOP3.LUT UP1, UPT, UPT, UPT, UP1, 0x40, 0x4 ;  /* 0x000000000004789c */ /* 0x000fe20003f2e810 */
[----:B-1----:R-:W-:-:S04]  /*6e80*/  IADD3 R5, PT, PT, R5, R6, RZ ;  /* 0x0000000605057210 */ /* 0x002fc80007ffe0ff */
[----:B------:R-:W-:-:S13]  /*6e90*/  ISETP.GE.AND P2, PT, R5, R7, PT ;  /* 0x000000070500720c */ /* 0x000fda0003f46270 */
[----:B------:R-:W-:Y:S05]  /*6ea0*/  @!P2 BRA `(.L_x_12924) ;  /* 0xffffff9c0024a947 */ /* 0x000fea000383ffff */
.L_x_12856:
[----:B------:R-:W1:Y:S01]  /*6eb0*/  S2UR UR4, SR_CTAID.X ;  /* 0x00000000000479c3 */ /* 0x000e620000002500 */
[----:B-----5:R-:W-:Y:S02]  /*6ec0*/  P2R R8, PR, RZ, 0x10 ;  /* 0x00000010ff087803 */ /* 0x020fe40000000000 */
[----:B------:R-:W-:Y:S02]  /*6ed0*/  ISETP.NE.AND P4, PT, R144, RZ, PT ;  /* 0x000000ff9000720c */ /* 0x000fe40003f85270 */
[----:B------:R-:W-:Y:S02]  /*6ee0*/  ISETP.NE.AND P6, PT, R182, RZ, PT ;  /* 0x000000ffb600720c */ /* 0x000fe40003fc5270 */
[----:B------:R-:W-:Y:S01]  /*6ef0*/  ISETP.NE.AND P5, PT, R183, RZ, PT ;  /* 0x000000ffb700720c */ /* 0x000fe20003fa5270 */
[----:B------:R-:W0:Y:S01]  /*6f00*/  LDC.64 R4, c[0x0][0x440] ;  /* 0x00011000ff047b82 */ /* 0x000e220000000a00 */
[----:B------:R-:W-:Y:S02]  /*6f10*/  ISETP.NE.AND P3, PT, R187, RZ, PT ;  /* 0x000000ffbb00720c */ /* 0x000fe40003f65270 */
[----:B------:R-:W-:-:S05]  /*6f20*/  ISETP.NE.AND P2, PT, R188, RZ, PT ;  /* 0x000000ffbc00720c */ /* 0x000fca0003f45270 */
[----:B------:R-:W2:Y:S01]  /*6f30*/  LDC.64 R6, c[0x0][0x448] ;  /* 0x00011200ff067b82 */ /* 0x000ea20000000a00 */
[----:B-1----:R-:W-:-:S07]  /*6f40*/  IMAD R3, R2, UR4, RZ ;  /* 0x0000000402037c24 */ /* 0x002fce000f8e02ff */
[----:B------:R-:W1:Y:S01]  /*6f50*/  LDC.64 R10, c[0x0][0x440] ;  /* 0x00011000ff0a7b82 */ /* 0x000e620000000a00 */
[----:B------:R-:W-:-:S07]  /*6f60*/  LEA.HI R27, R3, R0, RZ, 0x1e ;  /* 0x00000000031b7211 */ /* 0x000fce00078ff0ff */
[----:B------:R-:W3:Y:S01]  /*6f70*/  LDC.64 R12, c[0x0][0x448] ;  /* 0x00011200ff0c7b82 */ /* 0x000ee20000000a00 */
[----:B0-----:R-:W-:-:S05]  /*6f80*/  @P4 IMAD.WIDE.U32 R2, R27, 0x10, R4 ;  /* 0x000000101b024825 */ /* 0x001fca00078e0004 */
[----:B------:R0:W-:Y:S01]  /*6f90*/  @P4 STG.E.128 desc[UR10][R2.64], R76 ;  /* 0x0000004c02004986 */ /* 0x0001e2000c101d0a */
[C---:B--2---:R-:W-:Y:S01]  /*6fa0*/  @P4 IMAD.WIDE.U32 R4, R27.reuse, 0x10, R6 ;  /* 0x000000101b044825 */ /* 0x044fe200078e0006 */
[----:B------:R-:W-:Y:S01]  /*6fb0*/  @P4 IADD3 R27, PT, PT, R27, 0x80, RZ ;  /* 0x000000801b1b4810 */ /* 0x000fe20007ffe0ff */
[----:B------:R-:W2:Y:S03]  /*6fc0*/  LDC.64 R6, c[0x0][0x440] ;  /* 0x00011000ff067b82 */ /* 0x000ea60000000a00 */
[----:B------:R4:W-:Y:S01]  /*6fd0*/  @P4 STG.E.128 desc[UR10][R4.64], R108 ;  /* 0x0000006c04004986 */ /* 0x0009e2000c101d0a */
[----:B------:R-:W-:-:S04]  /*6fe0*/  ISETP.NE.AND P4, PT, R8, RZ, PT ;  /* 0x000000ff0800720c */ /* 0x000fc80003f85270 */
[----:B------:R-:W0:Y:S08]  /*6ff0*/  LDC.64 R8, c[0x0][0x448] ;  /* 0x00011200ff087b82 */ /* 0x000e300000000a00 */
[----:B------:R-:W4:Y:S08]  /*7000*/  LDC.64 R14, c[0x0][0x440] ;  /* 0x00011000ff0e7b82 */ /* 0x000f300000000a00 */
[----:B------:R-:W4:Y:S01]  /*7010*/  LDC.64 R16, c[0x0][0x448] ;  /* 0x00011200ff107b82 */ /* 0x000f220000000a00 */
[----:B--2---:R-:W-:-:S05]  /*7020*/  @P6 IMAD.WIDE.U32 R6, R27, 0x10, R6 ;  /* 0x000000101b066825 */ /* 0x004fca00078e0006 */
[----:B------:R2:W-:Y:S02]  /*7030*/  @P6 STG.E.128 desc[UR10][R6.64], R72 ;  /* 0x0000004806006986 */ /* 0x0005e4000c101d0a */
[----:B------:R-:W2:Y:S01]  /*7040*/  LDC.64 R18, c[0x0][0x440] ;  /* 0x00011000ff127b82 */ /* 0x000ea20000000a00 */
[C---:B0-----:R-:W-:Y:S01]  /*7050*/  @P6 IMAD.WIDE.U32 R8, R27.reuse, 0x10, R8 ;  /* 0x000000101b086825 */ /* 0x041fe200078e0008 */
[----:B------:R-:W-:-:S04]  /*7060*/  @P6 IADD3 R27, PT, PT, R27, 0x80, RZ ;  /* 0x000000801b1b6810 */ /* 0x000fc80007ffe0ff */
[----:B------:R0:W-:Y:S01]  /*7070*/  @P6 STG.E.128 desc[UR10][R8.64], R104 ;  /* 0x0000006808006986 */ /* 0x0001e2000c101d0a */
[C---:B-1----:R-:W-:Y:S01]  /*7080*/  @P5 IMAD.WIDE.U32 R10, R27.reuse, 0x10, R10 ;  /* 0x000000101b0a5825 */ /* 0x042fe200078e000a */
[----:B------:R-:W1:Y:S03]  /*7090*/  LDC.64 R20, c[0x0][0x448] ;  /* 0x00011200ff147b82 */ /* 0x000e660000000a00 */
[C---:B---3--:R-:W-:Y:S01]  /*70a0*/  @P5 IMAD.WIDE.U32 R12, R27.reuse, 0x10, R12 ;  /* 0x000000101b0c5825 */ /* 0x048fe200078e000c */
[----:B------:R-:W-:Y:S01]  /*70b0*/  @P5 IADD3 R27, PT, PT, R27, 0x80, RZ ;  /* 0x000000801b1b5810 */ /* 0x000fe20007ffe0ff */
[----:B------:R0:W-:Y:S03]  /*70c0*/  @P5 STG.E.128 desc[UR10][R10.64], R68 ;  /* 0x000000440a005986 */ /* 0x0001e6000c101d0a */
[----:B------:R-:W3:Y:S01]  /*70d0*/  LDC.64 R2, c[0x0][0x440] ;  /* 0x00011000ff027b82 */ /* 0x000ee20000000a00 */
[C---:B----4-:R-:W-:Y:S01]  /*70e0*/  @P3 IMAD.WIDE.U32 R14, R27.reuse, 0x10, R14 ;  /* 0x000000101b0e3825 */ /* 0x050fe200078e000e */
[----:B------:R0:W-:Y:S03]  /*70f0*/  @P5 STG.E.128 desc[UR10][R12.64], R100 ;  /* 0x000000640c005986 */ /* 0x0001e6000c101d0a */
[C---:B------:R-:W-:Y:S01]  /*7100*/  @P3 IMAD.WIDE.U32 R16, R27.reuse, 0x10, R16 ;  /* 0x000000101b103825 */ /* 0x040fe200078e0010 */
[----:B------:R-:W-:Y:S01]  /*7110*/  @P3 IADD3 R27, PT, PT, R27, 0x80, RZ ;  /* 0x000000801b1b3810 */ /* 0x000fe20007ffe0ff */
[----:B------:R0:W-:Y:S01]  /*7120*/  @P3 STG.E.128 desc[UR10][R14.64], R64 ;  /* 0x000000400e003986 */ /* 0x0001e2000c101d0a */
[----:B------:R-:W4:Y:S03]  /*7130*/  LDC.64 R4, c[0x0][0x448] ;  /* 0x00011200ff047b82 */ /* 0x000f260000000a00 */
[C---:B--2---:R-:W-:Y:S01]  /*7140*/  @P2 IMAD.WIDE.U32 R18, R27.reuse, 0x10, R18 ;  /* 0x000000101b122825 */ /* 0x044fe200078e0012 */
[----:B------:R0:W-:Y:S04]  /*7150*/  @P3 STG.E.128 desc[UR10][R16.64], R96 ;  /* 0x0000006010003986 */ /* 0x0001e8000c101d0a */
[----:B------:R-:W2:Y:S01]  /*7160*/  LDC.64 R22, c[0x0][0x440] ;  /* 0x00011000ff167b82 */ /* 0x000ea20000000a00 */
[C---:B-1----:R-:W-:Y:S01]  /*7170*/  @P2 IMAD.WIDE.U32 R20, R27.reuse, 0x10, R20 ;  /* 0x000000101b142825 */ /* 0x042fe200078e0014 */
[----:B------:R-:W-:Y:S01]  /*7180*/  @P2 IADD3 R27, PT, PT, R27, 0x80, RZ ;  /* 0x000000801b1b2810 */ /* 0x000fe20007ffe0ff */
[----:B------:R0:W-:Y:S04]  /*7190*/  @P2 STG.E.128 desc[UR10][R18.64], R60 ;  /* 0x0000003c12002986 */ /* 0x0001e8000c101d0a */
[----:B------:R0:W-:Y:S01]  /*71a0*/  @P2 STG.E.128 desc[UR10][R20.64], R92 ;  /* 0x0000005c14002986 */ /* 0x0001e2000c101d0a */
[----:B------:R-:W1:Y:S01]  /*71b0*/  LDC.64 R24, c[0x0][0x448] ;  /* 0x00011200ff187b82 */ /* 0x000e620000000a00 */
[----:B---3--:R-:W-:-:S05]  /*71c0*/  @P1 IMAD.WIDE.U32 R2, R27, 0x10, R2 ;  /* 0x000000101b021825 */ /* 0x008fca00078e0002 */
[----:B------:R0:W-:Y:S01]  /*71d0*/  @P1 STG.E.128 desc[UR10][R2.64], R56 ;  /* 0x0000003802001986 */ /* 0x0001e2000c101d0a */
[C---:B----4-:R-:W-:Y:S01]  /*71e0*/  @P1 IMAD.WIDE.U32 R4, R27.reuse, 0x10, R4 ;  /* 0x000000101b041825 */ /* 0x050fe200078e0004 */
[----:B------:R-:W-:-:S04]  /*71f0*/  @P1 IADD3 R27, PT, PT, R27, 0x80, RZ ;  /* 0x000000801b1b1810 */ /* 0x000fc80007ffe0ff */
[----:B------:R0:W-:Y:S01]  /*7200*/  @P1 STG.E.128 desc[UR10][R4.64], R88 ;  /* 0x0000005804001986 */ /* 0x0001e2000c101d0a */
[----:B--2---:R-:W-:-:S05]  /*7210*/  @P0 IMAD.WIDE.U32 R22, R27, 0x10, R22 ;  /* 0x000000101b160825 */ /* 0x004fca00078e0016 */
[----:B------:R0:W-:Y:S01]  /*7220*/  @P0 STG.E.128 desc[UR10][R22.64], R52 ;  /* 0x0000003416000986 */ /* 0x0001e2000c101d0a */
[----:B-1----:R-:W-:-:S05]  /*7230*/  @P0 IMAD.WIDE.U32 R24, R27, 0x10, R24 ;  /* 0x000000101b180825 */ /* 0x002fca00078e0018 */
[----:B------:R0:W-:Y:S01]  /*7240*/  @P0 STG.E.128 desc[UR10][R24.64], R84 ;  /* 0x0000005418000986 */ /* 0x0001e2000c101d0a */
[----:B------:R-:W-:Y:S05]  /*7250*/  @!P4 EXIT ;  /* 0x000000000000c94d */ /* 0x000fea0003800000 */
[----:B0-----:R-:W0:Y:S01]  /*7260*/  LDC.64 R2, c[0x0][0x440] ;  /* 0x00011000ff027b82 */ /* 0x001e220000000a00 */
[----:B------:R-:W-:-:S07]  /*7270*/  @P0 IADD3 R27, PT, PT, R27, 0x80, RZ ;  /* 0x000000801b1b0810 */ /* 0x000fce0007ffe0ff */
[----:B------:R-:W1:Y:S01]  /*7280*/  LDC.64 R4, c[0x0][0x448] ;  /* 0x00011200ff047b82 */ /* 0x000e620000000a00 */
[----:B0-----:R-:W-:-:S05]  /*7290*/  IMAD.WIDE.U32 R2, R27, 0x10, R2 ;  /* 0x000000101b027825 */ /* 0x001fca00078e0002 */
[----:B------:R-:W-:Y:S01]  /*72a0*/  STG.E.128 desc[UR10][R2.64], R48 ;  /* 0x0000003002007986 */ /* 0x000fe2000c101d0a */
[----:B-1----:R-:W-:-:S05]  /*72b0*/  IMAD.WIDE.U32 R4, R27, 0x10, R4 ;  /* 0x000000101b047825 */ /* 0x002fca00078e0004 */
[----:B------:R-:W-:Y:S01]  /*72c0*/  STG.E.128 desc[UR10][R4.64], R80 ;  /* 0x0000005004007986 */ /* 0x000fe2000c101d0a */
[----:B------:R-:W-:Y:S05]  /*72d0*/  EXIT ;  /* 0x000000000000794d */ /* 0x000fea0003800000 */
.L_x_12925:
        /* <DEDUP_REMOVED lines=10> */
.L_x_15740:


//--------------------- .text._ZN10layer_norm13ln_bwd_kernelINS_13Kernel_traitsI6__halfffffjLj4096ELj1ELj1ELj4ELj16ENS_18Kernel_traits_baseILj4096ES2_ffffjLj128EEEEELb0ELb0ELb1ELb1EEEvNS_9BwdParamsE --------------------------
	.section	.text._ZN10layer_norm13ln_bwd_kernelINS_13Kernel_traitsI6__halfffffjLj4096ELj1ELj1ELj4ELj16ENS_18Kernel_traits_baseILj4096ES2_ffffjLj128EEEEELb0ELb0ELb1ELb1EEEvNS_9BwdParamsE,"ax",@progbits
	.align	128
        .global         _ZN10layer_norm13ln_bwd_kernelINS_13Kernel_traitsI6__halfffffjLj4096ELj1ELj1ELj4ELj16ENS_18Kernel_traits_baseILj4096ES2_ffffjLj128EEEEELb0ELb0ELb1ELb1EEEvNS_9BwdParamsE
        .type           _ZN10layer_norm13ln_bwd_kernelINS_13Kernel_traitsI6__halfffffjLj4096ELj1ELj1ELj4ELj16ENS_18Kernel_traits_baseILj4096ES2_ffffjLj128EEEEELb0ELb0ELb1ELb1EEEvNS_9BwdParamsE,@function
        .size           _ZN10layer_norm13ln_bwd_kernelINS_13Kernel_traitsI6__halfffffjLj4096ELj1ELj1ELj4ELj16ENS_18Kernel_traits_baseILj4096ES2_ffffjLj128EEEEELb0ELb0ELb1ELb1EEEvNS_9BwdParamsE,(.L_x_15741 - _ZN10layer_norm13ln_bwd_kernelINS_13Kernel_traitsI6__halfffffjLj4096ELj1ELj1ELj4ELj16ENS_18Kernel_traits_baseILj4096ES2_ffffjLj128EEEEELb0ELb0ELb1ELb1EEEvNS_9BwdParamsE)
        .other          _ZN10layer_norm13ln_bwd_kernelINS_13Kernel_traitsI6__halfffffjLj4096ELj1ELj1ELj4ELj16ENS_18Kernel_traits_baseILj4096ES2_ffffjLj128EEEEELb0ELb0ELb1ELb1EEEvNS_9BwdParamsE,@"STO_CUDA_ENTRY STV_DEFAULT"
_ZN10layer_norm13ln_bwd_kernelINS_13Kernel_traitsI6__halfffffjLj4096ELj1ELj1ELj4ELj16ENS_18Kernel_traits_baseILj4096ES2_ffffjLj128EEEEELb0ELb0ELb1ELb1EEEvNS_9BwdParamsE:
.text._ZN10layer_norm13ln_bwd_kernelINS_13Kernel_traitsI6__halfffffjLj4096ELj1ELj1ELj4ELj16ENS_18Kernel_traits_baseILj4096ES2_ffffjLj128EEEEELb0ELb0ELb1ELb1EEEvNS_9BwdParamsE:
        /* <DEDUP_REMOVED lines=47> */
[----:B0-----:R-:W5:Y:S04]  /*02f0*/  LDG.E.64 R188, desc[UR14][R174.64+0x1800] ;  /* 0x0018000eaebc7981 */ /* 0x001f68000c1e1b00 */
[----:B------:R-:W2:Y:S04]  /*0300*/  LDG.E.64 R186, desc[UR14][R174.64+0x1400] ;  /* 0x0014000eaeba7981 */ /* 0x000ea8000c1e1b00 */
[----:B------:R-:W3:Y:S04]  /*0310*/  LDG.E.64 R184, desc[UR14][R174.64+0x1000] ;  /* 0x0010000eaeb87981 */ /* 0x000ee8000c1e1b00 */
[----:B------:R-:W4:Y:S04]  /*0320*/  LDG.E.64 R182, desc[UR14][R174.64+0xc00] ;  /* 0x000c000eaeb67981 */ /* 0x000f28000c1e1b00 */
[----:B------:R-:W4:Y:S04]  /*0330*/  LDG.E.64 R190, desc[UR14][R174.64+0x1c00] ;  /* 0x001c000eaebe7981 */ /* 0x000f28000c1e1b00 */
[----:B------:R-:W4:Y:S04]  /*0340*/  LDG.E.64 R180, desc[UR14][R174.64+0x800] ;  /* 0x0008000eaeb47981 */ /* 0x000f28000c1e1b00 */
[----:B------:R-:W4:Y:S04]  /*0350*/  LDG.E.64 R178, desc[UR14][R174.64+0x400] ;  /* 0x0004000eaeb27981 */ /* 0x000f28000c1e1b00 */
[----:B------:R-:W4:Y:S01]  /*0360*/  LDG.E.64 R176, desc[UR14][R174.64] ;  /* 0x0000000eaeb07981 */ /* 0x000f22000c1e1b00 */
[----:B------:R-:W-:Y:S01]  /*0370*/  HFMA2 R120, -RZ, RZ, 0, 0 ;  /* 0x00000000ff787431 */ /* 0x000fe200000001ff */
[----:B------:R-:W-:Y:S01]  /*0380*/  UPLOP3.LUT UP1, UPT, UPT, UPT, UPT, 0x40, 0x4 ;  /* 0x000000000004789c */ /* 0x000fe20003f2e870 */
[----:B-----5:R-:W-:-:S02]  /*0390*/  SHF.R.U64 R200, R188, 0x10, R189 ;  /* 0x00000010bcc87819 */ /* 0x020fc400000012bd */
[----:B------:R-:W-:Y:S02]  /*03a0*/  SHF.R.U32.HI R0, RZ, 0x10, R189 ;  /* 0x00000010ff007819 */ /* 0x000fe400000116bd */
[--C-:B--2---:R-:W-:Y:S02]  /*03b0*/  SHF.R.U64 R201, R186, 0x10, R187.reuse ;  /* 0x00000010bac97819 */ /* 0x104fe400000012bb */
[----:B------:R-:W-:Y:S02]  /*03c0*/  PRMT R200, R200, 0x5410, R0 ;  /* 0x00005410c8c87816 */ /* 0x000fe40000000000 */
[----:B------:R-:W-:Y:S02]  /*03d0*/  SHF.R.U32.HI R0, RZ, 0x10, R187 ;  /* 0x00000010ff007819 */ /* 0x000fe400000116bb */
[----:B---3--:R-:W-:Y:S02]  /*03e0*/  SHF.R.U64 R202, R184, 0x10, R185 ;  /* 0x00000010b8ca7819 */ /* 0x008fe400000012b9 */
[----:B------:R-:W-:-:S02]  /*03f0*/  PRMT R201, R201, 0x5410, R0 ;  /* 0x00005410c9c97816 */ /* 0x000fc40000000000 */
[----:B------:R-:W-:Y:S02]  /*0400*/  SHF.R.U32.HI R0, RZ, 0x10, R185 ;  /* 0x00000010ff007819 */ /* 0x000fe400000116b9 */
[--C-:B----4-:R-:W-:Y:S02]  /*0410*/  SHF.R.U64 R204, R182, 0x10, R183.reuse ;  /* 0x00000010b6cc7819 */ /* 0x110fe400000012b7 */
[----:B------:R-:W-:Y:S02]  /*0420*/  PRMT R202, R202, 0x5410, R0 ;  /* 0x00005410caca7816 */ /* 0x000fe40000000000 */
[----:B------:R-:W-:Y:S02]  /*0430*/  SHF.R.U32.HI R0, RZ, 0x10, R183 ;  /* 0x00000010ff007819 */ /* 0x000fe400000116b7 */
[--C-:B------:R-:W-:Y:S02]  /*0440*/  SHF.R.U64 R199, R190, 0x10, R191.reuse ;  /* 0x00000010bec77819 */ /* 0x100fe400000012bf */
[----:B------:R-:W-:-:S02]  /*0450*/  SHF.R.U32.HI R2, RZ, 0x10, R191 ;  /* 0x00000010ff027819 */ /* 0x000fc400000116bf */
[----:B------:R-:W-:Y:S02]  /*0460*/  PRMT R204, R204, 0x5410, R0 ;  /* 0x00005410cccc7816 */ /* 0x000fe40000000000 */
[--C-:B------:R-:W-:Y:S02]  /*0470*/  SHF.R.U64 R205, R180, 0x10, R181.reuse ;  /* 0x00000010b4cd7819 */ /* 0x100fe400000012b5 */
[----:B------:R-:W-:Y:S02]  /*0480*/  SHF.R.U32.HI R0, RZ, 0x10, R181 ;  /* 0x00000010ff007819 */ /* 0x000fe400000116b5 */
[----:B------:R-:W-:Y:S02]  /*0490*/  PRMT R199, R199, 0x5410, R2 ;  /* 0x00005410c7c77816 */ /* 0x000fe40000000002 */
[----:B------:R-:W-:Y:S02]  /*04a0*/  SHF.R.U64 R206, R178, 0x10, R179 ;  /* 0x00000010b2ce7819 */ /* 0x000fe400000012b3 */
[----:B------:R-:W-:-:S02]  /*04b0*/  PRMT R205, R205, 0x5410, R0 ;  /* 0x00005410cdcd7816 */ /* 0x000fc40000000000 */
[----:B------:R-:W-:Y:S02]  /*04c0*/  SHF.R.U32.HI R2, RZ, 0x10, R179 ;  /* 0x00000010ff027819 */ /* 0x000fe400000116b3 */
[--C-:B------:R-:W-:Y:S02]  /*04d0*/  SHF.R.U64 R207, R176, 0x10, R177.reuse ;  /* 0x00000010b0cf7819 */ /* 0x100fe400000012b1 */
[----:B------:R-:W-:Y:S02]  /*04e0*/  SHF.R.U32.HI R0, RZ, 0x10, R177 ;  /* 0x00000010ff007819 */ /* 0x000fe400000116b1 */
[----:B------:R-:W-:Y:S02]  /*04f0*/  PRMT R206, R206, 0x5410, R2 ;  /* 0x00005410cece7816 */ /* 0x000fe40000000002 */
[----:B------:R-:W-:Y:S02]  /*0500*/  PRMT R207, R207, 0x5410, R0 ;  /* 0x00005410cfcf7816 */ /* 0x000fe40000000000 */
[----:B------:R-:W-:-:S07]  /*0510*/  MOV R2, UR4 ;  /* 0x0000000400027c02 */ /* 0x000fce0008000f00 */
.L_x_12963:
        /* <DEDUP_REMOVED lines=19> */
[----:B------:R-:W-:Y:S02]  /*0650*/  LEA.HI R3, R3, R0, RZ, 0x2 ;  /* 0x0000000003037211 */ /* 0x000fe400078f10ff */
[----:B------:R-:W-:-:S04]  /*0660*/  SHF.R.S32.HI R9, RZ, 0x1f, R8 ;  /* 0x0000001fff097819 */ /* 0x000fc80000011408 */
[----:B------:R-:W3:Y:S01]  /*0670*/  LDC.64 R6, c[0x0][0x428] ;  /* 0x00010a00ff067b82 */ /* 0x000ee20000000a00 */
[----:B------:R-:W-:Y:S01]  /*0680*/  LEA.HI R0, R9, R8, RZ, 0x2 ;  /* 0x0000000809007211 */ /* 0x000fe200078f10ff */
[----:B-1----:R-:W-:-:S05]  /*0690*/  IMAD.WIDE R20, R2, 0x4, R20 ;  /* 0x0000000402147825 */ /* 0x002fca00078e0214 */
[----:B------:R-:W4:Y:S01]  /*06a0*/  LDG.E R203, desc[UR14][R20.64] ;  /* 0x0000000e14cb7981 */ /* 0x000f22000c1e1900 */
[-C--:B0-----:R-:W-:Y:S02]  /*06b0*/  LEA.HI.SX32 R3, R3, R173.reuse, 0x1e ;  /* 0x000000ad03037211 */ /* 0x081fe400078ff2ff */
[----:B------:R-:W-:-:S03]  /*06c0*/  LEA.HI.SX32 R173, R0, R173, 0x1e ;  /* 0x000000ad00ad7211 */ /* 0x000fc600078ff2ff */
[C---:B--2---:R-:W-:Y:S01]  /*06d0*/  IMAD.WIDE.U32 R8, R3.reuse, 0x10, R168 ;  /* 0x0000001003087825 */ /* 0x044fe200078e00a8 */
[----:B------:R-:W-:-:S03]  /*06e0*/  IADD3 R197, PT, PT, R3, 0x80, RZ ;  /* 0x0000008003c57810 */ /* 0x000fc60007ffe0ff */
[----:B---3--:R-:W-:Y:S02]  /*06f0*/  IMAD.WIDE.U32 R12, R173, 0x10, R6 ;  /* 0x00000010ad0c7825 */ /* 0x008fe400078e0006 */
[----:B------:R-:W2:Y:S02]  /*0700*/  LDG.E.128 R8, desc[UR14][R8.64] ;  /* 0x0000000e08087981 */ /* 0x000ea4000c1e1d00 */
[----:B------:R-:W-:Y:S01]  /*0710*/  IMAD.WIDE.U32 R16, R197, 0x10, R168 ;  /* 0x00000010c5107825 */ /* 0x000fe200078e00a8 */
[----:B------:R-:W-:Y:S01]  /*0720*/  IADD3 R23, PT, PT, R173, 0x80, RZ ;  /* 0x00000080ad177810 */ /* 0x000fe20007ffe0ff */
[----:B------:R-:W3:Y:S04]  /*0730*/  LDG.E.128 R12, desc[UR14][R12.64] ;  /* 0x0000000e0c0c7981 */ /* 0x000ee8000c1e1d00 */
[----:B------:R-:W3:Y:S01]  /*0740*/  LDG.E.128 R16, desc[UR14][R16.64] ;  /* 0x0000000e10107981 */ /* 0x000ee2000c1e1d00 */
[----:B------:R-:W-:Y:S01]  /*0750*/  IMAD.WIDE.U32 R22, R23, 0x10, R6 ;  /* 0x0000001017167825 */ /* 0x000fe200078e0006 */
[----:B------:R-:W-:-:S02]  /*0760*/  IADD3 R219, PT, PT, R3, 0x100, RZ ;  /* 0x0000010003db7810 */ /* 0x000fc40007ffe0ff */
[----:B------:R-:W-:-:S03]  /*0770*/  IADD3 R133, PT, PT, R173, 0x100, RZ ;  /* 0x00000100ad857810 */ /* 0x000fc60007ffe0ff */
[----:B------:R-:W3:Y:S01]  /*0780*/  LDG.E.128 R20, desc[UR14][R22.64] ;  /* 0x0000000e16147981 */ /* 0x000ee2000c1e1d00 */
[----:B------:R-:W-:Y:S01]  /*0790*/  IMAD.WIDE.U32 R24, R219, 0x10, R168 ;  /* 0x00000010db187825 */ /* 0x000fe200078e00a8 */
[----:B------:R-:W-:-:S03]  /*07a0*/  IADD3 R221, PT, PT, R3, 0x180, RZ ;  /* 0x0000018003dd7810 */ /* 0x000fc60007ffe0ff */
[----:B------:R-:W-:Y:S02]  /*07b0*/  IMAD.WIDE.U32 R132, R133, 0x10, R6 ;  /* 0x0000001085847825 */ /* 0x000fe400078e0006 */
[----:B------:R-:W3:Y:S02]  /*07c0*/  LDG.E.128 R24, desc[UR14][R24.64] ;  /* 0x0000000e18187981 */ /* 0x000ee4000c1e1d00 */
[----:B------:R-:W-:Y:S01]  /*07d0*/  IMAD.WIDE.U32 R136, R221, 0x10, R168 ;  /* 0x00000010dd887825 */ /* 0x000fe200078e00a8 */
[----:B------:R-:W-:Y:S01]  /*07e0*/  IADD3 R223, PT, PT, R3, 0x200, RZ ;  /* 0x0000020003df7810 */ /* 0x000fe20007ffe0ff */
[----:B------:R-:W3:Y:S01]  /*07f0*/  LDG.E.128 R132, desc[UR14][R132.64] ;  /* 0x0000000e84847981 */ /* 0x000ee2000c1e1d00 */
[----:B------:R-:W-:-:S03]  /*0800*/  IADD3 R141, PT, PT, R173, 0x180, RZ ;  /* 0x00000180ad8d7810 */ /* 0x000fc60007ffe0ff */
[----:B------:R-:W3:Y:S01]  /*0810*/  LDG.E.128 R136, desc[UR14][R136.64] ;  /* 0x0000000e88887981 */ /* 0x000ee2000c1e1d00 */
[----:B------:R-:W-:Y:S01]  /*0820*/  IMAD.WIDE.U32 R144, R223, 0x10, R168 ;  /* 0x00000010df907825 */ /* 0x000fe200078e00a8 */
[----:B------:R-:W-:-:S03]  /*0830*/  IADD3 R149, PT, PT, R173, 0x200, RZ ;  /* 0x00000200ad957810 */ /* 0x000fc60007ffe0ff */
[--C-:B------:R-:W-:Y:S02]  /*0840*/  IMAD.WIDE.U32 R140, R141, 0x10, R6.reuse ;  /* 0x000000108d8c7825 */ /* 0x100fe400078e0006 */
[----:B------:R-:W3:Y:S02]  /*0850*/  LDG.E.128 R144, desc[UR14][R144.64] ;  /* 0x0000000e90907981 */ /* 0x000ee4000c1e1d00 */
[----:B------:R-:W-:Y:S02]  /*0860*/  IMAD.WIDE.U32 R148, R149, 0x10, R6 ;  /* 0x0000001095947825 */ /* 0x000fe400078e0006 */
[----:B------:R-:W3:Y:S01]  /*0870*/  LDG.E.128 R140, desc[UR14][R140.64] ;  /* 0x0000000e8c8c7981 */ /* 0x000ee2000c1e1d00 */
[----:B------:R-:W-:Y:S02]  /*0880*/  IADD3 R225, PT, PT, R3, 0x280, RZ ;  /* 0x0000028003e17810 */ /* 0x000fe40007ffe0ff */
[----:B------:R-:W-:Y:S01]  /*0890*/  IADD3 R157, PT, PT, R173, 0x280, RZ ;  /* 0x00000280ad9d7810 */ /* 0x000fe20007ffe0ff */
[----:B------:R-:W3:Y:S02]  /*08a0*/  LDG.E.128 R148, desc[UR14][R148.64] ;  /* 0x0000000e94947981 */ /* 0x000ee4000c1e1d00 */
[----:B------:R-:W-:-:S04]  /*08b0*/  IMAD.WIDE.U32 R152, R225, 0x10, R168 ;  /* 0x00000010e1987825 */ /* 0x000fc800078e00a8 */
[----:B------:R-:W-:Y:S02]  /*08c0*/  IMAD.WIDE.U32 R156, R157, 0x10, R6 ;  /* 0x000000109d9c7825 */ /* 0x000fe400078e0006 */
[----:B------:R-:W3:Y:S04]  /*08d0*/  LDG.E.128 R152, desc[UR14][R152.64] ;  /* 0x0000000e98987981 */ /* 0x000ee8000c1e1d00 */
[----:B------:R-:W3:Y:S01]  /*08e0*/  LDG.E.128 R156, desc[UR14][R156.64] ;  /* 0x0000000e9c9c7981 */ /* 0x000ee2000c1e1d00 */
[----:B------:R-:W-:Y:S02]  /*08f0*/  IADD3 R165, PT, PT, R173, 0x300, RZ ;  /* 0x00000300ada57810 */ /* 0x000fe40007ffe0ff */
[----:B------:R-:W-:-:S03]  /*0900*/  IADD3 R227, PT, PT, R3, 0x300, RZ ;  /* 0x0000030003e37810 */ /* 0x000fc60007ffe0ff */
[----:B------:R-:W-:-:S04]  /*0910*/  IMAD.WIDE.U32 R164, R165, 0x10, R6 ;  /* 0x00000010a5a47825 */ /* 0x000fc800078e0006 */
[----:B------:R-:W-:Y:S02]  /*0920*/  IMAD.WIDE.U32 R160, R227, 0x10, R168 ;  /* 0x00000010e3a07825 */ /* 0x000fe400078e00a8 */
[----:B------:R-:W3:Y:S04]  /*0930*/  LDG.E.128 R164, desc[UR14][R164.64] ;  /* 0x0000000ea4a47981 */ /* 0x000ee8000c1e1d00 */
[----:B------:R-:W3:Y:S01]  /*0940*/  LDG.E.128 R160, desc[UR14][R160.64] ;  /* 0x0000000ea0a07981 */ /* 0x000ee2000c1e1d00 */
[----:B------:R-:W-:Y:S02]  /*0950*/  UMOV UR6, UR8 ;  /* 0x0000000800067c82 */ /* 0x000fe40008000000 */
[----:B------:R-:W-:Y:S01]  /*0960*/  UISETP.NE.U32.AND UP0, UPT, UR6, URZ, UPT ;  /* 0x000000ff0600728c */ /* 0x000fe2000bf05070 */
[----:B------:R-:W-:Y:S01]  /*0970*/  UMOV UR7, UR9 ;  /* 0x0000000900077c82 */ /* 0x000fe20008000000 */
[----:B------:R-:W-:-:S02]  /*0980*/  IADD3 R173, PT, PT, R173, 0x380, RZ ;  /* 0x00000380adad7810 */ /* 0x000fc40007ffe0ff */
[----:B------:R-:W-:-:S03]  /*0990*/  UISETP.NE.AND.EX UP0, UPT, UR7, URZ, UPT, UP0 ;  /* 0x000000ff0700728c */ /* 0x000fc6000bf05300 */
[----:B------:R-:W-:-:S03]  /*09a0*/  IMAD.WIDE.U32 R172, R173, 0x10, R6 ;  /* 0x00000010adac7825 */ /* 0x000fc600078e0006 */
[----:B------:R-:W-:Y:S02]  /*09b0*/  PLOP3.LUT P0, PT, PT, PT, UP0, 0x80, 0x8 ;  /* 0x000000000008781c */ /* 0x000fe40003f0f008 */
[----:B------:R-:W-:Y:S01]  /*09c0*/  IADD3 R229, PT, PT, R3, 0x380, RZ ;  /* 0x0000038003e57810 */ /* 0x000fe20007ffe0ff */
[----:B------:R-:W3:Y:S04]  /*09d0*/  LDG.E.128 R172, desc[UR14][R172.64] ;  /* 0x0000000eacac7981 */ /* 0x000ee8000c1e1d00 */
[----:B------:R-:W-:-:S06]  /*09e0*/  IMAD.WIDE.U32 R168, R229, 0x10, R168 ;  /* 0x00000010e5a87825 */ /* 0x000fcc00078e00a8 */
[----:B------:R-:W0:Y:S01]  /*09f0*/  @P0 LDC.64 R214, c[0x0][0x438] ;  /* 0x00010e00ffd60b82 */ /* 0x000e220000000a00 */
[----:B------:R-:W3:Y:S07]  /*0a00*/  LDG.E.128 R168, desc[UR14][R168.64] ;  /* 0x0000000ea8a87981 */ /* 0x000eee000c1e1d00 */
[----:B------:R-:W1:Y:S08]  /*0a10*/  @P0 LDC.64 R216, c[0x0][0x438] ;  /* 0x00010e00ffd80b82 */ /* 0x000e700000000a00 */
[----:B------:R-:W1:Y:S01]  /*0a20*/  @P0 LDC.64 R208, c[0x0][0x438] ;  /* 0x00010e00ffd00b82 */ /* 0x000e620000000a00 */
[----:B0-----:R-:W-:-:S07]  /*0a30*/  @P0 IMAD.WIDE.U32 R214, R197, 0x10, R214 ;  /* 0x00000010c5d60825 */ /* 0x001fce00078e00d6 */
[----:B------:R-:W0:Y:S01]  /*0a40*/  @P0 LDC.64 R210, c[0x0][0x438] ;  /* 0x00010e00ffd20b82 */ /* 0x000e220000000a00 */
[----:B------:R-:W5:Y:S01]  /*0a50*/  @P0 LDG.E.128 R52, desc[UR14][R214.64] ;  /* 0x0000000ed6340981 */ /* 0x000f62000c1e1d00 */
[----:B-1----:R-:W-:-:S06]  /*0a60*/  @P0 IMAD.WIDE.U32 R216, R219, 0x10, R216 ;  /* 0x00000010dbd80825 */ /* 0x002fcc00078e00d8 */
[----:B------:R-:W1:Y:S01]  /*0a70*/  @P0 LDC.64 R212, c[0x0][0x438] ;  /* 0x00010e00ffd40b82 */ /* 0x000e620000000a00 */
[----:B------:R-:W5:Y:S01]  /*0a80*/  @P0 LDG.E.128 R48, desc[UR14][R216.64] ;  /* 0x0000000ed8300981 */ /* 0x000f62000c1e1d00 */
[----:B------:R-:W-:-:S06]  /*0a90*/  @P0 IMAD.WIDE.U32 R208, R223, 0x10, R208 ;  /* 0x00000010dfd00825 */ /* 0x000fcc00078e00d0 */
[----:B------:R-:W1:Y:S01]  /*0aa0*/  @P0 LDC.64 R6, c[0x0][0x438] ;  /* 0x00010e00ff060b82 */ /* 0x000e620000000a00 */
[----:B------:R-:W5:Y:S01]  /*0ab0*/  @P0 LDG.E.128 R40, desc[UR14][R208.64] ;  /* 0x0000000ed0280981 */ /* 0x000f62000c1e1d00 */
[----:B------:R-:W-:-:S06]  /*0ac0*/  ISETP.NE.AND P1, PT, RZ, UR16, PT ;  /* 0x00000010ff007c0c */ /* 0x000fcc000bf25270 */
[----:B------:R-:W1:Y:S01]  /*0ad0*/  @P0 LDC.64 R192, c[0x0][0x438] ;  /* 0x00010e00ffc00b82 */ /* 0x000e620000000a00 */
[----:B0-----:R-:W-:-:S04]  /*0ae0*/  @P0 IMAD.WIDE.U32 R210, R3, 0x10, R210 ;  /* 0x0000001003d20825 */ /* 0x001fc800078e00d2 */
[----:B------:R-:W-:Y:S01]  /*0af0*/  HADD2.F32 R197, -RZ, R176.H0_H0 ;  /* 0x200000b0ffc57230 */ /* 0x000fe20000004100 */
[----:B------:R-:W5:Y:S01]  /*0b00*/  @P0 LDG.E.128 R56, desc[UR14][R210.64] ;  /* 0x0000000ed2380981 */ /* 0x000f62000c1e1d00 */
[----:B-1----:R-:W-:Y:S01]  /*0b10*/  @P0 IMAD.WIDE.U32 R212, R221, 0x10, R212 ;  /* 0x00000010ddd40825 */ /* 0x002fe200078e00d4 */
[----:B------:R-:W0:Y:S04]  /*0b20*/  @P0 LDC.64 R194, c[0x0][0x438] ;  /* 0x00010e00ffc20b82 */ /* 0x000e280000000a00 */
[----:B------:R1:W5:Y:S01]  /*0b30*/  @P0 LDG.E.128 R44, desc[UR14][R212.64] ;  /* 0x0000000ed42c0981 */ /* 0x000362000c1e1d00 */
[----:B------:R-:W-:-:S05]  /*0b40*/  @P0 IMAD.WIDE.U32 R6, R229, 0x10, R6 ;  /* 0x00000010e5060825 */ /* 0x000fca00078e0006 */
[----:B------:R1:W5:Y:S01]  /*0b50*/  @P0 LDG.E.128 R28, desc[UR14][R6.64] ;  /* 0x0000000e061c0981 */ /* 0x000362000c1e1d00 */
[----:B------:R-:W-:-:S05]  /*0b60*/  @P0 IMAD.WIDE.U32 R192, R227, 0x10, R192 ;  /* 0x00000010e3c00825 */ /* 0x000fca00078e00c0 */
[----:B------:R3:W5:Y:S01]  /*0b70*/  @P0 LDG.E.128 R32, desc[UR14][R192.64] ;  /* 0x0000000ec0200981 */ /* 0x000762000c1e1d00 */
[----:B0-----:R-:W-:-:S05]  /*0b80*/  @P0 IMAD.WIDE.U32 R194, R225, 0x10, R194 ;  /* 0x00000010e1c20825 */ /* 0x001fca00078e00c2 */
[----:B------:R0:W5:Y:S01]  /*0b90*/  @P0 LDG.E.128 R36, desc[UR14][R194.64] ;  /* 0x0000000ec2240981 */ /* 0x000162000c1e1d00 */
[----:B----4-:R-:W-:-:S05]  /*0ba0*/  FSEL R203, R203, RZ, !P1 ;  /* 0x000000ffcbcb7208 */ /* 0x010fca0004800000 */
[C---:B--2---:R-:W-:Y:S01]  /*0bb0*/  FADD.FTZ R3, -R203.reuse, R8 ;  /* 0x00000008cb037221 */ /* 0x044fe20000010100 */
[C---:B------:R-:W-:Y:S01]  /*0bc0*/  FADD.FTZ R9, -R203.reuse, R9 ;  /* 0x00000009cb097221 */ /* 0x040fe20000010100 */
[----:B------:R-:W-:Y:S02]  /*0bd0*/  HADD2.F32 R8, -RZ, R207.H0_H0 ;  /* 0x200000cfff087230 */ /* 0x000fe40000004100 */
[C---:B-----5:R-:W-:Y:S01]  /*0be0*/  FMUL.FTZ R3, R4.reuse, R3 ;  /* 0x0000000304037220 */ /* 0x060fe20000410000 */
[----:B-1----:R-:W-:Y:S01]  /*0bf0*/  FADD.FTZ R213, -R203, R11 ;  /* 0x0000000bcbd57221 */ /* 0x002fe20000010100 */
[----:B------:R-:W-:Y:S01]  /*0c00*/  FMUL.FTZ R6, R4, R9 ;  /* 0x0000000904067220 */ /* 0x000fe20000410000 */
[----:B---3--:R-:W-:Y:S01]  /*0c10*/  FMUL.FTZ R0, R12, R197 ;  /* 0x000000c50c007220 */ /* 0x008fe20000410000 */
        /* <DEDUP_REMOVED lines=8> */
[C---:B------:R-:W-:Y:S01]  /*0ca0*/  FADD.FTZ R211, -R203.reuse, R10 ;  /* 0x0000000acbd37221 */ /* 0x040fe20000010100 */
[----:B------:R-:W-:Y:S01]  /*0cb0*/  FADD.FTZ R13, -R203, R16 ;  /* 0x00000010cb0d7221 */ /* 0x000fe20000010100 */
[----:B------:R-:W-:Y:S01]  /*0cc0*/  FMUL.FTZ R10, R14, R11 ;  /* 0x0000000b0e0a7220 */ /* 0x000fe20000410000 */
[----:B------:R-:W-:Y:S01]  /*0cd0*/  FMUL.FTZ R11, R15, R12 ;  /* 0x0000000c0f0b7220 */ /* 0x000fe20000410000 */
[----:B------:R-:W-:Y:S01]  /*0ce0*/  FADD.FTZ R99, R99, R15 ;  /* 0x0000000f63637221 */ /* 0x000fe20000010000 */
[----:B------:R-:W-:Y:S01]  /*0cf0*/  FFMA.FTZ R63, R15, R8, R63 ;  /* 0x000000080f3f7223 */ /* 0x000fe2000001003f */
[----:B------:R-:W-:-:S02]  /*0d00*/  HADD2.F32 R15, -RZ, R178.H0_H0 ;  /* 0x200000b2ff0f7230 */ /* 0x000fc40000004100 */
[----:B------:R-:W-:Y:S01]  /*0d10*/  FMUL.FTZ R13, R4, R13 ;  /* 0x0000000d040d7220 */ /* 0x000fe20000410000 */
[C---:B------:R-:W-:Y:S01]  /*0d20*/  FADD.FTZ R19, -R203.reuse, R19 ;  /* 0x00000013cb137221 */ /* 0x040fe20000010100 */
[----:B------:R-:W-:Y:S01]  /*0d30*/  FADD.FTZ R92, R92, R20 ;  /* 0x000000145c5c7221 */ /* 0x000fe20000010000 */
[----:B------:R-:W-:Y:S01]  /*0d40*/  FMUL.FTZ R9, R4, R211 ;  /* 0x000000d304097220 */ /* 0x000fe20000410000 */
[C---:B------:R-:W-:Y:S01]  /*0d50*/  FMUL.FTZ R12, R20.reuse, R15 ;  /* 0x0000000f140c7220 */ /* 0x040fe20000410000 */
[----:B------:R-:W-:Y:S01]  /*0d60*/  FFMA.FTZ R64, R20, R13, R64 ;  /* 0x0000000d14407223 */ /* 0x000fe20000010040 */
[C---:B------:R-:W-:Y:S01]  /*0d70*/  FADD.FTZ R193, -R203.reuse, R18 ;  /* 0x00000012cbc17221 */ /* 0x040fe20000010100 */
[--C-:B------:R-:W-:Y:S02]  /*0d80*/  HADD2.F32 R20, -RZ, R206.reuse.H1_H1 ;  /* 0x300000ceff147230 */ /* 0x100fe40000004100 */
[----:B------:R-:W-:Y:S01]  /*0d90*/  FMUL.FTZ R18, R4, R19 ;  /* 0x0000001304127220 */ /* 0x000fe20000410000 */
[----:B------:R-:W-:Y:S01]  /*0da0*/  FADD.FTZ R17, -R203, R17 ;  /* 0x00000011cb117221 */ /* 0x000fe20000010100 */
[----:B------:R-:W-:Y:S01]  /*0db0*/  FADD.FTZ R98, R98, R14 ;  /* 0x0000000e62627221 */ /* 0x000fe20000010000 */
[----:B------:R-:W-:Y:S01]  /*0dc0*/  FFMA.FTZ R62, R14, R9, R62 ;  /* 0x000000090e3e7223 */ /* 0x000fe2000001003e */
[----:B------:R-:W-:-:S02]  /*0dd0*/  HADD2.F32 R14, -RZ, R206.H0_H0 ;  /* 0x200000ceff0e7230 */ /* 0x000fc40000004100 */
[----:B------:R-:W-:Y:S01]  /*0de0*/  FMUL.FTZ R19, R23, R20 ;  /* 0x0000001417137220 */ /* 0x000fe20000410000 */
[----:B------:R-:W-:Y:S01]  /*0df0*/  FADD.FTZ R95, R95, R23 ;  /* 0x000000175f5f7221 */ /* 0x000fe20000010000 */
[----:B------:R-:W-:Y:S01]  /*0e00*/  FFMA.FTZ R67, R23, R18, R67 ;  /* 0x0000001217437223 */ /* 0x000fe20000010043 */
[C---:B------:R-:W-:Y:S01]  /*0e10*/  FMUL.FTZ R16, R4.reuse, R17 ;  /* 0x0000001104107220 */ /* 0x040fe20000410000 */
[----:B------:R-:W-:Y:S02]  /*0e20*/  HADD2.F32 R15, -RZ, R179.H0_H0 ;  /* 0x200000b3ff0f7230 */ /* 0x000fe40000004100 */
[----:B------:R-:W-:Y:S01]  /*0e30*/  FMUL.FTZ R17, R4, R193 ;  /* 0x000000c104117220 */ /* 0x000fe20000410000 */
[----:B------:R-:W-:Y:S02]  /*0e40*/  HADD2.F32 R23, -RZ, R180.H0_H0 ;  /* 0x200000b4ff177230 */ /* 0x000fe40000004100 */
[C---:B------:R-:W-:Y:S01]  /*0e50*/  FADD.FTZ R25, -R203.reuse, R25 ;  /* 0x00000019cb197221 */ /* 0x040fe20000010100 */
[----:B------:R-:W-:Y:S01]  /*0e60*/  FADD.FTZ R193, -R203, R26 ;  /* 0x0000001acbc17221 */ /* 0x000fe20000010100 */
[----:B------:R-:W-:Y:S01]  /*0e70*/  FMUL.FTZ R14, R21, R14 ;  /* 0x0000000e150e7220 */ /* 0x000fe20000410000 */
[----:B------:R-:W-:Y:S01]  /*0e80*/  FADD.FTZ R93, R93, R21 ;  /* 0x000000155d5d7221 */ /* 0x000fe20000010000 */
[----:B------:R-:W-:Y:S01]  /*0e90*/  FFMA.FTZ R65, R21, R16, R65 ;  /* 0x0000001015417223 */ /* 0x000fe20000010041 */
[----:B------:R-:W-:Y:S01]  /*0ea0*/  FMUL.FTZ R15, R22, R15 ;  /* 0x0000000f160f7220 */ /* 0x000fe20000410000 */
[----:B------:R-:W-:Y:S01]  /*0eb0*/  FADD.FTZ R94, R94, R22 ;  /* 0x000000165e5e7221 */ /* 0x000fe20000010000 */
[----:B------:R-:W-:Y:S01]  /*0ec0*/  FFMA.FTZ R66, R22, R17, R66 ;  /* 0x0000001116427223 */ /* 0x000fe20000010042 */
[----:B------:R-:W-:Y:S01]  /*0ed0*/  FADD.FTZ R21, -R203, R24 ;  /* 0x00000018cb157221 */ /* 0x000fe20000010100 */
[----:B------:R-:W-:Y:S01]  /*0ee0*/  FMUL.FTZ R20, R132, R23 ;  /* 0x0000001784147220 */ /* 0x000fe20000410000 */
[----:B------:R-:W-:-:S02]  /*0ef0*/  HADD2.F32 R22, -RZ, R205.H0_H0 ;  /* 0x200000cdff167230 */ /* 0x000fc40000004100 */
[C---:B------:R-:W-:Y:S01]  /*0f00*/  FMUL.FTZ R24, R4.reuse, R25 ;  /* 0x0000001904187220 */ /* 0x040fe20000410000 */
[----:B------:R-:W-:Y:S02]  /*0f10*/  HADD2.F32 R23, -RZ, R181.H0_H0 ;  /* 0x200000b5ff177230 */ /* 0x000fe40000004100 */
[----:B------:R-:W-:Y:S01]  /*0f20*/  FMUL.FTZ R25, R4, R193 ;  /* 0x000000c104197220 */ /* 0x000fe20000410000 */
[----:B------:R-:W-:Y:S01]  /*0f30*/  FADD.FTZ R137, -R203, R137 ;  /* 0x00000089cb897221 */ /* 0x000fe20000010100 */
[----:B------:R-:W-:Y:S01]  /*0f40*/  FMUL.FTZ R22, R133, R22 ;  /* 0x0000001685167220 */ /* 0x000fe20000410000 */
        /* <DEDUP_REMOVED lines=8> */
[C---:B------:R-:W-:Y:S01]  /*0fd0*/  FMUL.FTZ R192, R4.reuse, R137 ;  /* 0x0000008904c07220 */ /* 0x040fe20000410000 */
[----:B------:R-:W-:Y:S02]  /*0fe0*/  HADD2.F32 R136, -RZ, R204.H1_H1 ;  /* 0x300000ccff887230 */ /* 0x000fe40000004100 */
[----:B0-----:R-:W-:Y:S01]  /*0ff0*/  FMUL.FTZ R194, R4, R139 ;  /* 0x0000008b04c27220 */ /* 0x001fe20000410000 */
[----:B------:R-:W-:Y:S01]  /*1000*/  FADD.FTZ R137, -R203, R144 ;  /* 0x00000090cb897221 */ /* 0x000fe20000010100 */
[----:B------:R-:W-:Y:S01]  /*1010*/  FMUL.FTZ R134, R141, R134 ;  /* 0x000000868d867220 */ /* 0x000fe20000410000 */
[----:B------:R-:W-:Y:S01]  /*1020*/  FADD.FTZ R85, R85, R141 ;  /* 0x0000008d55557221 */ /* 0x000fe20000010000 */
[----:B------:R-:W-:Y:S01]  /*1030*/  FFMA.FTZ R117, R141, R192, R117 ;  /* 0x000000c08d757223 */ /* 0x000fe20000010075 */
[----:B------:R-:W-:Y:S01]  /*1040*/  FMUL.FTZ R195, R143, R136 ;  /* 0x000000888fc37220 */ /* 0x000fe20000410000 */
[----:B------:R-:W-:Y:S01]  /*1050*/  FADD.FTZ R141, -R203, R145 ;  /* 0x00000091cb8d7221 */ /* 0x000fe20000010100 */
[----:B------:R-:W-:-:S02]  /*1060*/  HADD2.F32 R136, -RZ, R202.H0_H0 ;  /* 0x200000caff887230 */ /* 0x000fc40000004100 */
[----:B------:R-:W-:Y:S01]  /*1070*/  FADD.FTZ R87, R87, R143 ;  /* 0x0000008f57577221 */ /* 0x000fe20000010000 */
[----:B------:R-:W-:Y:S01]  /*1080*/  FFMA.FTZ R119, R143, R194, R119 ;  /* 0x000000c28f777223 */ /* 0x000fe20000010077 */
[C---:B------:R-:W-:Y:S01]  /*1090*/  FMUL.FTZ R145, R4.reuse, R137 ;  /* 0x0000008904917220 */ /* 0x040fe20000410000 */
[C---:B------:R-:W-:Y:S01]  /*10a0*/  FADD.FTZ R143, -R203.reuse, R146 ;  /* 0x00000092cb8f7221 */ /* 0x040fe20000010100 */
[----:B------:R-:W-:Y:S02]  /*10b0*/  HADD2.F32 R137, -RZ, R185.H0_H0 ;  /* 0x200000b9ff897230 */ /* 0x000fe40000004100 */
[C---:B------:R-:W-:Y:S01]  /*10c0*/  FMUL.FTZ R146, R4.reuse, R141 ;  /* 0x0000008d04927220 */ /* 0x040fe20000410000 */
[----:B------:R-:W-:Y:S02]  /*10d0*/  HADD2.F32 R139, -RZ, R184.H0_H0 ;  /* 0x200000b8ff8b7230 */ /* 0x000fe40000004100 */
[----:B------:R-:W-:Y:S01]  /*10e0*/  FADD.FTZ R197, -R203, R147 ;  /* 0x00000093cbc57221 */ /* 0x000fe20000010100 */
[----:B------:R-:W-:Y:S01]  /*10f0*/  FMUL.FTZ R147, R149, R136 ;  /* 0x0000008895937220 */ /* 0x000fe20000410000 */
[----:B------:R-:W-:Y:S01]  /*1100*/  FMUL.FTZ R21, R4, R21 ;  /* 0x0000001504157220 */ /* 0x000fe20000410000 */
[----:B------:R-:W-:-:S02]  /*1110*/  HADD2.F32 R136, -RZ, R202.H1_H1 ;  /* 0x300000caff887230 */ /* 0x000fc40000004100 */
[----:B------:R-:W-:Y:S01]  /*1120*/  FADD.FTZ R81, R81, R149 ;  /* 0x0000009551517221 */ /* 0x000fe20000010000 */
[----:B------:R-:W-:Y:S01]  /*1130*/  FFMA.FTZ R113, R149, R146, R113 ;  /* 0x0000009295717223 */ /* 0x000fe20000010071 */
[----:B------:R-:W-:Y:S01]  /*1140*/  FMUL.FTZ R198, R150, R137 ;  /* 0x0000008996c67220 */ /* 0x000fe20000410000 */
[----:B------:R-:W-:Y:S01]  /*1150*/  FADD.FTZ R27, -R203, R27 ;  /* 0x0000001bcb1b7221 */ /* 0x000fe20000010100 */
[----:B------:R-:W-:Y:S01]  /*1160*/  FMUL.FTZ R149, R4, R143 ;  /* 0x0000008f04957220 */ /* 0x000fe20000410000 */
[----:B------:R-:W-:Y:S02]  /*1170*/  HADD2.F32 R137, -RZ, R186.H0_H0 ;  /* 0x200000baff897230 */ /* 0x000fe40000004100 */
        /* <DEDUP_REMOVED lines=8> */
[----:B------:R-:W-:Y:S01]  /*1200*/  FMUL.FTZ R26, R4, R27 ;  /* 0x0000001b041a7220 */ /* 0x000fe20000410000 */
[----:B------:R-:W-:Y:S01]  /*1210*/  FADD.FTZ R82, R82, R150 ;  /* 0x0000009652527221 */ /* 0x000fe20000010000 */
[----:B------:R-:W-:Y:S01]  /*1220*/  FFMA.FTZ R114, R150, R149, R114 ;  /* 0x0000009596727223 */ /* 0x000fe20000010072 */
[C---:B------:R-:W-:Y:S01]  /*1230*/  FADD.FTZ R153, -R203.reuse, R153 ;  /* 0x00000099cb997221 */ /* 0x040fe20000010100 */
[----:B------:R-:W-:Y:S02]  /*1240*/  HADD2.F32 R136, -RZ, R201.H0_H0 ;  /* 0x200000c9ff887230 */ /* 0x000fe40000004100 */
[----:B------:R-:W-:Y:S01]  /*1250*/  FMUL.FTZ R150, R156, R137 ;  /* 0x000000899c967220 */ /* 0x000fe20000410000 */
[----:B------:R-:W-:Y:S01]  /*1260*/  FADD.FTZ R193, -R203, R138 ;  /* 0x0000008acbc17221 */ /* 0x000fe20000010100 */
[----:B------:R-:W-:Y:S01]  /*1270*/  FADD.FTZ R83, R83, R151 ;  /* 0x0000009753537221 */ /* 0x000fe20000010000 */
[----:B------:R-:W-:Y:S01]  /*1280*/  FFMA.FTZ R115, R151, R148, R115 ;  /* 0x0000009497737223 */ /* 0x000fe20000010073 */
[----:B------:R-:W-:Y:S01]  /*1290*/  FFMA.FTZ R137, R3, R0, RZ ;  /* 0x0000000003897223 */ /* 0x000fe200000100ff */
[----:B------:R-:W-:Y:S01]  /*12a0*/  FADD.FTZ R151, -R203, R152 ;  /* 0x00000098cb977221 */ /* 0x000fe20000010100 */
[----:B------:R-:W-:Y:S01]  /*12b0*/  FADD.FTZ R138, RZ, R0 ;  /* 0x00000000ff8a7221 */ /* 0x000fe20000010000 */
[----:B------:R-:W-:Y:S01]  /*12c0*/  FMUL.FTZ R27, R135, R132 ;  /* 0x00000084871b7220 */ /* 0x000fe20000410000 */
[----:B------:R-:W-:Y:S01]  /*12d0*/  FADD.FTZ R91, R91, R135 ;  /* 0x000000875b5b7221 */ /* 0x000fe20000010000 */
[----:B------:R-:W-:Y:S01]  /*12e0*/  FFMA.FTZ R123, R135, R26, R123 ;  /* 0x0000001a877b7223 */ /* 0x000fe2000001007b */
[----:B------:R-:W-:Y:S01]  /*12f0*/  FMUL.FTZ R152, R4, R153 ;  /* 0x0000009904987220 */ /* 0x000fe20000410000 */
[----:B------:R-:W-:-:S02]  /*1300*/  HADD2.F32 R135, -RZ, R182.H0_H0 ;  /* 0x200000b6ff877230 */ /* 0x000fc40000004100 */
[----:B------:R-:W-:Y:S01]  /*1310*/  FMUL.FTZ R153, R157, R136 ;  /* 0x000000889d997220 */ /* 0x000fe20000410000 */
[----:B------:R-:W-:Y:S01]  /*1320*/  FMUL.FTZ R133, R4, R133 ;  /* 0x0000008504857220 */ /* 0x000fe20000410000 */
        /* <DEDUP_REMOVED lines=14> */
[----:B------:R-:W-:Y:S01]  /*1410*/  FADD.FTZ R140, R14, R157 ;  /* 0x0000009d0e8c7221 */ /* 0x000fe20000010000 */
[----:B------:R-:W-:Y:S02]  /*1420*/  FADD.FTZ R139, -R203, R154 ;  /* 0x0000009acb8b7221 */ /* 0x000fe40000010100 */
[----:B------:R-:W-:Y:S01]  /*1430*/  FFMA.FTZ R137, R17, R15, R136 ;  /* 0x0000000f11897223 */ /* 0x000fe20000010088 */
[----:B------:R-:W-:Y:S01]  /*1440*/  FADD.FTZ R140, R15, R140 ;  /* 0x0000008c0f8c7221 */ /* 0x000fe20000010000 */
[----:B------:R-:W-:Y:S01]  /*1450*/  FADD.FTZ R143, -R203, R155 ;  /* 0x0000009bcb8f7221 */ /* 0x000fe20000010100 */
[----:B------:R-:W-:Y:S01]  /*1460*/  FMUL.FTZ R155, R4, R139 ;  /* 0x0000008b049b7220 */ /* 0x000fe20000410000 */
        /* <DEDUP_REMOVED lines=10> */
[----:B------:R-:W-:-:S02]  /*1510*/  HADD2.F32 R138, -RZ, R201.H1_H1 ;  /* 0x300000c9ff8a7230 */ /* 0x000fc40000004100 */
[----:B------:R-:W-:Y:S01]  /*1520*/  FADD.FTZ R140, R23, R140 ;  /* 0x0000008c178c7221 */ /* 0x000fe20000010000 */
[----:B------:R-:W-:Y:S01]  /*1530*/  FMUL.FTZ R154, R158, R141 ;  /* 0x0000008d9e9a7220 */ /* 0x000fe20000410000 */
[----:B------:R-:W-:Y:S01]  /*1540*/  FADD.FTZ R78, R78, R158 ;  /* 0x0000009e4e4e7221 */ /* 0x000fe20000010000 */
[----:B------:R-:W-:Y:S01]  /*1550*/  FFMA.FTZ R110, R158, R155, R110 ;  /* 0x0000009b9e6e7223 */ /* 0x000fe2000001006e */
[----:B------:R-:W-:Y:S01]  /*1560*/  FADD.FTZ R76, R76, R156 ;  /* 0x0000009c4c4c7221 */ /* 0x000fe20000010000 */
[----:B------:R-:W-:Y:S01]  /*1570*/  FFMA.FTZ R108, R156, R151, R108 ;  /* 0x000000979c6c7223 */ /* 0x000fe2000001006c */
[----:B------:R-:W-:Y:S01]  /*1580*/  FMUL.FTZ R158, R164, R139 ;  /* 0x0000008ba49e7220 */ /* 0x000fe20000410000 */
[----:B------:R-:W-:Y:S01]  /*1590*/  FFMA.FTZ R136, R26, R27, R137 ;  /* 0x0000001b1a887223 */ /* 0x000fe20000010089 */
[----:B------:R-:W-:Y:S01]  /*15a0*/  FMUL.FTZ R156, R4, R143 ;  /* 0x0000008f049c7220 */ /* 0x000fe20000410000 */
[----:B------:R-:W-:Y:S01]  /*15b0*/  FADD.FTZ R139, R27, R140 ;  /* 0x0000008c1b8b7221 */ /* 0x000fe20000010000 */
[----:B------:R-:W-:Y:S01]  /*15c0*/  FMUL.FTZ R157, R159, R138 ;  /* 0x0000008a9f9d7220 */ /* 0x000fe20000410000 */
[----:B------:R-:W-:-:S02]  /*15d0*/  HADD2.F32 R135, -RZ, R183.H0_H0 ;  /* 0x200000b7ff877230 */ /* 0x000fc40000004100 */
[----:B------:R-:W-:Y:S01]  /*15e0*/  FADD.FTZ R161, -R203, R161 ;  /* 0x000000a1cba17221 */ /* 0x000fe20000010100 */
[----:B------:R-:W-:Y:S02]  /*15f0*/  HADD2.F32 R138, -RZ, R200.H0_H0 ;  /* 0x200000c8ff8a7230 */ /* 0x000fe40000004100 */
[----:B------:R-:W-:Y:S01]  /*1600*/  FFMA.FTZ R137, R133, R132, R136 ;  /* 0x0000008485897223 */ /* 0x000fe20000010088 */
[----:B------:R-:W-:Y:S01]  /*1610*/  FADD.FTZ R79, R79, R159 ;  /* 0x0000009f4f4f7221 */ /* 0x000fe20000010000 */
[----:B------:R-:W-:Y:S01]  /*1620*/  FFMA.FTZ R111, R159, R156, R111 ;  /* 0x0000009c9f6f7223 */ /* 0x000fe2000001006f */
[----:B------:R-:W-:Y:S01]  /*1630*/  FADD.FTZ R139, R132, R139 ;  /* 0x0000008b848b7221 */ /* 0x000fe20000010000 */
[----:B------:R-:W-:Y:S01]  /*1640*/  FADD.FTZ R159, -R203, R160 ;  /* 0x000000a0cb9f7221 */ /* 0x000fe20000010100 */
[C---:B------:R-:W-:Y:S01]  /*1650*/  FMUL.FTZ R160, R4.reuse, R161 ;  /* 0x000000a104a07220 */ /* 0x040fe20000410000 */
[----:B------:R-:W-:Y:S01]  /*1660*/  FMUL.FTZ R193, R4, R193 ;  /* 0x000000c104c17220 */ /* 0x000fe20000410000 */
[----:B------:R-:W-:Y:S01]  /*1670*/  FMUL.FTZ R135, R142, R135 ;  /* 0x000000878e877220 */ /* 0x000fe20000410000 */
        /* <DEDUP_REMOVED lines=9> */
[----:B------:R-:W-:Y:S02]  /*1710*/  HADD2.F32 R139, -RZ, R189.H0_H0 ;  /* 0x200000bdff8b7230 */ /* 0x000fe40000004100 */
[----:B------:R-:W-:Y:S01]  /*1720*/  FFMA.FTZ R137, R145, R144, R140 ;  /* 0x0000009091897223 */ /* 0x000fe2000001008c */
[----:B------:R-:W-:Y:S01]  /*1730*/  FADD.FTZ R140, R144, R165 ;  /* 0x000000a5908c7221 */ /* 0x000fe20000010000 */
[----:B------:R-:W-:Y:S01]  /*1740*/  FADD.FTZ R141, -R203, R162 ;  /* 0x000000a2cb8d7221 */ /* 0x000fe20000010100 */
[----:B------:R-:W-:Y:S01]  /*1750*/  FMUL.FTZ R162, R166, R139 ;  /* 0x0000008ba6a27220 */ /* 0x000fe20000410000 */
[----:B------:R-:W-:Y:S01]  /*1760*/  FFMA.FTZ R136, R146, R147, R137 ;  /* 0x0000009392887223 */ /* 0x000fe20000010089 */
[----:B------:R-:W-:Y:S01]  /*1770*/  FADD.FTZ R139, R147, R140 ;  /* 0x0000008c938b7221 */ /* 0x000fe20000010000 */
[----:B------:R-:W-:-:S02]  /*1780*/  HADD2.F32 R138, -RZ, R200.H1_H1 ;  /* 0x300000c8ff8a7230 */ /* 0x000fc40000004100 */
[----:B------:R-:W-:Y:S01]  /*1790*/  FFMA.FTZ R137, R149, R198, R136 ;  /* 0x000000c695897223 */ /* 0x000fe20000010088 */
[----:B------:R-:W-:Y:S02]  /*17a0*/  FADD.FTZ R136, R198, R139 ;  /* 0x0000008bc6887221 */ /* 0x000fe40000010000 */
[----:B------:R-:W-:Y:S01]  /*17b0*/  FMUL.FTZ R165, R167, R138 ;  /* 0x0000008aa7a57220 */ /* 0x000fe20000410000 */
[----:B------:R-:W-:Y:S01]  /*17c0*/  FFMA.FTZ R138, R148, R197, R137 ;  /* 0x000000c5948a7223 */ /* 0x000fe20000010089 */
[----:B------:R-:W-:-:S03]  /*17d0*/  FADD.FTZ R139, R197, R136 ;  /* 0x00000088c58b7221 */ /* 0x000fc60000010000 */
[----:B------:R-:W-:Y:S01]  /*17e0*/  FFMA.FTZ R137, R151, R150, R138 ;  /* 0x0000009697897223 */ /* 0x000fe2000001008a */
[----:B------:R-:W-:Y:S01]  /*17f0*/  FADD.FTZ R138, R150, R139 ;  /* 0x0000008b968a7221 */ /* 0x000fe20000010000 */
[----:B------:R-:W-:Y:S01]  /*1800*/  FADD.FTZ R143, -R203, R163 ;  /* 0x000000a3cb8f7221 */ /* 0x000fe20000010100 */
[----:B------:R-:W-:Y:S01]  /*1810*/  FMUL.FTZ R163, R4, R141 ;  /* 0x0000008d04a37220 */ /* 0x000fe20000410000 */
[----:B------:R-:W-:Y:S01]  /*1820*/  FFMA.FTZ R136, R152, R153, R137 ;  /* 0x0000009998887223 */ /* 0x000fe20000010089 */
[----:B------:R-:W-:Y:S01]  /*1830*/  FADD.FTZ R141, R153, R138 ;  /* 0x0000008a998d7221 */ /* 0x000fe20000010000 */
[----:B------:R-:W-:Y:S02]  /*1840*/  HADD2.F32 R139, -RZ, R190.H0_H0 ;  /* 0x200000beff8b7230 */ /* 0x000fe40000004100 */
[----:B------:R-:W-:Y:S01]  /*1850*/  FFMA.FTZ R137, R155, R154, R136 ;  /* 0x0000009a9b897223 */ /* 0x000fe20000010088 */
[----:B------:R-:W-:Y:S01]  /*1860*/  FADD.FTZ R136, R154, R141 ;  /* 0x0000008d9a887221 */ /* 0x000fe20000010000 */
[----:B------:R-:W-:Y:S01]  /*1870*/  FADD.FTZ R74, R74, R166 ;  /* 0x000000a64a4a7221 */ /* 0x000fe20000010000 */
[----:B------:R-:W-:Y:S01]  /*1880*/  FFMA.FTZ R106, R166, R163, R106 ;  /* 0x000000a3a66a7223 */ /* 0x000fe2000001006a */
        /* <DEDUP_REMOVED lines=14> */
[C---:B------:R-:W-:Y:S01]  /*1970*/  FADD.FTZ R167, -R203.reuse, R168 ;  /* 0x000000a8cba77221 */ /* 0x040fe20000010100 */
[----:B------:R-:W-:Y:S01]  /*1980*/  FADD.FTZ R136, R162, R139 ;  /* 0x0000008ba2887221 */ /* 0x000fe20000010000 */
[----:B------:R-:W-:Y:S01]  /*1990*/  FADD.FTZ R169, -R203, R169 ;  /* 0x000000a9cba97221 */ /* 0x000fe20000010100 */
[----:B------:R-:W-:-:S02]  /*19a0*/  HADD2.F32 R168, -RZ, R199.H0_H0 ;  /* 0x200000c7ffa87230 */ /* 0x000fc40000004100 */
[----:B------:R-:W-:Y:S01]  /*19b0*/  FFMA.FTZ R138, R164, R165, R137 ;  /* 0x000000a5a48a7223 */ /* 0x000fe20000010089 */
[C---:B------:R-:W-:Y:S01]  /*19c0*/  FMUL.FTZ R167, R4.reuse, R167 ;  /* 0x000000a704a77220 */ /* 0x040fe20000410000 */
[----:B------:R-:W-:Y:S01]  /*19d0*/  FADD.FTZ R137, R165, R136 ;  /* 0x00000088a5897221 */ /* 0x000fe20000010000 */
[----:B------:R-:W-:Y:S01]  /*19e0*/  FADD.FTZ R143, -R203, R170 ;  /* 0x000000aacb8f7221 */ /* 0x000fe20000010100 */
[----:B------:R-:W-:Y:S01]  /*19f0*/  FMUL.FTZ R170, R4, R169 ;  /* 0x000000a904aa7220 */ /* 0x000fe20000410000 */
[----:B------:R-:W-:Y:S02]  /*1a00*/  HADD2.F32 R169, -RZ, R191.H0_H0 ;  /* 0x200000bfffa97230 */ /* 0x000fe40000004100 */
[----:B------:R-:W-:Y:S01]  /*1a10*/  FMUL.FTZ R168, R173, R168 ;  /* 0x000000a8ada87220 */ /* 0x000fe20000410000 */
[----:B------:R-:W-:Y:S01]  /*1a20*/  FFMA.FTZ R139, R167, R166, R138 ;  /* 0x000000a6a78b7223 */ /* 0x000fe2000001008a */
[----:B------:R-:W-:Y:S01]  /*1a30*/  FADD.FTZ R137, R166, R137 ;  /* 0x00000089a6897221 */ /* 0x000fe20000010000 */
[----:B------:R-:W-:Y:S01]  /*1a40*/  FADD.FTZ R203, -R203, R171 ;  /* 0x000000abcbcb7221 */ /* 0x000fe20000010100 */
[----:B------:R-:W-:-:S02]  /*1a50*/  HADD2.F32 R140, -RZ, R199.H1_H1 ;  /* 0x300000c7ff8c7230 */ /* 0x000fc40000004100 */
[----:B------:R-:W-:Y:S01]  /*1a60*/  FMUL.FTZ R171, R4, R143 ;  /* 0x0000008f04ab7220 */ /* 0x000fe20000410000 */
        /* <DEDUP_REMOVED lines=19> */
[----:B------:R-:W-:Y:S06]  /*1ba0*/  BRA `(.L_x_12928) ;  /* 0x0000000000887947 */ /* 0x000fec0003800000 */
.L_x_12927:
[----:B------:R-:W-:Y:S01]  /*1bb0*/  UMOV UR6, UR8 ;  /* 0x0000000800067c82 */ /* 0x000fe20008000000 */
[----:B------:R-:W-:Y:S01]  /*1bc0*/  UMOV UR7, UR9 ;  /* 0x0000000900077c82 */ /* 0x000fe20008000000 */
        /* <DEDUP_REMOVED lines=11> */
[----:B------:R-:W-:Y:S01]  /*1c80*/  IADD3 R45, PT, PT, R57, 0x180, RZ ;  /* 0x00000180392d7810 */ /* 0x000fe20007ffe0ff */
[--C-:B-1----:R-:W-:Y:S01]  /*1c90*/  IMAD.WIDE.U32 R52, R53, 0x10, R28.reuse ;  /* 0x0000001035347825 */ /* 0x102fe200078e001c */
[C---:B------:R-:W-:Y:S02]  /*1ca0*/  IADD3 R41, PT, PT, R57.reuse, 0x200, RZ ;  /* 0x0000020039297810 */ /* 0x040fe40007ffe0ff */
[----:B------:R-:W-:Y:S01]  /*1cb0*/  IADD3 R37, PT, PT, R57, 0x280, RZ ;  /* 0x0000028039257810 */ /* 0x000fe20007ffe0ff */
[--C-:B------:R-:W-:Y:S01]  /*1cc0*/  IMAD.WIDE.U32 R48, R49, 0x10, R28.reuse ;  /* 0x0000001031307825 */ /* 0x100fe200078e001c */
[C---:B------:R-:W-:Y:S01]  /*1cd0*/  IADD3 R33, PT, PT, R57.reuse, 0x300, RZ ;  /* 0x0000030039217810 */ /* 0x040fe20007ffe0ff */
[----:B------:R-:W5:Y:S01]  /*1ce0*/  LDG.E.128 R52, desc[UR14][R52.64] ;  /* 0x0000000e34347981 */ /* 0x000f62000c1e1d00 */
[C---:B------:R-:W-:Y:S01]  /*1cf0*/  IADD3 R31, PT, PT, R57.reuse, 0x380, RZ ;  /* 0x00000380391f7810 */ /* 0x040fe20007ffe0ff */
[----:B------:R-:W-:-:S02]  /*1d00*/  IMAD.WIDE.U32 R56, R57, 0x10, R28 ;  /* 0x0000001039387825 */ /* 0x000fc400078e001c */
[----:B------:R-:W5:Y:S02]  /*1d10*/  LDG.E.128 R48, desc[UR14][R48.64] ;  /* 0x0000000e30307981 */ /* 0x000f64000c1e1d00 */
[--C-:B------:R-:W-:Y:S02]  /*1d20*/  IMAD.WIDE.U32 R44, R45, 0x10, R28.reuse ;  /* 0x000000102d2c7825 */ /* 0x100fe400078e001c */
[----:B------:R-:W5:Y:S02]  /*1d30*/  LDG.E.128 R56, desc[UR14][R56.64] ;  /* 0x0000000e38387981 */ /* 0x000f64000c1e1d00 */
[--C-:B------:R-:W-:Y:S02]  /*1d40*/  IMAD.WIDE.U32 R40, R41, 0x10, R28.reuse ;  /* 0x0000001029287825 */ /* 0x100fe400078e001c */
[----:B------:R-:W5:Y:S02]  /*1d50*/  LDG.E.128 R44, desc[UR14][R44.64] ;  /* 0x0000000e2c2c7981 */ /* 0x000f64000c1e1d00 */
[----:B------:R-:W-:-:S02]  /*1d60*/  IMAD.WIDE.U32 R36, R37, 0x10, R28 ;  /* 0x0000001025247825 */ /* 0x000fc400078e001c */
[----:B------:R-:W5:Y:S02]  /*1d70*/  LDG.E.128 R40, desc[UR14][R40.64] ;  /* 0x0000000e28287981 */ /* 0x000f64000c1e1d00 */
[--C-:B------:R-:W-:Y:S02]  /*1d80*/  IMAD.WIDE.U32 R32, R33, 0x10, R28.reuse ;  /* 0x0000001021207825 */ /* 0x100fe400078e001c */
[----:B------:R-:W5:Y:S02]  /*1d90*/  LDG.E.128 R36, desc[UR14][R36.64] ;  /* 0x0000000e24247981 */ /* 0x000f64000c1e1d00 */
[----:B------:R-:W-:Y:S02]  /*1da0*/  IMAD.WIDE.U32 R28, R31, 0x10, R28 ;  /* 0x000000101f1c7825 */ /* 0x000fe400078e001c */
[----:B------:R-:W5:Y:S04]  /*1db0*/  LDG.E.128 R32, desc[UR14][R32.64] ;  /* 0x0000000e20207981 */ /* 0x000f68000c1e1d00 */
[----:B------:R-:W5:Y:S02]  /*1dc0*/  LDG.E.128 R28, desc[UR14][R28.64] ;  /* 0x0000000e1c1c7981 */ /* 0x000f64000c1e1d00 */
.L_x_12928:
        /* <DEDUP_REMOVED lines=32> */
.L_x_12930:
[----:B------:R-:W-:Y:S05]  /*1fd0*/  BSYNC.RECONVERGENT B0 ;  /* 0x0000000000007941 */ /* 0x000fea0003800200 */
.L_x_12929:
[----:B------:R-:W1:Y:S08]  /*1fe0*/  S2UR UR5, SR_CgaCtaId ;  /* 0x00000000000579c3 */ /* 0x000e700000008800 */
[----:B------:R-:W-:Y:S01]  /*1ff0*/  BAR.SYNC.DEFER_BLOCKING 0x0 ;  /* 0x0000000000007b1d */ /* 0x000fe20000010000 */
[----:B-----5:R-:W-:Y:S01]  /*2000*/  ISETP.GE.AND P3, PT, R196, 0x1, PT ;  /* 0x00000001c400780c */ /* 0x020fe20003f66270 */
[----:B------:R-:W-:Y:S01]  /*2010*/  UISETP.NE.U32.AND UP0, UPT, UR6, URZ, UPT ;  /* 0x000000ff0600728c */ /* 0x000fe2000bf05070 */
[----:B------:R-:W-:-:S03]  /*2020*/  ISETP.NE.AND P1, PT, RZ, UR16, PT ;  /* 0x00000010ff007c0c */ /* 0x000fc6000bf25270 */
[----:B------:R-:W-:Y:S02]  /*2030*/  UMOV UR4, 0x400 ;  /* 0x0000040000047882 */ /* 0x000fe40000000000 */
[----:B------:R-:W2:Y:S01]  /*2040*/  LDC R203, c[0x0][0x388] ;  /* 0x0000e200ffcb7b82 */ /* 0x000ea20000000800 */
[----:B------:R-:W-:Y:S02]  /*2050*/  UISETP.NE.AND.EX UP0, UPT, UR7, URZ, UPT, UP0 ;  /* 0x000000ff0700728c */ /* 0x000fe4000bf05300 */
        /* <DEDUP_REMOVED lines=9> */
[----:B------:R-:W-:Y:S02]  /*20f0*/  @P3 IADD3 R137, PT, PT, R196, -0x1, RZ ;  /* 0xffffffffc4893810 */ /* 0x000fe40007ffe0ff */
[----:B------:R-:W-:Y:S01]  /*2100*/  FADD.FTZ R175, R138, R175 ;  /* 0x000000af8aaf7221 */ /* 0x000fe20000010000 */
[----:B------:R-:W-:Y:S01]  /*2110*/  FADD.FTZ R136, R139, R136 ;  /* 0x000000888b887221 */ /* 0x000fe20000010000 */
[----:B--2---:R-:W-:-:S02]  /*2120*/  IMAD R139, R2, R203, RZ ;  /* 0x000000cb028b7224 */ /* 0x004fc400078e02ff */
[----:B------:R-:W-:Y:S02]  /*2130*/  @P3 IMAD R137, R137, R203, RZ ;  /* 0x000000cb89893224 */ /* 0x000fe400078e02ff */
[----:B-1----:R-:W-:Y:S01]  /*2140*/  FADD.FTZ R175, R175, R140 ;  /* 0x0000008cafaf7221 */ /* 0x002fe20000010000 */
[----:B------:R-:W-:Y:S01]  /*2150*/  FADD.FTZ R136, R136, R141 ;  /* 0x0000008d88887221 */ /* 0x000fe20000010000 */
[----:B------:R-:W-:Y:S01]  /*2160*/  SHF.R.S32.HI R140, RZ, 0x1f, R139 ;  /* 0x0000001fff8c7819 */ /* 0x000fe2000001148b */
[----:B------:R-:W-:Y:S02]  /*2170*/  HFMA2 R141, -RZ, RZ, 0, 0 ;  /* 0x00000000ff8d7431 */ /* 0x000fe400000001ff */
[----:B------:R-:W-:Y:S01]  /*2180*/  FADD.FTZ R142, R142, R175 ;  /* 0x000000af8e8e7221 */ /* 0x000fe20000010000 */
[----:B------:R-:W-:Y:S01]  /*2190*/  @P3 SHF.R.S32.HI R138, RZ, 0x1f, R137 ;  /* 0x0000001fff8a3819 */ /* 0x000fe20000011489 */
[----:B------:R-:W-:Y:S01]  /*21a0*/  FADD.FTZ R136, R143, R136 ;  /* 0x000000888f887221 */ /* 0x000fe20000010000 */
[----:B------:R-:W-:Y:S01]  /*21b0*/  LEA.HI R139, R140, R139, RZ, 0x2 ;  /* 0x0000008b8c8b7211 */ /* 0x000fe200078f10ff */
[----:B------:R-:W-:Y:S01]  /*21c0*/  FMUL.FTZ R143, R142, UR18 ;  /* 0x000000128e8f7c20 */ /* 0x000fe20008410000 */
[----:B------:R-:W-:Y:S01]  /*21d0*/  @P3 LEA.HI R137, R138, R137, RZ, 0x2 ;  /* 0x000000898a893211 */ /* 0x000fe200078f10ff */
[----:B------:R-:W-:Y:S01]  /*21e0*/  FMUL.FTZ R142, R136, UR18 ;  /* 0x00000012888e7c20 */ /* 0x000fe20008410000 */
[----:B------:R-:W-:-:S02]  /*21f0*/  LEA.HI.SX32 R140, R139, R174, 0x1e ;  /* 0x000000ae8b8c7211 */ /* 0x000fc400078ff2ff */
[----:B------:R-:W-:Y:S02]  /*2200*/  @P3 LEA.HI.SX32 R141, R137, R174, 0x1e ;  /* 0x000000ae898d3211 */ /* 0x000fe400078ff2ff */
[----:B------:R-:W-:Y:S01]  /*2210*/  FSEL R143, R143, RZ, !P1 ;  /* 0x000000ff8f8f7208 */ /* 0x000fe20004800000 */
[----:B------:R-:W-:Y:S06]  /*2220*/  BRA.U UP0, `(.L_x_12931) ;  /* 0x0000000500047547 */ /* 0x000fec000b800000 */
        /* <DEDUP_REMOVED lines=12> */
[----:B------:R-:W-:Y:S01]  /*22f0*/  UMOV UR6, UR12 ;  /* 0x0000000c00067c82 */ /* 0x000fe20008000000 */
[C---:B------:R-:W-:Y:S01]  /*2300*/  FMUL.FTZ R137, R4.reuse, R137 ;  /* 0x0000008904897220 */ /* 0x040fe20000410000 */
[C---:B------:R-:W-:Y:S01]  /*2310*/  FMUL.FTZ R139, R4.reuse, R139 ;  /* 0x0000008b048b7220 */ /* 0x040fe20000410000 */
[----:B------:R-:W-:Y:S01]  /*2320*/  FMUL.FTZ R175, R4, R175 ;  /* 0x000000af04af7220 */ /* 0x000fe20000410000 */
[----:B------:R-:W-:-:S02]  /*2330*/  ISETP.GT.AND P4, PT, R196, RZ, PT ;  /* 0x000000ffc400720c */ /* 0x000fc40003f84270 */
        /* <DEDUP_REMOVED lines=16> */
.L_x_12932:
        /* <DEDUP_REMOVED lines=12> */
[----:B------:R-:W-:Y:S01]  /*2500*/  UMOV UR6, UR12 ;  /* 0x0000000c00067c82 */ /* 0x000fe20008000000 */
[----:B------:R-:W-:-:S02]  /*2510*/  FSEL R124, R124, RZ, P1 ;  /* 0x000000ff7c7c7208 */ /* 0x000fc40000800000 */
[----:B------:R-:W-:Y:S01]  /*2520*/  FSEL R136, R127, RZ, P1 ;  /* 0x000000ff7f887208 */ /* 0x000fe20000800000 */
[----:B------:R-:W-:Y:S01]  /*2530*/  FMUL.FTZ R139, R4, R139 ;  /* 0x0000008b048b7220 */ /* 0x000fe20000410000 */
[----:B------:R-:W-:Y:S01]  /*2540*/  FSEL R137, R137, RZ, P1 ;  /* 0x000000ff89897208 */ /* 0x000fe20000800000 */
[----:B------:R-:W-:Y:S01]  /*2550*/  FMUL.FTZ R125, R124, UR6 ;  /* 0x000000067c7d7c20 */ /* 0x000fe20008410000 */
[----:B------:R-:W-:Y:S01]  /*2560*/  ISETP.GT.AND P4, PT, R196, RZ, PT ;  /* 0x000000ffc400720c */ /* 0x000fe20003f84270 */
[----:B------:R-:W-:Y:S02]  /*2570*/  FMUL.FTZ R126, R136, UR6 ;  /* 0x00000006887e7c20 */ /* 0x000fe40008410000 */
[----:B------:R-:W-:Y:S01]  /*2580*/  FMUL.FTZ R127, R137, UR6 ;  /* 0x00000006897f7c20 */ /* 0x000fe20008410000 */
[----:B------:R-:W-:Y:S02]  /*2590*/  SEL R128, R125, R128, P4 ;  /* 0x000000807d807207 */ /* 0x000fe40002000000 */
[----:B------:R-:W-:-:S02]  /*25a0*/  SEL R129, R126, R129, P4 ;  /* 0x000000817e817207 */ /* 0x000fc40002000000 */
        /* <DEDUP_REMOVED lines=9> */
.L_x_12931:
        /* <DEDUP_REMOVED lines=17> */
[----:B------:R-:W-:Y:S01]  /*2750*/  UMOV UR6, UR12 ;  /* 0x0000000c00067c82 */ /* 0x000fe20008000000 */
[----:B------:R-:W-:Y:S01]  /*2760*/  ISETP.GT.AND P4, PT, R196, RZ, PT ;  /* 0x000000ffc400720c */ /* 0x000fe20003f84270 */
[----:B------:R-:W-:Y:S01]  /*2770*/  FMUL.FTZ R137, R136, UR6 ;  /* 0x0000000688897c20 */ /* 0x000fe20008410000 */
[----:B------:R-:W-:Y:S01]  /*2780*/  FMUL.FTZ R136, R138, UR6 ;  /* 0x000000068a887c20 */ /* 0x000fe20008410000 */
[----:B------:R-:W-:-:S03]  /*2790*/  FMUL.FTZ R139, R139, UR6 ;  /* 0x000000068b8b7c20 */ /* 0x000fc60008410000 */
        /* <DEDUP_REMOVED lines=10> */
.L_x_12934:
[-CC-:B------:R-:W-:Y:S01]  /*2840*/  @P2 FFMA.FTZ R125, R3, R142.reuse, R143.reuse ;  /* 0x0000008e037d2223 */ /* 0x180fe2000001008f */
[----:B------:R-:W-:Y:S01]  /*2850*/  ISETP.GT.AND P4, PT, R196, RZ, PT ;  /* 0x000000ffc400720c */ /* 0x000fe20003f84270 */
        /* <DEDUP_REMOVED lines=15> */
[----:B------:R-:W-:-:S02]  /*2950*/  UMOV UR6, UR12 ;  /* 0x0000000c00067c82 */ /* 0x000fc40008000000 */
[----:B------:R-:W-:Y:S01]  /*2960*/  @P4 FMUL.FTZ R128, R124, UR6 ;  /* 0x000000067c804c20 */ /* 0x000fe20008410000 */
[----:B------:R-:W-:Y:S01]  /*2970*/  @P4 FMUL.FTZ R129, R125, UR6 ;  /* 0x000000067d814c20 */ /* 0x000fe20008410000 */
[----:B------:R-:W-:Y:S01]  /*2980*/  @P4 FMUL.FTZ R130, R126, UR6 ;  /* 0x000000067e824c20 */ /* 0x000fe20008410000 */
[----:B------:R-:W-:-:S07]  /*2990*/  @P3 FMUL.FTZ R131, R127, UR6 ;  /* 0x000000067f833c20 */ /* 0x000fce0008410000 */
.L_x_12933:
        /* <DEDUP_REMOVED lines=19> */
[----:B------:R-:W-:Y:S01]  /*2ad0*/  MOV R126, R54 ;  /* 0x00000036007e7202 */ /* 0x000fe20000000f00 */
[C---:B------:R-:W-:Y:S01]  /*2ae0*/  @P2 FFMA.FTZ R124, R4.reuse, R127, R52 ;  /* 0x0000007f047c2223 */ /* 0x040fe20000010034 */
[C---:B------:R-:W-:Y:S01]  /*2af0*/  @P2 FFMA.FTZ R126, R4.reuse, R139, R54 ;  /* 0x0000008b047e2223 */ /* 0x040fe20000010036 */
[----:B------:R-:W-:Y:S01]  /*2b00*/  @P2 FFMA.FTZ R125, R4, R136, R53 ;  /* 0x00000088047d2223 */ /* 0x000fe20000010035 */
[----:B------:R-:W-:Y:S01]  /*2b10*/  @P2 FADD.FTZ R138, R19, -R138 ;  /* 0x8000008a138a2221 */ /* 0x000fe20000010000 */
[----:B------:R-:W-:Y:S01]  /*2b20*/  FMUL.FTZ R139, R124, UR6 ;  /* 0x000000067c8b7c20 */ /* 0x000fe20008410000 */
[----:B------:R-:W-:Y:S01]  /*2b30*/  FMUL.FTZ R137, R126, UR6 ;  /* 0x000000067e897c20 */ /* 0x000fe20008410000 */
[----:B------:R-:W-:Y:S01]  /*2b40*/  FMUL.FTZ R136, R125, UR6 ;  /* 0x000000067d887c20 */ /* 0x000fe20008410000 */
[----:B------:R-:W-:Y:S01]  /*2b50*/  MOV R127, R55 ;  /* 0x00000037007f7202 */ /* 0x000fe20000000f00 */
[----:B------:R-:W-:Y:S01]  /*2b60*/  @P2 FFMA.FTZ R127, R4, R138, R55 ;  /* 0x0000008a047f2223 */ /* 0x000fe20000010037 */
[----:B------:R-:W-:-:S02]  /*2b70*/  SEL R128, R139, R128, P4 ;  /* 0x000000808b807207 */ /* 0x000fc40002000000 */
[----:B------:R-:W-:Y:S02]  /*2b80*/  SEL R130, R137, R130, P4 ;  /* 0x0000008289827207 */ /* 0x000fe40002000000 */
[----:B------:R-:W-:Y:S01]  /*2b90*/  SEL R129, R136, R129, P4 ;  /* 0x0000008188817207 */ /* 0x000fe20002000000 */
[----:B------:R-:W-:Y:S06]  /*2ba0*/  @!P3 BRA `(.L_x_12937) ;  /* 0x00000004003cb947 */ /* 0x000fec0003800000 */
[----:B------:R-:W-:Y:S01]  /*2bb0*/  FMUL.FTZ R131, R127, UR6 ;  /* 0x000000067f837c20 */ /* 0x000fe20008410000 */
[----:B------:R-:W-:Y:S06]  /*2bc0*/  BRA `(.L_x_12937) ;  /* 0x0000000400347947 */ /* 0x000fec0003800000 */
.L_x_12936:
        /* <DEDUP_REMOVED lines=12> */
[----:B------:R-:W-:-:S02]  /*2c90*/  FMUL.FTZ R137, R136, UR6 ;  /* 0x0000000688897c20 */ /* 0x000fc40008410000 */
[----:B------:R-:W-:Y:S01]  /*2ca0*/  FMUL.FTZ R136, R138, UR6 ;  /* 0x000000068a887c20 */ /* 0x000fe20008410000 */
[----:B------:R-:W-:Y:S02]  /*2cb0*/  FMUL.FTZ R139, R139, UR6 ;  /* 0x000000068b8b7c20 */ /* 0x000fe40008410000 */
        /* <DEDUP_REMOVED lines=10> */
.L_x_12935:
[----:B------:R-:W-:Y:S05]  /*2d60*/  @!P1 BRA `(.L_x_12938) ;  /* 0x0000000000789947 */ /* 0x000fea0003800000 */
[-CC-:B0-----:R-:W-:Y:S01]  /*2d70*/  FFMA.FTZ R125, R13, R142.reuse, R143.reuse ;  /* 0x0000008e0d7d7223 */ /* 0x181fe2000001008f */
        /* <DEDUP_REMOVED lines=10> */
[----:B------:R-:W-:-:S02]  /*2e20*/  FADD.FTZ R139, R19, -R138 ;  /* 0x8000008a138b7221 */ /* 0x000fc40000010000 */
[----:B------:R-:W-:Y:S02]  /*2e30*/  FSEL R124, R124, RZ, P5 ;  /* 0x000000ff7c7c7208 */ /* 0x000fe40002800000 */
[----:B------:R-:W-:Y:S01]  /*2e40*/  FSEL R136, R125, RZ, P5 ;  /* 0x000000ff7d887208 */ /* 0x000fe20002800000 */
[----:B------:R-:W-:Y:S01]  /*2e50*/  FMUL.FTZ R138, R4, R139 ;  /* 0x0000008b048a7220 */ /* 0x000fe20000410000 */
        /* <DEDUP_REMOVED lines=15> */
.L_x_12938:
[-CC-:B0-----:R-:W-:Y:S01]  /*2f50*/  FFMA.FTZ R137, R13, R142.reuse, R143.reuse ;  /* 0x0000008e0d897223 */ /* 0x181fe2000001008f */
        /* <DEDUP_REMOVED lines=10> */
[----:B------:R-:W-:Y:S01]  /*3000*/  @P3 FMUL.FTZ R139, R4, R203 ;  /* 0x000000cb048b3220 */ /* 0x000fe20000410000 */
[----:B------:R-:W-:-:S04]  /*3010*/  ISETP.GT.AND P5, PT, R5, RZ, PT ;  /* 0x000000ff0500720c */ /* 0x000fc80003fa4270 */
[----:B------:R-:W-:Y:S02]  /*3020*/  FSEL R136, R136, RZ, P5 ;  /* 0x000000ff88887208 */ /* 0x000fe40002800000 */
[----:B------:R-:W-:Y:S02]  /*3030*/  FSEL R137, R137, RZ, P5 ;  /* 0x000000ff89897208 */ /* 0x000fe40002800000 */
[----:B------:R-:W-:Y:S01]  /*3040*/  FSEL R138, R138, RZ, P5 ;  /* 0x000000ff8a8a7208 */ /* 0x000fe20002800000 */
[----:B------:R-:W-:Y:S01]  /*3050*/  @P4 FMUL.FTZ R128, R136, UR6 ;  /* 0x0000000688804c20 */ /* 0x000fe20008410000 */
[----:B------:R-:W-:Y:S01]  /*3060*/  @P3 FSEL R139, R139, RZ, P5 ;  /* 0x000000ff8b8b3208 */ /* 0x000fe20002800000 */
[----:B------:R-:W-:Y:S02]  /*3070*/  @P4 FMUL.FTZ R129, R137, UR6 ;  /* 0x0000000689814c20 */ /* 0x000fe40008410000 */
[----:B------:R-:W-:Y:S02]  /*3080*/  @P4 FMUL.FTZ R130, R138, UR6 ;  /* 0x000000068a824c20 */ /* 0x000fe40008410000 */
[----:B------:R-:W-:-:S07]  /*3090*/  @P3 FMUL.FTZ R131, R139, UR6 ;  /* 0x000000068b833c20 */ /* 0x000fce0008410000 */
.L_x_12937:
[----:B------:R-:W0:Y:S01]  /*30a0*/  @P1 LDC.64 R138, c[0x0][0x478] ;  /* 0x00011e00ff8a1b82 */ /* 0x000e220000000a00 */
        /* <DEDUP_REMOVED lines=34> */
.L_x_12940:
        /* <DEDUP_REMOVED lines=25> */
.L_x_12939:
        /* <DEDUP_REMOVED lines=31> */
.L_x_12942:
[-CC-:B0-----:R-:W-:Y:S01]  /*3650*/  FFMA.FTZ R137, R21, R142.reuse, R143.reuse ;  /* 0x0000008e15897223 */ /* 0x181fe2000001008f */
        /* <DEDUP_REMOVED lines=9> */
[----:B------:R-:W-:Y:S01]  /*36f0*/  @P3 FADD.FTZ R139, R27, -R196 ;  /* 0x800000c41b8b3221 */ /* 0x000fe20000010000 */
[----:B------:R-:W-:-:S02]  /*3700*/  FMUL.FTZ R138, R4, R175 ;  /* 0x000000af048a7220 */ /* 0x000fc40000410000 */
[----:B------:R-:W-:Y:S01]  /*3710*/  FSEL R136, R136, RZ, P5 ;  /* 0x000000ff88887208 */ /* 0x000fe20002800000 */
[----:B------:R-:W-:Y:S01]  /*3720*/  @P3 FMUL.FTZ R139, R4, R139 ;  /* 0x0000008b048b3220 */ /* 0x000fe20000410000 */
[----:B------:R-:W-:Y:S02]  /*3730*/  FSEL R137, R137, RZ, P5 ;  /* 0x000000ff89897208 */ /* 0x000fe40002800000 */
[----:B------:R-:W-:Y:S01]  /*3740*/  FSEL R138, R138, RZ, P5 ;  /* 0x000000ff8a8a7208 */ /* 0x000fe20002800000 */
[----:B------:R-:W-:Y:S01]  /*3750*/  @P4 FMUL.FTZ R128, R136, UR6 ;  /* 0x0000000688804c20 */ /* 0x000fe20008410000 */
[----:B------:R-:W-:Y:S01]  /*3760*/  @P3 FSEL R136, R139, RZ, P5 ;  /* 0x000000ff8b883208 */ /* 0x000fe20002800000 */
[----:B------:R-:W-:Y:S02]  /*3770*/  @P4 FMUL.FTZ R129, R137, UR6 ;  /* 0x0000000689814c20 */ /* 0x000fe40008410000 */
[----:B------:R-:W-:Y:S02]  /*3780*/  @P4 FMUL.FTZ R130, R138, UR6 ;  /* 0x000000068a824c20 */ /* 0x000fe40008410000 */
[----:B------:R-:W-:-:S07]  /*3790*/  @P3 FMUL.FTZ R131, R136, UR6 ;  /* 0x0000000688833c20 */ /* 0x000fce0008410000 */
.L_x_12941:
        /* <DEDUP_REMOVED lines=35> */
.L_x_12944:
        /* <DEDUP_REMOVED lines=25> */
.L_x_12943:
        /* <DEDUP_REMOVED lines=31> */
.L_x_12946:
        /* <DEDUP_REMOVED lines=21> */
.L_x_12945:
        /* <DEDUP_REMOVED lines=35> */
.L_x_12948:
        /* <DEDUP_REMOVED lines=25> */
.L_x_12947:
        /* <DEDUP_REMOVED lines=31> */
.L_x_12950:
[-CC-:B0-----:R-:W-:Y:S01]  /*4450*/  FFMA.FTZ R137, R145, R142.reuse, R143.reuse ;  /* 0x0000008e91897223 */ /* 0x181fe2000001008f */
[-CC-:B------:R-:W-:Y:S01]  /*4460*/  FFMA.FTZ R136, R146, R142.reuse, R143.reuse ;  /* 0x0000008e92887223 */ /* 0x180fe2000001008f */
[-CC-:B------:R-:W-:Y:S01]  /*4470*/  FFMA.FTZ R175, R149, R142.reuse, R143.reuse ;  /* 0x0000008e95af7223 */ /* 0x180fe2000001008f */
[----:B------:R-:W-:Y:S01]  /*4480*/  @P3 FFMA.FTZ R196, R148, R142, R143 ;  /* 0x0000008e94c43223 */ /* 0x000fe2000001008f */
[----:B------:R-:W-:Y:S01]  /*4490*/  FADD.FTZ R137, R144, -R137 ;  /* 0x8000008990897221 */ /* 0x000fe20000010000 */
[----:B------:R-:W-:Y:S01]  /*44a0*/  FADD.FTZ R139, R147, -R136 ;  /* 0x80000088938b7221 */ /* 0x000fe20000010000 */
[----:B------:R-:W-:Y:S01]  /*44b0*/  ISETP.GT.AND P5, PT, R5, RZ, PT ;  /* 0x000000ff0500720c */ /* 0x000fe20003fa4270 */
[----:B------:R-:W-:Y:S01]  /*44c0*/  FADD.FTZ R175, R198, -R175 ;  /* 0x800000afc6af7221 */ /* 0x000fe20000010000 */
        /* <DEDUP_REMOVED lines=13> */
.L_x_12949:
        /* <DEDUP_REMOVED lines=35> */
.L_x_12952:
        /* <DEDUP_REMOVED lines=25> */
.L_x_12951:
        /* <DEDUP_REMOVED lines=31> */
.L_x_12954:
        /* <DEDUP_REMOVED lines=21> */
.L_x_12953:
        /* <DEDUP_REMOVED lines=35> */
.L_x_12956:
        /* <DEDUP_REMOVED lines=25> */
.L_x_12955:
        /* <DEDUP_REMOVED lines=31> */
.L_x_12958:
        /* <DEDUP_REMOVED lines=21> */
.L_x_12957:
        /* <DEDUP_REMOVED lines=35> */
.L_x_12960:
[-CC-:B------:R-:W-:Y:S01]  /*55d0*/  @P2 FFMA.FTZ R175, R170, R142.reuse, R143.reuse ;  /* 0x0000008eaaaf2223 */ /* 0x180fe2000001008f */
[-CC-:B0-----:R-:W-:Y:S01]  /*55e0*/  @P2 FFMA.FTZ R139, R167, R142.reuse, R143.reuse ;  /* 0x0000008ea78b2223 */ /* 0x181fe2000001008f */
        /* <DEDUP_REMOVED lines=23> */
.L_x_12959:
        /* <DEDUP_REMOVED lines=18> */
[----:B------:R-:W-:Y:S01]  /*5880*/  FMUL.FTZ R127, R126, UR6 ;  /* 0x000000067e7f7c20 */ /* 0x000fe20008410000 */
[----:B------:R-:W-:Y:S01]  /*5890*/  FSEL R136, R136, RZ, P0 ;  /* 0x000000ff88887208 */ /* 0x000fe20000000000 */
[----:B------:R-:W-:Y:S01]  /*58a0*/  FMUL.FTZ R4, R125, UR6 ;  /* 0x000000067d047c20 */ /* 0x000fe20008410000 */
[----:B------:R-:W-:-:S02]  /*58b0*/  SEL R128, R5, R128, P4 ;  /* 0x0000008005807207 */ /* 0x000fc40002000000 */
[----:B------:R-:W-:Y:S02]  /*58c0*/  SEL R130, R127, R130, P4 ;  /* 0x000000827f827207 */ /* 0x000fe40002000000 */
[----:B------:R-:W-:Y:S02]  /*58d0*/  SEL R129, R4, R129, P4 ;  /* 0x0000008104817207 */ /* 0x000fe40002000000 */
[----:B------:R-:W-:Y:S01]  /*58e0*/  MOV R127, R136 ;  /* 0x00000088007f7202 */ /* 0x000fe20000000f00 */
[----:B------:R-:W-:Y:S06]  /*58f0*/  @!P3 BRA `(.L_x_12961) ;  /* 0x00000000005cb947 */ /* 0x000fec0003800000 */
[----:B------:R-:W-:Y:S01]  /*5900*/  FMUL.FTZ R131, R136, UR6 ;  /* 0x0000000688837c20 */ /* 0x000fe20008410000 */
[----:B------:R-:W-:Y:S06]  /*5910*/  BRA `(.L_x_12961) ;  /* 0x0000000000547947 */ /* 0x000fec0003800000 */
.L_x_12962:
[----:B------:R-:W-:Y:S01]  /*5920*/  ISETP.GT.AND P0, PT, R5, RZ, PT ;  /* 0x000000ff0500720c */ /* 0x000fe20003f04270 */
        /* <DEDUP_REMOVED lines=11> */
[----:B------:R-:W-:-:S02]  /*59e0*/  FMUL.FTZ R143, R4, R143 ;  /* 0x0000008f048f7220 */ /* 0x000fc40000410000 */
[----:B------:R-:W-:Y:S02]  /*59f0*/  FSEL R5, R5, RZ, P0 ;  /* 0x000000ff05057208 */ /* 0x000fe40000000000 */
[----:B------:R-:W-:Y:S02]  /*5a00*/  FSEL R137, R137, RZ, P0 ;  /* 0x000000ff89897208 */ /* 0x000fe40000000000 */
[----:B------:R-:W-:Y:S01]  /*5a10*/  FSEL R139, R139, RZ, P0 ;  /* 0x000000ff8b8b7208 */ /* 0x000fe20000000000 */
[----:B------:R-:W-:Y:S01]  /*5a20*/  @P4 FMUL.FTZ R128, R5, UR6 ;  /* 0x0000000605804c20 */ /* 0x000fe20008410000 */
[----:B------:R-:W-:Y:S01]  /*5a30*/  FSEL R143, R143, RZ, P0 ;  /* 0x000000ff8f8f7208 */ /* 0x000fe20000000000 */
[----:B------:R-:W-:Y:S02]  /*5a40*/  @P4 FMUL.FTZ R129, R137, UR6 ;  /* 0x0000000689814c20 */ /* 0x000fe40008410000 */
[----:B------:R-:W-:Y:S02]  /*5a50*/  @P4 FMUL.FTZ R130, R139, UR6 ;  /* 0x000000068b824c20 */ /* 0x000fe40008410000 */
[----:B------:R-:W-:-:S07]  /*5a60*/  @P3 FMUL.FTZ R131, R143, UR6 ;  /* 0x000000068f833c20 */ /* 0x000fce0008410000 */
.L_x_12961:
        /* <DEDUP_REMOVED lines=13> */
.L_x_12926:
        /* <DEDUP_REMOVED lines=25> */
.L_x_12964:
        /* <DEDUP_REMOVED lines=11> */
.L_x_15741:


//--------------------- .text._ZN10layer_norm13ln_bwd_kernelINS_13Kernel_traitsI6__halfffffjLj4096ELj1ELj1ELj4ELj16ENS_18Kernel_traits_baseILj4096ES2_ffffjLj128EEEEELb0ELb1ELb0ELb0EEEvNS_9BwdParamsE --------------------------
	.section	.text._ZN10layer_norm13ln_bwd_kernelINS_13Kernel_traitsI6__halfffffjLj4096ELj1ELj1ELj4ELj16ENS_18Kernel_traits_baseILj4096ES2_ffffjLj128EEEEELb0ELb1ELb0ELb0EEEvNS_9BwdParamsE,"ax",@progbits
	.align	128
        .global         _ZN10layer_norm13ln_bwd_kernelINS_13Kernel_traitsI6__halfffffjLj4096ELj1ELj1ELj4ELj16ENS_18Kernel_traits_baseILj4096ES2_ffffjLj128EEEEELb0ELb1ELb0ELb0EEEvNS_9BwdParamsE
        .type           _ZN10layer_norm13ln_bwd_kernelINS_13Kernel_traitsI6__halfffffjLj4096ELj1ELj1ELj4ELj16ENS_18Kernel_traits_baseILj4096ES2_ffffjLj128EEEEELb0ELb1ELb0ELb0EEEvNS_9BwdParamsE,@function
        .size           _ZN10layer_norm13ln_bwd_kernelINS_13Kernel_traitsI6__halfffffjLj4096ELj1ELj1ELj4ELj16ENS_18Kernel_traits_baseILj4096ES2_ffffjLj128EEEEELb0ELb1ELb0ELb0EEEvNS_9BwdParamsE,(.L_x_15742 - _ZN10layer_norm13ln_bwd_kernelINS_13Kernel_traitsI6__halfffffjLj4096ELj1ELj1ELj4ELj16ENS_18Kernel_traits_baseILj4096ES2_ffffjLj128EEEEELb0ELb1ELb0ELb0EEEvNS_9BwdParamsE)
        .other          _ZN10layer_norm13ln_bwd_kernelINS_13Kernel_traitsI6__halfffffjLj4096ELj1ELj1ELj4ELj16ENS_18Kernel_traits_baseILj4096ES2_ffffjLj128EEEEELb0ELb1ELb0ELb0EEEvNS_9BwdParamsE,@"STO_CUDA_ENTRY STV_DEFAULT"
_ZN10layer_norm13ln_bwd_kernelINS_13Kernel_traitsI6__halfffffjLj4096ELj1ELj1ELj4ELj16ENS_18Kernel_traits_baseILj4096ES2_ffffjLj128EEEEELb0ELb1ELb0ELb0EEEvNS_9BwdParamsE:
.text._ZN10layer_norm13ln_bwd_kernelINS_13Kernel_traitsI6__halfffffjLj4096ELj1ELj1ELj4ELj16ENS_18Kernel_traits_baseILj4096ES2_ffffjLj128EEEEELb0ELb1ELb0ELb0EEEvNS_9BwdParamsE:
        /* <DEDUP_REMOVED lines=15> */
[C---:B------:R-:W-:Y:S02]  /*00f0*/  ISETP.GE.U32.AND P1, PT, R5.reuse, 0x200, PT ;  /* 0x000002000500780c */ /* 0x040fe40003f26070 */
[C---:B------:R-:W-:Y:S02]  /*0100*/  ISETP.GE.U32.AND P2, PT, R5.reuse, 0x280, PT ;  /* 0x000002800500780c */ /* 0x040fe40003f46070 */
[----:B------:R-:W-:Y:S02]  /*0110*/  P2R R2, PR, RZ, 0x8 ;  /* 0x00000008ff027803 */ /* 0x000fe40000000000 */
[C---:B------:R-:W-:Y:S01]  /*0120*/  ISETP.GE.U32.AND P4, PT, R5.reuse, 0x380, PT ;  /* 0x000003800500780c */ /* 0x040fe20003f86070 */
[----:B------:R-:W1:Y:S01]  /*0130*/  @P3 LDC.64 R30, c[0x0][0x3d0] ;  /* 0x0000f400ff1e3b82 */ /* 0x000e620000000a00 */
[----:B------:R-:W-:-:S02]  /*0140*/  ISETP.GE.U32.AND P5, PT, R5, 0x400, PT ;  /* 0x000004000500780c */ /* 0x000fc40003fa6070 */
[----:B------:R-:W-:Y:S02]  /*0150*/  P2R R0, PR, RZ, 0x40 ;  /* 0x00000040ff007803 */ /* 0x000fe40000000000 */
[----:B------:R-:W-:Y:S01]  /*0160*/  P2R R4, PR, RZ, 0x40 ;  /* 0x00000040ff047803 */ /* 0x000fe20000000000 */
[----:B0-----:R-:W-:Y:S01]  /*0170*/  UISETP.GE.AND UP0, UPT, UR7, UR4, UPT ;  /* 0x000000040700728c */ /* 0x001fe2000bf06270 */
[----:B------:R-:W-:Y:S01]  /*0180*/  P2R R209, PR, RZ, 0x20 ;  /* 0x00000020ffd17803 */ /* 0x000fe20000000000 */
[----:B------:R-:W0:Y:S08]  /*0190*/  @P3 LDC.64 R34, c[0x0][0x3e8] ;  /* 0x0000fa00ff223b82 */ /* 0x000e300000000a00 */
[----:B------:R-:W3:Y:S08]  /*01a0*/  @P6 LDC.64 R40, c[0x0][0x3d0] ;  /* 0x0000f400ff286b82 */ /* 0x000ef00000000a00 */
[----:B------:R-:W4:Y:S01]  /*01b0*/  @P6 LDC.64 R42, c[0x0][0x3e8] ;  /* 0x0000fa00ff2a6b82 */ /* 0x000f220000000a00 */
[----:B-1----:R-:W-:-:S07]  /*01c0*/  @P3 IMAD.WIDE.U32 R30, R3, 0x8, R30 ;  /* 0x00000008031e3825 */ /* 0x002fce00078e001e */
[----:B------:R-:W1:Y:S01]  /*01d0*/  @P0 LDC.64 R44, c[0x0][0x3d0] ;  /* 0x0000f400ff2c0b82 */ /* 0x000e620000000a00 */
[C---:B0-----:R-:W-:Y:S01]  /*01e0*/  @P3 IMAD.WIDE.U32 R34, R3.reuse, 0x8, R34 ;  /* 0x0000000803223825 */ /* 0x041fe200078e0022 */
[----:B------:R-:W-:Y:S02]  /*01f0*/  @P3 LOP3.LUT R3, R3, 0x80, RZ, 0xfc, !PT ;  /* 0x0000008003033812 */ /* 0x000fe400078efcff */
[----:B------:R-:W-:-:S04]  /*0200*/  ISETP.GE.U32.AND P3, PT, R5, 0x300, PT ;  /* 0x000003000500780c */ /* 0x000fc80003f66070 */
[----:B------:R-:W0:Y:S01]  /*0210*/  @P0 LDC.64 R46, c[0x0][0x3e8] ;  /* 0x0000fa00ff2e0b82 */ /* 0x000e220000000a00 */
[----:B---3--:R-:W-:-:S07]  /*0220*/  @P6 IMAD.WIDE.U32 R40, R3, 0x8, R40 ;  /* 0x0000000803286825 */ /* 0x008fce00078e0028 */
[----:B------:R-:W3:Y:S01]  /*0230*/  @P1 LDC.64 R48, c[0x0][0x3d0] ;  /* 0x0000f400ff301b82 */ /* 0x000ee20000000a00 */
[C---:B----4-:R-:W-:Y:S01]  /*0240*/  @P6 IMAD.WIDE.U32 R42, R3.reuse, 0x8, R42 ;  /* 0x00000008032a6825 */ /* 0x050fe200078e002a */
[----:B------:R-:W-:Y:S02]  /*0250*/  @P6 IADD3 R3, PT, PT, R3, 0x80, RZ ;  /* 0x0000008003036810 */ /* 0x000fe40007ffe0ff */
[----:B------:R-:W-:-:S04]  /*0260*/  ISETP.NE.AND P6, PT, R2, RZ, PT ;  /* 0x000000ff0200720c */ /* 0x000fc80003fc5270 */
[----:B------:R-:W4:Y:S01]  /*0270*/  @P1 LDC.64 R50, c[0x0][0x3e8] ;  /* 0x0000fa00ff321b82 */ /* 0x000f220000000a00 */
[C---:B-1----:R-:W-:Y:S01]  /*0280*/  @P0 IMAD.WIDE.U32 R44, R3.reuse, 0x8, R44 ;  /* 0x00000008032c0825 */ /* 0x042fe200078e002c */
[----:B------:R-:W-:Y:S02]  /*0290*/  CS2R R72, SRZ ;  /* 0x0000000000487805 */ /* 0x000fe4000001ff00 */
[----:B------:R-:W-:Y:S02]  /*02a0*/  CS2R R74, SRZ ;  /* 0x00000000004a7805 */ /* 0x000fe4000001ff00 */
[----:B------:R-:W-:Y:S02]  /*02b0*/  CS2R R68, SRZ ;  /* 0x0000000000447805 */ /* 0x000fe4000001ff00 */
[----:B------:R-:W-:Y:S01]  /*02c0*/  CS2R R70, SRZ ;  /* 0x0000000000467805 */ /* 0x000fe2000001ff00 */
[----:B--2---:R-:W5:Y:S01]  /*02d0*/  @P0 LDG.E.64 R38, desc[UR14][R44.64] ;  /* 0x0000000e2c260981 */ /* 0x004f62000c1e1b00 */
[----:B------:R-:W1:Y:S01]  /*02e0*/  @P2 LDC.64 R52, c[0x0][0x3d0] ;  /* 0x0000f400ff342b82 */ /* 0x000e620000000a00 */
[C---:B0-----:R-:W-:Y:S01]  /*02f0*/  @P0 IMAD.WIDE.U32 R46, R3.reuse, 0x8, R46 ;  /* 0x00000008032e0825 */ /* 0x041fe200078e002e */
[----:B------:R-:W-:Y:S01]  /*0300*/  @P0 IADD3 R3, PT, PT, R3, 0x80, RZ ;  /* 0x0000008003030810 */ /* 0x000fe20007ffe0ff */
[----:B------:R0:W5:Y:S04]  /*0310*/  @P6 LDG.E.64 R32, desc[UR14][R30.64] ;  /* 0x0000000e1e206981 */ /* 0x000168000c1e1b00 */
[----:B------:R2:W5:Y:S01]  /*0320*/  @P6 LDG.E.64 R8, desc[UR14][R34.64] ;  /* 0x0000000e22086981 */ /* 0x000562000c1e1b00 */
[----:B------:R-:W0:Y:S01]  /*0330*/  @P2 LDC.64 R54, c[0x0][0x3e8] ;  /* 0x0000fa00ff362b82 */ /* 0x000e220000000a00 */
[----:B---3--:R-:W-:-:S07]  /*0340*/  @P1 IMAD.WIDE.U32 R48, R3, 0x8, R48 ;  /* 0x0000000803301825 */ /* 0x008fce00078e0030 */
[----:B------:R-:W3:Y:S01]  /*0350*/  @P3 LDC.64 R56, c[0x0][0x3d0] ;  /* 0x0000f400ff383b82 */ /* 0x000ee20000000a00 */
[C---:B----4-:R-:W-:Y:S01]  /*0360*/  @P1 IMAD.WIDE.U32 R50, R3.reuse, 0x8, R50 ;  /* 0x0000000803321825 */ /* 0x050fe200078e0032 */
[----:B------:R-:W-:Y:S01]  /*0370*/  @P1 IADD3 R3, PT, PT, R3, 0x80, RZ ;  /* 0x0000008003031810 */ /* 0x000fe20007ffe0ff */
[----:B------:R-:W5:Y:S05]  /*0380*/  @P0 LDG.E.64 R12, desc[UR14][R46.64] ;  /* 0x0000000e2e0c0981 */ /* 0x000f6a000c1e1b00 */
[----:B------:R-:W4:Y:S01]  /*0390*/  @P3 LDC.64 R58, c[0x0][0x3e8] ;  /* 0x0000fa00ff3a3b82 */ /* 0x000f220000000a00 */
[----:B-1----:R-:W-:-:S07]  /*03a0*/  @P2 IMAD.WIDE.U32 R52, R3, 0x8, R52 ;  /* 0x0000000803342825 */ /* 0x002fce00078e0034 */
[----:B------:R-:W1:Y:S01]  /*03b0*/  @P4 LDC.64 R60, c[0x0][0x3d0] ;  /* 0x0000f400ff3c4b82 */ /* 0x000e620000000a00 */
[C---:B0-----:R-:W-:Y:S01]  /*03c0*/  @P2 IMAD.WIDE.U32 R54, R3.reuse, 0x8, R54 ;  /* 0x0000000803362825 */ /* 0x041fe200078e0036 */
[----:B------:R-:W-:Y:S01]  /*03d0*/  @P2 IADD3 R3, PT, PT, R3, 0x80, RZ ;  /* 0x0000008003032810 */ /* 0x000fe20007ffe0ff */
[----:B------:R-:W5:Y:S05]  /*03e0*/  @P1 LDG.E.64 R132, desc[UR14][R48.64] ;  /* 0x0000000e30841981 */ /* 0x000f6a000c1e1b00 */
[----:B------:R-:W0:Y:S08]  /*03f0*/  @P4 LDC.64 R62, c[0x0][0x3e8] ;  /* 0x0000fa00ff3e4b82 */ /* 0x000e300000000a00 */
[----:B------:R-:W2:Y:S08]  /*0400*/  @P5 LDC.64 R64, c[0x0][0x3d0] ;  /* 0x0000f400ff405b82 */ /* 0x000eb00000000a00 */
[----:B------:R-:W2:Y:S01]  /*0410*/  @P5 LDC.64 R66, c[0x0][0x3e8] ;  /* 0x0000fa00ff425b82 */ /* 0x000ea20000000a00 */
[C---:B---3--:R-:W-:Y:S01]  /*0420*/  @P3 IMAD.WIDE.U32 R56, R3.reuse, 0x8, R56 ;  /* 0x0000000803383825 */ /* 0x048fe200078e0038 */
[----:B------:R-:W-:Y:S01]  /*0430*/  ISETP.NE.AND P6, PT, R4, RZ, PT ;  /* 0x000000ff0400720c */ /* 0x000fe20003fc5270 */
[----:B------:R-:W5:Y:S02]  /*0440*/  @P1 LDG.E.64 R14, desc[UR14][R50.64] ;  /* 0x0000000e320e1981 */ /* 0x000f64000c1e1b00 */
[C---:B----4-:R-:W-:Y:S01]  /*0450*/  @P3 IMAD.WIDE.U32 R58, R3.reuse, 0x8, R58 ;  /* 0x00000008033a3825 */ /* 0x050fe200078e003a */
[----:B------:R-:W-:Y:S01]  /*0460*/  @P3 IADD3 R3, PT, PT, R3, 0x80, RZ ;  /* 0x0000008003033810 */ /* 0x000fe20007ffe0ff */
[----:B------:R-:W5:Y:S04]  /*0470*/  @P2 LDG.E.64 R134, desc[UR14][R52.64] ;  /* 0x0000000e34862981 */ /* 0x000f68000c1e1b00 */
[C---:B-1----:R-:W-:Y:S01]  /*0480*/  @P4 IMAD.WIDE.U32 R60, R3.reuse, 0x8, R60 ;  /* 0x00000008033c4825 */ /* 0x042fe200078e003c */
[----:B------:R-:W5:Y:S03]  /*0490*/  @P2 LDG.E.64 R18, desc[UR14][R54.64] ;  /* 0x0000000e36122981 */ /* 0x000f66000c1e1b00 */
[C---:B0-----:R-:W-:Y:S01]  /*04a0*/  @P4 IMAD.WIDE.U32 R62, R3.reuse, 0x8, R62 ;  /* 0x00000008033e4825 */ /* 0x041fe200078e003e */
[----:B------:R-:W-:Y:S01]  /*04b0*/  @P4 IADD3 R3, PT, PT, R3, 0x80, RZ ;  /* 0x0000008003034810 */ /* 0x000fe20007ffe0ff */
[----:B------:R0:W5:Y:S04]  /*04c0*/  @P6 LDG.E.64 R36, desc[UR14][R40.64] ;  /* 0x0000000e28246981 */ /* 0x000168000c1e1b00 */
[C---:B--2---:R-:W-:Y:S01]  /*04d0*/  @P5 IMAD.WIDE.U32 R30, R3.reuse, 0x8, R64 ;  /* 0x00000008031e5825 */ /* 0x044fe200078e0040 */
[----:B------:R1:W5:Y:S03]  /*04e0*/  @P6 LDG.E.64 R10, desc[UR14][R42.64] ;  /* 0x0000000e2a0a6981 */ /* 0x000366000c1e1b00 */
[----:B------:R-:W-:Y:S01]  /*04f0*/  @P5 IMAD.WIDE.U32 R34, R3, 0x8, R66 ;  /* 0x0000000803225825 */ /* 0x000fe200078e0042 */
[----:B------:R-:W5:Y:S04]  /*0500*/  @P5 LDG.E.64 R26, desc[UR14][R30.64] ;  /* 0x0000000e1e1a5981 */ /* 0x000f68000c1e1b00 */
[----:B------:R-:W5:Y:S01]  /*0510*/  @P5 LDG.E.64 R28, desc[UR14][R34.64] ;  /* 0x0000000e221c5981 */ /* 0x000f62000c1e1b00 */
[----:B0-----:R-:W-:-:S02]  /*0520*/  CS2R R40, SRZ ;  /* 0x0000000000287805 */ /* 0x001fc4000001ff00 */
[----:B-1----:R-:W-:Y:S02]  /*0530*/  CS2R R42, SRZ ;  /* 0x00000000002a7805 */ /* 0x002fe4000001ff00 */
[----:B------:R-:W-:Y:S01]  /*0540*/  CS2R R44, SRZ ;  /* 0x00000000002c7805 */ /* 0x000fe2000001ff00 */
[----:B------:R0:W5:Y:S01]  /*0550*/  @P3 LDG.E.64 R16, desc[UR14][R56.64] ;  /* 0x0000000e38103981 */ /* 0x000162000c1e1b00 */
[----:B------:R-:W-:Y:S02]  /*0560*/  CS2R R46, SRZ ;  /* 0x00000000002e7805 */ /* 0x000fe4000001ff00 */
[----:B------:R-:W-:Y:S02]  /*0570*/  CS2R R48, SRZ ;  /* 0x0000000000307805 */ /* 0x000fe4000001ff00 */
[----:B------:R-:W-:Y:S01]  /*0580*/  CS2R R50, SRZ ;  /* 0x0000000000327805 */ /* 0x000fe2000001ff00 */
[----:B------:R1:W5:Y:S01]  /*0590*/  @P3 LDG.E.64 R20, desc[UR14][R58.64] ;  /* 0x0000000e3a143981 */ /* 0x000362000c1e1b00 */
[----:B------:R-:W-:-:S02]  /*05a0*/  CS2R R52, SRZ ;  /* 0x0000000000347805 */ /* 0x000fc4000001ff00 */
[----:B------:R-:W-:Y:S02]  /*05b0*/  CS2R R54, SRZ ;  /* 0x0000000000367805 */ /* 0x000fe4000001ff00 */
[----:B------:R-:W-:Y:S01]  /*05c0*/  CS2R R64, SRZ ;  /* 0x0000000000407805 */ /* 0x000fe2000001ff00 */
[----:B------:R2:W5:Y:S01]  /*05d0*/  @P4 LDG.E.64 R22, desc[UR14][R60.64] ;  /* 0x0000000e3c164981 */ /* 0x000562000c1e1b00 */
[----:B------:R-:W-:Y:S02]  /*05e0*/  CS2R R66, SRZ ;  /* 0x0000000000427805 */ /* 0x000fe4000001ff00 */
[----:B0-----:R-:W-:Y:S02]  /*05f0*/  CS2R R56, SRZ ;  /* 0x0000000000387805 */ /* 0x001fe4000001ff00 */
[----:B------:R-:W-:Y:S01]  /*0600*/  CS2R R136, SRZ ;  /* 0x0000000000887805 */ /* 0x000fe2000001ff00 */
[----:B------:R0:W5:Y:S01]  /*0610*/  @P4 LDG.E.64 R24, desc[UR14][R62.64] ;  /* 0x0000000e3e184981 */ /* 0x000162000c1e1b00 */
[----:B------:R-:W-:-:S02]  /*0620*/  CS2R R138, SRZ ;  /* 0x00000000008a7805 */ /* 0x000fc4000001ff00 */
[----:B-1----:R-:W-:Y:S02]  /*0630*/  CS2R R58, SRZ ;  /* 0x00000000003a7805 */ /* 0x002fe4000001ff00 */
[----:B------:R-:W-:Y:S02]  /*0640*/  CS2R R76, SRZ ;  /* 0x00000000004c7805 */ /* 0x000fe4000001ff00 */
[----:B------:R-:W-:Y:S02]  /*0650*/  CS2R R78, SRZ ;  /* 0x00000000004e7805 */ /* 0x000fe4000001ff00 */
[----:B------:R-:W-:Y:S02]  /*0660*/  CS2R R80, SRZ ;  /* 0x0000000000507805 */ /* 0x000fe4000001ff00 */
[----:B--2---:R-:W-:Y:S02]  /*0670*/  CS2R R60, SRZ ;  /* 0x00000000003c7805 */ /* 0x004fe4000001ff00 */
        /* <DEDUP_REMOVED lines=26> */
[----:B------:R-:W-:Y:S06]  /*0820*/  BRA.U UP0, `(.L_x_12965) ;  /* 0x0000007900187547 */ /* 0x000fec000b800000 */
[----:B------:R-:W0:Y:S01]  /*0830*/  LDCU.64 UR4, c[0x0][0x3e0] ;  /* 0x00007c00ff0477ac */ /* 0x000e220008000a00 */
[----:B-----5:R-:W-:Y:S02]  /*0840*/  MOV R235, R16 ;  /* 0x0000001000eb7202 */ /* 0x020fe40000000f00 */
[----:B------:R-:W-:Y:S02]  /*0850*/  CS2R R40, SRZ ;  /* 0x0000000000287805 */ /* 0x000fe4000001ff00 */
[----:B------:R-:W-:Y:S02]  /*0860*/  MOV R233, R22 ;  /* 0x0000001600e97202 */ /* 0x000fe40000000f00 */
[----:B------:R-:W-:Y:S02]  /*0870*/  CS2R R42, SRZ ;  /* 0x00000000002a7805 */ /* 0x000fe4000001ff00 */
[----:B------:R-:W-:Y:S02]  /*0880*/  MOV R231, R26 ;  /* 0x0000001a00e77202 */ /* 0x000fe40000000f00 */
[----:B------:R-:W-:-:S02]  /*0890*/  CS2R R72, SRZ ;  /* 0x0000000000487805 */ /* 0x000fc4000001ff00 */
[----:B------:R-:W-:Y:S02]  /*08a0*/  MOV R229, R8 ;  /* 0x0000000800e57202 */ /* 0x000fe40000000f00 */
        /* <DEDUP_REMOVED lines=9> */
[----:B------:R-:W-:Y:S01]  /*0940*/  MOV R219, R20 ;  /* 0x0000001400db7202 */ /* 0x000fe20000000f00 */
[----:B0-----:R-:W-:Y:S01]  /*0950*/  UISETP.NE.U32.AND UP0, UPT, UR4, URZ, UPT ;  /* 0x000000ff0400728c */ /* 0x001fe2000bf05070 */
[----:B------:R-:W-:-:S02]  /*0960*/  MOV R217, R24 ;  /* 0x0000001800d97202 */ /* 0x000fc40000000f00 */
[----:B------:R-:W-:Y:S02]  /*0970*/  CS2R R52, SRZ ;  /* 0x0000000000347805 */ /* 0x000fe4000001ff00 */
[----:B------:R-:W-:Y:S02]  /*0980*/  MOV R215, R28 ;  /* 0x0000001c00d77202 */ /* 0x000fe40000000f00 */
[----:B------:R-:W-:Y:S02]  /*0990*/  CS2R R54, SRZ ;  /* 0x0000000000367805 */ /* 0x000fe4000001ff00 */
[----:B------:R-:W-:Y:S02]  /*09a0*/  MOV R245, R32 ;  /* 0x0000002000f57202 */ /* 0x000fe40000000f00 */
[----:B------:R-:W-:Y:S02]  /*09b0*/  CS2R R56, SRZ ;  /* 0x0000000000387805 */ /* 0x000fe4000001ff00 */
[----:B------:R-:W-:-:S02]  /*09c0*/  SHF.R.U64 R0, R32, 0x10, R33 ;  /* 0x0000001020007819 */ /* 0x000fc40000001221 */
[----:B------:R-:W-:Y:S02]  /*09d0*/  CS2R R58, SRZ ;  /* 0x00000000003a7805 */ /* 0x000fe4000001ff00 */
[----:B------:R-:W-:Y:S02]  /*09e0*/  MOV R244, R33 ;  /* 0x0000002100f47202 */ /* 0x000fe40000000f00 */
[----:B------:R-:W-:Y:S02]  /*09f0*/  CS2R R60, SRZ ;  /* 0x00000000003c7805 */ /* 0x000fe4000001ff00 */
[----:B------:R-:W-:Y:S02]  /*0a00*/  SHF.R.U32.HI R2, RZ, 0x10, R33 ;  /* 0x00000010ff027819 */ /* 0x000fe40000011621 */
[----:B------:R-:W-:Y:S02]  /*0a10*/  CS2R R62, SRZ ;  /* 0x00000000003e7805 */ /* 0x000fe4000001ff00 */
[----:B------:R-:W-:-:S02]  /*0a20*/  SHF.R.U64 R16, R16, 0x10, R17 ;  /* 0x0000001010107819 */ /* 0x000fc40000001211 */
[----:B------:R-:W-:Y:S02]  /*0a30*/  CS2R R64, SRZ ;  /* 0x0000000000407805 */ /* 0x000fe4000001ff00 */
[----:B------:R-:W-:Y:S02]  /*0a40*/  MOV R234, R17 ;  /* 0x0000001100ea7202 */ /* 0x000fe40000000f00 */
[----:B------:R-:W-:Y:S02]  /*0a50*/  CS2R R66, SRZ ;  /* 0x0000000000427805 */ /* 0x000fe4000001ff00 */
[----:B------:R-:W-:Y:S02]  /*0a60*/  SHF.R.U64 R22, R22, 0x10, R23 ;  /* 0x0000001016167819 */ /* 0x000fe40000001217 */
[----:B------:R-:W-:Y:S02]  /*0a70*/  CS2R R68, SRZ ;  /* 0x0000000000447805 */ /* 0x000fe4000001ff00 */
[----:B------:R-:W-:-:S02]  /*0a80*/  MOV R232, R23 ;  /* 0x0000001700e87202 */ /* 0x000fc40000000f00 */
[----:B------:R-:W-:Y:S02]  /*0a90*/  CS2R R70, SRZ ;  /* 0x0000000000467805 */ /* 0x000fe4000001ff00 */
[----:B------:R-:W-:Y:S02]  /*0aa0*/  SHF.R.U64 R26, R26, 0x10, R27 ;  /* 0x000000101a1a7819 */ /* 0x000fe4000000121b */
[----:B------:R-:W-:Y:S02]  /*0ab0*/  CS2R R136, SRZ ;  /* 0x0000000000887805 */ /* 0x000fe4000001ff00 */
[----:B------:R-:W-:Y:S02]  /*0ac0*/  MOV R230, R27 ;  /* 0x0000001b00e67202 */ /* 0x000fe40000000f00 */
        /* <DEDUP_REMOVED lines=33> */
[----:B------:R-:W-:Y:S02]  /*0ce0*/  MOV R243, R36 ;  /* 0x0000002400f37202 */ /* 0x000fe40000000f00 */
[----:B------:R-:W-:Y:S02]  /*0cf0*/  CS2R R108, SRZ ;  /* 0x00000000006c7805 */ /* 0x000fe4000001ff00 */
[----:B------:R-:W-:Y:S02]  /*0d00*/  SHF.R.U64 R3, R36, 0x10, R37 ;  /* 0x0000001024037819 */ /* 0x000fe40000001225 */
[----:B------:R-:W-:Y:S02]  /*0d10*/  CS2R R110, SRZ ;  /* 0x00000000006e7805 */ /* 0x000fe4000001ff00 */
[----:B------:R-:W-:-:S02]  /*0d20*/  MOV R242, R37 ;  /* 0x0000002500f27202 */ /* 0x000fc40000000f00 */
[----:B------:R-:W-:Y:S02]  /*0d30*/  CS2R R112, SRZ ;  /* 0x0000000000707805 */ /* 0x000fe4000001ff00 */
[----:B------:R-:W-:Y:S02]  /*0d40*/  SHF.R.U32.HI R4, RZ, 0x10, R37 ;  /* 0x00000010ff047819 */ /* 0x000fe40000011625 */
        /* <DEDUP_REMOVED lines=9> */
[----:B------:R-:W-:-:S02]  /*0de0*/  MOV R239, R132 ;  /* 0x0000008400ef7202 */ /* 0x000fc40000000f00 */
[----:B------:R-:W-:Y:S02]  /*0df0*/  CS2R R124, SRZ ;  /* 0x00000000007c7805 */ /* 0x000fe4000001ff00 */
[--C-:B------:R-:W-:Y:S02]  /*0e00*/  SHF.R.U64 R30, R132, 0x10, R133.reuse ;  /* 0x00000010841e7819 */ /* 0x100fe40000001285 */
[----:B------:R-:W-:Y:S02]  /*0e10*/  CS2R R126, SRZ ;  /* 0x00000000007e7805 */ /* 0x000fe4000001ff00 */
[----:B------:R-:W-:Y:S02]  /*0e20*/  MOV R238, R133 ;  /* 0x0000008500ee7202 */ /* 0x000fe40000000f00 */
[----:B------:R-:W-:Y:S02]  /*0e30*/  CS2R R128, SRZ ;  /* 0x0000000000807805 */ /* 0x000fe4000001ff00 */
[----:B------:R-:W-:-:S02]  /*0e40*/  SHF.R.U32.HI R31, RZ, 0x10, R133 ;  /* 0x00000010ff1f7819 */ /* 0x000fc40000011685 */
[----:B------:R-:W-:Y:S02]  /*0e50*/  CS2R R130, SRZ ;  /* 0x0000000000827805 */ /* 0x000fe4000001ff00 */
[----:B------:R-:W-:Y:S01]  /*0e60*/  MOV R237, R134 ;  /* 0x0000008600ed7202 */ /* 0x000fe20000000f00 */
[----:B------:R-:W-:Y:S01]  /*0e70*/  UISETP.NE.AND.EX UP0, UPT, UR5, URZ, UPT, UP0 ;  /* 0x000000ff0500728c */ /* 0x000fe2000bf05300 */
[--C-:B------:R-:W-:Y:S01]  /*0e80*/  SHF.R.U64 R32, R134, 0x10, R135.reuse ;  /* 0x0000001086207819 */ /* 0x100fe20000001287 */
[----:B------:R-:W-:Y:S01]  /*0e90*/  UPLOP3.LUT UP2, UPT, UPT, UPT, UPT, 0x40, 0x4 ;  /* 0x000000000004789c */ /* 0x000fe20003f4e870 */
[----:B------:R-:W-:Y:S01]  /*0ea0*/  MOV R236, R135 ;  /* 0x0000008700ec7202 */ /* 0x000fe20000000f00 */
[----:B------:R-:W0:Y:S01]  /*0eb0*/  LDCU UR6, c[0x0][0x388] ;  /* 0x00007100ff0677ac */ /* 0x000e220008000800 */
[----:B------:R-:W-:Y:S02]  /*0ec0*/  SHF.R.U32.HI R33, RZ, 0x10, R135 ;  /* 0x00000010ff217819 */ /* 0x000fe40000011687 */
[----:B------:R-:W-:Y:S01]  /*0ed0*/  SHF.R.U32.HI R17, RZ, 0x10, R17 ;  /* 0x00000010ff117819 */ /* 0x000fe20000011611 */
[----:B------:R-:W1:Y:S01]  /*0ee0*/  LDCU.U8 UR16, c[0x0][0x410] ;  /* 0x00008200ff1077ac */ /* 0x000e620008000000 */
[----:B------:R-:W-:-:S02]  /*0ef0*/  SHF.R.U32.HI R23, RZ, 0x10, R23 ;  /* 0x00000010ff177819 */ /* 0x000fc40000011617 */
[----:B------:R-:W-:Y:S01]  /*0f00*/  SHF.R.U32.HI R27, RZ, 0x10, R27 ;  /* 0x00000010ff1b7819 */ /* 0x000fe2000001161b */
[----:B------:R-:W2:Y:S01]  /*0f10*/  LDCU UR17, c[0x0][0x400] ;  /* 0x00008000ff1177ac */ /* 0x000ea20008000800 */
[----:B------:R-:W-:Y:S02]  /*0f20*/  SHF.R.U32.HI R9, RZ, 0x10, R9 ;  /* 0x00000010ff097819 */ /* 0x000fe40000011609 */
[----:B------:R-:W-:Y:S01]  /*0f30*/  SHF.R.U32.HI R11, RZ, 0x10, R11 ;  /* 0x00000010ff0b7819 */ /* 0x000fe2000001160b */
[----:B------:R-:W3:Y:S01]  /*0f40*/  LDCU.64 UR20, c[0x0][0x478] ;  /* 0x00008f00ff1477ac */ /* 0x000ee20008000a00 */
[----:B------:R-:W-:Y:S02]  /*0f50*/  SHF.R.U32.HI R13, RZ, 0x10, R13 ;  /* 0x00000010ff0d7819 */ /* 0x000fe4000001160d */
[----:B------:R-:W-:Y:S01]  /*0f60*/  SHF.R.U32.HI R15, RZ, 0x10, R15 ;  /* 0x00000010ff0f7819 */ /* 0x000fe2000001160f */
[----:B------:R-:W4:Y:S01]  /*0f70*/  LDCU.64 UR18, c[0x0][0x438] ;  /* 0x00008700ff1277ac */ /* 0x000f220008000a00 */
[----:B------:R-:W-:-:S02]  /*0f80*/  SHF.R.U32.HI R19, RZ, 0x10, R19 ;  /* 0x00000010ff137819 */ /* 0x000fc40000011613 */
[----:B------:R-:W-:Y:S01]  /*0f90*/  SHF.R.U32.HI R21, RZ, 0x10, R21 ;  /* 0x00000010ff157819 */ /* 0x000fe20000011615 */
[----:B------:R-:W0:Y:S01]  /*0fa0*/  LDCU.128 UR8, c[0x0][0x3c0] ;  /* 0x00007800ff0877ac */ /* 0x000e220008000c00 */
[----:B------:R-:W-:Y:S02]  /*0fb0*/  SHF.R.U32.HI R25, RZ, 0x10, R25 ;  /* 0x00000010ff197819 */ /* 0x000fe40000011619 */
[----:B------:R-:W-:Y:S01]  /*0fc0*/  SHF.R.U32.HI R29, RZ, 0x10, R29 ;  /* 0x00000010ff1d7819 */ /* 0x000fe2000001161d */
[----:B------:R-:W0:Y:S01]  /*0fd0*/  LDCU.64 UR22, c[0x0][0x380] ;  /* 0x00007000ff1677ac */ /* 0x000e220008000a00 */
        /* <DEDUP_REMOVED lines=31> */
[----:B01234-:R-:W-:-:S07]  /*11d0*/  PRMT R214, R29, 0x5410, R214 ;  /* 0x000054101dd67816 */ /* 0x01ffce00000000d6 */
.L_x_13047:
[----:B0-----:R-:W0:Y:S01]  /*11e0*/  @UP0 LDCU.64 UR4, c[0x0][0x3e0] ;  /* 0x00007c00ff0407ac */ /* 0x001e220008000a00 */
[----:B------:R-:W-:Y:S01]  /*11f0*/  PLOP3.LUT P0, PT, PT, PT, UP0, 0x80, 0x8 ;  /* 0x000000000008781c */ /* 0x000fe20003f0f008 */
[----:B------:R-:W-:Y:S02]  /*1200*/  UIMAD.WIDE UR12, UR7, 0x4, UR10 ;  /* 0x00000004070c78a5 */ /* 0x000fe4000f8e020a */
[----:B0-----:R-:W-:-:S06]  /*1210*/  @UP0 UIMAD.WIDE UR4, UR7, 0x4, UR4 ;  /* 0x00000004070408a5 */ /* 0x001fcc000f8e0204 */
[----:B-1234-:R-:W-:Y:S02]  /*1220*/  MOV R172, UR4 ;  /* 0x0000000400ac7c02 */ /* 0x01efe40008000f00 */
[----:B------:R-:W-:Y:S01]  /*1230*/  MOV R173, UR5 ;  /* 0x0000000500ad7c02 */ /* 0x000fe20008000f00 */
[----:B------:R-:W-:Y:S01]  /*1240*/  UIMAD.WIDE UR4, UR7, 0x4, UR8 ;  /* 0x00000004070478a5 */ /* 0x000fe2000f8e0208 */
[----:B------:R-:W-:Y:S02]  /*1250*/  MOV R168, UR12 ;  /* 0x0000000c00a87c02 */ /* 0x000fe40008000f00 */
[----:B------:R-:W-:Y:S01]  /*1260*/  MOV R169, UR13 ;  /* 0x0000000d00a97c02 */ /* 0x000fe20008000f00 */
[----:B------:R-:W2:Y:S02]  /*1270*/  @P0 LDG.E R0, desc[UR14][R172.64] ;  /* 0x0000000eac000981 */ /* 0x000ea4000c1e1900 */
[----:B------:R-:W-:Y:S02]  /*1280*/  MOV R170, UR4 ;  /* 0x0000000400aa7c02 */ /* 0x000fe40008000f00 */
[----:B------:R-:W-:Y:S01]  /*1290*/  MOV R171, UR5 ;  /* 0x0000000500ab7c02 */ /* 0x000fe20008000f00 */
[----:B------:R0:W3:Y:S04]  /*12a0*/  LDG.E R168, desc[UR14][R168.64] ;  /* 0x0000000ea8a87981 */ /* 0x0000e8000c1e1900 */
[----:B------:R-:W4:Y:S01]  /*12b0*/  LDG.E R4, desc[UR14][R170.64] ;  /* 0x0000000eaa047981 */ /* 0x000f22000c1e1900 */
[----:B------:R-:W1:Y:S01]  /*12c0*/  S2R R6, SR_TID.X ;  /* 0x0000000000067919 */ /* 0x000e620000002100 */
[----:B------:R-:W-:Y:S01]  /*12d0*/  UIMAD UR4, UR7, UR6, URZ ;  /* 0x00000006070472a4 */ /* 0x000fe2000f8e02ff */
[----:B------:R-:W-:-:S03]  /*12e0*/  PLOP3.LUT P0, PT, PT, PT, UP0, 0x80, 0x8 ;  /* 0x000000000008781c */ /* 0x000fc60003f0f008 */
[----:B------:R-:W-:Y:S01]  /*12f0*/  USHF.R.S32.HI UR5, URZ, 0x1f, UR4 ;  /* 0x0000001fff057899 */ /* 0x000fe20008011404 */
[C---:B------:R-:W-:Y:S02]  /*1300*/  ISETP.GE.U32.AND P3, PT, R5.reuse, 0x80, PT ;  /* 0x000000800500780c */ /* 0x040fe40003f66070 */
[----:B------:R-:W-:Y:S01]  /*1310*/  ISETP.NE.AND P5, PT, RZ, UR16, PT ;  /* 0x00000010ff007c0c */ /* 0x000fe2000bfa5270 */
[----:B------:R-:W-:Y:S01]  /*1320*/  ULEA.HI UR5, UR5, UR4, URZ, 0x2 ;  /* 0x0000000405057291 */ /* 0x000fe2000f8f10ff */
[----:B------:R-:W-:Y:S01]  /*1330*/  ISETP.GE.U32.AND P4, PT, R5, 0x100, PT ;  /* 0x000001000500780c */ /* 0x000fe20003f86070 */
[----:B------:R-:W-:-:S04]  /*1340*/  UMOV UR12, 0x3f800000 ;  /* 0x3f800000000c7882 */ /* 0x000fc80000000000 */
[----:B0-----:R-:W-:Y:S01]  /*1350*/  MOV R169, UR5 ;  /* 0x0000000500a97c02 */ /* 0x001fe20008000f00 */
[----:B------:R-:W-:Y:S01]  /*1360*/  BSSY.RECONVERGENT B0, `(.L_x_12966) ;  /* 0x000003b000007945 */ /* 0x000fe20003800200 */
[----:B------:R-:W-:Y:S01]  /*1370*/  HFMA2 R211, -RZ, RZ, 0, 0 ;  /* 0x00000000ffd37431 */ /* 0x000fe200000001ff */
[C---:B------:R-:W-:Y:S02]  /*1380*/  ISETP.GE.U32.AND P1, PT, R5.reuse, 0x200, PT ;  /* 0x000002000500780c */ /* 0x040fe40003f26070 */
[----:B------:R-:W-:Y:S02]  /*1390*/  P2R R2, PR, RZ, 0x8 ;  /* 0x00000008ff027803 */ /* 0x000fe40000000000 */
[----:B------:R-:W-:Y:S02]  /*13a0*/  ISETP.GE.U32.AND P2, PT, R5, 0x280, PT ;  /* 0x000002800500780c */ /* 0x000fe40003f46070 */
[----:B------:R-:W-:Y:S02]  /*13b0*/  MOV R212, RZ ;  /* 0x000000ff00d47202 */ /* 0x000fe40000000f00 */
[----:B--2---:R-:W-:-:S02]  /*13c0*/  @P0 R2UR UR12, R0 ;  /* 0x00000000000c02ca */ /* 0x004fc400000e0000 */
[----:B----4-:R-:W-:Y:S02]  /*13d0*/  FSEL R4, R4, RZ, !P5 ;  /* 0x000000ff04047208 */ /* 0x010fe40006800000 */
[----:B---3--:R-:W-:Y:S02]  /*13e0*/  R2UR UR24, R168 ;  /* 0x00000000a81872ca */ /* 0x008fe400000e0000 */
[----:B------:R-:W-:Y:S02]  /*13f0*/  R2UR UR4, R4 ;  /* 0x00000000040472ca */ /* 0x000fe400000e0000 */
[----:B-1----:R-:W-:Y:S02]  /*1400*/  LEA.HI.SX32 R4, R169, R6, 0x1e ;  /* 0x00000006a9047211 */ /* 0x002fe400078ff2ff */
[----:B------:R-:W-:Y:S02]  /*1410*/  ISETP.GE.U32.AND P0, PT, R5, 0x180, PT ;  /* 0x000001800500780c */ /* 0x000fe40003f06070 */
[----:B------:R-:W-:-:S02]  /*1420*/  P2R R0, PR, RZ, 0x10 ;  /* 0x00000010ff007803 */ /* 0x000fc40000000000 */
[----:B------:R-:W-:Y:S01]  /*1430*/  MOV R213, R4 ;  /* 0x0000000400d57202 */ /* 0x000fe20000000f00 */
[----:B-----5:R-:W-:Y:S08]  /*1440*/  @!P3 BRA `(.L_x_12967) ;  /* 0x0000000000b0b947 */ /* 0x020ff00003800000 */
        /* <DEDUP_REMOVED lines=9> */
[----:B------:R-:W-:Y:S02]  /*14e0*/  HADD2.F32 R21, -RZ, R245.H1_H1 ;  /* 0x300000f5ff157230 */ /* 0x000fe40000004100 */
[----:B--2---:R-:W-:-:S05]  /*14f0*/  @P3 IMAD.WIDE.U32 R210, R4, 0x10, R210 ;  /* 0x0000001004d23825 */ /* 0x004fca00078e00d2 */
[----:B------:R0:W5:Y:S01]  /*1500*/  @P3 LDG.E.128 R132, desc[UR14][R210.64] ;  /* 0x0000000ed2843981 */ /* 0x000162000c1e1d00 */
[----:B------:R-:W-:Y:S01]  /*1510*/  IADD3 R213, PT, PT, R4, 0x80, RZ ;  /* 0x0000008004d57810 */ /* 0x000fe20007ffe0ff */
[----:B---3--:R-:W-:Y:S01]  /*1520*/  FADD.FTZ R178, R169, -UR4 ;  /* 0x80000004a9b27e21 */ /* 0x008fe20008010000 */
[----:B------:R-:W-:Y:S01]  /*1530*/  FADD.FTZ R3, R168, -UR4 ;  /* 0x80000004a8037e21 */ /* 0x000fe20008010000 */
[----:B------:R-:W-:Y:S02]  /*1540*/  HADD2.F32 R168, -RZ, R245.H0_H0 ;  /* 0x200000f5ffa87230 */ /* 0x000fe40000004100 */
[----:B------:R-:W-:Y:S01]  /*1550*/  FADD.FTZ R171, R171, -UR4 ;  /* 0x80000004abab7e21 */ /* 0x000fe20008010000 */
[----:B------:R-:W-:Y:S01]  /*1560*/  FMUL.FTZ R178, R178, UR24 ;  /* 0x00000018b2b27c20 */ /* 0x000fe20008410000 */
[----:B------:R-:W-:Y:S01]  /*1570*/  FMUL.FTZ R3, R3, UR24 ;  /* 0x0000001803037c20 */ /* 0x000fe20008410000 */
[--C-:B------:R-:W-:Y:S02]  /*1580*/  HADD2.F32 R169, -RZ, R244.reuse.H1_H1 ;  /* 0x300000f4ffa97230 */ /* 0x100fe40000004100 */
[----:B0-----:R-:W-:Y:S01]  /*1590*/  FMUL.FTZ R210, R171, UR24 ;  /* 0x00000018abd27c20 */ /* 0x001fe20008410000 */
[----:B----4-:R-:W-:Y:S01]  /*15a0*/  FMUL.FTZ R8, R172, R21 ;  /* 0x00000015ac087220 */ /* 0x010fe20000410000 */
[----:B------:R-:W-:Y:S01]  /*15b0*/  FMUL.FTZ R23, R173, R168 ;  /* 0x000000a8ad177220 */ /* 0x000fe20000410000 */
[----:B------:R-:W-:Y:S01]  /*15c0*/  FADD.FTZ R69, R69, R173 ;  /* 0x000000ad45457221 */ /* 0x000fe20000010000 */
[----:B------:R-:W-:Y:S01]  /*15d0*/  FFMA.FTZ R41, R173, R178, R41 ;  /* 0x000000b2ad297223 */ /* 0x000fe20000010029 */
[----:B------:R-:W-:Y:S01]  /*15e0*/  FADD.FTZ R168, RZ, R8 ;  /* 0x00000008ffa87221 */ /* 0x000fe20000010000 */
[----:B------:R-:W-:Y:S01]  /*15f0*/  FADD.FTZ R21, R170, -UR4 ;  /* 0x80000004aa157e21 */ /* 0x000fe20008010000 */
[----:B------:R-:W-:Y:S01]  /*1600*/  FFMA.FTZ R173, R3, R8, RZ ;  /* 0x0000000803ad7223 */ /* 0x000fe200000100ff */
[----:B------:R-:W-:-:S02]  /*1610*/  HADD2.F32 R170, -RZ, R244.H0_H0 ;  /* 0x200000f4ffaa7230 */ /* 0x000fc40000004100 */
        /* <DEDUP_REMOVED lines=15> */
.L_x_12967:
[----:B------:R-:W-:Y:S05]  /*1710*/  BSYNC.RECONVERGENT B0 ;  /* 0x0000000000007941 */ /* 0x000fea0003800200 */
.L_x_12966:
[----:B------:R-:W-:Y:S04]  /*1720*/  BSSY.RECONVERGENT B0, `(.L_x_12968) ;  /* 0x000002e000007945 */ /* 0x000fe80003800200 */
[----:B------:R-:W-:Y:S05]  /*1730*/  @!P4 BRA `(.L_x_12969) ;  /* 0x0000000000b0c947 */ /* 0x000fea0003800000 */
[----:B------:R-:W0:Y:S08]  /*1740*/  LDC.64 R168, c[0x0][0x3a8] ;  /* 0x0000ea00ffa87b82 */ /* 0x000e300000000a00 */
[----:B------:R-:W1:Y:S01]  /*1750*/  LDC.64 R172, c[0x0][0x428] ;  /* 0x00010a00ffac7b82 */ /* 0x000e620000000a00 */
[----:B0-----:R-:W-:-:S06]  /*1760*/  IMAD.WIDE.U32 R168, R213, 0x10, R168 ;  /* 0x00000010d5a87825 */ /* 0x001fcc00078e00a8 */
[----:B------:R-:W2:Y:S01]  /*1770*/  LDG.E.128 R168, desc[UR14][R168.64] ;  /* 0x0000000ea8a87981 */ /* 0x000ea2000c1e1d00 */
[----:B------:R-:W-:Y:S01]  /*1780*/  ISETP.NE.U32.AND P3, PT, RZ, UR18, PT ;  /* 0x00000012ff007c0c */ /* 0x000fe2000bf65070 */
[----:B-1----:R-:W-:-:S03]  /*1790*/  IMAD.WIDE.U32 R172, R213, 0x10, R172 ;  /* 0x00000010d5ac7825 */ /* 0x002fc600078e00ac */
[----:B------:R-:W-:-:S03]  /*17a0*/  ISETP.NE.AND.EX P3, PT, RZ, UR19, PT, P3 ;  /* 0x00000013ff007c0c */ /* 0x000fc6000bf65330 */
[----:B------:R-:W3:Y:S10]  /*17b0*/  LDG.E.128 R172, desc[UR14][R172.64] ;  /* 0x0000000eacac7981 */ /* 0x000ef4000c1e1d00 */
[----:B------:R-:W0:Y:S01]  /*17c0*/  @P3 LDC.64 R206, c[0x0][0x438] ;  /* 0x00010e00ffce3b82 */ /* 0x000e220000000a00 */
[----:B------:R-:W-:-:S02]  /*17d0*/  HADD2.F32 R189, -RZ, R243.H1_H1 ;  /* 0x300000f3ffbd7230 */ /* 0x000fc40000004100 */
[----:B0-----:R-:W-:-:S05]  /*17e0*/  @P3 IMAD.WIDE.U32 R206, R213, 0x10, R206 ;  /* 0x00000010d5ce3825 */ /* 0x001fca00078e00ce */
[----:B------:R0:W5:Y:S01]  /*17f0*/  @P3 LDG.E.128 R36, desc[UR14][R206.64] ;  /* 0x0000000ece243981 */ /* 0x000162000c1e1d00 */
[----:B------:R-:W-:Y:S01]  /*1800*/  IADD3 R213, PT, PT, R213, 0x80, RZ ;  /* 0x00000080d5d57810 */ /* 0x000fe20007ffe0ff */
[----:B--2---:R-:W-:Y:S01]  /*1810*/  FADD.FTZ R19, R168, -UR4 ;  /* 0x80000004a8137e21 */ /* 0x004fe20008010000 */
[----:B------:R-:W-:Y:S02]  /*1820*/  HADD2.F32 R168, -RZ, R243.H0_H0 ;  /* 0x200000f3ffa87230 */ /* 0x000fe40000004100 */
[----:B------:R-:W-:Y:S01]  /*1830*/  FADD.FTZ R171, R171, -UR4 ;  /* 0x80000004abab7e21 */ /* 0x000fe20008010000 */
[----:B------:R-:W-:Y:S01]  /*1840*/  FADD.FTZ R34, R169, -UR4 ;  /* 0x80000004a9227e21 */ /* 0x000fe20008010000 */
[----:B------:R-:W-:Y:S01]  /*1850*/  FMUL.FTZ R19, R19, UR24 ;  /* 0x0000001813137c20 */ /* 0x000fe20008410000 */
[----:B------:R-:W-:Y:S01]  /*1860*/  FADD.FTZ R170, R170, -UR4 ;  /* 0x80000004aaaa7e21 */ /* 0x000fe20008010000 */
[--C-:B------:R-:W-:Y:S02]  /*1870*/  HADD2.F32 R169, -RZ, R242.reuse.H1_H1 ;  /* 0x300000f2ffa97230 */ /* 0x100fe40000004100 */
[----:B0-----:R-:W-:Y:S01]  /*1880*/  FMUL.FTZ R206, R171, UR24 ;  /* 0x00000018abce7c20 */ /* 0x001fe20008410000 */
[----:B---3--:R-:W-:Y:S01]  /*1890*/  FMUL.FTZ R176, R172, R189 ;  /* 0x000000bdacb07220 */ /* 0x008fe20000410000 */
[----:B------:R-:W-:Y:S01]  /*18a0*/  FMUL.FTZ R191, R173, R168 ;  /* 0x000000a8adbf7220 */ /* 0x000fe20000410000 */
[----:B------:R-:W-:Y:S01]  /*18b0*/  FMUL.FTZ R34, R34, UR24 ;  /* 0x0000001822227c20 */ /* 0x000fe20008410000 */
[----:B------:R-:W-:Y:S01]  /*18c0*/  FMUL.FTZ R189, R170, UR24 ;  /* 0x00000018aabd7c20 */ /* 0x000fe20008410000 */
[----:B------:R-:W-:Y:S01]  /*18d0*/  FADD.FTZ R168, R211, R176 ;  /* 0x000000b0d3a87221 */ /* 0x000fe20000010000 */
[----:B------:R-:W-:Y:S01]  /*18e0*/  FFMA.FTZ R171, R19, R176, R212 ;  /* 0x000000b013ab7223 */ /* 0x000fe200000100d4 */
[----:B------:R-:W-:-:S02]  /*18f0*/  HADD2.F32 R170, -RZ, R242.H0_H0 ;  /* 0x200000f2ffaa7230 */ /* 0x000fc40000004100 */
[----:B------:R-:W-:Y:S01]  /*1900*/  FMUL.FTZ R208, R174, R169 ;  /* 0x000000a9aed07220 */ /* 0x000fe20000410000 */
        /* <DEDUP_REMOVED lines=15> */
.L_x_12969:
[----:B------:R-:W-:Y:S05]  /*1a00*/  BSYNC.RECONVERGENT B0 ;  /* 0x0000000000007941 */ /* 0x000fea0003800200 */
.L_x_12968:
        /* <DEDUP_REMOVED lines=20> */
[--C-:B------:R-:W-:Y:S02]  /*1b50*/  HADD2.F32 R169, -RZ, R240.reuse.H1_H1 ;  /* 0x300000f0ffa97230 */ /* 0x100fe40000004100 */
[----:B------:R-:W-:Y:S01]  /*1b60*/  FMUL.FTZ R192, R171, UR24 ;  /* 0x00000018abc07c20 */ /* 0x000fe20008410000 */
[----:B------:R-:W-:Y:S01]  /*1b70*/  FMUL.FTZ R30, R30, UR24 ;  /* 0x000000181e1e7c20 */ /* 0x000fe20008410000 */
[----:B---3--:R-:W-:Y:S01]  /*1b80*/  FMUL.FTZ R32, R172, R33 ;  /* 0x00000021ac207220 */ /* 0x008fe20000410000 */
[----:B------:R-:W-:Y:S01]  /*1b90*/  FMUL.FTZ R187, R173, R168 ;  /* 0x000000a8adbb7220 */ /* 0x000fe20000410000 */
[----:B------:R-:W-:Y:S01]  /*1ba0*/  FADD.FTZ R33, R170, -UR4 ;  /* 0x80000004aa217e21 */ /* 0x000fe20008010000 */
[----:B------:R-:W-:-:S02]  /*1bb0*/  HADD2.F32 R170, -RZ, R240.H0_H0 ;  /* 0x200000f0ffaa7230 */ /* 0x000fc40000004100 */
[----:B------:R-:W-:Y:S01]  /*1bc0*/  FADD.FTZ R168, R211, R32 ;  /* 0x00000020d3a87221 */ /* 0x000fe20000010000 */
[----:B------:R-:W-:Y:S01]  /*1bd0*/  FFMA.FTZ R171, R17, R32, R212 ;  /* 0x0000002011ab7223 */ /* 0x000fe200000100d4 */
[----:B0-----:R-:W-:Y:S01]  /*1be0*/  FMUL.FTZ R204, R174, R169 ;  /* 0x000000a9aecc7220 */ /* 0x001fe20000410000 */
[----:B------:R-:W-:Y:S01]  /*1bf0*/  FMUL.FTZ R33, R33, UR24 ;  /* 0x0000001821217c20 */ /* 0x000fe20008410000 */
        /* <DEDUP_REMOVED lines=15> */
.L_x_12971:
[----:B------:R-:W-:Y:S05]  /*1cf0*/  BSYNC.RECONVERGENT B0 ;  /* 0x0000000000007941 */ /* 0x000fea0003800200 */
.L_x_12970:
        /* <DEDUP_REMOVED lines=46> */
.L_x_12973:
[----:B------:R-:W-:Y:S05]  /*1fe0*/  BSYNC.RECONVERGENT B0 ;  /* 0x0000000000007941 */ /* 0x000fea0003800200 */
.L_x_12972:
        /* <DEDUP_REMOVED lines=46> */
.L_x_12975:
[----:B------:R-:W-:Y:S05]  /*22d0*/  BSYNC.RECONVERGENT B0 ;  /* 0x0000000000007941 */ /* 0x000fea0003800200 */
.L_x_12974:
        /* <DEDUP_REMOVED lines=17> */
[----:B------:R-:W-:Y:S02]  /*23f0*/  HADD2.F32 R168, -RZ, R235.H0_H0 ;  /* 0x200000ebffa87230 */ /* 0x000fe40000004100 */
[----:B------:R-:W-:Y:S01]  /*2400*/  FADD.FTZ R171, R171, -UR4 ;  /* 0x80000004abab7e21 */ /* 0x000fe20008010000 */
[----:B------:R-:W-:Y:S01]  /*2410*/  FADD.FTZ R18, R169, -UR4 ;  /* 0x80000004a9127e21 */ /* 0x000fe20008010000 */
[----:B------:R-:W-:Y:S01]  /*2420*/  FMUL.FTZ R11, R11, UR24 ;  /* 0x000000180b0b7c20 */ /* 0x000fe20008410000 */
[--C-:B------:R-:W-:Y:S02]  /*2430*/  HADD2.F32 R169, -RZ, R234.reuse.H1_H1 ;  /* 0x300000eaffa97230 */ /* 0x100fe40000004100 */
[----:B----4-:R-:W-:Y:S01]  /*2440*/  FMUL.FTZ R20, R172, R27 ;  /* 0x0000001bac147220 */ /* 0x010fe20000410000 */
[----:B------:R-:W-:Y:S01]  /*2450*/  FMUL.FTZ R181, R173, R168 ;  /* 0x000000a8adb57220 */ /* 0x000fe20000410000 */
[----:B------:R-:W-:Y:S01]  /*2460*/  FMUL.FTZ R186, R171, UR24 ;  /* 0x00000018abba7c20 */ /* 0x000fe20008410000 */
[----:B------:R-:W-:Y:S01]  /*2470*/  FMUL.FTZ R18, R18, UR24 ;  /* 0x0000001812127c20 */ /* 0x000fe20008410000 */
[----:B------:R-:W-:Y:S01]  /*2480*/  FADD.FTZ R168, R211, R20 ;  /* 0x00000014d3a87221 */ /* 0x000fe20000010000 */
[----:B------:R-:W-:Y:S01]  /*2490*/  FADD.FTZ R27, R170, -UR4 ;  /* 0x80000004aa1b7e21 */ /* 0x000fe20008010000 */
[----:B------:R-:W-:Y:S01]  /*24a0*/  FFMA.FTZ R171, R11, R20, R212 ;  /* 0x000000140bab7223 */ /* 0x000fe200000100d4 */
[----:B------:R-:W-:-:S02]  /*24b0*/  HADD2.F32 R170, -RZ, R234.H0_H0 ;  /* 0x200000eaffaa7230 */ /* 0x000fc40000004100 */
[----:B0-----:R-:W-:Y:S01]  /*24c0*/  FMUL.FTZ R198, R174, R169 ;  /* 0x000000a9aec67220 */ /* 0x001fe20000410000 */
[----:B------:R-:W-:Y:S01]  /*24d0*/  FADD.FTZ R169, R168, R181 ;  /* 0x000000b5a8a97221 */ /* 0x000fe20000010000 */
[----:B------:R-:W-:Y:S01]  /*24e0*/  FMUL.FTZ R27, R27, UR24 ;  /* 0x000000181b1b7c20 */ /* 0x000fe20008410000 */
[----:B------:R-:W-:Y:S01]  /*24f0*/  FFMA.FTZ R168, R18, R181, R171 ;  /* 0x000000b512a87223 */ /* 0x000fe200000100ab */
[----:B------:R-:W-:Y:S01]  /*2500*/  FMUL.FTZ R199, R175, R170 ;  /* 0x000000aaafc77220 */ /* 0x000fe20000410000 */
[----:B------:R-:W-:Y:S02]  /*2510*/  FADD.FTZ R170, R169, R198 ;  /* 0x000000c6a9aa7221 */ /* 0x000fe40000010000 */
        /* <DEDUP_REMOVED lines=11> */
.L_x_12977:
[----:B------:R-:W-:Y:S05]  /*25d0*/  BSYNC.RECONVERGENT B0 ;  /* 0x0000000000007941 */ /* 0x000fea0003800200 */
.L_x_12976:
        /* <DEDUP_REMOVED lines=47> */
.L_x_12979:
[----:B------:R-:W-:Y:S05]  /*28d0*/  BSYNC.RECONVERGENT B0 ;  /* 0x0000000000007941 */ /* 0x000fea0003800200 */
.L_x_12978:
        /* <DEDUP_REMOVED lines=15> */
[----:B------:R-:W-:-:S05]  /*29d0*/  HADD2.F32 R35, -RZ, R231.H1_H1 ;  /* 0x300000e7ff237230 */ /* 0x000fca0000004100 */
[----:B--2---:R-:W-:Y:S01]  /*29e0*/  FMUL.FTZ R12, R172, R35 ;  /* 0x00000023ac0c7220 */ /* 0x004fe20000410000 */
[----:B------:R-:W-:Y:S01]  /*29f0*/  FADD.FTZ R97, R97, R173 ;  /* 0x000000ad61617221 */ /* 0x000fe20000010000 */
[----:B---3--:R-:W-:Y:S01]  /*2a00*/  FADD.FTZ R10, R169, -UR4 ;  /* 0x80000004a90a7e21 */ /* 0x008fe20008010000 */
[----:B------:R-:W-:Y:S01]  /*2a10*/  FADD.FTZ R7, R168, -UR4 ;  /* 0x80000004a8077e21 */ /* 0x000fe20008010000 */
[----:B------:R-:W-:Y:S02]  /*2a20*/  HADD2.F32 R168, -RZ, R231.H0_H0 ;  /* 0x200000e7ffa87230 */ /* 0x000fe40000004100 */
[----:B------:R-:W-:Y:S01]  /*2a30*/  FMUL.FTZ R10, R10, UR24 ;  /* 0x000000180a0a7c20 */ /* 0x000fe20008410000 */
[----:B------:R-:W-:Y:S01]  /*2a40*/  FMUL.FTZ R7, R7, UR24 ;  /* 0x0000001807077c20 */ /* 0x000fe20008410000 */
[--C-:B------:R-:W-:Y:S02]  /*2a50*/  HADD2.F32 R169, -RZ, R230.reuse.H1_H1 ;  /* 0x300000e6ffa97230 */ /* 0x100fe40000004100 */
[C---:B------:R-:W-:Y:S01]  /*2a60*/  FMUL.FTZ R177, R173.reuse, R168 ;  /* 0x000000a8adb17220 */ /* 0x040fe20000410000 */
[----:B------:R-:W-:Y:S01]  /*2a70*/  FFMA.FTZ R65, R173, R10, R65 ;  /* 0x0000000aad417223 */ /* 0x000fe20000010041 */
[----:B------:R-:W-:Y:S01]  /*2a80*/  FADD.FTZ R168, R211, R12 ;  /* 0x0000000cd3a87221 */ /* 0x000fe20000010000 */
[----:B------:R-:W-:Y:S01]  /*2a90*/  FADD.FTZ R35, R170, -UR4 ;  /* 0x80000004aa237e21 */ /* 0x000fe20008010000 */
[----:B------:R-:W-:Y:S01]  /*2aa0*/  FFMA.FTZ R173, R7, R12, R212 ;  /* 0x0000000c07ad7223 */ /* 0x000fe200000100d4 */
[----:B------:R-:W-:-:S02]  /*2ab0*/  HADD2.F32 R170, -RZ, R230.H0_H0 ;  /* 0x200000e6ffaa7230 */ /* 0x000fc40000004100 */
[----:B------:R-:W-:Y:S01]  /*2ac0*/  FMUL.FTZ R182, R174, R169 ;  /* 0x000000a9aeb67220 */ /* 0x000fe20000410000 */
[----:B------:R-:W-:Y:S01]  /*2ad0*/  FADD.FTZ R169, R168, R177 ;  /* 0x000000b1a8a97221 */ /* 0x000fe20000010000 */
[----:B------:R-:W-:Y:S01]  /*2ae0*/  FMUL.FTZ R35, R35, UR24 ;  /* 0x0000001823237c20 */ /* 0x000fe20008410000 */
[----:B------:R-:W-:Y:S01]  /*2af0*/  FADD.FTZ R171, R171, -UR4 ;  /* 0x80000004abab7e21 */ /* 0x000fe20008010000 */
[----:B------:R-:W-:Y:S01]  /*2b00*/  FFMA.FTZ R168, R10, R177, R173 ;  /* 0x000000b10aa87223 */ /* 0x000fe200000100ad */
[----:B------:R-:W-:Y:S01]  /*2b10*/  FMUL.FTZ R193, R175, R170 ;  /* 0x000000aaafc17220 */ /* 0x000fe20000410000 */
[----:B------:R-:W-:Y:S01]  /*2b20*/  FADD.FTZ R170, R169, R182 ;  /* 0x000000b6a9aa7221 */ /* 0x000fe20000010000 */
        /* <DEDUP_REMOVED lines=10> */
.L_x_12981:
[----:B------:R-:W-:Y:S05]  /*2bd0*/  BSYNC.RECONVERGENT B0 ;  /* 0x0000000000007941 */ /* 0x000fea0003800200 */
.L_x_12980:
        /* <DEDUP_REMOVED lines=31> */
.L_x_12983:
[----:B------:R-:W-:Y:S05]  /*2dd0*/  BSYNC.RECONVERGENT B0 ;  /* 0x0000000000007941 */ /* 0x000fea0003800200 */
.L_x_12982:
        /* <DEDUP_REMOVED lines=22> */
[----:B------:R-:W-:Y:S01]  /*2f40*/  FMUL.FTZ R169, R169, UR17 ;  /* 0x00000011a9a97c20 */ /* 0x000fe20008410000 */
[----:B------:R-:W-:-:S04]  /*2f50*/  FSEL R168, R168, RZ, !P5 ;  /* 0x000000ffa8a87208 */ /* 0x000fc80006800000 */
[----:B------:R-:W-:Y:S02]  /*2f60*/  R2UR UR4, R169 ;  /* 0x00000000a90472ca */ /* 0x000fe400000e0000 */
[----:B------:R-:W-:Y:S01]  /*2f70*/  R2UR UR5, R168 ;  /* 0x00000000a80572ca */ /* 0x000fe200000e0000 */
[----:B------:R-:W-:-:S14]  /*2f80*/  BRA.U UP1, `(.L_x_12985) ;  /* 0x0000002901247547 */ /* 0x000fdc000b800000 */
[----:B------:R-:W-:Y:S01]  /*2f90*/  ISETP.NE.AND P6, PT, R2, RZ, PT ;  /* 0x000000ff0200720c */ /* 0x000fe20003fc5270 */
[----:B------:R-:W-:-:S12]  /*2fa0*/  BSSY.RECONVERGENT B1, `(.L_x_12986) ;  /* 0x0000050000017945 */ /* 0x000fd80003800200 */
[----:B------:R-:W-:Y:S05]  /*2fb0*/  @!P6 BRA `(.L_x_12987) ;  /* 0x000000040038e947 */ /* 0x000fea0003800000 */
[----:B------:R-:W0:Y:S02]  /*2fc0*/  LDC.64 R168, c[0x0][0x390] ;  /* 0x0000e400ffa87b82 */ /* 0x000e240000000a00 */
[----:B0-----:R-:W-:-:S06]  /*2fd0*/  IMAD.WIDE.U32 R168, R4, 0x10, R168 ;  /* 0x0000001004a87825 */ /* 0x001fcc00078e00a8 */
[----:B------:R-:W5:Y:S01]  /*2fe0*/  LDG.E.128 R168, desc[UR14][R168.64] ;  /* 0x0000000ea8a87981 */ /* 0x000f62000c1e1d00 */
[----:B------:R-:W-:-:S04]  /*2ff0*/  ISETP.NE.U32.AND P5, PT, RZ, UR20, PT ;  /* 0x00000014ff007c0c */ /* 0x000fc8000bfa5070 */
[----:B------:R-:W-:-:S13]  /*3000*/  ISETP.NE.AND.EX P5, PT, RZ, UR21, PT, P5 ;  /* 0x00000015ff007c0c */ /* 0x000fda000bfa5350 */
[----:B------:R-:W-:Y:S05]  /*3010*/  @P5 BRA `(.L_x_12988) ;  /* 0x0000000000845947 */ /* 0x000fea0003800000 */
[----:B------:R-:W-:Y:S02]  /*3020*/  MOV R172, UR4 ;  /* 0x0000000400ac7c02 */ /* 0x000fe40008000f00 */
[----:B------:R-:W-:-:S03]  /*3030*/  MOV R175, UR4 ;  /* 0x0000000400af7c02 */ /* 0x000fc60008000f00 */
[----:B------:R-:W-:Y:S02]  /*3040*/  FFMA.FTZ R173, R3, R172, UR5 ;  /* 0x0000000503ad7e23 */ /* 0x000fe400080100ac */
[----:B------:R-:W-:Y:S02]  /*3050*/  FFMA.FTZ R172, R178, R175, UR5 ;  /* 0x00000005b2ac7e23 */ /* 0x000fe400080100af */
[----:B------:R-:W-:Y:S02]  /*3060*/  FADD.FTZ R173, R8, -R173 ;  /* 0x800000ad08ad7221 */ /* 0x000fe40000010000 */
[----:B------:R-:W-:Y:S02]  /*3070*/  FADD.FTZ R172, R23, -R172 ;  /* 0x800000ac17ac7221 */ /* 0x000fe40000010000 */
[----:B------:R-:W-:Y:S02]  /*3080*/  FMUL.FTZ R173, R173, UR24 ;  /* 0x00000018adad7c20 */ /* 0x000fe40008410000 */
[----:B------:R-:W-:-:S02]  /*3090*/  FMUL.FTZ R172, R172, UR24 ;  /* 0x00000018acac7c20 */ /* 0x000fc40008410000 */
[----:B------:R-:W-:Y:S02]  /*30a0*/  FMUL.FTZ R173, R173, UR12 ;  /* 0x0000000cadad7c20 */ /* 0x000fe40008410000 */
[----:B------:R-:W-:Y:S02]  /*30b0*/  FMUL.FTZ R172, R172, UR12 ;  /* 0x0000000cacac7c20 */ /* 0x000fe40008410000 */
[----:B-----5:R-:W-:Y:S01]  /*30c0*/  FFMA.FTZ R100, R168, R173, R100 ;  /* 0x000000ada8647223 */ /* 0x020fe20000010064 */
[----:B------:R-:W-:Y:S01]  /*30d0*/  MOV R168, UR4 ;  /* 0x0000000400a87c02 */ /* 0x000fe20008000f00 */
[----:B------:R-:W-:Y:S01]  /*30e0*/  FFMA.FTZ R101, R169, R172, R101 ;  /* 0x000000aca9657223 */ /* 0x000fe20000010065 */
[----:B------:R-:W-:-:S03]  /*30f0*/  MOV R169, UR4 ;  /* 0x0000000400a97c02 */ /* 0x000fc60008000f00 */
[----:B------:R-:W-:Y:S01]  /*3100*/  FFMA.FTZ R175, R21, R168, UR5 ;  /* 0x0000000515af7e23 */ /* 0x000fe200080100a8 */
[--C-:B------:R-:W-:Y:S02]  /*3110*/  HADD2.F32 R168, -RZ, R229.reuse.H1_H1 ;  /* 0x300000e5ffa87230 */ /* 0x100fe40000004100 */
[----:B------:R-:W-:Y:S01]  /*3120*/  FFMA.FTZ R174, R210, R169, UR5 ;  /* 0x00000005d2ae7e23 */ /* 0x000fe200080100a9 */
[----:B------:R-:W-:Y:S02]  /*3130*/  HADD2.F32 R169, -RZ, R229.H0_H0 ;  /* 0x200000e5ffa97230 */ /* 0x000fe40000004100 */
[----:B------:R-:W-:Y:S01]  /*3140*/  FADD.FTZ R175, R180, -R175 ;  /* 0x800000afb4af7221 */ /* 0x000fe20000010000 */
[----:B------:R-:W-:Y:S01]  /*3150*/  FADD.FTZ R174, R195, -R174 ;  /* 0x800000aec3ae7221 */ /* 0x000fe20000010000 */
[----:B------:R-:W-:Y:S02]  /*3160*/  FMUL.FTZ R168, R173, R168 ;  /* 0x000000a8ada87220 */ /* 0x000fe40000410000 */
[----:B------:R-:W-:Y:S01]  /*3170*/  FMUL.FTZ R175, R175, UR24 ;  /* 0x00000018afaf7c20 */ /* 0x000fe20008410000 */
[----:B------:R-:W-:Y:S01]  /*3180*/  FMUL.FTZ R169, R172, R169 ;  /* 0x000000a9aca97220 */ /* 0x000fe20000410000 */
[----:B------:R-:W-:-:S02]  /*3190*/  FMUL.FTZ R174, R174, UR24 ;  /* 0x00000018aeae7c20 */ /* 0x000fc40008410000 */
[----:B------:R-:W-:Y:S02]  /*31a0*/  FMUL.FTZ R175, R175, UR12 ;  /* 0x0000000cafaf7c20 */ /* 0x000fe40008410000 */
[----:B------:R-:W-:Y:S02]  /*31b0*/  FMUL.FTZ R174, R174, UR12 ;  /* 0x0000000caeae7c20 */ /* 0x000fe40008410000 */
[----:B------:R-:W-:Y:S01]  /*31c0*/  FFMA.FTZ R102, R170, R175, R102 ;  /* 0x000000afaa667223 */ /* 0x000fe20000010066 */
[--C-:B------:R-:W-:Y:S02]  /*31d0*/  HADD2.F32 R170, -RZ, R228.reuse.H1_H1 ;  /* 0x300000e4ffaa7230 */ /* 0x100fe40000004100 */
[----:B------:R-:W-:Y:S01]  /*31e0*/  FFMA.FTZ R103, R171, R174, R103 ;  /* 0x000000aeab677223 */ /* 0x000fe20000010067 */
[----:B------:R-:W-:Y:S02]  /*31f0*/  HADD2.F32 R171, -RZ, R228.H0_H0 ;  /* 0x200000e4ffab7230 */ /* 0x000fe40000004100 */
[----:B------:R-:W-:-:S03]  /*3200*/  FMUL.FTZ R170, R175, R170 ;  /* 0x000000aaafaa7220 */ /* 0x000fc60000410000 */
[----:B------:R-:W-:Y:S01]  /*3210*/  FMUL.FTZ R171, R174, R171 ;  /* 0x000000abaeab7220 */ /* 0x000fe20000410000 */
[----:B------:R-:W-:Y:S06]  /*3220*/  BRA `(.L_x_12989) ;  /* 0x0000000000807947 */ /* 0x000fec0003800000 */
.L_x_12988:
[----:B------:R-:W-:Y:S02]  /*3230*/  MOV R164, UR4 ;  /* 0x0000000400a47c02 */ /* 0x000fe40008000f00 */
[----:B------:R-:W-:Y:S02]  /*3240*/  MOV R166, UR4 ;  /* 0x0000000400a67c02 */ /* 0x000fe40008000f00 */
[----:B------:R-:W-:Y:S01]  /*3250*/  MOV R175, UR4 ;  /* 0x0000000400af7c02 */ /* 0x000fe20008000f00 */
[----:B------:R-:W-:Y:S02]  /*3260*/  FFMA.FTZ R165, R3, R164, UR5 ;  /* 0x0000000503a57e23 */ /* 0x000fe400080100a4 */
[----:B------:R-:W-:Y:S02]  /*3270*/  FFMA.FTZ R167, R21, R166, UR5 ;  /* 0x0000000515a77e23 */ /* 0x000fe400080100a6 */
[----:B------:R-:W-:Y:S01]  /*3280*/  FADD.FTZ R164, R8, -R165 ;  /* 0x800000a508a47221 */ /* 0x000fe20000010000 */
[----:B------:R-:W-:Y:S01]  /*3290*/  MOV R165, UR4 ;  /* 0x0000000400a57c02 */ /* 0x000fe20008000f00 */
[----:B------:R-:W-:-:S02]  /*32a0*/  FADD.FTZ R166, R180, -R167 ;  /* 0x800000a7b4a67221 */ /* 0x000fc40000010000 */
[----:B------:R-:W-:Y:S02]  /*32b0*/  FMUL.FTZ R164, R164, UR24 ;  /* 0x00000018a4a47c20 */ /* 0x000fe40008410000 */
[----:B------:R-:W-:Y:S02]  /*32c0*/  FMUL.FTZ R166, R166, UR24 ;  /* 0x00000018a6a67c20 */ /* 0x000fe40008410000 */
[----:B------:R-:W-:-:S04]  /*32d0*/  FMUL.FTZ R173, R164, UR12 ;  /* 0x0000000ca4ad7c20 */ /* 0x000fc80008410000 */
[----:B-----5:R-:W-:Y:S01]  /*32e0*/  FFMA.FTZ R100, R168, R173, R100 ;  /* 0x000000ada8647223 */ /* 0x020fe20000010064 */
[----:B------:R-:W-:-:S04]  /*32f0*/  FFMA.FTZ R168, R178, R165, UR5 ;  /* 0x00000005b2a87e23 */ /* 0x000fc800080100a5 */
[----:B------:R-:W-:Y:S01]  /*3300*/  FADD.FTZ R165, R23, -R168 ;  /* 0x800000a817a57221 */ /* 0x000fe20000010000 */
[----:B------:R-:W-:Y:S01]  /*3310*/  FFMA.FTZ R168, R210, R175, UR5 ;  /* 0x00000005d2a87e23 */ /* 0x000fe200080100af */
[----:B------:R-:W-:Y:S02]  /*3320*/  FMUL.FTZ R175, R166, UR12 ;  /* 0x0000000ca6af7c20 */ /* 0x000fe40008410000 */
[----:B------:R-:W-:Y:S01]  /*3330*/  FMUL.FTZ R165, R165, UR24 ;  /* 0x00000018a5a57c20 */ /* 0x000fe20008410000 */
[----:B------:R-:W-:Y:S01]  /*3340*/  FADD.FTZ R167, R195, -R168 ;  /* 0x800000a8c3a77221 */ /* 0x000fe20000010000 */
[----:B------:R-:W-:Y:S01]  /*3350*/  FFMA.FTZ R102, R170, R175, R102 ;  /* 0x000000afaa667223 */ /* 0x000fe20000010066 */
[----:B------:R-:W-:Y:S02]  /*3360*/  HADD2.F32 R168, -RZ, R229.H1_H1 ;  /* 0x300000e5ffa87230 */ /* 0x000fe40000004100 */
[----:B------:R-:W-:Y:S01]  /*3370*/  FMUL.FTZ R172, R165, UR12 ;  /* 0x0000000ca5ac7c20 */ /* 0x000fe20008410000 */
[----:B------:R-:W-:Y:S01]  /*3380*/  FMUL.FTZ R167, R167, UR24 ;  /* 0x00000018a7a77c20 */ /* 0x000fe20008410000 */
[----:B------:R-:W-:-:S02]  /*3390*/  HADD2.F32 R170, -RZ, R228.H1_H1 ;  /* 0x300000e4ffaa7230 */ /* 0x000fc40000004100 */
[----:B------:R-:W-:Y:S01]  /*33a0*/  FFMA.FTZ R101, R169, R172, R101 ;  /* 0x000000aca9657223 */ /* 0x000fe20000010065 */
[----:B------:R-:W-:Y:S01]  /*33b0*/  FMUL.FTZ R174, R167, UR12 ;  /* 0x0000000ca7ae7c20 */ /* 0x000fe20008410000 */
[----:B------:R-:W-:Y:S02]  /*33c0*/  HADD2.F32 R169, -RZ, R229.H0_H0 ;  /* 0x200000e5ffa97230 */ /* 0x000fe40000004100 */
[----:B------:R-:W-:Y:S01]  /*33d0*/  FMUL.FTZ R168, R173, R168 ;  /* 0x000000a8ada87220 */ /* 0x000fe20000410000 */
[----:B------:R-:W-:Y:S01]  /*33e0*/  FMUL.FTZ R170, R175, R170 ;  /* 0x000000aaafaa7220 */ /* 0x000fe20000410000 */
[----:B------:R-:W-:Y:S01]  /*33f0*/  FFMA.FTZ R103, R171, R174, R103 ;  /* 0x000000aeab677223 */ /* 0x000fe20000010067 */
[----:B------:R-:W-:Y:S02]  /*3400*/  HADD2.F32 R171, -RZ, R228.H0_H0 ;  /* 0x200000e4ffab7230 */ /* 0x000fe40000004100 */
[----:B------:R-:W-:-:S03]  /*3410*/  FMUL.FTZ R169, R172, R169 ;  /* 0x000000a9aca97220 */ /* 0x000fc60000410000 */
[----:B------:R-:W-:-:S07]  /*3420*/  FMUL.FTZ R171, R174, R171 ;  /* 0x000000abaeab7220 */ /* 0x000fce0000410000 */
.L_x_12989:
[----:B------:R-:W0:Y:S02]  /*3430*/  @P5 LDC.64 R172, c[0x0][0x478] ;  /* 0x00011e00ffac5b82 */ /* 0x000e240000000a00 */
[----:B0-----:R-:W-:-:S06]  /*3440*/  @P5 IMAD.WIDE.U32 R174, R4, 0x10, R172 ;  /* 0x0000001004ae5825 */ /* 0x001fcc00078e00ac */
[----:B------:R-:W0:Y:S01]  /*3450*/  LDC.64 R172, c[0x0][0x468] ;  /* 0x00011a00ffac7b82 */ /* 0x000e220000000a00 */
[----:B------:R1:W-:Y:S01]  /*3460*/  @P5 STG.E.128 desc[UR14][R174.64], R164 ;  /* 0x000000a4ae005986 */ /* 0x0003e2000c101d0e */
[C---:B0-----:R-:W-:Y:S01]  /*3470*/  IMAD.WIDE.U32 R172, R4.reuse, 0x10, R172 ;  /* 0x0000001004ac7825 */ /* 0x041fe200078e00ac */
[----:B------:R-:W-:-:S04]  /*3480*/  IADD3 R4, PT, PT, R4, 0x80, RZ ;  /* 0x0000008004047810 */ /* 0x000fc80007ffe0ff */
[----:B------:R1:W-:Y:S03]  /*3490*/  STG.E.128 desc[UR14][R172.64], R168 ;  /* 0x000000a8ac007986 */ /* 0x0003e6000c101d0e */
.L_x_12987:
[----:B------:R-:W-:Y:S05]  /*34a0*/  BSYNC.RECONVERGENT B1 ;  /* 0x0000000000017941 */ /* 0x000fea0003800200 */
.L_x_12986:
[----:B------:R-:W-:Y:S01]  /*34b0*/  ISETP.NE.AND P5, PT, R0, RZ, PT ;  /* 0x000000ff0000720c */ /* 0x000fe20003fa5270 */
[----:B------:R-:W-:-:S12]  /*34c0*/  BSSY.RECONVERGENT B1, `(.L_x_12990) ;  /* 0x0000050000017945 */ /* 0x000fd80003800200 */
[----:B------:R-:W-:Y:S05]  /*34d0*/  @!P5 BRA `(.L_x_12991) ;  /* 0x000000040038d947 */ /* 0x000fea0003800000 */
[----:B-1----:R-:W0:Y:S02]  /*34e0*/  LDC.64 R168, c[0x0][0x390] ;  /* 0x0000e400ffa87b82 */ /* 0x002e240000000a00 */
[----:B0-----:R-:W-:-:S06]  /*34f0*/  IMAD.WIDE.U32 R168, R4, 0x10, R168 ;  /* 0x0000001004a87825 */ /* 0x001fcc00078e00a8 */
[----:B------:R-:W5:Y:S01]  /*3500*/  LDG.E.128 R168, desc[UR14][R168.64] ;  /* 0x0000000ea8a87981 */ /* 0x000f62000c1e1d00 */
[----:B------:R-:W-:-:S04]  /*3510*/  ISETP.NE.U32.AND P5, PT, RZ, UR20, PT ;  /* 0x00000014ff007c0c */ /* 0x000fc8000bfa5070 */
[----:B------:R-:W-:-:S13]  /*3520*/  ISETP.NE.AND.EX P5, PT, RZ, UR21, PT, P5 ;  /* 0x00000015ff007c0c */ /* 0x000fda000bfa5350 */
[----:B------:R-:W-:Y:S05]  /*3530*/  @!P5 BRA `(.L_x_12992) ;  /* 0x000000000084d947 */ /* 0x000fea0003800000 */
        /* <DEDUP_REMOVED lines=31> */
[----:B------:R-:W-:Y:S01]  /*3730*/  FMUL.FTZ R171, R174, R171 ;  /* 0x000000abaeab7220 */ /* 0x000fe20000410000 */
[----:B------:R-:W-:Y:S06]  /*3740*/  BRA `(.L_x_12993) ;  /* 0x0000000000807947 */ /* 0x000fec0003800000 */
.L_x_12992:
        /* <DEDUP_REMOVED lines=31> */
[----:B------:R-:W-:-:S07]  /*3940*/  FMUL.FTZ R171, R174, R171 ;  /* 0x000000abaeab7220 */ /* 0x000fce0000410000 */
.L_x_12993:
[----:B------:R-:W0:Y:S08]  /*3950*/  @P5 LDC.64 R174, c[0x0][0x478] ;  /* 0x00011e00ffae5b82 */ /* 0x000e300000000a00 */
[----:B------:R-:W1:Y:S01]  /*3960*/  LDC.64 R172, c[0x0][0x468] ;  /* 0x00011a00ffac7b82 */ /* 0x000e620000000a00 */
[----:B0-----:R-:W-:-:S05]  /*3970*/  @P5 IMAD.WIDE.U32 R174, R4, 0x10, R174 ;  /* 0x0000001004ae5825 */ /* 0x001fca00078e00ae */
[----:B------:R0:W-:Y:S01]  /*3980*/  @P5 STG.E.128 desc[UR14][R174.64], R164 ;  /* 0x000000a4ae005986 */ /* 0x0001e2000c101d0e */
[C---:B-1----:R-:W-:Y:S01]  /*3990*/  IMAD.WIDE.U32 R172, R4.reuse, 0x10, R172 ;  /* 0x0000001004ac7825 */ /* 0x042fe200078e00ac */
[----:B------:R-:W-:-:S04]  /*39a0*/  IADD3 R4, PT, PT, R4, 0x80, RZ ;  /* 0x0000008004047810 */ /* 0x000fc80007ffe0ff */
[----:B------:R0:W-:Y:S03]  /*39b0*/  STG.E.128 desc[UR14][R172.64], R168 ;  /* 0x000000a8ac007986 */ /* 0x0001e6000c101d0e */
.L_x_12991:
[----:B------:R-:W-:Y:S05]  /*39c0*/  BSYNC.RECONVERGENT B1 ;  /* 0x0000000000017941 */ /* 0x000fea0003800200 */
.L_x_12990:
[----:B------:R-:W-:Y:S04]  /*39d0*/  BSSY.RECONVERGENT B1, `(.L_x_12994) ;  /* 0x0000050000017945 */ /* 0x000fe80003800200 */
[----:B------:R-:W-:Y:S05]  /*39e0*/  @!P0 BRA `(.L_x_12995) ;  /* 0x0000000400388947 */ /* 0x000fea0003800000 */
[----:B01----:R-:W0:Y:S02]  /*39f0*/  LDC.64 R168, c[0x0][0x390] ;  /* 0x0000e400ffa87b82 */ /* 0x003e240000000a00 */
        /* <DEDUP_REMOVED lines=38> */
.L_x_12996:
        /* <DEDUP_REMOVED lines=32> */
.L_x_12997:
[----:B------:R-:W0:Y:S08]  /*3e60*/  @P5 LDC.64 R174, c[0x0][0x478] ;  /* 0x00011e00ffae5b82 */ /* 0x000e300000000a00 */
[----:B------:R-:W1:Y:S01]  /*3e70*/  LDC.64 R172, c[0x0][0x468] ;  /* 0x00011a00ffac7b82 */ /* 0x000e620000000a00 */
[----:B0-----:R-:W-:-:S05]  /*3e80*/  @P5 IMAD.WIDE.U32 R174, R4, 0x10, R174 ;  /* 0x0000001004ae5825 */ /* 0x001fca00078e00ae */
[----:B------:R2:W-:Y:S01]  /*3e90*/  @P5 STG.E.128 desc[UR14][R174.64], R164 ;  /* 0x000000a4ae005986 */ /* 0x0005e2000c101d0e */
[C---:B-1----:R-:W-:Y:S01]  /*3ea0*/  IMAD.WIDE.U32 R172, R4.reuse, 0x10, R172 ;  /* 0x0000001004ac7825 */ /* 0x042fe200078e00ac */
[----:B------:R-:W-:-:S04]  /*3eb0*/  IADD3 R4, PT, PT, R4, 0x80, RZ ;  /* 0x0000008004047810 */ /* 0x000fc80007ffe0ff */
[----:B------:R2:W-:Y:S03]  /*3ec0*/  STG.E.128 desc[UR14][R172.64], R168 ;  /* 0x000000a8ac007986 */ /* 0x0005e6000c101d0e */
.L_x_12995:
[----:B------:R-:W-:Y:S05]  /*3ed0*/  BSYNC.RECONVERGENT B1 ;  /* 0x0000000000017941 */ /* 0x000fea0003800200 */
.L_x_12994:
[----:B------:R-:W-:Y:S04]  /*3ee0*/  BSSY.RECONVERGENT B1, `(.L_x_12998) ;  /* 0x0000050000017945 */ /* 0x000fe80003800200 */
[----:B------:R-:W-:Y:S05]  /*3ef0*/  @!P1 BRA `(.L_x_12999) ;  /* 0x0000000400389947 */ /* 0x000fea0003800000 */
[----:B012---:R-:W0:Y:S02]  /*3f00*/  LDC.64 R168, c[0x0][0x390] ;  /* 0x0000e400ffa87b82 */ /* 0x007e240000000a00 */
        /* <DEDUP_REMOVED lines=38> */
.L_x_13000:
        /* <DEDUP_REMOVED lines=32> */
.L_x_13001:
[----:B------:R-:W0:Y:S08]  /*4370*/  @P5 LDC.64 R174, c[0x0][0x478] ;  /* 0x00011e00ffae5b82 */ /* 0x000e300000000a00 */
[----:B------:R-:W1:Y:S01]  /*4380*/  LDC.64 R172, c[0x0][0x468] ;  /* 0x00011a00ffac7b82 */ /* 0x000e620000000a00 */
[----:B0-----:R-:W-:-:S05]  /*4390*/  @P5 IMAD.WIDE.U32 R174, R4, 0x10, R174 ;  /* 0x0000001004ae5825 */ /* 0x001fca00078e00ae */
[----:B------:R3:W-:Y:S01]  /*43a0*/  @P5 STG.E.128 desc[UR14][R174.64], R164 ;  /* 0x000000a4ae005986 */ /* 0x0007e2000c101d0e */
[C---:B-1----:R-:W-:Y:S01]  /*43b0*/  IMAD.WIDE.U32 R172, R4.reuse, 0x10, R172 ;  /* 0x0000001004ac7825 */ /* 0x042fe200078e00ac */
[----:B------:R-:W-:-:S04]  /*43c0*/  IADD3 R4, PT, PT, R4, 0x80, RZ ;  /* 0x0000008004047810 */ /* 0x000fc80007ffe0ff */
[----:B------:R3:W-:Y:S03]  /*43d0*/  STG.E.128 desc[UR14][R172.64], R168 ;  /* 0x000000a8ac007986 */ /* 0x0007e6000c101d0e */
.L_x_12999:
[----:B------:R-:W-:Y:S05]  /*43e0*/  BSYNC.RECONVERGENT B1 ;  /* 0x0000000000017941 */ /* 0x000fea0003800200 */
.L_x_12998:
[----:B------:R-:W-:Y:S04]  /*43f0*/  BSSY.RECONVERGENT B1, `(.L_x_13002) ;  /* 0x0000050000017945 */ /* 0x000fe80003800200 */
[----:B------:R-:W-:Y:S05]  /*4400*/  @!P2 BRA `(.L_x_13003) ;  /* 0x000000040038a947 */ /* 0x000fea0003800000 */
[----:B0123--:R-:W0:Y:S02]  /*4410*/  LDC.64 R168, c[0x0][0x390] ;  /* 0x0000e400ffa87b82 */ /* 0x00fe240000000a00 */
        /* <DEDUP_REMOVED lines=38> */
.L_x_13004:
        /* <DEDUP_REMOVED lines=32> */
.L_x_13005:
[----:B------:R-:W0:Y:S08]  /*4880*/  @P5 LDC.64 R174, c[0x0][0x478] ;  /* 0x00011e00ffae5b82 */ /* 0x000e300000000a00 */
[----:B------:R-:W1:Y:S01]  /*4890*/  LDC.64 R172, c[0x0][0x468] ;  /* 0x00011a00ffac7b82 */ /* 0x000e620000000a00 */
[----:B0-----:R-:W-:-:S05]  /*48a0*/  @P5 IMAD.WIDE.U32 R174, R4, 0x10, R174 ;  /* 0x0000001004ae5825 */ /* 0x001fca00078e00ae */
[----:B------:R4:W-:Y:S01]  /*48b0*/  @P5 STG.E.128 desc[UR14][R174.64], R164 ;  /* 0x000000a4ae005986 */ /* 0x0009e2000c101d0e */
[C---:B-1----:R-:W-:Y:S01]  /*48c0*/  IMAD.WIDE.U32 R172, R4.reuse, 0x10, R172 ;  /* 0x0000001004ac7825 */ /* 0x042fe200078e00ac */
[----:B------:R-:W-:-:S04]  /*48d0*/  IADD3 R4, PT, PT, R4, 0x80, RZ ;  /* 0x0000008004047810 */ /* 0x000fc80007ffe0ff */
[----:B------:R4:W-:Y:S03]  /*48e0*/  STG.E.128 desc[UR14][R172.64], R168 ;  /* 0x000000a8ac007986 */ /* 0x0009e6000c101d0e */
.L_x_13003:
[----:B------:R-:W-:Y:S05]  /*48f0*/  BSYNC.RECONVERGENT B1 ;  /* 0x0000000000017941 */ /* 0x000fea0003800200 */
.L_x_13002:
[----:B------:R-:W-:Y:S04]  /*4900*/  BSSY.RECONVERGENT B1, `(.L_x_13006) ;  /* 0x0000050000017945 */ /* 0x000fe80003800200 */
[----:B------:R-:W-:Y:S05]  /*4910*/  @!P3 BRA `(.L_x_13007) ;  /* 0x000000040038b947 */ /* 0x000fea0003800000 */
[----:B01234-:R-:W0:Y:S02]  /*4920*/  LDC.64 R168, c[0x0][0x390] ;  /* 0x0000e400ffa87b82 */ /* 0x01fe240000000a00 */
        /* <DEDUP_REMOVED lines=38> */
.L_x_13008:
        /* <DEDUP_REMOVED lines=32> */
.L_x_13009:
[----:B------:R-:W0:Y:S08]  /*4d90*/  @P5 LDC.64 R174, c[0x0][0x478] ;  /* 0x00011e00ffae5b82 */ /* 0x000e300000000a00 */
[----:B------:R-:W1:Y:S01]  /*4da0*/  LDC.64 R172, c[0x0][0x468] ;  /* 0x00011a00ffac7b82 */ /* 0x000e620000000a00 */
[----:B0-----:R-:W-:-:S05]  /*4db0*/  @P5 IMAD.WIDE.U32 R174, R4, 0x10, R174 ;  /* 0x0000001004ae5825 */ /* 0x001fca00078e00ae */
[----:B------:R0:W-:Y:S01]  /*4dc0*/  @P5 STG.E.128 desc[UR14][R174.64], R164 ;  /* 0x000000a4ae005986 */ /* 0x0001e2000c101d0e */
[C---:B-1----:R-:W-:Y:S01]  /*4dd0*/  IMAD.WIDE.U32 R172, R4.reuse, 0x10, R172 ;  /* 0x0000001004ac7825 */ /* 0x042fe200078e00ac */
[----:B------:R-:W-:-:S04]  /*4de0*/  IADD3 R4, PT, PT, R4, 0x80, RZ ;  /* 0x0000008004047810 */ /* 0x000fc80007ffe0ff */
[----:B------:R0:W-:Y:S03]  /*4df0*/  STG.E.128 desc[UR14][R172.64], R168 ;  /* 0x000000a8ac007986 */ /* 0x0001e6000c101d0e */
.L_x_13007:
[----:B------:R-:W-:Y:S05]  /*4e00*/  BSYNC.RECONVERGENT B1 ;  /* 0x0000000000017941 */ /* 0x000fea0003800200 */
.L_x_13006:
        /* <DEDUP_REMOVED lines=41> */
.L_x_13012:
        /* <DEDUP_REMOVED lines=32> */
.L_x_13013:
[----:B------:R-:W0:Y:S08]  /*52a0*/  @P5 LDC.64 R174, c[0x0][0x478] ;  /* 0x00011e00ffae5b82 */ /* 0x000e300000000a00 */
[----:B------:R-:W1:Y:S01]  /*52b0*/  LDC.64 R172, c[0x0][0x468] ;  /* 0x00011a00ffac7b82 */ /* 0x000e620000000a00 */
[----:B0-----:R-:W-:-:S05]  /*52c0*/  @P5 IMAD.WIDE.U32 R174, R4, 0x10, R174 ;  /* 0x0000001004ae5825 */ /* 0x001fca00078e00ae */
[----:B------:R0:W-:Y:S01]  /*52d0*/  @P5 STG.E.128 desc[UR14][R174.64], R164 ;  /* 0x000000a4ae005986 */ /* 0x0001e2000c101d0e */
[C---:B-1----:R-:W-:Y:S01]  /*52e0*/  IMAD.WIDE.U32 R172, R4.reuse, 0x10, R172 ;  /* 0x0000001004ac7825 */ /* 0x042fe200078e00ac */
[----:B------:R-:W-:-:S04]  /*52f0*/  IADD3 R4, PT, PT, R4, 0x80, RZ ;  /* 0x0000008004047810 */ /* 0x000fc80007ffe0ff */
[----:B------:R0:W-:Y:S03]  /*5300*/  STG.E.128 desc[UR14][R172.64], R168 ;  /* 0x000000a8ac007986 */ /* 0x0001e6000c101d0e */
.L_x_13011:
[----:B------:R-:W-:Y:S05]  /*5310*/  BSYNC.RECONVERGENT B1 ;  /* 0x0000000000017941 */ /* 0x000fea0003800200 */
.L_x_13010:
[----:B------:R-:W-:-:S13]  /*5320*/  ISETP.NE.AND P5, PT, R209, RZ, PT ;  /* 0x000000ffd100720c */ /* 0x000fda0003fa5270 */
        /* <DEDUP_REMOVED lines=40> */
.L_x_13015:
        /* <DEDUP_REMOVED lines=32> */
.L_x_13016:
[----:B------:R-:W0:Y:S02]  /*57b0*/  @P5 LDC.64 R172, c[0x0][0x478] ;  /* 0x00011e00ffac5b82 */ /* 0x000e240000000a00 */
[----:B0-----:R-:W-:-:S06]  /*57c0*/  @P5 IMAD.WIDE.U32 R174, R4, 0x10, R172 ;  /* 0x0000001004ae5825 */ /* 0x001fcc00078e00ac */
[----:B------:R-:W0:Y:S01]  /*57d0*/  LDC.64 R172, c[0x0][0x468] ;  /* 0x00011a00ffac7b82 */ /* 0x000e220000000a00 */
[----:B------:R1:W-:Y:S01]  /*57e0*/  @P5 STG.E.128 desc[UR14][R174.64], R164 ;  /* 0x000000a4ae005986 */ /* 0x0003e2000c101d0e */
[----:B0-----:R-:W-:-:S05]  /*57f0*/  IMAD.WIDE.U32 R172, R4, 0x10, R172 ;  /* 0x0000001004ac7825 */ /* 0x001fca00078e00ac */
[----:B------:R1:W-:Y:S01]  /*5800*/  STG.E.128 desc[UR14][R172.64], R168 ;  /* 0x000000a8ac007986 */ /* 0x0003e2000c101d0e */
[----:B------:R-:W-:Y:S05]  /*5810*/  BRA `(.L_x_13014) ;  /* 0x0000002800087947 */ /* 0x000fea0003800000 */
.L_x_12985:
        /* <DEDUP_REMOVED lines=9> */
[----:B------:R-:W-:Y:S02]  /*58b0*/  MOV R172, UR4 ;  /* 0x0000000400ac7c02 */ /* 0x000fe40008000f00 */
[----:B------:R-:W-:-:S03]  /*58c0*/  MOV R175, UR4 ;  /* 0x0000000400af7c02 */ /* 0x000fc60008000f00 */
[----:B------:R-:W-:Y:S02]  /*58d0*/  FFMA.FTZ R173, R3, R172, UR5 ;  /* 0x0000000503ad7e23 */ /* 0x000fe400080100ac */
[----:B------:R-:W-:Y:S02]  /*58e0*/  FFMA.FTZ R172, R178, R175, UR5 ;  /* 0x00000005b2ac7e23 */ /* 0x000fe400080100af */
[----:B------:R-:W-:Y:S02]  /*58f0*/  FADD.FTZ R173, R8, -R173 ;  /* 0x800000ad08ad7221 */ /* 0x000fe40000010000 */
[----:B------:R-:W-:Y:S02]  /*5900*/  FADD.FTZ R172, R23, -R172 ;  /* 0x800000ac17ac7221 */ /* 0x000fe40000010000 */
[----:B-----5:R-:W-:Y:S02]  /*5910*/  FFMA.FTZ R173, R173, UR24, R132 ;  /* 0x00000018adad7c23 */ /* 0x020fe40008010084 */
[----:B------:R-:W-:-:S02]  /*5920*/  FFMA.FTZ R172, R172, UR24, R133 ;  /* 0x00000018acac7c23 */ /* 0x000fc40008010085 */
[----:B------:R-:W-:Y:S02]  /*5930*/  FMUL.FTZ R173, R173, UR12 ;  /* 0x0000000cadad7c20 */ /* 0x000fe40008410000 */
[----:B------:R-:W-:Y:S02]  /*5940*/  FMUL.FTZ R172, R172, UR12 ;  /* 0x0000000cacac7c20 */ /* 0x000fe40008410000 */
[----:B------:R-:W-:Y:S01]  /*5950*/  FFMA.FTZ R100, R168, R173, R100 ;  /* 0x000000ada8647223 */ /* 0x000fe20000010064 */
        /* <DEDUP_REMOVED lines=10> */
[----:B------:R-:W-:Y:S01]  /*5a00*/  FFMA.FTZ R175, R175, UR24, R134 ;  /* 0x00000018afaf7c23 */ /* 0x000fe20008010086 */
[----:B------:R-:W-:Y:S01]  /*5a10*/  FMUL.FTZ R169, R169, R172 ;  /* 0x000000aca9a97220 */ /* 0x000fe20000410000 */
[----:B------:R-:W-:-:S02]  /*5a20*/  FFMA.FTZ R174, R174, UR24, R135 ;  /* 0x00000018aeae7c23 */ /* 0x000fc40008010087 */
[----:B------:R-:W-:Y:S02]  /*5a30*/  FMUL.FTZ R175, R175, UR12 ;  /* 0x0000000cafaf7c20 */ /* 0x000fe40008410000 */
[----:B------:R-:W-:Y:S02]  /*5a40*/  FMUL.FTZ R174, R174, UR12 ;  /* 0x0000000caeae7c20 */ /* 0x000fe40008410000 */
[-C--:B------:R-:W-:Y:S01]  /*5a50*/  FFMA.FTZ R102, R170, R175.reuse, R102 ;  /* 0x000000afaa667223 */ /* 0x080fe20000010066 */
[--C-:B------:R-:W-:Y:S02]  /*5a60*/  HADD2.F32 R170, -RZ, R228.reuse.H1_H1 ;  /* 0x300000e4ffaa7230 */ /* 0x100fe40000004100 */
[----:B------:R-:W-:Y:S01]  /*5a70*/  FFMA.FTZ R103, R171, R174, R103 ;  /* 0x000000aeab677223 */ /* 0x000fe20000010067 */
[----:B------:R-:W-:Y:S02]  /*5a80*/  HADD2.F32 R171, -RZ, R228.H0_H0 ;  /* 0x200000e4ffab7230 */ /* 0x000fe40000004100 */
[----:B------:R-:W-:-:S03]  /*5a90*/  FMUL.FTZ R170, R170, R175 ;  /* 0x000000afaaaa7220 */ /* 0x000fc60000410000 */
[----:B------:R-:W-:Y:S01]  /*5aa0*/  FMUL.FTZ R171, R171, R174 ;  /* 0x000000aeabab7220 */ /* 0x000fe20000410000 */
[----:B------:R-:W-:Y:S06]  /*5ab0*/  BRA `(.L_x_13020) ;  /* 0x00000000007c7947 */ /* 0x000fec0003800000 */
.L_x_13019:
[----:B------:R-:W-:-:S05]  /*5ac0*/  MOV R164, UR4 ;  /* 0x0000000400a47c02 */ /* 0x000fca0008000f00 */
[----:B------:R-:W-:-:S04]  /*5ad0*/  FFMA.FTZ R165, R3, R164, UR5 ;  /* 0x0000000503a57e23 */ /* 0x000fc800080100a4 */
[----:B------:R-:W-:-:S04]  /*5ae0*/  FADD.FTZ R165, R8, -R165 ;  /* 0x800000a508a57221 */ /* 0x000fc80000010000 */
[----:B-----5:R-:W-:Y:S01]  /*5af0*/  FFMA.FTZ R164, R165, UR24, R132 ;  /* 0x00000018a5a47c23 */ /* 0x020fe20008010084 */
[----:B------:R-:W-:-:S03]  /*5b00*/  MOV R165, UR4 ;  /* 0x0000000400a57c02 */ /* 0x000fc60008000f00 */
[----:B------:R-:W-:Y:S02]  /*5b10*/  FMUL.FTZ R173, R164, UR12 ;  /* 0x0000000ca4ad7c20 */ /* 0x000fe40008410000 */
[----:B------:R-:W-:Y:S02]  /*5b20*/  FFMA.FTZ R166, R178, R165, UR5 ;  /* 0x00000005b2a67e23 */ /* 0x000fe400080100a5 */
[----:B------:R-:W-:Y:S01]  /*5b30*/  FFMA.FTZ R100, R168, R173, R100 ;  /* 0x000000ada8647223 */ /* 0x000fe20000010064 */
[----:B------:R-:W-:Y:S01]  /*5b40*/  MOV R168, UR4 ;  /* 0x0000000400a87c02 */ /* 0x000fe20008000f00 */
[----:B------:R-:W-:-:S04]  /*5b50*/  FADD.FTZ R166, R23, -R166 ;  /* 0x800000a617a67221 */ /* 0x000fc80000010000 */
[----:B------:R-:W-:Y:S01]  /*5b60*/  FFMA.FTZ R167, R21, R168, UR5 ;  /* 0x0000000515a77e23 */ /* 0x000fe200080100a8 */
[----:B------:R-:W-:Y:S01]  /*5b70*/  FFMA.FTZ R168, R210, R165, UR5 ;  /* 0x00000005d2a87e23 */ /* 0x000fe200080100a5 */
[----:B------:R-:W-:Y:S02]  /*5b80*/  FFMA.FTZ R165, R166, UR24, R133 ;  /* 0x00000018a6a57c23 */ /* 0x000fe40008010085 */
[----:B------:R-:W-:Y:S01]  /*5b90*/  FADD.FTZ R167, R180, -R167 ;  /* 0x800000a7b4a77221 */ /* 0x000fe20000010000 */
[----:B------:R-:W-:Y:S01]  /*5ba0*/  FADD.FTZ R168, R195, -R168 ;  /* 0x800000a8c3a87221 */ /* 0x000fe20000010000 */
[----:B------:R-:W-:Y:S02]  /*5bb0*/  FMUL.FTZ R172, R165, UR12 ;  /* 0x0000000ca5ac7c20 */ /* 0x000fe40008410000 */
[----:B------:R-:W-:Y:S01]  /*5bc0*/  FFMA.FTZ R166, R167, UR24, R134 ;  /* 0x00000018a7a67c23 */ /* 0x000fe20008010086 */
[----:B------:R-:W-:Y:S01]  /*5bd0*/  FFMA.FTZ R167, R168, UR24, R135 ;  /* 0x00000018a8a77c23 */ /* 0x000fe20008010087 */
[----:B------:R-:W-:Y:S01]  /*5be0*/  FFMA.FTZ R101, R169, R172, R101 ;  /* 0x000000aca9657223 */ /* 0x000fe20000010065 */
[----:B------:R-:W-:-:S02]  /*5bf0*/  HADD2.F32 R168, -RZ, R229.H1_H1 ;  /* 0x300000e5ffa87230 */ /* 0x000fc40000004100 */
[----:B------:R-:W-:Y:S01]  /*5c00*/  FMUL.FTZ R175, R166, UR12 ;  /* 0x0000000ca6af7c20 */ /* 0x000fe20008410000 */
[----:B------:R-:W-:Y:S01]  /*5c10*/  FMUL.FTZ R174, R167, UR12 ;  /* 0x0000000ca7ae7c20 */ /* 0x000fe20008410000 */
[----:B------:R-:W-:Y:S02]  /*5c20*/  HADD2.F32 R169, -RZ, R229.H0_H0 ;  /* 0x200000e5ffa97230 */ /* 0x000fe40000004100 */
[----:B------:R-:W-:Y:S01]  /*5c30*/  FFMA.FTZ R102, R170, R175, R102 ;  /* 0x000000afaa667223 */ /* 0x000fe20000010066 */
[----:B------:R-:W-:Y:S01]  /*5c40*/  FFMA.FTZ R103, R171, R174, R103 ;  /* 0x000000aeab677223 */ /* 0x000fe20000010067 */
[--C-:B------:R-:W-:Y:S02]  /*5c50*/  HADD2.F32 R170, -RZ, R228.reuse.H1_H1 ;  /* 0x300000e4ffaa7230 */ /* 0x100fe40000004100 */
[----:B------:R-:W-:Y:S01]  /*5c60*/  FMUL.FTZ R168, R168, R173 ;  /* 0x000000ada8a87220 */ /* 0x000fe20000410000 */
[----:B------:R-:W-:Y:S02]  /*5c70*/  HADD2.F32 R171, -RZ, R228.H0_H0 ;  /* 0x200000e4ffab7230 */ /* 0x000fe40000004100 */
[----:B------:R-:W-:Y:S01]  /*5c80*/  FMUL.FTZ R169, R169, R172 ;  /* 0x000000aca9a97220 */ /* 0x000fe20000410000 */
[----:B------:R-:W-:-:S02]  /*5c90*/  FMUL.FTZ R170, R170, R175 ;  /* 0x000000afaaaa7220 */ /* 0x000fc40000410000 */
[----:B------:R-:W-:-:S07]  /*5ca0*/  FMUL.FTZ R171, R171, R174 ;  /* 0x000000aeabab7220 */ /* 0x000fce0000410000 */
.L_x_13020:
        /* <DEDUP_REMOVED lines=9> */
.L_x_13018:
[----:B------:R-:W-:Y:S05]  /*5d40*/  BSYNC.RECONVERGENT B1 ;  /* 0x0000000000017941 */ /* 0x000fea0003800200 */
.L_x_13017:
[----:B------:R-:W-:Y:S01]  /*5d50*/  ISETP.NE.AND P5, PT, R0, RZ, PT ;  /* 0x000000ff0000720c */ /* 0x000fe20003fa5270 */
[----:B------:R-:W-:-:S12]  /*5d60*/  BSSY.RECONVERGENT B1, `(.L_x_13021) ;  /* 0x000004f000017945 */ /* 0x000fd80003800200 */
[----:B------:R-:W-:Y:S05]  /*5d70*/  @!P5 BRA `(.L_x_13022) ;  /* 0x000000040034d947 */ /* 0x000fea0003800000 */
[----:B0-----:R-:W0:Y:S02]  /*5d80*/  LDC.64 R168, c[0x0][0x390] ;  /* 0x0000e400ffa87b82 */ /* 0x001e240000000a00 */
[----:B0-----:R-:W-:-:S06]  /*5d90*/  IMAD.WIDE.U32 R168, R4, 0x10, R168 ;  /* 0x0000001004a87825 */ /* 0x001fcc00078e00a8 */
[----:B------:R-:W5:Y:S01]  /*5da0*/  LDG.E.128 R168, desc[UR14][R168.64] ;  /* 0x0000000ea8a87981 */ /* 0x000f62000c1e1d00 */
[----:B------:R-:W-:-:S04]  /*5db0*/  ISETP.NE.U32.AND P5, PT, RZ, UR20, PT ;  /* 0x00000014ff007c0c */ /* 0x000fc8000bfa5070 */
[----:B------:R-:W-:-:S13]  /*5dc0*/  ISETP.NE.AND.EX P5, PT, RZ, UR21, PT, P5 ;  /* 0x00000015ff007c0c */ /* 0x000fda000bfa5350 */
[----:B------:R-:W-:Y:S05]  /*5dd0*/  @!P5 BRA `(.L_x_13023) ;  /* 0x000000000080d947 */ /* 0x000fea0003800000 */
        /* <DEDUP_REMOVED lines=30> */
[----:B------:R-:W-:Y:S01]  /*5fc0*/  FMUL.FTZ R171, R171, R174 ;  /* 0x000000aeabab7220 */ /* 0x000fe20000410000 */
[----:B------:R-:W-:Y:S06]  /*5fd0*/  BRA `(.L_x_13024) ;  /* 0x0000000000807947 */ /* 0x000fec0003800000 */
.L_x_13023:
        /* <DEDUP_REMOVED lines=31> */
[----:B------:R-:W-:-:S07]  /*61d0*/  FMUL.FTZ R171, R171, R174 ;  /* 0x000000aeabab7220 */ /* 0x000fce0000410000 */
.L_x_13024:
[----:B------:R-:W0:Y:S08]  /*61e0*/  @P5 LDC.64 R174, c[0x0][0x478] ;  /* 0x00011e00ffae5b82 */ /* 0x000e300000000a00 */
[----:B------:R-:W1:Y:S01]  /*61f0*/  LDC.64 R172, c[0x0][0x468] ;  /* 0x00011a00ffac7b82 */ /* 0x000e620000000a00 */
[----:B0-----:R-:W-:-:S05]  /*6200*/  @P5 IMAD.WIDE.U32 R174, R4, 0x10, R174 ;  /* 0x0000001004ae5825 */ /* 0x001fca00078e00ae */
[----:B------:R2:W-:Y:S01]  /*6210*/  @P5 STG.E.128 desc[UR14][R174.64], R164 ;  /* 0x000000a4ae005986 */ /* 0x0005e2000c101d0e */
[C---:B-1----:R-:W-:Y:S01]  /*6220*/  IMAD.WIDE.U32 R172, R4.reuse, 0x10, R172 ;  /* 0x0000001004ac7825 */ /* 0x042fe200078e00ac */
[----:B------:R-:W-:-:S04]  /*6230*/  IADD3 R4, PT, PT, R4, 0x80, RZ ;  /* 0x0000008004047810 */ /* 0x000fc80007ffe0ff */
[----:B------:R2:W-:Y:S03]  /*6240*/  STG.E.128 desc[UR14][R172.64], R168 ;  /* 0x000000a8ac007986 */ /* 0x0005e6000c101d0e */
.L_x_13022:
[----:B------:R-:W-:Y:S05]  /*6250*/  BSYNC.RECONVERGENT B1 ;  /* 0x0000000000017941 */ /* 0x000fea0003800200 */
.L_x_13021:
        /* <DEDUP_REMOVED lines=40> */
.L_x_13027:
        /* <DEDUP_REMOVED lines=32> */
.L_x_13028:
[----:B------:R-:W0:Y:S08]  /*66e0*/  @P5 LDC.64 R174, c[0x0][0x478] ;  /* 0x00011e00ffae5b82 */ /* 0x000e300000000a00 */
[----:B------:R-:W1:Y:S01]  /*66f0*/  LDC.64 R172, c[0x0][0x468] ;  /* 0x00011a00ffac7b82 */ /* 0x000e620000000a00 */
[----:B0-----:R-:W-:-:S05]  /*6700*/  @P5 IMAD.WIDE.U32 R174, R4, 0x10, R174 ;  /* 0x0000001004ae5825 */ /* 0x001fca00078e00ae */
[----:B------:R3:W-:Y:S01]  /*6710*/  @P5 STG.E.128 desc[UR14][R174.64], R164 ;  /* 0x000000a4ae005986 */ /* 0x0007e2000c101d0e */
[C---:B-1----:R-:W-:Y:S01]  /*6720*/  IMAD.WIDE.U32 R172, R4.reuse, 0x10, R172 ;  /* 0x0000001004ac7825 */ /* 0x042fe200078e00ac */
[----:B------:R-:W-:-:S04]  /*6730*/  IADD3 R4, PT, PT, R4, 0x80, RZ ;  /* 0x0000008004047810 */ /* 0x000fc80007ffe0ff */
[----:B------:R3:W-:Y:S03]  /*6740*/  STG.E.128 desc[UR14][R172.64], R168 ;  /* 0x000000a8ac007986 */ /* 0x0007e6000c101d0e */
.L_x_13026:
[----:B------:R-:W-:Y:S05]  /*6750*/  BSYNC.RECONVERGENT B1 ;  /* 0x0000000000017941 */ /* 0x000fea0003800200 */
.L_x_13025:
[----:B------:R-:W-:Y:S04]  /*6760*/  BSSY.RECONVERGENT B1, `(.L_x_13029) ;  /* 0x000004f000017945 */ /* 0x000fe80003800200 */
[----:B------:R-:W-:Y:S05]  /*6770*/  @!P1 BRA `(.L_x_13030) ;  /* 0x0000000400349947 */ /* 0x000fea0003800000 */
[----:B0-23--:R-:W0:Y:S02]  /*6780*/  LDC.64 R168, c[0x0][0x390] ;  /* 0x0000e400ffa87b82 */ /* 0x00de240000000a00 */
        /* <DEDUP_REMOVED lines=37> */
.L_x_13031:
        /* <DEDUP_REMOVED lines=32> */
.L_x_13032:
[----:B------:R-:W0:Y:S08]  /*6be0*/  @P5 LDC.64 R174, c[0x0][0x478] ;  /* 0x00011e00ffae5b82 */ /* 0x000e300000000a00 */
[----:B------:R-:W1:Y:S01]  /*6bf0*/  LDC.64 R172, c[0x0][0x468] ;  /* 0x00011a00ffac7b82 */ /* 0x000e620000000a00 */
[----:B0-----:R-:W-:-:S05]  /*6c00*/  @P5 IMAD.WIDE.U32 R174, R4, 0x10, R174 ;  /* 0x0000001004ae5825 */ /* 0x001fca00078e00ae */
[----:B------:R4:W-:Y:S01]  /*6c10*/  @P5 STG.E.128 desc[UR14][R174.64], R164 ;  /* 0x000000a4ae005986 */ /* 0x0009e2000c101d0e */
[C---:B-1----:R-:W-:Y:S01]  /*6c20*/  IMAD.WIDE.U32 R172, R4.reuse, 0x10, R172 ;  /* 0x0000001004ac7825 */ /* 0x042fe200078e00ac */
[----:B------:R-:W-:-:S04]  /*6c30*/  IADD3 R4, PT, PT, R4, 0x80, RZ ;  /* 0x0000008004047810 */ /* 0x000fc80007ffe0ff */
[----:B------:R4:W-:Y:S03]  /*6c40*/  STG.E.128 desc[UR14][R172.64], R168 ;  /* 0x000000a8ac007986 */ /* 0x0009e6000c101d0e */
.L_x_13030:
[----:B------:R-:W-:Y:S05]  /*6c50*/  BSYNC.RECONVERGENT B1 ;  /* 0x0000000000017941 */ /* 0x000fea0003800200 */
.L_x_13029:
[----:B------:R-:W-:Y:S04]  /*6c60*/  BSSY.RECONVERGENT B1, `(.L_x_13033) ;  /* 0x000004f000017945 */ /* 0x000fe80003800200 */
[----:B------:R-:W-:Y:S05]  /*6c70*/  @!P2 BRA `(.L_x_13034) ;  /* 0x000000040034a947 */ /* 0x000fea0003800000 */
[----:B0-234-:R-:W0:Y:S02]  /*6c80*/  LDC.64 R168, c[0x0][0x390] ;  /* 0x0000e400ffa87b82 */ /* 0x01de240000000a00 */
        /* <DEDUP_REMOVED lines=37> */
.L_x_13035:
        /* <DEDUP_REMOVED lines=32> */
.L_x_13036:
[----:B------:R-:W0:Y:S08]  /*70e0*/  @P5 LDC.64 R174, c[0x0][0x478] ;  /* 0x00011e00ffae5b82 */ /* 0x000e300000000a00 */
[----:B------:R-:W1:Y:S01]  /*70f0*/  LDC.64 R172, c[0x0][0x468] ;  /* 0x00011a00ffac7b82 */ /* 0x000e620000000a00 */
[----:B0-----:R-:W-:-:S05]  /*7100*/  @P5 IMAD.WIDE.U32 R174, R4, 0x10, R174 ;  /* 0x0000001004ae5825 */ /* 0x001fca00078e00ae */
[----:B------:R0:W-:Y:S01]  /*7110*/  @P5 STG.E.128 desc[UR14][R174.64], R164 ;  /* 0x000000a4ae005986 */ /* 0x0001e2000c101d0e */
[C---:B-1----:R-:W-:Y:S01]  /*7120*/  IMAD.WIDE.U32 R172, R4.reuse, 0x10, R172 ;  /* 0x0000001004ac7825 */ /* 0x042fe200078e00ac */
[----:B------:R-:W-:-:S04]  /*7130*/  IADD3 R4, PT, PT, R4, 0x80, RZ ;  /* 0x0000008004047810 */ /* 0x000fc80007ffe0ff */
[----:B------:R0:W-:Y:S03]  /*7140*/  STG.E.128 desc[UR14][R172.64], R168 ;  /* 0x000000a8ac007986 */ /* 0x0001e6000c101d0e */
.L_x_13034:
[----:B------:R-:W-:Y:S05]  /*7150*/  BSYNC.RECONVERGENT B1 ;  /* 0x0000000000017941 */ /* 0x000fea0003800200 */
.L_x_13033:
        /* <DEDUP_REMOVED lines=40> */
.L_x_13039:
        /* <DEDUP_REMOVED lines=32> */
.L_x_13040:
[----:B------:R-:W0:Y:S08]  /*75e0*/  @P5 LDC.64 R174, c[0x0][0x478] ;  /* 0x00011e00ffae5b82 */ /* 0x000e300000000a00 */
[----:B------:R-:W1:Y:S01]  /*75f0*/  LDC.64 R172, c[0x0][0x468] ;  /* 0x00011a00ffac7b82 */ /* 0x000e620000000a00 */
[----:B0-----:R-:W-:-:S05]  /*7600*/  @P5 IMAD.WIDE.U32 R174, R4, 0x10, R174 ;  /* 0x0000001004ae5825 */ /* 0x001fca00078e00ae */
[----:B------:R0:W-:Y:S01]  /*7610*/  @P5 STG.E.128 desc[UR14][R174.64], R164 ;  /* 0x000000a4ae005986 */ /* 0x0001e2000c101d0e */
[C---:B-1----:R-:W-:Y:S01]  /*7620*/  IMAD.WIDE.U32 R172, R4.reuse, 0x10, R172 ;  /* 0x0000001004ac7825 */ /* 0x042fe200078e00ac */
[----:B------:R-:W-:-:S04]  /*7630*/  IADD3 R4, PT, PT, R4, 0x80, RZ ;  /* 0x0000008004047810 */ /* 0x000fc80007ffe0ff */
[----:B------:R0:W-:Y:S03]  /*7640*/  STG.E.128 desc[UR14][R172.64], R168 ;  /* 0x000000a8ac007986 */ /* 0x0001e6000c101d0e */
.L_x_13038:
[----:B------:R-:W-:Y:S05]  /*7650*/  BSYNC.RECONVERGENT B1 ;  /* 0x0000000000017941 */ /* 0x000fea0003800200 */
.L_x_13037:
        /* <DEDUP_REMOVED lines=40> */
.L_x_13043:
        /* <DEDUP_REMOVED lines=32> */
.L_x_13044:
[----:B------:R-:W0:Y:S08]  /*7ae0*/  @P5 LDC.64 R174, c[0x0][0x478] ;  /* 0x00011e00ffae5b82 */ /* 0x000e300000000a00 */
[----:B------:R-:W1:Y:S01]  /*7af0*/  LDC.64 R172, c[0x0][0x468] ;  /* 0x00011a00ffac7b82 */ /* 0x000e620000000a00 */
[----:B0-----:R-:W-:-:S05]  /*7b00*/  @P5 IMAD.WIDE.U32 R174, R4, 0x10, R174 ;  /* 0x0000001004ae5825 */ /* 0x001fca00078e00ae */
[----:B------:R0:W-:Y:S01]  /*7b10*/  @P5 STG.E.128 desc[UR14][R174.64], R164 ;  /* 0x000000a4ae005986 */ /* 0x0001e2000c101d0e */
[C---:B-1----:R-:W-:Y:S01]  /*7b20*/  IMAD.WIDE.U32 R172, R4.reuse, 0x10, R172 ;  /* 0x0000001004ac7825 */ /* 0x042fe200078e00ac */
[----:B------:R-:W-:-:S04]  /*7b30*/  IADD3 R4, PT, PT, R4, 0x80, RZ ;  /* 0x0000008004047810 */ /* 0x000fc80007ffe0ff */
[----:B------:R0:W-:Y:S03]  /*7b40*/  STG.E.128 desc[UR14][R172.64], R168 ;  /* 0x000000a8ac007986 */ /* 0x0001e6000c101d0e */
.L_x_13042:
[----:B------:R-:W-:Y:S05]  /*7b50*/  BSYNC.RECONVERGENT B1 ;  /* 0x0000000000017941 */ /* 0x000fea0003800200 */
.L_x_13041:
[----:B------:R-:W-:-:S13]  /*7b60*/  ISETP.NE.AND P5, PT, R209, RZ, PT ;  /* 0x000000ffd100720c */ /* 0x000fda0003fa5270 */
        /* <DEDUP_REMOVED lines=39> */
.L_x_13045:
        /* <DEDUP_REMOVED lines=32> */
.L_x_13046:
[----:B------:R-:W0:Y:S02]  /*7fe0*/  @P5 LDC.64 R172, c[0x0][0x478] ;  /* 0x00011e00ffac5b82 */ /* 0x000e240000000a00 */
[----:B0-----:R-:W-:-:S06]  /*7ff0*/  @P5 IMAD.WIDE.U32 R174, R4, 0x10, R172 ;  /* 0x0000001004ae5825 */ /* 0x001fcc00078e00ac */
[----:B------:R-:W0:Y:S01]  /*8000*/  LDC.64 R172, c[0x0][0x468] ;  /* 0x00011a00ffac7b82 */ /* 0x000e220000000a00 */
[----:B------:R1:W-:Y:S01]  /*8010*/  @P5 STG.E.128 desc[UR14][R174.64], R164 ;  /* 0x000000a4ae005986 */ /* 0x0003e2000c101d0e */
[----:B0-----:R-:W-:-:S05]  /*8020*/  IMAD.WIDE.U32 R172, R4, 0x10, R172 ;  /* 0x0000001004ac7825 */ /* 0x001fca00078e00ac */
[----:B------:R1:W-:Y:S02]  /*8030*/  STG.E.128 desc[UR14][R172.64], R168 ;  /* 0x000000a8ac007986 */ /* 0x0003e4000c101d0e */
.L_x_13014:
[----:B------:R-:W-:Y:S05]  /*8040*/  BSYNC.RECONVERGENT B0 ;  /* 0x0000000000007941 */ /* 0x000fea0003800200 */
.L_x_12984:
[----:B------:R-:W-:Y:S02]  /*8050*/  UIADD3 UR7, UPT, UPT, UR7, UR22, URZ ;  /* 0x0000001607077290 */ /* 0x000fe4000fffe0ff */
[----:B------:R-:W-:Y:S02]  /*8060*/  UPLOP3.LUT UP2, UPT, UPT, UPT, UP2, 0x40, 0x4 ;  /* 0x000000000004789c */ /* 0x000fe40003f4e820 */
[----:B------:R-:W-:-:S09]  /*8070*/  UISETP.GE.AND UP1, UPT, UR7, UR23, UPT ;  /* 0x000000170700728c */ /* 0x000fd2000bf26270 */
[----:B------:R-:W-:Y:S05]  /*8080*/  BRA.U !UP1, `(.L_x_13047) ;  /* 0xffffff9109547547 */ /* 0x000fea000b83ffff */
.L_x_12965:
[----:B------:R-:W0:Y:S01]  /*8090*/  S2UR UR4, SR_CTAID.X ;  /* 0x00000000000479c3 */ /* 0x000e220000002500 */
[----:B------:R-:W-:Y:S01]  /*80a0*/  ISETP.NE.AND P5, PT, R2, RZ, PT ;  /* 0x000000ff0200720c */ /* 0x000fe20003fa5270 */
[----:B------:R-:W-:Y:S01]  /*80b0*/  BSSY.RECONVERGENT B0, `(.L_x_13048) ;  /* 0x000000f000007945 */ /* 0x000fe20003800200 */
[----:B0-----:R-:W-:-:S06]  /*80c0*/  UIMAD UR4, UR4, UR6, URZ ;  /* 0x00000006040472a4 */ /* 0x001fcc000f8e02ff */
[----:B-----5:R-:W-:-:S04]  /*80d0*/  MOV R9, UR4 ;  /* 0x0000000400097c02 */ /* 0x020fc80008000f00 */
[----:B------:R-:W-:Y:S01]  /*80e0*/  LEA.HI R9, R9, R6, RZ, 0x1e ;  /* 0x0000000609097211 */ /* 0x000fe200078ff0ff */
[----:B------:R-:W-:Y:S06]  /*80f0*/  @!P5 BRA `(.L_x_13049) ;  /* 0x000000000028d947 */ /* 0x000fec0003800000 */
[----:B------:R-:W0:Y:S08]  /*8100*/  LDC.64 R2, c[0x0][0x440] ;  /* 0x00011000ff027b82 */ /* 0x000e300000000a00 */
[----:B------:R-:W5:Y:S08]  /*8110*/  LDC.64 R4, c[0x0][0x448] ;  /* 0x00011200ff047b82 */ /* 0x000f700000000a00 */
[----:B------:R-:W1:Y:S01]  /*8120*/  LDC.64 R6, c[0x0][0x460] ;  /* 0x00011800ff067b82 */ /* 0x000e620000000a00 */
[----:B0-----:R-:W-:-:S05]  /*8130*/  IMAD.WIDE.U32 R2, R9, 0x10, R2 ;  /* 0x0000001009027825 */ /* 0x001fca00078e0002 */
[----:B------:R0:W-:Y:S01]  /*8140*/  STG.E.128 desc[UR14][R2.64], R68 ;  /* 0x0000004402007986 */ /* 0x0001e2000c101d0e */
[----:B-----5:R-:W-:-:S05]  /*8150*/  IMAD.WIDE.U32 R4, R9, 0x10, R4 ;  /* 0x0000001009047825 */ /* 0x020fca00078e0004 */
[----:B------:R0:W-:Y:S01]  /*8160*/  STG.E.128 desc[UR14][R4.64], R40 ;  /* 0x0000002804007986 */ /* 0x0001e2000c101d0e */
[C---:B-1----:R-:W-:Y:S01]  /*8170*/  IMAD.WIDE.U32 R6, R9.reuse, 0x10, R6 ;  /* 0x0000001009067825 */ /* 0x042fe200078e0006 */
[----:B------:R-:W-:-:S04]  /*8180*/  IADD3 R9, PT, PT, R9, 0x80, RZ ;  /* 0x0000008009097810 */ /* 0x000fc80007ffe0ff */
[----:B------:R0:W-:Y:S03]  /*8190*/  STG.E.128 desc[UR14][R6.64], R100 ;  /* 0x0000006406007986 */ /* 0x0001e6000c101d0e */
.L_x_13049:
[----:B------:R-:W-:Y:S05]  /*81a0*/  BSYNC.RECONVERGENT B0 ;  /* 0x0000000000007941 */ /* 0x000fea0003800200 */
.L_x_13048:
[----:B------:R-:W-:Y:S01]  /*81b0*/  ISETP.NE.AND P5, PT, R0, RZ, PT ;  /* 0x000000ff0000720c */ /* 0x000fe20003fa5270 */
[----:B------:R-:W-:-:S12]  /*81c0*/  BSSY.RECONVERGENT B0, `(.L_x_13050) ;  /* 0x000000c000007945 */ /* 0x000fd80003800200 */
[----:B------:R-:W-:Y:S05]  /*81d0*/  @!P5 BRA `(.L_x_13051) ;  /* 0x000000000028d947 */ /* 0x000fea0003800000 */
[----:B0-----:R-:W0:Y:S08]  /*81e0*/  LDC.64 R2, c[0x0][0x440] ;  /* 0x00011000ff027b82 */ /* 0x001e300000000a00 */
        /* <DEDUP_REMOVED lines=9> */
.L_x_13051:
[----:B------:R-:W-:Y:S05]  /*8280*/  BSYNC.RECONVERGENT B0 ;  /* 0x0000000000007941 */ /* 0x000fea0003800200 */
.L_x_13050:
[----:B------:R-:W-:Y:S04]  /*8290*/  BSSY.RECONVERGENT B0, `(.L_x_13052) ;  /* 0x000000c000007945 */ /* 0x000fe80003800200 */
        /* <DEDUP_REMOVED lines=11> */
.L_x_13053:
[----:B------:R-:W-:Y:S05]  /*8350*/  BSYNC.RECONVERGENT B0 ;  /* 0x0000000000007941 */ /* 0x000fea0003800200 */
.L_x_13052:
        /* <DEDUP_REMOVED lines=12> */
.L_x_13055:
[----:B------:R-:W-:Y:S05]  /*8420*/  BSYNC.RECONVERGENT B0 ;  /* 0x0000000000007941 */ /* 0x000fea0003800200 */
.L_x_13054:
        /* <DEDUP_REMOVED lines=12> */
.L_x_13057:
[----:B------:R-:W-:Y:S05]  /*84f0*/  BSYNC.RECONVERGENT B0 ;  /* 0x0000000000007941 */ /* 0x000fea0003800200 */
.L_x_13056:
        /* <DEDUP_REMOVED lines=12> */
.L_x_13059:
[----:B------:R-:W-:Y:S05]  /*85c0*/  BSYNC.RECONVERGENT B0 ;  /* 0x0000000000007941 */ /* 0x000fea0003800200 */
.L_x_13058:
        /* <DEDUP_REMOVED lines=12> */
.L_x_13061:
[----:B------:R-:W-:Y:S05]  /*8690*/  BSYNC.RECONVERGENT B0 ;  /* 0x0000000000007941 */ /* 0x000fea0003800200 */
.L_x_13060:
[----:B------:R-:W-:-:S13]  /*86a0*/  ISETP.NE.AND P0, PT, R209, RZ, PT ;  /* 0x000000ffd100720c */ /* 0x000fda0003f05270 */
[----:B------:R-:W-:Y:S05]  /*86b0*/  @!P0 EXIT ;  /* 0x000000000000894d */ /* 0x000fea0003800000 */
[----:B0-----:R-:W0:Y:S08]  /*86c0*/  LDC.64 R2, c[0x0][0x440] ;  /* 0x00011000ff027b82 */ /* 0x001e300000000a00 */
[----:B------:R-:W5:Y:S08]  /*86d0*/  LDC.64 R4, c[0x0][0x448] ;  /* 0x00011200ff047b82 */ /* 0x000f700000000a00 */
[----:B------:R-:W1:Y:S01]  /*86e0*/  LDC.64 R6, c[0x0][0x460] ;  /* 0x00011800ff067b82 */ /* 0x000e620000000a00 */
[----:B0-----:R-:W-:-:S05]  /*86f0*/  IMAD.WIDE.U32 R2, R9, 0x10, R2 ;  /* 0x0000001009027825 */ /* 0x001fca00078e0002 */
[----:B------:R-:W-:Y:S01]  /*8700*/  STG.E.128 desc[UR14][R2.64], R96 ;  /* 0x0000006002007986 */ /* 0x000fe2000c101d0e */
[----:B-----5:R-:W-:-:S05]  /*8710*/  IMAD.WIDE.U32 R4, R9, 0x10, R4 ;  /* 0x0000001009047825 */ /* 0x020fca00078e0004 */
[----:B------:R-:W-:Y:S01]  /*8720*/  STG.E.128 desc[UR14][R4.64], R64 ;  /* 0x0000004004007986 */ /* 0x000fe2000c101d0e */
[----:B-1----:R-:W-:-:S05]  /*8730*/  IMAD.WIDE.U32 R6, R9, 0x10, R6 ;  /* 0x0000001009067825 */ /* 0x002fca00078e0006 */
[----:B------:R-:W-:Y:S01]  /*8740*/  STG.E.128 desc[UR14][R6.64], R128 ;  /* 0x0000008006007986 */ /* 0x000fe2000c101d0e */
[----:B------:R-:W-:Y:S05]  /*8750*/  EXIT ;  /* 0x000000000000794d */ /* 0x000fea0003800000 */
.L_x_13062:
        /* <DEDUP_REMOVED lines=10> */
.L_x_15742:


//--------------------- .text._ZN10layer_norm13ln_bwd_kernelINS_13Kernel_traitsI6__halfffffjLj4096ELj1ELj1ELj4ELj16ENS_18Kernel_traits_baseILj4096ES2_ffffjLj128EEEEELb0ELb1ELb0ELb1EEEvNS_9BwdParamsE --------------------------
	.section	.text._ZN10layer_norm13ln_bwd_kernelINS_13Kernel_traitsI6__halfffffjLj4096ELj1ELj1ELj4ELj16ENS_18Kernel_traits_baseILj4096ES2_ffffjLj128EEEEELb0ELb1ELb0ELb1EEEvNS_9BwdParamsE,"ax",@progbits
	.align	128
        .global         _ZN10layer_norm13ln_bwd_kernelINS_13Kernel_traitsI6__halfffffjLj4096ELj1ELj1ELj4ELj16ENS_18Kernel_traits_baseILj4096ES2_ffffjLj128EEEEELb0ELb1ELb0ELb1EEEvNS_9BwdParamsE
        .type           _ZN10layer_norm13ln_bwd_kernelINS_13Kernel_traitsI6__halfffffjLj4096ELj1ELj1ELj4ELj16ENS_18Kernel_traits_baseILj4096ES2_ffffjLj128EEEEELb0ELb1ELb0ELb1EEEvNS_9BwdParamsE,@function
        .size           _ZN10layer_norm13ln_bwd_kernelINS_13Kernel_traitsI6__halfffffjLj4096ELj1ELj1ELj4ELj16ENS_18Kernel_traits_baseILj4096ES2_ffffjLj128EEEEELb0ELb1ELb0ELb1EEEvNS_9BwdParamsE,(.L_x_15743 - _ZN10layer_norm13ln_bwd_kernelINS_13Kernel_traitsI6__halfffffjLj4096ELj1ELj1ELj4ELj16ENS_18Kernel_traits_baseILj4096ES2_ffffjLj128EEEEELb0ELb1ELb0ELb1EEEvNS_9BwdParamsE)
        .other          _ZN10layer_norm13ln_bwd_kernelINS_13Kernel_traitsI6__halfffffjLj4096ELj1ELj1ELj4ELj16ENS_18Kernel_traits_baseILj4096ES2_ffffjLj128EEEEELb0ELb1ELb0ELb1EEEvNS_9BwdParamsE,@"STO_CUDA_ENTRY STV_DEFAULT"
_ZN10layer_norm13ln_bwd_kernelINS_13Kernel_traitsI6__halfffffjLj4096ELj1ELj1ELj4ELj16ENS_18Kernel_traits_baseILj4096ES2_ffffjLj128EEEEELb0ELb1ELb0ELb1EEEvNS_9BwdParamsE:
.text._ZN10layer_norm13ln_bwd_kernelINS_13Kernel_traitsI6__halfffffjLj4096ELj1ELj1ELj4ELj16ENS_18Kernel_traits_baseILj4096ES2_ffffjLj128EEEEELb0ELb1ELb0ELb1EEEvNS_9BwdParamsE:
        /* <DEDUP_REMOVED lines=79> */
[----:B0-----:R-:W4:Y:S01]  /*04f0*/  LDG.E.64 R152, desc[UR16][R4.64+0x1000] ;  /* 0x0010001004987981 */ /* 0x001f22000c1e1b00 */
[----:B------:R-:W-:-:S02]  /*0500*/  CS2R R246, SRZ ;  /* 0x0000000000f67805 */ /* 0x000fc4000001ff00 */
[----:B------:R-:W-:Y:S02]  /*0510*/  CS2R R244, SRZ ;  /* 0x0000000000f47805 */ /* 0x000fe4000001ff00 */
[----:B------:R-:W-:Y:S01]  /*0520*/  CS2R R210, SRZ ;  /* 0x0000000000d27805 */ /* 0x000fe2000001ff00 */
[----:B------:R-:W4:Y:S01]  /*0530*/  LDG.E.64 R148, desc[UR16][R4.64+0x800] ;  /* 0x0008001004947981 */ /* 0x000f22000c1e1b00 */
[----:B---3--:R-:W-:Y:S01]  /*0540*/  IMAD.WIDE.U32 R2, R0, 0x8, R2 ;  /* 0x0000000800027825 */ /* 0x008fe200078e0002 */
[----:B------:R-:W-:Y:S02]  /*0550*/  CS2R R208, SRZ ;  /* 0x0000000000d07805 */ /* 0x000fe4000001ff00 */
[----:B------:R-:W-:Y:S01]  /*0560*/  CS2R R192, SRZ ;  /* 0x0000000000c07805 */ /* 0x000fe2000001ff00 */
[----:B------:R-:W3:Y:S01]  /*0570*/  LDG.E.64 R144, desc[UR16][R4.64] ;  /* 0x0000001004907981 */ /* 0x000ee2000c1e1b00 */
[----:B------:R-:W-:Y:S02]  /*0580*/  CS2R R190, SRZ ;  /* 0x0000000000be7805 */ /* 0x000fe4000001ff00 */
[----:B------:R-:W-:-:S02]  /*0590*/  CS2R R188, SRZ ;  /* 0x0000000000bc7805 */ /* 0x000fc4000001ff00 */
[----:B------:R-:W-:Y:S01]  /*05a0*/  CS2R R186, SRZ ;  /* 0x0000000000ba7805 */ /* 0x000fe2000001ff00 */
[----:B------:R-:W3:Y:S01]  /*05b0*/  LDG.E.64 R6, desc[UR16][R2.64+0x1c00] ;  /* 0x001c001002067981 */ /* 0x000ee2000c1e1b00 */
[----:B------:R-:W-:Y:S02]  /*05c0*/  CS2R R184, SRZ ;  /* 0x0000000000b87805 */ /* 0x000fe4000001ff00 */
[----:B------:R-:W-:Y:S02]  /*05d0*/  CS2R R182, SRZ ;  /* 0x0000000000b67805 */ /* 0x000fe4000001ff00 */
[----:B------:R-:W-:Y:S01]  /*05e0*/  MOV R181, RZ ;  /* 0x000000ff00b57202 */ /* 0x000fe20000000f00 */
[----:B------:R-:W3:Y:S01]  /*05f0*/  LDG.E.64 R38, desc[UR16][R2.64+0x1800] ;  /* 0x0018001002267981 */ /* 0x000ee2000c1e1b00 */
[----:B------:R-:W-:Y:S02]  /*0600*/  CS2R R36, SRZ ;  /* 0x0000000000247805 */ /* 0x000fe4000001ff00 */
[----:B------:R-:W-:-:S02]  /*0610*/  CS2R R34, SRZ ;  /* 0x0000000000227805 */ /* 0x000fc4000001ff00 */
[----:B------:R-:W-:Y:S01]  /*0620*/  CS2R R32, SRZ ;  /* 0x0000000000207805 */ /* 0x000fe2000001ff00 */
[----:B------:R-:W3:Y:S01]  /*0630*/  LDG.E.64 R40, desc[UR16][R2.64+0x1400] ;  /* 0x0014001002287981 */ /* 0x000ee2000c1e1b00 */
[----:B------:R-:W-:Y:S02]  /*0640*/  CS2R R30, SRZ ;  /* 0x00000000001e7805 */ /* 0x000fe4000001ff00 */
        /* <DEDUP_REMOVED lines=12> */
[----:B------:R-:W-:Y:S01]  /*0710*/  CS2R R10, SRZ ;  /* 0x00000000000a7805 */ /* 0x000fe2000001ff00 */
[----:B------:R-:W-:Y:S01]  /*0720*/  UPLOP3.LUT UP2, UPT, UPT, UPT, UPT, 0x40, 0x4 ;  /* 0x000000000004789c */ /* 0x000fe20003f4e870 */
[----:B------:R-:W3:Y:S01]  /*0730*/  LDG.E.64 R150, desc[UR16][R4.64+0xc00] ;  /* 0x000c001004967981 */ /* 0x000ee2000c1e1b00 */
[----:B------:R-:W0:Y:S03]  /*0740*/  LDCU UR19, c[0x0][0x388] ;  /* 0x00007100ff1377ac */ /* 0x000e260008000800 */
[----:B------:R-:W3:Y:S01]  /*0750*/  LDG.E.64 R48, desc[UR16][R2.64+0x400] ;  /* 0x0004001002307981 */ /* 0x000ee2000c1e1b00 */
[----:B------:R-:W1:Y:S03]  /*0760*/  LDCU.64 UR26, c[0x0][0x390] ;  /* 0x00007200ff1a77ac */ /* 0x000e660008000a00 */
[----:B------:R-:W3:Y:S01]  /*0770*/  LDG.E.64 R146, desc[UR16][R4.64+0x400] ;  /* 0x0004001004927981 */ /* 0x000ee2000c1e1b00 */
[----:B------:R-:W0:Y:S03]  /*0780*/  LDCU.64 UR28, c[0x0][0x468] ;  /* 0x00008d00ff1c77ac */ /* 0x000e260008000a00 */
[----:B------:R-:W3:Y:S01]  /*0790*/  LDG.E.64 R50, desc[UR16][R2.64] ;  /* 0x0000001002327981 */ /* 0x000ee2000c1e1b00 */
[----:B------:R-:W0:Y:S03]  /*07a0*/  LDCU.U8 UR18, c[0x0][0x410] ;  /* 0x00008200ff1277ac */ /* 0x000e260008000000 */
[----:B------:R-:W3:Y:S01]  /*07b0*/  LDG.E.64 R154, desc[UR16][R4.64+0x1400] ;  /* 0x00140010049a7981 */ /* 0x000ee2000c1e1b00 */
[----:B------:R-:W0:Y:S03]  /*07c0*/  LDCU UR22, c[0x0][0x400] ;  /* 0x00008000ff1677ac */ /* 0x000e260008000800 */
[----:B------:R-:W5:Y:S01]  /*07d0*/  LDG.E.64 R142, desc[UR16][R4.64+0x1c00] ;  /* 0x001c0010048e7981 */ /* 0x000f62000c1e1b00 */
[----:B------:R-:W0:Y:S03]  /*07e0*/  LDCU.64 UR24, c[0x0][0x478] ;  /* 0x00008f00ff1877ac */ /* 0x000e260008000a00 */
[----:B------:R1:W5:Y:S01]  /*07f0*/  LDG.E.64 R140, desc[UR16][R4.64+0x1800] ;  /* 0x00180010048c7981 */ /* 0x000362000c1e1b00 */
[----:B--2---:R-:W-:Y:S01]  /*0800*/  UISETP.NE.U32.AND UP0, UPT, UR4, URZ, UPT ;  /* 0x000000ff0400728c */ /* 0x004fe2000bf05070 */
[----:B------:R-:W2:Y:S03]  /*0810*/  LDCU.128 UR12, c[0x0][0x3c0] ;  /* 0x00007800ff0c77ac */ /* 0x000ea60008000c00 */
[----:B------:R-:W-:Y:S01]  /*0820*/  UISETP.NE.AND.EX UP0, UPT, UR5, URZ, UPT, UP0 ;  /* 0x000000ff0500728c */ /* 0x000fe2000bf05300 */
[----:B------:R-:W0:Y:S01]  /*0830*/  LDCU.64 UR20, c[0x0][0x438] ;  /* 0x00008700ff1477ac */ /* 0x000e220008000a00 */
[----:B------:R-:W0:Y:S01]  /*0840*/  LDCU.64 UR30, c[0x0][0x380] ;  /* 0x00007000ff1e77ac */ /* 0x000e220008000a00 */
[----:B----4-:R-:W-:-:S02]  /*0850*/  SHF.R.U64 R196, R152, 0x10, R153 ;  /* 0x0000001098c47819 */ /* 0x010fc40000001299 */
[----:B------:R-:W-:Y:S02]  /*0860*/  SHF.R.U32.HI R0, RZ, 0x10, R153 ;  /* 0x00000010ff007819 */ /* 0x000fe40000011699 */
[--C-:B------:R-:W-:Y:S02]  /*0870*/  SHF.R.U64 R205, R148, 0x10, R149.reuse ;  /* 0x0000001094cd7819 */ /* 0x100fe40000001295 */
[----:B------:R-:W-:Y:S02]  /*0880*/  PRMT R196, R196, 0x5410, R0 ;  /* 0x00005410c4c47816 */ /* 0x000fe40000000000 */
[----:B------:R-:W-:Y:S02]  /*0890*/  SHF.R.U32.HI R0, RZ, 0x10, R149 ;  /* 0x00000010ff007819 */ /* 0x000fe40000011695 */
[----:B---3--:R-:W-:Y:S02]  /*08a0*/  SHF.R.U64 R207, R144, 0x10, R145 ;  /* 0x0000001090cf7819 */ /* 0x008fe40000001291 */
[----:B------:R-:W-:-:S02]  /*08b0*/  PRMT R205, R205, 0x5410, R0 ;  /* 0x00005410cdcd7816 */ /* 0x000fc40000000000 */
[----:B------:R-:W-:Y:S01]  /*08c0*/  SHF.R.U32.HI R0, RZ, 0x10, R145 ;  /* 0x00000010ff007819 */ /* 0x000fe20000011691 */
[----:B-1----:R-:W-:-:S03]  /*08d0*/  HADD2.F32 R4, -RZ, R7.H0_H0 ;  /* 0x20000007ff047230 */ /* 0x002fc60000004100 */
[----:B------:R-:W-:Y:S01]  /*08e0*/  PRMT R207, R207, 0x5410, R0 ;  /* 0x00005410cfcf7816 */ /* 0x000fe20000000000 */
[----:B------:R-:W-:Y:S02]  /*08f0*/  HADD2.F32 R0, -RZ, R6.H0_H0 ;  /* 0x20000006ff007230 */ /* 0x000fe40000004100 */
[----:B------:R-:W-:-:S03]  /*0900*/  HADD2.F32 R3, -RZ, R38.H0_H0 ;  /* 0x20000026ff037230 */ /* 0x000fc60000004100 */
[----:B------:R-:W-:Y:S04]  /*0910*/  STL [R1+0x1c], R0 ;  /* 0x00001c0001007387 */ /* 0x000fe80000100800 */
[----:B------:R1:W-:Y:S01]  /*0920*/  STL [R1+0x14], R4 ;  /* 0x0000140401007387 */ /* 0x0003e20000100800 */
[----:B------:R-:W-:-:S03]  /*0930*/  HADD2.F32 R5, -RZ, R40.H0_H0 ;  /* 0x20000028ff057230 */ /* 0x000fc60000004100 */
[----:B------:R-:W-:Y:S01]  /*0940*/  STL [R1+0x2c], R3 ;  /* 0x00002c0301007387 */ /* 0x000fe20000100800 */
[----:B-1----:R-:W-:-:S05]  /*0950*/  HADD2.F32 R4, -RZ, R39.H0_H0 ;  /* 0x20000027ff047230 */ /* 0x002fca0000004100 */
[----:B------:R1:W-:Y:S04]  /*0960*/  STL [R1+0x24], R4 ;  /* 0x0000240401007387 */ /* 0x0003e80000100800 */
[----:B------:R3:W-:Y:S01]  /*0970*/  STL [R1+0x3c], R5 ;  /* 0x00003c0501007387 */ /* 0x0007e20000100800 */
[----:B-1----:R-:W-:Y:S02]  /*0980*/  HADD2.F32 R4, -RZ, R41.H0_H0 ;  /* 0x20000029ff047230 */ /* 0x002fe40000004100 */
[----:B---3--:R-:W-:-:S03]  /*0990*/  HADD2.F32 R5, -RZ, R42.H0_H0 ;  /* 0x2000002aff057230 */ /* 0x008fc60000004100 */
[----:B------:R1:W-:Y:S04]  /*09a0*/  STL [R1+0x34], R4 ;  /* 0x0000340401007387 */ /* 0x0003e80000100800 */
[----:B------:R3:W-:Y:S01]  /*09b0*/  STL [R1+0x4c], R5 ;  /* 0x00004c0501007387 */ /* 0x0007e20000100800 */
[----:B-1----:R-:W-:Y:S02]  /*09c0*/  HADD2.F32 R4, -RZ, R43.H0_H0 ;  /* 0x2000002bff047230 */ /* 0x002fe40000004100 */
[----:B---3--:R-:W-:-:S03]  /*09d0*/  HADD2.F32 R5, -RZ, R44.H0_H0 ;  /* 0x2000002cff057230 */ /* 0x008fc60000004100 */
[----:B------:R1:W-:Y:S04]  /*09e0*/  STL [R1+0x44], R4 ;  /* 0x0000440401007387 */ /* 0x0003e80000100800 */
[----:B------:R3:W-:Y:S01]  /*09f0*/  STL [R1+0x5c], R5 ;  /* 0x00005c0501007387 */ /* 0x0007e20000100800 */
[----:B-1----:R-:W-:Y:S01]  /*0a00*/  HADD2.F32 R4, -RZ, R45.H0_H0 ;  /* 0x2000002dff047230 */ /* 0x002fe20000004100 */
[----:B------:R-:W-:Y:S01]  /*0a10*/  SHF.R.U64 R204, R150, 0x10, R151 ;  /* 0x0000001096cc7819 */ /* 0x000fe20000001297 */
[----:B---3--:R-:W-:-:S03]  /*0a20*/  HADD2.F32 R5, -RZ, R46.H0_H0 ;  /* 0x2000002eff057230 */ /* 0x008fc60000004100 */
[----:B------:R1:W-:Y:S01]  /*0a30*/  STL [R1+0x54], R4 ;  /* 0x0000540401007387 */ /* 0x0003e20000100800 */
[----:B------:R-:W-:-:S03]  /*0a40*/  SHF.R.U32.HI R2, RZ, 0x10, R151 ;  /* 0x00000010ff027819 */ /* 0x000fc60000011697 */
[----:B------:R3:W-:Y:S01]  /*0a50*/  STL [R1+0x6c], R5 ;  /* 0x00006c0501007387 */ /* 0x0007e20000100800 */
[----:B-1----:R-:W-:Y:S01]  /*0a60*/  HADD2.F32 R4, -RZ, R47.H0_H0 ;  /* 0x2000002fff047230 */ /* 0x002fe20000004100 */
[----:B------:R-:W-:Y:S01]  /*0a70*/  PRMT R204, R204, 0x5410, R2 ;  /* 0x00005410cccc7816 */ /* 0x000fe20000000002 */
[----:B---3--:R-:W-:-:S03]  /*0a80*/  HADD2.F32 R5, -RZ, R48.H0_H0 ;  /* 0x20000030ff057230 */ /* 0x008fc60000004100 */
[----:B------:R1:W-:Y:S01]  /*0a90*/  STL [R1+0x64], R4 ;  /* 0x0000640401007387 */ /* 0x0003e20000100800 */
[--C-:B------:R-:W-:Y:S02]  /*0aa0*/  SHF.R.U64 R206, R146, 0x10, R147.reuse ;  /* 0x0000001092ce7819 */ /* 0x100fe40000001293 */
[----:B------:R-:W-:Y:S01]  /*0ab0*/  SHF.R.U32.HI R2, RZ, 0x10, R147 ;  /* 0x00000010ff027819 */ /* 0x000fe20000011693 */
[----:B------:R3:W-:Y:S01]  /*0ac0*/  STL [R1+0x7c], R5 ;  /* 0x00007c0501007387 */ /* 0x0007e20000100800 */
[--C-:B------:R-:W-:Y:S01]  /*0ad0*/  SHF.R.U64 R38, R38, 0x10, R39.reuse ;  /* 0x0000001026267819 */ /* 0x100fe20000001227 */
[----:B-1----:R-:W-:Y:S01]  /*0ae0*/  HADD2.F32 R4, -RZ, R49.H0_H0 ;  /* 0x20000031ff047230 */ /* 0x002fe20000004100 */
[----:B------:R-:W-:Y:S02]  /*0af0*/  PRMT R206, R206, 0x5410, R2 ;  /* 0x00005410cece7816 */ /* 0x000fe40000000002 */
[----:B------:R-:W-:Y:S01]  /*0b00*/  SHF.R.U32.HI R3, RZ, 0x10, R39 ;  /* 0x00000010ff037819 */ /* 0x000fe20000011627 */
[----:B---3--:R-:W-:Y:S01]  /*0b10*/  HADD2.F32 R5, -RZ, R50.H0_H0 ;  /* 0x20000032ff057230 */ /* 0x008fe20000004100 */
[----:B------:R1:W-:Y:S01]  /*0b20*/  STL [R1+0x74], R4 ;  /* 0x0000740401007387 */ /* 0x0003e20000100800 */
[----:B------:R-:W-:-:S02]  /*0b30*/  SHF.R.U64 R2, R6, 0x10, R7 ;  /* 0x0000001006027819 */ /* 0x000fc40000001207 */
[--C-:B------:R-:W-:Y:S02]  /*0b40*/  SHF.R.U64 R40, R40, 0x10, R41.reuse ;  /* 0x0000001028287819 */ /* 0x100fe40000001229 */
[----:B------:R-:W-:Y:S02]  /*0b50*/  SHF.R.U32.HI R39, RZ, 0x10, R41 ;  /* 0x00000010ff277819 */ /* 0x000fe40000011629 */
[----:B------:R-:W-:Y:S02]  /*0b60*/  SHF.R.U32.HI R0, RZ, 0x10, R7 ;  /* 0x00000010ff007819 */ /* 0x000fe40000011607 */
[--C-:B------:R-:W-:Y:S01]  /*0b70*/  SHF.R.U64 R42, R42, 0x10, R43.reuse ;  /* 0x000000102a2a7819 */ /* 0x100fe2000000122b */
[----:B-1----:R-:W-:Y:S01]  /*0b80*/  HADD2.F32 R4, -RZ, R51.H0_H0 ;  /* 0x20000033ff047230 */ /* 0x002fe20000004100 */
[----:B------:R-:W-:Y:S02]  /*0b90*/  SHF.R.U32.HI R41, RZ, 0x10, R43 ;  /* 0x00000010ff297819 */ /* 0x000fe4000001162b */
[----:B------:R-:W-:-:S02]  /*0ba0*/  SHF.R.U64 R44, R44, 0x10, R45 ;  /* 0x000000102c2c7819 */ /* 0x000fc4000000122d */
[----:B------:R-:W-:Y:S01]  /*0bb0*/  SHF.R.U32.HI R43, RZ, 0x10, R45 ;  /* 0x00000010ff2b7819 */ /* 0x000fe2000001162d */
[----:B------:R-:W-:Y:S01]  /*0bc0*/  STL [R1+0x8c], R5 ;  /* 0x00008c0501007387 */ /* 0x000fe20000100800 */
[--C-:B------:R-:W-:Y:S02]  /*0bd0*/  SHF.R.U64 R46, R46, 0x10, R47.reuse ;  /* 0x000000102e2e7819 */ /* 0x100fe4000000122f */
[----:B------:R-:W-:Y:S01]  /*0be0*/  SHF.R.U32.HI R45, RZ, 0x10, R47 ;  /* 0x00000010ff2d7819 */ /* 0x000fe2000001162f */
[----:B------:R-:W-:Y:S01]  /*0bf0*/  STL [R1+0x84], R4 ;  /* 0x0000840401007387 */ /* 0x000fe20000100800 */
[--C-:B------:R-:W-:Y:S01]  /*0c00*/  SHF.R.U64 R48, R48, 0x10, R49.reuse ;  /* 0x0000001030307819 */ /* 0x100fe20000001231 */
[----:B------:R-:W-:Y:S01]  /*0c10*/  HADD2.F32 R52, -RZ, R2.H0_H0 ;  /* 0x20000002ff347230 */ /* 0x000fe20000004100 */
[----:B------:R-:W-:Y:S01]  /*0c20*/  SHF.R.U32.HI R47, RZ, 0x10, R49 ;  /* 0x00000010ff2f7819 */ /* 0x000fe20000011631 */
[----:B------:R-:W-:Y:S01]  /*0c30*/  STL [R1+0xc], RZ ;  /* 0x00000cff01007387 */ /* 0x000fe20000100800 */
[----:B------:R-:W-:-:S02]  /*0c40*/  SHF.R.U64 R50, R50, 0x10, R51 ;  /* 0x0000001032327819 */ /* 0x000fc40000001233 */
[----:B------:R-:W-:Y:S01]  /*0c50*/  SHF.R.U32.HI R49, RZ, 0x10, R51 ;  /* 0x00000010ff317819 */ /* 0x000fe20000011633 */
[----:B------:R-:W-:Y:S01]  /*0c60*/  HADD2.F32 R51, -RZ, R0.H0_H0 ;  /* 0x20000000ff337230 */ /* 0x000fe20000004100 */
[----:B------:R-:W-:Y:S01]  /*0c70*/  STL [R1+0x8], RZ ;  /* 0x000008ff01007387 */ /* 0x000fe20000100800 */
[----:B------:R-:W-:Y:S02]  /*0c80*/  HADD2.F32 R2, -RZ, R38.H0_H0 ;  /* 0x20000026ff027230 */ /* 0x000fe40000004100 */
[----:B------:R-:W-:Y:S01]  /*0c90*/  HADD2.F32 R0, -RZ, R3.H0_H0 ;  /* 0x20000003ff007230 */ /* 0x000fe20000004100 */
[----:B------:R-:W-:Y:S01]  /*0ca0*/  STL [R1+0x4], RZ ;  /* 0x000004ff01007387 */ /* 0x000fe20000100800 */
[----:B------:R-:W-:-:S03]  /*0cb0*/  HADD2.F32 R3, -RZ, R40.H0_H0 ;  /* 0x20000028ff037230 */ /* 0x000fc60000004100 */
[----:B------:R-:W-:Y:S04]  /*0cc0*/  STL [R1], RZ ;  /* 0x000000ff01007387 */ /* 0x000fe80000100800 */
[----:B------:R-:W-:Y:S04]  /*0cd0*/  STL [R1+0x18], R52 ;  /* 0x0000183401007387 */ /* 0x000fe80000100800 */
[----:B------:R-:W-:Y:S04]  /*0ce0*/  STL [R1+0x10], R51 ;  /* 0x0000103301007387 */ /* 0x000fe80000100800 */
[----:B------:R1:W-:Y:S04]  /*0cf0*/  STL [R1+0x28], R2 ;  /* 0x0000280201007387 */ /* 0x0003e80000100800 */
[----:B------:R3:W-:Y:S01]  /*0d00*/  STL [R1+0x20], R0 ;  /* 0x0000200001007387 */ /* 0x0007e20000100800 */
[----:B-1----:R-:W-:-:S03]  /*0d10*/  HADD2.F32 R2, -RZ, R39.H0_H0 ;  /* 0x20000027ff027230 */ /* 0x002fc60000004100 */
[----:B------:R1:W-:Y:S01]  /*0d20*/  STL [R1+0x38], R3 ;  /* 0x0000380301007387 */ /* 0x0003e20000100800 */
[----:B---3--:R-:W-:-:S03]  /*0d30*/  HADD2.F32 R0, -RZ, R42.H0_H0 ;  /* 0x2000002aff007230 */ /* 0x008fc60000004100 */
[----:B------:R3:W-:Y:S04]  /*0d40*/  STL [R1+0x30], R2 ;  /* 0x0000300201007387 */ /* 0x0007e80000100800 */
[----:B------:R4:W-:Y:S01]  /*0d50*/  STL [R1+0x48], R0 ;  /* 0x0000480001007387 */ /* 0x0009e20000100800 */
[----:B-1----:R-:W-:Y:S02]  /*0d60*/  HADD2.F32 R3, -RZ, R41.H0_H0 ;  /* 0x20000029ff037230 */ /* 0x002fe40000004100 */
[----:B---3--:R-:W-:-:S03]  /*0d70*/  HADD2.F32 R2, -RZ, R44.H0_H0 ;  /* 0x2000002cff027230 */ /* 0x008fc60000004100 */
[----:B------:R1:W-:Y:S01]  /*0d80*/  STL [R1+0x40], R3 ;  /* 0x0000400301007387 */ /* 0x0003e20000100800 */
[----:B----4-:R-:W-:-:S03]  /*0d90*/  HADD2.F32 R0, -RZ, R43.H0_H0 ;  /* 0x2000002bff007230 */ /* 0x010fc60000004100 */
        /* <DEDUP_REMOVED lines=14> */
[--C-:B------:R-:W-:Y:S02]  /*0e80*/  SHF.R.U64 R195, R154, 0x10, R155.reuse ;  /* 0x000000109ac37819 */ /* 0x100fe4000000129b */
[----:B------:R-:W-:Y:S02]  /*0e90*/  SHF.R.U32.HI R8, RZ, 0x10, R155 ;  /* 0x00000010ff087819 */ /* 0x000fe4000001169b */
[----:B------:R-:W-:Y:S02]  /*0ea0*/  CS2R R6, SRZ ;  /* 0x0000000000067805 */ /* 0x000fe4000001ff00 */
[----:B------:R-:W-:-:S02]  /*0eb0*/  CS2R R4, SRZ ;  /* 0x0000000000047805 */ /* 0x000fc4000001ff00 */
[----:B------:R-:W-:Y:S02]  /*0ec0*/  PRMT R195, R195, 0x5410, R8 ;  /* 0x00005410c3c37816 */ /* 0x000fe40000000008 */
[----:B012---:R-:W-:-:S07]  /*0ed0*/  CS2R R8, SRZ ;  /* 0x0000000000087805 */ /* 0x007fce000001ff00 */
.L_x_13100:
[----:B0-----:R-:W0:Y:S01]  /*0ee0*/  S2R R0, SR_TID.X ;  /* 0x0000000000007919 */ /* 0x001e220000002100 */
[----:B------:R-:W-:Y:S01]  /*0ef0*/  UIMAD.WIDE UR8, UR6, 0x4, UR12 ;  /* 0x00000004060878a5 */ /* 0x000fe2000f8e020c */
[----:B-1----:R-:W1:Y:S01]  /*0f00*/  LDC.64 R158, c[0x0][0x3a8] ;  /* 0x0000ea00ff9e7b82 */ /* 0x002e620000000a00 */
[----:B------:R-:W-:Y:S01]  /*0f10*/  UIMAD UR7, UR6, UR19, URZ ;  /* 0x00000013060772a4 */ /* 0x000fe2000f8e02ff */
[----:B--2---:R-:W2:Y:S01]  /*0f20*/  LDL R172, [R1+0x8c] ;  /* 0x00008c0001ac7983 */ /* 0x004ea20000100800 */
[----:B------:R-:W-:Y:S02]  /*0f30*/  UIMAD.WIDE UR10, UR6, 0x4, UR14 ;  /* 0x00000004060a78a5 */ /* 0x000fe4000f8e020e */
[----:B------:R-:W-:Y:S01]  /*0f40*/  MOV R166, UR8 ;  /* 0x0000000800a67c02 */ /* 0x000fe20008000f00 */
[----:B------:R-:W-:Y:S01]  /*0f50*/  USHF.R.S32.HI UR8, URZ, 0x1f, UR7 ;  /* 0x0000001fff087899 */ /* 0x000fe20008011407 */
[----:B------:R-:W-:Y:S01]  /*0f60*/  MOV R167, UR9 ;  /* 0x0000000900a77c02 */ /* 0x000fe20008000f00 */
[----:B------:R-:W3:Y:S01]  /*0f70*/  LDC.64 R46, c[0x0][0x428] ;  /* 0x00010a00ff2e7b82 */ /* 0x000ee20000000a00 */
[----:B------:R-:W4:Y:S01]  /*0f80*/  @UP0 LDCU.64 UR4, c[0x0][0x3e0] ;  /* 0x00007c00ff0407ac */ /* 0x000f220008000a00 */
[----:B------:R-:W2:Y:S01]  /*0f90*/  LDL R168, [R1+0x7c] ;  /* 0x00007c0001a87983 */ /* 0x000ea20000100800 */
[----:B------:R-:W-:-:S03]  /*0fa0*/  ULEA.HI UR8, UR8, UR7, URZ, 0x2 ;  /* 0x0000000708087291 */ /* 0x000fc6000f8f10ff */
[----:B------:R-:W2:Y:S01]  /*0fb0*/  LDG.E R166, desc[UR16][R166.64] ;  /* 0x00000010a6a67981 */ /* 0x000ea2000c1e1900 */
[----:B------:R-:W-:Y:S02]  /*0fc0*/  MOV R2, UR10 ;  /* 0x0000000a00027c02 */ /* 0x000fe40008000f00 */
[----:B------:R-:W-:Y:S01]  /*0fd0*/  MOV R3, UR11 ;  /* 0x0000000b00037c02 */ /* 0x000fe20008000f00 */
[----:B------:R-:W2:Y:S01]  /*0fe0*/  LDL R171, [R1+0x88] ;  /* 0x0000880001ab7983 */ /* 0x000ea20000100800 */
[----:B------:R-:W-:Y:S02]  /*0ff0*/  MOV R179, UR8 ;  /* 0x0000000800b37c02 */ /* 0x000fe40008000f00 */
[----:B------:R-:W-:Y:S01]  /*1000*/  PLOP3.LUT P1, PT, PT, PT, UP0, 0x80, 0x8 ;  /* 0x000000000008781c */ /* 0x000fe20003f2f008 */
[----:B------:R3:W2:Y:S01]  /*1010*/  LDG.E R165, desc[UR16][R2.64] ;  /* 0x0000001002a57981 */ /* 0x0006a2000c1e1900 */
[----:B------:R-:W-:Y:S02]  /*1020*/  ISETP.NE.AND P2, PT, RZ, UR18, PT ;  /* 0x00000012ff007c0c */ /* 0x000fe4000bf45270 */
[----:B------:R-:W-:Y:S01]  /*1030*/  ISETP.NE.U32.AND P0, PT, RZ, UR20, PT ;  /* 0x00000014ff007c0c */ /* 0x000fe2000bf05070 */
[----:B------:R-:W2:Y:S01]  /*1040*/  LDL R170, [R1+0x84] ;  /* 0x0000840001aa7983 */ /* 0x000ea20000100800 */
[----:B----4-:R-:W-:Y:S01]  /*1050*/  @UP0 UIMAD.WIDE UR4, UR6, 0x4, UR4 ;  /* 0x00000004060408a5 */ /* 0x010fe2000f8e0204 */
[----:B0-----:R-:W-:-:S02]  /*1060*/  LEA.HI.SX32 R179, R179, R0, 0x1e ;  /* 0x00000000b3b37211 */ /* 0x001fc400078ff2ff */
[----:B------:R-:W4:Y:S03]  /*1070*/  LDL R169, [R1+0x80] ;  /* 0x0000800001a97983 */ /* 0x000f260000100800 */
[C---:B-1----:R-:W-:Y:S01]  /*1080*/  IMAD.WIDE.U32 R80, R179.reuse, 0x10, R158 ;  /* 0x00000010b3507825 */ /* 0x042fe200078e009e */
[----:B------:R-:W4:Y:S03]  /*1090*/  LDL R167, [R1+0x78] ;  /* 0x0000780001a77983 */ /* 0x000f260000100800 */
[----:B---3--:R-:W-:Y:S02]  /*10a0*/  IMAD.WIDE.U32 R84, R179, 0x10, R46 ;  /* 0x00000010b3547825 */ /* 0x008fe400078e002e */
[----:B------:R-:W3:Y:S04]  /*10b0*/  LDG.E.128 R80, desc[UR16][R80.64] ;  /* 0x0000001050507981 */ /* 0x000ee8000c1e1d00 */
[----:B------:R-:W4:Y:S01]  /*10c0*/  LDG.E.128 R84, desc[UR16][R84.64] ;  /* 0x0000001054547981 */ /* 0x000f22000c1e1d00 */
[----:B------:R-:W-:-:S02]  /*10d0*/  MOV R2, UR4 ;  /* 0x0000000400027c02 */ /* 0x000fc40008000f00 */
[----:B------:R-:W-:-:S05]  /*10e0*/  IADD3 R156, PT, PT, R179, 0x100, RZ ;  /* 0x00000100b39c7810 */ /* 0x000fca0007ffe0ff */
[----:B------:R-:W-:Y:S01]  /*10f0*/  IMAD.WIDE.U32 R100, R156, 0x10, R46 ;  /* 0x000000109c647825 */ /* 0x000fe200078e002e */
[----:B------:R-:W-:-:S05]  /*1100*/  IADD3 R157, PT, PT, R179, 0x80, RZ ;  /* 0x00000080b39d7810 */ /* 0x000fca0007ffe0ff */
[----:B------:R-:W4:Y:S01]  /*1110*/  LDG.E.128 R100, desc[UR16][R100.64] ;  /* 0x0000001064647981 */ /* 0x000f22000c1e1d00 */
[----:B------:R-:W-:-:S06]  /*1120*/  IMAD.WIDE.U32 R92, R157, 0x10, R46 ;  /* 0x000000109d5c7825 */ /* 0x000fcc00078e002e */
[----:B------:R-:W4:Y:S01]  /*1130*/  LDG.E.128 R92, desc[UR16][R92.64] ;  /* 0x000000105c5c7981 */ /* 0x000f22000c1e1d00 */
[----:B--2---:R-:W-:-:S04]  /*1140*/  FSEL R166, R166, RZ, !P2 ;  /* 0x000000ffa6a67208 */ /* 0x004fc80005000000 */
[----:B------:R-:W-:Y:S02]  /*1150*/  R2UR UR4, R166 ;  /* 0x00000000a60472ca */ /* 0x000fe400000e0000 */
[----:B------:R-:W-:-:S11]  /*1160*/  R2UR UR8, R165 ;  /* 0x00000000a50872ca */ /* 0x000fd600000e0000 */
[----:B---3--:R-:W-:-:S04]  /*1170*/  FADD.FTZ R80, R80, -UR4 ;  /* 0x8000000450507e21 */ /* 0x008fc80008010000 */
[----:B------:R-:W-:Y:S01]  /*1180*/  FMUL.FTZ R194, R80, UR8 ;  /* 0x0000000850c27c20 */ /* 0x000fe20008410000 */
[----:B----4-:R-:W-:Y:S01]  /*1190*/  FADD.FTZ R36, R84, R36 ;  /* 0x0000002454247221 */ /* 0x010fe20000010000 */
[----:B------:R-:W-:Y:S01]  /*11a0*/  FMUL.FTZ R199, R172, R84 ;  /* 0x00000054acc77220 */ /* 0x000fe20000410000 */
[----:B------:R-:W-:Y:S01]  /*11b0*/  FADD.FTZ R83, R83, -UR4 ;  /* 0x8000000453537e21 */ /* 0x000fe20008010000 */
[----:B------:R-:W-:Y:S01]  /*11c0*/  FFMA.FTZ R4, R84, R194, R4 ;  /* 0x000000c254047223 */ /* 0x000fe20000010004 */
[----:B------:R-:W-:Y:S01]  /*11d0*/  IADD3 R39, PT, PT, R179, 0x180, RZ ;  /* 0x00000180b3277810 */ /* 0x000fe20007ffe0ff */
[----:B------:R-:W2:Y:S01]  /*11e0*/  LDL R84, [R1+0x6c] ;  /* 0x00006c0001547983 */ /* 0x000ea20000100800 */
[----:B------:R-:W-:-:S03]  /*11f0*/  FMUL.FTZ R200, R83, UR8 ;  /* 0x0000000853c87c20 */ /* 0x000fc60008410000 */
[----:B------:R-:W3:Y:S01]  /*1200*/  LDL R83, [R1+0x68] ;  /* 0x0000680001537983 */ /* 0x000ee20000100800 */
[C---:B------:R-:W-:Y:S01]  /*1210*/  IMAD.WIDE.U32 R108, R39.reuse, 0x10, R46 ;  /* 0x00000010276c7825 */ /* 0x040fe200078e002e */
[----:B------:R-:W-:Y:S02]  /*1220*/  ISETP.NE.AND.EX P0, PT, RZ, UR21, PT, P0 ;  /* 0x00000015ff007c0c */ /* 0x000fe4000bf05300 */
[----:B------:R-:W4:Y:S01]  /*1230*/  LDL R80, [R1+0x70] ;  /* 0x0000700001507983 */ /* 0x000f220000100800 */
[----:B------:R-:W-:-:S03]  /*1240*/  IMAD.WIDE.U32 R104, R39, 0x10, R158 ;  /* 0x0000001027687825 */ /* 0x000fc600078e009e */
[----:B------:R-:W4:Y:S04]  /*1250*/  LDG.E.128 R108, desc[UR16][R108.64] ;  /* 0x000000106c6c7981 */ /* 0x000f28000c1e1d00 */
[----:B------:R-:W4:Y:S01]  /*1260*/  LDG.E.128 R104, desc[UR16][R104.64] ;  /* 0x0000001068687981 */ /* 0x000f22000c1e1d00 */
[----:B------:R-:W-:Y:S02]  /*1270*/  FMUL.FTZ R175, R168, R92 ;  /* 0x0000005ca8af7220 */ /* 0x000fe40000410000 */
[----:B------:R-:W0:Y:S01]  /*1280*/  @P0 LDC.64 R162, c[0x0][0x438] ;  /* 0x00010e00ffa20b82 */ /* 0x000e220000000a00 */
[----:B------:R-:W-:Y:S01]  /*1290*/  FADD.FTZ R81, R81, -UR4 ;  /* 0x8000000451517e21 */ /* 0x000fe20008010000 */
[----:B--2---:R-:W-:Y:S01]  /*12a0*/  FMUL.FTZ R166, R84, R100 ;  /* 0x0000006454a67220 */ /* 0x004fe20000410000 */
[----:B------:R-:W-:Y:S01]  /*12b0*/  IADD3 R38, PT, PT, R179, 0x200, RZ ;  /* 0x00000200b3267810 */ /* 0x000fe20007ffe0ff */
[----:B------:R-:W2:Y:S01]  /*12c0*/  LDL R84, [R1+0x54] ;  /* 0x0000540001547983 */ /* 0x000ea20000100800 */
[----:B------:R-:W-:Y:S01]  /*12d0*/  FADD.FTZ R82, R82, -UR4 ;  /* 0x8000000452527e21 */ /* 0x000fe20008010000 */
[----:B---3--:R-:W-:Y:S01]  /*12e0*/  FMUL.FTZ R168, R83, R101 ;  /* 0x0000006553a87220 */ /* 0x008fe20000410000 */
[----:B------:R-:W-:Y:S01]  /*12f0*/  FADD.FTZ R37, R85, R37 ;  /* 0x0000002555257221 */ /* 0x000fe20000010000 */
[----:B------:R-:W3:Y:S01]  /*1300*/  LDL R83, [R1+0x50] ;  /* 0x0000500001537983 */ /* 0x000ee20000100800 */
[----:B------:R-:W-:Y:S01]  /*1310*/  FMUL.FTZ R197, R81, UR8 ;  /* 0x0000000851c57c20 */ /* 0x000fe20008410000 */
[----:B------:R-:W-:-:S04]  /*1320*/  IMAD.WIDE.U32 R112, R38, 0x10, R158 ;  /* 0x0000001026707825 */ /* 0x000fc800078e009e */
[----:B------:R-:W-:Y:S01]  /*1330*/  FMUL.FTZ R201, R171, R85 ;  /* 0x00000055abc97220 */ /* 0x000fe20000410000 */
[----:B------:R-:W3:Y:S01]  /*1340*/  LDL R81, [R1+0x60] ;  /* 0x0000600001517983 */ /* 0x000ee20000100800 */
[----:B------:R-:W-:Y:S01]  /*1350*/  FMUL.FTZ R198, R82, UR8 ;  /* 0x0000000852c67c20 */ /* 0x000fe20008410000 */
[----:B------:R-:W1:Y:S02]  /*1360*/  @P0 LDC.64 R136, c[0x0][0x438] ;  /* 0x00010e00ff880b82 */ /* 0x000e640000000a00 */
[----:B------:R-:W3:Y:S01]  /*1370*/  LDL R82, [R1+0x5c] ;  /* 0x00005c0001527983 */ /* 0x000ee20000100800 */
[----:B------:R-:W-:-:S03]  /*1380*/  IMAD.WIDE.U32 R116, R38, 0x10, R46 ;  /* 0x0000001026747825 */ /* 0x000fc600078e002e */
[----:B------:R-:W3:Y:S01]  /*1390*/  LDG.E.128 R112, desc[UR16][R112.64] ;  /* 0x0000001070707981 */ /* 0x000ee2000c1e1d00 */
[----:B0-----:R-:W-:Y:S01]  /*13a0*/  @P0 IMAD.WIDE.U32 R162, R39, 0x10, R162 ;  /* 0x0000001027a20825 */ /* 0x001fe200078e00a2 */
[----:B------:R-:W-:Y:S01]  /*13b0*/  MOV R3, UR5 ;  /* 0x0000000500037c02 */ /* 0x000fe20008000f00 */
[----:B------:R-:W0:Y:S01]  /*13c0*/  @P0 LDC.64 R160, c[0x0][0x438] ;  /* 0x00010e00ffa00b82 */ /* 0x000e220000000a00 */
[----:B------:R-:W3:Y:S04]  /*13d0*/  LDG.E.128 R116, desc[UR16][R116.64] ;  /* 0x0000001074747981 */ /* 0x000ee8000c1e1d00 */
[----:B-----5:R4:W5:Y:S02]  /*13e0*/  @P0 LDG.E.128 R56, desc[UR16][R162.64] ;  /* 0x00000010a2380981 */ /* 0x020964000c1e1d00 */
[----:B----4-:R-:W-:Y:S01]  /*13f0*/  FADD.FTZ R107, R107, -UR4 ;  /* 0x800000046b6b7e21 */ /* 0x010fe20008010000 */
[----:B------:R-:W-:Y:S01]  /*1400*/  FADD.FTZ R208, R111, R208 ;  /* 0x000000d06fd07221 */ /* 0x000fe20000010000 */
[----:B------:R-:W-:Y:S01]  /*1410*/  FFMA.FTZ R5, R85, R197, R5 ;  /* 0x000000c555057223 */ /* 0x000fe20000010005 */
[----:B------:R4:W3:Y:S01]  /*1420*/  @P1 LDG.E R164, desc[UR16][R2.64] ;  /* 0x0000001002a41981 */ /* 0x0008e2000c1e1900 */
[----:B------:R-:W-:Y:S01]  /*1430*/  IADD3 R0, PT, PT, R179, 0x380, RZ ;  /* 0x00000380b3007810 */ /* 0x000fe20007ffe0ff */
[----:B------:R-:W-:-:S04]  /*1440*/  IMAD.WIDE.U32 R88, R157, 0x10, R158 ;  /* 0x000000109d587825 */ /* 0x000fc800078e009e */
[----:B------:R-:W-:-:S04]  /*1450*/  IMAD.WIDE.U32 R96, R156, 0x10, R158 ;  /* 0x000000109c607825 */ /* 0x000fc800078e009e */
[----:B------:R-:W-:Y:S01]  /*1460*/  FMUL.FTZ R162, R107, UR8 ;  /* 0x000000086ba27c20 */ /* 0x000fe20008410000 */
[----:B------:R-:W3:Y:S01]  /*1470*/  LDL R85, [R1+0x64] ;  /* 0x0000640001557983 */ /* 0x000ee20000100800 */
[----:B------:R-:W-:Y:S01]  /*1480*/  FMUL.FTZ R202, R170, R86 ;  /* 0x00000056aaca7220 */ /* 0x000fe20000410000 */
[----:B------:R-:W-:Y:S01]  /*1490*/  FMUL.FTZ R203, R169, R87 ;  /* 0x00000057a9cb7220 */ /* 0x000fe20000410000 */
[----:B------:R-:W-:Y:S01]  /*14a0*/  FFMA.FTZ R19, R111, R162, R19 ;  /* 0x000000a26f137223 */ /* 0x000fe20000010013 */
[----:B-1----:R-:W-:Y:S01]  /*14b0*/  @P0 IMAD.WIDE.U32 R136, R156, 0x10, R136 ;  /* 0x000000109c880825 */ /* 0x002fe200078e0088 */
[----:B----4-:R-:W-:-:S03]  /*14c0*/  IADD3 R3, PT, PT, R179, 0x280, RZ ;  /* 0x00000280b3037810 */ /* 0x010fc60007ffe0ff */
[----:B------:R-:W-:Y:S01]  /*14d0*/  FMUL.FTZ R180, R80, R95 ;  /* 0x0000005f50b47220 */ /* 0x000fe20000410000 */
[----:B------:R-:W-:Y:S01]  /*14e0*/  IADD3 R2, PT, PT, R179, 0x300, RZ ;  /* 0x00000300b3027810 */ /* 0x000fe20007ffe0ff */
[----:B0-----:R-:W-:Y:S01]  /*14f0*/  @P0 IMAD.WIDE.U32 R160, R38, 0x10, R160 ;  /* 0x0000001026a00825 */ /* 0x001fe200078e00a0 */
[----:B------:R0:W5:Y:S03]  /*1500*/  @P0 LDG.E.128 R52, desc[UR16][R136.64] ;  /* 0x0000001088340981 */ /* 0x000166000c1e1d00 */
[----:B------:R-:W-:Y:S01]  /*1510*/  FADD.FTZ R190, R103, R190 ;  /* 0x000000be67be7221 */ /* 0x000fe20000010000 */
[----:B------:R-:W-:Y:S01]  /*1520*/  FMUL.FTZ R176, R167, R93 ;  /* 0x0000005da7b07220 */ /* 0x000fe20000410000 */
[--C-:B------:R-:W-:Y:S01]  /*1530*/  IMAD.WIDE.U32 R120, R3, 0x10, R158.reuse ;  /* 0x0000001003787825 */ /* 0x100fe200078e009e */
[----:B------:R1:W5:Y:S01]  /*1540*/  @P0 LDG.E.128 R60, desc[UR16][R160.64] ;  /* 0x00000010a03c0981 */ /* 0x000362000c1e1d00 */
[----:B------:R-:W4:Y:S02]  /*1550*/  @P0 LDC.64 R44, c[0x0][0x438] ;  /* 0x00010e00ff2c0b82 */ /* 0x000f240000000a00 */
[--C-:B------:R-:W-:Y:S01]  /*1560*/  IMAD.WIDE.U32 R128, R2, 0x10, R158.reuse ;  /* 0x0000001002807825 */ /* 0x100fe200078e009e */
[----:B------:R-:W4:Y:S03]  /*1570*/  LDL R80, [R1+0x58] ;  /* 0x0000580001507983 */ /* 0x000f260000100800 */
[----:B0-----:R-:W-:Y:S01]  /*1580*/  IMAD.WIDE.U32 R136, R0, 0x10, R158 ;  /* 0x0000001000887825 */ /* 0x001fe200078e009e */
[----:B------:R-:W4:Y:S01]  /*1590*/  LDG.E.128 R96, desc[UR16][R96.64] ;  /* 0x0000001060607981 */ /* 0x000f22000c1e1d00 */
[----:B------:R-:W0:Y:S02]  /*15a0*/  @P0 LDC.64 R158, c[0x0][0x438] ;  /* 0x00010e00ff9e0b82 */ /* 0x000e240000000a00 */
[----:B------:R-:W-:Y:S01]  /*15b0*/  FADD.FTZ R105, R105, -UR4 ;  /* 0x8000000469697e21 */ /* 0x000fe20008010000 */
[----:B------:R-:W4:Y:S01]  /*15c0*/  LDG.E.128 R120, desc[UR16][R120.64] ;  /* 0x0000001078787981 */ /* 0x000f22000c1e1d00 */
[----:B------:R-:W-:-:S03]  /*15d0*/  FADD.FTZ R106, R106, -UR4 ;  /* 0x800000046a6a7e21 */ /* 0x000fc60008010000 */
[----:B------:R-:W4:Y:S01]  /*15e0*/  LDG.E.128 R88, desc[UR16][R88.64] ;  /* 0x0000001058587981 */ /* 0x000f22000c1e1d00 */
[----:B-1----:R-:W1:Y:S01]  /*15f0*/  @P0 LDC.64 R160, c[0x0][0x438] ;  /* 0x00010e00ffa00b82 */ /* 0x002e620000000a00 */
[----:B------:R-:W-:Y:S01]  /*1600*/  UMOV UR7, 0x3f800000 ;  /* 0x3f80000000077882 */ /* 0x000fe20000000000 */
[----:B------:R-:W-:Y:S01]  /*1610*/  FADD.FTZ R187, R100, R187 ;  /* 0x000000bb64bb7221 */ /* 0x000fe20000010000 */
[----:B------:R-:W-:-:S05]  /*1620*/  FADD.FTZ R188, R101, R188 ;  /* 0x000000bc65bc7221 */ /* 0x000fca0000010000 */
[----:B------:R-:W4:Y:S01]  /*1630*/  @P0 LDC.64 R138, c[0x0][0x438] ;  /* 0x00010e00ff8a0b82 */ /* 0x000f220000000a00 */
[----:B--2---:R-:W-:Y:S01]  /*1640*/  FMUL.FTZ R163, R84, R110 ;  /* 0x0000006e54a37220 */ /* 0x004fe20000410000 */
[----:B---3--:R-:W-:Y:S01]  /*1650*/  FMUL.FTZ R111, R83, R111 ;  /* 0x0000006f536f7220 */ /* 0x008fe20000410000 */
[----:B------:R-:W2:Y:S04]  /*1660*/  LDL R84, [R1+0x44] ;  /* 0x0000440001547983 */ /* 0x000ea80000100800 */
[----:B------:R-:W3:Y:S01]  /*1670*/  LDL R83, [R1+0x40] ;  /* 0x0000400001537983 */ /* 0x000ee20000100800 */
[----:B0-----:R-:W-:-:S04]  /*1680*/  @P0 IMAD.WIDE.U32 R158, R3, 0x10, R158 ;  /* 0x00000010039e0825 */ /* 0x001fc800078e009e */
[----:B------:R-:W-:Y:S02]  /*1690*/  FMUL.FTZ R171, R81, R103 ;  /* 0x0000006751ab7220 */ /* 0x000fe40000410000 */
[----:B------:R-:W4:Y:S04]  /*16a0*/  LDL R81, [R1+0x4c] ;  /* 0x00004c0001517983 */ /* 0x000f280000100800 */
[----:B------:R0:W5:Y:S01]  /*16b0*/  @P0 LDG.E.128 R64, desc[UR16][R158.64] ;  /* 0x000000109e400981 */ /* 0x000162000c1e1d00 */
[----:B------:R-:W-:-:S04]  /*16c0*/  IMAD.WIDE.U32 R124, R3, 0x10, R46 ;  /* 0x00000010037c7825 */ /* 0x000fc800078e002e */
[----:B------:R-:W-:Y:S01]  /*16d0*/  FADD.FTZ R211, R118, R211 ;  /* 0x000000d376d37221 */ /* 0x000fe20000010000 */
[----:B------:R-:W-:Y:S01]  /*16e0*/  FADD.FTZ R244, R119, R244 ;  /* 0x000000f477f47221 */ /* 0x000fe20000010000 */
[----:B-1----:R-:W-:-:S04]  /*16f0*/  @P0 IMAD.WIDE.U32 R160, R2, 0x10, R160 ;  /* 0x0000001002a00825 */ /* 0x002fc800078e00a0 */
[----:B------:R-:W-:Y:S01]  /*1700*/  FADD.FTZ R192, R109, R192 ;  /* 0x000000c06dc07221 */ /* 0x000fe20000010000 */
[----:B------:R-:W4:Y:S01]  /*1710*/  LDG.E.128 R124, desc[UR16][R124.64] ;  /* 0x000000107c7c7981 */ /* 0x000f22000c1e1d00 */
[----:B0-----:R-:W0:Y:S03]  /*1720*/  @P0 LDC.64 R158, c[0x0][0x438] ;  /* 0x00010e00ff9e0b82 */ /* 0x001e260000000a00 */
[----:B------:R1:W5:Y:S01]  /*1730*/  @P0 LDG.E.128 R68, desc[UR16][R160.64] ;  /* 0x00000010a0440981 */ /* 0x000362000c1e1d00 */
[----:B------:R-:W-:Y:S01]  /*1740*/  FMUL.FTZ R170, R85, R102 ;  /* 0x0000006655aa7220 */ /* 0x000fe20000410000 */
[----:B------:R-:W-:Y:S01]  /*1750*/  FADD.FTZ R104, R104, -UR4 ;  /* 0x8000000468687e21 */ /* 0x000fe20008010000 */
[----:B------:R-:W-:Y:S01]  /*1760*/  FADD.FTZ R209, R116, R209 ;  /* 0x000000d174d17221 */ /* 0x000fe20000010000 */
[----:B------:R-:W-:Y:S01]  /*1770*/  FADD.FTZ R210, R117, R210 ;  /* 0x000000d275d27221 */ /* 0x000fe20000010000 */
[----:B------:R-:W4:Y:S01]  /*1780*/  LDG.E.128 R128, desc[UR16][R128.64] ;  /* 0x0000001080807981 */ /* 0x000f22000c1e1d00 */
[----:B0-----:R-:W-:-:S04]  /*1790*/  @P0 IMAD.WIDE.U32 R158, R0, 0x10, R158 ;  /* 0x00000010009e0825 */ /* 0x001fc800078e009e */
[----:B-1----:R-:W-:Y:S01]  /*17a0*/  FMUL.FTZ R160, R82, R108 ;  /* 0x0000006c52a07220 */ /* 0x002fe20000410000 */
[----:B------:R-:W-:Y:S01]  /*17b0*/  FMUL.FTZ R161, R106, UR8 ;  /* 0x000000086aa17c20 */ /* 0x000fe20008410000 */
[----:B------:R-:W4:Y:S04]  /*17c0*/  LDL R82, [R1+0x48] ;  /* 0x0000480001527983 */ /* 0x000f280000100800 */
[----:B------:R0:W5:Y:S04]  /*17d0*/  @P0 LDG.E.128 R72, desc[UR16][R158.64] ;  /* 0x000000109e480981 */ /* 0x000168000c1e1d00 */
[----:B------:R-:W4:Y:S04]  /*17e0*/  LDL R85, [R1+0x3c] ;  /* 0x00003c0001557983 */ /* 0x000f280000100800 */
[----:B------:R-:W4:Y:S01]  /*17f0*/  LDL R158, [R1+0x74] ;  /* 0x00007400019e7983 */ /* 0x000f220000100800 */
[----:B0-----:R-:W-:Y:S01]  /*1800*/  FMUL.FTZ R159, R105, UR8 ;  /* 0x00000008699f7c20 */ /* 0x001fe20008410000 */
[----:B------:R-:W-:-:S04]  /*1810*/  FADD.FTZ R105, R114, -UR4 ;  /* 0x8000000472697e21 */ /* 0x000fc80008010000 */
[----:B------:R-:W-:-:S04]  /*1820*/  FMUL.FTZ R105, R105, UR8 ;  /* 0x0000000869697c20 */ /* 0x000fc80008410000 */
[----:B------:R-:W-:Y:S01]  /*1830*/  FFMA.FTZ R22, R118, R105, R22 ;  /* 0x0000006976167223 */ /* 0x000fe20000010016 */
[----:B------:R-:W-:-:S04]  /*1840*/  FADD.FTZ R106, R115, -UR4 ;  /* 0x80000004736a7e21 */ /* 0x000fc80008010000 */
[----:B------:R-:W-:-:S04]  /*1850*/  FMUL.FTZ R106, R106, UR8 ;  /* 0x000000086a6a7c20 */ /* 0x000fc80008410000 */
[----:B------:R-:W-:Y:S01]  /*1860*/  FFMA.FTZ R23, R119, R106, R23 ;  /* 0x0000006a77177223 */ /* 0x000fe20000010017 */
[----:B--2---:R-:W-:Y:S02]  /*1870*/  FMUL.FTZ R118, R84, R118 ;  /* 0x0000007654767220 */ /* 0x004fe40000410000 */
[----:B------:R-:W2:Y:S01]  /*1880*/  LDL R84, [R1+0x38] ;  /* 0x0000380001547983 */ /* 0x000ea20000100800 */
[----:B---3--:R-:W-:-:S03]  /*1890*/  FMUL.FTZ R119, R83, R119 ;  /* 0x0000007753777220 */ /* 0x008fc60000410000 */
[----:B------:R-:W3:Y:S01]  /*18a0*/  LDL R83, [R1+0x34] ;  /* 0x0000340001537983 */ /* 0x000ee20000100800 */
[----:B------:R-:W-:Y:S01]  /*18b0*/  FFMA.FTZ R17, R109, R159, R17 ;  /* 0x0000009f6d117223 */ /* 0x000fe20000010011 */
[----:B----4-:R-:W-:Y:S01]  /*18c0*/  FMUL.FTZ R109, R80, R109 ;  /* 0x0000006d506d7220 */ /* 0x010fe20000410000 */
[----:B------:R-:W-:Y:S01]  /*18d0*/  FADD.FTZ R80, RZ, R199 ;  /* 0x000000c7ff507221 */ /* 0x000fe20000010000 */
[----:B------:R-:W-:-:S03]  /*18e0*/  FADD.FTZ R99, R99, -UR4 ;  /* 0x8000000463637e21 */ /* 0x000fc60008010000 */
[----:B------:R-:W-:Y:S01]  /*18f0*/  FADD.FTZ R80, R201, R80 ;  /* 0x00000050c9507221 */ /* 0x000fe20000010000 */
[----:B------:R-:W-:-:S03]  /*1900*/  FMUL.FTZ R169, R99, UR8 ;  /* 0x0000000863a97c20 */ /* 0x000fc60008410000 */
[----:B------:R-:W-:Y:S01]  /*1910*/  FADD.FTZ R80, R202, R80 ;  /* 0x00000050ca507221 */ /* 0x000fe20000010000 */
[----:B------:R-:W-:Y:S01]  /*1920*/  FFMA.FTZ R15, R103, R169, R15 ;  /* 0x000000a9670f7223 */ /* 0x000fe2000001000f */
[----:B------:R-:W-:Y:S02]  /*1930*/  FADD.FTZ R103, R112, -UR4 ;  /* 0x8000000470677e21 */ /* 0x000fe40008010000 */
[----:B------:R-:W-:Y:S02]  /*1940*/  FADD.FTZ R80, R203, R80 ;  /* 0x00000050cb507221 */ /* 0x000fe40000010000 */
[----:B------:R-:W-:Y:S02]  /*1950*/  FMUL.FTZ R103, R103, UR8 ;  /* 0x0000000867677c20 */ /* 0x000fe40008410000 */
[----:B------:R-:W-:Y:S01]  /*1960*/  FADD.FTZ R80, R175, R80 ;  /* 0x00000050af507221 */ /* 0x000fe20000010000 */
[----:B------:R-:W-:Y:S01]  /*1970*/  FADD.FTZ R96, R96, -UR4 ;  /* 0x8000000460607e21 */ /* 0x000fe20008010000 */
[----:B------:R-:W-:-:S02]  /*1980*/  FFMA.FTZ R20, R116, R103, R20 ;  /* 0x0000006774147223 */ /* 0x000fc40000010014 */
[----:B------:R-:W-:Y:S01]  /*1990*/  FADD.FTZ R80, R176, R80 ;  /* 0x00000050b0507221 */ /* 0x000fe20000010000 */
[----:B------:R-:W-:Y:S01]  /*19a0*/  FMUL.FTZ R116, R81, R116 ;  /* 0x0000007451747220 */ /* 0x000fe20000410000 */
[----:B------:R-:W-:Y:S01]  /*19b0*/  FFMA.FTZ R81, R194, R199, RZ ;  /* 0x000000c7c2517223 */ /* 0x000fe200000100ff */
[----:B------:R-:W-:Y:S01]  /*19c0*/  @P1 R2UR UR7, R164 ;  /* 0x00000000a40712ca */ /* 0x000fe200000e0000 */
[----:B------:R-:W-:Y:S02]  /*19d0*/  FMUL.FTZ R164, R96, UR8 ;  /* 0x0000000860a47c20 */ /* 0x000fe40008410000 */
[----:B------:R-:W-:Y:S02]  /*19e0*/  FFMA.FTZ R81, R197, R201, R81 ;  /* 0x000000c9c5517223 */ /* 0x000fe40000010051 */
[----:B------:R-:W-:Y:S01]  /*19f0*/  FFMA.FTZ R12, R100, R164, R12 ;  /* 0x000000a4640c7223 */ /* 0x000fe2000001000c */
[----:B------:R-:W-:Y:S01]  /*1a00*/  FADD.FTZ R100, R121, -UR4 ;  /* 0x8000000479647e21 */ /* 0x000fe20008010000 */
[----:B------:R-:W-:-:S04]  /*1a10*/  IMAD.WIDE.U32 R132, R2, 0x10, R46 ;  /* 0x0000001002847825 */ /* 0x000fc800078e002e */
[----:B------:R-:W-:Y:S01]  /*1a20*/  FADD.FTZ R97, R97, -UR4 ;  /* 0x8000000461617e21 */ /* 0x000fe20008010000 */
[----:B------:R-:W-:Y:S01]  /*1a30*/  FMUL.FTZ R100, R100, UR8 ;  /* 0x0000000864647c20 */ /* 0x000fe20008410000 */
[----:B------:R-:W-:Y:S01]  /*1a40*/  FMUL.FTZ R178, R158, R94 ;  /* 0x0000005e9eb27220 */ /* 0x000fe20000410000 */
[----:B------:R-:W-:Y:S01]  /*1a50*/  FMUL.FTZ R158, R104, UR8 ;  /* 0x00000008689e7c20 */ /* 0x000fe20008410000 */
[----:B------:R-:W-:Y:S01]  /*1a60*/  FADD.FTZ R104, R113, -UR4 ;  /* 0x8000000471687e21 */ /* 0x000fe20008010000 */
[----:B------:R-:W-:Y:S01]  /*1a70*/  FADD.FTZ R246, R125, R246 ;  /* 0x000000f67df67221 */ /* 0x000fe20000010000 */
[----:B------:R-:W-:Y:S01]  /*1a80*/  FADD.FTZ R80, R178, R80 ;  /* 0x00000050b2507221 */ /* 0x000fe20000010000 */
[----:B------:R-:W4:Y:S01]  /*1a90*/  LDG.E.128 R132, desc[UR16][R132.64] ;  /* 0x0000001084847981 */ /* 0x000f22000c1e1d00 */
[----:B------:R-:W-:-:S04]  /*1aa0*/  FMUL.FTZ R104, R104, UR8 ;  /* 0x0000000868687c20 */ /* 0x000fc80008410000 */
[----:B------:R-:W-:Y:S01]  /*1ab0*/  FFMA.FTZ R21, R117, R104, R21 ;  /* 0x0000006875157223 */ /* 0x000fe20000010015 */
[----:B------:R-:W-:Y:S01]  /*1ac0*/  FMUL.FTZ R117, R82, R117 ;  /* 0x0000007552757220 */ /* 0x000fe20000410000 */
[----:B------:R-:W-:Y:S01]  /*1ad0*/  FADD.FTZ R82, R180, R80 ;  /* 0x00000050b4527221 */ /* 0x000fe20000010000 */
[----:B------:R-:W-:-:S03]  /*1ae0*/  FFMA.FTZ R80, R198, R202, R81 ;  /* 0x000000cac6507223 */ /* 0x000fc60000010051 */
[----:B------:R-:W-:Y:S02]  /*1af0*/  FADD.FTZ R81, R166, R82 ;  /* 0x00000052a6517221 */ /* 0x000fe40000010000 */
[----:B------:R-:W4:Y:S01]  /*1b00*/  LDL R82, [R1+0x30] ;  /* 0x0000300001527983 */ /* 0x000f220000100800 */
[----:B------:R-:W-:Y:S01]  /*1b10*/  FMUL.FTZ R165, R97, UR8 ;  /* 0x0000000861a57c20 */ /* 0x000fe20008410000 */
[----:B------:R-:W-:Y:S01]  /*1b20*/  FFMA.FTZ R25, R125, R100, R25 ;  /* 0x000000647d197223 */ /* 0x000fe20000010019 */
[----:B------:R-:W-:Y:S01]  /*1b30*/  FADD.FTZ R91, R91, -UR4 ;  /* 0x800000045b5b7e21 */ /* 0x000fe20008010000 */
[----:B------:R-:W-:Y:S01]  /*1b40*/  FADD.FTZ R90, R90, -UR4 ;  /* 0x800000045a5a7e21 */ /* 0x000fe20008010000 */
[----:B------:R-:W-:Y:S01]  /*1b50*/  FFMA.FTZ R13, R101, R165, R13 ;  /* 0x000000a5650d7223 */ /* 0x000fe2000001000d */
[----:B------:R-:W-:Y:S01]  /*1b60*/  FADD.FTZ R101, R122, -UR4 ;  /* 0x800000047a657e21 */ /* 0x000fe20008010000 */
[----:B------:R-:W-:Y:S01]  /*1b70*/  FMUL.FTZ R177, R91, UR8 ;  /* 0x000000085bb17c20 */ /* 0x000fe20008410000 */
[----:B------:R-:W-:Y:S01]  /*1b80*/  @P0 IMAD.WIDE.U32 R44, R179, 0x10, R44 ;  /* 0x00000010b32c0825 */ /* 0x000fe200078e002c */
[----:B------:R-:W4:Y:S03]  /*1b90*/  LDL R91, [R1+0x28] ;  /* 0x00002800015b7983 */ /* 0x000f260000100800 */
[----:B------:R-:W-:Y:S01]  /*1ba0*/  FMUL.FTZ R101, R101, UR8 ;  /* 0x0000000865657c20 */ /* 0x000fe20008410000 */
[----:B------:R-:W-:-:S02]  /*1bb0*/  FMUL.FTZ R174, R90, UR8 ;  /* 0x000000085aae7c20 */ /* 0x000fc40008410000 */
[----:B------:R-:W4:Y:S01]  /*1bc0*/  LDL R90, [R1+0x24] ;  /* 0x00002400015a7983 */ /* 0x000f220000100800 */
[----:B------:R-:W-:Y:S01]  /*1bd0*/  FADD.FTZ R88, R88, -UR4 ;  /* 0x8000000458587e21 */ /* 0x000fe20008010000 */
[C---:B------:R-:W-:Y:S01]  /*1be0*/  FADD.FTZ R247, R126.reuse, R247 ;  /* 0x000000f77ef77221 */ /* 0x040fe20000010000 */
[----:B------:R-:W-:Y:S01]  /*1bf0*/  FFMA.FTZ R26, R126, R101, R26 ;  /* 0x000000657e1a7223 */ /* 0x000fe2000001001a */
[----:B------:R0:W5:Y:S01]  /*1c00*/  @P0 LDG.E.128 R40, desc[UR16][R44.64] ;  /* 0x000000102c280981 */ /* 0x000162000c1e1d00 */
[----:B------:R-:W-:Y:S01]  /*1c10*/  FADD.FTZ R89, R89, -UR4 ;  /* 0x8000000459597e21 */ /* 0x000fe20008010000 */
[----:B------:R-:W-:Y:S02]  /*1c20*/  FMUL.FTZ R172, R88, UR8 ;  /* 0x0000000858ac7c20 */ /* 0x000fe40008410000 */
[----:B------:R-:W4:Y:S01]  /*1c30*/  LDL R88, [R1+0x1c] ;  /* 0x00001c0001587983 */ /* 0x000f220000100800 */
[----:B0-----:R-:W-:-:S04]  /*1c40*/  IMAD.WIDE.U32 R44, R0, 0x10, R46 ;  /* 0x00000010002c7825 */ /* 0x001fc800078e002e */
[----:B------:R-:W-:Y:S01]  /*1c50*/  FADD.FTZ R99, R120, -UR4 ;  /* 0x8000000478637e21 */ /* 0x000fe20008010000 */
[----:B------:R-:W-:Y:S02]  /*1c60*/  FMUL.FTZ R173, R89, UR8 ;  /* 0x0000000859ad7c20 */ /* 0x000fe40008410000 */
[----:B------:R-:W4:Y:S04]  /*1c70*/  LDL R89, [R1+0x18] ;  /* 0x0000180001597983 */ /* 0x000f280000100800 */
[----:B------:R-:W4:Y:S01]  /*1c80*/  LDG.E.128 R44, desc[UR16][R44.64] ;  /* 0x000000102c2c7981 */ /* 0x000f22000c1e1d00 */
[----:B------:R-:W-:Y:S01]  /*1c90*/  FMUL.FTZ R99, R99, UR8 ;  /* 0x0000000863637c20 */ /* 0x000fe20008410000 */
[C---:B------:R-:W-:Y:S01]  /*1ca0*/  FADD.FTZ R182, R87.reuse, R182 ;  /* 0x000000b657b67221 */ /* 0x040fe20000010000 */
[----:B------:R-:W-:-:S02]  /*1cb0*/  FFMA.FTZ R7, R87, R200, R7 ;  /* 0x000000c857077223 */ /* 0x000fc40000010007 */
[----:B------:R-:W4:Y:S01]  /*1cc0*/  LDL R87, [R1+0x14] ;  /* 0x0000140001577983 */ /* 0x000f220000100800 */
[C---:B------:R-:W-:Y:S01]  /*1cd0*/  FADD.FTZ R245, R124.reuse, R245 ;  /* 0x000000f57cf57221 */ /* 0x040fe20000010000 */
[----:B------:R-:W-:Y:S01]  /*1ce0*/  FFMA.FTZ R24, R124, R99, R24 ;  /* 0x000000637c187223 */ /* 0x000fe20000010018 */
[----:B------:R-:W-:Y:S02]  /*1cf0*/  FMUL.FTZ R124, R85, R124 ;  /* 0x0000007c557c7220 */ /* 0x000fe40000410000 */
[----:B------:R-:W4:Y:S01]  /*1d00*/  LDL R85, [R1+0x10] ;  /* 0x0000100001557983 */ /* 0x000f220000100800 */
[----:B------:R-:W-:-:S05]  /*1d10*/  @P0 IMAD.WIDE.U32 R138, R157, 0x10, R138 ;  /* 0x000000109d8a0825 */ /* 0x000fca00078e008a */
[----:B------:R0:W5:Y:S04]  /*1d20*/  @P0 LDG.E.128 R48, desc[UR16][R138.64] ;  /* 0x000000108a300981 */ /* 0x000168000c1e1d00 */
[----:B------:R-:W4:Y:S01]  /*1d30*/  LDG.E.128 R136, desc[UR16][R136.64] ;  /* 0x0000001088887981 */ /* 0x000f22000c1e1d00 */
[----:B--2---:R-:W-:-:S03]  /*1d40*/  FMUL.FTZ R125, R84, R125 ;  /* 0x0000007d547d7220 */ /* 0x004fc60000410000 */
[----:B------:R-:W2:Y:S01]  /*1d50*/  LDL R84, [R1+0x2c] ;  /* 0x00002c0001547983 */ /* 0x000ea20000100800 */
[----:B---3--:R-:W-:-:S03]  /*1d60*/  FMUL.FTZ R126, R83, R126 ;  /* 0x0000007e537e7220 */ /* 0x008fc60000410000 */
[----:B------:R-:W3:Y:S01]  /*1d70*/  LDL R83, [R1+0x20] ;  /* 0x0000200001537983 */ /* 0x000ee20000100800 */
        /* <DEDUP_REMOVED lines=10> */
[----:B------:R-:W-:Y:S02]  /*1e20*/  FADD.FTZ R98, R98, -UR4 ;  /* 0x8000000462627e21 */ /* 0x000fe40008010000 */
[----:B------:R-:W-:Y:S01]  /*1e30*/  FADD.FTZ R81, R163, R81 ;  /* 0x00000051a3517221 */ /* 0x000fe20000010000 */
[----:B------:R-:W-:Y:S01]  /*1e40*/  FFMA.FTZ R80, R164, R166, R80 ;  /* 0x000000a6a4507223 */ /* 0x000fe20000010050 */
[----:B------:R-:W-:Y:S02]  /*1e50*/  FMUL.FTZ R167, R98, UR8 ;  /* 0x0000000862a77c20 */ /* 0x000fe40008410000 */
        /* <DEDUP_REMOVED lines=8> */
[C---:B------:R-:W-:Y:S01]  /*1ee0*/  FADD.FTZ R189, R102.reuse, R189 ;  /* 0x000000bd66bd7221 */ /* 0x040fe20000010000 */
[----:B------:R-:W-:Y:S01]  /*1ef0*/  FFMA.FTZ R14, R102, R167, R14 ;  /* 0x000000a7660e7223 */ /* 0x000fe2000001000e */
[----:B------:R-:W-:Y:S01]  /*1f00*/  FADD.FTZ R102, R123, -UR4 ;  /* 0x800000047b667e21 */ /* 0x000fe20008010000 */
[----:B------:R-:W-:Y:S01]  /*1f10*/  FADD.FTZ R81, R119, R81 ;  /* 0x0000005177517221 */ /* 0x000fe20000010000 */
[----:B------:R-:W-:Y:S02]  /*1f20*/  FFMA.FTZ R80, R159, R109, R80 ;  /* 0x0000006d9f507223 */ /* 0x000fe40000010050 */
[----:B------:R-:W-:Y:S01]  /*1f30*/  FMUL.FTZ R102, R102, UR8 ;  /* 0x0000000866667c20 */ /* 0x000fe20008410000 */
[----:B------:R-:W-:Y:S01]  /*1f40*/  FADD.FTZ R81, R124, R81 ;  /* 0x000000517c517221 */ /* 0x000fe20000010000 */
[----:B------:R-:W-:Y:S01]  /*1f50*/  FFMA.FTZ R80, R161, R163, R80 ;  /* 0x000000a3a1507223 */ /* 0x000fe20000010050 */
[----:B------:R-:W-:Y:S01]  /*1f60*/  FADD.FTZ R128, R128, -UR4 ;  /* 0x8000000480807e21 */ /* 0x000fe20008010000 */
[C---:B------:R-:W-:Y:S01]  /*1f70*/  FADD.FTZ R248, R127.reuse, R248 ;  /* 0x000000f87ff87221 */ /* 0x040fe20000010000 */
[----:B------:R-:W-:Y:S01]  /*1f80*/  FFMA.FTZ R27, R127, R102, R27 ;  /* 0x000000667f1b7223 */ /* 0x000fe2000001001b */
[----:B------:R-:W-:-:S04]  /*1f90*/  FADD.FTZ R81, R125, R81 ;  /* 0x000000517d517221 */ /* 0x000fc80000010000 */
[----:B------:R-:W-:Y:S01]  /*1fa0*/  FADD.FTZ R81, R126, R81 ;  /* 0x000000517e517221 */ /* 0x000fe20000010000 */
[----:B----4-:R-:W-:Y:S01]  /*1fb0*/  FADD.FTZ R249, R132, R249 ;  /* 0x000000f984f97221 */ /* 0x010fe20000010000 */
[----:B------:R-:W-:Y:S01]  /*1fc0*/  FADD.FTZ R181, R86, R181 ;  /* 0x000000b556b57221 */ /* 0x000fe20000010000 */
[----:B------:R-:W-:Y:S01]  /*1fd0*/  FMUL.FTZ R127, R82, R127 ;  /* 0x0000007f527f7220 */ /* 0x000fe20000410000 */
[----:B------:R-:W-:Y:S01]  /*1fe0*/  FFMA.FTZ R82, R162, R111, R80 ;  /* 0x0000006fa2527223 */ /* 0x000fe20000010050 */
[----:B------:R-:W-:-:S03]  /*1ff0*/  FMUL.FTZ R80, R128, UR8 ;  /* 0x0000000880507c20 */ /* 0x000fc60008410000 */
[----:B------:R-:W-:Y:S01]  /*2000*/  FFMA.FTZ R82, R103, R116, R82 ;  /* 0x0000007467527223 */ /* 0x000fe20000010052 */
[----:B------:R-:W-:Y:S01]  /*2010*/  FFMA.FTZ R28, R132, R80, R28 ;  /* 0x00000050841c7223 */ /* 0x000fe2000001001c */
[----:B------:R-:W-:Y:S02]  /*2020*/  FADD.FTZ R81, R127, R81 ;  /* 0x000000517f517221 */ /* 0x000fe40000010000 */
[----:B------:R-:W-:Y:S01]  /*2030*/  FFMA.FTZ R82, R104, R117, R82 ;  /* 0x0000007568527223 */ /* 0x000fe20000010052 */
[----:B------:R-:W-:-:S03]  /*2040*/  FFMA.FTZ R6, R86, R198, R6 ;  /* 0x000000c656067223 */ /* 0x000fc60000010006 */
[----:B------:R-:W-:Y:S01]  /*2050*/  FFMA.FTZ R86, R105, R118, R82 ;  /* 0x0000007669567223 */ /* 0x000fe20000010052 */
[----:B------:R-:W-:-:S03]  /*2060*/  FMUL.FTZ R82, R90, R134 ;  /* 0x000000865a527220 */ /* 0x000fc60000410000 */
[----:B------:R-:W-:-:S04]  /*2070*/  FFMA.FTZ R86, R106, R119, R86 ;  /* 0x000000776a567223 */ /* 0x000fc80000010056 */
[----:B------:R-:W-:-:S04]  /*2080*/  FFMA.FTZ R86, R99, R124, R86 ;  /* 0x0000007c63567223 */ /* 0x000fc80000010056 */
[----:B------:R-:W-:Y:S01]  /*2090*/  FFMA.FTZ R86, R100, R125, R86 ;  /* 0x0000007d64567223 */ /* 0x000fe20000010056 */
[----:B------:R-:W-:-:S03]  /*20a0*/  FADD.FTZ R184, R93, R184 ;  /* 0x000000b85db87221 */ /* 0x000fc60000010000 */
[----:B------:R-:W-:Y:S01]  /*20b0*/  FFMA.FTZ R86, R101, R126, R86 ;  /* 0x0000007e65567223 */ /* 0x000fe20000010056 */
[----:B------:R-:W-:Y:S01]  /*20c0*/  FMUL.FTZ R88, R88, R44 ;  /* 0x0000002c58587220 */ /* 0x000fe20000410000 */
[----:B------:R-:W-:Y:S01]  /*20d0*/  FMUL.FTZ R89, R89, R45 ;  /* 0x0000002d59597220 */ /* 0x000fe20000410000 */
[----:B------:R-:W-:Y:S01]  /*20e0*/  FFMA.FTZ R9, R93, R173, R9 ;  /* 0x000000ad5d097223 */ /* 0x000fe20000010009 */
[----:B------:R-:W-:Y:S01]  /*20f0*/  FADD.FTZ R93, R129, -UR4 ;  /* 0x80000004815d7e21 */ /* 0x000fe20008010000 */
[----:B------:R-:W-:Y:S01]  /*2100*/  FFMA.FTZ R86, R102, R127, R86 ;  /* 0x0000007f66567223 */ /* 0x000fe20000010056 */
[----:B------:R-:W-:Y:S01]  /*2110*/  FMUL.FTZ R90, R87, R46 ;  /* 0x0000002e575a7220 */ /* 0x000fe20000410000 */
[C---:B------:R-:W-:Y:S01]  /*2120*/  FADD.FTZ R183, R92.reuse, R183 ;  /* 0x000000b75cb77221 */ /* 0x040fe20000010000 */
[----:B------:R-:W-:Y:S01]  /*2130*/  FFMA.FTZ R8, R92, R172, R8 ;  /* 0x000000ac5c087223 */ /* 0x000fe20000010008 */
[----:B------:R-:W-:Y:S01]  /*2140*/  FADD.FTZ R92, R130, -UR4 ;  /* 0x80000004825c7e21 */ /* 0x000fe20008010000 */
[----:B------:R-:W-:Y:S01]  /*2150*/  FMUL.FTZ R93, R93, UR8 ;  /* 0x000000085d5d7c20 */ /* 0x000fe20008410000 */
[C---:B------:R-:W-:Y:S01]  /*2160*/  FADD.FTZ R185, R94.reuse, R185 ;  /* 0x000000b95eb97221 */ /* 0x040fe20000010000 */
[----:B------:R-:W-:Y:S01]  /*2170*/  FFMA.FTZ R10, R94, R174, R10 ;  /* 0x000000ae5e0a7223 */ /* 0x000fe2000001000a */
[----:B------:R-:W-:Y:S01]  /*2180*/  FADD.FTZ R94, R131, -UR4 ;  /* 0x80000004835e7e21 */ /* 0x000fe20008010000 */
[----:B------:R-:W-:Y:S01]  /*2190*/  FMUL.FTZ R92, R92, UR8 ;  /* 0x000000085c5c7c20 */ /* 0x000fe20008410000 */
[C---:B------:R-:W-:Y:S01]  /*21a0*/  FADD.FTZ R186, R95.reuse, R186 ;  /* 0x000000ba5fba7221 */ /* 0x040fe20000010000 */
[----:B------:R-:W-:Y:S01]  /*21b0*/  FFMA.FTZ R11, R95, R177, R11 ;  /* 0x000000b15f0b7223 */ /* 0x000fe2000001000b */
[----:B------:R-:W-:Y:S01]  /*21c0*/  FMUL.FTZ R94, R94, UR8 ;  /* 0x000000085e5e7c20 */ /* 0x000fe20008410000 */
[----:B------:R-:W-:Y:S01]  /*21d0*/  FADD.FTZ R95, R136, -UR4 ;  /* 0x80000004885f7e21 */ /* 0x000fe20008010000 */
[----:B------:R-:W-:-:S03]  /*21e0*/  FADD.FTZ R96, R137, -UR4 ;  /* 0x8000000489607e21 */ /* 0x000fc60008010000 */
[----:B------:R-:W-:Y:S01]  /*21f0*/  FMUL.FTZ R95, R95, UR8 ;  /* 0x000000085f5f7c20 */ /* 0x000fe20008410000 */
[----:B------:R-:W-:Y:S01]  /*2200*/  FADD.FTZ R98, R138, -UR4 ;  /* 0x800000048a627e21 */ /* 0x000fe20008010000 */
[----:B------:R-:W-:Y:S01]  /*2210*/  FMUL.FTZ R96, R96, UR8 ;  /* 0x0000000860607c20 */ /* 0x000fe20008410000 */
[----:B------:R-:W-:Y:S02]  /*2220*/  FADD.FTZ R97, R139, -UR4 ;  /* 0x800000048b617e21 */ /* 0x000fe40008010000 */
[----:B------:R-:W-:Y:S02]  /*2230*/  FMUL.FTZ R98, R98, UR8 ;  /* 0x0000000862627c20 */ /* 0x000fe40008410000 */
[----:B------:R-:W-:Y:S01]  /*2240*/  FMUL.FTZ R97, R97, UR8 ;  /* 0x0000000861617c20 */ /* 0x000fe20008410000 */
[----:B--2---:R-:W-:-:S04]  /*2250*/  FMUL.FTZ R132, R84, R132 ;  /* 0x0000008454847220 */ /* 0x004fc80000410000 */
[----:B------:R-:W-:Y:S01]  /*2260*/  FADD.FTZ R84, R132, R81 ;  /* 0x0000005184547221 */ /* 0x000fe20000010000 */
[----:B------:R-:W-:-:S04]  /*2270*/  FMUL.FTZ R81, R91, R133 ;  /* 0x000000855b517220 */ /* 0x000fc80000410000 */
[----:B------:R-:W-:Y:S01]  /*2280*/  FADD.FTZ R84, R81, R84 ;  /* 0x0000005451547221 */ /* 0x000fe20000010000 */
[----:B---3--:R-:W-:-:S03]  /*2290*/  FMUL.FTZ R83, R83, R135 ;  /* 0x0000008753537220 */ /* 0x008fc60000410000 */
[----:B------:R-:W-:-:S04]  /*22a0*/  FADD.FTZ R84, R82, R84 ;  /* 0x0000005452547221 */ /* 0x000fc80000010000 */
[----:B------:R-:W-:-:S04]  /*22b0*/  FADD.FTZ R84, R83, R84 ;  /* 0x0000005453547221 */ /* 0x000fc80000010000 */
[----:B------:R-:W-:-:S04]  /*22c0*/  FADD.FTZ R84, R88, R84 ;  /* 0x0000005458547221 */ /* 0x000fc80000010000 */
[----:B------:R-:W-:Y:S01]  /*22d0*/  FADD.FTZ R84, R84, R89 ;  /* 0x0000005954547221 */ /* 0x000fe20000010000 */
[----:B------:R-:W-:Y:S01]  /*22e0*/  FMUL.FTZ R91, R85, R47 ;  /* 0x0000002f555b7220 */ /* 0x000fe20000410000 */
[----:B------:R-:W-:Y:S02]  /*22f0*/  FFMA.FTZ R86, R80, R132, R86 ;  /* 0x0000008450567223 */ /* 0x000fe40000010056 */
[----:B------:R-:W-:Y:S02]  /*2300*/  FADD.FTZ R84, R84, R90 ;  /* 0x0000005a54547221 */ /* 0x000fe40000010000 */
[----:B------:R-:W-:Y:S02]  /*2310*/  FFMA.FTZ R86, R93, R81, R86 ;  /* 0x000000515d567223 */ /* 0x000fe40000010056 */
[----:B------:R-:W-:Y:S02]  /*2320*/  FADD.FTZ R84, R84, R91 ;  /* 0x0000005b54547221 */ /* 0x000fe40000010000 */
[----:B------:R-:W-:-:S03]  /*2330*/  FFMA.FTZ R86, R92, R82, R86 ;  /* 0x000000525c567223 */ /* 0x000fc60000010056 */
[----:B------:R-:W1:Y:S01]  /*2340*/  SHFL.DOWN PT, R85, R84, 0x10, 0x1f ;  /* 0x0a001f0054557f89 */ /* 0x000e6200000e0000 */
[----:B------:R-:W-:-:S04]  /*2350*/  FFMA.FTZ R86, R94, R83, R86 ;  /* 0x000000535e567223 */ /* 0x000fc80000010056 */
[----:B------:R-:W-:-:S04]  /*2360*/  FFMA.FTZ R86, R95, R88, R86 ;  /* 0x000000585f567223 */ /* 0x000fc80000010056 */
[----:B------:R-:W-:-:S04]  /*2370*/  FFMA.FTZ R86, R96, R89, R86 ;  /* 0x0000005960567223 */ /* 0x000fc80000010056 */
        /* <DEDUP_REMOVED lines=15> */
[----:B------:R-:W1:Y:S01]  /*2470*/  SHFL.DOWN PT, R85, R86, 0x2, 0x1f ;  /* 0x08401f0056557f89 */ /* 0x000e6200000e0000 */
[----:B------:R-:W2:Y:S01]  /*2480*/  S2R R87, SR_TID.X ;  /* 0x0000000000577919 */ /* 0x000ea20000002100 */
[----:B-1----:R-:W-:Y:S02]  /*2490*/  FADD.FTZ R85, R86, R85 ;  /* 0x0000005556557221 */ /* 0x002fe40000010000 */
[----:B------:R-:W1:Y:S01]  /*24a0*/  SHFL.DOWN PT, R86, R84, 0x1, 0x1f ;  /* 0x08201f0054567f89 */ /* 0x000e6200000e0000 */
[----:B--2---:R-:W-:Y:S01]  /*24b0*/  LOP3.LUT P0, RZ, R87, 0x1f, RZ, 0xc0, !PT ;  /* 0x0000001f57ff7812 */ /* 0x004fe2000780c0ff */
[----:B-1----:R-:W-:Y:S02]  /*24c0*/  FADD.FTZ R84, R84, R86 ;  /* 0x0000005654547221 */ /* 0x002fe40000010000 */
[----:B------:R-:W1:Y:S01]  /*24d0*/  SHFL.DOWN PT, R86, R85, 0x1, 0x1f ;  /* 0x08201f0055567f89 */ /* 0x000e6200000e0000 */
[----:B------:R-:W-:Y:S01]  /*24e0*/  BSSY.RECONVERGENT B0, `(.L_x_13064) ;  /* 0x000000f000007945 */ /* 0x000fe20003800200 */
[C---:B------:R-:W-:Y:S01]  /*24f0*/  FADD.FTZ R191, R108.reuse, R191 ;  /* 0x000000bf6cbf7221 */ /* 0x040fe20000010000 */
[----:B------:R-:W-:Y:S01]  /*2500*/  FFMA.FTZ R16, R108, R158, R16 ;  /* 0x0000009e6c107223 */ /* 0x000fe20000010010 */
[C---:B------:R-:W-:Y:S01]  /*2510*/  FADD.FTZ R193, R110.reuse, R193 ;  /* 0x000000c16ec17221 */ /* 0x040fe20000010000 */
[----:B------:R-:W-:Y:S01]  /*2520*/  FFMA.FTZ R18, R110, R161, R18 ;  /* 0x000000a16e127223 */ /* 0x000fe20000010012 */
[----:B-1----:R-:W-:-:S04]  /*2530*/  FADD.FTZ R85, R85, R86 ;  /* 0x0000005655557221 */ /* 0x002fc80000010000 */
[----:B0-----:R-:W-:Y:S05]  /*2540*/  @P0 BRA `(.L_x_13065) ;  /* 0x0000000000200947 */ /* 0x001fea0003800000 */
        /* <DEDUP_REMOVED lines=8> */
.L_x_13065:
[----:B------:R-:W-:Y:S05]  /*25d0*/  BSYNC.RECONVERGENT B0 ;  /* 0x0000000000007941 */ /* 0x000fea0003800200 */
.L_x_13064:
[----:B------:R-:W2:Y:S04]  /*25e0*/  LDL.LU R137, [R1] ;  /* 0x0000000001897983 */ /* 0x000ea80000300800 */
[----:B------:R-:W3:Y:S04]  /*25f0*/  LDL.LU R136, [R1+0x4] ;  /* 0x0000040001887983 */ /* 0x000ee80000300800 */
[----:B------:R-:W4:Y:S04]  /*2600*/  LDL.LU R131, [R1+0x8] ;  /* 0x0000080001837983 */ /* 0x000f280000300800 */
[----:B------:R-:W4:Y:S01]  /*2610*/  LDL.LU R129, [R1+0xc] ;  /* 0x00000c0001817983 */ /* 0x000f220000300800 */
[----:B------:R-:W1:Y:S01]  /*2620*/  S2UR UR5, SR_CgaCtaId ;  /* 0x00000000000579c3 */ /* 0x000e620000008800 */
[----:B------:R-:W-:Y:S01]  /*2630*/  UMOV UR4, 0x400 ;  /* 0x0000040000047882 */ /* 0x000fe20000000000 */
[----:B------:R-:W-:Y:S01]  /*2640*/  UISETP.NE.U32.AND UP1, UPT, UR20, URZ, UPT ;  /* 0x000000ff1400728c */ /* 0x000fe2000bf25070 */
[C---:B------:R-:W-:Y:S01]  /*2650*/  FADD.FTZ R250, R133.reuse, R250 ;  /* 0x000000fa85fa7221 */ /* 0x040fe20000010000 */
[----:B------:R-:W-:Y:S01]  /*2660*/  FFMA.FTZ R29, R133, R93, R29 ;  /* 0x0000005d851d7223 */ /* 0x000fe2000001001d */
[C---:B------:R-:W-:Y:S01]  /*2670*/  FADD.FTZ R251, R134.reuse, R251 ;  /* 0x000000fb86fb7221 */ /* 0x040fe20000010000 */
[----:B------:R-:W-:Y:S01]  /*2680*/  UISETP.NE.AND.EX UP1, UPT, UR21, URZ, UPT, UP1 ;  /* 0x000000ff1500728c */ /* 0x000fe2000bf25310 */
[----:B------:R-:W-:Y:S01]  /*2690*/  FFMA.FTZ R30, R134, R92, R30 ;  /* 0x0000005c861e7223 */ /* 0x000fe2000001001e */
[C---:B------:R-:W-:Y:S01]  /*26a0*/  FADD.FTZ R252, R135.reuse, R252 ;  /* 0x000000fc87fc7221 */ /* 0x040fe20000010000 */
[----:B------:R-:W-:Y:S01]  /*26b0*/  FFMA.FTZ R31, R135, R94, R31 ;  /* 0x0000005e871f7223 */ /* 0x000fe2000001001f */
[----:B------:R-:W-:Y:S01]  /*26c0*/  FFMA.FTZ R32, R44, R95, R32 ;  /* 0x0000005f2c207223 */ /* 0x000fe20000010020 */
[----:B------:R-:W-:Y:S01]  /*26d0*/  FFMA.FTZ R33, R45, R96, R33 ;  /* 0x000000602d217223 */ /* 0x000fe20000010021 */
[----:B------:R-:W-:Y:S01]  /*26e0*/  FFMA.FTZ R34, R46, R98, R34 ;  /* 0x000000622e227223 */ /* 0x000fe20000010022 */
[----:B------:R-:W-:Y:S01]  /*26f0*/  FFMA.FTZ R35, R47, R97, R35 ;  /* 0x000000612f237223 */ /* 0x000fe20000010023 */
[----:B-1----:R-:W-:-:S04]  /*2700*/  ULEA UR4, UR5, UR4, 0x18 ;  /* 0x0000000405047291 */ /* 0x002fc8000f8ec0ff */
[----:B------:R-:W-:Y:S02]  /*2710*/  UIADD3 UR5, UPT, UPT, UR4, 0x4020, URZ ;  /* 0x0000402004057890 */ /* 0x000fe4000fffe0ff */
[----:B------:R-:W-:Y:S01]  /*2720*/  @!UP2 UIADD3 UR5, UPT, UPT, UR4, 0x4000, URZ ;  /* 0x000040000405a890 */ /* 0x000fe2000fffe0ff */
[----:B------:R-:W-:Y:S08]  /*2730*/  BAR.SYNC.DEFER_BLOCKING 0x0 ;  /* 0x0000000000007b1d */ /* 0x000ff00000010000 */
[----:B0-----:R-:W0:Y:S01]  /*2740*/  LDS.128 R84, [UR5] ;  /* 0x00000005ff547984 */ /* 0x001e220008000c00 */
[----:B------:R-:W-:-:S02]  /*2750*/  UIADD3 UR5, UPT, UPT, UR4, 0x4030, URZ ;  /* 0x0000403004057890 */ /* 0x000fc4000fffe0ff */
        /* <DEDUP_REMOVED lines=15> */
[----:B--2---:R-:W-:Y:S01]  /*2850*/  FADD.FTZ R137, R44, R137 ;  /* 0x000000892c897221 */ /* 0x004fe20000010000 */
[----:B---3--:R-:W-:-:S04]  /*2860*/  FADD.FTZ R136, R45, R136 ;  /* 0x000000882d887221 */ /* 0x008fc80000010000 */
[----:B------:R0:W-:Y:S01]  /*2870*/  STL [R1], R137 ;  /* 0x0000008901007387 */ /* 0x0001e20000100800 */
[----:B----4-:R-:W-:-:S03]  /*2880*/  FADD.FTZ R131, R46, R131 ;  /* 0x000000832e837221 */ /* 0x010fc60000010000 */
[----:B------:R0:W-:Y:S01]  /*2890*/  STL [R1+0x4], R136 ;  /* 0x0000048801007387 */ /* 0x0001e20000100800 */
[----:B------:R-:W-:-:S03]  /*28a0*/  FADD.FTZ R129, R47, R129 ;  /* 0x000000812f817221 */ /* 0x000fc60000010000 */
[----:B------:R0:W-:Y:S04]  /*28b0*/  STL [R1+0x8], R131 ;  /* 0x0000088301007387 */ /* 0x0001e80000100800 */
[----:B------:R0:W-:Y:S01]  /*28c0*/  STL [R1+0xc], R129 ;  /* 0x00000c8101007387 */ /* 0x0001e20000100800 */
[----:B------:R-:W-:Y:S05]  /*28d0*/  BRA.U UP1, `(.L_x_13066) ;  /* 0x0000002501647547 */ /* 0x000fea000b800000 */
[----:B------:R-:W-:-:S05]  /*28e0*/  HFMA2 R44, -RZ, RZ, 0, 9.5367431640625e-07 ;  /* 0x00000010ff2c7431 */ /* 0x000fca00000001ff */
[----:B------:R-:W-:-:S06]  /*28f0*/  IMAD.WIDE.U32 R44, R179, R44, UR26 ;  /* 0x0000001ab32c7e25 */ /* 0x000fcc000f8e002c */
[----:B------:R-:W5:Y:S01]  /*2900*/  LDG.E.128 R44, desc[UR16][R44.64] ;  /* 0x000000102c2c7981 */ /* 0x000f62000c1e1d00 */
[----:B------:R-:W-:-:S04]  /*2910*/  ISETP.NE.U32.AND P0, PT, RZ, UR24, PT ;  /* 0x00000018ff007c0c */ /* 0x000fc8000bf05070 */
[----:B------:R-:W-:-:S13]  /*2920*/  ISETP.NE.AND.EX P0, PT, RZ, UR25, PT, P0 ;  /* 0x00000019ff007c0c */ /* 0x000fda000bf05300 */
[----:B------:R-:W-:Y:S05]  /*2930*/  @P0 BRA `(.L_x_13067) ;  /* 0x0000000000840947 */ /* 0x000fea0003800000 */
[----:B------:R-:W-:Y:S01]  /*2940*/  MOV R85, UR4 ;  /* 0x0000000400557c02 */ /* 0x000fe20008000f00 */
[----:B------:R-:W-:Y:S01]  /*2950*/  HADD2.F32 R86, -RZ, R144.H0_H0 ;  /* 0x20000090ff567230 */ /* 0x000fe20000004100 */
[----:B------:R-:W-:Y:S01]  /*2960*/  MOV R84, UR4 ;  /* 0x0000000400547c02 */ /* 0x000fe20008000f00 */
[----:B------:R-:W-:Y:S02]  /*2970*/  HADD2.F32 R87, -RZ, R145.H0_H0 ;  /* 0x20000091ff577230 */ /* 0x000fe40000004100 */
[----:B------:R-:W-:Y:S01]  /*2980*/  FFMA.FTZ R85, R197, R85, UR5 ;  /* 0x00000005c5557e23 */ /* 0x000fe20008010055 */
[----:B------:R-:W-:Y:S02]  /*2990*/  HADD2.F32 R107, -RZ, R207.H1_H1 ;  /* 0x300000cfff6b7230 */ /* 0x000fe40000004100 */
[----:B------:R-:W-:Y:S01]  /*29a0*/  FFMA.FTZ R84, R194, R84, UR5 ;  /* 0x00000005c2547e23 */ /* 0x000fe20008010054 */
[----:B------:R-:W-:Y:S01]  /*29b0*/  FADD.FTZ R201, R201, -R85 ;  /* 0x80000055c9c97221 */ /* 0x000fe20000010000 */
[----:B------:R-:W-:-:S02]  /*29c0*/  MOV R85, UR4 ;  /* 0x0000000400557c02 */ /* 0x000fc40008000f00 */
[----:B------:R-:W-:Y:S01]  /*29d0*/  FADD.FTZ R84, R199, -R84 ;  /* 0x80000054c7547221 */ /* 0x000fe20000010000 */
[----:B------:R-:W-:Y:S02]  /*29e0*/  FMUL.FTZ R201, R201, UR8 ;  /* 0x00000008c9c97c20 */ /* 0x000fe40008410000 */
[----:B------:R-:W-:Y:S01]  /*29f0*/  FFMA.FTZ R85, R198, R85, UR5 ;  /* 0x00000005c6557e23 */ /* 0x000fe20008010055 */
[----:B------:R-:W-:Y:S01]  /*2a00*/  FMUL.FTZ R84, R84, UR8 ;  /* 0x0000000854547c20 */ /* 0x000fe20008410000 */
[----:B------:R-:W-:Y:S02]  /*2a10*/  FMUL.FTZ R201, R201, UR7 ;  /* 0x00000007c9c97c20 */ /* 0x000fe40008410000 */
[----:B------:R-:W-:Y:S01]  /*2a20*/  FADD.FTZ R202, R202, -R85 ;  /* 0x80000055caca7221 */ /* 0x000fe20000010000 */
[----:B------:R-:W-:-:S03]  /*2a30*/  MOV R85, UR4 ;  /* 0x0000000400557c02 */ /* 0x000fc60008000f00 */
[----:B------:R-:W-:Y:S02]  /*2a40*/  FMUL.FTZ R202, R202, UR8 ;  /* 0x00000008caca7c20 */ /* 0x000fe40008410000 */
[----:B------:R-:W-:Y:S02]  /*2a50*/  FFMA.FTZ R85, R200, R85, UR5 ;  /* 0x00000005c8557e23 */ /* 0x000fe40008010055 */
[----:B------:R-:W-:Y:S02]  /*2a60*/  FMUL.FTZ R202, R202, UR7 ;  /* 0x00000007caca7c20 */ /* 0x000fe40008410000 */
[----:B------:R-:W-:Y:S01]  /*2a70*/  FADD.FTZ R203, R203, -R85 ;  /* 0x80000055cbcb7221 */ /* 0x000fe20000010000 */
[----:B------:R-:W-:-:S03]  /*2a80*/  FMUL.FTZ R85, R84, UR7 ;  /* 0x0000000754557c20 */ /* 0x000fc60008410000 */
[----:B------:R-:W-:Y:S01]  /*2a90*/  FMUL.FTZ R203, R203, UR8 ;  /* 0x00000008cbcb7c20 */ /* 0x000fe20008410000 */
[----:B-----5:R-:W-:Y:S01]  /*2aa0*/  FMUL.FTZ R84, R44, R85 ;  /* 0x000000552c547220 */ /* 0x020fe20000410000 */
[----:B------:R-:W-:Y:S01]  /*2ab0*/  FMUL.FTZ R44, R85, R86 ;  /* 0x00000056552c7220 */ /* 0x000fe20000410000 */
[----:B------:R-:W-:Y:S02]  /*2ac0*/  HADD2.F32 R86, -RZ, R207.H0_H0 ;  /* 0x200000cfff567230 */ /* 0x000fe40000004100 */
[----:B------:R-:W-:Y:S01]  /*2ad0*/  FMUL.FTZ R85, R45, R201 ;  /* 0x000000c92d557220 */ /* 0x000fe20000410000 */
[----:B------:R-:W-:Y:S02]  /*2ae0*/  FMUL.FTZ R203, R203, UR7 ;  /* 0x00000007cbcb7c20 */ /* 0x000fe40008410000 */
[----:B------:R-:W-:Y:S01]  /*2af0*/  FMUL.FTZ R45, R201, R86 ;  /* 0x00000056c92d7220 */ /* 0x000fe20000410000 */
[----:B------:R-:W-:Y:S01]  /*2b00*/  FMUL.FTZ R86, R46, R202 ;  /* 0x000000ca2e567220 */ /* 0x000fe20000410000 */
[----:B------:R-:W-:Y:S01]  /*2b10*/  FMUL.FTZ R46, R202, R87 ;  /* 0x00000057ca2e7220 */ /* 0x000fe20000410000 */
[----:B------:R-:W-:Y:S01]  /*2b20*/  FMUL.FTZ R87, R47, R203 ;  /* 0x000000cb2f577220 */ /* 0x000fe20000410000 */
[----:B------:R-:W-:Y:S01]  /*2b30*/  FMUL.FTZ R47, R203, R107 ;  /* 0x0000006bcb2f7220 */ /* 0x000fe20000410000 */
[----:B------:R-:W-:Y:S06]  /*2b40*/  BRA `(.L_x_13068) ;  /* 0x0000000000807947 */ /* 0x000fec0003800000 */
.L_x_13067:
[----:B------:R-:W-:Y:S01]  /*2b50*/  MOV R76, UR4 ;  /* 0x00000004004c7c02 */ /* 0x000fe20008000f00 */
[----:B------:R-:W-:Y:S01]  /*2b60*/  HADD2.F32 R85, -RZ, R144.H0_H0 ;  /* 0x20000090ff557230 */ /* 0x000fe20000004100 */
[----:B------:R-:W-:Y:S02]  /*2b70*/  MOV R77, UR4 ;  /* 0x00000004004d7c02 */ /* 0x000fe40008000f00 */
[----:B------:R-:W-:Y:S01]  /*2b80*/  MOV R78, UR4 ;  /* 0x00000004004e7c02 */ /* 0x000fe20008000f00 */
[----:B------:R-:W-:Y:S01]  /*2b90*/  FFMA.FTZ R76, R194, R76, UR5 ;  /* 0x00000005c24c7e23 */ /* 0x000fe2000801004c */
[----:B------:R-:W-:Y:S01]  /*2ba0*/  MOV R79, UR4 ;  /* 0x00000004004f7c02 */ /* 0x000fe20008000f00 */
[----:B------:R-:W-:Y:S02]  /*2bb0*/  FFMA.FTZ R77, R197, R77, UR5 ;  /* 0x00000005c54d7e23 */ /* 0x000fe4000801004d */
[----:B------:R-:W-:Y:S01]  /*2bc0*/  FADD.FTZ R76, R199, -R76 ;  /* 0x8000004cc74c7221 */ /* 0x000fe20000010000 */
[----:B------:R-:W-:Y:S01]  /*2bd0*/  FFMA.FTZ R78, R198, R78, UR5 ;  /* 0x00000005c64e7e23 */ /* 0x000fe2000801004e */
[----:B------:R-:W-:Y:S01]  /*2be0*/  FADD.FTZ R77, R201, -R77 ;  /* 0x8000004dc94d7221 */ /* 0x000fe20000010000 */
[----:B------:R-:W-:Y:S01]  /*2bf0*/  FFMA.FTZ R79, R200, R79, UR5 ;  /* 0x00000005c84f7e23 */ /* 0x000fe2000801004f */
[----:B------:R-:W-:Y:S01]  /*2c00*/  FMUL.FTZ R76, R76, UR8 ;  /* 0x000000084c4c7c20 */ /* 0x000fe20008410000 */
[----:B------:R-:W-:Y:S01]  /*2c10*/  FADD.FTZ R78, R202, -R78 ;  /* 0x8000004eca4e7221 */ /* 0x000fe20000010000 */
[----:B------:R-:W-:Y:S01]  /*2c20*/  FMUL.FTZ R77, R77, UR8 ;  /* 0x000000084d4d7c20 */ /* 0x000fe20008410000 */
[----:B------:R-:W-:Y:S01]  /*2c30*/  FADD.FTZ R79, R203, -R79 ;  /* 0x8000004fcb4f7221 */ /* 0x000fe20000010000 */
[----:B------:R-:W-:Y:S01]  /*2c40*/  FMUL.FTZ R86, R76, UR7 ;  /* 0x000000074c567c20 */ /* 0x000fe20008410000 */
[----:B------:R-:W-:Y:S01]  /*2c50*/  FMUL.FTZ R78, R78, UR8 ;  /* 0x000000084e4e7c20 */ /* 0x000fe20008410000 */
[----:B------:R-:W-:Y:S01]  /*2c60*/  FMUL.FTZ R87, R77, UR7 ;  /* 0x000000074d577c20 */ /* 0x000fe20008410000 */
[----:B------:R-:W-:Y:S01]  /*2c70*/  FMUL.FTZ R79, R79, UR8 ;  /* 0x000000084f4f7c20 */ /* 0x000fe20008410000 */
[----:B-----5:R-:W-:Y:S01]  /*2c80*/  FMUL.FTZ R84, R44, R86 ;  /* 0x000000562c547220 */ /* 0x020fe20000410000 */
[----:B------:R-:W-:Y:S01]  /*2c90*/  FMUL.FTZ R44, R86, R85 ;  /* 0x00000055562c7220 */ /* 0x000fe20000410000 */
[----:B------:R-:W-:-:S02]  /*2ca0*/  HADD2.F32 R86, -RZ, R207.H0_H0 ;  /* 0x200000cfff567230 */ /* 0x000fc40000004100 */
[----:B------:R-:W-:Y:S01]  /*2cb0*/  FMUL.FTZ R85, R45, R87 ;  /* 0x000000572d557220 */ /* 0x000fe20000410000 */
[----:B------:R-:W-:Y:S01]  /*2cc0*/  FMUL.FTZ R107, R78, UR7 ;  /* 0x000000074e6b7c20 */ /* 0x000fe20008410000 */
[----:B------:R-:W-:Y:S01]  /*2cd0*/  FMUL.FTZ R108, R79, UR7 ;  /* 0x000000074f6c7c20 */ /* 0x000fe20008410000 */
[----:B------:R-:W-:Y:S01]  /*2ce0*/  FMUL.FTZ R45, R87, R86 ;  /* 0x00000056572d7220 */ /* 0x000fe20000410000 */
[----:B------:R-:W-:Y:S02]  /*2cf0*/  HADD2.F32 R87, -RZ, R145.H0_H0 ;  /* 0x20000091ff577230 */ /* 0x000fe40000004100 */
[----:B------:R-:W-:-:S03]  /*2d00*/  FMUL.FTZ R86, R46, R107 ;  /* 0x0000006b2e567220 */ /* 0x000fc60000410000 */
[----:B------:R-:W-:Y:S01]  /*2d10*/  FMUL.FTZ R46, R107, R87 ;  /* 0x000000576b2e7220 */ /* 0x000fe20000410000 */
[----:B------:R-:W-:Y:S02]  /*2d20*/  HADD2.F32 R107, -RZ, R207.H1_H1 ;  /* 0x300000cfff6b7230 */ /* 0x000fe40000004100 */
[----:B------:R-:W-:-:S03]  /*2d30*/  FMUL.FTZ R87, R47, R108 ;  /* 0x0000006c2f577220 */ /* 0x000fc60000410000 */
[----:B------:R-:W-:-:S07]  /*2d40*/  FMUL.FTZ R47, R108, R107 ;  /* 0x0000006b6c2f7220 */ /* 0x000fce0000410000 */
.L_x_13068:
[----:B------:R-:W1:Y:S02]  /*2d50*/  @P0 LDC.64 R112, c[0x0][0x478] ;  /* 0x00011e00ff700b82 */ /* 0x000e640000000a00 */
[----:B-1----:R-:W-:-:S05]  /*2d60*/  @P0 IMAD.WIDE.U32 R112, R179, 0x10, R112 ;  /* 0x00000010b3700825 */ /* 0x002fca00078e0070 */
[----:B------:R1:W-:Y:S02]  /*2d70*/  @P0 STG.E.128 desc[UR16][R112.64], R76 ;  /* 0x0000004c70000986 */ /* 0x0003e4000c101d10 */
[----:B-1----:R-:W-:-:S05]  /*2d80*/  MOV R112, 0x10 ;  /* 0x0000001000707802 */ /* 0x002fca0000000f00 */
[----:B------:R-:W-:-:S05]  /*2d90*/  IMAD.WIDE.U32 R112, R179, R112, UR28 ;  /* 0x0000001cb3707e25 */ /* 0x000fca000f8e0070 */
[----:B------:R1:W-:Y:S02]  /*2da0*/  STG.E.128 desc[UR16][R112.64], R44 ;  /* 0x0000002c70007986 */ /* 0x0003e4000c101d10 */
[----:B-1----:R-:W-:-:S05]  /*2db0*/  HFMA2 R44, -RZ, RZ, 0, 9.5367431640625e-07 ;  /* 0x00000010ff2c7431 */ /* 0x002fca00000001ff */
[----:B------:R-:W-:-:S06]  /*2dc0*/  IMAD.WIDE.U32 R44, R157, R44, UR26 ;  /* 0x0000001a9d2c7e25 */ /* 0x000fcc000f8e002c */
[----:B------:R-:W5:Y:S01]  /*2dd0*/  LDG.E.128 R44, desc[UR16][R44.64] ;  /* 0x000000102c2c7981 */ /* 0x000f62000c1e1d00 */
[----:B------:R-:W-:Y:S05]  /*2de0*/  @!P0 BRA `(.L_x_13069) ;  /* 0x0000000000848947 */ /* 0x000fea0003800000 */
        /* <DEDUP_REMOVED lines=31> */
[----:B------:R-:W-:Y:S01]  /*2fe0*/  FMUL.FTZ R47, R114, R113 ;  /* 0x00000071722f7220 */ /* 0x000fe20000410000 */
[----:B------:R-:W-:Y:S06]  /*2ff0*/  BRA `(.L_x_13070) ;  /* 0x0000000000807947 */ /* 0x000fec0003800000 */
.L_x_13069:
        /* <DEDUP_REMOVED lines=31> */
[----:B------:R-:W-:-:S07]  /*31f0*/  FMUL.FTZ R47, R180, R113 ;  /* 0x00000071b42f7220 */ /* 0x000fce0000410000 */
.L_x_13070:
        /* <DEDUP_REMOVED lines=26> */
[----:B------:R-:W-:-:S02]  /*33a0*/  FMUL.FTZ R78, R78, UR8 ;  /* 0x000000084e4e7c20 */ /* 0x000fc40008410000 */
[----:B------:R-:W-:Y:S01]  /*33b0*/  FMUL.FTZ R79, R79, UR8 ;  /* 0x000000084f4f7c20 */ /* 0x000fe20008410000 */
[----:B-----5:R-:W-:Y:S01]  /*33c0*/  FMUL.FTZ R113, R44, R115 ;  /* 0x000000732c717220 */ /* 0x020fe20000410000 */
[----:B------:R-:W-:Y:S01]  /*33d0*/  FMUL.FTZ R44, R115, R114 ;  /* 0x00000072732c7220 */ /* 0x000fe20000410000 */
[----:B------:R-:W-:Y:S02]  /*33e0*/  HADD2.F32 R114, -RZ, R205.H0_H0 ;  /* 0x200000cdff727230 */ /* 0x000fe40000004100 */
[----:B------:R-:W-:-:S04]  /*33f0*/  FMUL.FTZ R115, R77, UR7 ;  /* 0x000000074d737c20 */ /* 0x000fc80008410000 */
[----:B------:R-:W-:Y:S01]  /*3400*/  FMUL.FTZ R120, R45, R115 ;  /* 0x000000732d787220 */ /* 0x000fe20000410000 */
[----:B------:R-:W-:Y:S01]  /*3410*/  FMUL.FTZ R45, R115, R114 ;  /* 0x00000072732d7220 */ /* 0x000fe20000410000 */
[----:B------:R-:W-:Y:S02]  /*3420*/  HADD2.F32 R114, -RZ, R149.H0_H0 ;  /* 0x20000095ff727230 */ /* 0x000fe40000004100 */
[----:B------:R-:W-:-:S04]  /*3430*/  FMUL.FTZ R115, R78, UR7 ;  /* 0x000000074e737c20 */ /* 0x000fc80008410000 */
[----:B------:R-:W-:Y:S01]  /*3440*/  FMUL.FTZ R121, R46, R115 ;  /* 0x000000732e797220 */ /* 0x000fe20000410000 */
[----:B------:R-:W-:Y:S01]  /*3450*/  FMUL.FTZ R46, R115, R114 ;  /* 0x00000072732e7220 */ /* 0x000fe20000410000 */
[----:B------:R-:W-:Y:S02]  /*3460*/  HADD2.F32 R114, -RZ, R205.H1_H1 ;  /* 0x300000cdff727230 */ /* 0x000fe40000004100 */
[----:B------:R-:W-:-:S04]  /*3470*/  FMUL.FTZ R115, R79, UR7 ;  /* 0x000000074f737c20 */ /* 0x000fc80008410000 */
[----:B------:R-:W-:Y:S01]  /*3480*/  FMUL.FTZ R122, R47, R115 ;  /* 0x000000732f7a7220 */ /* 0x000fe20000410000 */
[----:B------:R-:W-:Y:S01]  /*3490*/  FMUL.FTZ R47, R115, R114 ;  /* 0x00000072732f7220 */ /* 0x000fe20000410000 */
[----:B------:R-:W-:Y:S06]  /*34a0*/  BRA `(.L_x_13072) ;  /* 0x0000000000807947 */ /* 0x000fec0003800000 */
.L_x_13071:
[----:B------:R-:W-:Y:S01]  /*34b0*/  MOV R114, UR4 ;  /* 0x0000000400727c02 */ /* 0x000fe20008000f00 */
[----:B------:R-:W-:Y:S01]  /*34c0*/  HADD2.F32 R115, -RZ, R148.H0_H0 ;  /* 0x20000094ff737230 */ /* 0x000fe20000004100 */
[----:B------:R-:W-:-:S03]  /*34d0*/  MOV R113, UR4 ;  /* 0x0000000400717c02 */ /* 0x000fc60008000f00 */
[----:B------:R-:W-:Y:S02]  /*34e0*/  FFMA.FTZ R114, R165, R114, UR5 ;  /* 0x00000005a5727e23 */ /* 0x000fe40008010072 */
[----:B------:R-:W-:Y:S02]  /*34f0*/  FFMA.FTZ R113, R164, R113, UR5 ;  /* 0x00000005a4717e23 */ /* 0x000fe40008010071 */
[----:B------:R-:W-:Y:S01]  /*3500*/  FADD.FTZ R168, R168, -R114 ;  /* 0x80000072a8a87221 */ /* 0x000fe20000010000 */
[----:B------:R-:W-:Y:S01]  /*3510*/  MOV R114, UR4 ;  /* 0x0000000400727c02 */ /* 0x000fe20008000f00 */
[----:B------:R-:W-:Y:S02]  /*3520*/  FADD.FTZ R113, R166, -R113 ;  /* 0x80000071a6717221 */ /* 0x000fe40000010000 */
[----:B------:R-:W-:Y:S02]  /*3530*/  FMUL.FTZ R168, R168, UR8 ;  /* 0x00000008a8a87c20 */ /* 0x000fe40008410000 */
[----:B------:R-:W-:Y:S01]  /*3540*/  FFMA.FTZ R114, R167, R114, UR5 ;  /* 0x00000005a7727e23 */ /* 0x000fe20008010072 */
[----:B------:R-:W-:Y:S01]  /*3550*/  FMUL.FTZ R113, R113, UR8 ;  /* 0x0000000871717c20 */ /* 0x000fe20008410000 */
[----:B------:R-:W-:-:S02]  /*3560*/  FMUL.FTZ R168, R168, UR7 ;  /* 0x00000007a8a87c20 */ /* 0x000fc40008410000 */
[----:B------:R-:W-:Y:S01]  /*3570*/  FADD.FTZ R170, R170, -R114 ;  /* 0x80000072aaaa7221 */ /* 0x000fe20000010000 */
[----:B------:R-:W-:Y:S01]  /*3580*/  MOV R114, UR4 ;  /* 0x0000000400727c02 */ /* 0x000fe20008000f00 */
[----:B-----5:R-:W-:Y:S02]  /*3590*/  FMUL.FTZ R120, R45, R168 ;  /* 0x000000a82d787220 */ /* 0x020fe40000410000 */
[----:B------:R-:W-:Y:S02]  /*35a0*/  FMUL.FTZ R170, R170, UR8 ;  /* 0x00000008aaaa7c20 */ /* 0x000fe40008410000 */
[----:B------:R-:W-:Y:S02]  /*35b0*/  FFMA.FTZ R114, R169, R114, UR5 ;  /* 0x00000005a9727e23 */ /* 0x000fe40008010072 */
[----:B------:R-:W-:Y:S02]  /*35c0*/  FMUL.FTZ R170, R170, UR7 ;  /* 0x00000007aaaa7c20 */ /* 0x000fe40008410000 */
[----:B------:R-:W-:Y:S01]  /*35d0*/  FADD.FTZ R171, R171, -R114 ;  /* 0x80000072abab7221 */ /* 0x000fe20000010000 */
[----:B------:R-:W-:Y:S01]  /*35e0*/  FMUL.FTZ R114, R113, UR7 ;  /* 0x0000000771727c20 */ /* 0x000fe20008410000 */
[----:B------:R-:W-:-:S02]  /*35f0*/  FMUL.FTZ R121, R46, R170 ;  /* 0x000000aa2e797220 */ /* 0x000fc40000410000 */
[----:B------:R-:W-:Y:S01]  /*3600*/  FMUL.FTZ R171, R171, UR8 ;  /* 0x00000008abab7c20 */ /* 0x000fe20008410000 */
[----:B------:R-:W-:Y:S01]  /*3610*/  FMUL.FTZ R113, R44, R114 ;  /* 0x000000722c717220 */ /* 0x000fe20000410000 */
[----:B------:R-:W-:Y:S01]  /*3620*/  FMUL.FTZ R44, R114, R115 ;  /* 0x00000073722c7220 */ /* 0x000fe20000410000 */
[----:B------:R-:W-:Y:S02]  /*3630*/  HADD2.F32 R114, -RZ, R205.H0_H0 ;  /* 0x200000cdff727230 */ /* 0x000fe40000004100 */
[----:B------:R-:W-:-:S03]  /*3640*/  FMUL.FTZ R171, R171, UR7 ;  /* 0x00000007abab7c20 */ /* 0x000fc60008410000 */
[----:B------:R-:W-:Y:S01]  /*3650*/  FMUL.FTZ R45, R168, R114 ;  /* 0x00000072a82d7220 */ /* 0x000fe20000410000 */
[----:B------:R-:W-:Y:S02]  /*3660*/  HADD2.F32 R114, -RZ, R149.H0_H0 ;  /* 0x20000095ff727230 */ /* 0x000fe40000004100 */
[----:B------:R-:W-:-:S03]  /*3670*/  FMUL.FTZ R122, R47, R171 ;  /* 0x000000ab2f7a7220 */ /* 0x000fc60000410000 */
[----:B------:R-:W-:Y:S01]  /*3680*/  FMUL.FTZ R46, R170, R114 ;  /* 0x00000072aa2e7220 */ /* 0x000fe20000410000 */
[----:B------:R-:W-:-:S05]  /*3690*/  HADD2.F32 R114, -RZ, R205.H1_H1 ;  /* 0x300000cdff727230 */ /* 0x000fca0000004100 */
[----:B------:R-:W-:-:S07]  /*36a0*/  FMUL.FTZ R47, R171, R114 ;  /* 0x00000072ab2f7220 */ /* 0x000fce0000410000 */
.L_x_13072:
[----:B------:R-:W1:Y:S01]  /*36b0*/  @P0 LDC.64 R114, c[0x0][0x478] ;  /* 0x00011e00ff720b82 */ /* 0x000e620000000a00 */
[----:B------:R-:W-:Y:S01]  /*36c0*/  MOV R157, 0x10 ;  /* 0x00000010009d7802 */ /* 0x000fe20000000f00 */
[----:B------:R-:W-:Y:S02]  /*36d0*/  HFMA2 R128, -RZ, RZ, 0, 9.5367431640625e-07 ;  /* 0x00000010ff807431 */ /* 0x000fe400000001ff */
[----:B-1----:R-:W-:-:S04]  /*36e0*/  @P0 IMAD.WIDE.U32 R114, R156, 0x10, R114 ;  /* 0x000000109c720825 */ /* 0x002fc800078e0072 */
[----:B------:R-:W-:Y:S01]  /*36f0*/  IMAD.WIDE.U32 R156, R156, R157, UR28 ;  /* 0x0000001c9c9c7e25 */ /* 0x000fe2000f8e009d */
[----:B------:R-:W-:Y:S04]  /*3700*/  @P0 STG.E.128 desc[UR16][R114.64], R76 ;  /* 0x0000004c72000986 */ /* 0x000fe8000c101d10 */
[----:B------:R1:W-:Y:S02]  /*3710*/  STG.E.128 desc[UR16][R156.64], R44 ;  /* 0x0000002c9c007986 */ /* 0x0003e4000c101d10 */
[----:B-1----:R-:W-:-:S06]  /*3720*/  IMAD.WIDE.U32 R44, R39, R128, UR26 ;  /* 0x0000001a272c7e25 */ /* 0x002fcc000f8e0080 */
        /* <DEDUP_REMOVED lines=17> */
[----:B------:R-:W-:-:S03]  /*3840*/  FMUL.FTZ R79, R76, UR7 ;  /* 0x000000074c4f7c20 */ /* 0x000fc60008410000 */
[----:B------:R-:W-:Y:S01]  /*3850*/  FMUL.FTZ R78, R78, UR8 ;  /* 0x000000084e4e7c20 */ /* 0x000fe20008410000 */
[----:B-----5:R-:W-:Y:S01]  /*3860*/  FMUL.FTZ R109, R44, R79 ;  /* 0x0000004f2c6d7220 */ /* 0x020fe20000410000 */
[----:B------:R-:W-:Y:S01]  /*3870*/  FMUL.FTZ R44, R79, R114 ;  /* 0x000000724f2c7220 */ /* 0x000fe20000410000 */
[----:B------:R-:W-:Y:S02]  /*3880*/  HADD2.F32 R79, -RZ, R204.H0_H0 ;  /* 0x200000ccff4f7230 */ /* 0x000fe40000004100 */
[----:B------:R-:W-:Y:S01]  /*3890*/  FMUL.FTZ R114, R77, UR7 ;  /* 0x000000074d727c20 */ /* 0x000fe20008410000 */
[----:B------:R-:W-:-:S03]  /*38a0*/  FMUL.FTZ R115, R78, UR7 ;  /* 0x000000074e737c20 */ /* 0x000fc60008410000 */
[----:B------:R-:W-:Y:S01]  /*38b0*/  FMUL.FTZ R111, R45, R114 ;  /* 0x000000722d6f7220 */ /* 0x000fe20000410000 */
[----:B------:R-:W-:Y:S01]  /*38c0*/  FMUL.FTZ R45, R114, R79 ;  /* 0x0000004f722d7220 */ /* 0x000fe20000410000 */
[----:B------:R-:W-:Y:S02]  /*38d0*/  HADD2.F32 R114, -RZ, R151.H0_H0 ;  /* 0x20000097ff727230 */ /* 0x000fe40000004100 */
[----:B------:R-:W-:Y:S01]  /*38e0*/  FMUL.FTZ R79, R162, UR8 ;  /* 0x00000008a24f7c20 */ /* 0x000fe20008410000 */
[----:B------:R-:W-:Y:S02]  /*38f0*/  FMUL.FTZ R123, R46, R115 ;  /* 0x000000732e7b7220 */ /* 0x000fe40000410000 */
[----:B------:R-:W-:Y:S01]  /*3900*/  FMUL.FTZ R46, R115, R114 ;  /* 0x00000072732e7220 */ /* 0x000fe20000410000 */
[----:B------:R-:W-:Y:S02]  /*3910*/  HADD2.F32 R115, -RZ, R204.H1_H1 ;  /* 0x300000ccff737230 */ /* 0x000fe40000004100 */
[----:B------:R-:W-:-:S04]  /*3920*/  FMUL.FTZ R114, R79, UR7 ;  /* 0x000000074f727c20 */ /* 0x000fc80008410000 */
[----:B------:R-:W-:Y:S01]  /*3930*/  FMUL.FTZ R128, R47, R114 ;  /* 0x000000722f807220 */ /* 0x000fe20000410000 */
[----:B------:R-:W-:Y:S01]  /*3940*/  FMUL.FTZ R47, R114, R115 ;  /* 0x00000073722f7220 */ /* 0x000fe20000410000 */
[----:B------:R-:W-:Y:S06]  /*3950*/  BRA `(.L_x_13074) ;  /* 0x0000000000807947 */ /* 0x000fec0003800000 */
.L_x_13073:
[----:B------:R-:W-:Y:S01]  /*3960*/  MOV R115, UR4 ;  /* 0x0000000400737c02 */ /* 0x000fe20008000f00 */
[----:B------:R-:W-:Y:S01]  /*3970*/  HADD2.F32 R128, -RZ, R150.H0_H0 ;  /* 0x20000096ff807230 */ /* 0x000fe20000004100 */
[----:B------:R-:W-:Y:S02]  /*3980*/  MOV R114, UR4 ;  /* 0x0000000400727c02 */ /* 0x000fe40008000f00 */
[----:B------:R-:W-:Y:S01]  /*3990*/  MOV R123, UR4 ;  /* 0x00000004007b7c02 */ /* 0x000fe20008000f00 */
[----:B------:R-:W-:Y:S02]  /*39a0*/  FFMA.FTZ R115, R159, R115, UR5 ;  /* 0x000000059f737e23 */ /* 0x000fe40008010073 */
[----:B------:R-:W-:Y:S02]  /*39b0*/  FFMA.FTZ R114, R158, R114, UR5 ;  /* 0x000000059e727e23 */ /* 0x000fe40008010072 */
[----:B------:R-:W-:Y:S01]  /*39c0*/  FADD.FTZ R115, R109, -R115 ;  /* 0x800000736d737221 */ /* 0x000fe20000010000 */
[----:B------:R-:W-:Y:S01]  /*39d0*/  MOV R109, UR4 ;  /* 0x00000004006d7c02 */ /* 0x000fe20008000f00 */
[----:B------:R-:W-:Y:S01]  /*39e0*/  FADD.FTZ R114, R160, -R114 ;  /* 0x80000072a0727221 */ /* 0x000fe20000010000 */
[----:B------:R-:W-:Y:S01]  /*39f0*/  FFMA.FTZ R123, R161, R123, UR5 ;  /* 0x00000005a17b7e23 */ /* 0x000fe2000801007b */
[----:B------:R-:W-:-:S02]  /*3a00*/  FMUL.FTZ R115, R115, UR8 ;  /* 0x0000000873737c20 */ /* 0x000fc40008410000 */
[----:B------:R-:W-:Y:S01]  /*3a10*/  FFMA.FTZ R162, R162, R109, UR5 ;  /* 0x00000005a2a27e23 */ /* 0x000fe2000801006d */
[----:B------:R-:W-:Y:S01]  /*3a20*/  FMUL.FTZ R109, R114, UR8 ;  /* 0x00000008726d7c20 */ /* 0x000fe20008410000 */
[----:B------:R-:W-:Y:S01]  /*3a30*/  FADD.FTZ R123, R163, -R123 ;  /* 0x8000007ba37b7221 */ /* 0x000fe20000010000 */
[----:B------:R-:W-:Y:S01]  /*3a40*/  FMUL.FTZ R115, R115, UR7 ;  /* 0x0000000773737c20 */ /* 0x000fe20008410000 */
[----:B------:R-:W-:Y:S01]  /*3a50*/  FADD.FTZ R114, R111, -R162 ;  /* 0x800000a26f727221 */ /* 0x000fe20000010000 */
[----:B------:R-:W-:Y:S01]  /*3a60*/  FMUL.FTZ R111, R109, UR7 ;  /* 0x000000076d6f7c20 */ /* 0x000fe20008410000 */
[----:B------:R-:W-:Y:S02]  /*3a70*/  FMUL.FTZ R123, R123, UR8 ;  /* 0x000000087b7b7c20 */ /* 0x000fe40008410000 */
[----:B------:R-:W-:Y:S01]  /*3a80*/  FMUL.FTZ R114, R114, UR8 ;  /* 0x0000000872727c20 */ /* 0x000fe20008410000 */
[----:B-----5:R-:W-:Y:S01]  /*3a90*/  FMUL.FTZ R109, R44, R111 ;  /* 0x0000006f2c6d7220 */ /* 0x020fe20000410000 */
[----:B------:R-:W-:Y:S01]  /*3aa0*/  FMUL.FTZ R44, R111, R128 ;  /* 0x000000806f2c7220 */ /* 0x000fe20000410000 */
[----:B------:R-:W-:-:S02]  /*3ab0*/  HADD2.F32 R128, -RZ, R204.H0_H0 ;  /* 0x200000ccff807230 */ /* 0x000fc40000004100 */
[----:B------:R-:W-:Y:S01]  /*3ac0*/  FMUL.FTZ R111, R45, R115 ;  /* 0x000000732d6f7220 */ /* 0x000fe20000410000 */
[----:B------:R-:W-:Y:S02]  /*3ad0*/  FMUL.FTZ R114, R114, UR7 ;  /* 0x0000000772727c20 */ /* 0x000fe40008410000 */
[----:B------:R-:W-:Y:S01]  /*3ae0*/  FMUL.FTZ R45, R115, R128 ;  /* 0x00000080732d7220 */ /* 0x000fe20000410000 */
[----:B------:R-:W-:Y:S01]  /*3af0*/  FMUL.FTZ R115, R123, UR7 ;  /* 0x000000077b737c20 */ /* 0x000fe20008410000 */
[----:B------:R-:W-:-:S03]  /*3b00*/  HADD2.F32 R128, -RZ, R151.H0_H0 ;  /* 0x20000097ff807230 */ /* 0x000fc60000004100 */
[----:B------:R-:W-:Y:S02]  /*3b10*/  FMUL.FTZ R123, R46, R115 ;  /* 0x000000732e7b7220 */ /* 0x000fe40000410000 */
[----:B------:R-:W-:Y:S01]  /*3b20*/  FMUL.FTZ R46, R115, R128 ;  /* 0x00000080732e7220 */ /* 0x000fe20000410000 */
[----:B------:R-:W-:Y:S02]  /*3b30*/  HADD2.F32 R115, -RZ, R204.H1_H1 ;  /* 0x300000ccff737230 */ /* 0x000fe40000004100 */
[----:B------:R-:W-:-:S03]  /*3b40*/  FMUL.FTZ R128, R47, R114 ;  /* 0x000000722f807220 */ /* 0x000fc60000410000 */
[----:B------:R-:W-:-:S07]  /*3b50*/  FMUL.FTZ R47, R114, R115 ;  /* 0x00000073722f7220 */ /* 0x000fce0000410000 */
.L_x_13074:
[----:B------:R-:W1:Y:S01]  /*3b60*/  @P0 LDC.64 R114, c[0x0][0x478] ;  /* 0x00011e00ff720b82 */ /* 0x000e620000000a00 */
[----:B------:R-:W-:Y:S01]  /*3b70*/  MOV R130, 0x10 ;  /* 0x0000001000827802 */ /* 0x000fe20000000f00 */
[----:B-1----:R-:W-:-:S05]  /*3b80*/  @P0 IMAD.WIDE.U32 R114, R39, 0x10, R114 ;  /* 0x0000001027720825 */ /* 0x002fca00078e0072 */
[----:B------:R1:W-:Y:S02]  /*3b90*/  @P0 STG.E.128 desc[UR16][R114.64], R76 ;  /* 0x0000004c72000986 */ /* 0x0003e4000c101d10 */
[----:B-1----:R-:W-:-:S04]  /*3ba0*/  IMAD.WIDE.U32 R114, R39, R130, UR28 ;  /* 0x0000001c27727e25 */ /* 0x002fc8000f8e0082 */
[----:B------:R-:W-:Y:S01]  /*3bb0*/  HFMA2 R39, -RZ, RZ, 0, 9.5367431640625e-07 ;  /* 0x00000010ff277431 */ /* 0x000fe200000001ff */
[----:B------:R1:W-:Y:S04]  /*3bc0*/  STG.E.128 desc[UR16][R114.64], R44 ;  /* 0x0000002c72007986 */ /* 0x0003e8000c101d10 */
[----:B-1----:R-:W-:-:S06]  /*3bd0*/  IMAD.WIDE.U32 R44, R38, R39, UR26 ;  /* 0x0000001a262c7e25 */ /* 0x002fcc000f8e0027 */
[----:B------:R-:W5:Y:S01]  /*3be0*/  LDG.E.128 R44, desc[UR16][R44.64] ;  /* 0x000000102c2c7981 */ /* 0x000f62000c1e1d00 */
[----:B------:R-:W-:Y:S05]  /*3bf0*/  @!P0 BRA `(.L_x_13075) ;  /* 0x00000000007c8947 */ /* 0x000fea0003800000 */
[----:B------:R-:W-:Y:S01]  /*3c00*/  MOV R76, UR4 ;  /* 0x00000004004c7c02 */ /* 0x000fe20008000f00 */
[----:B------:R-:W-:Y:S01]  /*3c10*/  HADD2.F32 R78, -RZ, R152.H0_H0 ;  /* 0x20000098ff4e7230 */ /* 0x000fe20000004100 */
[----:B------:R-:W-:-:S03]  /*3c20*/  MOV R39, UR4 ;  /* 0x0000000400277c02 */ /* 0x000fc60008000f00 */
[-C--:B------:R-:W-:Y:S01]  /*3c30*/  FFMA.FTZ R103, R103, R76.reuse, UR5 ;  /* 0x0000000567677e23 */ /* 0x080fe2000801004c */
[----:B------:R-:W-:Y:S01]  /*3c40*/  FFMA.FTZ R105, R105, R76, UR5 ;  /* 0x0000000569697e23 */ /* 0x000fe2000801004c */
[-C--:B------:R-:W-:Y:S01]  /*3c50*/  FFMA.FTZ R104, R104, R39.reuse, UR5 ;  /* 0x0000000568687e23 */ /* 0x080fe20008010027 */
[----:B------:R-:W-:Y:S01]  /*3c60*/  FFMA.FTZ R106, R106, R39, UR5 ;  /* 0x000000056a6a7e23 */ /* 0x000fe20008010027 */
[----:B------:R-:W-:Y:S01]  /*3c70*/  FADD.FTZ R103, R116, -R103 ;  /* 0x8000006774677221 */ /* 0x000fe20000010000 */
[----:B------:R-:W-:Y:S01]  /*3c80*/  FADD.FTZ R105, R118, -R105 ;  /* 0x8000006976697221 */ /* 0x000fe20000010000 */
[----:B------:R-:W-:Y:S01]  /*3c90*/  FADD.FTZ R104, R117, -R104 ;  /* 0x8000006875687221 */ /* 0x000fe20000010000 */
[----:B------:R-:W-:Y:S01]  /*3ca0*/  FADD.FTZ R79, R119, -R106 ;  /* 0x8000006a774f7221 */ /* 0x000fe20000010000 */
[----:B------:R-:W-:Y:S02]  /*3cb0*/  FMUL.FTZ R76, R103, UR8 ;  /* 0x00000008674c7c20 */ /* 0x000fe40008410000 */
[----:B------:R-:W-:Y:S01]  /*3cc0*/  FMUL.FTZ R77, R104, UR8 ;  /* 0x00000008684d7c20 */ /* 0x000fe20008410000 */
[----:B------:R-:W-:Y:S01]  /*3cd0*/  FMUL.FTZ R79, R79, UR8 ;  /* 0x000000084f4f7c20 */ /* 0x000fe20008410000 */
[----:B------:R-:W-:-:S02]  /*3ce0*/  FMUL.FTZ R39, R76, UR7 ;  /* 0x000000074c277c20 */ /* 0x000fc40008410000 */
[----:B------:R-:W-:Y:S02]  /*3cf0*/  FMUL.FTZ R104, R77, UR7 ;  /* 0x000000074d687c20 */ /* 0x000fe40008410000 */
[----:B-----5:R-:W-:Y:S01]  /*3d00*/  FMUL.FTZ R103, R44, R39 ;  /* 0x000000272c677220 */ /* 0x020fe20000410000 */
[----:B------:R-:W-:Y:S01]  /*3d10*/  FMUL.FTZ R44, R39, R78 ;  /* 0x0000004e272c7220 */ /* 0x000fe20000410000 */
[----:B------:R-:W-:Y:S02]  /*3d20*/  HADD2.F32 R39, -RZ, R196.H0_H0 ;  /* 0x200000c4ff277230 */ /* 0x000fe40000004100 */
[----:B------:R-:W-:Y:S01]  /*3d30*/  FMUL.FTZ R78, R105, UR8 ;  /* 0x00000008694e7c20 */ /* 0x000fe20008410000 */
[----:B------:R-:W-:Y:S02]  /*3d40*/  FMUL.FTZ R106, R45, R104 ;  /* 0x000000682d6a7220 */ /* 0x000fe40000410000 */
[----:B------:R-:W-:Y:S01]  /*3d50*/  FMUL.FTZ R45, R104, R39 ;  /* 0x00000027682d7220 */ /* 0x000fe20000410000 */
[----:B------:R-:W-:-:S02]  /*3d60*/  HADD2.F32 R104, -RZ, R153.H0_H0 ;  /* 0x20000099ff687230 */ /* 0x000fc40000004100 */
        /* <DEDUP_REMOVED lines=8> */
.L_x_13075:
[----:B------:R-:W-:Y:S02]  /*3df0*/  MOV R114, UR4 ;  /* 0x0000000400727c02 */ /* 0x000fe40008000f00 */
        /* <DEDUP_REMOVED lines=8> */
[----:B------:R-:W-:Y:S02]  /*3e80*/  HADD2.F32 R104, -RZ, R152.H0_H0 ;  /* 0x20000098ff687230 */ /* 0x000fe40000004100 */
[----:B------:R-:W-:Y:S01]  /*3e90*/  FMUL.FTZ R103, R103, UR8 ;  /* 0x0000000867677c20 */ /* 0x000fe20008410000 */
[----:B------:R-:W-:Y:S01]  /*3ea0*/  FMUL.FTZ R118, R118, UR8 ;  /* 0x0000000876767c20 */ /* 0x000fe20008410000 */
[----:B------:R-:W-:Y:S01]  /*3eb0*/  FMUL.FTZ R117, R117, UR8 ;  /* 0x0000000875757c20 */ /* 0x000fe20008410000 */
[----:B------:R-:W-:Y:S01]  /*3ec0*/  FADD.FTZ R119, R119, -R106 ;  /* 0x8000006a77777221 */ /* 0x000fe20000010000 */
[----:B------:R-:W-:-:S03]  /*3ed0*/  FMUL.FTZ R39, R103, UR7 ;  /* 0x0000000767277c20 */ /* 0x000fc60008410000 */
[----:B------:R-:W-:Y:S01]  /*3ee0*/  FMUL.FTZ R119, R119, UR8 ;  /* 0x0000000877777c20 */ /* 0x000fe20008410000 */
[----:B-----5:R-:W-:Y:S01]  /*3ef0*/  FMUL.FTZ R103, R44, R39 ;  /* 0x000000272c677220 */ /* 0x020fe20000410000 */
[----:B------:R-:W-:Y:S01]  /*3f00*/  FMUL.FTZ R44, R39, R104 ;  /* 0x00000068272c7220 */ /* 0x000fe20000410000 */
[----:B------:R-:W-:Y:S01]  /*3f10*/  FMUL.FTZ R104, R117, UR7 ;  /* 0x0000000775687c20 */ /* 0x000fe20008410000 */
[----:B------:R-:W-:-:S03]  /*3f20*/  HADD2.F32 R39, -RZ, R196.H0_H0 ;  /* 0x200000c4ff277230 */ /* 0x000fc60000004100 */
[----:B------:R-:W-:Y:S02]  /*3f30*/  FMUL.FTZ R106, R45, R104 ;  /* 0x000000682d6a7220 */ /* 0x000fe40000410000 */
[----:B------:R-:W-:Y:S01]  /*3f40*/  FMUL.FTZ R45, R104, R39 ;  /* 0x00000027682d7220 */ /* 0x000fe20000410000 */
[----:B------:R-:W-:Y:S01]  /*3f50*/  FMUL.FTZ R39, R118, UR7 ;  /* 0x0000000776277c20 */ /* 0x000fe20008410000 */
[----:B------:R-:W-:-:S03]  /*3f60*/  HADD2.F32 R104, -RZ, R153.H0_H0 ;  /* 0x20000099ff687230 */ /* 0x000fc60000004100 */
[----:B------:R-:W-:Y:S02]  /*3f70*/  FMUL.FTZ R114, R46, R39 ;  /* 0x000000272e727220 */ /* 0x000fe40000410000 */
[----:B------:R-:W-:Y:S01]  /*3f80*/  FMUL.FTZ R46, R39, R104 ;  /* 0x00000068272e7220 */ /* 0x000fe20000410000 */
[----:B------:R-:W-:Y:S01]  /*3f90*/  FMUL.FTZ R104, R119, UR7 ;  /* 0x0000000777687c20 */ /* 0x000fe20008410000 */
[----:B------:R-:W-:-:S03]  /*3fa0*/  HADD2.F32 R39, -RZ, R196.H1_H1 ;  /* 0x300000c4ff277230 */ /* 0x000fc60000004100 */
[----:B------:R-:W-:Y:S02]  /*3fb0*/  FMUL.FTZ R115, R47, R104 ;  /* 0x000000682f737220 */ /* 0x000fe40000410000 */
[----:B------:R-:W-:-:S07]  /*3fc0*/  FMUL.FTZ R47, R104, R39 ;  /* 0x00000027682f7220 */ /* 0x000fce0000410000 */
.L_x_13076:
        /* <DEDUP_REMOVED lines=22> */
[----:B------:R-:W-:Y:S01]  /*4130*/  FADD.FTZ R127, R127, -R102 ;  /* 0x800000667f7f7221 */ /* 0x000fe20000010000 */
[----:B------:R-:W-:Y:S01]  /*4140*/  FMUL.FTZ R77, R100, UR8 ;  /* 0x00000008644d7c20 */ /* 0x000fe20008410000 */
[----:B------:R-:W-:Y:S01]  /*4150*/  FMUL.FTZ R78, R101, UR8 ;  /* 0x00000008654e7c20 */ /* 0x000fe20008410000 */
[----:B------:R-:W-:-:S02]  /*4160*/  FMUL.FTZ R39, R76, UR7 ;  /* 0x000000074c277c20 */ /* 0x000fc40008410000 */
[----:B------:R-:W-:Y:S02]  /*4170*/  FMUL.FTZ R102, R77, UR7 ;  /* 0x000000074d667c20 */ /* 0x000fe40008410000 */
[----:B-----5:R-:W-:Y:S01]  /*4180*/  FMUL.FTZ R99, R44, R39 ;  /* 0x000000272c637220 */ /* 0x020fe20000410000 */
[----:B------:R-:W-:Y:S01]  /*4190*/  FMUL.FTZ R44, R39, R38 ;  /* 0x00000026272c7220 */ /* 0x000fe20000410000 */
[----:B------:R-:W-:Y:S01]  /*41a0*/  FMUL.FTZ R100, R45, R102 ;  /* 0x000000662d647220 */ /* 0x000fe20000410000 */
[----:B------:R-:W-:Y:S02]  /*41b0*/  HADD2.F32 R38, -RZ, R155.H0_H0 ;  /* 0x2000009bff267230 */ /* 0x000fe40000004100 */
[----:B------:R-:W-:Y:S01]  /*41c0*/  FMUL.FTZ R39, R78, UR7 ;  /* 0x000000074e277c20 */ /* 0x000fe20008410000 */
[----:B------:R-:W-:Y:S01]  /*41d0*/  FMUL.FTZ R45, R102, R79 ;  /* 0x0000004f662d7220 */ /* 0x000fe20000410000 */
[----:B------:R-:W-:Y:S02]  /*41e0*/  FMUL.FTZ R79, R127, UR8 ;  /* 0x000000087f4f7c20 */ /* 0x000fe40008410000 */
[----:B------:R-:W-:Y:S01]  /*41f0*/  FMUL.FTZ R101, R46, R39 ;  /* 0x000000272e657220 */ /* 0x000fe20000410000 */
[----:B------:R-:W-:Y:S01]  /*4200*/  FMUL.FTZ R46, R39, R38 ;  /* 0x00000026272e7220 */ /* 0x000fe20000410000 */
[----:B------:R-:W-:-:S02]  /*4210*/  HADD2.F32 R39, -RZ, R195.H1_H1 ;  /* 0x300000c3ff277230 */ /* 0x000fc40000004100 */
[----:B------:R-:W-:-:S04]  /*4220*/  FMUL.FTZ R38, R79, UR7 ;  /* 0x000000074f267c20 */ /* 0x000fc80008410000 */
[----:B------:R-:W-:Y:S01]  /*4230*/  FMUL.FTZ R102, R47, R38 ;  /* 0x000000262f667220 */ /* 0x000fe20000410000 */
[----:B------:R-:W-:Y:S01]  /*4240*/  FMUL.FTZ R47, R38, R39 ;  /* 0x00000027262f7220 */ /* 0x000fe20000410000 */
[----:B------:R-:W-:Y:S06]  /*4250*/  BRA `(.L_x_13078) ;  /* 0x0000000000787947 */ /* 0x000fec0003800000 */
.L_x_13077:
[----:B------:R-:W-:Y:S02]  /*4260*/  MOV R38, UR4 ;  /* 0x0000000400267c02 */ /* 0x000fe40008000f00 */
[----:B------:R-:W-:-:S03]  /*4270*/  MOV R39, UR4 ;  /* 0x0000000400277c02 */ /* 0x000fc60008000f00 */
[-C--:B------:R-:W-:Y:S01]  /*4280*/  FFMA.FTZ R99, R99, R38.reuse, UR5 ;  /* 0x0000000563637e23 */ /* 0x080fe20008010026 */
[----:B------:R-:W-:Y:S01]  /*4290*/  FFMA.FTZ R101, R101, R38, UR5 ;  /* 0x0000000565657e23 */ /* 0x000fe20008010026 */
[-C--:B------:R-:W-:Y:S01]  /*42a0*/  FFMA.FTZ R100, R100, R39.reuse, UR5 ;  /* 0x0000000564647e23 */ /* 0x080fe20008010027 */
[----:B------:R-:W-:Y:S01]  /*42b0*/  FFMA.FTZ R102, R102, R39, UR5 ;  /* 0x0000000566667e23 */ /* 0x000fe20008010027 */
[----:B------:R-:W-:Y:S01]  /*42c0*/  FADD.FTZ R99, R124, -R99 ;  /* 0x800000637c637221 */ /* 0x000fe20000010000 */
[----:B------:R-:W-:Y:S02]  /*42d0*/  HADD2.F32 R38, -RZ, R154.H0_H0 ;  /* 0x2000009aff267230 */ /* 0x000fe40000004100 */
[----:B------:R-:W-:Y:S01]  /*42e0*/  FADD.FTZ R100, R125, -R100 ;  /* 0x800000647d647221 */ /* 0x000fe20000010000 */
[----:B------:R-:W-:Y:S01]  /*42f0*/  FADD.FTZ R101, R126, -R101 ;  /* 0x800000657e657221 */ /* 0x000fe20000010000 */
[----:B------:R-:W-:Y:S01]  /*4300*/  FMUL.FTZ R99, R99, UR8 ;  /* 0x0000000863637c20 */ /* 0x000fe20008410000 */
[----:B------:R-:W-:Y:S01]  /*4310*/  FADD.FTZ R102, R127, -R102 ;  /* 0x800000667f667221 */ /* 0x000fe20000010000 */
[----:B------:R-:W-:Y:S01]  /*4320*/  FMUL.FTZ R100, R100, UR8 ;  /* 0x0000000864647c20 */ /* 0x000fe20008410000 */
[----:B------:R-:W-:Y:S01]  /*4330*/  FMUL.FTZ R101, R101, UR8 ;  /* 0x0000000865657c20 */ /* 0x000fe20008410000 */
[----:B------:R-:W-:Y:S01]  /*4340*/  FMUL.FTZ R39, R99, UR7 ;  /* 0x0000000763277c20 */ /* 0x000fe20008410000 */
[----:B------:R-:W-:-:S03]  /*4350*/  FMUL.FTZ R102, R102, UR8 ;  /* 0x0000000866667c20 */ /* 0x000fc60008410000 */
        /* <DEDUP_REMOVED lines=14> */
.L_x_13078:
        /* <DEDUP_REMOVED lines=9> */
[--C-:B------:R-:W-:Y:S02]  /*44d0*/  SHF.R.U32.HI R117, RZ, 0x10, R141.reuse ;  /* 0x00000010ff757819 */ /* 0x100fe4000001168d */
[----:B------:R-:W-:Y:S01]  /*44e0*/  SHF.R.U64 R105, R140, 0x10, R141 ;  /* 0x000000108c697819 */ /* 0x000fe2000000128d */
[----:B------:R-:W-:Y:S06]  /*44f0*/  @!P0 BRA `(.L_x_13079) ;  /* 0x0000000000848947 */ /* 0x000fec0003800000 */
[----:B------:R-:W-:Y:S02]  /*4500*/  MOV R3, UR4 ;  /* 0x0000000400037c02 */ /* 0x000fe40008000f00 */
[----:B------:R-:W-:Y:S02]  /*4510*/  MOV R38, UR4 ;  /* 0x0000000400267c02 */ /* 0x000fe40008000f00 */
[----:B------:R-:W-:Y:S01]  /*4520*/  MOV R39, UR4 ;  /* 0x0000000400277c02 */ /* 0x000fe20008000f00 */
[----:B------:R-:W-:Y:S01]  /*4530*/  FFMA.FTZ R3, R80, R3, UR5 ;  /* 0x0000000550037e23 */ /* 0x000fe20008010003 */
[----:B------:R-:W-:Y:S01]  /*4540*/  MOV R77, UR4 ;  /* 0x00000004004d7c02 */ /* 0x000fe20008000f00 */
[----:B------:R-:W-:Y:S02]  /*4550*/  FFMA.FTZ R38, R93, R38, UR5 ;  /* 0x000000055d267e23 */ /* 0x000fe40008010026 */
[----:B------:R-:W-:Y:S01]  /*4560*/  FFMA.FTZ R39, R92, R39, UR5 ;  /* 0x000000055c277e23 */ /* 0x000fe20008010027 */
[----:B------:R-:W-:Y:S01]  /*4570*/  FADD.FTZ R3, R132, -R3 ;  /* 0x8000000384037221 */ /* 0x000fe20000010000 */
[----:B------:R-:W-:Y:S01]  /*4580*/  FFMA.FTZ R94, R94, R77, UR5 ;  /* 0x000000055e5e7e23 */ /* 0x000fe2000801004d */
[----:B------:R-:W-:Y:S01]  /*4590*/  FADD.FTZ R77, R81, -R38 ;  /* 0x80000026514d7221 */ /* 0x000fe20000010000 */
[----:B------:R-:W-:Y:S01]  /*45a0*/  FADD.FTZ R78, R82, -R39 ;  /* 0x80000027524e7221 */ /* 0x000fe20000010000 */
[----:B------:R-:W-:Y:S01]  /*45b0*/  FMUL.FTZ R76, R3, UR8 ;  /* 0x00000008034c7c20 */ /* 0x000fe20008410000 */
[----:B------:R-:W-:Y:S01]  /*45c0*/  FADD.FTZ R79, R83, -R94 ;  /* 0x8000005e534f7221 */ /* 0x000fe20000010000 */
[----:B------:R-:W-:Y:S01]  /*45d0*/  FMUL.FTZ R77, R77, UR8 ;  /* 0x000000084d4d7c20 */ /* 0x000fe20008410000 */
[----:B------:R-:W-:Y:S01]  /*45e0*/  FMUL.FTZ R78, R78, UR8 ;  /* 0x000000084e4e7c20 */ /* 0x000fe20008410000 */
[----:B------:R-:W-:-:S02]  /*45f0*/  HADD2.F32 R39, -RZ, R105.H0_H0 ;  /* 0x20000069ff277230 */ /* 0x000fc40000004100 */
[----:B------:R-:W-:Y:S01]  /*4600*/  FMUL.FTZ R79, R79, UR8 ;  /* 0x000000084f4f7c20 */ /* 0x000fe20008410000 */
[----:B------:R-:W-:Y:S02]  /*4610*/  HADD2.F32 R105, -RZ, R117.H0_H0 ;  /* 0x20000075ff697230 */ /* 0x000fe40000004100 */
[----:B------:R-:W-:Y:S01]  /*4620*/  FMUL.FTZ R3, R76, UR7 ;  /* 0x000000074c037c20 */ /* 0x000fe20008410000 */
[----:B------:R-:W-:Y:S02]  /*4630*/  HADD2.F32 R38, -RZ, R140.H0_H0 ;  /* 0x2000008cff267230 */ /* 0x000fe40000004100 */
[----:B------:R-:W-:Y:S01]  /*4640*/  FMUL.FTZ R80, R77, UR7 ;  /* 0x000000074d507c20 */ /* 0x000fe20008410000 */
[----:B------:R-:W-:Y:S02]  /*4650*/  HADD2.F32 R94, -RZ, R141.H0_H0 ;  /* 0x2000008dff5e7230 */ /* 0x000fe40000004100 */
[----:B------:R-:W-:Y:S01]  /*4660*/  FMUL.FTZ R81, R78, UR7 ;  /* 0x000000074e517c20 */ /* 0x000fe20008410000 */
[----:B------:R-:W-:Y:S01]  /*4670*/  FMUL.FTZ R104, R79, UR7 ;  /* 0x000000074f687c20 */ /* 0x000fe20008410000 */
[----:B-----5:R-:W-:Y:S01]  /*4680*/  FMUL.FTZ R82, R44, R3 ;  /* 0x000000032c527220 */ /* 0x020fe20000410000 */
[----:B------:R-:W-:Y:S01]  /*4690*/  FMUL.FTZ R83, R45, R80 ;  /* 0x000000502d537220 */ /* 0x000fe20000410000 */
[----:B------:R-:W-:Y:S01]  /*46a0*/  FMUL.FTZ R92, R46, R81 ;  /* 0x000000512e5c7220 */ /* 0x000fe20000410000 */
[----:B------:R-:W-:Y:S01]  /*46b0*/  FMUL.FTZ R93, R47, R104 ;  /* 0x000000682f5d7220 */ /* 0x000fe20000410000 */
[----:B------:R-:W-:Y:S01]  /*46c0*/  FMUL.FTZ R44, R3, R38 ;  /* 0x00000026032c7220 */ /* 0x000fe20000410000 */
[----:B------:R-:W-:Y:S01]  /*46d0*/  FMUL.FTZ R45, R80, R39 ;  /* 0x00000027502d7220 */ /* 0x000fe20000410000 */
[----:B------:R-:W-:Y:S01]  /*46e0*/  FMUL.FTZ R46, R81, R94 ;  /* 0x0000005e512e7220 */ /* 0x000fe20000410000 */
[----:B------:R-:W-:Y:S01]  /*46f0*/  FMUL.FTZ R47, R104, R105 ;  /* 0x00000069682f7220 */ /* 0x000fe20000410000 */
[----:B------:R-:W-:Y:S06]  /*4700*/  BRA `(.L_x_13080) ;  /* 0x0000000000807947 */ /* 0x000fec0003800000 */
.L_x_13079:
[----:B------:R-:W-:Y:S01]  /*4710*/  MOV R38, UR4 ;  /* 0x0000000400267c02 */ /* 0x000fe20008000f00 */
[----:B------:R-:W-:Y:S01]  /*4720*/  HADD2.F32 R105, -RZ, R105.H0_H0 ;  /* 0x20000069ff697230 */ /* 0x000fe20000004100 */
[----:B------:R-:W-:Y:S01]  /*4730*/  MOV R3, UR4 ;  /* 0x0000000400037c02 */ /* 0x000fe20008000f00 */
[----:B------:R-:W-:Y:S01]  /*4740*/  HADD2.F32 R117, -RZ, R117.H0_H0 ;  /* 0x20000075ff757230 */ /* 0x000fe20000004100 */
        /* <DEDUP_REMOVED lines=13> */
[----:B------:R-:W-:Y:S01]  /*4820*/  FMUL.FTZ R80, R81, UR7 ;  /* 0x0000000751507c20 */ /* 0x000fe20008410000 */
[----:B------:R-:W-:Y:S01]  /*4830*/  FMUL.FTZ R94, R94, UR8 ;  /* 0x000000085e5e7c20 */ /* 0x000fe20008410000 */
[----:B------:R-:W-:-:S02]  /*4840*/  HADD2.F32 R38, -RZ, R140.H0_H0 ;  /* 0x2000008cff267230 */ /* 0x000fc40000004100 */
        /* <DEDUP_REMOVED lines=11> */
[----:B------:R-:W-:-:S07]  /*4900*/  FMUL.FTZ R46, R81, R3 ;  /* 0x00000003512e7220 */ /* 0x000fce0000410000 */
.L_x_13080:
[----:B------:R-:W1:Y:S01]  /*4910*/  @P0 LDC.64 R38, c[0x0][0x478] ;  /* 0x00011e00ff260b82 */ /* 0x000e620000000a00 */
[----:B------:R-:W-:Y:S01]  /*4920*/  HFMA2 R81, -RZ, RZ, 0, 9.5367431640625e-07 ;  /* 0x00000010ff517431 */ /* 0x000fe200000001ff */
[----:B------:R-:W-:Y:S02]  /*4930*/  MOV R3, 0x10 ;  /* 0x0000001000037802 */ /* 0x000fe40000000f00 */
[--C-:B------:R-:W-:Y:S02]  /*4940*/  SHF.R.U32.HI R94, RZ, 0x10, R143.reuse ;  /* 0x00000010ff5e7819 */ /* 0x100fe4000001168f */
[----:B------:R-:W-:Y:S01]  /*4950*/  SHF.R.U64 R104, R142, 0x10, R143 ;  /* 0x000000108e687819 */ /* 0x000fe2000000128f */
[----:B------:R-:W-:-:S04]  /*4960*/  IMAD.WIDE.U32 R80, R0, R81, UR26 ;  /* 0x0000001a00507e25 */ /* 0x000fc8000f8e0051 */
[----:B-1----:R-:W-:-:S04]  /*4970*/  @P0 IMAD.WIDE.U32 R38, R2, 0x10, R38 ;  /* 0x0000001002260825 */ /* 0x002fc800078e0026 */
[----:B------:R-:W-:Y:S01]  /*4980*/  IMAD.WIDE.U32 R2, R2, R3, UR28 ;  /* 0x0000001c02027e25 */ /* 0x000fe2000f8e0003 */
[----:B------:R1:W-:Y:S04]  /*4990*/  @P0 STG.E.128 desc[UR16][R38.64], R76 ;  /* 0x0000004c26000986 */ /* 0x0003e8000c101d10 */
[----:B------:R2:W-:Y:S01]  /*49a0*/  STG.E.128 desc[UR16][R2.64], R44 ;  /* 0x0000002c02007986 */ /* 0x0005e2000c101d10 */
[----:B-1----:R-:W-:-:S03]  /*49b0*/  PRMT R39, R104, 0x7610, R39 ;  /* 0x0000761068277816 */ /* 0x002fc60000000027 */
[----:B--2---:R1:W5:Y:S02]  /*49c0*/  LDG.E.128 R44, desc[UR16][R80.64] ;  /* 0x00000010502c7981 */ /* 0x004364000c1e1d00 */
[----:B-1----:R-:W-:Y:S01]  /*49d0*/  PRMT R81, R94, 0x7610, R81 ;  /* 0x000076105e517816 */ /* 0x002fe20000000051 */
[----:B------:R-:W-:Y:S06]  /*49e0*/  @!P0 BRA `(.L_x_13081) ;  /* 0x0000000000848947 */ /* 0x000fec0003800000 */
[----:B------:R-:W-:Y:S01]  /*49f0*/  MOV R2, UR4 ;  /* 0x0000000400027c02 */ /* 0x000fe20008000f00 */
[----:B------:R-:W-:Y:S01]  /*4a00*/  HADD2.F32 R39, -RZ, R39.H0_H0 ;  /* 0x20000027ff277230 */ /* 0x000fe20000004100 */
        /* <DEDUP_REMOVED lines=31> */
.L_x_13081:
        /* <DEDUP_REMOVED lines=32> */
.L_x_13082:
[----:B------:R-:W1:Y:S01]  /*4e00*/  @P0 LDC.64 R2, c[0x0][0x478] ;  /* 0x00011e00ff020b82 */ /* 0x000e620000000a00 */
[----:B------:R-:W-:-:S05]  /*4e10*/  MOV R39, 0x10 ;  /* 0x0000001000277802 */ /* 0x000fca0000000f00 */
[----:B------:R-:W-:-:S04]  /*4e20*/  IMAD.WIDE.U32 R38, R0, R39, UR28 ;  /* 0x0000001c00267e25 */ /* 0x000fc8000f8e0027 */
[----:B-1----:R-:W-:-:S05]  /*4e30*/  @P0 IMAD.WIDE.U32 R2, R0, 0x10, R2 ;  /* 0x0000001000020825 */ /* 0x002fca00078e0002 */
[----:B------:R1:W-:Y:S04]  /*4e40*/  @P0 STG.E.128 desc[UR16][R2.64], R76 ;  /* 0x0000004c02000986 */ /* 0x0003e8000c101d10 */
[----:B------:R1:W-:Y:S01]  /*4e50*/  STG.E.128 desc[UR16][R38.64], R44 ;  /* 0x0000002c26007986 */ /* 0x0003e2000c101d10 */
[----:B------:R-:W-:Y:S05]  /*4e60*/  BRA `(.L_x_13083) ;  /* 0x00000024006c7947 */ /* 0x000fea0003800000 */
.L_x_13066:
[----:B------:R-:W-:-:S05]  /*4e70*/  HFMA2 R44, -RZ, RZ, 0, 9.5367431640625e-07 ;  /* 0x00000010ff2c7431 */ /* 0x000fca00000001ff */
[----:B------:R-:W-:-:S06]  /*4e80*/  IMAD.WIDE.U32 R44, R179, R44, UR26 ;  /* 0x0000001ab32c7e25 */ /* 0x000fcc000f8e002c */
[----:B------:R-:W5:Y:S01]  /*4e90*/  LDG.E.128 R44, desc[UR16][R44.64] ;  /* 0x000000102c2c7981 */ /* 0x000f62000c1e1d00 */
[----:B------:R-:W-:-:S04]  /*4ea0*/  UISETP.NE.U32.AND UP1, UPT, UR24, URZ, UPT ;  /* 0x000000ff1800728c */ /* 0x000fc8000bf25070 */
[----:B------:R-:W-:-:S09]  /*4eb0*/  UISETP.NE.AND.EX UP1, UPT, UR25, URZ, UPT, UP1 ;  /* 0x000000ff1900728c */ /* 0x000fd2000bf25310 */
[----:B------:R-:W-:Y:S05]  /*4ec0*/  BRA.U UP1, `(.L_x_13084) ;  /* 0x0000000101847547 */ /* 0x000fea000b800000 */
        /* <DEDUP_REMOVED lines=10> */
[----:B-----5:R-:W-:Y:S02]  /*4f70*/  FFMA.FTZ R201, R201, UR8, R41 ;  /* 0x00000008c9c97c23 */ /* 0x020fe40008010029 */
[----:B------:R-:W-:Y:S01]  /*4f80*/  FFMA.FTZ R85, R198, R85, UR5 ;  /* 0x00000005c6557e23 */ /* 0x000fe20008010055 */
[----:B------:R-:W-:Y:S01]  /*4f90*/  FFMA.FTZ R84, R84, UR8, R40 ;  /* 0x0000000854547c23 */ /* 0x000fe20008010028 */
[----:B------:R-:W-:Y:S02]  /*4fa0*/  FMUL.FTZ R201, R201, UR7 ;  /* 0x00000007c9c97c20 */ /* 0x000fe40008410000 */
[----:B------:R-:W-:Y:S01]  /*4fb0*/  FADD.FTZ R202, R202, -R85 ;  /* 0x80000055caca7221 */ /* 0x000fe20000010000 */
[----:B------:R-:W-:-:S03]  /*4fc0*/  MOV R85, UR4 ;  /* 0x0000000400557c02 */ /* 0x000fc60008000f00 */
[----:B------:R-:W-:Y:S02]  /*4fd0*/  FFMA.FTZ R202, R202, UR8, R42 ;  /* 0x00000008caca7c23 */ /* 0x000fe4000801002a */
[----:B------:R-:W-:Y:S02]  /*4fe0*/  FFMA.FTZ R85, R200, R85, UR5 ;  /* 0x00000005c8557e23 */ /* 0x000fe40008010055 */
[----:B------:R-:W-:Y:S02]  /*4ff0*/  FMUL.FTZ R202, R202, UR7 ;  /* 0x00000007caca7c20 */ /* 0x000fe40008410000 */
[----:B------:R-:W-:Y:S01]  /*5000*/  FADD.FTZ R203, R203, -R85 ;  /* 0x80000055cbcb7221 */ /* 0x000fe20000010000 */
[----:B------:R-:W-:-:S03]  /*5010*/  FMUL.FTZ R85, R84, UR7 ;  /* 0x0000000754557c20 */ /* 0x000fc60008410000 */
[----:B------:R-:W-:Y:S01]  /*5020*/  FFMA.FTZ R203, R203, UR8, R43 ;  /* 0x00000008cbcb7c23 */ /* 0x000fe2000801002b */
[-C--:B------:R-:W-:Y:S01]  /*5030*/  FMUL.FTZ R84, R44, R85.reuse ;  /* 0x000000552c547220 */ /* 0x080fe20000410000 */
[----:B------:R-:W-:Y:S01]  /*5040*/  FMUL.FTZ R44, R86, R85 ;  /* 0x00000055562c7220 */ /* 0x000fe20000410000 */
[----:B------:R-:W-:Y:S02]  /*5050*/  HADD2.F32 R86, -RZ, R207.H0_H0 ;  /* 0x200000cfff567230 */ /* 0x000fe40000004100 */
[-C--:B------:R-:W-:Y:S01]  /*5060*/  FMUL.FTZ R85, R45, R201.reuse ;  /* 0x000000c92d557220 */ /* 0x080fe20000410000 */
[----:B------:R-:W-:Y:S02]  /*5070*/  FMUL.FTZ R203, R203, UR7 ;  /* 0x00000007cbcb7c20 */ /* 0x000fe40008410000 */
[----:B------:R-:W-:Y:S01]  /*5080*/  FMUL.FTZ R45, R86, R201 ;  /* 0x000000c9562d7220 */ /* 0x000fe20000410000 */
[-C--:B------:R-:W-:Y:S01]  /*5090*/  FMUL.FTZ R86, R46, R202.reuse ;  /* 0x000000ca2e567220 */ /* 0x080fe20000410000 */
[----:B------:R-:W-:Y:S01]  /*50a0*/  FMUL.FTZ R46, R87, R202 ;  /* 0x000000ca572e7220 */ /* 0x000fe20000410000 */
[-C--:B------:R-:W-:Y:S01]  /*50b0*/  FMUL.FTZ R87, R47, R203.reuse ;  /* 0x000000cb2f577220 */ /* 0x080fe20000410000 */
[----:B------:R-:W-:Y:S01]  /*50c0*/  FMUL.FTZ R47, R107, R203 ;  /* 0x000000cb6b2f7220 */ /* 0x000fe20000410000 */
[----:B------:R-:W-:Y:S06]  /*50d0*/  BRA `(.L_x_13085) ;  /* 0x0000000000807947 */ /* 0x000fec0003800000 */
.L_x_13084:
        /* <DEDUP_REMOVED lines=11> */
[----:B-----5:R-:W-:Y:S01]  /*5190*/  FFMA.FTZ R76, R76, UR8, R40 ;  /* 0x000000084c4c7c23 */ /* 0x020fe20008010028 */
[----:B------:R-:W-:Y:S01]  /*51a0*/  FADD.FTZ R78, R202, -R78 ;  /* 0x8000004eca4e7221 */ /* 0x000fe20000010000 */
[----:B------:R-:W-:Y:S01]  /*51b0*/  FFMA.FTZ R77, R77, UR8, R41 ;  /* 0x000000084d4d7c23 */ /* 0x000fe20008010029 */
[----:B------:R-:W-:Y:S01]  /*51c0*/  FADD.FTZ R79, R203, -R79 ;  /* 0x8000004fcb4f7221 */ /* 0x000fe20000010000 */
[----:B------:R-:W-:Y:S01]  /*51d0*/  FMUL.FTZ R86, R76, UR7 ;  /* 0x000000074c567c20 */ /* 0x000fe20008410000 */
[----:B------:R-:W-:Y:S01]  /*51e0*/  FFMA.FTZ R78, R78, UR8, R42 ;  /* 0x000000084e4e7c23 */ /* 0x000fe2000801002a */
[----:B------:R-:W-:Y:S01]  /*51f0*/  FMUL.FTZ R87, R77, UR7 ;  /* 0x000000074d577c20 */ /* 0x000fe20008410000 */
[----:B------:R-:W-:Y:S01]  /*5200*/  FFMA.FTZ R79, R79, UR8, R43 ;  /* 0x000000084f4f7c23 */ /* 0x000fe2000801002b */
[-C--:B------:R-:W-:Y:S01]  /*5210*/  FMUL.FTZ R84, R44, R86.reuse ;  /* 0x000000562c547220 */ /* 0x080fe20000410000 */
[----:B------:R-:W-:Y:S01]  /*5220*/  FMUL.FTZ R44, R85, R86 ;  /* 0x00000056552c7220 */ /* 0x000fe20000410000 */
[----:B------:R-:W-:-:S02]  /*5230*/  HADD2.F32 R86, -RZ, R207.H0_H0 ;  /* 0x200000cfff567230 */ /* 0x000fc40000004100 */
[-C--:B------:R-:W-:Y:S01]  /*5240*/  FMUL.FTZ R85, R45, R87.reuse ;  /* 0x000000572d557220 */ /* 0x080fe20000410000 */
        /* <DEDUP_REMOVED lines=9> */
.L_x_13085:
[----:B------:R-:W-:-:S04]  /*52e0*/  ISETP.NE.U32.AND P0, PT, RZ, UR24, PT ;  /* 0x00000018ff007c0c */ /* 0x000fc8000bf05070 */
[----:B------:R-:W-:-:S13]  /*52f0*/  ISETP.NE.AND.EX P0, PT, RZ, UR25, PT, P0 ;  /* 0x00000019ff007c0c */ /* 0x000fda000bf05300 */
        /* <DEDUP_REMOVED lines=21> */
[----:B------:R-:W-:Y:S01]  /*5450*/  FFMA.FTZ R76, R76, UR8, R48 ;  /* 0x000000084c4c7c23 */ /* 0x000fe20008010030 */
[----:B------:R-:W-:Y:S01]  /*5460*/  FADD.FTZ R78, R178, -R78 ;  /* 0x8000004eb24e7221 */ /* 0x000fe20000010000 */
[----:B------:R-:W-:Y:S01]  /*5470*/  FFMA.FTZ R77, R77, UR8, R49 ;  /* 0x000000084d4d7c23 */ /* 0x000fe20008010031 */
[----:B------:R-:W-:Y:S01]  /*5480*/  FADD.FTZ R79, R180, -R79 ;  /* 0x8000004fb44f7221 */ /* 0x000fe20000010000 */
[----:B------:R-:W-:Y:S01]  /*5490*/  FMUL.FTZ R110, R76, UR7 ;  /* 0x000000074c6e7c20 */ /* 0x000fe20008410000 */
[----:B------:R-:W-:Y:S01]  /*54a0*/  FFMA.FTZ R78, R78, UR8, R50 ;  /* 0x000000084e4e7c23 */ /* 0x000fe20008010032 */
[----:B------:R-:W-:Y:S01]  /*54b0*/  FMUL.FTZ R112, R77, UR7 ;  /* 0x000000074d707c20 */ /* 0x000fe20008410000 */
[----:B------:R-:W-:Y:S01]  /*54c0*/  FFMA.FTZ R79, R79, UR8, R51 ;  /* 0x000000084f4f7c23 */ /* 0x000fe20008010033 */
[-C--:B-----5:R-:W-:Y:S01]  /*54d0*/  FMUL.FTZ R107, R44, R110.reuse ;  /* 0x0000006e2c6b7220 */ /* 0x0a0fe20000410000 */
        /* <DEDUP_REMOVED lines=13> */
.L_x_13086:
        /* <DEDUP_REMOVED lines=10> */
[----:B------:R-:W-:Y:S02]  /*5650*/  FFMA.FTZ R176, R176, UR8, R49 ;  /* 0x00000008b0b07c23 */ /* 0x000fe40008010031 */
        /* <DEDUP_REMOVED lines=11> */
[-C--:B-----5:R-:W-:Y:S01]  /*5710*/  FMUL.FTZ R107, R44, R108.reuse ;  /* 0x0000006c2c6b7220 */ /* 0x0a0fe20000410000 */
        /* <DEDUP_REMOVED lines=8> */
[----:B------:R-:W-:-:S07]  /*57a0*/  FMUL.FTZ R47, R113, R180 ;  /* 0x000000b4712f7220 */ /* 0x000fce0000410000 */
.L_x_13087:
        /* <DEDUP_REMOVED lines=26> */
[----:B------:R-:W-:-:S02]  /*5950*/  FFMA.FTZ R78, R78, UR8, R54 ;  /* 0x000000084e4e7c23 */ /* 0x000fc40008010036 */
[----:B------:R-:W-:Y:S01]  /*5960*/  FFMA.FTZ R79, R79, UR8, R55 ;  /* 0x000000084f4f7c23 */ /* 0x000fe20008010037 */
[-C--:B-----5:R-:W-:Y:S01]  /*5970*/  FMUL.FTZ R113, R44, R115.reuse ;  /* 0x000000732c717220 */ /* 0x0a0fe20000410000 */
[----:B------:R-:W-:Y:S01]  /*5980*/  FMUL.FTZ R44, R114, R115 ;  /* 0x00000073722c7220 */ /* 0x000fe20000410000 */
[----:B------:R-:W-:Y:S02]  /*5990*/  HADD2.F32 R114, -RZ, R205.H0_H0 ;  /* 0x200000cdff727230 */ /* 0x000fe40000004100 */
[----:B------:R-:W-:-:S04]  /*59a0*/  FMUL.FTZ R115, R77, UR7 ;  /* 0x000000074d737c20 */ /* 0x000fc80008410000 */
[-C--:B------:R-:W-:Y:S01]  /*59b0*/  FMUL.FTZ R120, R45, R115.reuse ;  /* 0x000000732d787220 */ /* 0x080fe20000410000 */
[----:B------:R-:W-:Y:S01]  /*59c0*/  FMUL.FTZ R45, R114, R115 ;  /* 0x00000073722d7220 */ /* 0x000fe20000410000 */
[----:B------:R-:W-:Y:S02]  /*59d0*/  HADD2.F32 R114, -RZ, R149.H0_H0 ;  /* 0x20000095ff727230 */ /* 0x000fe40000004100 */
[----:B------:R-:W-:-:S04]  /*59e0*/  FMUL.FTZ R115, R78, UR7 ;  /* 0x000000074e737c20 */ /* 0x000fc80008410000 */
[-C--:B------:R-:W-:Y:S01]  /*59f0*/  FMUL.FTZ R121, R46, R115.reuse ;  /* 0x000000732e797220 */ /* 0x080fe20000410000 */
[----:B------:R-:W-:Y:S01]  /*5a00*/  FMUL.FTZ R46, R114, R115 ;  /* 0x00000073722e7220 */ /* 0x000fe20000410000 */
[----:B------:R-:W-:Y:S02]  /*5a10*/  HADD2.F32 R114, -RZ, R205.H1_H1 ;  /* 0x300000cdff727230 */ /* 0x000fe40000004100 */
[----:B------:R-:W-:-:S04]  /*5a20*/  FMUL.FTZ R115, R79, UR7 ;  /* 0x000000074f737c20 */ /* 0x000fc80008410000 */
[-C--:B------:R-:W-:Y:S01]  /*5a30*/  FMUL.FTZ R122, R47, R115.reuse ;  /* 0x000000732f7a7220 */ /* 0x080fe20000410000 */
[----:B------:R-:W-:Y:S01]  /*5a40*/  FMUL.FTZ R47, R114, R115 ;  /* 0x00000073722f7220 */ /* 0x000fe20000410000 */
[----:B------:R-:W-:Y:S06]  /*5a50*/  BRA `(.L_x_13089) ;  /* 0x0000000000807947 */ /* 0x000fec0003800000 */
.L_x_13088:
        /* <DEDUP_REMOVED lines=8> */
[----:B------:R-:W-:Y:S02]  /*5ae0*/  FFMA.FTZ R168, R168, UR8, R53 ;  /* 0x00000008a8a87c23 */ /* 0x000fe40008010035 */
[----:B------:R-:W-:Y:S01]  /*5af0*/  FFMA.FTZ R114, R167, R114, UR5 ;  /* 0x00000005a7727e23 */ /* 0x000fe20008010072 */
[----:B------:R-:W-:Y:S01]  /*5b00*/  FFMA.FTZ R113, R113, UR8, R52 ;  /* 0x0000000871717c23 */ /* 0x000fe20008010034 */
[----:B------:R-:W-:-:S02]  /*5b10*/  FMUL.FTZ R168, R168, UR7 ;  /* 0x00000007a8a87c20 */ /* 0x000fc40008410000 */
[----:B------:R-:W-:Y:S01]  /*5b20*/  FADD.FTZ R170, R170, -R114 ;  /* 0x80000072aaaa7221 */ /* 0x000fe20000010000 */
[----:B------:R-:W-:Y:S01]  /*5b30*/  MOV R114, UR4 ;  /* 0x0000000400727c02 */ /* 0x000fe20008000f00 */
[----:B-----5:R-:W-:Y:S02]  /*5b40*/  FMUL.FTZ R120, R45, R168 ;  /* 0x000000a82d787220 */ /* 0x020fe40000410000 */
[----:B------:R-:W-:Y:S02]  /*5b50*/  FFMA.FTZ R170, R170, UR8, R54 ;  /* 0x00000008aaaa7c23 */ /* 0x000fe40008010036 */
[----:B------:R-:W-:Y:S02]  /*5b60*/  FFMA.FTZ R114, R169, R114, UR5 ;  /* 0x00000005a9727e23 */ /* 0x000fe40008010072 */
[----:B------:R-:W-:Y:S02]  /*5b70*/  FMUL.FTZ R170, R170, UR7 ;  /* 0x00000007aaaa7c20 */ /* 0x000fe40008410000 */
[----:B------:R-:W-:Y:S01]  /*5b80*/  FADD.FTZ R171, R171, -R114 ;  /* 0x80000072abab7221 */ /* 0x000fe20000010000 */
[----:B------:R-:W-:Y:S01]  /*5b90*/  FMUL.FTZ R114, R113, UR7 ;  /* 0x0000000771727c20 */ /* 0x000fe20008410000 */
[----:B------:R-:W-:-:S02]  /*5ba0*/  FMUL.FTZ R121, R46, R170 ;  /* 0x000000aa2e797220 */ /* 0x000fc40000410000 */
[----:B------:R-:W-:Y:S01]  /*5bb0*/  FFMA.FTZ R171, R171, UR8, R55 ;  /* 0x00000008abab7c23 */ /* 0x000fe20008010037 */
[-C--:B------:R-:W-:Y:S01]  /*5bc0*/  FMUL.FTZ R113, R44, R114.reuse ;  /* 0x000000722c717220 */ /* 0x080fe20000410000 */
        /* <DEDUP_REMOVED lines=9> */
.L_x_13089:
        /* <DEDUP_REMOVED lines=10> */
[----:B------:R-:W-:Y:S02]  /*5d00*/  MOV R77, UR4 ;  /* 0x00000004004d7c02 */ /* 0x000fe40008000f00 */
        /* <DEDUP_REMOVED lines=11> */
[----:B------:R-:W-:-:S02]  /*5dc0*/  HADD2.F32 R78, -RZ, R150.H0_H0 ;  /* 0x20000096ff4e7230 */ /* 0x000fc40000004100 */
[----:B------:R-:W-:Y:S01]  /*5dd0*/  FFMA.FTZ R77, R128, UR8, R57 ;  /* 0x00000008804d7c23 */ /* 0x000fe20008010039 */
[----:B------:R-:W-:Y:S01]  /*5de0*/  FMUL.FTZ R79, R76, UR7 ;  /* 0x000000074c4f7c20 */ /* 0x000fe20008410000 */
[----:B------:R-:W-:Y:S02]  /*5df0*/  FADD.FTZ R114, R111, -R114 ;  /* 0x800000726f727221 */ /* 0x000fe40000010000 */
[----:B------:R-:W-:Y:S01]  /*5e00*/  FMUL.FTZ R128, R77, UR7 ;  /* 0x000000074d807c20 */ /* 0x000fe20008410000 */
[-C--:B-----5:R-:W-:Y:S01]  /*5e10*/  FMUL.FTZ R109, R44, R79.reuse ;  /* 0x0000004f2c6d7220 */ /* 0x0a0fe20000410000 */
[----:B------:R-:W-:Y:S01]  /*5e20*/  FMUL.FTZ R44, R78, R79 ;  /* 0x0000004f4e2c7220 */ /* 0x000fe20000410000 */
[----:B------:R-:W-:Y:S02]  /*5e30*/  HADD2.F32 R79, -RZ, R204.H0_H0 ;  /* 0x200000ccff4f7230 */ /* 0x000fe40000004100 */
[----:B------:R-:W-:Y:S01]  /*5e40*/  FFMA.FTZ R78, R163, UR8, R58 ;  /* 0x00000008a34e7c23 */ /* 0x000fe2000801003a */
[----:B------:R-:W-:-:S02]  /*5e50*/  FMUL.FTZ R111, R45, R128 ;  /* 0x000000802d6f7220 */ /* 0x000fc40000410000 */
[----:B------:R-:W-:Y:S01]  /*5e60*/  FMUL.FTZ R45, R79, R128 ;  /* 0x000000804f2d7220 */ /* 0x000fe20000410000 */
[----:B------:R-:W-:Y:S02]  /*5e70*/  HADD2.F32 R128, -RZ, R151.H0_H0 ;  /* 0x20000097ff807230 */ /* 0x000fe40000004100 */
[----:B------:R-:W-:Y:S01]  /*5e80*/  FMUL.FTZ R115, R78, UR7 ;  /* 0x000000074e737c20 */ /* 0x000fe20008410000 */
[----:B------:R-:W-:-:S03]  /*5e90*/  FFMA.FTZ R79, R114, UR8, R59 ;  /* 0x00000008724f7c23 */ /* 0x000fc6000801003b */
[-C--:B------:R-:W-:Y:S01]  /*5ea0*/  FMUL.FTZ R123, R46, R115.reuse ;  /* 0x000000732e7b7220 */ /* 0x080fe20000410000 */
[----:B------:R-:W-:Y:S01]  /*5eb0*/  FMUL.FTZ R46, R128, R115 ;  /* 0x00000073802e7220 */ /* 0x000fe20000410000 */
[----:B------:R-:W-:Y:S02]  /*5ec0*/  HADD2.F32 R115, -RZ, R204.H1_H1 ;  /* 0x300000ccff737230 */ /* 0x000fe40000004100 */
[----:B------:R-:W-:-:S04]  /*5ed0*/  FMUL.FTZ R114, R79, UR7 ;  /* 0x000000074f727c20 */ /* 0x000fc80008410000 */
[-C--:B------:R-:W-:Y:S01]  /*5ee0*/  FMUL.FTZ R128, R47, R114.reuse ;  /* 0x000000722f807220 */ /* 0x080fe20000410000 */
[----:B------:R-:W-:Y:S01]  /*5ef0*/  FMUL.FTZ R47, R115, R114 ;  /* 0x00000072732f7220 */ /* 0x000fe20000410000 */
[----:B------:R-:W-:Y:S06]  /*5f00*/  BRA `(.L_x_13091) ;  /* 0x0000000000807947 */ /* 0x000fec0003800000 */
.L_x_13090:
        /* <DEDUP_REMOVED lines=10> */
[----:B------:R-:W-:-:S02]  /*5fb0*/  FFMA.FTZ R115, R115, UR8, R57 ;  /* 0x0000000873737c23 */ /* 0x000fc40008010039 */
[----:B------:R-:W-:Y:S01]  /*5fc0*/  FFMA.FTZ R162, R162, R109, UR5 ;  /* 0x00000005a2a27e23 */ /* 0x000fe2000801006d */
[----:B------:R-:W-:Y:S01]  /*5fd0*/  FFMA.FTZ R109, R114, UR8, R56 ;  /* 0x00000008726d7c23 */ /* 0x000fe20008010038 */
[----:B------:R-:W-:Y:S01]  /*5fe0*/  FADD.FTZ R123, R163, -R123 ;  /* 0x8000007ba37b7221 */ /* 0x000fe20000010000 */
[----:B------:R-:W-:Y:S01]  /*5ff0*/  FMUL.FTZ R115, R115, UR7 ;  /* 0x0000000773737c20 */ /* 0x000fe20008410000 */
[----:B------:R-:W-:Y:S01]  /*6000*/  FADD.FTZ R114, R111, -R162 ;  /* 0x800000a26f727221 */ /* 0x000fe20000010000 */
[----:B------:R-:W-:Y:S01]  /*6010*/  FMUL.FTZ R111, R109, UR7 ;  /* 0x000000076d6f7c20 */ /* 0x000fe20008410000 */
[----:B------:R-:W-:Y:S02]  /*6020*/  FFMA.FTZ R123, R123, UR8, R58 ;  /* 0x000000087b7b7c23 */ /* 0x000fe4000801003a */
[----:B------:R-:W-:Y:S01]  /*6030*/  FFMA.FTZ R114, R114, UR8, R59 ;  /* 0x0000000872727c23 */ /* 0x000fe2000801003b */
[-C--:B-----5:R-:W-:Y:S01]  /*6040*/  FMUL.FTZ R109, R44, R111.reuse ;  /* 0x0000006f2c6d7220 */ /* 0x0a0fe20000410000 */
[----:B------:R-:W-:Y:S01]  /*6050*/  FMUL.FTZ R44, R128, R111 ;  /* 0x0000006f802c7220 */ /* 0x000fe20000410000 */
[----:B------:R-:W-:-:S02]  /*6060*/  HADD2.F32 R128, -RZ, R204.H0_H0 ;  /* 0x200000ccff807230 */ /* 0x000fc40000004100 */
[-C--:B------:R-:W-:Y:S01]  /*6070*/  FMUL.FTZ R111, R45, R115.reuse ;  /* 0x000000732d6f7220 */ /* 0x080fe20000410000 */
[----:B------:R-:W-:Y:S02]  /*6080*/  FMUL.FTZ R114, R114, UR7 ;  /* 0x0000000772727c20 */ /* 0x000fe40008410000 */
[----:B------:R-:W-:Y:S01]  /*6090*/  FMUL.FTZ R45, R128, R115 ;  /* 0x00000073802d7220 */ /* 0x000fe20000410000 */
[----:B------:R-:W-:Y:S01]  /*60a0*/  FMUL.FTZ R115, R123, UR7 ;  /* 0x000000077b737c20 */ /* 0x000fe20008410000 */
[----:B------:R-:W-:-:S03]  /*60b0*/  HADD2.F32 R128, -RZ, R151.H0_H0 ;  /* 0x20000097ff807230 */ /* 0x000fc60000004100 */
[-C--:B------:R-:W-:Y:S02]  /*60c0*/  FMUL.FTZ R123, R46, R115.reuse ;  /* 0x000000732e7b7220 */ /* 0x080fe40000410000 */
[----:B------:R-:W-:Y:S01]  /*60d0*/  FMUL.FTZ R46, R128, R115 ;  /* 0x00000073802e7220 */ /* 0x000fe20000410000 */
[----:B------:R-:W-:Y:S02]  /*60e0*/  HADD2.F32 R115, -RZ, R204.H1_H1 ;  /* 0x300000ccff737230 */ /* 0x000fe40000004100 */
[----:B------:R-:W-:-:S03]  /*60f0*/  FMUL.FTZ R128, R47, R114 ;  /* 0x000000722f807220 */ /* 0x000fc60000410000 */
[----:B------:R-:W-:-:S07]  /*6100*/  FMUL.FTZ R47, R115, R114 ;  /* 0x00000072732f7220 */ /* 0x000fce0000410000 */
.L_x_13091:
        /* <DEDUP_REMOVED lines=21> */
[----:B------:R-:W-:Y:S01]  /*6260*/  FFMA.FTZ R76, R103, UR8, R60 ;  /* 0x00000008674c7c23 */ /* 0x000fe2000801003c */
[----:B------:R-:W-:Y:S02]  /*6270*/  HADD2.F32 R116, -RZ, R153.H0_H0 ;  /* 0x20000099ff747230 */ /* 0x000fe40000004100 */
[----:B------:R-:W-:Y:S01]  /*6280*/  FFMA.FTZ R77, R106, UR8, R61 ;  /* 0x000000086a4d7c23 */ /* 0x000fe2000801003d */
[----:B------:R-:W-:Y:S01]  /*6290*/  FFMA.FTZ R79, R104, UR8, R63 ;  /* 0x00000008684f7c23 */ /* 0x000fe2000801003f */
[----:B------:R-:W-:-:S02]  /*62a0*/  FMUL.FTZ R39, R76, UR7 ;  /* 0x000000074c277c20 */ /* 0x000fc40008410000 */
[----:B------:R-:W-:Y:S01]  /*62b0*/  FMUL.FTZ R114, R77, UR7 ;  /* 0x000000074d727c20 */ /* 0x000fe20008410000 */
[----:B------:R-:W-:Y:S01]  /*62c0*/  FMUL.FTZ R104, R79, UR7 ;  /* 0x000000074f687c20 */ /* 0x000fe20008410000 */
[-C--:B-----5:R-:W-:Y:S01]  /*62d0*/  FMUL.FTZ R103, R44, R39.reuse ;  /* 0x000000272c677220 */ /* 0x0a0fe20000410000 */
[----:B------:R-:W-:Y:S01]  /*62e0*/  FMUL.FTZ R44, R78, R39 ;  /* 0x000000274e2c7220 */ /* 0x000fe20000410000 */
[----:B------:R-:W-:Y:S02]  /*62f0*/  HADD2.F32 R39, -RZ, R196.H0_H0 ;  /* 0x200000c4ff277230 */ /* 0x000fe40000004100 */
[----:B------:R-:W-:Y:S01]  /*6300*/  FFMA.FTZ R78, R105, UR8, R62 ;  /* 0x00000008694e7c23 */ /* 0x000fe2000801003e */
[----:B------:R-:W-:Y:S01]  /*6310*/  FMUL.FTZ R106, R45, R114 ;  /* 0x000000722d6a7220 */ /* 0x000fe20000410000 */
[----:B------:R-:W-:Y:S01]  /*6320*/  FMUL.FTZ R115, R47, R104 ;  /* 0x000000682f737220 */ /* 0x000fe20000410000 */
[----:B------:R-:W-:Y:S01]  /*6330*/  FMUL.FTZ R45, R39, R114 ;  /* 0x00000072272d7220 */ /* 0x000fe20000410000 */
[----:B------:R-:W-:-:S04]  /*6340*/  FMUL.FTZ R39, R78, UR7 ;  /* 0x000000074e277c20 */ /* 0x000fc80008410000 */
[-C--:B------:R-:W-:Y:S01]  /*6350*/  FMUL.FTZ R114, R46, R39.reuse ;  /* 0x000000272e727220 */ /* 0x080fe20000410000 */
[----:B------:R-:W-:Y:S01]  /*6360*/  FMUL.FTZ R46, R116, R39 ;  /* 0x00000027742e7220 */ /* 0x000fe20000410000 */
[----:B------:R-:W-:-:S05]  /*6370*/  HADD2.F32 R39, -RZ, R196.H1_H1 ;  /* 0x300000c4ff277230 */ /* 0x000fca0000004100 */
[----:B------:R-:W-:Y:S01]  /*6380*/  FMUL.FTZ R47, R39, R104 ;  /* 0x00000068272f7220 */ /* 0x000fe20000410000 */
[----:B------:R-:W-:Y:S06]  /*6390*/  BRA `(.L_x_13093) ;  /* 0x0000000000807947 */ /* 0x000fec0003800000 */
.L_x_13092:
[----:B------:R-:W-:Y:S02]  /*63a0*/  MOV R114, UR4 ;  /* 0x0000000400727c02 */ /* 0x000fe40008000f00 */
[----:B------:R-:W-:Y:S02]  /*63b0*/  MOV R39, UR4 ;  /* 0x0000000400277c02 */ /* 0x000fe40008000f00 */
[----:B------:R-:W-:Y:S01]  /*63c0*/  MOV R130, UR4 ;  /* 0x0000000400827c02 */ /* 0x000fe20008000f00 */
[----:B------:R-:W-:Y:S02]  /*63d0*/  FFMA.FTZ R103, R103, R114, UR5 ;  /* 0x0000000567677e23 */ /* 0x000fe40008010072 */
[----:B------:R-:W-:Y:S02]  /*63e0*/  FFMA.FTZ R114, R104, R39, UR5 ;  /* 0x0000000568727e23 */ /* 0x000fe40008010027 */
[----:B------:R-:W-:Y:S01]  /*63f0*/  FADD.FTZ R103, R116, -R103 ;  /* 0x8000006774677221 */ /* 0x000fe20000010000 */
[----:B------:R-:W-:Y:S01]  /*6400*/  FFMA.FTZ R39, R105, R130, UR5 ;  /* 0x0000000569277e23 */ /* 0x000fe20008010082 */
[----:B------:R-:W-:Y:S01]  /*6410*/  MOV R105, UR4 ;  /* 0x0000000400697c02 */ /* 0x000fe20008000f00 */
[----:B------:R-:W-:Y:S01]  /*6420*/  FADD.FTZ R114, R117, -R114 ;  /* 0x8000007275727221 */ /* 0x000fe20000010000 */
[----:B------:R-:W-:Y:S01]  /*6430*/  FFMA.FTZ R103, R103, UR8, R60 ;  /* 0x0000000867677c23 */ /* 0x000fe2000801003c */
[----:B------:R-:W-:Y:S01]  /*6440*/  FADD.FTZ R39, R118, -R39 ;  /* 0x8000002776277221 */ /* 0x000fe20000010000 */
[----:B------:R-:W-:-:S02]  /*6450*/  HADD2.F32 R116, -RZ, R153.H0_H0 ;  /* 0x20000099ff747230 */ /* 0x000fc40000004100 */
[----:B------:R-:W-:Y:S01]  /*6460*/  FFMA.FTZ R104, R106, R105, UR5 ;  /* 0x000000056a687e23 */ /* 0x000fe20008010069 */
[----:B------:R-:W-:Y:S01]  /*6470*/  FMUL.FTZ R105, R103, UR7 ;  /* 0x0000000767697c20 */ /* 0x000fe20008410000 */
[----:B------:R-:W-:Y:S02]  /*6480*/  HADD2.F32 R106, -RZ, R152.H0_H0 ;  /* 0x20000098ff6a7230 */ /* 0x000fe40000004100 */
[----:B------:R-:W-:Y:S01]  /*6490*/  FFMA.FTZ R114, R114, UR8, R61 ;  /* 0x0000000872727c23 */ /* 0x000fe2000801003d */
[----:B------:R-:W-:Y:S01]  /*64a0*/  FFMA.FTZ R39, R39, UR8, R62 ;  /* 0x0000000827277c23 */ /* 0x000fe2000801003e */
[-C--:B-----5:R-:W-:Y:S01]  /*64b0*/  FMUL.FTZ R103, R44, R105.reuse ;  /* 0x000000692c677220 */ /* 0x0a0fe20000410000 */
[----:B------:R-:W-:Y:S01]  /*64c0*/  FADD.FTZ R104, R119, -R104 ;  /* 0x8000006877687221 */ /* 0x000fe20000010000 */
[----:B------:R-:W-:Y:S01]  /*64d0*/  FMUL.FTZ R44, R106, R105 ;  /* 0x000000696a2c7220 */ /* 0x000fe20000410000 */
[----:B------:R-:W-:Y:S01]  /*64e0*/  FMUL.FTZ R114, R114, UR7 ;  /* 0x0000000772727c20 */ /* 0x000fe20008410000 */
[----:B------:R-:W-:-:S02]  /*64f0*/  HADD2.F32 R105, -RZ, R196.H0_H0 ;  /* 0x200000c4ff697230 */ /* 0x000fc40000004100 */
[----:B------:R-:W-:Y:S01]  /*6500*/  FMUL.FTZ R39, R39, UR7 ;  /* 0x0000000727277c20 */ /* 0x000fe20008410000 */
[----:B------:R-:W-:Y:S01]  /*6510*/  FFMA.FTZ R104, R104, UR8, R63 ;  /* 0x0000000868687c23 */ /* 0x000fe2000801003f */
[-C--:B------:R-:W-:Y:S01]  /*6520*/  FMUL.FTZ R106, R45, R114.reuse ;  /* 0x000000722d6a7220 */ /* 0x080fe20000410000 */
[----:B------:R-:W-:Y:S01]  /*6530*/  FMUL.FTZ R45, R105, R114 ;  /* 0x00000072692d7220 */ /* 0x000fe20000410000 */
[-C--:B------:R-:W-:Y:S01]  /*6540*/  FMUL.FTZ R114, R46, R39.reuse ;  /* 0x000000272e727220 */ /* 0x080fe20000410000 */
[----:B------:R-:W-:Y:S01]  /*6550*/  FMUL.FTZ R46, R116, R39 ;  /* 0x00000027742e7220 */ /* 0x000fe20000410000 */
[----:B------:R-:W-:Y:S01]  /*6560*/  FMUL.FTZ R104, R104, UR7 ;  /* 0x0000000768687c20 */ /* 0x000fe20008410000 */
[----:B------:R-:W-:-:S03]  /*6570*/  HADD2.F32 R39, -RZ, R196.H1_H1 ;  /* 0x300000c4ff277230 */ /* 0x000fc60000004100 */
[-C--:B------:R-:W-:Y:S02]  /*6580*/  FMUL.FTZ R115, R47, R104.reuse ;  /* 0x000000682f737220 */ /* 0x080fe40000410000 */
[----:B------:R-:W-:-:S07]  /*6590*/  FMUL.FTZ R47, R39, R104 ;  /* 0x00000068272f7220 */ /* 0x000fce0000410000 */
.L_x_13093:
        /* <DEDUP_REMOVED lines=12> */
[----:B------:R-:W-:Y:S01]  /*6660*/  MOV R39, UR4 ;  /* 0x0000000400277c02 */ /* 0x000fe20008000f00 */
[----:B------:R-:W-:Y:S02]  /*6670*/  HADD2.F32 R79, -RZ, R195.H0_H0 ;  /* 0x200000c3ff4f7230 */ /* 0x000fe40000004100 */
        /* <DEDUP_REMOVED lines=8> */
[----:B------:R-:W-:-:S02]  /*6700*/  FFMA.FTZ R76, R99, UR8, R64 ;  /* 0x00000008634c7c23 */ /* 0x000fc40008010040 */
[----:B------:R-:W-:Y:S02]  /*6710*/  FFMA.FTZ R77, R100, UR8, R65 ;  /* 0x00000008644d7c23 */ /* 0x000fe40008010041 */
[----:B------:R-:W-:Y:S02]  /*6720*/  FMUL.FTZ R39, R76, UR7 ;  /* 0x000000074c277c20 */ /* 0x000fe40008410000 */
[----:B------:R-:W-:Y:S02]  /*6730*/  FMUL.FTZ R38, R77, UR7 ;  /* 0x000000074d267c20 */ /* 0x000fe40008410000 */
[-C--:B-----5:R-:W-:Y:S01]  /*6740*/  FMUL.FTZ R99, R44, R39.reuse ;  /* 0x000000272c637220 */ /* 0x0a0fe20000410000 */
[----:B------:R-:W-:Y:S01]  /*6750*/  FMUL.FTZ R44, R78, R39 ;  /* 0x000000274e2c7220 */ /* 0x000fe20000410000 */
[----:B------:R-:W-:Y:S01]  /*6760*/  FFMA.FTZ R78, R101, UR8, R66 ;  /* 0x00000008654e7c23 */ /* 0x000fe20008010042 */
[-C--:B------:R-:W-:Y:S01]  /*6770*/  FMUL.FTZ R100, R45, R38.reuse ;  /* 0x000000262d647220 */ /* 0x080fe20000410000 */
[----:B------:R-:W-:Y:S01]  /*6780*/  FMUL.FTZ R45, R79, R38 ;  /* 0x000000264f2d7220 */ /* 0x000fe20000410000 */
[----:B------:R-:W-:-:S02]  /*6790*/  HADD2.F32 R38, -RZ, R155.H0_H0 ;  /* 0x2000009bff267230 */ /* 0x000fc40000004100 */
        /* <DEDUP_REMOVED lines=9> */
.L_x_13094:
        /* <DEDUP_REMOVED lines=10> */
[----:B------:R-:W-:Y:S01]  /*68d0*/  FFMA.FTZ R99, R99, UR8, R64 ;  /* 0x0000000863637c23 */ /* 0x000fe20008010040 */
[----:B------:R-:W-:Y:S01]  /*68e0*/  FADD.FTZ R102, R127, -R102 ;  /* 0x800000667f667221 */ /* 0x000fe20000010000 */
[----:B------:R-:W-:Y:S01]  /*68f0*/  FFMA.FTZ R100, R100, UR8, R65 ;  /* 0x0000000864647c23 */ /* 0x000fe20008010041 */
[----:B------:R-:W-:Y:S01]  /*6900*/  FFMA.FTZ R101, R101, UR8, R66 ;  /* 0x0000000865657c23 */ /* 0x000fe20008010042 */
[----:B------:R-:W-:Y:S01]  /*6910*/  FMUL.FTZ R39, R99, UR7 ;  /* 0x0000000763277c20 */ /* 0x000fe20008410000 */
[----:B------:R-:W-:-:S03]  /*6920*/  FFMA.FTZ R102, R102, UR8, R67 ;  /* 0x0000000866667c23 */ /* 0x000fc60008010043 */
[-C--:B-----5:R-:W-:Y:S01]  /*6930*/  FMUL.FTZ R99, R44, R39.reuse ;  /* 0x000000272c637220 */ /* 0x0a0fe20000410000 */
[----:B------:R-:W-:Y:S01]  /*6940*/  FMUL.FTZ R44, R38, R39 ;  /* 0x00000027262c7220 */ /* 0x000fe20000410000 */
[----:B------:R-:W-:Y:S01]  /*6950*/  FMUL.FTZ R38, R100, UR7 ;  /* 0x0000000764267c20 */ /* 0x000fe20008410000 */
[----:B------:R-:W-:-:S03]  /*6960*/  HADD2.F32 R39, -RZ, R195.H0_H0 ;  /* 0x200000c3ff277230 */ /* 0x000fc60000004100 */
[-C--:B------:R-:W-:Y:S02]  /*6970*/  FMUL.FTZ R100, R45, R38.reuse ;  /* 0x000000262d647220 */ /* 0x080fe40000410000 */
[----:B------:R-:W-:Y:S01]  /*6980*/  FMUL.FTZ R45, R39, R38 ;  /* 0x00000026272d7220 */ /* 0x000fe20000410000 */
[----:B------:R-:W-:Y:S01]  /*6990*/  FMUL.FTZ R39, R101, UR7 ;  /* 0x0000000765277c20 */ /* 0x000fe20008410000 */
[----:B------:R-:W-:-:S03]  /*69a0*/  HADD2.F32 R38, -RZ, R155.H0_H0 ;  /* 0x2000009bff267230 */ /* 0x000fc60000004100 */
[-C--:B------:R-:W-:Y:S02]  /*69b0*/  FMUL.FTZ R101, R46, R39.reuse ;  /* 0x000000272e657220 */ /* 0x080fe40000410000 */
[----:B------:R-:W-:Y:S01]  /*69c0*/  FMUL.FTZ R46, R38, R39 ;  /* 0x00000027262e7220 */ /* 0x000fe20000410000 */
[----:B------:R-:W-:Y:S01]  /*69d0*/  FMUL.FTZ R38, R102, UR7 ;  /* 0x0000000766267c20 */ /* 0x000fe20008410000 */
[----:B------:R-:W-:-:S03]  /*69e0*/  HADD2.F32 R39, -RZ, R195.H1_H1 ;  /* 0x300000c3ff277230 */ /* 0x000fc60000004100 */
[-C--:B------:R-:W-:Y:S02]  /*69f0*/  FMUL.FTZ R102, R47, R38.reuse ;  /* 0x000000262f667220 */ /* 0x080fe40000410000 */
[----:B------:R-:W-:-:S07]  /*6a00*/  FMUL.FTZ R47, R39, R38 ;  /* 0x00000026272f7220 */ /* 0x000fce0000410000 */
.L_x_13095:
        /* <DEDUP_REMOVED lines=24> */
[----:B------:R-:W-:Y:S01]  /*6b90*/  FFMA.FTZ R76, R3, UR8, R68 ;  /* 0x00000008034c7c23 */ /* 0x000fe20008010044 */
[----:B------:R-:W-:Y:S01]  /*6ba0*/  FADD.FTZ R80, R83, -R94 ;  /* 0x8000005e53507221 */ /* 0x000fe20000010000 */
[----:B------:R-:W-:Y:S01]  /*6bb0*/  FFMA.FTZ R77, R38, UR8, R69 ;  /* 0x00000008264d7c23 */ /* 0x000fe20008010045 */
[----:B------:R-:W-:Y:S01]  /*6bc0*/  FFMA.FTZ R78, R39, UR8, R70 ;  /* 0x00000008274e7c23 */ /* 0x000fe20008010046 */
[----:B------:R-:W-:-:S02]  /*6bd0*/  HADD2.F32 R81, -RZ, R104.H0_H0 ;  /* 0x20000068ff517230 */ /* 0x000fc40000004100 */
[----:B------:R-:W-:Y:S01]  /*6be0*/  FFMA.FTZ R79, R80, UR8, R71 ;  /* 0x00000008504f7c23 */ /* 0x000fe20008010047 */
        /* <DEDUP_REMOVED lines=15> */
.L_x_13096:
        /* <DEDUP_REMOVED lines=24> */
[-C--:B-----5:R-:W-:Y:S01]  /*6e60*/  FMUL.FTZ R82, R44, R39.reuse ;  /* 0x000000272c527220 */ /* 0x0a0fe20000410000 */
[----:B------:R-:W-:Y:S01]  /*6e70*/  FMUL.FTZ R83, R45, R80 ;  /* 0x000000502d537220 */ /* 0x000fe20000410000 */
[----:B------:R-:W-:Y:S01]  /*6e80*/  FMUL.FTZ R92, R46, R94 ;  /* 0x0000005e2e5c7220 */ /* 0x000fe20000410000 */
[----:B------:R-:W-:Y:S01]  /*6e90*/  FMUL.FTZ R93, R47, R104 ;  /* 0x000000682f5d7220 */ /* 0x000fe20000410000 */
[----:B------:R-:W-:Y:S01]  /*6ea0*/  FMUL.FTZ R45, R81, R80 ;  /* 0x00000050512d7220 */ /* 0x000fe20000410000 */
[----:B------:R-:W-:Y:S01]  /*6eb0*/  FMUL.FTZ R47, R105, R104 ;  /* 0x00000068692f7220 */ /* 0x000fe20000410000 */
[----:B------:R-:W-:Y:S01]  /*6ec0*/  FMUL.FTZ R44, R38, R39 ;  /* 0x00000027262c7220 */ /* 0x000fe20000410000 */
[----:B------:R-:W-:-:S07]  /*6ed0*/  FMUL.FTZ R46, R3, R94 ;  /* 0x0000005e032e7220 */ /* 0x000fce0000410000 */
.L_x_13097:
        /* <DEDUP_REMOVED lines=8> */
[----:B------:R-:W-:Y:S04]  /*6f60*/  @P0 STG.E.128 desc[UR16][R38.64], R76 ;  /* 0x0000004c26000986 */ /* 0x000fe8000c101d10 */
[----:B------:R1:W-:Y:S04]  /*6f70*/  STG.E.128 desc[UR16][R2.64], R44 ;  /* 0x0000002c02007986 */ /* 0x0003e8000c101d10 */
[----:B-1----:R1:W5:Y:S02]  /*6f80*/  LDG.E.128 R44, desc[UR16][R80.64] ;  /* 0x00000010502c7981 */ /* 0x002364000c1e1d00 */
        /* <DEDUP_REMOVED lines=18> */
[----:B------:R-:W-:-:S02]  /*70b0*/  HADD2.F32 R91, -RZ, R81.H1_H1 ;  /* 0x30000051ff5b7230 */ /* 0x000fc40000004100 */
        /* <DEDUP_REMOVED lines=16> */
.L_x_13098:
        /* <DEDUP_REMOVED lines=32> */
.L_x_13099:
[----:B------:R-:W1:Y:S01]  /*73c0*/  @P0 LDC.64 R2, c[0x0][0x478] ;  /* 0x00011e00ff020b82 */ /* 0x000e620000000a00 */
[----:B------:R-:W-:-:S05]  /*73d0*/  MOV R39, 0x10 ;  /* 0x0000001000277802 */ /* 0x000fca0000000f00 */
[----:B------:R-:W-:-:S04]  /*73e0*/  IMAD.WIDE.U32 R38, R0, R39, UR28 ;  /* 0x0000001c00267e25 */ /* 0x000fc8000f8e0027 */
[----:B-1----:R-:W-:-:S05]  /*73f0*/  @P0 IMAD.WIDE.U32 R2, R0, 0x10, R2 ;  /* 0x0000001000020825 */ /* 0x002fca00078e0002 */
[----:B------:R2:W-:Y:S04]  /*7400*/  @P0 STG.E.128 desc[UR16][R2.64], R76 ;  /* 0x0000004c02000986 */ /* 0x0005e8000c101d10 */
[----:B------:R2:W-:Y:S02]  /*7410*/  STG.E.128 desc[UR16][R38.64], R44 ;  /* 0x0000002c26007986 */ /* 0x0005e4000c101d10 */
.L_x_13083:
        /* <DEDUP_REMOVED lines=102> */
.L_x_13063:
        /* <DEDUP_REMOVED lines=12> */
[----:B-----5:R-:W-:-:S05]  /*7b40*/  IMAD.WIDE.U32 R26, R97, 0x10, R26 ;  /* 0x00000010611a7825 */ /* 0x020fca00078e001a */
        /* <DEDUP_REMOVED lines=23> */
.L_x_13101:
        /* <DEDUP_REMOVED lines=12> */
.L_x_15743:


//--------------------- .text._ZN10layer_norm13ln_bwd_kernelINS_13Kernel_traitsI6__halfffffjLj4096ELj1ELj1ELj4ELj16ENS_18Kernel_traits_baseILj4096ES2_ffffjLj128EEEEELb0ELb1ELb1ELb0EEEvNS_9BwdParamsE --------------------------
	.section	.text._ZN10layer_norm13ln_bwd_kernelINS_13Kernel_traitsI6__halfffffjLj4096ELj1ELj1ELj4ELj16ENS_18Kernel_traits_baseILj4096ES2_ffffjLj128EEEEELb0ELb1ELb1ELb0EEEvNS_9BwdParamsE,"ax",@progbits
	.align	128
        .global         _ZN10layer_norm13ln_bwd_kernelINS_13Kernel_traitsI6__halfffffjLj4096ELj1ELj1ELj4ELj16ENS_18Kernel_traits_baseILj4096ES2_ffffjLj128EEEEELb0ELb1ELb1ELb0EEEvNS_9BwdParamsE
        .type           _ZN10layer_norm13ln_bwd_kernelINS_13Kernel_traitsI6__halfffffjLj4096ELj1ELj1ELj4ELj16ENS_18Kernel_traits_baseILj4096ES2_ffffjLj128EEEEELb0ELb1ELb1ELb0EEEvNS_9BwdParamsE,@function
        .size           _ZN10layer_norm13ln_bwd_kernelINS_13Kernel_traitsI6__halfffffjLj4096ELj1ELj1ELj4ELj16ENS_18Kernel_traits_baseILj4096ES2_ffffjLj128EEEEELb0ELb1ELb1ELb0EEEvNS_9BwdParamsE,(.L_x_15744 - _ZN10layer_norm13ln_bwd_kernelINS_13Kernel_traitsI6__halfffffjLj4096ELj1ELj1ELj4ELj16ENS_18Kernel_traits_baseILj4096ES2_ffffjLj128EEEEELb0ELb1ELb1ELb0EEEvNS_9BwdParamsE)
        .other          _ZN10layer_norm13ln_bwd_kernelINS_13Kernel_traitsI6__halfffffjLj4096ELj1ELj1ELj4ELj16ENS_18Kernel_traits_baseILj4096ES2_ffffjLj128EEEEELb0ELb1ELb1ELb0EEEvNS_9BwdParamsE,@"STO_CUDA_ENTRY STV_DEFAULT"
_ZN10layer_norm13ln_bwd_kernelINS_13Kernel_traitsI6__halfffffjLj4096ELj1ELj1ELj4ELj16ENS_18Kernel_traits_baseILj4096ES2_ffffjLj128EEEEELb0ELb1ELb1ELb0EEEvNS_9BwdParamsE:
.text._ZN10layer_norm13ln_bwd_kernelINS_13Kernel_traitsI6__halfffffjLj4096ELj1ELj1ELj4ELj16ENS_18Kernel_traits_baseILj4096ES2_ffffjLj128EEEEELb0ELb1ELb1ELb0EEEvNS_9BwdParamsE:
[----:B------:R-:W0:Y:S01]  /*0000*/  LDC R1, c[0x0][0x37c] ;  /* 0x0000df00ff017b82 */ /* 0x000e220000000800 */
[----:B------:R-:W1:Y:S01]  /*0010*/  S2R R4, SR_TID.X ;  /* 0x0000000000047919 */ /* 0x000e620000002100 */
[----:B------:R-:W2:Y:S01]  /*0020*/  LDCU UR4, c[0x0][0x388] ;  /* 0x00007100ff0477ac */ /* 0x000ea20008000800 */
[----:B------:R-:W-:Y:S02]  /*0030*/  LOP3.LUT R6, R6, 0xfffffff7, RZ, 0xc0, !PT ;  /* 0xfffffff706067812 */ /* 0x000fe400078ec0ff */
[----:B0-----:R-:W-:Y:S01]  /*0040*/  IADD3 R1, PT, PT, R1, -0x18, RZ ;  /* 0xffffffe801017810 */ /* 0x001fe20007ffe0ff */
[----:B------:R-:W0:Y:S01]  /*0050*/  LDCU.64 UR8, c[0x0][0x358] ;  /* 0x00006b00ff0877ac */ /* 0x000e220008000a00 */
[----:B------:R-:W3:Y:S01]  /*0060*/  LDCU UR5, c[0x0][0x384] ;  /* 0x00007080ff0577ac */ /* 0x000ee20008000800 */
[----:B--2---:R-:W-:-:S04]  /*0070*/  MOV R223, UR4 ;  /* 0x0000000400df7c02 */ /* 0x004fc80008000f00 */
[----:B------:R-:W-:-:S04]  /*0080*/  SHF.R.S32.HI R0, RZ, 0x1f, R223 ;  /* 0x0000001fff007819 */ /* 0x000fc800000114df */
[----:B------:R-:W-:Y:S02]  /*0090*/  LEA.HI R0, R0, R223, RZ, 0x2 ;  /* 0x000000df00007211 */ /* 0x000fe400078f10ff */
[----:B-1----:R-:W-:Y:S02]  /*00a0*/  LOP3.LUT R5, R4, 0x7f, RZ, 0x3c, !PT ;  /* 0x0000007f04057812 */ /* 0x002fe400078e3cff */
        /* <DEDUP_REMOVED lines=8> */
[----:B------:R-:W-:Y:S01]  /*0130*/  ISETP.GE.U32.AND P3, PT, R5, 0x400, PT ;  /* 0x000004000500780c */ /* 0x000fe20003f66070 */
[----:B------:R-:W1:Y:S01]  /*0140*/  @P1 LDC.64 R28, c[0x0][0x3d0] ;  /* 0x0000f400ff1c1b82 */ /* 0x000e620000000a00 */
[----:B------:R-:W-:Y:S02]  /*0150*/  @P1 LOP3.LUT R6, R6, 0x8, RZ, 0xfc, !PT ;  /* 0x0000000806061812 */ /* 0x000fe400078efcff */
[----:B------:R-:W-:Y:S02]  /*0160*/  P2R R0, PR, RZ, 0x40 ;  /* 0x00000040ff007803 */ /* 0x000fe40000000000 */
[----:B------:R-:W-:-:S03]  /*0170*/  LOP3.LUT R6, R6, 0xffffffef, RZ, 0xc0, !PT ;  /* 0xffffffef06067812 */ /* 0x000fc600078ec0ff */
[----:B------:R-:W2:Y:S01]  /*0180*/  @P1 LDC.64 R30, c[0x0][0x3e8] ;  /* 0x0000fa00ff1e1b82 */ /* 0x000ea20000000a00 */
[----:B------:R-:W-:-:S04]  /*0190*/  @P6 LOP3.LUT R6, R6, 0x10, RZ, 0xfc, !PT ;  /* 0x0000001006066812 */ /* 0x000fc800078efcff */
[----:B------:R-:W-:-:S03]  /*01a0*/  LOP3.LUT R6, R6, 0xfffffffb, RZ, 0xc0, !PT ;  /* 0xfffffffb06067812 */ /* 0x000fc600078ec0ff */
[----:B------:R-:W4:Y:S01]  /*01b0*/  @P6 LDC.64 R36, c[0x0][0x3d0] ;  /* 0x0000f400ff246b82 */ /* 0x000f220000000a00 */
[----:B------:R-:W-:-:S04]  /*01c0*/  @P5 LOP3.LUT R6, R6, 0x4, RZ, 0xfc, !PT ;  /* 0x0000000406065812 */ /* 0x000fc800078efcff */
[----:B------:R-:W-:-:S03]  /*01d0*/  LOP3.LUT R6, R6, 0xfffffffd, RZ, 0xc0, !PT ;  /* 0xfffffffd06067812 */ /* 0x000fc600078ec0ff */
[----:B------:R-:W0:Y:S01]  /*01e0*/  @P6 LDC.64 R38, c[0x0][0x3e8] ;  /* 0x0000fa00ff266b82 */ /* 0x000e220000000a00 */
[----:B-1----:R-:W-:Y:S01]  /*01f0*/  @P1 IMAD.WIDE.U32 R28, R7, 0x8, R28 ;  /* 0x00000008071c1825 */ /* 0x002fe200078e001c */
[----:B------:R-:W-:-:S06]  /*0200*/  @P4 LOP3.LUT R6, R6, 0x2, RZ, 0xfc, !PT ;  /* 0x0000000206064812 */ /* 0x000fcc00078efcff */
[----:B------:R-:W1:Y:S01]  /*0210*/  @P5 LDC.64 R40, c[0x0][0x3d0] ;  /* 0x0000f400ff285b82 */ /* 0x000e620000000a00 */
[C---:B--2---:R-:W-:Y:S01]  /*0220*/  @P1 IMAD.WIDE.U32 R30, R7.reuse, 0x8, R30 ;  /* 0x00000008071e1825 */ /* 0x044fe200078e001e */
[----:B------:R-:W-:Y:S02]  /*0230*/  @P1 LOP3.LUT R7, R7, 0x80, RZ, 0xfc, !PT ;  /* 0x0000008007071812 */ /* 0x000fe400078efcff */
[----:B------:R-:W-:-:S04]  /*0240*/  ISETP.GE.U32.AND P1, PT, R5, 0x300, PT ;  /* 0x000003000500780c */ /* 0x000fc80003f26070 */
[----:B------:R-:W2:Y:S01]  /*0250*/  @P5 LDC.64 R42, c[0x0][0x3e8] ;  /* 0x0000fa00ff2a5b82 */ /* 0x000ea20000000a00 */
[----:B----4-:R-:W-:-:S07]  /*0260*/  @P6 IMAD.WIDE.U32 R36, R7, 0x8, R36 ;  /* 0x0000000807246825 */ /* 0x010fce00078e0024 */
[----:B------:R-:W4:Y:S01]  /*0270*/  @P4 LDC.64 R44, c[0x0][0x3d0] ;  /* 0x0000f400ff2c4b82 */ /* 0x000f220000000a00 */
[C---:B0-----:R-:W-:Y:S01]  /*0280*/  @P6 IMAD.WIDE.U32 R38, R7.reuse, 0x8, R38 ;  /* 0x0000000807266825 */ /* 0x041fe200078e0026 */
[----:B------:R-:W-:Y:S02]  /*0290*/  @P6 IADD3 R7, PT, PT, R7, 0x80, RZ ;  /* 0x0000008007076810 */ /* 0x000fe40007ffe0ff */
[C---:B------:R-:W-:Y:S02]  /*02a0*/  LOP3.LUT P6, RZ, R6.reuse, 0x8, RZ, 0xc0, !PT ;  /* 0x0000000806ff7812 */ /* 0x040fe400078cc0ff */
[----:B------:R-:W-:Y:S02]  /*02b0*/  LOP3.LUT R6, R6, 0xfffffffe, RZ, 0xc0, !PT ;  /* 0xfffffffe06067812 */ /* 0x000fe400078ec0ff */
[----:B------:R-:W0:Y:S01]  /*02c0*/  @P4 LDC.64 R46, c[0x0][0x3e8] ;  /* 0x0000fa00ff2e4b82 */ /* 0x000e220000000a00 */
[----:B-1----:R-:W-:Y:S01]  /*02d0*/  @P5 IMAD.WIDE.U32 R40, R7, 0x8, R40 ;  /* 0x0000000807285825 */ /* 0x002fe200078e0028 */
[----:B------:R-:W-:-:S02]  /*02e0*/  @P3 LOP3.LUT R6, R6, 0x1, RZ, 0xfc, !PT ;  /* 0x0000000106063812 */ /* 0x000fc400078efcff */
[----:B------:R-:W-:Y:S02]  /*02f0*/  CS2R R132, SRZ ;  /* 0x0000000000847805 */ /* 0x000fe4000001ff00 */
[----:B------:R-:W-:Y:S02]  /*0300*/  CS2R R134, SRZ ;  /* 0x0000000000867805 */ /* 0x000fe4000001ff00 */
[----:B------:R-:W-:Y:S01]  /*0310*/  CS2R R128, SRZ ;  /* 0x0000000000807805 */ /* 0x000fe2000001ff00 */
[----:B------:R-:W5:Y:S01]  /*0320*/  @P5 LDG.E.64 R120, desc[UR8][R40.64] ;  /* 0x0000000828785981 */ /* 0x000f62000c1e1b00 */
[----:B------:R-:W1:Y:S01]  /*0330*/  @P0 LDC.64 R48, c[0x0][0x3d0] ;  /* 0x0000f400ff300b82 */ /* 0x000e620000000a00 */
[C---:B--2---:R-:W-:Y:S01]  /*0340*/  @P5 IMAD.WIDE.U32 R42, R7.reuse, 0x8, R42 ;  /* 0x00000008072a5825 */ /* 0x044fe200078e002a */
[----:B------:R-:W-:Y:S01]  /*0350*/  @P5 IADD3 R7, PT, PT, R7, 0x80, RZ ;  /* 0x0000008007075810 */ /* 0x000fe20007ffe0ff */
[----:B------:R2:W5:Y:S04]  /*0360*/  @P6 LDG.E.64 R32, desc[UR8][R28.64] ;  /* 0x000000081c206981 */ /* 0x000568000c1e1b00 */
[----:B------:R-:W5:Y:S01]  /*0370*/  @P6 LDG.E.64 R24, desc[UR8][R30.64] ;  /* 0x000000081e186981 */ /* 0x000f62000c1e1b00 */
[----:B------:R-:W3:Y:S01]  /*0380*/  @P0 LDC.64 R50, c[0x0][0x3e8] ;  /* 0x0000fa00ff320b82 */ /* 0x000ee20000000a00 */
[----:B----4-:R-:W-:-:S07]  /*0390*/  @P4 IMAD.WIDE.U32 R44, R7, 0x8, R44 ;  /* 0x00000008072c4825 */ /* 0x010fce00078e002c */
[----:B------:R-:W4:Y:S01]  /*03a0*/  @P1 LDC.64 R52, c[0x0][0x3d0] ;  /* 0x0000f400ff341b82 */ /* 0x000f220000000a00 */
[C---:B0-----:R-:W-:Y:S01]  /*03b0*/  @P4 IMAD.WIDE.U32 R46, R7.reuse, 0x8, R46 ;  /* 0x00000008072e4825 */ /* 0x041fe200078e002e */
[----:B------:R-:W-:Y:S01]  /*03c0*/  @P4 IADD3 R7, PT, PT, R7, 0x80, RZ ;  /* 0x0000008007074810 */ /* 0x000fe20007ffe0ff */
[----:B------:R-:W5:Y:S05]  /*03d0*/  @P5 LDG.E.64 R8, desc[UR8][R42.64] ;  /* 0x000000082a085981 */ /* 0x000f6a000c1e1b00 */
[----:B------:R-:W0:Y:S01]  /*03e0*/  @P1 LDC.64 R54, c[0x0][0x3e8] ;  /* 0x0000fa00ff361b82 */ /* 0x000e220000000a00 */
[----:B-1----:R-:W-:-:S07]  /*03f0*/  @P0 IMAD.WIDE.U32 R48, R7, 0x8, R48 ;  /* 0x0000000807300825 */ /* 0x002fce00078e0030 */
[----:B------:R-:W1:Y:S01]  /*0400*/  @P2 LDC.64 R56, c[0x0][0x3d0] ;  /* 0x0000f400ff382b82 */ /* 0x000e620000000a00 */
[C---:B---3--:R-:W-:Y:S01]  /*0410*/  @P0 IMAD.WIDE.U32 R50, R7.reuse, 0x8, R50 ;  /* 0x0000000807320825 */ /* 0x048fe200078e0032 */
[----:B------:R-:W-:Y:S01]  /*0420*/  @P0 IADD3 R7, PT, PT, R7, 0x80, RZ ;  /* 0x0000008007070810 */ /* 0x000fe20007ffe0ff */
[----:B------:R-:W5:Y:S05]  /*0430*/  @P4 LDG.E.64 R122, desc[UR8][R44.64] ;  /* 0x000000082c7a4981 */ /* 0x000f6a000c1e1b00 */
[----:B------:R-:W3:Y:S08]  /*0440*/  @P2 LDC.64 R58, c[0x0][0x3e8] ;  /* 0x0000fa00ff3a2b82 */ /* 0x000ef00000000a00 */
[----:B------:R-:W2:Y:S08]  /*0450*/  @P3 LDC.64 R60, c[0x0][0x3d0] ;  /* 0x0000f400ff3c3b82 */ /* 0x000eb00000000a00 */
[----:B------:R-:W2:Y:S08]  /*0460*/  @P3 LDC.64 R62, c[0x0][0x3e8] ;  /* 0x0000fa00ff3e3b82 */ /* 0x000eb00000000a00 */
[----:B------:R-:W3:Y:S01]  /*0470*/  S2UR UR4, SR_CTAID.X ;  /* 0x00000000000479c3 */ /* 0x000ee20000002500 */
[----:B------:R-:W-:Y:S01]  /*0480*/  ISETP.NE.AND P6, PT, R0, RZ, PT ;  /* 0x000000ff0000720c */ /* 0x000fe20003fc5270 */
[C---:B----4-:R-:W-:Y:S01]  /*0490*/  @P1 IMAD.WIDE.U32 R52, R7.reuse, 0x8, R52 ;  /* 0x0000000807341825 */ /* 0x050fe200078e0034 */
[----:B------:R-:W5:Y:S03]  /*04a0*/  @P4 LDG.E.64 R12, desc[UR8][R46.64] ;  /* 0x000000082e0c4981 */ /* 0x000f66000c1e1b00 */
[C---:B0-----:R-:W-:Y:S01]  /*04b0*/  @P1 IMAD.WIDE.U32 R54, R7.reuse, 0x8, R54 ;  /* 0x0000000807361825 */ /* 0x041fe200078e0036 */
[----:B------:R-:W-:Y:S01]  /*04c0*/  @P1 IADD3 R7, PT, PT, R7, 0x80, RZ ;  /* 0x0000008007071810 */ /* 0x000fe20007ffe0ff */
[----:B------:R-:W5:Y:S04]  /*04d0*/  @P0 LDG.E.64 R124, desc[UR8][R48.64] ;  /* 0x00000008307c0981 */ /* 0x000f68000c1e1b00 */
[C---:B-1----:R-:W-:Y:S01]  /*04e0*/  @P2 IMAD.WIDE.U32 R56, R7.reuse, 0x8, R56 ;  /* 0x0000000807382825 */ /* 0x042fe200078e0038 */
[----:B------:R-:W5:Y:S03]  /*04f0*/  @P0 LDG.E.64 R14, desc[UR8][R50.64] ;  /* 0x00000008320e0981 */ /* 0x000f66000c1e1b00 */
[C---:B---3--:R-:W-:Y:S01]  /*0500*/  @P2 IMAD.WIDE.U32 R58, R7.reuse, 0x8, R58 ;  /* 0x00000008073a2825 */ /* 0x048fe200078e003a */
[----:B------:R-:W-:Y:S01]  /*0510*/  @P2 IADD3 R7, PT, PT, R7, 0x80, RZ ;  /* 0x0000008007072810 */ /* 0x000fe20007ffe0ff */
[----:B------:R0:W5:Y:S04]  /*0520*/  @P6 LDG.E.64 R34, desc[UR8][R36.64] ;  /* 0x0000000824226981 */ /* 0x000168000c1e1b00 */
[----:B------:R1:W5:Y:S01]  /*0530*/  @P6 LDG.E.64 R2, desc[UR8][R38.64] ;  /* 0x0000000826026981 */ /* 0x000362000c1e1b00 */
[----:B------:R-:W-:-:S02]  /*0540*/  MOV R4, UR4 ;  /* 0x0000000400047c02 */ /* 0x000fc40008000f00 */
[----:B--2---:R-:W-:Y:S01]  /*0550*/  CS2R R28, SRZ ;  /* 0x00000000001c7805 */ /* 0x004fe2000001ff00 */
[----:B------:R-:W5:Y:S01]  /*0560*/  @P1 LDG.E.64 R10, desc[UR8][R52.64] ;  /* 0x00000008340a1981 */ /* 0x000f62000c1e1b00 */
[C---:B0-----:R-:W-:Y:S01]  /*0570*/  @P3 IMAD.WIDE.U32 R36, R7.reuse, 0x8, R60 ;  /* 0x0000000807243825 */ /* 0x041fe200078e003c */
[----:B------:R-:W-:Y:S02]  /*0580*/  CS2R R30, SRZ ;  /* 0x00000000001e7805 */ /* 0x000fe4000001ff00 */
[----:B------:R-:W5:Y:S01]  /*0590*/  @P1 LDG.E.64 R18, desc[UR8][R54.64] ;  /* 0x0000000836121981 */ /* 0x000f62000c1e1b00 */
[----:B-1----:R-:W-:-:S03]  /*05a0*/  @P3 IMAD.WIDE.U32 R38, R7, 0x8, R62 ;  /* 0x0000000807263825 */ /* 0x002fc600078e003e */
[----:B------:R0:W5:Y:S04]  /*05b0*/  @P3 LDG.E.64 R20, desc[UR8][R36.64] ;  /* 0x0000000824143981 */ /* 0x000168000c1e1b00 */
[----:B------:R1:W5:Y:S01]  /*05c0*/  @P3 LDG.E.64 R26, desc[UR8][R38.64] ;  /* 0x00000008261a3981 */ /* 0x000362000c1e1b00 */
[----:B------:R-:W-:Y:S02]  /*05d0*/  ISETP.GE.AND P3, PT, R4, UR5, PT ;  /* 0x0000000504007c0c */ /* 0x000fe4000bf66270 */
[----:B------:R-:W-:Y:S02]  /*05e0*/  CS2R R40, SRZ ;  /* 0x0000000000287805 */ /* 0x000fe4000001ff00 */
[----:B------:R-:W-:Y:S01]  /*05f0*/  CS2R R42, SRZ ;  /* 0x00000000002a7805 */ /* 0x000fe2000001ff00 */
[----:B------:R2:W5:Y:S01]  /*0600*/  @P2 LDG.E.64 R16, desc[UR8][R56.64] ;  /* 0x0000000838102981 */ /* 0x000562000c1e1b00 */
[----:B------:R-:W-:-:S02]  /*0610*/  CS2R R44, SRZ ;  /* 0x00000000002c7805 */ /* 0x000fc4000001ff00 */
[----:B0-----:R-:W-:Y:S02]  /*0620*/  CS2R R36, SRZ ;  /* 0x0000000000247805 */ /* 0x001fe4000001ff00 */
[----:B------:R-:W-:Y:S01]  /*0630*/  CS2R R46, SRZ ;  /* 0x00000000002e7805 */ /* 0x000fe2000001ff00 */
[----:B------:R0:W5:Y:S01]  /*0640*/  @P2 LDG.E.64 R22, desc[UR8][R58.64] ;  /* 0x000000083a162981 */ /* 0x000162000c1e1b00 */
[----:B------:R-:W-:Y:S02]  /*0650*/  CS2R R48, SRZ ;  /* 0x0000000000307805 */ /* 0x000fe4000001ff00 */
[----:B-1----:R-:W-:Y:S02]  /*0660*/  CS2R R38, SRZ ;  /* 0x0000000000267805 */ /* 0x002fe4000001ff00 */
[----:B------:R-:W-:Y:S02]  /*0670*/  CS2R R50, SRZ ;  /* 0x0000000000327805 */ /* 0x000fe4000001ff00 */
[----:B------:R-:W-:-:S02]  /*0680*/  CS2R R52, SRZ ;  /* 0x0000000000347805 */ /* 0x000fc4000001ff00 */
[----:B------:R-:W-:Y:S02]  /*0690*/  CS2R R54, SRZ ;  /* 0x0000000000367805 */ /* 0x000fe4000001ff00 */
[----:B--2---:R-:W-:Y:S02]  /*06a0*/  CS2R R56, SRZ ;  /* 0x0000000000387805 */ /* 0x004fe4000001ff00 */
[----:B------:R-:W-:Y:S02]  /*06b0*/  CS2R R60, SRZ ;  /* 0x00000000003c7805 */ /* 0x000fe4000001ff00 */
[----:B------:R-:W-:Y:S02]  /*06c0*/  CS2R R62, SRZ ;  /* 0x00000000003e7805 */ /* 0x000fe4000001ff00 */
[----:B------:R-:W-:Y:S02]  /*06d0*/  CS2R R130, SRZ ;  /* 0x0000000000827805 */ /* 0x000fe4000001ff00 */
[----:B0-----:R-:W-:-:S02]  /*06e0*/  CS2R R58, SRZ ;  /* 0x00000000003a7805 */ /* 0x001fc4000001ff00 */
        /* <DEDUP_REMOVED lines=28> */
[----:B------:R-:W-:Y:S06]  /*08b0*/  @P3 BRA `(.L_x_13102) ;  /* 0x0000008c00743947 */ /* 0x000fec0003800000 */
[----:B-----5:R-:W-:Y:S02]  /*08c0*/  MOV R0, R32 ;  /* 0x0000002000007202 */ /* 0x020fe40000000f00 */
[----:B------:R-:W-:Y:S02]  /*08d0*/  CS2R R132, SRZ ;  /* 0x0000000000847805 */ /* 0x000fe4000001ff00 */
[--C-:B------:R-:W-:Y:S02]  /*08e0*/  SHF.R.U64 R7, R32, 0x10, R33.reuse ;  /* 0x0000001020077819 */ /* 0x100fe40000001221 */
[----:B------:R-:W-:Y:S02]  /*08f0*/  CS2R R134, SRZ ;  /* 0x0000000000867805 */ /* 0x000fe4000001ff00 */
[----:B------:R-:W-:Y:S01]  /*0900*/  MOV R28, R33 ;  /* 0x00000021001c7202 */ /* 0x000fe20000000f00 */
[----:B------:R-:W-:Y:S01]  /*0910*/  STL.S16 [R1+0x12], R0 ;  /* 0x0000120001007387 */ /* 0x000fe20000100600 */
[----:B------:R-:W-:-:S02]  /*0920*/  SHF.R.U32.HI R29, RZ, 0x10, R33 ;  /* 0x00000010ff1d7819 */ /* 0x000fc40000011621 */
[----:B------:R-:W-:Y:S02]  /*0930*/  CS2R R42, SRZ ;  /* 0x00000000002a7805 */ /* 0x000fe4000001ff00 */
[----:B------:R-:W-:Y:S01]  /*0940*/  MOV R30, R34 ;  /* 0x00000022001e7202 */ /* 0x000fe20000000f00 */
[----:B------:R-:W-:Y:S01]  /*0950*/  STL.S16 [R1+0x10], R7 ;  /* 0x0000100701007387 */ /* 0x000fe20000100600 */
[--C-:B------:R-:W-:Y:S02]  /*0960*/  SHF.R.U64 R31, R34, 0x10, R35.reuse ;  /* 0x00000010221f7819 */ /* 0x100fe40000001223 */
[----:B------:R-:W-:Y:S02]  /*0970*/  CS2R R44, SRZ ;  /* 0x00000000002c7805 */ /* 0x000fe4000001ff00 */
[----:B------:R-:W-:Y:S01]  /*0980*/  MOV R32, R35 ;  /* 0x0000002300207202 */ /* 0x000fe20000000f00 */
[----:B------:R-:W-:Y:S01]  /*0990*/  STL.S16 [R1+0xe], R28 ;  /* 0x00000e1c01007387 */ /* 0x000fe20000100600 */
[----:B------:R-:W-:-:S02]  /*09a0*/  SHF.R.U32.HI R33, RZ, 0x10, R35 ;  /* 0x00000010ff217819 */ /* 0x000fc40000011623 */
[----:B------:R-:W-:Y:S02]  /*09b0*/  CS2R R46, SRZ ;  /* 0x00000000002e7805 */ /* 0x000fe4000001ff00 */
[----:B------:R-:W-:Y:S01]  /*09c0*/  MOV R34, R120 ;  /* 0x0000007800227202 */ /* 0x000fe20000000f00 */
[----:B------:R0:W-:Y:S01]  /*09d0*/  STL.S16 [R1+0xc], R29 ;  /* 0x00000c1d01007387 */ /* 0x0001e20000100600 */
[----:B------:R-:W-:Y:S02]  /*09e0*/  SHF.R.U64 R35, R120, 0x10, R121 ;  /* 0x0000001078237819 */ /* 0x000fe40000001279 */
[----:B------:R-:W-:Y:S02]  /*09f0*/  CS2R R48, SRZ ;  /* 0x0000000000307805 */ /* 0x000fe4000001ff00 */
[----:B------:R-:W-:Y:S01]  /*0a00*/  MOV R247, R10 ;  /* 0x0000000a00f77202 */ /* 0x000fe20000000f00 */
[----:B------:R-:W-:Y:S01]  /*0a10*/  STL.S16 [R1+0xa], R30 ;  /* 0x00000a1e01007387 */ /* 0x000fe20000100600 */
[----:B------:R-:W-:-:S02]  /*0a20*/  MOV R245, R16 ;  /* 0x0000001000f57202 */ /* 0x000fc40000000f00 */
[----:B------:R-:W-:Y:S02]  /*0a30*/  CS2R R50, SRZ ;  /* 0x0000000000327805 */ /* 0x000fe4000001ff00 */
[----:B------:R-:W-:Y:S01]  /*0a40*/  MOV R243, R20 ;  /* 0x0000001400f37202 */ /* 0x000fe20000000f00 */
[----:B------:R1:W-:Y:S01]  /*0a50*/  STL.S16 [R1+0x8], R31 ;  /* 0x0000081f01007387 */ /* 0x0003e20000100600 */
[----:B------:R-:W-:Y:S02]  /*0a60*/  MOV R225, R24 ;  /* 0x0000001800e17202 */ /* 0x000fe40000000f00 */
[----:B0-----:R-:W-:Y:S02]  /*0a70*/  CS2R R28, SRZ ;  /* 0x00000000001c7805 */ /* 0x001fe4000001ff00 */
[----:B------:R-:W-:Y:S01]  /*0a80*/  MOV R227, R2 ;  /* 0x0000000200e37202 */ /* 0x000fe20000000f00 */
[----:B------:R0:W-:Y:S01]  /*0a90*/  STL.S16 [R1+0x6], R32 ;  /* 0x0000062001007387 */ /* 0x0001e20000100600 */
[----:B------:R-:W-:-:S02]  /*0aa0*/  MOV R229, R8 ;  /* 0x0000000800e57202 */ /* 0x000fc40000000f00 */
[----:B------:R-:W-:Y:S02]  /*0ab0*/  CS2R R52, SRZ ;  /* 0x0000000000347805 */ /* 0x000fe4000001ff00 */
[----:B------:R-:W-:Y:S01]  /*0ac0*/  MOV R231, R12 ;  /* 0x0000000c00e77202 */ /* 0x000fe20000000f00 */
[----:B------:R0:W-:Y:S01]  /*0ad0*/  STL.S16 [R1+0x4], R33 ;  /* 0x0000042101007387 */ /* 0x0001e20000100600 */
[----:B------:R-:W-:Y:S02]  /*0ae0*/  MOV R233, R14 ;  /* 0x0000000e00e97202 */ /* 0x000fe40000000f00 */
[----:B-1----:R-:W-:Y:S02]  /*0af0*/  CS2R R30, SRZ ;  /* 0x00000000001e7805 */ /* 0x002fe4000001ff00 */
[----:B------:R-:W-:Y:S01]  /*0b00*/  MOV R235, R18 ;  /* 0x0000001200eb7202 */ /* 0x000fe20000000f00 */
[----:B------:R0:W-:Y:S01]  /*0b10*/  STL.S16 [R1+0x2], R34 ;  /* 0x0000022201007387 */ /* 0x0001e20000100600 */
[----:B------:R-:W-:-:S02]  /*0b20*/  MOV R237, R22 ;  /* 0x0000001600ed7202 */ /* 0x000fc40000000f00 */
[----:B------:R-:W-:Y:S02]  /*0b30*/  CS2R R54, SRZ ;  /* 0x0000000000367805 */ /* 0x000fe4000001ff00 */
[----:B------:R-:W-:Y:S01]  /*0b40*/  MOV R239, R26 ;  /* 0x0000001a00ef7202 */ /* 0x000fe20000000f00 */
[----:B------:R0:W-:Y:S01]  /*0b50*/  STL.S16 [R1], R35 ;  /* 0x0000002301007387 */ /* 0x0001e20000100600 */
        /* <DEDUP_REMOVED lines=20> */
[----:B------:R-:W-:Y:S02]  /*0ca0*/  SHF.R.U64 R10, R10, 0x10, R11 ;  /* 0x000000100a0a7819 */ /* 0x000fe4000000120b */
[----:B------:R-:W-:-:S02]  /*0cb0*/  CS2R R72, SRZ ;  /* 0x0000000000487805 */ /* 0x000fc4000001ff00 */
[----:B------:R-:W-:Y:S02]  /*0cc0*/  MOV R246, R11 ;  /* 0x0000000b00f67202 */ /* 0x000fe40000000f00 */
[----:B------:R-:W-:Y:S02]  /*0cd0*/  CS2R R74, SRZ ;  /* 0x00000000004a7805 */ /* 0x000fe4000001ff00 */
[----:B------:R-:W-:Y:S02]  /*0ce0*/  SHF.R.U64 R16, R16, 0x10, R17 ;  /* 0x0000001010107819 */ /* 0x000fe40000001211 */
[----:B------:R-:W-:Y:S02]  /*0cf0*/  CS2R R76, SRZ ;  /* 0x00000000004c7805 */ /* 0x000fe4000001ff00 */
[----:B------:R-:W-:Y:S02]  /*0d00*/  MOV R244, R17 ;  /* 0x0000001100f47202 */ /* 0x000fe40000000f00 */
[----:B------:R-:W-:-:S02]  /*0d10*/  CS2R R78, SRZ ;  /* 0x00000000004e7805 */ /* 0x000fc4000001ff00 */
[----:B------:R-:W-:Y:S02]  /*0d20*/  SHF.R.U64 R20, R20, 0x10, R21 ;  /* 0x0000001014147819 */ /* 0x000fe40000001215 */
[----:B------:R-:W-:Y:S02]  /*0d30*/  CS2R R80, SRZ ;  /* 0x0000000000507805 */ /* 0x000fe4000001ff00 */
[----:B------:R-:W-:Y:S02]  /*0d40*/  MOV R242, R21 ;  /* 0x0000001500f27202 */ /* 0x000fe40000000f00 */
        /* <DEDUP_REMOVED lines=37> */
[----:B------:R-:W-:Y:S01]  /*0fa0*/  SHF.R.U32.HI R21, RZ, 0x10, R21 ;  /* 0x00000010ff157819 */ /* 0x000fe20000011615 */
[----:B------:R-:W-:Y:S01]  /*0fb0*/  UPLOP3.LUT UP1, UPT, UPT, UPT, UPT, 0x40, 0x4 ;  /* 0x000000000004789c */ /* 0x000fe20003f2e870 */
[----:B------:R-:W-:Y:S01]  /*0fc0*/  SHF.R.U32.HI R25, RZ, 0x10, R25 ;  /* 0x00000010ff197819 */ /* 0x000fe20000011619 */
[----:B------:R-:W1:Y:S01]  /*0fd0*/  LDCU UR14, c[0x0][0x40c] ;  /* 0x00008180ff0e77ac */ /* 0x000e620008000800 */
[----:B------:R-:W-:-:S02]  /*0fe0*/  SHF.R.U32.HI R3, RZ, 0x10, R3 ;  /* 0x00000010ff037819 */ /* 0x000fc40000011603 */
[----:B------:R-:W-:Y:S01]  /*0ff0*/  SHF.R.U32.HI R9, RZ, 0x10, R9 ;  /* 0x00000010ff097819 */ /* 0x000fe20000011609 */
[----:B------:R-:W2:Y:S01]  /*1000*/  LDCU.U8 UR10, c[0x0][0x410] ;  /* 0x00008200ff0a77ac */ /* 0x000ea20008000000 */
[----:B------:R-:W-:Y:S02]  /*1010*/  SHF.R.U32.HI R13, RZ, 0x10, R13 ;  /* 0x00000010ff0d7819 */ /* 0x000fe4000001160d */
[----:B------:R-:W-:Y:S01]  /*1020*/  SHF.R.U32.HI R15, RZ, 0x10, R15 ;  /* 0x00000010ff0f7819 */ /* 0x000fe2000001160f */
[----:B------:R-:W3:Y:S01]  /*1030*/  LDCU UR11, c[0x0][0x400] ;  /* 0x00008000ff0b77ac */ /* 0x000ee20008000800 */
[----:B------:R-:W-:Y:S02]  /*1040*/  SHF.R.U32.HI R19, RZ, 0x10, R19 ;  /* 0x00000010ff137819 */ /* 0x000fe40000011613 */
[----:B------:R-:W-:Y:S01]  /*1050*/  SHF.R.U32.HI R23, RZ, 0x10, R23 ;  /* 0x00000010ff177819 */ /* 0x000fe20000011617 */
[----:B------:R-:W4:Y:S01]  /*1060*/  LDCU.64 UR12, c[0x0][0x438] ;  /* 0x00008700ff0c77ac */ /* 0x000f220008000a00 */
[----:B------:R-:W-:-:S02]  /*1070*/  SHF.R.U32.HI R27, RZ, 0x10, R27 ;  /* 0x00000010ff1b7819 */ /* 0x000fc4000001161b */
[----:B------:R-:W-:Y:S01]  /*1080*/  PRMT R252, R36, 0x5410, R252 ;  /* 0x0000541024fc7816 */ /* 0x000fe200000000fc */
[----:B------:R-:W0:Y:S01]  /*1090*/  LDCU.64 UR6, c[0x0][0x478] ;  /* 0x00008f00ff0677ac */ /* 0x000e220008000a00 */
[----:B------:R-:W-:Y:S02]  /*10a0*/  PRMT R251, R37, 0x5410, R251 ;  /* 0x0000541025fb7816 */ /* 0x000fe400000000fb */
[----:B------:R-:W-:Y:S02]  /*10b0*/  CS2R R36, SRZ ;  /* 0x0000000000247805 */ /* 0x000fe4000001ff00 */
[----:B------:R-:W-:Y:S02]  /*10c0*/  PRMT R250, R38, 0x5410, R250 ;  /* 0x0000541026fa7816 */ /* 0x000fe400000000fa */
[----:B------:R-:W-:Y:S02]  /*10d0*/  PRMT R249, R39, 0x5410, R249 ;  /* 0x0000541027f97816 */ /* 0x000fe400000000f9 */
[----:B------:R-:W-:-:S02]  /*10e0*/  CS2R R38, SRZ ;  /* 0x0000000000267805 */ /* 0x000fc4000001ff00 */
[----:B------:R-:W-:Y:S02]  /*10f0*/  PRMT R248, R40, 0x5410, R248 ;  /* 0x0000541028f87816 */ /* 0x000fe400000000f8 */
[----:B------:R-:W-:Y:S02]  /*1100*/  CS2R R40, SRZ ;  /* 0x0000000000287805 */ /* 0x000fe4000001ff00 */
        /* <DEDUP_REMOVED lines=21> */
[----:B01234-:R-:W-:-:S07]  /*1260*/  PRMT R240, R240, 0x5410, R27 ;  /* 0x00005410f0f07816 */ /* 0x01ffce000000001b */
.L_x_13226:
[----:B------:R-:W0:Y:S08]  /*1270*/  LDC.64 R2, c[0x0][0x3f8] ;  /* 0x0000fe00ff027b82 */ /* 0x000e300000000a00 */
[----:B-1234-:R-:W1:Y:S08]  /*1280*/  LDC.64 R168, c[0x0][0x3c8] ;  /* 0x0000f200ffa87b82 */ /* 0x01ee700000000a00 */
[----:B------:R-:W2:Y:S01]  /*1290*/  LDC.64 R170, c[0x0][0x3f0] ;  /* 0x0000fc00ffaa7b82 */ /* 0x000ea20000000a00 */
[----:B0-----:R-:W-:-:S06]  /*12a0*/  IMAD.WIDE R2, R4, 0x4, R2 ;  /* 0x0000000404027825 */ /* 0x001fcc00078e0202 */
[----:B------:R-:W3:Y:S01]  /*12b0*/  LDG.E R3, desc[UR8][R2.64] ;  /* 0x0000000802037981 */ /* 0x000ee2000c1e1900 */
[----:B-1----:R-:W-:-:S04]  /*12c0*/  IMAD.WIDE R168, R4, 0x4, R168 ;  /* 0x0000000404a87825 */ /* 0x002fc800078e02a8 */
[----:B--2---:R-:W-:Y:S01]  /*12d0*/  IMAD.WIDE R170, R4, 0x4, R170 ;  /* 0x0000000404aa7825 */ /* 0x004fe200078e02aa */
[----:B-----5:R0:W5:Y:S04]  /*12e0*/  LDG.E R2, desc[UR8][R168.64] ;  /* 0x00000008a8027981 */ /* 0x020168000c1e1900 */
        /* <DEDUP_REMOVED lines=9> */
[----:B------:R0:W2:Y:S01]  /*1380*/  LDG.E R168, desc[UR8][R168.64] ;  /* 0x00000008a8a87981 */ /* 0x0000a2000c1e1900 */
[----:B------:R-:W-:Y:S01]  /*1390*/  IADD3 R202, PT, PT, R3, -0x1, RZ ;  /* 0xffffffff03ca7810 */ /* 0x000fe20007ffe0ff */
[-C--:B-1----:R-:W-:Y:S01]  /*13a0*/  IMAD R224, R4, R223.reuse, RZ ;  /* 0x000000df04e07224 */ /* 0x082fe200078e02ff */
[C---:B------:R-:W-:Y:S01]  /*13b0*/  ISETP.GE.U32.AND P0, PT, R5.reuse, 0x80, PT ;  /* 0x000000800500780c */ /* 0x040fe20003f06070 */
[----:B------:R-:W1:Y:S01]  /*13c0*/  S2R R170, SR_TID.X ;  /* 0x0000000000aa7919 */ /* 0x000e620000002100 */
[----:B------:R-:W-:Y:S01]  /*13d0*/  ISETP.NE.AND P6, PT, RZ, UR10, PT ;  /* 0x0000000aff007c0c */ /* 0x000fe2000bfc5270 */
[----:B------:R-:W-:Y:S01]  /*13e0*/  IMAD R202, R202, R223, RZ ;  /* 0x000000dfcaca7224 */ /* 0x000fe200078e02ff */
[----:B------:R-:W-:Y:S01]  /*13f0*/  BSSY.RECONVERGENT B1, `(.L_x_13105) ;  /* 0x0000042000017945 */ /* 0x000fe20003800200 */
[----:B------:R-:W-:Y:S02]  /*1400*/  ISETP.GE.U32.AND P1, PT, R5, 0x100, PT ;  /* 0x000001000500780c */ /* 0x000fe40003f26070 */
[----:B0-----:R-:W-:-:S02]  /*1410*/  SHF.R.S32.HI R169, RZ, 0x1f, R224 ;  /* 0x0000001fffa97819 */ /* 0x001fc400000114e0 */
[----:B------:R-:W-:Y:S02]  /*1420*/  ISETP.GE.U32.AND P2, PT, R5, 0x180, PT ;  /* 0x000001800500780c */ /* 0x000fe40003f46070 */
[----:B------:R-:W-:Y:S02]  /*1430*/  LEA.HI R224, R169, R224, RZ, 0x2 ;  /* 0x000000e0a9e07211 */ /* 0x000fe400078f10ff */
[----:B------:R-:W-:Y:S02]  /*1440*/  SHF.R.S32.HI R169, RZ, 0x1f, R202 ;  /* 0x0000001fffa97819 */ /* 0x000fe400000114ca */
[----:B------:R-:W-:Y:S02]  /*1450*/  ISETP.GE.U32.AND P4, PT, R5, 0x200, PT ;  /* 0x000002000500780c */ /* 0x000fe40003f86070 */
[----:B------:R-:W-:Y:S02]  /*1460*/  LEA.HI R202, R169, R202, RZ, 0x2 ;  /* 0x000000caa9ca7211 */ /* 0x000fe400078f10ff */
[----:B------:R-:W-:-:S02]  /*1470*/  ISETP.GE.U32.AND P5, PT, R5, 0x280, PT ;  /* 0x000002800500780c */ /* 0x000fc40003fa6070 */
[----:B------:R-:W-:Y:S02]  /*1480*/  MOV R204, RZ ;  /* 0x000000ff00cc7202 */ /* 0x000fe40000000f00 */
[----:B------:R-:W-:Y:S02]  /*1490*/  MOV R203, RZ ;  /* 0x000000ff00cb7202 */ /* 0x000fe40000000f00 */
[-C--:B-1----:R-:W-:Y:S02]  /*14a0*/  LEA.HI.SX32 R224, R224, R170.reuse, 0x1e ;  /* 0x000000aae0e07211 */ /* 0x082fe400078ff2ff */
[----:B------:R-:W-:Y:S02]  /*14b0*/  LEA.HI.SX32 R202, R202, R170, 0x1e ;  /* 0x000000aacaca7211 */ /* 0x000fe400078ff2ff */
[----:B------:R-:W-:Y:S02]  /*14c0*/  MOV R200, R224 ;  /* 0x000000e000c87202 */ /* 0x000fe40000000f00 */
[----:B--2---:R-:W-:-:S02]  /*14d0*/  FSEL R196, R168, RZ, !P6 ;  /* 0x000000ffa8c47208 */ /* 0x004fc40007000000 */
[----:B------:R-:W-:Y:S01]  /*14e0*/  ISETP.GE.U32.AND P6, PT, R5, 0x300, PT ;  /* 0x000003000500780c */ /* 0x000fe20003fc6070 */
[----:B------:R-:W-:-:S12]  /*14f0*/  @!P0 BRA `(.L_x_13106) ;  /* 0x0000000000c48947 */ /* 0x000fd80003800000 */
[----:B------:R-:W0:Y:S01]  /*1500*/  LDC.64 R168, c[0x0][0x3a8] ;  /* 0x0000ea00ffa87b82 */ /* 0x000e220000000a00 */
[----:B------:R-:W2:Y:S04]  /*1510*/  LDL.S16 R25, [R1+0x12] ;  /* 0x0000120001197983 */ /* 0x000ea80000100600 */
[----:B------:R-:W3:Y:S03]  /*1520*/  LDL.S16 R194, [R1+0x10] ;  /* 0x0000100001c27983 */ /* 0x000ee60000100600 */
[----:B------:R-:W1:Y:S01]  /*1530*/  LDC.64 R172, c[0x0][0x428] ;  /* 0x00010a00ffac7b82 */ /* 0x000e620000000a00 */
[----:B------:R-:W4:Y:S04]  /*1540*/  LDL.S16 R213, [R1+0xe] ;  /* 0x00000e0001d57983 */ /* 0x000f280000100600 */
[----:B------:R-:W4:Y:S01]  /*1550*/  LDL.S16 R216, [R1+0xc] ;  /* 0x00000c0001d87983 */ /* 0x000f220000100600 */
[----:B------:R-:W-:Y:S01]  /*1560*/  ISETP.NE.U32.AND P0, PT, RZ, UR12, PT ;  /* 0x0000000cff007c0c */ /* 0x000fe2000bf05070 */
[----:B0-----:R-:W-:-:S06]  /*1570*/  IMAD.WIDE.U32 R168, R200, 0x10, R168 ;  /* 0x00000010c8a87825 */ /* 0x001fcc00078e00a8 */
[----:B------:R-:W4:Y:S01]  /*1580*/  LDG.E.128 R168, desc[UR8][R168.64] ;  /* 0x00000008a8a87981 */ /* 0x000f22000c1e1d00 */
[----:B-1----:R-:W-:-:S06]  /*1590*/  IMAD.WIDE.U32 R172, R202, 0x10, R172 ;  /* 0x00000010caac7825 */ /* 0x002fcc00078e00ac */
[----:B------:R-:W4:Y:S01]  /*15a0*/  LDG.E.128 R172, desc[UR8][R172.64] ;  /* 0x00000008acac7981 */ /* 0x000f22000c1e1d00 */
[----:B------:R-:W-:-:S13]  /*15b0*/  ISETP.NE.AND.EX P0, PT, RZ, UR13, PT, P0 ;  /* 0x0000000dff007c0c */ /* 0x000fda000bf05300 */
[----:B------:R-:W0:Y:S01]  /*15c0*/  @P0 LDC.64 R176, c[0x0][0x438] ;  /* 0x00010e00ffb00b82 */ /* 0x000e220000000a00 */
[----:B------:R-:W-:Y:S01]  /*15d0*/  IADD3 R202, PT, PT, R202, 0x80, RZ ;  /* 0x00000080caca7810 */ /* 0x000fe20007ffe0ff */
[----:B0-----:R-:W-:-:S05]  /*15e0*/  @P0 IMAD.WIDE.U32 R176, R200, 0x10, R176 ;  /* 0x00000010c8b00825 */ /* 0x001fca00078e00b0 */
[----:B------:R3:W5:Y:S01]  /*15f0*/  @P0 LDG.E.128 R120, desc[UR8][R176.64] ;  /* 0x00000008b0780981 */ /* 0x000762000c1e1d00 */
[----:B------:R-:W-:Y:S01]  /*1600*/  IADD3 R200, PT, PT, R200, 0x80, RZ ;  /* 0x00000080c8c87810 */ /* 0x000fe20007ffe0ff */
[----:B--2---:R-:W-:Y:S02]  /*1610*/  HADD2.F32 R26, -RZ, R25.H0_H0 ;  /* 0x20000019ff1a7230 */ /* 0x004fe40000004100 */
[----:B---3--:R-:W-:Y:S02]  /*1620*/  HADD2.F32 R177, -RZ, R194.H0_H0 ;  /* 0x200000c2ffb17230 */ /* 0x008fe40000004100 */
[----:B----4-:R-:W-:Y:S02]  /*1630*/  HADD2.F32 R194, -RZ, R213.H0_H0 ;  /* 0x200000d5ffc27230 */ /* 0x010fe40000004100 */
[----:B------:R-:W-:Y:S02]  /*1640*/  HADD2.F32 R216, -RZ, R216.H0_H0 ;  /* 0x200000d8ffd87230 */ /* 0x000fe40000004100 */
[C---:B------:R-:W-:Y:S01]  /*1650*/  FADD.FTZ R0, -R196.reuse, R168 ;  /* 0x000000a8c4007221 */ /* 0x040fe20000010100 */
[----:B------:R-:W-:-:S03]  /*1660*/  FADD.FTZ R25, -R196, R169 ;  /* 0x000000a9c4197221 */ /* 0x000fc60000010100 */
[----:B-----5:R-:W-:Y:S01]  /*1670*/  FMUL.FTZ R0, R2, R0 ;  /* 0x0000000002007220 */ /* 0x020fe20000410000 */
[----:B------:R-:W-:Y:S01]  /*1680*/  FMUL.FTZ R26, R172, R26 ;  /* 0x0000001aac1a7220 */ /* 0x000fe20000410000 */
[----:B------:R-:W-:Y:S01]  /*1690*/  FMUL.FTZ R25, R2, R25 ;  /* 0x0000001902197220 */ /* 0x000fe20000410000 */
[----:B------:R-:W-:Y:S01]  /*16a0*/  FADD.FTZ R170, -R196, R170 ;  /* 0x000000aac4aa7221 */ /* 0x000fe20000010100 */
[----:B------:R-:W-:Y:S01]  /*16b0*/  FMUL.FTZ R177, R173, R177 ;  /* 0x000000b1adb17220 */ /* 0x000fe20000410000 */
[----:B------:R-:W-:Y:S01]  /*16c0*/  FADD.FTZ R204, RZ, R26 ;  /* 0x0000001affcc7221 */ /* 0x000fe20000010000 */
[----:B------:R-:W-:Y:S01]  /*16d0*/  FFMA.FTZ R203, R0, R26, RZ ;  /* 0x0000001a00cb7223 */ /* 0x000fe200000100ff */
        /* <DEDUP_REMOVED lines=19> */
.L_x_13106:
[----:B------:R-:W-:Y:S05]  /*1810*/  BSYNC.RECONVERGENT B1 ;  /* 0x0000000000017941 */ /* 0x000fea0003800200 */
.L_x_13105:
[----:B------:R-:W-:Y:S01]  /*1820*/  BSSY.RECONVERGENT B1, `(.L_x_13107) ;  /* 0x0000034000017945 */ /* 0x000fe20003800200 */
[----:B------:R-:W-:-:S03]  /*1830*/  ISETP.GE.U32.AND P0, PT, R5, 0x380, PT ;  /* 0x000003800500780c */ /* 0x000fc60003f06070 */
[----:B------:R-:W-:Y:S10]  /*1840*/  @!P1 BRA `(.L_x_13108) ;  /* 0x0000000000c49947 */ /* 0x000ff40003800000 */
[----:B------:R-:W-:Y:S01]  /*1850*/  ISETP.NE.U32.AND P1, PT, RZ, UR12, PT ;  /* 0x0000000cff007c0c */ /* 0x000fe2000bf25070 */
[----:B------:R-:W0:Y:S01]  /*1860*/  LDC.64 R170, c[0x0][0x3a8] ;  /* 0x0000ea00ffaa7b82 */ /* 0x000e220000000a00 */
[----:B------:R-:W2:Y:S02]  /*1870*/  LDL.S16 R179, [R1+0xa] ;  /* 0x00000a0001b37983 */ /* 0x000ea40000100600 */
[----:B------:R-:W-:Y:S02]  /*1880*/  ISETP.NE.AND.EX P1, PT, RZ, UR13, PT, P1 ;  /* 0x0000000dff007c0c */ /* 0x000fe4000bf25310 */
[----:B------:R-:W3:Y:S03]  /*1890*/  LDL.S16 R212, [R1+0x8] ;  /* 0x0000080001d47983 */ /* 0x000ee60000100600 */
[----:B------:R-:W1:Y:S01]  /*18a0*/  LDC.64 R172, c[0x0][0x428] ;  /* 0x00010a00ffac7b82 */ /* 0x000e620000000a00 */
[----:B------:R-:W4:Y:S07]  /*18b0*/  LDL.S16 R222, [R1+0x6] ;  /* 0x0000060001de7983 */ /* 0x000f2e0000100600 */
[----:B------:R-:W0:Y:S02]  /*18c0*/  @P1 LDC.64 R168, c[0x0][0x438] ;  /* 0x00010e00ffa81b82 */ /* 0x000e240000000a00 */
[----:B0-----:R-:W-:-:S05]  /*18d0*/  @P1 IMAD.WIDE.U32 R168, R200, 0x10, R168 ;  /* 0x00000010c8a81825 */ /* 0x001fca00078e00a8 */
[----:B------:R0:W5:Y:S01]  /*18e0*/  @P1 LDG.E.128 R124, desc[UR8][R168.64] ;  /* 0x00000008a87c1981 */ /* 0x000162000c1e1d00 */
[----:B-1----:R-:W-:-:S06]  /*18f0*/  IMAD.WIDE.U32 R172, R202, 0x10, R172 ;  /* 0x00000010caac7825 */ /* 0x002fcc00078e00ac */
[----:B------:R-:W4:Y:S01]  /*1900*/  LDG.E.128 R172, desc[UR8][R172.64] ;  /* 0x00000008acac7981 */ /* 0x000f22000c1e1d00 */
[----:B0-----:R-:W-:-:S06]  /*1910*/  IMAD.WIDE.U32 R168, R200, 0x10, R170 ;  /* 0x00000010c8a87825 */ /* 0x001fcc00078e00aa */
[----:B------:R-:W2:Y:S02]  /*1920*/  LDG.E.128 R168, desc[UR8][R168.64] ;  /* 0x00000008a8a87981 */ /* 0x000ea4000c1e1d00 */
[----:B--2---:R-:W-:Y:S02]  /*1930*/  FADD.FTZ R12, -R196, R168 ;  /* 0x000000a8c40c7221 */ /* 0x004fe40000010100 */
[----:B------:R-:W2:Y:S01]  /*1940*/  LDL.S16 R168, [R1+0x4] ;  /* 0x0000040001a87983 */ /* 0x000ea20000100600 */
[----:B------:R-:W-:Y:S02]  /*1950*/  HADD2.F32 R206, -RZ, R179.H0_H0 ;  /* 0x200000b3ffce7230 */ /* 0x000fe40000004100 */
[----:B-----5:R-:W-:Y:S01]  /*1960*/  FMUL.FTZ R12, R2, R12 ;  /* 0x0000000c020c7220 */ /* 0x020fe20000410000 */
[----:B---3--:R-:W-:Y:S02]  /*1970*/  HADD2.F32 R23, -RZ, R212.H0_H0 ;  /* 0x200000d4ff177230 */ /* 0x008fe40000004100 */
[----:B------:R-:W-:Y:S01]  /*1980*/  FADD.FTZ R24, -R196, R169 ;  /* 0x000000a9c4187221 */ /* 0x000fe20000010100 */
[----:B----4-:R-:W-:Y:S01]  /*1990*/  FMUL.FTZ R206, R172, R206 ;  /* 0x000000ceacce7220 */ /* 0x010fe20000410000 */
[----:B------:R-:W-:-:S02]  /*19a0*/  HADD2.F32 R179, -RZ, R222.H0_H0 ;  /* 0x200000deffb37230 */ /* 0x000fc40000004100 */
[----:B------:R-:W-:Y:S01]  /*19b0*/  FMUL.FTZ R24, R2, R24 ;  /* 0x0000001802187220 */ /* 0x000fe20000410000 */
[C---:B------:R-:W-:Y:S01]  /*19c0*/  FMUL.FTZ R23, R173.reuse, R23 ;  /* 0x00000017ad177220 */ /* 0x040fe20000410000 */
[----:B------:R-:W-:Y:S01]  /*19d0*/  FADD.FTZ R170, -R196, R170 ;  /* 0x000000aac4aa7221 */ /* 0x000fe20000010100 */
[----:B------:R-:W-:Y:S01]  /*19e0*/  FADD.FTZ R204, R204, R206 ;  /* 0x000000cecccc7221 */ /* 0x000fe20000010000 */
[----:B------:R-:W-:Y:S01]  /*19f0*/  FFMA.FTZ R203, R12, R206, R203 ;  /* 0x000000ce0ccb7223 */ /* 0x000fe200000100cb */
[----:B------:R-:W-:Y:S01]  /*1a00*/  FMUL.FTZ R179, R174, R179 ;  /* 0x000000b3aeb37220 */ /* 0x000fe20000410000 */
[----:B------:R-:W-:Y:S01]  /*1a10*/  FMUL.FTZ R178, R2, R170 ;  /* 0x000000aa02b27220 */ /* 0x000fe20000410000 */
[----:B------:R-:W-:Y:S01]  /*1a20*/  FADD.FTZ R171, -R196, R171 ;  /* 0x000000abc4ab7221 */ /* 0x000fe20000010100 */
[----:B------:R-:W-:Y:S01]  /*1a30*/  FADD.FTZ R204, R204, R23 ;  /* 0x00000017cccc7221 */ /* 0x000fe20000010000 */
[----:B------:R-:W-:Y:S02]  /*1a40*/  FFMA.FTZ R203, R24, R23, R203 ;  /* 0x0000001718cb7223 */ /* 0x000fe400000100cb */
        /* <DEDUP_REMOVED lines=11> */
[----:B------:R-:W-:-:S02]  /*1b00*/  IADD3 R202, PT, PT, R202, 0x80, RZ ;  /* 0x00000080caca7810 */ /* 0x000fc40007ffe0ff */
[----:B------:R-:W-:Y:S01]  /*1b10*/  IADD3 R200, PT, PT, R200, 0x80, RZ ;  /* 0x00000080c8c87810 */ /* 0x000fe20007ffe0ff */
[----:B--2---:R-:W-:-:S05]  /*1b20*/  HADD2.F32 R222, -RZ, R168.H0_H0 ;  /* 0x200000a8ffde7230 */ /* 0x004fca0000004100 */
[----:B------:R-:W-:-:S04]  /*1b30*/  FMUL.FTZ R222, R175, R222 ;  /* 0x000000deafde7220 */ /* 0x000fc80000410000 */
[----:B------:R-:W-:Y:S01]  /*1b40*/  FADD.FTZ R204, R204, R222 ;  /* 0x000000decccc7221 */ /* 0x000fe20000010000 */
[----:B------:R-:W-:-:S07]  /*1b50*/  FFMA.FTZ R203, R212, R222, R203 ;  /* 0x000000ded4cb7223 */ /* 0x000fce00000100cb */
.L_x_13108:
[----:B------:R-:W-:Y:S05]  /*1b60*/  BSYNC.RECONVERGENT B1 ;  /* 0x0000000000017941 */ /* 0x000fea0003800200 */
.L_x_13107:
[----:B------:R-:W-:Y:S01]  /*1b70*/  BSSY.RECONVERGENT B1, `(.L_x_13109) ;  /* 0x0000032000017945 */ /* 0x000fe20003800200 */
[----:B------:R-:W-:-:S03]  /*1b80*/  ISETP.GE.U32.AND P1, PT, R5, 0x400, PT ;  /* 0x000004000500780c */ /* 0x000fc60003f26070 */
[----:B------:R-:W-:Y:S10]  /*1b90*/  @!P2 BRA `(.L_x_13110) ;  /* 0x0000000000bca947 */ /* 0x000ff40003800000 */
[----:B------:R-:W-:Y:S01]  /*1ba0*/  ISETP.NE.U32.AND P2, PT, RZ, UR12, PT ;  /* 0x0000000cff007c0c */ /* 0x000fe2000bf45070 */
[----:B------:R-:W0:Y:S01]  /*1bb0*/  LDC.64 R170, c[0x0][0x3a8] ;  /* 0x0000ea00ffaa7b82 */ /* 0x000e220000000a00 */
[----:B------:R-:W2:Y:S02]  /*1bc0*/  LDL.S16 R211, [R1+0x2] ;  /* 0x0000020001d37983 */ /* 0x000ea40000100600 */
[----:B------:R-:W-:Y:S02]  /*1bd0*/  ISETP.NE.AND.EX P2, PT, RZ, UR13, PT, P2 ;  /* 0x0000000dff007c0c */ /* 0x000fe4000bf45320 */
[----:B------:R-:W3:Y:S03]  /*1be0*/  LDL.S16 R221, [R1] ;  /* 0x0000000001dd7983 */ /* 0x000ee60000100600 */
[----:B------:R-:W1:Y:S08]  /*1bf0*/  LDC.64 R172, c[0x0][0x428] ;  /* 0x00010a00ffac7b82 */ /* 0x000e700000000a00 */
[----:B------:R-:W4:Y:S02]  /*1c00*/  @P2 LDC.64 R168, c[0x0][0x438] ;  /* 0x00010e00ffa82b82 */ /* 0x000f240000000a00 */
[----:B----4-:R-:W-:-:S05]  /*1c10*/  @P2 IMAD.WIDE.U32 R168, R200, 0x10, R168 ;  /* 0x00000010c8a82825 */ /* 0x010fca00078e00a8 */
[----:B------:R0:W5:Y:S01]  /*1c20*/  @P2 LDG.E.128 R136, desc[UR8][R168.64] ;  /* 0x00000008a8882981 */ /* 0x000162000c1e1d00 */
[----:B-1----:R-:W-:-:S06]  /*1c30*/  IMAD.WIDE.U32 R172, R202, 0x10, R172 ;  /* 0x00000010caac7825 */ /* 0x002fcc00078e00ac */
[----:B------:R-:W4:Y:S01]  /*1c40*/  LDG.E.128 R172, desc[UR8][R172.64] ;  /* 0x00000008acac7981 */ /* 0x000f22000c1e1d00 */
[----:B0-----:R-:W-:-:S06]  /*1c50*/  IMAD.WIDE.U32 R168, R200, 0x10, R170 ;  /* 0x00000010c8a87825 */ /* 0x001fcc00078e00aa */
[----:B------:R-:W4:Y:S01]  /*1c60*/  LDG.E.128 R168, desc[UR8][R168.64] ;  /* 0x00000008a8a87981 */ /* 0x000f22000c1e1d00 */
[--C-:B------:R-:W-:Y:S01]  /*1c70*/  HADD2.F32 R181, -RZ, R252.reuse.H1_H1 ;  /* 0x300000fcffb57230 */ /* 0x100fe20000004100 */
[----:B------:R-:W-:Y:S02]  /*1c80*/  IADD3 R202, PT, PT, R202, 0x80, RZ ;  /* 0x00000080caca7810 */ /* 0x000fe40007ffe0ff */
[----:B------:R-:W-:Y:S01]  /*1c90*/  IADD3 R200, PT, PT, R200, 0x80, RZ ;  /* 0x00000080c8c87810 */ /* 0x000fe20007ffe0ff */
[----:B--2---:R-:W-:Y:S02]  /*1ca0*/  HADD2.F32 R205, -RZ, R211.H0_H0 ;  /* 0x200000d3ffcd7230 */ /* 0x004fe40000004100 */
[----:B---3--:R-:W-:Y:S02]  /*1cb0*/  HADD2.F32 R21, -RZ, R221.H0_H0 ;  /* 0x200000ddff157230 */ /* 0x008fe40000004100 */
[----:B------:R-:W-:Y:S02]  /*1cc0*/  HADD2.F32 R221, -RZ, R252.H0_H0 ;  /* 0x200000fcffdd7230 */ /* 0x000fe40000004100 */
[----:B----4-:R-:W-:Y:S01]  /*1cd0*/  FMUL.FTZ R205, R172, R205 ;  /* 0x000000cdaccd7220 */ /* 0x010fe20000410000 */
[----:B------:R-:W-:Y:S01]  /*1ce0*/  FMUL.FTZ R21, R173, R21 ;  /* 0x00000015ad157220 */ /* 0x000fe20000410000 */
[C---:B------:R-:W-:Y:S01]  /*1cf0*/  FADD.FTZ R11, -R196.reuse, R168 ;  /* 0x000000a8c40b7221 */ /* 0x040fe20000010100 */
[----:B------:R-:W-:-:S03]  /*1d00*/  FADD.FTZ R22, -R196, R169 ;  /* 0x000000a9c4167221 */ /* 0x000fc60000010100 */
[C---:B-----5:R-:W-:Y:S01]  /*1d10*/  FMUL.FTZ R11, R2.reuse, R11 ;  /* 0x0000000b020b7220 */ /* 0x060fe20000410000 */
        /* <DEDUP_REMOVED lines=22> */
[----:B------:R-:W-:-:S07]  /*1e80*/  FFMA.FTZ R203, R211, R221, R203 ;  /* 0x000000ddd3cb7223 */ /* 0x000fce00000100cb */
.L_x_13110:
[----:B------:R-:W-:Y:S05]  /*1e90*/  BSYNC.RECONVERGENT B1 ;  /* 0x0000000000017941 */ /* 0x000fea0003800200 */
.L_x_13109:
[----:B------:R-:W-:Y:S04]  /*1ea0*/  BSSY.RECONVERGENT B1, `(.L_x_13111) ;  /* 0x000002f000017945 */ /* 0x000fe80003800200 */
[----:B------:R-:W-:Y:S05]  /*1eb0*/  @!P4 BRA `(.L_x_13112) ;  /* 0x0000000000b4c947 */ /* 0x000fea0003800000 */
[----:B------:R-:W-:Y:S01]  /*1ec0*/  ISETP.NE.U32.AND P2, PT, RZ, UR12, PT ;  /* 0x0000000cff007c0c */ /* 0x000fe2000bf45070 */
[----:B------:R-:W0:Y:S03]  /*1ed0*/  LDC.64 R170, c[0x0][0x3a8] ;  /* 0x0000ea00ffaa7b82 */ /* 0x000e260000000a00 */
[----:B------:R-:W-:-:S05]  /*1ee0*/  ISETP.NE.AND.EX P2, PT, RZ, UR13, PT, P2 ;  /* 0x0000000dff007c0c */ /* 0x000fca000bf45320 */
[----:B------:R-:W1:Y:S08]  /*1ef0*/  LDC.64 R172, c[0x0][0x428] ;  /* 0x00010a00ffac7b82 */ /* 0x000e700000000a00 */
[----:B------:R-:W2:Y:S02]  /*1f00*/  @P2 LDC.64 R168, c[0x0][0x438] ;  /* 0x00010e00ffa82b82 */ /* 0x000ea40000000a00 */
[----:B--2---:R-:W-:-:S05]  /*1f10*/  @P2 IMAD.WIDE.U32 R168, R200, 0x10, R168 ;  /* 0x00000010c8a82825 */ /* 0x004fca00078e00a8 */
[----:B------:R0:W5:Y:S01]  /*1f20*/  @P2 LDG.E.128 R140, desc[UR8][R168.64] ;  /* 0x00000008a88c2981 */ /* 0x000162000c1e1d00 */
[----:B-1----:R-:W-:-:S06]  /*1f30*/  IMAD.WIDE.U32 R172, R202, 0x10, R172 ;  /* 0x00000010caac7825 */ /* 0x002fcc00078e00ac */
[----:B------:R-:W2:Y:S01]  /*1f40*/  LDG.E.128 R172, desc[UR8][R172.64] ;  /* 0x00000008acac7981 */ /* 0x000ea2000c1e1d00 */
[----:B0-----:R-:W-:-:S06]  /*1f50*/  IMAD.WIDE.U32 R168, R200, 0x10, R170 ;  /* 0x00000010c8a87825 */ /* 0x001fcc00078e00aa */
[----:B------:R-:W3:Y:S01]  /*1f60*/  LDG.E.128 R168, desc[UR8][R168.64] ;  /* 0x00000008a8a87981 */ /* 0x000ee2000c1e1d00 */
[--C-:B------:R-:W-:Y:S02]  /*1f70*/  HADD2.F32 R201, -RZ, R251.reuse.H1_H1 ;  /* 0x300000fbffc97230 */ /* 0x100fe40000004100 */
[----:B------:R-:W-:Y:S02]  /*1f80*/  HADD2.F32 R19, -RZ, R251.H0_H0 ;  /* 0x200000fbff137230 */ /* 0x000fe40000004100 */
[--C-:B------:R-:W-:Y:S02]  /*1f90*/  HADD2.F32 R183, -RZ, R250.reuse.H1_H1 ;  /* 0x300000faffb77230 */ /* 0x100fe40000004100 */
[----:B------:R-:W-:Y:S01]  /*1fa0*/  HADD2.F32 R220, -RZ, R250.H0_H0 ;  /* 0x200000faffdc7230 */ /* 0x000fe20000004100 */
[----:B------:R-:W-:Y:S02]  /*1fb0*/  IADD3 R202, PT, PT, R202, 0x80, RZ ;  /* 0x00000080caca7810 */ /* 0x000fe40007ffe0ff */
[----:B------:R-:W-:Y:S01]  /*1fc0*/  IADD3 R200, PT, PT, R200, 0x80, RZ ;  /* 0x00000080c8c87810 */ /* 0x000fe20007ffe0ff */
[----:B--2---:R-:W-:Y:S01]  /*1fd0*/  FMUL.FTZ R201, R172, R201 ;  /* 0x000000c9acc97220 */ /* 0x004fe20000410000 */
[----:B------:R-:W-:Y:S01]  /*1fe0*/  FMUL.FTZ R19, R173, R19 ;  /* 0x00000013ad137220 */ /* 0x000fe20000410000 */
[C---:B---3--:R-:W-:Y:S01]  /*1ff0*/  FADD.FTZ R10, -R196.reuse, R168 ;  /* 0x000000a8c40a7221 */ /* 0x048fe20000010100 */
        /* <DEDUP_REMOVED lines=25> */
.L_x_13112:
[----:B------:R-:W-:Y:S05]  /*2190*/  BSYNC.RECONVERGENT B1 ;  /* 0x0000000000017941 */ /* 0x000fea0003800200 */
.L_x_13111:
        /* <DEDUP_REMOVED lines=47> */
.L_x_13114:
[----:B------:R-:W-:Y:S05]  /*2490*/  BSYNC.RECONVERGENT B1 ;  /* 0x0000000000017941 */ /* 0x000fea0003800200 */
.L_x_13113:
        /* <DEDUP_REMOVED lines=47> */
.L_x_13116:
[----:B------:R-:W-:Y:S05]  /*2790*/  BSYNC.RECONVERGENT B1 ;  /* 0x0000000000017941 */ /* 0x000fea0003800200 */
.L_x_13115:
        /* <DEDUP_REMOVED lines=47> */
.L_x_13118:
[----:B------:R-:W-:Y:S05]  /*2a90*/  BSYNC.RECONVERGENT B1 ;  /* 0x0000000000017941 */ /* 0x000fea0003800200 */
.L_x_13117:
        /* <DEDUP_REMOVED lines=12> */
[--C-:B------:R-:W-:Y:S02]  /*2b60*/  HADD2.F32 R193, -RZ, R243.reuse.H0_H0 ;  /* 0x200000f3ffc17230 */ /* 0x100fe40000004100 */
[----:B0-----:R-:W-:Y:S02]  /*2b70*/  HADD2.F32 R190, -RZ, R243.H1_H1 ;  /* 0x300000f3ffbe7230 */ /* 0x001fe40000004100 */
[--C-:B------:R-:W-:Y:S02]  /*2b80*/  HADD2.F32 R195, -RZ, R242.reuse.H1_H1 ;  /* 0x300000f2ffc37230 */ /* 0x100fe40000004100 */
[----:B------:R-:W-:Y:S02]  /*2b90*/  HADD2.F32 R215, -RZ, R242.H0_H0 ;  /* 0x200000f2ffd77230 */ /* 0x000fe40000004100 */
[C---:B---3--:R-:W-:Y:S01]  /*2ba0*/  FADD.FTZ R27, -R196.reuse, R168 ;  /* 0x000000a8c41b7221 */ /* 0x048fe20000010100 */
[----:B------:R-:W-:-:S03]  /*2bb0*/  FADD.FTZ R169, -R196, R169 ;  /* 0x000000a9c4a97221 */ /* 0x000fc60000010100 */
[----:B-----5:R-:W-:Y:S01]  /*2bc0*/  FMUL.FTZ R27, R2, R27 ;  /* 0x0000001b021b7220 */ /* 0x020fe20000410000 */
[----:B----4-:R-:W-:Y:S01]  /*2bd0*/  FMUL.FTZ R190, R172, R190 ;  /* 0x000000beacbe7220 */ /* 0x010fe20000410000 */
        /* <DEDUP_REMOVED lines=25> */
.L_x_13104:
        /* <DEDUP_REMOVED lines=49> */
.L_x_13119:
[----:B------:R-:W-:Y:S05]  /*3080*/  BSYNC.RECONVERGENT B0 ;  /* 0x0000000000007941 */ /* 0x000fea0003800200 */
.L_x_13103:
        /* <DEDUP_REMOVED lines=32> */
.L_x_13121:
[----:B------:R-:W-:Y:S05]  /*3290*/  BSYNC.RECONVERGENT B0 ;  /* 0x0000000000007941 */ /* 0x000fea0003800200 */
.L_x_13120:
[----:B------:R-:W1:Y:S08]  /*32a0*/  S2UR UR5, SR_CgaCtaId ;  /* 0x00000000000579c3 */ /* 0x000e700000008800 */
[----:B------:R-:W-:Y:S01]  /*32b0*/  BAR.SYNC.DEFER_BLOCKING 0x0 ;  /* 0x0000000000007b1d */ /* 0x000fe20000010000 */
[----:B-----5:R-:W-:Y:S02]  /*32c0*/  ISETP.GE.AND P4, PT, R241, 0x1, PT ;  /* 0x00000001f100780c */ /* 0x020fe40003f86270 */
[----:B------:R-:W-:-:S02]  /*32d0*/  ISETP.GE.U32.AND P1, PT, R5, 0x80, PT ;  /* 0x000000800500780c */ /* 0x000fc40003f26070 */
[----:B------:R-:W-:Y:S01]  /*32e0*/  ISETP.NE.AND P0, PT, RZ, UR10, PT ;  /* 0x0000000aff007c0c */ /* 0x000fe2000bf05270 */
[----:B------:R-:W-:Y:S01]  /*32f0*/  UMOV UR4, 0x400 ;  /* 0x0000040000047882 */ /* 0x000fe20000000000 */
[----:B------:R-:W-:Y:S01]  /*3300*/  LOP3.LUT R6, R6, 0xfffffff7, RZ, 0xc0, !PT ;  /* 0xfffffff706067812 */ /* 0x000fe200078ec0ff */
[----:B------:R-:W-:Y:S06]  /*3310*/  BSSY.RECONVERGENT B0, `(.L_x_13122) ;  /* 0x00000dd000007945 */ /* 0x000fec0003800200 */
[----:B------:R-:W-:Y:S02]  /*3320*/  @P4 IADD3 R174, PT, PT, R241, -0x1, RZ ;  /* 0xfffffffff1ae4810 */ /* 0x000fe40007ffe0ff */
[----:B------:R-:W-:-:S03]  /*3330*/  @P1 LOP3.LUT R6, R6, 0x8, RZ, 0xfc, !PT ;  /* 0x0000000806061812 */ /* 0x000fc600078efcff */
[----:B------:R-:W-:Y:S01]  /*3340*/  @P4 IMAD R174, R174, R223, RZ ;  /* 0x000000dfaeae4224 */ /* 0x000fe200078e02ff */
        /* <DEDUP_REMOVED lines=12> */
[----:B------:R-:W-:Y:S01]  /*3410*/  @P4 SHF.R.S32.HI R172, RZ, 0x1f, R174 ;  /* 0x0000001fffac4819 */ /* 0x000fe200000114ae */
[----:B------:R-:W-:Y:S02]  /*3420*/  FADD.FTZ R169, R173, R169 ;  /* 0x000000a9ada97221 */ /* 0x000fe40000010000 */
[----:B------:R-:W-:Y:S01]  /*3430*/  FADD.FTZ R168, R170, R168 ;  /* 0x000000a8aaa87221 */ /* 0x000fe20000010000 */
[----:B------:R-:W-:Y:S01]  /*3440*/  @P4 LEA.HI R174, R172, R174, RZ, 0x2 ;  /* 0x000000aeacae4211 */ /* 0x000fe200078f10ff */
[----:B------:R-:W-:Y:S02]  /*3450*/  HFMA2 R172, -RZ, RZ, 0, 0 ;  /* 0x00000000ffac7431 */ /* 0x000fe400000001ff */
[----:B------:R-:W-:Y:S01]  /*3460*/  FADD.FTZ R171, R171, R169 ;  /* 0x000000a9abab7221 */ /* 0x000fe20000010000 */
[----:B------:R-:W-:-:S03]  /*3470*/  FMUL.FTZ R168, R168, UR11 ;  /* 0x0000000ba8a87c20 */ /* 0x000fc60008410000 */
[----:B------:R-:W-:Y:S01]  /*3480*/  FMUL.FTZ R171, R171, UR11 ;  /* 0x0000000babab7c20 */ /* 0x000fe20008410000 */
[----:B------:R-:W-:Y:S02]  /*3490*/  @P4 LEA.HI.SX32 R172, R174, R175, 0x1e ;  /* 0x000000afaeac4211 */ /* 0x000fe400078ff2ff */
        /* <DEDUP_REMOVED lines=8> */
.L_x_13124:
        /* <DEDUP_REMOVED lines=14> */
[----:B-----5:R-:W-:Y:S01]  /*3600*/  FFMA.FTZ R88, R160, R164, R88 ;  /* 0x000000a4a0587223 */ /* 0x020fe20000010058 */
[----:B------:R-:W-:-:S07]  /*3610*/  FMUL.FTZ R164, R164, R168 ;  /* 0x000000a8a4a47220 */ /* 0x000fce0000410000 */
.L_x_13127:
        /* <DEDUP_REMOVED lines=8> */
[----:B-----5:R-:W-:Y:S01]  /*36a0*/  FFMA.FTZ R89, R161, R165, R89 ;  /* 0x000000a5a1597223 */ /* 0x020fe20000010059 */
[----:B------:R-:W-:-:S07]  /*36b0*/  FMUL.FTZ R165, R165, R168 ;  /* 0x000000a8a5a57220 */ /* 0x000fce0000410000 */
.L_x_13128:
        /* <DEDUP_REMOVED lines=10> */
.L_x_13129:
        /* <DEDUP_REMOVED lines=9> */
[----:B------:R-:W-:Y:S01]  /*37f0*/  FMUL.FTZ R167, R167, R168 ;  /* 0x000000a8a7a77220 */ /* 0x000fe20000410000 */
[----:B------:R-:W-:Y:S06]  /*3800*/  BRA `(.L_x_13130) ;  /* 0x00000008000c7947 */ /* 0x000fec0003800000 */
.L_x_13126:
        /* <DEDUP_REMOVED lines=17> */
[----:B------:R-:W-:Y:S06]  /*3920*/  @!P4 BRA `(.L_x_13131) ;  /* 0x000000000024c947 */ /* 0x000fec0003800000 */
        /* <DEDUP_REMOVED lines=9> */
.L_x_13131:
        /* <DEDUP_REMOVED lines=10> */
.L_x_13132:
        /* <DEDUP_REMOVED lines=10> */
.L_x_13133:
[----:B------:R-:W-:Y:S05]  /*3b00*/  @!P4 BRA `(.L_x_13130) ;  /* 0x00000004004cc947 */ /* 0x000fea0003800000 */
[----:B------:R-:W-:Y:S01]  /*3b10*/  FMUL.FTZ R167, R35, UR14 ;  /* 0x0000000e23a77c20 */ /* 0x000fe20008410000 */
[----:B------:R-:W-:-:S03]  /*3b20*/  HADD2.F32 R168, -RZ, R226.H1_H1 ;  /* 0x300000e2ffa87230 */ /* 0x000fc60000004100 */
[-C--:B-----5:R-:W-:Y:S02]  /*3b30*/  FFMA.FTZ R91, R163, R167.reuse, R91 ;  /* 0x000000a7a35b7223 */ /* 0x0a0fe4000001005b */
[----:B------:R-:W-:Y:S01]  /*3b40*/  FMUL.FTZ R167, R168, R167 ;  /* 0x000000a7a8a77220 */ /* 0x000fe20000410000 */
[----:B------:R-:W-:Y:S06]  /*3b50*/  BRA `(.L_x_13130) ;  /* 0x0000000400387947 */ /* 0x000fec0003800000 */
.L_x_13125:
[----:B------:R-:W-:Y:S01]  /*3b60*/  UMOV UR4, UR6 ;  /* 0x0000000600047c82 */ /* 0x000fe20008000000 */
[----:B------:R-:W-:Y:S01]  /*3b70*/  UMOV UR5, UR7 ;  /* 0x0000000700057c82 */ /* 0x000fe20008000000 */
[----:B------:R-:W-:-:S04]  /*3b80*/  UISETP.NE.U32.AND UP0, UPT, UR4, URZ, UPT ;  /* 0x000000ff0400728c */ /* 0x000fc8000bf05070 */
[----:B------:R-:W-:-:S09]  /*3b90*/  UISETP.NE.AND.EX UP0, UPT, UR5, URZ, UPT, UP0 ;  /* 0x000000ff0500728c */ /* 0x000fd2000bf05300 */
[----:B------:R-:W-:Y:S05]  /*3ba0*/  BRA.U UP0, `(.L_x_13134) ;  /* 0x0000000100947547 */ /* 0x000fea000b800000 */
[----:B------:R-:W0:Y:S01]  /*3bb0*/  @P4 LDC R168, c[0x0][0x40c] ;  /* 0x00010300ffa84b82 */ /* 0x000e220000000800 */
[----:B------:R-:W-:Y:S01]  /*3bc0*/  @P3 FFMA.FTZ R169, R0, R171, R173 ;  /* 0x000000ab00a93223 */ /* 0x000fe200000100ad */
[----:B------:R-:W-:-:S03]  /*3bd0*/  MOV R170, R120 ;  /* 0x0000007800aa7202 */ /* 0x000fc60000000f00 */
[----:B------:R-:W-:-:S04]  /*3be0*/  @P3 FADD.FTZ R169, R26, -R169 ;  /* 0x800000a91aa93221 */ /* 0x000fc80000010000 */
[----:B------:R-:W-:-:S04]  /*3bf0*/  @P3 FFMA.FTZ R170, R2, R169, R120 ;  /* 0x000000a902aa3223 */ /* 0x000fc80000010078 */
[----:B0-----:R-:W-:Y:S01]  /*3c00*/  @P4 FMUL.FTZ R169, R170, R168 ;  /* 0x000000a8aaa94220 */ /* 0x001fe20000410000 */
[----:B------:R-:W-:Y:S01]  /*3c10*/  @P3 FFMA.FTZ R170, R25, R171, R173 ;  /* 0x000000ab19aa3223 */ /* 0x000fe200000100ad */
[--C-:B------:R-:W-:Y:S02]  /*3c20*/  @P4 HADD2.F32 R168, -RZ, R225.reuse.H0_H0 ;  /* 0x200000e1ffa84230 */ /* 0x100fe40000004100 */
[-C--:B-----5:R-:W-:Y:S01]  /*3c30*/  @P4 FFMA.FTZ R88, R160, R169.reuse, R88 ;  /* 0x000000a9a0584223 */ /* 0x0a0fe20000010058 */
[----:B------:R-:W-:Y:S02]  /*3c40*/  @P3 FADD.FTZ R170, R177, -R170 ;  /* 0x800000aab1aa3221 */ /* 0x000fe40000010000 */
[----:B------:R-:W-:Y:S01]  /*3c50*/  @P4 FMUL.FTZ R164, R168, R169 ;  /* 0x000000a9a8a44220 */ /* 0x000fe20000410000 */
[----:B------:R-:W-:Y:S01]  /*3c60*/  MOV R168, R121 ;  /* 0x0000007900a87202 */ /* 0x000fe20000000f00 */
[----:B------:R-:W-:Y:S01]  /*3c70*/  @P3 FFMA.FTZ R168, R2, R170, R121 ;  /* 0x000000aa02a83223 */ /* 0x000fe20000010079 */
[----:B------:R-:W-:Y:S01]  /*3c80*/  @P3 FFMA.FTZ R169, R176, R171, R173 ;  /* 0x000000abb0a93223 */ /* 0x000fe200000100ad */
[----:B------:R-:W0:Y:S03]  /*3c90*/  @P4 LDC R170, c[0x0][0x40c] ;  /* 0x00010300ffaa4b82 */ /* 0x000e260000000800 */
[----:B------:R-:W-:Y:S01]  /*3ca0*/  @P3 FADD.FTZ R169, R194, -R169 ;  /* 0x800000a9c2a93221 */ /* 0x000fe20000010000 */
[----:B0-----:R-:W-:Y:S01]  /*3cb0*/  @P4 FMUL.FTZ R170, R168, R170 ;  /* 0x000000aaa8aa4220 */ /* 0x001fe20000410000 */
[----:B------:R-:W-:-:S03]  /*3cc0*/  @P4 HADD2.F32 R168, -RZ, R225.H1_H1 ;  /* 0x300000e1ffa84230 */ /* 0x000fc60000004100 */
[-C--:B------:R-:W-:Y:S02]  /*3cd0*/  @P4 FFMA.FTZ R89, R161, R170.reuse, R89 ;  /* 0x000000aaa1594223 */ /* 0x080fe40000010059 */
[----:B------:R-:W-:Y:S01]  /*3ce0*/  @P4 FMUL.FTZ R165, R168, R170 ;  /* 0x000000aaa8a54220 */ /* 0x000fe20000410000 */
[----:B------:R-:W-:Y:S01]  /*3cf0*/  MOV R168, R122 ;  /* 0x0000007a00a87202 */ /* 0x000fe20000000f00 */
[----:B------:R-:W-:Y:S02]  /*3d00*/  @P3 FFMA.FTZ R168, R2, R169, R122 ;  /* 0x000000a902a83223 */ /* 0x000fe4000001007a */
[----:B------:R-:W0:Y:S02]  /*3d10*/  @P4 LDC R169, c[0x0][0x40c] ;  /* 0x00010300ffa94b82 */ /* 0x000e240000000800 */
[----:B0-----:R-:W-:Y:S01]  /*3d20*/  @P4 FMUL.FTZ R169, R168, R169 ;  /* 0x000000a9a8a94220 */ /* 0x001fe20000410000 */
[----:B------:R-:W-:-:S03]  /*3d30*/  @P4 HADD2.F32 R168, -RZ, R226.H0_H0 ;  /* 0x200000e2ffa84230 */ /* 0x000fc60000004100 */
[-C--:B------:R-:W-:Y:S02]  /*3d40*/  @P4 FFMA.FTZ R90, R162, R169.reuse, R90 ;  /* 0x000000a9a25a4223 */ /* 0x080fe4000001005a */
[----:B------:R-:W-:Y:S01]  /*3d50*/  @P4 FMUL.FTZ R166, R168, R169 ;  /* 0x000000a9a8a64220 */ /* 0x000fe20000410000 */
[----:B------:R-:W-:Y:S06]  /*3d60*/  @!P4 BRA `(.L_x_13130) ;  /* 0x0000000000b4c947 */ /* 0x000fec0003800000 */
[----:B------:R-:W-:Y:S01]  /*3d70*/  @P3 FFMA.FTZ R167, R213, R171, R173 ;  /* 0x000000abd5a73223 */ /* 0x000fe200000100ad */
[----:B------:R-:W-:-:S03]  /*3d80*/  MOV R168, R123 ;  /* 0x0000007b00a87202 */ /* 0x000fc60000000f00 */
[----:B------:R-:W-:-:S04]  /*3d90*/  @P3 FADD.FTZ R167, R216, -R167 ;  /* 0x800000a7d8a73221 */ /* 0x000fc80000010000 */
[----:B------:R-:W-:-:S04]  /*3da0*/  @P3 FFMA.FTZ R168, R2, R167, R123 ;  /* 0x000000a702a83223 */ /* 0x000fc8000001007b */
[----:B------:R-:W-:Y:S01]  /*3db0*/  FMUL.FTZ R167, R168, UR14 ;  /* 0x0000000ea8a77c20 */ /* 0x000fe20008410000 */
[----:B------:R-:W-:-:S03]  /*3dc0*/  HADD2.F32 R168, -RZ, R226.H1_H1 ;  /* 0x300000e2ffa87230 */ /* 0x000fc60000004100 */
[-C--:B------:R-:W-:Y:S02]  /*3dd0*/  FFMA.FTZ R91, R163, R167.reuse, R91 ;  /* 0x000000a7a35b7223 */ /* 0x080fe4000001005b */
[----:B------:R-:W-:Y:S01]  /*3de0*/  FMUL.FTZ R167, R168, R167 ;  /* 0x000000a7a8a77220 */ /* 0x000fe20000410000 */
[----:B------:R-:W-:Y:S06]  /*3df0*/  BRA `(.L_x_13130) ;  /* 0x0000000000907947 */ /* 0x000fec0003800000 */
.L_x_13134:
        /* <DEDUP_REMOVED lines=14> */
[----:B------:R-:W-:-:S02]  /*3ee0*/  @P4 HADD2.F32 R169, -RZ, R226.H1_H1 ;  /* 0x300000e2ffa94230 */ /* 0x000fc40000004100 */
[----:B------:R-:W-:-:S04]  /*3ef0*/  @P3 FFMA.FTZ R170, R176, R171, R173 ;  /* 0x000000abb0aa3223 */ /* 0x000fc800000100ad */
[----:B------:R-:W-:Y:S01]  /*3f00*/  @P3 FADD.FTZ R170, R194, -R170 ;  /* 0x800000aac2aa3221 */ /* 0x000fe20000010000 */
[----:B0-----:R-:W-:-:S04]  /*3f10*/  @P4 FMUL.FTZ R34, R35, R34 ;  /* 0x0000002223224220 */ /* 0x001fc80000410000 */
[-C--:B------:R-:W-:Y:S01]  /*3f20*/  @P4 FMUL.FTZ R167, R169, R34.reuse ;  /* 0x00000022a9a74220 */ /* 0x080fe20000410000 */
[----:B-----5:R-:W-:Y:S01]  /*3f30*/  @P4 FFMA.FTZ R91, R163, R34, R91 ;  /* 0x00000022a35b4223 */ /* 0x020fe2000001005b */
[----:B------:R-:W-:Y:S01]  /*3f40*/  @P4 HADD2.F32 R34, -RZ, R225.H0_H0 ;  /* 0x200000e1ff224230 */ /* 0x000fe20000004100 */
[----:B------:R-:W0:Y:S01]  /*3f50*/  @P4 LDC R169, c[0x0][0x40c] ;  /* 0x00010300ffa94b82 */ /* 0x000e220000000800 */
[----:B-1----:R-:W-:-:S04]  /*3f60*/  @P4 FMUL.FTZ R168, R32, R168 ;  /* 0x000000a820a84220 */ /* 0x002fc80000410000 */
[----:B------:R-:W-:Y:S01]  /*3f70*/  @P4 FMUL.FTZ R164, R34, R168 ;  /* 0x000000a822a44220 */ /* 0x000fe20000410000 */
[----:B------:R-:W-:Y:S01]  /*3f80*/  MOV R34, R122 ;  /* 0x0000007a00227202 */ /* 0x000fe20000000f00 */
[----:B------:R-:W-:Y:S01]  /*3f90*/  @P3 FFMA.FTZ R34, R2, R170, R122 ;  /* 0x000000aa02223223 */ /* 0x000fe2000001007a */
[----:B------:R-:W-:Y:S01]  /*3fa0*/  @P4 FFMA.FTZ R88, R160, R168, R88 ;  /* 0x000000a8a0584223 */ /* 0x000fe20000010058 */
[----:B------:R-:W1:Y:S01]  /*3fb0*/  @P4 LDC R170, c[0x0][0x40c] ;  /* 0x00010300ffaa4b82 */ /* 0x000e620000000800 */
[----:B------:R-:W-:Y:S02]  /*3fc0*/  @P4 HADD2.F32 R168, -RZ, R225.H1_H1 ;  /* 0x300000e1ffa84230 */ /* 0x000fe40000004100 */
[----:B0-----:R-:W-:-:S04]  /*3fd0*/  @P4 FMUL.FTZ R169, R33, R169 ;  /* 0x000000a921a94220 */ /* 0x001fc80000410000 */
[-C--:B------:R-:W-:Y:S01]  /*3fe0*/  @P4 FMUL.FTZ R165, R168, R169.reuse ;  /* 0x000000a9a8a54220 */ /* 0x080fe20000410000 */
[----:B------:R-:W-:Y:S02]  /*3ff0*/  @P4 HADD2.F32 R168, -RZ, R226.H0_H0 ;  /* 0x200000e2ffa84230 */ /* 0x000fe40000004100 */
[----:B------:R-:W-:Y:S01]  /*4000*/  @P4 FFMA.FTZ R89, R161, R169, R89 ;  /* 0x000000a9a1594223 */ /* 0x000fe20000010059 */
[----:B-1----:R-:W-:-:S04]  /*4010*/  @P4 FMUL.FTZ R170, R34, R170 ;  /* 0x000000aa22aa4220 */ /* 0x002fc80000410000 */
[-C--:B------:R-:W-:Y:S01]  /*4020*/  @P4 FMUL.FTZ R166, R168, R170.reuse ;  /* 0x000000aaa8a64220 */ /* 0x080fe20000410000 */
[----:B------:R-:W-:-:S07]  /*4030*/  @P4 FFMA.FTZ R90, R162, R170, R90 ;  /* 0x000000aaa25a4223 */ /* 0x000fce000001005a */
.L_x_13130:
[----:B------:R-:W-:-:S04]  /*4040*/  ISETP.NE.U32.AND P0, PT, RZ, UR4, PT ;  /* 0x00000004ff007c0c */ /* 0x000fc8000bf05070 */
[----:B------:R-:W-:-:S13]  /*4050*/  ISETP.NE.AND.EX P0, PT, RZ, UR5, PT, P0 ;  /* 0x00000005ff007c0c */ /* 0x000fda000bf05300 */
[----:B------:R-:W0:Y:S02]  /*4060*/  @P0 LDC.64 R168, c[0x0][0x478] ;  /* 0x00011e00ffa80b82 */ /* 0x000e240000000a00 */
[C---:B0-----:R-:W-:Y:S01]  /*4070*/  @P0 IMAD.WIDE.U32 R168, R224.reuse, 0x10, R168 ;  /* 0x00000010e0a80825 */ /* 0x041fe200078e00a8 */
[----:B------:R-:W-:-:S04]  /*4080*/  IADD3 R224, PT, PT, R224, 0x80, RZ ;  /* 0x00000080e0e07810 */ /* 0x000fc80007ffe0ff */
[----:B------:R0:W-:Y:S02]  /*4090*/  @P0 STG.E.128 desc[UR8][R168.64], R32 ;  /* 0x00000020a8000986 */ /* 0x0001e4000c101d08 */
[----:B0-----:R-:W0:Y:S02]  /*40a0*/  @P4 LDC.64 R168, c[0x0][0x468] ;  /* 0x00011a00ffa84b82 */ /* 0x001e240000000a00 */
[C---:B0-----:R-:W-:Y:S01]  /*40b0*/  @P4 IMAD.WIDE.U32 R168, R172.reuse, 0x10, R168 ;  /* 0x00000010aca84825 */ /* 0x041fe200078e00a8 */
[----:B------:R-:W-:-:S04]  /*40c0*/  IADD3 R172, PT, PT, R172, 0x80, RZ ;  /* 0x00000080acac7810 */ /* 0x000fc80007ffe0ff */
[----:B------:R0:W-:Y:S03]  /*40d0*/  @P4 STG.E.128 desc[UR8][R168.64], R164 ;  /* 0x000000a4a8004986 */ /* 0x0001e6000c101d08 */
.L_x_13123:
[----:B------:R-:W-:Y:S05]  /*40e0*/  BSYNC.RECONVERGENT B0 ;  /* 0x0000000000007941 */ /* 0x000fea0003800200 */
.L_x_13122:
[----:B------:R-:W-:Y:S01]  /*40f0*/  ISETP.GE.U32.AND P0, PT, R5, 0x100, PT ;  /* 0x000001000500780c */ /* 0x000fe20003f06070 */
[----:B------:R-:W-:Y:S01]  /*4100*/  BSSY.RECONVERGENT B0, `(.L_x_13135) ;  /* 0x00000c2000007945 */ /* 0x000fe20003800200 */
[----:B------:R-:W-:-:S11]  /*4110*/  LOP3.LUT R6, R6, 0xffffffef, RZ, 0xc0, !PT ;  /* 0xffffffef06067812 */ /* 0x000fd600078ec0ff */
[----:B------:R-:W-:Y:S01]  /*4120*/  @P0 LOP3.LUT R6, R6, 0x10, RZ, 0xfc, !PT ;  /* 0x0000001006060812 */ /* 0x000fe200078efcff */
[----:B------:R-:W-:Y:S06]  /*4130*/  @!P0 BRA `(.L_x_13136) ;  /* 0x0000000800f88947 */ /* 0x000fec0003800000 */
[----:B------:R-:W-:-:S04]  /*4140*/  UISETP.NE.U32.AND UP0, UPT, UR12, URZ, UPT ;  /* 0x000000ff0c00728c */ /* 0x000fc8000bf05070 */
[----:B------:R-:W-:Y:S01]  /*4150*/  UISETP.NE.AND.EX UP0, UPT, UR13, URZ, UPT, UP0 ;  /* 0x000000ff0d00728c */ /* 0x000fe2000bf05300 */
[----:B------:R-:W-:Y:S10]  /*4160*/  @!P4 BRA `(.L_x_13137) ;  /* 0x00000000000cc947 */ /* 0x000ff40003800000 */
[----:B-----5:R-:W1:Y:S02]  /*4170*/  LDC.64 R160, c[0x0][0x390] ;  /* 0x0000e400ffa07b82 */ /* 0x020e640000000a00 */
[----:B-1----:R-:W-:-:S06]  /*4180*/  IMAD.WIDE.U32 R160, R172, 0x10, R160 ;  /* 0x00000010aca07825 */ /* 0x002fcc00078e00a0 */
[----:B------:R-:W5:Y:S02]  /*4190*/  LDG.E.128 R160, desc[UR8][R160.64] ;  /* 0x00000008a0a07981 */ /* 0x000f64000c1e1d00 */
.L_x_13137:
[----:B------:R-:W-:Y:S05]  /*41a0*/  BRA.U !UP0, `(.L_x_13138) ;  /* 0x0000000508387547 */ /* 0x000fea000b800000 */
[----:B------:R-:W-:-:S04]  /*41b0*/  UISETP.NE.U32.AND UP0, UPT, UR6, URZ, UPT ;  /* 0x000000ff0600728c */ /* 0x000fc8000bf05070 */
[----:B------:R-:W-:-:S06]  /*41c0*/  UISETP.NE.AND.EX UP0, UPT, UR7, URZ, UPT, UP0 ;  /* 0x000000ff0700728c */ /* 0x000fcc000bf05300 */
[----:B------:R-:W-:-:S13]  /*41d0*/  PLOP3.LUT P0, PT, PT, PT, UP0, 0x80, 0x8 ;  /* 0x000000000008781c */ /* 0x000fda0003f0f008 */
[----:B------:R-:W-:Y:S05]  /*41e0*/  @!P0 BRA `(.L_x_13139) ;  /* 0x0000000000948947 */ /* 0x000fea0003800000 */
[----:B------:R-:W1:Y:S01]  /*41f0*/  @P4 LDC R35, c[0x0][0x40c] ;  /* 0x00010300ff234b82 */ /* 0x000e620000000800 */
[-CC-:B------:R-:W-:Y:S01]  /*4200*/  @P3 FFMA.FTZ R33, R12, R171.reuse, R173.reuse ;  /* 0x000000ab0c213223 */ /* 0x180fe200000100ad */
[-CC-:B------:R-:W-:Y:S01]  /*4210*/  @P3 FFMA.FTZ R34, R24, R171.reuse, R173.reuse ;  /* 0x000000ab18223223 */ /* 0x180fe200000100ad */
[----:B0-----:R-:W-:Y:S01]  /*4220*/  @P3 FFMA.FTZ R168, R178, R171, R173 ;  /* 0x000000abb2a83223 */ /* 0x001fe200000100ad */
[----:B------:R-:W-:Y:S01]  /*4230*/  MOV R32, R124 ;  /* 0x0000007c00207202 */ /* 0x000fe20000000f00 */
[----:B------:R-:W-:Y:S01]  /*4240*/  @P3 FADD.FTZ R33, R206, -R33 ;  /* 0x80000021ce213221 */ /* 0x000fe20000010000 */
[----:B------:R-:W-:Y:S01]  /*4250*/  @P3 FADD.FTZ R34, R23, -R34 ;  /* 0x8000002217223221 */ /* 0x000fe20000010000 */
[----:B------:R-:W-:Y:S01]  /*4260*/  @P3 FADD.FTZ R168, R179, -R168 ;  /* 0x800000a8b3a83221 */ /* 0x000fe20000010000 */
[----:B------:R-:W0:Y:S01]  /*4270*/  @P4 LDC R169, c[0x0][0x40c] ;  /* 0x00010300ffa94b82 */ /* 0x000e220000000800 */
[C---:B------:R-:W-:Y:S01]  /*4280*/  @P3 FFMA.FTZ R32, R2.reuse, R33, R124 ;  /* 0x0000002102203223 */ /* 0x040fe2000001007c */
[----:B------:R-:W-:Y:S01]  /*4290*/  MOV R33, R125 ;  /* 0x0000007d00217202 */ /* 0x000fe20000000f00 */
[C---:B------:R-:W-:Y:S01]  /*42a0*/  @P3 FFMA.FTZ R33, R2.reuse, R34, R125 ;  /* 0x0000002202213223 */ /* 0x040fe2000001007d */
[----:B------:R-:W-:Y:S01]  /*42b0*/  MOV R34, R126 ;  /* 0x0000007e00227202 */ /* 0x000fe20000000f00 */
[----:B------:R-:W-:Y:S01]  /*42c0*/  @P3 FFMA.FTZ R34, R2, R168, R126 ;  /* 0x000000a802223223 */ /* 0x000fe2000001007e */
[----:B------:R-:W-:-:S02]  /*42d0*/  @P4 HADD2.F32 R168, -RZ, R227.H0_H0 ;  /* 0x200000e3ffa84230 */ /* 0x000fc40000004100 */
[----:B------:R-:W-:-:S04]  /*42e0*/  @P3 FFMA.FTZ R170, R212, R171, R173 ;  /* 0x000000abd4aa3223 */ /* 0x000fc800000100ad */
[----:B------:R-:W-:Y:S01]  /*42f0*/  @P3 FADD.FTZ R170, R222, -R170 ;  /* 0x800000aadeaa3221 */ /* 0x000fe20000010000 */
[----:B-1----:R-:W-:-:S04]  /*4300*/  @P4 FMUL.FTZ R35, R32, R35 ;  /* 0x0000002320234220 */ /* 0x002fc80000410000 */
[----:B------:R-:W-:Y:S01]  /*4310*/  @P4 FMUL.FTZ R164, R35, R168 ;  /* 0x000000a823a44220 */ /* 0x000fe20000410000 */
[----:B-----5:R-:W-:Y:S01]  /*4320*/  @P4 FFMA.FTZ R92, R160, R35, R92 ;  /* 0x00000023a05c4223 */ /* 0x020fe2000001005c */
[----:B------:R-:W1:Y:S01]  /*4330*/  @P4 LDC R168, c[0x0][0x40c] ;  /* 0x00010300ffa84b82 */ /* 0x000e620000000800 */
[----:B------:R-:W-:Y:S02]  /*4340*/  @P4 HADD2.F32 R35, -RZ, R227.H1_H1 ;  /* 0x300000e3ff234230 */ /* 0x000fe40000004100 */
[----:B0-----:R-:W-:-:S04]  /*4350*/  @P4 FMUL.FTZ R169, R33, R169 ;  /* 0x000000a921a94220 */ /* 0x001fc80000410000 */
[----:B------:R-:W-:Y:S01]  /*4360*/  @P4 FMUL.FTZ R165, R169, R35 ;  /* 0x00000023a9a54220 */ /* 0x000fe20000410000 */
[----:B------:R-:W-:Y:S01]  /*4370*/  @P4 FFMA.FTZ R93, R161, R169, R93 ;  /* 0x000000a9a15d4223 */ /* 0x000fe2000001005d */
[----:B------:R-:W-:Y:S01]  /*4380*/  @P4 HADD2.F32 R169, -RZ, R228.H0_H0 ;  /* 0x200000e4ffa94230 */ /* 0x000fe20000004100 */
[----:B------:R-:W-:Y:S01]  /*4390*/  MOV R35, R127 ;  /* 0x0000007f00237202 */ /* 0x000fe20000000f00 */
[----:B------:R-:W-:Y:S01]  /*43a0*/  @P3 FFMA.FTZ R35, R2, R170, R127 ;  /* 0x000000aa02233223 */ /* 0x000fe2000001007f */
[----:B-1----:R-:W-:-:S04]  /*43b0*/  @P4 FMUL.FTZ R168, R34, R168 ;  /* 0x000000a822a84220 */ /* 0x002fc80000410000 */
[----:B------:R-:W-:Y:S01]  /*43c0*/  @P4 FMUL.FTZ R166, R168, R169 ;  /* 0x000000a9a8a64220 */ /* 0x000fe20000410000 */
[----:B------:R-:W-:Y:S01]  /*43d0*/  @P4 FFMA.FTZ R94, R162, R168, R94 ;  /* 0x000000a8a25e4223 */ /* 0x000fe2000001005e */
[----:B------:R-:W-:Y:S06]  /*43e0*/  @!P4 BRA `(.L_x_13140) ;  /* 0x00000008002cc947 */ /* 0x000fec0003800000 */
[----:B------:R-:W-:Y:S01]  /*43f0*/  FMUL.FTZ R167, R35, UR14 ;  /* 0x0000000e23a77c20 */ /* 0x000fe20008410000 */
[----:B------:R-:W-:-:S03]  /*4400*/  HADD2.F32 R168, -RZ, R228.H1_H1 ;  /* 0x300000e4ffa87230 */ /* 0x000fc60000004100 */
[----:B------:R-:W-:Y:S02]  /*4410*/  FFMA.FTZ R95, R163, R167, R95 ;  /* 0x000000a7a35f7223 */ /* 0x000fe4000001005f */
[----:B------:R-:W-:Y:S01]  /*4420*/  FMUL.FTZ R167, R167, R168 ;  /* 0x000000a8a7a77220 */ /* 0x000fe20000410000 */
[----:B------:R-:W-:Y:S06]  /*4430*/  BRA `(.L_x_13140) ;  /* 0x0000000800187947 */ /* 0x000fec0003800000 */
.L_x_13139:
[----:B0-----:R-:W0:Y:S01]  /*4440*/  @P4 LDC R168, c[0x0][0x40c] ;  /* 0x00010300ffa84b82 */ /* 0x001e220000000800 */
        /* <DEDUP_REMOVED lines=36> */
.L_x_13138:
[----:B0-----:R-:W0:Y:S02]  /*4690*/  LDC.64 R168, c[0x0][0x478] ;  /* 0x00011e00ffa87b82 */ /* 0x001e240000000a00 */
        /* <DEDUP_REMOVED lines=28> */
[-C--:B-----5:R-:W-:Y:S01]  /*4860*/  FFMA.FTZ R92, R160, R164.reuse, R92 ;  /* 0x000000a4a05c7223 */ /* 0x0a0fe2000001005c */
[----:B------:R-:W-:-:S07]  /*4870*/  FMUL.FTZ R164, R168, R164 ;  /* 0x000000a4a8a47220 */ /* 0x000fce0000410000 */
.L_x_13142:
        /* <DEDUP_REMOVED lines=8> */
[-C--:B-----5:R-:W-:Y:S01]  /*4900*/  FFMA.FTZ R93, R161, R165.reuse, R93 ;  /* 0x000000a5a15d7223 */ /* 0x0a0fe2000001005d */
[----:B------:R-:W-:-:S07]  /*4910*/  FMUL.FTZ R165, R168, R165 ;  /* 0x000000a5a8a57220 */ /* 0x000fce0000410000 */
.L_x_13143:
        /* <DEDUP_REMOVED lines=10> */
.L_x_13144:
[----:B------:R-:W-:Y:S05]  /*49c0*/  @!P4 BRA `(.L_x_13140) ;  /* 0x0000000000b4c947 */ /* 0x000fea0003800000 */
[----:B------:R-:W-:Y:S01]  /*49d0*/  FMUL.FTZ R167, R35, UR14 ;  /* 0x0000000e23a77c20 */ /* 0x000fe20008410000 */
[----:B------:R-:W-:-:S03]  /*49e0*/  HADD2.F32 R168, -RZ, R228.H1_H1 ;  /* 0x300000e4ffa87230 */ /* 0x000fc60000004100 */
[-C--:B-----5:R-:W-:Y:S02]  /*49f0*/  FFMA.FTZ R95, R163, R167.reuse, R95 ;  /* 0x000000a7a35f7223 */ /* 0x0a0fe4000001005f */
[----:B------:R-:W-:Y:S01]  /*4a00*/  FMUL.FTZ R167, R168, R167 ;  /* 0x000000a7a8a77220 */ /* 0x000fe20000410000 */
[----:B------:R-:W-:Y:S06]  /*4a10*/  BRA `(.L_x_13140) ;  /* 0x0000000000a07947 */ /* 0x000fec0003800000 */
.L_x_13141:
        /* <DEDUP_REMOVED lines=10> */
.L_x_13145:
        /* <DEDUP_REMOVED lines=10> */
.L_x_13146:
        /* <DEDUP_REMOVED lines=10> */
.L_x_13147:
        /* <DEDUP_REMOVED lines=10> */
.L_x_13140:
        /* <DEDUP_REMOVED lines=8> */
.L_x_13136:
[----:B------:R-:W-:Y:S05]  /*4d20*/  BSYNC.RECONVERGENT B0 ;  /* 0x0000000000007941 */ /* 0x000fea0003800200 */
.L_x_13135:
        /* <DEDUP_REMOVED lines=8> */
[----:B-----5:R-:W2:Y:S02]  /*4db0*/  LDC.64 R160, c[0x0][0x390] ;  /* 0x0000e400ffa07b82 */ /* 0x020ea40000000a00 */
[----:B--2---:R-:W-:-:S06]  /*4dc0*/  IMAD.WIDE.U32 R160, R172, 0x10, R160 ;  /* 0x00000010aca07825 */ /* 0x004fcc00078e00a0 */
[----:B------:R-:W5:Y:S02]  /*4dd0*/  LDG.E.128 R160, desc[UR8][R160.64] ;  /* 0x00000008a0a07981 */ /* 0x000f64000c1e1d00 */
.L_x_13150:
[----:B------:R-:W-:Y:S05]  /*4de0*/  BRA.U !UP0, `(.L_x_13151) ;  /* 0x0000000508387547 */ /* 0x000fea000b800000 */
[----:B------:R-:W-:-:S04]  /*4df0*/  UISETP.NE.U32.AND UP0, UPT, UR6, URZ, UPT ;  /* 0x000000ff0600728c */ /* 0x000fc8000bf05070 */
[----:B------:R-:W-:-:S06]  /*4e00*/  UISETP.NE.AND.EX UP0, UPT, UR7, URZ, UPT, UP0 ;  /* 0x000000ff0700728c */ /* 0x000fcc000bf05300 */
[----:B------:R-:W-:-:S13]  /*4e10*/  PLOP3.LUT P0, PT, PT, PT, UP0, 0x80, 0x8 ;  /* 0x000000000008781c */ /* 0x000fda0003f0f008 */
[----:B------:R-:W-:Y:S05]  /*4e20*/  @!P0 BRA `(.L_x_13152) ;  /* 0x0000000000948947 */ /* 0x000fea0003800000 */
[----:B------:R-:W2:Y:S01]  /*4e30*/  @P4 LDC R35, c[0x0][0x40c] ;  /* 0x00010300ff234b82 */ /* 0x000ea20000000800 */
[-CC-:B------:R-:W-:Y:S01]  /*4e40*/  @P3 FFMA.FTZ R33, R11, R171.reuse, R173.reuse ;  /* 0x000000ab0b213223 */ /* 0x180fe200000100ad */
[-CC-:B------:R-:W-:Y:S01]  /*4e50*/  @P3 FFMA.FTZ R34, R22, R171.reuse, R173.reuse ;  /* 0x000000ab16223223 */ /* 0x180fe200000100ad */
[----:B01----:R-:W-:Y:S01]  /*4e60*/  @P3 FFMA.FTZ R168, R180, R171, R173 ;  /* 0x000000abb4a83223 */ /* 0x003fe200000100ad */
        /* <DEDUP_REMOVED lines=13> */
[----:B--2---:R-:W-:-:S04]  /*4f40*/  @P4 FMUL.FTZ R35, R32, R35 ;  /* 0x0000002320234220 */ /* 0x004fc80000410000 */
        /* <DEDUP_REMOVED lines=19> */
.L_x_13152:
[----:B01----:R-:W0:Y:S01]  /*5080*/  @P4 LDC R168, c[0x0][0x40c] ;  /* 0x00010300ffa84b82 */ /* 0x003e220000000800 */
        /* <DEDUP_REMOVED lines=36> */
.L_x_13151:
[----:B01----:R-:W0:Y:S02]  /*52d0*/  LDC.64 R168, c[0x0][0x478] ;  /* 0x00011e00ffa87b82 */ /* 0x003e240000000a00 */
        /* <DEDUP_REMOVED lines=30> */
.L_x_13155:
        /* <DEDUP_REMOVED lines=10> */
.L_x_13156:
        /* <DEDUP_REMOVED lines=10> */
.L_x_13157:
[----:B------:R-:W-:Y:S05]  /*5600*/  @!P4 BRA `(.L_x_13153) ;  /* 0x0000000000b4c947 */ /* 0x000fea0003800000 */
[----:B------:R-:W-:Y:S01]  /*5610*/  FMUL.FTZ R167, R35, UR14 ;  /* 0x0000000e23a77c20 */ /* 0x000fe20008410000 */
[----:B------:R-:W-:-:S03]  /*5620*/  HADD2.F32 R168, -RZ, R230.H1_H1 ;  /* 0x300000e6ffa87230 */ /* 0x000fc60000004100 */
[-C--:B-----5:R-:W-:Y:S02]  /*5630*/  FFMA.FTZ R99, R163, R167.reuse, R99 ;  /* 0x000000a7a3637223 */ /* 0x0a0fe40000010063 */
[----:B------:R-:W-:Y:S01]  /*5640*/  FMUL.FTZ R167, R168, R167 ;  /* 0x000000a7a8a77220 */ /* 0x000fe20000410000 */
[----:B------:R-:W-:Y:S06]  /*5650*/  BRA `(.L_x_13153) ;  /* 0x0000000000a07947 */ /* 0x000fec0003800000 */
.L_x_13154:
        /* <DEDUP_REMOVED lines=10> */
.L_x_13158:
        /* <DEDUP_REMOVED lines=10> */
.L_x_13159:
        /* <DEDUP_REMOVED lines=10> */
.L_x_13160:
        /* <DEDUP_REMOVED lines=10> */
.L_x_13153:
        /* <DEDUP_REMOVED lines=8> */
.L_x_13149:
[----:B------:R-:W-:Y:S05]  /*5960*/  BSYNC.RECONVERGENT B0 ;  /* 0x0000000000007941 */ /* 0x000fea0003800200 */
.L_x_13148:
        /* <DEDUP_REMOVED lines=8> */
[----:B-----5:R-:W3:Y:S02]  /*59f0*/  LDC.64 R160, c[0x0][0x390] ;  /* 0x0000e400ffa07b82 */ /* 0x020ee40000000a00 */
[----:B---3--:R-:W-:-:S06]  /*5a00*/  IMAD.WIDE.U32 R160, R172, 0x10, R160 ;  /* 0x00000010aca07825 */ /* 0x008fcc00078e00a0 */
[----:B------:R-:W5:Y:S02]  /*5a10*/  LDG.E.128 R160, desc[UR8][R160.64] ;  /* 0x00000008a0a07981 */ /* 0x000f64000c1e1d00 */
.L_x_13163:
[----:B------:R-:W-:Y:S05]  /*5a20*/  BRA.U !UP0, `(.L_x_13164) ;  /* 0x0000000508387547 */ /* 0x000fea000b800000 */
[----:B------:R-:W-:-:S04]  /*5a30*/  UISETP.NE.U32.AND UP0, UPT, UR6, URZ, UPT ;  /* 0x000000ff0600728c */ /* 0x000fc8000bf05070 */
[----:B------:R-:W-:-:S06]  /*5a40*/  UISETP.NE.AND.EX UP0, UPT, UR7, URZ, UPT, UP0 ;  /* 0x000000ff0700728c */ /* 0x000fcc000bf05300 */
[----:B------:R-:W-:-:S13]  /*5a50*/  PLOP3.LUT P0, PT, PT, PT, UP0, 0x80, 0x8 ;  /* 0x000000000008781c */ /* 0x000fda0003f0f008 */
[----:B------:R-:W-:Y:S05]  /*5a60*/  @!P0 BRA `(.L_x_13165) ;  /* 0x0000000000948947 */ /* 0x000fea0003800000 */
[----:B------:R-:W3:Y:S01]  /*5a70*/  @P4 LDC R35, c[0x0][0x40c] ;  /* 0x00010300ff234b82 */ /* 0x000ee20000000800 */
[-CC-:B------:R-:W-:Y:S01]  /*5a80*/  @P3 FFMA.FTZ R33, R10, R171.reuse, R173.reuse ;  /* 0x000000ab0a213223 */ /* 0x180fe200000100ad */
[-CC-:B------:R-:W-:Y:S01]  /*5a90*/  @P3 FFMA.FTZ R34, R20, R171.reuse, R173.reuse ;  /* 0x000000ab14223223 */ /* 0x180fe200000100ad */
[----:B012---:R-:W-:Y:S01]  /*5aa0*/  @P3 FFMA.FTZ R168, R182, R171, R173 ;  /* 0x000000abb6a83223 */ /* 0x007fe200000100ad */
        /* <DEDUP_REMOVED lines=13> */
[----:B---3--:R-:W-:-:S04]  /*5b80*/  @P4 FMUL.FTZ R35, R32, R35 ;  /* 0x0000002320234220 */ /* 0x008fc80000410000 */
        /* <DEDUP_REMOVED lines=19> */
.L_x_13165:
[----:B012---:R-:W0:Y:S01]  /*5cc0*/  @P4 LDC R168, c[0x0][0x40c] ;  /* 0x00010300ffa84b82 */ /* 0x007e220000000800 */
        /* <DEDUP_REMOVED lines=36> */
.L_x_13164:
[----:B012---:R-:W0:Y:S02]  /*5f10*/  LDC.64 R168, c[0x0][0x478] ;  /* 0x00011e00ffa87b82 */ /* 0x007e240000000a00 */
        /* <DEDUP_REMOVED lines=30> */
.L_x_13168:
        /* <DEDUP_REMOVED lines=10> */
.L_x_13169:
        /* <DEDUP_REMOVED lines=10> */
.L_x_13170:
[----:B------:R-:W-:Y:S05]  /*6240*/  @!P4 BRA `(.L_x_13166) ;  /* 0x0000000000b4c947 */ /* 0x000fea0003800000 */
[----:B------:R-:W-:Y:S01]  /*6250*/  FMUL.FTZ R167, R35, UR14 ;  /* 0x0000000e23a77c20 */ /* 0x000fe20008410000 */
[----:B------:R-:W-:-:S03]  /*6260*/  HADD2.F32 R168, -RZ, R232.H1_H1 ;  /* 0x300000e8ffa87230 */ /* 0x000fc60000004100 */
[-C--:B-----5:R-:W-:Y:S02]  /*6270*/  FFMA.FTZ R103, R163, R167.reuse, R103 ;  /* 0x000000a7a3677223 */ /* 0x0a0fe40000010067 */
[----:B------:R-:W-:Y:S01]  /*6280*/  FMUL.FTZ R167, R168, R167 ;  /* 0x000000a7a8a77220 */ /* 0x000fe20000410000 */
[----:B------:R-:W-:Y:S06]  /*6290*/  BRA `(.L_x_13166) ;  /* 0x0000000000a07947 */ /* 0x000fec0003800000 */
.L_x_13167:
        /* <DEDUP_REMOVED lines=10> */
.L_x_13171:
        /* <DEDUP_REMOVED lines=10> */
.L_x_13172:
        /* <DEDUP_REMOVED lines=10> */
.L_x_13173:
        /* <DEDUP_REMOVED lines=10> */
.L_x_13166:
        /* <DEDUP_REMOVED lines=8> */
.L_x_13162:
[----:B------:R-:W-:Y:S05]  /*65a0*/  BSYNC.RECONVERGENT B0 ;  /* 0x0000000000007941 */ /* 0x000fea0003800200 */
.L_x_13161:
[----:B------:R-:W-:Y:S01]  /*65b0*/  ISETP.GE.U32.AND P0, PT, R5, 0x280, PT ;  /* 0x000002800500780c */ /* 0x000fe20003f06070 */
[----:B------:R-:W-:-:S12]  /*65c0*/  BSSY.RECONVERGENT B0, `(.L_x_13174) ;  /* 0x00000c0000007945 */ /* 0x000fd80003800200 */
[----:B------:R-:W-:Y:S05]  /*65d0*/  @!P0 BRA `(.L_x_13175) ;  /* 0x0000000800f88947 */ /* 0x000fea0003800000 */
[----:B------:R-:W-:-:S04]  /*65e0*/  UISETP.NE.U32.AND UP0, UPT, UR12, URZ, UPT ;  /* 0x000000ff0c00728c */ /* 0x000fc8000bf05070 */
[----:B------:R-:W-:Y:S01]  /*65f0*/  UISETP.NE.AND.EX UP0, UPT, UR13, URZ, UPT, UP0 ;  /* 0x000000ff0d00728c */ /* 0x000fe2000bf05300 */
[----:B------:R-:W-:Y:S10]  /*6600*/  @!P4 BRA `(.L_x_13176) ;  /* 0x00000000000cc947 */ /* 0x000ff40003800000 */
[----:B-----5:R-:W4:Y:S02]  /*6610*/  LDC.64 R160, c[0x0][0x390] ;  /* 0x0000e400ffa07b82 */ /* 0x020f240000000a00 */
[----:B----4-:R-:W-:-:S06]  /*6620*/  IMAD.WIDE.U32 R160, R172, 0x10, R160 ;  /* 0x00000010aca07825 */ /* 0x010fcc00078e00a0 */
[----:B------:R-:W5:Y:S02]  /*6630*/  LDG.E.128 R160, desc[UR8][R160.64] ;  /* 0x00000008a0a07981 */ /* 0x000f64000c1e1d00 */
.L_x_13176:
[----:B------:R-:W-:Y:S05]  /*6640*/  BRA.U !UP0, `(.L_x_13177) ;  /* 0x0000000508387547 */ /* 0x000fea000b800000 */
[----:B------:R-:W-:-:S04]  /*6650*/  UISETP.NE.U32.AND UP0, UPT, UR6, URZ, UPT ;  /* 0x000000ff0600728c */ /* 0x000fc8000bf05070 */
[----:B------:R-:W-:-:S06]  /*6660*/  UISETP.NE.AND.EX UP0, UPT, UR7, URZ, UPT, UP0 ;  /* 0x000000ff0700728c */ /* 0x000fcc000bf05300 */
[----:B------:R-:W-:-:S13]  /*6670*/  PLOP3.LUT P1, PT, PT, PT, UP0, 0x80, 0x8 ;  /* 0x000000000008781c */ /* 0x000fda0003f2f008 */
[----:B------:R-:W-:Y:S05]  /*6680*/  @!P1 BRA `(.L_x_13178) ;  /* 0x0000000000949947 */ /* 0x000fea0003800000 */
[----:B------:R-:W4:Y:S01]  /*6690*/  @P4 LDC R35, c[0x0][0x40c] ;  /* 0x00010300ff234b82 */ /* 0x000f220000000800 */
[-CC-:B------:R-:W-:Y:S01]  /*66a0*/  @P3 FFMA.FTZ R33, R9, R171.reuse, R173.reuse ;  /* 0x000000ab09213223 */ /* 0x180fe200000100ad */
[-CC-:B------:R-:W-:Y:S01]  /*66b0*/  @P3 FFMA.FTZ R34, R18, R171.reuse, R173.reuse ;  /* 0x000000ab12223223 */ /* 0x180fe200000100ad */
[----:B0123--:R-:W-:Y:S01]  /*66c0*/  @P3 FFMA.FTZ R168, R184, R171, R173 ;  /* 0x000000abb8a83223 */ /* 0x00ffe200000100ad */
        /* <DEDUP_REMOVED lines=13> */
[----:B----4-:R-:W-:-:S04]  /*67a0*/  @P4 FMUL.FTZ R35, R32, R35 ;  /* 0x0000002320234220 */ /* 0x010fc80000410000 */
        /* <DEDUP_REMOVED lines=19> */
.L_x_13178:
[----:B0123--:R-:W0:Y:S01]  /*68e0*/  @P4 LDC R168, c[0x0][0x40c] ;  /* 0x00010300ffa84b82 */ /* 0x00fe220000000800 */
        /* <DEDUP_REMOVED lines=36> */
.L_x_13177:
[----:B0123--:R-:W0:Y:S02]  /*6b30*/  LDC.64 R168, c[0x0][0x478] ;  /* 0x00011e00ffa87b82 */ /* 0x00fe240000000a00 */
        /* <DEDUP_REMOVED lines=30> */
.L_x_13181:
        /* <DEDUP_REMOVED lines=10> */
.L_x_13182:
        /* <DEDUP_REMOVED lines=10> */
.L_x_13183:
[----:B------:R-:W-:Y:S05]  /*6e60*/  @!P4 BRA `(.L_x_13179) ;  /* 0x0000000000b4c947 */ /* 0x000fea0003800000 */
[----:B------:R-:W-:Y:S01]  /*6e70*/  FMUL.FTZ R167, R35, UR14 ;  /* 0x0000000e23a77c20 */ /* 0x000fe20008410000 */
[----:B------:R-:W-:-:S03]  /*6e80*/  HADD2.F32 R168, -RZ, R234.H1_H1 ;  /* 0x300000eaffa87230 */ /* 0x000fc60000004100 */
[-C--:B-----5:R-:W-:Y:S02]  /*6e90*/  FFMA.FTZ R107, R163, R167.reuse, R107 ;  /* 0x000000a7a36b7223 */ /* 0x0a0fe4000001006b */
[----:B------:R-:W-:Y:S01]  /*6ea0*/  FMUL.FTZ R167, R168, R167 ;  /* 0x000000a7a8a77220 */ /* 0x000fe20000410000 */
[----:B------:R-:W-:Y:S06]  /*6eb0*/  BRA `(.L_x_13179) ;  /* 0x0000000000a07947 */ /* 0x000fec0003800000 */
.L_x_13180:
        /* <DEDUP_REMOVED lines=10> */
.L_x_13184:
        /* <DEDUP_REMOVED lines=10> */
.L_x_13185:
        /* <DEDUP_REMOVED lines=10> */
.L_x_13186:
        /* <DEDUP_REMOVED lines=10> */
.L_x_13179:
        /* <DEDUP_REMOVED lines=8> */
.L_x_13175:
[----:B------:R-:W-:Y:S05]  /*71c0*/  BSYNC.RECONVERGENT B0 ;  /* 0x0000000000007941 */ /* 0x000fea0003800200 */
.L_x_13174:
[----:B------:R-:W-:Y:S01]  /*71d0*/  ISETP.GE.U32.AND P1, PT, R5, 0x300, PT ;  /* 0x000003000500780c */ /* 0x000fe20003f26070 */
[----:B------:R-:W-:-:S12]  /*71e0*/  BSSY.RECONVERGENT B0, `(.L_x_13187) ;  /* 0x00000c0000007945 */ /* 0x000fd80003800200 */
[----:B------:R-:W-:Y:S05]  /*71f0*/  @!P1 BRA `(.L_x_13188) ;  /* 0x0000000800f89947 */ /* 0x000fea0003800000 */
[----:B------:R-:W-:-:S04]  /*7200*/  UISETP.NE.U32.AND UP0, UPT, UR12, URZ, UPT ;  /* 0x000000ff0c00728c */ /* 0x000fc8000bf05070 */
[----:B------:R-:W-:Y:S01]  /*7210*/  UISETP.NE.AND.EX UP0, UPT, UR13, URZ, UPT, UP0 ;  /* 0x000000ff0d00728c */ /* 0x000fe2000bf05300 */
[----:B------:R-:W-:Y:S10]  /*7220*/  @!P4 BRA `(.L_x_13189) ;  /* 0x00000000000cc947 */ /* 0x000ff40003800000 */
[----:B-----5:R-:W0:Y:S02]  /*7230*/  LDC.64 R160, c[0x0][0x390] ;  /* 0x0000e400ffa07b82 */ /* 0x020e240000000a00 */
[----:B0-----:R-:W-:-:S06]  /*7240*/  IMAD.WIDE.U32 R160, R172, 0x10, R160 ;  /* 0x00000010aca07825 */ /* 0x001fcc00078e00a0 */
[----:B------:R-:W5:Y:S02]  /*7250*/  LDG.E.128 R160, desc[UR8][R160.64] ;  /* 0x00000008a0a07981 */ /* 0x000f64000c1e1d00 */
.L_x_13189:
[----:B------:R-:W-:Y:S05]  /*7260*/  BRA.U !UP0, `(.L_x_13190) ;  /* 0x0000000508387547 */ /* 0x000fea000b800000 */
[----:B------:R-:W-:-:S04]  /*7270*/  UISETP.NE.U32.AND UP0, UPT, UR6, URZ, UPT ;  /* 0x000000ff0600728c */ /* 0x000fc8000bf05070 */
[----:B------:R-:W-:-:S06]  /*7280*/  UISETP.NE.AND.EX UP0, UPT, UR7, URZ, UPT, UP0 ;  /* 0x000000ff0700728c */ /* 0x000fcc000bf05300 */
[----:B------:R-:W-:-:S13]  /*7290*/  PLOP3.LUT P2, PT, PT, PT, UP0, 0x80, 0x8 ;  /* 0x000000000008781c */ /* 0x000fda0003f4f008 */
[----:B------:R-:W-:Y:S05]  /*72a0*/  @!P2 BRA `(.L_x_13191) ;  /* 0x000000000094a947 */ /* 0x000fea0003800000 */
[----:B------:R-:W0:Y:S01]  /*72b0*/  @P4 LDC R35, c[0x0][0x40c] ;  /* 0x00010300ff234b82 */ /* 0x000e220000000800 */
[-CC-:B------:R-:W-:Y:S01]  /*72c0*/  @P3 FFMA.FTZ R33, R8, R171.reuse, R173.reuse ;  /* 0x000000ab08213223 */ /* 0x180fe200000100ad */
[-CC-:B------:R-:W-:Y:S01]  /*72d0*/  @P3 FFMA.FTZ R34, R16, R171.reuse, R173.reuse ;  /* 0x000000ab10223223 */ /* 0x180fe200000100ad */
[----:B01234-:R-:W-:Y:S01]  /*72e0*/  @P3 FFMA.FTZ R168, R186, R171, R173 ;  /* 0x000000abbaa83223 */ /* 0x01ffe200000100ad */
        /* <DEDUP_REMOVED lines=13> */
[----:B------:R-:W-:-:S04]  /*73c0*/  @P4 FMUL.FTZ R35, R32, R35 ;  /* 0x0000002320234220 */ /* 0x000fc80000410000 */
        /* <DEDUP_REMOVED lines=19> */
.L_x_13191:
[----:B01234-:R-:W0:Y:S01]  /*7500*/  @P4 LDC R168, c[0x0][0x40c] ;  /* 0x00010300ffa84b82 */ /* 0x01fe220000000800 */
        /* <DEDUP_REMOVED lines=36> */
.L_x_13190:
[----:B01234-:R-:W0:Y:S02]  /*7750*/  LDC.64 R168, c[0x0][0x478] ;  /* 0x00011e00ffa87b82 */ /* 0x01fe240000000a00 */
        /* <DEDUP_REMOVED lines=30> */
.L_x_13194:
        /* <DEDUP_REMOVED lines=10> */
.L_x_13195:
        /* <DEDUP_REMOVED lines=10> */
.L_x_13196:
[----:B------:R-:W-:Y:S05]  /*7a80*/  @!P4 BRA `(.L_x_13192) ;  /* 0x0000000000b4c947 */ /* 0x000fea0003800000 */
[----:B------:R-:W-:Y:S01]  /*7a90*/  FMUL.FTZ R167, R35, UR14 ;  /* 0x0000000e23a77c20 */ /* 0x000fe20008410000 */
[----:B------:R-:W-:-:S03]  /*7aa0*/  HADD2.F32 R168, -RZ, R236.H1_H1 ;  /* 0x300000ecffa87230 */ /* 0x000fc60000004100 */
[-C--:B-----5:R-:W-:Y:S02]  /*7ab0*/  FFMA.FTZ R111, R163, R167.reuse, R111 ;  /* 0x000000a7a36f7223 */ /* 0x0a0fe4000001006f */
[----:B------:R-:W-:Y:S01]  /*7ac0*/  FMUL.FTZ R167, R168, R167 ;  /* 0x000000a7a8a77220 */ /* 0x000fe20000410000 */
[----:B------:R-:W-:Y:S06]  /*7ad0*/  BRA `(.L_x_13192) ;  /* 0x0000000000a07947 */ /* 0x000fec0003800000 */
.L_x_13193:
        /* <DEDUP_REMOVED lines=10> */
.L_x_13197:
        /* <DEDUP_REMOVED lines=10> */
.L_x_13198:
        /* <DEDUP_REMOVED lines=10> */
.L_x_13199:
        /* <DEDUP_REMOVED lines=10> */
.L_x_13192:
        /* <DEDUP_REMOVED lines=8> */
.L_x_13188:
[----:B------:R-:W-:Y:S05]  /*7de0*/  BSYNC.RECONVERGENT B0 ;  /* 0x0000000000007941 */ /* 0x000fea0003800200 */
.L_x_13187:
        /* <DEDUP_REMOVED lines=9> */
.L_x_13202:
        /* <DEDUP_REMOVED lines=42> */
.L_x_13204:
        /* <DEDUP_REMOVED lines=37> */
.L_x_13203:
        /* <DEDUP_REMOVED lines=31> */
.L_x_13207:
        /* <DEDUP_REMOVED lines=10> */
.L_x_13208:
        /* <DEDUP_REMOVED lines=10> */
.L_x_13209:
[----:B------:R-:W-:Y:S05]  /*86a0*/  @!P4 BRA `(.L_x_13205) ;  /* 0x0000000000b4c947 */ /* 0x000fea0003800000 */
[----:B------:R-:W-:Y:S01]  /*86b0*/  FMUL.FTZ R167, R35, UR14 ;  /* 0x0000000e23a77c20 */ /* 0x000fe20008410000 */
[----:B------:R-:W-:-:S03]  /*86c0*/  HADD2.F32 R168, -RZ, R238.H1_H1 ;  /* 0x300000eeffa87230 */ /* 0x000fc60000004100 */
[-C--:B-----5:R-:W-:Y:S02]  /*86d0*/  FFMA.FTZ R115, R163, R167.reuse, R115 ;  /* 0x000000a7a3737223 */ /* 0x0a0fe40000010073 */
[----:B------:R-:W-:Y:S01]  /*86e0*/  FMUL.FTZ R167, R168, R167 ;  /* 0x000000a7a8a77220 */ /* 0x000fe20000410000 */
[----:B------:R-:W-:Y:S06]  /*86f0*/  BRA `(.L_x_13205) ;  /* 0x0000000000a07947 */ /* 0x000fec0003800000 */
.L_x_13206:
        /* <DEDUP_REMOVED lines=10> */
.L_x_13210:
        /* <DEDUP_REMOVED lines=10> */
.L_x_13211:
        /* <DEDUP_REMOVED lines=10> */
.L_x_13212:
        /* <DEDUP_REMOVED lines=10> */
.L_x_13205:
        /* <DEDUP_REMOVED lines=8> */
.L_x_13201:
[----:B------:R-:W-:Y:S05]  /*8a00*/  BSYNC.RECONVERGENT B0 ;  /* 0x0000000000007941 */ /* 0x000fea0003800200 */
.L_x_13200:
        /* <DEDUP_REMOVED lines=8> */
[----:B-----5:R-:W0:Y:S02]  /*8a90*/  LDC.64 R160, c[0x0][0x390] ;  /* 0x0000e400ffa07b82 */ /* 0x020e240000000a00 */
[----:B0-----:R-:W-:-:S06]  /*8aa0*/  IMAD.WIDE.U32 R160, R172, 0x10, R160 ;  /* 0x00000010aca07825 */ /* 0x001fcc00078e00a0 */
[----:B------:R-:W5:Y:S02]  /*8ab0*/  LDG.E.128 R160, desc[UR8][R160.64] ;  /* 0x00000008a0a07981 */ /* 0x000f64000c1e1d00 */
.L_x_13215:
[----:B------:R-:W-:Y:S05]  /*8ac0*/  BRA.U !UP0, `(.L_x_13216) ;  /* 0x00000005083c7547 */ /* 0x000fea000b800000 */
[----:B------:R-:W-:-:S04]  /*8ad0*/  UISETP.NE.U32.AND UP0, UPT, UR6, URZ, UPT ;  /* 0x000000ff0600728c */ /* 0x000fc8000bf05070 */
[----:B------:R-:W-:-:S06]  /*8ae0*/  UISETP.NE.AND.EX UP0, UPT, UR7, URZ, UPT, UP0 ;  /* 0x000000ff0700728c */ /* 0x000fcc000bf05300 */
[----:B------:R-:W-:-:S13]  /*8af0*/  PLOP3.LUT P5, PT, PT, PT, UP0, 0x80, 0x8 ;  /* 0x000000000008781c */ /* 0x000fda0003faf008 */
[----:B------:R-:W-:Y:S05]  /*8b00*/  @!P5 BRA `(.L_x_13217) ;  /* 0x000000000098d947 */ /* 0x000fea0003800000 */
[-CC-:B------:R-:W-:Y:S01]  /*8b10*/  @P3 FFMA.FTZ R3, R214, R171.reuse, R173.reuse ;  /* 0x000000abd6033223 */ /* 0x180fe200000100ad */
[-CC-:B------:R-:W-:Y:S01]  /*8b20*/  @P3 FFMA.FTZ R32, R27, R171.reuse, R173.reuse ;  /* 0x000000ab1b203223 */ /* 0x180fe200000100ad */
[-CC-:B------:R-:W-:Y:S01]  /*8b30*/  @P3 FFMA.FTZ R33, R191, R171.reuse, R173.reuse ;  /* 0x000000abbf213223 */ /* 0x180fe200000100ad */
[----:B------:R-:W-:Y:S01]  /*8b40*/  @P3 FFMA.FTZ R171, R192, R171, R173 ;  /* 0x000000abc0ab3223 */ /* 0x000fe200000100ad */
[----:B------:R-:W-:Y:S01]  /*8b50*/  @P3 FADD.FTZ R34, R215, -R3 ;  /* 0x80000003d7223221 */ /* 0x000fe20000010000 */
[----:B------:R-:W-:Y:S01]  /*8b60*/  MOV R3, R159 ;  /* 0x0000009f00037202 */ /* 0x000fe20000000f00 */
[----:B01234-:R-:W0:Y:S01]  /*8b70*/  @P4 LDC R168, c[0x0][0x40c] ;  /* 0x00010300ffa84b82 */ /* 0x01fe220000000800 */
[----:B------:R-:W-:Y:S01]  /*8b80*/  @P3 FADD.FTZ R171, R195, -R171 ;  /* 0x800000abc3ab3221 */ /* 0x000fe20000010000 */
[----:B------:R-:W-:Y:S01]  /*8b90*/  @P3 FFMA.FTZ R3, R2, R34, R159 ;  /* 0x0000002202033223 */ /* 0x000fe2000001009f */
[----:B------:R-:W-:Y:S01]  /*8ba0*/  @P3 FADD.FTZ R34, R190, -R32 ;  /* 0x80000020be223221 */ /* 0x000fe20000010000 */
[----:B------:R-:W-:Y:S01]  /*8bb0*/  MOV R32, R156 ;  /* 0x0000009c00207202 */ /* 0x000fe20000000f00 */
[----:B------:R-:W-:-:S02]  /*8bc0*/  @P4 HADD2.F32 R169, -RZ, R239.H0_H0 ;  /* 0x200000efffa94230 */ /* 0x000fc40000004100 */
[C---:B------:R-:W-:Y:S01]  /*8bd0*/  @P3 FFMA.FTZ R32, R2.reuse, R34, R156 ;  /* 0x0000002202203223 */ /* 0x040fe2000001009c */
[----:B------:R-:W-:Y:S01]  /*8be0*/  @P3 FADD.FTZ R34, R193, -R33 ;  /* 0x80000021c1223221 */ /* 0x000fe20000010000 */
[----:B------:R-:W-:Y:S01]  /*8bf0*/  MOV R33, R157 ;  /* 0x0000009d00217202 */ /* 0x000fe20000000f00 */
[----:B------:R-:W1:Y:S02]  /*8c00*/  @P4 LDC R35, c[0x0][0x40c] ;  /* 0x00010300ff234b82 */ /* 0x000e640000000800 */
[C---:B------:R-:W-:Y:S01]  /*8c10*/  @P3 FFMA.FTZ R33, R2.reuse, R34, R157 ;  /* 0x0000002202213223 */ /* 0x040fe2000001009d */
[----:B------:R-:W-:Y:S01]  /*8c20*/  MOV R34, R158 ;  /* 0x0000009e00227202 */ /* 0x000fe20000000f00 */
[----:B------:R-:W-:-:S04]  /*8c30*/  @P3 FFMA.FTZ R34, R2, R171, R158 ;  /* 0x000000ab02223223 */ /* 0x000fc8000001009e */
[----:B------:R-:W2:Y:S01]  /*8c40*/  @P4 LDC R2, c[0x0][0x40c] ;  /* 0x00010300ff024b82 */ /* 0x000ea20000000800 */
[----:B0-----:R-:W-:-:S04]  /*8c50*/  @P4 FMUL.FTZ R168, R32, R168 ;  /* 0x000000a820a84220 */ /* 0x001fc80000410000 */
[----:B------:R-:W-:Y:S01]  /*8c60*/  @P4 FMUL.FTZ R164, R168, R169 ;  /* 0x000000a9a8a44220 */ /* 0x000fe20000410000 */
[----:B-----5:R-:W-:Y:S01]  /*8c70*/  @P4 FFMA.FTZ R116, R160, R168, R116 ;  /* 0x000000a8a0744223 */ /* 0x020fe20000010074 */
[----:B------:R-:W-:Y:S02]  /*8c80*/  @P4 HADD2.F32 R168, -RZ, R239.H1_H1 ;  /* 0x300000efffa84230 */ /* 0x000fe40000004100 */
[----:B-1----:R-:W-:-:S04]  /*8c90*/  @P4 FMUL.FTZ R35, R34, R35 ;  /* 0x0000002322234220 */ /* 0x002fc80000410000 */
[----:B------:R-:W-:Y:S01]  /*8ca0*/  @P4 FFMA.FTZ R118, R162, R35, R118 ;  /* 0x00000023a2764223 */ /* 0x000fe20000010076 */
[----:B--2---:R-:W-:-:S04]  /*8cb0*/  @P4 FMUL.FTZ R2, R33, R2 ;  /* 0x0000000221024220 */ /* 0x004fc80000410000 */
[----:B------:R-:W-:Y:S01]  /*8cc0*/  @P4 FMUL.FTZ R165, R2, R168 ;  /* 0x000000a802a54220 */ /* 0x000fe20000410000 */
[----:B------:R-:W-:Y:S01]  /*8cd0*/  @P4 FFMA.FTZ R117, R161, R2, R117 ;  /* 0x00000002a1754223 */ /* 0x000fe20000010075 */
[----:B------:R-:W-:-:S05]  /*8ce0*/  @P4 HADD2.F32 R2, -RZ, R240.H0_H0 ;  /* 0x200000f0ff024230 */ /* 0x000fca0000004100 */
[----:B------:R-:W-:Y:S01]  /*8cf0*/  @P4 FMUL.FTZ R166, R35, R2 ;  /* 0x0000000223a64220 */ /* 0x000fe20000410000 */
[----:B------:R-:W-:Y:S01]  /*8d00*/  MOV R35, R3 ;  /* 0x0000000300237202 */ /* 0x000fe20000000f00 */
[----:B------:R-:W-:Y:S06]  /*8d10*/  @!P4 BRA `(.L_x_13218) ;  /* 0x00000008002cc947 */ /* 0x000fec0003800000 */
[----:B------:R-:W-:Y:S01]  /*8d20*/  FMUL.FTZ R167, R3, UR14 ;  /* 0x0000000e03a77c20 */ /* 0x000fe20008410000 */
[----:B------:R-:W-:-:S03]  /*8d30*/  HADD2.F32 R2, -RZ, R240.H1_H1 ;  /* 0x300000f0ff027230 */ /* 0x000fc60000004100 */
[----:B------:R-:W-:Y:S02]  /*8d40*/  FFMA.FTZ R119, R163, R167, R119 ;  /* 0x000000a7a3777223 */ /* 0x000fe40000010077 */
[----:B------:R-:W-:Y:S01]  /*8d50*/  FMUL.FTZ R167, R167, R2 ;  /* 0x00000002a7a77220 */ /* 0x000fe20000410000 */
[----:B------:R-:W-:Y:S06]  /*8d60*/  BRA `(.L_x_13218) ;  /* 0x0000000800187947 */ /* 0x000fec0003800000 */
.L_x_13217:
[----:B01234-:R-:W0:Y:S01]  /*8d70*/  @P4 LDC R168, c[0x0][0x40c] ;  /* 0x00010300ffa84b82 */ /* 0x01fe220000000800 */
[-CC-:B------:R-:W-:Y:S01]  /*8d80*/  @P3 FFMA.FTZ R3, R27, R171.reuse, R173.reuse ;  /* 0x000000ab1b033223 */ /* 0x180fe200000100ad */
[----:B------:R-:W-:Y:S01]  /*8d90*/  MOV R169, R156 ;  /* 0x0000009c00a97202 */ /* 0x000fe20000000f00 */
[----:B------:R-:W-:Y:S02]  /*8da0*/  @P3 FFMA.FTZ R170, R191, R171, R173 ;  /* 0x000000abbfaa3223 */ /* 0x000fe400000100ad */
[----:B------:R-:W-:Y:S02]  /*8db0*/  @P3 FADD.FTZ R3, R190, -R3 ;  /* 0x80000003be033221 */ /* 0x000fe40000010000 */
[----:B------:R-:W-:Y:S02]  /*8dc0*/  @P3 FADD.FTZ R170, R193, -R170 ;  /* 0x800000aac1aa3221 */ /* 0x000fe40000010000 */
[C---:B------:R-:W-:Y:S01]  /*8dd0*/  @P3 FFMA.FTZ R169, R2.reuse, R3, R156 ;  /* 0x0000000302a93223 */ /* 0x040fe2000001009c */
[----:B------:R-:W-:Y:S01]  /*8de0*/  MOV R3, R157 ;  /* 0x0000009d00037202 */ /* 0x000fe20000000f00 */
[----:B------:R-:W-:Y:S01]  /*8df0*/  @P3 FFMA.FTZ R3, R2, R170, R157 ;  /* 0x000000aa02033223 */ /* 0x000fe2000001009d */
[----:B------:R-:W-:-:S04]  /*8e00*/  @P3 FFMA.FTZ R170, R192, R171, R173 ;  /* 0x000000abc0aa3223 */ /* 0x000fc800000100ad */
[----:B------:R-:W-:Y:S01]  /*8e10*/  @P3 FADD.FTZ R170, R195, -R170 ;  /* 0x800000aac3aa3221 */ /* 0x000fe20000010000 */
[----:B0-----:R-:W-:Y:S01]  /*8e20*/  @P4 FMUL.FTZ R168, R169, R168 ;  /* 0x000000a8a9a84220 */ /* 0x001fe20000410000 */
[----:B------:R-:W-:-:S03]  /*8e30*/  @P4 HADD2.F32 R169, -RZ, R239.H0_H0 ;  /* 0x200000efffa94230 */ /* 0x000fc60000004100 */
[-C--:B-----5:R-:W-:Y:S02]  /*8e40*/  @P4 FFMA.FTZ R116, R160, R168.reuse, R116 ;  /* 0x000000a8a0744223 */ /* 0x0a0fe40000010074 */
[----:B------:R-:W-:Y:S01]  /*8e50*/  @P4 FMUL.FTZ R164, R169, R168 ;  /* 0x000000a8a9a44220 */ /* 0x000fe20000410000 */
[----:B------:R-:W-:Y:S01]  /*8e60*/  MOV R169, R158 ;  /* 0x0000009e00a97202 */ /* 0x000fe20000000f00 */
[----:B------:R-:W0:Y:S01]  /*8e70*/  @P4 LDC R168, c[0x0][0x40c] ;  /* 0x00010300ffa84b82 */ /* 0x000e220000000800 */
[----:B------:R-:W-:-:S07]  /*8e80*/  @P3 FFMA.FTZ R169, R2, R170, R158 ;  /* 0x000000aa02a93223 */ /* 0x000fce000001009e */
[----:B------:R-:W1:Y:S01]  /*8e90*/  @P4 LDC R170, c[0x0][0x40c] ;  /* 0x00010300ffaa4b82 */ /* 0x000e620000000800 */
[----:B0-----:R-:W-:Y:S01]  /*8ea0*/  @P4 FMUL.FTZ R168, R3, R168 ;  /* 0x000000a803a84220 */ /* 0x001fe20000410000 */
[----:B------:R-:W-:-:S03]  /*8eb0*/  @P4 HADD2.F32 R3, -RZ, R239.H1_H1 ;  /* 0x300000efff034230 */ /* 0x000fc60000004100 */
[-C--:B------:R-:W-:Y:S02]  /*8ec0*/  @P4 FFMA.FTZ R117, R161, R168.reuse, R117 ;  /* 0x000000a8a1754223 */ /* 0x080fe40000010075 */
[----:B------:R-:W-:Y:S01]  /*8ed0*/  @P4 FMUL.FTZ R165, R3, R168 ;  /* 0x000000a803a54220 */ /* 0x000fe20000410000 */
[----:B------:R-:W-:Y:S02]  /*8ee0*/  @P4 HADD2.F32 R3, -RZ, R240.H0_H0 ;  /* 0x200000f0ff034230 */ /* 0x000fe40000004100 */
[----:B-1----:R-:W-:-:S04]  /*8ef0*/  @P4 FMUL.FTZ R170, R169, R170 ;  /* 0x000000aaa9aa4220 */ /* 0x002fc80000410000 */
[-C--:B------:R-:W-:Y:S01]  /*8f00*/  @P4 FMUL.FTZ R166, R3, R170.reuse ;  /* 0x000000aa03a64220 */ /* 0x080fe20000410000 */
[----:B------:R-:W-:Y:S01]  /*8f10*/  @P4 FFMA.FTZ R118, R162, R170, R118 ;  /* 0x000000aaa2764223 */ /* 0x000fe20000010076 */
[----:B------:R-:W-:Y:S06]  /*8f20*/  @!P4 BRA `(.L_x_13218) ;  /* 0x0000000400a8c947 */ /* 0x000fec0003800000 */
[----:B------:R-:W-:Y:S01]  /*8f30*/  @P3 FFMA.FTZ R3, R214, R171, R173 ;  /* 0x000000abd6033223 */ /* 0x000fe200000100ad */
[----:B------:R-:W-:-:S03]  /*8f40*/  MOV R167, R159 ;  /* 0x0000009f00a77202 */ /* 0x000fc60000000f00 */
[----:B------:R-:W-:-:S04]  /*8f50*/  @P3 FADD.FTZ R3, R215, -R3 ;  /* 0x80000003d7033221 */ /* 0x000fc80000010000 */
[----:B------:R-:W-:Y:S01]  /*8f60*/  @P3 FFMA.FTZ R167, R2, R3, R159 ;  /* 0x0000000302a73223 */ /* 0x000fe2000001009f */
[----:B------:R-:W-:-:S03]  /*8f70*/  HADD2.F32 R2, -RZ, R240.H1_H1 ;  /* 0x300000f0ff027230 */ /* 0x000fc60000004100 */
[----:B------:R-:W-:-:S04]  /*8f80*/  FMUL.FTZ R167, R167, UR14 ;  /* 0x0000000ea7a77c20 */ /* 0x000fc80008410000 */
[-C--:B------:R-:W-:Y:S01]  /*8f90*/  FFMA.FTZ R119, R163, R167.reuse, R119 ;  /* 0x000000a7a3777223 */ /* 0x080fe20000010077 */
[----:B------:R-:W-:Y:S01]  /*8fa0*/  FMUL.FTZ R167, R2, R167 ;  /* 0x000000a702a77220 */ /* 0x000fe20000410000 */
[----:B------:R-:W-:Y:S06]  /*8fb0*/  BRA `(.L_x_13218) ;  /* 0x0000000400847947 */ /* 0x000fec0003800000 */
.L_x_13216:
        /* <DEDUP_REMOVED lines=31> */
.L_x_13220:
        /* <DEDUP_REMOVED lines=10> */
.L_x_13221:
        /* <DEDUP_REMOVED lines=8> */
[-C--:B-----5:R-:W-:Y:S01]  /*92d0*/  FFMA.FTZ R118, R162, R166.reuse, R118 ;  /* 0x000000a6a2767223 */ /* 0x0a0fe20000010076 */
[----:B------:R-:W-:-:S07]  /*92e0*/  FMUL.FTZ R166, R2, R166 ;  /* 0x000000a602a67220 */ /* 0x000fce0000410000 */
.L_x_13222:
[----:B------:R-:W-:Y:S05]  /*92f0*/  @!P4 BRA `(.L_x_13218) ;  /* 0x0000000000b4c947 */ /* 0x000fea0003800000 */
[----:B------:R-:W-:Y:S01]  /*9300*/  FMUL.FTZ R167, R35, UR14 ;  /* 0x0000000e23a77c20 */ /* 0x000fe20008410000 */
[----:B------:R-:W-:-:S03]  /*9310*/  HADD2.F32 R2, -RZ, R240.H1_H1 ;  /* 0x300000f0ff027230 */ /* 0x000fc60000004100 */
[-C--:B-----5:R-:W-:Y:S02]  /*9320*/  FFMA.FTZ R119, R163, R167.reuse, R119 ;  /* 0x000000a7a3777223 */ /* 0x0a0fe40000010077 */
[----:B------:R-:W-:Y:S01]  /*9330*/  FMUL.FTZ R167, R2, R167 ;  /* 0x000000a702a77220 */ /* 0x000fe20000410000 */
[----:B------:R-:W-:Y:S06]  /*9340*/  BRA `(.L_x_13218) ;  /* 0x0000000000a07947 */ /* 0x000fec0003800000 */
.L_x_13219:
[----:B------:R-:W-:Y:S01]  /*9350*/  FFMA.FTZ R168, R214, R171, R173 ;  /* 0x000000abd6a87223 */ /* 0x000fe200000100ad */
[----:B------:R-:W-:-:S03]  /*9360*/  ISETP.GT.AND P3, PT, R3, RZ, PT ;  /* 0x000000ff0300720c */ /* 0x000fc60003f64270 */
[----:B------:R-:W-:-:S04]  /*9370*/  FADD.FTZ R168, R215, -R168 ;  /* 0x800000a8d7a87221 */ /* 0x000fc80000010000 */
[----:B------:R-:W-:-:S05]  /*9380*/  FMUL.FTZ R168, R2, R168 ;  /* 0x000000a802a87220 */ /* 0x000fca0000410000 */
[----:B------:R-:W-:Y:S02]  /*9390*/  FSEL R169, R168, RZ, P3 ;  /* 0x000000ffa8a97208 */ /* 0x000fe40001800000 */
[----:B------:R-:W0:Y:S01]  /*93a0*/  @P4 LDC R168, c[0x0][0x40c] ;  /* 0x00010300ffa84b82 */ /* 0x000e220000000800 */
        /* <DEDUP_REMOVED lines=10> */
.L_x_13223:
        /* <DEDUP_REMOVED lines=10> */
.L_x_13224:
        /* <DEDUP_REMOVED lines=10> */
.L_x_13225:
[----:B------:R-:W-:Y:S02]  /*9590*/  @P4 HADD2.F32 R2, -RZ, R240.H1_H1 ;  /* 0x300000f0ff024230 */ /* 0x000fe40000004100 */
[----:B0-----:R-:W-:-:S04]  /*95a0*/  @P4 FMUL.FTZ R168, R169, R168 ;  /* 0x000000a8a9a84220 */ /* 0x001fc80000410000 */
[-C--:B------:R-:W-:Y:S01]  /*95b0*/  @P4 FMUL.FTZ R167, R2, R168.reuse ;  /* 0x000000a802a74220 */ /* 0x080fe20000410000 */
[----:B-----5:R-:W-:-:S07]  /*95c0*/  @P4 FFMA.FTZ R119, R163, R168, R119 ;  /* 0x000000a8a3774223 */ /* 0x020fce0000010077 */
.L_x_13218:
[----:B------:R-:W0:Y:S02]  /*95d0*/  @P5 LDC.64 R2, c[0x0][0x478] ;  /* 0x00011e00ff025b82 */ /* 0x000e240000000a00 */
[----:B0-----:R-:W-:-:S05]  /*95e0*/  @P5 IMAD.WIDE.U32 R2, R224, 0x10, R2 ;  /* 0x00000010e0025825 */ /* 0x001fca00078e0002 */
[----:B------:R0:W-:Y:S02]  /*95f0*/  @P5 STG.E.128 desc[UR8][R2.64], R32 ;  /* 0x0000002002005986 */ /* 0x0001e4000c101d08 */
[----:B0-----:R-:W0:Y:S02]  /*9600*/  @P4 LDC.64 R2, c[0x0][0x468] ;  /* 0x00011a00ff024b82 */ /* 0x001e240000000a00 */
[----:B0-----:R-:W-:-:S05]  /*9610*/  @P4 IMAD.WIDE.U32 R2, R172, 0x10, R2 ;  /* 0x00000010ac024825 */ /* 0x001fca00078e0002 */
[----:B------:R0:W-:Y:S02]  /*9620*/  @P4 STG.E.128 desc[UR8][R2.64], R164 ;  /* 0x000000a402004986 */ /* 0x0001e4000c101d08 */
.L_x_13214:
[----:B------:R-:W-:Y:S05]  /*9630*/  BSYNC.RECONVERGENT B0 ;  /* 0x0000000000007941 */ /* 0x000fea0003800200 */
.L_x_13213:
[----:B0-----:R-:W0:Y:S01]  /*9640*/  LDC.64 R2, c[0x0][0x380] ;  /* 0x0000e000ff027b82 */ /* 0x001e220000000a00 */
[----:B------:R-:W-:Y:S01]  /*9650*/  UPLOP3.LUT UP1, UPT, UPT, UPT, UP1, 0x40, 0x4 ;  /* 0x000000000004789c */ /* 0x000fe20003f2e810 */
[----:B0-----:R-:W-:-:S04]  /*9660*/  IADD3 R4, PT, PT, R4, R2, RZ ;  /* 0x0000000204047210 */ /* 0x001fc80007ffe0ff */
[----:B------:R-:W-:-:S13]  /*9670*/  ISETP.GE.AND P3, PT, R4, R3, PT ;  /* 0x000000030400720c */ /* 0x000fda0003f66270 */
[----:B------:R-:W-:Y:S05]  /*9680*/  @!P3 BRA `(.L_x_13226) ;  /* 0xffffff7800f8b947 */ /* 0x000fea000383ffff */
.L_x_13102:
[----:B-----5:R-:W0:Y:S01]  /*9690*/  S2R R2, SR_TID.X ;  /* 0x0000000000027919 */ /* 0x020e220000002100 */
[----:B------:R-:W1:Y:S01]  /*96a0*/  S2UR UR4, SR_CTAID.X ;  /* 0x00000000000479c3 */ /* 0x000e620000002500 */
[----:B------:R-:W-:Y:S01]  /*96b0*/  LOP3.LUT P3, RZ, R6, 0x8, RZ, 0xc0, !PT ;  /* 0x0000000806ff7812 */ /* 0x000fe2000786c0ff */
[----:B------:R-:W-:Y:S01]  /*96c0*/  BSSY.RECONVERGENT B0, `(.L_x_13227) ;  /* 0x000000e000007945 */ /* 0x000fe20003800200 */
[----:B-1----:R-:W-:-:S05]  /*96d0*/  IMAD R223, R223, UR4, RZ ;  /* 0x00000004dfdf7c24 */ /* 0x002fca000f8e02ff */
[----:B0-----:R-:W-:-:S06]  /*96e0*/  LEA.HI R223, R223, R2, RZ, 0x1e ;  /* 0x00000002dfdf7211 */ /* 0x001fcc00078ff0ff */
[----:B------:R-:W-:Y:S05]  /*96f0*/  @!P3 BRA `(.L_x_13228) ;  /* 0x000000000028b947 */ /* 0x000fea0003800000 */
[----:B------:R-:W0:Y:S08]  /*9700*/  LDC.64 R2, c[0x0][0x440] ;  /* 0x00011000ff027b82 */ /* 0x000e300000000a00 */
[----:B------:R-:W1:Y:S08]  /*9710*/  LDC.64 R4, c[0x0][0x448] ;  /* 0x00011200ff047b82 */ /* 0x000e700000000a00 */
[----:B------:R-:W5:Y:S01]  /*9720*/  LDC.64 R8, c[0x0][0x460] ;  /* 0x00011800ff087b82 */ /* 0x000f620000000a00 */
[----:B0-----:R-:W-:-:S05]  /*9730*/  IMAD.WIDE.U32 R2, R223, 0x10, R2 ;  /* 0x00000010df027825 */ /* 0x001fca00078e0002 */
[----:B------:R0:W-:Y:S01]  /*9740*/  STG.E.128 desc[UR8][R2.64], R60 ;  /* 0x0000003c02007986 */ /* 0x0001e2000c101d08 */
[----:B-1----:R-:W-:-:S05]  /*9750*/  IMAD.WIDE.U32 R4, R223, 0x10, R4 ;  /* 0x00000010df047825 */ /* 0x002fca00078e0004 */
[----:B------:R0:W-:Y:S01]  /*9760*/  STG.E.128 desc[UR8][R4.64], R28 ;  /* 0x0000001c04007986 */ /* 0x0001e2000c101d08 */
[C---:B-----5:R-:W-:Y:S01]  /*9770*/  IMAD.WIDE.U32 R8, R223.reuse, 0x10, R8 ;  /* 0x00000010df087825 */ /* 0x060fe200078e0008 */
[----:B------:R-:W-:-:S04]  /*9780*/  IADD3 R223, PT, PT, R223, 0x80, RZ ;  /* 0x00000080dfdf7810 */ /* 0x000fc80007ffe0ff */
[----:B------:R0:W-:Y:S03]  /*9790*/  STG.E.128 desc[UR8][R8.64], R88 ;  /* 0x0000005808007986 */ /* 0x0001e6000c101d08 */
.L_x_13228:
[----:B------:R-:W-:Y:S05]  /*97a0*/  BSYNC.RECONVERGENT B0 ;  /* 0x0000000000007941 */ /* 0x000fea0003800200 */
.L_x_13227:
[----:B------:R-:W-:Y:S01]  /*97b0*/  LOP3.LUT P3, RZ, R6, 0x10, RZ, 0xc0, !PT ;  /* 0x0000001006ff7812 */ /* 0x000fe2000786c0ff */
[----:B------:R-:W-:-:S12]  /*97c0*/  BSSY.RECONVERGENT B0, `(.L_x_13229) ;  /* 0x000000c000007945 */ /* 0x000fd80003800200 */
[----:B------:R-:W-:Y:S05]  /*97d0*/  @!P3 BRA `(.L_x_13230) ;  /* 0x000000000028b947 */ /* 0x000fea0003800000 */
[----:B0-----:R-:W0:Y:S08]  /*97e0*/  LDC.64 R2, c[0x0][0x440] ;  /* 0x00011000ff027b82 */ /* 0x001e300000000a00 */
        /* <DEDUP_REMOVED lines=9> */
.L_x_13230:
[----:B------:R-:W-:Y:S05]  /*9880*/  BSYNC.RECONVERGENT B0 ;  /* 0x0000000000007941 */ /* 0x000fea0003800200 */
.L_x_13229:
        /* <DEDUP_REMOVED lines=13> */
.L_x_13232:
[----:B------:R-:W-:Y:S05]  /*9960*/  BSYNC.RECONVERGENT B0 ;  /* 0x0000000000007941 */ /* 0x000fea0003800200 */
.L_x_13231:
        /* <DEDUP_REMOVED lines=13> */
.L_x_13234:
[----:B------:R-:W-:Y:S05]  /*9a40*/  BSYNC.RECONVERGENT B0 ;  /* 0x0000000000007941 */ /* 0x000fea0003800200 */
.L_x_13233:
[----:B------:R-:W-:Y:S04]  /*9a50*/  BSSY.RECONVERGENT B0, `(.L_x_13235) ;  /* 0x000000c000007945 */ /* 0x000fe80003800200 */
        /* <DEDUP_REMOVED lines=11> */
.L_x_13236:
[----:B------:R-:W-:Y:S05]  /*9b10*/  BSYNC.RECONVERGENT B0 ;  /* 0x0000000000007941 */ /* 0x000fea0003800200 */
.L_x_13235:
        /* <DEDUP_REMOVED lines=12> */
.L_x_13238:
[----:B------:R-:W-:Y:S05]  /*9be0*/  BSYNC.RECONVERGENT B0 ;  /* 0x0000000000007941 */ /* 0x000fea0003800200 */
.L_x_13237:
        /* <DEDUP_REMOVED lines=12> */
.L_x_13240:
[----:B------:R-:W-:Y:S05]  /*9cb0*/  BSYNC.RECONVERGENT B0 ;  /* 0x0000000000007941 */ /* 0x000fea0003800200 */
.L_x_13239:
[----:B------:R-:W-:-:S13]  /*9cc0*/  LOP3.LUT P0, RZ, R6, 0x1, RZ, 0xc0, !PT ;  /* 0x0000000106ff7812 */ /* 0x000fda000780c0ff */
[----:B------:R-:W-:Y:S05]  /*9cd0*/  @!P0 EXIT ;  /* 0x000000000000894d */ /* 0x000fea0003800000 */
[----:B0-----:R-:W0:Y:S08]  /*9ce0*/  LDC.64 R2, c[0x0][0x440] ;  /* 0x00011000ff027b82 */ /* 0x001e300000000a00 */
[----:B------:R-:W1:Y:S08]  /*9cf0*/  LDC.64 R4, c[0x0][0x448] ;  /* 0x00011200ff047b82 */ /* 0x000e700000000a00 */
[----:B------:R-:W5:Y:S01]  /*9d00*/  LDC.64 R6, c[0x0][0x460] ;  /* 0x00011800ff067b82 */ /* 0x000f620000000a00 */
[----:B0-----:R-:W-:-:S05]  /*9d10*/  IMAD.WIDE.U32 R2, R223, 0x10, R2 ;  /* 0x00000010df027825 */ /* 0x001fca00078e0002 */
[----:B------:R-:W-:Y:S01]  /*9d20*/  STG.E.128 desc[UR8][R2.64], R84 ;  /* 0x0000005402007986 */ /* 0x000fe2000c101d08 */
[----:B-1----:R-:W-:-:S05]  /*9d30*/  IMAD.WIDE.U32 R4, R223, 0x10, R4 ;  /* 0x00000010df047825 */ /* 0x002fca00078e0004 */
[----:B------:R-:W-:Y:S01]  /*9d40*/  STG.E.128 desc[UR8][R4.64], R56 ;  /* 0x0000003804007986 */ /* 0x000fe2000c101d08 */
[----:B-----5:R-:W-:-:S05]  /*9d50*/  IMAD.WIDE.U32 R6, R223, 0x10, R6 ;  /* 0x00000010df067825 */ /* 0x020fca00078e0006 */
[----:B------:R-:W-:Y:S01]  /*9d60*/  STG.E.128 desc[UR8][R6.64], R116 ;  /* 0x0000007406007986 */ /* 0x000fe2000c101d08 */
[----:B------:R-:W-:Y:S05]  /*9d70*/  EXIT ;  /* 0x000000000000794d */ /* 0x000fea0003800000 */
.L_x_13241:
        /* <DEDUP_REMOVED lines=16> */
.L_x_15744:


//--------------------- .text._ZN10layer_norm13ln_bwd_kernelINS_13Kernel_traitsI6__halfffffjLj4096ELj1ELj1ELj4ELj16ENS_18Kernel_traits_baseILj4096ES2_ffffjLj128EEEEELb0ELb1ELb1ELb1EEEvNS_9BwdParamsE --------------------------
	.section	.text._ZN10layer_norm13ln_bwd_kernelINS_13Kernel_traitsI6__halfffffjLj4096ELj1ELj1ELj4ELj16ENS_18Kernel_traits_baseILj4096ES2_ffffjLj128EEEEELb0ELb1ELb1ELb1EEEvNS_9BwdParamsE,"ax",@progbits
	.align	128
        .global         _ZN10layer_norm13ln_bwd_kernelINS_13Kernel_traitsI6__halfffffjLj4096ELj1ELj1ELj4ELj16ENS_18Kernel_traits_baseILj4096ES2_ffffjLj128EEEEELb0ELb1ELb1ELb1EEEvNS_9BwdParamsE
        .type           _ZN10layer_norm13ln_bwd_kernelINS_13Kernel_traitsI6__halfffffjLj4096ELj1ELj1ELj4ELj16ENS_18Kernel_traits_baseILj4096ES2_ffffjLj128EEEEELb0ELb1ELb1ELb1EEEvNS_9BwdParamsE,@function
        .size           _ZN10layer_norm13ln_bwd_kernelINS_13Kernel_traitsI6__halfffffjLj4096ELj1ELj1ELj4ELj16ENS_18Kernel_traits_baseILj4096ES2_ffffjLj128EEEEELb0ELb1ELb1ELb1EEEvNS_9BwdParamsE,(.L_x_15745 - _ZN10layer_norm13ln_bwd_kernelINS_13Kernel_traitsI6__halfffffjLj4096ELj1ELj1ELj4ELj16ENS_18Kernel_traits_baseILj4096ES2_ffffjLj128EEEEELb0ELb1ELb1ELb1EEEvNS_9BwdParamsE)
        .other          _ZN10layer_norm13ln_bwd_kernelINS_13Kernel_traitsI6__halfffffjLj4096ELj1ELj1ELj4ELj16ENS_18Kernel_traits_baseILj4096ES2_ffffjLj128EEEEELb0ELb1ELb1ELb1EEEvNS_9BwdParamsE,@"STO_CUDA_ENTRY STV_DEFAULT"
_ZN10layer_norm13ln_bwd_kernelINS_13Kernel_traitsI6__halfffffjLj4096ELj1ELj1ELj4ELj16ENS_18Kernel_traits_baseILj4096ES2_ffffjLj128EEEEELb0ELb1ELb1ELb1EEEvNS_9BwdParamsE:
.text._ZN10layer_norm13ln_bwd_kernelINS_13Kernel_traitsI6__halfffffjLj4096ELj1ELj1ELj4ELj16ENS_18Kernel_traits_baseILj4096ES2_ffffjLj128EEEEELb0ELb1ELb1ELb1EEEvNS_9BwdParamsE:
        /* <DEDUP_REMOVED lines=65> */
[----:B0-----:R-:W2:Y:S01]  /*0410*/  LDG.E.64 R236, desc[UR18][R2.64+0x1800] ;  /* 0x0018001202ec7981 */ /* 0x001ea2000c1e1b00 */
[----:B------:R-:W0:Y:S03]  /*0420*/  LDCU.128 UR12, c[0x0][0x3f0] ;  /* 0x00007e00ff0c77ac */ /* 0x000e260008000c00 */
[----:B------:R-:W3:Y:S01]  /*0430*/  LDG.E.64 R238, desc[UR18][R2.64+0x1c00] ;  /* 0x001c001202ee7981 */ /* 0x000ee2000c1e1b00 */
[----:B------:R-:W0:Y:S03]  /*0440*/  LDCU.64 UR22, c[0x0][0x3c0] ;  /* 0x00007800ff1677ac */ /* 0x000e260008000a00 */
[----:B------:R-:W3:Y:S01]  /*0450*/  LDG.E.64 R234, desc[UR18][R2.64+0x1400] ;  /* 0x0014001202ea7981 */ /* 0x000ee2000c1e1b00 */
[----:B------:R-:W0:Y:S03]  /*0460*/  LDCU.64 UR24, c[0x0][0x380] ;  /* 0x00007000ff1877ac */ /* 0x000e260008000a00 */
[----:B------:R-:W3:Y:S04]  /*0470*/  LDG.E.64 R30, desc[UR18][R2.64+0xc00] ;  /* 0x000c0012021e7981 */ /* 0x000ee8000c1e1b00 */
[----:B------:R-:W3:Y:S04]  /*0480*/  LDG.E.64 R28, desc[UR18][R2.64+0x800] ;  /* 0x00080012021c7981 */ /* 0x000ee8000c1e1b00 */
[----:B------:R-:W3:Y:S01]  /*0490*/  LDG.E.64 R232, desc[UR18][R2.64+0x1000] ;  /* 0x0010001202e87981 */ /* 0x000ee2000c1e1b00 */
[----:B----4-:R-:W-:-:S03]  /*04a0*/  IMAD.WIDE.U32 R250, R250, 0x8, R4 ;  /* 0x00000008fafa7825 */ /* 0x010fc600078e0004 */
[----:B------:R-:W4:Y:S04]  /*04b0*/  LDG.E.64 R26, desc[UR18][R2.64+0x400] ;  /* 0x00040012021a7981 */ /* 0x000f28000c1e1b00 */
[----:B------:R1:W4:Y:S04]  /*04c0*/  LDG.E.64 R24, desc[UR18][R2.64] ;  /* 0x0000001202187981 */ /* 0x000328000c1e1b00 */
[----:B------:R0:W5:Y:S04]  /*04d0*/  LDG.E.64 R22, desc[UR18][R250.64+0x1c00] ;  /* 0x001c0012fa167981 */ /* 0x000168000c1e1b00 */
[----:B------:R0:W5:Y:S04]  /*04e0*/  LDG.E.64 R20, desc[UR18][R250.64+0x1800] ;  /* 0x00180012fa147981 */ /* 0x000168000c1e1b00 */
[----:B------:R0:W5:Y:S04]  /*04f0*/  LDG.E.64 R18, desc[UR18][R250.64+0x1400] ;  /* 0x00140012fa127981 */ /* 0x000168000c1e1b00 */
[----:B------:R0:W5:Y:S04]  /*0500*/  LDG.E.64 R16, desc[UR18][R250.64+0x1000] ;  /* 0x00100012fa107981 */ /* 0x000168000c1e1b00 */
[----:B------:R0:W5:Y:S04]  /*0510*/  LDG.E.64 R14, desc[UR18][R250.64+0xc00] ;  /* 0x000c0012fa0e7981 */ /* 0x000168000c1e1b00 */
[----:B------:R0:W5:Y:S04]  /*0520*/  LDG.E.64 R12, desc[UR18][R250.64+0x800] ;  /* 0x00080012fa0c7981 */ /* 0x000168000c1e1b00 */
[----:B------:R0:W5:Y:S04]  /*0530*/  LDG.E.64 R10, desc[UR18][R250.64+0x400] ;  /* 0x00040012fa0a7981 */ /* 0x000168000c1e1b00 */
[----:B------:R0:W5:Y:S01]  /*0540*/  LDG.E.64 R8, desc[UR18][R250.64] ;  /* 0x00000012fa087981 */ /* 0x000162000c1e1b00 */
[----:B------:R-:W-:Y:S01]  /*0550*/  HFMA2 R96, -RZ, RZ, 0, 0 ;  /* 0x00000000ff607431 */ /* 0x000fe200000001ff */
[----:B------:R-:W-:Y:S01]  /*0560*/  UPLOP3.LUT UP1, UPT, UPT, UPT, UPT, 0x40, 0x4 ;  /* 0x000000000004789c */ /* 0x000fe20003f2e870 */
[----:B--2---:R-:W-:-:S02]  /*0570*/  SHF.R.U64 R244, R236, 0x10, R237 ;  /* 0x00000010ecf47819 */ /* 0x004fc400000012ed */
[----:B------:R-:W-:Y:S02]  /*0580*/  SHF.R.U32.HI R0, RZ, 0x10, R237 ;  /* 0x00000010ff007819 */ /* 0x000fe400000116ed */
[--C-:B---3--:R-:W-:Y:S02]  /*0590*/  SHF.R.U64 R241, R238, 0x10, R239.reuse ;  /* 0x00000010eef17819 */ /* 0x108fe400000012ef */
[----:B-1----:R-:W-:Y:S02]  /*05a0*/  SHF.R.U32.HI R2, RZ, 0x10, R239 ;  /* 0x00000010ff027819 */ /* 0x002fe400000116ef */
[----:B------:R-:W-:Y:S02]  /*05b0*/  PRMT R244, R244, 0x5410, R0 ;  /* 0x00005410f4f47816 */ /* 0x000fe40000000000 */
[--C-:B------:R-:W-:Y:S02]  /*05c0*/  SHF.R.U64 R245, R234, 0x10, R235.reuse ;  /* 0x00000010eaf57819 */ /* 0x100fe400000012eb */
[----:B------:R-:W-:-:S02]  /*05d0*/  SHF.R.U32.HI R0, RZ, 0x10, R235 ;  /* 0x00000010ff007819 */ /* 0x000fc400000116eb */
[----:B------:R-:W-:Y:S02]  /*05e0*/  PRMT R241, R241, 0x5410, R2 ;  /* 0x00005410f1f17816 */ /* 0x000fe40000000002 */
[----:B------:R-:W-:Y:S02]  /*05f0*/  SHF.R.U64 R249, R30, 0x10, R31 ;  /* 0x000000101ef97819 */ /* 0x000fe4000000121f */
[----:B------:R-:W-:Y:S02]  /*0600*/  SHF.R.U64 R2, R28, 0x10, R29 ;  /* 0x000000101c027819 */ /* 0x000fe4000000121d */
[----:B------:R-:W-:Y:S02]  /*0610*/  PRMT R245, R245, 0x5410, R0 ;  /* 0x00005410f5f57816 */ /* 0x000fe40000000000 */
[--C-:B------:R-:W-:Y:S02]  /*0620*/  SHF.R.U64 R246, R232, 0x10, R233.reuse ;  /* 0x00000010e8f67819 */ /* 0x100fe400000012e9 */
[----:B------:R-:W-:-:S02]  /*0630*/  SHF.R.U32.HI R0, RZ, 0x10, R233 ;  /* 0x00000010ff007819 */ /* 0x000fc400000116e9 */
[----:B------:R-:W-:Y:S02]  /*0640*/  PRMT R249, R249, 0x5410, R2 ;  /* 0x00005410f9f97816 */ /* 0x000fe40000000002 */
[----:B------:R-:W-:Y:S02]  /*0650*/  SHF.R.U32.HI R247, RZ, 0x10, R31 ;  /* 0x00000010fff77819 */ /* 0x000fe4000001161f */
[----:B------:R-:W-:Y:S02]  /*0660*/  SHF.R.U32.HI R3, RZ, 0x10, R29 ;  /* 0x00000010ff037819 */ /* 0x000fe4000001161d */
[----:B----4-:R-:W-:Y:S02]  /*0670*/  SHF.R.U32.HI R248, RZ, 0x10, R27 ;  /* 0x00000010fff87819 */ /* 0x010fe4000001161b */
[----:B------:R-:W-:Y:S02]  /*0680*/  SHF.R.U32.HI R2, RZ, 0x10, R25 ;  /* 0x00000010ff027819 */ /* 0x000fe40000011619 */
[----:B------:R-:W-:-:S02]  /*0690*/  PRMT R246, R246, 0x5410, R0 ;  /* 0x00005410f6f67816 */ /* 0x000fc40000000000 */
[----:B------:R-:W-:Y:S02]  /*06a0*/  SHF.R.U64 R0, R26, 0x10, R27 ;  /* 0x000000101a007819 */ /* 0x000fe4000000121b */
[----:B------:R-:W-:Y:S02]  /*06b0*/  PRMT R247, R247, 0x5410, R3 ;  /* 0x00005410f7f77816 */ /* 0x000fe40000000003 */
[----:B------:R-:W-:Y:S02]  /*06c0*/  SHF.R.U64 R0, R24, 0x10, R25 ;  /* 0x0000001018007819 */ /* 0x000fe40000001219 */
[----:B0-----:R-:W-:-:S07]  /*06d0*/  PRMT R248, R248, 0x5410, R2 ;  /* 0x00005410f8f87816 */ /* 0x001fce0000000002 */
.L_x_13333:
[----:B------:R-:W-:Y:S02]  /*06e0*/  UIMAD.WIDE UR30, UR8, 0x4, UR14 ;  /* 0x00000004081e78a5 */ /* 0x000fe4000f8e020e */
[----:B------:R-:W-:-:S04]  /*06f0*/  UIMAD.WIDE UR10, UR8, 0x4, UR20 ;  /* 0x00000004080a78a5 */ /* 0x000fc8000f8e0214 */
[----:B-1----:R-:W-:Y:S02]  /*0700*/  MOV R180, UR30 ;  /* 0x0000001e00b47c02 */ /* 0x002fe40008000f00 */
[----:B------:R-:W-:-:S05]  /*0710*/  MOV R181, UR31 ;  /* 0x0000001f00b57c02 */ /* 0x000fca0008000f00 */
[----:B------:R0:W2:Y:S01]  /*0720*/  LDG.E R182, desc[UR18][R180.64] ;  /* 0x00000012b4b67981 */ /* 0x0000a2000c1e1900 */
[----:B------:R-:W-:Y:S01]  /*0730*/  UIMAD.WIDE UR30, UR8, 0x4, UR12 ;  /* 0x00000004081e78a5 */ /* 0x000fe2000f8e020c */
        /* <DEDUP_REMOVED lines=9> */
[----:B----4-:R-:W-:Y:S02]  /*07d0*/  R2UR UR16, R180 ;  /* 0x00000000b41072ca */ /* 0x010fe400000e0000 */
[----:B------:R-:W-:-:S04]  /*07e0*/  CS2R R180, SRZ ;  /* 0x0000000000b47805 */ /* 0x000fc8000001ff00 */
[----:B-----5:R-:W-:Y:S09]  /*07f0*/  BRA.U !UP2, `(.L_x_13243) ;  /* 0x000000150afc7547 */ /* 0x020ff2000b800000 */
[----:B------:R-:W0:Y:S01]  /*0800*/  S2R R201, SR_TID.X ;  /* 0x0000000000c97919 */ /* 0x000e220000002100 */
[----:B------:R-:W-:Y:S01]  /*0810*/  UIMAD UR9, UR8, UR26, URZ ;  /* 0x0000001a080972a4 */ /* 0x000fe2000f8e02ff */
[----:B------:R-:W1:Y:S01]  /*0820*/  LDC.64 R228, c[0x0][0x3a8] ;  /* 0x0000ea00ffe47b82 */ /* 0x000e620000000a00 */
[----:B------:R-:W-:Y:S02]  /*0830*/  USHF.R.S32.HI UR11, URZ, 0x1f, UR8 ;  /* 0x0000001fff0b7899 */ /* 0x000fe40008011408 */
[----:B------:R-:W-:Y:S02]  /*0840*/  USHF.R.S32.HI UR10, URZ, 0x1f, UR9 ;  /* 0x0000001fff0a7899 */ /* 0x000fe40008011409 */
[----:B------:R-:W-:Y:S02]  /*0850*/  ULEA UR31, UP0, UR8, UR22, 0x2 ;  /* 0x00000016081f7291 */ /* 0x000fe4000f8010ff */
[----:B------:R-:W-:Y:S01]  /*0860*/  ULEA.HI UR10, UR10, UR9, URZ, 0x2 ;  /* 0x000000090a0a7291 */ /* 0x000fe2000f8f10ff */
[----:B------:R-:W2:Y:S01]  /*0870*/  LDC.64 R242, c[0x0][0x428] ;  /* 0x00010a00fff27b82 */ /* 0x000ea20000000a00 */
[----:B------:R-:W-:-:S02]  /*0880*/  ULEA.HI.X UR9, UR8, UR23, UR11, 0x2, UP0 ;  /* 0x0000001708097291 */ /* 0x000fc400080f140b */
[----:B------:R-:W-:Y:S01]  /*0890*/  UISETP.NE.U32.AND UP0, UPT, UR4, URZ, UPT ;  /* 0x000000ff0400728c */ /* 0x000fe2000bf05070 */
[----:B------:R-:W-:Y:S02]  /*08a0*/  MOV R2, UR31 ;  /* 0x0000001f00027c02 */ /* 0x000fe40008000f00 */
[----:B------:R-:W-:Y:S01]  /*08b0*/  MOV R196, UR10 ;  /* 0x0000000a00c47c02 */ /* 0x000fe20008000f00 */
[----:B------:R-:W-:Y:S01]  /*08c0*/  UISETP.NE.AND.EX UP0, UPT, UR5, URZ, UPT, UP0 ;  /* 0x000000ff0500728c */ /* 0x000fe2000bf05300 */
[----:B------:R-:W-:Y:S01]  /*08d0*/  MOV R3, UR9 ;  /* 0x0000000900037c02 */ /* 0x000fe20008000f00 */
[----:B------:R-:W-:-:S04]  /*08e0*/  UIADD3 UR9, UPT, UPT, UR29, -0x1, URZ ;  /* 0xffffffff1d097890 */ /* 0x000fc8000fffe0ff */
[----:B------:R-:W-:Y:S01]  /*08f0*/  UIMAD UR9, UR9, UR26, URZ ;  /* 0x0000001a090972a4 */ /* 0x000fe2000f8e02ff */
[----:B------:R-:W-:Y:S01]  /*0900*/  PLOP3.LUT P0, PT, PT, PT, UP0, 0x80, 0x8 ;  /* 0x000000000008781c */ /* 0x000fe20003f0f008 */
[----:B------:R3:W4:Y:S02]  /*0910*/  LDG.E R240, desc[UR18][R2.64] ;  /* 0x0000001202f07981 */ /* 0x000724000c1e1900 */
[----:B------:R-:W-:Y:S01]  /*0920*/  USHF.R.S32.HI UR10, URZ, 0x1f, UR9 ;  /* 0x0000001fff0a7899 */ /* 0x000fe20008011409 */
[----:B0-----:R-:W-:-:S03]  /*0930*/  LEA.HI.SX32 R196, R196, R201, 0x1e ;  /* 0x000000c9c4c47211 */ /* 0x001fc600078ff2ff */
[----:B------:R-:W-:Y:S01]  /*0940*/  ULEA.HI UR10, UR10, UR9, URZ, 0x2 ;  /* 0x000000090a0a7291 */ /* 0x000fe2000f8f10ff */
[----:B------:R-:W-:-:S05]  /*0950*/  IADD3 R191, PT, PT, R196, 0x80, RZ ;  /* 0x00000080c4bf7810 */ /* 0x000fca0007ffe0ff */
[----:B------:R-:W0:Y:S01]  /*0960*/  @P0 LDC.64 R188, c[0x0][0x438] ;  /* 0x00010e00ffbc0b82 */ /* 0x000e220000000a00 */
[C---:B------:R-:W-:Y:S01]  /*0970*/  IADD3 R194, PT, PT, R196.reuse, 0x200, RZ ;  /* 0x00000200c4c27810 */ /* 0x040fe20007ffe0ff */
[--C-:B-1----:R-:W-:Y:S01]  /*0980*/  IMAD.WIDE.U32 R204, R191, 0x10, R228.reuse ;  /* 0x00000010bfcc7825 */ /* 0x102fe200078e00e4 */
[----:B------:R-:W-:Y:S02]  /*0990*/  IADD3 R195, PT, PT, R196, 0x180, RZ ;  /* 0x00000180c4c37810 */ /* 0x000fe40007ffe0ff */
[----:B---3--:R-:W-:Y:S01]  /*09a0*/  MOV R2, UR10 ;  /* 0x0000000a00027c02 */ /* 0x008fe20008000f00 */
[--C-:B------:R-:W-:Y:S02]  /*09b0*/  IMAD.WIDE.U32 R216, R194, 0x10, R228.reuse ;  /* 0x00000010c2d87825 */ /* 0x100fe400078e00e4 */
[----:B------:R-:W1:Y:S01]  /*09c0*/  @P0 LDC.64 R192, c[0x0][0x438] ;  /* 0x00010e00ffc00b82 */ /* 0x000e620000000a00 */
[----:B------:R-:W3:Y:S01]  /*09d0*/  LDG.E.128 R204, desc[UR18][R204.64] ;  /* 0x00000012cccc7981 */ /* 0x000ee2000c1e1d00 */
[----:B------:R-:W-:Y:S01]  /*09e0*/  LEA.HI.SX32 R201, R2, R201, 0x1e ;  /* 0x000000c902c97211 */ /* 0x000fe200078ff2ff */
[----:B------:R-:W-:-:S02]  /*09f0*/  IMAD.WIDE.U32 R212, R195, 0x10, R228 ;  /* 0x00000010c3d47825 */ /* 0x000fc400078e00e4 */
[----:B------:R-:W3:Y:S01]  /*0a00*/  LDG.E.128 R216, desc[UR18][R216.64] ;  /* 0x00000012d8d87981 */ /* 0x000ee2000c1e1d00 */
[----:B------:R-:W-:Y:S02]  /*0a10*/  IADD3 R185, PT, PT, R201, 0x180, RZ ;  /* 0x00000180c9b97810 */ /* 0x000fe40007ffe0ff */
[----:B------:R-:W-:Y:S01]  /*0a20*/  IADD3 R190, PT, PT, R196, 0x100, RZ ;  /* 0x00000100c4be7810 */ /* 0x000fe20007ffe0ff */
[----:B------:R-:W1:Y:S01]  /*0a30*/  @P0 LDC.64 R2, c[0x0][0x438] ;  /* 0x00010e00ff020b82 */ /* 0x000e620000000a00 */
[----:B------:R-:W3:Y:S01]  /*0a40*/  LDG.E.128 R212, desc[UR18][R212.64] ;  /* 0x00000012d4d47981 */ /* 0x000ee2000c1e1d00 */
[----:B--2---:R-:W-:-:S04]  /*0a50*/  IMAD.WIDE.U32 R184, R185, 0x10, R242 ;  /* 0x00000010b9b87825 */ /* 0x004fc800078e00f2 */
[----:B------:R-:W-:Y:S02]  /*0a60*/  IMAD.WIDE.U32 R208, R190, 0x10, R228 ;  /* 0x00000010bed07825 */ /* 0x000fe400078e00e4 */
[----:B------:R-:W2:Y:S01]  /*0a70*/  LDG.E.128 R184, desc[UR18][R184.64] ;  /* 0x00000012b8b87981 */ /* 0x000ea2000c1e1d00 */
[----:B------:R-:W1:Y:S03]  /*0a80*/  @P0 LDC.64 R198, c[0x0][0x438] ;  /* 0x00010e00ffc60b82 */ /* 0x000e660000000a00 */
[----:B------:R-:W2:Y:S01]  /*0a90*/  LDG.E.128 R208, desc[UR18][R208.64] ;  /* 0x00000012d0d07981 */ /* 0x000ea2000c1e1d00 */
[----:B0-----:R-:W-:-:S05]  /*0aa0*/  @P0 IMAD.WIDE.U32 R188, R196, 0x10, R188 ;  /* 0x00000010c4bc0825 */ /* 0x001fca00078e00bc */
[----:B------:R0:W5:Y:S01]  /*0ab0*/  @P0 LDG.E.128 R60, desc[UR18][R188.64] ;  /* 0x00000012bc3c0981 */ /* 0x000162000c1e1d00 */
[C---:B------:R-:W-:Y:S01]  /*0ac0*/  IMAD.WIDE.U32 R4, R196.reuse, 0x10, R228 ;  /* 0x00000010c4047825 */ /* 0x040fe200078e00e4 */
[----:B------:R-:W-:-:S03]  /*0ad0*/  IADD3 R200, PT, PT, R196, 0x280, RZ ;  /* 0x00000280c4c87810 */ /* 0x000fc60007ffe0ff */
[----:B-1----:R-:W-:Y:S01]  /*0ae0*/  @P0 IMAD.WIDE.U32 R2, R191, 0x10, R2 ;  /* 0x00000010bf020825 */ /* 0x002fe200078e0002 */
[C---:B------:R-:W-:Y:S01]  /*0af0*/  IADD3 R202, PT, PT, R196.reuse, 0x300, RZ ;  /* 0x00000300c4ca7810 */ /* 0x040fe20007ffe0ff */
[----:B------:R-:W2:Y:S01]  /*0b00*/  LDG.E.128 R4, desc[UR18][R4.64] ;  /* 0x0000001204047981 */ /* 0x000ea2000c1e1d00 */
[----:B0-----:R-:W-:Y:S02]  /*0b10*/  IADD3 R188, PT, PT, R201, 0x200, RZ ;  /* 0x00000200c9bc7810 */ /* 0x001fe40007ffe0ff */
[----:B------:R-:W-:Y:S01]  /*0b20*/  IADD3 R0, PT, PT, R196, 0x380, RZ ;  /* 0x00000380c4007810 */ /* 0x000fe20007ffe0ff */
[----:B------:R0:W5:Y:S01]  /*0b30*/  @P0 LDG.E.128 R56, desc[UR18][R2.64] ;  /* 0x0000001202380981 */ /* 0x000162000c1e1d00 */
[----:B------:R-:W1:Y:S01]  /*0b40*/  @P0 LDC.64 R196, c[0x0][0x438] ;  /* 0x00010e00ffc40b82 */ /* 0x000e620000000a00 */
[----:B------:R-:W-:-:S04]  /*0b50*/  IMAD.WIDE.U32 R188, R188, 0x10, R242 ;  /* 0x00000010bcbc7825 */ /* 0x000fc800078e00f2 */
[----:B------:R-:W-:Y:S02]  /*0b60*/  @P0 IMAD.WIDE.U32 R192, R190, 0x10, R192 ;  /* 0x00000010bec00825 */ /* 0x000fe400078e00c0 */
[----:B------:R-:W2:Y:S01]  /*0b70*/  LDG.E.128 R188, desc[UR18][R188.64] ;  /* 0x00000012bcbc7981 */ /* 0x000ea2000c1e1d00 */
[----:B0-----:R-:W0:Y:S01]  /*0b80*/  @P0 LDC.64 R2, c[0x0][0x438] ;  /* 0x00010e00ff020b82 */ /* 0x001e220000000a00 */
[----:B------:R-:W-:Y:S02]  /*0b90*/  IMAD.WIDE.U32 R220, R200, 0x10, R228 ;  /* 0x00000010c8dc7825 */ /* 0x000fe400078e00e4 */
[----:B------:R1:W5:Y:S04]  /*0ba0*/  @P0 LDG.E.128 R52, desc[UR18][R192.64] ;  /* 0x00000012c0340981 */ /* 0x000368000c1e1d00 */
[----:B------:R-:W2:Y:S01]  /*0bb0*/  LDG.E.128 R220, desc[UR18][R220.64] ;  /* 0x00000012dcdc7981 */ /* 0x000ea2000c1e1d00 */
[----:B-1----:R-:W-:-:S05]  /*0bc0*/  IADD3 R192, PT, PT, R201, 0x280, RZ ;  /* 0x00000280c9c07810 */ /* 0x002fca0007ffe0ff */
[----:B------:R-:W-:-:S04]  /*0bd0*/  IMAD.WIDE.U32 R192, R192, 0x10, R242 ;  /* 0x00000010c0c07825 */ /* 0x000fc800078e00f2 */
[----:B------:R-:W-:-:S04]  /*0be0*/  @P0 IMAD.WIDE.U32 R196, R195, 0x10, R196 ;  /* 0x00000010c3c40825 */ /* 0x000fc800078e00c4 */
[----:B------:R-:W-:Y:S01]  /*0bf0*/  @P0 IMAD.WIDE.U32 R198, R194, 0x10, R198 ;  /* 0x00000010c2c60825 */ /* 0x000fe200078e00c6 */
[----:B------:R-:W-:Y:S01]  /*0c00*/  IADD3 R203, PT, PT, R201, 0x300, RZ ;  /* 0x00000300c9cb7810 */ /* 0x000fe20007ffe0ff */
[----:B------:R-:W2:Y:S02]  /*0c10*/  LDG.E.128 R192, desc[UR18][R192.64] ;  /* 0x00000012c0c07981 */ /* 0x000ea4000c1e1d00 */
[----:B0-----:R-:W-:Y:S02]  /*0c20*/  @P0 IMAD.WIDE.U32 R2, R200, 0x10, R2 ;  /* 0x00000010c8020825 */ /* 0x001fe400078e0002 */
[----:B------:R0:W5:Y:S02]  /*0c30*/  @P0 LDG.E.128 R48, desc[UR18][R196.64] ;  /* 0x00000012c4300981 */ /* 0x000164000c1e1d00 */
[----:B------:R-:W-:Y:S02]  /*0c40*/  IMAD.WIDE.U32 R224, R202, 0x10, R228 ;  /* 0x00000010cae07825 */ /* 0x000fe400078e00e4 */
[----:B------:R1:W5:Y:S04]  /*0c50*/  @P0 LDG.E.128 R40, desc[UR18][R2.64] ;  /* 0x0000001202280981 */ /* 0x000368000c1e1d00 */
[----:B------:R-:W2:Y:S01]  /*0c60*/  LDG.E.128 R224, desc[UR18][R224.64] ;  /* 0x00000012e0e07981 */ /* 0x000ea2000c1e1d00 */
[----:B0-----:R-:W-:-:S03]  /*0c70*/  IMAD.WIDE.U32 R196, R203, 0x10, R242 ;  /* 0x00000010cbc47825 */ /* 0x001fc600078e00f2 */
[----:B------:R-:W5:Y:S01]  /*0c80*/  @P0 LDG.E.128 R44, desc[UR18][R198.64] ;  /* 0x00000012c62c0981 */ /* 0x000f62000c1e1d00 */
[----:B-1----:R-:W0:Y:S01]  /*0c90*/  @P0 LDC.64 R2, c[0x0][0x438] ;  /* 0x00010e00ff020b82 */ /* 0x002e220000000a00 */
[----:B------:R-:W-:Y:S01]  /*0ca0*/  IMAD.WIDE.U32 R228, R0, 0x10, R228 ;  /* 0x0000001000e47825 */ /* 0x000fe200078e00e4 */
[C---:B------:R-:W-:Y:S02]  /*0cb0*/  IADD3 R177, PT, PT, R201.reuse, 0x80, RZ ;  /* 0x00000080c9b17810 */ /* 0x040fe40007ffe0ff */
[C---:B------:R-:W-:Y:S01]  /*0cc0*/  IADD3 R181, PT, PT, R201.reuse, 0x100, RZ ;  /* 0x00000100c9b57810 */ /* 0x040fe20007ffe0ff */
[C---:B------:R-:W-:Y:S01]  /*0cd0*/  IMAD.WIDE.U32 R172, R201.reuse, 0x10, R242 ;  /* 0x00000010c9ac7825 */ /* 0x040fe200078e00f2 */
[----:B------:R-:W2:Y:S01]  /*0ce0*/  LDG.E.128 R196, desc[UR18][R196.64] ;  /* 0x00000012c4c47981 */ /* 0x000ea2000c1e1d00 */
[----:B------:R-:W-:-:S03]  /*0cf0*/  IADD3 R201, PT, PT, R201, 0x380, RZ ;  /* 0x00000380c9c97810 */ /* 0x000fc60007ffe0ff */
[----:B------:R-:W2:Y:S01]  /*0d00*/  LDG.E.128 R228, desc[UR18][R228.64] ;  /* 0x00000012e4e47981 */ /* 0x000ea2000c1e1d00 */
[----:B------:R-:W-:-:S03]  /*0d10*/  IMAD.WIDE.U32 R176, R177, 0x10, R242 ;  /* 0x00000010b1b07825 */ /* 0x000fc600078e00f2 */
[----:B------:R-:W2:Y:S01]  /*0d20*/  LDG.E.128 R172, desc[UR18][R172.64] ;  /* 0x00000012acac7981 */ /* 0x000ea2000c1e1d00 */
[----:B------:R-:W-:-:S03]  /*0d30*/  IMAD.WIDE.U32 R200, R201, 0x10, R242 ;  /* 0x00000010c9c87825 */ /* 0x000fc600078e00f2 */
[----:B------:R-:W2:Y:S01]  /*0d40*/  LDG.E.128 R176, desc[UR18][R176.64] ;  /* 0x00000012b0b07981 */ /* 0x000ea2000c1e1d00 */
[----:B0-----:R-:W-:-:S03]  /*0d50*/  @P0 IMAD.WIDE.U32 R2, R202, 0x10, R2 ;  /* 0x00000010ca020825 */ /* 0x001fc600078e0002 */
[----:B------:R-:W2:Y:S01]  /*0d60*/  LDG.E.128 R200, desc[UR18][R200.64] ;  /* 0x00000012c8c87981 */ /* 0x000ea2000c1e1d00 */
[----:B------:R-:W-:Y:S02]  /*0d70*/  IMAD.WIDE.U32 R180, R181, 0x10, R242 ;  /* 0x00000010b5b47825 */ /* 0x000fe400078e00f2 */
[----:B------:R-:W0:Y:S01]  /*0d80*/  @P0 LDC.64 R242, c[0x0][0x438] ;  /* 0x00010e00fff20b82 */ /* 0x000e220000000a00 */
[----:B------:R-:W-:Y:S01]  /*0d90*/  ISETP.NE.AND P1, PT, RZ, UR27, PT ;  /* 0x0000001bff007c0c */ /* 0x000fe2000bf25270 */
[----:B------:R1:W5:Y:S04]  /*0da0*/  @P0 LDG.E.128 R36, desc[UR18][R2.64] ;  /* 0x0000001202240981 */ /* 0x000368000c1e1d00 */
[----:B------:R-:W2:Y:S01]  /*0db0*/  LDG.E.128 R180, desc[UR18][R180.64] ;  /* 0x00000012b4b47981 */ /* 0x000ea2000c1e1d00 */
[----:B0-----:R-:W-:-:S05]  /*0dc0*/  @P0 IMAD.WIDE.U32 R242, R0, 0x10, R242 ;  /* 0x0000001000f20825 */ /* 0x001fca00078e00f2 */
[----:B------:R0:W5:Y:S01]  /*0dd0*/  @P0 LDG.E.128 R32, desc[UR18][R242.64] ;  /* 0x00000012f2200981 */ /* 0x000162000c1e1d00 */
[----:B----4-:R-:W-:-:S05]  /*0de0*/  FSEL R240, R240, RZ, !P1 ;  /* 0x000000fff0f07208 */ /* 0x010fca0004800000 */
[C---:B---3--:R-:W-:Y:S01]  /*0df0*/  FADD.FTZ R206, -R240.reuse, R206 ;  /* 0x000000cef0ce7221 */ /* 0x048fe20000010100 */
[C---:B------:R-:W-:Y:S01]  /*0e00*/  FADD.FTZ R250, -R240.reuse, R204 ;  /* 0x000000ccf0fa7221 */ /* 0x040fe20000010100 */
[----:B-1----:R-:W-:-:S03]  /*0e10*/  FADD.FTZ R2, -R240, R218 ;  /* 0x000000daf0027221 */ /* 0x002fc60000010100 */
[----:B------:R-:W-:Y:S01]  /*0e20*/  MOV R218, R206 ;  /* 0x000000ce00da7202 */ /* 0x000fe20000000f00 */
[----:B------:R-:W-:Y:S01]  /*0e30*/  FADD.FTZ R204, -R240, R207 ;  /* 0x000000cff0cc7221 */ /* 0x000fe20000010100 */
[----:B-----5:R-:W-:Y:S01]  /*0e40*/  SHF.R.U64 R206, R14, 0x10, R15 ;  /* 0x000000100ece7819 */ /* 0x020fe2000000120f */
[----:B------:R-:W-:-:S04]  /*0e50*/  FADD.FTZ R207, -R240, R213 ;  /* 0x000000d5f0cf7221 */ /* 0x000fc80000010100 */
[----:B------:R-:W-:Y:S02]  /*0e60*/  HADD2.F32 R206, -RZ, R206.H0_H0 ;  /* 0x200000ceffce7230 */ /* 0x000fe40000004100 */
[----:B------:R-:W-:Y:S01]  /*0e70*/  FMUL.FTZ R207, R207, UR30 ;  /* 0x0000001ecfcf7c20 */ /* 0x000fe20008410000 */
[----:B--2---:R-:W-:Y:S02]  /*0e80*/  FADD.FTZ R169, R169, R185 ;  /* 0x000000b9a9a97221 */ /* 0x004fe40000010000 */
[C---:B------:R-:W-:Y:S01]  /*0e90*/  FMUL.FTZ R206, R185.reuse, R206 ;  /* 0x000000ceb9ce7220 */ /* 0x040fe20000410000 */
[----:B------:R-:W-:Y:S01]  /*0ea0*/  FFMA.FTZ R93, R185, R207, R93 ;  /* 0x000000cfb95d7223 */ /* 0x000fe2000001005d */
[----:B------:R-:W-:Y:S01]  /*0eb0*/  SHF.R.U32.HI R185, RZ, 0x10, R15 ;  /* 0x00000010ffb97819 */ /* 0x000fe2000001160f */
[C---:B0-----:R-:W-:Y:S01]  /*0ec0*/  FADD.FTZ R243, -R240.reuse, R208 ;  /* 0x000000d0f0f37221 */ /* 0x041fe20000010100 */
[----:B------:R-:W-:-:S03]  /*0ed0*/  FADD.FTZ R208, -R240, R215 ;  /* 0x000000d7f0d07221 */ /* 0x000fc60000010100 */
[----:B------:R-:W-:Y:S02]  /*0ee0*/  HADD2.F32 R185, -RZ, R185.H0_H0 ;  /* 0x200000b9ffb97230 */ /* 0x000fe40000004100 */
[----:B------:R-:W-:Y:S01]  /*0ef0*/  FMUL.FTZ R208, R208, UR30 ;  /* 0x0000001ed0d07c20 */ /* 0x000fe20008410000 */
[----:B------:R-:W-:Y:S01]  /*0f00*/  FADD.FTZ R171, R171, R187 ;  /* 0x000000bbabab7221 */ /* 0x000fe20000010000 */
[----:B------:R-:W-:Y:S01]  /*0f10*/  FADD.FTZ R0, -R240, R209 ;  /* 0x000000d1f0007221 */ /* 0x000fe20000010100 */
[C---:B------:R-:W-:Y:S01]  /*0f20*/  FMUL.FTZ R185, R187.reuse, R185 ;  /* 0x000000b9bbb97220 */ /* 0x040fe20000410000 */
[----:B------:R-:W-:Y:S01]  /*0f30*/  FFMA.FTZ R95, R187, R208, R95 ;  /* 0x000000d0bb5f7223 */ /* 0x000fe2000001005f */
[----:B------:R-:W-:Y:S01]  /*0f40*/  SHF.R.U64 R187, R16, 0x10, R17 ;  /* 0x0000001010bb7819 */ /* 0x000fe20000001211 */
[----:B------:R-:W-:-:S04]  /*0f50*/  FADD.FTZ R209, -R240, R217 ;  /* 0x000000d9f0d17221 */ /* 0x000fc80000010100 */
[----:B------:R-:W-:Y:S02]  /*0f60*/  HADD2.F32 R187, -RZ, R187.H0_H0 ;  /* 0x200000bbffbb7230 */ /* 0x000fe40000004100 */
[----:B------:R-:W-:Y:S01]  /*0f70*/  FMUL.FTZ R209, R209, UR30 ;  /* 0x0000001ed1d17c20 */ /* 0x000fe20008410000 */
[C---:B------:R-:W-:Y:S01]  /*0f80*/  FADD.FTZ R251, -R240.reuse, R210 ;  /* 0x000000d2f0fb7221 */ /* 0x040fe20000010100 */
[C---:B------:R-:W-:Y:S01]  /*0f90*/  FADD.FTZ R210, -R240.reuse, R219 ;  /* 0x000000dbf0d27221 */ /* 0x040fe20000010100 */
[C---:B------:R-:W-:Y:S01]  /*0fa0*/  FADD.FTZ R3, -R240.reuse, R5 ;  /* 0x00000005f0037221 */ /* 0x040fe20000010100 */
[C---:B------:R-:W-:Y:S01]  /*0fb0*/  FADD.FTZ R5, -R240.reuse, R7 ;  /* 0x00000007f0057221 */ /* 0x040fe20000010100 */
[----:B------:R-:W-:Y:S01]  /*0fc0*/  FMUL.FTZ R187, R189, R187 ;  /* 0x000000bbbdbb7220 */ /* 0x000fe20000410000 */
[----:B------:R-:W-:Y:S01]  /*0fd0*/  FADD.FTZ R77, R77, R189 ;  /* 0x000000bd4d4d7221 */ /* 0x000fe20000010000 */
[----:B------:R-:W-:Y:S01]  /*0fe0*/  FFMA.FTZ R97, R189, R209, R97 ;  /* 0x000000d1bd617223 */ /* 0x000fe20000010061 */
[----:B------:R-:W-:Y:S01]  /*0ff0*/  SHF.R.U32.HI R189, RZ, 0x10, R17 ;  /* 0x00000010ffbd7819 */ /* 0x000fe20000011611 */
[----:B------:R-:W-:Y:S01]  /*1000*/  FADD.FTZ R7, -R240, R205 ;  /* 0x000000cdf0077221 */ /* 0x000fe20000010100 */
[----:B------:R-:W-:Y:S01]  /*1010*/  FMUL.FTZ R210, R210, UR30 ;  /* 0x0000001ed2d27c20 */ /* 0x000fe20008410000 */
[----:B------:R-:W-:-:S02]  /*1020*/  FADD.FTZ R205, -R240, R211 ;  /* 0x000000d3f0cd7221 */ /* 0x000fc40000010100 */
[----:B------:R-:W-:Y:S01]  /*1030*/  HADD2.F32 R189, -RZ, R189.H0_H0 ;  /* 0x200000bdffbd7230 */ /* 0x000fe20000004100 */
[----:B------:R-:W-:Y:S01]  /*1040*/  MOV R211, R251 ;  /* 0x000000fb00d37202 */ /* 0x000fe20000000f00 */
[----:B------:R-:W-:Y:S01]  /*1050*/  FADD.FTZ R79, R79, R191 ;  /* 0x000000bf4f4f7221 */ /* 0x000fe20000010000 */
[C---:B------:R-:W-:Y:S01]  /*1060*/  FFMA.FTZ R99, R191.reuse, R210, R99 ;  /* 0x000000d2bf637223 */ /* 0x040fe20000010063 */
[----:B------:R-:W-:Y:S01]  /*1070*/  FADD.FTZ R252, -R240, R220 ;  /* 0x000000dcf0fc7221 */ /* 0x000fe20000010100 */
[----:B------:R-:W-:Y:S01]  /*1080*/  FMUL.FTZ R189, R191, R189 ;  /* 0x000000bdbfbd7220 */ /* 0x000fe20000410000 */
[----:B------:R-:W-:Y:S02]  /*1090*/  SHF.R.U64 R191, R18, 0x10, R19 ;  /* 0x0000001012bf7819 */ /* 0x000fe40000001213 */
[----:B------:R-:W-:Y:S01]  /*10a0*/  MOV R220, R211 ;  /* 0x000000d300dc7202 */ /* 0x000fe20000000f00 */
[----:B------:R-:W-:Y:S02]  /*10b0*/  FADD.FTZ R211, -R240, R221 ;  /* 0x000000ddf0d37221 */ /* 0x000fe40000010100 */
[----:B------:R-:W-:-:S02]  /*10c0*/  HADD2.F32 R191, -RZ, R191.H0_H0 ;  /* 0x200000bfffbf7230 */ /* 0x000fc40000004100 */
[----:B------:R-:W-:Y:S01]  /*10d0*/  FMUL.FTZ R211, R211, UR30 ;  /* 0x0000001ed3d37c20 */ /* 0x000fe20008410000 */
[C---:B------:R-:W-:Y:S01]  /*10e0*/  FADD.FTZ R242, -R240.reuse, R212 ;  /* 0x000000d4f0f27221 */ /* 0x040fe20000010100 */
[C---:B------:R-:W-:Y:S01]  /*10f0*/  FADD.FTZ R212, -R240.reuse, R223 ;  /* 0x000000dff0d47221 */ /* 0x040fe20000010100 */
[----:B------:R-:W-:Y:S01]  /*1100*/  FADD.FTZ R214, -R240, R214 ;  /* 0x000000d6f0d67221 */ /* 0x000fe20000010100 */
[----:B------:R-:W-:Y:S01]  /*1110*/  FMUL.FTZ R191, R193, R191 ;  /* 0x000000bfc1bf7220 */ /* 0x000fe20000410000 */
[----:B------:R-:W-:Y:S01]  /*1120*/  FADD.FTZ R161, R161, R193 ;  /* 0x000000c1a1a17221 */ /* 0x000fe20000010000 */
[----:B------:R-:W-:Y:S01]  /*1130*/  FFMA.FTZ R101, R193, R211, R101 ;  /* 0x000000d3c1657223 */ /* 0x000fe20000010065 */
[----:B------:R-:W-:Y:S01]  /*1140*/  SHF.R.U32.HI R193, RZ, 0x10, R19 ;  /* 0x00000010ffc17819 */ /* 0x000fe20000011613 */
[----:B------:R-:W-:Y:S01]  /*1150*/  FMUL.FTZ R212, R212, UR30 ;  /* 0x0000001ed4d47c20 */ /* 0x000fe20008410000 */
[----:B------:R-:W-:-:S03]  /*1160*/  SHF.R.U64 R213, R20, 0x10, R21 ;  /* 0x0000001014d57819 */ /* 0x000fc60000001215 */
[----:B------:R-:W-:Y:S01]  /*1170*/  HADD2.F32 R193, -RZ, R193.H0_H0 ;  /* 0x200000c1ffc17230 */ /* 0x000fe20000004100 */
[----:B------:R-:W-:Y:S01]  /*1180*/  MOV R219, R214 ;  /* 0x000000d600db7202 */ /* 0x000fe20000000f00 */
[----:B------:R-:W-:-:S03]  /*1190*/  FADD.FTZ R225, -R240, R225 ;  /* 0x000000e1f0e17221 */ /* 0x000fc60000010100 */
[----:B------:R-:W-:Y:S01]  /*11a0*/  FMUL.FTZ R193, R195, R193 ;  /* 0x000000c1c3c17220 */ /* 0x000fe20000410000 */
[----:B------:R-:W-:Y:S01]  /*11b0*/  FADD.FTZ R163, R163, R195 ;  /* 0x000000c3a3a37221 */ /* 0x000fe20000010000 */
[----:B------:R-:W-:Y:S01]  /*11c0*/  FFMA.FTZ R103, R195, R212, R103 ;  /* 0x000000d4c3677223 */ /* 0x000fe20000010067 */
[----:B------:R-:W-:Y:S01]  /*11d0*/  HADD2.F32 R213, -RZ, R213.H0_H0 ;  /* 0x200000d5ffd57230 */ /* 0x000fe20000004100 */
[----:B------:R-:W-:Y:S01]  /*11e0*/  SHF.R.U32.HI R214, RZ, 0x10, R21 ;  /* 0x00000010ffd67819 */ /* 0x000fe20000011615 */
[C---:B------:R-:W-:Y:S01]  /*11f0*/  FADD.FTZ R251, -R240.reuse, R216 ;  /* 0x000000d8f0fb7221 */ /* 0x040fe20000010100 */
[----:B------:R-:W-:Y:S01]  /*1200*/  FMUL.FTZ R195, R225, UR30 ;  /* 0x0000001ee1c37c20 */ /* 0x000fe20008410000 */
[----:B------:R-:W-:Y:S01]  /*1210*/  MOV R217, R250 ;  /* 0x000000fa00d97202 */ /* 0x000fe20000000f00 */
[C---:B------:R-:W-:Y:S01]  /*1220*/  FADD.FTZ R227, -R240.reuse, R227 ;  /* 0x000000e3f0e37221 */ /* 0x040fe20000010100 */
[C---:B------:R-:W-:Y:S01]  /*1230*/  FADD.FTZ R250, -R240.reuse, R224 ;  /* 0x000000e0f0fa7221 */ /* 0x040fe20000010100 */
[----:B------:R-:W-:Y:S01]  /*1240*/  MOV R224, R2 ;  /* 0x0000000200e07202 */ /* 0x000fe20000000f00 */
[C---:B------:R-:W-:Y:S01]  /*1250*/  FADD.FTZ R4, -R240.reuse, R4 ;  /* 0x00000004f0047221 */ /* 0x040fe20000010100 */
[----:B------:R-:W-:Y:S01]  /*1260*/  FADD.FTZ R6, -R240, R6 ;  /* 0x00000006f0067221 */ /* 0x000fe20000010100 */
[----:B------:R-:W-:Y:S01]  /*1270*/  SHF.R.U64 R2, R8, 0x10, R9 ;  /* 0x0000001008027819 */ /* 0x000fe20000001209 */
[----:B------:R-:W-:Y:S01]  /*1280*/  FMUL.FTZ R213, R197, R213 ;  /* 0x000000d5c5d57220 */ /* 0x000fe20000410000 */
[----:B------:R-:W-:Y:S01]  /*1290*/  FADD.FTZ R69, R69, R197 ;  /* 0x000000c545457221 */ /* 0x000fe20000010000 */
[----:B------:R-:W-:Y:S01]  /*12a0*/  FFMA.FTZ R105, R197, R195, R105 ;  /* 0x000000c3c5697223 */ /* 0x000fe20000010069 */
[----:B------:R-:W-:Y:S01]  /*12b0*/  HADD2.F32 R214, -RZ, R214.H0_H0 ;  /* 0x200000d6ffd67230 */ /* 0x000fe20000004100 */
[----:B------:R-:W-:Y:S01]  /*12c0*/  MOV R221, R251 ;  /* 0x000000fb00dd7202 */ /* 0x000fe20000000f00 */
[----:B------:R-:W-:Y:S01]  /*12d0*/  FMUL.FTZ R197, R227, UR30 ;  /* 0x0000001ee3c57c20 */ /* 0x000fe20008410000 */
[C---:B------:R-:W-:Y:S01]  /*12e0*/  FADD.FTZ R251, -R240.reuse, R222 ;  /* 0x000000def0fb7221 */ /* 0x040fe20000010100 */
[----:B------:R-:W-:Y:S01]  /*12f0*/  MOV R223, R243 ;  /* 0x000000f300df7202 */ /* 0x000fe20000000f00 */
[C---:B------:R-:W-:Y:S01]  /*1300*/  FADD.FTZ R243, -R240.reuse, R226 ;  /* 0x000000e2f0f37221 */ /* 0x040fe20000010100 */
[----:B------:R-:W-:Y:S01]  /*1310*/  MOV R222, R242 ;  /* 0x000000f200de7202 */ /* 0x000fe20000000f00 */
[----:B------:R-:W-:Y:S01]  /*1320*/  FADD.FTZ R242, -R240, R228 ;  /* 0x000000e4f0f27221 */ /* 0x000fe20000010100 */
[----:B------:R-:W-:Y:S01]  /*1330*/  MOV R226, R6 ;  /* 0x0000000600e27202 */ /* 0x000fe20000000f00 */
[----:B------:R-:W-:Y:S01]  /*1340*/  HADD2.F32 R2, -RZ, R2.H0_H0 ;  /* 0x20000002ff027230 */ /* 0x000fe20000004100 */
[----:B------:R-:W-:Y:S01]  /*1350*/  MOV R228, R4 ;  /* 0x0000000400e47202 */ /* 0x000fe20000000f00 */
[----:B------:R-:W-:Y:S01]  /*1360*/  FMUL.FTZ R214, R199, R214 ;  /* 0x000000d6c7d67220 */ /* 0x000fe20000410000 */
[----:B------:R-:W-:Y:S01]  /*1370*/  FADD.FTZ R71, R71, R199 ;  /* 0x000000c747477221 */ /* 0x000fe20000010000 */
[----:B------:R-:W-:Y:S01]  /*1380*/  FFMA.FTZ R107, R199, R197, R107 ;  /* 0x000000c5c76b7223 */ /* 0x000fe2000001006b */
[----:B------:R-:W-:Y:S01]  /*1390*/  FMUL.FTZ R3, R3, UR30 ;  /* 0x0000001e03037c20 */ /* 0x000fe20008410000 */
[----:B------:R-:W-:-:S02]  /*13a0*/  SHF.R.U32.HI R4, RZ, 0x10, R9 ;  /* 0x00000010ff047819 */ /* 0x000fc40000011609 */
[----:B------:R-:W-:Y:S02]  /*13b0*/  SHF.R.U64 R6, R10, 0x10, R11 ;  /* 0x000000100a067819 */ /* 0x000fe4000000120b */
[----:B------:R-:W-:Y:S01]  /*13c0*/  SHF.R.U64 R199, R22, 0x10, R23 ;  /* 0x0000001016c77819 */ /* 0x000fe20000001217 */
[----:B------:R-:W-:Y:S01]  /*13d0*/  FADD.FTZ R215, -R240, R229 ;  /* 0x000000e5f0d77221 */ /* 0x000fe20000010100 */
[----:B------:R-:W-:Y:S01]  /*13e0*/  FMUL.FTZ R2, R173, R2 ;  /* 0x00000002ad027220 */ /* 0x000fe20000410000 */
[----:B------:R-:W-:Y:S01]  /*13f0*/  FADD.FTZ R157, R157, R173 ;  /* 0x000000ad9d9d7221 */ /* 0x000fe20000010000 */
[----:B------:R-:W-:Y:S01]  /*1400*/  FFMA.FTZ R81, R173, R3, R81 ;  /* 0x00000003ad517223 */ /* 0x000fe20000010051 */
[----:B------:R-:W-:Y:S01]  /*1410*/  HADD2.F32 R4, -RZ, R4.H0_H0 ;  /* 0x20000004ff047230 */ /* 0x000fe20000004100 */
[----:B------:R-:W-:Y:S01]  /*1420*/  SHF.R.U32.HI R173, RZ, 0x10, R11 ;  /* 0x00000010ffad7819 */ /* 0x000fe2000001160b */
[----:B------:R-:W-:Y:S01]  /*1430*/  HADD2.F32 R6, -RZ, R6.H0_H0 ;  /* 0x20000006ff067230 */ /* 0x000fe20000004100 */
[----:B------:R-:W-:Y:S01]  /*1440*/  SHF.R.U32.HI R216, RZ, 0x10, R23 ;  /* 0x00000010ffd87819 */ /* 0x000fe20000011617 */
[----:B------:R-:W-:-:S02]  /*1450*/  HADD2.F32 R199, -RZ, R199.H0_H0 ;  /* 0x200000c7ffc77230 */ /* 0x000fc40000004100 */
[----:B------:R-:W-:Y:S01]  /*1460*/  FMUL.FTZ R5, R5, UR30 ;  /* 0x0000001e05057c20 */ /* 0x000fe20008410000 */
[----:B------:R-:W-:Y:S01]  /*1470*/  FMUL.FTZ R7, R7, UR30 ;  /* 0x0000001e07077c20 */ /* 0x000fe20008410000 */
[----:B------:R-:W-:Y:S01]  /*1480*/  FMUL.FTZ R215, R215, UR30 ;  /* 0x0000001ed7d77c20 */ /* 0x000fe20008410000 */
[----:B------:R-:W-:Y:S01]  /*1490*/  FADD.FTZ R231, -R240, R231 ;  /* 0x000000e7f0e77221 */ /* 0x000fe20000010100 */
[----:B------:R-:W-:Y:S01]  /*14a0*/  FMUL.FTZ R4, R175, R4 ;  /* 0x00000004af047220 */ /* 0x000fe20000410000 */
[----:B------:R-:W-:Y:S01]  /*14b0*/  FADD.FTZ R159, R159, R175 ;  /* 0x000000af9f9f7221 */ /* 0x000fe20000010000 */
[----:B------:R-:W-:Y:S01]  /*14c0*/  FFMA.FTZ R83, R175, R5, R83 ;  /* 0x00000005af537223 */ /* 0x000fe20000010053 */
[----:B------:R-:W-:Y:S01]  /*14d0*/  FMUL.FTZ R6, R177, R6 ;  /* 0x00000006b1067220 */ /* 0x000fe20000410000 */
[----:B------:R-:W-:Y:S01]  /*14e0*/  FADD.FTZ R153, R153, R177 ;  /* 0x000000b199997221 */ /* 0x000fe20000010000 */
[----:B------:R-:W-:Y:S01]  /*14f0*/  FFMA.FTZ R85, R177, R7, R85 ;  /* 0x00000007b1557223 */ /* 0x000fe20000010055 */
[----:B------:R-:W-:-:S02]  /*1500*/  HADD2.F32 R173, -RZ, R173.H0_H0 ;  /* 0x200000adffad7230 */ /* 0x000fc40000004100 */
[----:B------:R-:W-:Y:S01]  /*1510*/  FMUL.FTZ R199, R201, R199 ;  /* 0x000000c7c9c77220 */ /* 0x000fe20000410000 */
[----:B------:R-:W-:Y:S01]  /*1520*/  FADD.FTZ R165, R165, R201 ;  /* 0x000000c9a5a57221 */ /* 0x000fe20000010000 */
[----:B------:R-:W-:Y:S01]  /*1530*/  FFMA.FTZ R109, R201, R215, R109 ;  /* 0x000000d7c96d7223 */ /* 0x000fe2000001006d */
[----:B------:R-:W-:Y:S02]  /*1540*/  HADD2.F32 R216, -RZ, R216.H0_H0 ;  /* 0x200000d8ffd87230 */ /* 0x000fe40000004100 */
[----:B------:R-:W-:Y:S01]  /*1550*/  FMUL.FTZ R175, R204, UR30 ;  /* 0x0000001eccaf7c20 */ /* 0x000fe20008410000 */
[----:B------:R-:W-:Y:S01]  /*1560*/  SHF.R.U64 R177, R12, 0x10, R13 ;  /* 0x000000100cb17819 */ /* 0x000fe2000000120d */
[----:B------:R-:W-:Y:S01]  /*1570*/  FMUL.FTZ R201, R231, UR30 ;  /* 0x0000001ee7c97c20 */ /* 0x000fe20008410000 */
[----:B------:R-:W-:Y:S01]  /*1580*/  FMUL.FTZ R173, R179, R173 ;  /* 0x000000adb3ad7220 */ /* 0x000fe20000410000 */
[----:B------:R-:W-:Y:S01]  /*1590*/  FADD.FTZ R155, R155, R179 ;  /* 0x000000b39b9b7221 */ /* 0x000fe20000010000 */
[----:B------:R-:W-:Y:S01]  /*15a0*/  FFMA.FTZ R87, R179, R175, R87 ;  /* 0x000000afb3577223 */ /* 0x000fe20000010057 */
[----:B------:R-:W-:Y:S01]  /*15b0*/  FMUL.FTZ R216, R203, R216 ;  /* 0x000000d8cbd87220 */ /* 0x000fe20000410000 */
[----:B------:R-:W-:Y:S01]  /*15c0*/  FADD.FTZ R167, R167, R203 ;  /* 0x000000cba7a77221 */ /* 0x000fe20000010000 */
[----:B------:R-:W-:Y:S01]  /*15d0*/  FFMA.FTZ R111, R203, R201, R111 ;  /* 0x000000c9cb6f7223 */ /* 0x000fe2000001006f */
[----:B------:R-:W-:-:S02]  /*15e0*/  HADD2.F32 R177, -RZ, R177.H0_H0 ;  /* 0x200000b1ffb17230 */ /* 0x000fc40000004100 */
[----:B------:R-:W-:Y:S01]  /*15f0*/  FMUL.FTZ R179, R0, UR30 ;  /* 0x0000001e00b37c20 */ /* 0x000fe20008410000 */
[----:B------:R-:W-:Y:S02]  /*1600*/  HADD2.F32 R203, -RZ, R8.H0_H0 ;  /* 0x20000008ffcb7230 */ /* 0x000fe40000004100 */
[----:B------:R-:W-:Y:S01]  /*1610*/  FMUL.FTZ R0, R228, UR30 ;  /* 0x0000001ee4007c20 */ /* 0x000fe20008410000 */
[----:B------:R-:W-:Y:S01]  /*1620*/  FADD.FTZ R149, R149, R181 ;  /* 0x000000b595957221 */ /* 0x000fe20000010000 */
[C---:B------:R-:W-:Y:S01]  /*1630*/  FMUL.FTZ R177, R181.reuse, R177 ;  /* 0x000000b1b5b17220 */ /* 0x040fe20000410000 */
[----:B------:R-:W-:Y:S01]  /*1640*/  FFMA.FTZ R89, R181, R179, R89 ;  /* 0x000000b3b5597223 */ /* 0x000fe20000010059 */
[----:B------:R-:W-:Y:S01]  /*1650*/  FADD.FTZ R156, R156, R172 ;  /* 0x000000ac9c9c7221 */ /* 0x000fe20000010000 */
[C---:B------:R-:W-:Y:S01]  /*1660*/  FFMA.FTZ R80, R172.reuse, R0, R80 ;  /* 0x00000000ac507223 */ /* 0x040fe20000010050 */
[----:B------:R-:W-:Y:S01]  /*1670*/  FMUL.FTZ R203, R172, R203 ;  /* 0x000000cbaccb7220 */ /* 0x000fe20000410000 */
[----:B------:R-:W-:Y:S01]  /*1680*/  FMUL.FTZ R172, R226, UR30 ;  /* 0x0000001ee2ac7c20 */ /* 0x000fe20008410000 */
[----:B------:R-:W-:Y:S01]  /*1690*/  HADD2.F32 R181, -RZ, R9.H0_H0 ;  /* 0x20000009ffb57230 */ /* 0x000fe20000004100 */
[----:B------:R-:W-:Y:S01]  /*16a0*/  MOV R229, R219 ;  /* 0x000000db00e57202 */ /* 0x000fe20000000f00 */
[----:B------:R-:W-:-:S02]  /*16b0*/  HADD2.F32 R219, -RZ, R11.H0_H0 ;  /* 0x2000000bffdb7230 */ /* 0x000fc40000004100 */
[----:B------:R-:W-:Y:S01]  /*16c0*/  FMUL.FTZ R218, R218, UR30 ;  /* 0x0000001edada7c20 */ /* 0x000fe20008410000 */
[----:B------:R-:W-:Y:S01]  /*16d0*/  FADD.FTZ R158, R158, R174 ;  /* 0x000000ae9e9e7221 */ /* 0x000fe20000010000 */
[C---:B------:R-:W-:Y:S01]  /*16e0*/  FFMA.FTZ R82, R174.reuse, R172, R82 ;  /* 0x000000acae527223 */ /* 0x040fe20000010052 */
[----:B------:R-:W-:Y:S01]  /*16f0*/  FMUL.FTZ R174, R174, R181 ;  /* 0x000000b5aeae7220 */ /* 0x000fe20000410000 */
[----:B------:R-:W-:Y:S01]  /*1700*/  MOV R226, R221 ;  /* 0x000000dd00e27202 */ /* 0x000fe20000000f00 */
[----:B------:R-:W-:Y:S01]  /*1710*/  FMUL.FTZ R217, R217, UR30 ;  /* 0x0000001ed9d97c20 */ /* 0x000fe20008410000 */
[----:B------:R-:W-:Y:S02]  /*1720*/  HADD2.F32 R181, -RZ, R10.H0_H0 ;  /* 0x2000000affb57230 */ /* 0x000fe40000004100 */
[----:B------:R-:W-:Y:S01]  /*1730*/  FADD.FTZ R154, R154, R178 ;  /* 0x000000b29a9a7221 */ /* 0x000fe20000010000 */
[C---:B------:R-:W-:Y:S01]  /*1740*/  FFMA.FTZ R86, R178.reuse, R218, R86 ;  /* 0x000000dab2567223 */ /* 0x040fe20000010056 */
[----:B------:R-:W-:Y:S01]  /*1750*/  FMUL.FTZ R219, R178, R219 ;  /* 0x000000dbb2db7220 */ /* 0x000fe20000410000 */
[----:B------:R-:W-:-:S02]  /*1760*/  HADD2.F32 R221, -RZ, R12.H0_H0 ;  /* 0x2000000cffdd7230 */ /* 0x000fc40000004100 */
[----:B------:R-:W-:Y:S01]  /*1770*/  FMUL.FTZ R178, R223, UR30 ;  /* 0x0000001edfb27c20 */ /* 0x000fe20008410000 */
[----:B------:R-:W-:Y:S01]  /*1780*/  FADD.FTZ R152, R152, R176 ;  /* 0x000000b098987221 */ /* 0x000fe20000010000 */
[C---:B------:R-:W-:Y:S01]  /*1790*/  FFMA.FTZ R84, R176.reuse, R217, R84 ;  /* 0x000000d9b0547223 */ /* 0x040fe20000010054 */
[----:B------:R-:W-:Y:S01]  /*17a0*/  FMUL.FTZ R176, R176, R181 ;  /* 0x000000b5b0b07220 */ /* 0x000fe20000410000 */
[----:B------:R-:W-:Y:S01]  /*17b0*/  FADD.FTZ R148, R148, R180 ;  /* 0x000000b494947221 */ /* 0x000fe20000010000 */
[C---:B------:R-:W-:Y:S01]  /*17c0*/  FFMA.FTZ R88, R180.reuse, R178, R88 ;  /* 0x000000b2b4587223 */ /* 0x040fe20000010058 */
        /* <DEDUP_REMOVED lines=15> */
[----:B------:R-:W-:Y:S02]  /*18c0*/  SHF.R.U32.HI R204, RZ, 0x10, R13 ;  /* 0x00000010ffcc7819 */ /* 0x000fe4000001160d */
[----:B------:R-:W-:Y:S01]  /*18d0*/  FFMA.FTZ R181, R175, R173, R181 ;  /* 0x000000adafb57223 */ /* 0x000fe200000100b5 */
[----:B------:R-:W-:Y:S01]  /*18e0*/  FADD.FTZ R180, R173, R180 ;  /* 0x000000b4adb47221 */ /* 0x000fe20000010000 */
[----:B------:R-:W-:Y:S02]  /*18f0*/  HADD2.F32 R223, -RZ, R13.H0_H0 ;  /* 0x2000000dffdf7230 */ /* 0x000fe40000004100 */
[----:B------:R-:W-:Y:S01]  /*1900*/  FFMA.FTZ R181, R178, R221, R181 ;  /* 0x000000ddb2b57223 */ /* 0x000fe200000100b5 */
[----:B------:R-:W-:Y:S01]  /*1910*/  FADD.FTZ R180, R221, R180 ;  /* 0x000000b4ddb47221 */ /* 0x000fe20000010000 */
[----:B------:R-:W-:-:S02]  /*1920*/  HADD2.F32 R204, -RZ, R204.H0_H0 ;  /* 0x200000ccffcc7230 */ /* 0x000fc40000004100 */
[----:B------:R-:W-:Y:S01]  /*1930*/  FMUL.FTZ R220, R220, UR30 ;  /* 0x0000001edcdc7c20 */ /* 0x000fe20008410000 */
[----:B------:R-:W-:Y:S01]  /*1940*/  FMUL.FTZ R223, R182, R223 ;  /* 0x000000dfb6df7220 */ /* 0x000fe20000410000 */
[----:B------:R-:W-:Y:S01]  /*1950*/  FFMA.FTZ R181, R179, R177, R181 ;  /* 0x000000b1b3b57223 */ /* 0x000fe200000100b5 */
[----:B------:R-:W-:Y:S01]  /*1960*/  FADD.FTZ R180, R177, R180 ;  /* 0x000000b4b1b47221 */ /* 0x000fe20000010000 */
[----:B------:R-:W-:Y:S01]  /*1970*/  MOV R228, R224 ;  /* 0x000000e000e47202 */ /* 0x000fe20000000f00 */
[----:B------:R-:W-:Y:S02]  /*1980*/  HADD2.F32 R224, -RZ, R14.H0_H0 ;  /* 0x2000000effe07230 */ /* 0x000fe40000004100 */
[----:B------:R-:W-:Y:S01]  /*1990*/  FMUL.FTZ R205, R205, UR30 ;  /* 0x0000001ecdcd7c20 */ /* 0x000fe20008410000 */
[----:B------:R-:W-:Y:S01]  /*19a0*/  FMUL.FTZ R204, R183, R204 ;  /* 0x000000ccb7cc7220 */ /* 0x000fe20000410000 */
[----:B------:R-:W-:Y:S01]  /*19b0*/  FFMA.FTZ R181, R220, R223, R181 ;  /* 0x000000dfdcb57223 */ /* 0x000fe200000100b5 */
[----:B------:R-:W-:Y:S01]  /*19c0*/  FADD.FTZ R180, R223, R180 ;  /* 0x000000b4dfb47221 */ /* 0x000fe20000010000 */
[----:B------:R-:W-:Y:S01]  /*19d0*/  FMUL.FTZ R222, R222, UR30 ;  /* 0x0000001edede7c20 */ /* 0x000fe20008410000 */
[----:B------:R-:W-:Y:S01]  /*19e0*/  FMUL.FTZ R224, R184, R224 ;  /* 0x000000e0b8e07220 */ /* 0x000fe20000410000 */
[----:B------:R-:W-:Y:S01]  /*19f0*/  FFMA.FTZ R181, R205, R204, R181 ;  /* 0x000000cccdb57223 */ /* 0x000fe200000100b5 */
[----:B------:R-:W-:Y:S01]  /*1a00*/  FADD.FTZ R180, R204, R180 ;  /* 0x000000b4ccb47221 */ /* 0x000fe20000010000 */
[----:B------:R-:W-:-:S02]  /*1a10*/  HADD2.F32 R225, -RZ, R15.H0_H0 ;  /* 0x2000000fffe17230 */ /* 0x000fc40000004100 */
[----:B------:R-:W-:Y:S01]  /*1a20*/  FADD.FTZ R168, R168, R184 ;  /* 0x000000b8a8a87221 */ /* 0x000fe20000010000 */
[----:B------:R-:W-:Y:S01]  /*1a30*/  FFMA.FTZ R92, R184, R222, R92 ;  /* 0x000000deb85c7223 */ /* 0x000fe2000001005c */
[----:B------:R-:W-:Y:S01]  /*1a40*/  FFMA.FTZ R181, R222, R224, R181 ;  /* 0x000000e0deb57223 */ /* 0x000fe200000100b5 */
[----:B------:R-:W-:Y:S01]  /*1a50*/  FADD.FTZ R180, R224, R180 ;  /* 0x000000b4e0b47221 */ /* 0x000fe20000010000 */
[----:B------:R-:W-:Y:S01]  /*1a60*/  FMUL.FTZ R184, R229, UR30 ;  /* 0x0000001ee5b87c20 */ /* 0x000fe20008410000 */
[----:B------:R-:W-:Y:S01]  /*1a70*/  FMUL.FTZ R225, R186, R225 ;  /* 0x000000e1bae17220 */ /* 0x000fe20000410000 */
[----:B------:R-:W-:Y:S01]  /*1a80*/  FFMA.FTZ R181, R207, R206, R181 ;  /* 0x000000cecfb57223 */ /* 0x000fe200000100b5 */
[----:B------:R-:W-:Y:S01]  /*1a90*/  FADD.FTZ R180, R206, R180 ;  /* 0x000000b4ceb47221 */ /* 0x000fe20000010000 */
[----:B------:R-:W-:Y:S01]  /*1aa0*/  FADD.FTZ R170, R170, R186 ;  /* 0x000000baaaaa7221 */ /* 0x000fe20000010000 */
[----:B------:R-:W-:Y:S01]  /*1ab0*/  FFMA.FTZ R94, R186, R184, R94 ;  /* 0x000000b8ba5e7223 */ /* 0x000fe2000001005e */
[----:B------:R-:W-:Y:S01]  /*1ac0*/  FMUL.FTZ R186, R226, UR30 ;  /* 0x0000001ee2ba7c20 */ /* 0x000fe20008410000 */
[----:B------:R-:W-:-:S02]  /*1ad0*/  HADD2.F32 R226, -RZ, R16.H0_H0 ;  /* 0x20000010ffe27230 */ /* 0x000fc40000004100 */
[----:B------:R-:W-:Y:S01]  /*1ae0*/  FFMA.FTZ R181, R184, R225, R181 ;  /* 0x000000e1b8b57223 */ /* 0x000fe200000100b5 */
[----:B------:R-:W-:Y:S02]  /*1af0*/  FADD.FTZ R180, R225, R180 ;  /* 0x000000b4e1b47221 */ /* 0x000fe40000010000 */
        /* <DEDUP_REMOVED lines=8> */
[----:B------:R-:W-:Y:S01]  /*1b80*/  FMUL.FTZ R188, R228, UR30 ;  /* 0x0000001ee4bc7c20 */ /* 0x000fe20008410000 */
[----:B------:R-:W-:Y:S01]  /*1b90*/  FMUL.FTZ R227, R190, R227 ;  /* 0x000000e3bee37220 */ /* 0x000fe20000410000 */
[----:B------:R-:W-:Y:S01]  /*1ba0*/  FFMA.FTZ R181, R209, R187, R181 ;  /* 0x000000bbd1b57223 */ /* 0x000fe200000100b5 */
[----:B------:R-:W-:Y:S01]  /*1bb0*/  FADD.FTZ R180, R187, R180 ;  /* 0x000000b4bbb47221 */ /* 0x000fe20000010000 */
[----:B------:R-:W-:-:S02]  /*1bc0*/  HADD2.F32 R228, -RZ, R18.H0_H0 ;  /* 0x20000012ffe47230 */ /* 0x000fc40000004100 */
        /* <DEDUP_REMOVED lines=8> */
[----:B------:R-:W-:Y:S02]  /*1c50*/  HADD2.F32 R229, -RZ, R19.H0_H0 ;  /* 0x20000013ffe57230 */ /* 0x000fe40000004100 */
[----:B------:R-:W-:Y:S01]  /*1c60*/  FADD.FTZ R230, -R240, R230 ;  /* 0x000000e6f0e67221 */ /* 0x000fe20000010100 */
        /* <DEDUP_REMOVED lines=8> */
[----:B------:R-:W-:Y:S01]  /*1cf0*/  FADD.FTZ R151, R151, R183 ;  /* 0x000000b797977221 */ /* 0x000fe20000010000 */
[----:B------:R-:W-:Y:S01]  /*1d00*/  FFMA.FTZ R91, R183, R205, R91 ;  /* 0x000000cdb75b7223 */ /* 0x000fe2000001005b */
[----:B------:R-:W-:Y:S01]  /*1d10*/  MOV R183, R230 ;  /* 0x000000e600b77202 */ /* 0x000fe20000000f00 */
        /* <DEDUP_REMOVED lines=19> */
[----:B------:R-:W-:Y:S01]  /*1e50*/  FADD.FTZ R70, R70, R198 ;  /* 0x000000c646467221 */ /* 0x000fe20000010000 */
[----:B------:R-:W-:Y:S01]  /*1e60*/  FFMA.FTZ R181, R196, R231, R181 ;  /* 0x000000e7c4b57223 */ /* 0x000fe200000100b5 */
        /* <DEDUP_REMOVED lines=10> */
[----:B------:R-:W-:Y:S01]  /*1f10*/  FMUL.FTZ R200, R183, UR30 ;  /* 0x0000001eb7c87c20 */ /* 0x000fe20008410000 */
[----:B------:R-:W-:-:S02]  /*1f20*/  HADD2.F32 R182, -RZ, R23.H0_H0 ;  /* 0x20000017ffb67230 */ /* 0x000fc40000004100 */
[----:B------:R-:W-:Y:S01]  /*1f30*/  FFMA.FTZ R181, R198, R240, R181 ;  /* 0x000000f0c6b57223 */ /* 0x000fe200000100b5 */
[----:B------:R-:W-:Y:S01]  /*1f40*/  FADD.FTZ R180, R240, R180 ;  /* 0x000000b4f0b47221 */ /* 0x000fe20000010000 */
[----:B------:R-:W-:Y:S01]  /*1f50*/  FADD.FTZ R166, R166, R202 ;  /* 0x000000caa6a67221 */ /* 0x000fe20000010000 */
[C---:B------:R-:W-:Y:S01]  /*1f60*/  FFMA.FTZ R110, R202.reuse, R200, R110 ;  /* 0x000000c8ca6e7223 */ /* 0x040fe2000001006e */
[----:B------:R-:W-:Y:S01]  /*1f70*/  FMUL.FTZ R202, R202, R182 ;  /* 0x000000b6caca7220 */ /* 0x000fe20000410000 */
[----:B------:R-:W-:Y:S01]  /*1f80*/  FFMA.FTZ R181, R215, R199, R181 ;  /* 0x000000c7d7b57223 */ /* 0x000fe200000100b5 */
[----:B------:R-:W-:-:S03]  /*1f90*/  FADD.FTZ R180, R180, R199 ;  /* 0x000000c7b4b47221 */ /* 0x000fc60000010000 */
[----:B------:R-:W-:Y:S01]  /*1fa0*/  FFMA.FTZ R181, R200, R202, R181 ;  /* 0x000000cac8b57223 */ /* 0x000fe200000100b5 */
[----:B------:R-:W-:-:S03]  /*1fb0*/  FADD.FTZ R180, R180, R202 ;  /* 0x000000cab4b47221 */ /* 0x000fc60000010000 */
[----:B------:R-:W-:Y:S01]  /*1fc0*/  FFMA.FTZ R181, R201, R216, R181 ;  /* 0x000000d8c9b57223 */ /* 0x000fe200000100b5 */
[----:B------:R-:W-:Y:S01]  /*1fd0*/  FADD.FTZ R180, R180, R216 ;  /* 0x000000d8b4b47221 */ /* 0x000fe20000010000 */
[----:B------:R-:W-:Y:S06]  /*1fe0*/  BRA `(.L_x_13244) ;  /* 0x0000000000847947 */ /* 0x000fec0003800000 */
.L_x_13243:
        /* <DEDUP_REMOVED lines=33> */
.L_x_13244:
        /* <DEDUP_REMOVED lines=32> */
.L_x_13246:
[----:B------:R-:W-:Y:S05]  /*2400*/  BSYNC.RECONVERGENT B0 ;  /* 0x0000000000007941 */ /* 0x000fea0003800200 */
.L_x_13245:
        /* <DEDUP_REMOVED lines=39> */
[----:B--2---:R-:W-:Y:S01]  /*2680*/  @P2 IMAD.WIDE.U32 R180, R182, R180, UR32 ;  /* 0x00000020b6b42e25 */ /* 0x004fe2000f8e00b4 */
        /* <DEDUP_REMOVED lines=17> */
[----:B-----5:R-:W-:Y:S01]  /*27a0*/  FFMA.FTZ R112, R64, R72, R112 ;  /* 0x0000004840707223 */ /* 0x020fe20000010070 */
[----:B------:R-:W-:-:S07]  /*27b0*/  FMUL.FTZ R72, R72, R181 ;  /* 0x000000b548487220 */ /* 0x000fce0000410000 */
.L_x_13249:
[----:B------:R-:W-:Y:S05]  /*27c0*/  BRA.U !UP3, `(.L_x_13250) ;  /* 0x000000010b2c7547 */ /* 0x000fea000b800000 */
[----:B------:R-:W-:Y:S02]  /*27d0*/  MOV R73, UR11 ;  /* 0x0000000b00497c02 */ /* 0x000fe40008000f00 */
[----:B------:R-:W-:Y:S02]  /*27e0*/  ISETP.LT.AND P1, PT, RZ, UR29, PT ;  /* 0x0000001dff007c0c */ /* 0x000fe4000bf21270 */
[----:B------:R-:W-:Y:S01]  /*27f0*/  SHF.R.U64 R181, R24, 0x10, R25 ;  /* 0x0000001018b57819 */ /* 0x000fe20000001219 */
[----:B------:R-:W-:-:S04]  /*2800*/  FFMA.FTZ R73, R3, R73, UR16 ;  /* 0x0000001003497e23 */ /* 0x000fc80008010049 */
[----:B------:R-:W-:Y:S01]  /*2810*/  FADD.FTZ R73, R2, -R73 ;  /* 0x8000004902497221 */ /* 0x000fe20000010000 */
[----:B------:R-:W-:-:S03]  /*2820*/  HADD2.F32 R181, -RZ, R181.H0_H0 ;  /* 0x200000b5ffb57230 */ /* 0x000fc60000004100 */
[----:B------:R-:W-:-:S05]  /*2830*/  FMUL.FTZ R73, R73, UR30 ;  /* 0x0000001e49497c20 */ /* 0x000fca0008410000 */
[----:B------:R-:W-:-:S05]  /*2840*/  FSEL R73, R73, RZ, P1 ;  /* 0x000000ff49497208 */ /* 0x000fca0000800000 */
[----:B------:R-:W-:-:S04]  /*2850*/  FMUL.FTZ R73, R73, UR17 ;  /* 0x0000001149497c20 */ /* 0x000fc80008410000 */
[----:B-----5:R-:W-:Y:S01]  /*2860*/  FFMA.FTZ R113, R65, R73, R113 ;  /* 0x0000004941717223 */ /* 0x020fe20000010071 */
[----:B------:R-:W-:-:S07]  /*2870*/  FMUL.FTZ R73, R73, R181 ;  /* 0x000000b549497220 */ /* 0x000fce0000410000 */
.L_x_13250:
        /* <DEDUP_REMOVED lines=11> */
.L_x_13251:
[----:B------:R-:W-:Y:S05]  /*2930*/  BRA.U !UP3, `(.L_x_13252) ;  /* 0x000000090b847547 */ /* 0x000fea000b800000 */
        /* <DEDUP_REMOVED lines=8> */
[----:B-----5:R-:W-:Y:S01]  /*29c0*/  FFMA.FTZ R115, R67, R75, R115 ;  /* 0x0000004b43737223 */ /* 0x020fe20000010073 */
[----:B------:R-:W-:Y:S01]  /*29d0*/  FMUL.FTZ R75, R75, R181 ;  /* 0x000000b54b4b7220 */ /* 0x000fe20000410000 */
[----:B------:R-:W-:Y:S06]  /*29e0*/  BRA `(.L_x_13252) ;  /* 0x0000000800587947 */ /* 0x000fec0003800000 */
.L_x_13248:
[----:B------:R-:W-:Y:S02]  /*29f0*/  MOV R146, UR11 ;  /* 0x0000000b00927c02 */ /* 0x000fe40008000f00 */
[----:B------:R-:W-:Y:S02]  /*2a00*/  MOV R145, UR11 ;  /* 0x0000000b00917c02 */ /* 0x000fe40008000f00 */
[----:B------:R-:W-:Y:S01]  /*2a10*/  MOV R144, UR11 ;  /* 0x0000000b00907c02 */ /* 0x000fe20008000f00 */
[----:B------:R-:W-:Y:S01]  /*2a20*/  FFMA.FTZ R146, R172, R146, UR16 ;  /* 0x00000010ac927e23 */ /* 0x000fe20008010092 */
[----:B------:R-:W-:Y:S01]  /*2a30*/  MOV R147, UR11 ;  /* 0x0000000b00937c02 */ /* 0x000fe20008000f00 */
[----:B------:R-:W-:Y:S01]  /*2a40*/  FFMA.FTZ R145, R3, R145, UR16 ;  /* 0x0000001003917e23 */ /* 0x000fe20008010091 */
[----:B------:R-:W-:Y:S01]  /*2a50*/  ISETP.LT.AND P1, PT, RZ, UR29, PT ;  /* 0x0000001dff007c0c */ /* 0x000fe2000bf21270 */
        /* <DEDUP_REMOVED lines=8> */
[----:B------:R-:W-:-:S02]  /*2ae0*/  FMUL.FTZ R144, R144, UR30 ;  /* 0x0000001e90907c20 */ /* 0x000fc40008410000 */
[----:B------:R-:W-:Y:S01]  /*2af0*/  FMUL.FTZ R147, R147, UR30 ;  /* 0x0000001e93937c20 */ /* 0x000fe20008410000 */
[----:B------:R-:W-:Y:S02]  /*2b00*/  FSEL R146, R146, RZ, P1 ;  /* 0x000000ff92927208 */ /* 0x000fe40000800000 */
[----:B------:R-:W-:Y:S02]  /*2b10*/  FSEL R145, R145, RZ, P1 ;  /* 0x000000ff91917208 */ /* 0x000fe40000800000 */
[----:B------:R-:W-:Y:S02]  /*2b20*/  FSEL R144, R144, RZ, P1 ;  /* 0x000000ff90907208 */ /* 0x000fe40000800000 */
[----:B------:R-:W-:Y:S01]  /*2b30*/  FSEL R147, R147, RZ, P1 ;  /* 0x000000ff93937208 */ /* 0x000fe20000800000 */
[----:B------:R-:W-:Y:S06]  /*2b40*/  BRA.U !UP3, `(.L_x_13253) ;  /* 0x000000010b287547 */ /* 0x000fec000b800000 */
        /* <DEDUP_REMOVED lines=10> */
.L_x_13253:
        /* <DEDUP_REMOVED lines=12> */
.L_x_13254:
        /* <DEDUP_REMOVED lines=11> */
.L_x_13255:
[----:B------:R-:W-:Y:S05]  /*2d60*/  BRA.U !UP3, `(.L_x_13252) ;  /* 0x000000050b787547 */ /* 0x000fea000b800000 */
[----:B------:R-:W-:Y:S01]  /*2d70*/  FMUL.FTZ R75, R147, UR17 ;  /* 0x00000011934b7c20 */ /* 0x000fe20008410000 */
[----:B------:R-:W-:-:S03]  /*2d80*/  HADD2.F32 R181, -RZ, R248.H1_H1 ;  /* 0x300000f8ffb57230 */ /* 0x000fc60000004100 */
[-C--:B-----5:R-:W-:Y:S02]  /*2d90*/  FFMA.FTZ R115, R67, R75.reuse, R115 ;  /* 0x0000004b43737223 */ /* 0x0a0fe40000010073 */
[----:B------:R-:W-:Y:S01]  /*2da0*/  FMUL.FTZ R75, R181, R75 ;  /* 0x0000004bb54b7220 */ /* 0x000fe20000410000 */
[----:B------:R-:W-:Y:S06]  /*2db0*/  BRA `(.L_x_13252) ;  /* 0x0000000400647947 */ /* 0x000fec0003800000 */
.L_x_13247:
[----:B------:R-:W-:-:S04]  /*2dc0*/  UISETP.NE.U32.AND UP0, UPT, UR6, URZ, UPT ;  /* 0x000000ff0600728c */ /* 0x000fc8000bf05070 */
[----:B------:R-:W-:-:S09]  /*2dd0*/  UISETP.NE.AND.EX UP0, UPT, UR7, URZ, UPT, UP0 ;  /* 0x000000ff0700728c */ /* 0x000fd2000bf05300 */
[----:B------:R-:W-:Y:S05]  /*2de0*/  BRA.U UP0, `(.L_x_13256) ;  /* 0x0000000100ac7547 */ /* 0x000fea000b800000 */
[----:B------:R-:W-:Y:S01]  /*2df0*/  PLOP3.LUT P1, PT, PT, PT, UP2, 0x80, 0x8 ;  /* 0x000000000008781c */ /* 0x000fe20003f2f028 */
[----:B------:R-:W0:Y:S01]  /*2e00*/  @UP3 LDCU UR9, c[0x0][0x40c] ;  /* 0x00008180ff0937ac */ /* 0x000e220008000800 */
[----:B------:R-:W-:Y:S02]  /*2e10*/  MOV R181, UR11 ;  /* 0x0000000b00b57c02 */ /* 0x000fe40008000f00 */
[----:B-----5:R-:W-:Y:S02]  /*2e20*/  MOV R183, R60 ;  /* 0x0000003c00b77202 */ /* 0x020fe40000000f00 */
[----:B------:R-:W-:-:S07]  /*2e30*/  SHF.R.U64 R242, R24, 0x10, R25 ;  /* 0x0000001018f27819 */ /* 0x000fce0000001219 */
[----:B------:R-:W-:-:S04]  /*2e40*/  @P1 FFMA.FTZ R181, R0, R181, UR16 ;  /* 0x0000001000b51e23 */ /* 0x000fc800080100b5 */
[----:B------:R-:W-:-:S04]  /*2e50*/  @P1 FADD.FTZ R181, R203, -R181 ;  /* 0x800000b5cbb51221 */ /* 0x000fc80000010000 */
[----:B------:R-:W-:-:S04]  /*2e60*/  @P1 FFMA.FTZ R183, R181, UR30, R60 ;  /* 0x0000001eb5b71c23 */ /* 0x000fc8000801003c */
[----:B0-----:R-:W-:Y:S01]  /*2e70*/  @P2 FMUL.FTZ R181, R183, UR9 ;  /* 0x00000009b7b52c20 */ /* 0x001fe20008410000 */
[----:B------:R-:W-:Y:S01]  /*2e80*/  @P2 HADD2.F32 R183, -RZ, R24.H0_H0 ;  /* 0x20000018ffb72230 */ /* 0x000fe20000004100 */
[----:B------:R-:W0:Y:S02]  /*2e90*/  @UP3 LDCU UR9, c[0x0][0x40c] ;  /* 0x00008180ff0937ac */ /* 0x000e240008000800 */
[-C--:B------:R-:W-:Y:S02]  /*2ea0*/  @P2 FFMA.FTZ R112, R64, R181.reuse, R112 ;  /* 0x000000b540702223 */ /* 0x080fe40000010070 */
[----:B------:R-:W-:Y:S01]  /*2eb0*/  @P2 FMUL.FTZ R72, R183, R181 ;  /* 0x000000b5b7482220 */ /* 0x000fe20000410000 */
[----:B------:R-:W-:Y:S02]  /*2ec0*/  MOV R183, UR11 ;  /* 0x0000000b00b77c02 */ /* 0x000fe40008000f00 */
[----:B------:R-:W-:-:S03]  /*2ed0*/  MOV R181, R61 ;  /* 0x0000003d00b57202 */ /* 0x000fc60000000f00 */
[----:B------:R-:W-:-:S04]  /*2ee0*/  @P1 FFMA.FTZ R183, R3, R183, UR16 ;  /* 0x0000001003b71e23 */ /* 0x000fc800080100b7 */
[----:B------:R-:W-:-:S04]  /*2ef0*/  @P1 FADD.FTZ R183, R2, -R183 ;  /* 0x800000b702b71221 */ /* 0x000fc80000010000 */
[----:B------:R-:W-:Y:S01]  /*2f00*/  @P1 FFMA.FTZ R181, R183, UR30, R61 ;  /* 0x0000001eb7b51c23 */ /* 0x000fe2000801003d */
[----:B------:R-:W-:-:S03]  /*2f10*/  @P2 HADD2.F32 R183, -RZ, R242.H0_H0 ;  /* 0x200000f2ffb72230 */ /* 0x000fc60000004100 */
[----:B0-----:R-:W-:Y:S01]  /*2f20*/  @P2 FMUL.FTZ R181, R181, UR9 ;  /* 0x00000009b5b52c20 */ /* 0x001fe20008410000 */
[----:B------:R-:W0:Y:S03]  /*2f30*/  @UP3 LDCU UR9, c[0x0][0x40c] ;  /* 0x00008180ff0937ac */ /* 0x000e260008000800 */
[-C--:B------:R-:W-:Y:S01]  /*2f40*/  @P2 FMUL.FTZ R73, R183, R181.reuse ;  /* 0x000000b5b7492220 */ /* 0x080fe20000410000 */
[----:B------:R-:W-:Y:S01]  /*2f50*/  MOV R183, UR11 ;  /* 0x0000000b00b77c02 */ /* 0x000fe20008000f00 */
[----:B------:R-:W-:Y:S01]  /*2f60*/  @P2 FFMA.FTZ R113, R65, R181, R113 ;  /* 0x000000b541712223 */ /* 0x000fe20000010071 */
[----:B------:R-:W-:-:S03]  /*2f70*/  MOV R181, R62 ;  /* 0x0000003e00b57202 */ /* 0x000fc60000000f00 */
[----:B------:R-:W-:-:S04]  /*2f80*/  @P1 FFMA.FTZ R183, R172, R183, UR16 ;  /* 0x00000010acb71e23 */ /* 0x000fc800080100b7 */
[----:B------:R-:W-:-:S04]  /*2f90*/  @P1 FADD.FTZ R183, R174, -R183 ;  /* 0x800000b7aeb71221 */ /* 0x000fc80000010000 */
[----:B------:R-:W-:Y:S01]  /*2fa0*/  @P1 FFMA.FTZ R181, R183, UR30, R62 ;  /* 0x0000001eb7b51c23 */ /* 0x000fe2000801003e */
[----:B------:R-:W-:-:S03]  /*2fb0*/  @P2 HADD2.F32 R183, -RZ, R25.H0_H0 ;  /* 0x20000019ffb72230 */ /* 0x000fc60000004100 */
[----:B0-----:R-:W-:-:S04]  /*2fc0*/  @P2 FMUL.FTZ R181, R181, UR9 ;  /* 0x00000009b5b52c20 */ /* 0x001fc80008410000 */
[-C--:B------:R-:W-:Y:S01]  /*2fd0*/  @P2 FMUL.FTZ R74, R183, R181.reuse ;  /* 0x000000b5b74a2220 */ /* 0x080fe20000410000 */
[----:B------:R-:W-:Y:S01]  /*2fe0*/  @P2 FFMA.FTZ R114, R66, R181, R114 ;  /* 0x000000b542722223 */ /* 0x000fe20000010072 */
[----:B------:R-:W-:Y:S06]  /*2ff0*/  BRA.U !UP3, `(.L_x_13252) ;  /* 0x000000010bd47547 */ /* 0x000fec000b800000 */
[----:B------:R-:W-:Y:S02]  /*3000*/  MOV R75, UR11 ;  /* 0x0000000b004b7c02 */ /* 0x000fe40008000f00 */
[----:B------:R-:W-:-:S03]  /*3010*/  MOV R181, R63 ;  /* 0x0000003f00b57202 */ /* 0x000fc60000000f00 */
[----:B------:R-:W-:-:S04]  /*3020*/  @P1 FFMA.FTZ R75, R5, R75, UR16 ;  /* 0x00000010054b1e23 */ /* 0x000fc8000801004b */
[----:B------:R-:W-:-:S04]  /*3030*/  @P1 FADD.FTZ R75, R4, -R75 ;  /* 0x8000004b044b1221 */ /* 0x000fc80000010000 */
[----:B------:R-:W-:-:S04]  /*3040*/  @P1 FFMA.FTZ R181, R75, UR30, R63 ;  /* 0x0000001e4bb51c23 */ /* 0x000fc8000801003f */
[----:B------:R-:W-:Y:S01]  /*3050*/  FMUL.FTZ R75, R181, UR17 ;  /* 0x00000011b54b7c20 */ /* 0x000fe20008410000 */
[----:B------:R-:W-:-:S03]  /*3060*/  HADD2.F32 R181, -RZ, R248.H1_H1 ;  /* 0x300000f8ffb57230 */ /* 0x000fc60000004100 */
[-C--:B------:R-:W-:Y:S02]  /*3070*/  FFMA.FTZ R115, R67, R75.reuse, R115 ;  /* 0x0000004b43737223 */ /* 0x080fe40000010073 */
[----:B------:R-:W-:Y:S01]  /*3080*/  FMUL.FTZ R75, R181, R75 ;  /* 0x0000004bb54b7220 */ /* 0x000fe20000410000 */
[----:B------:R-:W-:Y:S06]  /*3090*/  BRA `(.L_x_13252) ;  /* 0x0000000000ac7947 */ /* 0x000fec0003800000 */
.L_x_13256:
[----:B------:R-:W-:Y:S01]  /*30a0*/  PLOP3.LUT P1, PT, PT, PT, UP2, 0x80, 0x8 ;  /* 0x000000000008781c */ /* 0x000fe20003f2f028 */
[----:B------:R-:W0:Y:S01]  /*30b0*/  @UP3 LDCU UR9, c[0x0][0x40c] ;  /* 0x00008180ff0937ac */ /* 0x000e220008000800 */
[----:B------:R-:W-:Y:S02]  /*30c0*/  MOV R145, UR11 ;  /* 0x0000000b00917c02 */ /* 0x000fe40008000f00 */
[----:B------:R-:W-:Y:S01]  /*30d0*/  MOV R146, UR11 ;  /* 0x0000000b00927c02 */ /* 0x000fe20008000f00 */
[----:B------:R-:W1:Y:S01]  /*30e0*/  @UP3 LDCU UR10, c[0x0][0x40c] ;  /* 0x00008180ff0a37ac */ /* 0x000e620008000800 */
[----:B-----5:R-:W-:Y:S02]  /*30f0*/  MOV R144, R60 ;  /* 0x0000003c00907202 */ /* 0x020fe40000000f00 */
[----:B------:R-:W-:-:S05]  /*3100*/  SHF.R.U64 R183, R24, 0x10, R25 ;  /* 0x0000001018b77819 */ /* 0x000fca0000001219 */
[----:B------:R-:W-:Y:S01]  /*3110*/  @P1 FFMA.FTZ R145, R0, R145, UR16 ;  /* 0x0000001000911e23 */ /* 0x000fe20008010091 */
[----:B------:R-:W-:-:S03]  /*3120*/  @P1 FFMA.FTZ R146, R3, R146, UR16 ;  /* 0x0000001003921e23 */ /* 0x000fc60008010092 */
[----:B------:R-:W-:Y:S01]  /*3130*/  @P1 FADD.FTZ R145, R203, -R145 ;  /* 0x80000091cb911221 */ /* 0x000fe20000010000 */
[----:B------:R-:W-:-:S03]  /*3140*/  @P1 FADD.FTZ R146, R2, -R146 ;  /* 0x8000009202921221 */ /* 0x000fc60000010000 */
[----:B------:R-:W-:Y:S01]  /*3150*/  @P1 FFMA.FTZ R144, R145, UR30, R60 ;  /* 0x0000001e91901c23 */ /* 0x000fe2000801003c */
[----:B------:R-:W-:Y:S01]  /*3160*/  MOV R145, R61 ;  /* 0x0000003d00917202 */ /* 0x000fe20000000f00 */
[----:B------:R-:W-:Y:S01]  /*3170*/  @P1 FFMA.FTZ R145, R146, UR30, R61 ;  /* 0x0000001e92911c23 */ /* 0x000fe2000801003d */
[----:B------:R-:W-:Y:S01]  /*3180*/  MOV R146, UR11 ;  /* 0x0000000b00927c02 */ /* 0x000fe20008000f00 */
[----:B0-----:R-:W-:Y:S01]  /*3190*/  @P2 FMUL.FTZ R181, R144, UR9 ;  /* 0x0000000990b52c20 */ /* 0x001fe20008410000 */
[----:B------:R-:W0:Y:S03]  /*31a0*/  @UP3 LDCU UR9, c[0x0][0x40c] ;  /* 0x00008180ff0937ac */ /* 0x000e260008000800 */
[----:B------:R-:W-:Y:S01]  /*31b0*/  @P1 FFMA.FTZ R146, R172, R146, UR16 ;  /* 0x00000010ac921e23 */ /* 0x000fe20008010092 */
[----:B------:R-:W-:-:S03]  /*31c0*/  @P2 FFMA.FTZ R112, R64, R181, R112 ;  /* 0x000000b540702223 */ /* 0x000fc60000010070 */
[----:B------:R-:W-:Y:S01]  /*31d0*/  @P1 FADD.FTZ R147, R174, -R146 ;  /* 0x80000092ae931221 */ /* 0x000fe20000010000 */
[----:B------:R-:W-:-:S03]  /*31e0*/  MOV R146, R62 ;  /* 0x0000003e00927202 */ /* 0x000fc60000000f00 */
[----:B------:R-:W-:Y:S01]  /*31f0*/  @P1 FFMA.FTZ R146, R147, UR30, R62 ;  /* 0x0000001e93921c23 */ /* 0x000fe2000801003e */
[----:B------:R-:W-:-:S05]  /*3200*/  @P2 HADD2.F32 R147, -RZ, R24.H0_H0 ;  /* 0x20000018ff932230 */ /* 0x000fca0000004100 */
[----:B------:R-:W-:Y:S01]  /*3210*/  @P2 FMUL.FTZ R72, R147, R181 ;  /* 0x000000b593482220 */ /* 0x000fe20000410000 */
[----:B------:R-:W-:Y:S02]  /*3220*/  @P2 HADD2.F32 R147, -RZ, R183.H0_H0 ;  /* 0x200000b7ff932230 */ /* 0x000fe40000004100 */
[----:B-1----:R-:W-:Y:S01]  /*3230*/  @P2 FMUL.FTZ R181, R145, UR10 ;  /* 0x0000000a91b52c20 */ /* 0x002fe20008410000 */
[----:B------:R-:W1:Y:S01]  /*3240*/  @UP3 LDCU UR10, c[0x0][0x40c] ;  /* 0x00008180ff0a37ac */ /* 0x000e620008000800 */
[----:B------:R-:W-:Y:S02]  /*3250*/  @P2 HADD2.F32 R183, -RZ, R25.H0_H0 ;  /* 0x20000019ffb72230 */ /* 0x000fe40000004100 */
[-C--:B------:R-:W-:Y:S01]  /*3260*/  @P2 FMUL.FTZ R73, R147, R181.reuse ;  /* 0x000000b593492220 */ /* 0x080fe20000410000 */
[----:B------:R-:W-:Y:S01]  /*3270*/  @P2 FFMA.FTZ R113, R65, R181, R113 ;  /* 0x000000b541712223 */ /* 0x000fe20000010071 */
[----:B------:R-:W-:Y:S01]  /*3280*/  MOV R181, UR11 ;  /* 0x0000000b00b57c02 */ /* 0x000fe20008000f00 */
[----:B0-----:R-:W-:-:S04]  /*3290*/  @P2 FMUL.FTZ R147, R146, UR9 ;  /* 0x0000000992932c20 */ /* 0x001fc80008410000 */
[----:B------:R-:W-:Y:S01]  /*32a0*/  @P1 FFMA.FTZ R181, R5, R181, UR16 ;  /* 0x0000001005b51e23 */ /* 0x000fe200080100b5 */
[-C--:B------:R-:W-:Y:S01]  /*32b0*/  @P2 FMUL.FTZ R74, R183, R147.reuse ;  /* 0x00000093b74a2220 */ /* 0x080fe20000410000 */
[----:B------:R-:W-:Y:S01]  /*32c0*/  @P2 FFMA.FTZ R114, R66, R147, R114 ;  /* 0x0000009342722223 */ /* 0x000fe20000010072 */
[----:B------:R-:W-:Y:S02]  /*32d0*/  @P2 HADD2.F32 R147, -RZ, R248.H1_H1 ;  /* 0x300000f8ff932230 */ /* 0x000fe40000004100 */
[----:B------:R-:W-:Y:S01]  /*32e0*/  @P1 FADD.FTZ R183, R4, -R181 ;  /* 0x800000b504b71221 */ /* 0x000fe20000010000 */
[----:B------:R-:W-:-:S03]  /*32f0*/  MOV R181, R63 ;  /* 0x0000003f00b57202 */ /* 0x000fc60000000f00 */
[----:B------:R-:W-:-:S04]  /*3300*/  @P1 FFMA.FTZ R181, R183, UR30, R63 ;  /* 0x0000001eb7b51c23 */ /* 0x000fc8000801003f */
[----:B-1----:R-:W-:-:S04]  /*3310*/  @P2 FMUL.FTZ R183, R181, UR10 ;  /* 0x0000000ab5b72c20 */ /* 0x002fc80008410000 */
[-C--:B------:R-:W-:Y:S01]  /*3320*/  @P2 FMUL.FTZ R75, R147, R183.reuse ;  /* 0x000000b7934b2220 */ /* 0x080fe20000410000 */
[----:B------:R-:W-:Y:S01]  /*3330*/  @P2 FFMA.FTZ R115, R67, R183, R115 ;  /* 0x000000b743732223 */ /* 0x000fe20000010073 */
[----:B------:R-:W-:-:S07]  /*3340*/  MOV R147, R181 ;  /* 0x000000b500937202 */ /* 0x000fce0000000f00 */
.L_x_13252:
        /* <DEDUP_REMOVED lines=14> */
.L_x_13257:
[----:B------:R-:W-:Y:S05]  /*3430*/  @!P0 BRA `(.L_x_13258) ;  /* 0x0000000400608947 */ /* 0x000fea0003800000 */
[----:B------:R-:W-:Y:S05]  /*3440*/  @!P1 BRA `(.L_x_13259) ;  /* 0x0000000000b09947 */ /* 0x000fea0003800000 */
[----:B------:R-:W-:Y:S01]  /*3450*/  PLOP3.LUT P3, PT, PT, PT, UP2, 0x80, 0x8 ;  /* 0x000000000008781c */ /* 0x000fe20003f6f028 */
[----:B------:R-:W1:Y:S01]  /*3460*/  @UP3 LDCU UR9, c[0x0][0x40c] ;  /* 0x00008180ff0937ac */ /* 0x000e620008000800 */
[----:B------:R-:W-:Y:S02]  /*3470*/  MOV R144, UR11 ;  /* 0x0000000b00907c02 */ /* 0x000fe40008000f00 */
[----:B------:R-:W-:Y:S01]  /*3480*/  MOV R146, UR11 ;  /* 0x0000000b00927c02 */ /* 0x000fe20008000f00 */
[----:B------:R-:W2:Y:S01]  /*3490*/  @UP3 LDCU UR10, c[0x0][0x40c] ;  /* 0x00008180ff0a37ac */ /* 0x000ea20008000800 */
[----:B------:R-:W-:-:S07]  /*34a0*/  SHF.R.U64 R183, R26, 0x10, R27 ;  /* 0x000000101ab77819 */ /* 0x000fce000000121b */
[----:B------:R-:W-:Y:S01]  /*34b0*/  @P3 FFMA.FTZ R145, R217, R144, UR16 ;  /* 0x00000010d9913e23 */ /* 0x000fe20008010090 */
[----:B------:R-:W-:Y:S01]  /*34c0*/  @P3 FFMA.FTZ R146, R7, R146, UR16 ;  /* 0x0000001007923e23 */ /* 0x000fe20008010092 */
[----:B-----5:R-:W-:Y:S02]  /*34d0*/  MOV R144, R56 ;  /* 0x0000003800907202 */ /* 0x020fe40000000f00 */
[----:B------:R-:W-:Y:S01]  /*34e0*/  @P3 FADD.FTZ R145, R176, -R145 ;  /* 0x80000091b0913221 */ /* 0x000fe20000010000 */
[----:B------:R-:W-:-:S03]  /*34f0*/  @P3 FADD.FTZ R146, R6, -R146 ;  /* 0x8000009206923221 */ /* 0x000fc60000010000 */
[----:B------:R-:W-:Y:S01]  /*3500*/  @P3 FFMA.FTZ R144, R145, UR30, R56 ;  /* 0x0000001e91903c23 */ /* 0x000fe20008010038 */
[----:B------:R-:W-:Y:S01]  /*3510*/  MOV R145, R57 ;  /* 0x0000003900917202 */ /* 0x000fe20000000f00 */
[----:B------:R-:W-:Y:S01]  /*3520*/  @P3 FFMA.FTZ R145, R146, UR30, R57 ;  /* 0x0000001e92913c23 */ /* 0x000fe20008010039 */
[----:B------:R-:W-:Y:S01]  /*3530*/  MOV R146, UR11 ;  /* 0x0000000b00927c02 */ /* 0x000fe20008000f00 */
[----:B-1----:R-:W-:Y:S01]  /*3540*/  @P2 FMUL.FTZ R181, R144, UR9 ;  /* 0x0000000990b52c20 */ /* 0x002fe20008410000 */
[----:B------:R-:W1:Y:S03]  /*3550*/  @UP3 LDCU UR9, c[0x0][0x40c] ;  /* 0x00008180ff0937ac */ /* 0x000e660008000800 */
[----:B------:R-:W-:Y:S01]  /*3560*/  @P3 FFMA.FTZ R146, R218, R146, UR16 ;  /* 0x00000010da923e23 */ /* 0x000fe20008010092 */
[----:B------:R-:W-:-:S03]  /*3570*/  @P2 FFMA.FTZ R116, R64, R181, R116 ;  /* 0x000000b540742223 */ /* 0x000fc60000010074 */
[----:B------:R-:W-:Y:S01]  /*3580*/  @P3 FADD.FTZ R147, R219, -R146 ;  /* 0x80000092db933221 */ /* 0x000fe20000010000 */
[----:B------:R-:W-:-:S03]  /*3590*/  MOV R146, R58 ;  /* 0x0000003a00927202 */ /* 0x000fc60000000f00 */
[----:B------:R-:W-:Y:S01]  /*35a0*/  @P3 FFMA.FTZ R146, R147, UR30, R58 ;  /* 0x0000001e93923c23 */ /* 0x000fe2000801003a */
[----:B------:R-:W-:-:S05]  /*35b0*/  @P2 HADD2.F32 R147, -RZ, R26.H0_H0 ;  /* 0x2000001aff932230 */ /* 0x000fca0000004100 */
[----:B0-----:R-:W-:Y:S01]  /*35c0*/  @P2 FMUL.FTZ R72, R181, R147 ;  /* 0x00000093b5482220 */ /* 0x001fe20000410000 */
[----:B------:R-:W-:Y:S02]  /*35d0*/  @P2 HADD2.F32 R147, -RZ, R183.H0_H0 ;  /* 0x200000b7ff932230 */ /* 0x000fe40000004100 */
[----:B--2---:R-:W-:Y:S01]  /*35e0*/  @P2 FMUL.FTZ R181, R145, UR10 ;  /* 0x0000000a91b52c20 */ /* 0x004fe20008410000 */
[----:B------:R-:W-:-:S03]  /*35f0*/  @P2 HADD2.F32 R183, -RZ, R27.H0_H0 ;  /* 0x2000001bffb72230 */ /* 0x000fc60000004100 */
[----:B------:R-:W-:Y:S01]  /*3600*/  @P2 FMUL.FTZ R73, R181, R147 ;  /* 0x00000093b5492220 */ /* 0x000fe20000410000 */
[----:B------:R-:W-:Y:S01]  /*3610*/  @P2 FFMA.FTZ R117, R65, R181, R117 ;  /* 0x000000b541752223 */ /* 0x000fe20000010075 */
[----:B------:R-:W-:Y:S01]  /*3620*/  MOV R181, UR11 ;  /* 0x0000000b00b57c02 */ /* 0x000fe20008000f00 */
[----:B-1----:R-:W-:-:S04]  /*3630*/  @P2 FMUL.FTZ R147, R146, UR9 ;  /* 0x0000000992932c20 */ /* 0x002fc80008410000 */
[----:B------:R-:W-:Y:S01]  /*3640*/  @P3 FFMA.FTZ R181, R175, R181, UR16 ;  /* 0x00000010afb53e23 */ /* 0x000fe200080100b5 */
[----:B------:R-:W-:Y:S01]  /*3650*/  @P2 FMUL.FTZ R74, R147, R183 ;  /* 0x000000b7934a2220 */ /* 0x000fe20000410000 */
[----:B------:R-:W-:Y:S02]  /*3660*/  @P2 FFMA.FTZ R118, R66, R147, R118 ;  /* 0x0000009342762223 */ /* 0x000fe40000010076 */
[----:B------:R-:W-:Y:S01]  /*3670*/  @P3 FADD.FTZ R183, R173, -R181 ;  /* 0x800000b5adb73221 */ /* 0x000fe20000010000 */
[----:B------:R-:W-:-:S03]  /*3680*/  MOV R181, R59 ;  /* 0x0000003b00b57202 */ /* 0x000fc60000000f00 */
[----:B------:R-:W-:-:S05]  /*3690*/  @P3 FFMA.FTZ R181, R183, UR30, R59 ;  /* 0x0000001eb7b53c23 */ /* 0x000fca000801003b */
[----:B------:R-:W-:Y:S01]  /*36a0*/  MOV R147, R181 ;  /* 0x000000b500937202 */ /* 0x000fe20000000f00 */
[----:B------:R-:W-:Y:S06]  /*36b0*/  BRA.U !UP3, `(.L_x_13260) ;  /* 0x000000090b6c7547 */ /* 0x000fec000b800000 */
[----:B------:R-:W-:Y:S01]  /*36c0*/  FMUL.FTZ R75, R181, UR17 ;  /* 0x00000011b54b7c20 */ /* 0x000fe20008410000 */
[----:B------:R-:W-:-:S03]  /*36d0*/  HADD2.F32 R181, -RZ, R248.H0_H0 ;  /* 0x200000f8ffb57230 */ /* 0x000fc60000004100 */
[----:B------:R-:W-:Y:S02]  /*36e0*/  FFMA.FTZ R119, R67, R75, R119 ;  /* 0x0000004b43777223 */ /* 0x000fe40000010077 */
[----:B------:R-:W-:Y:S01]  /*36f0*/  FMUL.FTZ R75, R75, R181 ;  /* 0x000000b54b4b7220 */ /* 0x000fe20000410000 */
[----:B------:R-:W-:Y:S06]  /*3700*/  BRA `(.L_x_13260) ;  /* 0x0000000800587947 */ /* 0x000fec0003800000 */
.L_x_13259:
[----:B------:R-:W-:Y:S01]  /*3710*/  PLOP3.LUT P3, PT, PT, PT, UP2, 0x80, 0x8 ;  /* 0x000000000008781c */ /* 0x000fe20003f6f028 */
[----:B------:R-:W1:Y:S01]  /*3720*/  @UP3 LDCU UR9, c[0x0][0x40c] ;  /* 0x00008180ff0937ac */ /* 0x000e620008000800 */
[----:B------:R-:W-:Y:S02]  /*3730*/  MOV R181, UR11 ;  /* 0x0000000b00b57c02 */ /* 0x000fe40008000f00 */
[----:B-----5:R-:W-:Y:S02]  /*3740*/  MOV R183, R56 ;  /* 0x0000003800b77202 */ /* 0x020fe40000000f00 */
[----:B0-----:R-:W-:-:S07]  /*3750*/  SHF.R.U64 R242, R26, 0x10, R27 ;  /* 0x000000101af27819 */ /* 0x001fce000000121b */
[----:B------:R-:W-:-:S04]  /*3760*/  @P3 FFMA.FTZ R181, R217, R181, UR16 ;  /* 0x00000010d9b53e23 */ /* 0x000fc800080100b5 */
[----:B------:R-:W-:-:S04]  /*3770*/  @P3 FADD.FTZ R181, R176, -R181 ;  /* 0x800000b5b0b53221 */ /* 0x000fc80000010000 */
[----:B------:R-:W-:-:S04]  /*3780*/  @P3 FFMA.FTZ R183, R181, UR30, R56 ;  /* 0x0000001eb5b73c23 */ /* 0x000fc80008010038 */
[----:B-1----:R-:W-:Y:S01]  /*3790*/  @P2 FMUL.FTZ R181, R183, UR9 ;  /* 0x00000009b7b52c20 */ /* 0x002fe20008410000 */
        /* <DEDUP_REMOVED lines=30> */
[----:B------:R-:W-:-:S03]  /*3980*/  HADD2.F32 R181, -RZ, R248.H0_H0 ;  /* 0x200000f8ffb57230 */ /* 0x000fc60000004100 */
[-C--:B------:R-:W-:Y:S02]  /*3990*/  FFMA.FTZ R119, R67, R75.reuse, R119 ;  /* 0x0000004b43777223 */ /* 0x080fe40000010077 */
[----:B------:R-:W-:Y:S01]  /*39a0*/  FMUL.FTZ R75, R181, R75 ;  /* 0x0000004bb54b7220 */ /* 0x000fe20000410000 */
[----:B------:R-:W-:Y:S06]  /*39b0*/  BRA `(.L_x_13260) ;  /* 0x0000000400ac7947 */ /* 0x000fec0003800000 */
.L_x_13258:
        /* <DEDUP_REMOVED lines=31> */
[-C--:B-----5:R-:W-:Y:S01]  /*3bb0*/  FFMA.FTZ R116, R64, R72.reuse, R116 ;  /* 0x0000004840747223 */ /* 0x0a0fe20000010074 */
[----:B------:R-:W-:-:S07]  /*3bc0*/  FMUL.FTZ R72, R181, R72 ;  /* 0x00000048b5487220 */ /* 0x000fce0000410000 */
.L_x_13262:
[----:B------:R-:W-:Y:S05]  /*3bd0*/  BRA.U !UP3, `(.L_x_13263) ;  /* 0x000000010b2c7547 */ /* 0x000fea000b800000 */
[----:B0-----:R-:W-:Y:S02]  /*3be0*/  MOV R73, UR11 ;  /* 0x0000000b00497c02 */ /* 0x001fe40008000f00 */
        /* <DEDUP_REMOVED lines=8> */
[-C--:B-----5:R-:W-:Y:S01]  /*3c70*/  FFMA.FTZ R117, R65, R73.reuse, R117 ;  /* 0x0000004941757223 */ /* 0x0a0fe20000010075 */
[----:B------:R-:W-:-:S07]  /*3c80*/  FMUL.FTZ R73, R181, R73 ;  /* 0x00000049b5497220 */ /* 0x000fce0000410000 */
.L_x_13263:
[----:B------:R-:W-:Y:S05]  /*3c90*/  BRA.U !UP3, `(.L_x_13264) ;  /* 0x000000010b287547 */ /* 0x000fea000b800000 */
        /* <DEDUP_REMOVED lines=10> */
.L_x_13264:
[----:B------:R-:W-:Y:S05]  /*3d40*/  BRA.U !UP3, `(.L_x_13260) ;  /* 0x000000010bc87547 */ /* 0x000fea000b800000 */
[----:B0-----:R-:W-:Y:S01]  /*3d50*/  FMUL.FTZ R75, R147, UR17 ;  /* 0x00000011934b7c20 */ /* 0x001fe20008410000 */
[----:B------:R-:W-:-:S03]  /*3d60*/  HADD2.F32 R181, -RZ, R248.H0_H0 ;  /* 0x200000f8ffb57230 */ /* 0x000fc60000004100 */
[-C--:B-----5:R-:W-:Y:S02]  /*3d70*/  FFMA.FTZ R119, R67, R75.reuse, R119 ;  /* 0x0000004b43777223 */ /* 0x0a0fe40000010077 */
[----:B------:R-:W-:Y:S01]  /*3d80*/  FMUL.FTZ R75, R181, R75 ;  /* 0x0000004bb54b7220 */ /* 0x000fe20000410000 */
[----:B------:R-:W-:Y:S06]  /*3d90*/  BRA `(.L_x_13260) ;  /* 0x0000000000b47947 */ /* 0x000fec0003800000 */
.L_x_13261:
        /* <DEDUP_REMOVED lines=11> */
.L_x_13265:
        /* <DEDUP_REMOVED lines=12> */
.L_x_13266:
        /* <DEDUP_REMOVED lines=11> */
.L_x_13267:
        /* <DEDUP_REMOVED lines=11> */
.L_x_13260:
[----:B0-----:R-:W0:Y:S01]  /*4070*/  @P1 LDC.64 R242, c[0x0][0x478] ;  /* 0x00011e00fff21b82 */ /* 0x001e220000000a00 */
[----:B------:R-:W1:Y:S01]  /*4080*/  @UP3 LDCU.64 UR32, c[0x0][0x468] ;  /* 0x00008d00ff2037ac */ /* 0x000e620008000a00 */
[----:B------:R-:W-:-:S05]  /*4090*/  @P1 IADD3 R181, PT, PT, R180, 0x80, RZ ;  /* 0x00000080b4b51810 */ /* 0x000fca0007ffe0ff */
[----:B0-----:R-:W-:-:S04]  /*40a0*/  @P1 IMAD.WIDE.U32 R242, R181, 0x10, R242 ;  /* 0x00000010b5f21825 */ /* 0x001fc800078e00f2 */
[----:B------:R-:W-:Y:S01]  /*40b0*/  HFMA2 R181, -RZ, RZ, 0, 9.5367431640625e-07 ;  /* 0x00000010ffb57431 */ /* 0x000fe200000001ff */
        /* <DEDUP_REMOVED lines=9> */
.L_x_13268:
[----:B------:R-:W-:Y:S05]  /*4150*/  @!P0 BRA `(.L_x_13269) ;  /* 0x0000000400588947 */ /* 0x000fea0003800000 */
[----:B------:R-:W-:Y:S05]  /*4160*/  @!P1 BRA `(.L_x_13270) ;  /* 0x0000000000ac9947 */ /* 0x000fea0003800000 */
[----:B------:R-:W-:Y:S01]  /*4170*/  PLOP3.LUT P3, PT, PT, PT, UP2, 0x80, 0x8 ;  /* 0x000000000008781c */ /* 0x000fe20003f6f028 */
[----:B------:R-:W1:Y:S01]  /*4180*/  @UP3 LDCU UR9, c[0x0][0x40c] ;  /* 0x00008180ff0937ac */ /* 0x000e620008000800 */
[----:B------:R-:W-:Y:S01]  /*4190*/  MOV R145, UR11 ;  /* 0x0000000b00917c02 */ /* 0x000fe20008000f00 */
[----:B------:R-:W-:Y:S01]  /*41a0*/  @P2 HADD2.F32 R183, -RZ, R29.H0_H0 ;  /* 0x2000001dffb72230 */ /* 0x000fe20000004100 */
[----:B------:R-:W-:Y:S01]  /*41b0*/  MOV R146, UR11 ;  /* 0x0000000b00927c02 */ /* 0x000fe20008000f00 */
[----:B------:R-:W2:Y:S01]  /*41c0*/  @UP3 LDCU UR10, c[0x0][0x40c] ;  /* 0x00008180ff0a37ac */ /* 0x000ea20008000800 */
[----:B-----5:R-:W-:-:S07]  /*41d0*/  MOV R144, R52 ;  /* 0x0000003400907202 */ /* 0x020fce0000000f00 */
        /* <DEDUP_REMOVED lines=17> */
[----:B------:R-:W-:Y:S02]  /*42f0*/  @P2 HADD2.F32 R147, -RZ, R249.H1_H1 ;  /* 0x300000f9ff932230 */ /* 0x000fe40000004100 */
[----:B--2---:R-:W-:-:S04]  /*4300*/  @P2 FMUL.FTZ R181, R145, UR10 ;  /* 0x0000000a91b52c20 */ /* 0x004fc80008410000 */
        /* <DEDUP_REMOVED lines=13> */
[----:B------:R-:W-:-:S03]  /*43e0*/  HADD2.F32 R181, -RZ, R247.H1_H1 ;  /* 0x300000f7ffb57230 */ /* 0x000fc60000004100 */
[----:B------:R-:W-:Y:S02]  /*43f0*/  FFMA.FTZ R123, R67, R75, R123 ;  /* 0x0000004b437b7223 */ /* 0x000fe4000001007b */
[----:B------:R-:W-:Y:S01]  /*4400*/  FMUL.FTZ R75, R75, R181 ;  /* 0x000000b54b4b7220 */ /* 0x000fe20000410000 */
[----:B------:R-:W-:Y:S06]  /*4410*/  BRA `(.L_x_13271) ;  /* 0x00000008004c7947 */ /* 0x000fec0003800000 */
.L_x_13270:
[----:B------:R-:W-:Y:S01]  /*4420*/  PLOP3.LUT P3, PT, PT, PT, UP2, 0x80, 0x8 ;  /* 0x000000000008781c */ /* 0x000fe20003f6f028 */
[----:B------:R-:W1:Y:S01]  /*4430*/  @UP3 LDCU UR9, c[0x0][0x40c] ;  /* 0x00008180ff0937ac */ /* 0x000e620008000800 */
[----:B------:R-:W-:Y:S02]  /*4440*/  MOV R181, UR11 ;  /* 0x0000000b00b57c02 */ /* 0x000fe40008000f00 */
[----:B-----5:R-:W-:-:S09]  /*4450*/  MOV R183, R52 ;  /* 0x0000003400b77202 */ /* 0x020fd20000000f00 */
[----:B------:R-:W-:-:S04]  /*4460*/  @P3 FFMA.FTZ R181, R178, R181, UR16 ;  /* 0x00000010b2b53e23 */ /* 0x000fc800080100b5 */
[----:B------:R-:W-:-:S04]  /*4470*/  @P3 FADD.FTZ R181, R221, -R181 ;  /* 0x800000b5ddb53221 */ /* 0x000fc80000010000 */
[----:B------:R-:W-:-:S04]  /*4480*/  @P3 FFMA.FTZ R183, R181, UR30, R52 ;  /* 0x0000001eb5b73c23 */ /* 0x000fc80008010034 */
[----:B-1----:R-:W-:Y:S01]  /*4490*/  @P2 FMUL.FTZ R181, R183, UR9 ;  /* 0x00000009b7b52c20 */ /* 0x002fe20008410000 */
[----:B------:R-:W-:Y:S01]  /*44a0*/  @P2 HADD2.F32 R183, -RZ, R28.H0_H0 ;  /* 0x2000001cffb72230 */ /* 0x000fe20000004100 */
[----:B------:R-:W1:Y:S02]  /*44b0*/  @UP3 LDCU UR9, c[0x0][0x40c] ;  /* 0x00008180ff0937ac */ /* 0x000e640008000800 */
[-C--:B------:R-:W-:Y:S02]  /*44c0*/  @P2 FFMA.FTZ R120, R64, R181.reuse, R120 ;  /* 0x000000b540782223 */ /* 0x080fe40000010078 */
[----:B0-----:R-:W-:Y:S01]  /*44d0*/  @P2 FMUL.FTZ R72, R183, R181 ;  /* 0x000000b5b7482220 */ /* 0x001fe20000410000 */
[----:B------:R-:W-:Y:S02]  /*44e0*/  MOV R183, UR11 ;  /* 0x0000000b00b77c02 */ /* 0x000fe40008000f00 */
[----:B------:R-:W-:-:S03]  /*44f0*/  MOV R181, R53 ;  /* 0x0000003500b57202 */ /* 0x000fc60000000f00 */
[----:B------:R-:W-:-:S04]  /*4500*/  @P3 FFMA.FTZ R183, R179, R183, UR16 ;  /* 0x00000010b3b73e23 */ /* 0x000fc800080100b7 */
[----:B------:R-:W-:-:S04]  /*4510*/  @P3 FADD.FTZ R183, R177, -R183 ;  /* 0x800000b7b1b73221 */ /* 0x000fc80000010000 */
[----:B------:R-:W-:Y:S01]  /*4520*/  @P3 FFMA.FTZ R181, R183, UR30, R53 ;  /* 0x0000001eb7b53c23 */ /* 0x000fe20008010035 */
[----:B------:R-:W-:-:S03]  /*4530*/  @P2 HADD2.F32 R183, -RZ, R249.H1_H1 ;  /* 0x300000f9ffb72230 */ /* 0x000fc60000004100 */
[----:B-1----:R-:W-:Y:S01]  /*4540*/  @P2 FMUL.FTZ R181, R181, UR9 ;  /* 0x00000009b5b52c20 */ /* 0x002fe20008410000 */
        /* <DEDUP_REMOVED lines=23> */
.L_x_13269:
        /* <DEDUP_REMOVED lines=33> */
.L_x_13273:
[----:B------:R-:W-:Y:S05]  /*48d0*/  BRA.U !UP3, `(.L_x_13274) ;  /* 0x000000010b287547 */ /* 0x000fea000b800000 */
[----:B0-----:R-:W-:Y:S01]  /*48e0*/  MOV R73, UR11 ;  /* 0x0000000b00497c02 */ /* 0x001fe20008000f00 */
[----:B------:R-:W-:Y:S01]  /*48f0*/  HADD2.F32 R181, -RZ, R249.H1_H1 ;  /* 0x300000f9ffb57230 */ /* 0x000fe20000004100 */
        /* <DEDUP_REMOVED lines=8> */
.L_x_13274:
        /* <DEDUP_REMOVED lines=11> */
.L_x_13275:
[----:B------:R-:W-:Y:S05]  /*4a30*/  BRA.U !UP3, `(.L_x_13271) ;  /* 0x000000010bc47547 */ /* 0x000fea000b800000 */
[----:B0-----:R-:W-:Y:S01]  /*4a40*/  FMUL.FTZ R75, R147, UR17 ;  /* 0x00000011934b7c20 */ /* 0x001fe20008410000 */
[----:B------:R-:W-:-:S03]  /*4a50*/  HADD2.F32 R181, -RZ, R247.H1_H1 ;  /* 0x300000f7ffb57230 */ /* 0x000fc60000004100 */
[-C--:B-----5:R-:W-:Y:S02]  /*4a60*/  FFMA.FTZ R123, R67, R75.reuse, R123 ;  /* 0x0000004b437b7223 */ /* 0x0a0fe4000001007b */
[----:B------:R-:W-:Y:S01]  /*4a70*/  FMUL.FTZ R75, R181, R75 ;  /* 0x0000004bb54b7220 */ /* 0x000fe20000410000 */
[----:B------:R-:W-:Y:S06]  /*4a80*/  BRA `(.L_x_13271) ;  /* 0x0000000000b07947 */ /* 0x000fec0003800000 */
.L_x_13272:
        /* <DEDUP_REMOVED lines=11> */
.L_x_13276:
        /* <DEDUP_REMOVED lines=11> */
.L_x_13277:
        /* <DEDUP_REMOVED lines=11> */
.L_x_13278:
        /* <DEDUP_REMOVED lines=11> */
.L_x_13271:
[----:B0-----:R-:W0:Y:S01]  /*4d50*/  @P1 LDC.64 R242, c[0x0][0x478] ;  /* 0x00011e00fff21b82 */ /* 0x001e220000000a00 */
[----:B------:R-:W-:Y:S01]  /*4d60*/  @P1 IADD3 R181, PT, PT, R180, 0x100, RZ ;  /* 0x00000100b4b51810 */ /* 0x000fe20007ffe0ff */
[----:B------:R-:W1:Y:S04]  /*4d70*/  @UP3 LDCU.64 UR32, c[0x0][0x468] ;  /* 0x00008d00ff2037ac */ /* 0x000e680008000a00 */
[----:B0-----:R-:W-:-:S05]  /*4d80*/  @P1 IMAD.WIDE.U32 R242, R181, 0x10, R242 ;  /* 0x00000010b5f21825 */ /* 0x001fca00078e00f2 */
        /* <DEDUP_REMOVED lines=10> */
.L_x_13279:
        /* <DEDUP_REMOVED lines=45> */
.L_x_13281:
        /* <DEDUP_REMOVED lines=17> */
[----:B------:R-:W-:-:S03]  /*5210*/  @P2 HADD2.F32 R183, -RZ, R249.H0_H0 ;  /* 0x200000f9ffb72230 */ /* 0x000fc60000004100 */
        /* <DEDUP_REMOVED lines=24> */
.L_x_13280:
        /* <DEDUP_REMOVED lines=33> */
.L_x_13284:
        /* <DEDUP_REMOVED lines=11> */
.L_x_13285:
        /* <DEDUP_REMOVED lines=11> */
.L_x_13286:
[----:B------:R-:W-:Y:S05]  /*5710*/  BRA.U !UP3, `(.L_x_13282) ;  /* 0x000000010bc47547 */ /* 0x000fea000b800000 */
[----:B0-----:R-:W-:Y:S01]  /*5720*/  FMUL.FTZ R75, R147, UR17 ;  /* 0x00000011934b7c20 */ /* 0x001fe20008410000 */
[----:B------:R-:W-:-:S03]  /*5730*/  HADD2.F32 R181, -RZ, R247.H0_H0 ;  /* 0x200000f7ffb57230 */ /* 0x000fc60000004100 */
[-C--:B-----5:R-:W-:Y:S02]  /*5740*/  FFMA.FTZ R127, R67, R75.reuse, R127 ;  /* 0x0000004b437f7223 */ /* 0x0a0fe4000001007f */
[----:B------:R-:W-:Y:S01]  /*5750*/  FMUL.FTZ R75, R181, R75 ;  /* 0x0000004bb54b7220 */ /* 0x000fe20000410000 */
[----:B------:R-:W-:Y:S06]  /*5760*/  BRA `(.L_x_13282) ;  /* 0x0000000000b07947 */ /* 0x000fec0003800000 */
.L_x_13283:
        /* <DEDUP_REMOVED lines=11> */
.L_x_13287:
        /* <DEDUP_REMOVED lines=11> */
.L_x_13288:
        /* <DEDUP_REMOVED lines=11> */
.L_x_13289:
        /* <DEDUP_REMOVED lines=11> */
.L_x_13282:
        /* <DEDUP_REMOVED lines=14> */
.L_x_13290:
        /* <DEDUP_REMOVED lines=45> */
.L_x_13292:
        /* <DEDUP_REMOVED lines=42> */
.L_x_13291:
        /* <DEDUP_REMOVED lines=33> */
.L_x_13295:
        /* <DEDUP_REMOVED lines=11> */
.L_x_13296:
        /* <DEDUP_REMOVED lines=11> */
.L_x_13297:
[----:B------:R-:W-:Y:S05]  /*63f0*/  BRA.U !UP3, `(.L_x_13293) ;  /* 0x000000010bc47547 */ /* 0x000fea000b800000 */
[----:B0-----:R-:W-:Y:S01]  /*6400*/  FMUL.FTZ R75, R147, UR17 ;  /* 0x00000011934b7c20 */ /* 0x001fe20008410000 */
[----:B------:R-:W-:-:S03]  /*6410*/  HADD2.F32 R181, -RZ, R246.H1_H1 ;  /* 0x300000f6ffb57230 */ /* 0x000fc60000004100 */
[-C--:B-----5:R-:W-:Y:S02]  /*6420*/  FFMA.FTZ R131, R67, R75.reuse, R131 ;  /* 0x0000004b43837223 */ /* 0x0a0fe40000010083 */
[----:B------:R-:W-:Y:S01]  /*6430*/  FMUL.FTZ R75, R181, R75 ;  /* 0x0000004bb54b7220 */ /* 0x000fe20000410000 */
[----:B------:R-:W-:Y:S06]  /*6440*/  BRA `(.L_x_13293) ;  /* 0x0000000000b07947 */ /* 0x000fec0003800000 */
.L_x_13294:
        /* <DEDUP_REMOVED lines=11> */
.L_x_13298:
        /* <DEDUP_REMOVED lines=11> */
.L_x_13299:
        /* <DEDUP_REMOVED lines=11> */
.L_x_13300:
        /* <DEDUP_REMOVED lines=11> */
.L_x_13293:
        /* <DEDUP_REMOVED lines=14> */
.L_x_13301:
        /* <DEDUP_REMOVED lines=45> */
.L_x_13303:
        /* <DEDUP_REMOVED lines=42> */
.L_x_13302:
        /* <DEDUP_REMOVED lines=33> */
.L_x_13306:
        /* <DEDUP_REMOVED lines=11> */
.L_x_13307:
        /* <DEDUP_REMOVED lines=11> */
.L_x_13308:
[----:B------:R-:W-:Y:S05]  /*70d0*/  BRA.U !UP3, `(.L_x_13304) ;  /* 0x000000010bc47547 */ /* 0x000fea000b800000 */
[----:B0-----:R-:W-:Y:S01]  /*70e0*/  FMUL.FTZ R75, R147, UR17 ;  /* 0x00000011934b7c20 */ /* 0x001fe20008410000 */
[----:B------:R-:W-:-:S03]  /*70f0*/  HADD2.F32 R181, -RZ, R245.H1_H1 ;  /* 0x300000f5ffb57230 */ /* 0x000fc60000004100 */
[-C--:B-----5:R-:W-:Y:S02]  /*7100*/  FFMA.FTZ R135, R67, R75.reuse, R135 ;  /* 0x0000004b43877223 */ /* 0x0a0fe40000010087 */
[----:B------:R-:W-:Y:S01]  /*7110*/  FMUL.FTZ R75, R181, R75 ;  /* 0x0000004bb54b7220 */ /* 0x000fe20000410000 */
[----:B------:R-:W-:Y:S06]  /*7120*/  BRA `(.L_x_13304) ;  /* 0x0000000000b07947 */ /* 0x000fec0003800000 */
.L_x_13305:
        /* <DEDUP_REMOVED lines=11> */
.L_x_13309:
        /* <DEDUP_REMOVED lines=11> */
.L_x_13310:
        /* <DEDUP_REMOVED lines=11> */
.L_x_13311:
        /* <DEDUP_REMOVED lines=11> */
.L_x_13304:
        /* <DEDUP_REMOVED lines=14> */
.L_x_13312:
        /* <DEDUP_REMOVED lines=45> */
.L_x_13314:
        /* <DEDUP_REMOVED lines=42> */
.L_x_13313:
        /* <DEDUP_REMOVED lines=33> */
.L_x_13317:
        /* <DEDUP_REMOVED lines=11> */
.L_x_13318:
        /* <DEDUP_REMOVED lines=11> */
.L_x_13319:
[----:B------:R-:W-:Y:S05]  /*7db0*/  BRA.U !UP3, `(.L_x_13315) ;  /* 0x000000010bc47547 */ /* 0x000fea000b800000 */
[----:B0-----:R-:W-:Y:S01]  /*7dc0*/  FMUL.FTZ R75, R147, UR17 ;  /* 0x00000011934b7c20 */ /* 0x001fe20008410000 */
[----:B------:R-:W-:-:S03]  /*7dd0*/  HADD2.F32 R181, -RZ, R244.H1_H1 ;  /* 0x300000f4ffb57230 */ /* 0x000fc60000004100 */
[-C--:B-----5:R-:W-:Y:S02]  /*7de0*/  FFMA.FTZ R139, R67, R75.reuse, R139 ;  /* 0x0000004b438b7223 */ /* 0x0a0fe4000001008b */
[----:B------:R-:W-:Y:S01]  /*7df0*/  FMUL.FTZ R75, R181, R75 ;  /* 0x0000004bb54b7220 */ /* 0x000fe20000410000 */
[----:B------:R-:W-:Y:S06]  /*7e00*/  BRA `(.L_x_13315) ;  /* 0x0000000000b07947 */ /* 0x000fec0003800000 */
.L_x_13316:
        /* <DEDUP_REMOVED lines=11> */
.L_x_13320:
        /* <DEDUP_REMOVED lines=11> */
.L_x_13321:
        /* <DEDUP_REMOVED lines=11> */
.L_x_13322:
        /* <DEDUP_REMOVED lines=11> */
.L_x_13315:
        /* <DEDUP_REMOVED lines=14> */
.L_x_13323:
[----:B------:R-:W-:Y:S05]  /*81b0*/  @!P0 BRA `(.L_x_13324) ;  /* 0x0000000400588947 */ /* 0x000fea0003800000 */
[----:B------:R-:W-:Y:S05]  /*81c0*/  @!P1 BRA `(.L_x_13325) ;  /* 0x0000000000ac9947 */ /* 0x000fea0003800000 */
[----:B------:R-:W-:Y:S01]  /*81d0*/  PLOP3.LUT P0, PT, PT, PT, UP2, 0x80, 0x8 ;  /* 0x000000000008781c */ /* 0x000fe20003f0f028 */
[----:B------:R-:W0:Y:S01]  /*81e0*/  @UP3 LDCU UR9, c[0x0][0x40c] ;  /* 0x00008180ff0937ac */ /* 0x000e220008000800 */
[----:B------:R-:W-:Y:S01]  /*81f0*/  MOV R145, UR11 ;  /* 0x0000000b00917c02 */ /* 0x000fe20008000f00 */
[----:B------:R-:W-:Y:S01]  /*8200*/  @P2 HADD2.F32 R182, -RZ, R239.H0_H0 ;  /* 0x200000efffb62230 */ /* 0x000fe20000004100 */
[----:B------:R-:W-:Y:S01]  /*8210*/  MOV R146, UR11 ;  /* 0x0000000b00927c02 */ /* 0x000fe20008000f00 */
[----:B------:R-:W1:Y:S01]  /*8220*/  @UP3 LDCU UR10, c[0x0][0x40c] ;  /* 0x00008180ff0a37ac */ /* 0x000e620008000800 */
        /* <DEDUP_REMOVED lines=19> */
[----:B-1----:R-:W-:-:S04]  /*8360*/  @P2 FMUL.FTZ R181, R145, UR10 ;  /* 0x0000000a91b52c20 */ /* 0x002fc80008410000 */
[----:B------:R-:W-:Y:S01]  /*8370*/  @P2 FMUL.FTZ R73, R181, R147 ;  /* 0x00000093b5492220 */ /* 0x000fe20000410000 */
[----:B------:R-:W-:Y:S01]  /*8380*/  @P2 FFMA.FTZ R141, R65, R181, R141 ;  /* 0x000000b5418d2223 */ /* 0x000fe2000001008d */
[----:B------:R-:W-:Y:S01]  /*8390*/  MOV R181, UR11 ;  /* 0x0000000b00b57c02 */ /* 0x000fe20008000f00 */
[----:B0-----:R-:W-:-:S04]  /*83a0*/  @P2 FMUL.FTZ R147, R146, UR9 ;  /* 0x0000000992932c20 */ /* 0x001fc80008410000 */
        /* <DEDUP_REMOVED lines=13> */
.L_x_13325:
[----:B------:R-:W-:Y:S01]  /*8480*/  PLOP3.LUT P0, PT, PT, PT, UP2, 0x80, 0x8 ;  /* 0x000000000008781c */ /* 0x000fe20003f0f028 */
[----:B------:R-:W0:Y:S01]  /*8490*/  @UP3 LDCU UR9, c[0x0][0x40c] ;  /* 0x00008180ff0937ac */ /* 0x000e220008000800 */
[----:B------:R-:W-:Y:S02]  /*84a0*/  MOV R181, UR11 ;  /* 0x0000000b00b57c02 */ /* 0x000fe40008000f00 */
[----:B-----5:R-:W-:-:S09]  /*84b0*/  MOV R182, R32 ;  /* 0x0000002000b67202 */ /* 0x020fd20000000f00 */
        /* <DEDUP_REMOVED lines=38> */
.L_x_13324:
        /* <DEDUP_REMOVED lines=10> */
[----:B------:R-:W-:Y:S01]  /*87c0*/  FADD.FTZ R146, R202, -R146 ;  /* 0x80000092ca927221 */ /* 0x000fe20000010000 */
[----:B------:R-:W-:Y:S01]  /*87d0*/  FFMA.FTZ R144, R198, R144, UR16 ;  /* 0x00000010c6907e23 */ /* 0x000fe20008010090 */
[----:B------:R-:W-:Y:S01]  /*87e0*/  FADD.FTZ R145, R199, -R145 ;  /* 0x80000091c7917221 */ /* 0x000fe20000010000 */
[----:B------:R-:W-:Y:S01]  /*87f0*/  FMUL.FTZ R147, R147, UR30 ;  /* 0x0000001e93937c20 */ /* 0x000fe20008410000 */
[----:B------:R-:W-:Y:S01]  /*8800*/  FMUL.FTZ R146, R146, UR30 ;  /* 0x0000001e92927c20 */ /* 0x000fe20008410000 */
[----:B------:R-:W-:Y:S01]  /*8810*/  FADD.FTZ R144, R240, -R144 ;  /* 0x80000090f0907221 */ /* 0x000fe20000010000 */
[----:B------:R-:W-:-:S02]  /*8820*/  FMUL.FTZ R145, R145, UR30 ;  /* 0x0000001e91917c20 */ /* 0x000fc40008410000 */
[----:B------:R-:W-:Y:S01]  /*8830*/  FSEL R147, R147, RZ, P0 ;  /* 0x000000ff93937208 */ /* 0x000fe20000000000 */
[----:B------:R-:W-:Y:S01]  /*8840*/  FMUL.FTZ R144, R144, UR30 ;  /* 0x0000001e90907c20 */ /* 0x000fe20008410000 */
        /* <DEDUP_REMOVED lines=13> */
.L_x_13328:
        /* <DEDUP_REMOVED lines=11> */
.L_x_13329:
        /* <DEDUP_REMOVED lines=11> */
.L_x_13330:
[----:B------:R-:W-:Y:S01]  /*8a80*/  FSEL R144, R144, RZ, P0 ;  /* 0x000000ff90907208 */ /* 0x000fe20000000000 */
[----:B------:R-:W-:Y:S06]  /*8a90*/  BRA.U !UP3, `(.L_x_13326) ;  /* 0x000000010bc47547 */ /* 0x000fec000b800000 */
[----:B------:R-:W-:Y:S01]  /*8aa0*/  FMUL.FTZ R75, R147, UR17 ;  /* 0x00000011934b7c20 */ /* 0x000fe20008410000 */
[----:B------:R-:W-:-:S03]  /*8ab0*/  HADD2.F32 R181, -RZ, R241.H1_H1 ;  /* 0x300000f1ffb57230 */ /* 0x000fc60000004100 */
[-C--:B-----5:R-:W-:Y:S02]  /*8ac0*/  FFMA.FTZ R143, R67, R75.reuse, R143 ;  /* 0x0000004b438f7223 */ /* 0x0a0fe4000001008f */
[----:B------:R-:W-:Y:S01]  /*8ad0*/  FMUL.FTZ R75, R181, R75 ;  /* 0x0000004bb54b7220 */ /* 0x000fe20000410000 */
[----:B------:R-:W-:Y:S06]  /*8ae0*/  BRA `(.L_x_13326) ;  /* 0x0000000000b07947 */ /* 0x000fec0003800000 */
.L_x_13327:
[----:B------:R-:W-:Y:S01]  /*8af0*/  MOV R181, UR11 ;  /* 0x0000000b00b57c02 */ /* 0x000fe20008000f00 */
[----:B------:R-:W0:Y:S01]  /*8b00*/  @UP3 LDCU UR9, c[0x0][0x40c] ;  /* 0x00008180ff0937ac */ /* 0x000e220008000800 */
[----:B------:R-:W-:Y:S01]  /*8b10*/  ISETP.LT.AND P0, PT, RZ, UR29, PT ;  /* 0x0000001dff007c0c */ /* 0x000fe2000bf01270 */
[----:B------:R-:W-:Y:S02]  /*8b20*/  @P2 HADD2.F32 R182, -RZ, R241.H1_H1 ;  /* 0x300000f1ffb62230 */ /* 0x000fe40000004100 */
[----:B------:R-:W-:-:S04]  /*8b30*/  FFMA.FTZ R181, R201, R181, UR16 ;  /* 0x00000010c9b57e23 */ /* 0x000fc800080100b5 */
[----:B------:R-:W-:-:S04]  /*8b40*/  FADD.FTZ R181, R216, -R181 ;  /* 0x800000b5d8b57221 */ /* 0x000fc80000010000 */
[----:B------:R-:W-:-:S05]  /*8b50*/  FMUL.FTZ R181, R181, UR30 ;  /* 0x0000001eb5b57c20 */ /* 0x000fca0008410000 */
[----:B------:R-:W-:-:S05]  /*8b60*/  FSEL R181, R181, RZ, P0 ;  /* 0x000000ffb5b57208 */ /* 0x000fca0000000000 */
[----:B0-----:R-:W-:-:S04]  /*8b70*/  @P2 FMUL.FTZ R181, R181, UR9 ;  /* 0x00000009b5b52c20 */ /* 0x001fc80008410000 */
[-C--:B------:R-:W-:Y:S01]  /*8b80*/  @P2 FMUL.FTZ R75, R182, R181.reuse ;  /* 0x000000b5b64b2220 */ /* 0x080fe20000410000 */
[----:B-----5:R-:W-:Y:S01]  /*8b90*/  @P2 FFMA.FTZ R143, R67, R181, R143 ;  /* 0x000000b5438f2223 */ /* 0x020fe2000001008f */
        /* <DEDUP_REMOVED lines=9> */
[-C--:B------:R-:W-:Y:S01]  /*8c30*/  FFMA.FTZ R140, R64, R72.reuse, R140 ;  /* 0x00000048408c7223 */ /* 0x080fe2000001008c */
[----:B------:R-:W-:-:S07]  /*8c40*/  FMUL.FTZ R72, R181, R72 ;  /* 0x00000048b5487220 */ /* 0x000fce0000410000 */
.L_x_13331:
        /* <DEDUP_REMOVED lines=11> */
.L_x_13332:
        /* <DEDUP_REMOVED lines=11> */
.L_x_13326:
[----:B------:R-:W0:Y:S01]  /*8db0*/  @P1 LDC.64 R182, c[0x0][0x478] ;  /* 0x00011e00ffb61b82 */ /* 0x000e220000000a00 */
[----:B------:R-:W-:Y:S01]  /*8dc0*/  @P1 IADD3 R180, PT, PT, R180, 0x380, RZ ;  /* 0x00000380b4b41810 */ /* 0x000fe20007ffe0ff */
[----:B------:R-:W1:Y:S01]  /*8dd0*/  @UP3 LDCU.64 UR10, c[0x0][0x468] ;  /* 0x00008d00ff0a37ac */ /* 0x000e620008000a00 */
[----:B------:R-:W-:Y:S02]  /*8de0*/  UIADD3 UR8, UPT, UPT, UR8, UR24, URZ ;  /* 0x0000001808087290 */ /* 0x000fe4000fffe0ff */
[----:B------:R-:W-:Y:S02]  /*8df0*/  UPLOP3.LUT UP1, UPT, UPT, UPT, UP1, 0x40, 0x4 ;  /* 0x000000000004789c */ /* 0x000fe40003f2e810 */
[----:B------:R-:W-:Y:S01]  /*8e00*/  UISETP.GE.AND UP0, UPT, UR8, UR25, UPT ;  /* 0x000000190800728c */ /* 0x000fe2000bf06270 */
[----:B0-----:R-:W-:-:S05]  /*8e10*/  @P1 IMAD.WIDE.U32 R180, R180, 0x10, R182 ;  /* 0x00000010b4b41825 */ /* 0x001fca00078e00b6 */
[----:B------:R0:W-:Y:S02]  /*8e20*/  @P1 STG.E.128 desc[UR18][R180.64], R144 ;  /* 0x00000090b4001986 */ /* 0x0001e4000c101d12 */
[----:B0-----:R-:W-:-:S05]  /*8e30*/  HFMA2 R180, -RZ, RZ, 0, 9.5367431640625e-07 ;  /* 0x00000010ffb47431 */ /* 0x001fca00000001ff */
[----:B-1----:R-:W-:-:S05]  /*8e40*/  @P2 IMAD.WIDE.U32 R180, R242, R180, UR10 ;  /* 0x0000000af2b42e25 */ /* 0x002fca000f8e00b4 */
[----:B------:R1:W-:Y:S01]  /*8e50*/  @P2 STG.E.128 desc[UR18][R180.64], R72 ;  /* 0x00000048b4002986 */ /* 0x0003e2000c101d12 */
[----:B------:R-:W-:Y:S05]  /*8e60*/  BRA.U !UP0, `(.L_x_13333) ;  /* 0xffffff79081c7547 */ /* 0x000fea000b83ffff */
.L_x_13242:
[----:B------:R-:W2:Y:S08]  /*8e70*/  S2UR UR9, SR_CTAID.X ;  /* 0x00000000000979c3 */ /* 0x000eb00000002500 */
[----:B-----5:R-:W2:Y:S08]  /*8e80*/  LDC R9, c[0x0][0x388] ;  /* 0x0000e200ff097b82 */ /* 0x020eb00000000800 */
        /* <DEDUP_REMOVED lines=9> */
[----:B-1----:R-:W-:-:S05]  /*8f20*/  IMAD.WIDE.U32 R6, R9, 0x10, R6 ;  /* 0x0000001009067825 */ /* 0x002fca00078e0006 */
        /* <DEDUP_REMOVED lines=23> */
.L_x_13334:
        /* <DEDUP_REMOVED lines=14> */
.L_x_15745:


//--------------------- .text._ZN10layer_norm13ln_bwd_kernelINS_13Kernel_traitsI6__halfffffjLj4096ELj1ELj1ELj4ELj16ENS_18Kernel_traits_baseILj4096ES2_ffffjLj128EEEEELb1ELb0ELb0ELb0EEEvNS_9BwdParamsE --------------------------
	.section	.text._ZN10layer_norm13ln_bwd_kernelINS_13Kernel_traitsI6__halfffffjLj4096ELj1ELj1ELj4ELj16ENS_18Kernel_traits_baseILj4096ES2_ffffjLj128EEEEELb1ELb0ELb0ELb0EEEvNS_9BwdParamsE,"ax",@progbits
	.align	128
        .global         _ZN10layer_norm13ln_bwd_kernelINS_13Kernel_traitsI6__halfffffjLj4096ELj1ELj1ELj4ELj16ENS_18Kernel_traits_baseILj4096ES2_ffffjLj128EEEEELb1ELb0ELb0ELb0EEEvNS_9BwdParamsE
        .type           _ZN10layer_norm13ln_bwd_kernelINS_13Kernel_traitsI6__halfffffjLj4096ELj1ELj1ELj4ELj16ENS_18Kernel_traits_baseILj4096ES2_ffffjLj128EEEEELb1ELb0ELb0ELb0EEEvNS_9BwdParamsE,@function
        .size           _ZN10layer_norm13ln_bwd_kernelINS_13Kernel_traitsI6__halfffffjLj4096ELj1ELj1ELj4ELj16ENS_18Kernel_traits_baseILj4096ES2_ffffjLj128EEEEELb1ELb0ELb0ELb0EEEvNS_9BwdParamsE,(.L_x_15746 - _ZN10layer_norm13ln_bwd_kernelINS_13Kernel_traitsI6__halfffffjLj4096ELj1ELj1ELj4ELj16ENS_18Kernel_traits_baseILj4096ES2_ffffjLj128EEEEELb1ELb0ELb0ELb0EEEvNS_9BwdParamsE)
        .other          _ZN10layer_norm13ln_bwd_kernelINS_13Kernel_traitsI6__halfffffjLj4096ELj1ELj1ELj4ELj16ENS_18Kernel_traits_baseILj4096ES2_ffffjLj128EEEEELb1ELb0ELb0ELb0EEEvNS_9BwdParamsE,@"STO_CUDA_ENTRY STV_DEFAULT"
_ZN10layer_norm13ln_bwd_kernelINS_13Kernel_traitsI6__halfffffjLj4096ELj1ELj1ELj4ELj16ENS_18Kernel_traits_baseILj4096ES2_ffffjLj128EEEEELb1ELb0ELb0ELb0EEEvNS_9BwdParamsE:
.text._ZN10layer_norm13ln_bwd_kernelINS_13Kernel_traitsI6__halfffffjLj4096ELj1ELj1ELj4ELj16ENS_18Kernel_traits_baseILj4096ES2_ffffjLj128EEEEELb1ELb0ELb0ELb0EEEvNS_9BwdParamsE:
        /* <DEDUP_REMOVED lines=19> */
[----:B------:R-:W0:Y:S01]  /*0130*/  @P6 LDC.64 R6, c[0x0][0x3d0] ;  /* 0x0000f400ff066b82 */ /* 0x000e220000000a00 */
[----:B------:R-:W-:Y:S02]  /*0140*/  P2R R31, PR, RZ, 0x40 ;  /* 0x00000040ff1f7803 */ /* 0x000fe40000000000 */
[----:B------:R-:W-:Y:S01]  /*0150*/  P2R R38, PR, RZ, 0x20 ;  /* 0x00000020ff267803 */ /* 0x000fe20000000000 */
[----:B--2---:R-:W-:Y:S01]  /*0160*/  UISETP.GE.AND UP0, UPT, UR6, UR7, UPT ;  /* 0x000000070600728c */ /* 0x004fe2000bf06270 */
[----:B------:R-:W-:Y:S02]  /*0170*/  P2R R30, PR, RZ, 0x1 ;  /* 0x00000001ff1e7803 */ /* 0x000fe40000000000 */
[----:B------:R-:W-:Y:S01]  /*0180*/  @P0 LOP3.LUT R39, R0, 0x80, RZ, 0xfc, !PT ;  /* 0x0000008000270812 */ /* 0x000fe200078efcff */
[----:B------:R-:W2:Y:S08]  /*0190*/  @P5 LDC.64 R4, c[0x0][0x3d0] ;  /* 0x0000f400ff045b82 */ /* 0x000eb00000000a00 */
[----:B------:R-:W3:Y:S08]  /*01a0*/  @P4 LDC.64 R20, c[0x0][0x3d0] ;  /* 0x0000f400ff144b82 */ /* 0x000ef00000000a00 */
[----:B------:R-:W4:Y:S01]  /*01b0*/  @P3 LDC.64 R28, c[0x0][0x3d0] ;  /* 0x0000f400ff1c3b82 */ /* 0x000f220000000a00 */
[C---:B0-----:R-:W-:Y:S01]  /*01c0*/  @P6 IMAD.WIDE.U32 R6, R39.reuse, 0x8, R6 ;  /* 0x0000000827066825 */ /* 0x041fe200078e0006 */
[----:B------:R-:W-:-:S02]  /*01d0*/  @P6 IADD3 R39, PT, PT, R39, 0x80, RZ ;  /* 0x0000008027276810 */ /* 0x000fc40007ffe0ff */
[----:B------:R-:W-:-:S04]  /*01e0*/  ISETP.GE.U32.AND P6, PT, R3, 0x400, PT ;  /* 0x000004000300780c */ /* 0x000fc80003fc6070 */
[----:B------:R-:W0:Y:S01]  /*01f0*/  @P2 LDC.64 R32, c[0x0][0x3d0] ;  /* 0x0000f400ff202b82 */ /* 0x000e220000000a00 */
[C---:B--2---:R-:W-:Y:S01]  /*0200*/  @P5 IMAD.WIDE.U32 R24, R39.reuse, 0x8, R4 ;  /* 0x0000000827185825 */ /* 0x044fe200078e0004 */
[----:B------:R-:W-:Y:S02]  /*0210*/  @P5 IADD3 R39, PT, PT, R39, 0x80, RZ ;  /* 0x0000008027275810 */ /* 0x000fe40007ffe0ff */
[----:B------:R-:W-:Y:S02]  /*0220*/  ISETP.NE.AND P5, PT, R31, RZ, PT ;  /* 0x000000ff1f00720c */ /* 0x000fe40003fa5270 */
[----:B------:R-:W-:Y:S02]  /*0230*/  CS2R R40, SRZ ;  /* 0x0000000000287805 */ /* 0x000fe4000001ff00 */
[----:B------:R-:W-:Y:S01]  /*0240*/  P2R R195, PR, RZ, 0x40 ;  /* 0x00000040ffc37803 */ /* 0x000fe20000000000 */
[----:B------:R-:W2:Y:S01]  /*0250*/  @P1 LDC.64 R34, c[0x0][0x3d0] ;  /* 0x0000f400ff221b82 */ /* 0x000ea20000000a00 */
[C---:B---3--:R-:W-:Y:S01]  /*0260*/  @P4 IMAD.WIDE.U32 R26, R39.reuse, 0x8, R20 ;  /* 0x00000008271a4825 */ /* 0x048fe200078e0014 */
[----:B------:R-:W-:-:S04]  /*0270*/  @P4 IADD3 R39, PT, PT, R39, 0x80, RZ ;  /* 0x0000008027274810 */ /* 0x000fc80007ffe0ff */
[----:B-1----:R1:W5:Y:S02]  /*0280*/  @P4 LDG.E.64 R12, desc[UR4][R26.64] ;  /* 0x000000041a0c4981 */ /* 0x002364000c1e1b00 */
[----:B------:R-:W3:Y:S01]  /*0290*/  @P6 LDC.64 R36, c[0x0][0x3d0] ;  /* 0x0000f400ff246b82 */ /* 0x000ee20000000a00 */
[C---:B----4-:R-:W-:Y:S01]  /*02a0*/  @P3 IMAD.WIDE.U32 R28, R39.reuse, 0x8, R28 ;  /* 0x00000008271c3825 */ /* 0x050fe200078e001c */
[----:B------:R-:W-:Y:S01]  /*02b0*/  @P3 IADD3 R39, PT, PT, R39, 0x80, RZ ;  /* 0x0000008027273810 */ /* 0x000fe20007ffe0ff */
[----:B------:R1:W5:Y:S05]  /*02c0*/  @P5 LDG.E.64 R8, desc[UR4][R6.64] ;  /* 0x0000000406085981 */ /* 0x00036a000c1e1b00 */
[----:B------:R-:W4:Y:S01]  /*02d0*/  @P0 LDC.64 R4, c[0x0][0x3d0] ;  /* 0x0000f400ff040b82 */ /* 0x000f220000000a00 */
[C---:B0-----:R-:W-:Y:S01]  /*02e0*/  @P2 IMAD.WIDE.U32 R32, R39.reuse, 0x8, R32 ;  /* 0x0000000827202825 */ /* 0x041fe200078e0020 */
[----:B------:R-:W-:Y:S01]  /*02f0*/  @P2 IADD3 R39, PT, PT, R39, 0x80, RZ ;  /* 0x0000008027272810 */ /* 0x000fe20007ffe0ff */
[----:B------:R1:W5:Y:S01]  /*0300*/  @P3 LDG.E.64 R14, desc[UR4][R28.64] ;  /* 0x000000041c0e3981 */ /* 0x000362000c1e1b00 */
[----:B------:R-:W-:-:S03]  /*0310*/  ISETP.NE.AND P5, PT, R38, RZ, PT ;  /* 0x000000ff2600720c */ /* 0x000fc60003fa5270 */
[----:B------:R1:W5:Y:S01]  /*0320*/  @P2 LDG.E.64 R16, desc[UR4][R32.64] ;  /* 0x0000000420102981 */ /* 0x000362000c1e1b00 */
[C---:B--2---:R-:W-:Y:S01]  /*0330*/  @P1 IMAD.WIDE.U32 R34, R39.reuse, 0x8, R34 ;  /* 0x0000000827221825 */ /* 0x044fe200078e0022 */
[----:B------:R-:W-:-:S04]  /*0340*/  @P1 IADD3 R39, PT, PT, R39, 0x80, RZ ;  /* 0x0000008027271810 */ /* 0x000fc80007ffe0ff */
[----:B------:R1:W5:Y:S01]  /*0350*/  @P1 LDG.E.64 R18, desc[UR4][R34.64] ;  /* 0x0000000422121981 */ /* 0x000362000c1e1b00 */
[----:B---3--:R-:W-:-:S03]  /*0360*/  @P6 IMAD.WIDE.U32 R20, R39, 0x8, R36 ;  /* 0x0000000827146825 */ /* 0x008fc600078e0024 */
[----:B------:R1:W5:Y:S04]  /*0370*/  @P5 LDG.E.64 R10, desc[UR4][R24.64] ;  /* 0x00000004180a5981 */ /* 0x000368000c1e1b00 */
[----:B------:R1:W5:Y:S01]  /*0380*/  @P6 LDG.E.64 R22, desc[UR4][R20.64] ;  /* 0x0000000414166981 */ /* 0x000362000c1e1b00 */
[----:B----4-:R-:W-:-:S05]  /*0390*/  @P0 IMAD.WIDE.U32 R4, R0, 0x8, R4 ;  /* 0x0000000800040825 */ /* 0x010fca00078e0004 */
[----:B------:R1:W5:Y:S01]  /*03a0*/  @P0 LDG.E.64 R144, desc[UR4][R4.64] ;  /* 0x0000000404900981 */ /* 0x000362000c1e1b00 */
        /* <DEDUP_REMOVED lines=32> */
[----:B-----5:R-:W-:Y:S02]  /*05b0*/  SHF.R.U32.HI R4, RZ, 0x10, R9 ;  /* 0x00000010ff047819 */ /* 0x020fe40000011609 */
[----:B------:R-:W-:Y:S02]  /*05c0*/  CS2R R36, SRZ ;  /* 0x0000000000247805 */ /* 0x000fe4000001ff00 */
[----:B------:R-:W-:Y:S02]  /*05d0*/  SHF.R.U64 R5, R10, 0x10, R11 ;  /* 0x000000100a057819 */ /* 0x000fe4000000120b */
[----:B------:R-:W-:Y:S02]  /*05e0*/  CS2R R38, SRZ ;  /* 0x0000000000267805 */ /* 0x000fe4000001ff00 */
[----:B------:R-:W-:Y:S02]  /*05f0*/  MOV R199, R9 ;  /* 0x0000000900c77202 */ /* 0x000fe40000000f00 */
[----:B------:R-:W-:-:S02]  /*0600*/  CS2R R40, SRZ ;  /* 0x0000000000287805 */ /* 0x000fc4000001ff00 */
[----:B------:R-:W-:Y:S02]  /*0610*/  MOV R200, R10 ;  /* 0x0000000a00c87202 */ /* 0x000fe40000000f00 */
[----:B------:R-:W-:Y:S02]  /*0620*/  CS2R R42, SRZ ;  /* 0x00000000002a7805 */ /* 0x000fe4000001ff00 */
[----:B------:R-:W-:Y:S02]  /*0630*/  PRMT R199, R199, 0x5410, R4 ;  /* 0x00005410c7c77816 */ /* 0x000fe40000000004 */
[----:B------:R-:W-:Y:S02]  /*0640*/  CS2R R44, SRZ ;  /* 0x00000000002c7805 */ /* 0x000fe4000001ff00 */
[----:B------:R-:W-:Y:S02]  /*0650*/  PRMT R200, R200, 0x5410, R5 ;  /* 0x00005410c8c87816 */ /* 0x000fe40000000005 */
[----:B------:R-:W-:Y:S01]  /*0660*/  CS2R R46, SRZ ;  /* 0x00000000002e7805 */ /* 0x000fe2000001ff00 */
[----:B------:R-:W0:Y:S01]  /*0670*/  LDC.64 R4, c[0x0][0x3e0] ;  /* 0x0000f800ff047b82 */ /* 0x000e220000000a00 */
[----:B------:R-:W-:-:S02]  /*0680*/  MOV R198, R8 ;  /* 0x0000000800c67202 */ /* 0x000fc40000000f00 */
[----:B------:R-:W-:Y:S02]  /*0690*/  CS2R R48, SRZ ;  /* 0x0000000000307805 */ /* 0x000fe4000001ff00 */
[----:B------:R-:W-:Y:S02]  /*06a0*/  SHF.R.U64 R2, R8, 0x10, R9 ;  /* 0x0000001008027819 */ /* 0x000fe40000001209 */
[----:B------:R-:W-:Y:S02]  /*06b0*/  CS2R R50, SRZ ;  /* 0x0000000000327805 */ /* 0x000fe4000001ff00 */
[----:B------:R-:W-:Y:S02]  /*06c0*/  MOV R203, R11 ;  /* 0x0000000b00cb7202 */ /* 0x000fe40000000f00 */
[----:B------:R-:W-:Y:S02]  /*06d0*/  CS2R R52, SRZ ;  /* 0x0000000000347805 */ /* 0x000fe4000001ff00 */
[----:B------:R-:W-:-:S02]  /*06e0*/  SHF.R.U32.HI R6, RZ, 0x10, R11 ;  /* 0x00000010ff067819 */ /* 0x000fc4000001160b */
        /* <DEDUP_REMOVED lines=17> */
[----:B0-----:R-:W-:-:S02]  /*0800*/  ISETP.NE.U32.AND P0, PT, R4, RZ, PT ;  /* 0x000000ff0400720c */ /* 0x001fc40003f05070 */
[----:B------:R-:W-:Y:S02]  /*0810*/  CS2R R72, SRZ ;  /* 0x0000000000487805 */ /* 0x000fe4000001ff00 */
[----:B------:R-:W-:Y:S02]  /*0820*/  MOV R208, R16 ;  /* 0x0000001000d07202 */ /* 0x000fe40000000f00 */
[----:B------:R-:W-:Y:S02]  /*0830*/  CS2R R74, SRZ ;  /* 0x00000000004a7805 */ /* 0x000fe4000001ff00 */
[----:B------:R-:W-:Y:S02]  /*0840*/  SHF.R.U64 R11, R16, 0x10, R17 ;  /* 0x00000010100b7819 */ /* 0x000fe40000001211 */
[----:B------:R-:W-:Y:S02]  /*0850*/  CS2R R76, SRZ ;  /* 0x00000000004c7805 */ /* 0x000fe4000001ff00 */
[----:B------:R-:W-:-:S02]  /*0860*/  PRMT R198, R198, 0x5410, R2 ;  /* 0x00005410c6c67816 */ /* 0x000fc40000000002 */
[----:B------:R-:W-:Y:S02]  /*0870*/  CS2R R78, SRZ ;  /* 0x00000000004e7805 */ /* 0x000fe4000001ff00 */
[----:B------:R-:W-:Y:S02]  /*0880*/  ISETP.NE.AND.EX P1, PT, R5, RZ, PT, P0 ;  /* 0x000000ff0500720c */ /* 0x000fe40003f25300 */
        /* <DEDUP_REMOVED lines=19> */
[----:B------:R-:W-:Y:S01]  /*09c0*/  SHF.R.U32.HI R16, RZ, 0x10, R23 ;  /* 0x00000010ff107819 */ /* 0x000fe20000011617 */
[----:B------:R-:W0:Y:S01]  /*09d0*/  LDCU.U8 UR7, c[0x0][0x410] ;  /* 0x00008200ff0777ac */ /* 0x000e220008000000 */
[--C-:B------:R-:W-:Y:S02]  /*09e0*/  SHF.R.U64 R215, R144, 0x10, R145.reuse ;  /* 0x0000001090d77819 */ /* 0x100fe40000001291 */
[----:B------:R-:W-:Y:S01]  /*09f0*/  SHF.R.U32.HI R2, RZ, 0x10, R145 ;  /* 0x00000010ff027819 */ /* 0x000fe20000011691 */
[----:B------:R-:W1:Y:S01]  /*0a00*/  LDCU UR11, c[0x0][0x408] ;  /* 0x00008100ff0b77ac */ /* 0x000e620008000800 */
[----:B------:R-:W-:-:S02]  /*0a10*/  PLOP3.LUT P0, PT, PT, PT, PT, 0x8, 0x80 ;  /* 0x000000000080781c */ /* 0x000fc40003f0e170 */
[----:B------:R-:W-:Y:S01]  /*0a20*/  PRMT R203, R203, 0x5410, R6 ;  /* 0x00005410cbcb7816 */ /* 0x000fe20000000006 */
[----:B------:R-:W2:Y:S01]  /*0a30*/  LDCU UR10, c[0x0][0x400] ;  /* 0x00008000ff0a77ac */ /* 0x000ea20008000800 */
[----:B------:R-:W-:Y:S02]  /*0a40*/  PRMT R204, R204, 0x5410, R7 ;  /* 0x00005410cccc7816 */ /* 0x000fe40000000007 */
[----:B------:R-:W-:Y:S01]  /*0a50*/  PRMT R205, R205, 0x5410, R8 ;  /* 0x00005410cdcd7816 */ /* 0x000fe20000000008 */
[----:B------:R-:W3:Y:S01]  /*0a60*/  LDCU.64 UR8, c[0x0][0x438] ;  /* 0x00008700ff0877ac */ /* 0x000ee20008000a00 */
[----:B------:R-:W-:Y:S02]  /*0a70*/  PRMT R206, R206, 0x5410, R9 ;  /* 0x00005410cece7816 */ /* 0x000fe40000000009 */
[----:B------:R-:W-:Y:S01]  /*0a80*/  PRMT R207, R207, 0x5410, R10 ;  /* 0x00005410cfcf7816 */ /* 0x000fe2000000000a */
[----:B------:R-:W4:Y:S01]  /*0a90*/  LDCU.64 UR12, c[0x0][0x478] ;  /* 0x00008f00ff0c77ac */ /* 0x000f220008000a00 */
[----:B------:R-:W-:-:S02]  /*0aa0*/  PRMT R208, R208, 0x5410, R11 ;  /* 0x00005410d0d07816 */ /* 0x000fc4000000000b */
[----:B------:R-:W-:Y:S02]  /*0ab0*/  PRMT R209, R209, 0x5410, R12 ;  /* 0x00005410d1d17816 */ /* 0x000fe4000000000c */
[----:B------:R-:W-:Y:S02]  /*0ac0*/  PRMT R210, R210, 0x5410, R13 ;  /* 0x00005410d2d27816 */ /* 0x000fe4000000000d */
[----:B------:R-:W-:Y:S02]  /*0ad0*/  PRMT R212, R212, 0x5410, R14 ;  /* 0x00005410d4d47816 */ /* 0x000fe4000000000e */
[----:B------:R-:W-:Y:S02]  /*0ae0*/  PRMT R213, R213, 0x5410, R15 ;  /* 0x00005410d5d57816 */ /* 0x000fe4000000000f */
[----:B------:R-:W-:Y:S02]  /*0af0*/  PRMT R214, R214, 0x5410, R16 ;  /* 0x00005410d6d67816 */ /* 0x000fe40000000010 */
[----:B------:R-:W-:-:S02]  /*0b00*/  PRMT R215, R215, 0x5410, R2 ;  /* 0x00005410d7d77816 */ /* 0x000fc40000000002 */
[----:B------:R-:W-:Y:S02]  /*0b10*/  P2R R29, PR, RZ, 0x2 ;  /* 0x00000002ff1d7803 */ /* 0x000fe40000000000 */
[----:B------:R-:W-:Y:S02]  /*0b20*/  SHF.R.U32.HI R4, RZ, 0x5, R0 ;  /* 0x00000005ff047819 */ /* 0x000fe40000011600 */
[----:B------:R-:W-:Y:S02]  /*0b30*/  MOV R5, UR6 ;  /* 0x0000000600057c02 */ /* 0x000fe40008000f00 */
[----:B01234-:R-:W-:-:S07]  /*0b40*/  P2R R28, PR, RZ, 0x1 ;  /* 0x00000001ff1c7803 */ /* 0x01ffce0000000000 */
.L_x_13414:
[----:B------:R-:W0:Y:S08]  /*0b50*/  LDC.64 R30, c[0x0][0x3c0] ;  /* 0x0000f000ff1e7b82 */ /* 0x000e300000000a00 */
[----:B------:R-:W1:Y:S01]  /*0b60*/  LDC R2, c[0x0][0x388] ;  /* 0x0000e200ff027b82 */ /* 0x000e620000000800 */
[----:B0-----:R-:W-:-:S07]  /*0b70*/  IMAD.WIDE R136, R5, 0x4, R30 ;  /* 0x0000000405887825 */ /* 0x001fce00078e021e */
[----:B------:R-:W0:Y:S01]  /*0b80*/  LDC.64 R30, c[0x0][0x3c8] ;  /* 0x0000f200ff1e7b82 */ /* 0x000e220000000a00 */
[----:B------:R2:W3:Y:S01]  /*0b90*/  LDG.E R136, desc[UR4][R136.64] ;  /* 0x0000000488887981 */ /* 0x0004e2000c1e1900 */
[----:B------:R-:W-:Y:S01]  /*0ba0*/  ISETP.GE.U32.AND P0, PT, R3, 0x80, PT ;  /* 0x000000800300780c */ /* 0x000fe20003f06070 */
[----:B-1----:R-:W-:Y:S01]  /*0bb0*/  IMAD R32, R5, R2, RZ ;  /* 0x0000000205207224 */ /* 0x002fe200078e02ff */
[C---:B------:R-:W-:Y:S01]  /*0bc0*/  ISETP.GE.U32.AND P1, PT, R3.reuse, 0x100, PT ;  /* 0x000001000300780c */ /* 0x040fe20003f26070 */
[----:B------:R-:W1:Y:S01]  /*0bd0*/  S2R R186, SR_CgaCtaId ;  /* 0x0000000000ba7919 */ /* 0x000e620000008800 */
[----:B------:R-:W-:Y:S02]  /*0be0*/  ISETP.GE.U32.AND P5, PT, R3, 0x180, PT ;  /* 0x000001800300780c */ /* 0x000fe40003fa6070 */
[----:B-----5:R-:W-:-:S04]  /*0bf0*/  SHF.R.S32.HI R35, RZ, 0x1f, R32 ;  /* 0x0000001fff237819 */ /* 0x020fc80000011420 */
[----:B------:R-:W-:Y:S01]  /*0c00*/  LEA.HI R139, R35, R32, RZ, 0x2 ;  /* 0x00000020238b7211 */ /* 0x000fe200078f10ff */
[----:B------:R-:W-:Y:S01]  /*0c10*/  BSSY.RECONVERGENT B0, `(.L_x_13336) ;  /* 0x000003c000007945 */ /* 0x000fe20003800200 */
[----:B------:R-:W-:Y:S02]  /*0c20*/  ISETP.NE.AND P2, PT, RZ, UR7, PT ;  /* 0x00000007ff007c0c */ /* 0x000fe4000bf45270 */
[----:B------:R-:W-:Y:S01]  /*0c30*/  LEA.HI.SX32 R32, R139, R0, 0x1e ;  /* 0x000000008b207211 */ /* 0x000fe200078ff2ff */
[----:B------:R-:W-:Y:S02]  /*0c40*/  HFMA2 R197, -RZ, RZ, 0, 0 ;  /* 0x00000000ffc57431 */ /* 0x000fe400000001ff */
[----:B0-----:R-:W-:Y:S01]  /*0c50*/  IMAD.WIDE R30, R5, 0x4, R30 ;  /* 0x00000004051e7825 */ /* 0x001fe200078e021e */
[----:B--2---:R-:W-:Y:S02]  /*0c60*/  P2R R137, PR, RZ, 0x4 ;  /* 0x00000004ff897803 */ /* 0x004fe40000000000 */
[----:B------:R-:W-:-:S02]  /*0c70*/  MOV R202, RZ ;  /* 0x000000ff00ca7202 */ /* 0x000fc40000000f00 */
[----:B------:R0:W5:Y:S01]  /*0c80*/  LDG.E R35, desc[UR4][R30.64] ;  /* 0x000000041e237981 */ /* 0x000162000c1e1900 */
[----:B------:R-:W-:Y:S02]  /*0c90*/  MOV R201, R32 ;  /* 0x0000002000c97202 */ /* 0x000fe40000000f00 */
[----:B0-----:R-:W-:Y:S02]  /*0ca0*/  P2R R30, PR, RZ, 0x1 ;  /* 0x00000001ff1e7803 */ /* 0x001fe40000000000 */
[----:B------:R-:W-:Y:S02]  /*0cb0*/  P2R R31, PR, RZ, 0x2 ;  /* 0x00000002ff1f7803 */ /* 0x000fe40000000000 */
[----:B---3--:R-:W-:Y:S01]  /*0cc0*/  FSEL R187, R136, RZ, !P2 ;  /* 0x000000ff88bb7208 */ /* 0x008fe20005000000 */
[----:B-1----:R-:W-:Y:S06]  /*0cd0*/  @!P0 BRA `(.L_x_13337) ;  /* 0x0000000000bc8947 */ /* 0x002fec0003800000 */
        /* <DEDUP_REMOVED lines=10> */
[----:B------:R-:W-:Y:S02]  /*0d80*/  HADD2.F32 R159, -RZ, R144.H0_H0 ;  /* 0x20000090ff9f7230 */ /* 0x000fe40000004100 */
[----:B--2---:R-:W-:-:S05]  /*0d90*/  IMAD.WIDE.U32 R196, R32, 0x4, R196 ;  /* 0x0000000420c47825 */ /* 0x004fca00078e00c4 */
[----:B------:R-:W5:Y:S01]  /*0da0*/  LDG.E R6, desc[UR4][R196.64] ;  /* 0x00000004c4067981 */ /* 0x000f62000c1e1900 */
[----:B0-----:R-:W-:-:S05]  /*0db0*/  @P0 IMAD.WIDE.U32 R176, R32, 0x10, R176 ;  /* 0x0000001020b00825 */ /* 0x001fca00078e00b0 */
[----:B------:R0:W5:Y:S01]  /*0dc0*/  @P0 LDG.E.128 R100, desc[UR4][R176.64] ;  /* 0x00000004b0640981 */ /* 0x000162000c1e1d00 */
[----:B------:R-:W-:Y:S01]  /*0dd0*/  IADD3 R201, PT, PT, R32, 0x80, RZ ;  /* 0x0000008020c97810 */ /* 0x000fe20007ffe0ff */
[C---:B---3--:R-:W-:Y:S01]  /*0de0*/  FADD.FTZ R146, -R187.reuse, R136 ;  /* 0x00000088bb927221 */ /* 0x048fe20000010100 */
[----:B------:R-:W-:Y:S01]  /*0df0*/  FADD.FTZ R162, -R187, R137 ;  /* 0x00000089bba27221 */ /* 0x000fe20000010100 */
[----:B------:R-:W-:Y:S02]  /*0e00*/  HADD2.F32 R136, -RZ, R215.H0_H0 ;  /* 0x200000d7ff887230 */ /* 0x000fe40000004100 */
[----:B-----5:R-:W-:Y:S01]  /*0e10*/  FMUL.FTZ R147, R35, R146 ;  /* 0x0000009223937220 */ /* 0x020fe20000410000 */
[----:B------:R-:W-:Y:S02]  /*0e20*/  HADD2.F32 R137, -RZ, R145.H0_H0 ;  /* 0x20000091ff897230 */ /* 0x000fe40000004100 */
[----:B----4-:R-:W-:Y:S01]  /*0e30*/  FMUL.FTZ R146, R140, R159 ;  /* 0x0000009f8c927220 */ /* 0x010fe20000410000 */
[----:B------:R-:W-:-:S02]  /*0e40*/  FMUL.FTZ R159, R141, R136 ;  /* 0x000000888d9f7220 */ /* 0x000fc40000410000 */
[----:B0-----:R-:W-:Y:S01]  /*0e50*/  FMUL.FTZ R176, R142, R137 ;  /* 0x000000898eb07220 */ /* 0x001fe20000410000 */
[----:B------:R-:W-:Y:S01]  /*0e60*/  FADD.FTZ R138, -R187, R138 ;  /* 0x0000008abb8a7221 */ /* 0x000fe20000010100 */
[----:B------:R-:W-:Y:S01]  /*0e70*/  FADD.FTZ R136, RZ, R146 ;  /* 0x00000092ff887221 */ /* 0x000fe20000010000 */
[----:B------:R-:W-:Y:S01]  /*0e80*/  FMUL.FTZ R162, R35, R162 ;  /* 0x000000a223a27220 */ /* 0x000fe20000410000 */
[----:B------:R-:W-:Y:S01]  /*0e90*/  FFMA.FTZ R137, R147, R146, RZ ;  /* 0x0000009293897223 */ /* 0x000fe200000100ff */
[----:B------:R-:W-:Y:S01]  /*0ea0*/  FADD.FTZ R202, -R187, R139 ;  /* 0x0000008bbbca7221 */ /* 0x000fe20000010100 */
[----:B------:R-:W-:Y:S01]  /*0eb0*/  FADD.FTZ R68, R68, R140 ;  /* 0x0000008c44447221 */ /* 0x000fe20000010000 */
[----:B------:R-:W-:Y:S01]  /*0ec0*/  FFMA.FTZ R36, R140, R147, R36 ;  /* 0x000000938c247223 */ /* 0x000fe20000010024 */
[----:B------:R-:W-:Y:S02]  /*0ed0*/  HADD2.F32 R140, -RZ, R215.H1_H1 ;  /* 0x300000d7ff8c7230 */ /* 0x000fe40000004100 */
[----:B------:R-:W-:Y:S01]  /*0ee0*/  FADD.FTZ R139, R136, R159 ;  /* 0x0000009f888b7221 */ /* 0x000fe20000010000 */
[C---:B------:R-:W-:Y:S01]  /*0ef0*/  FMUL.FTZ R177, R35.reuse, R138 ;  /* 0x0000008a23b17220 */ /* 0x040fe20000410000 */
        /* <DEDUP_REMOVED lines=13> */
.L_x_13337:
[----:B------:R-:W-:Y:S05]  /*0fd0*/  BSYNC.RECONVERGENT B0 ;  /* 0x0000000000007941 */ /* 0x000fea0003800200 */
.L_x_13336:
[----:B------:R-:W-:Y:S04]  /*0fe0*/  BSSY.RECONVERGENT B0, `(.L_x_13338) ;  /* 0x0000031000007945 */ /* 0x000fe80003800200 */
        /* <DEDUP_REMOVED lines=9> */
[----:B-1----:R-:W-:-:S05]  /*1080*/  IMAD.WIDE.U32 R8, R201, 0x10, R8 ;  /* 0x00000010c9087825 */ /* 0x002fca00078e0008 */
[----:B------:R1:W4:Y:S01]  /*1090*/  LDG.E.128 R136, desc[UR4][R8.64] ;  /* 0x0000000408887981 */ /* 0x000322000c1e1d00 */
[----:B------:R-:W-:Y:S02]  /*10a0*/  HADD2.F32 R157, -RZ, R198.H0_H0 ;  /* 0x200000c6ff9d7230 */ /* 0x000fe40000004100 */
[----:B--2---:R-:W-:-:S05]  /*10b0*/  IMAD.WIDE.U32 R194, R201, 0x4, R194 ;  /* 0x00000004c9c27825 */ /* 0x004fca00078e00c2 */
[----:B------:R-:W5:Y:S01]  /*10c0*/  LDG.E R7, desc[UR4][R194.64] ;  /* 0x00000004c2077981 */ /* 0x000f62000c1e1900 */
[----:B0-----:R-:W-:-:S05]  /*10d0*/  @P0 IMAD.WIDE.U32 R174, R201, 0x10, R174 ;  /* 0x00000010c9ae0825 */ /* 0x001fca00078e00ae */
[----:B------:R0:W5:Y:S01]  /*10e0*/  @P0 LDG.E.128 R104, desc[UR4][R174.64] ;  /* 0x00000004ae680981 */ /* 0x000162000c1e1d00 */
[----:B------:R-:W-:Y:S01]  /*10f0*/  IADD3 R201, PT, PT, R201, 0x80, RZ ;  /* 0x00000080c9c97810 */ /* 0x000fe20007ffe0ff */
[C---:B---3--:R-:W-:Y:S01]  /*1100*/  FADD.FTZ R160, -R187.reuse, R140 ;  /* 0x0000008cbba07221 */ /* 0x048fe20000010100 */
[C---:B------:R-:W-:Y:S01]  /*1110*/  FADD.FTZ R140, -R187.reuse, R141 ;  /* 0x0000008dbb8c7221 */ /* 0x040fe20000010100 */
[----:B------:R-:W-:Y:S01]  /*1120*/  FADD.FTZ R216, -R187, R142 ;  /* 0x0000008ebbd87221 */ /* 0x000fe20000010100 */
[----:B------:R-:W-:Y:S02]  /*1130*/  HADD2.F32 R142, -RZ, R198.H1_H1 ;  /* 0x300000c6ff8e7230 */ /* 0x000fe40000004100 */
[C---:B-1---5:R-:W-:Y:S01]  /*1140*/  FMUL.FTZ R9, R35.reuse, R160 ;  /* 0x000000a023097220 */ /* 0x062fe20000410000 */
[----:B------:R-:W-:Y:S01]  /*1150*/  FMUL.FTZ R160, R35, R140 ;  /* 0x0000008c23a07220 */ /* 0x000fe20000410000 */
[----:B----4-:R-:W-:Y:S01]  /*1160*/  FMUL.FTZ R8, R136, R157 ;  /* 0x0000009d88087220 */ /* 0x010fe20000410000 */
        /* <DEDUP_REMOVED lines=8> */
[----:B0-----:R-:W-:Y:S01]  /*11f0*/  FMUL.FTZ R174, R138, R141 ;  /* 0x0000008d8aae7220 */ /* 0x001fe20000410000 */
        /* <DEDUP_REMOVED lines=15> */
.L_x_13339:
[----:B------:R-:W-:Y:S05]  /*12f0*/  BSYNC.RECONVERGENT B0 ;  /* 0x0000000000007941 */ /* 0x000fea0003800200 */
.L_x_13338:
        /* <DEDUP_REMOVED lines=13> */
[----:B------:R-:W5:Y:S01]  /*13d0*/  LDG.E R10, desc[UR4][R216.64] ;  /* 0x00000004d80a7981 */ /* 0x000f62000c1e1900 */
[----:B------:R-:W-:Y:S02]  /*13e0*/  HADD2.F32 R155, -RZ, R200.H0_H0 ;  /* 0x200000c8ff9b7230 */ /* 0x000fe40000004100 */
[----:B0-----:R-:W-:-:S05]  /*13f0*/  @P0 IMAD.WIDE.U32 R172, R201, 0x10, R172 ;  /* 0x00000010c9ac0825 */ /* 0x001fca00078e00ac */
[----:B------:R0:W5:Y:S01]  /*1400*/  @P0 LDG.E.128 R108, desc[UR4][R172.64] ;  /* 0x00000004ac6c0981 */ /* 0x000162000c1e1d00 */
[----:B------:R-:W-:Y:S01]  /*1410*/  IADD3 R201, PT, PT, R201, 0x80, RZ ;  /* 0x00000080c9c97810 */ /* 0x000fe20007ffe0ff */
[C---:B---3--:R-:W-:Y:S01]  /*1420*/  FADD.FTZ R12, -R187.reuse, R140 ;  /* 0x0000008cbb0c7221 */ /* 0x048fe20000010100 */
[----:B------:R-:W-:Y:S01]  /*1430*/  FADD.FTZ R158, -R187, R141 ;  /* 0x0000008dbb9e7221 */ /* 0x000fe20000010100 */
[----:B------:R-:W-:Y:S02]  /*1440*/  HADD2.F32 R140, -RZ, R200.H1_H1 ;  /* 0x300000c8ff8c7230 */ /* 0x000fe40000004100 */
[C---:B-----5:R-:W-:Y:S01]  /*1450*/  FMUL.FTZ R11, R35.reuse, R12 ;  /* 0x0000000c230b7220 */ /* 0x060fe20000410000 */
[----:B------:R-:W-:Y:S01]  /*1460*/  FMUL.FTZ R158, R35, R158 ;  /* 0x0000009e239e7220 */ /* 0x000fe20000410000 */
[--C-:B------:R-:W-:Y:S02]  /*1470*/  HADD2.F32 R141, -RZ, R203.reuse.H0_H0 ;  /* 0x200000cbff8d7230 */ /* 0x100fe40000004100 */
[----:B----4-:R-:W-:Y:S01]  /*1480*/  FMUL.FTZ R12, R136, R155 ;  /* 0x0000009b880c7220 */ /* 0x010fe20000410000 */
        /* <DEDUP_REMOVED lines=8> */
[----:B0-----:R-:W-:Y:S01]  /*1510*/  FMUL.FTZ R172, R138, R141 ;  /* 0x0000008d8aac7220 */ /* 0x001fe20000410000 */
        /* <DEDUP_REMOVED lines=15> */
.L_x_13341:
[----:B------:R-:W-:Y:S05]  /*1610*/  BSYNC.RECONVERGENT B0 ;  /* 0x0000000000007941 */ /* 0x000fea0003800200 */
.L_x_13340:
        /* <DEDUP_REMOVED lines=14> */
[----:B--2---:R-:W-:-:S05]  /*1700*/  IMAD.WIDE.U32 R14, R201, 0x10, R14 ;  /* 0x00000010c90e7825 */ /* 0x004fca00078e000e */
[----:B------:R3:W2:Y:S01]  /*1710*/  LDG.E.128 R140, desc[UR4][R14.64] ;  /* 0x000000040e8c7981 */ /* 0x0006a2000c1e1d00 */
[----:B------:R-:W-:Y:S02]  /*1720*/  HADD2.F32 R153, -RZ, R204.H0_H0 ;  /* 0x200000ccff997230 */ /* 0x000fe40000004100 */
[----:B-1----:R-:W-:-:S05]  /*1730*/  IMAD.WIDE.U32 R170, R201, 0x4, R170 ;  /* 0x00000004c9aa7825 */ /* 0x002fca00078e00aa */
[----:B------:R0:W5:Y:S01]  /*1740*/  LDG.E R13, desc[UR4][R170.64] ;  /* 0x00000004aa0d7981 */ /* 0x000162000c1e1900 */
[----:B------:R-:W-:Y:S01]  /*1750*/  IADD3 R201, PT, PT, R201, 0x80, RZ ;  /* 0x00000080c9c97810 */ /* 0x000fe20007ffe0ff */
[----:B---3--:R-:W-:Y:S01]  /*1760*/  FMUL.FTZ R14, R136, R153 ;  /* 0x00000099880e7220 */ /* 0x008fe20000410000 */
[----:B------:R-:W-:Y:S01]  /*1770*/  FADD.FTZ R80, R80, R136 ;  /* 0x0000008850507221 */ /* 0x000fe20000010000 */
[----:B------:R-:W-:Y:S01]  /*1780*/  FADD.FTZ R81, R81, R137 ;  /* 0x0000008951517221 */ /* 0x000fe20000010000 */
[----:B------:R-:W-:Y:S01]  /*1790*/  FADD.FTZ R82, R82, R138 ;  /* 0x0000008a52527221 */ /* 0x000fe20000010000 */
[C---:B--2---:R-:W-:Y:S01]  /*17a0*/  FADD.FTZ R140, -R187.reuse, R140 ;  /* 0x0000008cbb8c7221 */ /* 0x044fe20000010100 */
[----:B------:R-:W-:-:S03]  /*17b0*/  FADD.FTZ R156, -R187, R141 ;  /* 0x0000008dbb9c7221 */ /* 0x000fc60000010100 */
[C---:B-----5:R-:W-:Y:S01]  /*17c0*/  FMUL.FTZ R15, R35.reuse, R140 ;  /* 0x0000008c230f7220 */ /* 0x060fe20000410000 */
[----:B------:R-:W-:Y:S02]  /*17d0*/  HADD2.F32 R140, -RZ, R204.H1_H1 ;  /* 0x300000ccff8c7230 */ /* 0x000fe40000004100 */
[----:B------:R-:W-:Y:S01]  /*17e0*/  FMUL.FTZ R156, R35, R156 ;  /* 0x0000009c239c7220 */ /* 0x000fe20000410000 */
[--C-:B------:R-:W-:Y:S02]  /*17f0*/  HADD2.F32 R141, -RZ, R205.reuse.H0_H0 ;  /* 0x200000cdff8d7230 */ /* 0x100fe40000004100 */
[----:B------:R-:W-:Y:S01]  /*1800*/  FFMA.FTZ R48, R136, R15, R48 ;  /* 0x0000000f88307223 */ /* 0x000fe20000010030 */
[----:B------:R-:W-:Y:S01]  /*1810*/  FADD.FTZ R142, -R187, R142 ;  /* 0x0000008ebb8e7221 */ /* 0x000fe20000010100 */
[C---:B------:R-:W-:Y:S01]  /*1820*/  FMUL.FTZ R153, R137.reuse, R140 ;  /* 0x0000008c89997220 */ /* 0x040fe20000410000 */
        /* <DEDUP_REMOVED lines=18> */
.L_x_13343:
[----:B------:R-:W-:Y:S05]  /*1950*/  BSYNC.RECONVERGENT B0 ;  /* 0x0000000000007941 */ /* 0x000fea0003800200 */
.L_x_13342:
[----:B------:R-:W-:Y:S01]  /*1960*/  ISETP.GE.U32.AND P3, PT, R3, 0x280, PT ;  /* 0x000002800300780c */ /* 0x000fe20003f66070 */
[----:B------:R-:W-:-:S12]  /*1970*/  BSSY.RECONVERGENT B0, `(.L_x_13344) ;  /* 0x0000031000007945 */ /* 0x000fd80003800200 */
        /* <DEDUP_REMOVED lines=13> */
[----:B------:R-:W-:Y:S02]  /*1a50*/  HADD2.F32 R151, -RZ, R206.H0_H0 ;  /* 0x200000ceff977230 */ /* 0x000fe40000004100 */
[----:B-1----:R-:W-:-:S05]  /*1a60*/  IMAD.WIDE.U32 R168, R201, 0x4, R168 ;  /* 0x00000004c9a87825 */ /* 0x002fca00078e00a8 */
[----:B------:R0:W5:Y:S01]  /*1a70*/  LDG.E R16, desc[UR4][R168.64] ;  /* 0x00000004a8107981 */ /* 0x000162000c1e1900 */
[----:B------:R-:W-:Y:S01]  /*1a80*/  IADD3 R201, PT, PT, R201, 0x80, RZ ;  /* 0x00000080c9c97810 */ /* 0x000fe20007ffe0ff */
[----:B---3--:R-:W-:Y:S01]  /*1a90*/  FADD.FTZ R84, R84, R136 ;  /* 0x0000008854547221 */ /* 0x008fe20000010000 */
[----:B------:R-:W-:Y:S01]  /*1aa0*/  FADD.FTZ R85, R85, R137 ;  /* 0x0000008955557221 */ /* 0x000fe20000010000 */
[----:B------:R-:W-:Y:S01]  /*1ab0*/  FADD.FTZ R86, R86, R138 ;  /* 0x0000008a56567221 */ /* 0x000fe20000010000 */
[C---:B--2---:R-:W-:Y:S01]  /*1ac0*/  FADD.FTZ R18, -R187.reuse, R140 ;  /* 0x0000008cbb127221 */ /* 0x044fe20000010100 */
[----:B------:R-:W-:Y:S01]  /*1ad0*/  FADD.FTZ R154, -R187, R141 ;  /* 0x0000008dbb9a7221 */ /* 0x000fe20000010100 */
[----:B------:R-:W-:Y:S02]  /*1ae0*/  HADD2.F32 R140, -RZ, R206.H1_H1 ;  /* 0x300000ceff8c7230 */ /* 0x000fe40000004100 */
[C---:B-----5:R-:W-:Y:S01]  /*1af0*/  FMUL.FTZ R17, R35.reuse, R18 ;  /* 0x0000001223117220 */ /* 0x060fe20000410000 */
[----:B------:R-:W-:Y:S01]  /*1b00*/  FMUL.FTZ R18, R136, R151 ;  /* 0x0000009788127220 */ /* 0x000fe20000410000 */
[----:B------:R-:W-:Y:S01]  /*1b10*/  FMUL.FTZ R154, R35, R154 ;  /* 0x0000009a239a7220 */ /* 0x000fe20000410000 */
[----:B------:R-:W-:-:S02]  /*1b20*/  HADD2.F32 R141, -RZ, R207.H0_H0 ;  /* 0x200000cfff8d7230 */ /* 0x000fc40000004100 */
[----:B------:R-:W-:Y:S01]  /*1b30*/  FFMA.FTZ R52, R136, R17, R52 ;  /* 0x0000001188347223 */ /* 0x000fe20000010034 */
[----:B------:R-:W-:Y:S01]  /*1b40*/  FADD.FTZ R142, -R187, R142 ;  /* 0x0000008ebb8e7221 */ /* 0x000fe20000010100 */
[C---:B------:R-:W-:Y:S01]  /*1b50*/  FMUL.FTZ R151, R137.reuse, R140 ;  /* 0x0000008c89977220 */ /* 0x040fe20000410000 */
        /* <DEDUP_REMOVED lines=18> */
.L_x_13345:
[----:B------:R-:W-:Y:S05]  /*1c80*/  BSYNC.RECONVERGENT B0 ;  /* 0x0000000000007941 */ /* 0x000fea0003800200 */
.L_x_13344:
        /* <DEDUP_REMOVED lines=50> */
.L_x_13347:
[----:B------:R-:W-:Y:S05]  /*1fb0*/  BSYNC.RECONVERGENT B0 ;  /* 0x0000000000007941 */ /* 0x000fea0003800200 */
.L_x_13346:
        /* <DEDUP_REMOVED lines=15> */
[--C-:B------:R-:W-:Y:S02]  /*20b0*/  HADD2.F32 R179, -RZ, R210.reuse.H0_H0 ;  /* 0x200000d2ffb37230 */ /* 0x100fe40000004100 */
[----:B------:R-:W-:Y:S02]  /*20c0*/  HADD2.F32 R148, -RZ, R210.H1_H1 ;  /* 0x300000d2ff947230 */ /* 0x000fe40000004100 */
[----:B-1----:R-:W-:-:S05]  /*20d0*/  IMAD.WIDE.U32 R164, R201, 0x4, R164 ;  /* 0x00000004c9a47825 */ /* 0x002fca00078e00a4 */
[----:B------:R0:W5:Y:S01]  /*20e0*/  LDG.E R22, desc[UR4][R164.64] ;  /* 0x00000004a4167981 */ /* 0x000162000c1e1900 */
[----:B------:R-:W-:Y:S01]  /*20f0*/  IADD3 R201, PT, PT, R201, 0x80, RZ ;  /* 0x00000080c9c97810 */ /* 0x000fe20007ffe0ff */
[----:B---3--:R-:W-:Y:S01]  /*2100*/  FADD.FTZ R92, R92, R136 ;  /* 0x000000885c5c7221 */ /* 0x008fe20000010000 */
[----:B------:R-:W-:Y:S01]  /*2110*/  FMUL.FTZ R148, R137, R148 ;  /* 0x0000009489947220 */ /* 0x000fe20000410000 */
[----:B------:R-:W-:Y:S01]  /*2120*/  FADD.FTZ R93, R93, R137 ;  /* 0x000000895d5d7221 */ /* 0x000fe20000010000 */
[----:B------:R-:W-:Y:S01]  /*2130*/  FADD.FTZ R94, R94, R138 ;  /* 0x0000008a5e5e7221 */ /* 0x000fe20000010000 */
[C---:B--2---:R-:W-:Y:S01]  /*2140*/  FADD.FTZ R24, -R187.reuse, R140 ;  /* 0x0000008cbb187221 */ /* 0x044fe20000010100 */
[----:B------:R-:W-:-:S03]  /*2150*/  FADD.FTZ R150, -R187, R141 ;  /* 0x0000008dbb967221 */ /* 0x000fc60000010100 */
[C---:B-----5:R-:W-:Y:S01]  /*2160*/  FMUL.FTZ R23, R35.reuse, R24 ;  /* 0x0000001823177220 */ /* 0x060fe20000410000 */
[----:B------:R-:W-:Y:S01]  /*2170*/  FMUL.FTZ R150, R35, R150 ;  /* 0x0000009623967220 */ /* 0x000fe20000410000 */
[C---:B------:R-:W-:Y:S02]  /*2180*/  FMUL.FTZ R24, R136.reuse, R179 ;  /* 0x000000b388187220 */ /* 0x040fe40000410000 */
[----:B------:R-:W-:Y:S01]  /*2190*/  FFMA.FTZ R60, R136, R23, R60 ;  /* 0x00000017883c7223 */ /* 0x000fe2000001003c */
[--C-:B------:R-:W-:Y:S02]  /*21a0*/  HADD2.F32 R136, -RZ, R212.reuse.H1_H1 ;  /* 0x300000d4ff887230 */ /* 0x100fe40000004100 */
[----:B------:R-:W-:Y:S01]  /*21b0*/  FADD.FTZ R142, -R187, R142 ;  /* 0x0000008ebb8e7221 */ /* 0x000fe20000010100 */
[----:B------:R-:W-:Y:S02]  /*21c0*/  HADD2.F32 R141, -RZ, R212.H0_H0 ;  /* 0x200000d4ff8d7230 */ /* 0x000fe40000004100 */
[----:B------:R-:W-:Y:S01]  /*21d0*/  FFMA.FTZ R61, R137, R150, R61 ;  /* 0x00000096893d7223 */ /* 0x000fe2000001003d */
[----:B------:R-:W-:Y:S01]  /*21e0*/  FADD.FTZ R197, R197, R24 ;  /* 0x00000018c5c57221 */ /* 0x000fe20000010000 */
[----:B------:R-:W-:Y:S01]  /*21f0*/  FFMA.FTZ R137, R23, R24, R202 ;  /* 0x0000001817897223 */ /* 0x000fe200000100ca */
[----:B0-----:R-:W-:Y:S01]  /*2200*/  FMUL.FTZ R165, R35, R142 ;  /* 0x0000008e23a57220 */ /* 0x001fe20000410000 */
[----:B------:R-:W-:Y:S01]  /*2210*/  FMUL.FTZ R179, R139, R136 ;  /* 0x000000888bb37220 */ /* 0x000fe20000410000 */
[----:B------:R-:W-:Y:S01]  /*2220*/  FADD.FTZ R182, -R187, R143 ;  /* 0x0000008fbbb67221 */ /* 0x000fe20000010100 */
[----:B------:R-:W-:Y:S01]  /*2230*/  FMUL.FTZ R164, R138, R141 ;  /* 0x0000008d8aa47220 */ /* 0x000fe20000410000 */
[----:B------:R-:W-:Y:S01]  /*2240*/  FADD.FTZ R197, R197, R148 ;  /* 0x00000094c5c57221 */ /* 0x000fe20000010000 */
[----:B------:R-:W-:Y:S01]  /*2250*/  FFMA.FTZ R136, R150, R148, R137 ;  /* 0x0000009496887223 */ /* 0x000fe20000010089 */
        /* <DEDUP_REMOVED lines=8> */
.L_x_13349:
[----:B------:R-:W-:Y:S05]  /*22e0*/  BSYNC.RECONVERGENT B0 ;  /* 0x0000000000007941 */ /* 0x000fea0003800200 */
.L_x_13348:
        /* <DEDUP_REMOVED lines=13> */
[C---:B-1----:R-:W-:Y:S02]  /*23c0*/  IMAD.WIDE.U32 R136, R201.reuse, 0x10, R26 ;  /* 0x00000010c9887825 */ /* 0x042fe400078e001a */
[----:B------:R-:W1:Y:S04]  /*23d0*/  LDC.64 R26, c[0x0][0x3b0] ;  /* 0x0000ec00ff1a7b82 */ /* 0x000e680000000a00 */
[----:B------:R-:W3:Y:S01]  /*23e0*/  LDG.E.128 R136, desc[UR4][R136.64] ;  /* 0x0000000488887981 */ /* 0x000ee2000c1e1d00 */
[----:B-1----:R-:W-:-:S05]  /*23f0*/  IMAD.WIDE.U32 R216, R201, 0x4, R26 ;  /* 0x00000004c9d87825 */ /* 0x002fca00078e001a */
[----:B------:R0:W5:Y:S01]  /*2400*/  LDG.E R25, desc[UR4][R216.64] ;  /* 0x00000004d8197981 */ /* 0x000162000c1e1900 */
[--C-:B------:R-:W-:Y:S02]  /*2410*/  HADD2.F32 R33, -RZ, R213.reuse.H0_H0 ;  /* 0x200000d5ff217230 */ /* 0x100fe40000004100 */
[--C-:B------:R-:W-:Y:S02]  /*2420*/  HADD2.F32 R161, -RZ, R214.reuse.H0_H0 ;  /* 0x200000d6ffa17230 */ /* 0x100fe40000004100 */
[----:B------:R-:W-:Y:S02]  /*2430*/  HADD2.F32 R178, -RZ, R214.H1_H1 ;  /* 0x300000d6ffb27230 */ /* 0x000fe40000004100 */
[C---:B--2---:R-:W-:Y:S01]  /*2440*/  FADD.FTZ R26, -R187.reuse, R140 ;  /* 0x0000008cbb1a7221 */ /* 0x044fe20000010100 */
[C---:B------:R-:W-:Y:S01]  /*2450*/  FADD.FTZ R34, -R187.reuse, R141 ;  /* 0x0000008dbb227221 */ /* 0x040fe20000010100 */
[----:B------:R-:W-:Y:S02]  /*2460*/  HADD2.F32 R140, -RZ, R213.H1_H1 ;  /* 0x300000d5ff8c7230 */ /* 0x000fe40000004100 */
[----:B------:R-:W-:Y:S01]  /*2470*/  FADD.FTZ R142, -R187, R142 ;  /* 0x0000008ebb8e7221 */ /* 0x000fe20000010100 */
[C---:B-----5:R-:W-:Y:S01]  /*2480*/  FMUL.FTZ R27, R35.reuse, R26 ;  /* 0x0000001a231b7220 */ /* 0x060fe20000410000 */
[----:B------:R-:W-:Y:S01]  /*2490*/  FMUL.FTZ R34, R35, R34 ;  /* 0x0000002223227220 */ /* 0x000fe20000410000 */
[----:B------:R-:W-:Y:S01]  /*24a0*/  FADD.FTZ R180, -R187, R143 ;  /* 0x0000008fbbb47221 */ /* 0x000fe20000010100 */
[----:B------:R-:W-:-:S03]  /*24b0*/  FMUL.FTZ R163, R35, R142 ;  /* 0x0000008e23a37220 */ /* 0x000fc60000410000 */
        /* <DEDUP_REMOVED lines=16> */
[----:B------:R-:W-:Y:S01]  /*25c0*/  FADD.FTZ R197, R136, R161 ;  /* 0x000000a188c57221 */ /* 0x000fe20000010000 */
[----:B------:R-:W-:Y:S01]  /*25d0*/  FFMA.FTZ R137, R163, R161, R138 ;  /* 0x000000a1a3897223 */ /* 0x000fe2000001008a */
[----:B------:R-:W-:-:S02]  /*25e0*/  FFMA.FTZ R67, R139, R180, R67 ;  /* 0x000000b48b437223 */ /* 0x000fc40000010043 */
[----:B------:R-:W-:Y:S01]  /*25f0*/  FADD.FTZ R197, R197, R178 ;  /* 0x000000b2c5c57221 */ /* 0x000fe20000010000 */
[----:B0-----:R-:W-:-:S07]  /*2600*/  FFMA.FTZ R202, R180, R178, R137 ;  /* 0x000000b2b4ca7223 */ /* 0x001fce0000010089 */
.L_x_13351:
[----:B------:R-:W-:Y:S05]  /*2610*/  BSYNC.RECONVERGENT B0 ;  /* 0x0000000000007941 */ /* 0x000fea0003800200 */
.L_x_13350:
[----:B------:R-:W-:Y:S01]  /*2620*/  LOP3.LUT P6, RZ, R0, 0x1f, RZ, 0xc0, !PT ;  /* 0x0000001f00ff7812 */ /* 0x000fe200078cc0ff */
[----:B------:R-:W0:Y:S01]  /*2630*/  SHFL.DOWN PT, R137, R202, 0x10, 0x1f ;  /* 0x0a001f00ca897f89 */ /* 0x000e2200000e0000 */
[----:B------:R-:W-:Y:S02]  /*2640*/  P2R R136, PR, RZ, 0x2 ;  /* 0x00000002ff887803 */ /* 0x000fe40000000000 */
[----:B------:R-:W-:Y:S02]  /*2650*/  ISETP.NE.AND P1, PT, R28, RZ, PT ;  /* 0x000000ff1c00720c */ /* 0x000fe40003f25270 */
[----:B------:R-:W-:Y:S02]  /*2660*/  PLOP3.LUT P0, PT, PT, PT, PT, 0x80, 0x8 ;  /* 0x000000000008781c */ /* 0x000fe40003f0f070 */
[----:B------:R-:W-:-:S04]  /*2670*/  LEA R211, R186, R211, 0x18 ;  /* 0x000000d3bad37211 */ /* 0x000fc800078ec0ff */
[----:B------:R-:W-:Y:S02]  /*2680*/  IADD3 R218, PT, PT, R211, 0x4020, RZ ;  /* 0x00004020d3da7810 */ /* 0x000fe40007ffe0ff */
[----:B------:R-:W-:Y:S02]  /*2690*/  @!P6 PLOP3.LUT P0, PT, P1, PT, PT, 0x80, 0x8 ;  /* 0x000000000008e81c */ /* 0x000fe40000f0f070 */
[----:B------:R-:W-:Y:S02]  /*26a0*/  ISETP.NE.AND P1, PT, R136, RZ, PT ;  /* 0x000000ff8800720c */ /* 0x000fe40003f25270 */
[----:B------:R-:W1:Y:S01]  /*26b0*/  SHFL.DOWN PT, R136, R197, 0x10, 0x1f ;  /* 0x0a001f00c5887f89 */ /* 0x000e6200000e0000 */
[----:B------:R-:W-:Y:S01]  /*26c0*/  @!P6 MOV R201, R218 ;  /* 0x000000da00c9e202 */ /* 0x000fe20000000f00 */
[----:B0-----:R-:W-:-:S07]  /*26d0*/  FADD.FTZ R137, R137, R202 ;  /* 0x000000ca89897221 */ /* 0x001fce0000010000 */
[----:B------:R-:W-:Y:S02]  /*26e0*/  @!P0 IADD3 R201, PT, PT, R211, 0x4000, RZ ;  /* 0x00004000d3c98810 */ /* 0x000fe40007ffe0ff */
[----:B------:R-:W-:Y:S01]  /*26f0*/  ISETP.NE.AND P0, PT, R28, RZ, PT ;  /* 0x000000ff1c00720c */ /* 0x000fe20003f05270 */
[----:B------:R-:W0:Y:S01]  /*2700*/  SHFL.DOWN PT, R138, R137, 0x8, 0x1f ;  /* 0x09001f00898a7f89 */ /* 0x000e2200000e0000 */
[----:B------:R-:W-:Y:S01]  /*2710*/  @!P6 LEA R201, R4, R201, 0x3 ;  /* 0x000000c904c9e211 */ /* 0x000fe200078e18ff */
[----:B-1----:R-:W-:Y:S01]  /*2720*/  FADD.FTZ R136, R136, R197 ;  /* 0x000000c588887221 */ /* 0x002fe20000010000 */
[----:B------:R-:W-:-:S04]  /*2730*/  HFMA2 R197, -RZ, RZ, 1.875, 0 ;  /* 0x3f800000ffc57431 */ /* 0x000fc800000001ff */
        /* <DEDUP_REMOVED lines=15> */
[----:B------:R-:W-:Y:S01]  /*2830*/  @!P6 STS.64 [R201], R186 ;  /* 0x000000bac900e388 */ /* 0x000fe20000000a00 */
[----:B------:R-:W-:-:S13]  /*2840*/  ISETP.NE.AND P6, PT, R29, RZ, PT ;  /* 0x000000ff1d00720c */ /* 0x000fda0003fc5270 */
[----:B------:R-:W0:Y:S02]  /*2850*/  @P6 LDC.64 R136, c[0x0][0x3e0] ;  /* 0x0000f800ff886b82 */ /* 0x000e240000000a00 */
[----:B0-----:R-:W-:-:S05]  /*2860*/  @P6 IMAD.WIDE R216, R5, 0x4, R136 ;  /* 0x0000000405d86825 */ /* 0x001fca00078e0288 */
[----:B------:R0:W5:Y:S01]  /*2870*/  @P6 LDG.E R197, desc[UR4][R216.64] ;  /* 0x00000004d8c56981 */ /* 0x000162000c1e1900 */
        /* <DEDUP_REMOVED lines=8> */
[----:B------:R-:W1:Y:S04]  /*2900*/  LDS.128 R136, [R218] ;  /* 0x00000000da887984 */ /* 0x000e680000000c00 */
[----:B------:R-:W2:Y:S01]  /*2910*/  LDS.128 R140, [R141] ;  /* 0x000000008d8c7984 */ /* 0x000ea20000000c00 */
        /* <DEDUP_REMOVED lines=11> */
[----:B0-----:R-:W-:Y:S06]  /*29d0*/  BRA.U UP0, `(.L_x_13353) ;  /* 0x0000002100c47547 */ /* 0x001fec000b800000 */
        /* <DEDUP_REMOVED lines=8> */
[----:B------:R-:W-:Y:S01]  /*2a60*/  LOP3.LUT P6, RZ, R6, 0xff, RZ, 0xc0, !PT ;  /* 0x000000ff06ff7812 */ /* 0x000fe200078cc0ff */
[-C--:B------:R-:W-:Y:S01]  /*2a70*/  FFMA.FTZ R139, R177, R141.reuse, R140 ;  /* 0x0000008db18b7223 */ /* 0x080fe2000001008c */
[----:B------:R-:W-:Y:S01]  /*2a80*/  FADD.FTZ R136, R146, -R137 ;  /* 0x8000008992887221 */ /* 0x000fe20000010000 */
[----:B------:R-:W-:Y:S01]  /*2a90*/  FADD.FTZ R138, R159, -R138 ;  /* 0x8000008a9f8a7221 */ /* 0x000fe20000010000 */
[----:B------:R-:W-:Y:S02]  /*2aa0*/  FFMA.FTZ R142, R196, R141, R140 ;  /* 0x0000008dc48e7223 */ /* 0x000fe4000001008c */
[C---:B-----5:R-:W-:Y:S01]  /*2ab0*/  FMUL.FTZ R136, R35.reuse, R136 ;  /* 0x0000008823887220 */ /* 0x060fe20000410000 */
[----:B------:R-:W-:Y:S01]  /*2ac0*/  FMUL.FTZ R138, R35, R138 ;  /* 0x0000008a238a7220 */ /* 0x000fe20000410000 */
[----:B------:R-:W-:-:S02]  /*2ad0*/  FADD.FTZ R142, R193, -R142 ;  /* 0x8000008ec18e7221 */ /* 0x000fc40000010000 */
[-C--:B------:R-:W-:Y:S01]  /*2ae0*/  FMUL.FTZ R136, R136, R197.reuse ;  /* 0x000000c588887220 */ /* 0x080fe20000410000 */
[-C--:B------:R-:W-:Y:S01]  /*2af0*/  FMUL.FTZ R138, R138, R197.reuse ;  /* 0x000000c58a8a7220 */ /* 0x080fe20000410000 */
[----:B------:R-:W-:Y:S02]  /*2b00*/  FMUL.FTZ R142, R35, R142 ;  /* 0x0000008e238e7220 */ /* 0x000fe40000410000 */
[----:B------:R-:W-:Y:S01]  /*2b10*/  FMUL.FTZ R136, R136, UR11 ;  /* 0x0000000b88887c20 */ /* 0x000fe20008410000 */
[----:B------:R-:W-:Y:S01]  /*2b20*/  FMUL.FTZ R138, R138, UR11 ;  /* 0x0000000b8a8a7c20 */ /* 0x000fe20008410000 */
[----:B------:R-:W-:-:S03]  /*2b30*/  FMUL.FTZ R142, R142, R197 ;  /* 0x000000c58e8e7220 */ /* 0x000fc60000410000 */
[----:B------:R-:W-:Y:S01]  /*2b40*/  SEL R136, R136, RZ, P6 ;  /* 0x000000ff88887207 */ /* 0x000fe20003000000 */
[----:B------:R-:W-:Y:S01]  /*2b50*/  FMUL.FTZ R142, R142, UR11 ;  /* 0x0000000b8e8e7c20 */ /* 0x000fe20008410000 */
[----:B------:R-:W-:-:S04]  /*2b60*/  LOP3.LUT P6, RZ, R6, 0xff00, RZ, 0xc0, !PT ;  /* 0x0000ff0006ff7812 */ /* 0x000fc800078cc0ff */
[----:B------:R-:W-:Y:S01]  /*2b70*/  SEL R137, R138, RZ, P6 ;  /* 0x000000ff8a897207 */ /* 0x000fe20003000000 */
[----:B------:R-:W-:Y:S01]  /*2b80*/  FADD.FTZ R138, R176, -R139 ;  /* 0x8000008bb08a7221 */ /* 0x000fe20000010000 */
[----:B------:R-:W-:-:S03]  /*2b90*/  LOP3.LUT P6, RZ, R6, 0xff0000, RZ, 0xc0, !PT ;  /* 0x00ff000006ff7812 */ /* 0x000fc600078cc0ff */
[----:B------:R-:W-:-:S04]  /*2ba0*/  FMUL.FTZ R138, R35, R138 ;  /* 0x0000008a238a7220 */ /* 0x000fc80000410000 */
[----:B------:R-:W-:-:S04]  /*2bb0*/  FMUL.FTZ R138, R138, R197 ;  /* 0x000000c58a8a7220 */ /* 0x000fc80000410000 */
[----:B------:R-:W-:-:S05]  /*2bc0*/  FMUL.FTZ R138, R138, UR11 ;  /* 0x0000000b8a8a7c20 */ /* 0x000fca0008410000 */
[----:B------:R-:W-:Y:S02]  /*2bd0*/  SEL R138, R138, RZ, P6 ;  /* 0x000000ff8a8a7207 */ /* 0x000fe40003000000 */
[----:B------:R-:W-:-:S04]  /*2be0*/  ISETP.GE.U32.AND P6, PT, R6, 0x1000000, PT ;  /* 0x010000000600780c */ /* 0x000fc80003fc6070 */
[----:B------:R-:W-:Y:S01]  /*2bf0*/  SEL R139, R142, RZ, P6 ;  /* 0x000000ff8e8b7207 */ /* 0x000fe20003000000 */
[----:B------:R-:W-:Y:S08]  /*2c00*/  BRA `(.L_x_13357) ;  /* 0x0000000000707947 */ /* 0x000ff00003800000 */
.L_x_13356:
[-CC-:B------:R-:W-:Y:S01]  /*2c10*/  FFMA.FTZ R133, R147, R141.reuse, R140.reuse ;  /* 0x0000008d93857223 */ /* 0x180fe2000001008c */
[-CC-:B------:R-:W-:Y:S01]  /*2c20*/  FFMA.FTZ R134, R162, R141.reuse, R140.reuse ;  /* 0x0000008da2867223 */ /* 0x180fe2000001008c */
[----:B------:R-:W-:Y:S01]  /*2c30*/  LOP3.LUT P6, RZ, R6, 0xff, RZ, 0xc0, !PT ;  /* 0x000000ff06ff7812 */ /* 0x000fe200078cc0ff */
[-C--:B------:R-:W-:Y:S01]  /*2c40*/  FFMA.FTZ R135, R177, R141.reuse, R140 ;  /* 0x0000008db1877223 */ /* 0x080fe2000001008c */
[----:B------:R-:W-:Y:S01]  /*2c50*/  FADD.FTZ R132, R146, -R133 ;  /* 0x8000008592847221 */ /* 0x000fe20000010000 */
[----:B------:R-:W-:Y:S01]  /*2c60*/  FADD.FTZ R134, R159, -R134 ;  /* 0x800000869f867221 */ /* 0x000fe20000010000 */
[----:B------:R-:W-:Y:S02]  /*2c70*/  FFMA.FTZ R142, R196, R141, R140 ;  /* 0x0000008dc48e7223 */ /* 0x000fe4000001008c */
[----:B-----5:R-:W-:Y:S02]  /*2c80*/  FMUL.FTZ R132, R35, R132 ;  /* 0x0000008423847220 */ /* 0x020fe40000410000 */
[----:B------:R-:W-:-:S02]  /*2c90*/  FADD.FTZ R142, R193, -R142 ;  /* 0x8000008ec18e7221 */ /* 0x000fc40000010000 */
[----:B------:R-:W-:-:S04]  /*2ca0*/  FMUL.FTZ R133, R132, R197 ;  /* 0x000000c584857220 */ /* 0x000fc80000410000 */
[----:B------:R-:W-:-:S05]  /*2cb0*/  FMUL.FTZ R133, R133, UR11 ;  /* 0x0000000b85857c20 */ /* 0x000fca0008410000 */
[----:B------:R-:W-:Y:S01]  /*2cc0*/  SEL R136, R133, RZ, P6 ;  /* 0x000000ff85887207 */ /* 0x000fe20003000000 */
[----:B------:R-:W-:Y:S01]  /*2cd0*/  FMUL.FTZ R133, R35, R134 ;  /* 0x0000008623857220 */ /* 0x000fe20000410000 */
[----:B------:R-:W-:-:S03]  /*2ce0*/  LOP3.LUT P6, RZ, R6, 0xff00, RZ, 0xc0, !PT ;  /* 0x0000ff0006ff7812 */ /* 0x000fc600078cc0ff */
[----:B------:R-:W-:-:S04]  /*2cf0*/  FMUL.FTZ R134, R133, R197 ;  /* 0x000000c585867220 */ /* 0x000fc80000410000 */
[----:B------:R-:W-:-:S05]  /*2d00*/  FMUL.FTZ R134, R134, UR11 ;  /* 0x0000000b86867c20 */ /* 0x000fca0008410000 */
[----:B------:R-:W-:Y:S01]  /*2d10*/  SEL R137, R134, RZ, P6 ;  /* 0x000000ff86897207 */ /* 0x000fe20003000000 */
[----:B------:R-:W-:Y:S01]  /*2d20*/  FADD.FTZ R134, R176, -R135 ;  /* 0x80000087b0867221 */ /* 0x000fe20000010000 */
[----:B------:R-:W-:-:S03]  /*2d30*/  LOP3.LUT P6, RZ, R6, 0xff0000, RZ, 0xc0, !PT ;  /* 0x00ff000006ff7812 */ /* 0x000fc600078cc0ff */
[----:B------:R-:W-:-:S04]  /*2d40*/  FMUL.FTZ R134, R35, R134 ;  /* 0x0000008623867220 */ /* 0x000fc80000410000 */
[----:B------:R-:W-:-:S04]  /*2d50*/  FMUL.FTZ R135, R134, R197 ;  /* 0x000000c586877220 */ /* 0x000fc80000410000 */
[----:B------:R-:W-:-:S05]  /*2d60*/  FMUL.FTZ R135, R135, UR11 ;  /* 0x0000000b87877c20 */ /* 0x000fca0008410000 */
[----:B------:R-:W-:Y:S01]  /*2d70*/  SEL R138, R135, RZ, P6 ;  /* 0x000000ff878a7207 */ /* 0x000fe20003000000 */
[----:B------:R-:W-:Y:S01]  /*2d80*/  FMUL.FTZ R135, R35, R142 ;  /* 0x0000008e23877220 */ /* 0x000fe20000410000 */
[----:B------:R-:W-:-:S03]  /*2d90*/  ISETP.GE.U32.AND P6, PT, R6, 0x1000000, PT ;  /* 0x010000000600780c */ /* 0x000fc60003fc6070 */
[----:B------:R-:W-:-:S04]  /*2da0*/  FMUL.FTZ R139, R135, R197 ;  /* 0x000000c5878b7220 */ /* 0x000fc80000410000 */
[----:B------:R-:W-:-:S05]  /*2db0*/  FMUL.FTZ R139, R139, UR11 ;  /* 0x0000000b8b8b7c20 */ /* 0x000fca0008410000 */
[----:B------:R-:W-:-:S07]  /*2dc0*/  SEL R139, R139, RZ, P6 ;  /* 0x000000ff8b8b7207 */ /* 0x000fce0003000000 */
.L_x_13357:
[----:B------:R-:W0:Y:S02]  /*2dd0*/  @P0 LDC.64 R142, c[0x0][0x478] ;  /* 0x00011e00ff8e0b82 */ /* 0x000e240000000a00 */
[----:B0-----:R-:W-:-:S06]  /*2de0*/  @P0 IMAD.WIDE.U32 R186, R32, 0x10, R142 ;  /* 0x0000001020ba0825 */ /* 0x001fcc00078e008e */
[----:B------:R-:W0:Y:S01]  /*2df0*/  LDC.64 R142, c[0x0][0x468] ;  /* 0x00011a00ff8e7b82 */ /* 0x000e220000000a00 */
[----:B------:R1:W-:Y:S01]  /*2e00*/  @P0 STG.E.128 desc[UR4][R186.64], R132 ;  /* 0x00000084ba000986 */ /* 0x0003e2000c101d04 */
[C---:B0-----:R-:W-:Y:S01]  /*2e10*/  IMAD.WIDE.U32 R142, R32.reuse, 0x10, R142 ;  /* 0x00000010208e7825 */ /* 0x041fe200078e008e */
[----:B------:R-:W-:-:S04]  /*2e20*/  IADD3 R32, PT, PT, R32, 0x80, RZ ;  /* 0x0000008020207810 */ /* 0x000fc80007ffe0ff */
[----:B------:R1:W-:Y:S03]  /*2e30*/  STG.E.128 desc[UR4][R142.64], R136 ;  /* 0x000000888e007986 */ /* 0x0003e6000c101d04 */
.L_x_13355:
[----:B------:R-:W-:Y:S05]  /*2e40*/  BSYNC.RECONVERGENT B1 ;  /* 0x0000000000017941 */ /* 0x000fea0003800200 */
.L_x_13354:
[----:B------:R-:W-:Y:S01]  /*2e50*/  ISETP.NE.AND P0, PT, R31, RZ, PT ;  /* 0x000000ff1f00720c */ /* 0x000fe20003f05270 */
[----:B------:R-:W-:-:S12]  /*2e60*/  BSSY.RECONVERGENT B1, `(.L_x_13358) ;  /* 0x0000045000017945 */ /* 0x000fd80003800200 */
[----:B------:R-:W-:Y:S05]  /*2e70*/  @!P0 BRA `(.L_x_13359) ;  /* 0x00000004000c8947 */ /* 0x000fea0003800000 */
[----:B------:R-:W-:-:S04]  /*2e80*/  ISETP.NE.U32.AND P0, PT, RZ, UR12, PT ;  /* 0x0000000cff007c0c */ /* 0x000fc8000bf05070 */
[----:B------:R-:W-:-:S13]  /*2e90*/  ISETP.NE.AND.EX P0, PT, RZ, UR13, PT, P0 ;  /* 0x0000000dff007c0c */ /* 0x000fda000bf05300 */
[----:B------:R-:W-:Y:S05]  /*2ea0*/  @!P0 BRA `(.L_x_13360) ;  /* 0x0000000000748947 */ /* 0x000fea0003800000 */
[-CC-:B-1----:R-:W-:Y:S01]  /*2eb0*/  FFMA.FTZ R133, R9, R141.reuse, R140.reuse ;  /* 0x0000008d09857223 */ /* 0x182fe2000001008c */
        /* <DEDUP_REMOVED lines=26> */
[----:B------:R-:W-:Y:S01]  /*3060*/  SEL R139, R139, RZ, P6 ;  /* 0x000000ff8b8b7207 */ /* 0x000fe20003000000 */
[----:B------:R-:W-:Y:S06]  /*3070*/  BRA `(.L_x_13361) ;  /* 0x0000000000707947 */ /* 0x000fec0003800000 */
.L_x_13360:
[-CC-:B-1----:R-:W-:Y:S01]  /*3080*/  FFMA.FTZ R137, R9, R141.reuse, R140.reuse ;  /* 0x0000008d09897223 */ /* 0x182fe2000001008c */
        /* <DEDUP_REMOVED lines=26> */
[----:B------:R-:W-:-:S09]  /*3230*/  SEL R139, R142, RZ, P6 ;  /* 0x000000ff8e8b7207 */ /* 0x000fd20003000000 */
.L_x_13361:
[----:B------:R-:W0:Y:S08]  /*3240*/  @P0 LDC.64 R186, c[0x0][0x478] ;  /* 0x00011e00ffba0b82 */ /* 0x000e300000000a00 */
[----:B------:R-:W1:Y:S01]  /*3250*/  LDC.64 R142, c[0x0][0x468] ;  /* 0x00011a00ff8e7b82 */ /* 0x000e620000000a00 */
[----:B0-----:R-:W-:-:S05]  /*3260*/  @P0 IMAD.WIDE.U32 R186, R32, 0x10, R186 ;  /* 0x0000001020ba0825 */ /* 0x001fca00078e00ba */
[----:B------:R0:W-:Y:S01]  /*3270*/  @P0 STG.E.128 desc[UR4][R186.64], R132 ;  /* 0x00000084ba000986 */ /* 0x0001e2000c101d04 */
[C---:B-1----:R-:W-:Y:S01]  /*3280*/  IMAD.WIDE.U32 R142, R32.reuse, 0x10, R142 ;  /* 0x00000010208e7825 */ /* 0x042fe200078e008e */
[----:B------:R-:W-:-:S04]  /*3290*/  IADD3 R32, PT, PT, R32, 0x80, RZ ;  /* 0x0000008020207810 */ /* 0x000fc80007ffe0ff */
[----:B------:R0:W-:Y:S03]  /*32a0*/  STG.E.128 desc[UR4][R142.64], R136 ;  /* 0x000000888e007986 */ /* 0x0001e6000c101d04 */
.L_x_13359:
[----:B------:R-:W-:Y:S05]  /*32b0*/  BSYNC.RECONVERGENT B1 ;  /* 0x0000000000017941 */ /* 0x000fea0003800200 */
.L_x_13358:
[----:B------:R-:W-:Y:S04]  /*32c0*/  BSSY.RECONVERGENT B1, `(.L_x_13362) ;  /* 0x0000045000017945 */ /* 0x000fe80003800200 */
[----:B------:R-:W-:Y:S05]  /*32d0*/  @!P5 BRA `(.L_x_13363) ;  /* 0x00000004000cd947 */ /* 0x000fea0003800000 */
[----:B------:R-:W-:-:S04]  /*32e0*/  ISETP.NE.U32.AND P0, PT, RZ, UR12, PT ;  /* 0x0000000cff007c0c */ /* 0x000fc8000bf05070 */
[----:B------:R-:W-:-:S13]  /*32f0*/  ISETP.NE.AND.EX P0, PT, RZ, UR13, PT, P0 ;  /* 0x0000000dff007c0c */ /* 0x000fda000bf05300 */
[----:B------:R-:W-:Y:S05]  /*3300*/  @!P0 BRA `(.L_x_13364) ;  /* 0x0000000000748947 */ /* 0x000fea0003800000 */
[-CC-:B01----:R-:W-:Y:S01]  /*3310*/  FFMA.FTZ R133, R11, R141.reuse, R140.reuse ;  /* 0x0000008d0b857223 */ /* 0x183fe2000001008c */
        /* <DEDUP_REMOVED lines=28> */
.L_x_13364:
[-CC-:B01----:R-:W-:Y:S01]  /*34e0*/  FFMA.FTZ R137, R11, R141.reuse, R140.reuse ;  /* 0x0000008d0b897223 */ /* 0x183fe2000001008c */
        /* <DEDUP_REMOVED lines=27> */
.L_x_13365:
[----:B------:R-:W0:Y:S08]  /*36a0*/  @P0 LDC.64 R186, c[0x0][0x478] ;  /* 0x00011e00ffba0b82 */ /* 0x000e300000000a00 */
[----:B------:R-:W1:Y:S01]  /*36b0*/  LDC.64 R142, c[0x0][0x468] ;  /* 0x00011a00ff8e7b82 */ /* 0x000e620000000a00 */
[----:B0-----:R-:W-:-:S05]  /*36c0*/  @P0 IMAD.WIDE.U32 R186, R32, 0x10, R186 ;  /* 0x0000001020ba0825 */ /* 0x001fca00078e00ba */
[----:B------:R2:W-:Y:S01]  /*36d0*/  @P0 STG.E.128 desc[UR4][R186.64], R132 ;  /* 0x00000084ba000986 */ /* 0x0005e2000c101d04 */
[C---:B-1----:R-:W-:Y:S01]  /*36e0*/  IMAD.WIDE.U32 R142, R32.reuse, 0x10, R142 ;  /* 0x00000010208e7825 */ /* 0x042fe200078e008e */
[----:B------:R-:W-:-:S04]  /*36f0*/  IADD3 R32, PT, PT, R32, 0x80, RZ ;  /* 0x0000008020207810 */ /* 0x000fc80007ffe0ff */
[----:B------:R2:W-:Y:S03]  /*3700*/  STG.E.128 desc[UR4][R142.64], R136 ;  /* 0x000000888e007986 */ /* 0x0005e6000c101d04 */
.L_x_13363:
[----:B------:R-:W-:Y:S05]  /*3710*/  BSYNC.RECONVERGENT B1 ;  /* 0x0000000000017941 */ /* 0x000fea0003800200 */
.L_x_13362:
[----:B------:R-:W-:Y:S04]  /*3720*/  BSSY.RECONVERGENT B1, `(.L_x_13366) ;  /* 0x0000045000017945 */ /* 0x000fe80003800200 */
[----:B------:R-:W-:Y:S05]  /*3730*/  @!P4 BRA `(.L_x_13367) ;  /* 0x00000004000cc947 */ /* 0x000fea0003800000 */
[----:B------:R-:W-:-:S04]  /*3740*/  ISETP.NE.U32.AND P0, PT, RZ, UR12, PT ;  /* 0x0000000cff007c0c */ /* 0x000fc8000bf05070 */
[----:B------:R-:W-:-:S13]  /*3750*/  ISETP.NE.AND.EX P0, PT, RZ, UR13, PT, P0 ;  /* 0x0000000dff007c0c */ /* 0x000fda000bf05300 */
[----:B------:R-:W-:Y:S05]  /*3760*/  @!P0 BRA `(.L_x_13368) ;  /* 0x0000000000748947 */ /* 0x000fea0003800000 */
[-CC-:B012---:R-:W-:Y:S01]  /*3770*/  FFMA.FTZ R133, R15, R141.reuse, R140.reuse ;  /* 0x0000008d0f857223 */ /* 0x187fe2000001008c */
        /* <DEDUP_REMOVED lines=28> */
.L_x_13368:
[-CC-:B012---:R-:W-:Y:S01]  /*3940*/  FFMA.FTZ R137, R15, R141.reuse, R140.reuse ;  /* 0x0000008d0f897223 */ /* 0x187fe2000001008c */
        /* <DEDUP_REMOVED lines=27> */
.L_x_13369:
[----:B------:R-:W0:Y:S08]  /*3b00*/  @P0 LDC.64 R186, c[0x0][0x478] ;  /* 0x00011e00ffba0b82 */ /* 0x000e300000000a00 */
[----:B------:R-:W1:Y:S01]  /*3b10*/  LDC.64 R142, c[0x0][0x468] ;  /* 0x00011a00ff8e7b82 */ /* 0x000e620000000a00 */
[----:B0-----:R-:W-:-:S05]  /*3b20*/  @P0 IMAD.WIDE.U32 R186, R32, 0x10, R186 ;  /* 0x0000001020ba0825 */ /* 0x001fca00078e00ba */
[----:B------:R3:W-:Y:S01]  /*3b30*/  @P0 STG.E.128 desc[UR4][R186.64], R132 ;  /* 0x00000084ba000986 */ /* 0x0007e2000c101d04 */
[C---:B-1----:R-:W-:Y:S01]  /*3b40*/  IMAD.WIDE.U32 R142, R32.reuse, 0x10, R142 ;  /* 0x00000010208e7825 */ /* 0x042fe200078e008e */
[----:B------:R-:W-:-:S04]  /*3b50*/  IADD3 R32, PT, PT, R32, 0x80, RZ ;  /* 0x0000008020207810 */ /* 0x000fc80007ffe0ff */
[----:B------:R3:W-:Y:S03]  /*3b60*/  STG.E.128 desc[UR4][R142.64], R136 ;  /* 0x000000888e007986 */ /* 0x0007e6000c101d04 */
.L_x_13367:
[----:B------:R-:W-:Y:S05]  /*3b70*/  BSYNC.RECONVERGENT B1 ;  /* 0x0000000000017941 */ /* 0x000fea0003800200 */
.L_x_13366:
[----:B------:R-:W-:Y:S04]  /*3b80*/  BSSY.RECONVERGENT B1, `(.L_x_13370) ;  /* 0x0000045000017945 */ /* 0x000fe80003800200 */
[----:B------:R-:W-:Y:S05]  /*3b90*/  @!P3 BRA `(.L_x_13371) ;  /* 0x00000004000cb947 */ /* 0x000fea0003800000 */
[----:B------:R-:W-:-:S04]  /*3ba0*/  ISETP.NE.U32.AND P0, PT, RZ, UR12, PT ;  /* 0x0000000cff007c0c */ /* 0x000fc8000bf05070 */
[----:B------:R-:W-:-:S13]  /*3bb0*/  ISETP.NE.AND.EX P0, PT, RZ, UR13, PT, P0 ;  /* 0x0000000dff007c0c */ /* 0x000fda000bf05300 */
[----:B------:R-:W-:Y:S05]  /*3bc0*/  @!P0 BRA `(.L_x_13372) ;  /* 0x0000000000748947 */ /* 0x000fea0003800000 */
[-CC-:B0123--:R-:W-:Y:S01]  /*3bd0*/  FFMA.FTZ R133, R17, R141.reuse, R140.reuse ;  /* 0x0000008d11857223 */ /* 0x18ffe2000001008c */
        /* <DEDUP_REMOVED lines=28> */
.L_x_13372:
[-CC-:B0123--:R-:W-:Y:S01]  /*3da0*/  FFMA.FTZ R137, R17, R141.reuse, R140.reuse ;  /* 0x0000008d11897223 */ /* 0x18ffe2000001008c */
        /* <DEDUP_REMOVED lines=27> */
.L_x_13373:
[----:B------:R-:W0:Y:S08]  /*3f60*/  @P0 LDC.64 R186, c[0x0][0x478] ;  /* 0x00011e00ffba0b82 */ /* 0x000e300000000a00 */
[----:B------:R-:W1:Y:S01]  /*3f70*/  LDC.64 R142, c[0x0][0x468] ;  /* 0x00011a00ff8e7b82 */ /* 0x000e620000000a00 */
[----:B0-----:R-:W-:-:S05]  /*3f80*/  @P0 IMAD.WIDE.U32 R186, R32, 0x10, R186 ;  /* 0x0000001020ba0825 */ /* 0x001fca00078e00ba */
[----:B------:R4:W-:Y:S01]  /*3f90*/  @P0 STG.E.128 desc[UR4][R186.64], R132 ;  /* 0x00000084ba000986 */ /* 0x0009e2000c101d04 */
[C---:B-1----:R-:W-:Y:S01]  /*3fa0*/  IMAD.WIDE.U32 R142, R32.reuse, 0x10, R142 ;  /* 0x00000010208e7825 */ /* 0x042fe200078e008e */
[----:B------:R-:W-:-:S04]  /*3fb0*/  IADD3 R32, PT, PT, R32, 0x80, RZ ;  /* 0x0000008020207810 */ /* 0x000fc80007ffe0ff */
[----:B------:R4:W-:Y:S03]  /*3fc0*/  STG.E.128 desc[UR4][R142.64], R136 ;  /* 0x000000888e007986 */ /* 0x0009e6000c101d04 */
.L_x_13371:
[----:B------:R-:W-:Y:S05]  /*3fd0*/  BSYNC.RECONVERGENT B1 ;  /* 0x0000000000017941 */ /* 0x000fea0003800200 */
.L_x_13370:
[----:B------:R-:W-:Y:S04]  /*3fe0*/  BSSY.RECONVERGENT B1, `(.L_x_13374) ;  /* 0x0000045000017945 */ /* 0x000fe80003800200 */
[----:B------:R-:W-:Y:S05]  /*3ff0*/  @!P2 BRA `(.L_x_13375) ;  /* 0x00000004000ca947 */ /* 0x000fea0003800000 */
[----:B------:R-:W-:-:S04]  /*4000*/  ISETP.NE.U32.AND P0, PT, RZ, UR12, PT ;  /* 0x0000000cff007c0c */ /* 0x000fc8000bf05070 */
[----:B------:R-:W-:-:S13]  /*4010*/  ISETP.NE.AND.EX P0, PT, RZ, UR13, PT, P0 ;  /* 0x0000000dff007c0c */ /* 0x000fda000bf05300 */
[----:B------:R-:W-:Y:S05]  /*4020*/  @!P0 BRA `(.L_x_13376) ;  /* 0x0000000000748947 */ /* 0x000fea0003800000 */
[-CC-:B01234-:R-:W-:Y:S01]  /*4030*/  FFMA.FTZ R133, R21, R141.reuse, R140.reuse ;  /* 0x0000008d15857223 */ /* 0x19ffe2000001008c */
        /* <DEDUP_REMOVED lines=28> */
.L_x_13376:
[-CC-:B01234-:R-:W-:Y:S01]  /*4200*/  FFMA.FTZ R137, R21, R141.reuse, R140.reuse ;  /* 0x0000008d15897223 */ /* 0x19ffe2000001008c */
        /* <DEDUP_REMOVED lines=27> */
.L_x_13377:
[----:B------:R-:W0:Y:S08]  /*43c0*/  @P0 LDC.64 R186, c[0x0][0x478] ;  /* 0x00011e00ffba0b82 */ /* 0x000e300000000a00 */
[----:B------:R-:W1:Y:S01]  /*43d0*/  LDC.64 R142, c[0x0][0x468] ;  /* 0x00011a00ff8e7b82 */ /* 0x000e620000000a00 */
[----:B0-----:R-:W-:-:S05]  /*43e0*/  @P0 IMAD.WIDE.U32 R186, R32, 0x10, R186 ;  /* 0x0000001020ba0825 */ /* 0x001fca00078e00ba */
[----:B------:R0:W-:Y:S01]  /*43f0*/  @P0 STG.E.128 desc[UR4][R186.64], R132 ;  /* 0x00000084ba000986 */ /* 0x0001e2000c101d04 */
[C---:B-1----:R-:W-:Y:S01]  /*4400*/  IMAD.WIDE.U32 R142, R32.reuse, 0x10, R142 ;  /* 0x00000010208e7825 */ /* 0x042fe200078e008e */
[----:B------:R-:W-:-:S04]  /*4410*/  IADD3 R32, PT, PT, R32, 0x80, RZ ;  /* 0x0000008020207810 */ /* 0x000fc80007ffe0ff */
[----:B------:R0:W-:Y:S03]  /*4420*/  STG.E.128 desc[UR4][R142.64], R136 ;  /* 0x000000888e007986 */ /* 0x0001e6000c101d04 */
.L_x_13375:
[----:B------:R-:W-:Y:S05]  /*4430*/  BSYNC.RECONVERGENT B1 ;  /* 0x0000000000017941 */ /* 0x000fea0003800200 */
.L_x_13374:
[----:B------:R-:W-:Y:S04]  /*4440*/  BSSY.RECONVERGENT B1, `(.L_x_13378) ;  /* 0x0000045000017945 */ /* 0x000fe80003800200 */
[----:B------:R-:W-:Y:S05]  /*4450*/  @!P1 BRA `(.L_x_13379) ;  /* 0x00000004000c9947 */ /* 0x000fea0003800000 */
[----:B------:R-:W-:-:S04]  /*4460*/  ISETP.NE.U32.AND P0, PT, RZ, UR12, PT ;  /* 0x0000000cff007c0c */ /* 0x000fc8000bf05070 */
[----:B------:R-:W-:-:S13]  /*4470*/  ISETP.NE.AND.EX P0, PT, RZ, UR13, PT, P0 ;  /* 0x0000000dff007c0c */ /* 0x000fda000bf05300 */
[----:B------:R-:W-:Y:S05]  /*4480*/  @!P0 BRA `(.L_x_13380) ;  /* 0x0000000000748947 */ /* 0x000fea0003800000 */
[-CC-:B01234-:R-:W-:Y:S01]  /*4490*/  FFMA.FTZ R133, R23, R141.reuse, R140.reuse ;  /* 0x0000008d17857223 */ /* 0x19ffe2000001008c */
[----:B------:R-:W-:Y:S01]  /*44a0*/  LOP3.LUT P6, RZ, R22, 0xff, RZ, 0xc0, !PT ;  /* 0x000000ff16ff7812 */ /* 0x000fe200078cc0ff */
[-CC-:B------:R-:W-:Y:S01]  /*44b0*/  FFMA.FTZ R135, R165, R141.reuse, R140.reuse ;  /* 0x0000008da5877223 */ /* 0x180fe2000001008c */
[----:B------:R-:W-:Y:S01]  /*44c0*/  FFMA.FTZ R142, R182, R141, R140 ;  /* 0x0000008db68e7223 */ /* 0x000fe2000001008c */
[----:B------:R-:W-:-:S03]  /*44d0*/  FADD.FTZ R132, R24, -R133 ;  /* 0x8000008518847221 */ /* 0x000fc60000010000 */
[----:B------:R-:W-:Y:S01]  /*44e0*/  FADD.FTZ R142, R179, -R142 ;  /* 0x8000008eb38e7221 */ /* 0x000fe20000010000 */
[----:B-----5:R-:W-:-:S04]  /*44f0*/  FMUL.FTZ R132, R35, R132 ;  /* 0x0000008423847220 */ /* 0x020fc80000410000 */
[----:B------:R-:W-:-:S04]  /*4500*/  FMUL.FTZ R133, R132, R197 ;  /* 0x000000c584857220 */ /* 0x000fc80000410000 */
[----:B------:R-:W-:-:S05]  /*4510*/  FMUL.FTZ R133, R133, UR11 ;  /* 0x0000000b85857c20 */ /* 0x000fca0008410000 */
[----:B------:R-:W-:Y:S01]  /*4520*/  SEL R136, R133, RZ, P6 ;  /* 0x000000ff85887207 */ /* 0x000fe20003000000 */
[----:B------:R-:W-:Y:S01]  /*4530*/  FFMA.FTZ R133, R150, R141, R140 ;  /* 0x0000008d96857223 */ /* 0x000fe2000001008c */
[----:B------:R-:W-:-:S03]  /*4540*/  LOP3.LUT P6, RZ, R22, 0xff00, RZ, 0xc0, !PT ;  /* 0x0000ff0016ff7812 */ /* 0x000fc600078cc0ff */
[----:B------:R-:W-:-:S04]  /*4550*/  FADD.FTZ R134, R148, -R133 ;  /* 0x8000008594867221 */ /* 0x000fc80000010000 */
[----:B------:R-:W-:-:S04]  /*4560*/  FMUL.FTZ R133, R35, R134 ;  /* 0x0000008623857220 */ /* 0x000fc80000410000 */
        /* <DEDUP_REMOVED lines=15> */
.L_x_13380:
[-CC-:B01234-:R-:W-:Y:S01]  /*4660*/  FFMA.FTZ R137, R23, R141.reuse, R140.reuse ;  /* 0x0000008d17897223 */ /* 0x19ffe2000001008c */
[----:B------:R-:W-:Y:S01]  /*4670*/  LOP3.LUT P6, RZ, R22, 0xff, RZ, 0xc0, !PT ;  /* 0x000000ff16ff7812 */ /* 0x000fe200078cc0ff */
[-CC-:B------:R-:W-:Y:S01]  /*4680*/  FFMA.FTZ R139, R165, R141.reuse, R140.reuse ;  /* 0x0000008da58b7223 */ /* 0x180fe2000001008c */
[-CC-:B------:R-:W-:Y:S01]  /*4690*/  FFMA.FTZ R142, R182, R141.reuse, R140.reuse ;  /* 0x0000008db68e7223 */ /* 0x180fe2000001008c */
[----:B------:R-:W-:Y:S01]  /*46a0*/  FADD.FTZ R136, R24, -R137 ;  /* 0x8000008918887221 */ /* 0x000fe20000010000 */
[----:B------:R-:W-:Y:S02]  /*46b0*/  FFMA.FTZ R137, R150, R141, R140 ;  /* 0x0000008d96897223 */ /* 0x000fe4000001008c */
[----:B------:R-:W-:Y:S01]  /*46c0*/  FADD.FTZ R142, R179, -R142 ;  /* 0x8000008eb38e7221 */ /* 0x000fe20000010000 */
[C---:B-----5:R-:W-:Y:S01]  /*46d0*/  FMUL.FTZ R136, R35.reuse, R136 ;  /* 0x0000008823887220 */ /* 0x060fe20000410000 */
[----:B------:R-:W-:Y:S02]  /*46e0*/  FADD.FTZ R138, R148, -R137 ;  /* 0x80000089948a7221 */ /* 0x000fe40000010000 */
[C---:B------:R-:W-:Y:S01]  /*46f0*/  FMUL.FTZ R142, R35.reuse, R142 ;  /* 0x0000008e238e7220 */ /* 0x040fe20000410000 */
[----:B------:R-:W-:Y:S01]  /*4700*/  FMUL.FTZ R136, R136, R197 ;  /* 0x000000c588887220 */ /* 0x000fe20000410000 */
[----:B------:R-:W-:-:S02]  /*4710*/  FMUL.FTZ R138, R35, R138 ;  /* 0x0000008a238a7220 */ /* 0x000fc40000410000 */
[-C--:B------:R-:W-:Y:S01]  /*4720*/  FMUL.FTZ R142, R142, R197.reuse ;  /* 0x000000c58e8e7220 */ /* 0x080fe20000410000 */
[----:B------:R-:W-:Y:S01]  /*4730*/  FMUL.FTZ R136, R136, UR11 ;  /* 0x0000000b88887c20 */ /* 0x000fe20008410000 */
[----:B------:R-:W-:Y:S02]  /*4740*/  FMUL.FTZ R138, R138, R197 ;  /* 0x000000c58a8a7220 */ /* 0x000fe40000410000 */
[----:B------:R-:W-:Y:S02]  /*4750*/  FMUL.FTZ R142, R142, UR11 ;  /* 0x0000000b8e8e7c20 */ /* 0x000fe40008410000 */
        /* <DEDUP_REMOVED lines=12> */
.L_x_13381:
[----:B------:R-:W0:Y:S08]  /*4820*/  @P0 LDC.64 R186, c[0x0][0x478] ;  /* 0x00011e00ffba0b82 */ /* 0x000e300000000a00 */
[----:B------:R-:W1:Y:S01]  /*4830*/  LDC.64 R142, c[0x0][0x468] ;  /* 0x00011a00ff8e7b82 */ /* 0x000e620000000a00 */
[----:B0-----:R-:W-:-:S05]  /*4840*/  @P0 IMAD.WIDE.U32 R186, R32, 0x10, R186 ;  /* 0x0000001020ba0825 */ /* 0x001fca00078e00ba */
[----:B------:R0:W-:Y:S01]  /*4850*/  @P0 STG.E.128 desc[UR4][R186.64], R132 ;  /* 0x00000084ba000986 */ /* 0x0001e2000c101d04 */
[C---:B-1----:R-:W-:Y:S01]  /*4860*/  IMAD.WIDE.U32 R142, R32.reuse, 0x10, R142 ;  /* 0x00000010208e7825 */ /* 0x042fe200078e008e */
[----:B------:R-:W-:-:S04]  /*4870*/  IADD3 R32, PT, PT, R32, 0x80, RZ ;  /* 0x0000008020207810 */ /* 0x000fc80007ffe0ff */
[----:B------:R0:W-:Y:S03]  /*4880*/  STG.E.128 desc[UR4][R142.64], R136 ;  /* 0x000000888e007986 */ /* 0x0001e6000c101d04 */
.L_x_13379:
[----:B------:R-:W-:Y:S05]  /*4890*/  BSYNC.RECONVERGENT B1 ;  /* 0x0000000000017941 */ /* 0x000fea0003800200 */
.L_x_13378:
[----:B------:R-:W-:-:S13]  /*48a0*/  ISETP.NE.AND P0, PT, R195, RZ, PT ;  /* 0x000000ffc300720c */ /* 0x000fda0003f05270 */
[----:B------:R-:W-:Y:S05]  /*48b0*/  @!P0 BRA `(.L_x_13382) ;  /* 0x00000028003c8947 */ /* 0x000fea0003800000 */
[----:B------:R-:W-:-:S04]  /*48c0*/  ISETP.NE.U32.AND P0, PT, RZ, UR12, PT ;  /* 0x0000000cff007c0c */ /* 0x000fc8000bf05070 */
[----:B------:R-:W-:-:S13]  /*48d0*/  ISETP.NE.AND.EX P0, PT, RZ, UR13, PT, P0 ;  /* 0x0000000dff007c0c */ /* 0x000fda000bf05300 */
[----:B------:R-:W-:Y:S05]  /*48e0*/  @!P0 BRA `(.L_x_13383) ;  /* 0x0000000000748947 */ /* 0x000fea0003800000 */
[-CC-:B01234-:R-:W-:Y:S01]  /*48f0*/  FFMA.FTZ R133, R180, R141.reuse, R140.reuse ;  /* 0x0000008db4857223 */ /* 0x19ffe2000001008c */
[----:B------:R-:W-:Y:S01]  /*4900*/  ISETP.GE.U32.AND P6, PT, R25, 0x1000000, PT ;  /* 0x010000001900780c */ /* 0x000fe20003fc6070 */
[-CC-:B------:R-:W-:Y:S02]  /*4910*/  FFMA.FTZ R134, R34, R141.reuse, R140.reuse ;  /* 0x0000008d22867223 */ /* 0x180fe4000001008c */
[----:B------:R-:W-:Y:S01]  /*4920*/  FADD.FTZ R132, R178, -R133 ;  /* 0x80000085b2847221 */ /* 0x000fe20000010000 */
[-C--:B------:R-:W-:Y:S01]  /*4930*/  FFMA.FTZ R133, R27, R141.reuse, R140 ;  /* 0x0000008d1b857223 */ /* 0x080fe2000001008c */
[----:B------:R-:W-:Y:S01]  /*4940*/  FADD.FTZ R134, R33, -R134 ;  /* 0x8000008621867221 */ /* 0x000fe20000010000 */
[----:B------:R-:W-:Y:S01]  /*4950*/  FFMA.FTZ R140, R163, R141, R140 ;  /* 0x0000008da38c7223 */ /* 0x000fe2000001008c */
[----:B-----5:R-:W-:-:S03]  /*4960*/  FMUL.FTZ R135, R35, R132 ;  /* 0x0000008423877220 */ /* 0x020fc60000410000 */
[----:B------:R-:W-:Y:S01]  /*4970*/  FADD.FTZ R140, R161, -R140 ;  /* 0x8000008ca18c7221 */ /* 0x000fe20000010000 */
        /* <DEDUP_REMOVED lines=19> */
[----:B------:R-:W-:Y:S06]  /*4ab0*/  BRA `(.L_x_13384) ;  /* 0x0000000000707947 */ /* 0x000fec0003800000 */
.L_x_13383:
[-CC-:B01234-:R-:W-:Y:S01]  /*4ac0*/  FFMA.FTZ R137, R180, R141.reuse, R140.reuse ;  /* 0x0000008db4897223 */ /* 0x19ffe2000001008c */
[----:B------:R-:W-:Y:S01]  /*4ad0*/  ISETP.GE.U32.AND P6, PT, R25, 0x1000000, PT ;  /* 0x010000001900780c */ /* 0x000fe20003fc6070 */
[-CC-:B------:R-:W-:Y:S02]  /*4ae0*/  FFMA.FTZ R138, R34, R141.reuse, R140.reuse ;  /* 0x0000008d228a7223 */ /* 0x180fe4000001008c */
[----:B------:R-:W-:Y:S01]  /*4af0*/  FADD.FTZ R136, R178, -R137 ;  /* 0x80000089b2887221 */ /* 0x000fe20000010000 */
[-C--:B------:R-:W-:Y:S01]  /*4b00*/  FFMA.FTZ R137, R27, R141.reuse, R140 ;  /* 0x0000008d1b897223 */ /* 0x080fe2000001008c */
[----:B------:R-:W-:Y:S01]  /*4b10*/  FADD.FTZ R138, R33, -R138 ;  /* 0x8000008a218a7221 */ /* 0x000fe20000010000 */
[----:B------:R-:W-:Y:S01]  /*4b20*/  FFMA.FTZ R140, R163, R141, R140 ;  /* 0x0000008da38c7223 */ /* 0x000fe2000001008c */
[C---:B-----5:R-:W-:Y:S02]  /*4b30*/  FMUL.FTZ R136, R35.reuse, R136 ;  /* 0x0000008823887220 */ /* 0x060fe40000410000 */
[----:B------:R-:W-:Y:S01]  /*4b40*/  FMUL.FTZ R138, R35, R138 ;  /* 0x0000008a238a7220 */ /* 0x000fe20000410000 */
[----:B------:R-:W-:Y:S01]  /*4b50*/  FADD.FTZ R140, R161, -R140 ;  /* 0x8000008ca18c7221 */ /* 0x000fe20000010000 */
[----:B------:R-:W-:-:S02]  /*4b60*/  FMUL.FTZ R136, R136, R197 ;  /* 0x000000c588887220 */ /* 0x000fc40000410000 */
[-C--:B------:R-:W-:Y:S01]  /*4b70*/  FMUL.FTZ R138, R138, R197.reuse ;  /* 0x000000c58a8a7220 */ /* 0x080fe20000410000 */
[----:B------:R-:W-:Y:S01]  /*4b80*/  FMUL.FTZ R140, R35, R140 ;  /* 0x0000008c238c7220 */ /* 0x000fe20000410000 */
[----:B------:R-:W-:Y:S02]  /*4b90*/  FMUL.FTZ R136, R136, UR11 ;  /* 0x0000000b88887c20 */ /* 0x000fe40008410000 */
[----:B------:R-:W-:Y:S01]  /*4ba0*/  FMUL.FTZ R138, R138, UR11 ;  /* 0x0000000b8a8a7c20 */ /* 0x000fe20008410000 */
[----:B------:R-:W-:Y:S02]  /*4bb0*/  FMUL.FTZ R140, R140, R197 ;  /* 0x000000c58c8c7220 */ /* 0x000fe40000410000 */
[----:B------:R-:W-:Y:S01]  /*4bc0*/  SEL R139, R136, RZ, P6 ;  /* 0x000000ff888b7207 */ /* 0x000fe20003000000 */
[----:B------:R-:W-:Y:S01]  /*4bd0*/  FADD.FTZ R136, R26, -R137 ;  /* 0x800000891a887221 */ /* 0x000fe20000010000 */
[----:B------:R-:W-:Y:S01]  /*4be0*/  LOP3.LUT P6, RZ, R25, 0xff, RZ, 0xc0, !PT ;  /* 0x000000ff19ff7812 */ /* 0x000fe200078cc0ff */
[----:B------:R-:W-:-:S02]  /*4bf0*/  FMUL.FTZ R140, R140, UR11 ;  /* 0x0000000b8c8c7c20 */ /* 0x000fc40008410000 */
[----:B------:R-:W-:-:S04]  /*4c00*/  FMUL.FTZ R136, R35, R136 ;  /* 0x0000008823887220 */ /* 0x000fc80000410000 */
[----:B------:R-:W-:-:S04]  /*4c10*/  FMUL.FTZ R136, R136, R197 ;  /* 0x000000c588887220 */ /* 0x000fc80000410000 */
[----:B------:R-:W-:-:S05]  /*4c20*/  FMUL.FTZ R136, R136, UR11 ;  /* 0x0000000b88887c20 */ /* 0x000fca0008410000 */
[----:B------:R-:W-:Y:S02]  /*4c30*/  SEL R136, R136, RZ, P6 ;  /* 0x000000ff88887207 */ /* 0x000fe40003000000 */
[----:B------:R-:W-:-:S04]  /*4c40*/  LOP3.LUT P6, RZ, R25, 0xff00, RZ, 0xc0, !PT ;  /* 0x0000ff0019ff7812 */ /* 0x000fc800078cc0ff */
[----:B------:R-:W-:Y:S02]  /*4c50*/  SEL R137, R138, RZ, P6 ;  /* 0x000000ff8a897207 */ /* 0x000fe40003000000 */
[----:B------:R-:W-:-:S04]  /*4c60*/  LOP3.LUT P6, RZ, R25, 0xff0000, RZ, 0xc0, !PT ;  /* 0x00ff000019ff7812 */ /* 0x000fc800078cc0ff */
[----:B------:R-:W-:-:S09]  /*4c70*/  SEL R138, R140, RZ, P6 ;  /* 0x000000ff8c8a7207 */ /* 0x000fd20003000000 */
.L_x_13384:
[----:B------:R-:W0:Y:S02]  /*4c80*/  @P0 LDC.64 R140, c[0x0][0x478] ;  /* 0x00011e00ff8c0b82 */ /* 0x000e240000000a00 */
[----:B0-----:R-:W-:-:S06]  /*4c90*/  @P0 IMAD.WIDE.U32 R142, R32, 0x10, R140 ;  /* 0x00000010208e0825 */ /* 0x001fcc00078e008c */
[----:B------:R-:W0:Y:S01]  /*4ca0*/  LDC.64 R140, c[0x0][0x468] ;  /* 0x00011a00ff8c7b82 */ /* 0x000e220000000a00 */
[----:B------:R1:W-:Y:S01]  /*4cb0*/  @P0 STG.E.128 desc[UR4][R142.64], R132 ;  /* 0x000000848e000986 */ /* 0x0003e2000c101d04 */
[----:B0-----:R-:W-:-:S05]  /*4cc0*/  IMAD.WIDE.U32 R140, R32, 0x10, R140 ;  /* 0x00000010208c7825 */ /* 0x001fca00078e008c */
[----:B------:R1:W-:Y:S01]  /*4cd0*/  STG.E.128 desc[UR4][R140.64], R136 ;  /* 0x000000888c007986 */ /* 0x0003e2000c101d04 */
[----:B------:R-:W-:Y:S05]  /*4ce0*/  BRA `(.L_x_13382) ;  /* 0x0000002400307947 */ /* 0x000fea0003800000 */
.L_x_13353:
[----:B------:R-:W-:-:S04]  /*4cf0*/  UISETP.NE.U32.AND UP0, UPT, UR12, URZ, UPT ;  /* 0x000000ff0c00728c */ /* 0x000fc8000bf05070 */
[----:B------:R-:W-:-:S09]  /*4d00*/  UISETP.NE.AND.EX UP0, UPT, UR13, URZ, UPT, UP0 ;  /* 0x000000ff0d00728c */ /* 0x000fd2000bf05300 */
[----:B------:R-:W-:Y:S05]  /*4d10*/  BRA.U UP0, `(.L_x_13385) ;  /* 0x0000001100647547 */ /* 0x000fea000b800000 */
[----:B------:R-:W-:Y:S01]  /*4d20*/  ISETP.GT.U32.AND P0, PT, R3, 0x7f, PT ;  /* 0x0000007f0300780c */ /* 0x000fe20003f04070 */
[----:B------:R-:W-:-:S12]  /*4d30*/  BSSY.RECONVERGENT B1, `(.L_x_13386) ;  /* 0x0000022000017945 */ /* 0x000fd80003800200 */
        /* <DEDUP_REMOVED lines=8> */
[----:B------:R-:W-:Y:S01]  /*4dc0*/  LOP3.LUT P0, RZ, R6, 0xff, RZ, 0xc0, !PT ;  /* 0x000000ff06ff7812 */ /* 0x000fe2000780c0ff */
[C---:B-----5:R-:W-:Y:S01]  /*4dd0*/  FFMA.FTZ R138, R35.reuse, R138, R101 ;  /* 0x0000008a238a7223 */ /* 0x060fe20000010065 */
[C---:B------:R-:W-:Y:S01]  /*4de0*/  FFMA.FTZ R142, R35.reuse, R142, R103 ;  /* 0x0000008e238e7223 */ /* 0x040fe20000010067 */
[----:B------:R-:W-:-:S02]  /*4df0*/  FFMA.FTZ R136, R35, R136, R100 ;  /* 0x0000008823887223 */ /* 0x000fc40000010064 */
[-C--:B------:R-:W-:Y:S01]  /*4e00*/  FMUL.FTZ R138, R138, R197.reuse ;  /* 0x000000c58a8a7220 */ /* 0x080fe20000410000 */
[-C--:B------:R-:W-:Y:S01]  /*4e10*/  FMUL.FTZ R142, R142, R197.reuse ;  /* 0x000000c58e8e7220 */ /* 0x080fe20000410000 */
[----:B------:R-:W-:Y:S02]  /*4e20*/  FMUL.FTZ R136, R136, R197 ;  /* 0x000000c588887220 */ /* 0x000fe40000410000 */
[----:B------:R-:W-:Y:S01]  /*4e30*/  FMUL.FTZ R137, R138, UR11 ;  /* 0x0000000b8a897c20 */ /* 0x000fe20008410000 */
[----:B------:R-:W-:Y:S01]  /*4e40*/  FADD.FTZ R138, R176, -R139 ;  /* 0x8000008bb08a7221 */ /* 0x000fe20000010000 */
[----:B------:R-:W-:Y:S01]  /*4e50*/  FMUL.FTZ R139, R142, UR11 ;  /* 0x0000000b8e8b7c20 */ /* 0x000fe20008410000 */
[----:B------:R-:W-:Y:S01]  /*4e60*/  FMUL.FTZ R136, R136, UR11 ;  /* 0x0000000b88887c20 */ /* 0x000fe20008410000 */
[----:B------:R-:W0:Y:S01]  /*4e70*/  LDC.64 R142, c[0x0][0x468] ;  /* 0x00011a00ff8e7b82 */ /* 0x000e220000000a00 */
[----:B------:R-:W-:-:S03]  /*4e80*/  FFMA.FTZ R138, R35, R138, R102 ;  /* 0x0000008a238a7223 */ /* 0x000fc60000010066 */
[----:B------:R-:W-:Y:S01]  /*4e90*/  SEL R136, R136, RZ, P0 ;  /* 0x000000ff88887207 */ /* 0x000fe20000000000 */
[----:B------:R-:W-:Y:S01]  /*4ea0*/  FMUL.FTZ R138, R138, R197 ;  /* 0x000000c58a8a7220 */ /* 0x000fe20000410000 */
[----:B------:R-:W-:-:S03]  /*4eb0*/  LOP3.LUT P0, RZ, R6, 0xff00, RZ, 0xc0, !PT ;  /* 0x0000ff0006ff7812 */ /* 0x000fc6000780c0ff */
[----:B------:R-:W-:Y:S01]  /*4ec0*/  FMUL.FTZ R138, R138, UR11 ;  /* 0x0000000b8a8a7c20 */ /* 0x000fe20008410000 */
[----:B------:R-:W-:Y:S02]  /*4ed0*/  SEL R137, R137, RZ, P0 ;  /* 0x000000ff89897207 */ /* 0x000fe40000000000 */
[----:B------:R-:W-:-:S04]  /*4ee0*/  LOP3.LUT P0, RZ, R6, 0xff0000, RZ, 0xc0, !PT ;  /* 0x00ff000006ff7812 */ /* 0x000fc8000780c0ff */
[----:B------:R-:W-:Y:S02]  /*4ef0*/  SEL R138, R138, RZ, P0 ;  /* 0x000000ff8a8a7207 */ /* 0x000fe40000000000 */
[----:B------:R-:W-:-:S04]  /*4f00*/  ISETP.GE.U32.AND P0, PT, R6, 0x1000000, PT ;  /* 0x010000000600780c */ /* 0x000fc80003f06070 */
[----:B------:R-:W-:Y:S01]  /*4f10*/  SEL R139, R139, RZ, P0 ;  /* 0x000000ff8b8b7207 */ /* 0x000fe20000000000 */
[C---:B0-----:R-:W-:Y:S01]  /*4f20*/  IMAD.WIDE.U32 R142, R32.reuse, 0x10, R142 ;  /* 0x00000010208e7825 */ /* 0x041fe200078e008e */
[----:B------:R-:W-:-:S04]  /*4f30*/  IADD3 R32, PT, PT, R32, 0x80, RZ ;  /* 0x0000008020207810 */ /* 0x000fc80007ffe0ff */
[----:B------:R0:W-:Y:S03]  /*4f40*/  STG.E.128 desc[UR4][R142.64], R136 ;  /* 0x000000888e007986 */ /* 0x0001e6000c101d04 */
.L_x_13387:
[----:B------:R-:W-:Y:S05]  /*4f50*/  BSYNC.RECONVERGENT B1 ;  /* 0x0000000000017941 */ /* 0x000fea0003800200 */
.L_x_13386:
[----:B------:R-:W-:Y:S01]  /*4f60*/  ISETP.NE.AND P0, PT, R31, RZ, PT ;  /* 0x000000ff1f00720c */ /* 0x000fe20003f05270 */
[----:B------:R-:W-:-:S12]  /*4f70*/  BSSY.RECONVERGENT B1, `(.L_x_13388) ;  /* 0x0000022000017945 */ /* 0x000fd80003800200 */
        /* <DEDUP_REMOVED lines=33> */
.L_x_13389:
[----:B------:R-:W-:Y:S05]  /*5190*/  BSYNC.RECONVERGENT B1 ;  /* 0x0000000000017941 */ /* 0x000fea0003800200 */
.L_x_13388:
[----:B------:R-:W-:Y:S04]  /*51a0*/  BSSY.RECONVERGENT B1, `(.L_x_13390) ;  /* 0x0000022000017945 */ /* 0x000fe80003800200 */
[----:B------:R-:W-:Y:S05]  /*51b0*/  @!P5 BRA `(.L_x_13391) ;  /* 0x000000000080d947 */ /* 0x000fea0003800000 */
[-CC-:B01----:R-:W-:Y:S01]  /*51c0*/  FFMA.FTZ R138, R158, R141.reuse, R140.reuse ;  /* 0x0000008d9e8a7223 */ /* 0x183fe2000001008c */
        /* <DEDUP_REMOVED lines=31> */
.L_x_13391:
[----:B------:R-:W-:Y:S05]  /*53c0*/  BSYNC.RECONVERGENT B1 ;  /* 0x0000000000017941 */ /* 0x000fea0003800200 */
.L_x_13390:
[----:B------:R-:W-:Y:S04]  /*53d0*/  BSSY.RECONVERGENT B1, `(.L_x_13392) ;  /* 0x0000022000017945 */ /* 0x000fe80003800200 */
[----:B------:R-:W-:Y:S05]  /*53e0*/  @!P4 BRA `(.L_x_13393) ;  /* 0x000000000080c947 */ /* 0x000fea0003800000 */
[-CC-:B012---:R-:W-:Y:S01]  /*53f0*/  FFMA.FTZ R138, R156, R141.reuse, R140.reuse ;  /* 0x0000008d9c8a7223 */ /* 0x187fe2000001008c */
        /* <DEDUP_REMOVED lines=31> */
.L_x_13393:
[----:B------:R-:W-:Y:S05]  /*55f0*/  BSYNC.RECONVERGENT B1 ;  /* 0x0000000000017941 */ /* 0x000fea0003800200 */
.L_x_13392:
[----:B------:R-:W-:Y:S04]  /*5600*/  BSSY.RECONVERGENT B1, `(.L_x_13394) ;  /* 0x0000022000017945 */ /* 0x000fe80003800200 */
[----:B------:R-:W-:Y:S05]  /*5610*/  @!P3 BRA `(.L_x_13395) ;  /* 0x000000000080b947 */ /* 0x000fea0003800000 */
[-CC-:B0123--:R-:W-:Y:S01]  /*5620*/  FFMA.FTZ R138, R154, R141.reuse, R140.reuse ;  /* 0x0000008d9a8a7223 */ /* 0x18ffe2000001008c */
        /* <DEDUP_REMOVED lines=31> */
.L_x_13395:
[----:B------:R-:W-:Y:S05]  /*5820*/  BSYNC.RECONVERGENT B1 ;  /* 0x0000000000017941 */ /* 0x000fea0003800200 */
.L_x_13394:
[----:B------:R-:W-:Y:S04]  /*5830*/  BSSY.RECONVERGENT B1, `(.L_x_13396) ;  /* 0x0000022000017945 */ /* 0x000fe80003800200 */
[----:B------:R-:W-:Y:S05]  /*5840*/  @!P2 BRA `(.L_x_13397) ;  /* 0x000000000080a947 */ /* 0x000fea0003800000 */
[-CC-:B01234-:R-:W-:Y:S01]  /*5850*/  FFMA.FTZ R138, R152, R141.reuse, R140.reuse ;  /* 0x0000008d988a7223 */ /* 0x19ffe2000001008c */
        /* <DEDUP_REMOVED lines=31> */
.L_x_13397:
[----:B------:R-:W-:Y:S05]  /*5a50*/  BSYNC.RECONVERGENT B1 ;  /* 0x0000000000017941 */ /* 0x000fea0003800200 */
.L_x_13396:
[----:B------:R-:W-:Y:S04]  /*5a60*/  BSSY.RECONVERGENT B1, `(.L_x_13398) ;  /* 0x0000022000017945 */ /* 0x000fe80003800200 */
[----:B------:R-:W-:Y:S05]  /*5a70*/  @!P1 BRA `(.L_x_13399) ;  /* 0x0000000000809947 */ /* 0x000fea0003800000 */
[-CC-:B01234-:R-:W-:Y:S01]  /*5a80*/  FFMA.FTZ R137, R23, R141.reuse, R140.reuse ;  /* 0x0000008d17897223 */ /* 0x19ffe2000001008c */
[-CC-:B------:R-:W-:Y:S01]  /*5a90*/  FFMA.FTZ R142, R182, R141.reuse, R140.reuse ;  /* 0x0000008db68e7223 */ /* 0x180fe2000001008c */
[-CC-:B------:R-:W-:Y:S01]  /*5aa0*/  FFMA.FTZ R139, R165, R141.reuse, R140.reuse ;  /* 0x0000008da58b7223 */ /* 0x180fe2000001008c */
[----:B------:R-:W-:Y:S01]  /*5ab0*/  LOP3.LUT P0, RZ, R22, 0xff, RZ, 0xc0, !PT ;  /* 0x000000ff16ff7812 */ /* 0x000fe2000780c0ff */
[----:B------:R-:W-:Y:S01]  /*5ac0*/  FADD.FTZ R136, R24, -R137 ;  /* 0x8000008918887221 */ /* 0x000fe20000010000 */
[----:B------:R-:W-:Y:S01]  /*5ad0*/  FFMA.FTZ R137, R150, R141, R140 ;  /* 0x0000008d96897223 */ /* 0x000fe2000001008c */
[----:B------:R-:W-:Y:S02]  /*5ae0*/  FADD.FTZ R142, R179, -R142 ;  /* 0x8000008eb38e7221 */ /* 0x000fe40000010000 */
[C---:B-----5:R-:W-:Y:S01]  /*5af0*/  FFMA.FTZ R136, R35.reuse, R136, R124 ;  /* 0x0000008823887223 */ /* 0x060fe2000001007c */
[----:B------:R-:W-:Y:S01]  /*5b00*/  FADD.FTZ R138, R148, -R137 ;  /* 0x80000089948a7221 */ /* 0x000fe20000010000 */
[----:B------:R-:W-:-:S02]  /*5b10*/  FFMA.FTZ R142, R35, R142, R127 ;  /* 0x0000008e238e7223 */ /* 0x000fc4000001007f */
[-C--:B------:R-:W-:Y:S01]  /*5b20*/  FMUL.FTZ R136, R136, R197.reuse ;  /* 0x000000c588887220 */ /* 0x080fe20000410000 */
[----:B------:R-:W-:Y:S01]  /*5b30*/  FFMA.FTZ R138, R35, R138, R125 ;  /* 0x0000008a238a7223 */ /* 0x000fe2000001007d */
[-C--:B------:R-:W-:Y:S02]  /*5b40*/  FMUL.FTZ R142, R142, R197.reuse ;  /* 0x000000c58e8e7220 */ /* 0x080fe40000410000 */
[----:B------:R-:W-:Y:S01]  /*5b50*/  FMUL.FTZ R136, R136, UR11 ;  /* 0x0000000b88887c20 */ /* 0x000fe20008410000 */
[----:B------:R-:W-:-:S04]  /*5b60*/  FMUL.FTZ R138, R138, R197 ;  /* 0x000000c58a8a7220 */ /* 0x000fc80000410000 */
[----:B------:R-:W-:Y:S01]  /*5b70*/  FMUL.FTZ R137, R138, UR11 ;  /* 0x0000000b8a897c20 */ /* 0x000fe20008410000 */
[----:B------:R-:W-:Y:S01]  /*5b80*/  FADD.FTZ R138, R164, -R139 ;  /* 0x8000008ba48a7221 */ /* 0x000fe20000010000 */
[----:B------:R-:W-:Y:S01]  /*5b90*/  FMUL.FTZ R139, R142, UR11 ;  /* 0x0000000b8e8b7c20 */ /* 0x000fe20008410000 */
[----:B------:R-:W-:Y:S01]  /*5ba0*/  SEL R136, R136, RZ, P0 ;  /* 0x000000ff88887207 */ /* 0x000fe20000000000 */
[----:B------:R-:W0:Y:S01]  /*5bb0*/  LDC.64 R142, c[0x0][0x468] ;  /* 0x00011a00ff8e7b82 */ /* 0x000e220000000a00 */
[----:B------:R-:W-:Y:S01]  /*5bc0*/  FFMA.FTZ R138, R35, R138, R126 ;  /* 0x0000008a238a7223 */ /* 0x000fe2000001007e */
[----:B------:R-:W-:-:S03]  /*5bd0*/  LOP3.LUT P0, RZ, R22, 0xff00, RZ, 0xc0, !PT ;  /* 0x0000ff0016ff7812 */ /* 0x000fc6000780c0ff */
[----:B------:R-:W-:Y:S01]  /*5be0*/  FMUL.FTZ R138, R138, R197 ;  /* 0x000000c58a8a7220 */ /* 0x000fe20000410000 */
[----:B------:R-:W-:Y:S02]  /*5bf0*/  SEL R137, R137, RZ, P0 ;  /* 0x000000ff89897207 */ /* 0x000fe40000000000 */
[----:B------:R-:W-:Y:S01]  /*5c00*/  LOP3.LUT P0, RZ, R22, 0xff0000, RZ, 0xc0, !PT ;  /* 0x00ff000016ff7812 */ /* 0x000fe2000780c0ff */
[----:B------:R-:W-:-:S05]  /*5c10*/  FMUL.FTZ R138, R138, UR11 ;  /* 0x0000000b8a8a7c20 */ /* 0x000fca0008410000 */
[----:B------:R-:W-:Y:S02]  /*5c20*/  SEL R138, R138, RZ, P0 ;  /* 0x000000ff8a8a7207 */ /* 0x000fe40000000000 */
[----:B------:R-:W-:-:S04]  /*5c30*/  ISETP.GE.U32.AND P0, PT, R22, 0x1000000, PT ;  /* 0x010000001600780c */ /* 0x000fc80003f06070 */
[----:B------:R-:W-:Y:S01]  /*5c40*/  SEL R139, R139, RZ, P0 ;  /* 0x000000ff8b8b7207 */ /* 0x000fe20000000000 */
[C---:B0-----:R-:W-:Y:S01]  /*5c50*/  IMAD.WIDE.U32 R142, R32.reuse, 0x10, R142 ;  /* 0x00000010208e7825 */ /* 0x041fe200078e008e */
[----:B------:R-:W-:-:S04]  /*5c60*/  IADD3 R32, PT, PT, R32, 0x80, RZ ;  /* 0x0000008020207810 */ /* 0x000fc80007ffe0ff */
[----:B------:R0:W-:Y:S03]  /*5c70*/  STG.E.128 desc[UR4][R142.64], R136 ;  /* 0x000000888e007986 */ /* 0x0001e6000c101d04 */
.L_x_13399:
[----:B------:R-:W-:Y:S05]  /*5c80*/  BSYNC.RECONVERGENT B1 ;  /* 0x0000000000017941 */ /* 0x000fea0003800200 */
.L_x_13398:
[----:B------:R-:W-:-:S13]  /*5c90*/  ISETP.NE.AND P0, PT, R195, RZ, PT ;  /* 0x000000ffc300720c */ /* 0x000fda0003f05270 */
[----:B------:R-:W-:Y:S05]  /*5ca0*/  @!P0 BRA `(.L_x_13382) ;  /* 0x0000001400408947 */ /* 0x000fea0003800000 */
[-CC-:B01234-:R-:W-:Y:S01]  /*5cb0*/  FFMA.FTZ R137, R180, R141.reuse, R140.reuse ;  /* 0x0000008db4897223 */ /* 0x19ffe2000001008c */
[-C--:B------:R-:W-:Y:S01]  /*5cc0*/  FFMA.FTZ R138, R34, R141.reuse, R140 ;  /* 0x0000008d228a7223 */ /* 0x080fe2000001008c */
[----:B------:R-:W-:Y:S02]  /*5cd0*/  ISETP.GE.U32.AND P0, PT, R25, 0x1000000, PT ;  /* 0x010000001900780c */ /* 0x000fe40003f06070 */
[----:B------:R-:W-:Y:S01]  /*5ce0*/  FADD.FTZ R136, R178, -R137 ;  /* 0x80000089b2887221 */ /* 0x000fe20000010000 */
[----:B------:R-:W-:Y:S01]  /*5cf0*/  FADD.FTZ R138, R33, -R138 ;  /* 0x8000008a218a7221 */ /* 0x000fe20000010000 */
[-CC-:B------:R-:W-:Y:S01]  /*5d00*/  FFMA.FTZ R137, R27, R141.reuse, R140.reuse ;  /* 0x0000008d1b897223 */ /* 0x180fe2000001008c */
[----:B------:R-:W-:Y:S01]  /*5d10*/  FFMA.FTZ R140, R163, R141, R140 ;  /* 0x0000008da38c7223 */ /* 0x000fe2000001008c */
[C---:B-----5:R-:W-:Y:S01]  /*5d20*/  FFMA.FTZ R136, R35.reuse, R136, R131 ;  /* 0x0000008823887223 */ /* 0x060fe20000010083 */
[----:B------:R-:W-:-:S03]  /*5d30*/  FFMA.FTZ R138, R35, R138, R129 ;  /* 0x0000008a238a7223 */ /* 0x000fc60000010081 */
[-C--:B------:R-:W-:Y:S01]  /*5d40*/  FMUL.FTZ R136, R136, R197.reuse ;  /* 0x000000c588887220 */ /* 0x080fe20000410000 */
[----:B------:R-:W-:-:S03]  /*5d50*/  FMUL.FTZ R138, R138, R197 ;  /* 0x000000c58a8a7220 */ /* 0x000fc60000410000 */
[----:B------:R-:W-:-:S05]  /*5d60*/  FMUL.FTZ R136, R136, UR11 ;  /* 0x0000000b88887c20 */ /* 0x000fca0008410000 */
[----:B------:R-:W-:Y:S01]  /*5d70*/  SEL R139, R136, RZ, P0 ;  /* 0x000000ff888b7207 */ /* 0x000fe20000000000 */
[----:B------:R-:W-:Y:S01]  /*5d80*/  FADD.FTZ R136, R26, -R137 ;  /* 0x800000891a887221 */ /* 0x000fe20000010000 */
[----:B------:R-:W-:Y:S01]  /*5d90*/  FMUL.FTZ R137, R138, UR11 ;  /* 0x0000000b8a897c20 */ /* 0x000fe20008410000 */
[----:B------:R-:W-:Y:S01]  /*5da0*/  FADD.FTZ R138, R161, -R140 ;  /* 0x8000008ca18a7221 */ /* 0x000fe20000010000 */
[----:B------:R-:W-:Y:S01]  /*5db0*/  LOP3.LUT P0, RZ, R25, 0xff, RZ, 0xc0, !PT ;  /* 0x000000ff19ff7812 */ /* 0x000fe2000780c0ff */
[----:B------:R-:W0:Y:S01]  /*5dc0*/  LDC.64 R140, c[0x0][0x468] ;  /* 0x00011a00ff8c7b82 */ /* 0x000e220000000a00 */
[C---:B------:R-:W-:Y:S01]  /*5dd0*/  FFMA.FTZ R136, R35.reuse, R136, R128 ;  /* 0x0000008823887223 */ /* 0x040fe20000010080 */
[----:B------:R-:W-:-:S03]  /*5de0*/  FFMA.FTZ R138, R35, R138, R130 ;  /* 0x0000008a238a7223 */ /* 0x000fc60000010082 */
[-C--:B------:R-:W-:Y:S01]  /*5df0*/  FMUL.FTZ R136, R136, R197.reuse ;  /* 0x000000c588887220 */ /* 0x080fe20000410000 */
[----:B------:R-:W-:-:S03]  /*5e00*/  FMUL.FTZ R138, R138, R197 ;  /* 0x000000c58a8a7220 */ /* 0x000fc60000410000 */
[----:B------:R-:W-:Y:S01]  /*5e10*/  FMUL.FTZ R136, R136, UR11 ;  /* 0x0000000b88887c20 */ /* 0x000fe20008410000 */
[----:B------:R-:W-:-:S04]  /*5e20*/  FMUL.FTZ R138, R138, UR11 ;  /* 0x0000000b8a8a7c20 */ /* 0x000fc80008410000 */
[----:B------:R-:W-:Y:S02]  /*5e30*/  SEL R136, R136, RZ, P0 ;  /* 0x000000ff88887207 */ /* 0x000fe40000000000 */
[----:B------:R-:W-:-:S04]  /*5e40*/  LOP3.LUT P0, RZ, R25, 0xff00, RZ, 0xc0, !PT ;  /* 0x0000ff0019ff7812 */ /* 0x000fc8000780c0ff */
[----:B------:R-:W-:Y:S02]  /*5e50*/  SEL R137, R137, RZ, P0 ;  /* 0x000000ff89897207 */ /* 0x000fe40000000000 */
[----:B------:R-:W-:Y:S01]  /*5e60*/  LOP3.LUT P0, RZ, R25, 0xff0000, RZ, 0xc0, !PT ;  /* 0x00ff000019ff7812 */ /* 0x000fe2000780c0ff */
[----:B0-----:R-:W-:-:S03]  /*5e70*/  IMAD.WIDE.U32 R140, R32, 0x10, R140 ;  /* 0x00000010208c7825 */ /* 0x001fc600078e008c */
[----:B------:R-:W-:-:S05]  /*5e80*/  SEL R138, R138, RZ, P0 ;  /* 0x000000ff8a8a7207 */ /* 0x000fca0000000000 */
[----:B------:R0:W-:Y:S01]  /*5e90*/  STG.E.128 desc[UR4][R140.64], R136 ;  /* 0x000000888c007986 */ /* 0x0001e2000c101d04 */
[----:B------:R-:W-:Y:S05]  /*5ea0*/  BRA `(.L_x_13382) ;  /* 0x0000001000c07947 */ /* 0x000fea0003800000 */
.L_x_13385:
[----:B------:R-:W-:Y:S01]  /*5eb0*/  ISETP.NE.AND P0, PT, R30, RZ, PT ;  /* 0x000000ff1e00720c */ /* 0x000fe20003f05270 */
[----:B------:R-:W-:-:S12]  /*5ec0*/  BSSY.RECONVERGENT B1, `(.L_x_13400) ;  /* 0x0000025000017945 */ /* 0x000fd80003800200 */
[----:B------:R-:W-:Y:S05]  /*5ed0*/  @!P0 BRA `(.L_x_13401) ;  /* 0x00000000008c8947 */ /* 0x000fea0003800000 */
[-CC-:B------:R-:W-:Y:S01]  /*5ee0*/  FFMA.FTZ R133, R147, R141.reuse, R140.reuse ;  /* 0x0000008d93857223 */ /* 0x180fe2000001008c */
        /* <DEDUP_REMOVED lines=8> */
[----:B------:R-:W0:Y:S01]  /*5f70*/  LDC.64 R186, c[0x0][0x478] ;  /* 0x00011e00ffba7b82 */ /* 0x000e220000000a00 */
[----:B------:R-:W-:-:S02]  /*5f80*/  FADD.FTZ R142, R193, -R142 ;  /* 0x8000008ec18e7221 */ /* 0x000fc40000010000 */
[----:B------:R-:W-:-:S04]  /*5f90*/  FMUL.FTZ R133, R132, R197 ;  /* 0x000000c584857220 */ /* 0x000fc80000410000 */
[----:B------:R-:W-:-:S05]  /*5fa0*/  FMUL.FTZ R133, R133, UR11 ;  /* 0x0000000b85857c20 */ /* 0x000fca0008410000 */
[----:B------:R-:W-:Y:S01]  /*5fb0*/  SEL R136, R133, RZ, P0 ;  /* 0x000000ff85887207 */ /* 0x000fe20000000000 */
[----:B------:R-:W-:Y:S01]  /*5fc0*/  FFMA.FTZ R133, R35, R134, R101 ;  /* 0x0000008623857223 */ /* 0x000fe20000010065 */
[----:B------:R-:W-:-:S03]  /*5fd0*/  LOP3.LUT P0, RZ, R6, 0xff00, RZ, 0xc0, !PT ;  /* 0x0000ff0006ff7812 */ /* 0x000fc6000780c0ff */
[----:B------:R-:W-:-:S04]  /*5fe0*/  FMUL.FTZ R134, R133, R197 ;  /* 0x000000c585867220 */ /* 0x000fc80000410000 */
[----:B------:R-:W-:Y:S01]  /*5ff0*/  FMUL.FTZ R134, R134, UR11 ;  /* 0x0000000b86867c20 */ /* 0x000fe20008410000 */
[----:B0-----:R-:W-:-:S04]  /*6000*/  IMAD.WIDE.U32 R186, R32, 0x10, R186 ;  /* 0x0000001020ba7825 */ /* 0x001fc800078e00ba */
[----:B------:R-:W-:Y:S01]  /*6010*/  SEL R137, R134, RZ, P0 ;  /* 0x000000ff86897207 */ /* 0x000fe20000000000 */
[----:B------:R-:W-:Y:S01]  /*6020*/  FFMA.FTZ R134, R35, R135, R102 ;  /* 0x0000008723867223 */ /* 0x000fe20000010066 */
[----:B------:R-:W-:-:S03]  /*6030*/  LOP3.LUT P0, RZ, R6, 0xff0000, RZ, 0xc0, !PT ;  /* 0x00ff000006ff7812 */ /* 0x000fc6000780c0ff */
[----:B------:R-:W-:-:S04]  /*6040*/  FMUL.FTZ R135, R134, R197 ;  /* 0x000000c586877220 */ /* 0x000fc80000410000 */
[----:B------:R-:W-:-:S05]  /*6050*/  FMUL.FTZ R135, R135, UR11 ;  /* 0x0000000b87877c20 */ /* 0x000fca0008410000 */
[----:B------:R-:W-:Y:S01]  /*6060*/  SEL R138, R135, RZ, P0 ;  /* 0x000000ff878a7207 */ /* 0x000fe20000000000 */
[----:B------:R-:W-:Y:S01]  /*6070*/  FFMA.FTZ R135, R35, R142, R103 ;  /* 0x0000008e23877223 */ /* 0x000fe20000010067 */
[----:B------:R-:W-:Y:S01]  /*6080*/  ISETP.GE.U32.AND P0, PT, R6, 0x1000000, PT ;  /* 0x010000000600780c */ /* 0x000fe20003f06070 */
[----:B------:R-:W0:Y:S02]  /*6090*/  LDC.64 R142, c[0x0][0x468] ;  /* 0x00011a00ff8e7b82 */ /* 0x000e240000000a00 */
[----:B------:R-:W-:Y:S01]  /*60a0*/  FMUL.FTZ R139, R135, R197 ;  /* 0x000000c5878b7220 */ /* 0x000fe20000410000 */
[----:B------:R1:W-:Y:S03]  /*60b0*/  STG.E.128 desc[UR4][R186.64], R132 ;  /* 0x00000084ba007986 */ /* 0x0003e6000c101d04 */
[----:B------:R-:W-:-:S05]  /*60c0*/  FMUL.FTZ R139, R139, UR11 ;  /* 0x0000000b8b8b7c20 */ /* 0x000fca0008410000 */
[----:B------:R-:W-:Y:S01]  /*60d0*/  SEL R139, R139, RZ, P0 ;  /* 0x000000ff8b8b7207 */ /* 0x000fe20000000000 */
[C---:B0-----:R-:W-:Y:S01]  /*60e0*/  IMAD.WIDE.U32 R142, R32.reuse, 0x10, R142 ;  /* 0x00000010208e7825 */ /* 0x041fe200078e008e */
[----:B------:R-:W-:-:S04]  /*60f0*/  IADD3 R32, PT, PT, R32, 0x80, RZ ;  /* 0x0000008020207810 */ /* 0x000fc80007ffe0ff */
[----:B------:R1:W-:Y:S03]  /*6100*/  STG.E.128 desc[UR4][R142.64], R136 ;  /* 0x000000888e007986 */ /* 0x0003e6000c101d04 */
.L_x_13401:
[----:B------:R-:W-:Y:S05]  /*6110*/  BSYNC.RECONVERGENT B1 ;  /* 0x0000000000017941 */ /* 0x000fea0003800200 */
.L_x_13400:
[----:B------:R-:W-:Y:S01]  /*6120*/  ISETP.NE.AND P0, PT, R31, RZ, PT ;  /* 0x000000ff1f00720c */ /* 0x000fe20003f05270 */
[----:B------:R-:W-:-:S12]  /*6130*/  BSSY.RECONVERGENT B1, `(.L_x_13402) ;  /* 0x0000025000017945 */ /* 0x000fd80003800200 */
[----:B------:R-:W-:Y:S05]  /*6140*/  @!P0 BRA `(.L_x_13403) ;  /* 0x00000000008c8947 */ /* 0x000fea0003800000 */
[-CC-:B-1----:R-:W-:Y:S01]  /*6150*/  FFMA.FTZ R133, R9, R141.reuse, R140.reuse ;  /* 0x0000008d09857223 */ /* 0x182fe2000001008c */
        /* <DEDUP_REMOVED lines=34> */
.L_x_13403:
[----:B------:R-:W-:Y:S05]  /*6380*/  BSYNC.RECONVERGENT B1 ;  /* 0x0000000000017941 */ /* 0x000fea0003800200 */
.L_x_13402:
[----:B------:R-:W-:Y:S04]  /*6390*/  BSSY.RECONVERGENT B1, `(.L_x_13404) ;  /* 0x0000025000017945 */ /* 0x000fe80003800200 */
[----:B------:R-:W-:Y:S05]  /*63a0*/  @!P5 BRA `(.L_x_13405) ;  /* 0x00000000008cd947 */ /* 0x000fea0003800000 */
[-CC-:B-12---:R-:W-:Y:S01]  /*63b0*/  FFMA.FTZ R133, R11, R141.reuse, R140.reuse ;  /* 0x0000008d0b857223 */ /* 0x186fe2000001008c */
        /* <DEDUP_REMOVED lines=34> */
.L_x_13405:
[----:B------:R-:W-:Y:S05]  /*65e0*/  BSYNC.RECONVERGENT B1 ;  /* 0x0000000000017941 */ /* 0x000fea0003800200 */
.L_x_13404:
[----:B------:R-:W-:Y:S04]  /*65f0*/  BSSY.RECONVERGENT B1, `(.L_x_13406) ;  /* 0x0000025000017945 */ /* 0x000fe80003800200 */
[----:B------:R-:W-:Y:S05]  /*6600*/  @!P4 BRA `(.L_x_13407) ;  /* 0x00000000008cc947 */ /* 0x000fea0003800000 */
[-CC-:B-123--:R-:W-:Y:S01]  /*6610*/  FFMA.FTZ R133, R15, R141.reuse, R140.reuse ;  /* 0x0000008d0f857223 */ /* 0x18efe2000001008c */
        /* <DEDUP_REMOVED lines=34> */
.L_x_13407:
[----:B------:R-:W-:Y:S05]  /*6840*/  BSYNC.RECONVERGENT B1 ;  /* 0x0000000000017941 */ /* 0x000fea0003800200 */
.L_x_13406:
[----:B------:R-:W-:Y:S04]  /*6850*/  BSSY.RECONVERGENT B1, `(.L_x_13408) ;  /* 0x0000025000017945 */ /* 0x000fe80003800200 */
[----:B------:R-:W-:Y:S05]  /*6860*/  @!P3 BRA `(.L_x_13409) ;  /* 0x00000000008cb947 */ /* 0x000fea0003800000 */
[-CC-:B-1234-:R-:W-:Y:S01]  /*6870*/  FFMA.FTZ R133, R17, R141.reuse, R140.reuse ;  /* 0x0000008d11857223 */ /* 0x19efe2000001008c */
        /* <DEDUP_REMOVED lines=34> */
.L_x_13409:
[----:B------:R-:W-:Y:S05]  /*6aa0*/  BSYNC.RECONVERGENT B1 ;  /* 0x0000000000017941 */ /* 0x000fea0003800200 */
.L_x_13408:
        /* <DEDUP_REMOVED lines=37> */
.L_x_13411:
[----:B------:R-:W-:Y:S05]  /*6d00*/  BSYNC.RECONVERGENT B1 ;  /* 0x0000000000017941 */ /* 0x000fea0003800200 */
.L_x_13410:
[----:B------:R-:W-:Y:S04]  /*6d10*/  BSSY.RECONVERGENT B1, `(.L_x_13412) ;  /* 0x0000025000017945 */ /* 0x000fe80003800200 */
[----:B------:R-:W-:Y:S05]  /*6d20*/  @!P1 BRA `(.L_x_13413) ;  /* 0x00000000008c9947 */ /* 0x000fea0003800000 */
[-CC-:B-1234-:R-:W-:Y:S01]  /*6d30*/  FFMA.FTZ R133, R23, R141.reuse, R140.reuse ;  /* 0x0000008d17857223 */ /* 0x19efe2000001008c */
[----:B------:R-:W-:Y:S01]  /*6d40*/  LOP3.LUT P0, RZ, R22, 0xff, RZ, 0xc0, !PT ;  /* 0x000000ff16ff7812 */ /* 0x000fe2000780c0ff */
[-CC-:B------:R-:W-:Y:S01]  /*6d50*/  FFMA.FTZ R135, R165, R141.reuse, R140.reuse ;  /* 0x0000008da5877223 */ /* 0x180fe2000001008c */
[----:B------:R-:W-:Y:S01]  /*6d60*/  FFMA.FTZ R142, R182, R141, R140 ;  /* 0x0000008db68e7223 */ /* 0x000fe2000001008c */
[----:B------:R-:W-:Y:S01]  /*6d70*/  FADD.FTZ R133, R24, -R133 ;  /* 0x8000008518857221 */ /* 0x000fe20000010000 */
[----:B------:R-:W0:Y:S01]  /*6d80*/  LDC.64 R186, c[0x0][0x478] ;  /* 0x00011e00ffba7b82 */ /* 0x000e220000000a00 */
[----:B------:R-:W-:Y:S01]  /*6d90*/  FADD.FTZ R135, R164, -R135 ;  /* 0x80000087a4877221 */ /* 0x000fe20000010000 */
[----:B------:R-:W-:Y:S01]  /*6da0*/  FADD.FTZ R142, R179, -R142 ;  /* 0x8000008eb38e7221 */ /* 0x000fe20000010000 */
[----:B-----5:R-:W-:-:S04]  /*6db0*/  FFMA.FTZ R132, R35, R133, R124 ;  /* 0x0000008523847223 */ /* 0x020fc8000001007c */
[----:B------:R-:W-:-:S04]  /*6dc0*/  FMUL.FTZ R133, R132, R197 ;  /* 0x000000c584857220 */ /* 0x000fc80000410000 */
[----:B------:R-:W-:-:S05]  /*6dd0*/  FMUL.FTZ R133, R133, UR11 ;  /* 0x0000000b85857c20 */ /* 0x000fca0008410000 */
[----:B------:R-:W-:Y:S01]  /*6de0*/  SEL R136, R133, RZ, P0 ;  /* 0x000000ff85887207 */ /* 0x000fe20000000000 */
[----:B------:R-:W-:Y:S01]  /*6df0*/  FFMA.FTZ R133, R150, R141, R140 ;  /* 0x0000008d96857223 */ /* 0x000fe2000001008c */
[----:B------:R-:W-:-:S03]  /*6e00*/  LOP3.LUT P0, RZ, R22, 0xff00, RZ, 0xc0, !PT ;  /* 0x0000ff0016ff7812 */ /* 0x000fc6000780c0ff */
[----:B------:R-:W-:Y:S01]  /*6e10*/  FADD.FTZ R134, R148, -R133 ;  /* 0x8000008594867221 */ /* 0x000fe20000010000 */
[----:B0-----:R-:W-:-:S04]  /*6e20*/  IMAD.WIDE.U32 R186, R32, 0x10, R186 ;  /* 0x0000001020ba7825 */ /* 0x001fc800078e00ba */
[----:B------:R-:W-:-:S04]  /*6e30*/  FFMA.FTZ R133, R35, R134, R125 ;  /* 0x0000008623857223 */ /* 0x000fc8000001007d */
[----:B------:R-:W-:-:S04]  /*6e40*/  FMUL.FTZ R134, R133, R197 ;  /* 0x000000c585867220 */ /* 0x000fc80000410000 */
[----:B------:R-:W-:-:S05]  /*6e50*/  FMUL.FTZ R134, R134, UR11 ;  /* 0x0000000b86867c20 */ /* 0x000fca0008410000 */
        /* <DEDUP_REMOVED lines=16> */
.L_x_13413:
[----:B------:R-:W-:Y:S05]  /*6f60*/  BSYNC.RECONVERGENT B1 ;  /* 0x0000000000017941 */ /* 0x000fea0003800200 */
.L_x_13412:
[----:B------:R-:W-:-:S13]  /*6f70*/  ISETP.NE.AND P0, PT, R195, RZ, PT ;  /* 0x000000ffc300720c */ /* 0x000fda0003f05270 */
[----:B------:R-:W-:Y:S05]  /*6f80*/  @!P0 BRA `(.L_x_13382) ;  /* 0x0000000000888947 */ /* 0x000fea0003800000 */
[-CC-:B-1234-:R-:W-:Y:S01]  /*6f90*/  FFMA.FTZ R133, R180, R141.reuse, R140.reuse ;  /* 0x0000008db4857223 */ /* 0x19efe2000001008c */
[----:B------:R-:W-:Y:S01]  /*6fa0*/  ISETP.GE.U32.AND P0, PT, R25, 0x1000000, PT ;  /* 0x010000001900780c */ /* 0x000fe20003f06070 */
[-CC-:B------:R-:W-:Y:S01]  /*6fb0*/  FFMA.FTZ R134, R34, R141.reuse, R140.reuse ;  /* 0x0000008d22867223 */ /* 0x180fe2000001008c */
[----:B------:R-:W0:Y:S01]  /*6fc0*/  LDC.64 R142, c[0x0][0x478] ;  /* 0x00011e00ff8e7b82 */ /* 0x000e220000000a00 */
[----:B------:R-:W-:Y:S01]  /*6fd0*/  FADD.FTZ R132, R178, -R133 ;  /* 0x80000085b2847221 */ /* 0x000fe20000010000 */
[-C--:B------:R-:W-:Y:S01]  /*6fe0*/  FFMA.FTZ R133, R27, R141.reuse, R140 ;  /* 0x0000008d1b857223 */ /* 0x080fe2000001008c */
[----:B------:R-:W-:Y:S01]  /*6ff0*/  FADD.FTZ R134, R33, -R134 ;  /* 0x8000008621867221 */ /* 0x000fe20000010000 */
[----:B------:R-:W-:Y:S01]  /*7000*/  FFMA.FTZ R140, R163, R141, R140 ;  /* 0x0000008da38c7223 */ /* 0x000fe2000001008c */
[----:B-----5:R-:W-:Y:S01]  /*7010*/  FFMA.FTZ R135, R35, R132, R131 ;  /* 0x0000008423877223 */ /* 0x020fe20000010083 */
[----:B------:R-:W-:Y:S02]  /*7020*/  FADD.FTZ R133, R26, -R133 ;  /* 0x800000851a857221 */ /* 0x000fe40000010000 */
[----:B------:R-:W-:Y:S01]  /*7030*/  FADD.FTZ R140, R161, -R140 ;  /* 0x8000008ca18c7221 */ /* 0x000fe20000010000 */
[----:B------:R-:W-:-:S04]  /*7040*/  FMUL.FTZ R132, R135, R197 ;  /* 0x000000c587847220 */ /* 0x000fc80000410000 */
[----:B------:R-:W-:-:S05]  /*7050*/  FMUL.FTZ R132, R132, UR11 ;  /* 0x0000000b84847c20 */ /* 0x000fca0008410000 */
[----:B------:R-:W-:Y:S01]  /*7060*/  SEL R139, R132, RZ, P0 ;  /* 0x000000ff848b7207 */ /* 0x000fe20000000000 */
[----:B------:R-:W-:Y:S01]  /*7070*/  FFMA.FTZ R132, R35, R133, R128 ;  /* 0x0000008523847223 */ /* 0x000fe20000010080 */
[----:B------:R-:W-:-:S03]  /*7080*/  LOP3.LUT P0, RZ, R25, 0xff, RZ, 0xc0, !PT ;  /* 0x000000ff19ff7812 */ /* 0x000fc6000780c0ff */
[----:B------:R-:W-:Y:S01]  /*7090*/  FMUL.FTZ R133, R132, R197 ;  /* 0x000000c584857220 */ /* 0x000fe20000410000 */
[----:B0-----:R-:W-:-:S04]  /*70a0*/  IMAD.WIDE.U32 R142, R32, 0x10, R142 ;  /* 0x00000010208e7825 */ /* 0x001fc800078e008e */
        /* <DEDUP_REMOVED lines=8> */
[----:B------:R-:W-:Y:S01]  /*7130*/  LOP3.LUT P0, RZ, R25, 0xff0000, RZ, 0xc0, !PT ;  /* 0x00ff000019ff7812 */ /* 0x000fe2000780c0ff */
[----:B------:R-:W0:Y:S02]  /*7140*/  LDC.64 R140, c[0x0][0x468] ;  /* 0x00011a00ff8c7b82 */ /* 0x000e240000000a00 */
[----:B------:R-:W-:Y:S01]  /*7150*/  FMUL.FTZ R197, R134, R197 ;  /* 0x000000c586c57220 */ /* 0x000fe20000410000 */
[----:B------:R1:W-:Y:S03]  /*7160*/  STG.E.128 desc[UR4][R142.64], R132 ;  /* 0x000000848e007986 */ /* 0x0003e6000c101d04 */
[----:B------:R-:W-:-:S05]  /*7170*/  FMUL.FTZ R138, R197, UR11 ;  /* 0x0000000bc58a7c20 */ /* 0x000fca0008410000 */
[----:B------:R-:W-:Y:S01]  /*7180*/  SEL R138, R138, RZ, P0 ;  /* 0x000000ff8a8a7207 */ /* 0x000fe20000000000 */
[----:B0-----:R-:W-:-:S05]  /*7190*/  IMAD.WIDE.U32 R140, R32, 0x10, R140 ;  /* 0x00000010208c7825 */ /* 0x001fca00078e008c */
[----:B------:R1:W-:Y:S02]  /*71a0*/  STG.E.128 desc[UR4][R140.64], R136 ;  /* 0x000000888c007986 */ /* 0x0003e4000c101d04 */
.L_x_13382:
[----:B------:R-:W-:Y:S05]  /*71b0*/  BSYNC.RECONVERGENT B0 ;  /* 0x0000000000007941 */ /* 0x000fea0003800200 */
.L_x_13352:
[----:B01234-:R-:W0:Y:S01]  /*71c0*/  LDC.64 R136, c[0x0][0x380] ;  /* 0x0000e000ff887b82 */ /* 0x01fe220000000a00 */
[----:B------:R-:W-:-:S04]  /*71d0*/  ISETP.NE.AND P0, PT, R28, RZ, PT ;  /* 0x000000ff1c00720c */ /* 0x000fc80003f05270 */
[----:B------:R-:W-:-:S04]  /*71e0*/  PLOP3.LUT P0, PT, P0, PT, PT, 0x8, 0x80 ;  /* 0x000000000080781c */ /* 0x000fc8000070e170 */
[----:B------:R-:W-:Y:S02]  /*71f0*/  P2R R28, PR, RZ, 0x1 ;  /* 0x00000001ff1c7803 */ /* 0x000fe40000000000 */
[----:B0-----:R-:W-:-:S04]  /*7200*/  IADD3 R5, PT, PT, R5, R136, RZ ;  /* 0x0000008805057210 */ /* 0x001fc80007ffe0ff */
[----:B------:R-:W-:-:S13]  /*7210*/  ISETP.GE.AND P0, PT, R5, R137, PT ;  /* 0x000000890500720c */ /* 0x000fda0003f06270 */
[----:B------:R-:W-:Y:S05]  /*7220*/  @!P0 BRA `(.L_x_13414) ;  /* 0xffffff9800488947 */ /* 0x000fea000383ffff */
.L_x_13335:
[----:B------:R-:W0:Y:S01]  /*7230*/  LDC.64 R4, c[0x0][0x440] ;  /* 0x00011000ff047b82 */ /* 0x000e220000000a00 */
[----:B------:R-:W-:Y:S01]  /*7240*/  ISETP.NE.AND P0, PT, R30, RZ, PT ;  /* 0x000000ff1e00720c */ /* 0x000fe20003f05270 */
[----:B------:R-:W-:Y:S01]  /*7250*/  IMAD R3, R2, UR6, RZ ;  /* 0x0000000602037c24 */ /* 0x000fe2000f8e02ff */
[----:B------:R-:W-:-:S04]  /*7260*/  ISETP.NE.AND P6, PT, R31, RZ, PT ;  /* 0x000000ff1f00720c */ /* 0x000fc80003fc5270 */
[----:B------:R-:W-:Y:S01]  /*7270*/  LEA.HI R27, R3, R0, RZ, 0x1e ;  /* 0x00000000031b7211 */ /* 0x000fe200078ff0ff */
[----:B------:R-:W1:Y:S08]  /*7280*/  LDC.64 R6, c[0x0][0x448] ;  /* 0x00011200ff067b82 */ /* 0x000e700000000a00 */
[----:B-----5:R-:W2:Y:S01]  /*7290*/  LDC.64 R8, c[0x0][0x448] ;  /* 0x00011200ff087b82 */ /* 0x020ea20000000a00 */
[----:B0-----:R-:W-:-:S07]  /*72a0*/  @P0 IMAD.WIDE.U32 R2, R27, 0x10, R4 ;  /* 0x000000101b020825 */ /* 0x001fce00078e0004 */
[----:B------:R-:W0:Y:S01]  /*72b0*/  LDC.64 R10, c[0x0][0x440] ;  /* 0x00011000ff0a7b82 */ /* 0x000e220000000a00 */
[----:B------:R3:W-:Y:S01]  /*72c0*/  @P0 STG.E.128 desc[UR4][R2.64], R68 ;  /* 0x0000004402000986 */ /* 0x0007e2000c101d04 */
[----:B-1----:R-:W-:-:S06]  /*72d0*/  @P0 IMAD.WIDE.U32 R4, R27, 0x10, R6 ;  /* 0x000000101b040825 */ /* 0x002fcc00078e0006 */
[----:B------:R-:W1:Y:S01]  /*72e0*/  LDC.64 R12, c[0x0][0x448] ;  /* 0x00011200ff0c7b82 */ /* 0x000e620000000a00 */
[----:B------:R-:W-:Y:S01]  /*72f0*/  @P0 IADD3 R27, PT, PT, R27, 0x80, RZ ;  /* 0x000000801b1b0810 */ /* 0x000fe20007ffe0ff */
[----:B------:R4:W-:Y:S01]  /*7300*/  @P0 STG.E.128 desc[UR4][R4.64], R36 ;  /* 0x0000002404000986 */ /* 0x0009e2000c101d04 */
[----:B------:R-:W-:-:S03]  /*7310*/  ISETP.NE.AND P0, PT, R195, RZ, PT ;  /* 0x000000ffc300720c */ /* 0x000fc60003f05270 */
[C---:B--2---:R-:W-:Y:S02]  /*7320*/  @P6 IMAD.WIDE.U32 R8, R27.reuse, 0x10, R8 ;  /* 0x000000101b086825 */ /* 0x044fe400078e0008 */
[----:B------:R-:W2:Y:S08]  /*7330*/  LDC.64 R6, c[0x0][0x440] ;  /* 0x00011000ff067b82 */ /* 0x000eb00000000a00 */
[----:B------:R-:W4:Y:S08]  /*7340*/  LDC.64 R14, c[0x0][0x440] ;  /* 0x00011000ff0e7b82 */ /* 0x000f300000000a00 */
[----:B------:R-:W4:Y:S08]  /*7350*/  LDC.64 R16, c[0x0][0x448] ;  /* 0x00011200ff107b82 */ /* 0x000f300000000a00 */
[----:B------:R-:W4:Y:S01]  /*7360*/  LDC.64 R18, c[0x0][0x440] ;  /* 0x00011000ff127b82 */ /* 0x000f220000000a00 */
[C---:B--2---:R-:W-:Y:S01]  /*7370*/  @P6 IMAD.WIDE.U32 R6, R27.reuse, 0x10, R6 ;  /* 0x000000101b066825 */ /* 0x044fe200078e0006 */
[----:B------:R-:W-:-:S04]  /*7380*/  @P6 IADD3 R27, PT, PT, R27, 0x80, RZ ;  /* 0x000000801b1b6810 */ /* 0x000fc80007ffe0ff */
[----:B------:R2:W-:Y:S01]  /*7390*/  @P6 STG.E.128 desc[UR4][R6.64], R72 ;  /* 0x0000004806006986 */ /* 0x0005e2000c101d04 */
[C---:B0-----:R-:W-:Y:S01]  /*73a0*/  @P5 IMAD.WIDE.U32 R10, R27.reuse, 0x10, R10 ;  /* 0x000000101b0a5825 */ /* 0x041fe200078e000a */
[----:B------:R-:W0:Y:S02]  /*73b0*/  LDC.64 R20, c[0x0][0x448] ;  /* 0x00011200ff147b82 */ /* 0x000e240000000a00 */
[----:B------:R2:W-:Y:S01]  /*73c0*/  @P6 STG.E.128 desc[UR4][R8.64], R40 ;  /* 0x0000002808006986 */ /* 0x0005e2000c101d04 */
[C---:B-1----:R-:W-:Y:S01]  /*73d0*/  @P5 IMAD.WIDE.U32 R12, R27.reuse, 0x10, R12 ;  /* 0x000000101b0c5825 */ /* 0x042fe200078e000c */
[----:B------:R-:W-:Y:S02]  /*73e0*/  @P5 IADD3 R27, PT, PT, R27, 0x80, RZ ;  /* 0x000000801b1b5810 */ /* 0x000fe40007ffe0ff */
[----:B------:R2:W-:Y:S02]  /*73f0*/  @P5 STG.E.128 desc[UR4][R10.64], R76 ;  /* 0x0000004c0a005986 */ /* 0x0005e4000c101d04 */
[----:B---3--:R-:W1:Y:S01]  /*7400*/  LDC.64 R2, c[0x0][0x440] ;  /* 0x00011000ff027b82 */ /* 0x008e620000000a00 */
[C---:B----4-:R-:W-:Y:S01]  /*7410*/  @P4 IMAD.WIDE.U32 R14, R27.reuse, 0x10, R14 ;  /* 0x000000101b0e4825 */ /* 0x050fe200078e000e */
[----:B------:R2:W-:Y:S03]  /*7420*/  @P5 STG.E.128 desc[UR4][R12.64], R44 ;  /* 0x0000002c0c005986 */ /* 0x0005e6000c101d04 */
[C---:B------:R-:W-:Y:S01]  /*7430*/  @P4 IMAD.WIDE.U32 R16, R27.reuse, 0x10, R16 ;  /* 0x000000101b104825 */ /* 0x040fe200078e0010 */
[----:B------:R-:W-:Y:S01]  /*7440*/  @P4 IADD3 R27, PT, PT, R27, 0x80, RZ ;  /* 0x000000801b1b4810 */ /* 0x000fe20007ffe0ff */
[----:B------:R2:W-:Y:S01]  /*7450*/  @P4 STG.E.128 desc[UR4][R14.64], R80 ;  /* 0x000000500e004986 */ /* 0x0005e2000c101d04 */
[----:B------:R-:W3:Y:S03]  /*7460*/  LDC.64 R4, c[0x0][0x448] ;  /* 0x00011200ff047b82 */ /* 0x000ee60000000a00 */
[C---:B------:R-:W-:Y:S01]  /*7470*/  @P3 IMAD.WIDE.U32 R18, R27.reuse, 0x10, R18 ;  /* 0x000000101b123825 */ /* 0x040fe200078e0012 */
[----:B------:R2:W-:Y:S04]  /*7480*/  @P4 STG.E.128 desc[UR4][R16.64], R48 ;  /* 0x0000003010004986 */ /* 0x0005e8000c101d04 */
[----:B------:R-:W4:Y:S01]  /*7490*/  LDC.64 R22, c[0x0][0x440] ;  /* 0x00011000ff167b82 */ /* 0x000f220000000a00 */
[C---:B0-----:R-:W-:Y:S01]  /*74a0*/  @P3 IMAD.WIDE.U32 R20, R27.reuse, 0x10, R20 ;  /* 0x000000101b143825 */ /* 0x041fe200078e0014 */
[----:B------:R-:W-:Y:S01]  /*74b0*/  @P3 IADD3 R27, PT, PT, R27, 0x80, RZ ;  /* 0x000000801b1b3810 */ /* 0x000fe20007ffe0ff */
[----:B------:R2:W-:Y:S04]  /*74c0*/  @P3 STG.E.128 desc[UR4][R18.64], R84 ;  /* 0x0000005412003986 */ /* 0x0005e8000c101d04 */
[----:B------:R2:W-:Y:S01]  /*74d0*/  @P3 STG.E.128 desc[UR4][R20.64], R52 ;  /* 0x0000003414003986 */ /* 0x0005e2000c101d04 */
[----:B------:R-:W0:Y:S01]  /*74e0*/  LDC.64 R24, c[0x0][0x448] ;  /* 0x00011200ff187b82 */ /* 0x000e220000000a00 */
[----:B-1----:R-:W-:-:S05]  /*74f0*/  @P2 IMAD.WIDE.U32 R2, R27, 0x10, R2 ;  /* 0x000000101b022825 */ /* 0x002fca00078e0002 */
[----:B------:R2:W-:Y:S01]  /*7500*/  @P2 STG.E.128 desc[UR4][R2.64], R88 ;  /* 0x0000005802002986 */ /* 0x0005e2000c101d04 */
[C---:B---3--:R-:W-:Y:S01]  /*7510*/  @P2 IMAD.WIDE.U32 R4, R27.reuse, 0x10, R4 ;  /* 0x000000101b042825 */ /* 0x048fe200078e0004 */
[----:B------:R-:W-:-:S04]  /*7520*/  @P2 IADD3 R27, PT, PT, R27, 0x80, RZ ;  /* 0x000000801b1b2810 */ /* 0x000fc80007ffe0ff */
[----:B------:R2:W-:Y:S01]  /*7530*/  @P2 STG.E.128 desc[UR4][R4.64], R56 ;  /* 0x0000003804002986 */ /* 0x0005e2000c101d04 */
[----:B----4-:R-:W-:-:S05]  /*7540*/  @P1 IMAD.WIDE.U32 R22, R27, 0x10, R22 ;  /* 0x000000101b161825 */ /* 0x010fca00078e0016 */
[----:B------:R2:W-:Y:S01]  /*7550*/  @P1 STG.E.128 desc[UR4][R22.64], R92 ;  /* 0x0000005c16001986 */ /* 0x0005e2000c101d04 */
[----:B0-----:R-:W-:-:S05]  /*7560*/  @P1 IMAD.WIDE.U32 R24, R27, 0x10, R24 ;  /* 0x000000101b181825 */ /* 0x001fca00078e0018 */
[----:B------:R2:W-:Y:S01]  /*7570*/  @P1 STG.E.128 desc[UR4][R24.64], R60 ;  /* 0x0000003c18001986 */ /* 0x0005e2000c101d04 */
[----:B------:R-:W-:Y:S05]  /*7580*/  @!P0 EXIT ;  /* 0x000000000000894d */ /* 0x000fea0003800000 */
[----:B--2---:R-:W0:Y:S01]  /*7590*/  LDC.64 R2, c[0x0][0x440] ;  /* 0x00011000ff027b82 */ /* 0x004e220000000a00 */
[----:B------:R-:W-:-:S07]  /*75a0*/  @P1 IADD3 R27, PT, PT, R27, 0x80, RZ ;  /* 0x000000801b1b1810 */ /* 0x000fce0007ffe0ff */
[----:B------:R-:W1:Y:S01]  /*75b0*/  LDC.64 R4, c[0x0][0x448] ;  /* 0x00011200ff047b82 */ /* 0x000e620000000a00 */
[----:B0-----:R-:W-:-:S05]  /*75c0*/  IMAD.WIDE.U32 R2, R27, 0x10, R2 ;  /* 0x000000101b027825 */ /* 0x001fca00078e0002 */
[----:B------:R-:W-:Y:S01]  /*75d0*/  STG.E.128 desc[UR4][R2.64], R96 ;  /* 0x0000006002007986 */ /* 0x000fe2000c101d04 */
[----:B-1----:R-:W-:-:S05]  /*75e0*/  IMAD.WIDE.U32 R4, R27, 0x10, R4 ;  /* 0x000000101b047825 */ /* 0x002fca00078e0004 */
[----:B------:R-:W-:Y:S01]  /*75f0*/  STG.E.128 desc[UR4][R4.64], R64 ;  /* 0x0000004004007986 */ /* 0x000fe2000c101d04 */
[----:B------:R-:W-:Y:S05]  /*7600*/  EXIT ;  /* 0x000000000000794d */ /* 0x000fea0003800000 */
.L_x_13415:
        /* <DEDUP_REMOVED lines=15> */
.L_x_15746:


//--------------------- .text._ZN10layer_norm13ln_bwd_kernelINS_13Kernel_traitsI6__halfffffjLj4096ELj1ELj1ELj4ELj16ENS_18Kernel_traits_baseILj4096ES2_ffffjLj128EEEEELb1ELb0ELb0ELb1EEEvNS_9BwdParamsE --------------------------
	.section	.text._ZN10layer_norm13ln_bwd_kernelINS_13Kernel_traitsI6__halfffffjLj4096ELj1ELj1ELj4ELj16ENS_18Kernel_traits_baseILj4096ES2_ffffjLj128EEEEELb1ELb0ELb0ELb1EEEvNS_9BwdParamsE,"ax",@progbits
	.align	128
        .global         _ZN10layer_norm13ln_bwd_kernelINS_13Kernel_traitsI6__halfffffjLj4096ELj1ELj1ELj4ELj16ENS_18Kernel_traits_baseILj4096ES2_ffffjLj128EEEEELb1ELb0ELb0ELb1EEEvNS_9BwdParamsE
        .type           _ZN10layer_norm13ln_bwd_kernelINS_13Kernel_traitsI6__halfffffjLj4096ELj1ELj1ELj4ELj16ENS_18Kernel_traits_baseILj4096ES2_ffffjLj128EEEEELb1ELb0ELb0ELb1EEEvNS_9BwdParamsE,@function
        .size           _ZN10layer_norm13ln_bwd_kernelINS_13Kernel_traitsI6__halfffffjLj4096ELj1ELj1ELj4ELj16ENS_18Kernel_traits_baseILj4096ES2_ffffjLj128EEEEELb1ELb0ELb0ELb1EEEvNS_9BwdParamsE,(.L_x_15747 - _ZN10layer_norm13ln_bwd_kernelINS_13Kernel_traitsI6__halfffffjLj4096ELj1ELj1ELj4ELj16ENS_18Kernel_traits_baseILj4096ES2_ffffjLj128EEEEELb1ELb0ELb0ELb1EEEvNS_9BwdParamsE)
        .other          _ZN10layer_norm13ln_bwd_kernelINS_13Kernel_traitsI6__halfffffjLj4096ELj1ELj1ELj4ELj16ENS_18Kernel_traits_baseILj4096ES2_ffffjLj128EEEEELb1ELb0ELb0ELb1EEEvNS_9BwdParamsE,@"STO_CUDA_ENTRY STV_DEFAULT"
_ZN10layer_norm13ln_bwd_kernelINS_13Kernel_traitsI6__halfffffjLj4096ELj1ELj1ELj4ELj16ENS_18Kernel_traits_baseILj4096ES2_ffffjLj128EEEEELb1ELb0ELb0ELb1EEEvNS_9BwdParamsE:
.text._ZN10layer_norm13ln_bwd_kernelINS_13Kernel_traitsI6__halfffffjLj4096ELj1ELj1ELj4ELj16ENS_18Kernel_traits_baseILj4096ES2_ffffjLj128EEEEELb1ELb0ELb0ELb1EEEvNS_9BwdParamsE:
        /* <DEDUP_REMOVED lines=56> */
[----:B------:R-:W-:Y:S01]  /*0380*/  MOV R190, RZ ;  /* 0x000000ff00be7202 */ /* 0x000fe20000000f00 */
[----:B-1----:R-:W-:Y:S01]  /*0390*/  IMAD.WIDE.U32 R2, R141, 0x8, R2 ;  /* 0x000000088d027825 */ /* 0x002fe200078e0002 */
[----:B------:R-:W-:-:S02]  /*03a0*/  MOV R140, RZ ;  /* 0x000000ff008c7202 */ /* 0x000fc40000000f00 */
[----:B------:R-:W-:Y:S02]  /*03b0*/  CS2R R38, SRZ ;  /* 0x0000000000267805 */ /* 0x000fe4000001ff00 */
[----:B------:R-:W-:Y:S02]  /*03c0*/  CS2R R36, SRZ ;  /* 0x0000000000247805 */ /* 0x000fe4000001ff00 */
[----:B------:R-:W-:Y:S01]  /*03d0*/  CS2R R34, SRZ ;  /* 0x0000000000227805 */ /* 0x000fe2000001ff00 */
[----:B0-----:R-:W3:Y:S01]  /*03e0*/  LDG.E.64 R20, desc[UR6][R2.64] ;  /* 0x0000000602147981 */ /* 0x001ee2000c1e1b00 */
[----:B------:R-:W-:Y:S02]  /*03f0*/  CS2R R32, SRZ ;  /* 0x0000000000207805 */ /* 0x000fe4000001ff00 */
[----:B------:R-:W-:Y:S02]  /*0400*/  CS2R R30, SRZ ;  /* 0x00000000001e7805 */ /* 0x000fe4000001ff00 */
[----:B------:R-:W-:Y:S01]  /*0410*/  CS2R R28, SRZ ;  /* 0x00000000001c7805 */ /* 0x000fe2000001ff00 */
[----:B------:R-:W4:Y:S01]  /*0420*/  LDG.E.64 R6, desc[UR6][R2.64+0x1c00] ;  /* 0x001c000602067981 */ /* 0x000f22000c1e1b00 */
[----:B------:R-:W-:-:S02]  /*0430*/  CS2R R26, SRZ ;  /* 0x00000000001a7805 */ /* 0x000fc4000001ff00 */
[----:B------:R-:W-:Y:S02]  /*0440*/  CS2R R24, SRZ ;  /* 0x0000000000187805 */ /* 0x000fe4000001ff00 */
[----:B------:R-:W-:Y:S01]  /*0450*/  CS2R R22, SRZ ;  /* 0x0000000000167805 */ /* 0x000fe2000001ff00 */
[----:B------:R-:W5:Y:S01]  /*0460*/  LDG.E.64 R8, desc[UR6][R2.64+0x1800] ;  /* 0x0018000602087981 */ /* 0x000f62000c1e1b00 */
[----:B------:R-:W0:Y:S03]  /*0470*/  LDCU.U8 UR8, c[0x0][0x410] ;  /* 0x00008200ff0877ac */ /* 0x000e260008000000 */
[----:B------:R-:W5:Y:S01]  /*0480*/  LDG.E.64 R10, desc[UR6][R2.64+0x1400] ;  /* 0x00140006020a7981 */ /* 0x000f62000c1e1b00 */
[----:B------:R-:W1:Y:S03]  /*0490*/  LDCU UR4, c[0x0][0x408] ;  /* 0x00008100ff0477ac */ /* 0x000e660008000800 */
[----:B------:R-:W5:Y:S01]  /*04a0*/  LDG.E.64 R12, desc[UR6][R2.64+0x1000] ;  /* 0x00100006020c7981 */ /* 0x000f62000c1e1b00 */
[----:B------:R-:W0:Y:S03]  /*04b0*/  LDCU UR9, c[0x0][0x388] ;  /* 0x00007100ff0977ac */ /* 0x000e260008000800 */
[----:B------:R-:W5:Y:S01]  /*04c0*/  LDG.E.64 R14, desc[UR6][R2.64+0xc00] ;  /* 0x000c0006020e7981 */ /* 0x000f62000c1e1b00 */
[----:B------:R-:W0:Y:S03]  /*04d0*/  LDCU UR12, c[0x0][0x400] ;  /* 0x00008000ff0c77ac */ /* 0x000e260008000800 */
[----:B------:R-:W5:Y:S01]  /*04e0*/  LDG.E.64 R16, desc[UR6][R2.64+0x800] ;  /* 0x0008000602107981 */ /* 0x000f62000c1e1b00 */
[----:B------:R-:W0:Y:S03]  /*04f0*/  LDCU.64 UR14, c[0x0][0x478] ;  /* 0x00008f00ff0e77ac */ /* 0x000e260008000a00 */
[----:B------:R1:W5:Y:S01]  /*0500*/  LDG.E.64 R18, desc[UR6][R2.64+0x400] ;  /* 0x0004000602127981 */ /* 0x000362000c1e1b00 */
[----:B--2---:R-:W-:Y:S01]  /*0510*/  ISETP.NE.U32.AND P1, PT, R4, RZ, PT ;  /* 0x000000ff0400720c */ /* 0x004fe20003f25070 */
[----:B------:R-:W2:Y:S03]  /*0520*/  LDCU.64 UR10, c[0x0][0x438] ;  /* 0x00008700ff0a77ac */ /* 0x000ea60008000a00 */
[----:B------:R-:W-:-:S02]  /*0530*/  ISETP.NE.AND.EX P1, PT, R5, RZ, PT, P1 ;  /* 0x000000ff0500720c */ /* 0x000fc40003f25310 */
[----:B------:R-:W-:Y:S02]  /*0540*/  CS2R R4, SRZ ;  /* 0x0000000000047805 */ /* 0x000fe4000001ff00 */
[----:B-1----:R-:W-:Y:S01]  /*0550*/  CS2R R2, SRZ ;  /* 0x0000000000027805 */ /* 0x002fe2000001ff00 */
[----:B---3--:R-:W-:Y:S01]  /*0560*/  HADD2.F32 R0, -RZ, R20.H0_H0 ;  /* 0x20000014ff007230 */ /* 0x008fe20000004100 */
[--C-:B------:R-:W-:Y:S02]  /*0570*/  SHF.R.U64 R252, R20, 0x10, R21.reuse ;  /* 0x0000001014fc7819 */ /* 0x100fe40000001215 */
[----:B------:R-:W-:Y:S02]  /*0580*/  SHF.R.U32.HI R250, RZ, 0x10, R21 ;  /* 0x00000010fffa7819 */ /* 0x000fe40000011615 */
[--C-:B----4-:R-:W-:Y:S02]  /*0590*/  SHF.R.U64 R224, R6, 0x10, R7.reuse ;  /* 0x0000001006e07819 */ /* 0x110fe40000001207 */
[----:B------:R-:W-:-:S02]  /*05a0*/  SHF.R.U32.HI R222, RZ, 0x10, R7 ;  /* 0x00000010ffde7819 */ /* 0x000fc40000011607 */
[--C-:B-----5:R-:W-:Y:S02]  /*05b0*/  SHF.R.U64 R228, R8, 0x10, R9.reuse ;  /* 0x0000001008e47819 */ /* 0x120fe40000001209 */
[----:B------:R-:W-:Y:S02]  /*05c0*/  SHF.R.U32.HI R226, RZ, 0x10, R9 ;  /* 0x00000010ffe27819 */ /* 0x000fe40000011609 */
[--C-:B------:R-:W-:Y:S02]  /*05d0*/  SHF.R.U64 R232, R10, 0x10, R11.reuse ;  /* 0x000000100ae87819 */ /* 0x100fe4000000120b */
[----:B------:R-:W-:Y:S02]  /*05e0*/  SHF.R.U32.HI R230, RZ, 0x10, R11 ;  /* 0x00000010ffe67819 */ /* 0x000fe4000001160b */
[--C-:B------:R-:W-:Y:S02]  /*05f0*/  SHF.R.U64 R236, R12, 0x10, R13.reuse ;  /* 0x000000100cec7819 */ /* 0x100fe4000000120d */
[----:B------:R-:W-:-:S02]  /*0600*/  SHF.R.U32.HI R234, RZ, 0x10, R13 ;  /* 0x00000010ffea7819 */ /* 0x000fc4000001160d */
[--C-:B------:R-:W-:Y:S02]  /*0610*/  SHF.R.U64 R240, R14, 0x10, R15.reuse ;  /* 0x000000100ef07819 */ /* 0x100fe4000000120f */
[----:B------:R-:W-:Y:S02]  /*0620*/  SHF.R.U32.HI R238, RZ, 0x10, R15 ;  /* 0x00000010ffee7819 */ /* 0x000fe4000001160f */
[--C-:B------:R-:W-:Y:S02]  /*0630*/  SHF.R.U64 R244, R16, 0x10, R17.reuse ;  /* 0x0000001010f47819 */ /* 0x100fe40000001211 */
[----:B------:R-:W-:Y:S02]  /*0640*/  SHF.R.U32.HI R242, RZ, 0x10, R17 ;  /* 0x00000010fff27819 */ /* 0x000fe40000011611 */
[--C-:B------:R-:W-:Y:S02]  /*0650*/  SHF.R.U64 R248, R18, 0x10, R19.reuse ;  /* 0x0000001012f87819 */ /* 0x100fe40000001213 */
[----:B------:R-:W-:Y:S01]  /*0660*/  SHF.R.U32.HI R246, RZ, 0x10, R19 ;  /* 0x00000010fff67819 */ /* 0x000fe20000011613 */
[----:B------:R-:W-:Y:S01]  /*0670*/  HADD2.F32 R225, -RZ, R6.H0_H0 ;  /* 0x20000006ffe17230 */ /* 0x000fe20000004100 */
[----:B------:R1:W-:Y:S01]  /*0680*/  STL [R1], R0 ;  /* 0x0000000001007387 */ /* 0x0003e20000100800 */
[----:B------:R-:W-:Y:S01]  /*0690*/  HADD2.F32 R223, -RZ, R7.H0_H0 ;  /* 0x20000007ffdf7230 */ /* 0x000fe20000004100 */
[----:B------:R-:W-:Y:S01]  /*06a0*/  CS2R R6, SRZ ;  /* 0x0000000000067805 */ /* 0x000fe2000001ff00 */
[----:B------:R-:W-:-:S02]  /*06b0*/  HADD2.F32 R229, -RZ, R8.H0_H0 ;  /* 0x20000008ffe57230 */ /* 0x000fc40000004100 */
[----:B------:R-:W-:Y:S01]  /*06c0*/  HADD2.F32 R227, -RZ, R9.H0_H0 ;  /* 0x20000009ffe37230 */ /* 0x000fe20000004100 */
[----:B------:R-:W-:Y:S01]  /*06d0*/  CS2R R8, SRZ ;  /* 0x0000000000087805 */ /* 0x000fe2000001ff00 */
[----:B------:R-:W-:Y:S02]  /*06e0*/  HADD2.F32 R233, -RZ, R10.H0_H0 ;  /* 0x2000000affe97230 */ /* 0x000fe40000004100 */
[----:B------:R-:W-:Y:S01]  /*06f0*/  HADD2.F32 R231, -RZ, R11.H0_H0 ;  /* 0x2000000bffe77230 */ /* 0x000fe20000004100 */
[----:B------:R-:W-:Y:S01]  /*0700*/  CS2R R10, SRZ ;  /* 0x00000000000a7805 */ /* 0x000fe2000001ff00 */
[----:B------:R-:W-:Y:S01]  /*0710*/  HADD2.F32 R237, -RZ, R12.H0_H0 ;  /* 0x2000000cffed7230 */ /* 0x000fe20000004100 */
[----:B-1----:R-:W-:Y:S01]  /*0720*/  MOV R0, UR5 ;  /* 0x0000000500007c02 */ /* 0x002fe20008000f00 */
        /* <DEDUP_REMOVED lines=8> */
[----:B------:R-:W-:Y:S02]  /*07b0*/  HADD2.F32 R249, -RZ, R18.H0_H0 ;  /* 0x20000012fff97230 */ /* 0x000fe40000004100 */
[----:B------:R-:W-:Y:S01]  /*07c0*/  HADD2.F32 R247, -RZ, R19.H0_H0 ;  /* 0x20000013fff77230 */ /* 0x000fe20000004100 */
[----:B------:R-:W-:Y:S01]  /*07d0*/  CS2R R18, SRZ ;  /* 0x0000000000127805 */ /* 0x000fe2000001ff00 */
[----:B------:R-:W-:Y:S01]  /*07e0*/  HADD2.F32 R251, -RZ, R21.H0_H0 ;  /* 0x20000015fffb7230 */ /* 0x000fe20000004100 */
[----:B------:R-:W-:Y:S01]  /*07f0*/  CS2R R20, SRZ ;  /* 0x0000000000147805 */ /* 0x000fe2000001ff00 */
        /* <DEDUP_REMOVED lines=15> */
[----:B0-2---:R-:W-:-:S07]  /*08f0*/  HADD2.F32 R250, -RZ, R250.H0_H0 ;  /* 0x200000fafffa7230 */ /* 0x005fce0000004100 */
.L_x_13436:
[----:B------:R-:W0:Y:S01]  /*0900*/  LDC.64 R86, c[0x0][0x3c0] ;  /* 0x0000f000ff567b82 */ /* 0x000e220000000a00 */
[----:B------:R-:W-:Y:S01]  /*0910*/  IMAD R76, R0, UR9, RZ ;  /* 0x00000009004c7c24 */ /* 0x000fe2000f8e02ff */
[----:B------:R-:W2:Y:S04]  /*0920*/  LDL R154, [R1] ;  /* 0x00000000019a7983 */ /* 0x000ea80000100800 */
[----:B------:R-:W-:Y:S02]  /*0930*/  SHF.R.S32.HI R77, RZ, 0x1f, R76 ;  /* 0x0000001fff4d7819 */ /* 0x000fe4000001144c */
[----:B------:R-:W1:Y:S02]  /*0940*/  LDC.64 R108, c[0x0][0x3a8] ;  /* 0x0000ea00ff6c7b82 */ /* 0x000e640000000a00 */
[----:B------:R-:W-:-:S04]  /*0950*/  LEA.HI R150, R77, R76, RZ, 0x2 ;  /* 0x0000004c4d967211 */ /* 0x000fc800078f10ff */
[----:B------:R-:W-:Y:S02]  /*0960*/  LEA.HI.SX32 R150, R150, R141, 0x1e ;  /* 0x0000008d96967211 */ /* 0x000fe400078ff2ff */
[----:B------:R-:W3:Y:S08]  /*0970*/  LDC.64 R136, c[0x0][0x428] ;  /* 0x00010a00ff887b82 */ /* 0x000ef00000000a00 */
[----:B------:R-:W4:Y:S01]  /*0980*/  LDC.64 R112, c[0x0][0x3c8] ;  /* 0x0000f200ff707b82 */ /* 0x000f220000000a00 */
[----:B0-----:R-:W-:Y:S01]  /*0990*/  IMAD.WIDE R86, R0, 0x4, R86 ;  /* 0x0000000400567825 */ /* 0x001fe200078e0256 */
[----:B------:R-:W-:-:S04]  /*09a0*/  IADD3 R148, PT, PT, R150, 0x100, RZ ;  /* 0x0000010096947810 */ /* 0x000fc80007ffe0ff */
[----:B------:R-:W2:Y:S01]  /*09b0*/  LDG.E R151, desc[UR6][R86.64] ;  /* 0x0000000656977981 */ /* 0x000ea2000c1e1900 */
[C---:B------:R-:W-:Y:S01]  /*09c0*/  IADD3 R146, PT, PT, R150.reuse, 0x200, RZ ;  /* 0x0000020096927810 */ /* 0x040fe20007ffe0ff */
[C---:B-1----:R-:W-:Y:S01]  /*09d0*/  IMAD.WIDE.U32 R76, R150.reuse, 0x10, R108 ;  /* 0x00000010964c7825 */ /* 0x042fe200078e006c */
[----:B------:R-:W-:-:S03]  /*09e0*/  IADD3 R149, PT, PT, R150, 0x80, RZ ;  /* 0x0000008096957810 */ /* 0x000fc60007ffe0ff */
[----:B---3--:R-:W-:Y:S02]  /*09f0*/  IMAD.WIDE.U32 R104, R150, 0x10, R136 ;  /* 0x0000001096687825 */ /* 0x008fe400078e0088 */
[----:B------:R-:W3:Y:S02]  /*0a00*/  LDG.E.128 R76, desc[UR6][R76.64] ;  /* 0x000000064c4c7981 */ /* 0x000ee4000c1e1d00 */
[----:B------:R-:W-:Y:S02]  /*0a10*/  IMAD.WIDE.U32 R84, R148, 0x10, R108 ;  /* 0x0000001094547825 */ /* 0x000fe400078e006c */
[----:B------:R-:W3:Y:S02]  /*0a20*/  LDG.E.128 R104, desc[UR6][R104.64] ;  /* 0x0000000668687981 */ /* 0x000ee4000c1e1d00 */
[----:B----4-:R-:W-:Y:S02]  /*0a30*/  IMAD.WIDE R112, R0, 0x4, R112 ;  /* 0x0000000400707825 */ /* 0x010fe400078e0270 */
[----:B------:R-:W4:Y:S02]  /*0a40*/  LDG.E.128 R84, desc[UR6][R84.64] ;  /* 0x0000000654547981 */ /* 0x000f24000c1e1d00 */
[----:B------:R-:W-:-:S02]  /*0a50*/  IMAD.WIDE.U32 R92, R146, 0x10, R108 ;  /* 0x00000010925c7825 */ /* 0x000fc400078e006c */
[----:B------:R0:W4:Y:S02]  /*0a60*/  LDG.E R142, desc[UR6][R112.64] ;  /* 0x00000006708e7981 */ /* 0x000124000c1e1900 */
[----:B------:R-:W-:Y:S02]  /*0a70*/  IMAD.WIDE.U32 R80, R149, 0x10, R108 ;  /* 0x0000001095507825 */ /* 0x000fe400078e006c */
[----:B------:R-:W4:Y:S01]  /*0a80*/  LDG.E.128 R92, desc[UR6][R92.64] ;  /* 0x000000065c5c7981 */ /* 0x000f22000c1e1d00 */
[----:B------:R-:W-:-:S03]  /*0a90*/  IADD3 R144, PT, PT, R150, 0x300, RZ ;  /* 0x0000030096907810 */ /* 0x000fc60007ffe0ff */
[----:B------:R-:W4:Y:S01]  /*0aa0*/  LDG.E.128 R80, desc[UR6][R80.64] ;  /* 0x0000000650507981 */ /* 0x000f22000c1e1d00 */
[----:B0-----:R-:W-:-:S06]  /*0ab0*/  IMAD.WIDE.U32 R112, R149, 0x10, R136 ;  /* 0x0000001095707825 */ /* 0x001fcc00078e0088 */
[----:B------:R-:W4:Y:S01]  /*0ac0*/  LDG.E.128 R112, desc[UR6][R112.64] ;  /* 0x0000000670707981 */ /* 0x000f22000c1e1d00 */
[----:B------:R-:W-:Y:S01]  /*0ad0*/  IMAD.WIDE.U32 R100, R144, 0x10, R108 ;  /* 0x0000001090647825 */ /* 0x000fe200078e006c */
[----:B------:R-:W-:-:S03]  /*0ae0*/  IADD3 R145, PT, PT, R150, 0x280, RZ ;  /* 0x0000028096917810 */ /* 0x000fc60007ffe0ff */
[----:B------:R-:W-:Y:S02]  /*0af0*/  IMAD.WIDE.U32 R116, R148, 0x10, R136 ;  /* 0x0000001094747825 */ /* 0x000fe400078e0088 */
[----:B------:R-:W4:Y:S02]  /*0b00*/  LDG.E.128 R100, desc[UR6][R100.64] ;  /* 0x0000000664647981 */ /* 0x000f24000c1e1d00 */
[----:B------:R-:W-:Y:S02]  /*0b10*/  IMAD.WIDE.U32 R96, R145, 0x10, R108 ;  /* 0x0000001091607825 */ /* 0x000fe400078e006c */
[----:B------:R-:W4:Y:S01]  /*0b20*/  LDG.E.128 R116, desc[UR6][R116.64] ;  /* 0x0000000674747981 */ /* 0x000f22000c1e1d00 */
[----:B------:R-:W-:-:S03]  /*0b30*/  IADD3 R147, PT, PT, R150, 0x180, RZ ;  /* 0x0000018096937810 */ /* 0x000fc60007ffe0ff */
[----:B------:R-:W4:Y:S02]  /*0b40*/  LDG.E.128 R96, desc[UR6][R96.64] ;  /* 0x0000000660607981 */ /* 0x000f24000c1e1d00 */
[----:B------:R-:W-:-:S04]  /*0b50*/  IMAD.WIDE.U32 R88, R147, 0x10, R108 ;  /* 0x0000001093587825 */ /* 0x000fc800078e006c */
[--C-:B------:R-:W-:Y:S02]  /*0b60*/  IMAD.WIDE.U32 R120, R147, 0x10, R136.reuse ;  /* 0x0000001093787825 */ /* 0x100fe400078e0088 */
[----:B------:R-:W4:Y:S04]  /*0b70*/  LDG.E.128 R88, desc[UR6][R88.64] ;  /* 0x0000000658587981 */ /* 0x000f28000c1e1d00 */
[----:B------:R-:W4:Y:S01]  /*0b80*/  LDG.E.128 R120, desc[UR6][R120.64] ;  /* 0x0000000678787981 */ /* 0x000f22000c1e1d00 */
[----:B------:R-:W-:Y:S01]  /*0b90*/  IADD3 R143, PT, PT, R150, 0x380, RZ ;  /* 0x00000380968f7810 */ /* 0x000fe20007ffe0ff */
[----:B------:R-:W-:-:S04]  /*0ba0*/  IMAD.WIDE.U32 R124, R146, 0x10, R136 ;  /* 0x00000010927c7825 */ /* 0x000fc800078e0088 */
[----:B------:R-:W-:Y:S02]  /*0bb0*/  IMAD.WIDE.U32 R108, R143, 0x10, R108 ;  /* 0x000000108f6c7825 */ /* 0x000fe400078e006c */
[----:B------:R-:W4:Y:S04]  /*0bc0*/  LDG.E.128 R124, desc[UR6][R124.64] ;  /* 0x000000067c7c7981 */ /* 0x000f28000c1e1d00 */
[----:B------:R-:W4:Y:S01]  /*0bd0*/  LDG.E.128 R108, desc[UR6][R108.64] ;  /* 0x000000066c6c7981 */ /* 0x000f22000c1e1d00 */
[----:B------:R-:W-:-:S06]  /*0be0*/  IMAD.WIDE.U32 R128, R145, 0x10, R136 ;  /* 0x0000001091807825 */ /* 0x000fcc00078e0088 */
[----:B------:R-:W4:Y:S01]  /*0bf0*/  LDG.E.128 R128, desc[UR6][R128.64] ;  /* 0x0000000680807981 */ /* 0x000f22000c1e1d00 */
[----:B------:R-:W-:-:S06]  /*0c00*/  IMAD.WIDE.U32 R132, R144, 0x10, R136 ;  /* 0x0000001090847825 */ /* 0x000fcc00078e0088 */
[----:B------:R-:W4:Y:S01]  /*0c10*/  LDG.E.128 R132, desc[UR6][R132.64] ;  /* 0x0000000684847981 */ /* 0x000f22000c1e1d00 */
[----:B------:R-:W-:-:S06]  /*0c20*/  IMAD.WIDE.U32 R136, R143, 0x10, R136 ;  /* 0x000000108f887825 */ /* 0x000fcc00078e0088 */
[----:B------:R-:W4:Y:S01]  /*0c30*/  LDG.E.128 R136, desc[UR6][R136.64] ;  /* 0x0000000688887981 */ /* 0x000f22000c1e1d00 */
[----:B------:R-:W-:-:S04]  /*0c40*/  ISETP.NE.AND P5, PT, RZ, UR8, PT ;  /* 0x00000008ff007c0c */ /* 0x000fc8000bfa5270 */
[----:B--2---:R-:W-:-:S05]  /*0c50*/  FSEL R152, R151, RZ, !P5 ;  /* 0x000000ff97987208 */ /* 0x004fca0006800000 */
[C---:B---3--:R-:W-:Y:S01]  /*0c60*/  FADD.FTZ R191, -R152.reuse, R76 ;  /* 0x0000004c98bf7221 */ /* 0x048fe20000010100 */
[----:B------:R-:W-:Y:S01]  /*0c70*/  FADD.FTZ R177, -R152, R77 ;  /* 0x0000004d98b17221 */ /* 0x000fe20000010100 */
[----:B------:R-:W-:Y:S01]  /*0c80*/  FMUL.FTZ R192, R154, R104 ;  /* 0x000000689ac07220 */ /* 0x000fe20000410000 */
[----:B------:R-:W-:Y:S01]  /*0c90*/  FMUL.FTZ R195, R252, R105 ;  /* 0x00000069fcc37220 */ /* 0x000fe20000410000 */
[C---:B------:R-:W-:Y:S02]  /*0ca0*/  FADD.FTZ R197, -R152.reuse, R78 ;  /* 0x0000004e98c57221 */ /* 0x040fe40000010100 */
[----:B------:R-:W-:Y:S01]  /*0cb0*/  FADD.FTZ R76, RZ, R192 ;  /* 0x000000c0ff4c7221 */ /* 0x000fe20000010000 */
[----:B----4-:R-:W-:Y:S01]  /*0cc0*/  FADD.FTZ R181, -R152, R85 ;  /* 0x0000005598b57221 */ /* 0x010fe20000010100 */
[C---:B------:R-:W-:Y:S01]  /*0cd0*/  FMUL.FTZ R191, R142.reuse, R191 ;  /* 0x000000bf8ebf7220 */ /* 0x040fe20000410000 */
[----:B------:R-:W-:Y:S01]  /*0ce0*/  FMUL.FTZ R196, R142, R177 ;  /* 0x000000b18ec47220 */ /* 0x000fe20000410000 */
[----:B------:R-:W-:-:S02]  /*0cf0*/  FMUL.FTZ R194, R251, R106 ;  /* 0x0000006afbc27220 */ /* 0x000fc40000410000 */
[----:B------:R-:W-:Y:S01]  /*0d00*/  FFMA.FTZ R85, R191, R192, RZ ;  /* 0x000000c0bf557223 */ /* 0x000fe200000100ff */
[----:B------:R-:W-:Y:S01]  /*0d10*/  FADD.FTZ R171, -R152, R95 ;  /* 0x0000005f98ab7221 */ /* 0x000fe20000010100 */
        /* <DEDUP_REMOVED lines=9> */
[----:B------:R-:W-:Y:S01]  /*0db0*/  FADD.FTZ R78, R78, R193 ;  /* 0x000000c14e4e7221 */ /* 0x000fe20000010000 */
[----:B------:R-:W-:Y:S01]  /*0dc0*/  FMUL.FTZ R177, R249, R112 ;  /* 0x00000070f9b17220 */ /* 0x000fe20000410000 */
        /* <DEDUP_REMOVED lines=31> */
[C---:B------:R-:W-:Y:S01]  /*0fc0*/  FADD.FTZ R183, -R152.reuse, R87 ;  /* 0x0000005798b77221 */ /* 0x040fe20000010100 */
        /* <DEDUP_REMOVED lines=18> */
[----:B------:R-:W-:Y:S01]  /*10f0*/  FMUL.FTZ R174, R142, R87 ;  /* 0x000000578eae7220 */ /* 0x000fe20000410000 */
[C---:B------:R-:W-:Y:S01]  /*1100*/  FADD.FTZ R175, -R152.reuse, R90 ;  /* 0x0000005a98af7221 */ /* 0x040fe20000010100 */
[----:B------:R-:W-:Y:S01]  /*1110*/  FFMA.FTZ R87, R173, R99, R76 ;  /* 0x00000063ad577223 */ /* 0x000fe2000001004c */
[C---:B------:R-:W-:Y:S01]  /*1120*/  FADD.FTZ R81, -R152.reuse, R103 ;  /* 0x0000006798517221 */ /* 0x040fe20000010100 */
        /* <DEDUP_REMOVED lines=19> */
[----:B------:R-:W-:Y:S01]  /*1260*/  FADD.FTZ R161, -R152, R94 ;  /* 0x0000005e98a17221 */ /* 0x000fe20000010100 */
        /* <DEDUP_REMOVED lines=74> */
[----:B------:R-:W2:Y:S01]  /*1710*/  S2R R157, SR_CgaCtaId ;  /* 0x00000000009d7919 */ /* 0x000ea20000008800 */
[----:B0-----:R-:W-:Y:S01]  /*1720*/  FADD.FTZ R79, R81, R82 ;  /* 0x00000052514f7221 */ /* 0x001fe20000010000 */
[----:B-1----:R-:W-:-:S04]  /*1730*/  FADD.FTZ R151, R80, R83 ;  /* 0x0000005350977221 */ /* 0x002fc80000010000 */
[----:B------:R-:W0:Y:S04]  /*1740*/  SHFL.DOWN PT, R76, R79, 0x2, 0x1f ;  /* 0x08401f004f4c7f89 */ /* 0x000e2800000e0000 */
[----:B------:R-:W1:Y:S02]  /*1750*/  SHFL.DOWN PT, R78, R151, 0x2, 0x1f ;  /* 0x08401f00974e7f89 */ /* 0x000e6400000e0000 */
[----:B------:R-:W3:Y:S01]  /*1760*/  @!P4 S2R R141, SR_TID.X ;  /* 0x00000000008dc919 */ /* 0x000ee20000002100 */
[----:B------:R-:W-:Y:S02]  /*1770*/  PLOP3.LUT P0, PT, PT, PT, PT, 0x80, 0x8 ;  /* 0x000000000008781c */ /* 0x000fe40003f0f070 */
[----:B------:R-:W-:Y:S02]  /*1780*/  MOV R82, 0x400 ;  /* 0x0000040000527802 */ /* 0x000fe40000000f00 */
[----:B------:R-:W-:Y:S01]  /*1790*/  @!P4 PLOP3.LUT P0, PT, P3, PT, PT, 0x80, 0x8 ;  /* 0x000000000008c81c */ /* 0x000fe20001f0f070 */
[----:B0-----:R-:W-:Y:S01]  /*17a0*/  FADD.FTZ R76, R79, R76 ;  /* 0x0000004c4f4c7221 */ /* 0x001fe20000010000 */
[----:B-1----:R-:W-:-:S04]  /*17b0*/  FADD.FTZ R80, R151, R78 ;  /* 0x0000004e97507221 */ /* 0x002fc80000010000 */
[----:B------:R-:W0:Y:S01]  /*17c0*/  SHFL.DOWN PT, R81, R76, 0x1, 0x1f ;  /* 0x08201f004c517f89 */ /* 0x000e2200000e0000 */
[----:B--2---:R-:W-:Y:S01]  /*17d0*/  LEA R82, R157, R82, 0x18 ;  /* 0x000000529d527211 */ /* 0x004fe200078ec0ff */
[----:B------:R-:W1:Y:S02]  /*17e0*/  @P1 LDC.64 R78, c[0x0][0x3e0] ;  /* 0x0000f800ff4e1b82 */ /* 0x000e640000000a00 */
[----:B------:R-:W2:Y:S01]  /*17f0*/  SHFL.DOWN PT, R77, R80, 0x1, 0x1f ;  /* 0x08201f00504d7f89 */ /* 0x000ea200000e0000 */
[C---:B------:R-:W-:Y:S02]  /*1800*/  IADD3 R83, PT, PT, R82.reuse, 0x4020, RZ ;  /* 0x0000402052537810 */ /* 0x040fe40007ffe0ff */
[----:B------:R-:W-:Y:S02]  /*1810*/  ISETP.NE.U32.AND P2, PT, RZ, UR10, PT ;  /* 0x0000000aff007c0c */ /* 0x000fe4000bf45070 */
[----:B------:R-:W-:Y:S02]  /*1820*/  @!P4 MOV R151, R83 ;  /* 0x000000530097c202 */ /* 0x000fe40000000f00 */
[----:B------:R-:W-:-:S02]  /*1830*/  @!P0 IADD3 R151, PT, PT, R82, 0x4000, RZ ;  /* 0x0000400052978810 */ /* 0x000fc40007ffe0ff */
[----:B---3--:R-:W-:Y:S02]  /*1840*/  @!P4 SHF.R.U32.HI R157, RZ, 0x2, R141 ;  /* 0x00000002ff9dc819 */ /* 0x008fe4000001168d */
[----:B------:R-:W-:Y:S02]  /*1850*/  ISETP.NE.AND.EX P0, PT, RZ, UR11, PT, P2 ;  /* 0x0000000bff007c0c */ /* 0x000fe4000bf05320 */
[----:B------:R-:W-:-:S04]  /*1860*/  @!P4 LOP3.LUT R157, R157, 0x18, RZ, 0xc0, !PT ;  /* 0x000000189d9dc812 */ /* 0x000fc800078ec0ff */
[----:B------:R-:W-:Y:S01]  /*1870*/  @!P4 IADD3 R157, PT, PT, R157, R151, RZ ;  /* 0x000000979d9dc210 */ /* 0x000fe20007ffe0ff */
[----:B0-----:R-:W-:Y:S01]  /*1880*/  FADD.FTZ R76, R76, R81 ;  /* 0x000000514c4c7221 */ /* 0x001fe20000010000 */
[----:B--2---:R-:W-:-:S05]  /*1890*/  FADD.FTZ R77, R80, R77 ;  /* 0x0000004d504d7221 */ /* 0x004fca0000010000 */
[----:B------:R-:W0:Y:S01]  /*18a0*/  @P0 LDC.64 R80, c[0x0][0x438] ;  /* 0x00010e00ff500b82 */ /* 0x000e220000000a00 */
[----:B------:R2:W-:Y:S07]  /*18b0*/  @!P4 STS.64 [R157], R76 ;  /* 0x0000004c9d00c388 */ /* 0x0005ee0000000a00 */
[----:B--2---:R-:W2:Y:S01]  /*18c0*/  @P0 LDC.64 R76, c[0x0][0x438] ;  /* 0x00010e00ff4c0b82 */ /* 0x004ea20000000a00 */
[----:B0-----:R-:W-:-:S05]  /*18d0*/  @P0 IMAD.WIDE.U32 R80, R148, 0x10, R80 ;  /* 0x0000001094500825 */ /* 0x001fca00078e0050 */
[----:B------:R0:W5:Y:S01]  /*18e0*/  @P0 LDG.E.128 R48, desc[UR6][R80.64] ;  /* 0x0000000650300981 */ /* 0x000162000c1e1d00 */
[----:B--2---:R-:W-:Y:S01]  /*18f0*/  @P0 IMAD.WIDE.U32 R76, R150, 0x10, R76 ;  /* 0x00000010964c0825 */ /* 0x004fe200078e004c */
[----:B0-----:R-:W0:Y:S04]  /*1900*/  @P0 LDC.64 R80, c[0x0][0x438] ;  /* 0x00010e00ff500b82 */ /* 0x001e280000000a00 */
[----:B------:R2:W5:Y:S04]  /*1910*/  @P0 LDG.E.128 R40, desc[UR6][R76.64] ;  /* 0x000000064c280981 */ /* 0x000568000c1e1d00 */
[----:B--2---:R-:W2:Y:S01]  /*1920*/  @P0 LDC.64 R76, c[0x0][0x438] ;  /* 0x00010e00ff4c0b82 */ /* 0x004ea20000000a00 */
[----:B0-----:R-:W-:-:S05]  /*1930*/  @P0 IMAD.WIDE.U32 R80, R144, 0x10, R80 ;  /* 0x0000001090500825 */ /* 0x001fca00078e0050 */
[----:B------:R0:W5:Y:S01]  /*1940*/  @P0 LDG.E.128 R64, desc[UR6][R80.64] ;  /* 0x0000000650400981 */ /* 0x000162000c1e1d00 */
[----:B--2---:R-:W-:Y:S01]  /*1950*/  @P0 IMAD.WIDE.U32 R76, R147, 0x10, R76 ;  /* 0x00000010934c0825 */ /* 0x004fe200078e004c */
[----:B0-----:R-:W0:Y:S04]  /*1960*/  LDC.64 R80, c[0x0][0x3b0] ;  /* 0x0000ec00ff507b82 */ /* 0x001e280000000a00 */
[----:B------:R2:W5:Y:S04]  /*1970*/  @P0 LDG.E.128 R52, desc[UR6][R76.64] ;  /* 0x000000064c340981 */ /* 0x000568000c1e1d00 */
[----:B--2---:R-:W2:Y:S01]  /*1980*/  @P0 LDC.64 R76, c[0x0][0x438] ;  /* 0x00010e00ff4c0b82 */ /* 0x004ea20000000a00 */
[----:B------:R-:W-:Y:S01]  /*1990*/  MOV R151, 0x3f800000 ;  /* 0x3f80000000977802 */ /* 0x000fe20000000f00 */
[----:B-1----:R-:W-:-:S04]  /*19a0*/  @P1 IMAD.WIDE R78, R0, 0x4, R78 ;  /* 0x00000004004e1825 */ /* 0x002fc800078e024e */
[C---:B------:R-:W-:Y:S01]  /*19b0*/  FADD.FTZ R36, R106.reuse, R36 ;  /* 0x000000246a247221 */ /* 0x040fe20000010000 */
[----:B------:R-:W-:Y:S01]  /*19c0*/  FFMA.FTZ R4, R106, R197, R4 ;  /* 0x000000c56a047223 */ /* 0x000fe20000010004 */
[----:B------:R1:W5:Y:S01]  /*19d0*/  @P1 LDG.E R151, desc[UR6][R78.64] ;  /* 0x000000064e971981 */ /* 0x000362000c1e1900 */
[C---:B------:R-:W-:Y:S01]  /*19e0*/  FADD.FTZ R35, R105.reuse, R35 ;  /* 0x0000002369237221 */ /* 0x040fe20000010000 */
[----:B------:R-:W-:Y:S01]  /*19f0*/  FFMA.FTZ R3, R105, R196, R3 ;  /* 0x000000c469037223 */ /* 0x000fe20000010003 */
[----:B-1----:R-:W1:Y:S01]  /*1a00*/  @P0 LDC.64 R78, c[0x0][0x438] ;  /* 0x00010e00ff4e0b82 */ /* 0x002e620000000a00 */
[----:B--2---:R-:W-:-:S05]  /*1a10*/  @P0 IMAD.WIDE.U32 R76, R145, 0x10, R76 ;  /* 0x00000010914c0825 */ /* 0x004fca00078e004c */
[----:B------:R0:W5:Y:S02]  /*1a20*/  @P0 LDG.E.128 R60, desc[UR6][R76.64] ;  /* 0x000000064c3c0981 */ /* 0x000164000c1e1d00 */
[----:B0-----:R-:W-:-:S05]  /*1a30*/  IMAD.WIDE.U32 R76, R150, 0x4, R80 ;  /* 0x00000004964c7825 */ /* 0x001fca00078e0050 */
[----:B------:R0:W5:Y:S02]  /*1a40*/  LDG.E R106, desc[UR6][R76.64] ;  /* 0x000000064c6a7981 */ /* 0x000164000c1e1900 */
[----:B0-----:R-:W-:-:S05]  /*1a50*/  IMAD.WIDE.U32 R76, R149, 0x4, R80 ;  /* 0x00000004954c7825 */ /* 0x001fca00078e0050 */
[----:B------:R0:W5:Y:S01]  /*1a60*/  LDG.E R105, desc[UR6][R76.64] ;  /* 0x000000064c697981 */ /* 0x000162000c1e1900 */
[C---:B------:R-:W-:Y:S01]  /*1a70*/  FADD.FTZ R34, R104.reuse, R34 ;  /* 0x0000002268227221 */ /* 0x040fe20000010000 */
[----:B------:R-:W-:Y:S01]  /*1a80*/  FFMA.FTZ R2, R104, R191, R2 ;  /* 0x000000bf68027223 */ /* 0x000fe20000010002 */
[----:B0-----:R-:W-:-:S05]  /*1a90*/  IMAD.WIDE.U32 R76, R148, 0x4, R80 ;  /* 0x00000004944c7825 */ /* 0x001fca00078e0050 */
[----:B------:R0:W5:Y:S02]  /*1aa0*/  LDG.E R104, desc[UR6][R76.64] ;  /* 0x000000064c687981 */ /* 0x000164000c1e1900 */
[----:B0-----:R-:W-:-:S05]  /*1ab0*/  IMAD.WIDE.U32 R76, R147, 0x4, R80 ;  /* 0x00000004934c7825 */ /* 0x001fca00078e0050 */
[----:B------:R0:W5:Y:S01]  /*1ac0*/  LDG.E R188, desc[UR6][R76.64] ;  /* 0x000000064cbc7981 */ /* 0x000162000c1e1900 */
[----:B-1----:R-:W-:-:S05]  /*1ad0*/  @P0 IMAD.WIDE.U32 R78, R149, 0x10, R78 ;  /* 0x00000010954e0825 */ /* 0x002fca00078e004e */
[----:B------:R1:W5:Y:S01]  /*1ae0*/  @P0 LDG.E.128 R44, desc[UR6][R78.64] ;  /* 0x000000064e2c0981 */ /* 0x000362000c1e1d00 */
[----:B0-----:R-:W-:-:S05]  /*1af0*/  IMAD.WIDE.U32 R76, R146, 0x4, R80 ;  /* 0x00000004924c7825 */ /* 0x001fca00078e0050 */
[----:B------:R0:W5:Y:S01]  /*1b00*/  LDG.E R172, desc[UR6][R76.64] ;  /* 0x000000064cac7981 */ /* 0x000162000c1e1900 */
[----:B-1----:R-:W1:Y:S01]  /*1b10*/  @P0 LDC.64 R78, c[0x0][0x438] ;  /* 0x00010e00ff4e0b82 */ /* 0x002e620000000a00 */
[----:B0-----:R-:W-:-:S05]  /*1b20*/  IMAD.WIDE.U32 R76, R145, 0x4, R80 ;  /* 0x00000004914c7825 */ /* 0x001fca00078e0050 */
[----:B------:R0:W5:Y:S02]  /*1b30*/  LDG.E R163, desc[UR6][R76.64] ;  /* 0x000000064ca37981 */ /* 0x000164000c1e1900 */
[----:B0-----:R-:W-:-:S05]  /*1b40*/  IMAD.WIDE.U32 R76, R143, 0x4, R80 ;  /* 0x000000048f4c7825 */ /* 0x001fca00078e0050 */
[----:B------:R0:W5:Y:S02]  /*1b50*/  LDG.E R157, desc[UR6][R76.64] ;  /* 0x000000064c9d7981 */ /* 0x000164000c1e1900 */
[----:B0-----:R-:W0:Y:S01]  /*1b60*/  @P0 LDC.64 R76, c[0x0][0x438] ;  /* 0x00010e00ff4c0b82 */ /* 0x001e220000000a00 */
[----:B-1----:R-:W-:-:S05]  /*1b70*/  @P0 IMAD.WIDE.U32 R78, R146, 0x10, R78 ;  /* 0x00000010924e0825 */ /* 0x002fca00078e004e */
[----:B------:R1:W5:Y:S02]  /*1b80*/  @P0 LDG.E.128 R56, desc[UR6][R78.64] ;  /* 0x000000064e380981 */ /* 0x000364000c1e1d00 */
[----:B-1----:R-:W-:-:S05]  /*1b90*/  IMAD.WIDE.U32 R78, R144, 0x4, R80 ;  /* 0x00000004904e7825 */ /* 0x002fca00078e0050 */
[----:B------:R-:W5:Y:S01]  /*1ba0*/  LDG.E R161, desc[UR6][R78.64] ;  /* 0x000000064ea17981 */ /* 0x000f62000c1e1900 */
[----:B0-----:R-:W-:-:S05]  /*1bb0*/  @P0 IMAD.WIDE.U32 R76, R143, 0x10, R76 ;  /* 0x000000108f4c0825 */ /* 0x001fca00078e004c */
[----:B------:R0:W5:Y:S01]  /*1bc0*/  @P0 LDG.E.128 R68, desc[UR6][R76.64] ;  /* 0x000000064c440981 */ /* 0x000162000c1e1d00 */
[C---:B------:R-:W-:Y:S01]  /*1bd0*/  @!P3 IADD3 R83, PT, PT, R82.reuse, 0x4000, RZ ;  /* 0x000040005253b810 */ /* 0x040fe20007ffe0ff */
[----:B------:R-:W-:Y:S01]  /*1be0*/  BAR.SYNC.DEFER_BLOCKING 0x0 ;  /* 0x0000000000007b1d */ /* 0x000fe20000010000 */
[C---:B------:R-:W-:Y:S02]  /*1bf0*/  IADD3 R80, PT, PT, R82.reuse, 0x4030, RZ ;  /* 0x0000403052507810 */ /* 0x040fe40007ffe0ff */
[----:B------:R-:W-:-:S03]  /*1c00*/  @!P3 IADD3 R80, PT, PT, R82, 0x4010, RZ ;  /* 0x000040105250b810 */ /* 0x000fc60007ffe0ff */
[----:B0-----:R-:W0:Y:S04]  /*1c10*/  LDS.128 R76, [R83] ;  /* 0x00000000534c7984 */ /* 0x001e280000000c00 */
[----:B------:R-:W1:Y:S01]  /*1c20*/  LDS.128 R80, [R80] ;  /* 0x0000000050507984 */ /* 0x000e620000000c00 */
        /* <DEDUP_REMOVED lines=67> */
[----:B------:R-:W-:Y:S01]  /*2060*/  FMUL.FTZ R107, R76, UR12 ;  /* 0x0000000c4c6b7c20 */ /* 0x000fe20008410000 */
        /* <DEDUP_REMOVED lines=13> */
[-CC-:B------:R-:W-:Y:S01]  /*2140*/  FFMA.FTZ R186, R186, R107.reuse, R112.reuse ;  /* 0x0000006bbaba7223 */ /* 0x180fe20000010070 */
[-C--:B------:R-:W-:Y:S01]  /*2150*/  FFMA.FTZ R114, R90, R107.reuse, R112 ;  /* 0x0000006b5a727223 */ /* 0x080fe20000010070 */
[----:B------:R-:W-:Y:S01]  /*2160*/  FADD.FTZ R198, R193, -R198 ;  /* 0x800000c6c1c67221 */ /* 0x000fe20000010000 */
[----:B------:R-:W-:Y:S01]  /*2170*/  FADD.FTZ R85, R85, -R180 ;  /* 0x800000b455557221 */ /* 0x000fe20000010000 */
[----:B------:R-:W-:Y:S01]  /*2180*/  FADD.FTZ R177, R177, -R184 ;  /* 0x800000b8b1b17221 */ /* 0x000fe20000010000 */
[----:B------:R-:W-:Y:S01]  /*2190*/  FADD.FTZ R187, R100, -R187 ;  /* 0x800000bb64bb7221 */ /* 0x000fe20000010000 */
[----:B------:R-:W-:Y:S01]  /*21a0*/  FADD.FTZ R90, R86, -R181 ;  /* 0x800000b5565a7221 */ /* 0x000fe20000010000 */
[-C--:B------:R-:W-:Y:S01]  /*21b0*/  FFMA.FTZ R123, R108, R107.reuse, R112 ;  /* 0x0000006b6c7b7223 */ /* 0x080fe20000010070 */
[----:B------:R-:W-:Y:S01]  /*21c0*/  FADD.FTZ R95, R95, -R182 ;  /* 0x800000b65f5f7221 */ /* 0x000fe20000010000 */
[----:B------:R-:W-:Y:S01]  /*21d0*/  FFMA.FTZ R108, R88, R107, R112 ;  /* 0x0000006b586c7223 */ /* 0x000fe20000010070 */
[----:B-----5:R-:W-:Y:S01]  /*21e0*/  FFMA.FTZ R76, R142, R197, R42 ;  /* 0x000000c58e4c7223 */ /* 0x020fe2000001002a */
[----:B------:R-:W-:Y:S01]  /*21f0*/  FFMA.FTZ R115, R110, R107, R112 ;  /* 0x0000006b6e737223 */ /* 0x000fe20000010070 */
[C---:B------:R-:W-:Y:S01]  /*2200*/  FFMA.FTZ R198, R142.reuse, R198, R43 ;  /* 0x000000c68ec67223 */ /* 0x040fe2000001002b */
[----:B------:R-:W-:Y:S01]  /*2210*/  FADD.FTZ R179, R179, -R186 ;  /* 0x800000bab3b37221 */ /* 0x000fe20000010000 */
[----:B------:R-:W-:Y:S01]  /*2220*/  FFMA.FTZ R88, R142, R85, R48 ;  /* 0x000000558e587223 */ /* 0x000fe20000010030 */
[-CC-:B------:R-:W-:Y:S01]  /*2230*/  FFMA.FTZ R183, R183, R107.reuse, R112.reuse ;  /* 0x0000006bb7b77223 */ /* 0x180fe20000010070 */
[----:B------:R-:W-:Y:S01]  /*2240*/  FFMA.FTZ R110, R92, R107, R112 ;  /* 0x0000006b5c6e7223 */ /* 0x000fe20000010070 */
[C---:B------:R-:W-:Y:S01]  /*2250*/  FFMA.FTZ R80, R142.reuse, R177, R44 ;  /* 0x000000b18e507223 */ /* 0x040fe2000001002c */
[C---:B------:R-:W-:Y:S01]  /*2260*/  FFMA.FTZ R86, R142.reuse, R187, R47 ;  /* 0x000000bb8e567223 */ /* 0x040fe2000001002f */
[C---:B------:R-:W-:Y:S01]  /*2270*/  FFMA.FTZ R90, R142.reuse, R90, R49 ;  /* 0x0000005a8e5a7223 */ /* 0x040fe20000010031 */
[----:B------:R-:W-:Y:S01]  /*2280*/  FFMA.FTZ R118, R173, R107, R112 ;  /* 0x0000006bad767223 */ /* 0x000fe20000010070 */
[----:B------:R-:W-:Y:S01]  /*2290*/  FFMA.FTZ R92, R142, R95, R50 ;  /* 0x0000005f8e5c7223 */ /* 0x000fe20000010032 */
[----:B------:R-:W-:Y:S01]  /*22a0*/  FFMA.FTZ R120, R175, R107, R112 ;  /* 0x0000006baf787223 */ /* 0x000fe20000010070 */
[-C--:B------:R-:W-:Y:S01]  /*22b0*/  FMUL.FTZ R76, R76, R151.reuse ;  /* 0x000000974c4c7220 */ /* 0x080fe20000410000 */
[----:B------:R-:W-:Y:S01]  /*22c0*/  FMUL.FTZ R198, R198, R151 ;  /* 0x00000097c6c67220 */ /* 0x000fe20000410000 */
[----:B------:R-:W-:Y:S01]  /*22d0*/  FFMA.FTZ R82, R142, R179, R46 ;  /* 0x000000b38e527223 */ /* 0x000fe2000001002e */
[-C--:B------:R-:W-:Y:S01]  /*22e0*/  FMUL.FTZ R88, R88, R151.reuse ;  /* 0x0000009758587220 */ /* 0x080fe20000410000 */
[-C--:B------:R-:W-:Y:S01]  /*22f0*/  FMUL.FTZ R80, R80, R151.reuse ;  /* 0x0000009750507220 */ /* 0x080fe20000410000 */
[-C--:B------:R-:W-:Y:S01]  /*2300*/  FMUL.FTZ R86, R86, R151.reuse ;  /* 0x0000009756567220 */ /* 0x080fe20000410000 */
[----:B------:R-:W-:Y:S01]  /*2310*/  FMUL.FTZ R90, R90, R151 ;  /* 0x000000975a5a7220 */ /* 0x000fe20000410000 */
[----:B------:R-:W-:Y:S01]  /*2320*/  FADD.FTZ R183, R84, -R183 ;  /* 0x800000b754b77221 */ /* 0x000fe20000010000 */
[----:B------:R-:W-:Y:S01]  /*2330*/  FFMA.FTZ R196, R196, R107, R112 ;  /* 0x0000006bc4c47223 */ /* 0x000fe20000010070 */
[-C--:B------:R-:W-:Y:S01]  /*2340*/  FMUL.FTZ R92, R92, R151.reuse ;  /* 0x000000975c5c7220 */ /* 0x080fe20000410000 */
[----:B------:R-:W-:Y:S01]  /*2350*/  FADD.FTZ R99, R99, -R118 ;  /* 0x8000007663637221 */ /* 0x000fe20000010000 */
[----:B------:R-:W-:Y:S01]  /*2360*/  FMUL.FTZ R76, R76, UR4 ;  /* 0x000000044c4c7c20 */ /* 0x000fe20008410000 */
[----:B------:R-:W-:Y:S01]  /*2370*/  FADD.FTZ R103, R103, -R120 ;  /* 0x8000007867677221 */ /* 0x000fe20000010000 */
[----:B------:R-:W-:Y:S01]  /*2380*/  LOP3.LUT P4, RZ, R106, 0xff0000, RZ, 0xc0, !PT ;  /* 0x00ff00006aff7812 */ /* 0x000fe2000788c0ff */
[----:B------:R-:W-:Y:S01]  /*2390*/  FMUL.FTZ R79, R198, UR4 ;  /* 0x00000004c64f7c20 */ /* 0x000fe20008410000 */
[----:B------:R-:W-:Y:S01]  /*23a0*/  FMUL.FTZ R82, R82, R151 ;  /* 0x0000009752527220 */ /* 0x000fe20000410000 */
[----:B------:R-:W-:Y:S01]  /*23b0*/  FMUL.FTZ R84, R88, UR4 ;  /* 0x0000000458547c20 */ /* 0x000fe20008410000 */
[----:B------:R-:W-:Y:S01]  /*23c0*/  ISETP.GE.U32.AND P2, PT, R106, 0x1000000, PT ;  /* 0x010000006a00780c */ /* 0x000fe20003f46070 */
[----:B------:R-:W-:Y:S01]  /*23d0*/  FMUL.FTZ R80, R80, UR4 ;  /* 0x0000000450507c20 */ /* 0x000fe20008410000 */
[----:B------:R-:W-:Y:S01]  /*23e0*/  FMUL.FTZ R83, R86, UR4 ;  /* 0x0000000456537c20 */ /* 0x000fe20008410000 */
[----:B------:R-:W-:Y:S01]  /*23f0*/  FMUL.FTZ R85, R90, UR4 ;  /* 0x000000045a557c20 */ /* 0x000fe20008410000 */
[----:B------:R-:W-:Y:S01]  /*2400*/  FFMA.FTZ R88, R142, R183, R51 ;  /* 0x000000b78e587223 */ /* 0x000fe20000010033 */
[----:B------:R-:W-:Y:S01]  /*2410*/  FADD.FTZ R196, R195, -R196 ;  /* 0x800000c4c3c47221 */ /* 0x000fe20000010000 */
[----:B------:R-:W-:Y:S01]  /*2420*/  LOP3.LUT P5, RZ, R105, 0xff, RZ, 0xc0, !PT ;  /* 0x000000ff69ff7812 */ /* 0x000fe200078ac0ff */
[----:B------:R-:W-:Y:S01]  /*2430*/  FMUL.FTZ R86, R92, UR4 ;  /* 0x000000045c567c20 */ /* 0x000fe20008410000 */
[C---:B------:R-:W-:Y:S01]  /*2440*/  FFMA.FTZ R90, R142.reuse, R99, R52 ;  /* 0x000000638e5a7223 */ /* 0x040fe20000010034 */
[-CC-:B------:R-:W-:Y:S01]  /*2450*/  FFMA.FTZ R191, R191, R107.reuse, R112.reuse ;  /* 0x0000006bbfbf7223 */ /* 0x180fe20000010070 */
[----:B------:R-:W-:Y:S01]  /*2460*/  FFMA.FTZ R185, R185, R107, R112 ;  /* 0x0000006bb9b97223 */ /* 0x000fe20000010070 */
[----:B------:R-:W-:Y:S01]  /*2470*/  FFMA.FTZ R92, R142, R103, R54 ;  /* 0x000000678e5c7223 */ /* 0x000fe20000010036 */
[----:B------:R-:W-:Y:S01]  /*2480*/  SEL R78, R76, RZ, P4 ;  /* 0x000000ff4c4e7207 */ /* 0x000fe20002000000 */
[----:B------:R-:W-:Y:S01]  /*2490*/  FMUL.FTZ R82, R82, UR4 ;  /* 0x0000000452527c20 */ /* 0x000fe20008410000 */
[----:B------:R-:W-:Y:S01]  /*24a0*/  LOP3.LUT P4, RZ, R105, 0xff0000, RZ, 0xc0, !PT ;  /* 0x00ff000069ff7812 */ /* 0x000fe2000788c0ff */
[----:B------:R-:W-:Y:S01]  /*24b0*/  FMUL.FTZ R88, R88, R151 ;  /* 0x0000009758587220 */ /* 0x000fe20000410000 */
[----:B------:R-:W-:Y:S01]  /*24c0*/  SEL R79, R79, RZ, P2 ;  /* 0x000000ff4f4f7207 */ /* 0x000fe20001000000 */
[--C-:B------:R-:W-:Y:S01]  /*24d0*/  FFMA.FTZ R98, R98, R107, R112.reuse ;  /* 0x0000006b62627223 */ /* 0x100fe20000010070 */
[----:B------:R-:W-:Y:S01]  /*24e0*/  FFMA.FTZ R196, R142, R196, R41 ;  /* 0x000000c48ec47223 */ /* 0x000fe20000010029 */
[----:B------:R-:W-:Y:S01]  /*24f0*/  ISETP.GE.U32.AND P2, PT, R105, 0x1000000, PT ;  /* 0x010000006900780c */ /* 0x000fe20003f46070 */
[----:B------:R-:W-:Y:S01]  /*2500*/  FMUL.FTZ R90, R90, R151 ;  /* 0x000000975a5a7220 */ /* 0x000fe20000410000 */
[----:B------:R-:W-:Y:S01]  /*2510*/  SEL R80, R80, RZ, P5 ;  /* 0x000000ff50507207 */ /* 0x000fe20002800000 */
[--C-:B------:R-:W-:Y:S01]  /*2520*/  FFMA.FTZ R119, R101, R107, R112.reuse ;  /* 0x0000006b65777223 */ /* 0x100fe20000010070 */
[----:B------:R-:W-:Y:S01]  /*2530*/  FADD.FTZ R191, R192, -R191 ;  /* 0x800000bfc0bf7221 */ /* 0x000fe20000010000 */
[----:B------:R-:W-:Y:S01]  /*2540*/  FADD.FTZ R178, R178, -R185 ;  /* 0x800000b9b2b27221 */ /* 0x000fe20000010000 */
[----:B------:R-:W-:Y:S01]  /*2550*/  LOP3.LUT P5, RZ, R104, 0xff00, RZ, 0xc0, !PT ;  /* 0x0000ff0068ff7812 */ /* 0x000fe200078ac0ff */
[----:B------:R-:W-:Y:S01]  /*2560*/  FMUL.FTZ R92, R92, R151 ;  /* 0x000000975c5c7220 */ /* 0x000fe20000410000 */
[-CC-:B------:R-:W-:Y:S01]  /*2570*/  FFMA.FTZ R117, R174, R107.reuse, R112.reuse ;  /* 0x0000006bae757223 */ /* 0x180fe20000010070 */
[-CC-:B------:R-:W-:Y:S01]  /*2580*/  FFMA.FTZ R116, R109, R107.reuse, R112.reuse ;  /* 0x0000006b6d747223 */ /* 0x180fe20000010070 */
[----:B------:R-:W-:Y:S01]  /*2590*/  FFMA.FTZ R176, R176, R107, R112 ;  /* 0x0000006bb0b07223 */ /* 0x000fe20000010070 */
[----:B------:R-:W-:Y:S01]  /*25a0*/  SEL R82, R82, RZ, P4 ;  /* 0x000000ff52527207 */ /* 0x000fe20002000000 */
[----:B------:R-:W-:Y:S01]  /*25b0*/  FMUL.FTZ R88, R88, UR4 ;  /* 0x0000000458587c20 */ /* 0x000fe20008410000 */
[----:B------:R-:W-:Y:S01]  /*25c0*/  FMUL.FTZ R196, R196, R151 ;  /* 0x00000097c4c47220 */ /* 0x000fe20000410000 */
[----:B------:R-:W-:Y:S01]  /*25d0*/  ISETP.GE.U32.AND P4, PT, R104, 0x1000000, PT ;  /* 0x010000006800780c */ /* 0x000fe20003f86070 */
[----:B------:R-:W-:Y:S01]  /*25e0*/  FMUL.FTZ R90, R90, UR4 ;  /* 0x000000045a5a7c20 */ /* 0x000fe20008410000 */
[----:B------:R-:W-:Y:S01]  /*25f0*/  SEL R83, R83, RZ, P2 ;  /* 0x000000ff53537207 */ /* 0x000fe20001000000 */
[----:B------:R-:W-:Y:S01]  /*2600*/  FADD.FTZ R98, R165, -R98 ;  /* 0x80000062a5627221 */ /* 0x000fe20000010000 */
[C---:B------:R-:W-:Y:S01]  /*2610*/  FFMA.FTZ R76, R142.reuse, R191, R40 ;  /* 0x000000bf8e4c7223 */ /* 0x040fe20000010028 */
[----:B------:R-:W-:Y:S01]  /*2620*/  FFMA.FTZ R178, R142, R178, R45 ;  /* 0x000000b28eb27223 */ /* 0x000fe2000001002d */
[----:B------:R-:W-:Y:S01]  /*2630*/  LOP3.LUT P2, RZ, R188, 0xff, RZ, 0xc0, !PT ;  /* 0x000000ffbcff7812 */ /* 0x000fe2000784c0ff */
[----:B------:R-:W-:Y:S01]  /*2640*/  FMUL.FTZ R92, R92, UR4 ;  /* 0x000000045c5c7c20 */ /* 0x000fe20008410000 */
[----:B------:R-:W-:Y:S01]  /*2650*/  SEL R85, R85, RZ, P5 ;  /* 0x000000ff55557207 */ /* 0x000fe20002800000 */
[----:B------:R-:W-:Y:S01]  /*2660*/  FADD.FTZ R119, R166, -R119 ;  /* 0x80000077a6777221 */ /* 0x000fe20000010000 */
[----:B------:R-:W-:Y:S01]  /*2670*/  LOP3.LUT P5, RZ, R188, 0xff0000, RZ, 0xc0, !PT ;  /* 0x00ff0000bcff7812 */ /* 0x000fe200078ac0ff */
[----:B------:R-:W-:Y:S01]  /*2680*/  FADD.FTZ R102, R102, -R117 ;  /* 0x8000007566667221 */ /* 0x000fe20000010000 */
[----:B------:R-:W-:Y:S01]  /*2690*/  FADD.FTZ R111, R111, -R116 ;  /* 0x800000746f6f7221 */ /* 0x000fe20000010000 */
[----:B------:R-:W-:Y:S01]  /*26a0*/  FFMA.FTZ R97, R97, R107, R112 ;  /* 0x0000006b61617223 */ /* 0x000fe20000010070 */
[----:B------:R-:W-:Y:S01]  /*26b0*/  FADD.FTZ R176, R87, -R176 ;  /* 0x800000b057b07221 */ /* 0x000fe20000010000 */
[----:B------:R-:W-:Y:S01]  /*26c0*/  FMUL.FTZ R77, R196, UR4 ;  /* 0x00000004c44d7c20 */ /* 0x000fe20008410000 */
[----:B------:R-:W-:Y:S01]  /*26d0*/  SEL R87, R88, RZ, P4 ;  /* 0x000000ff58577207 */ /* 0x000fe20002000000 */
[----:B------:R-:W-:Y:S01]  /*26e0*/  FFMA.FTZ R98, R142, R98, R61 ;  /* 0x000000628e627223 */ /* 0x000fe2000001003d */
[----:B------:R-:W-:Y:S01]  /*26f0*/  LOP3.LUT P0, RZ, R106, 0xff00, RZ, 0xc0, !PT ;  /* 0x0000ff006aff7812 */ /* 0x000fe2000780c0ff */
[-C--:B------:R-:W-:Y:S01]  /*2700*/  FMUL.FTZ R76, R76, R151.reuse ;  /* 0x000000974c4c7220 */ /* 0x080fe20000410000 */
[----:B------:R-:W-:Y:S01]  /*2710*/  FMUL.FTZ R178, R178, R151 ;  /* 0x00000097b2b27220 */ /* 0x000fe20000410000 */
[----:B------:R-:W-:Y:S01]  /*2720*/  SEL R88, R90, RZ, P2 ;  /* 0x000000ff5a587207 */ /* 0x000fe20001000000 */
[C---:B------:R-:W-:Y:S01]  /*2730*/  FFMA.FTZ R100, R142.reuse, R119, R62 ;  /* 0x000000778e647223 */ /* 0x040fe2000001003e */
[----:B------:R-:W-:Y:S01]  /*2740*/  FFMA.FTZ R102, R142, R102, R53 ;  /* 0x000000668e667223 */ /* 0x000fe20000010035 */
[----:B------:R-:W-:Y:S01]  /*2750*/  SEL R90, R92, RZ, P5 ;  /* 0x000000ff5c5a7207 */ /* 0x000fe20002800000 */
[----:B------:R-:W-:Y:S01]  /*2760*/  FFMA.FTZ R92, R142, R111, R56 ;  /* 0x0000006f8e5c7223 */ /* 0x000fe20000010038 */
[----:B------:R-:W-:Y:S01]  /*2770*/  FADD.FTZ R97, R164, -R97 ;  /* 0x80000061a4617221 */ /* 0x000fe20000010000 */
[----:B------:R-:W-:Y:S01]  /*2780*/  FADD.FTZ R159, R159, -R110 ;  /* 0x8000006e9f9f7221 */ /* 0x000fe20000010000 */
[-CC-:B------:R-:W-:Y:S01]  /*2790*/  FFMA.FTZ R170, R170, R107.reuse, R112.reuse ;  /* 0x0000006baaaa7223 */ /* 0x180fe20000010070 */
[-CC-:B------:R-:W-:Y:S01]  /*27a0*/  FFMA.FTZ R122, R171, R107.reuse, R112.reuse ;  /* 0x0000006bab7a7223 */ /* 0x180fe20000010070 */
[--C-:B------:R-:W-:Y:S01]  /*27b0*/  FFMA.FTZ R121, R94, R107, R112.reuse ;  /* 0x0000006b5e797223 */ /* 0x100fe20000010070 */
[-C--:B------:R-:W-:Y:S01]  /*27c0*/  FMUL.FTZ R98, R98, R151.reuse ;  /* 0x0000009762627220 */ /* 0x080fe20000410000 */
[----:B------:R-:W0:Y:S01]  /*27d0*/  LDC.64 R110, c[0x0][0x468] ;  /* 0x00011a00ff6e7b82 */ /* 0x000e220000000a00 */
[----:B------:R-:W-:Y:S01]  /*27e0*/  SEL R77, R77, RZ, P0 ;  /* 0x000000ff4d4d7207 */ /* 0x000fe20000000000 */
[----:B------:R-:W-:Y:S01]  /*27f0*/  FMUL.FTZ R76, R76, UR4 ;  /* 0x000000044c4c7c20 */ /* 0x000fe20008410000 */
[----:B------:R-:W-:Y:S01]  /*2800*/  FMUL.FTZ R81, R178, UR4 ;  /* 0x00000004b2517c20 */ /* 0x000fe20008410000 */
[----:B------:R-:W-:Y:S01]  /*2810*/  FMUL.FTZ R100, R100, R151 ;  /* 0x0000009764647220 */ /* 0x000fe20000410000 */
[----:B------:R-:W-:Y:S01]  /*2820*/  FFMA.FTZ R109, R96, R107, R112 ;  /* 0x0000006b606d7223 */ /* 0x000fe20000010070 */
[----:B------:R-:W-:Y:S01]  /*2830*/  LOP3.LUT P6, RZ, R106, 0xff, RZ, 0xc0, !PT ;  /* 0x000000ff6aff7812 */ /* 0x000fe200078cc0ff */
[----:B------:R-:W-:Y:S01]  /*2840*/  FMUL.FTZ R102, R102, R151 ;  /* 0x0000009766667220 */ /* 0x000fe20000410000 */
[----:B------:R-:W-:Y:S01]  /*2850*/  LOP3.LUT P0, RZ, R105, 0xff00, RZ, 0xc0, !PT ;  /* 0x0000ff0069ff7812 */ /* 0x000fe2000780c0ff */
[----:B------:R-:W-:Y:S01]  /*2860*/  FADD.FTZ R123, R162, -R123 ;  /* 0x8000007ba27b7221 */ /* 0x000fe20000010000 */
[----:B------:R-:W-:Y:S01]  /*2870*/  FADD.FTZ R168, R168, -R115 ;  /* 0x80000073a8a87221 */ /* 0x000fe20000010000 */
[C---:B------:R-:W-:Y:S01]  /*2880*/  FFMA.FTZ R176, R142.reuse, R176, R55 ;  /* 0x000000b08eb07223 */ /* 0x040fe20000010037 */
[----:B------:R-:W-:Y:S01]  /*2890*/  FFMA.FTZ R96, R142, R97, R60 ;  /* 0x000000618e607223 */ /* 0x000fe2000001003c */
[----:B------:R-:W-:Y:S01]  /*28a0*/  FADD.FTZ R169, R169, -R170 ;  /* 0x800000aaa9a97221 */ /* 0x000fe20000010000 */
[----:B------:R-:W-:Y:S01]  /*28b0*/  FADD.FTZ R122, R167, -R122 ;  /* 0x8000007aa77a7221 */ /* 0x000fe20000010000 */
[----:B------:R-:W-:Y:S01]  /*28c0*/  FMUL.FTZ R97, R98, UR4 ;  /* 0x0000000462617c20 */ /* 0x000fe20008410000 */
[----:B------:R-:W-:Y:S01]  /*28d0*/  FADD.FTZ R121, R158, -R121 ;  /* 0x800000799e797221 */ /* 0x000fe20000010000 */
[-CC-:B------:R-:W-:Y:S01]  /*28e0*/  FFMA.FTZ R101, R93, R107.reuse, R112.reuse ;  /* 0x0000006b5d657223 */ /* 0x180fe20000010070 */
[----:B------:R-:W-:Y:S01]  /*28f0*/  FFMA.FTZ R113, R89, R107, R112 ;  /* 0x0000006b59717223 */ /* 0x000fe20000010070 */
[----:B------:R-:W-:Y:S01]  /*2900*/  FMUL.FTZ R98, R100, UR4 ;  /* 0x0000000464627c20 */ /* 0x000fe20008410000 */
[----:B------:R-:W-:Y:S01]  /*2910*/  SEL R76, R76, RZ, P6 ;  /* 0x000000ff4c4c7207 */ /* 0x000fe20003000000 */
[----:B------:R-:W-:Y:S01]  /*2920*/  FMUL.FTZ R89, R102, UR4 ;  /* 0x0000000466597c20 */ /* 0x000fe20008410000 */
[----:B------:R-:W-:Y:S01]  /*2930*/  SEL R81, R81, RZ, P0 ;  /* 0x000000ff51517207 */ /* 0x000fe20000000000 */
[----:B------:R-:W-:Y:S01]  /*2940*/  FFMA.FTZ R100, R142, R123, R63 ;  /* 0x0000007b8e647223 */ /* 0x000fe2000001003f */
[----:B------:R-:W-:Y:S01]  /*2950*/  LOP3.LUT P6, RZ, R104, 0xff, RZ, 0xc0, !PT ;  /* 0x000000ff68ff7812 */ /* 0x000fe200078cc0ff */
[----:B------:R-:W-:Y:S01]  /*2960*/  FFMA.FTZ R168, R142, R168, R57 ;  /* 0x000000a88ea87223 */ /* 0x000fe20000010039 */
[----:B------:R-:W-:Y:S01]  /*2970*/  LOP3.LUT P0, RZ, R104, 0xff0000, RZ, 0xc0, !PT ;  /* 0x00ff000068ff7812 */ /* 0x000fe2000780c0ff */
[-C--:B------:R-:W-:Y:S01]  /*2980*/  FMUL.FTZ R176, R176, R151.reuse ;  /* 0x00000097b0b07220 */ /* 0x080fe20000410000 */
[----:B------:R-:W-:Y:S01]  /*2990*/  FMUL.FTZ R92, R92, R151 ;  /* 0x000000975c5c7220 */ /* 0x000fe20000410000 */
[C---:B------:R-:W-:Y:S01]  /*29a0*/  FFMA.FTZ R102, R142.reuse, R159, R64 ;  /* 0x0000009f8e667223 */ /* 0x040fe20000010040 */
[C---:B------:R-:W-:Y:S01]  /*29b0*/  FFMA.FTZ R94, R142.reuse, R169, R58 ;  /* 0x000000a98e5e7223 */ /* 0x040fe2000001003a */
[C---:B------:R-:W-:Y:S01]  /*29c0*/  FFMA.FTZ R122, R142.reuse, R122, R59 ;  /* 0x0000007a8e7a7223 */ /* 0x040fe2000001003b */
[----:B------:R-:W-:Y:S01]  /*29d0*/  FFMA.FTZ R104, R142, R121, R66 ;  /* 0x000000798e687223 */ /* 0x000fe20000010042 */
[----:B------:R-:W-:Y:S01]  /*29e0*/  FADD.FTZ R160, R160, -R101 ;  /* 0x80000065a0a07221 */ /* 0x000fe20000010000 */
[----:B------:R-:W-:Y:S01]  /*29f0*/  FFMA.FTZ R107, R91, R107, R112 ;  /* 0x0000006b5b6b7223 */ /* 0x000fe20000010070 */
[-C--:B------:R-:W-:Y:S01]  /*2a00*/  FMUL.FTZ R100, R100, R151.reuse ;  /* 0x0000009764647220 */ /* 0x080fe20000410000 */
[----:B------:R-:W-:Y:S01]  /*2a10*/  SEL R84, R84, RZ, P6 ;  /* 0x000000ff54547207 */ /* 0x000fe20003000000 */
[-C--:B------:R-:W-:Y:S01]  /*2a20*/  FMUL.FTZ R168, R168, R151.reuse ;  /* 0x00000097a8a87220 */ /* 0x080fe20000410000 */
[----:B------:R-:W-:Y:S01]  /*2a30*/  SEL R86, R86, RZ, P0 ;  /* 0x000000ff56567207 */ /* 0x000fe20000000000 */
[----:B------:R-:W-:Y:S01]  /*2a40*/  FMUL.FTZ R91, R176, UR4 ;  /* 0x00000004b05b7c20 */ /* 0x000fe20008410000 */
[----:B------:R-:W-:Y:S01]  /*2a50*/  FMUL.FTZ R92, R92, UR4 ;  /* 0x000000045c5c7c20 */ /* 0x000fe20008410000 */
[-C--:B------:R-:W-:Y:S01]  /*2a60*/  FMUL.FTZ R102, R102, R151.reuse ;  /* 0x0000009766667220 */ /* 0x080fe20000410000 */
[----:B------:R-:W-:Y:S01]  /*2a70*/  LOP3.LUT P6, RZ, R188, 0xff00, RZ, 0xc0, !PT ;  /* 0x0000ff00bcff7812 */ /* 0x000fe200078cc0ff */
[-C--:B------:R-:W-:Y:S01]  /*2a80*/  FMUL.FTZ R94, R94, R151.reuse ;  /* 0x000000975e5e7220 */ /* 0x080fe20000410000 */
[----:B------:R-:W-:Y:S01]  /*2a90*/  ISETP.GE.U32.AND P0, PT, R188, 0x1000000, PT ;  /* 0x01000000bc00780c */ /* 0x000fe20003f06070 */
[-C--:B------:R-:W-:Y:S01]  /*2aa0*/  FMUL.FTZ R122, R122, R151.reuse ;  /* 0x000000977a7a7220 */ /* 0x080fe20000410000 */
[----:B------:R-:W-:Y:S01]  /*2ab0*/  LOP3.LUT P4, RZ, R172, 0xff, RZ, 0xc0, !PT ;  /* 0x000000ffacff7812 */ /* 0x000fe2000788c0ff */
[-C--:B------:R-:W-:Y:S01]  /*2ac0*/  FMUL.FTZ R96, R96, R151.reuse ;  /* 0x0000009760607220 */ /* 0x080fe20000410000 */
[-C--:B------:R-:W-:Y:S01]  /*2ad0*/  FMUL.FTZ R104, R104, R151.reuse ;  /* 0x0000009768687220 */ /* 0x080fe20000410000 */
[----:B------:R-:W-:Y:S01]  /*2ae0*/  FFMA.FTZ R160, R142, R160, R65 ;  /* 0x000000a08ea07223 */ /* 0x000fe20000010041 */
[----:B------:R-:W-:Y:S01]  /*2af0*/  FADD.FTZ R109, R152, -R109 ;  /* 0x8000006d986d7221 */ /* 0x000fe20000010000 */
[----:B------:R-:W-:Y:S01]  /*2b00*/  FMUL.FTZ R99, R100, UR4 ;  /* 0x0000000464637c20 */ /* 0x000fe20008410000 */
[----:B------:R-:W-:Y:S01]  /*2b10*/  FADD.FTZ R153, R153, -R108 ;  /* 0x8000006c99997221 */ /* 0x000fe20000010000 */
[----:B------:R-:W-:Y:S01]  /*2b20*/  FADD.FTZ R154, R154, -R113 ;  /* 0x800000719a9a7221 */ /* 0x000fe20000010000 */
[----:B------:R-:W-:Y:S01]  /*2b30*/  FADD.FTZ R155, R155, -R114 ;  /* 0x800000729b9b7221 */ /* 0x000fe20000010000 */
[----:B------:R-:W-:Y:S01]  /*2b40*/  FADD.FTZ R156, R156, -R107 ;  /* 0x8000006b9c9c7221 */ /* 0x000fe20000010000 */
[----:B------:R-:W-:Y:S01]  /*2b50*/  FMUL.FTZ R93, R168, UR4 ;  /* 0x00000004a85d7c20 */ /* 0x000fe20008410000 */
[----:B------:R-:W-:Y:S01]  /*2b60*/  FMUL.FTZ R100, R102, UR4 ;  /* 0x0000000466647c20 */ /* 0x000fe20008410000 */
[----:B------:R-:W-:Y:S01]  /*2b70*/  LOP3.LUT P2, RZ, R172, 0xff00, RZ, 0xc0, !PT ;  /* 0x0000ff00acff7812 */ /* 0x000fe2000784c0ff */
[----:B------:R-:W-:Y:S01]  /*2b80*/  FMUL.FTZ R94, R94, UR4 ;  /* 0x000000045e5e7c20 */ /* 0x000fe20008410000 */
[----:B------:R-:W-:Y:S01]  /*2b90*/  SEL R89, R89, RZ, P6 ;  /* 0x000000ff59597207 */ /* 0x000fe20003000000 */
[----:B------:R-:W-:Y:S01]  /*2ba0*/  FMUL.FTZ R95, R122, UR4 ;  /* 0x000000047a5f7c20 */ /* 0x000fe20008410000 */
[----:B------:R-:W-:Y:S01]  /*2bb0*/  SEL R91, R91, RZ, P0 ;  /* 0x000000ff5b5b7207 */ /* 0x000fe20000000000 */
[----:B------:R-:W-:Y:S01]  /*2bc0*/  FMUL.FTZ R96, R96, UR4 ;  /* 0x0000000460607c20 */ /* 0x000fe20008410000 */
[----:B------:R-:W-:Y:S01]  /*2bd0*/  SEL R92, R92, RZ, P4 ;  /* 0x000000ff5c5c7207 */ /* 0x000fe20002000000 */
[----:B------:R-:W-:Y:S01]  /*2be0*/  FMUL.FTZ R102, R104, UR4 ;  /* 0x0000000468667c20 */ /* 0x000fe20008410000 */
[----:B------:R-:W-:Y:S01]  /*2bf0*/  LOP3.LUT P6, RZ, R172, 0xff0000, RZ, 0xc0, !PT ;  /* 0x00ff0000acff7812 */ /* 0x000fe200078cc0ff */
[----:B------:R-:W-:Y:S01]  /*2c00*/  FMUL.FTZ R160, R160, R151 ;  /* 0x00000097a0a07220 */ /* 0x000fe20000410000 */
[----:B------:R-:W-:Y:S01]  /*2c10*/  ISETP.GE.U32.AND P5, PT, R172, 0x1000000, PT ;  /* 0x01000000ac00780c */ /* 0x000fe20003fa6070 */
[C---:B------:R-:W-:Y:S01]  /*2c20*/  FFMA.FTZ R104, R142.reuse, R109, R67 ;  /* 0x0000006d8e687223 */ /* 0x040fe20000010043 */
[C---:B------:R-:W-:Y:S01]  /*2c30*/  LOP3.LUT P0, RZ, R163.reuse, 0xff, RZ, 0xc0, !PT ;  /* 0x000000ffa3ff7812 */ /* 0x040fe2000780c0ff */
[C---:B------:R-:W-:Y:S01]  /*2c40*/  FFMA.FTZ R106, R142.reuse, R153, R68 ;  /* 0x000000998e6a7223 */ /* 0x040fe20000010044 */
[----:B------:R-:W-:Y:S01]  /*2c50*/  LOP3.LUT P4, RZ, R163, 0xff00, RZ, 0xc0, !PT ;  /* 0x0000ff00a3ff7812 */ /* 0x000fe2000788c0ff */
[C---:B------:R-:W-:Y:S01]  /*2c60*/  FFMA.FTZ R154, R142.reuse, R154, R69 ;  /* 0x0000009a8e9a7223 */ /* 0x040fe20000010045 */
[C---:B------:R-:W-:Y:S01]  /*2c70*/  FFMA.FTZ R108, R142.reuse, R155, R70 ;  /* 0x0000009b8e6c7223 */ /* 0x040fe20000010046 */
[----:B------:R-:W-:Y:S01]  /*2c80*/  FFMA.FTZ R156, R142, R156, R71 ;  /* 0x0000009c8e9c7223 */ /* 0x000fe20000010047 */
[----:B------:R-:W-:Y:S01]  /*2c90*/  SEL R93, R93, RZ, P2 ;  /* 0x000000ff5d5d7207 */ /* 0x000fe20001000000 */
[----:B------:R-:W-:Y:S01]  /*2ca0*/  FMUL.FTZ R101, R160, UR4 ;  /* 0x00000004a0657c20 */ /* 0x000fe20008410000 */
[----:B------:R-:W-:Y:S01]  /*2cb0*/  LOP3.LUT P2, RZ, R163, 0xff0000, RZ, 0xc0, !PT ;  /* 0x00ff0000a3ff7812 */ /* 0x000fe2000784c0ff */
[-C--:B------:R-:W-:Y:S01]  /*2cc0*/  FMUL.FTZ R103, R104, R151.reuse ;  /* 0x0000009768677220 */ /* 0x080fe20000410000 */
[----:B------:R-:W-:Y:S01]  /*2cd0*/  SEL R94, R94, RZ, P6 ;  /* 0x000000ff5e5e7207 */ /* 0x000fe20003000000 */
[-C--:B------:R-:W-:Y:S01]  /*2ce0*/  FMUL.FTZ R112, R106, R151.reuse ;  /* 0x000000976a707220 */ /* 0x080fe20000410000 */
[----:B------:R-:W-:Y:S01]  /*2cf0*/  SEL R95, R95, RZ, P5 ;  /* 0x000000ff5f5f7207 */ /* 0x000fe20002800000 */
[-C--:B------:R-:W-:Y:S01]  /*2d00*/  FMUL.FTZ R154, R154, R151.reuse ;  /* 0x000000979a9a7220 */ /* 0x080fe20000410000 */
[----:B------:R-:W-:Y:S01]  /*2d10*/  SEL R96, R96, RZ, P0 ;  /* 0x000000ff60607207 */ /* 0x000fe20000000000 */
[-C--:B------:R-:W-:Y:S01]  /*2d20*/  FMUL.FTZ R113, R108, R151.reuse ;  /* 0x000000976c717220 */ /* 0x080fe20000410000 */
[----:B------:R-:W-:Y:S01]  /*2d30*/  SEL R97, R97, RZ, P4 ;  /* 0x000000ff61617207 */ /* 0x000fe20002000000 */
[----:B------:R-:W-:Y:S01]  /*2d40*/  FMUL.FTZ R156, R156, R151 ;  /* 0x000000979c9c7220 */ /* 0x000fe20000410000 */
[----:B------:R-:W-:Y:S01]  /*2d50*/  ISETP.GE.U32.AND P6, PT, R163, 0x1000000, PT ;  /* 0x01000000a300780c */ /* 0x000fe20003fc6070 */
[----:B0-----:R-:W-:Y:S01]  /*2d60*/  IMAD.WIDE.U32 R150, R150, 0x10, R110 ;  /* 0x0000001096967825 */ /* 0x001fe200078e006e */
[----:B------:R-:W-:-:S03]  /*2d70*/  LOP3.LUT P5, RZ, R161, 0xff, RZ, 0xc0, !PT ;  /* 0x000000ffa1ff7812 */ /* 0x000fc600078ac0ff */
[----:B------:R-:W-:Y:S01]  /*2d80*/  FMUL.FTZ R103, R103, UR4 ;  /* 0x0000000467677c20 */ /* 0x000fe20008410000 */
[----:B------:R-:W-:Y:S01]  /*2d90*/  LOP3.LUT P0, RZ, R161, 0xff00, RZ, 0xc0, !PT ;  /* 0x0000ff00a1ff7812 */ /* 0x000fe2000780c0ff */
[----:B------:R-:W-:Y:S01]  /*2da0*/  IMAD.WIDE.U32 R104, R149, 0x10, R110 ;  /* 0x0000001095687825 */ /* 0x000fe200078e006e */
[----:B------:R-:W-:-:S03]  /*2db0*/  LOP3.LUT P4, RZ, R161, 0xff0000, RZ, 0xc0, !PT ;  /* 0x00ff0000a1ff7812 */ /* 0x000fc6000788c0ff */
[----:B------:R-:W-:Y:S01]  /*2dc0*/  FMUL.FTZ R112, R112, UR4 ;  /* 0x0000000470707c20 */ /* 0x000fe20008410000 */
[----:B------:R-:W-:Y:S01]  /*2dd0*/  SEL R98, R98, RZ, P2 ;  /* 0x000000ff62627207 */ /* 0x000fe20001000000 */
[----:B------:R-:W-:Y:S01]  /*2de0*/  IMAD.WIDE.U32 R148, R148, 0x10, R110 ;  /* 0x0000001094947825 */ /* 0x000fe200078e006e */
[----:B------:R-:W-:-:S03]  /*2df0*/  ISETP.GE.U32.AND P2, PT, R161, 0x1000000, PT ;  /* 0x01000000a100780c */ /* 0x000fc60003f46070 */
[----:B------:R-:W-:Y:S01]  /*2e00*/  FMUL.FTZ R154, R154, UR4 ;  /* 0x000000049a9a7c20 */ /* 0x000fe20008410000 */
[----:B------:R-:W-:Y:S01]  /*2e10*/  SEL R99, R99, RZ, P6 ;  /* 0x000000ff63637207 */ /* 0x000fe20003000000 */
[----:B------:R-:W-:Y:S01]  /*2e20*/  FMUL.FTZ R113, R113, UR4 ;  /* 0x0000000471717c20 */ /* 0x000fe20008410000 */
[----:B------:R-:W-:Y:S01]  /*2e30*/  SEL R100, R100, RZ, P5 ;  /* 0x000000ff64647207 */ /* 0x000fe20002800000 */
[----:B------:R-:W-:Y:S01]  /*2e40*/  FMUL.FTZ R156, R156, UR4 ;  /* 0x000000049c9c7c20 */ /* 0x000fe20008410000 */
[----:B------:R-:W-:Y:S01]  /*2e50*/  SEL R101, R101, RZ, P0 ;  /* 0x000000ff65657207 */ /* 0x000fe20000000000 */
[--C-:B------:R-:W-:Y:S01]  /*2e60*/  IMAD.WIDE.U32 R106, R147, 0x10, R110.reuse ;  /* 0x00000010936a7825 */ /* 0x100fe200078e006e */
[----:B------:R-:W-:Y:S01]  /*2e70*/  SEL R102, R102, RZ, P4 ;  /* 0x000000ff66667207 */ /* 0x000fe20002000000 */
[----:B------:R0:W-:Y:S01]  /*2e80*/  STG.E.128 desc[UR6][R150.64], R76 ;  /* 0x0000004c96007986 */ /* 0x0001e2000c101d06 */
[C---:B------:R-:W-:Y:S01]  /*2e90*/  LOP3.LUT P6, RZ, R157.reuse, 0xff, RZ, 0xc0, !PT ;  /* 0x000000ff9dff7812 */ /* 0x040fe200078cc0ff */
[--C-:B------:R-:W-:Y:S01]  /*2ea0*/  IMAD.WIDE.U32 R146, R146, 0x10, R110.reuse ;  /* 0x0000001092927825 */ /* 0x100fe200078e006e */
[C---:B------:R-:W-:Y:S01]  /*2eb0*/  LOP3.LUT P5, RZ, R157.reuse, 0xff00, RZ, 0xc0, !PT ;  /* 0x0000ff009dff7812 */ /* 0x040fe200078ac0ff */
[----:B------:R1:W-:Y:S01]  /*2ec0*/  STG.E.128 desc[UR6][R104.64], R80 ;  /* 0x0000005068007986 */ /* 0x0003e2000c101d06 */
[----:B------:R-:W-:Y:S01]  /*2ed0*/  LOP3.LUT P0, RZ, R157, 0xff0000, RZ, 0xc0, !PT ;  /* 0x00ff00009dff7812 */ /* 0x000fe2000780c0ff */
[--C-:B------:R-:W-:Y:S01]  /*2ee0*/  IMAD.WIDE.U32 R108, R145, 0x10, R110.reuse ;  /* 0x00000010916c7825 */ /* 0x100fe200078e006e */
[----:B------:R-:W-:Y:S01]  /*2ef0*/  ISETP.GE.U32.AND P4, PT, R157, 0x1000000, PT ;  /* 0x010000009d00780c */ /* 0x000fe20003f86070 */
[----:B------:R1:W-:Y:S01]  /*2f00*/  STG.E.128 desc[UR6][R148.64], R84 ;  /* 0x0000005494007986 */ /* 0x0003e2000c101d06 */
[----:B------:R-:W-:Y:S01]  /*2f10*/  SEL R103, R103, RZ, P2 ;  /* 0x000000ff67677207 */ /* 0x000fe20001000000 */
[----:B------:R-:W-:-:S02]  /*2f20*/  IMAD.WIDE.U32 R144, R144, 0x10, R110 ;  /* 0x0000001090907825 */ /* 0x000fc400078e006e */
[----:B------:R1:W-:Y:S02]  /*2f30*/  STG.E.128 desc[UR6][R106.64], R88 ;  /* 0x000000586a007986 */ /* 0x0003e4000c101d06 */
[----:B------:R-:W-:Y:S02]  /*2f40*/  IMAD.WIDE.U32 R110, R143, 0x10, R110 ;  /* 0x000000108f6e7825 */ /* 0x000fe400078e006e */
[----:B------:R1:W-:Y:S01]  /*2f50*/  STG.E.128 desc[UR6][R146.64], R92 ;  /* 0x0000005c92007986 */ /* 0x0003e2000c101d06 */
[----:B0-----:R-:W-:Y:S02]  /*2f60*/  SEL R76, R112, RZ, P6 ;  /* 0x000000ff704c7207 */ /* 0x001fe40003000000 */
[----:B------:R-:W-:Y:S01]  /*2f70*/  SEL R77, R154, RZ, P5 ;  /* 0x000000ff9a4d7207 */ /* 0x000fe20002800000 */
[----:B------:R1:W-:Y:S01]  /*2f80*/  STG.E.128 desc[UR6][R108.64], R96 ;  /* 0x000000606c007986 */ /* 0x0003e2000c101d06 */
[----:B------:R-:W-:Y:S02]  /*2f90*/  SEL R78, R113, RZ, P0 ;  /* 0x000000ff714e7207 */ /* 0x000fe40000000000 */
[----:B------:R-:W-:Y:S01]  /*2fa0*/  SEL R79, R156, RZ, P4 ;  /* 0x000000ff9c4f7207 */ /* 0x000fe20002000000 */
[----:B------:R1:W-:Y:S04]  /*2fb0*/  STG.E.128 desc[UR6][R144.64], R100 ;  /* 0x0000006490007986 */ /* 0x0003e8000c101d06 */
[----:B------:R1:W-:Y:S01]  /*2fc0*/  STG.E.128 desc[UR6][R110.64], R76 ;  /* 0x0000004c6e007986 */ /* 0x0003e2000c101d06 */
[----:B------:R-:W-:Y:S05]  /*2fd0*/  BRA `(.L_x_13419) ;  /* 0x0000002c00f87947 */ /* 0x000fea0003800000 */
.L_x_13418:
        /* <DEDUP_REMOVED lines=11> */
[--C-:B------:R-:W-:Y:S01]  /*3090*/  FFMA.FTZ R134, R90, R107, R112.reuse ;  /* 0x0000006b5a867223 */ /* 0x100fe20000010070 */
[-C--:B------:R-:W-:Y:S01]  /*30a0*/  FMUL.FTZ R74, R72, R151.reuse ;  /* 0x00000097484a7220 */ /* 0x080fe20000410000 */
[----:B------:R-:W-:Y:S01]  /*30b0*/  FMUL.FTZ R75, R73, R151 ;  /* 0x00000097494b7220 */ /* 0x000fe20000410000 */
[-CC-:B------:R-:W-:Y:S01]  /*30c0*/  FFMA.FTZ R184, R184, R107.reuse, R112.reuse ;  /* 0x0000006bb8b87223 */ /* 0x180fe20000010070 */
[-CC-:B------:R-:W-:Y:S01]  /*30d0*/  FFMA.FTZ R185, R185, R107.reuse, R112.reuse ;  /* 0x0000006bb9b97223 */ /* 0x180fe20000010070 */
[----:B------:R-:W-:Y:S01]  /*30e0*/  FMUL.FTZ R74, R74, UR4 ;  /* 0x000000044a4a7c20 */ /* 0x000fe20008410000 */
[----:B------:R-:W-:Y:S01]  /*30f0*/  FMUL.FTZ R75, R75, UR4 ;  /* 0x000000044b4b7c20 */ /* 0x000fe20008410000 */
[----:B------:R-:W-:Y:S01]  /*3100*/  FFMA.FTZ R186, R186, R107, R112 ;  /* 0x0000006bbaba7223 */ /* 0x000fe20000010070 */
[----:B------:R-:W-:Y:S01]  /*3110*/  LOP3.LUT P4, RZ, R106, 0xff00, RZ, 0xc0, !PT ;  /* 0x0000ff006aff7812 */ /* 0x000fe2000788c0ff */
[----:B------:R-:W-:Y:S01]  /*3120*/  FADD.FTZ R198, R193, -R198 ;  /* 0x800000c6c1c67221 */ /* 0x000fe20000010000 */
[----:B------:R-:W-:Y:S01]  /*3130*/  SEL R88, R74, RZ, P0 ;  /* 0x000000ff4a587207 */ /* 0x000fe20000000000 */
[----:B------:R-:W-:Y:S01]  /*3140*/  FFMA.FTZ R74, R142, R197, R42 ;  /* 0x000000c58e4a7223 */ /* 0x000fe2000001002a */
[-CC-:B------:R-:W-:Y:S01]  /*3150*/  FFMA.FTZ R180, R180, R107.reuse, R112.reuse ;  /* 0x0000006bb4b47223 */ /* 0x180fe20000010070 */
[-CC-:B------:R-:W-:Y:S01]  /*3160*/  FFMA.FTZ R187, R187, R107.reuse, R112.reuse ;  /* 0x0000006bbbbb7223 */ /* 0x180fe20000010070 */
[----:B------:R-:W-:Y:S01]  /*3170*/  FFMA.FTZ R133, R89, R107, R112 ;  /* 0x0000006b59857223 */ /* 0x000fe20000010070 */
[----:B------:R-:W-:Y:S01]  /*3180*/  FMUL.FTZ R90, R74, R151 ;  /* 0x000000974a5a7220 */ /* 0x000fe20000410000 */
[----:B------:R-:W-:Y:S01]  /*3190*/  LOP3.LUT P2, RZ, R106, 0xff0000, RZ, 0xc0, !PT ;  /* 0x00ff00006aff7812 */ /* 0x000fe2000784c0ff */
[----:B------:R-:W-:Y:S01]  /*31a0*/  FADD.FTZ R177, R177, -R184 ;  /* 0x800000b8b1b17221 */ /* 0x000fe20000010000 */
[----:B------:R-:W-:Y:S01]  /*31b0*/  FADD.FTZ R178, R178, -R185 ;  /* 0x800000b9b2b27221 */ /* 0x000fe20000010000 */
[----:B------:R-:W-:Y:S01]  /*31c0*/  FMUL.FTZ R90, R90, UR4 ;  /* 0x000000045a5a7c20 */ /* 0x000fe20008410000 */
[----:B------:R-:W-:Y:S01]  /*31d0*/  FADD.FTZ R179, R179, -R186 ;  /* 0x800000bab3b37221 */ /* 0x000fe20000010000 */
[----:B------:R-:W-:Y:S01]  /*31e0*/  SEL R89, R75, RZ, P4 ;  /* 0x000000ff4b597207 */ /* 0x000fe20002000000 */
[----:B------:R-:W-:Y:S01]  /*31f0*/  FFMA.FTZ R75, R142, R198, R43 ;  /* 0x000000c68e4b7223 */ /* 0x000fe2000001002b */
[-C--:B------:R-:W-:Y:S01]  /*3200*/  FFMA.FTZ R182, R182, R107.reuse, R112 ;  /* 0x0000006bb6b67223 */ /* 0x080fe20000010070 */
[----:B------:R-:W-:Y:S01]  /*3210*/  FADD.FTZ R85, R85, -R180 ;  /* 0x800000b455557221 */ /* 0x000fe20000010000 */
[-CC-:B------:R-:W-:Y:S01]  /*3220*/  FFMA.FTZ R80, R92, R107.reuse, R112.reuse ;  /* 0x0000006b5c507223 */ /* 0x180fe20000010070 */
[-CC-:B------:R-:W-:Y:S01]  /*3230*/  FFMA.FTZ R127, R93, R107.reuse, R112.reuse ;  /* 0x0000006b5d7f7223 */ /* 0x180fe20000010070 */
[-CC-:B------:R-:W-:Y:S01]  /*3240*/  FFMA.FTZ R81, R94, R107.reuse, R112.reuse ;  /* 0x0000006b5e517223 */ /* 0x180fe20000010070 */
[----:B------:R-:W-:Y:S01]  /*3250*/  FADD.FTZ R187, R100, -R187 ;  /* 0x800000bb64bb7221 */ /* 0x000fe20000010000 */
[----:B------:R-:W-:Y:S01]  /*3260*/  FFMA.FTZ R135, R91, R107, R112 ;  /* 0x0000006b5b877223 */ /* 0x000fe20000010070 */
[C---:B------:R-:W-:Y:S01]  /*3270*/  FFMA.FTZ R92, R142.reuse, R177, R44 ;  /* 0x000000b18e5c7223 */ /* 0x040fe2000001002c */
[C---:B------:R-:W-:Y:S01]  /*3280*/  FFMA.FTZ R93, R142.reuse, R178, R45 ;  /* 0x000000b28e5d7223 */ /* 0x040fe2000001002d */
[----:B------:R-:W-:Y:S01]  /*3290*/  FFMA.FTZ R94, R142, R179, R46 ;  /* 0x000000b38e5e7223 */ /* 0x000fe2000001002e */
[----:B------:R-:W-:Y:S01]  /*32a0*/  SEL R90, R90, RZ, P2 ;  /* 0x000000ff5a5a7207 */ /* 0x000fe20001000000 */
[----:B------:R-:W-:Y:S01]  /*32b0*/  FMUL.FTZ R91, R75, R151 ;  /* 0x000000974b5b7220 */ /* 0x000fe20000410000 */
[----:B------:R-:W-:Y:S01]  /*32c0*/  LOP3.LUT P5, RZ, R105, 0xff, RZ, 0xc0, !PT ;  /* 0x000000ff69ff7812 */ /* 0x000fe200078ac0ff */
[----:B------:R-:W-:Y:S01]  /*32d0*/  FFMA.FTZ R183, R183, R107, R112 ;  /* 0x0000006bb7b77223 */ /* 0x000fe20000010070 */
[C---:B------:R-:W-:Y:S01]  /*32e0*/  LOP3.LUT P0, RZ, R105.reuse, 0xff00, RZ, 0xc0, !PT ;  /* 0x0000ff0069ff7812 */ /* 0x040fe2000780c0ff */
[----:B------:R-:W-:Y:S01]  /*32f0*/  FFMA.FTZ R100, R142, R85, R48 ;  /* 0x000000558e647223 */ /* 0x000fe20000010030 */
[----:B------:R-:W-:Y:S01]  /*3300*/  LOP3.LUT P4, RZ, R105, 0xff0000, RZ, 0xc0, !PT ;  /* 0x00ff000069ff7812 */ /* 0x000fe2000788c0ff */
[-C--:B------:R-:W-:Y:S01]  /*3310*/  FFMA.FTZ R77, R97, R107.reuse, R112 ;  /* 0x0000006b614d7223 */ /* 0x080fe20000010070 */
[----:B------:R-:W-:Y:S01]  /*3320*/  ISETP.GE.U32.AND P2, PT, R105, 0x1000000, PT ;  /* 0x010000006900780c */ /* 0x000fe20003f46070 */
[----:B------:R-:W-:Y:S01]  /*3330*/  FADD.FTZ R105, R95, -R182 ;  /* 0x800000b65f697221 */ /* 0x000fe20000010000 */
[-CC-:B------:R-:W-:Y:S01]  /*3340*/  FFMA.FTZ R78, R98, R107.reuse, R112.reuse ;  /* 0x0000006b624e7223 */ /* 0x180fe20000010070 */
[--C-:B------:R-:W-:Y:S01]  /*3350*/  FFMA.FTZ R83, R96, R107, R112.reuse ;  /* 0x0000006b60537223 */ /* 0x100fe20000010070 */
[----:B------:R-:W-:Y:S01]  /*3360*/  FFMA.FTZ R95, R142, R187, R47 ;  /* 0x000000bb8e5f7223 */ /* 0x000fe2000001002f */
[-C--:B------:R-:W-:Y:S01]  /*3370*/  FMUL.FTZ R96, R92, R151.reuse ;  /* 0x000000975c607220 */ /* 0x080fe20000410000 */
[-C--:B------:R-:W-:Y:S01]  /*3380*/  FMUL.FTZ R97, R93, R151.reuse ;  /* 0x000000975d617220 */ /* 0x080fe20000410000 */
[----:B------:R-:W-:Y:S01]  /*3390*/  FMUL.FTZ R98, R94, R151 ;  /* 0x000000975e627220 */ /* 0x000fe20000410000 */
[----:B------:R-:W-:Y:S01]  /*33a0*/  ISETP.GE.U32.AND P6, PT, R106, 0x1000000, PT ;  /* 0x010000006a00780c */ /* 0x000fe20003fc6070 */
[----:B------:R-:W-:Y:S01]  /*33b0*/  FMUL.FTZ R91, R91, UR4 ;  /* 0x000000045b5b7c20 */ /* 0x000fe20008410000 */
[--C-:B------:R-:W-:Y:S01]  /*33c0*/  FFMA.FTZ R113, R174, R107, R112.reuse ;  /* 0x0000006bae717223 */ /* 0x100fe20000010070 */
[----:B------:R-:W-:Y:S01]  /*33d0*/  FADD.FTZ R106, R84, -R183 ;  /* 0x800000b7546a7221 */ /* 0x000fe20000010000 */
[----:B------:R-:W-:Y:S01]  /*33e0*/  FMUL.FTZ R85, R100, R151 ;  /* 0x0000009764557220 */ /* 0x000fe20000410000 */
[--C-:B------:R-:W-:Y:S01]  /*33f0*/  FFMA.FTZ R116, R175, R107, R112.reuse ;  /* 0x0000006baf747223 */ /* 0x100fe20000010070 */
[----:B------:R-:W-:Y:S01]  /*3400*/  FMUL.FTZ R84, R95, R151 ;  /* 0x000000975f547220 */ /* 0x000fe20000410000 */
[----:B------:R-:W-:Y:S01]  /*3410*/  FMUL.FTZ R96, R96, UR4 ;  /* 0x0000000460607c20 */ /* 0x000fe20008410000 */
[----:B------:R-:W-:Y:S01]  /*3420*/  FMUL.FTZ R97, R97, UR4 ;  /* 0x0000000461617c20 */ /* 0x000fe20008410000 */
[----:B------:R-:W-:Y:S01]  /*3430*/  FMUL.FTZ R98, R98, UR4 ;  /* 0x0000000462627c20 */ /* 0x000fe20008410000 */
[-CC-:B------:R-:W-:Y:S01]  /*3440*/  FFMA.FTZ R115, R110, R107.reuse, R112.reuse ;  /* 0x0000006b6e737223 */ /* 0x180fe20000010070 */
[-CC-:B------:R-:W-:Y:S01]  /*3450*/  FFMA.FTZ R181, R181, R107.reuse, R112.reuse ;  /* 0x0000006bb5b57223 */ /* 0x180fe20000010070 */
[----:B------:R-:W-:Y:S01]  /*3460*/  SEL R91, R91, RZ, P6 ;  /* 0x000000ff5b5b7207 */ /* 0x000fe20003000000 */
[----:B------:R-:W-:Y:S01]  /*3470*/  FADD.FTZ R110, R102, -R113 ;  /* 0x80000071666e7221 */ /* 0x000fe20000010000 */
[----:B------:R-:W-:Y:S01]  /*3480*/  FMUL.FTZ R85, R85, UR4 ;  /* 0x0000000455557c20 */ /* 0x000fe20008410000 */
[----:B------:R-:W-:Y:S01]  /*3490*/  FFMA.FTZ R114, R173, R107, R112 ;  /* 0x0000006bad727223 */ /* 0x000fe20000010070 */
[----:B------:R-:W-:Y:S01]  /*34a0*/  LOP3.LUT P6, RZ, R104, 0xff, RZ, 0xc0, !PT ;  /* 0x000000ff68ff7812 */ /* 0x000fe200078cc0ff */
[----:B------:R-:W-:Y:S01]  /*34b0*/  FMUL.FTZ R84, R84, UR4 ;  /* 0x0000000454547c20 */ /* 0x000fe20008410000 */
[----:B------:R-:W-:Y:S01]  /*34c0*/  FADD.FTZ R113, R103, -R116 ;  /* 0x8000007467717221 */ /* 0x000fe20000010000 */
[----:B------:R-:W-:Y:S01]  /*34d0*/  FFMA.FTZ R103, R142, R106, R51 ;  /* 0x0000006a8e677223 */ /* 0x000fe20000010033 */
[----:B------:R-:W-:Y:S01]  /*34e0*/  SEL R96, R96, RZ, P5 ;  /* 0x000000ff60607207 */ /* 0x000fe20002800000 */
[----:B------:R-:W-:Y:S01]  /*34f0*/  FFMA.FTZ R102, R142, R105, R50 ;  /* 0x000000698e667223 */ /* 0x000fe20000010032 */
[----:B------:R-:W-:Y:S01]  /*3500*/  SEL R97, R97, RZ, P0 ;  /* 0x000000ff61617207 */ /* 0x000fe20000000000 */
[-CC-:B------:R-:W-:Y:S01]  /*3510*/  FFMA.FTZ R176, R176, R107.reuse, R112.reuse ;  /* 0x0000006bb0b07223 */ /* 0x180fe20000010070 */
[----:B------:R-:W-:Y:S01]  /*3520*/  SEL R98, R98, RZ, P4 ;  /* 0x000000ff62627207 */ /* 0x000fe20002000000 */
[-CC-:B------:R-:W-:Y:S01]  /*3530*/  FFMA.FTZ R76, R109, R107.reuse, R112.reuse ;  /* 0x0000006b6d4c7223 */ /* 0x180fe20000010070 */
[-CC-:B------:R-:W-:Y:S01]  /*3540*/  FFMA.FTZ R170, R170, R107.reuse, R112.reuse ;  /* 0x0000006baaaa7223 */ /* 0x180fe20000010070 */
[-CC-:B------:R-:W-:Y:S01]  /*3550*/  FFMA.FTZ R82, R171, R107.reuse, R112.reuse ;  /* 0x0000006bab527223 */ /* 0x180fe20000010070 */
[-CC-:B------:R-:W-:Y:S01]  /*3560*/  FFMA.FTZ R119, R101, R107.reuse, R112.reuse ;  /* 0x0000006b65777223 */ /* 0x180fe20000010070 */
[----:B------:R-:W-:Y:S01]  /*3570*/  FFMA.FTZ R79, R108, R107, R112 ;  /* 0x0000006b6c4f7223 */ /* 0x000fe20000010070 */
[----:B------:R-:W-:Y:S01]  /*3580*/  LOP3.LUT P5, RZ, R104, 0xff00, RZ, 0xc0, !PT ;  /* 0x0000ff0068ff7812 */ /* 0x000fe200078ac0ff */
[----:B------:R-:W-:Y:S01]  /*3590*/  FADD.FTZ R86, R86, -R181 ;  /* 0x800000b556567221 */ /* 0x000fe20000010000 */
[C---:B------:R-:W-:Y:S01]  /*35a0*/  LOP3.LUT P0, RZ, R104.reuse, 0xff0000, RZ, 0xc0, !PT ;  /* 0x00ff000068ff7812 */ /* 0x040fe2000780c0ff */
[----:B------:R-:W-:Y:S01]  /*35b0*/  FADD.FTZ R107, R99, -R114 ;  /* 0x80000072636b7221 */ /* 0x000fe20000010000 */
[----:B------:R-:W-:Y:S01]  /*35c0*/  ISETP.GE.U32.AND P4, PT, R104, 0x1000000, PT ;  /* 0x010000006800780c */ /* 0x000fe20003f86070 */
[----:B------:R-:W-:Y:S01]  /*35d0*/  FFMA.FTZ R109, R142, R110, R53 ;  /* 0x0000006e8e6d7223 */ /* 0x000fe20000010035 */
[----:B------:R-:W-:Y:S01]  /*35e0*/  SEL R104, R85, RZ, P6 ;  /* 0x000000ff55687207 */ /* 0x000fe20003000000 */
[-C--:B------:R-:W-:Y:S01]  /*35f0*/  FMUL.FTZ R85, R103, R151.reuse ;  /* 0x0000009767557220 */ /* 0x080fe20000410000 */
[----:B------:R-:W-:Y:S01]  /*3600*/  SEL R99, R84, RZ, P2 ;  /* 0x000000ff54637207 */ /* 0x000fe20001000000 */
[----:B------:R-:W-:Y:S01]  /*3610*/  FMUL.FTZ R84, R102, R151 ;  /* 0x0000009766547220 */ /* 0x000fe20000410000 */
[C---:B------:R-:W-:Y:S01]  /*3620*/  FFMA.FTZ R101, R142.reuse, R86, R49 ;  /* 0x000000568e657223 */ /* 0x040fe20000010031 */
[----:B------:R-:W-:Y:S01]  /*3630*/  FFMA.FTZ R108, R142, R107, R52 ;  /* 0x0000006b8e6c7223 */ /* 0x000fe20000010034 */
[-C--:B------:R-:W-:Y:S01]  /*3640*/  FMUL.FTZ R107, R109, R151.reuse ;  /* 0x000000976d6b7220 */ /* 0x080fe20000410000 */
[----:B------:R-:W-:Y:S01]  /*3650*/  FMUL.FTZ R85, R85, UR4 ;  /* 0x0000000455557c20 */ /* 0x000fe20008410000 */
[----:B------:R-:W-:Y:S01]  /*3660*/  FMUL.FTZ R84, R84, UR4 ;  /* 0x0000000454547c20 */ /* 0x000fe20008410000 */
[----:B------:R-:W-:Y:S01]  /*3670*/  FMUL.FTZ R86, R101, R151 ;  /* 0x0000009765567220 */ /* 0x000fe20000410000 */
[----:B------:R-:W-:Y:S01]  /*3680*/  FFMA.FTZ R110, R142, R113, R54 ;  /* 0x000000718e6e7223 */ /* 0x000fe20000010036 */
[----:B------:R-:W-:Y:S01]  /*3690*/  FADD.FTZ R176, R87, -R176 ;  /* 0x800000b057b07221 */ /* 0x000fe20000010000 */
[----:B------:R-:W-:Y:S01]  /*36a0*/  FMUL.FTZ R113, R107, UR4 ;  /* 0x000000046b717c20 */ /* 0x000fe20008410000 */
[----:B------:R-:W-:Y:S01]  /*36b0*/  SEL R107, R85, RZ, P4 ;  /* 0x000000ff556b7207 */ /* 0x000fe20002000000 */
[----:B------:R-:W-:Y:S01]  /*36c0*/  FMUL.FTZ R86, R86, UR4 ;  /* 0x0000000456567c20 */ /* 0x000fe20008410000 */
[----:B------:R-:W-:Y:S01]  /*36d0*/  SEL R106, R84, RZ, P0 ;  /* 0x000000ff546a7207 */ /* 0x000fe20000000000 */
[----:B------:R-:W-:Y:S01]  /*36e0*/  FADD.FTZ R85, R111, -R76 ;  /* 0x8000004c6f557221 */ /* 0x000fe20000010000 */
[-C--:B------:R-:W-:Y:S01]  /*36f0*/  FMUL.FTZ R84, R110, R151.reuse ;  /* 0x000000976e547220 */ /* 0x080fe20000410000 */
[----:B------:R-:W-:Y:S01]  /*3700*/  FFMA.FTZ R111, R142, R176, R55 ;  /* 0x000000b08e6f7223 */ /* 0x000fe20000010037 */
[----:B------:R-:W-:Y:S01]  /*3710*/  FADD.FTZ R168, R168, -R115 ;  /* 0x80000073a8a87221 */ /* 0x000fe20000010000 */
[----:B------:R-:W-:Y:S01]  /*3720*/  SEL R105, R86, RZ, P5 ;  /* 0x000000ff56697207 */ /* 0x000fe20002800000 */
[----:B------:R-:W-:Y:S01]  /*3730*/  FMUL.FTZ R84, R84, UR4 ;  /* 0x0000000454547c20 */ /* 0x000fe20008410000 */
[-C--:B------:R-:W-:Y:S01]  /*3740*/  FMUL.FTZ R76, R111, R151.reuse ;  /* 0x000000976f4c7220 */ /* 0x080fe20000410000 */
[----:B------:R-:W-:Y:S01]  /*3750*/  LOP3.LUT P5, RZ, R188, 0xff0000, RZ, 0xc0, !PT ;  /* 0x00ff0000bcff7812 */ /* 0x000fe200078ac0ff */
[----:B------:R-:W-:Y:S01]  /*3760*/  FMUL.FTZ R86, R108, R151 ;  /* 0x000000976c567220 */ /* 0x000fe20000410000 */
[----:B------:R-:W-:Y:S01]  /*3770*/  FADD.FTZ R169, R169, -R170 ;  /* 0x800000aaa9a97221 */ /* 0x000fe20000010000 */
[C---:B------:R-:W-:Y:S01]  /*3780*/  FFMA.FTZ R116, R142.reuse, R85, R56 ;  /* 0x000000558e747223 */ /* 0x040fe20000010038 */
[----:B------:R-:W-:Y:S01]  /*3790*/  FFMA.FTZ R117, R142, R168, R57 ;  /* 0x000000a88e757223 */ /* 0x000fe20000010039 */
[----:B------:R-:W-:Y:S01]  /*37a0*/  FMUL.FTZ R76, R76, UR4 ;  /* 0x000000044c4c7c20 */ /* 0x000fe20008410000 */
[----:B------:R-:W-:Y:S01]  /*37b0*/  ISETP.GE.U32.AND P0, PT, R188, 0x1000000, PT ;  /* 0x01000000bc00780c */ /* 0x000fe20003f06070 */
[----:B------:R-:W-:Y:S01]  /*37c0*/  FADD.FTZ R85, R164, -R77 ;  /* 0x8000004da4557221 */ /* 0x000fe20000010000 */
[----:B------:R-:W-:Y:S01]  /*37d0*/  SEL R114, R84, RZ, P5 ;  /* 0x000000ff54727207 */ /* 0x000fe20002800000 */
[----:B------:R-:W-:Y:S01]  /*37e0*/  FMUL.FTZ R86, R86, UR4 ;  /* 0x0000000456567c20 */ /* 0x000fe20008410000 */
[----:B------:R-:W-:Y:S01]  /*37f0*/  FADD.FTZ R84, R167, -R82 ;  /* 0x80000052a7547221 */ /* 0x000fe20000010000 */
[----:B------:R-:W-:Y:S01]  /*3800*/  FMUL.FTZ R77, R116, R151 ;  /* 0x00000097744d7220 */ /* 0x000fe20000410000 */
[----:B------:R-:W-:Y:S01]  /*3810*/  FFMA.FTZ R118, R142, R169, R58 ;  /* 0x000000a98e767223 */ /* 0x000fe2000001003a */
[----:B------:R-:W-:Y:S01]  /*3820*/  LOP3.LUT P2, RZ, R188, 0xff, RZ, 0xc0, !PT ;  /* 0x000000ffbcff7812 */ /* 0x000fe2000784c0ff */
[-C--:B------:R-:W-:Y:S01]  /*3830*/  FMUL.FTZ R82, R117, R151.reuse ;  /* 0x0000009775527220 */ /* 0x080fe20000410000 */
[----:B------:R-:W-:Y:S01]  /*3840*/  FADD.FTZ R78, R165, -R78 ;  /* 0x8000004ea54e7221 */ /* 0x000fe20000010000 */
[----:B------:R-:W-:Y:S01]  /*3850*/  FADD.FTZ R87, R166, -R119 ;  /* 0x80000077a6577221 */ /* 0x000fe20000010000 */
[----:B------:R-:W-:Y:S01]  /*3860*/  SEL R115, R76, RZ, P0 ;  /* 0x000000ff4c737207 */ /* 0x000fe20000000000 */
[----:B------:R-:W-:Y:S01]  /*3870*/  FMUL.FTZ R77, R77, UR4 ;  /* 0x000000044d4d7c20 */ /* 0x000fe20008410000 */
[----:B------:R-:W-:Y:S01]  /*3880*/  LOP3.LUT P6, RZ, R188, 0xff00, RZ, 0xc0, !PT ;  /* 0x0000ff00bcff7812 */ /* 0x000fe200078cc0ff */
[----:B------:R-:W-:Y:S01]  /*3890*/  FMUL.FTZ R76, R118, R151 ;  /* 0x00000097764c7220 */ /* 0x000fe20000410000 */
[----:B------:R-:W-:Y:S01]  /*38a0*/  LOP3.LUT P4, RZ, R172, 0xff, RZ, 0xc0, !PT ;  /* 0x000000ffacff7812 */ /* 0x000fe2000788c0ff */
[----:B------:R-:W-:Y:S01]  /*38b0*/  FMUL.FTZ R82, R82, UR4 ;  /* 0x0000000452527c20 */ /* 0x000fe20008410000 */
[----:B------:R-:W-:Y:S01]  /*38c0*/  SEL R112, R86, RZ, P2 ;  /* 0x000000ff56707207 */ /* 0x000fe20001000000 */
[----:B------:R-:W-:Y:S01]  /*38d0*/  FFMA.FTZ R119, R142, R84, R59 ;  /* 0x000000548e777223 */ /* 0x000fe2000001003b */
        /* <DEDUP_REMOVED lines=12> */
[----:B------:R-:W-:Y:S01]  /*39a0*/  FMUL.FTZ R84, R126, R151 ;  /* 0x000000977e547220 */ /* 0x000fe20000410000 */
[----:B------:R-:W-:Y:S01]  /*39b0*/  SEL R122, R76, RZ, P6 ;  /* 0x000000ff4c7a7207 */ /* 0x000fe20003000000 */
[----:B------:R-:W-:Y:S01]  /*39c0*/  FMUL.FTZ R77, R77, UR4 ;  /* 0x000000044d4d7c20 */ /* 0x000fe20008410000 */
[----:B------:R-:W-:Y:S01]  /*39d0*/  FMUL.FTZ R76, R78, UR4 ;  /* 0x000000044e4c7c20 */ /* 0x000fe20008410000 */
[----:B------:R-:W-:Y:S01]  /*39e0*/  ISETP.GE.U32.AND P5, PT, R172, 0x1000000, PT ;  /* 0x01000000ac00780c */ /* 0x000fe20003fa6070 */
[----:B------:R-:W-:Y:S01]  /*39f0*/  FMUL.FTZ R82, R82, UR4 ;  /* 0x0000000452527c20 */ /* 0x000fe20008410000 */
[----:B------:R-:W-:Y:S01]  /*3a00*/  FMUL.FTZ R78, R84, UR4 ;  /* 0x00000004544e7c20 */ /* 0x000fe20008410000 */
[C---:B------:R-:W-:Y:S01]  /*3a10*/  LOP3.LUT P0, RZ, R163.reuse, 0xff, RZ, 0xc0, !PT ;  /* 0x000000ffa3ff7812 */ /* 0x040fe2000780c0ff */
[----:B------:R-:W-:Y:S01]  /*3a20*/  FADD.FTZ R160, R160, -R127 ;  /* 0x8000007fa0a07221 */ /* 0x000fe20000010000 */
[C---:B------:R-:W-:Y:S01]  /*3a30*/  LOP3.LUT P4, RZ, R163.reuse, 0xff00, RZ, 0xc0, !PT ;  /* 0x0000ff00a3ff7812 */ /* 0x040fe2000788c0ff */
[----:B------:R-:W-:Y:S01]  /*3a40*/  FADD.FTZ R85, R158, -R81 ;  /* 0x800000519e557221 */ /* 0x000fe20000010000 */
[----:B------:R-:W-:Y:S01]  /*3a50*/  LOP3.LUT P2, RZ, R163, 0xff0000, RZ, 0xc0, !PT ;  /* 0x00ff0000a3ff7812 */ /* 0x000fe2000784c0ff */
[----:B------:R-:W0:Y:S01]  /*3a60*/  LDC.64 R130, c[0x0][0x478] ;  /* 0x00011e00ff827b82 */ /* 0x000e220000000a00 */
[----:B------:R-:W-:Y:S01]  /*3a70*/  SEL R123, R77, RZ, P5 ;  /* 0x000000ff4d7b7207 */ /* 0x000fe20002800000 */
[----:B------:R-:W-:Y:S01]  /*3a80*/  FFMA.FTZ R81, R142, R160, R65 ;  /* 0x000000a08e517223 */ /* 0x000fe20000010041 */
[----:B------:R-:W-:Y:S01]  /*3a90*/  SEL R76, R76, RZ, P0 ;  /* 0x000000ff4c4c7207 */ /* 0x000fe20000000000 */
[----:B------:R-:W-:Y:S01]  /*3aa0*/  FADD.FTZ R83, R152, -R83 ;  /* 0x8000005398537221 */ /* 0x000fe20000010000 */
[----:B------:R-:W-:Y:S01]  /*3ab0*/  SEL R77, R82, RZ, P4 ;  /* 0x000000ff524d7207 */ /* 0x000fe20002000000 */
[----:B------:R-:W-:Y:S01]  /*3ac0*/  FADD.FTZ R87, R153, -R132 ;  /* 0x8000008499577221 */ /* 0x000fe20000010000 */
[----:B------:R-:W-:Y:S01]  /*3ad0*/  SEL R78, R78, RZ, P2 ;  /* 0x000000ff4e4e7207 */ /* 0x000fe20001000000 */
[----:B------:R-:W-:Y:S01]  /*3ae0*/  FADD.FTZ R164, R156, -R135 ;  /* 0x800000879ca47221 */ /* 0x000fe20000010000 */
[C---:B------:R-:W-:Y:S01]  /*3af0*/  LOP3.LUT P5, RZ, R161.reuse, 0xff, RZ, 0xc0, !PT ;  /* 0x000000ffa1ff7812 */ /* 0x040fe200078ac0ff */
[----:B------:R-:W-:Y:S01]  /*3b00*/  FADD.FTZ R79, R162, -R79 ;  /* 0x8000004fa24f7221 */ /* 0x000fe20000010000 */
[----:B------:R-:W-:Y:S01]  /*3b10*/  LOP3.LUT P0, RZ, R161, 0xff00, RZ, 0xc0, !PT ;  /* 0x0000ff00a1ff7812 */ /* 0x000fe2000780c0ff */
[----:B------:R-:W-:Y:S01]  /*3b20*/  FADD.FTZ R159, R159, -R80 ;  /* 0x800000509f9f7221 */ /* 0x000fe20000010000 */
[C---:B------:R-:W-:Y:S01]  /*3b30*/  LOP3.LUT P4, RZ, R161.reuse, 0xff0000, RZ, 0xc0, !PT ;  /* 0x00ff0000a1ff7812 */ /* 0x040fe2000788c0ff */
[----:B------:R-:W-:Y:S01]  /*3b40*/  FADD.FTZ R162, R154, -R133 ;  /* 0x800000859aa27221 */ /* 0x000fe20000010000 */
[----:B------:R-:W-:Y:S01]  /*3b50*/  ISETP.GE.U32.AND P2, PT, R161, 0x1000000, PT ;  /* 0x01000000a100780c */ /* 0x000fe20003f46070 */
[C---:B------:R-:W-:Y:S01]  /*3b60*/  FFMA.FTZ R80, R142.reuse, R159, R64 ;  /* 0x0000009f8e507223 */ /* 0x040fe20000010040 */
[----:B------:R-:W1:Y:S01]  /*3b70*/  LDC.64 R160, c[0x0][0x468] ;  /* 0x00011a00ffa07b82 */ /* 0x000e620000000a00 */
[----:B------:R-:W-:Y:S01]  /*3b80*/  ISETP.GE.U32.AND P6, PT, R163, 0x1000000, PT ;  /* 0x01000000a300780c */ /* 0x000fe20003fc6070 */
[----:B------:R-:W-:Y:S01]  /*3b90*/  FADD.FTZ R163, R155, -R134 ;  /* 0x800000869ba37221 */ /* 0x000fe20000010000 */
[C---:B------:R-:W-:Y:S01]  /*3ba0*/  FFMA.FTZ R127, R142.reuse, R79, R63 ;  /* 0x0000004f8e7f7223 */ /* 0x040fe2000001003f */
[C---:B------:R-:W-:Y:S01]  /*3bb0*/  FFMA.FTZ R82, R142.reuse, R85, R66 ;  /* 0x000000558e527223 */ /* 0x040fe20000010042 */
[----:B------:R-:W-:Y:S01]  /*3bc0*/  FFMA.FTZ R83, R142, R83, R67 ;  /* 0x000000538e537223 */ /* 0x000fe20000010043 */
[----:B------:R-:W-:Y:S01]  /*3bd0*/  FMUL.FTZ R84, R80, R151 ;  /* 0x0000009750547220 */ /* 0x000fe20000410000 */
[----:B0-----:R-:W-:-:S04]  /*3be0*/  IMAD.WIDE.U32 R128, R150, 0x10, R130 ;  /* 0x0000001096807825 */ /* 0x001fc800078e0082 */
[-C--:B------:R-:W-:Y:S01]  /*3bf0*/  FMUL.FTZ R79, R127, R151.reuse ;  /* 0x000000977f4f7220 */ /* 0x080fe20000410000 */
[-C--:B------:R-:W-:Y:S01]  /*3c00*/  FMUL.FTZ R85, R81, R151.reuse ;  /* 0x0000009751557220 */ /* 0x080fe20000410000 */
[----:B------:R-:W-:Y:S01]  /*3c10*/  FMUL.FTZ R86, R82, R151 ;  /* 0x0000009752567220 */ /* 0x000fe20000410000 */
[--C-:B------:R-:W-:Y:S01]  /*3c20*/  IMAD.WIDE.U32 R136, R149, 0x10, R130.reuse ;  /* 0x0000001095887825 */ /* 0x100fe200078e0082 */
[----:B------:R0:W-:Y:S03]  /*3c30*/  STG.E.128 desc[UR6][R128.64], R72 ;  /* 0x0000004880007986 */ /* 0x0001e6000c101d06 */
[----:B------:R-:W-:Y:S01]  /*3c40*/  FMUL.FTZ R79, R79, UR4 ;  /* 0x000000044f4f7c20 */ /* 0x000fe20008410000 */
[----:B------:R-:W-:Y:S01]  /*3c50*/  FMUL.FTZ R84, R84, UR4 ;  /* 0x0000000454547c20 */ /* 0x000fe20008410000 */
[----:B------:R-:W-:-:S04]  /*3c60*/  IMAD.WIDE.U32 R134, R148, 0x10, R130 ;  /* 0x0000001094867825 */ /* 0x000fc800078e0082 */
[----:B------:R-:W-:Y:S01]  /*3c70*/  FMUL.FTZ R85, R85, UR4 ;  /* 0x0000000455557c20 */ /* 0x000fe20008410000 */
[----:B------:R-:W-:Y:S01]  /*3c80*/  FMUL.FTZ R86, R86, UR4 ;  /* 0x0000000456567c20 */ /* 0x000fe20008410000 */
[----:B------:R-:W-:Y:S01]  /*3c90*/  SEL R79, R79, RZ, P6 ;  /* 0x000000ff4f4f7207 */ /* 0x000fe20003000000 */
[----:B------:R-:W-:Y:S01]  /*3ca0*/  IMAD.WIDE.U32 R132, R147, 0x10, R130 ;  /* 0x0000001093847825 */ /* 0x000fe200078e0082 */
[----:B------:R-:W-:Y:S02]  /*3cb0*/  SEL R84, R84, RZ, P5 ;  /* 0x000000ff54547207 */ /* 0x000fe40002800000 */
[----:B------:R-:W-:Y:S01]  /*3cc0*/  SEL R85, R85, RZ, P0 ;  /* 0x000000ff55557207 */ /* 0x000fe20000000000 */
[--C-:B-1----:R-:W-:Y:S01]  /*3cd0*/  IMAD.WIDE.U32 R138, R150, 0x10, R160.reuse ;  /* 0x00000010968a7825 */ /* 0x102fe200078e00a0 */
[----:B------:R-:W-:Y:S02]  /*3ce0*/  SEL R86, R86, RZ, P4 ;  /* 0x000000ff56567207 */ /* 0x000fe40002000000 */
[----:B------:R-:W-:Y:S01]  /*3cf0*/  LOP3.LUT P6, RZ, R157, 0xff, RZ, 0xc0, !PT ;  /* 0x000000ff9dff7812 */ /* 0x000fe200078cc0ff */
[----:B------:R-:W-:Y:S01]  /*3d00*/  IMAD.WIDE.U32 R152, R149, 0x10, R160 ;  /* 0x0000001095987825 */ /* 0x000fe200078e00a0 */
[----:B------:R-:W-:Y:S01]  /*3d10*/  STG.E.128 desc[UR6][R138.64], R88 ;  /* 0x000000588a007986 */ /* 0x000fe2000c101d06 */
[----:B------:R-:W-:-:S02]  /*3d20*/  LOP3.LUT P5, RZ, R157, 0xff00, RZ, 0xc0, !PT ;  /* 0x0000ff009dff7812 */ /* 0x000fc400078ac0ff */
[--C-:B------:R-:W-:Y:S01]  /*3d30*/  IMAD.WIDE.U32 R148, R148, 0x10, R160.reuse ;  /* 0x0000001094947825 */ /* 0x100fe200078e00a0 */
[----:B------:R-:W-:Y:S01]  /*3d40*/  STG.E.128 desc[UR6][R136.64], R92 ;  /* 0x0000005c88007986 */ /* 0x000fe2000c101d06 */
[----:B------:R-:W-:Y:S02]  /*3d50*/  LOP3.LUT P0, RZ, R157, 0xff0000, RZ, 0xc0, !PT ;  /* 0x00ff00009dff7812 */ /* 0x000fe4000780c0ff */
[----:B------:R-:W-:Y:S01]  /*3d60*/  IMAD.WIDE.U32 R154, R147, 0x10, R160 ;  /* 0x00000010939a7825 */ /* 0x000fe200078e00a0 */
[----:B------:R-:W-:Y:S01]  /*3d70*/  STG.E.128 desc[UR6][R152.64], R96 ;  /* 0x0000006098007986 */ /* 0x000fe2000c101d06 */
[----:B------:R-:W-:Y:S02]  /*3d80*/  ISETP.GE.U32.AND P4, PT, R157, 0x1000000, PT ;  /* 0x010000009d00780c */ /* 0x000fe40003f86070 */
[C---:B0-----:R-:W-:Y:S01]  /*3d90*/  IMAD.WIDE.U32 R74, R146.reuse, 0x10, R130 ;  /* 0x00000010924a7825 */ /* 0x041fe200078e0082 */
[----:B------:R-:W-:Y:S03]  /*3da0*/  STG.E.128 desc[UR6][R134.64], R100 ;  /* 0x0000006486007986 */ /* 0x000fe6000c101d06 */
[----:B------:R-:W-:Y:S01]  /*3db0*/  IMAD.WIDE.U32 R158, R146, 0x10, R160 ;  /* 0x00000010929e7825 */ /* 0x000fe200078e00a0 */
[----:B------:R-:W-:Y:S03]  /*3dc0*/  STG.E.128 desc[UR6][R148.64], R104 ;  /* 0x0000006894007986 */ /* 0x000fe6000c101d06 */
[C---:B------:R-:W-:Y:S01]  /*3dd0*/  IMAD.WIDE.U32 R72, R145.reuse, 0x10, R130 ;  /* 0x0000001091487825 */ /* 0x040fe200078e0082 */
[----:B------:R-:W-:Y:S03]  /*3de0*/  STG.E.128 desc[UR6][R132.64], R108 ;  /* 0x0000006c84007986 */ /* 0x000fe6000c101d06 */
[----:B------:R-:W-:Y:S01]  /*3df0*/  IMAD.WIDE.U32 R146, R145, 0x10, R160 ;  /* 0x0000001091927825 */ /* 0x000fe200078e00a0 */
[----:B------:R-:W-:Y:S03]  /*3e00*/  STG.E.128 desc[UR6][R154.64], R112 ;  /* 0x000000709a007986 */ /* 0x000fe6000c101d06 */
[C---:B------:R-:W-:Y:S01]  /*3e10*/  IMAD.WIDE.U32 R128, R144.reuse, 0x10, R130 ;  /* 0x0000001090807825 */ /* 0x040fe200078e0082 */
[----:B------:R0:W-:Y:S03]  /*3e20*/  STG.E.128 desc[UR6][R74.64], R116 ;  /* 0x000000744a007986 */ /* 0x0001e6000c101d06 */
[----:B------:R-:W-:Y:S01]  /*3e30*/  IMAD.WIDE.U32 R144, R144, 0x10, R160 ;  /* 0x0000001090907825 */ /* 0x000fe200078e00a0 */
[----:B------:R-:W-:Y:S03]  /*3e40*/  STG.E.128 desc[UR6][R158.64], R120 ;  /* 0x000000789e007986 */ /* 0x000fe6000c101d06 */
[C---:B------:R-:W-:Y:S01]  /*3e50*/  IMAD.WIDE.U32 R130, R143.reuse, 0x10, R130 ;  /* 0x000000108f827825 */ /* 0x040fe200078e0082 */
[----:B------:R1:W-:Y:S03]  /*3e60*/  STG.E.128 desc[UR6][R72.64], R124 ;  /* 0x0000007c48007986 */ /* 0x0003e6000c101d06 */
[----:B------:R-:W-:Y:S01]  /*3e70*/  IMAD.WIDE.U32 R156, R143, 0x10, R160 ;  /* 0x000000108f9c7825 */ /* 0x000fe200078e00a0 */
[----:B------:R2:W-:Y:S04]  /*3e80*/  STG.E.128 desc[UR6][R146.64], R76 ;  /* 0x0000004c92007986 */ /* 0x0005e8000c101d06 */
[----:B------:R2:W-:Y:S01]  /*3e90*/  STG.E.128 desc[UR6][R128.64], R80 ;  /* 0x0000005080007986 */ /* 0x0005e2000c101d06 */
[C---:B0-----:R-:W-:Y:S01]  /*3ea0*/  FFMA.FTZ R75, R142.reuse, R164, R71 ;  /* 0x000000a48e4b7223 */ /* 0x041fe20000010047 */
[----:B------:R-:W-:-:S03]  /*3eb0*/  FFMA.FTZ R74, R142, R163, R70 ;  /* 0x000000a38e4a7223 */ /* 0x000fc60000010046 */
[----:B------:R-:W-:Y:S01]  /*3ec0*/  FMUL.FTZ R90, R75, R151 ;  /* 0x000000974b5a7220 */ /* 0x000fe20000410000 */
[C---:B-1----:R-:W-:Y:S01]  /*3ed0*/  FFMA.FTZ R72, R142.reuse, R87, R68 ;  /* 0x000000578e487223 */ /* 0x042fe20000010044 */
[----:B------:R-:W-:Y:S01]  /*3ee0*/  FFMA.FTZ R73, R142, R162, R69 ;  /* 0x000000a28e497223 */ /* 0x000fe20000010045 */
[-C--:B------:R-:W-:Y:S01]  /*3ef0*/  FMUL.FTZ R87, R83, R151.reuse ;  /* 0x0000009753577220 */ /* 0x080fe20000410000 */
[----:B------:R-:W-:Y:S01]  /*3f00*/  FMUL.FTZ R91, R90, UR4 ;  /* 0x000000045a5b7c20 */ /* 0x000fe20008410000 */
[-C--:B------:R-:W-:Y:S01]  /*3f10*/  FMUL.FTZ R88, R72, R151.reuse ;  /* 0x0000009748587220 */ /* 0x080fe20000410000 */
[-C--:B------:R-:W-:Y:S01]  /*3f20*/  FMUL.FTZ R89, R73, R151.reuse ;  /* 0x0000009749597220 */ /* 0x080fe20000410000 */
[----:B------:R-:W-:Y:S01]  /*3f30*/  FMUL.FTZ R151, R74, R151 ;  /* 0x000000974a977220 */ /* 0x000fe20000410000 */
[----:B------:R-:W-:Y:S01]  /*3f40*/  FMUL.FTZ R87, R87, UR4 ;  /* 0x0000000457577c20 */ /* 0x000fe20008410000 */
[----:B------:R-:W-:Y:S01]  /*3f50*/  FMUL.FTZ R88, R88, UR4 ;  /* 0x0000000458587c20 */ /* 0x000fe20008410000 */
[----:B------:R-:W-:Y:S01]  /*3f60*/  FMUL.FTZ R89, R89, UR4 ;  /* 0x0000000459597c20 */ /* 0x000fe20008410000 */
[----:B------:R-:W-:Y:S01]  /*3f70*/  FMUL.FTZ R90, R151, UR4 ;  /* 0x00000004975a7c20 */ /* 0x000fe20008410000 */
[----:B------:R-:W-:-:S02]  /*3f80*/  SEL R91, R91, RZ, P4 ;  /* 0x000000ff5b5b7207 */ /* 0x000fc40002000000 */
[----:B------:R-:W-:Y:S02]  /*3f90*/  SEL R87, R87, RZ, P2 ;  /* 0x000000ff57577207 */ /* 0x000fe40001000000 */
[----:B------:R-:W-:Y:S02]  /*3fa0*/  SEL R88, R88, RZ, P6 ;  /* 0x000000ff58587207 */ /* 0x000fe40003000000 */
[----:B------:R-:W-:Y:S01]  /*3fb0*/  SEL R89, R89, RZ, P5 ;  /* 0x000000ff59597207 */ /* 0x000fe20002800000 */
[----:B------:R2:W-:Y:S01]  /*3fc0*/  STG.E.128 desc[UR6][R144.64], R84 ;  /* 0x0000005490007986 */ /* 0x0005e2000c101d06 */
[----:B------:R-:W-:-:S03]  /*3fd0*/  SEL R90, R90, RZ, P0 ;  /* 0x000000ff5a5a7207 */ /* 0x000fc60000000000 */
[----:B------:R2:W-:Y:S04]  /*3fe0*/  STG.E.128 desc[UR6][R130.64], R72 ;  /* 0x0000004882007986 */ /* 0x0005e8000c101d06 */
[----:B------:R2:W-:Y:S01]  /*3ff0*/  STG.E.128 desc[UR6][R156.64], R88 ;  /* 0x000000589c007986 */ /* 0x0005e2000c101d06 */
[----:B------:R-:W-:Y:S05]  /*4000*/  BRA `(.L_x_13419) ;  /* 0x0000001c00ec7947 */ /* 0x000fea0003800000 */
.L_x_13417:
        /* <DEDUP_REMOVED lines=15> */
[-C--:B-----5:R-:W-:Y:S01]  /*4100*/  FMUL.FTZ R78, R78, R151.reuse ;  /* 0x000000974e4e7220 */ /* 0x0a0fe20000410000 */
        /* <DEDUP_REMOVED lines=8> */
[----:B------:R-:W-:-:S02]  /*4190*/  LOP3.LUT P2, RZ, R106, 0xff, RZ, 0xc0, !PT ;  /* 0x000000ff6aff7812 */ /* 0x000fc4000784c0ff */
[C---:B------:R-:W-:Y:S02]  /*41a0*/  LOP3.LUT P5, RZ, R106.reuse, 0xff0000, RZ, 0xc0, !PT ;  /* 0x00ff00006aff7812 */ /* 0x040fe400078ac0ff */
[----:B------:R-:W-:Y:S02]  /*41b0*/  ISETP.GE.U32.AND P6, PT, R106, 0x1000000, PT ;  /* 0x010000006a00780c */ /* 0x000fe40003fc6070 */
[----:B------:R-:W-:Y:S02]  /*41c0*/  SEL R77, R78, RZ, P4 ;  /* 0x000000ff4e4d7207 */ /* 0x000fe40002000000 */
[----:B------:R-:W-:Y:S02]  /*41d0*/  SEL R76, R76, RZ, P2 ;  /* 0x000000ff4c4c7207 */ /* 0x000fe40001000000 */
[----:B------:R-:W-:Y:S02]  /*41e0*/  SEL R78, R80, RZ, P5 ;  /* 0x000000ff504e7207 */ /* 0x000fe40002800000 */
[----:B------:R-:W-:Y:S01]  /*41f0*/  SEL R79, R82, RZ, P6 ;  /* 0x000000ff524f7207 */ /* 0x000fe20003000000 */
[----:B------:R-:W-:Y:S06]  /*4200*/  BRA `(.L_x_13421) ;  /* 0x0000000000707947 */ /* 0x000fec0003800000 */
.L_x_13420:
        /* <DEDUP_REMOVED lines=23> */
[----:B------:R-:W-:Y:S02]  /*4380*/  ISETP.GE.U32.AND P6, PT, R106, 0x1000000, PT ;  /* 0x010000006a00780c */ /* 0x000fe40003fc6070 */
[----:B------:R-:W-:Y:S02]  /*4390*/  SEL R76, R76, RZ, P2 ;  /* 0x000000ff4c4c7207 */ /* 0x000fe40001000000 */
[----:B------:R-:W-:Y:S02]  /*43a0*/  SEL R77, R77, RZ, P4 ;  /* 0x000000ff4d4d7207 */ /* 0x000fe40002000000 */
[----:B------:R-:W-:-:S02]  /*43b0*/  SEL R78, R78, RZ, P5 ;  /* 0x000000ff4e4e7207 */ /* 0x000fc40002800000 */
[----:B------:R-:W-:-:S07]  /*43c0*/  SEL R79, R79, RZ, P6 ;  /* 0x000000ff4f4f7207 */ /* 0x000fce0003000000 */
.L_x_13421:
        /* <DEDUP_REMOVED lines=15> */
[C---:B0-----:R-:W-:Y:S01]  /*44c0*/  FMUL.FTZ R72, R142.reuse, R177 ;  /* 0x000000b18e487220 */ /* 0x041fe20000410000 */
[C---:B------:R-:W-:Y:S01]  /*44d0*/  FMUL.FTZ R73, R142.reuse, R185 ;  /* 0x000000b98e497220 */ /* 0x040fe20000410000 */
[C---:B------:R-:W-:Y:S01]  /*44e0*/  FMUL.FTZ R74, R142.reuse, R179 ;  /* 0x000000b38e4a7220 */ /* 0x040fe20000410000 */
[----:B------:R-:W-:Y:S01]  /*44f0*/  FMUL.FTZ R75, R142, R187 ;  /* 0x000000bb8e4b7220 */ /* 0x000fe20000410000 */
        /* <DEDUP_REMOVED lines=15> */
[----:B------:R-:W-:Y:S01]  /*45f0*/  SEL R79, R79, RZ, P6 ;  /* 0x000000ff4f4f7207 */ /* 0x000fe20003000000 */
[----:B------:R-:W-:Y:S06]  /*4600*/  BRA `(.L_x_13423) ;  /* 0x0000000000707947 */ /* 0x000fec0003800000 */
.L_x_13422:
        /* <DEDUP_REMOVED lines=17> */
[C---:B------:R-:W-:Y:S01]  /*4720*/  LOP3.LUT P4, RZ, R105.reuse, 0xff00, RZ, 0xc0, !PT ;  /* 0x0000ff0069ff7812 */ /* 0x040fe2000788c0ff */
        /* <DEDUP_REMOVED lines=9> */
[----:B------:R-:W-:-:S07]  /*47c0*/  SEL R79, R82, RZ, P6 ;  /* 0x000000ff524f7207 */ /* 0x000fce0003000000 */
.L_x_13423:
        /* <DEDUP_REMOVED lines=35> */
.L_x_13424:
        /* <DEDUP_REMOVED lines=28> */
.L_x_13425:
        /* <DEDUP_REMOVED lines=35> */
.L_x_13426:
        /* <DEDUP_REMOVED lines=28> */
.L_x_13427:
        /* <DEDUP_REMOVED lines=35> */
.L_x_13428:
        /* <DEDUP_REMOVED lines=28> */
.L_x_13429:
        /* <DEDUP_REMOVED lines=35> */
.L_x_13430:
        /* <DEDUP_REMOVED lines=28> */
.L_x_13431:
        /* <DEDUP_REMOVED lines=35> */
.L_x_13432:
        /* <DEDUP_REMOVED lines=28> */
.L_x_13433:
        /* <DEDUP_REMOVED lines=35> */
.L_x_13434:
        /* <DEDUP_REMOVED lines=16> */
[C---:B------:R-:W-:Y:S01]  /*5eb0*/  LOP3.LUT P4, RZ, R157.reuse, 0xff00, RZ, 0xc0, !PT ;  /* 0x0000ff009dff7812 */ /* 0x040fe2000788c0ff */
[----:B------:R-:W-:Y:S01]  /*5ec0*/  FMUL.FTZ R78, R78, UR4 ;  /* 0x000000044e4e7c20 */ /* 0x000fe20008410000 */
        /* <DEDUP_REMOVED lines=10> */
.L_x_13435:
[----:B------:R-:W0:Y:S01]  /*5f70*/  @P0 LDC.64 R80, c[0x0][0x478] ;  /* 0x00011e00ff500b82 */ /* 0x000e220000000a00 */
[----:B------:R-:W-:-:S04]  /*5f80*/  IMAD.WIDE.U32 R114, R143, 0x10, R114 ;  /* 0x000000108f727825 */ /* 0x000fc800078e0072 */
[----:B0-----:R-:W-:-:S05]  /*5f90*/  @P0 IMAD.WIDE.U32 R80, R143, 0x10, R80 ;  /* 0x000000108f500825 */ /* 0x001fca00078e0050 */
[----:B------:R0:W-:Y:S04]  /*5fa0*/  @P0 STG.E.128 desc[UR6][R80.64], R72 ;  /* 0x0000004850000986 */ /* 0x0001e8000c101d06 */
[----:B------:R0:W-:Y:S02]  /*5fb0*/  STG.E.128 desc[UR6][R114.64], R76 ;  /* 0x0000004c72007986 */ /* 0x0001e4000c101d06 */
.L_x_13419:
        /* <DEDUP_REMOVED lines=69> */
.L_x_13416:
        /* <DEDUP_REMOVED lines=24> */
.L_x_13437:
        /* <DEDUP_REMOVED lines=15> */
.L_x_15747:


//--------------------- .text._ZN10layer_norm22ln_bwd_finalize_kernelINS_22Kernel_traits_finalizeILj4096E6__halfffffjLb0ELj1024ELj4ENS_18Kernel_traits_baseILj4096ES2_ffffjLj1024EEEEELb0ELb0EEEvNS_9BwdParamsE --------------------------
	.section	.text._ZN10layer_norm22ln_bwd_finalize_kernelINS_22Kernel_traits_finalizeILj4096E6__halfffffjLb0ELj1024ELj4ENS_18Kernel_traits_baseILj4096ES2_ffffjLj1024EEEEELb0ELb0EEEvNS_9BwdParamsE,"ax",@progbits
	.align	128
        .global         _ZN10layer_norm22ln_bwd_finalize_kernelINS_22Kernel_traits_finalizeILj4096E6__halfffffjLb0ELj1024ELj4ENS_18Kernel_traits_baseILj4096ES2_ffffjLj1024EEEEELb0ELb0EEEvNS_9BwdParamsE
        .type           _ZN10layer_norm22ln_bwd_finalize_kernelINS_22Kernel_traits_finalizeILj4096E6__halfffffjLb0ELj1024ELj4ENS_18Kernel_traits_baseILj4096ES2_ffffjLj1024EEEEELb0ELb0EEEvNS_9BwdParamsE,@function
        .size           _ZN10layer_norm22ln_bwd_finalize_kernelINS_22Kernel_traits_finalizeILj4096E6__halfffffjLb0ELj1024ELj4ENS_18Kernel_traits_baseILj4096ES2_ffffjLj1024EEEEELb0ELb0EEEvNS_9BwdParamsE,(.L_x_15748 - _ZN10layer_norm22ln_bwd_finalize_kernelINS_22Kernel_traits_finalizeILj4096E6__halfffffjLb0ELj1024ELj4ENS_18Kernel_traits_baseILj4096ES2_ffffjLj1024EEEEELb0ELb0EEEvNS_9BwdParamsE)
        .other          _ZN10layer_norm22ln_bwd_finalize_kernelINS_22Kernel_traits_finalizeILj4096E6__halfffffjLb0ELj1024ELj4ENS_18Kernel_traits_baseILj4096ES2_ffffjLj1024EEEEELb0ELb0EEEvNS_9BwdParamsE,@"STO_CUDA_ENTRY STV_DEFAULT"
_ZN10layer_norm22ln_bwd_finalize_kernelINS_22Kernel_traits_finalizeILj4096E6__halfffffjLb0ELj1024ELj4ENS_18Kernel_traits_baseILj4096ES2_ffffjLj1024EEEEELb0ELb0EEEvNS_9BwdParamsE:
.text._ZN10layer_norm22ln_bwd_finalize_kernelINS_22Kernel_traits_finalizeILj4096E6__halfffffjLb0ELj1024ELj4ENS_18Kernel_traits_baseILj4096ES2_ffffjLj1024EEEEELb0ELb0EEEvNS_9BwdParamsE:
        /* <DEDUP_REMOVED lines=78> */
.L_x_13442:
        /* <DEDUP_REMOVED lines=118> */
.L_x_13441:
[----:B------:R-:W-:Y:S05]  /*0c40*/  BSYNC.RECONVERGENT B1 ;  /* 0x0000000000017941 */ /* 0x000fea0003800200 */
.L_x_13440:
        /* <DEDUP_REMOVED lines=68> */
.L_x_13444:
[----:B------:R-:W-:Y:S05]  /*1090*/  BSYNC.RECONVERGENT B1 ;  /* 0x0000000000017941 */ /* 0x000fea0003800200 */
.L_x_13443:
        /* <DEDUP_REMOVED lines=37> */
.L_x_13446:
[----:B------:R-:W-:Y:S05]  /*12f0*/  BSYNC.RECONVERGENT B1 ;  /* 0x0000000000017941 */ /* 0x000fea0003800200 */
.L_x_13445:
[----:B------:R-:W-:Y:S05]  /*1300*/  @!P1 BRA `(.L_x_13439) ;  /* 0x00000000003c9947 */ /* 0x000fea0003800000 */
[----:B------:R-:W0:Y:S01]  /*1310*/  LDC.64 R8, c[0x0][0x440] ;  /* 0x00011000ff087b82 */ /* 0x000e220000000a00 */
[----:B------:R-:W-:Y:S01]  /*1320*/  IMAD R2, R2, R54, R7 ;  /* 0x0000003602027224 */ /* 0x000fe200078e0207 */
[----:B------:R-:W-:-:S04]  /*1330*/  IADD3 R0, PT, PT, -R0, RZ, RZ ;  /* 0x000000ff00007210 */ /* 0x000fc80007ffe1ff */
[----:B------:R-:W-:Y:S02]  /*1340*/  IADD3 R13, PT, PT, R57, R2, RZ ;  /* 0x00000002390d7210 */ /* 0x000fe40007ffe0ff */
[----:B------:R-:W1:Y:S05]  /*1350*/  LDC.64 R10, c[0x0][0x448] ;  /* 0x00011200ff0a7b82 */ /* 0x000e6a0000000a00 */
.L_x_13447:
        /* <DEDUP_REMOVED lines=10> */
.L_x_13439:
[----:B------:R-:W-:Y:S05]  /*1400*/  BSYNC.RECONVERGENT B0 ;  /* 0x0000000000007941 */ /* 0x000fea0003800200 */
.L_x_13438:
        /* <DEDUP_REMOVED lines=62> */
.L_x_13448:
        /* <DEDUP_REMOVED lines=9> */
.L_x_15748:


//--------------------- .text._ZN10layer_norm13ln_bwd_kernelINS_13Kernel_traitsI6__halfffffjLj4096ELj1ELj1ELj4ELj16ENS_18Kernel_traits_baseILj4096ES2_ffffjLj128EEEEELb1ELb0ELb1ELb0EEEvNS_9BwdParamsE --------------------------
	.section	.text._ZN10layer_norm13ln_bwd_kernelINS_13Kernel_traitsI6__halfffffjLj4096ELj1ELj1ELj4ELj16ENS_18Kernel_traits_baseILj4096ES2_ffffjLj128EEEEELb1ELb0ELb1ELb0EEEvNS_9BwdParamsE,"ax",@progbits
	.align	128
        .global         _ZN10layer_norm13ln_bwd_kernelINS_13Kernel_traitsI6__halfffffjLj4096ELj1ELj1ELj4ELj16ENS_18Kernel_traits_baseILj4096ES2_ffffjLj128EEEEELb1ELb0ELb1ELb0EEEvNS_9BwdParamsE
        .type           _ZN10layer_norm13ln_bwd_kernelINS_13Kernel_traitsI6__halfffffjLj4096ELj1ELj1ELj4ELj16ENS_18Kernel_traits_baseILj4096ES2_ffffjLj128EEEEELb1ELb0ELb1ELb0EEEvNS_9BwdParamsE,@function
        .size           _ZN10layer_norm13ln_bwd_kernelINS_13Kernel_traitsI6__halfffffjLj4096ELj1ELj1ELj4ELj16ENS_18Kernel_traits_baseILj4096ES2_ffffjLj128EEEEELb1ELb0ELb1ELb0EEEvNS_9BwdParamsE,(.L_x_15749 - _ZN10layer_norm13ln_bwd_kernelINS_13Kernel_traitsI6__halfffffjLj4096ELj1ELj1ELj4ELj16ENS_18Kernel_traits_baseILj4096ES2_ffffjLj128EEEEELb1ELb0ELb1ELb0EEEvNS_9BwdParamsE)
        .other          _ZN10layer_norm13ln_bwd_kernelINS_13Kernel_traitsI6__halfffffjLj4096ELj1ELj1ELj4ELj16ENS_18Kernel_traits_baseILj4096ES2_ffffjLj128EEEEELb1ELb0ELb1ELb0EEEvNS_9BwdParamsE,@"STO_CUDA_ENTRY STV_DEFAULT"
_ZN10layer_norm13ln_bwd_kernelINS_13Kernel_traitsI6__halfffffjLj4096ELj1ELj1ELj4ELj16ENS_18Kernel_traits_baseILj4096ES2_ffffjLj128EEEEELb1ELb0ELb1ELb0EEEvNS_9BwdParamsE:
.text._ZN10layer_norm13ln_bwd_kernelINS_13Kernel_traitsI6__halfffffjLj4096ELj1ELj1ELj4ELj16ENS_18Kernel_traits_baseILj4096ES2_ffffjLj128EEEEELb1ELb0ELb1ELb0EEEvNS_9BwdParamsE:
[----:B------:R-:W-:Y:S01]  /*0000*/  LDC R1, c[0x0][0x37c] ;  /* 0x0000df00ff017b82 */ /* 0x000fe20000000800 */
[----:B------:R-:W0:Y:S01]  /*0010*/  S2R R0, SR_TID.X ;  /* 0x0000000000007919 */ /* 0x000e220000002100 */
[----:B------:R-:W1:Y:S01]  /*0020*/  LDCU UR4, c[0x0][0x388] ;  /* 0x00007100ff0477ac */ /* 0x000e620008000800 */
[----:B------:R-:W-:Y:S01]  /*0030*/  LOP3.LUT R6, R6, 0xfffffff7, RZ, 0xc0, !PT ;  /* 0xfffffff706067812 */ /* 0x000fe200078ec0ff */
[----:B------:R-:W2:Y:S01]  /*0040*/  LDCU.64 UR10, c[0x0][0x358] ;  /* 0x00006b00ff0a77ac */ /* 0x000ea20008000a00 */
[----:B-1----:R-:W-:-:S03]  /*0050*/  MOV R2, UR4 ;  /* 0x0000000400027c02 */ /* 0x002fc60008000f00 */
[----:B------:R-:W1:Y:S01]  /*0060*/  S2UR UR9, SR_CTAID.X ;  /* 0x00000000000979c3 */ /* 0x000e620000002500 */
[----:B------:R-:W1:Y:S01]  /*0070*/  LDCU UR4, c[0x0][0x384] ;  /* 0x00007080ff0477ac */ /* 0x000e620008000800 */
        /* <DEDUP_REMOVED lines=13> */
[----:B------:R-:W-:Y:S02]  /*0150*/  @P4 LOP3.LUT R6, R6, 0x8, RZ, 0xfc, !PT ;  /* 0x0000000806064812 */ /* 0x000fe400078efcff */
[----:B------:R-:W-:Y:S02]  /*0160*/  P2R R5, PR, RZ, 0x40 ;  /* 0x00000040ff057803 */ /* 0x000fe40000000000 */
[----:B------:R-:W-:-:S02]  /*0170*/  LOP3.LUT R6, R6, 0xfffffffb, RZ, 0xc0, !PT ;  /* 0xfffffffb06067812 */ /* 0x000fc400078ec0ff */
[----:B------:R-:W-:Y:S01]  /*0180*/  @P3 LOP3.LUT R3, R0, 0x80, RZ, 0xfc, !PT ;  /* 0x0000008000033812 */ /* 0x000fe200078efcff */
[----:B------:R-:W3:Y:S01]  /*0190*/  @P6 LDC.64 R8, c[0x0][0x3d0] ;  /* 0x0000f400ff086b82 */ /* 0x000ee20000000a00 */
[----:B------:R-:W-:-:S04]  /*01a0*/  @P6 LOP3.LUT R6, R6, 0x4, RZ, 0xfc, !PT ;  /* 0x0000000406066812 */ /* 0x000fc800078efcff */
[----:B------:R-:W-:-:S03]  /*01b0*/  LOP3.LUT R6, R6, 0xffffffef, RZ, 0xc0, !PT ;  /* 0xffffffef06067812 */ /* 0x000fc600078ec0ff */
[----:B------:R-:W4:Y:S01]  /*01c0*/  @P5 LDC.64 R24, c[0x0][0x3d0] ;  /* 0x0000f400ff185b82 */ /* 0x000f220000000a00 */
[----:B------:R-:W-:-:S04]  /*01d0*/  @P3 LOP3.LUT R6, R6, 0x10, RZ, 0xfc, !PT ;  /* 0x0000001006063812 */ /* 0x000fc800078efcff */
[----:B------:R-:W-:-:S03]  /*01e0*/  LOP3.LUT R6, R6, 0xfffffffd, RZ, 0xc0, !PT ;  /* 0xfffffffd06067812 */ /* 0x000fc600078ec0ff */
[----:B------:R-:W2:Y:S01]  /*01f0*/  @P0 LDC.64 R32, c[0x0][0x3d0] ;  /* 0x0000f400ff200b82 */ /* 0x000ea20000000a00 */
[C---:B0-----:R-:W-:Y:S01]  /*0200*/  @P4 IMAD.WIDE.U32 R10, R3.reuse, 0x8, R10 ;  /* 0x00000008030a4825 */ /* 0x041fe200078e000a */
[----:B------:R-:W-:Y:S02]  /*0210*/  @P4 IADD3 R3, PT, PT, R3, 0x80, RZ ;  /* 0x0000008003034810 */ /* 0x000fe40007ffe0ff */
[----:B------:R-:W-:Y:S02]  /*0220*/  ISETP.GE.U32.AND P4, PT, R4, 0x400, PT ;  /* 0x000004000400780c */ /* 0x000fe40003f86070 */
[----:B------:R-:W-:Y:S02]  /*0230*/  @P5 LOP3.LUT R6, R6, 0x2, RZ, 0xfc, !PT ;  /* 0x0000000206065812 */ /* 0x000fe400078efcff */
[----:B------:R-:W0:Y:S01]  /*0240*/  @P1 LDC.64 R34, c[0x0][0x3d0] ;  /* 0x0000f400ff221b82 */ /* 0x000e220000000a00 */
[C---:B---3--:R-:W-:Y:S01]  /*0250*/  @P6 IMAD.WIDE.U32 R28, R3.reuse, 0x8, R8 ;  /* 0x00000008031c6825 */ /* 0x048fe200078e0008 */
[----:B------:R-:W-:-:S02]  /*0260*/  @P6 IADD3 R3, PT, PT, R3, 0x80, RZ ;  /* 0x0000008003036810 */ /* 0x000fc40007ffe0ff */
[C---:B------:R-:W-:Y:S01]  /*0270*/  LOP3.LUT P6, RZ, R6.reuse, 0x8, RZ, 0xc0, !PT ;  /* 0x0000000806ff7812 */ /* 0x040fe200078cc0ff */
[----:B-1----:R-:W-:Y:S01]  /*0280*/  UISETP.GE.AND UP0, UPT, UR9, UR4, UPT ;  /* 0x000000040900728c */ /* 0x002fe2000bf06270 */
[----:B------:R-:W-:Y:S02]  /*0290*/  LOP3.LUT R6, R6, 0xffffffdf, RZ, 0xc0, !PT ;  /* 0xffffffdf06067812 */ /* 0x000fe400078ec0ff */
[----:B------:R-:W1:Y:S01]  /*02a0*/  @P2 LDC.64 R36, c[0x0][0x3d0] ;  /* 0x0000f400ff242b82 */ /* 0x000e620000000a00 */
[C---:B----4-:R-:W-:Y:S01]  /*02b0*/  @P5 IMAD.WIDE.U32 R30, R3.reuse, 0x8, R24 ;  /* 0x00000008031e5825 */ /* 0x050fe200078e0018 */
[----:B------:R-:W-:Y:S02]  /*02c0*/  @P5 IADD3 R3, PT, PT, R3, 0x80, RZ ;  /* 0x0000008003035810 */ /* 0x000fe40007ffe0ff */
[----:B------:R-:W-:Y:S02]  /*02d0*/  CS2R R40, SRZ ;  /* 0x0000000000287805 */ /* 0x000fe4000001ff00 */
[----:B------:R-:W-:Y:S01]  /*02e0*/  @P4 LOP3.LUT R6, R6, 0x20, RZ, 0xfc, !PT ;  /* 0x0000002006064812 */ /* 0x000fe200078efcff */
[----:B--2---:R-:W5:Y:S01]  /*02f0*/  @P5 LDG.E.64 R16, desc[UR10][R30.64] ;  /* 0x0000000a1e105981 */ /* 0x004f62000c1e1b00 */
[----:B------:R-:W2:Y:S01]  /*0300*/  @P4 LDC.64 R38, c[0x0][0x3d0] ;  /* 0x0000f400ff264b82 */ /* 0x000ea20000000a00 */
[C---:B------:R-:W-:Y:S01]  /*0310*/  @P0 IMAD.WIDE.U32 R32, R3.reuse, 0x8, R32 ;  /* 0x0000000803200825 */ /* 0x040fe200078e0020 */
[----:B------:R-:W-:Y:S01]  /*0320*/  @P0 IADD3 R3, PT, PT, R3, 0x80, RZ ;  /* 0x0000008003030810 */ /* 0x000fe20007ffe0ff */
[----:B------:R-:W5:Y:S05]  /*0330*/  @P6 LDG.E.64 R12, desc[UR10][R10.64] ;  /* 0x0000000a0a0c6981 */ /* 0x000f6a000c1e1b00 */
[----:B------:R-:W3:Y:S01]  /*0340*/  @P3 LDC.64 R8, c[0x0][0x3d0] ;  /* 0x0000f400ff083b82 */ /* 0x000ee20000000a00 */
[C---:B0-----:R-:W-:Y:S01]  /*0350*/  @P1 IMAD.WIDE.U32 R34, R3.reuse, 0x8, R34 ;  /* 0x0000000803221825 */ /* 0x041fe200078e0022 */
[----:B------:R-:W-:Y:S01]  /*0360*/  @P1 IADD3 R3, PT, PT, R3, 0x80, RZ ;  /* 0x0000008003031810 */ /* 0x000fe20007ffe0ff */
[----:B------:R-:W5:Y:S01]  /*0370*/  @P0 LDG.E.64 R18, desc[UR10][R32.64] ;  /* 0x0000000a20120981 */ /* 0x000f62000c1e1b00 */
[----:B------:R-:W-:-:S03]  /*0380*/  ISETP.NE.AND P6, PT, R5, RZ, PT ;  /* 0x000000ff0500720c */ /* 0x000fc60003fc5270 */
[----:B------:R-:W5:Y:S01]  /*0390*/  @P1 LDG.E.64 R20, desc[UR10][R34.64] ;  /* 0x0000000a22141981 */ /* 0x000f62000c1e1b00 */
[C---:B-1----:R-:W-:Y:S01]  /*03a0*/  @P2 IMAD.WIDE.U32 R42, R3.reuse, 0x8, R36 ;  /* 0x00000008032a2825 */ /* 0x042fe200078e0024 */
[----:B------:R-:W-:-:S08]  /*03b0*/  @P2 IADD3 R3, PT, PT, R3, 0x80, RZ ;  /* 0x0000008003032810 */ /* 0x000fd00007ffe0ff */
[----:B------:R-:W5:Y:S01]  /*03c0*/  @P6 LDG.E.64 R14, desc[UR10][R28.64] ;  /* 0x0000000a1c0e6981 */ /* 0x000f62000c1e1b00 */
[----:B--2---:R-:W-:-:S04]  /*03d0*/  @P4 IMAD.WIDE.U32 R24, R3, 0x8, R38 ;  /* 0x0000000803184825 */ /* 0x004fc800078e0026 */
[----:B---3--:R-:W-:Y:S01]  /*03e0*/  @P3 IMAD.WIDE.U32 R8, R0, 0x8, R8 ;  /* 0x0000000800083825 */ /* 0x008fe200078e0008 */
[----:B------:R-:W5:Y:S04]  /*03f0*/  @P4 LDG.E.64 R26, desc[UR10][R24.64] ;  /* 0x0000000a181a4981 */ /* 0x000f68000c1e1b00 */
[----:B------:R-:W5:Y:S01]  /*0400*/  @P3 LDG.E.64 R152, desc[UR10][R8.64] ;  /* 0x0000000a08983981 */ /* 0x000f62000c1e1b00 */
[----:B------:R-:W-:Y:S02]  /*0410*/  CS2R R36, SRZ ;  /* 0x0000000000247805 */ /* 0x000fe4000001ff00 */
[----:B------:R-:W-:Y:S02]  /*0420*/  CS2R R38, SRZ ;  /* 0x0000000000267805 */ /* 0x000fe4000001ff00 */
[----:B------:R-:W-:Y:S01]  /*0430*/  CS2R R44, SRZ ;  /* 0x00000000002c7805 */ /* 0x000fe2000001ff00 */
[----:B------:R0:W5:Y:S01]  /*0440*/  @P2 LDG.E.64 R22, desc[UR10][R42.64] ;  /* 0x0000000a2a162981 */ /* 0x000162000c1e1b00 */
        /* <DEDUP_REMOVED lines=28> */
[----:B------:R-:W-:Y:S06]  /*0610*/  BRA.U UP0, `(.L_x_13449) ;  /* 0x0000008900487547 */ /* 0x000fec000b800000 */
        /* <DEDUP_REMOVED lines=65> */
[----:B------:R-:W0:Y:S01]  /*0a30*/  LDCU.U8 UR12, c[0x0][0x410] ;  /* 0x00008200ff0c77ac */ /* 0x000e220008000000 */
[----:B------:R-:W-:-:S02]  /*0a40*/  PRMT R225, R225, 0x5410, R9 ;  /* 0x00005410e1e17816 */ /* 0x000fc40000000009 */
[----:B------:R-:W-:Y:S01]  /*0a50*/  PRMT R226, R226, 0x5410, R10 ;  /* 0x00005410e2e27816 */ /* 0x000fe2000000000a */
[----:B------:R-:W-:Y:S01]  /*0a60*/  UPLOP3.LUT UP1, UPT, UPT, UPT, UPT, 0x40, 0x4 ;  /* 0x000000000004789c */ /* 0x000fe20003f2e870 */
[----:B------:R-:W-:Y:S01]  /*0a70*/  PRMT R227, R227, 0x5410, R11 ;  /* 0x00005410e3e37816 */ /* 0x000fe2000000000b */
        /* <DEDUP_REMOVED lines=8> */
[----:B------:R-:W-:Y:S01]  /*0b00*/  PRMT R238, R238, 0x5410, R17 ;  /* 0x00005410eeee7816 */ /* 0x000fe20000000011 */
[----:B------:R-:W4:Y:S01]  /*0b10*/  LDCU.64 UR6, c[0x0][0x478] ;  /* 0x00008f00ff0677ac */ /* 0x000f220008000a00 */
[----:B0-----:R-:W-:-:S07]  /*0b20*/  MOV R5, UR9 ;  /* 0x0000000900057c02 */ /* 0x001fce0008000f00 */
.L_x_13541:
[----:B------:R-:W0:Y:S08]  /*0b30*/  LDC.64 R140, c[0x0][0x3f8] ;  /* 0x0000fe00ff8c7b82 */ /* 0x000e300000000a00 */
[----:B-1----:R-:W1:Y:S08]  /*0b40*/  LDC.64 R144, c[0x0][0x3c8] ;  /* 0x0000f200ff907b82 */ /* 0x002e700000000a00 */
[----:B------:R-:W2:Y:S01]  /*0b50*/  LDC.64 R142, c[0x0][0x3f0] ;  /* 0x0000fc00ff8e7b82 */ /* 0x000ea20000000a00 */
[----:B0-----:R-:W-:-:S07]  /*0b60*/  IMAD.WIDE R146, R5, 0x4, R140 ;  /* 0x0000000405927825 */ /* 0x001fce00078e028c */
[----:B------:R-:W0:Y:S01]  /*0b70*/  LDC.64 R140, c[0x0][0x3c0] ;  /* 0x0000f000ff8c7b82 */ /* 0x000e220000000a00 */
[----:B------:R-:W3:Y:S01]  /*0b80*/  LDG.E R191, desc[UR10][R146.64] ;  /* 0x0000000a92bf7981 */ /* 0x000ee2000c1e1900 */
[----:B-1----:R-:W-:-:S05]  /*0b90*/  IMAD.WIDE R144, R5, 0x4, R144 ;  /* 0x0000000405907825 */ /* 0x002fca00078e0290 */
        /* <DEDUP_REMOVED lines=11> */
[C---:B------:R-:W-:Y:S01]  /*0c50*/  ISETP.GE.U32.AND P6, PT, R4.reuse, 0x80, PT ;  /* 0x000000800400780c */ /* 0x040fe20003fc6070 */
[----:B------:R-:W-:Y:S01]  /*0c60*/  BSSY.RECONVERGENT B1, `(.L_x_13452) ;  /* 0x0000052000017945 */ /* 0x000fe20003800200 */
[----:B------:R-:W-:-:S02]  /*0c70*/  ISETP.GE.U32.AND P5, PT, R4, 0x100, PT ;  /* 0x000001000400780c */ /* 0x000fc40003fa6070 */
[----:B------:R-:W-:Y:S02]  /*0c80*/  CS2R R200, SRZ ;  /* 0x0000000000c87805 */ /* 0x000fe4000001ff00 */
[----:B------:R-:W-:Y:S02]  /*0c90*/  LOP3.LUT R6, R6, 0xffffffef, RZ, 0xc0, !PT ;  /* 0xffffffef06067812 */ /* 0x000fe400078ec0ff */
[C---:B------:R-:W-:Y:S02]  /*0ca0*/  ISETP.GE.U32.AND P2, PT, R4.reuse, 0x180, PT ;  /* 0x000001800400780c */ /* 0x040fe40003f46070 */
[----:B------:R-:W-:Y:S02]  /*0cb0*/  ISETP.GE.U32.AND P1, PT, R4, 0x200, PT ;  /* 0x000002000400780c */ /* 0x000fe40003f26070 */
[----:B------:R-:W-:Y:S02]  /*0cc0*/  ISETP.NE.AND P0, PT, RZ, UR12, PT ;  /* 0x0000000cff007c0c */ /* 0x000fe4000bf05270 */
[----:B------:R-:W-:-:S02]  /*0cd0*/  @P4 IADD3 R143, PT, PT, R195, -0x1, RZ ;  /* 0xffffffffc38f4810 */ /* 0x000fc40007ffe0ff */
[----:B------:R-:W-:Y:S01]  /*0ce0*/  @P6 LOP3.LUT R6, R6, 0x10, RZ, 0xfc, !PT ;  /* 0x0000001006066812 */ /* 0x000fe200078efcff */
[----:B0-----:R-:W-:-:S03]  /*0cf0*/  IMAD R142, R5, R2, RZ ;  /* 0x00000002058e7224 */ /* 0x001fc600078e02ff */
[----:B------:R-:W-:Y:S01]  /*0d00*/  LOP3.LUT R6, R6, 0xfffffff7, RZ, 0xc0, !PT ;  /* 0xfffffff706067812 */ /* 0x000fe200078ec0ff */
[-C--:B------:R-:W-:Y:S01]  /*0d10*/  @P4 IMAD R145, R143, R2.reuse, RZ ;  /* 0x000000028f914224 */ /* 0x080fe200078e02ff */
[----:B------:R-:W-:Y:S02]  /*0d20*/  IADD3 R143, PT, PT, R191, -0x1, RZ ;  /* 0xffffffffbf8f7810 */ /* 0x000fe40007ffe0ff */
[----:B------:R-:W-:Y:S02]  /*0d30*/  @P5 LOP3.LUT R6, R6, 0x8, RZ, 0xfc, !PT ;  /* 0x0000000806065812 */ /* 0x000fe400078efcff */
[----:B------:R-:W-:Y:S01]  /*0d40*/  @P4 SHF.R.S32.HI R146, RZ, 0x1f, R145 ;  /* 0x0000001fff924819 */ /* 0x000fe20000011491 */
[----:B------:R-:W-:Y:S01]  /*0d50*/  IMAD R144, R143, R2, RZ ;  /* 0x000000028f907224 */ /* 0x000fe200078e02ff */
[----:B------:R-:W-:Y:S02]  /*0d60*/  SHF.R.S32.HI R143, RZ, 0x1f, R142 ;  /* 0x0000001fff8f7819 */ /* 0x000fe4000001148e */
[----:B------:R-:W-:-:S02]  /*0d70*/  LOP3.LUT R6, R6, 0xfffffffb, RZ, 0xc0, !PT ;  /* 0xfffffffb06067812 */ /* 0x000fc400078ec0ff */
[----:B-1----:R-:W-:Y:S02]  /*0d80*/  SHF.R.S32.HI R141, RZ, 0x1f, R144 ;  /* 0x0000001fff8d7819 */ /* 0x002fe40000011490 */
[----:B------:R-:W-:Y:S02]  /*0d90*/  LEA.HI R143, R143, R142, RZ, 0x2 ;  /* 0x0000008e8f8f7211 */ /* 0x000fe400078f10ff */
[----:B------:R-:W-:Y:S02]  /*0da0*/  @P2 LOP3.LUT R6, R6, 0x4, RZ, 0xfc, !PT ;  /* 0x0000000406062812 */ /* 0x000fe400078efcff */
[----:B------:R-:W-:Y:S02]  /*0db0*/  @P4 LEA.HI R145, R146, R145, RZ, 0x2 ;  /* 0x0000009192914211 */ /* 0x000fe400078f10ff */
[----:B------:R-:W-:Y:S02]  /*0dc0*/  LEA.HI R141, R141, R144, RZ, 0x2 ;  /* 0x000000908d8d7211 */ /* 0x000fe400078f10ff */
[----:B------:R-:W-:-:S02]  /*0dd0*/  LEA.HI.SX32 R193, R143, R0, 0x1e ;  /* 0x000000008fc17211 */ /* 0x000fc400078ff2ff */
[----:B------:R-:W-:Y:S02]  /*0de0*/  LOP3.LUT R6, R6, 0xfffffffd, RZ, 0xc0, !PT ;  /* 0xfffffffd06067812 */ /* 0x000fe400078ec0ff */
[-C--:B------:R-:W-:Y:S02]  /*0df0*/  @P4 LEA.HI.SX32 R197, R145, R0.reuse, 0x1e ;  /* 0x0000000091c54211 */ /* 0x080fe400078ff2ff */
[----:B------:R-:W-:Y:S02]  /*0e00*/  @P1 LOP3.LUT R6, R6, 0x2, RZ, 0xfc, !PT ;  /* 0x0000000206061812 */ /* 0x000fe400078efcff */
[----:B------:R-:W-:Y:S02]  /*0e10*/  LEA.HI.SX32 R198, R141, R0, 0x1e ;  /* 0x000000008dc67211 */ /* 0x000fe400078ff2ff */
[----:B------:R-:W-:Y:S02]  /*0e20*/  MOV R199, R193 ;  /* 0x000000c100c77202 */ /* 0x000fe40000000f00 */
[----:B--2---:R-:W-:Y:S01]  /*0e30*/  FSEL R196, R140, RZ, !P0 ;  /* 0x000000ff8cc47208 */ /* 0x004fe20004000000 */
[----:B------:R-:W-:Y:S06]  /*0e40*/  @!P6 BRA `(.L_x_13453) ;  /* 0x0000000000cce947 */ /* 0x000fec0003800000 */
        /* <DEDUP_REMOVED lines=12> */
[--C-:B------:R-:W-:Y:S01]  /*0f10*/  SHF.R.U64 R16, R152, 0x10, R153.reuse ;  /* 0x0000001098107819 */ /* 0x100fe20000001299 */
[----:B------:R-:W-:Y:S01]  /*0f20*/  HADD2.F32 R27, -RZ, R152.H0_H0 ;  /* 0x20000098ff1b7230 */ /* 0x000fe20000004100 */
[----:B------:R-:W-:Y:S01]  /*0f30*/  SHF.R.U32.HI R190, RZ, 0x10, R153 ;  /* 0x00000010ffbe7819 */ /* 0x000fe20000011699 */
[----:B0-----:R-:W-:-:S04]  /*0f40*/  @P0 IMAD.WIDE.U32 R200, R199, 0x10, R200 ;  /* 0x00000010c7c80825 */ /* 0x001fc800078e00c8 */
[----:B------:R-:W-:Y:S01]  /*0f50*/  HADD2.F32 R190, -RZ, R190.H0_H0 ;  /* 0x200000beffbe7230 */ /* 0x000fe20000004100 */
[----:B------:R0:W5:Y:S01]  /*0f60*/  @P0 LDG.E.128 R100, desc[UR10][R200.64] ;  /* 0x0000000ac8640981 */ /* 0x000162000c1e1d00 */
[----:B------:R-:W-:Y:S02]  /*0f70*/  IADD3 R197, PT, PT, R197, 0x80, RZ ;  /* 0x00000080c5c57810 */ /* 0x000fe40007ffe0ff */
[----:B------:R-:W-:Y:S02]  /*0f80*/  IADD3 R198, PT, PT, R198, 0x80, RZ ;  /* 0x00000080c6c67810 */ /* 0x000fe40007ffe0ff */
[----:B------:R-:W-:Y:S01]  /*0f90*/  IADD3 R199, PT, PT, R199, 0x80, RZ ;  /* 0x00000080c7c77810 */ /* 0x000fe20007ffe0ff */
[C---:B---3--:R-:W-:Y:S01]  /*0fa0*/  FADD.FTZ R3, -R196.reuse, R144 ;  /* 0x00000090c4037221 */ /* 0x048fe20000010100 */
[----:B------:R-:W-:Y:S01]  /*0fb0*/  FADD.FTZ R145, -R196, R145 ;  /* 0x00000091c4917221 */ /* 0x000fe20000010100 */
[----:B------:R-:W-:Y:S02]  /*0fc0*/  HADD2.F32 R144, -RZ, R16.H0_H0 ;  /* 0x20000010ff907230 */ /* 0x000fe40000004100 */
[C---:B------:R-:W-:Y:S01]  /*0fd0*/  FMUL.FTZ R3, R194.reuse, R3 ;  /* 0x00000003c2037220 */ /* 0x040fe20000410000 */
[----:B------:R-:W-:Y:S01]  /*0fe0*/  FMUL.FTZ R30, R194, R145 ;  /* 0x00000091c21e7220 */ /* 0x000fe20000410000 */
[----:B----4-:R-:W-:Y:S01]  /*0ff0*/  FMUL.FTZ R16, R140, R27 ;  /* 0x0000001b8c107220 */ /* 0x010fe20000410000 */
[----:B------:R-:W-:Y:S01]  /*1000*/  FADD.FTZ R205, -R196, R147 ;  /* 0x00000093c4cd7221 */ /* 0x000fe20000010100 */
[----:B------:R-:W-:Y:S01]  /*1010*/  FADD.FTZ R68, R68, R140 ;  /* 0x0000008c44447221 */ /* 0x000fe20000010000 */
[----:B------:R-:W-:Y:S01]  /*1020*/  FFMA.FTZ R36, R140, R3, R36 ;  /* 0x000000038c247223 */ /* 0x000fe20000010024 */
[----:B------:R-:W-:-:S02]  /*1030*/  HADD2.F32 R147, -RZ, R153.H0_H0 ;  /* 0x20000099ff937230 */ /* 0x000fc40000004100 */
[----:B------:R-:W-:Y:S01]  /*1040*/  FMUL.FTZ R27, R141, R144 ;  /* 0x000000908d1b7220 */ /* 0x000fe20000410000 */
[----:B------:R-:W-:Y:S01]  /*1050*/  FADD.FTZ R69, R69, R141 ;  /* 0x0000008d45457221 */ /* 0x000fe20000010000 */
[----:B------:R-:W-:Y:S01]  /*1060*/  FFMA.FTZ R37, R141, R30, R37 ;  /* 0x0000001e8d257223 */ /* 0x000fe20000010025 */
[----:B------:R-:W-:Y:S01]  /*1070*/  FADD.FTZ R140, RZ, R16 ;  /* 0x00000010ff8c7221 */ /* 0x000fe20000010000 */
[----:B------:R-:W-:Y:S01]  /*1080*/  FADD.FTZ R29, -R196, R146 ;  /* 0x00000092c41d7221 */ /* 0x000fe20000010100 */
[----:B------:R-:W-:Y:S01]  /*1090*/  FFMA.FTZ R141, R3, R16, RZ ;  /* 0x00000010038d7223 */ /* 0x000fe200000100ff */
        /* <DEDUP_REMOVED lines=12> */
[----:B0-----:R-:W-:Y:S01]  /*1160*/  FADD.FTZ R201, R145, R190 ;  /* 0x000000be91c97221 */ /* 0x001fe20000010000 */
[----:B------:R-:W-:-:S07]  /*1170*/  FFMA.FTZ R200, R192, R190, R141 ;  /* 0x000000bec0c87223 */ /* 0x000fce000001008d */
.L_x_13453:
[----:B----4-:R-:W-:Y:S05]  /*1180*/  BSYNC.RECONVERGENT B1 ;  /* 0x0000000000017941 */ /* 0x010fea0003800200 */
.L_x_13452:
        /* <DEDUP_REMOVED lines=17> */
[----:B------:R-:W-:Y:S02]  /*12a0*/  IADD3 R197, PT, PT, R197, 0x80, RZ ;  /* 0x00000080c5c57810 */ /* 0x000fe40007ffe0ff */
[----:B------:R-:W-:Y:S02]  /*12b0*/  IADD3 R198, PT, PT, R198, 0x80, RZ ;  /* 0x00000080c6c67810 */ /* 0x000fe40007ffe0ff */
[----:B------:R-:W-:Y:S01]  /*12c0*/  IADD3 R199, PT, PT, R199, 0x80, RZ ;  /* 0x00000080c7c77810 */ /* 0x000fe20007ffe0ff */
[C---:B---3--:R-:W-:Y:S01]  /*12d0*/  FADD.FTZ R15, -R196.reuse, R144 ;  /* 0x00000090c40f7221 */ /* 0x048fe20000010100 */
[----:B------:R-:W-:-:S03]  /*12e0*/  FADD.FTZ R189, -R196, R145 ;  /* 0x00000091c4bd7221 */ /* 0x000fc60000010100 */
[----:B------:R-:W-:Y:S01]  /*12f0*/  FMUL.FTZ R15, R194, R15 ;  /* 0x0000000fc20f7220 */ /* 0x000fe20000410000 */
[----:B------:R-:W-:Y:S02]  /*1300*/  HADD2.F32 R144, -RZ, R220.H1_H1 ;  /* 0x300000dcff907230 */ /* 0x000fe40000004100 */
[----:B----4-:R-:W-:Y:S01]  /*1310*/  FMUL.FTZ R18, R140, R31 ;  /* 0x0000001f8c127220 */ /* 0x010fe20000410000 */
[----:B------:R-:W-:Y:S01]  /*1320*/  FADD.FTZ R72, R72, R140 ;  /* 0x0000008c48487221 */ /* 0x000fe20000010000 */
[----:B------:R-:W-:Y:S01]  /*1330*/  FFMA.FTZ R40, R140, R15, R40 ;  /* 0x0000000f8c287223 */ /* 0x000fe20000010028 */
[--C-:B------:R-:W-:Y:S02]  /*1340*/  HADD2.F32 R140, -RZ, R221.reuse.H1_H1 ;  /* 0x300000ddff8c7230 */ /* 0x100fe40000004100 */
[----:B0-----:R-:W-:Y:S01]  /*1350*/  FMUL.FTZ R32, R194, R189 ;  /* 0x000000bdc2207220 */ /* 0x001fe20000410000 */
[----:B------:R-:W-:Y:S02]  /*1360*/  HADD2.F32 R145, -RZ, R221.H0_H0 ;  /* 0x200000ddff917230 */ /* 0x000fe40000004100 */
[----:B------:R-:W-:Y:S01]  /*1370*/  FADD.FTZ R205, -R196, R146 ;  /* 0x00000092c4cd7221 */ /* 0x000fe20000010100 */
        /* <DEDUP_REMOVED lines=9> */
[----:B------:R-:W-:Y:S01]  /*1410*/  FADD.FTZ R147, -R196, R147 ;  /* 0x00000093c4937221 */ /* 0x000fe20000010100 */
        /* <DEDUP_REMOVED lines=10> */
.L_x_13455:
[----:B------:R-:W-:Y:S05]  /*14c0*/  BSYNC.RECONVERGENT B1 ;  /* 0x0000000000017941 */ /* 0x000fea0003800200 */
.L_x_13454:
        /* <DEDUP_REMOVED lines=51> */
.L_x_13457:
[----:B------:R-:W-:Y:S05]  /*1800*/  BSYNC.RECONVERGENT B1 ;  /* 0x0000000000017941 */ /* 0x000fea0003800200 */
.L_x_13456:
        /* <DEDUP_REMOVED lines=13> */
[----:B------:R1:W5:Y:S01]  /*18e0*/  LDG.E R10, desc[UR10][R204.64] ;  /* 0x0000000acc0a7981 */ /* 0x000362000c1e1900 */
[----:B0-----:R-:W-:-:S05]  /*18f0*/  @P0 IMAD.WIDE.U32 R202, R199, 0x10, R202 ;  /* 0x00000010c7ca0825 */ /* 0x001fca00078e00ca */
[----:B------:R1:W5:Y:S01]  /*1900*/  @P0 LDG.E.128 R112, desc[UR10][R202.64] ;  /* 0x0000000aca700981 */ /* 0x000362000c1e1d00 */
[----:B------:R-:W-:Y:S01]  /*1910*/  HADD2.F32 R155, -RZ, R224.H0_H0 ;  /* 0x200000e0ff9b7230 */ /* 0x000fe20000004100 */
[----:B------:R-:W-:Y:S02]  /*1920*/  IADD3 R197, PT, PT, R197, 0x80, RZ ;  /* 0x00000080c5c57810 */ /* 0x000fe40007ffe0ff */
[----:B------:R-:W-:Y:S02]  /*1930*/  IADD3 R198, PT, PT, R198, 0x80, RZ ;  /* 0x00000080c6c67810 */ /* 0x000fe40007ffe0ff */
[----:B------:R-:W-:Y:S01]  /*1940*/  IADD3 R199, PT, PT, R199, 0x80, RZ ;  /* 0x00000080c7c77810 */ /* 0x000fe20007ffe0ff */
[C---:B---3--:R-:W-:Y:S01]  /*1950*/  FADD.FTZ R19, -R196.reuse, R144 ;  /* 0x00000090c4137221 */ /* 0x048fe20000010100 */
[----:B------:R-:W-:-:S03]  /*1960*/  FADD.FTZ R157, -R196, R145 ;  /* 0x00000091c49d7221 */ /* 0x000fc60000010100 */
[----:B------:R-:W-:Y:S01]  /*1970*/  FMUL.FTZ R19, R194, R19 ;  /* 0x00000013c2137220 */ /* 0x000fe20000410000 */
[----:B------:R-:W-:Y:S01]  /*1980*/  FADD.FTZ R185, -R196, R146 ;  /* 0x00000092c4b97221 */ /* 0x000fe20000010100 */
[----:B------:R-:W-:Y:S02]  /*1990*/  HADD2.F32 R144, -RZ, R224.H1_H1 ;  /* 0x300000e0ff907230 */ /* 0x000fe40000004100 */
[----:B----4-:R-:W-:Y:S01]  /*19a0*/  FMUL.FTZ R22, R140, R155 ;  /* 0x0000009b8c167220 */ /* 0x010fe20000410000 */
[----:B------:R-:W-:Y:S01]  /*19b0*/  FADD.FTZ R80, R80, R140 ;  /* 0x0000008c50507221 */ /* 0x000fe20000010000 */
[----:B------:R-:W-:Y:S01]  /*19c0*/  FFMA.FTZ R48, R140, R19, R48 ;  /* 0x000000138c307223 */ /* 0x000fe20000010030 */
[--C-:B------:R-:W-:Y:S02]  /*19d0*/  HADD2.F32 R140, -RZ, R225.reuse.H1_H1 ;  /* 0x300000e1ff8c7230 */ /* 0x100fe40000004100 */
[----:B------:R-:W-:Y:S01]  /*19e0*/  FMUL.FTZ R150, R194, R157 ;  /* 0x0000009dc2967220 */ /* 0x000fe20000410000 */
[----:B------:R-:W-:-:S02]  /*19f0*/  HADD2.F32 R145, -RZ, R225.H0_H0 ;  /* 0x200000e1ff917230 */ /* 0x000fc40000004100 */
[----:B------:R-:W-:Y:S01]  /*1a00*/  FMUL.FTZ R157, R194, R185 ;  /* 0x000000b9c29d7220 */ /* 0x000fe20000410000 */
[----:B------:R-:W-:Y:S01]  /*1a10*/  FMUL.FTZ R155, R141, R144 ;  /* 0x000000908d9b7220 */ /* 0x000fe20000410000 */
[----:B------:R-:W-:Y:S01]  /*1a20*/  FMUL.FTZ R185, R143, R140 ;  /* 0x0000008c8fb97220 */ /* 0x000fe20000410000 */
[----:B------:R-:W-:Y:S01]  /*1a30*/  FADD.FTZ R81, R81, R141 ;  /* 0x0000008d51517221 */ /* 0x000fe20000010000 */
[----:B------:R-:W-:Y:S01]  /*1a40*/  FFMA.FTZ R49, R141, R150, R49 ;  /* 0x000000968d317223 */ /* 0x000fe20000010031 */
        /* <DEDUP_REMOVED lines=14> */
[----:B-1----:R-:W-:-:S07]  /*1b30*/  FFMA.FTZ R200, R180, R185, R141 ;  /* 0x000000b9b4c87223 */ /* 0x002fce000001008d */
.L_x_13459:
[----:B------:R-:W-:Y:S05]  /*1b40*/  BSYNC.RECONVERGENT B1 ;  /* 0x0000000000017941 */ /* 0x000fea0003800200 */
.L_x_13458:
[----:B------:R-:W-:Y:S01]  /*1b50*/  ISETP.GE.U32.AND P0, PT, R4, 0x280, PT ;  /* 0x000002800400780c */ /* 0x000fe20003f06070 */
[----:B------:R-:W-:-:S12]  /*1b60*/  BSSY.RECONVERGENT B1, `(.L_x_13460) ;  /* 0x0000033000017945 */ /* 0x000fd80003800200 */
        /* <DEDUP_REMOVED lines=27> */
[----:B------:R-:W-:Y:S01]  /*1d20*/  FMUL.FTZ R154, R194, R161 ;  /* 0x000000a1c29a7220 */ /* 0x000fe20000410000 */
[----:B------:R-:W-:Y:S02]  /*1d30*/  HADD2.F32 R145, -RZ, R227.H0_H0 ;  /* 0x200000e3ff917230 */ /* 0x000fe40000004100 */
[----:B0-----:R-:W-:Y:S01]  /*1d40*/  FADD.FTZ R203, -R196, R146 ;  /* 0x00000092c4cb7221 */ /* 0x001fe20000010100 */
        /* <DEDUP_REMOVED lines=20> */
.L_x_13461:
[----:B------:R-:W-:Y:S05]  /*1e90*/  BSYNC.RECONVERGENT B1 ;  /* 0x0000000000017941 */ /* 0x000fea0003800200 */
.L_x_13460:
        /* <DEDUP_REMOVED lines=52> */
.L_x_13463:
[----:B------:R-:W-:Y:S05]  /*21e0*/  BSYNC.RECONVERGENT B1 ;  /* 0x0000000000017941 */ /* 0x000fea0003800200 */
.L_x_13462:
        /* <DEDUP_REMOVED lines=52> */
.L_x_13465:
[----:B------:R-:W-:Y:S05]  /*2530*/  BSYNC.RECONVERGENT B1 ;  /* 0x0000000000017941 */ /* 0x000fea0003800200 */
.L_x_13464:
[----:B------:R-:W-:Y:S02]  /*2540*/  ISETP.GE.U32.AND P5, PT, R4, 0x400, PT ;  /* 0x000004000400780c */ /* 0x000fe40003fa6070 */
[----:B------:R-:W-:-:S11]  /*2550*/  LOP3.LUT R6, R6, 0xffffffdf, RZ, 0xc0, !PT ;  /* 0xffffffdf06067812 */ /* 0x000fd600078ec0ff */
[----:B------:R-:W-:Y:S01]  /*2560*/  @P5 LOP3.LUT R6, R6, 0x20, RZ, 0xfc, !PT ;  /* 0x0000002006065812 */ /* 0x000fe200078efcff */
[----:B------:R-:W-:Y:S06]  /*2570*/  @!P5 BRA `(.L_x_13466) ;  /* 0x0000000c0048d947 */ /* 0x000fec0003800000 */
[----:B------:R-:W-:Y:S01]  /*2580*/  ISETP.NE.U32.AND P5, PT, RZ, UR14, PT ;  /* 0x0000000eff007c0c */ /* 0x000fe2000bfa5070 */
[----:B------:R-:W0:Y:S03]  /*2590*/  LDC.64 R144, c[0x0][0x428] ;  /* 0x00010a00ff907b82 */ /* 0x000e260000000a00 */
[----:B------:R-:W-:-:S13]  /*25a0*/  ISETP.NE.AND.EX P5, PT, RZ, UR15, PT, P5 ;  /* 0x0000000fff007c0c */ /* 0x000fda000bfa5350 */
[----:B------:R-:W1:Y:S02]  /*25b0*/  @P5 LDC.64 R140, c[0x0][0x438] ;  /* 0x00010e00ff8c5b82 */ /* 0x000e640000000a00 */
[----:B-1----:R-:W-:-:S06]  /*25c0*/  @P5 IMAD.WIDE.U32 R202, R199, 0x10, R140 ;  /* 0x00000010c7ca5825 */ /* 0x002fcc00078e008c */
[----:B------:R-:W1:Y:S01]  /*25d0*/  LDC.64 R140, c[0x0][0x3a8] ;  /* 0x0000ea00ff8c7b82 */ /* 0x000e620000000a00 */
[----:B0-----:R-:W-:Y:S01]  /*25e0*/  IMAD.WIDE.U32 R144, R198, 0x10, R144 ;  /* 0x00000010c6907825 */ /* 0x001fe200078e0090 */
[----:B------:R2:W5:Y:S05]  /*25f0*/  @P5 LDG.E.128 R128, desc[UR10][R202.64] ;  /* 0x0000000aca805981 */ /* 0x00056a000c1e1d00 */
[----:B------:R-:W3:Y:S01]  /*2600*/  LDG.E.128 R144, desc[UR10][R144.64] ;  /* 0x0000000a90907981 */ /* 0x000ee2000c1e1d00 */
[----:B-1----:R-:W-:Y:S02]  /*2610*/  IMAD.WIDE.U32 R140, R199, 0x10, R140 ;  /* 0x00000010c78c7825 */ /* 0x002fe400078e008c */
[----:B------:R-:W0:Y:S04]  /*2620*/  LDC.64 R198, c[0x0][0x3b0] ;  /* 0x0000ec00ffc67b82 */ /* 0x000e280000000a00 */
[----:B------:R-:W4:Y:S01]  /*2630*/  LDG.E.128 R140, desc[UR10][R140.64] ;  /* 0x0000000a8c8c7981 */ /* 0x000f22000c1e1d00 */
[----:B0-----:R-:W-:-:S05]  /*2640*/  IMAD.WIDE.U32 R198, R197, 0x4, R198 ;  /* 0x00000004c5c67825 */ /* 0x001fca00078e00c6 */
[----:B------:R2:W5:Y:S01]  /*2650*/  LDG.E R14, desc[UR10][R198.64] ;  /* 0x0000000ac60e7981 */ /* 0x000562000c1e1900 */
[----:B------:R-:W-:-:S05]  /*2660*/  HADD2.F32 R171, -RZ, R237.H0_H0 ;  /* 0x200000edffab7230 */ /* 0x000fca0000004100 */
[----:B---3--:R-:W-:Y:S01]  /*2670*/  FMUL.FTZ R148, R144, R171 ;  /* 0x000000ab90947220 */ /* 0x008fe20000410000 */
[----:B------:R-:W-:Y:S01]  /*2680*/  FADD.FTZ R96, R96, R144 ;  /* 0x0000009060607221 */ /* 0x000fe20000010000 */
[----:B------:R-:W-:Y:S01]  /*2690*/  FADD.FTZ R97, R97, R145 ;  /* 0x0000009161617221 */ /* 0x000fe20000010000 */
[C---:B----4-:R-:W-:Y:S01]  /*26a0*/  FADD.FTZ R151, -R196.reuse, R140 ;  /* 0x0000008cc4977221 */ /* 0x050fe20000010100 */
[----:B------:R-:W-:Y:S01]  /*26b0*/  FADD.FTZ R173, -R196, R141 ;  /* 0x0000008dc4ad7221 */ /* 0x000fe20000010100 */
[----:B------:R-:W-:Y:S02]  /*26c0*/  HADD2.F32 R140, -RZ, R237.H1_H1 ;  /* 0x300000edff8c7230 */ /* 0x000fe40000004100 */
[C---:B------:R-:W-:Y:S01]  /*26d0*/  FMUL.FTZ R151, R194.reuse, R151 ;  /* 0x00000097c2977220 */ /* 0x040fe20000410000 */
[----:B------:R-:W-:Y:S01]  /*26e0*/  FMUL.FTZ R160, R194, R173 ;  /* 0x000000adc2a07220 */ /* 0x000fe20000410000 */
[--C-:B------:R-:W-:Y:S02]  /*26f0*/  HADD2.F32 R173, -RZ, R238.reuse.H0_H0 ;  /* 0x200000eeffad7230 */ /* 0x100fe40000004100 */
[----:B------:R-:W-:Y:S01]  /*2700*/  FMUL.FTZ R171, R145, R140 ;  /* 0x0000008c91ab7220 */ /* 0x000fe20000410000 */
[----:B------:R-:W-:Y:S01]  /*2710*/  FADD.FTZ R175, -R196, R142 ;  /* 0x0000008ec4af7221 */ /* 0x000fe20000010100 */
[----:B------:R-:W-:Y:S01]  /*2720*/  FADD.FTZ R140, R201, R148 ;  /* 0x00000094c98c7221 */ /* 0x000fe20000010000 */
[----:B------:R-:W-:Y:S01]  /*2730*/  FFMA.FTZ R141, R151, R148, R200 ;  /* 0x00000094978d7223 */ /* 0x000fe200000100c8 */
[----:B------:R-:W-:Y:S01]  /*2740*/  FFMA.FTZ R64, R144, R151, R64 ;  /* 0x0000009790407223 */ /* 0x000fe20000010040 */
[----:B------:R-:W-:-:S02]  /*2750*/  HADD2.F32 R144, -RZ, R238.H1_H1 ;  /* 0x300000eeff907230 */ /* 0x000fc40000004100 */
        /* <DEDUP_REMOVED lines=16> */
[----:B--2---:R-:W-:Y:S06]  /*2860*/  BRA `(.L_x_13466) ;  /* 0x00000008008c7947 */ /* 0x004fec0003800000 */
.L_x_13451:
        /* <DEDUP_REMOVED lines=16> */
[----:B------:R-:W-:Y:S02]  /*2970*/  P2R R200, PR, RZ, 0x10 ;  /* 0x00000010ffc87803 */ /* 0x000fe40000000000 */
[C---:B------:R-:W-:Y:S02]  /*2980*/  ISETP.GE.U32.AND P4, PT, R4.reuse, 0x80, PT ;  /* 0x000000800400780c */ /* 0x040fe40003f86070 */
[----:B------:R-:W-:Y:S02]  /*2990*/  P2R R201, PR, RZ, 0x8 ;  /* 0x00000008ffc97803 */ /* 0x000fe40000000000 */
[C---:B------:R-:W-:Y:S02]  /*29a0*/  ISETP.GE.U32.AND P3, PT, R4.reuse, 0x100, PT ;  /* 0x000001000400780c */ /* 0x040fe40003f66070 */
[C---:B------:R-:W-:Y:S02]  /*29b0*/  ISETP.GE.U32.AND P6, PT, R4.reuse, 0x180, PT ;  /* 0x000001800400780c */ /* 0x040fe40003fc6070 */
[----:B------:R-:W-:-:S02]  /*29c0*/  ISETP.GE.U32.AND P5, PT, R4, 0x200, PT ;  /* 0x000002000400780c */ /* 0x000fc40003fa6070 */
[C---:B------:R-:W-:Y:S02]  /*29d0*/  ISETP.GE.U32.AND P0, PT, R4.reuse, 0x280, PT ;  /* 0x000002800400780c */ /* 0x040fe40003f06070 */
[C---:B------:R-:W-:Y:S01]  /*29e0*/  ISETP.GE.U32.AND P1, PT, R4.reuse, 0x300, PT ;  /* 0x000003000400780c */ /* 0x040fe20003f26070 */
[----:B------:R-:W0:Y:S01]  /*29f0*/  @P4 LDC.64 R202, c[0x0][0x3b0] ;  /* 0x0000ec00ffca4b82 */ /* 0x000e220000000a00 */
[----:B------:R-:W-:Y:S02]  /*2a00*/  ISETP.GE.U32.AND P2, PT, R4, 0x380, PT ;  /* 0x000003800400780c */ /* 0x000fe40003f46070 */
[----:B------:R-:W-:-:S04]  /*2a10*/  LOP3.LUT R6, R6, 0xffffffef, RZ, 0xc0, !PT ;  /* 0xffffffef06067812 */ /* 0x000fc800078ec0ff */
[----:B------:R-:W-:Y:S01]  /*2a20*/  @P4 LOP3.LUT R6, R6, 0x10, RZ, 0xfc, !PT ;  /* 0x0000001006064812 */ /* 0x000fe200078efcff */
[----:B------:R-:W1:Y:S03]  /*2a30*/  @P3 LDC.64 R198, c[0x0][0x3b0] ;  /* 0x0000ec00ffc63b82 */ /* 0x000e660000000a00 */
[----:B------:R-:W-:-:S04]  /*2a40*/  LOP3.LUT R6, R6, 0xfffffff7, RZ, 0xc0, !PT ;  /* 0xfffffff706067812 */ /* 0x000fc800078ec0ff */
[----:B------:R-:W-:Y:S01]  /*2a50*/  @P3 LOP3.LUT R6, R6, 0x8, RZ, 0xfc, !PT ;  /* 0x0000000806063812 */ /* 0x000fe200078efcff */
[----:B------:R-:W2:Y:S03]  /*2a60*/  @P6 LDC.64 R196, c[0x0][0x3b0] ;  /* 0x0000ec00ffc46b82 */ /* 0x000ea60000000a00 */
[----:B------:R-:W-:-:S04]  /*2a70*/  LOP3.LUT R6, R6, 0xfffffffb, RZ, 0xc0, !PT ;  /* 0xfffffffb06067812 */ /* 0x000fc800078ec0ff */
[----:B------:R-:W-:Y:S01]  /*2a80*/  @P6 LOP3.LUT R6, R6, 0x4, RZ, 0xfc, !PT ;  /* 0x0000000406066812 */ /* 0x000fe200078efcff */
[----:B------:R-:W3:Y:S01]  /*2a90*/  @P5 LDC.64 R146, c[0x0][0x3b0] ;  /* 0x0000ec00ff925b82 */ /* 0x000ee20000000a00 */
[C---:B0-----:R-:W-:Y:S01]  /*2aa0*/  @P4 IMAD.WIDE.U32 R202, R233.reuse, 0x4, R202 ;  /* 0x00000004e9ca4825 */ /* 0x041fe200078e00ca */
[----:B------:R-:W-:Y:S02]  /*2ab0*/  @P4 IADD3 R233, PT, PT, R233, 0x80, RZ ;  /* 0x00000080e9e94810 */ /* 0x000fe40007ffe0ff */
[----:B------:R-:W-:Y:S02]  /*2ac0*/  LOP3.LUT R6, R6, 0xfffffffd, RZ, 0xc0, !PT ;  /* 0xfffffffd06067812 */ /* 0x000fe400078ec0ff */
[----:B------:R0:W5:Y:S02]  /*2ad0*/  @P4 LDG.E R7, desc[UR10][R202.64] ;  /* 0x0000000aca074981 */ /* 0x000164000c1e1900 */
[----:B------:R-:W4:Y:S01]  /*2ae0*/  @P0 LDC.64 R144, c[0x0][0x3b0] ;  /* 0x0000ec00ff900b82 */ /* 0x000f220000000a00 */
[C---:B-1----:R-:W-:Y:S01]  /*2af0*/  @P3 IMAD.WIDE.U32 R198, R233.reuse, 0x4, R198 ;  /* 0x00000004e9c63825 */ /* 0x042fe200078e00c6 */
[----:B------:R-:W-:-:S02]  /*2b00*/  @P3 IADD3 R233, PT, PT, R233, 0x80, RZ ;  /* 0x00000080e9e93810 */ /* 0x000fc40007ffe0ff */
[----:B------:R-:W-:Y:S02]  /*2b10*/  @P5 LOP3.LUT R6, R6, 0x2, RZ, 0xfc, !PT ;  /* 0x0000000206065812 */ /* 0x000fe400078efcff */
[----:B------:R0:W5:Y:S02]  /*2b20*/  @P3 LDG.E R8, desc[UR10][R198.64] ;  /* 0x0000000ac6083981 */ /* 0x000164000c1e1900 */
[----:B------:R-:W1:Y:S01]  /*2b30*/  @P1 LDC.64 R142, c[0x0][0x3b0] ;  /* 0x0000ec00ff8e1b82 */ /* 0x000e620000000a00 */
[C---:B--2---:R-:W-:Y:S01]  /*2b40*/  @P6 IMAD.WIDE.U32 R196, R233.reuse, 0x4, R196 ;  /* 0x00000004e9c46825 */ /* 0x044fe200078e00c4 */
[----:B------:R-:W-:-:S04]  /*2b50*/  @P6 IADD3 R233, PT, PT, R233, 0x80, RZ ;  /* 0x00000080e9e96810 */ /* 0x000fc80007ffe0ff */
[----:B------:R0:W5:Y:S02]  /*2b60*/  @P6 LDG.E R9, desc[UR10][R196.64] ;  /* 0x0000000ac4096981 */ /* 0x000164000c1e1900 */
[----:B------:R-:W2:Y:S01]  /*2b70*/  @P2 LDC.64 R140, c[0x0][0x3b0] ;  /* 0x0000ec00ff8c2b82 */ /* 0x000ea20000000a00 */
[C---:B---3--:R-:W-:Y:S01]  /*2b80*/  @P5 IMAD.WIDE.U32 R146, R233.reuse, 0x4, R146 ;  /* 0x00000004e9925825 */ /* 0x048fe200078e0092 */
[----:B------:R-:W-:-:S04]  /*2b90*/  @P5 IADD3 R233, PT, PT, R233, 0x80, RZ ;  /* 0x00000080e9e95810 */ /* 0x000fc80007ffe0ff */
[----:B------:R0:W5:Y:S01]  /*2ba0*/  @P5 LDG.E R10, desc[UR10][R146.64] ;  /* 0x0000000a920a5981 */ /* 0x000162000c1e1900 */
[C---:B----4-:R-:W-:Y:S01]  /*2bb0*/  @P0 IMAD.WIDE.U32 R144, R233.reuse, 0x4, R144 ;  /* 0x00000004e9900825 */ /* 0x050fe200078e0090 */
[----:B------:R-:W-:-:S04]  /*2bc0*/  @P0 IADD3 R233, PT, PT, R233, 0x80, RZ ;  /* 0x00000080e9e90810 */ /* 0x000fc80007ffe0ff */
[----:B------:R0:W5:Y:S01]  /*2bd0*/  @P0 LDG.E R11, desc[UR10][R144.64] ;  /* 0x0000000a900b0981 */ /* 0x000162000c1e1900 */
[C---:B-1----:R-:W-:Y:S01]  /*2be0*/  @P1 IMAD.WIDE.U32 R142, R233.reuse, 0x4, R142 ;  /* 0x00000004e98e1825 */ /* 0x042fe200078e008e */
[----:B------:R-:W-:-:S04]  /*2bf0*/  @P1 IADD3 R233, PT, PT, R233, 0x80, RZ ;  /* 0x00000080e9e91810 */ /* 0x000fc80007ffe0ff */
[----:B------:R0:W5:Y:S01]  /*2c00*/  @P1 LDG.E R12, desc[UR10][R142.64] ;  /* 0x0000000a8e0c1981 */ /* 0x000162000c1e1900 */
[----:B--2---:R-:W-:-:S05]  /*2c10*/  @P2 IMAD.WIDE.U32 R140, R233, 0x4, R140 ;  /* 0x00000004e98c2825 */ /* 0x004fca00078e008c */
[----:B------:R0:W5:Y:S01]  /*2c20*/  @P2 LDG.E R13, desc[UR10][R140.64] ;  /* 0x0000000a8c0d2981 */ /* 0x000162000c1e1900 */
[----:B------:R-:W-:Y:S02]  /*2c30*/  ISETP.GE.U32.AND P5, PT, R4, 0x400, PT ;  /* 0x000004000400780c */ /* 0x000fe40003fa6070 */
[----:B------:R-:W-:Y:S02]  /*2c40*/  LOP3.LUT R6, R6, 0xffffffdf, RZ, 0xc0, !PT ;  /* 0xffffffdf06067812 */ /* 0x000fe400078ec0ff */
[----:B------:R-:W-:Y:S02]  /*2c50*/  ISETP.NE.AND P4, PT, R200, RZ, PT ;  /* 0x000000ffc800720c */ /* 0x000fe40003f85270 */
[----:B------:R-:W-:Y:S02]  /*2c60*/  ISETP.NE.AND P3, PT, R201, RZ, PT ;  /* 0x000000ffc900720c */ /* 0x000fe40003f65270 */
[----:B------:R-:W-:Y:S02]  /*2c70*/  CS2R R200, SRZ ;  /* 0x0000000000c87805 */ /* 0x000fe4000001ff00 */
[----:B------:R-:W-:-:S03]  /*2c80*/  @P2 IADD3 R233, PT, PT, R233, 0x80, RZ ;  /* 0x00000080e9e92810 */ /* 0x000fc60007ffe0ff */
[----:B------:R-:W-:Y:S01]  /*2c90*/  @P5 LOP3.LUT R6, R6, 0x20, RZ, 0xfc, !PT ;  /* 0x0000002006065812 */ /* 0x000fe200078efcff */
[----:B0-----:R-:W-:Y:S06]  /*2ca0*/  @!P5 BRA `(.L_x_13466) ;  /* 0x00000004007cd947 */ /* 0x001fec0003800000 */
[----:B------:R-:W0:Y:S02]  /*2cb0*/  LDC.64 R140, c[0x0][0x3b0] ;  /* 0x0000ec00ff8c7b82 */ /* 0x000e240000000a00 */
[----:B0-----:R-:W-:-:S05]  /*2cc0*/  IMAD.WIDE.U32 R140, R233, 0x4, R140 ;  /* 0x00000004e98c7825 */ /* 0x001fca00078e008c */
[----:B------:R0:W5:Y:S01]  /*2cd0*/  LDG.E R14, desc[UR10][R140.64] ;  /* 0x0000000a8c0e7981 */ /* 0x000162000c1e1900 */
[----:B------:R-:W-:Y:S05]  /*2ce0*/  BRA `(.L_x_13466) ;  /* 0x00000004006c7947 */ /* 0x000fea0003800000 */
.L_x_13467:
[C---:B------:R-:W-:Y:S02]  /*2cf0*/  ISETP.GE.U32.AND P2, PT, R4.reuse, 0x80, PT ;  /* 0x000000800400780c */ /* 0x040fe40003f46070 */
[----:B------:R-:W-:Y:S02]  /*2d00*/  P2R R232, PR, RZ, 0x10 ;  /* 0x00000010ffe87803 */ /* 0x000fe40000000000 */
[C---:B------:R-:W-:Y:S02]  /*2d10*/  ISETP.GE.U32.AND P4, PT, R4.reuse, 0x100, PT ;  /* 0x000001000400780c */ /* 0x040fe40003f86070 */
[----:B------:R-:W-:Y:S02]  /*2d20*/  P2R R234, PR, RZ, 0x8 ;  /* 0x00000008ffea7803 */ /* 0x000fe40000000000 */
[C---:B------:R-:W-:Y:S02]  /*2d30*/  ISETP.GE.U32.AND P3, PT, R4.reuse, 0x180, PT ;  /* 0x000001800400780c */ /* 0x040fe40003f66070 */
[----:B------:R-:W-:-:S02]  /*2d40*/  ISETP.GE.U32.AND P6, PT, R4, 0x200, PT ;  /* 0x000002000400780c */ /* 0x000fc40003fc6070 */
[C---:B------:R-:W-:Y:S01]  /*2d50*/  ISETP.GE.U32.AND P0, PT, R4.reuse, 0x280, PT ;  /* 0x000002800400780c */ /* 0x040fe20003f06070 */
[----:B------:R-:W0:Y:S01]  /*2d60*/  @P2 LDC.64 R218, c[0x0][0x438] ;  /* 0x00010e00ffda2b82 */ /* 0x000e220000000a00 */
[----:B------:R-:W-:Y:S02]  /*2d70*/  ISETP.GE.U32.AND P1, PT, R4, 0x300, PT ;  /* 0x000003000400780c */ /* 0x000fe40003f26070 */
[----:B------:R-:W-:Y:S02]  /*2d80*/  LOP3.LUT R6, R6, 0xffffffef, RZ, 0xc0, !PT ;  /* 0xffffffef06067812 */ /* 0x000fe400078ec0ff */
[----:B------:R-:W-:Y:S02]  /*2d90*/  ISETP.GE.U32.AND P5, PT, R4, 0x400, PT ;  /* 0x000004000400780c */ /* 0x000fe40003fa6070 */
[----:B------:R-:W-:Y:S01]  /*2da0*/  @P2 LOP3.LUT R6, R6, 0x10, RZ, 0xfc, !PT ;  /* 0x0000001006062812 */ /* 0x000fe200078efcff */
[----:B------:R-:W1:Y:S01]  /*2db0*/  @P2 LDC.64 R216, c[0x0][0x3b0] ;  /* 0x0000ec00ffd82b82 */ /* 0x000e620000000a00 */
[----:B------:R-:W-:-:S02]  /*2dc0*/  P2R R236, PR, RZ, 0x10 ;  /* 0x00000010ffec7803 */ /* 0x000fc40000000000 */
        /* <DEDUP_REMOVED lines=8> */
[----:B------:R-:W-:-:S04]  /*2e50*/  LOP3.LUT R6, R6, 0xfffffffd, RZ, 0xc0, !PT ;  /* 0xfffffffd06067812 */ /* 0x000fc800078ec0ff */
[----:B------:R-:W0:Y:S01]  /*2e60*/  @P3 LDC.64 R210, c[0x0][0x438] ;  /* 0x00010e00ffd23b82 */ /* 0x000e220000000a00 */
[C---:B-1----:R-:W-:Y:S01]  /*2e70*/  @P2 IMAD.WIDE.U32 R216, R233.reuse, 0x4, R216 ;  /* 0x00000004e9d82825 */ /* 0x042fe200078e00d8 */
[----:B------:R-:W-:Y:S02]  /*2e80*/  @P2 IADD3 R233, PT, PT, R233, 0x80, RZ ;  /* 0x00000080e9e92810 */ /* 0x000fe40007ffe0ff */
[----:B------:R-:W-:Y:S02]  /*2e90*/  ISETP.GE.U32.AND P2, PT, R4, 0x380, PT ;  /* 0x000003800400780c */ /* 0x000fe40003f46070 */
[----:B------:R-:W-:Y:S02]  /*2ea0*/  @P6 LOP3.LUT R6, R6, 0x2, RZ, 0xfc, !PT ;  /* 0x0000000206066812 */ /* 0x000fe400078efcff */
[----:B------:R-:W1:Y:S01]  /*2eb0*/  @P3 LDC.64 R208, c[0x0][0x3b0] ;  /* 0x0000ec00ffd03b82 */ /* 0x000e620000000a00 */
[C---:B--2---:R-:W-:Y:S01]  /*2ec0*/  @P4 IMAD.WIDE.U32 R214, R235.reuse, 0x10, R214 ;  /* 0x00000010ebd64825 */ /* 0x044fe200078e00d6 */
[----:B------:R-:W-:-:S06]  /*2ed0*/  @P4 IADD3 R235, PT, PT, R235, 0x80, RZ ;  /* 0x00000080ebeb4810 */ /* 0x000fcc0007ffe0ff */
[----:B------:R-:W2:Y:S01]  /*2ee0*/  @P6 LDC.64 R206, c[0x0][0x438] ;  /* 0x00010e00ffce6b82 */ /* 0x000ea20000000a00 */
[C---:B---3--:R-:W-:Y:S01]  /*2ef0*/  @P4 IMAD.WIDE.U32 R212, R233.reuse, 0x4, R212 ;  /* 0x00000004e9d44825 */ /* 0x048fe200078e00d4 */
[----:B------:R-:W-:Y:S02]  /*2f00*/  @P4 IADD3 R233, PT, PT, R233, 0x80, RZ ;  /* 0x00000080e9e94810 */ /* 0x000fe40007ffe0ff */
[C---:B------:R-:W-:Y:S02]  /*2f10*/  LOP3.LUT P4, RZ, R6.reuse, 0x10, RZ, 0xc0, !PT ;  /* 0x0000001006ff7812 */ /* 0x040fe4000788c0ff */
[----:B------:R-:W-:Y:S02]  /*2f20*/  LOP3.LUT R6, R6, 0xffffffdf, RZ, 0xc0, !PT ;  /* 0xffffffdf06067812 */ /* 0x000fe400078ec0ff */
[----:B------:R-:W3:Y:S01]  /*2f30*/  @P6 LDC.64 R204, c[0x0][0x3b0] ;  /* 0x0000ec00ffcc6b82 */ /* 0x000ee20000000a00 */
[C---:B0-----:R-:W-:Y:S01]  /*2f40*/  @P3 IMAD.WIDE.U32 R210, R235.reuse, 0x10, R210 ;  /* 0x00000010ebd23825 */ /* 0x041fe200078e00d2 */
[----:B------:R-:W-:-:S02]  /*2f50*/  @P3 IADD3 R235, PT, PT, R235, 0x80, RZ ;  /* 0x00000080ebeb3810 */ /* 0x000fc40007ffe0ff */
[----:B------:R-:W-:Y:S02]  /*2f60*/  @P5 LOP3.LUT R6, R6, 0x20, RZ, 0xfc, !PT ;  /* 0x0000002006065812 */ /* 0x000fe400078efcff */
[----:B------:R-:W5:Y:S02]  /*2f70*/  @P3 LDG.E.128 R108, desc[UR10][R210.64] ;  /* 0x0000000ad26c3981 */ /* 0x000f64000c1e1d00 */
[----:B------:R-:W0:Y:S01]  /*2f80*/  @P0 LDC.64 R202, c[0x0][0x438] ;  /* 0x00010e00ffca0b82 */ /* 0x000e220000000a00 */
[C---:B-1----:R-:W-:Y:S01]  /*2f90*/  @P3 IMAD.WIDE.U32 R208, R233.reuse, 0x4, R208 ;  /* 0x00000004e9d03825 */ /* 0x042fe200078e00d0 */
[----:B------:R-:W-:Y:S01]  /*2fa0*/  @P3 IADD3 R233, PT, PT, R233, 0x80, RZ ;  /* 0x00000080e9e93810 */ /* 0x000fe20007ffe0ff */
[----:B------:R-:W5:Y:S04]  /*2fb0*/  @P4 LDG.E R7, desc[UR10][R216.64] ;  /* 0x0000000ad8074981 */ /* 0x000f68000c1e1900 */
[----:B------:R-:W5:Y:S01]  /*2fc0*/  @P3 LDG.E R9, desc[UR10][R208.64] ;  /* 0x0000000ad0093981 */ /* 0x000f62000c1e1900 */
[----:B------:R-:W1:Y:S01]  /*2fd0*/  @P0 LDC.64 R200, c[0x0][0x3b0] ;  /* 0x0000ec00ffc80b82 */ /* 0x000e620000000a00 */
[C---:B--2---:R-:W-:Y:S01]  /*2fe0*/  @P6 IMAD.WIDE.U32 R206, R235.reuse, 0x10, R206 ;  /* 0x00000010ebce6825 */ /* 0x044fe200078e00ce */
[----:B------:R-:W-:-:S04]  /*2ff0*/  @P6 IADD3 R235, PT, PT, R235, 0x80, RZ ;  /* 0x00000080ebeb6810 */ /* 0x000fc80007ffe0ff */
[----:B------:R-:W5:Y:S02]  /*3000*/  @P6 LDG.E.128 R112, desc[UR10][R206.64] ;  /* 0x0000000ace706981 */ /* 0x000f64000c1e1d00 */
[----:B------:R-:W2:Y:S01]  /*3010*/  @P1 LDC.64 R198, c[0x0][0x438] ;  /* 0x00010e00ffc61b82 */ /* 0x000ea20000000a00 */
[C---:B---3--:R-:W-:Y:S01]  /*3020*/  @P6 IMAD.WIDE.U32 R204, R233.reuse, 0x4, R204 ;  /* 0x00000004e9cc6825 */ /* 0x048fe200078e00cc */
[----:B------:R-:W-:-:S04]  /*3030*/  @P6 IADD3 R233, PT, PT, R233, 0x80, RZ ;  /* 0x00000080e9e96810 */ /* 0x000fc80007ffe0ff */
[----:B------:R-:W5:Y:S02]  /*3040*/  @P6 LDG.E R10, desc[UR10][R204.64] ;  /* 0x0000000acc0a6981 */ /* 0x000f64000c1e1900 */
[----:B------:R-:W3:Y:S01]  /*3050*/  @P1 LDC.64 R196, c[0x0][0x3b0] ;  /* 0x0000ec00ffc41b82 */ /* 0x000ee20000000a00 */
[C---:B0-----:R-:W-:Y:S01]  /*3060*/  @P0 IMAD.WIDE.U32 R202, R235.reuse, 0x10, R202 ;  /* 0x00000010ebca0825 */ /* 0x041fe200078e00ca */
[----:B------:R-:W-:-:S04]  /*3070*/  @P0 IADD3 R235, PT, PT, R235, 0x80, RZ ;  /* 0x00000080ebeb0810 */ /* 0x000fc80007ffe0ff */
[----:B------:R-:W5:Y:S02]  /*3080*/  @P0 LDG.E.128 R116, desc[UR10][R202.64] ;  /* 0x0000000aca740981 */ /* 0x000f64000c1e1d00 */
[----:B------:R-:W0:Y:S01]  /*3090*/  @P2 LDC.64 R146, c[0x0][0x438] ;  /* 0x00010e00ff922b82 */ /* 0x000e220000000a00 */
[C---:B-1----:R-:W-:Y:S01]  /*30a0*/  @P0 IMAD.WIDE.U32 R200, R233.reuse, 0x4, R200 ;  /* 0x00000004e9c80825 */ /* 0x042fe200078e00c8 */
[----:B------:R-:W-:-:S06]  /*30b0*/  @P0 IADD3 R233, PT, PT, R233, 0x80, RZ ;  /* 0x00000080e9e90810 */ /* 0x000fcc0007ffe0ff */
[----:B------:R-:W1:Y:S01]  /*30c0*/  @P2 LDC.64 R144, c[0x0][0x3b0] ;  /* 0x0000ec00ff902b82 */ /* 0x000e620000000a00 */
[C---:B--2---:R-:W-:Y:S01]  /*30d0*/  @P1 IMAD.WIDE.U32 R198, R235.reuse, 0x10, R198 ;  /* 0x00000010ebc61825 */ /* 0x044fe200078e00c6 */
[----:B------:R-:W-:Y:S01]  /*30e0*/  @P1 IADD3 R235, PT, PT, R235, 0x80, RZ ;  /* 0x00000080ebeb1810 */ /* 0x000fe20007ffe0ff */
[----:B------:R-:W5:Y:S04]  /*30f0*/  @P0 LDG.E R11, desc[UR10][R200.64] ;  /* 0x0000000ac80b0981 */ /* 0x000f68000c1e1900 */
[----:B------:R-:W5:Y:S01]  /*3100*/  @P1 LDG.E.128 R120, desc[UR10][R198.64] ;  /* 0x0000000ac6781981 */ /* 0x000f62000c1e1d00 */
[----:B------:R-:W2:Y:S01]  /*3110*/  @P5 LDC.64 R142, c[0x0][0x438] ;  /* 0x00010e00ff8e5b82 */ /* 0x000ea20000000a00 */
[C---:B---3--:R-:W-:Y:S01]  /*3120*/  @P1 IMAD.WIDE.U32 R196, R233.reuse, 0x4, R196 ;  /* 0x00000004e9c41825 */ /* 0x048fe200078e00c4 */
[----:B------:R-:W-:-:S04]  /*3130*/  @P1 IADD3 R233, PT, PT, R233, 0x80, RZ ;  /* 0x00000080e9e91810 */ /* 0x000fc80007ffe0ff */
[----:B------:R-:W5:Y:S02]  /*3140*/  @P1 LDG.E R12, desc[UR10][R196.64] ;  /* 0x0000000ac40c1981 */ /* 0x000f64000c1e1900 */
[----:B------:R-:W3:Y:S01]  /*3150*/  @P5 LDC.64 R140, c[0x0][0x3b0] ;  /* 0x0000ec00ff8c5b82 */ /* 0x000ee20000000a00 */
[C---:B0-----:R-:W-:Y:S01]  /*3160*/  @P2 IMAD.WIDE.U32 R146, R235.reuse, 0x10, R146 ;  /* 0x00000010eb922825 */ /* 0x041fe200078e0092 */
[----:B------:R-:W-:-:S04]  /*3170*/  @P2 IADD3 R235, PT, PT, R235, 0x80, RZ ;  /* 0x00000080ebeb2810 */ /* 0x000fc80007ffe0ff */
[----:B------:R-:W5:Y:S01]  /*3180*/  @P2 LDG.E.128 R124, desc[UR10][R146.64] ;  /* 0x0000000a927c2981 */ /* 0x000f62000c1e1d00 */
[C---:B-1----:R-:W-:Y:S01]  /*3190*/  @P2 IMAD.WIDE.U32 R144, R233.reuse, 0x4, R144 ;  /* 0x00000004e9902825 */ /* 0x042fe200078e0090 */
[----:B------:R-:W-:-:S04]  /*31a0*/  @P2 IADD3 R233, PT, PT, R233, 0x80, RZ ;  /* 0x00000080e9e92810 */ /* 0x000fc80007ffe0ff */
[----:B------:R-:W5:Y:S01]  /*31b0*/  @P2 LDG.E R13, desc[UR10][R144.64] ;  /* 0x0000000a900d2981 */ /* 0x000f62000c1e1900 */
[----:B--2---:R-:W-:-:S05]  /*31c0*/  @P5 IMAD.WIDE.U32 R142, R235, 0x10, R142 ;  /* 0x00000010eb8e5825 */ /* 0x004fca00078e008e */
[----:B------:R-:W5:Y:S01]  /*31d0*/  @P5 LDG.E.128 R128, desc[UR10][R142.64] ;  /* 0x0000000a8e805981 */ /* 0x000f62000c1e1d00 */
[----:B---3--:R-:W-:-:S05]  /*31e0*/  @P5 IMAD.WIDE.U32 R140, R233, 0x4, R140 ;  /* 0x00000004e98c5825 */ /* 0x008fca00078e008c */
[----:B------:R-:W5:Y:S01]  /*31f0*/  @P5 LDG.E R14, desc[UR10][R140.64] ;  /* 0x0000000a8c0e5981 */ /* 0x000f62000c1e1900 */
[----:B------:R-:W-:-:S13]  /*3200*/  ISETP.NE.AND P4, PT, R236, RZ, PT ;  /* 0x000000ffec00720c */ /* 0x000fda0003f85270 */
[----:B------:R0:W5:Y:S02]  /*3210*/  @P4 LDG.E R8, desc[UR10][R212.64] ;  /* 0x0000000ad4084981 */ /* 0x000164000c1e1900 */
[----:B0-----:R-:W-:Y:S02]  /*3220*/  P2R R212, PR, RZ, 0x10 ;  /* 0x00000010ffd47803 */ /* 0x001fe40000000000 */
[----:B------:R-:W-:-:S13]  /*3230*/  LOP3.LUT P4, RZ, R6, 0x10, RZ, 0xc0, !PT ;  /* 0x0000001006ff7812 */ /* 0x000fda000788c0ff */
[----:B------:R1:W5:Y:S01]  /*3240*/  @P4 LDG.E.128 R100, desc[UR10][R218.64] ;  /* 0x0000000ada644981 */ /* 0x000362000c1e1d00 */
[----:B------:R-:W-:Y:S02]  /*3250*/  ISETP.NE.AND P4, PT, R212, RZ, PT ;  /* 0x000000ffd400720c */ /* 0x000fe40003f85270 */
[----:B------:R-:W-:Y:S02]  /*3260*/  CS2R R200, SRZ ;  /* 0x0000000000c87805 */ /* 0x000fe4000001ff00 */
[----:B------:R-:W-:-:S09]  /*3270*/  ISETP.NE.AND P3, PT, R234, RZ, PT ;  /* 0x000000ffea00720c */ /* 0x000fd20003f65270 */
[----:B------:R1:W5:Y:S01]  /*3280*/  @P4 LDG.E.128 R104, desc[UR10][R214.64] ;  /* 0x0000000ad6684981 */ /* 0x000362000c1e1d00 */
[----:B------:R-:W-:-:S13]  /*3290*/  ISETP.NE.AND P4, PT, R232, RZ, PT ;  /* 0x000000ffe800720c */ /* 0x000fda0003f85270 */
.L_x_13466:
[----:B----4-:R-:W-:Y:S05]  /*32a0*/  BSYNC.RECONVERGENT B0 ;  /* 0x0000000000007941 */ /* 0x010fea0003800200 */
.L_x_13450:
[----:B0-----:R-:W0:Y:S01]  /*32b0*/  SHFL.DOWN PT, R140, R201, 0x10, 0x1f ;  /* 0x0a001f00c98c7f89 */ /* 0x001e2200000e0000 */
[----:B------:R-:W-:Y:S01]  /*32c0*/  LOP3.LUT P5, RZ, R0, 0x1f, RZ, 0xc0, !PT ;  /* 0x0000001f00ff7812 */ /* 0x000fe200078ac0ff */
        /* <DEDUP_REMOVED lines=19> */
[----:B--2---:R-:W-:Y:S01]  /*3400*/  FADD.FTZ R141, R146, R141 ;  /* 0x0000008d928d7221 */ /* 0x004fe20000010000 */
[----:B------:R-:W-:Y:S06]  /*3410*/  @P5 BRA `(.L_x_13469) ;  /* 0x0000000000245947 */ /* 0x000fec0003800000 */
[----:B------:R-:W0:Y:S01]  /*3420*/  S2R R0, SR_TID.X ;  /* 0x0000000000007919 */ /* 0x000e220000002100 */
[----:B------:R-:W2:Y:S01]  /*3430*/  S2UR UR5, SR_CgaCtaId ;  /* 0x00000000000579c3 */ /* 0x000ea20000008800 */
[----:B------:R-:W-:Y:S02]  /*3440*/  UMOV UR4, 0x400 ;  /* 0x0000040000047882 */ /* 0x000fe40000000000 */
[----:B--2---:R-:W-:-:S04]  /*3450*/  ULEA UR4, UR5, UR4, 0x18 ;  /* 0x0000000405047291 */ /* 0x004fc8000f8ec0ff */
[----:B------:R-:W-:Y:S02]  /*3460*/  UIADD3 UR5, UPT, UPT, UR4, 0x4020, URZ ;  /* 0x0000402004057890 */ /* 0x000fe4000fffe0ff */
[----:B------:R-:W-:Y:S01]  /*3470*/  @!UP1 UIADD3 UR5, UPT, UPT, UR4, 0x4000, URZ ;  /* 0x0000400004059890 */ /* 0x000fe2000fffe0ff */
[----:B0-----:R-:W-:-:S04]  /*3480*/  SHF.R.U32.HI R142, RZ, 0x2, R0 ;  /* 0x00000002ff8e7819 */ /* 0x001fc80000011600 */
[----:B------:R-:W-:-:S05]  /*3490*/  LOP3.LUT R142, R142, 0x18, RZ, 0xc0, !PT ;  /* 0x000000188e8e7812 */ /* 0x000fca00078ec0ff */
[----:B------:R0:W-:Y:S02]  /*34a0*/  STS.64 [R142+UR5], R140 ;  /* 0x0000008c8e007988 */ /* 0x0001e40008000a05 */
.L_x_13469:
[----:B------:R-:W-:Y:S05]  /*34b0*/  BSYNC.RECONVERGENT B0 ;  /* 0x0000000000007941 */ /* 0x000fea0003800200 */
.L_x_13468:
[----:B------:R-:W2:Y:S08]  /*34c0*/  S2UR UR5, SR_CgaCtaId ;  /* 0x00000000000579c3 */ /* 0x000eb00000008800 */
[----:B------:R-:W-:Y:S01]  /*34d0*/  BAR.SYNC.DEFER_BLOCKING 0x0 ;  /* 0x0000000000007b1d */ /* 0x000fe20000010000 */
[----:B------:R-:W-:Y:S02]  /*34e0*/  @P4 IADD3 R195, PT, PT, R195, -0x1, RZ ;  /* 0xffffffffc3c34810 */ /* 0x000fe40007ffe0ff */
[----:B------:R-:W-:-:S02]  /*34f0*/  LOP3.LUT P6, RZ, R6, 0x10, RZ, 0xc0, !PT ;  /* 0x0000001006ff7812 */ /* 0x000fc400078cc0ff */
[----:B------:R-:W-:Y:S01]  /*3500*/  ISETP.NE.AND P5, PT, RZ, UR12, PT ;  /* 0x0000000cff007c0c */ /* 0x000fe2000bfa5270 */
[----:B------:R-:W-:Y:S01]  /*3510*/  UMOV UR4, 0x400 ;  /* 0x0000040000047882 */ /* 0x000fe20000000000 */
[----:B------:R-:W-:Y:S01]  /*3520*/  @P4 IMAD R195, R195, R2, RZ ;  /* 0x00000002c3c34224 */ /* 0x000fe200078e02ff */
[----:B------:R-:W-:Y:S01]  /*3530*/  BSSY.RECONVERGENT B0, `(.L_x_13470) ;  /* 0x00000ca000007945 */ /* 0x000fe20003800200 */
        /* <DEDUP_REMOVED lines=8> */
[----:B------:R-:W-:-:S03]  /*35c0*/  FADD.FTZ R140, RZ, R141 ;  /* 0x0000008dff8c7221 */ /* 0x000fc60000010000 */
[----:B------:R-:W-:Y:S01]  /*35d0*/  FADD.FTZ R197, R142, R197 ;  /* 0x000000c58ec57221 */ /* 0x000fe20000010000 */
[----:B------:R-:W-:Y:S01]  /*35e0*/  FADD.FTZ R140, R143, R140 ;  /* 0x0000008c8f8c7221 */ /* 0x000fe20000010000 */
[----:B------:R-:W-:Y:S02]  /*35f0*/  @P4 SHF.R.S32.HI R142, RZ, 0x1f, R195 ;  /* 0x0000001fff8e4819 */ /* 0x000fe400000114c3 */
[----:B--2---:R-:W-:Y:S01]  /*3600*/  FADD.FTZ R197, R197, R144 ;  /* 0x00000090c5c57221 */ /* 0x004fe20000010000 */
[----:B------:R-:W-:Y:S01]  /*3610*/  FADD.FTZ R140, R140, R145 ;  /* 0x000000918c8c7221 */ /* 0x000fe20000010000 */
[----:B------:R-:W-:Y:S01]  /*3620*/  @P4 LEA.HI R195, R142, R195, RZ, 0x2 ;  /* 0x000000c38ec34211 */ /* 0x000fe200078f10ff */
[----:B------:R-:W-:Y:S02]  /*3630*/  HFMA2 R142, -RZ, RZ, 0, 0 ;  /* 0x00000000ff8e7431 */ /* 0x000fe400000001ff */
[----:B------:R-:W-:Y:S01]  /*3640*/  FADD.FTZ R144, R146, R197 ;  /* 0x000000c592907221 */ /* 0x000fe20000010000 */
[----:B------:R-:W-:Y:S01]  /*3650*/  FADD.FTZ R140, R147, R140 ;  /* 0x0000008c938c7221 */ /* 0x000fe20000010000 */
[----:B------:R-:W-:-:S02]  /*3660*/  MOV R143, R193 ;  /* 0x000000c1008f7202 */ /* 0x000fc40000000f00 */
        /* <DEDUP_REMOVED lines=22> */
[----:B------:R-:W-:-:S07]  /*37d0*/  SEL R132, R141, RZ, P5 ;  /* 0x000000ff8d847207 */ /* 0x000fce0002800000 */
.L_x_13474:
        /* <DEDUP_REMOVED lines=10> */
.L_x_13475:
        /* <DEDUP_REMOVED lines=10> */
.L_x_13476:
[----:B------:R-:W-:Y:S05]  /*3920*/  @!P4 BRA `(.L_x_13477) ;  /* 0x000000080000c947 */ /* 0x000fea0003800000 */
[----:B------:R-:W-:Y:S01]  /*3930*/  FFMA.FTZ R135, R192, R145, R144 ;  /* 0x00000091c0877223 */ /* 0x000fe20000010090 */
[----:B------:R-:W-:-:S03]  /*3940*/  ISETP.GT.AND P5, PT, R191, RZ, PT ;  /* 0x000000ffbf00720c */ /* 0x000fc60003fa4270 */
[----:B------:R-:W-:-:S04]  /*3950*/  FADD.FTZ R135, R190, -R135 ;  /* 0x80000087be877221 */ /* 0x000fc80000010000 */
[----:B------:R-:W-:-:S05]  /*3960*/  FMUL.FTZ R135, R194, R135 ;  /* 0x00000087c2877220 */ /* 0x000fca0000410000 */
[----:B------:R-:W-:Y:S02]  /*3970*/  FSEL R135, R135, RZ, P5 ;  /* 0x000000ff87877208 */ /* 0x000fe40002800000 */
[----:B-----5:R-:W-:-:S03]  /*3980*/  ISETP.GE.U32.AND P5, PT, R7, 0x1000000, PT ;  /* 0x010000000700780c */ /* 0x020fc60003fa6070 */
[----:B------:R-:W-:-:S04]  /*3990*/  FMUL.FTZ R135, R135, UR17 ;  /* 0x0000001187877c20 */ /* 0x000fc80008410000 */
[----:B------:R-:W-:-:S05]  /*39a0*/  FMUL.FTZ R135, R135, UR16 ;  /* 0x0000001087877c20 */ /* 0x000fca0008410000 */
[----:B------:R-:W-:Y:S01]  /*39b0*/  SEL R135, R135, RZ, P5 ;  /* 0x000000ff87877207 */ /* 0x000fe20002800000 */
[----:B------:R-:W-:Y:S06]  /*39c0*/  BRA `(.L_x_13477) ;  /* 0x0000000400d87947 */ /* 0x000fec0003800000 */
.L_x_13473:
[----:B------:R-:W0:Y:S01]  /*39d0*/  @P4 LDC.64 R138, c[0x0][0x408] ;  /* 0x00010200ff8a4b82 */ /* 0x000e220000000a00 */
[-CC-:B------:R-:W-:Y:S01]  /*39e0*/  FFMA.FTZ R137, R3, R145.reuse, R144.reuse ;  /* 0x0000009103897223 */ /* 0x180fe20000010090 */
[----:B------:R-:W-:Y:S01]  /*39f0*/  ISETP.GT.AND P5, PT, R191, RZ, PT ;  /* 0x000000ffbf00720c */ /* 0x000fe20003fa4270 */
[-CC-:B------:R-:W-:Y:S01]  /*3a00*/  FFMA.FTZ R140, R30, R145.reuse, R144.reuse ;  /* 0x000000911e8c7223 */ /* 0x180fe20000010090 */
[----:B-----5:R-:W-:Y:S01]  /*3a10*/  @P4 LOP3.LUT P6, RZ, R7, 0xff, RZ, 0xc0, !PT ;  /* 0x000000ff07ff4812 */ /* 0x020fe200078cc0ff */
[----:B------:R-:W-:Y:S01]  /*3a20*/  FADD.FTZ R137, R16, -R137 ;  /* 0x8000008910897221 */ /* 0x000fe20000010000 */
[----:B------:R-:W-:-:S03]  /*3a30*/  FFMA.FTZ R141, R192, R145, R144 ;  /* 0x00000091c08d7223 */ /* 0x000fc60000010090 */
[----:B------:R-:W-:Y:S01]  /*3a40*/  FMUL.FTZ R137, R194, R137 ;  /* 0x00000089c2897220 */ /* 0x000fe20000410000 */
[----:B------:R-:W-:-:S04]  /*3a50*/  FADD.FTZ R141, R190, -R141 ;  /* 0x8000008dbe8d7221 */ /* 0x000fc80000010000 */
[----:B------:R-:W-:Y:S01]  /*3a60*/  FSEL R136, R137, RZ, P5 ;  /* 0x000000ff89887208 */ /* 0x000fe20002800000 */
[----:B------:R-:W-:Y:S01]  /*3a70*/  FADD.FTZ R137, R27, -R140 ;  /* 0x8000008c1b897221 */ /* 0x000fe20000010000 */
[----:B------:R-:W-:-:S03]  /*3a80*/  FMUL.FTZ R141, R194, R141 ;  /* 0x0000008dc28d7220 */ /* 0x000fc60000410000 */
[----:B------:R-:W-:Y:S02]  /*3a90*/  FMUL.FTZ R137, R194, R137 ;  /* 0x00000089c2897220 */ /* 0x000fe40000410000 */
[----:B------:R-:W-:Y:S02]  /*3aa0*/  FSEL R146, R141, RZ, P5 ;  /* 0x000000ff8d927208 */ /* 0x000fe40002800000 */
[----:B------:R-:W2:Y:S01]  /*3ab0*/  @P4 LDC.64 R140, c[0x0][0x408] ;  /* 0x00010200ff8c4b82 */ /* 0x000ea20000000a00 */
[----:B0-----:R-:W-:Y:S01]  /*3ac0*/  @P4 FMUL.FTZ R139, R136, R139 ;  /* 0x0000008b888b4220 */ /* 0x001fe20000410000 */
[----:B------:R-:W-:-:S03]  /*3ad0*/  FSEL R137, R137, RZ, P5 ;  /* 0x000000ff89897208 */ /* 0x000fc60002800000 */
[----:B------:R-:W-:-:S05]  /*3ae0*/  @P4 FMUL.FTZ R138, R139, R138 ;  /* 0x0000008a8b8a4220 */ /* 0x000fca0000410000 */
[----:B------:R-:W-:Y:S02]  /*3af0*/  @P4 SEL R132, R138, RZ, P6 ;  /* 0x000000ff8a844207 */ /* 0x000fe40003000000 */
[----:B------:R-:W0:Y:S01]  /*3b00*/  @P4 LDC.64 R138, c[0x0][0x408] ;  /* 0x00010200ff8a4b82 */ /* 0x000e220000000a00 */
[----:B------:R-:W-:Y:S01]  /*3b10*/  @P4 LOP3.LUT P6, RZ, R7, 0xff00, RZ, 0xc0, !PT ;  /* 0x0000ff0007ff4812 */ /* 0x000fe200078cc0ff */
[----:B0-----:R-:W-:-:S04]  /*3b20*/  @P4 FMUL.FTZ R139, R137, R139 ;  /* 0x0000008b898b4220 */ /* 0x001fc80000410000 */
[----:B------:R-:W-:Y:S01]  /*3b30*/  @P4 FMUL.FTZ R138, R139, R138 ;  /* 0x0000008a8b8a4220 */ /* 0x000fe20000410000 */
[----:B------:R-:W-:-:S04]  /*3b40*/  FFMA.FTZ R139, R29, R145, R144 ;  /* 0x000000911d8b7223 */ /* 0x000fc80000010090 */
[----:B------:R-:W-:Y:S01]  /*3b50*/  FADD.FTZ R139, R162, -R139 ;  /* 0x8000008ba28b7221 */ /* 0x000fe20000010000 */
[----:B------:R-:W-:-:S03]  /*3b60*/  @P4 SEL R133, R138, RZ, P6 ;  /* 0x000000ff8a854207 */ /* 0x000fc60003000000 */
[----:B------:R-:W-:-:S05]  /*3b70*/  FMUL.FTZ R139, R194, R139 ;  /* 0x0000008bc28b7220 */ /* 0x000fca0000410000 */
[----:B------:R-:W-:Y:S02]  /*3b80*/  FSEL R138, R139, RZ, P5 ;  /* 0x000000ff8b8a7208 */ /* 0x000fe40002800000 */
[----:B------:R-:W-:Y:S02]  /*3b90*/  @P4 LOP3.LUT P5, RZ, R7, 0xff0000, RZ, 0xc0, !PT ;  /* 0x00ff000007ff4812 */ /* 0x000fe400078ac0ff */
[----:B------:R-:W-:Y:S01]  /*3ba0*/  MOV R139, R146 ;  /* 0x00000092008b7202 */ /* 0x000fe20000000f00 */
[----:B--2---:R-:W-:-:S04]  /*3bb0*/  @P4 FMUL.FTZ R141, R138, R141 ;  /* 0x0000008d8a8d4220 */ /* 0x004fc80000410000 */
[----:B------:R-:W-:-:S05]  /*3bc0*/  @P4 FMUL.FTZ R140, R141, R140 ;  /* 0x0000008c8d8c4220 */ /* 0x000fca0000410000 */
[----:B------:R-:W-:Y:S01]  /*3bd0*/  @P4 SEL R134, R140, RZ, P5 ;  /* 0x000000ff8c864207 */ /* 0x000fe20002800000 */
[----:B------:R-:W-:Y:S06]  /*3be0*/  @!P4 BRA `(.L_x_13477) ;  /* 0x000000040050c947 */ /* 0x000fec0003800000 */
[----:B------:R-:W-:Y:S01]  /*3bf0*/  FMUL.FTZ R135, R146, UR17 ;  /* 0x0000001192877c20 */ /* 0x000fe20008410000 */
[----:B------:R-:W-:-:S03]  /*3c00*/  ISETP.GE.U32.AND P5, PT, R7, 0x1000000, PT ;  /* 0x010000000700780c */ /* 0x000fc60003fa6070 */
[----:B------:R-:W-:-:S05]  /*3c10*/  FMUL.FTZ R135, R135, UR16 ;  /* 0x0000001087877c20 */ /* 0x000fca0008410000 */
[----:B------:R-:W-:Y:S01]  /*3c20*/  SEL R135, R135, RZ, P5 ;  /* 0x000000ff87877207 */ /* 0x000fe20002800000 */
[----:B------:R-:W-:Y:S06]  /*3c30*/  BRA `(.L_x_13477) ;  /* 0x00000004003c7947 */ /* 0x000fec0003800000 */
.L_x_13472:
[----:B------:R-:W-:Y:S01]  /*3c40*/  UMOV UR4, UR6 ;  /* 0x0000000600047c82 */ /* 0x000fe20008000000 */
[----:B------:R-:W-:Y:S01]  /*3c50*/  UMOV UR5, UR7 ;  /* 0x0000000700057c82 */ /* 0x000fe20008000000 */
[----:B------:R-:W-:-:S04]  /*3c60*/  UISETP.NE.U32.AND UP0, UPT, UR4, URZ, UPT ;  /* 0x000000ff0400728c */ /* 0x000fc8000bf05070 */
[----:B------:R-:W-:-:S09]  /*3c70*/  UISETP.NE.AND.EX UP0, UPT, UR5, URZ, UPT, UP0 ;  /* 0x000000ff0500728c */ /* 0x000fd2000bf05300 */
[----:B------:R-:W-:Y:S05]  /*3c80*/  BRA.U UP0, `(.L_x_13478) ;  /* 0x0000000100947547 */ /* 0x000fea000b800000 */
[----:B------:R-:W0:Y:S01]  /*3c90*/  @P4 LDC.64 R140, c[0x0][0x408] ;  /* 0x00010200ff8c4b82 */ /* 0x000e220000000a00 */
[-CC-:B------:R-:W-:Y:S01]  /*3ca0*/  @P3 FFMA.FTZ R147, R3, R145.reuse, R144.reuse ;  /* 0x0000009103933223 */ /* 0x180fe20000010090 */
[----:B-----5:R-:W-:Y:S01]  /*3cb0*/  MOV R146, R100 ;  /* 0x0000006400927202 */ /* 0x020fe20000000f00 */
[----:B------:R-:W-:Y:S01]  /*3cc0*/  @P3 FFMA.FTZ R196, R30, R145, R144 ;  /* 0x000000911ec43223 */ /* 0x000fe20000010090 */
[----:B------:R-:W-:Y:S01]  /*3cd0*/  @P4 LOP3.LUT P5, RZ, R7, 0xff, RZ, 0xc0, !PT ;  /* 0x000000ff07ff4812 */ /* 0x000fe200078ac0ff */
[----:B------:R-:W-:Y:S02]  /*3ce0*/  @P3 FADD.FTZ R147, R16, -R147 ;  /* 0x8000009310933221 */ /* 0x000fe40000010000 */
[----:B------:R-:W-:Y:S02]  /*3cf0*/  @P3 FADD.FTZ R196, R27, -R196 ;  /* 0x800000c41bc43221 */ /* 0x000fe40000010000 */
[----:B------:R-:W-:Y:S01]  /*3d00*/  @P3 FFMA.FTZ R146, R194, R147, R100 ;  /* 0x00000093c2923223 */ /* 0x000fe20000010064 */
[----:B------:R-:W-:-:S04]  /*3d10*/  @P3 FFMA.FTZ R147, R29, R145, R144 ;  /* 0x000000911d933223 */ /* 0x000fc80000010090 */
[----:B------:R-:W-:Y:S01]  /*3d20*/  @P3 FADD.FTZ R147, R162, -R147 ;  /* 0x80000093a2933221 */ /* 0x000fe20000010000 */
[----:B0-----:R-:W-:Y:S01]  /*3d30*/  @P4 FMUL.FTZ R141, R146, R141 ;  /* 0x0000008d928d4220 */ /* 0x001fe20000410000 */
[----:B------:R-:W-:Y:S01]  /*3d40*/  MOV R146, R101 ;  /* 0x0000006500927202 */ /* 0x000fe20000000f00 */
[----:B------:R-:W-:Y:S02]  /*3d50*/  @P3 FFMA.FTZ R146, R194, R196, R101 ;  /* 0x000000c4c2923223 */ /* 0x000fe40000010065 */
[----:B------:R-:W-:-:S05]  /*3d60*/  @P4 FMUL.FTZ R140, R141, R140 ;  /* 0x0000008c8d8c4220 */ /* 0x000fca0000410000 */
[----:B------:R-:W-:Y:S02]  /*3d70*/  @P4 SEL R132, R140, RZ, P5 ;  /* 0x000000ff8c844207 */ /* 0x000fe40002800000 */
[----:B------:R-:W0:Y:S01]  /*3d80*/  @P4 LDC.64 R140, c[0x0][0x408] ;  /* 0x00010200ff8c4b82 */ /* 0x000e220000000a00 */
[----:B------:R-:W-:Y:S01]  /*3d90*/  @P4 LOP3.LUT P5, RZ, R7, 0xff00, RZ, 0xc0, !PT ;  /* 0x0000ff0007ff4812 */ /* 0x000fe200078ac0ff */
[----:B0-----:R-:W-:Y:S01]  /*3da0*/  @P4 FMUL.FTZ R141, R146, R141 ;  /* 0x0000008d928d4220 */ /* 0x001fe20000410000 */
[----:B------:R-:W-:Y:S01]  /*3db0*/  MOV R146, R102 ;  /* 0x0000006600927202 */ /* 0x000fe20000000f00 */
[----:B------:R-:W-:Y:S02]  /*3dc0*/  @P3 FFMA.FTZ R146, R194, R147, R102 ;  /* 0x00000093c2923223 */ /* 0x000fe40000010066 */
[----:B------:R-:W-:-:S05]  /*3dd0*/  @P4 FMUL.FTZ R140, R141, R140 ;  /* 0x0000008c8d8c4220 */ /* 0x000fca0000410000 */
[----:B------:R-:W-:Y:S02]  /*3de0*/  @P4 SEL R133, R140, RZ, P5 ;  /* 0x000000ff8c854207 */ /* 0x000fe40002800000 */
[----:B------:R-:W0:Y:S01]  /*3df0*/  @P4 LDC.64 R140, c[0x0][0x408] ;  /* 0x00010200ff8c4b82 */ /* 0x000e220000000a00 */
[----:B------:R-:W-:Y:S01]  /*3e00*/  @P4 LOP3.LUT P5, RZ, R7, 0xff0000, RZ, 0xc0, !PT ;  /* 0x00ff000007ff4812 */ /* 0x000fe200078ac0ff */
[----:B0-----:R-:W-:-:S04]  /*3e10*/  @P4 FMUL.FTZ R141, R146, R141 ;  /* 0x0000008d928d4220 */ /* 0x001fc80000410000 */
[----:B------:R-:W-:-:S05]  /*3e20*/  @P4 FMUL.FTZ R140, R141, R140 ;  /* 0x0000008c8d8c4220 */ /* 0x000fca0000410000 */
[----:B------:R-:W-:Y:S01]  /*3e30*/  @P4 SEL R134, R140, RZ, P5 ;  /* 0x000000ff8c864207 */ /* 0x000fe20002800000 */
[----:B------:R-:W-:Y:S06]  /*3e40*/  @!P4 BRA `(.L_x_13477) ;  /* 0x0000000000b8c947 */ /* 0x000fec0003800000 */
[----:B------:R-:W-:Y:S01]  /*3e50*/  @P3 FFMA.FTZ R141, R192, R145, R144 ;  /* 0x00000091c08d3223 */ /* 0x000fe20000010090 */
[----:B------:R-:W-:Y:S02]  /*3e60*/  MOV R135, R103 ;  /* 0x0000006700877202 */ /* 0x000fe40000000f00 */
[----:B------:R-:W-:Y:S01]  /*3e70*/  ISETP.GE.U32.AND P5, PT, R7, 0x1000000, PT ;  /* 0x010000000700780c */ /* 0x000fe20003fa6070 */
[----:B------:R-:W-:-:S04]  /*3e80*/  @P3 FADD.FTZ R141, R190, -R141 ;  /* 0x8000008dbe8d3221 */ /* 0x000fc80000010000 */
[----:B------:R-:W-:-:S04]  /*3e90*/  @P3 FFMA.FTZ R135, R194, R141, R103 ;  /* 0x0000008dc2873223 */ /* 0x000fc80000010067 */
[----:B------:R-:W-:-:S04]  /*3ea0*/  FMUL.FTZ R135, R135, UR17 ;  /* 0x0000001187877c20 */ /* 0x000fc80008410000 */
[----:B------:R-:W-:-:S05]  /*3eb0*/  FMUL.FTZ R135, R135, UR16 ;  /* 0x0000001087877c20 */ /* 0x000fca0008410000 */
[----:B------:R-:W-:Y:S01]  /*3ec0*/  SEL R135, R135, RZ, P5 ;  /* 0x000000ff87877207 */ /* 0x000fe20002800000 */
[----:B------:R-:W-:Y:S06]  /*3ed0*/  BRA `(.L_x_13477) ;  /* 0x0000000000947947 */ /* 0x000fec0003800000 */
.L_x_13478:
[----:B------:R-:W0:Y:S01]  /*3ee0*/  @P4 LDC.64 R136, c[0x0][0x408] ;  /* 0x00010200ff884b82 */ /* 0x000e220000000a00 */
[--C-:B------:R-:W-:Y:S01]  /*3ef0*/  @P3 FFMA.FTZ R139, R192, R145, R144.reuse ;  /* 0x00000091c08b3223 */ /* 0x100fe20000010090 */
[----:B-----5:R-:W-:Y:S01]  /*3f00*/  MOV R146, R103 ;  /* 0x0000006700927202 */ /* 0x020fe20000000f00 */
[----:B------:R-:W-:Y:S01]  /*3f10*/  @P3 FFMA.FTZ R140, R30, R145, R144 ;  /* 0x000000911e8c3223 */ /* 0x000fe20000010090 */
[----:B------:R-:W-:Y:S01]  /*3f20*/  @P4 ISETP.GE.U32.AND P5, PT, R7, 0x1000000, PT ;  /* 0x010000000700480c */ /* 0x000fe20003fa6070 */
[----:B------:R-:W-:Y:S02]  /*3f30*/  @P3 FADD.FTZ R139, R190, -R139 ;  /* 0x8000008bbe8b3221 */ /* 0x000fe40000010000 */
[----:B------:R-:W-:Y:S02]  /*3f40*/  @P3 FADD.FTZ R140, R27, -R140 ;  /* 0x8000008c1b8c3221 */ /* 0x000fe40000010000 */
[----:B------:R-:W-:Y:S02]  /*3f50*/  @P3 FFMA.FTZ R146, R194, R139, R103 ;  /* 0x0000008bc2923223 */ /* 0x000fe40000010067 */
[----:B------:R-:W2:Y:S02]  /*3f60*/  @P4 LDC.64 R138, c[0x0][0x408] ;  /* 0x00010200ff8a4b82 */ /* 0x000ea40000000a00 */
[----:B0-----:R-:W-:-:S04]  /*3f70*/  @P4 FMUL.FTZ R137, R146, R137 ;  /* 0x0000008992894220 */ /* 0x001fc80000410000 */
[----:B------:R-:W-:Y:S01]  /*3f80*/  @P4 FMUL.FTZ R136, R137, R136 ;  /* 0x0000008889884220 */ /* 0x000fe20000410000 */
[----:B------:R-:W-:-:S04]  /*3f90*/  @P3 FFMA.FTZ R137, R3, R145, R144 ;  /* 0x0000009103893223 */ /* 0x000fc80000010090 */
[----:B------:R-:W-:Y:S01]  /*3fa0*/  @P3 FADD.FTZ R137, R16, -R137 ;  /* 0x8000008910893221 */ /* 0x000fe20000010000 */
[----:B------:R-:W-:Y:S02]  /*3fb0*/  @P4 SEL R135, R136, RZ, P5 ;  /* 0x000000ff88874207 */ /* 0x000fe40002800000 */
[----:B------:R-:W-:Y:S01]  /*3fc0*/  MOV R136, R100 ;  /* 0x0000006400887202 */ /* 0x000fe20000000f00 */
[----:B------:R-:W-:Y:S01]  /*3fd0*/  @P3 FFMA.FTZ R136, R194, R137, R100 ;  /* 0x00000089c2883223 */ /* 0x000fe20000010064 */
[----:B------:R-:W-:Y:S02]  /*3fe0*/  @P4 LOP3.LUT P5, RZ, R7, 0xff, RZ, 0xc0, !PT ;  /* 0x000000ff07ff4812 */ /* 0x000fe400078ac0ff */
[----:B------:R-:W-:Y:S01]  /*3ff0*/  MOV R137, R101 ;  /* 0x0000006500897202 */ /* 0x000fe20000000f00 */
[----:B--2---:R-:W-:Y:S01]  /*4000*/  @P4 FMUL.FTZ R139, R136, R139 ;  /* 0x0000008b888b4220 */ /* 0x004fe20000410000 */
[----:B------:R-:W-:Y:S02]  /*4010*/  @P3 FFMA.FTZ R137, R194, R140, R101 ;  /* 0x0000008cc2893223 */ /* 0x000fe40000010065 */
[----:B------:R-:W0:Y:S01]  /*4020*/  @P4 LDC.64 R140, c[0x0][0x408] ;  /* 0x00010200ff8c4b82 */ /* 0x000e220000000a00 */
[----:B------:R-:W-:-:S05]  /*4030*/  @P4 FMUL.FTZ R138, R139, R138 ;  /* 0x0000008a8b8a4220 */ /* 0x000fca0000410000 */
[----:B------:R-:W-:Y:S02]  /*4040*/  @P4 SEL R132, R138, RZ, P5 ;  /* 0x000000ff8a844207 */ /* 0x000fe40002800000 */
[----:B------:R-:W2:Y:S01]  /*4050*/  @P4 LDC.64 R138, c[0x0][0x408] ;  /* 0x00010200ff8a4b82 */ /* 0x000ea20000000a00 */
[----:B------:R-:W-:Y:S01]  /*4060*/  @P4 LOP3.LUT P5, RZ, R7, 0xff00, RZ, 0xc0, !PT ;  /* 0x0000ff0007ff4812 */ /* 0x000fe200078ac0ff */
[----:B--2---:R-:W-:-:S04]  /*4070*/  @P4 FMUL.FTZ R139, R137, R139 ;  /* 0x0000008b898b4220 */ /* 0x004fc80000410000 */
        /* <DEDUP_REMOVED lines=8> */
[----:B0-----:R-:W-:-:S04]  /*4100*/  @P4 FMUL.FTZ R141, R138, R141 ;  /* 0x0000008d8a8d4220 */ /* 0x001fc80000410000 */
[----:B------:R-:W-:-:S05]  /*4110*/  @P4 FMUL.FTZ R140, R141, R140 ;  /* 0x0000008c8d8c4220 */ /* 0x000fca0000410000 */
[----:B------:R-:W-:-:S07]  /*4120*/  @P4 SEL R134, R140, RZ, P5 ;  /* 0x000000ff8c864207 */ /* 0x000fce0002800000 */
.L_x_13477:
[----:B------:R-:W-:-:S04]  /*4130*/  ISETP.NE.U32.AND P5, PT, RZ, UR4, PT ;  /* 0x00000004ff007c0c */ /* 0x000fc8000bfa5070 */
[----:B------:R-:W-:-:S13]  /*4140*/  ISETP.NE.AND.EX P5, PT, RZ, UR5, PT, P5 ;  /* 0x00000005ff007c0c */ /* 0x000fda000bfa5350 */
[----:B------:R-:W0:Y:S02]  /*4150*/  @P5 LDC.64 R140, c[0x0][0x478] ;  /* 0x00011e00ff8c5b82 */ /* 0x000e240000000a00 */
[C---:B0-----:R-:W-:Y:S01]  /*4160*/  @P5 IMAD.WIDE.U32 R146, R143.reuse, 0x10, R140 ;  /* 0x000000108f925825 */ /* 0x041fe200078e008c */
[----:B------:R-:W-:-:S05]  /*4170*/  IADD3 R143, PT, PT, R143, 0x80, RZ ;  /* 0x000000808f8f7810 */ /* 0x000fca0007ffe0ff */
[----:B------:R-:W0:Y:S01]  /*4180*/  @P4 LDC.64 R140, c[0x0][0x468] ;  /* 0x00011a00ff8c4b82 */ /* 0x000e220000000a00 */
[----:B------:R2:W-:Y:S01]  /*4190*/  @P5 STG.E.128 desc[UR10][R146.64], R136 ;  /* 0x0000008892005986 */ /* 0x0005e2000c101d0a */
[C---:B0-----:R-:W-:Y:S01]  /*41a0*/  @P4 IMAD.WIDE.U32 R140, R142.reuse, 0x10, R140 ;  /* 0x000000108e8c4825 */ /* 0x041fe200078e008c */
[----:B------:R-:W-:-:S04]  /*41b0*/  IADD3 R142, PT, PT, R142, 0x80, RZ ;  /* 0x000000808e8e7810 */ /* 0x000fc80007ffe0ff */
[----:B------:R2:W-:Y:S03]  /*41c0*/  @P4 STG.E.128 desc[UR10][R140.64], R132 ;  /* 0x000000848c004986 */ /* 0x0005e6000c101d0a */
.L_x_13471:
[----:B------:R-:W-:Y:S05]  /*41d0*/  BSYNC.RECONVERGENT B0 ;  /* 0x0000000000007941 */ /* 0x000fea0003800200 */
.L_x_13470:
[----:B------:R-:W-:Y:S01]  /*41e0*/  LOP3.LUT P5, RZ, R6, 0x8, RZ, 0xc0, !PT ;  /* 0x0000000806ff7812 */ /* 0x000fe200078ac0ff */
        /* <DEDUP_REMOVED lines=9> */
[----:B--2---:R-:W0:Y:S01]  /*4280*/  @P4 LDC.64 R138, c[0x0][0x408] ;  /* 0x00010200ff8a4b82 */ /* 0x004e220000000a00 */
[-CC-:B------:R-:W-:Y:S01]  /*4290*/  @P3 FFMA.FTZ R137, R15, R145.reuse, R144.reuse ;  /* 0x000000910f893223 */ /* 0x180fe20000010090 */
[----:B-----5:R-:W-:Y:S01]  /*42a0*/  MOV R136, R104 ;  /* 0x0000006800887202 */ /* 0x020fe20000000f00 */
[----:B------:R-:W-:Y:S01]  /*42b0*/  @P3 FFMA.FTZ R140, R32, R145, R144 ;  /* 0x00000091208c3223 */ /* 0x000fe20000010090 */
[----:B------:R-:W-:Y:S01]  /*42c0*/  @P4 LOP3.LUT P6, RZ, R8, 0xff, RZ, 0xc0, !PT ;  /* 0x000000ff08ff4812 */ /* 0x000fe200078cc0ff */
[----:B------:R-:W-:Y:S02]  /*42d0*/  @P3 FADD.FTZ R137, R18, -R137 ;  /* 0x8000008912893221 */ /* 0x000fe40000010000 */
[----:B------:R-:W-:Y:S02]  /*42e0*/  @P3 FADD.FTZ R140, R31, -R140 ;  /* 0x8000008c1f8c3221 */ /* 0x000fe40000010000 */
[C---:B------:R-:W-:Y:S01]  /*42f0*/  @P3 FFMA.FTZ R136, R194.reuse, R137, R104 ;  /* 0x00000089c2883223 */ /* 0x040fe20000010068 */
[----:B------:R-:W-:Y:S01]  /*4300*/  MOV R137, R105 ;  /* 0x0000006900897202 */ /* 0x000fe20000000f00 */
[----:B------:R-:W-:-:S02]  /*4310*/  @P3 FFMA.FTZ R137, R194, R140, R105 ;  /* 0x0000008cc2893223 */ /* 0x000fc40000010069 */
[----:B------:R-:W2:Y:S01]  /*4320*/  @P4 LDC.64 R140, c[0x0][0x408] ;  /* 0x00010200ff8c4b82 */ /* 0x000ea20000000a00 */
[----:B0-----:R-:W-:-:S04]  /*4330*/  @P4 FMUL.FTZ R139, R136, R139 ;  /* 0x0000008b888b4220 */ /* 0x001fc80000410000 */
[----:B------:R-:W-:-:S05]  /*4340*/  @P4 FMUL.FTZ R138, R139, R138 ;  /* 0x0000008a8b8a4220 */ /* 0x000fca0000410000 */
[----:B------:R-:W-:Y:S02]  /*4350*/  @P4 SEL R132, R138, RZ, P6 ;  /* 0x000000ff8a844207 */ /* 0x000fe40003000000 */
[----:B------:R-:W0:Y:S01]  /*4360*/  @P4 LDC.64 R138, c[0x0][0x408] ;  /* 0x00010200ff8a4b82 */ /* 0x000e220000000a00 */
[----:B------:R-:W-:Y:S01]  /*4370*/  @P4 LOP3.LUT P6, RZ, R8, 0xff00, RZ, 0xc0, !PT ;  /* 0x0000ff0008ff4812 */ /* 0x000fe200078cc0ff */
        /* <DEDUP_REMOVED lines=9> */
[----:B--2---:R-:W-:-:S04]  /*4410*/  @P4 FMUL.FTZ R141, R138, R141 ;  /* 0x0000008d8a8d4220 */ /* 0x004fc80000410000 */
[----:B------:R-:W-:-:S05]  /*4420*/  @P4 FMUL.FTZ R140, R141, R140 ;  /* 0x0000008c8d8c4220 */ /* 0x000fca0000410000 */
[----:B------:R-:W-:Y:S01]  /*4430*/  @P4 SEL R134, R140, RZ, P6 ;  /* 0x000000ff8c864207 */ /* 0x000fe20003000000 */
[----:B------:R-:W-:-:S04]  /*4440*/  @P3 FFMA.FTZ R140, R176, R145, R144 ;  /* 0x00000091b08c3223 */ /* 0x000fc80000010090 */
[----:B------:R-:W-:-:S04]  /*4450*/  @P3 FADD.FTZ R140, R189, -R140 ;  /* 0x8000008cbd8c3221 */ /* 0x000fc80000010000 */
[----:B------:R-:W-:Y:S01]  /*4460*/  @P3 FFMA.FTZ R139, R194, R140, R107 ;  /* 0x0000008cc28b3223 */ /* 0x000fe2000001006b */
[----:B------:R-:W-:Y:S06]  /*4470*/  @!P4 BRA `(.L_x_13483) ;  /* 0x0000000400f8c947 */ /* 0x000fec0003800000 */
[----:B------:R-:W-:Y:S01]  /*4480*/  FMUL.FTZ R135, R139, UR17 ;  /* 0x000000118b877c20 */ /* 0x000fe20008410000 */
[----:B------:R-:W-:-:S03]  /*4490*/  ISETP.GE.U32.AND P6, PT, R8, 0x1000000, PT ;  /* 0x010000000800780c */ /* 0x000fc60003fc6070 */
[----:B------:R-:W-:-:S05]  /*44a0*/  FMUL.FTZ R135, R135, UR16 ;  /* 0x0000001087877c20 */ /* 0x000fca0008410000 */
[----:B------:R-:W-:Y:S01]  /*44b0*/  SEL R135, R135, RZ, P6 ;  /* 0x000000ff87877207 */ /* 0x000fe20003000000 */
[----:B------:R-:W-:Y:S06]  /*44c0*/  BRA `(.L_x_13483) ;  /* 0x0000000400e47947 */ /* 0x000fec0003800000 */
.L_x_13482:
[----:B--2---:R-:W0:Y:S01]  /*44d0*/  @P4 LDC.64 R140, c[0x0][0x408] ;  /* 0x00010200ff8c4b82 */ /* 0x004e220000000a00 */
        /* <DEDUP_REMOVED lines=36> */
.L_x_13481:
[----:B--2---:R-:W0:Y:S02]  /*4720*/  LDC.64 R140, c[0x0][0x478] ;  /* 0x00011e00ff8c7b82 */ /* 0x004e240000000a00 */
[----:B0-----:R-:W-:-:S04]  /*4730*/  ISETP.NE.U32.AND P5, PT, R140, RZ, PT ;  /* 0x000000ff8c00720c */ /* 0x001fc80003fa5070 */
[----:B------:R-:W-:-:S13]  /*4740*/  ISETP.NE.AND.EX P5, PT, R141, RZ, PT, P5 ;  /* 0x000000ff8d00720c */ /* 0x000fda0003fa5350 */
[----:B------:R-:W-:Y:S05]  /*4750*/  @!P5 BRA `(.L_x_13484) ;  /* 0x0000000000a0d947 */ /* 0x000fea0003800000 */
[----:B------:R-:W0:Y:S01]  /*4760*/  @P4 LDC.64 R138, c[0x0][0x408] ;  /* 0x00010200ff8a4b82 */ /* 0x000e220000000a00 */
[-CC-:B------:R-:W-:Y:S01]  /*4770*/  FFMA.FTZ R137, R15, R145.reuse, R144.reuse ;  /* 0x000000910f897223 */ /* 0x180fe20000010090 */
[----:B------:R-:W-:Y:S01]  /*4780*/  ISETP.GT.AND P6, PT, R191, RZ, PT ;  /* 0x000000ffbf00720c */ /* 0x000fe20003fc4270 */
[----:B------:R-:W-:Y:S01]  /*4790*/  FFMA.FTZ R140, R32, R145, R144 ;  /* 0x00000091208c7223 */ /* 0x000fe20000010090 */
[----:B------:R-:W-:Y:S01]  /*47a0*/  P2R R141, PR, RZ, 0x1 ;  /* 0x00000001ff8d7803 */ /* 0x000fe20000000000 */
[----:B------:R-:W-:Y:S01]  /*47b0*/  FADD.FTZ R137, R18, -R137 ;  /* 0x8000008912897221 */ /* 0x000fe20000010000 */
[----:B-----5:R-:W-:-:S03]  /*47c0*/  @P4 LOP3.LUT P0, RZ, R8, 0xff, RZ, 0xc0, !PT ;  /* 0x000000ff08ff4812 */ /* 0x020fc6000780c0ff */
[----:B------:R-:W-:Y:S01]  /*47d0*/  FMUL.FTZ R136, R194, R137 ;  /* 0x00000089c2887220 */ /* 0x000fe20000410000 */
[----:B------:R-:W-:-:S04]  /*47e0*/  FADD.FTZ R137, R31, -R140 ;  /* 0x8000008c1f897221 */ /* 0x000fc80000010000 */
[----:B------:R-:W-:Y:S01]  /*47f0*/  FSEL R136, R136, RZ, P6 ;  /* 0x000000ff88887208 */ /* 0x000fe20003000000 */
[----:B------:R-:W-:-:S05]  /*4800*/  FMUL.FTZ R137, R194, R137 ;  /* 0x00000089c2897220 */ /* 0x000fca0000410000 */
[----:B------:R-:W-:Y:S01]  /*4810*/  FSEL R137, R137, RZ, P6 ;  /* 0x000000ff89897208 */ /* 0x000fe20003000000 */
[----:B0-----:R-:W-:-:S04]  /*4820*/  @P4 FMUL.FTZ R139, R136, R139 ;  /* 0x0000008b888b4220 */ /* 0x001fc80000410000 */
[----:B------:R-:W-:-:S05]  /*4830*/  @P4 FMUL.FTZ R138, R139, R138 ;  /* 0x0000008a8b8a4220 */ /* 0x000fca0000410000 */
[----:B------:R-:W-:Y:S02]  /*4840*/  @P4 SEL R132, R138, RZ, P0 ;  /* 0x000000ff8a844207 */ /* 0x000fe40000000000 */
[----:B------:R-:W0:Y:S01]  /*4850*/  @P4 LDC.64 R138, c[0x0][0x408] ;  /* 0x00010200ff8a4b82 */ /* 0x000e220000000a00 */
[----:B------:R-:W-:Y:S01]  /*4860*/  @P4 LOP3.LUT P0, RZ, R8, 0xff00, RZ, 0xc0, !PT ;  /* 0x0000ff0008ff4812 */ /* 0x000fe2000780c0ff */
[----:B0-----:R-:W-:-:S04]  /*4870*/  @P4 FMUL.FTZ R139, R137, R139 ;  /* 0x0000008b898b4220 */ /* 0x001fc80000410000 */
[----:B------:R-:W-:Y:S01]  /*4880*/  @P4 FMUL.FTZ R138, R139, R138 ;  /* 0x0000008a8b8a4220 */ /* 0x000fe20000410000 */
[----:B------:R-:W-:-:S04]  /*4890*/  FFMA.FTZ R139, R33, R145, R144 ;  /* 0x00000091218b7223 */ /* 0x000fc80000010090 */
[----:B------:R-:W-:Y:S01]  /*48a0*/  @P4 SEL R133, R138, RZ, P0 ;  /* 0x000000ff8a854207 */ /* 0x000fe20000000000 */
[----:B------:R-:W-:Y:S01]  /*48b0*/  FFMA.FTZ R138, R176, R145, R144 ;  /* 0x00000091b08a7223 */ /* 0x000fe20000010090 */
[----:B------:R-:W-:Y:S01]  /*48c0*/  ISETP.NE.AND P0, PT, R141, RZ, PT ;  /* 0x000000ff8d00720c */ /* 0x000fe20003f05270 */
[----:B------:R-:W-:Y:S02]  /*48d0*/  FADD.FTZ R141, R164, -R139 ;  /* 0x8000008ba48d7221 */ /* 0x000fe40000010000 */
[----:B------:R-:W-:Y:S02]  /*48e0*/  FADD.FTZ R147, R189, -R138 ;  /* 0x8000008abd937221 */ /* 0x000fe40000010000 */
[C---:B------:R-:W-:Y:S02]  /*48f0*/  FMUL.FTZ R138, R194.reuse, R141 ;  /* 0x0000008dc28a7220 */ /* 0x040fe40000410000 */
[----:B------:R-:W0:Y:S01]  /*4900*/  @P4 LDC.64 R140, c[0x0][0x408] ;  /* 0x00010200ff8c4b82 */ /* 0x000e220000000a00 */
[----:B------:R-:W-:-:S02]  /*4910*/  FMUL.FTZ R139, R194, R147 ;  /* 0x00000093c28b7220 */ /* 0x000fc40000410000 */
[----:B------:R-:W-:-:S03]  /*4920*/  FSEL R138, R138, RZ, P6 ;  /* 0x000000ff8a8a7208 */ /* 0x000fc60003000000 */
[----:B------:R-:W-:Y:S02]  /*4930*/  FSEL R139, R139, RZ, P6 ;  /* 0x000000ff8b8b7208 */ /* 0x000fe40003000000 */
[----:B------:R-:W-:Y:S01]  /*4940*/  @P4 LOP3.LUT P6, RZ, R8, 0xff0000, RZ, 0xc0, !PT ;  /* 0x00ff000008ff4812 */ /* 0x000fe200078cc0ff */
[----:B0-----:R-:W-:-:S04]  /*4950*/  @P4 FMUL.FTZ R141, R138, R141 ;  /* 0x0000008d8a8d4220 */ /* 0x001fc80000410000 */
        /* <DEDUP_REMOVED lines=8> */
.L_x_13484:
        /* <DEDUP_REMOVED lines=10> */
.L_x_13485:
        /* <DEDUP_REMOVED lines=10> */
.L_x_13486:
        /* <DEDUP_REMOVED lines=10> */
.L_x_13487:
        /* <DEDUP_REMOVED lines=9> */
[----:B------:R-:W-:-:S07]  /*4c50*/  SEL R135, R135, RZ, P6 ;  /* 0x000000ff87877207 */ /* 0x000fce0003000000 */
.L_x_13483:
[----:B------:R-:W0:Y:S08]  /*4c60*/  @P5 LDC.64 R146, c[0x0][0x478] ;  /* 0x00011e00ff925b82 */ /* 0x000e300000000a00 */
[----:B------:R-:W2:Y:S01]  /*4c70*/  @P4 LDC.64 R140, c[0x0][0x468] ;  /* 0x00011a00ff8c4b82 */ /* 0x000ea20000000a00 */
[C---:B0-----:R-:W-:Y:S01]  /*4c80*/  @P5 IMAD.WIDE.U32 R146, R143.reuse, 0x10, R146 ;  /* 0x000000108f925825 */ /* 0x041fe200078e0092 */
[----:B------:R-:W-:-:S04]  /*4c90*/  IADD3 R143, PT, PT, R143, 0x80, RZ ;  /* 0x000000808f8f7810 */ /* 0x000fc80007ffe0ff */
[----:B------:R0:W-:Y:S01]  /*4ca0*/  @P5 STG.E.128 desc[UR10][R146.64], R136 ;  /* 0x0000008892005986 */ /* 0x0001e2000c101d0a */
[C---:B--2---:R-:W-:Y:S01]  /*4cb0*/  @P4 IMAD.WIDE.U32 R140, R142.reuse, 0x10, R140 ;  /* 0x000000108e8c4825 */ /* 0x044fe200078e008c */
[----:B------:R-:W-:-:S04]  /*4cc0*/  IADD3 R142, PT, PT, R142, 0x80, RZ ;  /* 0x000000808e8e7810 */ /* 0x000fc80007ffe0ff */
[----:B------:R0:W-:Y:S03]  /*4cd0*/  @P4 STG.E.128 desc[UR10][R140.64], R132 ;  /* 0x000000848c004986 */ /* 0x0001e6000c101d0a */
.L_x_13480:
[----:B------:R-:W-:Y:S05]  /*4ce0*/  BSYNC.RECONVERGENT B0 ;  /* 0x0000000000007941 */ /* 0x000fea0003800200 */
.L_x_13479:
        /* <DEDUP_REMOVED lines=10> */
[----:B0-2---:R-:W0:Y:S01]  /*4d90*/  @P4 LDC.64 R138, c[0x0][0x408] ;  /* 0x00010200ff8a4b82 */ /* 0x005e220000000a00 */
        /* <DEDUP_REMOVED lines=36> */
.L_x_13491:
[----:B0-2---:R-:W0:Y:S01]  /*4fe0*/  @P4 LDC.64 R140, c[0x0][0x408] ;  /* 0x00010200ff8c4b82 */ /* 0x005e220000000a00 */
        /* <DEDUP_REMOVED lines=36> */
.L_x_13490:
[----:B0-2---:R-:W0:Y:S02]  /*5230*/  LDC.64 R140, c[0x0][0x478] ;  /* 0x00011e00ff8c7b82 */ /* 0x005e240000000a00 */
        /* <DEDUP_REMOVED lines=43> */
.L_x_13493:
        /* <DEDUP_REMOVED lines=10> */
.L_x_13494:
        /* <DEDUP_REMOVED lines=10> */
.L_x_13495:
        /* <DEDUP_REMOVED lines=10> */
.L_x_13496:
        /* <DEDUP_REMOVED lines=10> */
.L_x_13492:
        /* <DEDUP_REMOVED lines=8> */
.L_x_13489:
[----:B------:R-:W-:Y:S05]  /*57f0*/  BSYNC.RECONVERGENT B0 ;  /* 0x0000000000007941 */ /* 0x000fea0003800200 */
.L_x_13488:
        /* <DEDUP_REMOVED lines=10> */
[----:B0-23--:R-:W0:Y:S01]  /*58a0*/  @P4 LDC.64 R138, c[0x0][0x408] ;  /* 0x00010200ff8a4b82 */ /* 0x00de220000000a00 */
        /* <DEDUP_REMOVED lines=36> */
.L_x_13500:
[----:B0-23--:R-:W0:Y:S01]  /*5af0*/  @P4 LDC.64 R140, c[0x0][0x408] ;  /* 0x00010200ff8c4b82 */ /* 0x00de220000000a00 */
        /* <DEDUP_REMOVED lines=36> */
.L_x_13499:
[----:B0-23--:R-:W0:Y:S02]  /*5d40*/  LDC.64 R140, c[0x0][0x478] ;  /* 0x00011e00ff8c7b82 */ /* 0x00de240000000a00 */
        /* <DEDUP_REMOVED lines=43> */
.L_x_13502:
        /* <DEDUP_REMOVED lines=10> */
.L_x_13503:
        /* <DEDUP_REMOVED lines=10> */
.L_x_13504:
        /* <DEDUP_REMOVED lines=10> */
.L_x_13505:
        /* <DEDUP_REMOVED lines=10> */
.L_x_13501:
        /* <DEDUP_REMOVED lines=8> */
.L_x_13498:
[----:B------:R-:W-:Y:S05]  /*6300*/  BSYNC.RECONVERGENT B0 ;  /* 0x0000000000007941 */ /* 0x000fea0003800200 */
.L_x_13497:
        /* <DEDUP_REMOVED lines=9> */
[----:B0-234-:R-:W0:Y:S01]  /*63a0*/  @P4 LDC.64 R138, c[0x0][0x408] ;  /* 0x00010200ff8a4b82 */ /* 0x01de220000000a00 */
        /* <DEDUP_REMOVED lines=36> */
.L_x_13509:
[----:B0-234-:R-:W0:Y:S01]  /*65f0*/  @P4 LDC.64 R140, c[0x0][0x408] ;  /* 0x00010200ff8c4b82 */ /* 0x01de220000000a00 */
        /* <DEDUP_REMOVED lines=36> */
.L_x_13508:
[----:B0-234-:R-:W0:Y:S02]  /*6840*/  LDC.64 R140, c[0x0][0x478] ;  /* 0x00011e00ff8c7b82 */ /* 0x01de240000000a00 */
        /* <DEDUP_REMOVED lines=43> */
.L_x_13511:
        /* <DEDUP_REMOVED lines=10> */
.L_x_13512:
        /* <DEDUP_REMOVED lines=10> */
.L_x_13513:
        /* <DEDUP_REMOVED lines=10> */
.L_x_13514:
        /* <DEDUP_REMOVED lines=10> */
.L_x_13510:
        /* <DEDUP_REMOVED lines=8> */
.L_x_13507:
[----:B------:R-:W-:Y:S05]  /*6e00*/  BSYNC.RECONVERGENT B0 ;  /* 0x0000000000007941 */ /* 0x000fea0003800200 */
.L_x_13506:
        /* <DEDUP_REMOVED lines=46> */
.L_x_13518:
        /* <DEDUP_REMOVED lines=37> */
.L_x_13517:
        /* <DEDUP_REMOVED lines=44> */
.L_x_13520:
        /* <DEDUP_REMOVED lines=10> */
.L_x_13521:
        /* <DEDUP_REMOVED lines=10> */
.L_x_13522:
        /* <DEDUP_REMOVED lines=10> */
.L_x_13523:
        /* <DEDUP_REMOVED lines=10> */
.L_x_13519:
        /* <DEDUP_REMOVED lines=8> */
.L_x_13516:
[----:B------:R-:W-:Y:S05]  /*7900*/  BSYNC.RECONVERGENT B0 ;  /* 0x0000000000007941 */ /* 0x000fea0003800200 */
.L_x_13515:
        /* <DEDUP_REMOVED lines=46> */
.L_x_13527:
        /* <DEDUP_REMOVED lines=37> */
.L_x_13526:
        /* <DEDUP_REMOVED lines=44> */
.L_x_13529:
        /* <DEDUP_REMOVED lines=10> */
.L_x_13530:
        /* <DEDUP_REMOVED lines=10> */
.L_x_13531:
        /* <DEDUP_REMOVED lines=10> */
.L_x_13532:
        /* <DEDUP_REMOVED lines=10> */
.L_x_13528:
        /* <DEDUP_REMOVED lines=8> */
.L_x_13525:
[----:B------:R-:W-:Y:S05]  /*8400*/  BSYNC.RECONVERGENT B0 ;  /* 0x0000000000007941 */ /* 0x000fea0003800200 */
.L_x_13524:
        /* <DEDUP_REMOVED lines=14> */
[----:B-----5:R-:W-:Y:S01]  /*84f0*/  MOV R137, R129 ;  /* 0x0000008100897202 */ /* 0x020fe20000000f00 */
[----:B------:R-:W-:Y:S01]  /*8500*/  @P3 FADD.FTZ R139, R148, -R139 ;  /* 0x8000008b948b3221 */ /* 0x000fe20000010000 */
[----:B------:R-:W-:Y:S01]  /*8510*/  @P3 FADD.FTZ R140, R171, -R140 ;  /* 0x8000008cab8c3221 */ /* 0x000fe20000010000 */
[----:B------:R-:W-:Y:S01]  /*8520*/  @P3 FADD.FTZ R141, R173, -R144 ;  /* 0x80000090ad8d3221 */ /* 0x000fe20000010000 */
[----:B------:R-:W-:Y:S01]  /*8530*/  MOV R138, R130 ;  /* 0x00000082008a7202 */ /* 0x000fe20000000f00 */
[----:B------:R-:W-:Y:S01]  /*8540*/  @P3 FADD.FTZ R146, R181, -R146 ;  /* 0x80000092b5923221 */ /* 0x000fe20000010000 */
[C---:B------:R-:W-:Y:S01]  /*8550*/  @P3 FFMA.FTZ R137, R194.reuse, R140, R129 ;  /* 0x0000008cc2893223 */ /* 0x040fe20000010081 */
[C---:B------:R-:W-:Y:S01]  /*8560*/  @P3 FFMA.FTZ R138, R194.reuse, R141, R130 ;  /* 0x0000008dc28a3223 */ /* 0x040fe20000010082 */
[----:B------:R-:W-:Y:S01]  /*8570*/  MOV R136, R128 ;  /* 0x0000008000887202 */ /* 0x000fe20000000f00 */
[----:B------:R-:W0:Y:S01]  /*8580*/  @P4 LDC.64 R140, c[0x0][0x408] ;  /* 0x00010200ff8c4b82 */ /* 0x000e220000000a00 */
[C---:B------:R-:W-:Y:S01]  /*8590*/  @P3 FFMA.FTZ R136, R194.reuse, R139, R128 ;  /* 0x0000008bc2883223 */ /* 0x040fe20000010080 */
[----:B------:R-:W-:Y:S01]  /*85a0*/  MOV R145, R131 ;  /* 0x0000008300917202 */ /* 0x000fe20000000f00 */
[----:B------:R-:W-:Y:S01]  /*85b0*/  @P3 FFMA.FTZ R145, R194, R146, R131 ;  /* 0x00000092c2913223 */ /* 0x000fe20000010083 */
[----:B------:R-:W-:-:S04]  /*85c0*/  @P4 LOP3.LUT P3, RZ, R14, 0xff, RZ, 0xc0, !PT ;  /* 0x000000ff0eff4812 */ /* 0x000fc8000786c0ff */
[----:B------:R-:W-:Y:S01]  /*85d0*/  MOV R139, R145 ;  /* 0x00000091008b7202 */ /* 0x000fe20000000f00 */
[----:B0-----:R-:W-:-:S04]  /*85e0*/  @P4 FMUL.FTZ R141, R136, R141 ;  /* 0x0000008d888d4220 */ /* 0x001fc80000410000 */
[----:B------:R-:W-:-:S05]  /*85f0*/  @P4 FMUL.FTZ R140, R141, R140 ;  /* 0x0000008c8d8c4220 */ /* 0x000fca0000410000 */
[----:B------:R-:W-:Y:S02]  /*8600*/  @P4 SEL R132, R140, RZ, P3 ;  /* 0x000000ff8c844207 */ /* 0x000fe40001800000 */
[----:B------:R-:W0:Y:S01]  /*8610*/  @P4 LDC.64 R140, c[0x0][0x408] ;  /* 0x00010200ff8c4b82 */ /* 0x000e220000000a00 */
[----:B------:R-:W-:Y:S01]  /*8620*/  @P4 LOP3.LUT P3, RZ, R14, 0xff00, RZ, 0xc0, !PT ;  /* 0x0000ff000eff4812 */ /* 0x000fe2000786c0ff */
[----:B0-----:R-:W-:-:S04]  /*8630*/  @P4 FMUL.FTZ R141, R137, R141 ;  /* 0x0000008d898d4220 */ /* 0x001fc80000410000 */
        /* <DEDUP_REMOVED lines=13> */
.L_x_13536:
[----:B0-234-:R-:W0:Y:S01]  /*8710*/  @P4 LDC.64 R140, c[0x0][0x408] ;  /* 0x00010200ff8c4b82 */ /* 0x01de220000000a00 */
[-CC-:B------:R-:W-:Y:S01]  /*8720*/  @P3 FFMA.FTZ R147, R151, R145.reuse, R144.reuse ;  /* 0x0000009197933223 */ /* 0x180fe20000010090 */
[----:B-----5:R-:W-:Y:S01]  /*8730*/  MOV R146, R128 ;  /* 0x0000008000927202 */ /* 0x020fe20000000f00 */
[----:B------:R-:W-:Y:S01]  /*8740*/  @P3 FFMA.FTZ R196, R160, R145, R144 ;  /* 0x00000091a0c43223 */ /* 0x000fe20000010090 */
[----:B------:R-:W-:Y:S01]  /*8750*/  @P4 LOP3.LUT P6, RZ, R14, 0xff, RZ, 0xc0, !PT ;  /* 0x000000ff0eff4812 */ /* 0x000fe200078cc0ff */
[----:B------:R-:W-:Y:S02]  /*8760*/  @P3 FADD.FTZ R147, R148, -R147 ;  /* 0x8000009394933221 */ /* 0x000fe40000010000 */
[----:B------:R-:W-:Y:S02]  /*8770*/  @P3 FADD.FTZ R196, R171, -R196 ;  /* 0x800000c4abc43221 */ /* 0x000fe40000010000 */
[----:B------:R-:W-:-:S04]  /*8780*/  @P3 FFMA.FTZ R146, R194, R147, R128 ;  /* 0x00000093c2923223 */ /* 0x000fc80000010080 */
[----:B0-----:R-:W-:Y:S01]  /*8790*/  @P4 FMUL.FTZ R141, R146, R141 ;  /* 0x0000008d928d4220 */ /* 0x001fe20000410000 */
[----:B------:R-:W-:Y:S01]  /*87a0*/  MOV R146, R129 ;  /* 0x0000008100927202 */ /* 0x000fe20000000f00 */
[----:B------:R-:W-:Y:S01]  /*87b0*/  @P3 FFMA.FTZ R146, R194, R196, R129 ;  /* 0x000000c4c2923223 */ /* 0x000fe20000010081 */
[----:B------:R-:W-:Y:S01]  /*87c0*/  @P3 FFMA.FTZ R196, R175, R145, R144 ;  /* 0x00000091afc43223 */ /* 0x000fe20000010090 */
[----:B------:R-:W-:-:S03]  /*87d0*/  @P4 FMUL.FTZ R140, R141, R140 ;  /* 0x0000008c8d8c4220 */ /* 0x000fc60000410000 */
[----:B------:R-:W-:Y:S02]  /*87e0*/  @P3 FADD.FTZ R147, R173, -R196 ;  /* 0x800000c4ad933221 */ /* 0x000fe40000010000 */
        /* <DEDUP_REMOVED lines=15> */
[----:B------:R-:W-:-:S03]  /*88e0*/  MOV R135, R131 ;  /* 0x0000008300877202 */ /* 0x000fc60000000f00 */
[----:B------:R-:W-:-:S04]  /*88f0*/  @P3 FADD.FTZ R144, R181, -R144 ;  /* 0x80000090b5903221 */ /* 0x000fc80000010000 */
[----:B------:R-:W-:Y:S01]  /*8900*/  @P3 FFMA.FTZ R135, R194, R144, R131 ;  /* 0x00000090c2873223 */ /* 0x000fe20000010083 */
[----:B------:R-:W-:-:S03]  /*8910*/  ISETP.GE.U32.AND P3, PT, R14, 0x1000000, PT ;  /* 0x010000000e00780c */ /* 0x000fc60003f66070 */
[----:B------:R-:W-:-:S04]  /*8920*/  FMUL.FTZ R135, R135, UR17 ;  /* 0x0000001187877c20 */ /* 0x000fc80008410000 */
[----:B------:R-:W-:-:S05]  /*8930*/  FMUL.FTZ R135, R135, UR16 ;  /* 0x0000001087877c20 */ /* 0x000fca0008410000 */
[----:B------:R-:W-:Y:S01]  /*8940*/  SEL R135, R135, RZ, P3 ;  /* 0x000000ff87877207 */ /* 0x000fe20001800000 */
[----:B------:R-:W-:Y:S06]  /*8950*/  BRA `(.L_x_13537) ;  /* 0x0000000400487947 */ /* 0x000fec0003800000 */
.L_x_13535:
        /* <DEDUP_REMOVED lines=8> */
[----:B-----5:R-:W-:Y:S01]  /*89e0*/  @P4 LOP3.LUT P6, RZ, R14, 0xff, RZ, 0xc0, !PT ;  /* 0x000000ff0eff4812 */ /* 0x020fe200078cc0ff */
[----:B------:R-:W-:-:S04]  /*89f0*/  FADD.FTZ R137, R148, -R137 ;  /* 0x8000008994897221 */ /* 0x000fc80000010000 */
        /* <DEDUP_REMOVED lines=13> */
[-CC-:B------:R-:W-:Y:S01]  /*8ad0*/  FFMA.FTZ R138, R188, R145.reuse, R144.reuse ;  /* 0x00000091bc8a7223 */ /* 0x180fe20000010090 */
[----:B------:R-:W-:-:S03]  /*8ae0*/  FFMA.FTZ R144, R175, R145, R144 ;  /* 0x00000091af907223 */ /* 0x000fc60000010090 */
[----:B------:R-:W-:Y:S01]  /*8af0*/  FADD.FTZ R139, R181, -R138 ;  /* 0x8000008ab58b7221 */ /* 0x000fe20000010000 */
[----:B------:R-:W-:-:S03]  /*8b00*/  FADD.FTZ R141, R173, -R144 ;  /* 0x80000090ad8d7221 */ /* 0x000fc60000010000 */
[C---:B------:R-:W-:Y:S01]  /*8b10*/  FMUL.FTZ R139, R194.reuse, R139 ;  /* 0x0000008bc28b7220 */ /* 0x040fe20000410000 */
[----:B------:R-:W-:Y:S02]  /*8b20*/  FMUL.FTZ R138, R194, R141 ;  /* 0x0000008dc28a7220 */ /* 0x000fe40000410000 */
[----:B------:R-:W0:Y:S02]  /*8b30*/  @P4 LDC.64 R140, c[0x0][0x408] ;  /* 0x00010200ff8c4b82 */ /* 0x000e240000000a00 */
[----:B------:R-:W-:Y:S02]  /*8b40*/  FSEL R139, R139, RZ, P3 ;  /* 0x000000ff8b8b7208 */ /* 0x000fe40001800000 */
[----:B------:R-:W-:Y:S02]  /*8b50*/  FSEL R138, R138, RZ, P3 ;  /* 0x000000ff8a8a7208 */ /* 0x000fe40001800000 */
[----:B------:R-:W-:-:S03]  /*8b60*/  @P4 LOP3.LUT P3, RZ, R14, 0xff0000, RZ, 0xc0, !PT ;  /* 0x00ff00000eff4812 */ /* 0x000fc6000786c0ff */
        /* <DEDUP_REMOVED lines=9> */
.L_x_13538:
[----:B------:R-:W-:Y:S01]  /*8c00*/  FFMA.FTZ R140, R188, R145, R144 ;  /* 0x00000091bc8c7223 */ /* 0x000fe20000010090 */
[----:B------:R-:W-:-:S03]  /*8c10*/  ISETP.GT.AND P3, PT, R191, RZ, PT ;  /* 0x000000ffbf00720c */ /* 0x000fc60003f64270 */
[----:B------:R-:W-:-:S04]  /*8c20*/  FADD.FTZ R141, R181, -R140 ;  /* 0x8000008cb58d7221 */ /* 0x000fc80000010000 */
[----:B------:R-:W-:-:S05]  /*8c30*/  FMUL.FTZ R141, R194, R141 ;  /* 0x0000008dc28d7220 */ /* 0x000fca0000410000 */
[----:B------:R-:W-:Y:S02]  /*8c40*/  FSEL R146, R141, RZ, P3 ;  /* 0x000000ff8d927208 */ /* 0x000fe40001800000 */
[----:B------:R-:W0:Y:S01]  /*8c50*/  @P4 LDC.64 R140, c[0x0][0x408] ;  /* 0x00010200ff8c4b82 */ /* 0x000e220000000a00 */
[----:B-----5:R-:W-:Y:S02]  /*8c60*/  @P4 ISETP.GE.U32.AND P3, PT, R14, 0x1000000, PT ;  /* 0x010000000e00480c */ /* 0x020fe40003f66070 */
[----:B0-----:R-:W-:-:S04]  /*8c70*/  @P4 FMUL.FTZ R141, R146, R141 ;  /* 0x0000008d928d4220 */ /* 0x001fc80000410000 */
[----:B------:R-:W-:-:S05]  /*8c80*/  @P4 FMUL.FTZ R140, R141, R140 ;  /* 0x0000008c8d8c4220 */ /* 0x000fca0000410000 */
[----:B------:R-:W-:Y:S01]  /*8c90*/  @P4 SEL R135, R140, RZ, P3 ;  /* 0x000000ff8c874207 */ /* 0x000fe20001800000 */
[----:B------:R-:W-:Y:S06]  /*8ca0*/  @!P4 BRA `(.L_x_13539) ;  /* 0x000000000024c947 */ /* 0x000fec0003800000 */
[----:B------:R-:W-:Y:S01]  /*8cb0*/  FFMA.FTZ R141, R151, R145, R144 ;  /* 0x00000091978d7223 */ /* 0x000fe20000010090 */
[----:B------:R-:W-:-:S03]  /*8cc0*/  ISETP.GT.AND P3, PT, R191, RZ, PT ;  /* 0x000000ffbf00720c */ /* 0x000fc60003f64270 */
[----:B------:R-:W-:-:S04]  /*8cd0*/  FADD.FTZ R141, R148, -R141 ;  /* 0x8000008d948d7221 */ /* 0x000fc80000010000 */
[----:B------:R-:W-:-:S05]  /*8ce0*/  FMUL.FTZ R141, R194, R141 ;  /* 0x0000008dc28d7220 */ /* 0x000fca0000410000 */
[----:B------:R-:W-:Y:S02]  /*8cf0*/  FSEL R141, R141, RZ, P3 ;  /* 0x000000ff8d8d7208 */ /* 0x000fe40001800000 */
[----:B------:R-:W-:-:S03]  /*8d00*/  LOP3.LUT P3, RZ, R14, 0xff, RZ, 0xc0, !PT ;  /* 0x000000ff0eff7812 */ /* 0x000fc6000786c0ff */
[----:B------:R-:W-:-:S04]  /*8d10*/  FMUL.FTZ R141, R141, UR17 ;  /* 0x000000118d8d7c20 */ /* 0x000fc80008410000 */
[----:B------:R-:W-:-:S05]  /*8d20*/  FMUL.FTZ R141, R141, UR16 ;  /* 0x000000108d8d7c20 */ /* 0x000fca0008410000 */
[----:B------:R-:W-:-:S07]  /*8d30*/  SEL R132, R141, RZ, P3 ;  /* 0x000000ff8d847207 */ /* 0x000fce0001800000 */
.L_x_13539:
[----:B------:R-:W-:Y:S05]  /*8d40*/  @!P4 BRA `(.L_x_13540) ;  /* 0x000000000024c947 */ /* 0x000fea0003800000 */
        /* <DEDUP_REMOVED lines=9> */
.L_x_13540:
        /* <DEDUP_REMOVED lines=10> */
.L_x_13537:
[----:B------:R-:W0:Y:S02]  /*8e80*/  @P5 LDC.64 R140, c[0x0][0x478] ;  /* 0x00011e00ff8c5b82 */ /* 0x000e240000000a00 */
[----:B0-----:R-:W-:-:S06]  /*8e90*/  @P5 IMAD.WIDE.U32 R144, R143, 0x10, R140 ;  /* 0x000000108f905825 */ /* 0x001fcc00078e008c */
[----:B------:R-:W0:Y:S01]  /*8ea0*/  @P4 LDC.64 R140, c[0x0][0x468] ;  /* 0x00011a00ff8c4b82 */ /* 0x000e220000000a00 */
[----:B------:R2:W-:Y:S01]  /*8eb0*/  @P5 STG.E.128 desc[UR10][R144.64], R136 ;  /* 0x0000008890005986 */ /* 0x0005e2000c101d0a */
[----:B0-----:R-:W-:-:S05]  /*8ec0*/  @P4 IMAD.WIDE.U32 R140, R142, 0x10, R140 ;  /* 0x000000108e8c4825 */ /* 0x001fca00078e008c */
[----:B------:R2:W-:Y:S02]  /*8ed0*/  @P4 STG.E.128 desc[UR10][R140.64], R132 ;  /* 0x000000848c004986 */ /* 0x0005e4000c101d0a */
.L_x_13534:
[----:B------:R-:W-:Y:S05]  /*8ee0*/  BSYNC.RECONVERGENT B0 ;  /* 0x0000000000007941 */ /* 0x000fea0003800200 */
.L_x_13533:
[----:B0-234-:R-:W0:Y:S01]  /*8ef0*/  LDC.64 R140, c[0x0][0x380] ;  /* 0x0000e000ff8c7b82 */ /* 0x01de220000000a00 */
[----:B------:R-:W-:Y:S01]  /*8f00*/  UPLOP3.LUT UP1, UPT, UPT, UPT, UP1, 0x40, 0x4 ;  /* 0x000000000004789c */ /* 0x000fe20003f2e810 */
[----:B0-----:R-:W-:-:S04]  /*8f10*/  IADD3 R5, PT, PT, R5, R140, RZ ;  /* 0x0000008c05057210 */ /* 0x001fc80007ffe0ff */
[----:B------:R-:W-:-:S13]  /*8f20*/  ISETP.GE.AND P3, PT, R5, R141, PT ;  /* 0x0000008d0500720c */ /* 0x000fda0003f66270 */
[----:B------:R-:W-:Y:S05]  /*8f30*/  @!P3 BRA `(.L_x_13541) ;  /* 0xffffff7800fcb947 */ /* 0x000fea000383ffff */
.L_x_13449:
[----:B------:R-:W0:Y:S01]  /*8f40*/  LDC.64 R4, c[0x0][0x440] ;  /* 0x00011000ff047b82 */ /* 0x000e220000000a00 */
[----:B------:R-:W-:Y:S01]  /*8f50*/  LOP3.LUT P3, RZ, R6, 0x10, RZ, 0xc0, !PT ;  /* 0x0000001006ff7812 */ /* 0x000fe2000786c0ff */
[----:B------:R-:W-:Y:S01]  /*8f60*/  IMAD R3, R2, UR9, RZ ;  /* 0x0000000902037c24 */ /* 0x000fe2000f8e02ff */
[C---:B------:R-:W-:Y:S02]  /*8f70*/  LOP3.LUT P6, RZ, R6.reuse, 0x8, RZ, 0xc0, !PT ;  /* 0x0000000806ff7812 */ /* 0x040fe400078cc0ff */
[C---:B------:R-:W-:Y:S02]  /*8f80*/  LOP3.LUT P5, RZ, R6.reuse, 0x4, RZ, 0xc0, !PT ;  /* 0x0000000406ff7812 */ /* 0x040fe400078ac0ff */
[----:B-----5:R-:W-:Y:S01]  /*8f90*/  LEA.HI R27, R3, R0, RZ, 0x1e ;  /* 0x00000000031b7211 */ /* 0x020fe200078ff0ff */
[----:B------:R-:W2:Y:S01]  /*8fa0*/  LDC.64 R8, c[0x0][0x448] ;  /* 0x00011200ff087b82 */ /* 0x000ea20000000a00 */
[----:B------:R-:W-:-:S07]  /*8fb0*/  LOP3.LUT P4, RZ, R6, 0x2, RZ, 0xc0, !PT ;  /* 0x0000000206ff7812 */ /* 0x000fce000788c0ff */
[----:B------:R-:W3:Y:S01]  /*8fc0*/  LDC.64 R10, c[0x0][0x440] ;  /* 0x00011000ff0a7b82 */ /* 0x000ee20000000a00 */
[----:B0-----:R-:W-:-:S07]  /*8fd0*/  @P3 IMAD.WIDE.U32 R2, R27, 0x10, R4 ;  /* 0x000000101b023825 */ /* 0x001fce00078e0004 */
[----:B------:R-:W0:Y:S01]  /*8fe0*/  LDC.64 R12, c[0x0][0x448] ;  /* 0x00011200ff0c7b82 */ /* 0x000e220000000a00 */
[----:B------:R4:W-:Y:S01]  /*8ff0*/  @P3 STG.E.128 desc[UR10][R2.64], R68 ;  /* 0x0000004402003986 */ /* 0x0009e2000c101d0a */
[C---:B--2---:R-:W-:Y:S01]  /*9000*/  @P3 IMAD.WIDE.U32 R4, R27.reuse, 0x10, R8 ;  /* 0x000000101b043825 */ /* 0x044fe200078e0008 */
[----:B------:R-:W-:-:S05]  /*9010*/  @P3 IADD3 R27, PT, PT, R27, 0x80, RZ ;  /* 0x000000801b1b3810 */ /* 0x000fca0007ffe0ff */
[----:B------:R-:W2:Y:S01]  /*9020*/  LDC.64 R8, c[0x0][0x448] ;  /* 0x00011200ff087b82 */ /* 0x000ea20000000a00 */
[----:B------:R1:W-:Y:S01]  /*9030*/  @P3 STG.E.128 desc[UR10][R4.64], R36 ;  /* 0x0000002404003986 */ /* 0x0003e2000c101d0a */
[----:B------:R-:W-:-:S06]  /*9040*/  LOP3.LUT P3, RZ, R6, 0x20, RZ, 0xc0, !PT ;  /* 0x0000002006ff7812 */ /* 0x000fcc000786c0ff */
[----:B------:R-:W3:Y:S08]  /*9050*/  LDC.64 R6, c[0x0][0x440] ;  /* 0x00011000ff067b82 */ /* 0x000ef00000000a00 */
[----:B------:R-:W1:Y:S08]  /*9060*/  LDC.64 R14, c[0x0][0x440] ;  /* 0x00011000ff0e7b82 */ /* 0x000e700000000a00 */
[----:B------:R-:W1:Y:S01]  /*9070*/  LDC.64 R16, c[0x0][0x448] ;  /* 0x00011200ff107b82 */ /* 0x000e620000000a00 */
[----:B--2---:R-:W-:-:S07]  /*9080*/  @P6 IMAD.WIDE.U32 R8, R27, 0x10, R8 ;  /* 0x000000101b086825 */ /* 0x004fce00078e0008 */
[----:B------:R-:W2:Y:S01]  /*9090*/  LDC.64 R18, c[0x0][0x440] ;  /* 0x00011000ff127b82 */ /* 0x000ea20000000a00 */
[C---:B---3--:R-:W-:Y:S01]  /*90a0*/  @P6 IMAD.WIDE.U32 R6, R27.reuse, 0x10, R6 ;  /* 0x000000101b066825 */ /* 0x048fe200078e0006 */
[----:B------:R-:W-:-:S04]  /*90b0*/  @P6 IADD3 R27, PT, PT, R27, 0x80, RZ ;  /* 0x000000801b1b6810 */ /* 0x000fc80007ffe0ff */
[----:B------:R3:W-:Y:S01]  /*90c0*/  @P6 STG.E.128 desc[UR10][R6.64], R72 ;  /* 0x0000004806006986 */ /* 0x0007e2000c101d0a */
[C---:B------:R-:W-:Y:S01]  /*90d0*/  @P5 IMAD.WIDE.U32 R10, R27.reuse, 0x10, R10 ;  /* 0x000000101b0a5825 */ /* 0x040fe200078e000a */
[----:B------:R-:W3:Y:S02]  /*90e0*/  LDC.64 R20, c[0x0][0x448] ;  /* 0x00011200ff147b82 */ /* 0x000ee40000000a00 */
[----:B------:R2:W-:Y:S01]  /*90f0*/  @P6 STG.E.128 desc[UR10][R8.64], R40 ;  /* 0x0000002808006986 */ /* 0x0005e2000c101d0a */
[C---:B0-----:R-:W-:Y:S01]  /*9100*/  @P5 IMAD.WIDE.U32 R12, R27.reuse, 0x10, R12 ;  /* 0x000000101b0c5825 */ /* 0x041fe200078e000c */
[----:B------:R-:W-:Y:S02]  /*9110*/  @P5 IADD3 R27, PT, PT, R27, 0x80, RZ ;  /* 0x000000801b1b5810 */ /* 0x000fe40007ffe0ff */
[----:B------:R0:W-:Y:S02]  /*9120*/  @P5 STG.E.128 desc[UR10][R10.64], R76 ;  /* 0x0000004c0a005986 */ /* 0x0001e4000c101d0a */
[----:B----4-:R-:W4:Y:S01]  /*9130*/  LDC.64 R2, c[0x0][0x440] ;  /* 0x00011000ff027b82 */ /* 0x010f220000000a00 */
[C---:B-1----:R-:W-:Y:S01]  /*9140*/  @P4 IMAD.WIDE.U32 R14, R27.reuse, 0x10, R14 ;  /* 0x000000101b0e4825 */ /* 0x042fe200078e000e */
[----:B------:R0:W-:Y:S03]  /*9150*/  @P5 STG.E.128 desc[UR10][R12.64], R44 ;  /* 0x0000002c0c005986 */ /* 0x0001e6000c101d0a */
[C---:B------:R-:W-:Y:S01]  /*9160*/  @P4 IMAD.WIDE.U32 R16, R27.reuse, 0x10, R16 ;  /* 0x000000101b104825 */ /* 0x040fe200078e0010 */
[----:B------:R-:W-:Y:S01]  /*9170*/  @P4 IADD3 R27, PT, PT, R27, 0x80, RZ ;  /* 0x000000801b1b4810 */ /* 0x000fe20007ffe0ff */
[----:B------:R0:W-:Y:S01]  /*9180*/  @P4 STG.E.128 desc[UR10][R14.64], R80 ;  /* 0x000000500e004986 */ /* 0x0001e2000c101d0a */
[----:B------:R-:W1:Y:S03]  /*9190*/  LDC.64 R4, c[0x0][0x448] ;  /* 0x00011200ff047b82 */ /* 0x000e660000000a00 */
[C---:B--2---:R-:W-:Y:S01]  /*91a0*/  @P0 IMAD.WIDE.U32 R18, R27.reuse, 0x10, R18 ;  /* 0x000000101b120825 */ /* 0x044fe200078e0012 */
[----:B------:R0:W-:Y:S04]  /*91b0*/  @P4 STG.E.128 desc[UR10][R16.64], R48 ;  /* 0x0000003010004986 */ /* 0x0001e8000c101d0a */
[----:B------:R-:W2:Y:S01]  /*91c0*/  LDC.64 R22, c[0x0][0x440] ;  /* 0x00011000ff167b82 */ /* 0x000ea20000000a00 */
[C---:B---3--:R-:W-:Y:S01]  /*91d0*/  @P0 IMAD.WIDE.U32 R20, R27.reuse, 0x10, R20 ;  /* 0x000000101b140825 */ /* 0x048fe200078e0014 */
[----:B------:R-:W-:Y:S01]  /*91e0*/  @P0 IADD3 R27, PT, PT, R27, 0x80, RZ ;  /* 0x000000801b1b0810 */ /* 0x000fe20007ffe0ff */
[----:B------:R0:W-:Y:S04]  /*91f0*/  @P0 STG.E.128 desc[UR10][R18.64], R84 ;  /* 0x0000005412000986 */ /* 0x0001e8000c101d0a */
[----:B------:R0:W-:Y:S01]  /*9200*/  @P0 STG.E.128 desc[UR10][R20.64], R52 ;  /* 0x0000003414000986 */ /* 0x0001e2000c101d0a */
[----:B------:R-:W3:Y:S01]  /*9210*/  LDC.64 R24, c[0x0][0x448] ;  /* 0x00011200ff187b82 */ /* 0x000ee20000000a00 */
[----:B----4-:R-:W-:-:S05]  /*9220*/  @P1 IMAD.WIDE.U32 R2, R27, 0x10, R2 ;  /* 0x000000101b021825 */ /* 0x010fca00078e0002 */
[----:B------:R0:W-:Y:S01]  /*9230*/  @P1 STG.E.128 desc[UR10][R2.64], R88 ;  /* 0x0000005802001986 */ /* 0x0001e2000c101d0a */
[C---:B-1----:R-:W-:Y:S01]  /*9240*/  @P1 IMAD.WIDE.U32 R4, R27.reuse, 0x10, R4 ;  /* 0x000000101b041825 */ /* 0x042fe200078e0004 */
[----:B------:R-:W-:-:S04]  /*9250*/  @P1 IADD3 R27, PT, PT, R27, 0x80, RZ ;  /* 0x000000801b1b1810 */ /* 0x000fc80007ffe0ff */
[----:B------:R0:W-:Y:S01]  /*9260*/  @P1 STG.E.128 desc[UR10][R4.64], R56 ;  /* 0x0000003804001986 */ /* 0x0001e2000c101d0a */
[----:B--2---:R-:W-:-:S05]  /*9270*/  @P2 IMAD.WIDE.U32 R22, R27, 0x10, R22 ;  /* 0x000000101b162825 */ /* 0x004fca00078e0016 */
[----:B------:R0:W-:Y:S01]  /*9280*/  @P2 STG.E.128 desc[UR10][R22.64], R92 ;  /* 0x0000005c16002986 */ /* 0x0001e2000c101d0a */
[----:B---3--:R-:W-:-:S05]  /*9290*/  @P2 IMAD.WIDE.U32 R24, R27, 0x10, R24 ;  /* 0x000000101b182825 */ /* 0x008fca00078e0018 */
        /* <DEDUP_REMOVED lines=10> */
.L_x_13542:
        /* <DEDUP_REMOVED lines=12> */
.L_x_15749:


//--------------------- .text._ZN10layer_norm22ln_bwd_finalize_kernelINS_22Kernel_traits_finalizeILj4096E6__halfffffjLb0ELj1024ELj4ENS_18Kernel_traits_baseILj4096ES2_ffffjLj1024EEEEELb0ELb1EEEvNS_9BwdParamsE --------------------------
	.section	.text._ZN10layer_norm22ln_bwd_finalize_kernelINS_22Kernel_traits_finalizeILj4096E6__halfffffjLb0ELj1024ELj4ENS_18Kernel_traits_baseILj4096ES2_ffffjLj1024EEEEELb0ELb1EEEvNS_9BwdParamsE,"ax",@progbits
	.align	128
        .global         _ZN10layer_norm22ln_bwd_finalize_kernelINS_22Kernel_traits_finalizeILj4096E6__halfffffjLb0ELj1024ELj4ENS_18Kernel_traits_baseILj4096ES2_ffffjLj1024EEEEELb0ELb1EEEvNS_9BwdParamsE
        .type           _ZN10layer_norm22ln_bwd_finalize_kernelINS_22Kernel_traits_finalizeILj4096E6__halfffffjLb0ELj1024ELj4ENS_18Kernel_traits_baseILj4096ES2_ffffjLj1024EEEEELb0ELb1EEEvNS_9BwdParamsE,@function
        .size           _ZN10layer_norm22ln_bwd_finalize_kernelINS_22Kernel_traits_finalizeILj4096E6__halfffffjLb0ELj1024ELj4ENS_18Kernel_traits_baseILj4096ES2_ffffjLj1024EEEEELb0ELb1EEEvNS_9BwdParamsE,(.L_x_15750 - _ZN10layer_norm22ln_bwd_finalize_kernelINS_22Kernel_traits_finalizeILj4096E6__halfffffjLb0ELj1024ELj4ENS_18Kernel_traits_baseILj4096ES2_ffffjLj1024EEEEELb0ELb1EEEvNS_9BwdParamsE)
        .other          _ZN10layer_norm22ln_bwd_finalize_kernelINS_22Kernel_traits_finalizeILj4096E6__halfffffjLb0ELj1024ELj4ENS_18Kernel_traits_baseILj4096ES2_ffffjLj1024EEEEELb0ELb1EEEvNS_9BwdParamsE,@"STO_CUDA_ENTRY STV_DEFAULT"
_ZN10layer_norm22ln_bwd_finalize_kernelINS_22Kernel_traits_finalizeILj4096E6__halfffffjLb0ELj1024ELj4ENS_18Kernel_traits_baseILj4096ES2_ffffjLj1024EEEEELb0ELb1EEEvNS_9BwdParamsE:
.text._ZN10layer_norm22ln_bwd_finalize_kernelINS_22Kernel_traits_finalizeILj4096E6__halfffffjLb0ELj1024ELj4ENS_18Kernel_traits_baseILj4096ES2_ffffjLj1024EEEEELb0ELb1EEEvNS_9BwdParamsE:
        /* <DEDUP_REMOVED lines=77> */
.L_x_13547:
        /* <DEDUP_REMOVED lines=118> */
.L_x_13546:
[----:B------:R-:W-:Y:S05]  /*0c30*/  BSYNC.RECONVERGENT B1 ;  /* 0x0000000000017941 */ /* 0x000fea0003800200 */
.L_x_13545:
        /* <DEDUP_REMOVED lines=69> */
.L_x_13549:
[----:B------:R-:W-:Y:S05]  /*1090*/  BSYNC.RECONVERGENT B1 ;  /* 0x0000000000017941 */ /* 0x000fea0003800200 */
.L_x_13548:
        /* <DEDUP_REMOVED lines=38> */
.L_x_13551:
[----:B------:R-:W-:Y:S05]  /*1300*/  BSYNC.RECONVERGENT B1 ;  /* 0x0000000000017941 */ /* 0x000fea0003800200 */
.L_x_13550:
[----:B------:R-:W-:Y:S05]  /*1310*/  @!P1 BRA `(.L_x_13544) ;  /* 0x0000000000409947 */ /* 0x000fea0003800000 */
[----:B------:R-:W0:Y:S01]  /*1320*/  LDC R12, c[0x0][0x388] ;  /* 0x0000e200ff0c7b82 */ /* 0x000e220000000800 */
[----:B------:R-:W-:-:S07]  /*1330*/  IADD3 R0, PT, PT, -R0, RZ, RZ ;  /* 0x000000ff00007210 */ /* 0x000fce0007ffe1ff */
[----:B------:R-:W1:Y:S08]  /*1340*/  LDC.64 R8, c[0x0][0x440] ;  /* 0x00011000ff087b82 */ /* 0x000e700000000a00 */
[----:B------:R-:W2:Y:S01]  /*1350*/  LDC.64 R10, c[0x0][0x448] ;  /* 0x00011200ff0a7b82 */ /* 0x000ea20000000a00 */
[----:B0-----:R-:W-:-:S05]  /*1360*/  IMAD R2, R2, R12, R5 ;  /* 0x0000000c02027224 */ /* 0x001fca00078e0205 */
[----:B------:R-:W-:-:S07]  /*1370*/  IADD3 R13, PT, PT, R57, R2, RZ ;  /* 0x00000002390d7210 */ /* 0x000fce0007ffe0ff */
.L_x_13552:
        /* <DEDUP_REMOVED lines=10> */
.L_x_13544:
[----:B------:R-:W-:Y:S05]  /*1420*/  BSYNC.RECONVERGENT B0 ;  /* 0x0000000000007941 */ /* 0x000fea0003800200 */
.L_x_13543:
        /* <DEDUP_REMOVED lines=59> */
.L_x_13553:
        /* <DEDUP_REMOVED lines=10> */
.L_x_15750:


//--------------------- .text._ZN10layer_norm13ln_bwd_kernelINS_13Kernel_traitsI6__halfffffjLj4096ELj1ELj1ELj4ELj16ENS_18Kernel_traits_baseILj4096ES2_ffffjLj128EEEEELb1ELb0ELb1ELb1EEEvNS_9BwdParamsE --------------------------
	.section	.text._ZN10layer_norm13ln_bwd_kernelINS_13Kernel_traitsI6__halfffffjLj4096ELj1ELj1ELj4ELj16ENS_18Kernel_traits_baseILj4096ES2_ffffjLj128EEEEELb1ELb0ELb1ELb1EEEvNS_9BwdParamsE,"ax",@progbits
	.align	128
        .global         _ZN10layer_norm13ln_bwd_kernelINS_13Kernel_traitsI6__halfffffjLj4096ELj1ELj1ELj4ELj16ENS_18Kernel_traits_baseILj4096ES2_ffffjLj128EEEEELb1ELb0ELb1ELb1EEEvNS_9BwdParamsE
        .type           _ZN10layer_norm13ln_bwd_kernelINS_13Kernel_traitsI6__halfffffjLj4096ELj1ELj1ELj4ELj16ENS_18Kernel_traits_baseILj4096ES2_ffffjLj128EEEEELb1ELb0ELb1ELb1EEEvNS_9BwdParamsE,@function
        .size           _ZN10layer_norm13ln_bwd_kernelINS_13Kernel_traitsI6__halfffffjLj4096ELj1ELj1ELj4ELj16ENS_18Kernel_traits_baseILj4096ES2_ffffjLj128EEEEELb1ELb0ELb1ELb1EEEvNS_9BwdParamsE,(.L_x_15751 - _ZN10layer_norm13ln_bwd_kernelINS_13Kernel_traitsI6__halfffffjLj4096ELj1ELj1ELj4ELj16ENS_18Kernel_traits_baseILj4096ES2_ffffjLj128EEEEELb1ELb0ELb1ELb1EEEvNS_9BwdParamsE)
        .other          _ZN10layer_norm13ln_bwd_kernelINS_13Kernel_traitsI6__halfffffjLj4096ELj1ELj1ELj4ELj16ENS_18Kernel_traits_baseILj4096ES2_ffffjLj128EEEEELb1ELb0ELb1ELb1EEEvNS_9BwdParamsE,@"STO_CUDA_ENTRY STV_DEFAULT"
_ZN10layer_norm13ln_bwd_kernelINS_13Kernel_traitsI6__halfffffjLj4096ELj1ELj1ELj4ELj16ENS_18Kernel_traits_baseILj4096ES2_ffffjLj128EEEEELb1ELb0ELb1ELb1EEEvNS_9BwdParamsE:
.text._ZN10layer_norm13ln_bwd_kernelINS_13Kernel_traitsI6__halfffffjLj4096ELj1ELj1ELj4ELj16ENS_18Kernel_traits_baseILj4096ES2_ffffjLj128EEEEELb1ELb0ELb1ELb1EEEvNS_9BwdParamsE:
        /* <DEDUP_REMOVED lines=47> */
[----:B0-----:R0:W5:Y:S04]  /*02f0*/  LDG.E.64 R194, desc[UR12][R2.64+0x1c00] ;  /* 0x001c000c02c27981 */ /* 0x001168000c1e1b00 */
        /* <DEDUP_REMOVED lines=8> */
[----:B------:R-:W-:Y:S01]  /*0380*/  MOV R0, UR4 ;  /* 0x0000000400007c02 */ /* 0x000fe20008000f00 */
[----:B--234-:R-:W-:-:S11]  /*0390*/  UPLOP3.LUT UP1, UPT, UPT, UPT, UPT, 0x40, 0x4 ;  /* 0x000000000004789c */ /* 0x01cfd60003f2e870 */
.L_x_13641:
        /* <DEDUP_REMOVED lines=14> */
[----:B------:R-:W-:Y:S01]  /*0480*/  IADD3 R13, PT, PT, R2, -0x1, RZ ;  /* 0xffffffff020d7810 */ /* 0x000fe20007ffe0ff */
[----:B------:R-:W-:-:S05]  /*0490*/  IMAD.WIDE R6, R0, 0x4, R6 ;  /* 0x0000000400067825 */ /* 0x000fca00078e0206 */
[----:B------:R-:W2:Y:S01]  /*04a0*/  LDC.64 R10, c[0x0][0x3a8] ;  /* 0x0000ea00ff0a7b82 */ /* 0x000ea20000000a00 */
[----:B------:R3:W4:Y:S07]  /*04b0*/  LDG.E R205, desc[UR12][R6.64] ;  /* 0x0000000c06cd7981 */ /* 0x00072e000c1e1900 */
[----:B------:R-:W3:Y:S01]  /*04c0*/  LDC.64 R8, c[0x0][0x428] ;  /* 0x00010a00ff087b82 */ /* 0x000ee20000000a00 */
[-C--:B0-----:R-:W-:Y:S01]  /*04d0*/  IMAD R3, R0, R173.reuse, RZ ;  /* 0x000000ad00037224 */ /* 0x081fe200078e02ff */
[----:B-----5:R-:W-:Y:S01]  /*04e0*/  ISETP.GE.AND P2, PT, R204, 0x1, PT ;  /* 0x00000001cc00780c */ /* 0x020fe20003f46270 */
[----:B------:R-:W-:-:S05]  /*04f0*/  IMAD R13, R13, R173, RZ ;  /* 0x000000ad0d0d7224 */ /* 0x000fca00078e02ff */
[----:B------:R-:W0:Y:S01]  /*0500*/  LDC.64 R220, c[0x0][0x3b0] ;  /* 0x0000ec00ffdc7b82 */ /* 0x000e220000000a00 */
[----:B------:R-:W-:Y:S02]  /*0510*/  SHF.R.S32.HI R12, RZ, 0x1f, R3 ;  /* 0x0000001fff0c7819 */ /* 0x000fe40000011403 */
[----:B------:R-:W-:Y:S02]  /*0520*/  SHF.R.S32.HI R14, RZ, 0x1f, R13 ;  /* 0x0000001fff0e7819 */ /* 0x000fe4000001140d */
[----:B------:R-:W-:Y:S02]  /*0530*/  LEA.HI R12, R12, R3, RZ, 0x2 ;  /* 0x000000030c0c7211 */ /* 0x000fe400078f10ff */
[----:B------:R-:W-:Y:S02]  /*0540*/  LEA.HI R14, R14, R13, RZ, 0x2 ;  /* 0x0000000d0e0e7211 */ /* 0x000fe400078f10ff */
[-C--:B-1----:R-:W-:Y:S02]  /*0550*/  LEA.HI.SX32 R3, R12, R5.reuse, 0x1e ;  /* 0x000000050c037211 */ /* 0x082fe400078ff2ff */
[----:B------:R-:W-:-:S03]  /*0560*/  LEA.HI.SX32 R177, R14, R5, 0x1e ;  /* 0x000000050eb17211 */ /* 0x000fc600078ff2ff */
[C---:B--2---:R-:W-:Y:S01]  /*0570*/  IMAD.WIDE.U32 R12, R3.reuse, 0x10, R10 ;  /* 0x00000010030c7825 */ /* 0x044fe200078e000a */
[----:B------:R-:W-:-:S03]  /*0580*/  IADD3 R227, PT, PT, R3, 0x80, RZ ;  /* 0x0000008003e37810 */ /* 0x000fc60007ffe0ff */
[----:B---3--:R-:W-:Y:S02]  /*0590*/  IMAD.WIDE.U32 R16, R177, 0x10, R8 ;  /* 0x00000010b1107825 */ /* 0x008fe400078e0008 */
[----:B------:R-:W2:Y:S02]  /*05a0*/  LDG.E.128 R12, desc[UR12][R12.64] ;  /* 0x0000000c0c0c7981 */ /* 0x000ea4000c1e1d00 */
[----:B------:R-:W-:Y:S01]  /*05b0*/  IMAD.WIDE.U32 R20, R227, 0x10, R10 ;  /* 0x00000010e3147825 */ /* 0x000fe200078e000a */
[----:B------:R-:W-:Y:S01]  /*05c0*/  IADD3 R25, PT, PT, R177, 0x80, RZ ;  /* 0x00000080b1197810 */ /* 0x000fe20007ffe0ff */
[----:B------:R-:W3:Y:S01]  /*05d0*/  LDG.E.128 R16, desc[UR12][R16.64] ;  /* 0x0000000c10107981 */ /* 0x000ee2000c1e1d00 */
[----:B------:R-:W-:-:S03]  /*05e0*/  IADD3 R229, PT, PT, R3, 0x100, RZ ;  /* 0x0000010003e57810 */ /* 0x000fc60007ffe0ff */
[----:B------:R-:W3:Y:S01]  /*05f0*/  LDG.E.128 R20, desc[UR12][R20.64] ;  /* 0x0000000c14147981 */ /* 0x000ee2000c1e1d00 */
[----:B------:R-:W-:Y:S01]  /*0600*/  IMAD.WIDE.U32 R24, R25, 0x10, R8 ;  /* 0x0000001019187825 */ /* 0x000fe200078e0008 */
[----:B------:R-:W-:-:S03]  /*0610*/  IADD3 R137, PT, PT, R177, 0x100, RZ ;  /* 0x00000100b1897810 */ /* 0x000fc60007ffe0ff */
[----:B------:R-:W-:Y:S02]  /*0620*/  IMAD.WIDE.U32 R132, R229, 0x10, R10 ;  /* 0x00000010e5847825 */ /* 0x000fe400078e000a */
        /* <DEDUP_REMOVED lines=13> */
[----:B------:R-:W-:Y:S01]  /*0700*/  IMAD.WIDE.U32 R152, R153, 0x10, R8 ;  /* 0x0000001099987825 */ /* 0x000fe200078e0008 */
[----:B------:R-:W-:Y:S01]  /*0710*/  IADD3 R237, PT, PT, R3, 0x280, RZ ;  /* 0x0000028003ed7810 */ /* 0x000fe20007ffe0ff */
[----:B------:R-:W3:Y:S01]  /*0720*/  LDG.E.128 R148, desc[UR12][R148.64] ;  /* 0x0000000c94947981 */ /* 0x000ee2000c1e1d00 */
[----:B------:R-:W-:-:S03]  /*0730*/  IADD3 R161, PT, PT, R177, 0x280, RZ ;  /* 0x00000280b1a17810 */ /* 0x000fc60007ffe0ff */
[----:B------:R-:W3:Y:S01]  /*0740*/  LDG.E.128 R152, desc[UR12][R152.64] ;  /* 0x0000000c98987981 */ /* 0x000ee2000c1e1d00 */
        /* <DEDUP_REMOVED lines=10> */
[----:B------:R-:W-:Y:S02]  /*07f0*/  @P2 IADD3 R6, PT, PT, R204, -0x1, RZ ;  /* 0xffffffffcc062810 */ /* 0x000fe40007ffe0ff */
[----:B------:R-:W-:-:S03]  /*0800*/  IADD3 R233, PT, PT, R3, 0x380, RZ ;  /* 0x0000038003e97810 */ /* 0x000fc60007ffe0ff */
[----:B------:R-:W-:Y:S02]  /*0810*/  @P2 IMAD R6, R6, R173, RZ ;  /* 0x000000ad06062224 */ /* 0x000fe400078e02ff */
[----:B------:R-:W-:Y:S01]  /*0820*/  IMAD.WIDE.U32 R172, R233, 0x10, R10 ;  /* 0x00000010e9ac7825 */ /* 0x000fe200078e000a */
[----:B------:R-:W-:Y:S02]  /*0830*/  IADD3 R177, PT, PT, R177, 0x380, RZ ;  /* 0x00000380b1b17810 */ /* 0x000fe40007ffe0ff */
[----:B------:R-:W-:-:S03]  /*0840*/  @P2 SHF.R.S32.HI R7, RZ, 0x1f, R6 ;  /* 0x0000001fff072819 */ /* 0x000fc60000011406 */
[----:B------:R-:W3:Y:S01]  /*0850*/  LDG.E.128 R172, desc[UR12][R172.64] ;  /* 0x0000000cacac7981 */ /* 0x000ee2000c1e1d00 */
[----:B------:R-:W-:Y:S01]  /*0860*/  IMAD.WIDE.U32 R176, R177, 0x10, R8 ;  /* 0x00000010b1b07825 */ /* 0x000fe200078e0008 */
[----:B------:R-:W-:Y:S02]  /*0870*/  @P2 LEA.HI R6, R7, R6, RZ, 0x2 ;  /* 0x0000000607062211 */ /* 0x000fe400078f10ff */
[----:B------:R-:W-:Y:S02]  /*0880*/  MOV R203, RZ ;  /* 0x000000ff00cb7202 */ /* 0x000fe40000000f00 */
[----:B------:R-:W-:Y:S01]  /*0890*/  @P2 LEA.HI.SX32 R203, R6, R5, 0x1e ;  /* 0x0000000506cb2211 */ /* 0x000fe200078ff2ff */
[----:B------:R-:W3:Y:S04]  /*08a0*/  LDG.E.128 R176, desc[UR12][R176.64] ;  /* 0x0000000cb0b07981 */ /* 0x000ee8000c1e1d00 */
[C---:B0-----:R-:W-:Y:S01]  /*08b0*/  IMAD.WIDE.U32 R6, R203.reuse, 0x4, R220 ;  /* 0x00000004cb067825 */ /* 0x041fe200078e00dc */
[----:B------:R-:W-:-:S02]  /*08c0*/  IADD3 R207, PT, PT, R203, 0x80, RZ ;  /* 0x00000080cbcf7810 */ /* 0x000fc40007ffe0ff */
[C---:B------:R-:W-:Y:S02]  /*08d0*/  IADD3 R5, PT, PT, R203.reuse, 0x100, RZ ;  /* 0x00000100cb057810 */ /* 0x040fe40007ffe0ff */
[----:B------:R0:W5:Y:S01]  /*08e0*/  LDG.E R209, desc[UR12][R6.64] ;  /* 0x0000000c06d17981 */ /* 0x000162000c1e1900 */
[C---:B------:R-:W-:Y:S02]  /*08f0*/  IADD3 R241, PT, PT, R203.reuse, 0x180, RZ ;  /* 0x00000180cbf17810 */ /* 0x040fe40007ffe0ff */
[C---:B------:R-:W-:Y:S02]  /*0900*/  IADD3 R225, PT, PT, R203.reuse, 0x200, RZ ;  /* 0x00000200cbe17810 */ /* 0x040fe40007ffe0ff */
[C---:B------:R-:W-:Y:S02]  /*0910*/  IADD3 R223, PT, PT, R203.reuse, 0x280, RZ ;  /* 0x00000280cbdf7810 */ /* 0x040fe40007ffe0ff */
[C---:B------:R-:W-:Y:S02]  /*0920*/  IADD3 R219, PT, PT, R203.reuse, 0x300, RZ ;  /* 0x00000300cbdb7810 */ /* 0x040fe40007ffe0ff */
[----:B0-----:R-:W-:Y:S01]  /*0930*/  IADD3 R7, PT, PT, R203, 0x380, RZ ;  /* 0x00000380cb077810 */ /* 0x001fe20007ffe0ff */
[----:B------:R-:W-:-:S04]  /*0940*/  IMAD.WIDE.U32 R206, R207, 0x4, R220 ;  /* 0x00000004cfce7825 */ /* 0x000fc800078e00dc */
[--C-:B------:R-:W-:Y:S02]  /*0950*/  IMAD.WIDE.U32 R202, R5, 0x4, R220.reuse ;  /* 0x0000000405ca7825 */ /* 0x100fe400078e00dc */
[----:B------:R-:W5:Y:S02]  /*0960*/  LDG.E R207, desc[UR12][R206.64] ;  /* 0x0000000ccecf7981 */ /* 0x000f64000c1e1900 */
[--C-:B------:R-:W-:Y:S01]  /*0970*/  IMAD.WIDE.U32 R240, R241, 0x4, R220.reuse ;  /* 0x00000004f1f07825 */ /* 0x100fe200078e00dc */
[----:B------:R-:W-:Y:S01]  /*0980*/  MOV R208, UR7 ;  /* 0x0000000700d07c02 */ /* 0x000fe20008000f00 */
[----:B------:R-:W5:Y:S02]  /*0990*/  LDG.E R203, desc[UR12][R202.64] ;  /* 0x0000000ccacb7981 */ /* 0x000f64000c1e1900 */
[--C-:B------:R-:W-:Y:S02]  /*09a0*/  IMAD.WIDE.U32 R224, R225, 0x4, R220.reuse ;  /* 0x00000004e1e07825 */ /* 0x100fe400078e00dc */
[----:B------:R-:W5:Y:S02]  /*09b0*/  LDG.E R5, desc[UR12][R240.64] ;  /* 0x0000000cf0057981 */ /* 0x000f64000c1e1900 */
[----:B------:R-:W-:-:S02]  /*09c0*/  IMAD.WIDE.U32 R222, R223, 0x4, R220 ;  /* 0x00000004dfde7825 */ /* 0x000fc400078e00dc */
[----:B------:R-:W5:Y:S02]  /*09d0*/  LDG.E R6, desc[UR12][R224.64] ;  /* 0x0000000ce0067981 */ /* 0x000f64000c1e1900 */
[----:B------:R-:W-:-:S04]  /*09e0*/  IMAD.WIDE.U32 R218, R219, 0x4, R220 ;  /* 0x00000004dbda7825 */ /* 0x000fc800078e00dc */
[----:B------:R-:W-:Y:S01]  /*09f0*/  IMAD.WIDE.U32 R220, R7, 0x4, R220 ;  /* 0x0000000407dc7825 */ /* 0x000fe200078e00dc */
[----:B------:R-:W-:Y:S01]  /*0a00*/  ISETP.NE.U32.AND P0, PT, RZ, UR6, PT ;  /* 0x00000006ff007c0c */ /* 0x000fe2000bf05070 */
[----:B------:R-:W5:Y:S04]  /*0a10*/  LDG.E R7, desc[UR12][R222.64] ;  /* 0x0000000cde077981 */ /* 0x000f68000c1e1900 */
[----:B------:R-:W5:Y:S01]  /*0a20*/  LDG.E R9, desc[UR12][R220.64] ;  /* 0x0000000cdc097981 */ /* 0x000f62000c1e1900 */
[----:B------:R-:W-:-:S03]  /*0a30*/  ISETP.NE.AND.EX P0, PT, R208, RZ, PT, P0 ;  /* 0x000000ffd000720c */ /* 0x000fc60003f05300 */
[----:B------:R-:W5:Y:S10]  /*0a40*/  LDG.E R8, desc[UR12][R218.64] ;  /* 0x0000000cda087981 */ /* 0x000f74000c1e1900 */
[----:B------:R-:W0:Y:S08]  /*0a50*/  @P0 LDC.64 R10, c[0x0][0x438] ;  /* 0x00010e00ff0a0b82 */ /* 0x000e300000000a00 */
[----:B------:R-:W1:Y:S08]  /*0a60*/  @P0 LDC.64 R196, c[0x0][0x438] ;  /* 0x00010e00ffc40b82 */ /* 0x000e700000000a00 */
[----:B------:R-:W1:Y:S08]  /*0a70*/  @P0 LDC.64 R198, c[0x0][0x438] ;  /* 0x00010e00ffc60b82 */ /* 0x000e700000000a00 */
[----:B------:R-:W4:Y:S08]  /*0a80*/  @P0 LDC.64 R200, c[0x0][0x438] ;  /* 0x00010e00ffc80b82 */ /* 0x000f300000000a00 */
[----:B------:R-:W4:Y:S08]  /*0a90*/  @P0 LDC.64 R210, c[0x0][0x438] ;  /* 0x00010e00ffd20b82 */ /* 0x000f300000000a00 */
[----:B------:R-:W4:Y:S08]  /*0aa0*/  @P0 LDC.64 R212, c[0x0][0x438] ;  /* 0x00010e00ffd40b82 */ /* 0x000f300000000a00 */
[----:B------:R-:W4:Y:S08]  /*0ab0*/  @P0 LDC.64 R214, c[0x0][0x438] ;  /* 0x00010e00ffd60b82 */ /* 0x000f300000000a00 */
[----:B------:R-:W4:Y:S01]  /*0ac0*/  @P0 LDC.64 R216, c[0x0][0x438] ;  /* 0x00010e00ffd80b82 */ /* 0x000f220000000a00 */
[----:B0-----:R-:W-:-:S04]  /*0ad0*/  @P0 IMAD.WIDE.U32 R10, R3, 0x10, R10 ;  /* 0x00000010030a0825 */ /* 0x001fc800078e000a */
[----:B-1----:R-:W-:Y:S01]  /*0ae0*/  @P0 IMAD.WIDE.U32 R196, R227, 0x10, R196 ;  /* 0x00000010e3c40825 */ /* 0x002fe200078e00c4 */
[----:B------:R0:W5:Y:S03]  /*0af0*/  @P0 LDG.E.128 R56, desc[UR12][R10.64] ;  /* 0x0000000c0a380981 */ /* 0x000166000c1e1d00 */
[----:B------:R-:W-:Y:S01]  /*0b00*/  @P0 IMAD.WIDE.U32 R198, R229, 0x10, R198 ;  /* 0x00000010e5c60825 */ /* 0x000fe200078e00c6 */
[----:B------:R1:W5:Y:S03]  /*0b10*/  @P0 LDG.E.128 R52, desc[UR12][R196.64] ;  /* 0x0000000cc4340981 */ /* 0x000366000c1e1d00 */
[----:B----4-:R-:W-:Y:S01]  /*0b20*/  @P0 IMAD.WIDE.U32 R200, R231, 0x10, R200 ;  /* 0x00000010e7c80825 */ /* 0x010fe200078e00c8 */
[----:B------:R4:W5:Y:S03]  /*0b30*/  @P0 LDG.E.128 R48, desc[UR12][R198.64] ;  /* 0x0000000cc6300981 */ /* 0x000966000c1e1d00 */
[----:B------:R-:W-:Y:S01]  /*0b40*/  @P0 IMAD.WIDE.U32 R210, R239, 0x10, R210 ;  /* 0x00000010efd20825 */ /* 0x000fe200078e00d2 */
[----:B------:R3:W5:Y:S03]  /*0b50*/  @P0 LDG.E.128 R44, desc[UR12][R200.64] ;  /* 0x0000000cc82c0981 */ /* 0x000766000c1e1d00 */
[----:B------:R-:W-:Y:S01]  /*0b60*/  @P0 IMAD.WIDE.U32 R212, R237, 0x10, R212 ;  /* 0x00000010edd40825 */ /* 0x000fe200078e00d4 */
[----:B------:R0:W5:Y:S03]  /*0b70*/  @P0 LDG.E.128 R40, desc[UR12][R210.64] ;  /* 0x0000000cd2280981 */ /* 0x000166000c1e1d00 */
[----:B------:R-:W-:Y:S01]  /*0b80*/  @P0 IMAD.WIDE.U32 R214, R235, 0x10, R214 ;  /* 0x00000010ebd60825 */ /* 0x000fe200078e00d6 */
[----:B------:R0:W5:Y:S03]  /*0b90*/  @P0 LDG.E.128 R36, desc[UR12][R212.64] ;  /* 0x0000000cd4240981 */ /* 0x000166000c1e1d00 */
[----:B------:R-:W-:Y:S01]  /*0ba0*/  @P0 IMAD.WIDE.U32 R216, R233, 0x10, R216 ;  /* 0x00000010e9d80825 */ /* 0x000fe200078e00d8 */
[----:B------:R1:W5:Y:S04]  /*0bb0*/  @P0 LDG.E.128 R32, desc[UR12][R214.64] ;  /* 0x0000000cd6200981 */ /* 0x000368000c1e1d00 */
[----:B------:R2:W5:Y:S01]  /*0bc0*/  @P0 LDG.E.128 R28, desc[UR12][R216.64] ;  /* 0x0000000cd81c0981 */ /* 0x000562000c1e1d00 */
[----:B------:R-:W-:-:S02]  /*0bd0*/  ISETP.NE.AND P0, PT, RZ, UR11, PT ;  /* 0x0000000bff007c0c */ /* 0x000fc4000bf05270 */
[--C-:B0-----:R-:W-:Y:S02]  /*0be0*/  SHF.R.U64 R10, R180, 0x10, R181.reuse ;  /* 0x00000010b40a7819 */ /* 0x101fe400000012b5 */
[----:B------:R-:W-:Y:S01]  /*0bf0*/  FSEL R205, R205, RZ, !P0 ;  /* 0x000000ffcdcd7208 */ /* 0x000fe20004000000 */
[----:B------:R-:W-:Y:S01]  /*0c00*/  HADD2.F32 R219, -RZ, R180.H0_H0 ;  /* 0x200000b4ffdb7230 */ /* 0x000fe20000004100 */
[----:B-1----:R-:W-:-:S05]  /*0c10*/  SHF.R.U32.HI R196, RZ, 0x10, R181 ;  /* 0x00000010ffc47819 */ /* 0x002fca00000116b5 */
[----:B------:R-:W-:Y:S02]  /*0c20*/  HADD2.F32 R196, -RZ, R196.H0_H0 ;  /* 0x200000c4ffc47230 */ /* 0x000fe40000004100 */
[C---:B--2---:R-:W-:Y:S01]  /*0c30*/  FADD.FTZ R3, -R205.reuse, R12 ;  /* 0x0000000ccd037221 */ /* 0x044fe20000010100 */
[C---:B------:R-:W-:Y:S01]  /*0c40*/  FADD.FTZ R13, -R205.reuse, R13 ;  /* 0x0000000dcd0d7221 */ /* 0x040fe20000010100 */
[C---:B------:R-:W-:Y:S01]  /*0c50*/  FADD.FTZ R197, -R205.reuse, R14 ;  /* 0x0000000ecdc57221 */ /* 0x040fe20000010100 */
[----:B----4-:R-:W-:Y:S01]  /*0c60*/  FADD.FTZ R199, -R205, R15 ;  /* 0x0000000fcdc77221 */ /* 0x010fe20000010100 */
[----:B------:R-:W-:Y:S02]  /*0c70*/  HADD2.F32 R14, -RZ, R10.H0_H0 ;  /* 0x2000000aff0e7230 */ /* 0x000fe40000004100 */
[C---:B------:R-:W-:Y:S01]  /*0c80*/  FMUL.FTZ R3, R4.reuse, R3 ;  /* 0x0000000304037220 */ /* 0x040fe20000410000 */
[----:B------:R-:W-:Y:S01]  /*0c90*/  FMUL.FTZ R12, R4, R13 ;  /* 0x0000000d040c7220 */ /* 0x000fe20000410000 */
[----:B------:R-:W-:-:S02]  /*0ca0*/  HADD2.F32 R15, -RZ, R181.H0_H0 ;  /* 0x200000b5ff0f7230 */ /* 0x000fc40000004100 */
[----:B------:R-:W-:Y:S01]  /*0cb0*/  FMUL.FTZ R13, R4, R197 ;  /* 0x000000c5040d7220 */ /* 0x000fe20000410000 */
[----:B---3--:R-:W-:Y:S01]  /*0cc0*/  FMUL.FTZ R10, R16, R219 ;  /* 0x000000db100a7220 */ /* 0x008fe20000410000 */
[----:B------:R-:W-:Y:S01]  /*0cd0*/  FADD.FTZ R96, R96, R16 ;  /* 0x0000001060607221 */ /* 0x000fe20000010000 */
[----:B------:R-:W-:Y:S01]  /*0ce0*/  FFMA.FTZ R60, R16, R3, R60 ;  /* 0x00000003103c7223 */ /* 0x000fe2000001003c */
[----:B------:R-:W-:Y:S01]  /*0cf0*/  FMUL.FTZ R11, R17, R14 ;  /* 0x0000000e110b7220 */ /* 0x000fe20000410000 */
[----:B------:R-:W-:Y:S01]  /*0d00*/  FMUL.FTZ R14, R18, R15 ;  /* 0x0000000f120e7220 */ /* 0x000fe20000410000 */
[----:B------:R-:W-:Y:S01]  /*0d10*/  FADD.FTZ R98, R98, R18 ;  /* 0x0000001262627221 */ /* 0x000fe20000010000 */
[----:B------:R-:W-:Y:S01]  /*0d20*/  FMUL.FTZ R16, R4, R199 ;  /* 0x000000c704107220 */ /* 0x000fe20000410000 */
[----:B------:R-:W-:Y:S01]  /*0d30*/  FFMA.FTZ R62, R18, R13, R62 ;  /* 0x0000000d123e7223 */ /* 0x000fe2000001003e */
[----:B------:R-:W-:Y:S01]  /*0d40*/  SHF.R.U64 R18, R182, 0x10, R183 ;  /* 0x00000010b6127819 */ /* 0x000fe200000012b7 */
[----:B------:R-:W-:Y:S01]  /*0d50*/  FADD.FTZ R97, R97, R17 ;  /* 0x0000001161617221 */ /* 0x000fe20000010000 */
[----:B------:R-:W-:Y:S01]  /*0d60*/  FFMA.FTZ R61, R17, R12, R61 ;  /* 0x0000000c113d7223 */ /* 0x000fe2000001003d */
[C---:B------:R-:W-:Y:S01]  /*0d70*/  FADD.FTZ R17, -R205.reuse, R20 ;  /* 0x00000014cd117221 */ /* 0x040fe20000010100 */
[----:B------:R-:W-:Y:S01]  /*0d80*/  FADD.FTZ R21, -R205, R21 ;  /* 0x00000015cd157221 */ /* 0x000fe20000010100 */
[----:B------:R-:W-:Y:S01]  /*0d90*/  FMUL.FTZ R15, R19, R196 ;  /* 0x000000c4130f7220 */ /* 0x000fe20000410000 */
[----:B------:R-:W-:Y:S01]  /*0da0*/  FADD.FTZ R99, R99, R19 ;  /* 0x0000001363637221 */ /* 0x000fe20000010000 */
[----:B------:R-:W-:Y:S01]  /*0db0*/  FFMA.FTZ R63, R19, R16, R63 ;  /* 0x00000010133f7223 */ /* 0x000fe2000001003f */
[----:B------:R-:W-:Y:S01]  /*0dc0*/  FADD.FTZ R197, -R205, R22 ;  /* 0x00000016cdc57221 */ /* 0x000fe20000010100 */
[----:B------:R-:W-:-:S02]  /*0dd0*/  HADD2.F32 R19, -RZ, R182.H0_H0 ;  /* 0x200000b6ff137230 */ /* 0x000fc40000004100 */
[----:B------:R-:W-:Y:S01]  /*0de0*/  FADD.FTZ R199, -R205, R23 ;  /* 0x00000017cdc77221 */ /* 0x000fe20000010100 */
[----:B------:R-:W-:Y:S01]  /*0df0*/  HADD2.F32 R22, -RZ, R18.H0_H0 ;  /* 0x20000012ff167230 */ /* 0x000fe20000004100 */
[----:B------:R-:W-:Y:S01]  /*0e00*/  SHF.R.U32.HI R196, RZ, 0x10, R183 ;  /* 0x00000010ffc47819 */ /* 0x000fe200000116b7 */
[C---:B------:R-:W-:Y:S01]  /*0e10*/  FMUL.FTZ R17, R4.reuse, R17 ;  /* 0x0000001104117220 */ /* 0x040fe20000410000 */
[C---:B------:R-:W-:Y:S01]  /*0e20*/  FMUL.FTZ R20, R4.reuse, R21 ;  /* 0x0000001504147220 */ /* 0x040fe20000410000 */
[----:B------:R-:W-:Y:S02]  /*0e30*/  HADD2.F32 R23, -RZ, R183.H0_H0 ;  /* 0x200000b7ff177230 */ /* 0x000fe40000004100 */
[----:B------:R-:W-:Y:S01]  /*0e40*/  FMUL.FTZ R21, R4, R197 ;  /* 0x000000c504157220 */ /* 0x000fe20000410000 */
[----:B------:R-:W-:Y:S01]  /*0e50*/  FMUL.FTZ R18, R24, R19 ;  /* 0x0000001318127220 */ /* 0x000fe20000410000 */
[----:B------:R-:W-:Y:S01]  /*0e60*/  FADD.FTZ R92, R92, R24 ;  /* 0x000000185c5c7221 */ /* 0x000fe20000010000 */
[----:B------:R-:W-:Y:S01]  /*0e70*/  FFMA.FTZ R64, R24, R17, R64 ;  /* 0x0000001118407223 */ /* 0x000fe20000010040 */
[----:B------:R-:W-:Y:S01]  /*0e80*/  FMUL.FTZ R19, R25, R22 ;  /* 0x0000001619137220 */ /* 0x000fe20000410000 */
[----:B------:R-:W-:-:S02]  /*0e90*/  HADD2.F32 R196, -RZ, R196.H0_H0 ;  /* 0x200000c4ffc47230 */ /* 0x000fc40000004100 */
        /* <DEDUP_REMOVED lines=33> */
[----:B------:R-:W-:Y:S01]  /*10b0*/  FMUL.FTZ R135, R139, R196 ;  /* 0x000000c48b877220 */ /* 0x000fe20000410000 */
[----:B------:R-:W-:Y:S01]  /*10c0*/  FADD.FTZ R91, R91, R139 ;  /* 0x0000008b5b5b7221 */ /* 0x000fe20000010000 */
[----:B------:R-:W-:Y:S01]  /*10d0*/  FFMA.FTZ R123, R139, R136, R123 ;  /* 0x000000888b7b7223 */ /* 0x000fe2000001007b */
[----:B------:R-:W-:-:S02]  /*10e0*/  HADD2.F32 R139, -RZ, R186.H0_H0 ;  /* 0x200000baff8b7230 */ /* 0x000fc40000004100 */
[C---:B------:R-:W-:Y:S01]  /*10f0*/  FADD.FTZ R137, -R205.reuse, R140 ;  /* 0x0000008ccd897221 */ /* 0x040fe20000010100 */
[----:B------:R-:W-:Y:S01]  /*1100*/  FADD.FTZ R197, -R205, R142 ;  /* 0x0000008ecdc57221 */ /* 0x000fe20000010100 */
[----:B------:R-:W-:Y:S01]  /*1110*/  HADD2.F32 R140, -RZ, R138.H0_H0 ;  /* 0x2000008aff8c7230 */ /* 0x000fe20000004100 */
[----:B------:R-:W-:Y:S01]  /*1120*/  SHF.R.U32.HI R142, RZ, 0x10, R187 ;  /* 0x00000010ff8e7819 */ /* 0x000fe200000116bb */
[----:B------:R-:W-:-:S03]  /*1130*/  FMUL.FTZ R138, R144, R139 ;  /* 0x0000008b908a7220 */ /* 0x000fc60000410000 */
[----:B------:R-:W-:Y:S01]  /*1140*/  FMUL.FTZ R139, R145, R140 ;  /* 0x0000008c918b7220 */ /* 0x000fe20000410000 */
[----:B------:R-:W-:Y:S02]  /*1150*/  HADD2.F32 R140, -RZ, R142.H0_H0 ;  /* 0x2000008eff8c7230 */ /* 0x000fe40000004100 */
[----:B------:R-:W-:-:S03]  /*1160*/  FADD.FTZ R141, -R205, R141 ;  /* 0x0000008dcd8d7221 */ /* 0x000fc60000010100 */
[----:B------:R-:W-:Y:S01]  /*1170*/  FMUL.FTZ R199, R147, R140 ;  /* 0x0000008c93c77220 */ /* 0x000fe20000410000 */
[----:B------:R-:W-:Y:S01]  /*1180*/  SHF.R.U64 R140, R188, 0x10, R189 ;  /* 0x00000010bc8c7819 */ /* 0x000fe200000012bd */
[----:B------:R-:W-:Y:S01]  /*1190*/  FMUL.FTZ R196, R4, R141 ;  /* 0x0000008d04c47220 */ /* 0x000fe20000410000 */
[----:B------:R-:W-:Y:S02]  /*11a0*/  HADD2.F32 R141, -RZ, R187.H0_H0 ;  /* 0x200000bbff8d7230 */ /* 0x000fe40000004100 */
[C---:B------:R-:W-:Y:S01]  /*11b0*/  FADD.FTZ R143, -R205.reuse, R143 ;  /* 0x0000008fcd8f7221 */ /* 0x040fe20000010100 */
[----:B------:R-:W-:Y:S01]  /*11c0*/  SHF.R.U32.HI R142, RZ, 0x10, R189 ;  /* 0x00000010ff8e7819 */ /* 0x000fe200000116bd */
[----:B------:R-:W-:Y:S02]  /*11d0*/  HADD2.F32 R140, -RZ, R140.H0_H0 ;  /* 0x2000008cff8c7230 */ /* 0x000fe40000004100 */
[----:B------:R-:W-:Y:S01]  /*11e0*/  FMUL.FTZ R198, R146, R141 ;  /* 0x0000008d92c67220 */ /* 0x000fe20000410000 */
[----:B------:R-:W-:Y:S01]  /*11f0*/  FMUL.FTZ R200, R4, R143 ;  /* 0x0000008f04c87220 */ /* 0x000fe20000410000 */
[----:B------:R-:W-:Y:S01]  /*1200*/  FADD.FTZ R141, -R205, R148 ;  /* 0x00000094cd8d7221 */ /* 0x000fe20000010100 */
[----:B------:R-:W-:Y:S01]  /*1210*/  FADD.FTZ R85, R85, R145 ;  /* 0x0000009155557221 */ /* 0x000fe20000010000 */
[----:B------:R-:W-:Y:S01]  /*1220*/  FFMA.FTZ R117, R145, R196, R117 ;  /* 0x000000c491757223 */ /* 0x000fe20000010075 */
[C---:B------:R-:W-:Y:S01]  /*1230*/  FADD.FTZ R201, -R205.reuse, R151 ;  /* 0x00000097cdc97221 */ /* 0x040fe20000010100 */
[----:B------:R-:W-:Y:S01]  /*1240*/  FADD.FTZ R145, -R205, R149 ;  /* 0x00000095cd917221 */ /* 0x000fe20000010100 */
[----:B------:R-:W-:Y:S01]  /*1250*/  FMUL.FTZ R151, R153, R140 ;  /* 0x0000008c99977220 */ /* 0x000fe20000410000 */
[----:B------:R-:W-:-:S02]  /*1260*/  HADD2.F32 R140, -RZ, R142.H0_H0 ;  /* 0x2000008eff8c7230 */ /* 0x000fc40000004100 */
[----:B------:R-:W-:Y:S01]  /*1270*/  FADD.FTZ R87, R87, R147 ;  /* 0x0000009357577221 */ /* 0x000fe20000010000 */
[----:B------:R-:W-:Y:S01]  /*1280*/  FFMA.FTZ R119, R147, R200, R119 ;  /* 0x000000c893777223 */ /* 0x000fe20000010077 */
[----:B------:R-:W-:Y:S02]  /*1290*/  HADD2.F32 R143, -RZ, R188.H0_H0 ;  /* 0x200000bcff8f7230 */ /* 0x000fe40000004100 */
[C---:B------:R-:W-:Y:S01]  /*12a0*/  FMUL.FTZ R149, R4.reuse, R141 ;  /* 0x0000008d04957220 */ /* 0x040fe20000410000 */
[----:B------:R-:W-:Y:S01]  /*12b0*/  FADD.FTZ R147, -R205, R150 ;  /* 0x00000096cd937221 */ /* 0x000fe20000010100 */
[----:B------:R-:W-:Y:S02]  /*12c0*/  HADD2.F32 R141, -RZ, R189.H0_H0 ;  /* 0x200000bdff8d7230 */ /* 0x000fe40000004100 */
[C---:B------:R-:W-:Y:S01]  /*12d0*/  FMUL.FTZ R150, R4.reuse, R145 ;  /* 0x0000009104967220 */ /* 0x040fe20000410000 */
[----:B------:R-:W-:Y:S01]  /*12e0*/  FMUL.FTZ R202, R4, R201 ;  /* 0x000000c904ca7220 */ /* 0x000fe20000410000 */
[----:B------:R-:W-:Y:S01]  /*12f0*/  FMUL.FTZ R201, R155, R140 ;  /* 0x0000008c9bc97220 */ /* 0x000fe20000410000 */
[----:B------:R-:W-:Y:S01]  /*1300*/  FMUL.FTZ R148, R152, R143 ;  /* 0x0000008f98947220 */ /* 0x000fe20000410000 */
[----:B------:R-:W-:Y:S01]  /*1310*/  FADD.FTZ R80, R80, R152 ;  /* 0x0000009850507221 */ /* 0x000fe20000010000 */
[----:B------:R-:W-:Y:S01]  /*1320*/  FFMA.FTZ R112, R152, R149, R112 ;  /* 0x0000009598707223 */ /* 0x000fe20000010070 */
[----:B------:R-:W-:Y:S01]  /*1330*/  SHF.R.U64 R140, R190, 0x10, R191 ;  /* 0x00000010be8c7819 */ /* 0x000fe200000012bf */
[----:B------:R-:W-:Y:S01]  /*1340*/  FADD.FTZ R81, R81, R153 ;  /* 0x0000009951517221 */ /* 0x000fe20000010000 */
[----:B------:R-:W-:Y:S01]  /*1350*/  FFMA.FTZ R113, R153, R150, R113 ;  /* 0x0000009699717223 */ /* 0x000fe20000010071 */
[----:B------:R-:W-:Y:S01]  /*1360*/  FMUL.FTZ R152, R154, R141 ;  /* 0x0000008d9a987220 */ /* 0x000fe20000410000 */
[----:B------:R-:W-:Y:S01]  /*1370*/  FMUL.FTZ R153, R4, R147 ;  /* 0x0000009304997220 */ /* 0x000fe20000410000 */
[----:B------:R-:W-:-:S02]  /*1380*/  HADD2.F32 R141, -RZ, R190.H0_H0 ;  /* 0x200000beff8d7230 */ /* 0x000fc40000004100 */
[----:B------:R-:W-:Y:S01]  /*1390*/  FADD.FTZ R157, -R205, R157 ;  /* 0x0000009dcd9d7221 */ /* 0x000fe20000010100 */
[----:B------:R-:W-:Y:S01]  /*13a0*/  FADD.FTZ R83, R83, R155 ;  /* 0x0000009b53537221 */ /* 0x000fe20000010000 */
[----:B------:R-:W-:Y:S01]  /*13b0*/  FFMA.FTZ R115, R155, R202, R115 ;  /* 0x000000ca9b737223 */ /* 0x000fe20000010073 */
[----:B------:R-:W-:Y:S01]  /*13c0*/  FADD.FTZ R155, -R205, R156 ;  /* 0x0000009ccd9b7221 */ /* 0x000fe20000010100 */
[----:B------:R-:W-:Y:S02]  /*13d0*/  HADD2.F32 R140, -RZ, R140.H0_H0 ;  /* 0x2000008cff8c7230 */ /* 0x000fe40000004100 */
[----:B------:R-:W-:Y:S01]  /*13e0*/  FADD.FTZ R82, R82, R154 ;  /* 0x0000009a52527221 */ /* 0x000fe20000010000 */
[----:B------:R-:W-:Y:S01]  /*13f0*/  FFMA.FTZ R114, R154, R153, R114 ;  /* 0x000000999a727223 */ /* 0x000fe20000010072 */
[----:B------:R-:W-:Y:S01]  /*1400*/  FMUL.FTZ R156, R4, R157 ;  /* 0x0000009d049c7220 */ /* 0x000fe20000410000 */
[----:B------:R-:W-:Y:S01]  /*1410*/  FMUL.FTZ R154, R160, R141 ;  /* 0x0000008da09a7220 */ /* 0x000fe20000410000 */
[----:B------:R-:W-:Y:S01]  /*1420*/  FADD.FTZ R142, RZ, R10 ;  /* 0x0000000aff8e7221 */ /* 0x000fe20000010000 */
[----:B------:R-:W-:Y:S01]  /*1430*/  FFMA.FTZ R141, R3, R10, RZ ;  /* 0x0000000a038d7223 */ /* 0x000fe200000100ff */
[----:B------:R-:W-:Y:S01]  /*1440*/  FMUL.FTZ R157, R161, R140 ;  /* 0x0000008ca19d7220 */ /* 0x000fe20000410000 */
        /* <DEDUP_REMOVED lines=8> */
[C---:B------:R-:W-:Y:S01]  /*14d0*/  FMUL.FTZ R159, R4.reuse, R143 ;  /* 0x0000008f049f7220 */ /* 0x040fe20000410000 */
[----:B------:R-:W-:Y:S01]  /*14e0*/  FMUL.FTZ R155, R4, R155 ;  /* 0x0000009b049b7220 */ /* 0x000fe20000410000 */
[----:B------:R-:W-:Y:S01]  /*14f0*/  FADD.FTZ R143, R15, R142 ;  /* 0x0000008e0f8f7221 */ /* 0x000fe20000010000 */
[----:B------:R-:W-:Y:S01]  /*1500*/  FFMA.FTZ R140, R16, R15, R141 ;  /* 0x0000000f108c7223 */ /* 0x000fe2000001008d */
[----:B------:R-:W-:Y:S02]  /*1510*/  HADD2.F32 R145, -RZ, R191.H0_H0 ;  /* 0x200000bfff917230 */ /* 0x000fe40000004100 */
[----:B------:R-:W-:Y:S01]  /*1520*/  FADD.FTZ R76, R76, R160 ;  /* 0x000000a04c4c7221 */ /* 0x000fe20000010000 */
[----:B------:R-:W-:Y:S01]  /*1530*/  FFMA.FTZ R108, R160, R155, R108 ;  /* 0x0000009ba06c7223 */ /* 0x000fe2000001006c */
[----:B------:R-:W-:Y:S01]  /*1540*/  FADD.FTZ R142, R18, R143 ;  /* 0x0000008f128e7221 */ /* 0x000fe20000010000 */
[----:B------:R-:W-:Y:S01]  /*1550*/  SHF.R.U32.HI R160, RZ, 0x10, R191 ;  /* 0x00000010ffa07819 */ /* 0x000fe200000116bf */
[----:B------:R-:W-:Y:S01]  /*1560*/  FFMA.FTZ R141, R17, R18, R140 ;  /* 0x00000012118d7223 */ /* 0x000fe2000001008c */
[----:B------:R-:W-:Y:S01]  /*1570*/  FMUL.FTZ R158, R162, R145 ;  /* 0x00000091a29e7220 */ /* 0x000fe20000410000 */
[----:B------:R-:W-:Y:S01]  /*1580*/  FADD.FTZ R145, R19, R142 ;  /* 0x0000008e13917221 */ /* 0x000fe20000010000 */
[----:B------:R-:W-:Y:S01]  /*1590*/  FADD.FTZ R78, R78, R162 ;  /* 0x000000a24e4e7221 */ /* 0x000fe20000010000 */
[----:B------:R-:W-:Y:S01]  /*15a0*/  FFMA.FTZ R140, R20, R19, R141 ;  /* 0x00000013148c7223 */ /* 0x000fe2000001008d */
[----:B------:R-:W-:-:S02]  /*15b0*/  HADD2.F32 R160, -RZ, R160.H0_H0 ;  /* 0x200000a0ffa07230 */ /* 0x000fc40000004100 */
        /* <DEDUP_REMOVED lines=9> */
[----:B------:R-:W-:Y:S02]  /*1650*/  HADD2.F32 R143, -RZ, R192.H0_H0 ;  /* 0x200000c0ff8f7230 */ /* 0x000fe40000004100 */
        /* <DEDUP_REMOVED lines=8> */
[----:B------:R-:W-:Y:S01]  /*16e0*/  FADD.FTZ R143, R27, R142 ;  /* 0x0000008e1b8f7221 */ /* 0x000fe20000010000 */
[----:B------:R-:W-:Y:S01]  /*16f0*/  SHF.R.U64 R146, R192, 0x10, R193 ;  /* 0x00000010c0927819 */ /* 0x000fe200000012c1 */
[----:B------:R-:W-:Y:S01]  /*1700*/  FFMA.FTZ R140, R132, R27, R141 ;  /* 0x0000001b848c7223 */ /* 0x000fe2000001008d */
[----:B------:R-:W-:Y:S01]  /*1710*/  FADD.FTZ R84, R84, R144 ;  /* 0x0000009054547221 */ /* 0x000fe20000010000 */
[----:B------:R-:W-:Y:S01]  /*1720*/  FFMA.FTZ R116, R144, R137, R116 ;  /* 0x0000008990747223 */ /* 0x000fe20000010074 */
[----:B------:R-:W-:Y:S01]  /*1730*/  FADD.FTZ R144, R134, R143 ;  /* 0x0000008f86907221 */ /* 0x000fe20000010000 */
[----:B------:R-:W-:Y:S01]  /*1740*/  FFMA.FTZ R141, R133, R134, R140 ;  /* 0x00000086858d7223 */ /* 0x000fe2000001008c */
[----:B------:R-:W-:-:S02]  /*1750*/  HADD2.F32 R142, -RZ, R146.H0_H0 ;  /* 0x20000092ff8e7230 */ /* 0x000fc40000004100 */
[----:B------:R-:W-:Y:S01]  /*1760*/  FADD.FTZ R147, -R205, R167 ;  /* 0x000000a7cd937221 */ /* 0x000fe20000010100 */
[----:B------:R-:W-:Y:S01]  /*1770*/  FADD.FTZ R167, R135, R144 ;  /* 0x0000009087a77221 */ /* 0x000fe20000010000 */
[----:B------:R-:W-:Y:S01]  /*1780*/  FFMA.FTZ R140, R136, R135, R141 ;  /* 0x00000087888c7223 */ /* 0x000fe2000001008d */
[----:B------:R-:W-:Y:S01]  /*1790*/  FADD.FTZ R165, -R205, R165 ;  /* 0x000000a5cda57221 */ /* 0x000fe20000010100 */
[----:B------:R-:W-:Y:S01]  /*17a0*/  FMUL.FTZ R163, R169, R142 ;  /* 0x0000008ea9a37220 */ /* 0x000fe20000410000 */
[----:B------:R-:W-:Y:S01]  /*17b0*/  FADD.FTZ R142, R138, R167 ;  /* 0x000000a78a8e7221 */ /* 0x000fe20000010000 */
[----:B------:R-:W-:Y:S01]  /*17c0*/  FFMA.FTZ R141, R137, R138, R140 ;  /* 0x0000008a898d7223 */ /* 0x000fe2000001008c */
[----:B------:R-:W-:Y:S01]  /*17d0*/  FADD.FTZ R145, -R205, R166 ;  /* 0x000000a6cd917221 */ /* 0x000fe20000010100 */
[----:B------:R-:W-:Y:S01]  /*17e0*/  FMUL.FTZ R166, R4, R165 ;  /* 0x000000a504a67220 */ /* 0x000fe20000410000 */
[----:B------:R-:W-:Y:S01]  /*17f0*/  FADD.FTZ R165, R139, R142 ;  /* 0x0000008e8ba57221 */ /* 0x000fe20000010000 */
[----:B------:R-:W-:Y:S01]  /*1800*/  FFMA.FTZ R140, R196, R139, R141 ;  /* 0x0000008bc48c7223 */ /* 0x000fe2000001008d */
[----:B------:R-:W-:-:S02]  /*1810*/  HADD2.F32 R143, -RZ, R193.H0_H0 ;  /* 0x200000c1ff8f7230 */ /* 0x000fc40000004100 */
[----:B------:R-:W-:Y:S01]  /*1820*/  FADD.FTZ R142, R198, R165 ;  /* 0x000000a5c68e7221 */ /* 0x000fe20000010000 */
[----:B------:R-:W-:Y:S02]  /*1830*/  FFMA.FTZ R141, R197, R198, R140 ;  /* 0x000000c6c58d7223 */ /* 0x000fe4000001008c */
        /* <DEDUP_REMOVED lines=16> */
[----:B------:R-:W-:Y:S02]  /*1940*/  FADD.FTZ R72, R72, R168 ;  /* 0x000000a848487221 */ /* 0x000fe40000010000 */
[----:B------:R-:W-:Y:S01]  /*1950*/  FADD.FTZ R143, R158, R143 ;  /* 0x0000008f9e8f7221 */ /* 0x000fe20000010000 */
[----:B------:R-:W-:Y:S01]  /*1960*/  FFMA.FTZ R141, R159, R158, R140 ;  /* 0x0000009e9f8d7223 */ /* 0x000fe2000001008c */
[----:B------:R-:W-:Y:S01]  /*1970*/  FFMA.FTZ R104, R168, R161, R104 ;  /* 0x000000a1a8687223 */ /* 0x000fe20000010068 */
[----:B------:R-:W-:Y:S01]  /*1980*/  SHF.R.U32.HI R168, RZ, 0x10, R193 ;  /* 0x00000010ffa87819 */ /* 0x000fe200000116c1 */
[----:B------:R-:W-:Y:S01]  /*1990*/  FMUL.FTZ R167, R4, R145 ;  /* 0x0000009104a77220 */ /* 0x000fe20000410000 */
[----:B------:R-:W-:Y:S01]  /*19a0*/  FADD.FTZ R143, R160, R143 ;  /* 0x0000008fa08f7221 */ /* 0x000fe20000010000 */
[----:B------:R-:W-:Y:S01]  /*19b0*/  FFMA.FTZ R142, R162, R160, R141 ;  /* 0x000000a0a28e7223 */ /* 0x000fe2000001008d */
[----:B------:R-:W-:Y:S01]  /*19c0*/  FADD.FTZ R74, R74, R170 ;  /* 0x000000aa4a4a7221 */ /* 0x000fe20000010000 */
[----:B------:R-:W-:-:S02]  /*19d0*/  HADD2.F32 R168, -RZ, R168.H0_H0 ;  /* 0x200000a8ffa87230 */ /* 0x000fc40000004100 */
[----:B------:R-:W-:Y:S01]  /*19e0*/  FFMA.FTZ R106, R170, R167, R106 ;  /* 0x000000a7aa6a7223 */ /* 0x000fe2000001006a */
        /* <DEDUP_REMOVED lines=8> */
[----:B------:R-:W-:Y:S01]  /*1a70*/  FADD.FTZ R171, -R205, R172 ;  /* 0x000000accdab7221 */ /* 0x000fe20000010100 */
[----:B------:R-:W-:Y:S01]  /*1a80*/  FADD.FTZ R73, R73, R169 ;  /* 0x000000a949497221 */ /* 0x000fe20000010000 */
[----:B------:R-:W-:Y:S01]  /*1a90*/  FFMA.FTZ R105, R169, R166, R105 ;  /* 0x000000a6a9697223 */ /* 0x000fe20000010069 */
[----:B------:R-:W-:Y:S01]  /*1aa0*/  SHF.R.U64 R172, R194, 0x10, R195 ;  /* 0x00000010c2ac7819 */ /* 0x000fe200000012c3 */
[----:B------:R-:W-:-:S02]  /*1ab0*/  HADD2.F32 R169, -RZ, R194.H0_H0 ;  /* 0x200000c2ffa97230 */ /* 0x000fc40000004100 */
[----:B------:R-:W-:Y:S01]  /*1ac0*/  FADD.FTZ R143, R165, R142 ;  /* 0x0000008ea58f7221 */ /* 0x000fe20000010000 */
[----:B------:R-:W-:Y:S01]  /*1ad0*/  FFMA.FTZ R141, R167, R165, R140 ;  /* 0x000000a5a78d7223 */ /* 0x000fe2000001008c */
[----:B------:R-:W-:Y:S01]  /*1ae0*/  FMUL.FTZ R171, R4, R171 ;  /* 0x000000ab04ab7220 */ /* 0x000fe20000410000 */
[----:B------:R-:W-:Y:S02]  /*1af0*/  HADD2.F32 R172, -RZ, R172.H0_H0 ;  /* 0x200000acffac7230 */ /* 0x000fe40000004100 */
[C---:B------:R-:W-:Y:S01]  /*1b00*/  FADD.FTZ R173, -R205.reuse, R173 ;  /* 0x000000adcdad7221 */ /* 0x040fe20000010100 */
[----:B------:R-:W-:Y:S01]  /*1b10*/  FMUL.FTZ R169, R176, R169 ;  /* 0x000000a9b0a97220 */ /* 0x000fe20000410000 */
[----:B------:R-:W-:Y:S01]  /*1b20*/  FADD.FTZ R140, R168, R143 ;  /* 0x0000008fa88c7221 */ /* 0x000fe20000010000 */
[----:B------:R-:W-:Y:S01]  /*1b30*/  FFMA.FTZ R142, R170, R168, R141 ;  /* 0x000000a8aa8e7223 */ /* 0x000fe2000001008d */
[----:B------:R-:W-:Y:S01]  /*1b40*/  FADD.FTZ R68, R68, R176 ;  /* 0x000000b044447221 */ /* 0x000fe20000010000 */
[----:B------:R-:W-:Y:S01]  /*1b50*/  FFMA.FTZ R100, R176, R171, R100 ;  /* 0x000000abb0647223 */ /* 0x000fe20000010064 */
[----:B------:R-:W-:Y:S01]  /*1b60*/  FADD.FTZ R145, -R205, R174 ;  /* 0x000000aecd917221 */ /* 0x000fe20000010100 */
[----:B------:R-:W-:Y:S01]  /*1b70*/  SHF.R.U32.HI R176, RZ, 0x10, R195 ;  /* 0x00000010ffb07819 */ /* 0x000fe200000116c3 */
[----:B------:R-:W-:-:S02]  /*1b80*/  HADD2.F32 R147, -RZ, R195.H0_H0 ;  /* 0x200000c3ff937230 */ /* 0x000fc40000004100 */
[----:B------:R-:W-:Y:S01]  /*1b90*/  FMUL.FTZ R172, R177, R172 ;  /* 0x000000acb1ac7220 */ /* 0x000fe20000410000 */
[C---:B------:R-:W-:Y:S01]  /*1ba0*/  FMUL.FTZ R174, R4.reuse, R173 ;  /* 0x000000ad04ae7220 */ /* 0x040fe20000410000 */
[----:B------:R-:W-:Y:S01]  /*1bb0*/  FADD.FTZ R141, R169, R140 ;  /* 0x0000008ca98d7221 */ /* 0x000fe20000010000 */
[----:B------:R-:W-:Y:S01]  /*1bc0*/  FFMA.FTZ R143, R171, R169, R142 ;  /* 0x000000a9ab8f7223 */ /* 0x000fe2000001008e */
        /* <DEDUP_REMOVED lines=19> */
.L_x_13555:
        /* <DEDUP_REMOVED lines=12> */
.L_x_13557:
[----:B------:R-:W-:Y:S02]  /*1dc0*/  MOV R179, RZ ;  /* 0x000000ff00b37202 */ /* 0x000fe40000000f00 */
[----:B------:R-:W-:Y:S01]  /*1dd0*/  MOV R177, RZ ;  /* 0x000000ff00b17202 */ /* 0x000fe20000000f00 */
[----:B------:R-:W-:Y:S06]  /*1de0*/  @P0 BRA `(.L_x_13558) ;  /* 0x0000000000640947 */ /* 0x000fec0003800000 */
[----:B------:R-:W0:Y:S01]  /*1df0*/  LDC.64 R140, c[0x0][0x3b0] ;  /* 0x0000ec00ff8c7b82 */ /* 0x000e220000000a00 */
[C---:B------:R-:W-:Y:S02]  /*1e00*/  IADD3 R207, PT, PT, R143.reuse, 0x80, RZ ;  /* 0x000000808fcf7810 */ /* 0x040fe40007ffe0ff */
[C---:B------:R-:W-:Y:S02]  /*1e10*/  IADD3 R215, PT, PT, R143.reuse, 0x100, RZ ;  /* 0x000001008fd77810 */ /* 0x040fe40007ffe0ff */
[C---:B------:R-:W-:Y:S02]  /*1e20*/  IADD3 R213, PT, PT, R143.reuse, 0x180, RZ ;  /* 0x000001808fd57810 */ /* 0x040fe40007ffe0ff */
[C---:B------:R-:W-:Y:S02]  /*1e30*/  IADD3 R211, PT, PT, R143.reuse, 0x200, RZ ;  /* 0x000002008fd37810 */ /* 0x040fe40007ffe0ff */
[C---:B------:R-:W-:Y:S02]  /*1e40*/  IADD3 R147, PT, PT, R143.reuse, 0x280, RZ ;  /* 0x000002808f937810 */ /* 0x040fe40007ffe0ff */
[----:B------:R-:W-:-:S02]  /*1e50*/  IADD3 R145, PT, PT, R143, 0x300, RZ ;  /* 0x000003008f917810 */ /* 0x000fc40007ffe0ff */
[----:B------:R-:W-:Y:S01]  /*1e60*/  IADD3 R5, PT, PT, R143, 0x380, RZ ;  /* 0x000003808f057810 */ /* 0x000fe20007ffe0ff */
[----:B0-----:R-:W-:-:S04]  /*1e70*/  IMAD.WIDE.U32 R206, R207, 0x4, R140 ;  /* 0x00000004cfce7825 */ /* 0x001fc800078e008c */
[--C-:B------:R-:W-:Y:S02]  /*1e80*/  IMAD.WIDE.U32 R214, R215, 0x4, R140.reuse ;  /* 0x00000004d7d67825 */ /* 0x100fe400078e008c */
[----:B------:R0:W5:Y:S02]  /*1e90*/  LDG.E R207, desc[UR12][R206.64] ;  /* 0x0000000ccecf7981 */ /* 0x000164000c1e1900 */
[--C-:B------:R-:W-:Y:S02]  /*1ea0*/  IMAD.WIDE.U32 R212, R213, 0x4, R140.reuse ;  /* 0x00000004d5d47825 */ /* 0x100fe400078e008c */
[----:B------:R0:W5:Y:S02]  /*1eb0*/  LDG.E R203, desc[UR12][R214.64] ;  /* 0x0000000cd6cb7981 */ /* 0x000164000c1e1900 */
[----:B------:R-:W-:-:S04]  /*1ec0*/  IMAD.WIDE.U32 R210, R211, 0x4, R140 ;  /* 0x00000004d3d27825 */ /* 0x000fc800078e008c */
[--C-:B------:R-:W-:Y:S01]  /*1ed0*/  IMAD.WIDE.U32 R146, R147, 0x4, R140.reuse ;  /* 0x0000000493927825 */ /* 0x100fe200078e008c */
[----:B------:R0:W5:Y:S03]  /*1ee0*/  LDG.E R6, desc[UR12][R210.64] ;  /* 0x0000000cd2067981 */ /* 0x000166000c1e1900 */
[--C-:B------:R-:W-:Y:S01]  /*1ef0*/  IMAD.WIDE.U32 R144, R145, 0x4, R140.reuse ;  /* 0x0000000491907825 */ /* 0x100fe200078e008c */
[----:B------:R0:W5:Y:S03]  /*1f00*/  LDG.E R7, desc[UR12][R146.64] ;  /* 0x0000000c92077981 */ /* 0x000166000c1e1900 */
[--C-:B------:R-:W-:Y:S01]  /*1f10*/  IMAD.WIDE.U32 R142, R143, 0x4, R140.reuse ;  /* 0x000000048f8e7825 */ /* 0x100fe200078e008c */
[----:B------:R0:W5:Y:S03]  /*1f20*/  LDG.E R8, desc[UR12][R144.64] ;  /* 0x0000000c90087981 */ /* 0x000166000c1e1900 */
[----:B------:R-:W-:Y:S01]  /*1f30*/  IMAD.WIDE.U32 R140, R5, 0x4, R140 ;  /* 0x00000004058c7825 */ /* 0x000fe200078e008c */
[----:B------:R0:W5:Y:S04]  /*1f40*/  LDG.E R209, desc[UR12][R142.64] ;  /* 0x0000000c8ed17981 */ /* 0x000168000c1e1900 */
[----:B------:R0:W5:Y:S04]  /*1f50*/  LDG.E R5, desc[UR12][R212.64] ;  /* 0x0000000cd4057981 */ /* 0x000168000c1e1900 */
[----:B------:R0:W5:Y:S01]  /*1f60*/  LDG.E R9, desc[UR12][R140.64] ;  /* 0x0000000c8c097981 */ /* 0x000162000c1e1900 */
[----:B------:R-:W-:Y:S05]  /*1f70*/  BRA `(.L_x_13556) ;  /* 0x0000000000d47947 */ /* 0x000fea0003800000 */
.L_x_13558:
        /* <DEDUP_REMOVED lines=8> */
[----:B------:R-:W-:Y:S02]  /*2000*/  LEA.HI R6, R6, R5, RZ, 0x2 ;  /* 0x0000000506067211 */ /* 0x000fe400078f10ff */
[C---:B------:R-:W-:Y:S02]  /*2010*/  IADD3 R41, PT, PT, R143.reuse, 0x180, RZ ;  /* 0x000001808f297810 */ /* 0x040fe40007ffe0ff */
[C---:B------:R-:W-:Y:S02]  /*2020*/  IADD3 R37, PT, PT, R143.reuse, 0x280, RZ ;  /* 0x000002808f257810 */ /* 0x040fe40007ffe0ff */
[C---:B------:R-:W-:Y:S02]  /*2030*/  IADD3 R35, PT, PT, R143.reuse, 0x300, RZ ;  /* 0x000003008f237810 */ /* 0x040fe40007ffe0ff */
[----:B------:R-:W-:Y:S01]  /*2040*/  IADD3 R5, PT, PT, R143, 0x380, RZ ;  /* 0x000003808f057810 */ /* 0x000fe20007ffe0ff */
[----:B-1----:R-:W-:-:S04]  /*2050*/  IMAD.WIDE.U32 R42, R43, 0x4, R30 ;  /* 0x000000042b2a7825 */ /* 0x002fc800078e001e */
[--C-:B------:R-:W-:Y:S01]  /*2060*/  IMAD.WIDE.U32 R38, R39, 0x4, R30.reuse ;  /* 0x0000000427267825 */ /* 0x100fe200078e001e */
[----:B------:R1:W5:Y:S01]  /*2070*/  LDG.E R203, desc[UR12][R42.64] ;  /* 0x0000000c2acb7981 */ /* 0x000362000c1e1900 */
[----:B0-----:R-:W-:Y:S02]  /*2080*/  LEA.HI.SX32 R57, R6, R7, 0x1e ;  /* 0x0000000706397211 */ /* 0x001fe400078ff2ff */
[--C-:B------:R-:W-:Y:S01]  /*2090*/  IMAD.WIDE.U32 R44, R45, 0x4, R30.reuse ;  /* 0x000000042d2c7825 */ /* 0x100fe200078e001e */
[----:B------:R0:W5:Y:S01]  /*20a0*/  LDG.E R6, desc[UR12][R38.64] ;  /* 0x0000000c26067981 */ /* 0x000162000c1e1900 */
[----:B------:R-:W-:Y:S02]  /*20b0*/  IADD3 R53, PT, PT, R57, 0x80, RZ ;  /* 0x0000008039357810 */ /* 0x000fe40007ffe0ff */
[--C-:B------:R-:W-:Y:S01]  /*20c0*/  IMAD.WIDE.U32 R40, R41, 0x4, R30.reuse ;  /* 0x0000000429287825 */ /* 0x100fe200078e001e */
[C---:B------:R-:W-:Y:S01]  /*20d0*/  IADD3 R49, PT, PT, R57.reuse, 0x100, RZ ;  /* 0x0000010039317810 */ /* 0x040fe20007ffe0ff */
[----:B------:R3:W5:Y:S01]  /*20e0*/  LDG.E R207, desc[UR12][R44.64] ;  /* 0x0000000c2ccf7981 */ /* 0x000762000c1e1900 */
[----:B------:R-:W-:Y:S01]  /*20f0*/  IADD3 R47, PT, PT, R57, 0x180, RZ ;  /* 0x00000180392f7810 */ /* 0x000fe20007ffe0ff */
[----:B------:R-:W-:Y:S01]  /*2100*/  IMAD.WIDE.U32 R36, R37, 0x4, R30 ;  /* 0x0000000425247825 */ /* 0x000fe200078e001e */
[----:B------:R-:W-:-:S02]  /*2110*/  IADD3 R51, PT, PT, R57, 0x200, RZ ;  /* 0x0000020039337810 */ /* 0x000fc40007ffe0ff */
[----:B-1----:R-:W-:Y:S01]  /*2120*/  IADD3 R43, PT, PT, R57, 0x280, RZ ;  /* 0x00000280392b7810 */ /* 0x002fe20007ffe0ff */
[--C-:B------:R-:W-:Y:S01]  /*2130*/  IMAD.WIDE.U32 R32, R143, 0x4, R30.reuse ;  /* 0x000000048f207825 */ /* 0x100fe200078e001e */
[C---:B------:R-:W-:Y:S01]  /*2140*/  IADD3 R55, PT, PT, R57.reuse, 0x300, RZ ;  /* 0x0000030039377810 */ /* 0x040fe20007ffe0ff */
[----:B------:R-:W5:Y:S01]  /*2150*/  LDG.E R7, desc[UR12][R36.64] ;  /* 0x0000000c24077981 */ /* 0x000f62000c1e1900 */
[----:B0-----:R-:W-:Y:S01]  /*2160*/  IADD3 R39, PT, PT, R57, 0x380, RZ ;  /* 0x0000038039277810 */ /* 0x001fe20007ffe0ff */
[--C-:B------:R-:W-:Y:S02]  /*2170*/  IMAD.WIDE.U32 R34, R35, 0x4, R30.reuse ;  /* 0x0000000423227825 */ /* 0x100fe400078e001e */
[----:B------:R-:W5:Y:S02]  /*2180*/  LDG.E R209, desc[UR12][R32.64] ;  /* 0x0000000c20d17981 */ /* 0x000f64000c1e1900 */
[----:B------:R-:W-:Y:S02]  /*2190*/  IMAD.WIDE.U32 R30, R5, 0x4, R30 ;  /* 0x00000004051e7825 */ /* 0x000fe400078e001e */
[----:B------:R0:W5:Y:S02]  /*21a0*/  LDG.E R5, desc[UR12][R40.64] ;  /* 0x0000000c28057981 */ /* 0x000164000c1e1900 */
[----:B--2---:R-:W-:-:S02]  /*21b0*/  IMAD.WIDE.U32 R56, R57, 0x10, R28 ;  /* 0x0000001039387825 */ /* 0x004fc400078e001c */
[----:B------:R1:W5:Y:S02]  /*21c0*/  LDG.E R8, desc[UR12][R34.64] ;  /* 0x0000000c22087981 */ /* 0x000364000c1e1900 */
[--C-:B------:R-:W-:Y:S02]  /*21d0*/  IMAD.WIDE.U32 R52, R53, 0x10, R28.reuse ;  /* 0x0000001035347825 */ /* 0x100fe400078e001c */
[----:B------:R1:W5:Y:S02]  /*21e0*/  LDG.E R9, desc[UR12][R30.64] ;  /* 0x0000000c1e097981 */ /* 0x000364000c1e1900 */
[--C-:B------:R-:W-:Y:S02]  /*21f0*/  IMAD.WIDE.U32 R48, R49, 0x10, R28.reuse ;  /* 0x0000001031307825 */ /* 0x100fe400078e001c */
[----:B------:R-:W5:Y:S02]  /*2200*/  LDG.E.128 R56, desc[UR12][R56.64] ;  /* 0x0000000c38387981 */ /* 0x000f64000c1e1d00 */
[----:B---3--:R-:W-:-:S04]  /*2210*/  IMAD.WIDE.U32 R44, R47, 0x10, R28 ;  /* 0x000000102f2c7825 */ /* 0x008fc800078e001c */
[--C-:B0-----:R-:W-:Y:S02]  /*2220*/  IMAD.WIDE.U32 R40, R51, 0x10, R28.reuse ;  /* 0x0000001033287825 */ /* 0x101fe400078e001c */
[----:B------:R-:W5:Y:S02]  /*2230*/  LDG.E.128 R48, desc[UR12][R48.64] ;  /* 0x0000000c30307981 */ /* 0x000f64000c1e1d00 */
[--C-:B------:R-:W-:Y:S02]  /*2240*/  IMAD.WIDE.U32 R36, R43, 0x10, R28.reuse ;  /* 0x000000102b247825 */ /* 0x100fe400078e001c */
[----:B------:R-:W5:Y:S02]  /*2250*/  LDG.E.128 R44, desc[UR12][R44.64] ;  /* 0x0000000c2c2c7981 */ /* 0x000f64000c1e1d00 */
[--C-:B------:R-:W-:Y:S02]  /*2260*/  IMAD.WIDE.U32 R32, R55, 0x10, R28.reuse ;  /* 0x0000001037207825 */ /* 0x100fe400078e001c */
[----:B------:R-:W5:Y:S02]  /*2270*/  LDG.E.128 R52, desc[UR12][R52.64] ;  /* 0x0000000c34347981 */ /* 0x000f64000c1e1d00 */
[----:B------:R-:W-:-:S02]  /*2280*/  IMAD.WIDE.U32 R28, R39, 0x10, R28 ;  /* 0x00000010271c7825 */ /* 0x000fc400078e001c */
[----:B------:R-:W5:Y:S04]  /*2290*/  LDG.E.128 R40, desc[UR12][R40.64] ;  /* 0x0000000c28287981 */ /* 0x000f68000c1e1d00 */
[----:B------:R-:W5:Y:S04]  /*22a0*/  LDG.E.128 R36, desc[UR12][R36.64] ;  /* 0x0000000c24247981 */ /* 0x000f68000c1e1d00 */
[----:B------:R-:W5:Y:S04]  /*22b0*/  LDG.E.128 R32, desc[UR12][R32.64] ;  /* 0x0000000c20207981 */ /* 0x000f68000c1e1d00 */
[----:B-1----:R-:W5:Y:S02]  /*22c0*/  LDG.E.128 R28, desc[UR12][R28.64] ;  /* 0x0000000c1c1c7981 */ /* 0x002f64000c1e1d00 */
.L_x_13556:
        /* <DEDUP_REMOVED lines=32> */
.L_x_13560:
[----:B------:R-:W-:Y:S05]  /*24d0*/  BSYNC.RECONVERGENT B0 ;  /* 0x0000000000007941 */ /* 0x000fea0003800200 */
.L_x_13559:
[----:B------:R-:W1:Y:S08]  /*24e0*/  S2UR UR5, SR_CgaCtaId ;  /* 0x00000000000579c3 */ /* 0x000e700000008800 */
[----:B------:R-:W-:Y:S01]  /*24f0*/  BAR.SYNC.DEFER_BLOCKING 0x0 ;  /* 0x0000000000007b1d */ /* 0x000fe20000010000 */
[----:B------:R-:W-:Y:S02]  /*2500*/  ISETP.NE.U32.AND P0, PT, RZ, UR6, PT ;  /* 0x00000006ff007c0c */ /* 0x000fe4000bf05070 */
[----:B------:R-:W-:-:S02]  /*2510*/  @P2 IADD3 R204, PT, PT, R204, -0x1, RZ ;  /* 0xffffffffcccc2810 */ /* 0x000fc40007ffe0ff */
[----:B------:R-:W-:Y:S01]  /*2520*/  ISETP.NE.AND.EX P0, PT, R208, RZ, PT, P0 ;  /* 0x000000ffd000720c */ /* 0x000fe20003f05300 */
[----:B------:R-:W-:Y:S02]  /*2530*/  UMOV UR4, 0x400 ;  /* 0x0000040000047882 */ /* 0x000fe40000000000 */
[----:B------:R-:W2:Y:S01]  /*2540*/  LDC R205, c[0x0][0x388] ;  /* 0x0000e200ffcd7b82 */ /* 0x000ea20000000800 */
[----:B------:R-:W-:Y:S01]  /*2550*/  ISETP.NE.AND P1, PT, RZ, UR11, PT ;  /* 0x0000000bff007c0c */ /* 0x000fe2000bf25270 */
        /* <DEDUP_REMOVED lines=43> */
.L_x_13563:
        /* <DEDUP_REMOVED lines=10> */
.L_x_13564:
        /* <DEDUP_REMOVED lines=10> */
.L_x_13565:
        /* <DEDUP_REMOVED lines=11> */
.L_x_13562:
        /* <DEDUP_REMOVED lines=16> */
[----:B------:R-:W-:Y:S01]  /*2b00*/  FSEL R131, R143, RZ, P0 ;  /* 0x000000ff8f837208 */ /* 0x000fe20000000000 */
[----:B------:R-:W-:Y:S06]  /*2b10*/  @!P2 BRA `(.L_x_13567) ;  /* 0x000000000024a947 */ /* 0x000fec0003800000 */
        /* <DEDUP_REMOVED lines=9> */
.L_x_13567:
        /* <DEDUP_REMOVED lines=10> */
.L_x_13568:
        /* <DEDUP_REMOVED lines=10> */
.L_x_13569:
[----:B------:R-:W-:Y:S05]  /*2cf0*/  @!P2 BRA `(.L_x_13566) ;  /* 0x00000004004ca947 */ /* 0x000fea0003800000 */
[----:B------:R-:W-:Y:S01]  /*2d00*/  FMUL.FTZ R127, R131, UR17 ;  /* 0x00000011837f7c20 */ /* 0x000fe20008410000 */
[----:B-----5:R-:W-:-:S03]  /*2d10*/  ISETP.GE.U32.AND P0, PT, R209, 0x1000000, PT ;  /* 0x01000000d100780c */ /* 0x020fc60003f06070 */
[----:B------:R-:W-:-:S05]  /*2d20*/  FMUL.FTZ R127, R127, UR16 ;  /* 0x000000107f7f7c20 */ /* 0x000fca0008410000 */
[----:B------:R-:W-:Y:S01]  /*2d30*/  SEL R127, R127, RZ, P0 ;  /* 0x000000ff7f7f7207 */ /* 0x000fe20000000000 */
[----:B------:R-:W-:Y:S06]  /*2d40*/  BRA `(.L_x_13566) ;  /* 0x0000000400387947 */ /* 0x000fec0003800000 */
.L_x_13561:
[----:B------:R-:W-:Y:S01]  /*2d50*/  UMOV UR4, UR8 ;  /* 0x0000000800047c82 */ /* 0x000fe20008000000 */
[----:B------:R-:W-:Y:S01]  /*2d60*/  UMOV UR5, UR9 ;  /* 0x0000000900057c82 */ /* 0x000fe20008000000 */
[----:B------:R-:W-:-:S04]  /*2d70*/  UISETP.NE.U32.AND UP0, UPT, UR4, URZ, UPT ;  /* 0x000000ff0400728c */ /* 0x000fc8000bf05070 */
[----:B------:R-:W-:-:S09]  /*2d80*/  UISETP.NE.AND.EX UP0, UPT, UR5, URZ, UPT, UP0 ;  /* 0x000000ff0500728c */ /* 0x000fd2000bf05300 */
[----:B------:R-:W-:Y:S05]  /*2d90*/  BRA.U UP0, `(.L_x_13570) ;  /* 0x0000000100947547 */ /* 0x000fea000b800000 */
[----:B------:R-:W0:Y:S01]  /*2da0*/  @P2 LDC.64 R140, c[0x0][0x408] ;  /* 0x00010200ff8c2b82 */ /* 0x000e220000000a00 */
[-CC-:B------:R-:W-:Y:S01]  /*2db0*/  @P3 FFMA.FTZ R147, R3, R205.reuse, R206.reuse ;  /* 0x000000cd03933223 */ /* 0x180fe200000100ce */
[-CC-:B------:R-:W-:Y:S01]  /*2dc0*/  @P3 FFMA.FTZ R212, R12, R205.reuse, R206.reuse ;  /* 0x000000cd0cd43223 */ /* 0x180fe200000100ce */
[----:B------:R-:W-:Y:S01]  /*2dd0*/  @P3 FFMA.FTZ R211, R13, R205, R206 ;  /* 0x000000cd0dd33223 */ /* 0x000fe200000100ce */
[----:B-----5:R-:W-:Y:S01]  /*2de0*/  MOV R146, R56 ;  /* 0x0000003800927202 */ /* 0x020fe20000000f00 */
[----:B------:R-:W-:Y:S01]  /*2df0*/  @P3 FADD.FTZ R147, R10, -R147 ;  /* 0x800000930a933221 */ /* 0x000fe20000010000 */
[----:B------:R-:W-:Y:S01]  /*2e00*/  @P3 FADD.FTZ R214, R11, -R212 ;  /* 0x800000d40bd63221 */ /* 0x000fe20000010000 */
[----:B------:R-:W-:Y:S01]  /*2e10*/  @P3 FADD.FTZ R211, R14, -R211 ;  /* 0x800000d30ed33221 */ /* 0x000fe20000010000 */
[----:B------:R-:W1:Y:S01]  /*2e20*/  @P2 LDC.64 R142, c[0x0][0x408] ;  /* 0x00010200ff8e2b82 */ /* 0x000e620000000a00 */
[----:B------:R-:W-:Y:S01]  /*2e30*/  MOV R210, R57 ;  /* 0x0000003900d27202 */ /* 0x000fe20000000f00 */
[C---:B------:R-:W-:Y:S01]  /*2e40*/  @P3 FFMA.FTZ R146, R4.reuse, R147, R56 ;  /* 0x0000009304923223 */ /* 0x040fe20000010038 */
[----:B------:R-:W-:Y:S01]  /*2e50*/  MOV R212, R58 ;  /* 0x0000003a00d47202 */ /* 0x000fe20000000f00 */
[C---:B------:R-:W-:Y:S01]  /*2e60*/  @P3 FFMA.FTZ R210, R4.reuse, R214, R57 ;  /* 0x000000d604d23223 */ /* 0x040fe20000010039 */
[----:B------:R-:W-:Y:S01]  /*2e70*/  @P3 FFMA.FTZ R212, R4, R211, R58 ;  /* 0x000000d304d43223 */ /* 0x000fe2000001003a */
[----:B------:R-:W-:-:S02]  /*2e80*/  @P2 LOP3.LUT P0, RZ, R209, 0xff, RZ, 0xc0, !PT ;  /* 0x000000ffd1ff2812 */ /* 0x000fc4000780c0ff */
[----:B------:R-:W2:Y:S01]  /*2e90*/  @P2 LDC.64 R144, c[0x0][0x408] ;  /* 0x00010200ff902b82 */ /* 0x000ea20000000a00 */
[C---:B------:R-:W-:Y:S02]  /*2ea0*/  @P2 LOP3.LUT P1, RZ, R209.reuse, 0xff00, RZ, 0xc0, !PT ;  /* 0x0000ff00d1ff2812 */ /* 0x040fe4000782c0ff */
[----:B------:R-:W-:Y:S01]  /*2eb0*/  @P2 LOP3.LUT P4, RZ, R209, 0xff0000, RZ, 0xc0, !PT ;  /* 0x00ff0000d1ff2812 */ /* 0x000fe2000788c0ff */
[----:B0-----:R-:W-:-:S04]  /*2ec0*/  @P2 FMUL.FTZ R141, R146, R141 ;  /* 0x0000008d928d2220 */ /* 0x001fc80000410000 */
[----:B------:R-:W-:Y:S01]  /*2ed0*/  @P2 FMUL.FTZ R140, R141, R140 ;  /* 0x0000008c8d8c2220 */ /* 0x000fe20000410000 */
[----:B-1----:R-:W-:-:S04]  /*2ee0*/  @P2 FMUL.FTZ R143, R210, R143 ;  /* 0x0000008fd28f2220 */ /* 0x002fc80000410000 */
[----:B------:R-:W-:Y:S01]  /*2ef0*/  @P2 SEL R124, R140, RZ, P0 ;  /* 0x000000ff8c7c2207 */ /* 0x000fe20000000000 */
[----:B------:R-:W-:Y:S01]  /*2f00*/  @P2 FMUL.FTZ R142, R143, R142 ;  /* 0x0000008e8f8e2220 */ /* 0x000fe20000410000 */
[----:B--2---:R-:W-:-:S04]  /*2f10*/  @P2 FMUL.FTZ R145, R212, R145 ;  /* 0x00000091d4912220 */ /* 0x004fc80000410000 */
[----:B------:R-:W-:Y:S01]  /*2f20*/  @P2 SEL R125, R142, RZ, P1 ;  /* 0x000000ff8e7d2207 */ /* 0x000fe20000800000 */
        /* <DEDUP_REMOVED lines=12> */
.L_x_13570:
[----:B------:R-:W0:Y:S01]  /*2ff0*/  @P2 LDC.64 R140, c[0x0][0x408] ;  /* 0x00010200ff8c2b82 */ /* 0x000e220000000a00 */
[C---:B-----5:R-:W-:Y:S01]  /*3000*/  @P2 LOP3.LUT P0, RZ, R209.reuse, 0xff, RZ, 0xc0, !PT ;  /* 0x000000ffd1ff2812 */ /* 0x060fe2000780c0ff */
[-CC-:B------:R-:W-:Y:S01]  /*3010*/  @P3 FFMA.FTZ R212, R16, R205.reuse, R206.reuse ;  /* 0x000000cd10d43223 */ /* 0x180fe200000100ce */
[C---:B------:R-:W-:Y:S01]  /*3020*/  @P2 LOP3.LUT P1, RZ, R209.reuse, 0xff00, RZ, 0xc0, !PT ;  /* 0x0000ff00d1ff2812 */ /* 0x040fe2000782c0ff */
[-CC-:B------:R-:W-:Y:S01]  /*3030*/  @P3 FFMA.FTZ R210, R12, R205.reuse, R206.reuse ;  /* 0x000000cd0cd23223 */ /* 0x180fe200000100ce */
[----:B------:R-:W-:Y:S01]  /*3040*/  @P2 LOP3.LUT P4, RZ, R209, 0xff0000, RZ, 0xc0, !PT ;  /* 0x00ff0000d1ff2812 */ /* 0x000fe2000788c0ff */
[-CC-:B------:R-:W-:Y:S01]  /*3050*/  @P3 FFMA.FTZ R211, R13, R205.reuse, R206.reuse ;  /* 0x000000cd0dd33223 */ /* 0x180fe200000100ce */
[----:B------:R-:W-:Y:S01]  /*3060*/  @P2 ISETP.GE.U32.AND P5, PT, R209, 0x1000000, PT ;  /* 0x01000000d100280c */ /* 0x000fe20003fa6070 */
[----:B------:R-:W1:Y:S01]  /*3070*/  @P2 LDC.64 R142, c[0x0][0x408] ;  /* 0x00010200ff8e2b82 */ /* 0x000e620000000a00 */
[----:B------:R-:W-:Y:S01]  /*3080*/  @P3 FFMA.FTZ R209, R3, R205, R206 ;  /* 0x000000cd03d13223 */ /* 0x000fe200000100ce */
[----:B------:R-:W-:Y:S01]  /*3090*/  @P3 FADD.FTZ R212, R15, -R212 ;  /* 0x800000d40fd43221 */ /* 0x000fe20000010000 */
[----:B------:R-:W-:Y:S01]  /*30a0*/  @P3 FADD.FTZ R210, R11, -R210 ;  /* 0x800000d20bd23221 */ /* 0x000fe20000010000 */
[----:B------:R-:W-:Y:S01]  /*30b0*/  @P3 FADD.FTZ R211, R14, -R211 ;  /* 0x800000d30ed33221 */ /* 0x000fe20000010000 */
[----:B------:R-:W-:Y:S01]  /*30c0*/  @P3 FADD.FTZ R209, R10, -R209 ;  /* 0x800000d10ad13221 */ /* 0x000fe20000010000 */
[----:B------:R-:W-:Y:S01]  /*30d0*/  MOV R131, R59 ;  /* 0x0000003b00837202 */ /* 0x000fe20000000f00 */
[C---:B------:R-:W-:Y:S01]  /*30e0*/  @P3 FFMA.FTZ R131, R4.reuse, R212, R59 ;  /* 0x000000d404833223 */ /* 0x040fe2000001003b */
[----:B------:R-:W2:Y:S01]  /*30f0*/  @P2 LDC.64 R144, c[0x0][0x408] ;  /* 0x00010200ff902b82 */ /* 0x000ea20000000a00 */
[----:B------:R-:W-:Y:S01]  /*3100*/  MOV R128, R56 ;  /* 0x0000003800807202 */ /* 0x000fe20000000f00 */
[C---:B------:R-:W-:Y:S01]  /*3110*/  @P3 FFMA.FTZ R128, R4.reuse, R209, R56 ;  /* 0x000000d104803223 */ /* 0x040fe20000010038 */
[----:B------:R-:W-:Y:S01]  /*3120*/  MOV R129, R57 ;  /* 0x0000003900817202 */ /* 0x000fe20000000f00 */
[C---:B------:R-:W-:Y:S01]  /*3130*/  @P3 FFMA.FTZ R129, R4.reuse, R210, R57 ;  /* 0x000000d204813223 */ /* 0x040fe20000010039 */
[----:B------:R-:W-:Y:S01]  /*3140*/  MOV R130, R58 ;  /* 0x0000003a00827202 */ /* 0x000fe20000000f00 */
[----:B------:R-:W-:-:S02]  /*3150*/  @P3 FFMA.FTZ R130, R4, R211, R58 ;  /* 0x000000d304823223 */ /* 0x000fc4000001003a */
[----:B------:R-:W3:Y:S01]  /*3160*/  @P2 LDC.64 R146, c[0x0][0x408] ;  /* 0x00010200ff922b82 */ /* 0x000ee20000000a00 */
[----:B0-----:R-:W-:-:S04]  /*3170*/  @P2 FMUL.FTZ R141, R131, R141 ;  /* 0x0000008d838d2220 */ /* 0x001fc80000410000 */
[----:B------:R-:W-:Y:S01]  /*3180*/  @P2 FMUL.FTZ R140, R141, R140 ;  /* 0x0000008c8d8c2220 */ /* 0x000fe20000410000 */
[----:B-1----:R-:W-:-:S04]  /*3190*/  @P2 FMUL.FTZ R143, R128, R143 ;  /* 0x0000008f808f2220 */ /* 0x002fc80000410000 */
[----:B------:R-:W-:Y:S01]  /*31a0*/  @P2 SEL R127, R140, RZ, P5 ;  /* 0x000000ff8c7f2207 */ /* 0x000fe20002800000 */
[----:B------:R-:W-:Y:S01]  /*31b0*/  @P2 FMUL.FTZ R142, R143, R142 ;  /* 0x0000008e8f8e2220 */ /* 0x000fe20000410000 */
[----:B--2---:R-:W-:-:S04]  /*31c0*/  @P2 FMUL.FTZ R145, R129, R145 ;  /* 0x0000009181912220 */ /* 0x004fc80000410000 */
[----:B------:R-:W-:Y:S01]  /*31d0*/  @P2 SEL R124, R142, RZ, P0 ;  /* 0x000000ff8e7c2207 */ /* 0x000fe20000000000 */
[----:B------:R-:W-:Y:S01]  /*31e0*/  @P2 FMUL.FTZ R144, R145, R144 ;  /* 0x0000009091902220 */ /* 0x000fe20000410000 */
[----:B---3--:R-:W-:-:S04]  /*31f0*/  @P2 FMUL.FTZ R147, R130, R147 ;  /* 0x0000009382932220 */ /* 0x008fc80000410000 */
[----:B------:R-:W-:Y:S01]  /*3200*/  @P2 SEL R125, R144, RZ, P1 ;  /* 0x000000ff907d2207 */ /* 0x000fe20000800000 */
[----:B------:R-:W-:-:S05]  /*3210*/  @P2 FMUL.FTZ R146, R147, R146 ;  /* 0x0000009293922220 */ /* 0x000fca0000410000 */
[----:B------:R-:W-:-:S07]  /*3220*/  @P2 SEL R126, R146, RZ, P4 ;  /* 0x000000ff927e2207 */ /* 0x000fce0002000000 */
.L_x_13566:
        /* <DEDUP_REMOVED lines=12> */
[----:B0-----:R-:W0:Y:S01]  /*32f0*/  @P2 LDC.64 R140, c[0x0][0x408] ;  /* 0x00010200ff8c2b82 */ /* 0x001e220000000a00 */
        /* <DEDUP_REMOVED lines=13> */
[----:B------:R-:W-:Y:S01]  /*33d0*/  @P3 FFMA.FTZ R146, R24, R205, R206 ;  /* 0x000000cd18923223 */ /* 0x000fe200000100ce */
[C---:B------:R-:W-:Y:S01]  /*33e0*/  @P2 LOP3.LUT P4, RZ, R207.reuse, 0xff, RZ, 0xc0, !PT ;  /* 0x000000ffcfff2812 */ /* 0x040fe2000788c0ff */
[----:B------:R-:W2:Y:S01]  /*33f0*/  @P2 LDC.64 R144, c[0x0][0x408] ;  /* 0x00010200ff902b82 */ /* 0x000ea20000000a00 */
[----:B------:R-:W-:Y:S01]  /*3400*/  @P2 LOP3.LUT P5, RZ, R207, 0xff00, RZ, 0xc0, !PT ;  /* 0x0000ff00cfff2812 */ /* 0x000fe200078ac0ff */
[----:B------:R-:W-:Y:S01]  /*3410*/  @P3 FADD.FTZ R146, R23, -R146 ;  /* 0x8000009217923221 */ /* 0x000fe20000010000 */
[----:B------:R-:W-:-:S02]  /*3420*/  @P2 LOP3.LUT P6, RZ, R207, 0xff0000, RZ, 0xc0, !PT ;  /* 0x00ff0000cfff2812 */ /* 0x000fc400078cc0ff */
[----:B------:R-:W-:Y:S01]  /*3430*/  MOV R131, R55 ;  /* 0x0000003700837202 */ /* 0x000fe20000000f00 */
[----:B------:R-:W-:Y:S01]  /*3440*/  @P3 FFMA.FTZ R131, R4, R146, R55 ;  /* 0x0000009204833223 */ /* 0x000fe20000010037 */
        /* <DEDUP_REMOVED lines=15> */
.L_x_13572:
[----:B0-----:R-:W0:Y:S01]  /*3540*/  @P2 LDC.64 R140, c[0x0][0x408] ;  /* 0x00010200ff8c2b82 */ /* 0x001e220000000a00 */
[-CC-:B------:R-:W-:Y:S01]  /*3550*/  @P3 FFMA.FTZ R147, R17, R205.reuse, R206.reuse ;  /* 0x000000cd11933223 */ /* 0x180fe200000100ce */
[-CC-:B------:R-:W-:Y:S01]  /*3560*/  @P3 FFMA.FTZ R210, R20, R205.reuse, R206.reuse ;  /* 0x000000cd14d23223 */ /* 0x180fe200000100ce */
[----:B-----5:R-:W-:Y:S01]  /*3570*/  @P3 FFMA.FTZ R209, R21, R205, R206 ;  /* 0x000000cd15d13223 */ /* 0x020fe200000100ce */
[----:B------:R-:W-:Y:S01]  /*3580*/  MOV R146, R52 ;  /* 0x0000003400927202 */ /* 0x000fe20000000f00 */
        /* <DEDUP_REMOVED lines=32> */
.L_x_13571:
        /* <DEDUP_REMOVED lines=28> */
.L_x_13575:
        /* <DEDUP_REMOVED lines=10> */
.L_x_13576:
        /* <DEDUP_REMOVED lines=10> */
.L_x_13577:
[----:B------:R-:W-:Y:S05]  /*3a90*/  @!P2 BRA `(.L_x_13573) ;  /* 0x0000000000b4a947 */ /* 0x000fea0003800000 */
[----:B------:R-:W-:Y:S01]  /*3aa0*/  FMUL.FTZ R127, R131, UR17 ;  /* 0x00000011837f7c20 */ /* 0x000fe20008410000 */
[----:B-----5:R-:W-:-:S03]  /*3ab0*/  ISETP.GE.U32.AND P4, PT, R207, 0x1000000, PT ;  /* 0x01000000cf00780c */ /* 0x020fc60003f86070 */
[----:B------:R-:W-:-:S05]  /*3ac0*/  FMUL.FTZ R127, R127, UR16 ;  /* 0x000000107f7f7c20 */ /* 0x000fca0008410000 */
[----:B------:R-:W-:Y:S01]  /*3ad0*/  SEL R127, R127, RZ, P4 ;  /* 0x000000ff7f7f7207 */ /* 0x000fe20002000000 */
[----:B------:R-:W-:Y:S06]  /*3ae0*/  BRA `(.L_x_13573) ;  /* 0x0000000000a07947 */ /* 0x000fec0003800000 */
.L_x_13574:
        /* <DEDUP_REMOVED lines=10> */
.L_x_13578:
        /* <DEDUP_REMOVED lines=10> */
.L_x_13579:
        /* <DEDUP_REMOVED lines=10> */
.L_x_13580:
[----:B------:R-:W-:Y:S05]  /*3cd0*/  @!P2 BRA `(.L_x_13573) ;  /* 0x000000000024a947 */ /* 0x000fea0003800000 */
[----:B0-----:R-:W-:Y:S01]  /*3ce0*/  FFMA.FTZ R140, R24, R205, R206 ;  /* 0x000000cd188c7223 */ /* 0x001fe200000100ce */
        /* <DEDUP_REMOVED lines=8> */
.L_x_13573:
        /* <DEDUP_REMOVED lines=47> */
.L_x_13582:
        /* <DEDUP_REMOVED lines=37> */
.L_x_13581:
        /* <DEDUP_REMOVED lines=28> */
.L_x_13585:
        /* <DEDUP_REMOVED lines=10> */
.L_x_13586:
        /* <DEDUP_REMOVED lines=10> */
.L_x_13587:
[----:B------:R-:W-:Y:S05]  /*45b0*/  @!P2 BRA `(.L_x_13583) ;  /* 0x0000000000b4a947 */ /* 0x000fea0003800000 */
[----:B------:R-:W-:Y:S01]  /*45c0*/  FMUL.FTZ R127, R131, UR17 ;  /* 0x00000011837f7c20 */ /* 0x000fe20008410000 */
[----:B-----5:R-:W-:-:S03]  /*45d0*/  ISETP.GE.U32.AND P4, PT, R203, 0x1000000, PT ;  /* 0x01000000cb00780c */ /* 0x020fc60003f86070 */
[----:B------:R-:W-:-:S05]  /*45e0*/  FMUL.FTZ R127, R127, UR16 ;  /* 0x000000107f7f7c20 */ /* 0x000fca0008410000 */
[----:B------:R-:W-:Y:S01]  /*45f0*/  SEL R127, R127, RZ, P4 ;  /* 0x000000ff7f7f7207 */ /* 0x000fe20002000000 */
[----:B------:R-:W-:Y:S06]  /*4600*/  BRA `(.L_x_13583) ;  /* 0x0000000000a07947 */ /* 0x000fec0003800000 */
.L_x_13584:
        /* <DEDUP_REMOVED lines=10> */
.L_x_13588:
        /* <DEDUP_REMOVED lines=10> */
.L_x_13589:
        /* <DEDUP_REMOVED lines=10> */
.L_x_13590:
        /* <DEDUP_REMOVED lines=10> */
.L_x_13583:
        /* <DEDUP_REMOVED lines=47> */
.L_x_13592:
        /* <DEDUP_REMOVED lines=37> */
.L_x_13591:
        /* <DEDUP_REMOVED lines=28> */
.L_x_13595:
        /* <DEDUP_REMOVED lines=10> */
.L_x_13596:
        /* <DEDUP_REMOVED lines=10> */
.L_x_13597:
[----:B------:R-:W-:Y:S05]  /*50d0*/  @!P2 BRA `(.L_x_13593) ;  /* 0x0000000000b4a947 */ /* 0x000fea0003800000 */
[----:B------:R-:W-:Y:S01]  /*50e0*/  FMUL.FTZ R127, R131, UR17 ;  /* 0x00000011837f7c20 */ /* 0x000fe20008410000 */
[----:B-----5:R-:W-:-:S03]  /*50f0*/  ISETP.GE.U32.AND P4, PT, R5, 0x1000000, PT ;  /* 0x010000000500780c */ /* 0x020fc60003f86070 */
[----:B------:R-:W-:-:S05]  /*5100*/  FMUL.FTZ R127, R127, UR16 ;  /* 0x000000107f7f7c20 */ /* 0x000fca0008410000 */
[----:B------:R-:W-:Y:S01]  /*5110*/  SEL R127, R127, RZ, P4 ;  /* 0x000000ff7f7f7207 */ /* 0x000fe20002000000 */
[----:B------:R-:W-:Y:S06]  /*5120*/  BRA `(.L_x_13593) ;  /* 0x0000000000a07947 */ /* 0x000fec0003800000 */
.L_x_13594:
        /* <DEDUP_REMOVED lines=10> */
.L_x_13598:
        /* <DEDUP_REMOVED lines=10> */
.L_x_13599:
        /* <DEDUP_REMOVED lines=10> */
.L_x_13600:
        /* <DEDUP_REMOVED lines=10> */
.L_x_13593:
        /* <DEDUP_REMOVED lines=27> */
[C---:B------:R-:W-:Y:S01]  /*5560*/  @P2 LOP3.LUT P5, RZ, R6.reuse, 0xff00, RZ, 0xc0, !PT ;  /* 0x0000ff0006ff2812 */ /* 0x040fe200078ac0ff */
        /* <DEDUP_REMOVED lines=19> */
.L_x_13602:
        /* <DEDUP_REMOVED lines=37> */
.L_x_13601:
        /* <DEDUP_REMOVED lines=28> */
.L_x_13605:
        /* <DEDUP_REMOVED lines=10> */
.L_x_13606:
        /* <DEDUP_REMOVED lines=10> */
.L_x_13607:
[----:B------:R-:W-:Y:S05]  /*5bf0*/  @!P2 BRA `(.L_x_13603) ;  /* 0x0000000000b4a947 */ /* 0x000fea0003800000 */
[----:B------:R-:W-:Y:S01]  /*5c00*/  FMUL.FTZ R5, R131, UR17 ;  /* 0x0000001183057c20 */ /* 0x000fe20008410000 */
[----:B------:R-:W-:-:S03]  /*5c10*/  ISETP.GE.U32.AND P4, PT, R6, 0x1000000, PT ;  /* 0x010000000600780c */ /* 0x000fc60003f86070 */
[----:B------:R-:W-:-:S05]  /*5c20*/  FMUL.FTZ R5, R5, UR16 ;  /* 0x0000001005057c20 */ /* 0x000fca0008410000 */
[----:B------:R-:W-:Y:S01]  /*5c30*/  SEL R127, R5, RZ, P4 ;  /* 0x000000ff057f7207 */ /* 0x000fe20002000000 */
[----:B------:R-:W-:Y:S06]  /*5c40*/  BRA `(.L_x_13603) ;  /* 0x0000000000a07947 */ /* 0x000fec0003800000 */
.L_x_13604:
        /* <DEDUP_REMOVED lines=9> */
[----:B0-----:R-:W-:-:S07]  /*5ce0*/  SEL R124, R5, RZ, P4 ;  /* 0x000000ff057c7207 */ /* 0x001fce0002000000 */
.L_x_13608:
        /* <DEDUP_REMOVED lines=10> */
.L_x_13609:
        /* <DEDUP_REMOVED lines=10> */
.L_x_13610:
[----:B------:R-:W-:Y:S05]  /*5e30*/  @!P2 BRA `(.L_x_13603) ;  /* 0x000000000024a947 */ /* 0x000fea0003800000 */
[----:B0-----:R-:W-:Y:S01]  /*5e40*/  FFMA.FTZ R140, R202, R205, R206 ;  /* 0x000000cdca8c7223 */ /* 0x001fe200000100ce */
[----:B------:R-:W-:-:S03]  /*5e50*/  ISETP.GT.AND P4, PT, R2, RZ, PT ;  /* 0x000000ff0200720c */ /* 0x000fc60003f84270 */
[----:B------:R-:W-:-:S04]  /*5e60*/  FADD.FTZ R5, R201, -R140 ;  /* 0x8000008cc9057221 */ /* 0x000fc80000010000 */
[----:B------:R-:W-:-:S05]  /*5e70*/  FMUL.FTZ R5, R4, R5 ;  /* 0x0000000504057220 */ /* 0x000fca0000410000 */
[----:B------:R-:W-:Y:S02]  /*5e80*/  FSEL R5, R5, RZ, P4 ;  /* 0x000000ff05057208 */ /* 0x000fe40002000000 */
[----:B------:R-:W-:-:S03]  /*5e90*/  ISETP.GE.U32.AND P4, PT, R6, 0x1000000, PT ;  /* 0x010000000600780c */ /* 0x000fc60003f86070 */
[----:B------:R-:W-:-:S04]  /*5ea0*/  FMUL.FTZ R5, R5, UR17 ;  /* 0x0000001105057c20 */ /* 0x000fc80008410000 */
[----:B------:R-:W-:-:S05]  /*5eb0*/  FMUL.FTZ R5, R5, UR16 ;  /* 0x0000001005057c20 */ /* 0x000fca0008410000 */
[----:B------:R-:W-:-:S07]  /*5ec0*/  SEL R127, R5, RZ, P4 ;  /* 0x000000ff057f7207 */ /* 0x000fce0002000000 */
.L_x_13603:
        /* <DEDUP_REMOVED lines=47> */
.L_x_13612:
        /* <DEDUP_REMOVED lines=37> */
.L_x_13611:
        /* <DEDUP_REMOVED lines=28> */
.L_x_13615:
        /* <DEDUP_REMOVED lines=10> */
.L_x_13616:
        /* <DEDUP_REMOVED lines=10> */
.L_x_13617:
[----:B------:R-:W-:Y:S05]  /*6710*/  @!P2 BRA `(.L_x_13613) ;  /* 0x0000000000b4a947 */ /* 0x000fea0003800000 */
[----:B------:R-:W-:Y:S01]  /*6720*/  FMUL.FTZ R5, R131, UR17 ;  /* 0x0000001183057c20 */ /* 0x000fe20008410000 */
[----:B------:R-:W-:-:S03]  /*6730*/  ISETP.GE.U32.AND P4, PT, R7, 0x1000000, PT ;  /* 0x010000000700780c */ /* 0x000fc60003f86070 */
[----:B------:R-:W-:-:S05]  /*6740*/  FMUL.FTZ R5, R5, UR16 ;  /* 0x0000001005057c20 */ /* 0x000fca0008410000 */
[----:B------:R-:W-:Y:S01]  /*6750*/  SEL R127, R5, RZ, P4 ;  /* 0x000000ff057f7207 */ /* 0x000fe20002000000 */
[----:B------:R-:W-:Y:S06]  /*6760*/  BRA `(.L_x_13613) ;  /* 0x0000000000a07947 */ /* 0x000fec0003800000 */
.L_x_13614:
        /* <DEDUP_REMOVED lines=10> */
.L_x_13618:
        /* <DEDUP_REMOVED lines=10> */
.L_x_13619:
        /* <DEDUP_REMOVED lines=10> */
.L_x_13620:
[----:B------:R-:W-:Y:S05]  /*6950*/  @!P2 BRA `(.L_x_13613) ;  /* 0x000000000024a947 */ /* 0x000fea0003800000 */
[----:B------:R-:W-:Y:S01]  /*6960*/  FFMA.FTZ R5, R162, R205, R206 ;  /* 0x000000cda2057223 */ /* 0x000fe200000100ce */
[----:B------:R-:W-:-:S03]  /*6970*/  ISETP.GT.AND P4, PT, R2, RZ, PT ;  /* 0x000000ff0200720c */ /* 0x000fc60003f84270 */
[----:B------:R-:W-:-:S04]  /*6980*/  FADD.FTZ R5, R160, -R5 ;  /* 0x80000005a0057221 */ /* 0x000fc80000010000 */
[----:B------:R-:W-:-:S05]  /*6990*/  FMUL.FTZ R5, R4, R5 ;  /* 0x0000000504057220 */ /* 0x000fca0000410000 */
[----:B------:R-:W-:Y:S02]  /*69a0*/  FSEL R5, R5, RZ, P4 ;  /* 0x000000ff05057208 */ /* 0x000fe40002000000 */
[----:B------:R-:W-:-:S03]  /*69b0*/  ISETP.GE.U32.AND P4, PT, R7, 0x1000000, PT ;  /* 0x010000000700780c */ /* 0x000fc60003f86070 */
[----:B------:R-:W-:-:S04]  /*69c0*/  FMUL.FTZ R5, R5, UR17 ;  /* 0x0000001105057c20 */ /* 0x000fc80008410000 */
[----:B------:R-:W-:-:S05]  /*69d0*/  FMUL.FTZ R5, R5, UR16 ;  /* 0x0000001005057c20 */ /* 0x000fca0008410000 */
[----:B0-----:R-:W-:-:S07]  /*69e0*/  SEL R127, R5, RZ, P4 ;  /* 0x000000ff057f7207 */ /* 0x001fce0002000000 */
.L_x_13613:
        /* <DEDUP_REMOVED lines=47> */
.L_x_13622:
        /* <DEDUP_REMOVED lines=37> */
.L_x_13621:
        /* <DEDUP_REMOVED lines=28> */
.L_x_13625:
        /* <DEDUP_REMOVED lines=10> */
.L_x_13626:
        /* <DEDUP_REMOVED lines=10> */
.L_x_13627:
[----:B------:R-:W-:Y:S05]  /*7230*/  @!P2 BRA `(.L_x_13623) ;  /* 0x0000000000b4a947 */ /* 0x000fea0003800000 */
[----:B------:R-:W-:Y:S01]  /*7240*/  FMUL.FTZ R5, R131, UR17 ;  /* 0x0000001183057c20 */ /* 0x000fe20008410000 */
[----:B------:R-:W-:-:S03]  /*7250*/  ISETP.GE.U32.AND P4, PT, R8, 0x1000000, PT ;  /* 0x010000000800780c */ /* 0x000fc60003f86070 */
[----:B------:R-:W-:-:S05]  /*7260*/  FMUL.FTZ R5, R5, UR16 ;  /* 0x0000001005057c20 */ /* 0x000fca0008410000 */
[----:B------:R-:W-:Y:S01]  /*7270*/  SEL R127, R5, RZ, P4 ;  /* 0x000000ff057f7207 */ /* 0x000fe20002000000 */
[----:B------:R-:W-:Y:S06]  /*7280*/  BRA `(.L_x_13623) ;  /* 0x0000000000a07947 */ /* 0x000fec0003800000 */
.L_x_13624:
        /* <DEDUP_REMOVED lines=10> */
.L_x_13628:
        /* <DEDUP_REMOVED lines=10> */
.L_x_13629:
        /* <DEDUP_REMOVED lines=10> */
.L_x_13630:
        /* <DEDUP_REMOVED lines=10> */
.L_x_13623:
        /* <DEDUP_REMOVED lines=47> */
.L_x_13632:
        /* <DEDUP_REMOVED lines=37> */
.L_x_13631:
        /* <DEDUP_REMOVED lines=13> */
[----:B------:R-:W-:Y:S01]  /*7b20*/  FMUL.FTZ R128, R4, R129 ;  /* 0x0000008104807220 */ /* 0x000fe20000410000 */
[----:B------:R-:W-:Y:S08]  /*7b30*/  @!P2 BRA `(.L_x_13635) ;  /* 0x000000000024a947 */ /* 0x000ff00003800000 */
        /* <DEDUP_REMOVED lines=9> */
.L_x_13635:
        /* <DEDUP_REMOVED lines=10> */
.L_x_13636:
        /* <DEDUP_REMOVED lines=10> */
.L_x_13637:
[----:B------:R-:W-:Y:S02]  /*7d10*/  FSEL R131, R6, RZ, P1 ;  /* 0x000000ff06837208 */ /* 0x000fe40000800000 */
[----:B------:R-:W-:Y:S02]  /*7d20*/  FSEL R130, R130, RZ, P1 ;  /* 0x000000ff82827208 */ /* 0x000fe40000800000 */
[----:B------:R-:W-:Y:S02]  /*7d30*/  FSEL R129, R7, RZ, P1 ;  /* 0x000000ff07817208 */ /* 0x000fe40000800000 */
[----:B------:R-:W-:Y:S01]  /*7d40*/  FSEL R128, R128, RZ, P1 ;  /* 0x000000ff80807208 */ /* 0x000fe20000800000 */
[----:B------:R-:W-:Y:S06]  /*7d50*/  @!P2 BRA `(.L_x_13633) ;  /* 0x0000000000b4a947 */ /* 0x000fec0003800000 */
[----:B------:R-:W-:Y:S01]  /*7d60*/  FMUL.FTZ R2, R131, UR17 ;  /* 0x0000001183027c20 */ /* 0x000fe20008410000 */
[----:B------:R-:W-:-:S03]  /*7d70*/  ISETP.GE.U32.AND P1, PT, R9, 0x1000000, PT ;  /* 0x010000000900780c */ /* 0x000fc60003f26070 */
[----:B------:R-:W-:-:S05]  /*7d80*/  FMUL.FTZ R2, R2, UR16 ;  /* 0x0000001002027c20 */ /* 0x000fca0008410000 */
[----:B------:R-:W-:Y:S01]  /*7d90*/  SEL R127, R2, RZ, P1 ;  /* 0x000000ff027f7207 */ /* 0x000fe20000800000 */
[----:B------:R-:W-:Y:S06]  /*7da0*/  BRA `(.L_x_13633) ;  /* 0x0000000000a07947 */ /* 0x000fec0003800000 */
.L_x_13634:
[----:B0-----:R-:W0:Y:S01]  /*7db0*/  @P2 LDC.64 R6, c[0x0][0x408] ;  /* 0x00010200ff062b82 */ /* 0x001e220000000a00 */
[----:B------:R-:W-:Y:S01]  /*7dc0*/  FFMA.FTZ R5, R178, R205, R206 ;  /* 0x000000cdb2057223 */ /* 0x000fe200000100ce */
[----:B------:R-:W-:-:S03]  /*7dd0*/  ISETP.GT.AND P1, PT, R2, RZ, PT ;  /* 0x000000ff0200720c */ /* 0x000fc60003f24270 */
[----:B------:R-:W-:-:S04]  /*7de0*/  FADD.FTZ R5, R176, -R5 ;  /* 0x80000005b0057221 */ /* 0x000fc80000010000 */
[----:B------:R-:W-:-:S05]  /*7df0*/  FMUL.FTZ R5, R4, R5 ;  /* 0x0000000504057220 */ /* 0x000fca0000410000 */
[----:B------:R-:W-:Y:S02]  /*7e00*/  FSEL R8, R5, RZ, P1 ;  /* 0x000000ff05087208 */ /* 0x000fe40000800000 */
[----:B------:R-:W-:-:S03]  /*7e10*/  @P2 ISETP.GE.U32.AND P1, PT, R9, 0x1000000, PT ;  /* 0x010000000900280c */ /* 0x000fc60003f26070 */
[----:B0-----:R-:W-:-:S04]  /*7e20*/  @P2 FMUL.FTZ R7, R8, R7 ;  /* 0x0000000708072220 */ /* 0x001fc80000410000 */
[----:B------:R-:W-:Y:S01]  /*7e30*/  @P2 FMUL.FTZ R6, R7, R6 ;  /* 0x0000000607062220 */ /* 0x000fe20000410000 */
        /* <DEDUP_REMOVED lines=10> */
.L_x_13638:
        /* <DEDUP_REMOVED lines=10> */
.L_x_13639:
        /* <DEDUP_REMOVED lines=10> */
.L_x_13640:
[----:B------:R-:W-:-:S07]  /*8020*/  @P2 SEL R127, R6, RZ, P1 ;  /* 0x000000ff067f2207 */ /* 0x000fce0000800000 */
.L_x_13633:
        /* <DEDUP_REMOVED lines=13> */
.L_x_13554:
        /* <DEDUP_REMOVED lines=25> */
.L_x_13642:
        /* <DEDUP_REMOVED lines=15> */
.L_x_15751:


//--------------------- .text._ZN10layer_norm13ln_bwd_kernelINS_13Kernel_traitsI6__halfffffjLj4096ELj1ELj1ELj4ELj16ENS_18Kernel_traits_baseILj4096ES2_ffffjLj128EEEEELb1ELb1ELb0ELb0EEEvNS_9BwdParamsE --------------------------
	.section	.text._ZN10layer_norm13ln_bwd_kernelINS_13Kernel_traitsI6__halfffffjLj4096ELj1ELj1ELj4ELj16ENS_18Kernel_traits_baseILj4096ES2_ffffjLj128EEEEELb1ELb1ELb0ELb0EEEvNS_9BwdParamsE,"ax",@progbits
	.align	128
        .global         _ZN10layer_norm13ln_bwd_kernelINS_13Kernel_traitsI6__halfffffjLj4096ELj1ELj1ELj4ELj16ENS_18Kernel_traits_baseILj4096ES2_ffffjLj128EEEEELb1ELb1ELb0ELb0EEEvNS_9BwdParamsE
        .type           _ZN10layer_norm13ln_bwd_kernelINS_13Kernel_traitsI6__halfffffjLj4096ELj1ELj1ELj4ELj16ENS_18Kernel_traits_baseILj4096ES2_ffffjLj128EEEEELb1ELb1ELb0ELb0EEEvNS_9BwdParamsE,@function
        .size           _ZN10layer_norm13ln_bwd_kernelINS_13Kernel_traitsI6__halfffffjLj4096ELj1ELj1ELj4ELj16ENS_18Kernel_traits_baseILj4096ES2_ffffjLj128EEEEELb1ELb1ELb0ELb0EEEvNS_9BwdParamsE,(.L_x_15752 - _ZN10layer_norm13ln_bwd_kernelINS_13Kernel_traitsI6__halfffffjLj4096ELj1ELj1ELj4ELj16ENS_18Kernel_traits_baseILj4096ES2_ffffjLj128EEEEELb1ELb1ELb0ELb0EEEvNS_9BwdParamsE)
        .other          _ZN10layer_norm13ln_bwd_kernelINS_13Kernel_traitsI6__halfffffjLj4096ELj1ELj1ELj4ELj16ENS_18Kernel_traits_baseILj4096ES2_ffffjLj128EEEEELb1ELb1ELb0ELb0EEEvNS_9BwdParamsE,@"STO_CUDA_ENTRY STV_DEFAULT"
_ZN10layer_norm13ln_bwd_kernelINS_13Kernel_traitsI6__halfffffjLj4096ELj1ELj1ELj4ELj16ENS_18Kernel_traits_baseILj4096ES2_ffffjLj128EEEEELb1ELb1ELb0ELb0EEEvNS_9BwdParamsE:
.text._ZN10layer_norm13ln_bwd_kernelINS_13Kernel_traitsI6__halfffffjLj4096ELj1ELj1ELj4ELj16ENS_18Kernel_traits_baseILj4096ES2_ffffjLj128EEEEELb1ELb1ELb0ELb0EEEvNS_9BwdParamsE:
        /* <DEDUP_REMOVED lines=16> */
[C---:B------:R-:W-:Y:S02]  /*0100*/  ISETP.GE.U32.AND P1, PT, R168.reuse, 0x200, PT ;  /* 0x00000200a800780c */ /* 0x040fe40003f26070 */
[C---:B------:R-:W-:Y:S02]  /*0110*/  ISETP.GE.U32.AND P2, PT, R168.reuse, 0x280, PT ;  /* 0x00000280a800780c */ /* 0x040fe40003f46070 */
[----:B------:R-:W-:Y:S02]  /*0120*/  P2R R236, PR, RZ, 0x8 ;  /* 0x00000008ffec7803 */ /* 0x000fe40000000000 */
[C---:B------:R-:W-:Y:S01]  /*0130*/  ISETP.GE.U32.AND P4, PT, R168.reuse, 0x380, PT ;  /* 0x00000380a800780c */ /* 0x040fe20003f86070 */
[----:B------:R-:W2:Y:S01]  /*0140*/  @P3 LDC.64 R24, c[0x0][0x3d0] ;  /* 0x0000f400ff183b82 */ /* 0x000ea20000000a00 */
[----:B------:R-:W-:-:S02]  /*0150*/  ISETP.GE.U32.AND P5, PT, R168, 0x400, PT ;  /* 0x00000400a800780c */ /* 0x000fc40003fa6070 */
[----:B------:R-:W-:Y:S02]  /*0160*/  P2R R237, PR, RZ, 0x40 ;  /* 0x00000040ffed7803 */ /* 0x000fe40000000000 */
[----:B------:R-:W-:Y:S01]  /*0170*/  P2R R0, PR, RZ, 0x40 ;  /* 0x00000040ff007803 */ /* 0x000fe20000000000 */
[----:B-1----:R-:W-:Y:S01]  /*0180*/  UISETP.GE.AND UP0, UPT, UR7, UR4, UPT ;  /* 0x000000040700728c */ /* 0x002fe2000bf06270 */
[----:B------:R-:W-:Y:S01]  /*0190*/  P2R R234, PR, RZ, 0x20 ;  /* 0x00000020ffea7803 */ /* 0x000fe20000000000 */
[----:B------:R-:W1:Y:S08]  /*01a0*/  @P3 LDC.64 R28, c[0x0][0x3e8] ;  /* 0x0000fa00ff1c3b82 */ /* 0x000e700000000a00 */
[----:B------:R-:W3:Y:S08]  /*01b0*/  @P6 LDC.64 R38, c[0x0][0x3d0] ;  /* 0x0000f400ff266b82 */ /* 0x000ef00000000a00 */
[----:B------:R-:W4:Y:S01]  /*01c0*/  @P6 LDC.64 R40, c[0x0][0x3e8] ;  /* 0x0000fa00ff286b82 */ /* 0x000f220000000a00 */
[----:B--2---:R-:W-:-:S07]  /*01d0*/  @P3 IMAD.WIDE.U32 R24, R67, 0x8, R24 ;  /* 0x0000000843183825 */ /* 0x004fce00078e0018 */
[----:B------:R-:W2:Y:S01]  /*01e0*/  @P0 LDC.64 R42, c[0x0][0x3d0] ;  /* 0x0000f400ff2a0b82 */ /* 0x000ea20000000a00 */
[C---:B-1----:R-:W-:Y:S01]  /*01f0*/  @P3 IMAD.WIDE.U32 R28, R67.reuse, 0x8, R28 ;  /* 0x00000008431c3825 */ /* 0x042fe200078e001c */
[----:B------:R-:W-:Y:S02]  /*0200*/  @P3 LOP3.LUT R67, R67, 0x80, RZ, 0xfc, !PT ;  /* 0x0000008043433812 */ /* 0x000fe400078efcff */
[----:B------:R-:W-:-:S04]  /*0210*/  ISETP.GE.U32.AND P3, PT, R168, 0x300, PT ;  /* 0x00000300a800780c */ /* 0x000fc80003f66070 */
[----:B------:R-:W1:Y:S01]  /*0220*/  @P0 LDC.64 R44, c[0x0][0x3e8] ;  /* 0x0000fa00ff2c0b82 */ /* 0x000e620000000a00 */
[----:B---3--:R-:W-:-:S07]  /*0230*/  @P6 IMAD.WIDE.U32 R38, R67, 0x8, R38 ;  /* 0x0000000843266825 */ /* 0x008fce00078e0026 */
[----:B------:R-:W3:Y:S01]  /*0240*/  @P1 LDC.64 R46, c[0x0][0x3d0] ;  /* 0x0000f400ff2e1b82 */ /* 0x000ee20000000a00 */
[C---:B----4-:R-:W-:Y:S01]  /*0250*/  @P6 IMAD.WIDE.U32 R40, R67.reuse, 0x8, R40 ;  /* 0x0000000843286825 */ /* 0x050fe200078e0028 */
[----:B------:R-:W-:Y:S02]  /*0260*/  @P6 IADD3 R67, PT, PT, R67, 0x80, RZ ;  /* 0x0000008043436810 */ /* 0x000fe40007ffe0ff */
[----:B------:R-:W-:-:S04]  /*0270*/  ISETP.NE.AND P6, PT, R236, RZ, PT ;  /* 0x000000ffec00720c */ /* 0x000fc80003fc5270 */
[----:B------:R-:W4:Y:S01]  /*0280*/  @P1 LDC.64 R48, c[0x0][0x3e8] ;  /* 0x0000fa00ff301b82 */ /* 0x000f220000000a00 */
[----:B--2---:R-:W-:-:S05]  /*0290*/  @P0 IMAD.WIDE.U32 R42, R67, 0x8, R42 ;  /* 0x00000008432a0825 */ /* 0x004fca00078e002a */
[----:B0-----:R-:W5:Y:S02]  /*02a0*/  @P0 LDG.E.64 R32, desc[UR16][R42.64] ;  /* 0x000000102a200981 */ /* 0x001f64000c1e1b00 */
[----:B------:R-:W0:Y:S01]  /*02b0*/  @P2 LDC.64 R50, c[0x0][0x3d0] ;  /* 0x0000f400ff322b82 */ /* 0x000e220000000a00 */
[C---:B-1----:R-:W-:Y:S01]  /*02c0*/  @P0 IMAD.WIDE.U32 R44, R67.reuse, 0x8, R44 ;  /* 0x00000008432c0825 */ /* 0x042fe200078e002c */
[----:B------:R-:W-:Y:S01]  /*02d0*/  @P0 IADD3 R67, PT, PT, R67, 0x80, RZ ;  /* 0x0000008043430810 */ /* 0x000fe20007ffe0ff */
[----:B------:R1:W5:Y:S04]  /*02e0*/  @P6 LDG.E.64 R26, desc[UR16][R24.64] ;  /* 0x00000010181a6981 */ /* 0x000368000c1e1b00 */
[----:B------:R2:W5:Y:S01]  /*02f0*/  @P6 LDG.E.64 R2, desc[UR16][R28.64] ;  /* 0x000000101c026981 */ /* 0x000562000c1e1b00 */
[----:B------:R-:W1:Y:S01]  /*0300*/  @P2 LDC.64 R52, c[0x0][0x3e8] ;  /* 0x0000fa00ff342b82 */ /* 0x000e620000000a00 */
[----:B---3--:R-:W-:-:S02]  /*0310*/  @P1 IMAD.WIDE.U32 R46, R67, 0x8, R46 ;  /* 0x00000008432e1825 */ /* 0x008fc400078e002e */
[----:B------:R3:W5:Y:S05]  /*0320*/  @P0 LDG.E.64 R6, desc[UR16][R44.64] ;  /* 0x000000102c060981 */ /* 0x00076a000c1e1b00 */
[----:B------:R-:W2:Y:S01]  /*0330*/  @P3 LDC.64 R54, c[0x0][0x3d0] ;  /* 0x0000f400ff363b82 */ /* 0x000ea20000000a00 */
[C---:B----4-:R-:W-:Y:S01]  /*0340*/  @P1 IMAD.WIDE.U32 R48, R67.reuse, 0x8, R48 ;  /* 0x0000000843301825 */ /* 0x050fe200078e0030 */
[----:B------:R-:W-:Y:S01]  /*0350*/  @P1 IADD3 R67, PT, PT, R67, 0x80, RZ ;  /* 0x0000008043431810 */ /* 0x000fe20007ffe0ff */
[----:B------:R3:W5:Y:S05]  /*0360*/  @P1 LDG.E.64 R34, desc[UR16][R46.64] ;  /* 0x000000102e221981 */ /* 0x00076a000c1e1b00 */
[----:B------:R-:W4:Y:S01]  /*0370*/  @P3 LDC.64 R56, c[0x0][0x3e8] ;  /* 0x0000fa00ff383b82 */ /* 0x000f220000000a00 */
[----:B0-----:R-:W-:-:S07]  /*0380*/  @P2 IMAD.WIDE.U32 R50, R67, 0x8, R50 ;  /* 0x0000000843322825 */ /* 0x001fce00078e0032 */
[----:B------:R-:W0:Y:S01]  /*0390*/  @P4 LDC.64 R58, c[0x0][0x3d0] ;  /* 0x0000f400ff3a4b82 */ /* 0x000e220000000a00 */
[C---:B-1----:R-:W-:Y:S01]  /*03a0*/  @P2 IMAD.WIDE.U32 R52, R67.reuse, 0x8, R52 ;  /* 0x0000000843342825 */ /* 0x042fe200078e0034 */
[----:B------:R-:W-:Y:S01]  /*03b0*/  @P2 IADD3 R67, PT, PT, R67, 0x80, RZ ;  /* 0x0000008043432810 */ /* 0x000fe20007ffe0ff */
[----:B------:R3:W5:Y:S05]  /*03c0*/  @P1 LDG.E.64 R8, desc[UR16][R48.64] ;  /* 0x0000001030081981 */ /* 0x00076a000c1e1b00 */
[----:B------:R-:W1:Y:S08]  /*03d0*/  @P4 LDC.64 R60, c[0x0][0x3e8] ;  /* 0x0000fa00ff3c4b82 */ /* 0x000e700000000a00 */
[----:B------:R-:W3:Y:S08]  /*03e0*/  @P5 LDC.64 R62, c[0x0][0x3d0] ;  /* 0x0000f400ff3e5b82 */ /* 0x000ef00000000a00 */
[----:B------:R-:W3:Y:S01]  /*03f0*/  @P5 LDC.64 R64, c[0x0][0x3e8] ;  /* 0x0000fa00ff405b82 */ /* 0x000ee20000000a00 */
[C---:B--2---:R-:W-:Y:S01]  /*0400*/  @P3 IMAD.WIDE.U32 R54, R67.reuse, 0x8, R54 ;  /* 0x0000000843363825 */ /* 0x044fe200078e0036 */
[----:B------:R-:W-:Y:S01]  /*0410*/  ISETP.NE.AND P6, PT, R0, RZ, PT ;  /* 0x000000ff0000720c */ /* 0x000fe20003fc5270 */
[----:B------:R2:W5:Y:S02]  /*0420*/  @P2 LDG.E.64 R36, desc[UR16][R50.64] ;  /* 0x0000001032242981 */ /* 0x000564000c1e1b00 */
[C---:B----4-:R-:W-:Y:S01]  /*0430*/  @P3 IMAD.WIDE.U32 R56, R67.reuse, 0x8, R56 ;  /* 0x0000000843383825 */ /* 0x050fe200078e0038 */
[----:B------:R-:W-:Y:S01]  /*0440*/  @P3 IADD3 R67, PT, PT, R67, 0x80, RZ ;  /* 0x0000008043433810 */ /* 0x000fe20007ffe0ff */
[----:B------:R2:W5:Y:S04]  /*0450*/  @P2 LDG.E.64 R12, desc[UR16][R52.64] ;  /* 0x00000010340c2981 */ /* 0x000568000c1e1b00 */
[C---:B0-----:R-:W-:Y:S01]  /*0460*/  @P4 IMAD.WIDE.U32 R58, R67.reuse, 0x8, R58 ;  /* 0x00000008433a4825 */ /* 0x041fe200078e003a */
[----:B------:R2:W5:Y:S03]  /*0470*/  @P3 LDG.E.64 R10, desc[UR16][R54.64] ;  /* 0x00000010360a3981 */ /* 0x000566000c1e1b00 */
[C---:B-1----:R-:W-:Y:S01]  /*0480*/  @P4 IMAD.WIDE.U32 R60, R67.reuse, 0x8, R60 ;  /* 0x00000008433c4825 */ /* 0x042fe200078e003c */
[----:B------:R-:W-:Y:S01]  /*0490*/  @P4 IADD3 R67, PT, PT, R67, 0x80, RZ ;  /* 0x0000008043434810 */ /* 0x000fe20007ffe0ff */
[----:B------:R2:W5:Y:S04]  /*04a0*/  @P6 LDG.E.64 R30, desc[UR16][R38.64] ;  /* 0x00000010261e6981 */ /* 0x000568000c1e1b00 */
[C---:B---3--:R-:W-:Y:S01]  /*04b0*/  @P5 IMAD.WIDE.U32 R24, R67.reuse, 0x8, R62 ;  /* 0x0000000843185825 */ /* 0x048fe200078e003e */
[----:B------:R2:W5:Y:S03]  /*04c0*/  @P6 LDG.E.64 R4, desc[UR16][R40.64] ;  /* 0x0000001028046981 */ /* 0x000566000c1e1b00 */
[----:B------:R-:W-:Y:S01]  /*04d0*/  @P5 IMAD.WIDE.U32 R28, R67, 0x8, R64 ;  /* 0x00000008431c5825 */ /* 0x000fe200078e0040 */
[----:B------:R2:W5:Y:S04]  /*04e0*/  @P3 LDG.E.64 R14, desc[UR16][R56.64] ;  /* 0x00000010380e3981 */ /* 0x000568000c1e1b00 */
[----:B------:R2:W5:Y:S04]  /*04f0*/  @P4 LDG.E.64 R16, desc[UR16][R58.64] ;  /* 0x000000103a104981 */ /* 0x000568000c1e1b00 */
[----:B------:R2:W5:Y:S04]  /*0500*/  @P4 LDG.E.64 R18, desc[UR16][R60.64] ;  /* 0x000000103c124981 */ /* 0x000568000c1e1b00 */
[----:B------:R2:W5:Y:S04]  /*0510*/  @P5 LDG.E.64 R20, desc[UR16][R24.64] ;  /* 0x0000001018145981 */ /* 0x000568000c1e1b00 */
        /* <DEDUP_REMOVED lines=49> */
[----:B--2---:R-:W-:Y:S06]  /*0830*/  BRA.U UP0, `(.L_x_13643) ;  /* 0x000000a500e87547 */ /* 0x004fec000b800000 */
[----:B-----5:R-:W-:Y:S01]  /*0840*/  MOV R0, R26 ;  /* 0x0000001a00007202 */ /* 0x020fe20000000f00 */
[----:B------:R-:W0:Y:S01]  /*0850*/  LDCU.64 UR4, c[0x0][0x3e0] ;  /* 0x00007c00ff0477ac */ /* 0x000e220008000a00 */
[--C-:B------:R-:W-:Y:S02]  /*0860*/  SHF.R.U64 R24, R26, 0x10, R27.reuse ;  /* 0x000000101a187819 */ /* 0x100fe4000000121b */
[----:B------:R-:W-:Y:S02]  /*0870*/  CS2R R156, SRZ ;  /* 0x00000000009c7805 */ /* 0x000fe4000001ff00 */
[----:B------:R-:W-:Y:S01]  /*0880*/  MOV R252, R27 ;  /* 0x0000001b00fc7202 */ /* 0x000fe20000000f00 */
[----:B------:R1:W-:Y:S01]  /*0890*/  STL.S16 [R1+0x2], R0 ;  /* 0x0000020001007387 */ /* 0x0003e20000100600 */
[----:B------:R-:W-:Y:S02]  /*08a0*/  SHF.R.U32.HI R25, RZ, 0x10, R27 ;  /* 0x00000010ff197819 */ /* 0x000fe4000001161b */
[----:B------:R-:W-:-:S02]  /*08b0*/  CS2R R158, SRZ ;  /* 0x00000000009e7805 */ /* 0x000fc4000001ff00 */
[----:B------:R-:W-:Y:S01]  /*08c0*/  MOV R243, R10 ;  /* 0x0000000a00f37202 */ /* 0x000fe20000000f00 */
[----:B------:R1:W-:Y:S01]  /*08d0*/  STL.S16 [R1], R24 ;  /* 0x0000001801007387 */ /* 0x0003e20000100600 */
[----:B------:R-:W-:Y:S02]  /*08e0*/  MOV R241, R16 ;  /* 0x0000001000f17202 */ /* 0x000fe40000000f00 */
[----:B------:R-:W-:Y:S02]  /*08f0*/  CS2R R152, SRZ ;  /* 0x0000000000987805 */ /* 0x000fe4000001ff00 */
[----:B------:R-:W-:Y:S02]  /*0900*/  MOV R239, R20 ;  /* 0x0000001400ef7202 */ /* 0x000fe40000000f00 */
[----:B------:R-:W-:Y:S02]  /*0910*/  CS2R R154, SRZ ;  /* 0x00000000009a7805 */ /* 0x000fe4000001ff00 */
[----:B------:R-:W-:-:S02]  /*0920*/  MOV R233, R2 ;  /* 0x0000000200e97202 */ /* 0x000fc40000000f00 */
[----:B------:R-:W-:Y:S02]  /*0930*/  CS2R R148, SRZ ;  /* 0x0000000000947805 */ /* 0x000fe4000001ff00 */
[----:B------:R-:W-:Y:S02]  /*0940*/  MOV R231, R4 ;  /* 0x0000000400e77202 */ /* 0x000fe40000000f00 */
[----:B------:R-:W-:Y:S02]  /*0950*/  CS2R R150, SRZ ;  /* 0x0000000000967805 */ /* 0x000fe4000001ff00 */
[----:B------:R-:W-:Y:S01]  /*0960*/  MOV R229, R6 ;  /* 0x0000000600e57202 */ /* 0x000fe20000000f00 */
[----:B0-----:R-:W-:Y:S01]  /*0970*/  UISETP.NE.U32.AND UP0, UPT, UR4, URZ, UPT ;  /* 0x000000ff0400728c */ /* 0x001fe2000bf05070 */
        /* <DEDUP_REMOVED lines=84> */
[----:B------:R-:W-:Y:S01]  /*0ec0*/  SHF.R.U32.HI R33, RZ, 0x10, R37 ;  /* 0x00000010ff217819 */ /* 0x000fe20000011625 */
[----:B------:R-:W-:Y:S01]  /*0ed0*/  UISETP.NE.AND.EX UP0, UPT, UR5, URZ, UPT, UP0 ;  /* 0x000000ff0500728c */ /* 0x000fe2000bf05300 */
[----:B------:R-:W-:Y:S01]  /*0ee0*/  SHF.R.U32.HI R11, RZ, 0x10, R11 ;  /* 0x00000010ff0b7819 */ /* 0x000fe2000001160b */
[----:B------:R-:W-:Y:S01]  /*0ef0*/  UPLOP3.LUT UP2, UPT, UPT, UPT, UPT, 0x40, 0x4 ;  /* 0x000000000004789c */ /* 0x000fe20003f4e870 */
[----:B------:R-:W-:Y:S01]  /*0f00*/  SHF.R.U32.HI R17, RZ, 0x10, R17 ;  /* 0x00000010ff117819 */ /* 0x000fe20000011611 */
[----:B------:R-:W0:Y:S01]  /*0f10*/  LDCU UR24, c[0x0][0x408] ;  /* 0x00008100ff1877ac */ /* 0x000e220008000800 */
[----:B------:R-:W-:-:S02]  /*0f20*/  SHF.R.U32.HI R21, RZ, 0x10, R21 ;  /* 0x00000010ff157819 */ /* 0x000fc40000011615 */
[----:B------:R-:W-:Y:S01]  /*0f30*/  SHF.R.U32.HI R3, RZ, 0x10, R3 ;  /* 0x00000010ff037819 */ /* 0x000fe20000011603 */
[----:B------:R-:W2:Y:S01]  /*0f40*/  LDCU UR6, c[0x0][0x388] ;  /* 0x00007100ff0677ac */ /* 0x000ea20008000800 */
[----:B------:R-:W-:Y:S02]  /*0f50*/  SHF.R.U32.HI R5, RZ, 0x10, R5 ;  /* 0x00000010ff057819 */ /* 0x000fe40000011605 */
[----:B------:R-:W-:Y:S01]  /*0f60*/  SHF.R.U32.HI R7, RZ, 0x10, R7 ;  /* 0x00000010ff077819 */ /* 0x000fe20000011607 */
[----:B------:R-:W3:Y:S01]  /*0f70*/  LDCU.U8 UR18, c[0x0][0x410] ;  /* 0x00008200ff1277ac */ /* 0x000ee20008000000 */
[----:B------:R-:W-:Y:S02]  /*0f80*/  SHF.R.U32.HI R9, RZ, 0x10, R9 ;  /* 0x00000010ff097819 */ /* 0x000fe40000011609 */
[----:B------:R-:W-:Y:S01]  /*0f90*/  SHF.R.U32.HI R13, RZ, 0x10, R13 ;  /* 0x00000010ff0d7819 */ /* 0x000fe2000001160d */
[----:B------:R-:W4:Y:S01]  /*0fa0*/  LDCU UR19, c[0x0][0x400] ;  /* 0x00008000ff1377ac */ /* 0x000f220008000800 */
[----:B------:R-:W-:-:S02]  /*0fb0*/  SHF.R.U32.HI R15, RZ, 0x10, R15 ;  /* 0x00000010ff0f7819 */ /* 0x000fc4000001160f */
[----:B------:R-:W-:Y:S01]  /*0fc0*/  SHF.R.U32.HI R19, RZ, 0x10, R19 ;  /* 0x00000010ff137819 */ /* 0x000fe20000011613 */
[----:B------:R-:W0:Y:S01]  /*0fd0*/  LDCU.64 UR22, c[0x0][0x478] ;  /* 0x00008f00ff1677ac */ /* 0x000e220008000a00 */
[----:B------:R-:W-:Y:S02]  /*0fe0*/  SHF.R.U32.HI R23, RZ, 0x10, R23 ;  /* 0x00000010ff177819 */ /* 0x000fe40000011617 */
[----:B------:R-:W-:Y:S01]  /*0ff0*/  PRMT R252, R25, 0x5410, R252 ;  /* 0x0000541019fc7816 */ /* 0x000fe200000000fc */
[----:B------:R-:W0:Y:S01]  /*1000*/  LDCU.64 UR20, c[0x0][0x438] ;  /* 0x00008700ff1477ac */ /* 0x000e220008000a00 */
[----:B------:R-:W-:Y:S02]  /*1010*/  PRMT R251, R26, 0x5410, R251 ;  /* 0x000054101afb7816 */ /* 0x000fe400000000fb */
[----:B------:R-:W-:Y:S01]  /*1020*/  PRMT R250, R27, 0x5410, R250 ;  /* 0x000054101bfa7816 */ /* 0x000fe200000000fa */
[----:B------:R-:W0:Y:S01]  /*1030*/  LDCU.128 UR8, c[0x0][0x3c0] ;  /* 0x00007800ff0877ac */ /* 0x000e220008000c00 */
[----:B------:R-:W-:-:S02]  /*1040*/  PRMT R249, R28, 0x5410, R249 ;  /* 0x000054101cf97816 */ /* 0x000fc400000000f9 */
[----:B------:R-:W-:Y:S01]  /*1050*/  PRMT R248, R29, 0x5410, R248 ;  /* 0x000054101df87816 */ /* 0x000fe200000000f8 */
[----:B------:R-:W0:Y:S01]  /*1060*/  LDCU.64 UR26, c[0x0][0x380] ;  /* 0x00007000ff1a77ac */ /* 0x000e220008000a00 */
        /* <DEDUP_REMOVED lines=25> */
[----:B01234-:R-:W-:-:S07]  /*1200*/  PRMT R218, R23, 0x5410, R218 ;  /* 0x0000541017da7816 */ /* 0x01ffce00000000da */
.L_x_13741:
[----:B------:R-:W0:Y:S01]  /*1210*/  @UP0 LDCU.64 UR4, c[0x0][0x3e0] ;  /* 0x00007c00ff0407ac */ /* 0x000e220008000a00 */
[----:B------:R-:W-:Y:S02]  /*1220*/  UIMAD.WIDE UR12, UR7, 0x4, UR8 ;  /* 0x00000004070c78a5 */ /* 0x000fe4000f8e0208 */
[----:B------:R-:W-:-:S04]  /*1230*/  UIMAD.WIDE UR14, UR7, 0x4, UR10 ;  /* 0x00000004070e78a5 */ /* 0x000fc8000f8e020a */
[----:B------:R-:W-:Y:S02]  /*1240*/  MOV R160, UR12 ;  /* 0x0000000c00a07c02 */ /* 0x000fe40008000f00 */
[----:B------:R-:W-:Y:S02]  /*1250*/  MOV R161, UR13 ;  /* 0x0000000d00a17c02 */ /* 0x000fe40008000f00 */
[----:B------:R-:W-:-:S03]  /*1260*/  PLOP3.LUT P0, PT, PT, PT, UP0, 0x80, 0x8 ;  /* 0x000000000008781c */ /* 0x000fc60003f0f008 */
[----:B------:R1:W2:Y:S01]  /*1270*/  LDG.E R27, desc[UR16][R160.64] ;  /* 0x00000010a01b7981 */ /* 0x0002a2000c1e1900 */
[----:B0-----:R-:W-:Y:S01]  /*1280*/  @UP0 UIMAD.WIDE UR4, UR7, 0x4, UR4 ;  /* 0x00000004070408a5 */ /* 0x001fe2000f8e0204 */
[----:B-1----:R-:W-:Y:S02]  /*1290*/  MOV R160, UR14 ;  /* 0x0000000e00a07c02 */ /* 0x002fe40008000f00 */
[----:B------:R-:W-:-:S05]  /*12a0*/  MOV R161, UR15 ;  /* 0x0000000f00a17c02 */ /* 0x000fca0008000f00 */
[----:B------:R0:W3:Y:S02]  /*12b0*/  LDG.E R162, desc[UR16][R160.64] ;  /* 0x00000010a0a27981 */ /* 0x0000e4000c1e1900 */
[----:B0-----:R-:W-:Y:S02]  /*12c0*/  MOV R160, UR4 ;  /* 0x0000000400a07c02 */ /* 0x001fe40008000f00 */
[----:B------:R-:W-:-:S05]  /*12d0*/  MOV R161, UR5 ;  /* 0x0000000500a17c02 */ /* 0x000fca0008000f00 */
[----:B------:R-:W4:Y:S01]  /*12e0*/  @P0 LDG.E R160, desc[UR16][R160.64] ;  /* 0x00000010a0a00981 */ /* 0x000f22000c1e1900 */
[----:B------:R-:W-:Y:S01]  /*12f0*/  UIMAD UR4, UR7, UR6, URZ ;  /* 0x00000006070472a4 */ /* 0x000fe2000f8e02ff */
[----:B------:R-:W-:Y:S01]  /*1300*/  ISETP.NE.AND P5, PT, RZ, UR18, PT ;  /* 0x00000012ff007c0c */ /* 0x000fe2000bfa5270 */
[----:B------:R-:W-:Y:S01]  /*1310*/  UMOV UR12, 0x3f800000 ;  /* 0x3f800000000c7882 */ /* 0x000fe20000000000 */
[----:B------:R-:W0:Y:S01]  /*1320*/  S2R R163, SR_TID.X ;  /* 0x0000000000a37919 */ /* 0x000e220000002100 */
[----:B------:R-:W-:Y:S01]  /*1330*/  USHF.R.S32.HI UR5, URZ, 0x1f, UR4 ;  /* 0x0000001fff057899 */ /* 0x000fe20008011404 */
[----:B------:R-:W-:Y:S01]  /*1340*/  PLOP3.LUT P0, PT, PT, PT, UP0, 0x80, 0x8 ;  /* 0x000000000008781c */ /* 0x000fe20003f0f008 */
[----:B------:R-:W-:Y:S01]  /*1350*/  BSSY.RECONVERGENT B0, `(.L_x_13644) ;  /* 0x0000044000007945 */ /* 0x000fe20003800200 */
[C---:B------:R-:W-:Y:S01]  /*1360*/  ISETP.GE.U32.AND P3, PT, R168.reuse, 0x80, PT ;  /* 0x00000080a800780c */ /* 0x040fe20003f66070 */
[----:B------:R-:W-:Y:S01]  /*1370*/  ULEA.HI UR5, UR5, UR4, URZ, 0x2 ;  /* 0x0000000405057291 */ /* 0x000fe2000f8f10ff */
[C---:B------:R-:W-:Y:S01]  /*1380*/  ISETP.GE.U32.AND P4, PT, R168.reuse, 0x100, PT ;  /* 0x00000100a800780c */ /* 0x040fe20003f86070 */
[----:B------:R-:W-:Y:S01]  /*1390*/  HFMA2 R201, -RZ, RZ, 0, 0 ;  /* 0x00000000ffc97431 */ /* 0x000fe200000001ff */
[----:B------:R-:W-:-:S02]  /*13a0*/  ISETP.GE.U32.AND P1, PT, R168, 0x200, PT ;  /* 0x00000200a800780c */ /* 0x000fc40003f26070 */
[----:B------:R-:W-:Y:S02]  /*13b0*/  P2R R236, PR, RZ, 0x8 ;  /* 0x00000008ffec7803 */ /* 0x000fe40000000000 */
[----:B------:R-:W-:Y:S02]  /*13c0*/  ISETP.GE.U32.AND P2, PT, R168, 0x280, PT ;  /* 0x00000280a800780c */ /* 0x000fe40003f46070 */
[----:B------:R-:W-:Y:S02]  /*13d0*/  P2R R237, PR, RZ, 0x10 ;  /* 0x00000010ffed7803 */ /* 0x000fe40000000000 */
[----:B------:R-:W-:Y:S02]  /*13e0*/  MOV R196, RZ ;  /* 0x000000ff00c47202 */ /* 0x000fe40000000f00 */
[----:B--2---:R-:W-:-:S04]  /*13f0*/  FSEL R27, R27, RZ, !P5 ;  /* 0x000000ff1b1b7208 */ /* 0x004fc80006800000 */
[----:B------:R-:W-:Y:S02]  /*1400*/  R2UR UR13, R27 ;  /* 0x000000001b0d72ca */ /* 0x000fe400000e0000 */
[----:B------:R-:W-:-:S04]  /*1410*/  MOV R27, UR5 ;  /* 0x00000005001b7c02 */ /* 0x000fc80008000f00 */
[----:B0-----:R-:W-:-:S04]  /*1420*/  LEA.HI.SX32 R27, R27, R163, 0x1e ;  /* 0x000000a31b1b7211 */ /* 0x001fc800078ff2ff */
[----:B------:R-:W-:Y:S02]  /*1430*/  MOV R197, R27 ;  /* 0x0000001b00c57202 */ /* 0x000fe40000000f00 */
[----:B---3--:R-:W-:Y:S02]  /*1440*/  R2UR UR14, R162 ;  /* 0x00000000a20e72ca */ /* 0x008fe400000e0000 */
[----:B----4-:R-:W-:Y:S02]  /*1450*/  @P0 R2UR UR12, R160 ;  /* 0x00000000a00c02ca */ /* 0x010fe400000e0000 */
[----:B------:R-:W-:Y:S01]  /*1460*/  ISETP.GE.U32.AND P0, PT, R168, 0x180, PT ;  /* 0x00000180a800780c */ /* 0x000fe20003f06070 */
[----:B-----5:R-:W-:-:S12]  /*1470*/  @!P3 BRA `(.L_x_13645) ;  /* 0x0000000000c4b947 */ /* 0x020fd80003800000 */
[----:B------:R-:W0:Y:S01]  /*1480*/  LDC.64 R160, c[0x0][0x3a8] ;  /* 0x0000ea00ffa07b82 */ /* 0x000e220000000a00 */
[----:B------:R-:W2:Y:S04]  /*1490*/  LDL.S16 R235, [R1+0x2] ;  /* 0x0000020001eb7983 */ /* 0x000ea80000100600 */
[----:B------:R-:W3:Y:S01]  /*14a0*/  LDL.S16 R234, [R1] ;  /* 0x0000000001ea7983 */ /* 0x000ee20000100600 */
[----:B------:R-:W-:Y:S02]  /*14b0*/  ISETP.NE.U32.AND P3, PT, RZ, UR20, PT ;  /* 0x00000014ff007c0c */ /* 0x000fe4000bf65070 */
[----:B------:R-:W1:Y:S02]  /*14c0*/  LDC.64 R164, c[0x0][0x428] ;  /* 0x00010a00ffa47b82 */ /* 0x000e640000000a00 */
[----:B------:R-:W-:-:S06]  /*14d0*/  ISETP.NE.AND.EX P3, PT, RZ, UR21, PT, P3 ;  /* 0x00000015ff007c0c */ /* 0x000fcc000bf65330 */
[----:B------:R-:W4:Y:S01]  /*14e0*/  LDC.64 R174, c[0x0][0x3b0] ;  /* 0x0000ec00ffae7b82 */ /* 0x000f220000000a00 */
[----:B0-----:R-:W-:-:S07]  /*14f0*/  IMAD.WIDE.U32 R160, R27, 0x10, R160 ;  /* 0x000000101ba07825 */ /* 0x001fce00078e00a0 */
[----:B------:R-:W0:Y:S01]  /*1500*/  @P3 LDC.64 R24, c[0x0][0x438] ;  /* 0x00010e00ff183b82 */ /* 0x000e220000000a00 */
[----:B------:R-:W3:Y:S01]  /*1510*/  LDG.E.128 R160, desc[UR16][R160.64] ;  /* 0x00000010a0a07981 */ /* 0x000ee2000c1e1d00 */
[----:B-1----:R-:W-:-:S06]  /*1520*/  IMAD.WIDE.U32 R164, R27, 0x10, R164 ;  /* 0x000000101ba47825 */ /* 0x002fcc00078e00a4 */
[----:B------:R-:W3:Y:S01]  /*1530*/  LDG.E.128 R164, desc[UR16][R164.64] ;  /* 0x00000010a4a47981 */ /* 0x000ee2000c1e1d00 */
[----:B0-----:R-:W-:-:S05]  /*1540*/  @P3 IMAD.WIDE.U32 R24, R27, 0x10, R24 ;  /* 0x000000101b183825 */ /* 0x001fca00078e0018 */
[----:B------:R4:W5:Y:S02]  /*1550*/  @P3 LDG.E.128 R60, desc[UR16][R24.64] ;  /* 0x00000010183c3981 */ /* 0x000964000c1e1d00 */
[----:B----4-:R-:W-:-:S05]  /*1560*/  IMAD.WIDE.U32 R24, R27, 0x4, R174 ;  /* 0x000000041b187825 */ /* 0x010fca00078e00ae */
[----:B------:R0:W5:Y:S01]  /*1570*/  LDG.E R26, desc[UR16][R24.64] ;  /* 0x00000010181a7981 */ /* 0x000162000c1e1900 */
[--C-:B------:R-:W-:Y:S02]  /*1580*/  HADD2.F32 R175, -RZ, R252.reuse.H1_H1 ;  /* 0x300000fcffaf7230 */ /* 0x100fe40000004100 */
[----:B0-----:R-:W-:Y:S01]  /*1590*/  HADD2.F32 R24, -RZ, R252.H0_H0 ;  /* 0x200000fcff187230 */ /* 0x001fe20000004100 */
[----:B------:R-:W-:Y:S01]  /*15a0*/  IADD3 R197, PT, PT, R27, 0x80, RZ ;  /* 0x000000801bc57810 */ /* 0x000fe20007ffe0ff */
[----:B--2---:R-:W-:Y:S02]  /*15b0*/  HADD2.F32 R25, -RZ, R235.H0_H0 ;  /* 0x200000ebff197230 */ /* 0x004fe40000004100 */
[----:B---3--:R-:W-:Y:S02]  /*15c0*/  HADD2.F32 R208, -RZ, R234.H0_H0 ;  /* 0x200000eaffd07230 */ /* 0x008fe40000004100 */
[----:B------:R-:W-:Y:S01]  /*15d0*/  FADD.FTZ R160, R160, -UR13 ;  /* 0x8000000da0a07e21 */ /* 0x000fe20008010000 */
[----:B------:R-:W-:-:S03]  /*15e0*/  FADD.FTZ R161, R161, -UR13 ;  /* 0x8000000da1a17e21 */ /* 0x000fc60008010000 */
[----:B------:R-:W-:Y:S01]  /*15f0*/  FMUL.FTZ R190, R160, UR14 ;  /* 0x0000000ea0be7c20 */ /* 0x000fe20008410000 */
[----:B------:R-:W-:Y:S01]  /*1600*/  FMUL.FTZ R210, R161, UR14 ;  /* 0x0000000ea1d27c20 */ /* 0x000fe20008410000 */
[----:B------:R-:W-:Y:S01]  /*1610*/  FMUL.FTZ R25, R164, R25 ;  /* 0x00000019a4197220 */ /* 0x000fe20000410000 */
[----:B------:R-:W-:Y:S01]  /*1620*/  FADD.FTZ R162, R162, -UR13 ;  /* 0x8000000da2a27e21 */ /* 0x000fe20008010000 */
[----:B------:R-:W-:Y:S02]  /*1630*/  FMUL.FTZ R208, R165, R208 ;  /* 0x000000d0a5d07220 */ /* 0x000fe40000410000 */
[----:B------:R-:W-:Y:S01]  /*1640*/  FADD.FTZ R160, RZ, R25 ;  /* 0x00000019ffa07221 */ /* 0x000fe20000010000 */
[----:B------:R-:W-:Y:S01]  /*1650*/  FFMA.FTZ R161, R190, R25, RZ ;  /* 0x00000019bea17223 */ /* 0x000fe200000100ff */
[----:B------:R-:W-:Y:S01]  /*1660*/  FMUL.FTZ R207, R162, UR14 ;  /* 0x0000000ea2cf7c20 */ /* 0x000fe20008410000 */
        /* <DEDUP_REMOVED lines=18> */
.L_x_13645:
[----:B------:R-:W-:Y:S05]  /*1790*/  BSYNC.RECONVERGENT B0 ;  /* 0x0000000000007941 */ /* 0x000fea0003800200 */
.L_x_13644:
        /* <DEDUP_REMOVED lines=12> */
[--C-:B------:R-:W-:Y:S02]  /*1860*/  HADD2.F32 R209, -RZ, R251.reuse.H1_H1 ;  /* 0x300000fbffd17230 */ /* 0x100fe40000004100 */
[----:B------:R-:W-:Y:S02]  /*1870*/  HADD2.F32 R189, -RZ, R251.H0_H0 ;  /* 0x200000fbffbd7230 */ /* 0x000fe40000004100 */
[----:B0-----:R-:W-:-:S05]  /*1880*/  @P3 IMAD.WIDE.U32 R22, R197, 0x10, R22 ;  /* 0x00000010c5163825 */ /* 0x001fca00078e0016 */
[----:B------:R2:W5:Y:S02]  /*1890*/  @P3 LDG.E.128 R56, desc[UR16][R22.64] ;  /* 0x0000001016383981 */ /* 0x000564000c1e1d00 */
[----:B--2---:R-:W-:-:S04]  /*18a0*/  IMAD.WIDE.U32 R22, R197, 0x4, R172 ;  /* 0x00000004c5167825 */ /* 0x004fc800078e00ac */
[--C-:B------:R-:W-:Y:S02]  /*18b0*/  HADD2.F32 R173, -RZ, R250.reuse.H1_H1 ;  /* 0x300000faffad7230 */ /* 0x100fe40000004100 */
[----:B------:R0:W5:Y:S01]  /*18c0*/  LDG.E R23, desc[UR16][R22.64] ;  /* 0x0000001016177981 */ /* 0x000162000c1e1900 */
[----:B------:R-:W-:Y:S01]  /*18d0*/  IADD3 R197, PT, PT, R197, 0x80, RZ ;  /* 0x00000080c5c57810 */ /* 0x000fe20007ffe0ff */
[----:B0-----:R-:W-:Y:S02]  /*18e0*/  HADD2.F32 R22, -RZ, R250.H0_H0 ;  /* 0x200000faff167230 */ /* 0x001fe40000004100 */
[----:B---3--:R-:W-:Y:S01]  /*18f0*/  FADD.FTZ R160, R160, -UR13 ;  /* 0x8000000da0a07e21 */ /* 0x008fe20008010000 */
[----:B------:R-:W-:-:S03]  /*1900*/  FADD.FTZ R161, R161, -UR13 ;  /* 0x8000000da1a17e21 */ /* 0x000fc60008010000 */
[----:B------:R-:W-:Y:S01]  /*1910*/  FMUL.FTZ R217, R160, UR14 ;  /* 0x0000000ea0d97c20 */ /* 0x000fe20008410000 */
[----:B----4-:R-:W-:Y:S01]  /*1920*/  FMUL.FTZ R209, R164, R209 ;  /* 0x000000d1a4d17220 */ /* 0x010fe20000410000 */
[----:B------:R-:W-:Y:S01]  /*1930*/  FMUL.FTZ R200, R161, UR14 ;  /* 0x0000000ea1c87c20 */ /* 0x000fe20008410000 */
[----:B------:R-:W-:Y:S01]  /*1940*/  FADD.FTZ R162, R162, -UR13 ;  /* 0x8000000da2a27e21 */ /* 0x000fe20008010000 */
        /* <DEDUP_REMOVED lines=22> */
.L_x_13647:
[----:B------:R-:W-:Y:S05]  /*1ab0*/  BSYNC.RECONVERGENT B0 ;  /* 0x0000000000007941 */ /* 0x000fea0003800200 */
.L_x_13646:
        /* <DEDUP_REMOVED lines=15> */
[----:B------:R2:W5:Y:S01]  /*1bb0*/  @P3 LDG.E.128 R52, desc[UR16][R20.64] ;  /* 0x0000001014343981 */ /* 0x000562000c1e1d00 */
[--C-:B------:R-:W-:Y:S02]  /*1bc0*/  HADD2.F32 R171, -RZ, R248.reuse.H1_H1 ;  /* 0x300000f8ffab7230 */ /* 0x100fe40000004100 */
[----:B------:R-:W-:Y:S02]  /*1bd0*/  HADD2.F32 R169, -RZ, R248.H0_H0 ;  /* 0x200000f8ffa97230 */ /* 0x000fe40000004100 */
[----:B--2---:R-:W-:-:S06]  /*1be0*/  IMAD.WIDE.U32 R20, R197, 0x4, R234 ;  /* 0x00000004c5147825 */ /* 0x004fcc00078e00ea */
[----:B------:R0:W5:Y:S01]  /*1bf0*/  LDG.E R21, desc[UR16][R20.64] ;  /* 0x0000001014157981 */ /* 0x000162000c1e1900 */
[----:B------:R-:W-:Y:S01]  /*1c00*/  IADD3 R197, PT, PT, R197, 0x80, RZ ;  /* 0x00000080c5c57810 */ /* 0x000fe20007ffe0ff */
[----:B---3--:R-:W-:Y:S01]  /*1c10*/  FADD.FTZ R164, R164, -UR13 ;  /* 0x8000000da4a47e21 */ /* 0x008fe20008010000 */
[----:B------:R-:W-:-:S03]  /*1c20*/  FADD.FTZ R165, R165, -UR13 ;  /* 0x8000000da5a57e21 */ /* 0x000fc60008010000 */
[----:B------:R-:W-:Y:S01]  /*1c30*/  FMUL.FTZ R215, R164, UR14 ;  /* 0x0000000ea4d77c20 */ /* 0x000fe20008410000 */
[----:B----4-:R-:W-:Y:S01]  /*1c40*/  FMUL.FTZ R202, R160, R202 ;  /* 0x000000caa0ca7220 */ /* 0x010fe20000410000 */
[----:B------:R-:W-:Y:S02]  /*1c50*/  FADD.FTZ R116, R116, R160 ;  /* 0x000000a074747221 */ /* 0x000fe40000010000 */
[----:B------:R-:W-:Y:S01]  /*1c60*/  FFMA.FTZ R148, R160, R215, R148 ;  /* 0x000000d7a0947223 */ /* 0x000fe20000010094 */
[----:B------:R-:W-:Y:S01]  /*1c70*/  FMUL.FTZ R195, R165, UR14 ;  /* 0x0000000ea5c37c20 */ /* 0x000fe20008410000 */
[----:B------:R-:W-:Y:S01]  /*1c80*/  FADD.FTZ R166, R166, -UR13 ;  /* 0x8000000da6a67e21 */ /* 0x000fe20008010000 */
[----:B------:R-:W-:Y:S01]  /*1c90*/  FMUL.FTZ R187, R161, R187 ;  /* 0x000000bba1bb7220 */ /* 0x000fe20000410000 */
[----:B------:R-:W-:Y:S01]  /*1ca0*/  FADD.FTZ R160, R201, R202 ;  /* 0x000000cac9a07221 */ /* 0x000fe20000010000 */
[----:B------:R-:W-:Y:S01]  /*1cb0*/  FFMA.FTZ R196, R215, R202, R196 ;  /* 0x000000cad7c47223 */ /* 0x000fe200000100c4 */
[----:B------:R-:W-:Y:S01]  /*1cc0*/  FMUL.FTZ R180, R166, UR14 ;  /* 0x0000000ea6b47c20 */ /* 0x000fe20008410000 */
[----:B0-----:R-:W-:Y:S01]  /*1cd0*/  FADD.FTZ R20, R167, -UR13 ;  /* 0x8000000da7147e21 */ /* 0x001fe20008010000 */
        /* <DEDUP_REMOVED lines=15> */
.L_x_13649:
[----:B------:R-:W-:Y:S05]  /*1dd0*/  BSYNC.RECONVERGENT B0 ;  /* 0x0000000000007941 */ /* 0x000fea0003800200 */
.L_x_13648:
        /* <DEDUP_REMOVED lines=49> */
.L_x_13651:
[----:B------:R-:W-:Y:S05]  /*20f0*/  BSYNC.RECONVERGENT B0 ;  /* 0x0000000000007941 */ /* 0x000fea0003800200 */
.L_x_13650:
        /* <DEDUP_REMOVED lines=16> */
[----:B--2---:R-:W-:-:S05]  /*2200*/  IMAD.WIDE.U32 R14, R197, 0x4, R234 ;  /* 0x00000004c50e7825 */ /* 0x004fca00078e00ea */
[----:B------:R0:W5:Y:S01]  /*2210*/  LDG.E R16, desc[UR16][R14.64] ;  /* 0x000000100e107981 */ /* 0x000162000c1e1900 */
[--C-:B------:R-:W-:Y:S02]  /*2220*/  HADD2.F32 R13, -RZ, R244.reuse.H0_H0 ;  /* 0x200000f4ff0d7230 */ /* 0x100fe40000004100 */
[----:B0-----:R-:W-:Y:S01]  /*2230*/  HADD2.F32 R15, -RZ, R244.H1_H1 ;  /* 0x300000f4ff0f7230 */ /* 0x001fe20000004100 */
        /* <DEDUP_REMOVED lines=29> */
.L_x_13653:
[----:B------:R-:W-:Y:S05]  /*2410*/  BSYNC.RECONVERGENT B0 ;  /* 0x0000000000007941 */ /* 0x000fea0003800200 */
.L_x_13652:
        /* <DEDUP_REMOVED lines=13> */
[----:B------:R0:W5:Y:S02]  /*24f0*/  @P4 LDG.E.128 R40, desc[UR16][R10.64] ;  /* 0x000000100a284981 */ /* 0x000164000c1e1d00 */
[----:B0-----:R-:W0:Y:S01]  /*2500*/  LDC.64 R10, c[0x0][0x3b0] ;  /* 0x0000ec00ff0a7b82 */ /* 0x001e220000000a00 */
[--C-:B------:R-:W-:Y:S02]  /*2510*/  HADD2.F32 R206, -RZ, R243.reuse.H1_H1 ;  /* 0x300000f3ffce7230 */ /* 0x100fe40000004100 */
[----:B------:R-:W-:Y:S02]  /*2520*/  HADD2.F32 R184, -RZ, R243.H0_H0 ;  /* 0x200000f3ffb87230 */ /* 0x000fe40000004100 */
[----:B------:R-:W-:Y:S02]  /*2530*/  HADD2.F32 R9, -RZ, R242.H0_H0 ;  /* 0x200000f2ff097230 */ /* 0x000fe40000004100 */
[----:B0-----:R-:W-:-:S05]  /*2540*/  IMAD.WIDE.U32 R10, R197, 0x4, R10 ;  /* 0x00000004c50a7825 */ /* 0x001fca00078e000a */
[----:B------:R0:W5:Y:S02]  /*2550*/  LDG.E R12, desc[UR16][R10.64] ;  /* 0x000000100a0c7981 */ /* 0x000164000c1e1900 */
        /* <DEDUP_REMOVED lines=30> */
.L_x_13655:
[----:B------:R-:W-:Y:S05]  /*2740*/  BSYNC.RECONVERGENT B0 ;  /* 0x0000000000007941 */ /* 0x000fea0003800200 */
.L_x_13654:
        /* <DEDUP_REMOVED lines=50> */
.L_x_13657:
[----:B------:R-:W-:Y:S05]  /*2a70*/  BSYNC.RECONVERGENT B0 ;  /* 0x0000000000007941 */ /* 0x000fea0003800200 */
.L_x_13656:
[----:B------:R-:W-:Y:S01]  /*2a80*/  ISETP.GE.U32.AND P6, PT, R168, 0x400, PT ;  /* 0x00000400a800780c */ /* 0x000fe20003fc6070 */
[----:B------:R-:W-:Y:S03]  /*2a90*/  BSSY.RECONVERGENT B0, `(.L_x_13658) ;  /* 0x0000031000007945 */ /* 0x000fe60003800200 */
[----:B------:R-:W-:-:S09]  /*2aa0*/  P2R R234, PR, RZ, 0x40 ;  /* 0x00000040ffea7803 */ /* 0x000fd20000000000 */
        /* <DEDUP_REMOVED lines=18> */
[----:B0-----:R-:W-:Y:S02]  /*2bd0*/  HADD2.F32 R3, -RZ, R238.H1_H1 ;  /* 0x300000eeff037230 */ /* 0x001fe40000004100 */
        /* <DEDUP_REMOVED lines=28> */
.L_x_13659:
[----:B------:R-:W-:Y:S05]  /*2da0*/  BSYNC.RECONVERGENT B0 ;  /* 0x0000000000007941 */ /* 0x000fea0003800200 */
.L_x_13658:
        /* <DEDUP_REMOVED lines=32> */
.L_x_13661:
[----:B------:R-:W-:Y:S05]  /*2fb0*/  BSYNC.RECONVERGENT B0 ;  /* 0x0000000000007941 */ /* 0x000fea0003800200 */
.L_x_13660:
        /* <DEDUP_REMOVED lines=33> */
[----:B------:R-:W-:Y:S01]  /*31d0*/  ISETP.NE.U32.AND P5, PT, RZ, UR22, PT ;  /* 0x00000016ff007c0c */ /* 0x000fe2000bfa5070 */
[----:B------:R-:W-:Y:S03]  /*31e0*/  BSSY.RECONVERGENT B2, `(.L_x_13666) ;  /* 0x000006c000027945 */ /* 0x000fe60003800200 */
[----:B------:R-:W-:-:S13]  /*31f0*/  ISETP.NE.AND.EX P5, PT, RZ, UR23, PT, P5 ;  /* 0x00000017ff007c0c */ /* 0x000fda000bfa5350 */
[----:B------:R-:W-:Y:S05]  /*3200*/  @P5 BRA `(.L_x_13667) ;  /* 0x0000000000d85947 */ /* 0x000fea0003800000 */
[----:B------:R-:W-:Y:S02]  /*3210*/  MOV R164, UR4 ;  /* 0x0000000400a47c02 */ /* 0x000fe40008000f00 */
[----:B-----5:R-:W-:-:S03]  /*3220*/  LOP3.LUT P6, RZ, R26, 0xff, RZ, 0xc0, !PT ;  /* 0x000000ff1aff7812 */ /* 0x020fc600078cc0ff */
[----:B------:R-:W-:-:S04]  /*3230*/  FFMA.FTZ R164, R190, R164, UR5 ;  /* 0x00000005bea47e23 */ /* 0x000fc800080100a4 */
[----:B------:R-:W-:-:S04]  /*3240*/  FADD.FTZ R164, R25, -R164 ;  /* 0x800000a419a47221 */ /* 0x000fc80000010000 */
[----:B------:R-:W-:Y:S02]  /*3250*/  FMUL.FTZ R164, R164, UR14 ;  /* 0x0000000ea4a47c20 */ /* 0x000fe40008410000 */
[----:B------:R-:W-:Y:S02]  /*3260*/  @P6 HADD2.F32 R166, -RZ, R233.H1_H1 ;  /* 0x300000e9ffa66230 */ /* 0x000fe40000004100 */
[----:B------:R-:W-:-:S04]  /*3270*/  FMUL.FTZ R164, R164, UR12 ;  /* 0x0000000ca4a47c20 */ /* 0x000fc80008410000 */
[----:B------:R-:W-:Y:S01]  /*3280*/  FMUL.FTZ R165, R164, UR24 ;  /* 0x00000018a4a57c20 */ /* 0x000fe20008410000 */
[----:B------:R-:W-:-:S03]  /*3290*/  HFMA2 R164, -RZ, RZ, 0, 0 ;  /* 0x00000000ffa47431 */ /* 0x000fc600000001ff */
[----:B------:R-:W-:Y:S01]  /*32a0*/  FMUL.FTZ R160, R160, R165 ;  /* 0x000000a5a0a07220 */ /* 0x000fe20000410000 */
[----:B------:R-:W-:Y:S01]  /*32b0*/  @P6 FMUL.FTZ R164, R165, R166 ;  /* 0x000000a6a5a46220 */ /* 0x000fe20000410000 */
[----:B------:R-:W-:-:S03]  /*32c0*/  MOV R165, UR4 ;  /* 0x0000000400a57c02 */ /* 0x000fc60008000f00 */
[----:B------:R-:W-:Y:S02]  /*32d0*/  FSEL R160, R160, RZ, P6 ;  /* 0x000000ffa0a07208 */ /* 0x000fe40003000000 */
[----:B------:R-:W-:Y:S01]  /*32e0*/  LOP3.LUT P6, RZ, R26, 0xff00, RZ, 0xc0, !PT ;  /* 0x0000ff001aff7812 */ /* 0x000fe200078cc0ff */
[----:B------:R-:W-:Y:S02]  /*32f0*/  FFMA.FTZ R165, R210, R165, UR5 ;  /* 0x00000005d2a57e23 */ /* 0x000fe400080100a5 */
[----:B------:R-:W-:Y:S02]  /*3300*/  FADD.FTZ R160, R92, R160 ;  /* 0x000000a05ca07221 */ /* 0x000fe40000010000 */
[----:B------:R-:W-:-:S04]  /*3310*/  FADD.FTZ R165, R208, -R165 ;  /* 0x800000a5d0a57221 */ /* 0x000fc80000010000 */
[----:B------:R-:W-:-:S04]  /*3320*/  FMUL.FTZ R165, R165, UR14 ;  /* 0x0000000ea5a57c20 */ /* 0x000fc80008410000 */
[----:B------:R-:W-:Y:S01]  /*3330*/  FMUL.FTZ R165, R165, UR12 ;  /* 0x0000000ca5a57c20 */ /* 0x000fe20008410000 */
[----:B------:R-:W-:-:S03]  /*3340*/  @P6 HADD2.F32 R167, -RZ, R233.H0_H0 ;  /* 0x200000e9ffa76230 */ /* 0x000fc60000004100 */
[----:B------:R-:W-:Y:S01]  /*3350*/  FMUL.FTZ R166, R165, UR24 ;  /* 0x00000018a5a67c20 */ /* 0x000fe20008410000 */
[----:B------:R-:W-:-:S03]  /*3360*/  MOV R165, RZ ;  /* 0x000000ff00a57202 */ /* 0x000fc60000000f00 */
[----:B------:R-:W-:Y:S01]  /*3370*/  FMUL.FTZ R161, R161, R166 ;  /* 0x000000a6a1a17220 */ /* 0x000fe20000410000 */
[----:B------:R-:W-:Y:S01]  /*3380*/  @P6 FMUL.FTZ R165, R166, R167 ;  /* 0x000000a7a6a56220 */ /* 0x000fe20000410000 */
[----:B------:R-:W-:-:S03]  /*3390*/  MOV R166, UR4 ;  /* 0x0000000400a67c02 */ /* 0x000fc60008000f00 */
[----:B------:R-:W-:Y:S02]  /*33a0*/  FSEL R161, R161, RZ, P6 ;  /* 0x000000ffa1a17208 */ /* 0x000fe40003000000 */
[----:B------:R-:W-:Y:S01]  /*33b0*/  FFMA.FTZ R166, R207, R166, UR5 ;  /* 0x00000005cfa67e23 */ /* 0x000fe200080100a6 */
[----:B------:R-:W-:Y:S02]  /*33c0*/  LOP3.LUT P6, RZ, R26, 0xff0000, RZ, 0xc0, !PT ;  /* 0x00ff00001aff7812 */ /* 0x000fe400078cc0ff */
[----:B------:R-:W-:Y:S01]  /*33d0*/  FADD.FTZ R161, R93, R161 ;  /* 0x000000a15da17221 */ /* 0x000fe20000010000 */
[----:B------:R-:W-:-:S04]  /*33e0*/  FADD.FTZ R166, R175, -R166 ;  /* 0x800000a6afa67221 */ /* 0x000fc80000010000 */
[----:B------:R-:W-:-:S04]  /*33f0*/  FMUL.FTZ R166, R166, UR14 ;  /* 0x0000000ea6a67c20 */ /* 0x000fc80008410000 */
[----:B------:R-:W-:Y:S02]  /*3400*/  FMUL.FTZ R166, R166, UR12 ;  /* 0x0000000ca6a67c20 */ /* 0x000fe40008410000 */
[----:B------:R-:W-:Y:S02]  /*3410*/  @P6 HADD2.F32 R196, -RZ, R232.H1_H1 ;  /* 0x300000e8ffc46230 */ /* 0x000fe40000004100 */
[----:B------:R-:W-:Y:S01]  /*3420*/  FMUL.FTZ R167, R166, UR24 ;  /* 0x00000018a6a77c20 */ /* 0x000fe20008410000 */
[----:B------:R-:W-:-:S03]  /*3430*/  HFMA2 R166, -RZ, RZ, 0, 0 ;  /* 0x00000000ffa67431 */ /* 0x000fc600000001ff */
[----:B------:R-:W-:Y:S01]  /*3440*/  FMUL.FTZ R162, R162, R167 ;  /* 0x000000a7a2a27220 */ /* 0x000fe20000410000 */
[----:B------:R-:W-:-:S04]  /*3450*/  @P6 FMUL.FTZ R166, R167, R196 ;  /* 0x000000c4a7a66220 */ /* 0x000fc80000410000 */
[----:B------:R-:W-:Y:S02]  /*3460*/  FSEL R167, R162, RZ, P6 ;  /* 0x000000ffa2a77208 */ /* 0x000fe40003000000 */
[----:B------:R-:W-:Y:S02]  /*3470*/  MOV R162, UR4 ;  /* 0x0000000400a27c02 */ /* 0x000fe40008000f00 */
[----:B------:R-:W-:Y:S01]  /*3480*/  ISETP.GE.U32.AND P6, PT, R26, 0x1000000, PT ;  /* 0x010000001a00780c */ /* 0x000fe20003fc6070 */
[----:B------:R-:W-:Y:S01]  /*3490*/  FADD.FTZ R94, R94, R167 ;  /* 0x000000a75e5e7221 */ /* 0x000fe20000010000 */
[----:B------:R-:W-:Y:S01]  /*34a0*/  MOV R167, RZ ;  /* 0x000000ff00a77202 */ /* 0x000fe20000000f00 */
[----:B------:R-:W-:-:S04]  /*34b0*/  FFMA.FTZ R162, R174, R162, UR5 ;  /* 0x00000005aea27e23 */ /* 0x000fc800080100a2 */
[----:B------:R-:W-:-:S04]  /*34c0*/  FADD.FTZ R162, R24, -R162 ;  /* 0x800000a218a27221 */ /* 0x000fc80000010000 */
[----:B------:R-:W-:-:S04]  /*34d0*/  FMUL.FTZ R162, R162, UR14 ;  /* 0x0000000ea2a27c20 */ /* 0x000fc80008410000 */
[----:B------:R-:W-:-:S04]  /*34e0*/  FMUL.FTZ R162, R162, UR12 ;  /* 0x0000000ca2a27c20 */ /* 0x000fc80008410000 */
[----:B------:R-:W-:-:S04]  /*34f0*/  FMUL.FTZ R162, R162, UR24 ;  /* 0x00000018a2a27c20 */ /* 0x000fc80008410000 */
[----:B------:R-:W-:-:S05]  /*3500*/  FMUL.FTZ R92, R163, R162 ;  /* 0x000000a2a35c7220 */ /* 0x000fca0000410000 */
[----:B------:R-:W-:-:S05]  /*3510*/  FSEL R92, R92, RZ, P6 ;  /* 0x000000ff5c5c7208 */ /* 0x000fca0003000000 */
[----:B------:R-:W-:Y:S01]  /*3520*/  FADD.FTZ R95, R95, R92 ;  /* 0x0000005c5f5f7221 */ /* 0x000fe20000010000 */
[----:B------:R-:W-:Y:S06]  /*3530*/  @!P6 BRA `(.L_x_13668) ;  /* 0x0000000000d8e947 */ /* 0x000fec0003800000 */
[----:B------:R-:W-:-:S05]  /*3540*/  HADD2.F32 R167, -RZ, R232.H0_H0 ;  /* 0x200000e8ffa77230 */ /* 0x000fca0000004100 */
[----:B------:R-:W-:Y:S01]  /*3550*/  FMUL.FTZ R167, R162, R167 ;  /* 0x000000a7a2a77220 */ /* 0x000fe20000410000 */
[----:B------:R-:W-:Y:S06]  /*3560*/  BRA `(.L_x_13668) ;  /* 0x0000000000cc7947 */ /* 0x000fec0003800000 */
.L_x_13667:
[----:B------:R-:W-:Y:S02]  /*3570*/  MOV R28, UR4 ;  /* 0x00000004001c7c02 */ /* 0x000fe40008000f00 */
[----:B------:R-:W-:Y:S02]  /*3580*/  CS2R R164, SRZ ;  /* 0x0000000000a47805 */ /* 0x000fe4000001ff00 */
[----:B-----5:R-:W-:Y:S01]  /*3590*/  LOP3.LUT P6, RZ, R26, 0xff, RZ, 0xc0, !PT ;  /* 0x000000ff1aff7812 */ /* 0x020fe200078cc0ff */
[----:B------:R-:W-:Y:S02]  /*35a0*/  HFMA2 R166, -RZ, RZ, 0, 0 ;  /* 0x00000000ffa67431 */ /* 0x000fe400000001ff */
[----:B------:R-:W-:-:S04]  /*35b0*/  FFMA.FTZ R28, R190, R28, UR5 ;  /* 0x00000005be1c7e23 */ /* 0x000fc8000801001c */
[----:B------:R-:W-:-:S04]  /*35c0*/  FADD.FTZ R28, R25, -R28 ;  /* 0x8000001c191c7221 */ /* 0x000fc80000010000 */
[----:B------:R-:W-:Y:S02]  /*35d0*/  FMUL.FTZ R28, R28, UR14 ;  /* 0x0000000e1c1c7c20 */ /* 0x000fe40008410000 */
[----:B------:R-:W-:Y:S02]  /*35e0*/  @P6 HADD2.F32 R30, -RZ, R233.H1_H1 ;  /* 0x300000e9ff1e6230 */ /* 0x000fe40000004100 */
[----:B------:R-:W-:-:S04]  /*35f0*/  FMUL.FTZ R29, R28, UR12 ;  /* 0x0000000c1c1d7c20 */ /* 0x000fc80008410000 */
[----:B------:R-:W-:-:S04]  /*3600*/  FMUL.FTZ R29, R29, UR24 ;  /* 0x000000181d1d7c20 */ /* 0x000fc80008410000 */
        /* <DEDUP_REMOVED lines=10> */
[----:B------:R-:W-:Y:S02]  /*36b0*/  @P6 HADD2.F32 R31, -RZ, R233.H0_H0 ;  /* 0x200000e9ff1f6230 */ /* 0x000fe40000004100 */
        /* <DEDUP_REMOVED lines=12> */
[----:B------:R-:W-:-:S04]  /*3780*/  FMUL.FTZ R31, R31, UR24 ;  /* 0x000000181f1f7c20 */ /* 0x000fc80008410000 */
[----:B------:R-:W-:Y:S01]  /*3790*/  FMUL.FTZ R162, R162, R31 ;  /* 0x0000001fa2a27220 */ /* 0x000fe20000410000 */
[----:B------:R-:W-:Y:S01]  /*37a0*/  @P6 FMUL.FTZ R166, R31, R167 ;  /* 0x000000a71fa66220 */ /* 0x000fe20000410000 */
[----:B------:R-:W-:Y:S02]  /*37b0*/  MOV R31, UR4 ;  /* 0x00000004001f7c02 */ /* 0x000fe40008000f00 */
[----:B------:R-:W-:Y:S02]  /*37c0*/  MOV R167, RZ ;  /* 0x000000ff00a77202 */ /* 0x000fe40000000f00 */
[----:B------:R-:W-:Y:S01]  /*37d0*/  FSEL R162, R162, RZ, P6 ;  /* 0x000000ffa2a27208 */ /* 0x000fe20003000000 */
[----:B------:R-:W-:Y:S01]  /*37e0*/  FFMA.FTZ R31, R174, R31, UR5 ;  /* 0x00000005ae1f7e23 */ /* 0x000fe2000801001f */
[----:B------:R-:W-:-:S03]  /*37f0*/  ISETP.GE.U32.AND P6, PT, R26, 0x1000000, PT ;  /* 0x010000001a00780c */ /* 0x000fc60003fc6070 */
[----:B------:R-:W-:Y:S01]  /*3800*/  FADD.FTZ R31, R24, -R31 ;  /* 0x8000001f181f7221 */ /* 0x000fe20000010000 */
[----:B------:R-:W-:-:S03]  /*3810*/  FADD.FTZ R94, R94, R162 ;  /* 0x000000a25e5e7221 */ /* 0x000fc60000010000 */
[----:B------:R-:W-:-:S04]  /*3820*/  FMUL.FTZ R31, R31, UR14 ;  /* 0x0000000e1f1f7c20 */ /* 0x000fc80008410000 */
[----:B------:R-:W-:Y:S02]  /*3830*/  FMUL.FTZ R196, R31, UR12 ;  /* 0x0000000c1fc47c20 */ /* 0x000fe40008410000 */
[----:B------:R-:W-:Y:S02]  /*3840*/  @P6 HADD2.F32 R197, -RZ, R232.H0_H0 ;  /* 0x200000e8ffc56230 */ /* 0x000fe40000004100 */
[----:B------:R-:W-:-:S04]  /*3850*/  FMUL.FTZ R196, R196, UR24 ;  /* 0x00000018c4c47c20 */ /* 0x000fc80008410000 */
[----:B------:R-:W-:Y:S01]  /*3860*/  FMUL.FTZ R163, R163, R196 ;  /* 0x000000c4a3a37220 */ /* 0x000fe20000410000 */
[----:B------:R-:W-:-:S04]  /*3870*/  @P6 FMUL.FTZ R167, R196, R197 ;  /* 0x000000c5c4a76220 */ /* 0x000fc80000410000 */
[----:B------:R-:W-:-:S05]  /*3880*/  FSEL R163, R163, RZ, P6 ;  /* 0x000000ffa3a37208 */ /* 0x000fca0003000000 */
[----:B------:R-:W-:-:S07]  /*3890*/  FADD.FTZ R95, R95, R163 ;  /* 0x000000a35f5f7221 */ /* 0x000fce0000010000 */
.L_x_13668:
[----:B------:R-:W-:Y:S05]  /*38a0*/  BSYNC.RECONVERGENT B2 ;  /* 0x0000000000027941 */ /* 0x000fea0003800200 */
.L_x_13666:
        /* <DEDUP_REMOVED lines=8> */
[----:B------:R-:W-:-:S07]  /*3930*/  MOV R93, R161 ;  /* 0x000000a1005d7202 */ /* 0x000fce0000000f00 */
.L_x_13665:
[----:B------:R-:W-:Y:S05]  /*3940*/  BSYNC.RECONVERGENT B1 ;  /* 0x0000000000017941 */ /* 0x000fea0003800200 */
.L_x_13664:
        /* <DEDUP_REMOVED lines=9> */
[----:B------:R-:W-:Y:S05]  /*39e0*/  @!P5 BRA `(.L_x_13672) ;  /* 0x0000000000d8d947 */ /* 0x000fea0003800000 */
[----:B------:R-:W-:Y:S02]  /*39f0*/  MOV R28, UR4 ;  /* 0x00000004001c7c02 */ /* 0x000fe40008000f00 */
[----:B-----5:R-:W-:-:S03]  /*3a00*/  LOP3.LUT P6, RZ, R23, 0xff, RZ, 0xc0, !PT ;  /* 0x000000ff17ff7812 */ /* 0x020fc600078cc0ff */
[----:B------:R-:W-:-:S04]  /*3a10*/  FFMA.FTZ R28, R217, R28, UR5 ;  /* 0x00000005d91c7e23 */ /* 0x000fc8000801001c */
[----:B------:R-:W-:-:S04]  /*3a20*/  FADD.FTZ R28, R209, -R28 ;  /* 0x8000001cd11c7221 */ /* 0x000fc80000010000 */
[----:B------:R-:W-:Y:S02]  /*3a30*/  FMUL.FTZ R28, R28, UR14 ;  /* 0x0000000e1c1c7c20 */ /* 0x000fe40008410000 */
[----:B------:R-:W-:Y:S02]  /*3a40*/  @P6 HADD2.F32 R30, -RZ, R231.H1_H1 ;  /* 0x300000e7ff1e6230 */ /* 0x000fe40000004100 */
[----:B------:R-:W-:-:S04]  /*3a50*/  FMUL.FTZ R29, R28, UR12 ;  /* 0x0000000c1c1d7c20 */ /* 0x000fc80008410000 */
[----:B------:R-:W-:-:S04]  /*3a60*/  FMUL.FTZ R29, R29, UR24 ;  /* 0x000000181d1d7c20 */ /* 0x000fc80008410000 */
[----:B------:R-:W-:Y:S01]  /*3a70*/  FMUL.FTZ R164, R160, R29 ;  /* 0x0000001da0a47220 */ /* 0x000fe20000410000 */
[----:B------:R-:W-:-:S04]  /*3a80*/  HFMA2 R160, -RZ, RZ, 0, 0 ;  /* 0x00000000ffa07431 */ /* 0x000fc800000001ff */
[----:B------:R-:W-:Y:S01]  /*3a90*/  FSEL R164, R164, RZ, P6 ;  /* 0x000000ffa4a47208 */ /* 0x000fe20003000000 */
[----:B------:R-:W-:Y:S01]  /*3aa0*/  @P6 FMUL.FTZ R160, R29, R30 ;  /* 0x0000001e1da06220 */ /* 0x000fe20000410000 */
[----:B------:R-:W-:Y:S02]  /*3ab0*/  MOV R29, UR4 ;  /* 0x00000004001d7c02 */ /* 0x000fe40008000f00 */
[----:B------:R-:W-:Y:S01]  /*3ac0*/  LOP3.LUT P6, RZ, R23, 0xff00, RZ, 0xc0, !PT ;  /* 0x0000ff0017ff7812 */ /* 0x000fe200078cc0ff */
[----:B------:R-:W-:Y:S02]  /*3ad0*/  FADD.FTZ R164, R88, R164 ;  /* 0x000000a458a47221 */ /* 0x000fe40000010000 */
[----:B------:R-:W-:-:S04]  /*3ae0*/  FFMA.FTZ R29, R200, R29, UR5 ;  /* 0x00000005c81d7e23 */ /* 0x000fc8000801001d */
[----:B------:R-:W-:-:S04]  /*3af0*/  FADD.FTZ R29, R189, -R29 ;  /* 0x8000001dbd1d7221 */ /* 0x000fc80000010000 */
[----:B------:R-:W-:Y:S02]  /*3b00*/  FMUL.FTZ R29, R29, UR14 ;  /* 0x0000000e1d1d7c20 */ /* 0x000fe40008410000 */
[----:B------:R-:W-:Y:S02]  /*3b10*/  @P6 HADD2.F32 R31, -RZ, R231.H0_H0 ;  /* 0x200000e7ff1f6230 */ /* 0x000fe40000004100 */
[----:B------:R-:W-:-:S04]  /*3b20*/  FMUL.FTZ R30, R29, UR12 ;  /* 0x0000000c1d1e7c20 */ /* 0x000fc80008410000 */
[----:B------:R-:W-:-:S04]  /*3b30*/  FMUL.FTZ R30, R30, UR24 ;  /* 0x000000181e1e7c20 */ /* 0x000fc80008410000 */
[----:B------:R-:W-:Y:S01]  /*3b40*/  FMUL.FTZ R165, R161, R30 ;  /* 0x0000001ea1a57220 */ /* 0x000fe20000410000 */
[----:B------:R-:W-:Y:S01]  /*3b50*/  MOV R161, RZ ;  /* 0x000000ff00a17202 */ /* 0x000fe20000000f00 */
[----:B------:R-:W-:Y:S01]  /*3b60*/  @P6 FMUL.FTZ R161, R30, R31 ;  /* 0x0000001f1ea16220 */ /* 0x000fe20000410000 */
[----:B------:R-:W-:Y:S02]  /*3b70*/  MOV R30, UR4 ;  /* 0x00000004001e7c02 */ /* 0x000fe40008000f00 */
[----:B------:R-:W-:Y:S02]  /*3b80*/  FSEL R165, R165, RZ, P6 ;  /* 0x000000ffa5a57208 */ /* 0x000fe40003000000 */
[----:B------:R-:W-:Y:S01]  /*3b90*/  LOP3.LUT P6, RZ, R23, 0xff0000, RZ, 0xc0, !PT ;  /* 0x00ff000017ff7812 */ /* 0x000fe200078cc0ff */
[----:B------:R-:W-:Y:S02]  /*3ba0*/  FFMA.FTZ R30, R188, R30, UR5 ;  /* 0x00000005bc1e7e23 */ /* 0x000fe4000801001e */
[----:B------:R-:W-:-:S02]  /*3bb0*/  FADD.FTZ R165, R89, R165 ;  /* 0x000000a559a57221 */ /* 0x000fc40000010000 */
[----:B------:R-:W-:-:S04]  /*3bc0*/  FADD.FTZ R30, R173, -R30 ;  /* 0x8000001ead1e7221 */ /* 0x000fc80000010000 */
[----:B------:R-:W-:-:S04]  /*3bd0*/  FMUL.FTZ R30, R30, UR14 ;  /* 0x0000000e1e1e7c20 */ /* 0x000fc80008410000 */
[----:B------:R-:W-:Y:S01]  /*3be0*/  FMUL.FTZ R31, R30, UR12 ;  /* 0x0000000c1e1f7c20 */ /* 0x000fe20008410000 */
[----:B------:R-:W-:-:S03]  /*3bf0*/  @P6 HADD2.F32 R166, -RZ, R230.H1_H1 ;  /* 0x300000e6ffa66230 */ /* 0x000fc60000004100 */
[----:B------:R-:W-:-:S04]  /*3c00*/  FMUL.FTZ R31, R31, UR24 ;  /* 0x000000181f1f7c20 */ /* 0x000fc80008410000 */
[----:B------:R-:W-:Y:S01]  /*3c10*/  FMUL.FTZ R167, R162, R31 ;  /* 0x0000001fa2a77220 */ /* 0x000fe20000410000 */
[----:B------:R-:W-:-:S04]  /*3c20*/  HFMA2 R162, -RZ, RZ, 0, 0 ;  /* 0x00000000ffa27431 */ /* 0x000fc800000001ff */
[----:B------:R-:W-:Y:S01]  /*3c30*/  FSEL R167, R167, RZ, P6 ;  /* 0x000000ffa7a77208 */ /* 0x000fe20003000000 */
[----:B------:R-:W-:Y:S01]  /*3c40*/  @P6 FMUL.FTZ R162, R31, R166 ;  /* 0x000000a61fa26220 */ /* 0x000fe20000410000 */
[----:B------:R-:W-:Y:S02]  /*3c50*/  MOV R31, UR4 ;  /* 0x00000004001f7c02 */ /* 0x000fe40008000f00 */
[----:B------:R-:W-:Y:S01]  /*3c60*/  ISETP.GE.U32.AND P6, PT, R23, 0x1000000, PT ;  /* 0x010000001700780c */ /* 0x000fe20003fc6070 */
[----:B------:R-:W-:Y:S02]  /*3c70*/  FADD.FTZ R90, R90, R167 ;  /* 0x000000a75a5a7221 */ /* 0x000fe40000010000 */
[----:B------:R-:W-:-:S04]  /*3c80*/  FFMA.FTZ R31, R172, R31, UR5 ;  /* 0x00000005ac1f7e23 */ /* 0x000fc8000801001f */
[----:B------:R-:W-:-:S04]  /*3c90*/  FADD.FTZ R31, R22, -R31 ;  /* 0x8000001f161f7221 */ /* 0x000fc80000010000 */
[----:B------:R-:W-:-:S04]  /*3ca0*/  FMUL.FTZ R31, R31, UR14 ;  /* 0x0000000e1f1f7c20 */ /* 0x000fc80008410000 */
[----:B------:R-:W-:-:S04]  /*3cb0*/  FMUL.FTZ R166, R31, UR12 ;  /* 0x0000000c1fa67c20 */ /* 0x000fc80008410000 */
[----:B------:R-:W-:-:S04]  /*3cc0*/  FMUL.FTZ R166, R166, UR24 ;  /* 0x00000018a6a67c20 */ /* 0x000fc80008410000 */
[----:B------:R-:W-:Y:S01]  /*3cd0*/  FMUL.FTZ R88, R163, R166 ;  /* 0x000000a6a3587220 */ /* 0x000fe20000410000 */
[----:B------:R-:W-:-:S04]  /*3ce0*/  MOV R163, RZ ;  /* 0x000000ff00a37202 */ /* 0x000fc80000000f00 */
[----:B------:R-:W-:-:S05]  /*3cf0*/  FSEL R88, R88, RZ, P6 ;  /* 0x000000ff58587208 */ /* 0x000fca0003000000 */
[----:B------:R-:W-:Y:S01]  /*3d00*/  FADD.FTZ R91, R91, R88 ;  /* 0x000000585b5b7221 */ /* 0x000fe20000010000 */
[----:B------:R-:W-:Y:S06]  /*3d10*/  @!P6 BRA `(.L_x_13673) ;  /* 0x0000000000dce947 */ /* 0x000fec0003800000 */
[----:B------:R-:W-:-:S05]  /*3d20*/  HADD2.F32 R163, -RZ, R230.H0_H0 ;  /* 0x200000e6ffa37230 */ /* 0x000fca0000004100 */
[----:B------:R-:W-:Y:S01]  /*3d30*/  FMUL.FTZ R163, R166, R163 ;  /* 0x000000a3a6a37220 */ /* 0x000fe20000410000 */
[----:B------:R-:W-:Y:S06]  /*3d40*/  BRA `(.L_x_13673) ;  /* 0x0000000000d07947 */ /* 0x000fec0003800000 */
.L_x_13672:
        /* <DEDUP_REMOVED lines=9> */
[----:B------:R-:W-:Y:S02]  /*3de0*/  HFMA2 R160, -RZ, RZ, 0, 0 ;  /* 0x00000000ffa07431 */ /* 0x000fe400000001ff */
[----:B------:R-:W-:Y:S02]  /*3df0*/  @P6 FMUL.FTZ R160, R164, R166 ;  /* 0x000000a6a4a06220 */ /* 0x000fe40000410000 */
[----:B------:R-:W-:Y:S02]  /*3e00*/  FSEL R164, R165, RZ, P6 ;  /* 0x000000ffa5a47208 */ /* 0x000fe40003000000 */
[----:B------:R-:W-:Y:S02]  /*3e10*/  MOV R165, UR4 ;  /* 0x0000000400a57c02 */ /* 0x000fe40008000f00 */
[----:B------:R-:W-:Y:S01]  /*3e20*/  LOP3.LUT P6, RZ, R23, 0xff00, RZ, 0xc0, !PT ;  /* 0x0000ff0017ff7812 */ /* 0x000fe200078cc0ff */
[----:B------:R-:W-:-:S02]  /*3e30*/  FADD.FTZ R164, R88, R164 ;  /* 0x000000a458a47221 */ /* 0x000fc40000010000 */
        /* <DEDUP_REMOVED lines=8> */
[----:B------:R-:W-:-:S03]  /*3ec0*/  @P6 FMUL.FTZ R161, R165, R167 ;  /* 0x000000a7a5a16220 */ /* 0x000fc60000410000 */
[----:B------:R-:W-:Y:S02]  /*3ed0*/  FSEL R165, R166, RZ, P6 ;  /* 0x000000ffa6a57208 */ /* 0x000fe40003000000 */
[----:B------:R-:W-:Y:S02]  /*3ee0*/  MOV R166, UR4 ;  /* 0x0000000400a67c02 */ /* 0x000fe40008000f00 */
[----:B------:R-:W-:Y:S01]  /*3ef0*/  LOP3.LUT P6, RZ, R23, 0xff0000, RZ, 0xc0, !PT ;  /* 0x00ff000017ff7812 */ /* 0x000fe200078cc0ff */
[----:B------:R-:W-:Y:S02]  /*3f00*/  FADD.FTZ R165, R89, R165 ;  /* 0x000000a559a57221 */ /* 0x000fe40000010000 */
        /* <DEDUP_REMOVED lines=11> */
[----:B------:R-:W-:Y:S01]  /*3fc0*/  ISETP.GE.U32.AND P6, PT, R23, 0x1000000, PT ;  /* 0x010000001700780c */ /* 0x000fe20003fc6070 */
        /* <DEDUP_REMOVED lines=10> */
[----:B------:R-:W-:-:S05]  /*4070*/  FSEL R167, R196, RZ, P6 ;  /* 0x000000ffc4a77208 */ /* 0x000fca0003000000 */
[----:B------:R-:W-:-:S07]  /*4080*/  FADD.FTZ R91, R91, R167 ;  /* 0x000000a75b5b7221 */ /* 0x000fce0000010000 */
.L_x_13673:
[----:B------:R-:W-:Y:S05]  /*4090*/  BSYNC.RECONVERGENT B2 ;  /* 0x0000000000027941 */ /* 0x000fea0003800200 */
.L_x_13671:
        /* <DEDUP_REMOVED lines=9> */
.L_x_13670:
[----:B------:R-:W-:Y:S05]  /*4130*/  BSYNC.RECONVERGENT B1 ;  /* 0x0000000000017941 */ /* 0x000fea0003800200 */
.L_x_13669:
[----:B------:R-:W-:Y:S04]  /*4140*/  BSSY.RECONVERGENT B1, `(.L_x_13674) ;  /* 0x000007d000017945 */ /* 0x000fe80003800200 */
        /* <DEDUP_REMOVED lines=62> */
.L_x_13677:
        /* <DEDUP_REMOVED lines=52> */
.L_x_13678:
[----:B------:R-:W-:Y:S05]  /*4870*/  BSYNC.RECONVERGENT B2 ;  /* 0x0000000000027941 */ /* 0x000fea0003800200 */
.L_x_13676:
        /* <DEDUP_REMOVED lines=9> */
.L_x_13675:
[----:B------:R-:W-:Y:S05]  /*4910*/  BSYNC.RECONVERGENT B1 ;  /* 0x0000000000017941 */ /* 0x000fea0003800200 */
.L_x_13674:
        /* <DEDUP_REMOVED lines=63> */
.L_x_13682:
        /* <DEDUP_REMOVED lines=52> */
.L_x_13683:
[----:B------:R-:W-:Y:S05]  /*5050*/  BSYNC.RECONVERGENT B2 ;  /* 0x0000000000027941 */ /* 0x000fea0003800200 */
.L_x_13681:
        /* <DEDUP_REMOVED lines=9> */
.L_x_13680:
[----:B------:R-:W-:Y:S05]  /*50f0*/  BSYNC.RECONVERGENT B1 ;  /* 0x0000000000017941 */ /* 0x000fea0003800200 */
.L_x_13679:
        /* <DEDUP_REMOVED lines=63> */
.L_x_13687:
        /* <DEDUP_REMOVED lines=52> */
.L_x_13688:
[----:B------:R-:W-:Y:S05]  /*5830*/  BSYNC.RECONVERGENT B2 ;  /* 0x0000000000027941 */ /* 0x000fea0003800200 */
.L_x_13686:
        /* <DEDUP_REMOVED lines=9> */
.L_x_13685:
[----:B------:R-:W-:Y:S05]  /*58d0*/  BSYNC.RECONVERGENT B1 ;  /* 0x0000000000017941 */ /* 0x000fea0003800200 */
.L_x_13684:
        /* <DEDUP_REMOVED lines=63> */
.L_x_13692:
        /* <DEDUP_REMOVED lines=52> */
.L_x_13693:
[----:B------:R-:W-:Y:S05]  /*6010*/  BSYNC.RECONVERGENT B2 ;  /* 0x0000000000027941 */ /* 0x000fea0003800200 */
.L_x_13691:
        /* <DEDUP_REMOVED lines=9> */
.L_x_13690:
[----:B------:R-:W-:Y:S05]  /*60b0*/  BSYNC.RECONVERGENT B1 ;  /* 0x0000000000017941 */ /* 0x000fea0003800200 */
.L_x_13689:
        /* <DEDUP_REMOVED lines=63> */
.L_x_13697:
        /* <DEDUP_REMOVED lines=52> */
.L_x_13698:
[----:B------:R-:W-:Y:S05]  /*67f0*/  BSYNC.RECONVERGENT B2 ;  /* 0x0000000000027941 */ /* 0x000fea0003800200 */
.L_x_13696:
        /* <DEDUP_REMOVED lines=9> */
.L_x_13695:
[----:B------:R-:W-:Y:S05]  /*6890*/  BSYNC.RECONVERGENT B1 ;  /* 0x0000000000017941 */ /* 0x000fea0003800200 */
.L_x_13694:
[----:B------:R-:W-:-:S13]  /*68a0*/  ISETP.NE.AND P5, PT, R234, RZ, PT ;  /* 0x000000ffea00720c */ /* 0x000fda0003fa5270 */
        /* <DEDUP_REMOVED lines=62> */
.L_x_13701:
        /* <DEDUP_REMOVED lines=47> */
[-C--:B------:R-:W-:Y:S01]  /*6f80*/  FMUL.FTZ R196, R163, R167.reuse ;  /* 0x000000a7a3c47220 */ /* 0x080fe20000410000 */
[----:B------:R-:W-:Y:S01]  /*6f90*/  MOV R163, RZ ;  /* 0x000000ff00a37202 */ /* 0x000fe20000000f00 */
[----:B------:R-:W-:-:S03]  /*6fa0*/  @P6 FMUL.FTZ R163, R197, R167 ;  /* 0x000000a7c5a36220 */ /* 0x000fc60000410000 */
[----:B------:R-:W-:-:S05]  /*6fb0*/  FSEL R167, R196, RZ, P6 ;  /* 0x000000ffc4a77208 */ /* 0x000fca0003000000 */
[----:B------:R-:W-:-:S07]  /*6fc0*/  FADD.FTZ R67, R67, R167 ;  /* 0x000000a743437221 */ /* 0x000fce0000010000 */
.L_x_13702:
[----:B------:R-:W-:Y:S05]  /*6fd0*/  BSYNC.RECONVERGENT B1 ;  /* 0x0000000000017941 */ /* 0x000fea0003800200 */
.L_x_13700:
[----:B------:R-:W0:Y:S02]  /*6fe0*/  @P5 LDC.64 R64, c[0x0][0x478] ;  /* 0x00011e00ff405b82 */ /* 0x000e240000000a00 */
[----:B0-----:R-:W-:-:S05]  /*6ff0*/  @P5 IMAD.WIDE.U32 R64, R27, 0x10, R64 ;  /* 0x000000101b405825 */ /* 0x001fca00078e0040 */
[----:B------:R0:W-:Y:S02]  /*7000*/  @P5 STG.E.128 desc[UR16][R64.64], R28 ;  /* 0x0000001c40005986 */ /* 0x0001e4000c101d10 */
[----:B0-----:R-:W0:Y:S02]  /*7010*/  LDC.64 R64, c[0x0][0x468] ;  /* 0x00011a00ff407b82 */ /* 0x001e240000000a00 */
[----:B0-----:R-:W-:-:S05]  /*7020*/  IMAD.WIDE.U32 R64, R27, 0x10, R64 ;  /* 0x000000101b407825 */ /* 0x001fca00078e0040 */
[----:B------:R0:W-:Y:S02]  /*7030*/  STG.E.128 desc[UR16][R64.64], R160 ;  /* 0x000000a040007986 */ /* 0x0001e4000c101d10 */
[----:B0-----:R-:W-:Y:S02]  /*7040*/  MOV R64, R164 ;  /* 0x000000a400407202 */ /* 0x001fe40000000f00 */
[----:B------:R-:W-:Y:S01]  /*7050*/  MOV R65, R165 ;  /* 0x000000a500417202 */ /* 0x000fe20000000f00 */
[----:B------:R-:W-:Y:S06]  /*7060*/  BRA `(.L_x_13699) ;  /* 0x0000003c00c87947 */ /* 0x000fec0003800000 */
.L_x_13663:
[----:B------:R-:W-:Y:S01]  /*7070*/  ISETP.NE.AND P5, PT, R236, RZ, PT ;  /* 0x000000ffec00720c */ /* 0x000fe20003fa5270 */
[----:B------:R-:W-:-:S12]  /*7080*/  BSSY.RECONVERGENT B1, `(.L_x_13703) ;  /* 0x000007f000017945 */ /* 0x000fd80003800200 */
[----:B------:R-:W-:Y:S05]  /*7090*/  @!P5 BRA `(.L_x_13704) ;  /* 0x0000000400f4d947 */ /* 0x000fea0003800000 */
[----:B------:R-:W0:Y:S08]  /*70a0*/  LDC.64 R160, c[0x0][0x390] ;  /* 0x0000e400ffa07b82 */ /* 0x000e300000000a00 */
[----:B------:R-:W1:Y:S01]  /*70b0*/  LDC.64 R196, c[0x0][0x478] ;  /* 0x00011e00ffc47b82 */ /* 0x000e620000000a00 */
[----:B0-----:R-:W-:-:S06]  /*70c0*/  IMAD.WIDE.U32 R160, R27, 0x10, R160 ;  /* 0x000000101ba07825 */ /* 0x001fcc00078e00a0 */
[----:B------:R-:W5:Y:S01]  /*70d0*/  LDG.E.128 R160, desc[UR16][R160.64] ;  /* 0x00000010a0a07981 */ /* 0x000f62000c1e1d00 */
[----:B------:R-:W-:Y:S01]  /*70e0*/  BSSY.RECONVERGENT B2, `(.L_x_13705) ;  /* 0x000006d000027945 */ /* 0x000fe20003800200 */
[----:B-1----:R-:W-:-:S04]  /*70f0*/  ISETP.NE.U32.AND P5, PT, R196, RZ, PT ;  /* 0x000000ffc400720c */ /* 0x002fc80003fa5070 */
[----:B------:R-:W-:-:S13]  /*7100*/  ISETP.NE.AND.EX P5, PT, R197, RZ, PT, P5 ;  /* 0x000000ffc500720c */ /* 0x000fda0003fa5350 */
[----:B------:R-:W-:Y:S05]  /*7110*/  @P5 BRA `(.L_x_13706) ;  /* 0x0000000000d85947 */ /* 0x000fea0003800000 */
[----:B------:R-:W-:Y:S02]  /*7120*/  MOV R164, UR4 ;  /* 0x0000000400a47c02 */ /* 0x000fe40008000f00 */
[----:B-----5:R-:W-:-:S03]  /*7130*/  LOP3.LUT P5, RZ, R26, 0xff, RZ, 0xc0, !PT ;  /* 0x000000ff1aff7812 */ /* 0x020fc600078ac0ff */
[----:B------:R-:W-:-:S04]  /*7140*/  FFMA.FTZ R164, R190, R164, UR5 ;  /* 0x00000005bea47e23 */ /* 0x000fc800080100a4 */
[----:B------:R-:W-:-:S04]  /*7150*/  FADD.FTZ R164, R25, -R164 ;  /* 0x800000a419a47221 */ /* 0x000fc80000010000 */
[----:B------:R-:W-:Y:S02]  /*7160*/  FFMA.FTZ R164, R164, UR14, R60 ;  /* 0x0000000ea4a47c23 */ /* 0x000fe4000801003c */
[----:B------:R-:W-:Y:S02]  /*7170*/  @P5 HADD2.F32 R166, -RZ, R233.H1_H1 ;  /* 0x300000e9ffa65230 */ /* 0x000fe40000004100 */
[----:B------:R-:W-:-:S04]  /*7180*/  FMUL.FTZ R164, R164, UR12 ;  /* 0x0000000ca4a47c20 */ /* 0x000fc80008410000 */
[----:B------:R-:W-:Y:S01]  /*7190*/  FMUL.FTZ R165, R164, UR24 ;  /* 0x00000018a4a57c20 */ /* 0x000fe20008410000 */
[----:B------:R-:W-:-:S03]  /*71a0*/  HFMA2 R164, -RZ, RZ, 0, 0 ;  /* 0x00000000ffa47431 */ /* 0x000fc600000001ff */
[-C--:B------:R-:W-:Y:S01]  /*71b0*/  FMUL.FTZ R160, R160, R165.reuse ;  /* 0x000000a5a0a07220 */ /* 0x080fe20000410000 */
[----:B------:R-:W-:Y:S01]  /*71c0*/  @P5 FMUL.FTZ R164, R166, R165 ;  /* 0x000000a5a6a45220 */ /* 0x000fe20000410000 */
[----:B------:R-:W-:-:S03]  /*71d0*/  MOV R165, UR4 ;  /* 0x0000000400a57c02 */ /* 0x000fc60008000f00 */
[----:B------:R-:W-:Y:S02]  /*71e0*/  FSEL R160, R160, RZ, P5 ;  /* 0x000000ffa0a07208 */ /* 0x000fe40002800000 */
[----:B------:R-:W-:Y:S01]  /*71f0*/  LOP3.LUT P5, RZ, R26, 0xff00, RZ, 0xc0, !PT ;  /* 0x0000ff001aff7812 */ /* 0x000fe200078ac0ff */
[----:B------:R-:W-:Y:S02]  /*7200*/  FFMA.FTZ R165, R210, R165, UR5 ;  /* 0x00000005d2a57e23 */ /* 0x000fe400080100a5 */
[----:B------:R-:W-:Y:S01]  /*7210*/  FADD.FTZ R160, R92, R160 ;  /* 0x000000a05ca07221 */ /* 0x000fe20000010000 */
[----:B------:R-:W-:Y:S01]  /*7220*/  MOV R92, UR4 ;  /* 0x00000004005c7c02 */ /* 0x000fe20008000f00 */
[----:B------:R-:W-:-:S04]  /*7230*/  FADD.FTZ R165, R208, -R165 ;  /* 0x800000a5d0a57221 */ /* 0x000fc80000010000 */
[----:B------:R-:W-:Y:S01]  /*7240*/  FFMA.FTZ R165, R165, UR14, R61 ;  /* 0x0000000ea5a57c23 */ /* 0x000fe2000801003d */
[----:B------:R-:W-:-:S03]  /*7250*/  FFMA.FTZ R92, R174, R92, UR5 ;  /* 0x00000005ae5c7e23 */ /* 0x000fc6000801005c */
[----:B------:R-:W-:Y:S01]  /*7260*/  FMUL.FTZ R165, R165, UR12 ;  /* 0x0000000ca5a57c20 */ /* 0x000fe20008410000 */
[----:B------:R-:W-:Y:S02]  /*7270*/  @P5 HADD2.F32 R167, -RZ, R233.H0_H0 ;  /* 0x200000e9ffa75230 */ /* 0x000fe40000004100 */
[----:B------:R-:W-:Y:S01]  /*7280*/  FADD.FTZ R92, R24, -R92 ;  /* 0x8000005c185c7221 */ /* 0x000fe20000010000 */
[----:B------:R-:W-:Y:S01]  /*7290*/  FMUL.FTZ R166, R165, UR24 ;  /* 0x00000018a5a67c20 */ /* 0x000fe20008410000 */
[----:B------:R-:W-:Y:S02]  /*72a0*/  MOV R165, RZ ;  /* 0x000000ff00a57202 */ /* 0x000fe40000000f00 */
[----:B------:R-:W-:Y:S01]  /*72b0*/  FFMA.FTZ R92, R92, UR14, R63 ;  /* 0x0000000e5c5c7c23 */ /* 0x000fe2000801003f */
[-C--:B------:R-:W-:Y:S01]  /*72c0*/  FMUL.FTZ R161, R161, R166.reuse ;  /* 0x000000a6a1a17220 */ /* 0x080fe20000410000 */
[----:B------:R-:W-:Y:S01]  /*72d0*/  @P5 FMUL.FTZ R165, R167, R166 ;  /* 0x000000a6a7a55220 */ /* 0x000fe20000410000 */
[----:B------:R-:W-:Y:S01]  /*72e0*/  MOV R166, UR4 ;  /* 0x0000000400a67c02 */ /* 0x000fe20008000f00 */
[----:B------:R-:W-:-:S02]  /*72f0*/  FMUL.FTZ R92, R92, UR12 ;  /* 0x0000000c5c5c7c20 */ /* 0x000fc40008410000 */
[----:B------:R-:W-:Y:S02]  /*7300*/  FSEL R161, R161, RZ, P5 ;  /* 0x000000ffa1a17208 */ /* 0x000fe40002800000 */
[----:B------:R-:W-:Y:S01]  /*7310*/  FFMA.FTZ R166, R207, R166, UR5 ;  /* 0x00000005cfa67e23 */ /* 0x000fe200080100a6 */
[----:B------:R-:W-:Y:S01]  /*7320*/  LOP3.LUT P5, RZ, R26, 0xff0000, RZ, 0xc0, !PT ;  /* 0x00ff00001aff7812 */ /* 0x000fe200078ac0ff */
[----:B------:R-:W-:Y:S01]  /*7330*/  FMUL.FTZ R92, R92, UR24 ;  /* 0x000000185c5c7c20 */ /* 0x000fe20008410000 */
[----:B------:R-:W-:Y:S01]  /*7340*/  FADD.FTZ R161, R93, R161 ;  /* 0x000000a15da17221 */ /* 0x000fe20000010000 */
[----:B------:R-:W-:Y:S02]  /*7350*/  FADD.FTZ R166, R175, -R166 ;  /* 0x800000a6afa67221 */ /* 0x000fe40000010000 */
[----:B------:R-:W-:Y:S02]  /*7360*/  FMUL.FTZ R163, R163, R92 ;  /* 0x0000005ca3a37220 */ /* 0x000fe40000410000 */
[----:B------:R-:W-:-:S04]  /*7370*/  FFMA.FTZ R166, R166, UR14, R62 ;  /* 0x0000000ea6a67c23 */ /* 0x000fc8000801003e */
[----:B------:R-:W-:Y:S02]  /*7380*/  FMUL.FTZ R166, R166, UR12 ;  /* 0x0000000ca6a67c20 */ /* 0x000fe40008410000 */
[----:B------:R-:W-:Y:S02]  /*7390*/  @P5 HADD2.F32 R201, -RZ, R232.H1_H1 ;  /* 0x300000e8ffc95230 */ /* 0x000fe40000004100 */
[----:B------:R-:W-:Y:S01]  /*73a0*/  FMUL.FTZ R167, R166, UR24 ;  /* 0x00000018a6a77c20 */ /* 0x000fe20008410000 */
[----:B------:R-:W-:-:S03]  /*73b0*/  HFMA2 R166, -RZ, RZ, 0, 0 ;  /* 0x00000000ffa67431 */ /* 0x000fc600000001ff */
[-C--:B------:R-:W-:Y:S01]  /*73c0*/  FMUL.FTZ R162, R162, R167.reuse ;  /* 0x000000a7a2a27220 */ /* 0x080fe20000410000 */
[----:B------:R-:W-:Y:S01]  /*73d0*/  @P5 FMUL.FTZ R166, R201, R167 ;  /* 0x000000a7c9a65220 */ /* 0x000fe20000410000 */
[----:B------:R-:W-:-:S03]  /*73e0*/  MOV R167, RZ ;  /* 0x000000ff00a77202 */ /* 0x000fc60000000f00 */
[----:B------:R-:W-:Y:S02]  /*73f0*/  FSEL R162, R162, RZ, P5 ;  /* 0x000000ffa2a27208 */ /* 0x000fe40002800000 */
[----:B------:R-:W-:-:S03]  /*7400*/  ISETP.GE.U32.AND P5, PT, R26, 0x1000000, PT ;  /* 0x010000001a00780c */ /* 0x000fc60003fa6070 */
[----:B------:R-:W-:Y:S01]  /*7410*/  FADD.FTZ R94, R94, R162 ;  /* 0x000000a25e5e7221 */ /* 0x000fe20000010000 */
[----:B------:R-:W-:-:S05]  /*7420*/  FSEL R163, R163, RZ, P5 ;  /* 0x000000ffa3a37208 */ /* 0x000fca0002800000 */
[----:B------:R-:W-:-:S04]  /*7430*/  FADD.FTZ R95, R95, R163 ;  /* 0x000000a35f5f7221 */ /* 0x000fc80000010000 */
[----:B------:R-:W-:Y:S05]  /*7440*/  @!P5 BRA `(.L_x_13707) ;  /* 0x0000000000d8d947 */ /* 0x000fea0003800000 */
[----:B------:R-:W-:-:S05]  /*7450*/  HADD2.F32 R167, -RZ, R232.H0_H0 ;  /* 0x200000e8ffa77230 */ /* 0x000fca0000004100 */
[----:B------:R-:W-:Y:S01]  /*7460*/  FMUL.FTZ R167, R167, R92 ;  /* 0x0000005ca7a77220 */ /* 0x000fe20000410000 */
[----:B------:R-:W-:Y:S06]  /*7470*/  BRA `(.L_x_13707) ;  /* 0x0000000000cc7947 */ /* 0x000fec0003800000 */
.L_x_13706:
[----:B------:R-:W-:Y:S02]  /*7480*/  MOV R28, UR4 ;  /* 0x00000004001c7c02 */ /* 0x000fe40008000f00 */
[----:B------:R-:W-:Y:S02]  /*7490*/  CS2R R164, SRZ ;  /* 0x0000000000a47805 */ /* 0x000fe4000001ff00 */
[----:B-----5:R-:W-:Y:S01]  /*74a0*/  LOP3.LUT P5, RZ, R26, 0xff, RZ, 0xc0, !PT ;  /* 0x000000ff1aff7812 */ /* 0x020fe200078ac0ff */
[----:B------:R-:W-:Y:S02]  /*74b0*/  HFMA2 R166, -RZ, RZ, 0, 0 ;  /* 0x00000000ffa67431 */ /* 0x000fe400000001ff */
[----:B------:R-:W-:-:S04]  /*74c0*/  FFMA.FTZ R28, R190, R28, UR5 ;  /* 0x00000005be1c7e23 */ /* 0x000fc8000801001c */
[----:B------:R-:W-:-:S04]  /*74d0*/  FADD.FTZ R28, R25, -R28 ;  /* 0x8000001c191c7221 */ /* 0x000fc80000010000 */
[----:B------:R-:W-:Y:S02]  /*74e0*/  FFMA.FTZ R28, R28, UR14, R60 ;  /* 0x0000000e1c1c7c23 */ /* 0x000fe4000801003c */
[----:B------:R-:W-:Y:S02]  /*74f0*/  @P5 HADD2.F32 R30, -RZ, R233.H1_H1 ;  /* 0x300000e9ff1e5230 */ /* 0x000fe40000004100 */
[----:B------:R-:W-:-:S04]  /*7500*/  FMUL.FTZ R29, R28, UR12 ;  /* 0x0000000c1c1d7c20 */ /* 0x000fc80008410000 */
[----:B------:R-:W-:-:S04]  /*7510*/  FMUL.FTZ R29, R29, UR24 ;  /* 0x000000181d1d7c20 */ /* 0x000fc80008410000 */
[-C--:B------:R-:W-:Y:S01]  /*7520*/  FMUL.FTZ R160, R160, R29.reuse ;  /* 0x0000001da0a07220 */ /* 0x080fe20000410000 */
[----:B------:R-:W-:Y:S01]  /*7530*/  @P5 FMUL.FTZ R164, R30, R29 ;  /* 0x0000001d1ea45220 */ /* 0x000fe20000410000 */
[----:B------:R-:W-:-:S03]  /*7540*/  MOV R29, UR4 ;  /* 0x00000004001d7c02 */ /* 0x000fc60008000f00 */
[----:B------:R-:W-:Y:S02]  /*7550*/  FSEL R160, R160, RZ, P5 ;  /* 0x000000ffa0a07208 */ /* 0x000fe40002800000 */
[----:B------:R-:W-:Y:S01]  /*7560*/  FFMA.FTZ R29, R210, R29, UR5 ;  /* 0x00000005d21d7e23 */ /* 0x000fe2000801001d */
[----:B------:R-:W-:Y:S02]  /*7570*/  LOP3.LUT P5, RZ, R26, 0xff00, RZ, 0xc0, !PT ;  /* 0x0000ff001aff7812 */ /* 0x000fe400078ac0ff */
[----:B------:R-:W-:Y:S01]  /*7580*/  FADD.FTZ R160, R92, R160 ;  /* 0x000000a05ca07221 */ /* 0x000fe20000010000 */
[----:B------:R-:W-:-:S04]  /*7590*/  FADD.FTZ R29, R208, -R29 ;  /* 0x8000001dd01d7221 */ /* 0x000fc80000010000 */
[----:B------:R-:W-:-:S04]  /*75a0*/  FFMA.FTZ R29, R29, UR14, R61 ;  /* 0x0000000e1d1d7c23 */ /* 0x000fc8000801003d */
[----:B------:R-:W-:Y:S02]  /*75b0*/  FMUL.FTZ R30, R29, UR12 ;  /* 0x0000000c1d1e7c20 */ /* 0x000fe40008410000 */
[----:B------:R-:W-:Y:S02]  /*75c0*/  @P5 HADD2.F32 R31, -RZ, R233.H0_H0 ;  /* 0x200000e9ff1f5230 */ /* 0x000fe40000004100 */
        /* <DEDUP_REMOVED lines=11> */
[----:B------:R-:W-:Y:S02]  /*7680*/  @P5 HADD2.F32 R167, -RZ, R232.H1_H1 ;  /* 0x300000e8ffa75230 */ /* 0x000fe40000004100 */
[----:B------:R-:W-:-:S04]  /*7690*/  FMUL.FTZ R31, R31, UR24 ;  /* 0x000000181f1f7c20 */ /* 0x000fc80008410000 */
[-C--:B------:R-:W-:Y:S01]  /*76a0*/  FMUL.FTZ R162, R162, R31.reuse ;  /* 0x0000001fa2a27220 */ /* 0x080fe20000410000 */
        /* <DEDUP_REMOVED lines=8> */
[----:B------:R-:W-:-:S04]  /*7730*/  FFMA.FTZ R31, R31, UR14, R63 ;  /* 0x0000000e1f1f7c23 */ /* 0x000fc8000801003f */
[----:B------:R-:W-:Y:S02]  /*7740*/  FMUL.FTZ R201, R31, UR12 ;  /* 0x0000000c1fc97c20 */ /* 0x000fe40008410000 */
[----:B------:R-:W-:Y:S02]  /*7750*/  @P5 HADD2.F32 R235, -RZ, R232.H0_H0 ;  /* 0x200000e8ffeb5230 */ /* 0x000fe40000004100 */
[----:B------:R-:W-:-:S04]  /*7760*/  FMUL.FTZ R201, R201, UR24 ;  /* 0x00000018c9c97c20 */ /* 0x000fc80008410000 */
[-C--:B------:R-:W-:Y:S01]  /*7770*/  FMUL.FTZ R163, R163, R201.reuse ;  /* 0x000000c9a3a37220 */ /* 0x080fe20000410000 */
[----:B------:R-:W-:-:S04]  /*7780*/  @P5 FMUL.FTZ R167, R235, R201 ;  /* 0x000000c9eba75220 */ /* 0x000fc80000410000 */
[----:B------:R-:W-:-:S05]  /*7790*/  FSEL R163, R163, RZ, P5 ;  /* 0x000000ffa3a37208 */ /* 0x000fca0002800000 */
[----:B------:R-:W-:-:S07]  /*77a0*/  FADD.FTZ R95, R95, R163 ;  /* 0x000000a35f5f7221 */ /* 0x000fce0000010000 */
.L_x_13707:
[----:B------:R-:W-:Y:S05]  /*77b0*/  BSYNC.RECONVERGENT B2 ;  /* 0x0000000000027941 */ /* 0x000fea0003800200 */
.L_x_13705:
[----:B------:R-:W-:-:S04]  /*77c0*/  ISETP.NE.U32.AND P5, PT, R196, RZ, PT ;  /* 0x000000ffc400720c */ /* 0x000fc80003fa5070 */
[----:B------:R-:W-:-:S13]  /*77d0*/  ISETP.NE.AND.EX P5, PT, R197, RZ, PT, P5 ;  /* 0x000000ffc500720c */ /* 0x000fda0003fa5350 */
        /* <DEDUP_REMOVED lines=9> */
.L_x_13704:
[----:B------:R-:W-:Y:S05]  /*7870*/  BSYNC.RECONVERGENT B1 ;  /* 0x0000000000017941 */ /* 0x000fea0003800200 */
.L_x_13703:
        /* <DEDUP_REMOVED lines=14> */
[----:B------:R-:W-:Y:S02]  /*7960*/  FFMA.FTZ R28, R28, UR14, R56 ;  /* 0x0000000e1c1c7c23 */ /* 0x000fe40008010038 */
        /* <DEDUP_REMOVED lines=12> */
[----:B------:R-:W-:Y:S02]  /*7a30*/  FFMA.FTZ R29, R29, UR14, R57 ;  /* 0x0000000e1d1d7c23 */ /* 0x000fe40008010039 */
[----:B------:R-:W-:Y:S02]  /*7a40*/  @P6 HADD2.F32 R31, -RZ, R231.H0_H0 ;  /* 0x200000e7ff1f6230 */ /* 0x000fe40000004100 */
[----:B------:R-:W-:-:S04]  /*7a50*/  FMUL.FTZ R30, R29, UR12 ;  /* 0x0000000c1d1e7c20 */ /* 0x000fc80008410000 */
[----:B------:R-:W-:-:S04]  /*7a60*/  FMUL.FTZ R30, R30, UR24 ;  /* 0x000000181e1e7c20 */ /* 0x000fc80008410000 */
[-C--:B------:R-:W-:Y:S01]  /*7a70*/  FMUL.FTZ R165, R161, R30.reuse ;  /* 0x0000001ea1a57220 */ /* 0x080fe20000410000 */
        /* <DEDUP_REMOVED lines=8> */
[----:B------:R-:W-:-:S04]  /*7b00*/  FFMA.FTZ R30, R30, UR14, R58 ;  /* 0x0000000e1e1e7c23 */ /* 0x000fc8000801003a */
        /* <DEDUP_REMOVED lines=12> */
[----:B------:R-:W-:-:S04]  /*7bd0*/  FFMA.FTZ R31, R31, UR14, R59 ;  /* 0x0000000e1f1f7c23 */ /* 0x000fc8000801003b */
        /* <DEDUP_REMOVED lines=10> */
.L_x_13711:
        /* <DEDUP_REMOVED lines=8> */
[-C--:B------:R-:W-:Y:S01]  /*7d00*/  FMUL.FTZ R165, R160, R164.reuse ;  /* 0x000000a4a0a57220 */ /* 0x080fe20000410000 */
        /* <DEDUP_REMOVED lines=43> */
.L_x_13712:
[----:B------:R-:W-:Y:S05]  /*7fc0*/  BSYNC.RECONVERGENT B2 ;  /* 0x0000000000027941 */ /* 0x000fea0003800200 */
.L_x_13710:
        /* <DEDUP_REMOVED lines=9> */
.L_x_13709:
[----:B------:R-:W-:Y:S05]  /*8060*/  BSYNC.RECONVERGENT B1 ;  /* 0x0000000000017941 */ /* 0x000fea0003800200 */
.L_x_13708:
        /* <DEDUP_REMOVED lines=63> */
.L_x_13716:
        /* <DEDUP_REMOVED lines=52> */
.L_x_13717:
[----:B------:R-:W-:Y:S05]  /*87a0*/  BSYNC.RECONVERGENT B2 ;  /* 0x0000000000027941 */ /* 0x000fea0003800200 */
.L_x_13715:
        /* <DEDUP_REMOVED lines=9> */
.L_x_13714:
[----:B------:R-:W-:Y:S05]  /*8840*/  BSYNC.RECONVERGENT B1 ;  /* 0x0000000000017941 */ /* 0x000fea0003800200 */
.L_x_13713:
        /* <DEDUP_REMOVED lines=63> */
.L_x_13721:
        /* <DEDUP_REMOVED lines=52> */
.L_x_13722:
[----:B------:R-:W-:Y:S05]  /*8f80*/  BSYNC.RECONVERGENT B2 ;  /* 0x0000000000027941 */ /* 0x000fea0003800200 */
.L_x_13720:
        /* <DEDUP_REMOVED lines=9> */
.L_x_13719:
[----:B------:R-:W-:Y:S05]  /*9020*/  BSYNC.RECONVERGENT B1 ;  /* 0x0000000000017941 */ /* 0x000fea0003800200 */
.L_x_13718:
        /* <DEDUP_REMOVED lines=63> */
.L_x_13726:
        /* <DEDUP_REMOVED lines=52> */
.L_x_13727:
[----:B------:R-:W-:Y:S05]  /*9760*/  BSYNC.RECONVERGENT B2 ;  /* 0x0000000000027941 */ /* 0x000fea0003800200 */
.L_x_13725:
        /* <DEDUP_REMOVED lines=9> */
.L_x_13724:
[----:B------:R-:W-:Y:S05]  /*9800*/  BSYNC.RECONVERGENT B1 ;  /* 0x0000000000017941 */ /* 0x000fea0003800200 */
.L_x_13723:
        /* <DEDUP_REMOVED lines=63> */
.L_x_13731:
        /* <DEDUP_REMOVED lines=52> */
.L_x_13732:
[----:B------:R-:W-:Y:S05]  /*9f40*/  BSYNC.RECONVERGENT B2 ;  /* 0x0000000000027941 */ /* 0x000fea0003800200 */
.L_x_13730:
        /* <DEDUP_REMOVED lines=9> */
.L_x_13729:
[----:B------:R-:W-:Y:S05]  /*9fe0*/  BSYNC.RECONVERGENT B1 ;  /* 0x0000000000017941 */ /* 0x000fea0003800200 */
.L_x_13728:
        /* <DEDUP_REMOVED lines=63> */
.L_x_13736:
        /* <DEDUP_REMOVED lines=52> */
.L_x_13737:
[----:B------:R-:W-:Y:S05]  /*a720*/  BSYNC.RECONVERGENT B2 ;  /* 0x0000000000027941 */ /* 0x000fea0003800200 */
.L_x_13735:
        /* <DEDUP_REMOVED lines=9> */
.L_x_13734:
[----:B------:R-:W-:Y:S05]  /*a7c0*/  BSYNC.RECONVERGENT B1 ;  /* 0x0000000000017941 */ /* 0x000fea0003800200 */
.L_x_13733:
        /* <DEDUP_REMOVED lines=63> */
.L_x_13739:
        /* <DEDUP_REMOVED lines=52> */
.L_x_13740:
[----:B------:R-:W-:Y:S05]  /*af00*/  BSYNC.RECONVERGENT B1 ;  /* 0x0000000000017941 */ /* 0x000fea0003800200 */
.L_x_13738:
[----:B------:R-:W0:Y:S02]  /*af10*/  @P5 LDC.64 R64, c[0x0][0x478] ;  /* 0x00011e00ff405b82 */ /* 0x000e240000000a00 */
[----:B0-----:R-:W-:-:S05]  /*af20*/  @P5 IMAD.WIDE.U32 R64, R27, 0x10, R64 ;  /* 0x000000101b405825 */ /* 0x001fca00078e0040 */
[----:B------:R0:W-:Y:S02]  /*af30*/  @P5 STG.E.128 desc[UR16][R64.64], R28 ;  /* 0x0000001c40005986 */ /* 0x0001e4000c101d10 */
[----:B0-----:R-:W0:Y:S02]  /*af40*/  LDC.64 R64, c[0x0][0x468] ;  /* 0x00011a00ff407b82 */ /* 0x001e240000000a00 */
[----:B0-----:R-:W-:-:S05]  /*af50*/  IMAD.WIDE.U32 R64, R27, 0x10, R64 ;  /* 0x000000101b407825 */ /* 0x001fca00078e0040 */
[----:B------:R0:W-:Y:S02]  /*af60*/  STG.E.128 desc[UR16][R64.64], R160 ;  /* 0x000000a040007986 */ /* 0x0001e4000c101d10 */
[----:B0-----:R-:W-:Y:S02]  /*af70*/  MOV R64, R164 ;  /* 0x000000a400407202 */ /* 0x001fe40000000f00 */
[----:B------:R-:W-:-:S07]  /*af80*/  MOV R65, R165 ;  /* 0x000000a500417202 */ /* 0x000fce0000000f00 */
.L_x_13699:
[----:B------:R-:W-:Y:S05]  /*af90*/  BSYNC.RECONVERGENT B0 ;  /* 0x0000000000007941 */ /* 0x000fea0003800200 */
.L_x_13662:
[----:B------:R-:W-:Y:S02]  /*afa0*/  UIADD3 UR7, UPT, UPT, UR7, UR26, URZ ;  /* 0x0000001a07077290 */ /* 0x000fe4000fffe0ff */
[----:B------:R-:W-:Y:S02]  /*afb0*/  UPLOP3.LUT UP2, UPT, UPT, UPT, UP2, 0x40, 0x4 ;  /* 0x000000000004789c */ /* 0x000fe40003f4e820 */
[----:B------:R-:W-:-:S09]  /*afc0*/  UISETP.GE.AND UP1, UPT, UR7, UR27, UPT ;  /* 0x0000001b0700728c */ /* 0x000fd2000bf26270 */
[----:B------:R-:W-:Y:S05]  /*afd0*/  BRA.U !UP1, `(.L_x_13741) ;  /* 0xffffff61098c7547 */ /* 0x000fea000b83ffff */
.L_x_13643:
[----:B------:R-:W0:Y:S01]  /*afe0*/  S2UR UR4, SR_CTAID.X ;  /* 0x00000000000479c3 */ /* 0x000e220000002500 */
[----:B-----5:R-:W1:Y:S01]  /*aff0*/  S2R R27, SR_TID.X ;  /* 0x00000000001b7919 */ /* 0x020e620000002100 */
[----:B------:R-:W-:Y:S01]  /*b000*/  ISETP.NE.AND P5, PT, R236, RZ, PT ;  /* 0x000000ffec00720c */ /* 0x000fe20003fa5270 */
        /* <DEDUP_REMOVED lines=10> */
[----:B-1----:R-:W-:-:S05]  /*b0b0*/  IMAD.WIDE.U32 R4, R9, 0x10, R4 ;  /* 0x0000001009047825 */ /* 0x002fca00078e0004 */
[----:B------:R0:W-:Y:S01]  /*b0c0*/  STG.E.128 desc[UR16][R4.64], R156 ;  /* 0x0000009c04007986 */ /* 0x0001e2000c101d10 */
[C---:B--2---:R-:W-:Y:S01]  /*b0d0*/  IMAD.WIDE.U32 R6, R9.reuse, 0x10, R6 ;  /* 0x0000001009067825 */ /* 0x044fe200078e0006 */
[----:B------:R-:W-:-:S04]  /*b0e0*/  IADD3 R9, PT, PT, R9, 0x80, RZ ;  /* 0x0000008009097810 */ /* 0x000fc80007ffe0ff */
[----:B------:R0:W-:Y:S03]  /*b0f0*/  STG.E.128 desc[UR16][R6.64], R92 ;  /* 0x0000005c06007986 */ /* 0x0001e6000c101d10 */
.L_x_13743:
[----:B------:R-:W-:Y:S05]  /*b100*/  BSYNC.RECONVERGENT B0 ;  /* 0x0000000000007941 */ /* 0x000fea0003800200 */
.L_x_13742:
[----:B------:R-:W-:Y:S01]  /*b110*/  ISETP.NE.AND P5, PT, R237, RZ, PT ;  /* 0x000000ffed00720c */ /* 0x000fe20003fa5270 */
[----:B------:R-:W-:-:S12]  /*b120*/  BSSY.RECONVERGENT B0, `(.L_x_13744) ;  /* 0x000000c000007945 */ /* 0x000fd80003800200 */
[----:B------:R-:W-:Y:S05]  /*b130*/  @!P5 BRA `(.L_x_13745) ;  /* 0x000000000028d947 */ /* 0x000fea0003800000 */
[----:B0-----:R-:W0:Y:S08]  /*b140*/  LDC.64 R2, c[0x0][0x440] ;  /* 0x00011000ff027b82 */ /* 0x001e300000000a00 */
        /* <DEDUP_REMOVED lines=9> */
.L_x_13745:
[----:B------:R-:W-:Y:S05]  /*b1e0*/  BSYNC.RECONVERGENT B0 ;  /* 0x0000000000007941 */ /* 0x000fea0003800200 */
.L_x_13744:
[----:B------:R-:W-:Y:S04]  /*b1f0*/  BSSY.RECONVERGENT B0, `(.L_x_13746) ;  /* 0x000000c000007945 */ /* 0x000fe80003800200 */
[----:B------:R-:W-:Y:S05]  /*b200*/  @!P0 BRA `(.L_x_13747) ;  /* 0x0000000000288947 */ /* 0x000fea0003800000 */
[----:B0--3--:R-:W0:Y:S08]  /*b210*/  LDC.64 R2, c[0x0][0x440] ;  /* 0x00011000ff027b82 */ /* 0x009e300000000a00 */
        /* <DEDUP_REMOVED lines=9> */
.L_x_13747:
[----:B------:R-:W-:Y:S05]  /*b2b0*/  BSYNC.RECONVERGENT B0 ;  /* 0x0000000000007941 */ /* 0x000fea0003800200 */
.L_x_13746:
[----:B------:R-:W-:Y:S04]  /*b2c0*/  BSSY.RECONVERGENT B0, `(.L_x_13748) ;  /* 0x000000c000007945 */ /* 0x000fe80003800200 */
[----:B------:R-:W-:Y:S05]  /*b2d0*/  @!P1 BRA `(.L_x_13749) ;  /* 0x0000000000289947 */ /* 0x000fea0003800000 */
[----:B0--34-:R-:W0:Y:S08]  /*b2e0*/  LDC.64 R2, c[0x0][0x440] ;  /* 0x00011000ff027b82 */ /* 0x019e300000000a00 */
        /* <DEDUP_REMOVED lines=9> */
.L_x_13749:
[----:B------:R-:W-:Y:S05]  /*b380*/  BSYNC.RECONVERGENT B0 ;  /* 0x0000000000007941 */ /* 0x000fea0003800200 */
.L_x_13748:
        /* <DEDUP_REMOVED lines=12> */
.L_x_13751:
[----:B------:R-:W-:Y:S05]  /*b450*/  BSYNC.RECONVERGENT B0 ;  /* 0x0000000000007941 */ /* 0x000fea0003800200 */
.L_x_13750:
        /* <DEDUP_REMOVED lines=12> */
.L_x_13753:
[----:B------:R-:W-:Y:S05]  /*b520*/  BSYNC.RECONVERGENT B0 ;  /* 0x0000000000007941 */ /* 0x000fea0003800200 */
.L_x_13752:
        /* <DEDUP_REMOVED lines=12> */
.L_x_13755:
[----:B------:R-:W-:Y:S05]  /*b5f0*/  BSYNC.RECONVERGENT B0 ;  /* 0x0000000000007941 */ /* 0x000fea0003800200 */
.L_x_13754:
[----:B------:R-:W-:-:S13]  /*b600*/  ISETP.NE.AND P0, PT, R234, RZ, PT ;  /* 0x000000ffea00720c */ /* 0x000fda0003f05270 */
[----:B------:R-:W-:Y:S05]  /*b610*/  @!P0 EXIT ;  /* 0x000000000000894d */ /* 0x000fea0003800000 */
[----:B0--34-:R-:W0:Y:S08]  /*b620*/  LDC.64 R2, c[0x0][0x440] ;  /* 0x00011000ff027b82 */ /* 0x019e300000000a00 */
[----:B------:R-:W1:Y:S08]  /*b630*/  LDC.64 R4, c[0x0][0x448] ;  /* 0x00011200ff047b82 */ /* 0x000e700000000a00 */
[----:B------:R-:W2:Y:S01]  /*b640*/  LDC.64 R6, c[0x0][0x460] ;  /* 0x00011800ff067b82 */ /* 0x000ea20000000a00 */
[----:B0-----:R-:W-:-:S05]  /*b650*/  IMAD.WIDE.U32 R2, R9, 0x10, R2 ;  /* 0x0000001009027825 */ /* 0x001fca00078e0002 */
[----:B------:R-:W-:Y:S01]  /*b660*/  STG.E.128 desc[UR16][R2.64], R96 ;  /* 0x0000006002007986 */ /* 0x000fe2000c101d10 */
[----:B-1----:R-:W-:-:S05]  /*b670*/  IMAD.WIDE.U32 R4, R9, 0x10, R4 ;  /* 0x0000001009047825 */ /* 0x002fca00078e0004 */
[----:B------:R-:W-:Y:S01]  /*b680*/  STG.E.128 desc[UR16][R4.64], R128 ;  /* 0x0000008004007986 */ /* 0x000fe2000c101d10 */
[----:B--2---:R-:W-:-:S05]  /*b690*/  IMAD.WIDE.U32 R6, R9, 0x10, R6 ;  /* 0x0000001009067825 */ /* 0x004fca00078e0006 */
[----:B------:R-:W-:Y:S01]  /*b6a0*/  STG.E.128 desc[UR16][R6.64], R64 ;  /* 0x0000004006007986 */ /* 0x000fe2000c101d10 */
[----:B------:R-:W-:Y:S05]  /*b6b0*/  EXIT ;  /* 0x000000000000794d */ /* 0x000fea0003800000 */
.L_x_13756:
        /* <DEDUP_REMOVED lines=12> */
.L_x_15752:


//--------------------- .text._ZN10layer_norm13ln_bwd_kernelINS_13Kernel_traitsI6__halfffffjLj4096ELj1ELj1ELj4ELj16ENS_18Kernel_traits_baseILj4096ES2_ffffjLj128EEEEELb1ELb1ELb0ELb1EEEvNS_9BwdParamsE --------------------------
	.section	.text._ZN10layer_norm13ln_bwd_kernelINS_13Kernel_traitsI6__halfffffjLj4096ELj1ELj1ELj4ELj16ENS_18Kernel_traits_baseILj4096ES2_ffffjLj128EEEEELb1ELb1ELb0ELb1EEEvNS_9BwdParamsE,"ax",@progbits
	.align	128
        .global         _ZN10layer_norm13ln_bwd_kernelINS_13Kernel_traitsI6__halfffffjLj4096ELj1ELj1ELj4ELj16ENS_18Kernel_traits_baseILj4096ES2_ffffjLj128EEEEELb1ELb1ELb0ELb1EEEvNS_9BwdParamsE
        .type           _ZN10layer_norm13ln_bwd_kernelINS_13Kernel_traitsI6__halfffffjLj4096ELj1ELj1ELj4ELj16ENS_18Kernel_traits_baseILj4096ES2_ffffjLj128EEEEELb1ELb1ELb0ELb1EEEvNS_9BwdParamsE,@function
        .size           _ZN10layer_norm13ln_bwd_kernelINS_13Kernel_traitsI6__halfffffjLj4096ELj1ELj1ELj4ELj16ENS_18Kernel_traits_baseILj4096ES2_ffffjLj128EEEEELb1ELb1ELb0ELb1EEEvNS_9BwdParamsE,(.L_x_15753 - _ZN10layer_norm13ln_bwd_kernelINS_13Kernel_traitsI6__halfffffjLj4096ELj1ELj1ELj4ELj16ENS_18Kernel_traits_baseILj4096ES2_ffffjLj128EEEEELb1ELb1ELb0ELb1EEEvNS_9BwdParamsE)
        .other          _ZN10layer_norm13ln_bwd_kernelINS_13Kernel_traitsI6__halfffffjLj4096ELj1ELj1ELj4ELj16ENS_18Kernel_traits_baseILj4096ES2_ffffjLj128EEEEELb1ELb1ELb0ELb1EEEvNS_9BwdParamsE,@"STO_CUDA_ENTRY STV_DEFAULT"
_ZN10layer_norm13ln_bwd_kernelINS_13Kernel_traitsI6__halfffffjLj4096ELj1ELj1ELj4ELj16ENS_18Kernel_traits_baseILj4096ES2_ffffjLj128EEEEELb1ELb1ELb0ELb1EEEvNS_9BwdParamsE:
.text._ZN10layer_norm13ln_bwd_kernelINS_13Kernel_traitsI6__halfffffjLj4096ELj1ELj1ELj4ELj16ENS_18Kernel_traits_baseILj4096ES2_ffffjLj128EEEEELb1ELb1ELb0ELb1EEEvNS_9BwdParamsE:
        /* <DEDUP_REMOVED lines=76> */
[----:B------:R-:W-:Y:S02]  /*04c0*/  MOV R208, RZ ;  /* 0x000000ff00d07202 */ /* 0x000fe40000000f00 */
[----:B------:R-:W-:-:S02]  /*04d0*/  CS2R R236, SRZ ;  /* 0x0000000000ec7805 */ /* 0x000fc4000001ff00 */
[----:B------:R-:W-:Y:S01]  /*04e0*/  CS2R R234, SRZ ;  /* 0x0000000000ea7805 */ /* 0x000fe2000001ff00 */
[----:B0-----:R-:W4:Y:S01]  /*04f0*/  LDG.E.64 R112, desc[UR16][R4.64+0x1800] ;  /* 0x0018001004707981 */ /* 0x001f22000c1e1b00 */
[----:B------:R-:W-:Y:S02]  /*0500*/  CS2R R206, SRZ ;  /* 0x0000000000ce7805 */ /* 0x000fe4000001ff00 */
[----:B------:R-:W-:Y:S02]  /*0510*/  CS2R R238, SRZ ;  /* 0x0000000000ee7805 */ /* 0x000fe4000001ff00 */
[----:B------:R-:W-:Y:S01]  /*0520*/  CS2R R250, SRZ ;  /* 0x0000000000fa7805 */ /* 0x000fe2000001ff00 */
[----:B------:R-:W4:Y:S01]  /*0530*/  LDG.E.64 R108, desc[UR16][R4.64+0x1000] ;  /* 0x00100010046c7981 */ /* 0x000f22000c1e1b00 */
[----:B------:R-:W-:Y:S02]  /*0540*/  CS2R R248, SRZ ;  /* 0x0000000000f87805 */ /* 0x000fe4000001ff00 */
[----:B------:R-:W-:-:S02]  /*0550*/  CS2R R246, SRZ ;  /* 0x0000000000f67805 */ /* 0x000fc4000001ff00 */
[----:B------:R-:W-:Y:S01]  /*0560*/  CS2R R244, SRZ ;  /* 0x0000000000f47805 */ /* 0x000fe2000001ff00 */
[----:B------:R-:W4:Y:S01]  /*0570*/  LDG.E.64 R52, desc[UR16][R4.64+0x800] ;  /* 0x0008001004347981 */ /* 0x000f22000c1e1b00 */
[----:B---3--:R-:W-:Y:S01]  /*0580*/  IMAD.WIDE.U32 R2, R0, 0x8, R2 ;  /* 0x0000000800027825 */ /* 0x008fe200078e0002 */
[----:B------:R-:W-:Y:S02]  /*0590*/  CS2R R242, SRZ ;  /* 0x0000000000f27805 */ /* 0x000fe4000001ff00 */
[----:B------:R-:W-:Y:S01]  /*05a0*/  CS2R R240, SRZ ;  /* 0x0000000000f07805 */ /* 0x000fe2000001ff00 */
[----:B------:R-:W3:Y:S01]  /*05b0*/  LDG.E.64 R54, desc[UR16][R4.64+0xc00] ;  /* 0x000c001004367981 */ /* 0x000ee2000c1e1b00 */
[----:B------:R-:W-:Y:S02]  /*05c0*/  CS2R R204, SRZ ;  /* 0x0000000000cc7805 */ /* 0x000fe4000001ff00 */
[----:B------:R-:W-:Y:S02]  /*05d0*/  CS2R R202, SRZ ;  /* 0x0000000000ca7805 */ /* 0x000fe4000001ff00 */
[----:B------:R-:W-:Y:S01]  /*05e0*/  CS2R R200, SRZ ;  /* 0x0000000000c87805 */ /* 0x000fe2000001ff00 */
[----:B------:R-:W3:Y:S01]  /*05f0*/  LDG.E.64 R48, desc[UR16][R4.64] ;  /* 0x0000001004307981 */ /* 0x000ee2000c1e1b00 */
[----:B------:R-:W-:-:S02]  /*0600*/  CS2R R198, SRZ ;  /* 0x0000000000c67805 */ /* 0x000fc4000001ff00 */
        /* <DEDUP_REMOVED lines=8> */
[----:B------:R-:W-:Y:S02]  /*0690*/  MOV R185, RZ ;  /* 0x000000ff00b97202 */ /* 0x000fe40000000f00 */
[----:B------:R-:W-:Y:S01]  /*06a0*/  CS2R R174, SRZ ;  /* 0x0000000000ae7805 */ /* 0x000fe2000001ff00 */
[----:B------:R-:W3:Y:S01]  /*06b0*/  LDG.E.64 R8, desc[UR16][R2.64+0x1800] ;  /* 0x0018001002087981 */ /* 0x000ee2000c1e1b00 */
[----:B------:R-:W-:Y:S02]  /*06c0*/  CS2R R172, SRZ ;  /* 0x0000000000ac7805 */ /* 0x000fe4000001ff00 */
[----:B------:R-:W-:Y:S02]  /*06d0*/  CS2R R170, SRZ ;  /* 0x0000000000aa7805 */ /* 0x000fe4000001ff00 */
[----:B------:R-:W-:Y:S01]  /*06e0*/  MOV R168, RZ ;  /* 0x000000ff00a87202 */ /* 0x000fe20000000f00 */
        /* <DEDUP_REMOVED lines=9> */
[----:B------:R-:W-:Y:S01]  /*0780*/  CS2R R16, SRZ ;  /* 0x0000000000107805 */ /* 0x000fe2000001ff00 */
[----:B------:R-:W0:Y:S02]  /*0790*/  LDCU UR19, c[0x0][0x388] ;  /* 0x00007100ff1377ac */ /* 0x000e240008000800 */
[----:B------:R-:W3:Y:S01]  /*07a0*/  LDG.E.64 R34, desc[UR16][R2.64+0x800] ;  /* 0x0008001002227981 */ /* 0x000ee2000c1e1b00 */
[----:B------:R-:W1:Y:S03]  /*07b0*/  LDCU.64 UR26, c[0x0][0x390] ;  /* 0x00007200ff1a77ac */ /* 0x000e660008000a00 */
[----:B------:R-:W3:Y:S01]  /*07c0*/  LDG.E.64 R36, desc[UR16][R2.64+0x400] ;  /* 0x0004001002247981 */ /* 0x000ee2000c1e1b00 */
[----:B------:R-:W0:Y:S03]  /*07d0*/  LDCU.64 UR28, c[0x0][0x468] ;  /* 0x00008d00ff1c77ac */ /* 0x000e260008000a00 */
[----:B------:R1:W3:Y:S01]  /*07e0*/  LDG.E.64 R38, desc[UR16][R2.64] ;  /* 0x0000001002267981 */ /* 0x0002e2000c1e1b00 */
[----:B------:R-:W0:Y:S03]  /*07f0*/  LDCU.U8 UR18, c[0x0][0x410] ;  /* 0x00008200ff1277ac */ /* 0x000e260008000000 */
[----:B------:R-:W3:Y:S01]  /*0800*/  LDG.E.64 R110, desc[UR16][R4.64+0x1400] ;  /* 0x00140010046e7981 */ /* 0x000ee2000c1e1b00 */
[----:B------:R-:W0:Y:S03]  /*0810*/  LDCU UR22, c[0x0][0x400] ;  /* 0x00008000ff1677ac */ /* 0x000e260008000800 */
[----:B------:R0:W5:Y:S01]  /*0820*/  LDG.E.64 R46, desc[UR16][R4.64+0x1c00] ;  /* 0x001c0010042e7981 */ /* 0x000162000c1e1b00 */
[----:B--2---:R-:W-:Y:S01]  /*0830*/  UISETP.NE.U32.AND UP0, UPT, UR4, URZ, UPT ;  /* 0x000000ff0400728c */ /* 0x004fe2000bf05070 */
[----:B------:R-:W2:Y:S03]  /*0840*/  LDCU.64 UR24, c[0x0][0x478] ;  /* 0x00008f00ff1877ac */ /* 0x000ea60008000a00 */
[----:B------:R-:W-:Y:S01]  /*0850*/  UISETP.NE.AND.EX UP0, UPT, UR5, URZ, UPT, UP0 ;  /* 0x000000ff0500728c */ /* 0x000fe2000bf05300 */
[----:B------:R-:W0:Y:S01]  /*0860*/  LDCU.128 UR8, c[0x0][0x3c0] ;  /* 0x00007800ff0877ac */ /* 0x000e220008000c00 */
[----:B------:R-:W0:Y:S01]  /*0870*/  LDCU.64 UR20, c[0x0][0x438] ;  /* 0x00008700ff1477ac */ /* 0x000e220008000a00 */
[----:B------:R-:W0:Y:S01]  /*0880*/  LDCU.64 UR30, c[0x0][0x380] ;  /* 0x00007000ff1e77ac */ /* 0x000e220008000a00 */
[----:B----4-:R-:W-:-:S02]  /*0890*/  SHF.R.U64 R184, R112, 0x10, R113 ;  /* 0x0000001070b87819 */ /* 0x010fc40000001271 */
[----:B------:R-:W-:Y:S02]  /*08a0*/  SHF.R.U32.HI R0, RZ, 0x10, R113 ;  /* 0x00000010ff007819 */ /* 0x000fe40000011671 */
[--C-:B------:R-:W-:Y:S02]  /*08b0*/  SHF.R.U64 R182, R108, 0x10, R109.reuse ;  /* 0x000000106cb67819 */ /* 0x100fe4000000126d */
[----:B------:R-:W-:Y:S02]  /*08c0*/  PRMT R184, R0, 0x5410, R184 ;  /* 0x0000541000b87816 */ /* 0x000fe400000000b8 */
[----:B------:R-:W-:Y:S02]  /*08d0*/  SHF.R.U32.HI R0, RZ, 0x10, R109 ;  /* 0x00000010ff007819 */ /* 0x000fe4000001166d */
[----:B------:R-:W-:Y:S02]  /*08e0*/  SHF.R.U64 R179, R52, 0x10, R53 ;  /* 0x0000001034b37819 */ /* 0x000fe40000001235 */
[----:B------:R-:W-:-:S02]  /*08f0*/  PRMT R182, R0, 0x5410, R182 ;  /* 0x0000541000b67816 */ /* 0x000fc400000000b6 */
[----:B------:R-:W-:Y:S02]  /*0900*/  SHF.R.U32.HI R0, RZ, 0x10, R53 ;  /* 0x00000010ff007819 */ /* 0x000fe40000011635 */
[----:B---3--:R-:W-:Y:S02]  /*0910*/  SHF.R.U64 R181, R54, 0x10, R55 ;  /* 0x0000001036b57819 */ /* 0x008fe40000001237 */
[----:B------:R-:W-:Y:S02]  /*0920*/  PRMT R179, R0, 0x5410, R179 ;  /* 0x0000541000b37816 */ /* 0x000fe400000000b3 */
[--C-:B------:R-:W-:Y:S02]  /*0930*/  SHF.R.U64 R177, R48, 0x10, R49.reuse ;  /* 0x0000001030b17819 */ /* 0x100fe40000001231 */
[----:B------:R-:W-:Y:S02]  /*0940*/  SHF.R.U32.HI R0, RZ, 0x10, R49 ;  /* 0x00000010ff007819 */ /* 0x000fe40000011631 */
[----:B------:R-:W-:-:S02]  /*0950*/  PRMT R181, R181, 0x5410, R181 ;  /* 0x00005410b5b57816 */ /* 0x000fc400000000b5 */
[----:B-1----:R-:W-:Y:S02]  /*0960*/  SHF.R.U32.HI R2, RZ, 0x10, R55 ;  /* 0x00000010ff027819 */ /* 0x002fe40000011637 */
[----:B------:R-:W-:Y:S02]  /*0970*/  SHF.R.U64 R178, R50, 0x10, R51 ;  /* 0x0000001032b27819 */ /* 0x000fe40000001233 */
[----:B------:R-:W-:Y:S01]  /*0980*/  PRMT R177, R0, 0x5410, R177 ;  /* 0x0000541000b17816 */ /* 0x000fe200000000b1 */
[----:B------:R-:W-:Y:S01]  /*0990*/  HADD2.F32 R0, -RZ, R6.H0_H0 ;  /* 0x20000006ff007230 */ /* 0x000fe20000004100 */
[----:B------:R-:W-:Y:S01]  /*09a0*/  PRMT R181, R2, 0x7610, R181 ;  /* 0x0000761002b57816 */ /* 0x000fe200000000b5 */
[----:B0-----:R-:W-:Y:S01]  /*09b0*/  HADD2.F32 R4, -RZ, R7.H0_H0 ;  /* 0x20000007ff047230 */ /* 0x001fe20000004100 */
[----:B------:R-:W-:Y:S01]  /*09c0*/  PRMT R178, R178, 0x5410, R178 ;  /* 0x00005410b2b27816 */ /* 0x000fe200000000b2 */
[----:B------:R-:W-:Y:S01]  /*09d0*/  HADD2.F32 R3, -RZ, R8.H0_H0 ;  /* 0x20000008ff037230 */ /* 0x000fe20000004100 */
[----:B------:R-:W-:Y:S01]  /*09e0*/  SHF.R.U32.HI R2, RZ, 0x10, R51 ;  /* 0x00000010ff027819 */ /* 0x000fe20000011633 */
[----:B------:R-:W-:Y:S01]  /*09f0*/  HADD2.F32 R5, -RZ, R9.H0_H0 ;  /* 0x20000009ff057230 */ /* 0x000fe20000004100 */
[----:B------:R-:W-:Y:S02]  /*0a00*/  STL [R1+0xc], R0 ;  /* 0x00000c0001007387 */ /* 0x000fe40000100800 */
[----:B------:R-:W-:-:S02]  /*0a10*/  PRMT R178, R2, 0x7610, R178 ;  /* 0x0000761002b27816 */ /* 0x000fc400000000b2 */
[----:B------:R-:W-:Y:S01]  /*0a20*/  STL [R1+0x4], R4 ;  /* 0x0000040401007387 */ /* 0x000fe20000100800 */
[----:B------:R-:W-:Y:S01]  /*0a30*/  SHF.R.U64 R2, R6, 0x10, R7 ;  /* 0x0000001006027819 */ /* 0x000fe20000001207 */
[----:B------:R-:W-:Y:S02]  /*0a40*/  HADD2.F32 R6, -RZ, R26.H0_H0 ;  /* 0x2000001aff067230 */ /* 0x000fe40000004100 */
[----:B------:R-:W-:Y:S04]  /*0a50*/  STL [R1+0x1c], R3 ;  /* 0x00001c0301007387 */ /* 0x000fe80000100800 */
[----:B------:R0:W-:Y:S04]  /*0a60*/  STL [R1+0x14], R5 ;  /* 0x0000140501007387 */ /* 0x0001e80000100800 */
[----:B------:R1:W-:Y:S01]  /*0a70*/  STL [R1+0x2c], R6 ;  /* 0x00002c0601007387 */ /* 0x0003e20000100800 */
[----:B0-----:R-:W-:-:S02]  /*0a80*/  HADD2.F32 R5, -RZ, R27.H0_H0 ;  /* 0x2000001bff057230 */ /* 0x001fc40000004100 */
[----:B-1----:R-:W-:-:S03]  /*0a90*/  HADD2.F32 R6, -RZ, R30.H0_H0 ;  /* 0x2000001eff067230 */ /* 0x002fc60000004100 */
[----:B------:R0:W-:Y:S04]  /*0aa0*/  STL [R1+0x24], R5 ;  /* 0x0000240501007387 */ /* 0x0001e80000100800 */
[----:B------:R1:W-:Y:S01]  /*0ab0*/  STL [R1+0x3c], R6 ;  /* 0x00003c0601007387 */ /* 0x0003e20000100800 */
[----:B0-----:R-:W-:Y:S02]  /*0ac0*/  HADD2.F32 R5, -RZ, R31.H0_H0 ;  /* 0x2000001fff057230 */ /* 0x001fe40000004100 */
        /* <DEDUP_REMOVED lines=9> */
[----:B------:R0:W-:Y:S01]  /*0b60*/  STL [R1+0x54], R5 ;  /* 0x0000540501007387 */ /* 0x0001e20000100800 */
[----:B------:R-:W-:Y:S02]  /*0b70*/  SHF.R.U32.HI R0, RZ, 0x10, R7 ;  /* 0x00000010ff007819 */ /* 0x000fe40000011607 */
[--C-:B------:R-:W-:Y:S01]  /*0b80*/  SHF.R.U64 R30, R30, 0x10, R31.reuse ;  /* 0x000000101e1e7819 */ /* 0x100fe2000000121f */
[----:B------:R1:W-:Y:S01]  /*0b90*/  STL [R1+0x6c], R6 ;  /* 0x00006c0601007387 */ /* 0x0003e20000100800 */
[----:B------:R-:W-:Y:S01]  /*0ba0*/  SHF.R.U32.HI R29, RZ, 0x10, R31 ;  /* 0x00000010ff1d7819 */ /* 0x000fe2000001161f */
[----:B0-----:R-:W-:Y:S01]  /*0bb0*/  HADD2.F32 R5, -RZ, R37.H0_H0 ;  /* 0x20000025ff057230 */ /* 0x001fe20000004100 */
[----:B------:R-:W-:Y:S02]  /*0bc0*/  SHF.R.U64 R4, R8, 0x10, R9 ;  /* 0x0000001008047819 */ /* 0x000fe40000001209 */
[--C-:B------:R-:W-:Y:S01]  /*0bd0*/  SHF.R.U64 R32, R32, 0x10, R33.reuse ;  /* 0x0000001020207819 */ /* 0x100fe20000001221 */
[----:B-1----:R-:W-:Y:S01]  /*0be0*/  HADD2.F32 R6, -RZ, R38.H0_H0 ;  /* 0x20000026ff067230 */ /* 0x002fe20000004100 */
[----:B------:R-:W-:Y:S01]  /*0bf0*/  SHF.R.U32.HI R31, RZ, 0x10, R33 ;  /* 0x00000010ff1f7819 */ /* 0x000fe20000011621 */
[----:B------:R0:W-:Y:S01]  /*0c00*/  STL [R1+0x64], R5 ;  /* 0x0000640501007387 */ /* 0x0001e20000100800 */
[----:B------:R-:W-:-:S02]  /*0c10*/  SHF.R.U32.HI R3, RZ, 0x10, R9 ;  /* 0x00000010ff037819 */ /* 0x000fc40000011609 */
[--C-:B------:R-:W-:Y:S02]  /*0c20*/  SHF.R.U64 R34, R34, 0x10, R35.reuse ;  /* 0x0000001022227819 */ /* 0x100fe40000001223 */
[----:B------:R-:W-:Y:S01]  /*0c30*/  SHF.R.U32.HI R33, RZ, 0x10, R35 ;  /* 0x00000010ff217819 */ /* 0x000fe20000011623 */
[----:B------:R-:W-:Y:S01]  /*0c40*/  HADD2.F32 R40, -RZ, R2.H0_H0 ;  /* 0x20000002ff287230 */ /* 0x000fe20000004100 */
[--C-:B------:R-:W-:Y:S02]  /*0c50*/  SHF.R.U64 R36, R36, 0x10, R37.reuse ;  /* 0x0000001024247819 */ /* 0x100fe40000001225 */
[----:B------:R-:W-:Y:S01]  /*0c60*/  SHF.R.U32.HI R35, RZ, 0x10, R37 ;  /* 0x00000010ff237819 */ /* 0x000fe20000011625 */
[----:B0-----:R-:W-:Y:S01]  /*0c70*/  HADD2.F32 R5, -RZ, R39.H0_H0 ;  /* 0x20000027ff057230 */ /* 0x001fe20000004100 */
[--C-:B------:R-:W-:Y:S02]  /*0c80*/  SHF.R.U64 R38, R38, 0x10, R39.reuse ;  /* 0x0000001026267819 */ /* 0x100fe40000001227 */
[----:B------:R-:W-:Y:S01]  /*0c90*/  SHF.R.U32.HI R37, RZ, 0x10, R39 ;  /* 0x00000010ff257819 */ /* 0x000fe20000011627 */
[----:B------:R-:W-:Y:S01]  /*0ca0*/  HADD2.F32 R39, -RZ, R0.H0_H0 ;  /* 0x20000000ff277230 */ /* 0x000fe20000004100 */
[--C-:B------:R-:W-:Y:S01]  /*0cb0*/  SHF.R.U64 R28, R26, 0x10, R27.reuse ;  /* 0x000000101a1c7819 */ /* 0x100fe2000000121b */
[----:B------:R-:W-:Y:S01]  /*0cc0*/  HADD2.F32 R2, -RZ, R4.H0_H0 ;  /* 0x20000004ff027230 */ /* 0x000fe20000004100 */
[----:B------:R-:W-:Y:S01]  /*0cd0*/  SHF.R.U32.HI R27, RZ, 0x10, R27 ;  /* 0x00000010ff1b7819 */ /* 0x000fe2000001161b */
[----:B------:R-:W-:Y:S01]  /*0ce0*/  STL [R1+0x7c], R6 ;  /* 0x00007c0601007387 */ /* 0x000fe20000100800 */
[----:B------:R-:W-:-:S03]  /*0cf0*/  HADD2.F32 R0, -RZ, R3.H0_H0 ;  /* 0x20000003ff007230 */ /* 0x000fc60000004100 */
[----:B------:R-:W-:Y:S01]  /*0d00*/  STL [R1+0x74], R5 ;  /* 0x0000740501007387 */ /* 0x000fe20000100800 */
[----:B------:R-:W-:-:S03]  /*0d10*/  HADD2.F32 R3, -RZ, R28.H0_H0 ;  /* 0x2000001cff037230 */ /* 0x000fc60000004100 */
[----:B------:R-:W-:Y:S04]  /*0d20*/  STL [R1+0x8], R40 ;  /* 0x0000082801007387 */ /* 0x000fe80000100800 */
[----:B------:R-:W-:Y:S04]  /*0d30*/  STL [R1], R39 ;  /* 0x0000002701007387 */ /* 0x000fe80000100800 */
[----:B------:R0:W-:Y:S04]  /*0d40*/  STL [R1+0x18], R2 ;  /* 0x0000180201007387 */ /* 0x0001e80000100800 */
[----:B------:R1:W-:Y:S01]  /*0d50*/  STL [R1+0x10], R0 ;  /* 0x0000100001007387 */ /* 0x0003e20000100800 */
[----:B0-----:R-:W-:-:S03]  /*0d60*/  HADD2.F32 R2, -RZ, R27.H0_H0 ;  /* 0x2000001bff027230 */ /* 0x001fc60000004100 */
[----:B------:R0:W-:Y:S01]  /*0d70*/  STL [R1+0x28], R3 ;  /* 0x0000280301007387 */ /* 0x0001e20000100800 */
[----:B-1----:R-:W-:-:S03]  /*0d80*/  HADD2.F32 R0, -RZ, R30.H0_H0 ;  /* 0x2000001eff007230 */ /* 0x002fc60000004100 */
[----:B------:R1:W-:Y:S04]  /*0d90*/  STL [R1+0x20], R2 ;  /* 0x0000200201007387 */ /* 0x0003e80000100800 */
[----:B------:R3:W-:Y:S01]  /*0da0*/  STL [R1+0x38], R0 ;  /* 0x0000380001007387 */ /* 0x0007e20000100800 */
[----:B0-----:R-:W-:Y:S02]  /*0db0*/  HADD2.F32 R3, -RZ, R29.H0_H0 ;  /* 0x2000001dff037230 */ /* 0x001fe40000004100 */
[----:B-1----:R-:W-:-:S03]  /*0dc0*/  HADD2.F32 R2, -RZ, R32.H0_H0 ;  /* 0x20000020ff027230 */ /* 0x002fc60000004100 */
[----:B------:R0:W-:Y:S01]  /*0dd0*/  STL [R1+0x30], R3 ;  /* 0x0000300301007387 */ /* 0x0001e20000100800 */
[----:B---3--:R-:W-:-:S03]  /*0de0*/  HADD2.F32 R0, -RZ, R31.H0_H0 ;  /* 0x2000001fff007230 */ /* 0x008fc60000004100 */
        /* <DEDUP_REMOVED lines=14> */
[--C-:B------:R-:W-:Y:S02]  /*0ed0*/  SHF.R.U64 R183, R110, 0x10, R111.reuse ;  /* 0x000000106eb77819 */ /* 0x100fe4000000126f */
[----:B------:R-:W-:Y:S02]  /*0ee0*/  SHF.R.U32.HI R10, RZ, 0x10, R111 ;  /* 0x00000010ff0a7819 */ /* 0x000fe4000001166f */
[----:B------:R-:W-:Y:S01]  /*0ef0*/  PRMT R183, R183, 0x5410, R183 ;  /* 0x00005410b7b77816 */ /* 0x000fe200000000b7 */
[----:B------:R-:W-:Y:S01]  /*0f00*/  HFMA2 R5, -RZ, RZ, 0, 0 ;  /* 0x00000000ff057431 */ /* 0x000fe200000001ff */
[----:B------:R-:W-:-:S02]  /*0f10*/  CS2R R6, SRZ ;  /* 0x0000000000067805 */ /* 0x000fc4000001ff00 */
[----:B------:R-:W-:Y:S02]  /*0f20*/  MOV R26, RZ ;  /* 0x000000ff001a7202 */ /* 0x000fe40000000f00 */
[----:B------:R-:W-:Y:S02]  /*0f30*/  CS2R R8, SRZ ;  /* 0x0000000000087805 */ /* 0x000fe4000001ff00 */
[----:B------:R-:W-:Y:S02]  /*0f40*/  PRMT R183, R10, 0x7610, R183 ;  /* 0x000076100ab77816 */ /* 0x000fe400000000b7 */
[----:B0-2---:R-:W-:-:S07]  /*0f50*/  CS2R R10, SRZ ;  /* 0x00000000000a7805 */ /* 0x005fce000001ff00 */
.L_x_13808:
[----:B0-----:R-:W0:Y:S01]  /*0f60*/  S2R R45, SR_TID.X ;  /* 0x00000000002d7919 */ /* 0x001e220000002100 */
[----:B------:R-:W-:Y:S01]  /*0f70*/  UIMAD UR4, UR6, UR19, URZ ;  /* 0x00000013060472a4 */ /* 0x000fe2000f8e02ff */
[----:B-1----:R-:W1:Y:S01]  /*0f80*/  LDC.64 R152, c[0x0][0x3a8] ;  /* 0x0000ea00ff987b82 */ /* 0x002e620000000a00 */
[----:B------:R-:W-:Y:S01]  /*0f90*/  UIMAD.WIDE UR12, UR6, 0x4, UR8 ;  /* 0x00000004060c78a5 */ /* 0x000fe2000f8e0208 */
[----:B------:R-:W2:Y:S01]  /*0fa0*/  LDL R166, [R1+0x78] ;  /* 0x0000780001a67983 */ /* 0x000ea20000100800 */
[----:B------:R-:W-:Y:S02]  /*0fb0*/  USHF.R.S32.HI UR5, URZ, 0x1f, UR4 ;  /* 0x0000001fff057899 */ /* 0x000fe40008011404 */
[----:B------:R-:W-:Y:S01]  /*0fc0*/  UIMAD.WIDE UR14, UR6, 0x4, UR10 ;  /* 0x00000004060e78a5 */ /* 0x000fe2000f8e020a */
[----:B------:R-:W3:Y:S01]  /*0fd0*/  LDL R165, [R1+0x74] ;  /* 0x0000740001a57983 */ /* 0x000ee20000100800 */
[----:B------:R-:W-:Y:S01]  /*0fe0*/  ULEA.HI UR5, UR5, UR4, URZ, 0x2 ;  /* 0x0000000405057291 */ /* 0x000fe2000f8f10ff */
[----:B------:R-:W-:Y:S01]  /*0ff0*/  MOV R28, UR12 ;  /* 0x0000000c001c7c02 */ /* 0x000fe20008000f00 */
[----:B------:R-:W4:Y:S01]  /*1000*/  LDC.64 R104, c[0x0][0x428] ;  /* 0x00010a00ff687b82 */ /* 0x000f220000000a00 */
[----:B------:R-:W-:Y:S01]  /*1010*/  MOV R29, UR13 ;  /* 0x0000000d001d7c02 */ /* 0x000fe20008000f00 */
[----:B------:R-:W3:Y:S01]  /*1020*/  LDL R167, [R1+0x7c] ;  /* 0x00007c0001a77983 */ /* 0x000ee20000100800 */
[----:B------:R-:W-:-:S02]  /*1030*/  MOV R2, UR14 ;  /* 0x0000000e00027c02 */ /* 0x000fc40008000f00 */
[----:B------:R-:W-:Y:S01]  /*1040*/  MOV R156, UR5 ;  /* 0x00000005009c7c02 */ /* 0x000fe20008000f00 */
[----:B------:R4:W2:Y:S01]  /*1050*/  LDG.E R27, desc[UR16][R28.64] ;  /* 0x000000101c1b7981 */ /* 0x0008a2000c1e1900 */
[----:B------:R-:W-:Y:S02]  /*1060*/  MOV R3, UR15 ;  /* 0x0000000f00037c02 */ /* 0x000fe40008000f00 */
[----:B------:R-:W-:Y:S01]  /*1070*/  ISETP.NE.AND P3, PT, RZ, UR18, PT ;  /* 0x00000012ff007c0c */ /* 0x000fe2000bf65270 */
[----:B------:R-:W3:Y:S01]  /*1080*/  LDL R225, [R1+0x64] ;  /* 0x0000640001e17983 */ /* 0x000ee20000100800 */
[----:B------:R-:W3:Y:S01]  /*1090*/  S2R R169, SR_CgaCtaId ;  /* 0x0000000000a97919 */ /* 0x000ee20000008800 */
[----:B------:R-:W-:Y:S01]  /*10a0*/  PLOP3.LUT P0, PT, PT, PT, PT, 0x80, 0x8 ;  /* 0x000000000008781c */ /* 0x000fe20003f0f070 */
[----:B------:R-:W3:Y:S01]  /*10b0*/  @UP0 LDCU.64 UR4, c[0x0][0x3e0] ;  /* 0x00007c00ff0407ac */ /* 0x000ee20008000a00 */
[----:B------:R4:W3:Y:S01]  /*10c0*/  LDG.E R0, desc[UR16][R2.64] ;  /* 0x0000001002007981 */ /* 0x0008e2000c1e1900 */
[----:B0-----:R-:W-:-:S04]  /*10d0*/  LEA.HI.SX32 R156, R156, R45, 0x1e ;  /* 0x0000002d9c9c7211 */ /* 0x001fc800078ff2ff */
[C---:B------:R-:W-:Y:S02]  /*10e0*/  IADD3 R131, PT, PT, R156.reuse, 0x80, RZ ;  /* 0x000000809c837810 */ /* 0x040fe40007ffe0ff */
[----:B------:R-:W-:-:S03]  /*10f0*/  IADD3 R119, PT, PT, R156, 0x200, RZ ;  /* 0x000002009c777810 */ /* 0x000fc60007ffe0ff */
[----:B-1----:R-:W-:-:S04]  /*1100*/  IMAD.WIDE.U32 R124, R131, 0x10, R152 ;  /* 0x00000010837c7825 */ /* 0x002fc800078e0098 */
[--C-:B------:R-:W-:Y:S02]  /*1110*/  IMAD.WIDE.U32 R140, R119, 0x10, R152.reuse ;  /* 0x00000010778c7825 */ /* 0x100fe400078e0098 */
[----:B------:R-:W3:Y:S04]  /*1120*/  LDG.E.128 R124, desc[UR16][R124.64] ;  /* 0x000000107c7c7981 */ /* 0x000ee8000c1e1d00 */
[----:B------:R-:W3:Y:S01]  /*1130*/  LDG.E.128 R140, desc[UR16][R140.64] ;  /* 0x000000108c8c7981 */ /* 0x000ee2000c1e1d00 */
[C---:B------:R-:W-:Y:S01]  /*1140*/  IMAD.WIDE.U32 R120, R156.reuse, 0x10, R152 ;  /* 0x000000109c787825 */ /* 0x040fe200078e0098 */
[C---:B------:R-:W-:Y:S02]  /*1150*/  IADD3 R130, PT, PT, R156.reuse, 0x100, RZ ;  /* 0x000001009c827810 */ /* 0x040fe40007ffe0ff */
[C---:B------:R-:W-:Y:S01]  /*1160*/  IADD3 R129, PT, PT, R156.reuse, 0x180, RZ ;  /* 0x000001809c817810 */ /* 0x040fe20007ffe0ff */
[----:B----4-:R-:W-:-:S02]  /*1170*/  IMAD.WIDE.U32 R28, R156, 0x10, R104 ;  /* 0x000000109c1c7825 */ /* 0x010fc400078e0068 */
[----:B------:R-:W4:Y:S01]  /*1180*/  LDG.E.128 R120, desc[UR16][R120.64] ;  /* 0x0000001078787981 */ /* 0x000f22000c1e1d00 */
[C---:B------:R-:W-:Y:S02]  /*1190*/  IADD3 R4, PT, PT, R156.reuse, 0x280, RZ ;  /* 0x000002809c047810 */ /* 0x040fe40007ffe0ff */
[C---:B------:R-:W-:Y:S02]  /*11a0*/  IADD3 R3, PT, PT, R156.reuse, 0x300, RZ ;  /* 0x000003009c037810 */ /* 0x040fe40007ffe0ff */
[----:B------:R-:W-:Y:S01]  /*11b0*/  IADD3 R2, PT, PT, R156, 0x380, RZ ;  /* 0x000003809c027810 */ /* 0x000fe20007ffe0ff */
[--C-:B------:R-:W-:Y:S01]  /*11c0*/  IMAD.WIDE.U32 R132, R130, 0x10, R152.reuse ;  /* 0x0000001082847825 */ /* 0x100fe200078e0098 */
[----:B------:R-:W4:Y:S03]  /*11d0*/  LDG.E.128 R28, desc[UR16][R28.64] ;  /* 0x000000101c1c7981 */ /* 0x000f26000c1e1d00 */
[----:B------:R-:W-:-:S02]  /*11e0*/  IMAD.WIDE.U32 R136, R129, 0x10, R152 ;  /* 0x0000001081887825 */ /* 0x000fc400078e0098 */
[----:B------:R-:W4:Y:S02]  /*11f0*/  LDG.E.128 R132, desc[UR16][R132.64] ;  /* 0x0000001084847981 */ /* 0x000f24000c1e1d00 */
[--C-:B------:R-:W-:Y:S02]  /*1200*/  IMAD.WIDE.U32 R144, R4, 0x10, R152.reuse ;  /* 0x0000001004907825 */ /* 0x100fe400078e0098 */
[----:B------:R-:W4:Y:S02]  /*1210*/  LDG.E.128 R136, desc[UR16][R136.64] ;  /* 0x0000001088887981 */ /* 0x000f24000c1e1d00 */
[--C-:B------:R-:W-:Y:S02]  /*1220*/  IMAD.WIDE.U32 R148, R3, 0x10, R152.reuse ;  /* 0x0000001003947825 */ /* 0x100fe400078e0098 */
[----:B------:R-:W4:Y:S02]  /*1230*/  LDG.E.128 R144, desc[UR16][R144.64] ;  /* 0x0000001090907981 */ /* 0x000f24000c1e1d00 */
[----:B------:R-:W-:-:S02]  /*1240*/  IMAD.WIDE.U32 R152, R2, 0x10, R152 ;  /* 0x0000001002987825 */ /* 0x000fc400078e0098 */
[----:B------:R-:W4:Y:S04]  /*1250*/  LDG.E.128 R148, desc[UR16][R148.64] ;  /* 0x0000001094947981 */ /* 0x000f28000c1e1d00 */
[----:B------:R-:W4:Y:S01]  /*1260*/  LDG.E.128 R152, desc[UR16][R152.64] ;  /* 0x0000001098987981 */ /* 0x000f22000c1e1d00 */
[----:B--2---:R-:W-:-:S05]  /*1270*/  FSEL R118, R27, RZ, !P3 ;  /* 0x000000ff1b767208 */ /* 0x004fca0005800000 */
[C---:B---3--:R-:W-:Y:S01]  /*1280*/  FADD.FTZ R164, -R118.reuse, R124 ;  /* 0x0000007c76a47221 */ /* 0x048fe20000010100 */
[----:B------:R-:W-:Y:S02]  /*1290*/  FADD.FTZ R124, -R118, R142 ;  /* 0x0000008e767c7221 */ /* 0x000fe40000010100 */
[----:B------:R-:W2:Y:S01]  /*12a0*/  LDL R142, [R1+0x70] ;  /* 0x00007000018e7983 */ /* 0x000ea20000100800 */
[----:B------:R-:W-:Y:S01]  /*12b0*/  R2UR UR12, R0 ;  /* 0x00000000000c72ca */ /* 0x000fe200000e0000 */
[----:B------:R-:W-:-:S04]  /*12c0*/  IMAD.WIDE.U32 R32, R131, 0x10, R104 ;  /* 0x0000001083207825 */ /* 0x000fc800078e0068 */
[----:B----4-:R-:W-:Y:S01]  /*12d0*/  FADD.FTZ R161, -R118, R121 ;  /* 0x0000007976a17221 */ /* 0x010fe20000010100 */
[----:B------:R-:W-:-:S04]  /*12e0*/  IMAD.WIDE.U32 R40, R129, 0x10, R104 ;  /* 0x0000001081287825 */ /* 0x000fc800078e0068 */
[C---:B------:R-:W-:Y:S01]  /*12f0*/  FADD.FTZ R160, -R118.reuse, R122 ;  /* 0x0000007a76a07221 */ /* 0x040fe20000010100 */
[----:B------:R-:W-:Y:S01]  /*1300*/  FADD.FTZ R122, -R118, R140 ;  /* 0x0000008c767a7221 */ /* 0x000fe20000010100 */
[----:B------:R-:W3:Y:S01]  /*1310*/  LDG.E.128 R32, desc[UR16][R32.64] ;  /* 0x0000001020207981 */ /* 0x000ee2000c1e1d00 */
[----:B------:R-:W-:-:S04]  /*1320*/  IMAD.WIDE.U32 R36, R130, 0x10, R104 ;  /* 0x0000001082247825 */ /* 0x000fc800078e0068 */
[----:B------:R-:W-:Y:S01]  /*1330*/  FADD.FTZ R159, -R118, R123 ;  /* 0x0000007b769f7221 */ /* 0x000fe20000010100 */
[----:B------:R-:W-:Y:S01]  /*1340*/  FADD.FTZ R188, R29, R188 ;  /* 0x000000bc1dbc7221 */ /* 0x000fe20000010000 */
[----:B------:R-:W3:Y:S01]  /*1350*/  LDL R140, [R1+0x68] ;  /* 0x00006800018c7983 */ /* 0x000ee20000100800 */
[----:B------:R-:W-:Y:S01]  /*1360*/  FMUL.FTZ R161, R161, UR12 ;  /* 0x0000000ca1a17c20 */ /* 0x000fe20008410000 */
[----:B------:R-:W-:Y:S01]  /*1370*/  FMUL.FTZ R160, R160, UR12 ;  /* 0x0000000ca0a07c20 */ /* 0x000fe20008410000 */
[----:B------:R-:W-:Y:S01]  /*1380*/  FMUL.FTZ R166, R166, R29 ;  /* 0x0000001da6a67220 */ /* 0x000fe20000410000 */
[----:B------:R-:W4:Y:S01]  /*1390*/  LDG.E.128 R40, desc[UR16][R40.64] ;  /* 0x0000001028287981 */ /* 0x000f22000c1e1d00 */
[----:B------:R-:W-:-:S03]  /*13a0*/  FFMA.FTZ R16, R29, R161, R16 ;  /* 0x000000a11d107223 */ /* 0x000fc60000010010 */
[----:B------:R-:W4:Y:S01]  /*13b0*/  LDL R29, [R1+0x4c] ;  /* 0x00004c00011d7983 */ /* 0x000f220000100800 */
[C---:B------:R-:W-:Y:S01]  /*13c0*/  FADD.FTZ R189, R30.reuse, R189 ;  /* 0x000000bd1ebd7221 */ /* 0x040fe20000010000 */
[----:B------:R-:W-:Y:S01]  /*13d0*/  FMUL.FTZ R159, R159, UR12 ;  /* 0x0000000c9f9f7c20 */ /* 0x000fe20008410000 */
[----:B------:R-:W-:Y:S01]  /*13e0*/  FFMA.FTZ R17, R30, R160, R17 ;  /* 0x000000a01e117223 */ /* 0x000fe20000010011 */
[----:B------:R-:W-:Y:S01]  /*13f0*/  FMUL.FTZ R165, R165, R30 ;  /* 0x0000001ea5a57220 */ /* 0x000fe20000410000 */
[----:B------:R-:W4:Y:S01]  /*1400*/  LDG.E.128 R36, desc[UR16][R36.64] ;  /* 0x0000001024247981 */ /* 0x000f22000c1e1d00 */
[C---:B------:R-:W-:Y:S01]  /*1410*/  FADD.FTZ R27, -R118.reuse, R133 ;  /* 0x00000085761b7221 */ /* 0x040fe20000010100 */
[C---:B------:R-:W-:Y:S02]  /*1420*/  FADD.FTZ R133, -R118.reuse, R139 ;  /* 0x0000008b76857221 */ /* 0x040fe40000010100 */
[----:B------:R-:W4:Y:S01]  /*1430*/  LDL R30, [R1+0x54] ;  /* 0x00005400011e7983 */ /* 0x000f220000100800 */
[C---:B------:R-:W-:Y:S01]  /*1440*/  FADD.FTZ R190, R31.reuse, R190 ;  /* 0x000000be1fbe7221 */ /* 0x040fe20000010000 */
[----:B------:R-:W-:Y:S01]  /*1450*/  FADD.FTZ R116, -R118, R153 ;  /* 0x0000009976747221 */ /* 0x000fe20000010100 */
[----:B------:R-:W-:Y:S01]  /*1460*/  FMUL.FTZ R153, R164, UR12 ;  /* 0x0000000ca4997c20 */ /* 0x000fe20008410000 */
[----:B------:R-:W4:Y:S01]  /*1470*/  LDL R139, [R1+0x60] ;  /* 0x00006000018b7983 */ /* 0x000f220000100800 */
[----:B------:R-:W-:Y:S01]  /*1480*/  FFMA.FTZ R14, R31, R159, R14 ;  /* 0x0000009f1f0e7223 */ /* 0x000fe2000001000e */
[C---:B------:R-:W-:Y:S01]  /*1490*/  FADD.FTZ R0, -R118.reuse, R120 ;  /* 0x0000007876007221 */ /* 0x040fe20000010100 */
[----:B------:R-:W-:-:S02]  /*14a0*/  FADD.FTZ R121, -R118, R141 ;  /* 0x0000008d76797221 */ /* 0x000fc40000010100 */
[----:B------:R-:W4:Y:S01]  /*14b0*/  LDL R141, [R1+0x6c] ;  /* 0x00006c00018d7983 */ /* 0x000f220000100800 */
[----:B------:R-:W-:Y:S01]  /*14c0*/  FMUL.FTZ R0, R0, UR12 ;  /* 0x0000000c00007c20 */ /* 0x000fe20008410000 */
[C---:B------:R-:W-:Y:S01]  /*14d0*/  FADD.FTZ R187, R28.reuse, R187 ;  /* 0x000000bb1cbb7221 */ /* 0x040fe20000010000 */
[----:B------:R-:W-:Y:S02]  /*14e0*/  FMUL.FTZ R167, R167, R28 ;  /* 0x0000001ca7a77220 */ /* 0x000fe40000410000 */
[----:B------:R-:W-:Y:S02]  /*14f0*/  FFMA.FTZ R15, R28, R0, R15 ;  /* 0x000000001c0f7223 */ /* 0x000fe4000001000f */
[----:B------:R-:W4:Y:S01]  /*1500*/  LDL R28, [R1+0x5c] ;  /* 0x00005c00011c7983 */ /* 0x000f220000100800 */
[----:B--2---:R-:W-:-:S03]  /*1510*/  FMUL.FTZ R164, R142, R31 ;  /* 0x0000001f8ea47220 */ /* 0x004fc60000410000 */
[----:B------:R-:W2:Y:S01]  /*1520*/  LDL R31, [R1+0x48] ;  /* 0x00004800011f7983 */ /* 0x000ea20000100800 */
[----:B------:R-:W-:Y:S02]  /*1530*/  LOP3.LUT P2, RZ, R45, 0x1f, RZ, 0xc0, !PT ;  /* 0x0000001f2dff7812 */ /* 0x000fe4000784c0ff */
[----:B------:R-:W-:-:S04]  /*1540*/  MOV R44, 0x400 ;  /* 0x00000400002c7802 */ /* 0x000fc80000000f00 */
[----:B------:R-:W-:-:S07]  /*1550*/  LEA R169, R169, R44, 0x18 ;  /* 0x0000002ca9a97211 */ /* 0x000fce00078ec0ff */
[----:B------:R-:W-:Y:S02]  /*1560*/  @!P2 PLOP3.LUT P0, PT, P1, PT, PT, 0x80, 0x8 ;  /* 0x000000000008a81c */ /* 0x000fe40000f0f070 */
[----:B------:R-:W-:Y:S02]  /*1570*/  IADD3 R157, PT, PT, R169, 0x4020, RZ ;  /* 0x00004020a99d7810 */ /* 0x000fe40007ffe0ff */
[----:B------:R-:W-:Y:S02]  /*1580*/  @!P2 SHF.R.U32.HI R162, RZ, 0x2, R45 ;  /* 0x00000002ffa2a819 */ /* 0x000fe4000001162d */
[----:B------:R-:W-:Y:S02]  /*1590*/  @!P2 MOV R44, R157 ;  /* 0x0000009d002ca202 */ /* 0x000fe40000000f00 */
[----:B------:R-:W-:Y:S01]  /*15a0*/  @!P2 LOP3.LUT R162, R162, 0x18, RZ, 0xc0, !PT ;  /* 0x00000018a2a2a812 */ /* 0x000fe200078ec0ff */
[----:B------:R-:W-:-:S04]  /*15b0*/  IMAD.WIDE.U32 R92, R119, 0x10, R104 ;  /* 0x00000010775c7825 */ /* 0x000fc800078e0068 */
[C---:B------:R-:W-:Y:S01]  /*15c0*/  FADD.FTZ R158, -R118.reuse, R125 ;  /* 0x0000007d769e7221 */ /* 0x040fe20000010100 */
[----:B------:R-:W-:Y:S01]  /*15d0*/  @!P0 IADD3 R44, PT, PT, R169, 0x4000, RZ ;  /* 0x00004000a92c8810 */ /* 0x000fe20007ffe0ff */
[C---:B------:R-:W-:Y:S01]  /*15e0*/  FADD.FTZ R125, -R118.reuse, R132 ;  /* 0x00000084767d7221 */ /* 0x040fe20000010100 */
[C---:B------:R-:W-:Y:S01]  /*15f0*/  FADD.FTZ R123, -R118.reuse, R134 ;  /* 0x00000086767b7221 */ /* 0x040fe20000010100 */
[----:B------:R-:W-:Y:S01]  /*1600*/  FADD.FTZ R126, -R118, R126 ;  /* 0x0000007e767e7221 */ /* 0x000fe20000010100 */
[----:B------:R-:W-:Y:S01]  /*1610*/  @!P2 IADD3 R162, PT, PT, R162, R44, RZ ;  /* 0x0000002ca2a2a210 */ /* 0x000fe20007ffe0ff */
        /* <DEDUP_REMOVED lines=17> */
[----:B---3--:R-:W-:Y:S01]  /*1730*/  FMUL.FTZ R155, R140, R33 ;  /* 0x000000218c9b7220 */ /* 0x008fe20000410000 */
[----:B----4-:R-:W-:Y:S01]  /*1740*/  FMUL.FTZ R140, R29, R40 ;  /* 0x000000281d8c7220 */ /* 0x010fe20000410000 */
[----:B------:R-:W3:Y:S01]  /*1750*/  LDG.E.128 R92, desc[UR16][R92.64] ;  /* 0x000000105c5c7981 */ /* 0x000ee2000c1e1d00 */
[----:B------:R-:W-:-:S03]  /*1760*/  FMUL.FTZ R146, R30, R38 ;  /* 0x000000261e927220 */ /* 0x000fc60000410000 */
[----:B------:R-:W3:Y:S01]  /*1770*/  LDL R29, [R1+0x3c] ;  /* 0x00003c00011d7983 */ /* 0x000ee20000100800 */
[----:B------:R-:W-:-:S03]  /*1780*/  FMUL.FTZ R152, R139, R35 ;  /* 0x000000238b987220 */ /* 0x000fc60000410000 */
[----:B------:R-:W4:Y:S01]  /*1790*/  LDL R30, [R1+0x40] ;  /* 0x00004000011e7983 */ /* 0x000f220000100800 */
[----:B------:R-:W-:Y:S01]  /*17a0*/  FMUL.FTZ R151, R158, UR12 ;  /* 0x0000000c9e977c20 */ /* 0x000fe20008410000 */
[C---:B------:R-:W-:Y:S01]  /*17b0*/  FADD.FTZ R191, R32.reuse, R191 ;  /* 0x000000bf20bf7221 */ /* 0x040fe20000010000 */
[----:B------:R-:W-:Y:S01]  /*17c0*/  FFMA.FTZ R18, R32, R153, R18 ;  /* 0x0000009920127223 */ /* 0x000fe20000010012 */
[----:B------:R-:W4:Y:S01]  /*17d0*/  LDL R138, [R1+0x58] ;  /* 0x00005800018a7983 */ /* 0x000f220000100800 */
[----:B------:R-:W-:Y:S01]  /*17e0*/  FMUL.FTZ R158, R141, R32 ;  /* 0x000000208d9e7220 */ /* 0x000fe20000410000 */
[----:B------:R-:W-:Y:S02]  /*17f0*/  FMUL.FTZ R150, R126, UR12 ;  /* 0x0000000c7e967c20 */ /* 0x000fe40008410000 */
[----:B------:R-:W4:Y:S01]  /*1800*/  LDL R32, [R1+0x44] ;  /* 0x0000440001207983 */ /* 0x000f220000100800 */
[C---:B------:R-:W-:Y:S01]  /*1810*/  FADD.FTZ R193, R34.reuse, R193 ;  /* 0x000000c122c17221 */ /* 0x040fe20000010000 */
[----:B------:R-:W-:Y:S01]  /*1820*/  FFMA.FTZ R20, R34, R150, R20 ;  /* 0x0000009622147223 */ /* 0x000fe20000010014 */
[----:B------:R-:W-:Y:S01]  /*1830*/  FMUL.FTZ R154, R225, R34 ;  /* 0x00000022e19a7220 */ /* 0x000fe20000410000 */
[----:B------:R-:W4:Y:S01]  /*1840*/  LDL R126, [R1+0x50] ;  /* 0x00005000017e7983 */ /* 0x000f220000100800 */
[----:B------:R-:W-:-:S03]  /*1850*/  FMUL.FTZ R144, R125, UR12 ;  /* 0x0000000c7d907c20 */ /* 0x000fc60008410000 */
[----:B------:R-:W4:Y:S01]  /*1860*/  LDL R34, [R1+0x34] ;  /* 0x0000340001227983 */ /* 0x000f220000100800 */
[C---:B------:R-:W-:Y:S01]  /*1870*/  FADD.FTZ R195, R36.reuse, R195 ;  /* 0x000000c324c37221 */ /* 0x040fe20000010000 */
[----:B------:R-:W-:Y:S01]  /*1880*/  FFMA.FTZ R13, R36, R144, R13 ;  /* 0x00000090240d7223 */ /* 0x000fe2000001000d */
[----:B------:R-:W-:Y:S02]  /*1890*/  FMUL.FTZ R148, R28, R36 ;  /* 0x000000241c947220 */ /* 0x000fe40000410000 */
[----:B------:R-:W4:Y:S01]  /*18a0*/  LDL R36, [R1+0x30] ;  /* 0x0000300001247983 */ /* 0x000f220000100800 */
[----:B--2---:R-:W-:-:S03]  /*18b0*/  FMUL.FTZ R139, R31, R41 ;  /* 0x000000291f8b7220 */ /* 0x004fc60000410000 */
[----:B------:R-:W2:Y:S01]  /*18c0*/  LDL R31, [R1+0x38] ;  /* 0x00003800011f7983 */ /* 0x000ea20000100800 */
[----:B------:R-:W-:-:S04]  /*18d0*/  IMAD.WIDE.U32 R96, R4, 0x10, R104 ;  /* 0x0000001004607825 */ /* 0x000fc800078e0068 */
[----:B------:R-:W-:Y:S01]  /*18e0*/  FMUL.FTZ R149, R127, UR12 ;  /* 0x0000000c7f957c20 */ /* 0x000fe20008410000 */
[----:B------:R-:W-:-:S03]  /*18f0*/  FADD.FTZ R194, R35, R194 ;  /* 0x000000c223c27221 */ /* 0x000fc60000010000 */
[----:B------:R-:W-:Y:S01]  /*1900*/  FFMA.FTZ R21, R35, R149, R21 ;  /* 0x0000009523157223 */ /* 0x000fe20000010015 */
[----:B------:R-:W2:Y:S01]  /*1910*/  LDG.E.128 R96, desc[UR16][R96.64] ;  /* 0x0000001060607981 */ /* 0x000ea2000c1e1d00 */
[----:B------:R-:W-:-:S03]  /*1920*/  FADD.FTZ R192, R33, R192 ;  /* 0x000000c021c07221 */ /* 0x000fc60000010000 */
[----:B------:R-:W2:Y:S01]  /*1930*/  LDL R35, [R1+0x2c] ;  /* 0x00002c0001237983 */ /* 0x000ea20000100800 */
[----:B------:R-:W-:-:S03]  /*1940*/  FFMA.FTZ R19, R33, R151, R19 ;  /* 0x0000009721137223 */ /* 0x000fc60000010013 */
[----:B------:R-:W2:Y:S01]  /*1950*/  LDL R33, [R1+0x28] ;  /* 0x0000280001217983 */ /* 0x000ea20000100800 */
[----:B------:R-:W-:-:S04]  /*1960*/  IMAD.WIDE.U32 R100, R3, 0x10, R104 ;  /* 0x0000001003647825 */ /* 0x000fc800078e0068 */
[----:B------:R-:W-:Y:S01]  /*1970*/  FMUL.FTZ R142, R135, UR12 ;  /* 0x0000000c878e7c20 */ /* 0x000fe20008410000 */
[----:B------:R-:W-:Y:S01]  /*1980*/  FMUL.FTZ R141, R123, UR12 ;  /* 0x0000000c7b8d7c20 */ /* 0x000fe20008410000 */
[----:B------:R-:W2:Y:S01]  /*1990*/  LDG.E.128 R100, desc[UR16][R100.64] ;  /* 0x0000001064647981 */ /* 0x000ea2000c1e1d00 */
[----:B------:R-:W-:-:S04]  /*19a0*/  IMAD.WIDE.U32 R104, R2, 0x10, R104 ;  /* 0x0000001002687825 */ /* 0x000fc800078e0068 */
[C---:B------:R-:W-:Y:S01]  /*19b0*/  FADD.FTZ R197, R38.reuse, R197 ;  /* 0x000000c526c57221 */ /* 0x040fe20000010000 */
[----:B------:R-:W-:Y:S01]  /*19c0*/  FFMA.FTZ R23, R38, R141, R23 ;  /* 0x0000008d26177223 */ /* 0x000fe20000010017 */
[----:B------:R-:W-:Y:S01]  /*19d0*/  FMUL.FTZ R136, R136, UR12 ;  /* 0x0000000c88887c20 */ /* 0x000fe20008410000 */
[----:B------:R-:W2:Y:S01]  /*19e0*/  LDL R38, [R1+0xc] ;  /* 0x00000c0001267983 */ /* 0x000ea20000100800 */
[----:B------:R-:W-:-:S03]  /*19f0*/  FADD.FTZ R199, R40, R199 ;  /* 0x000000c728c77221 */ /* 0x000fc60000010000 */
[----:B------:R-:W2:Y:S01]  /*1a00*/  LDG.E.128 R104, desc[UR16][R104.64] ;  /* 0x0000001068687981 */ /* 0x000ea2000c1e1d00 */
[----:B---3--:R-:W-:-:S03]  /*1a10*/  FMUL.FTZ R125, R29, R92 ;  /* 0x0000005c1d7d7220 */ /* 0x008fc60000410000 */
[----:B------:R-:W3:Y:S01]  /*1a20*/  LDL R29, [R1+0x24] ;  /* 0x00002400011d7983 */ /* 0x000ee20000100800 */
[----:B----4-:R-:W-:-:S03]  /*1a30*/  FMUL.FTZ R135, R30, R43 ;  /* 0x0000002b1e877220 */ /* 0x010fc60000410000 */
[----:B------:R-:W4:Y:S01]  /*1a40*/  LDL R30, [R1+0x20] ;  /* 0x00002000011e7983 */ /* 0x000f220000100800 */
[----:B------:R-:W-:Y:S01]  /*1a50*/  FMUL.FTZ R147, R138, R37 ;  /* 0x000000258a937220 */ /* 0x000fe20000410000 */
[----:B------:R-:W-:Y:S02]  /*1a60*/  FMUL.FTZ R138, R32, R42 ;  /* 0x0000002a208a7220 */ /* 0x000fe40000410000 */
[----:B------:R-:W4:Y:S01]  /*1a70*/  LDL R32, [R1+0x18] ;  /* 0x0000180001207983 */ /* 0x000f220000100800 */
[----:B------:R-:W-:Y:S01]  /*1a80*/  FMUL.FTZ R143, R126, R39 ;  /* 0x000000277e8f7220 */ /* 0x000fe20000410000 */
[----:B------:R-:W-:Y:S02]  /*1a90*/  FMUL.FTZ R126, R34, R94 ;  /* 0x0000005e227e7220 */ /* 0x000fe40000410000 */
[----:B------:R-:W4:Y:S01]  /*1aa0*/  LDL R34, [R1+0x14] ;  /* 0x0000140001227983 */ /* 0x000f220000100800 */
[----:B------:R-:W-:-:S03]  /*1ab0*/  FMUL.FTZ R127, R36, R95 ;  /* 0x0000005f247f7220 */ /* 0x000fc60000410000 */
[----:B------:R-:W4:Y:S01]  /*1ac0*/  LDL R36, [R1+0x10] ;  /* 0x0000100001247983 */ /* 0x000f220000100800 */
[----:B------:R-:W-:Y:S01]  /*1ad0*/  FFMA.FTZ R12, R40, R136, R12 ;  /* 0x00000088280c7223 */ /* 0x000fe2000001000c */
[----:B------:R-:W-:Y:S02]  /*1ae0*/  FMUL.FTZ R134, R134, UR12 ;  /* 0x0000000c86867c20 */ /* 0x000fe40008410000 */
[----:B------:R-:W4:Y:S01]  /*1af0*/  LDL R40, [R1+0x8] ;  /* 0x0000080001287983 */ /* 0x000f220000100800 */
[C---:B------:R-:W-:Y:S01]  /*1b00*/  FADD.FTZ R201, R42.reuse, R201 ;  /* 0x000000c92ac97221 */ /* 0x040fe20000010000 */
[----:B------:R-:W-:Y:S01]  /*1b10*/  FFMA.FTZ R11, R42, R134, R11 ;  /* 0x000000862a0b7223 */ /* 0x000fe2000001000b */
[----:B------:R-:W-:Y:S01]  /*1b20*/  FMUL.FTZ R121, R121, UR12 ;  /* 0x0000000c79797c20 */ /* 0x000fe20008410000 */
[----:B------:R-:W4:Y:S01]  /*1b30*/  LDL R42, [R1+0x4] ;  /* 0x00000400012a7983 */ /* 0x000f220000100800 */
[C---:B------:R-:W-:Y:S02]  /*1b40*/  FADD.FTZ R204, R93.reuse, R204 ;  /* 0x000000cc5dcc7221 */ /* 0x040fe40000010000 */
[----:B------:R-:W-:Y:S01]  /*1b50*/  FFMA.FTZ R8, R93, R121, R8 ;  /* 0x000000795d087223 */ /* 0x000fe20000010008 */
[----:B--2---:R-:W-:-:S02]  /*1b60*/  FMUL.FTZ R123, R31, R93 ;  /* 0x0000005d1f7b7220 */ /* 0x004fc40000410000 */
[----:B------:R-:W2:Y:S04]  /*1b70*/  LDL R31, [R1+0x1c] ;  /* 0x00001c00011f7983 */ /* 0x000ea80000100800 */
[----:B------:R-:W2:Y:S01]  /*1b80*/  LDL R93, [R1] ;  /* 0x00000000015d7983 */ /* 0x000ea20000100800 */
[----:B------:R-:W-:Y:S01]  /*1b90*/  FADD.FTZ R28, RZ, R167 ;  /* 0x000000a7ff1c7221 */ /* 0x000fe20000010000 */
[----:B------:R-:W-:-:S03]  /*1ba0*/  FMUL.FTZ R145, R27, UR12 ;  /* 0x0000000c1b917c20 */ /* 0x000fc60008410000 */
[----:B------:R-:W-:-:S04]  /*1bb0*/  FADD.FTZ R27, R166, R28 ;  /* 0x0000001ca61b7221 */ /* 0x000fc80000010000 */
[----:B------:R-:W-:-:S04]  /*1bc0*/  FADD.FTZ R27, R165, R27 ;  /* 0x0000001ba51b7221 */ /* 0x000fc80000010000 */
[----:B------:R-:W-:-:S04]  /*1bd0*/  FADD.FTZ R27, R164, R27 ;  /* 0x0000001ba41b7221 */ /* 0x000fc80000010000 */
[----:B------:R-:W-:-:S04]  /*1be0*/  FADD.FTZ R27, R158, R27 ;  /* 0x0000001b9e1b7221 */ /* 0x000fc80000010000 */
[----:B------:R-:W-:Y:S01]  /*1bf0*/  FADD.FTZ R27, R155, R27 ;  /* 0x0000001b9b1b7221 */ /* 0x000fe20000010000 */
[----:B------:R-:W-:-:S03]  /*1c00*/  FFMA.FTZ R28, R0, R167, RZ ;  /* 0x000000a7001c7223 */ /* 0x000fc600000100ff */
        /* <DEDUP_REMOVED lines=21> */
[----:B------:R-:W-:Y:S01]  /*1d60*/  FMUL.FTZ R122, R122, UR12 ;  /* 0x0000000c7a7a7c20 */ /* 0x000fe20008410000 */
[----:B------:R-:W-:Y:S01]  /*1d70*/  FMUL.FTZ R124, R124, UR12 ;  /* 0x0000000c7c7c7c20 */ /* 0x000fe20008410000 */
[----:B------:R-:W-:Y:S01]  /*1d80*/  FFMA.FTZ R28, R142, R143, R28 ;  /* 0x0000008f8e1c7223 */ /* 0x000fe2000001001c */
[----:B------:R-:W-:Y:S01]  /*1d90*/  FADD.FTZ R27, R123, R27 ;  /* 0x0000001b7b1b7221 */ /* 0x000fe20000010000 */
[C---:B------:R-:W-:Y:S01]  /*1da0*/  FADD.FTZ R203, R92.reuse, R203 ;  /* 0x000000cb5ccb7221 */ /* 0x040fe20000010000 */
[----:B------:R-:W-:Y:S01]  /*1db0*/  FFMA.FTZ R9, R92, R122, R9 ;  /* 0x0000007a5c097223 */ /* 0x000fe20000010009 */
[C---:B------:R-:W-:Y:S01]  /*1dc0*/  FADD.FTZ R205, R94.reuse, R205 ;  /* 0x000000cd5ecd7221 */ /* 0x040fe20000010000 */
[----:B------:R-:W-:Y:S01]  /*1dd0*/  FFMA.FTZ R26, R94, R124, R26 ;  /* 0x0000007c5e1a7223 */ /* 0x000fe2000001001a */
[----:B------:R-:W-:Y:S01]  /*1de0*/  FADD.FTZ R92, R126, R27 ;  /* 0x0000001b7e5c7221 */ /* 0x000fe20000010000 */
[----:B------:R-:W-:Y:S01]  /*1df0*/  FMUL.FTZ R137, R137, UR12 ;  /* 0x0000000c89897c20 */ /* 0x000fe20008410000 */
[----:B------:R-:W-:Y:S01]  /*1e00*/  FFMA.FTZ R94, R136, R140, R28 ;  /* 0x0000008c885e7223 */ /* 0x000fe2000001001c */
[----:B------:R-:W-:Y:S01]  /*1e10*/  FMUL.FTZ R27, R35, R96 ;  /* 0x00000060231b7220 */ /* 0x000fe20000410000 */
[----:B------:R-:W-:-:S02]  /*1e20*/  FADD.FTZ R92, R127, R92 ;  /* 0x0000005c7f5c7221 */ /* 0x000fc40000010000 */
[----:B------:R-:W-:Y:S01]  /*1e30*/  FFMA.FTZ R94, R137, R139, R94 ;  /* 0x0000008b895e7223 */ /* 0x000fe2000001005e */
[----:B------:R-:W-:Y:S01]  /*1e40*/  FMUL.FTZ R28, R33, R97 ;  /* 0x00000061211c7220 */ /* 0x000fe20000410000 */
[----:B------:R-:W-:Y:S01]  /*1e50*/  FADD.FTZ R92, R27, R92 ;  /* 0x0000005c1b5c7221 */ /* 0x000fe20000010000 */
[----:B------:R-:W-:Y:S01]  /*1e60*/  FMUL.FTZ R133, R133, UR12 ;  /* 0x0000000c85857c20 */ /* 0x000fe20008410000 */
[----:B------:R-:W-:Y:S01]  /*1e70*/  FFMA.FTZ R94, R134, R138, R94 ;  /* 0x0000008a865e7223 */ /* 0x000fe2000001005e */
[----:B---3--:R-:W-:Y:S01]  /*1e80*/  FMUL.FTZ R29, R29, R98 ;  /* 0x000000621d1d7220 */ /* 0x008fe20000410000 */
[----:B------:R-:W-:Y:S02]  /*1e90*/  FADD.FTZ R92, R28, R92 ;  /* 0x0000005c1c5c7221 */ /* 0x000fe40000010000 */
[----:B------:R-:W-:Y:S01]  /*1ea0*/  FFMA.FTZ R94, R133, R135, R94 ;  /* 0x00000087855e7223 */ /* 0x000fe2000001005e */
[----:B----4-:R-:W-:Y:S01]  /*1eb0*/  FMUL.FTZ R30, R30, R99 ;  /* 0x000000631e1e7220 */ /* 0x010fe20000410000 */
[----:B------:R-:W-:-:S02]  /*1ec0*/  FADD.FTZ R92, R29, R92 ;  /* 0x0000005c1d5c7221 */ /* 0x000fc40000010000 */
[----:B------:R-:W-:Y:S02]  /*1ed0*/  FFMA.FTZ R94, R122, R125, R94 ;  /* 0x0000007d7a5e7223 */ /* 0x000fe4000001005e */
[----:B------:R-:W-:Y:S02]  /*1ee0*/  FADD.FTZ R92, R30, R92 ;  /* 0x0000005c1e5c7221 */ /* 0x000fe40000010000 */
[----:B------:R-:W-:Y:S01]  /*1ef0*/  FFMA.FTZ R94, R121, R123, R94 ;  /* 0x0000007b795e7223 */ /* 0x000fe2000001005e */
[----:B------:R-:W-:Y:S01]  /*1f00*/  FMUL.FTZ R32, R32, R101 ;  /* 0x0000006520207220 */ /* 0x000fe20000410000 */
[----:B------:R-:W-:Y:S02]  /*1f10*/  FMUL.FTZ R128, R128, UR12 ;  /* 0x0000000c80807c20 */ /* 0x000fe40008410000 */
[----:B------:R-:W-:Y:S01]  /*1f20*/  FFMA.FTZ R94, R124, R126, R94 ;  /* 0x0000007e7c5e7223 */ /* 0x000fe2000001005e */
[----:B------:R-:W-:Y:S01]  /*1f30*/  FMUL.FTZ R34, R34, R102 ;  /* 0x0000006622227220 */ /* 0x000fe20000410000 */
[----:B------:R-:W-:-:S02]  /*1f40*/  FMUL.FTZ R33, R209, UR12 ;  /* 0x0000000cd1217c20 */ /* 0x000fc40008410000 */
[----:B------:R-:W-:Y:S01]  /*1f50*/  FFMA.FTZ R94, R128, R127, R94 ;  /* 0x0000007f805e7223 */ /* 0x000fe2000001005e */
[----:B------:R-:W-:Y:S01]  /*1f60*/  FMUL.FTZ R36, R36, R103 ;  /* 0x0000006724247220 */ /* 0x000fe20000410000 */
[----:B------:R-:W-:Y:S02]  /*1f70*/  FMUL.FTZ R35, R180, UR12 ;  /* 0x0000000cb4237c20 */ /* 0x000fe40008410000 */
[----:B------:R-:W-:Y:S01]  /*1f80*/  FFMA.FTZ R94, R33, R27, R94 ;  /* 0x0000001b215e7223 */ /* 0x000fe2000001005e */
[C---:B------:R-:W-:Y:S01]  /*1f90*/  FADD.FTZ R196, R37.reuse, R196 ;  /* 0x000000c425c47221 */ /* 0x040fe20000010000 */
[----:B------:R-:W-:Y:S01]  /*1fa0*/  FFMA.FTZ R22, R37, R145, R22 ;  /* 0x0000009125167223 */ /* 0x000fe20000010016 */
[----:B------:R-:W-:Y:S01]  /*1fb0*/  FMUL.FTZ R38, R38, R104 ;  /* 0x0000006826267220 */ /* 0x000fe20000410000 */
[----:B------:R-:W-:Y:S01]  /*1fc0*/  FMUL.FTZ R37, R163, UR12 ;  /* 0x0000000ca3257c20 */ /* 0x000fe20008410000 */
        /* <DEDUP_REMOVED lines=59> */
[----:B0-----:R-:W-:-:S05]  /*2380*/  FADD.FTZ R93, R93, R94 ;  /* 0x0000005e5d5d7221 */ /* 0x001fca0000010000 */
[----:B------:R0:W-:Y:S03]  /*2390*/  @!P2 STS.64 [R162], R92 ;  /* 0x0000005ca200a388 */ /* 0x0001e60000000a00 */
[----:B0-----:R-:W0:Y:S01]  /*23a0*/  @P0 LDC.64 R92, c[0x0][0x438] ;  /* 0x00010e00ff5c0b82 */ /* 0x001e220000000a00 */
[----:B------:R-:W-:-:S07]  /*23b0*/  @UP0 UIMAD.WIDE UR4, UR6, 0x4, UR4 ;  /* 0x00000004060408a5 */ /* 0x000fce000f8e0204 */
[----:B------:R-:W1:Y:S01]  /*23c0*/  @P0 LDC.64 R162, c[0x0][0x438] ;  /* 0x00010e00ffa20b82 */ /* 0x000e620000000a00 */
[----:B0-----:R-:W-:-:S05]  /*23d0*/  @P0 IMAD.WIDE.U32 R92, R156, 0x10, R92 ;  /* 0x000000109c5c0825 */ /* 0x001fca00078e005c */
[----:B-----5:R0:W5:Y:S02]  /*23e0*/  @P0 LDG.E.128 R56, desc[UR16][R92.64] ;  /* 0x000000105c380981 */ /* 0x020164000c1e1d00 */
[----:B0-----:R-:W0:Y:S02]  /*23f0*/  @P0 LDC.64 R92, c[0x0][0x438] ;  /* 0x00010e00ff5c0b82 */ /* 0x001e240000000a00 */
[----:B0-----:R-:W-:-:S05]  /*2400*/  @P0 IMAD.WIDE.U32 R92, R130, 0x10, R92 ;  /* 0x00000010825c0825 */ /* 0x001fca00078e005c */
[----:B------:R0:W5:Y:S02]  /*2410*/  @P0 LDG.E.128 R64, desc[UR16][R92.64] ;  /* 0x000000105c400981 */ /* 0x000164000c1e1d00 */
[----:B0-----:R-:W0:Y:S02]  /*2420*/  @P0 LDC.64 R92, c[0x0][0x438] ;  /* 0x00010e00ff5c0b82 */ /* 0x001e240000000a00 */
[----:B0-----:R-:W-:-:S05]  /*2430*/  @P0 IMAD.WIDE.U32 R92, R119, 0x10, R92 ;  /* 0x00000010775c0825 */ /* 0x001fca00078e005c */
[----:B------:R0:W5:Y:S02]  /*2440*/  @P0 LDG.E.128 R72, desc[UR16][R92.64] ;  /* 0x000000105c480981 */ /* 0x000164000c1e1d00 */
[----:B0-----:R-:W0:Y:S01]  /*2450*/  @P0 LDC.64 R92, c[0x0][0x438] ;  /* 0x00010e00ff5c0b82 */ /* 0x001e220000000a00 */
[----:B------:R-:W-:Y:S01]  /*2460*/  PLOP3.LUT P2, PT, PT, PT, UP0, 0x80, 0x8 ;  /* 0x000000000008781c */ /* 0x000fe20003f4f008 */
[----:B0-----:R-:W-:-:S05]  /*2470*/  @P0 IMAD.WIDE.U32 R92, R3, 0x10, R92 ;  /* 0x00000010035c0825 */ /* 0x001fca00078e005c */
[----:B------:R0:W5:Y:S02]  /*2480*/  @P0 LDG.E.128 R80, desc[UR16][R92.64] ;  /* 0x000000105c500981 */ /* 0x000164000c1e1d00 */
[----:B0-----:R-:W-:Y:S02]  /*2490*/  MOV R92, UR4 ;  /* 0x00000004005c7c02 */ /* 0x001fe40008000f00 */
[----:B------:R-:W-:-:S05]  /*24a0*/  MOV R93, UR5 ;  /* 0x00000005005d7c02 */ /* 0x000fca0008000f00 */
[----:B------:R-:W2:Y:S01]  /*24b0*/  @P2 LDG.E R225, desc[UR16][R92.64] ;  /* 0x000000105ce12981 */ /* 0x000ea2000c1e1900 */
[----:B-1----:R-:W-:-:S05]  /*24c0*/  @P0 IMAD.WIDE.U32 R162, R131, 0x10, R162 ;  /* 0x0000001083a20825 */ /* 0x002fca00078e00a2 */
[----:B------:R0:W5:Y:S02]  /*24d0*/  @P0 LDG.E.128 R60, desc[UR16][R162.64] ;  /* 0x00000010a23c0981 */ /* 0x000164000c1e1d00 */
[----:B0-----:R-:W0:Y:S01]  /*24e0*/  @P0 LDC.64 R162, c[0x0][0x438] ;  /* 0x00010e00ffa20b82 */ /* 0x001e220000000a00 */
[C---:B------:R-:W-:Y:S01]  /*24f0*/  FADD.FTZ R241, R96.reuse, R241 ;  /* 0x000000f160f17221 */ /* 0x040fe20000010000 */
[----:B------:R-:W-:Y:S01]  /*2500*/  FFMA.FTZ R6, R96, R33, R6 ;  /* 0x0000002160067223 */ /* 0x000fe20000010006 */
[C---:B------:R-:W-:Y:S01]  /*2510*/  FADD.FTZ R242, R97.reuse, R242 ;  /* 0x000000f261f27221 */ /* 0x040fe20000010000 */
[----:B------:R-:W-:-:S04]  /*2520*/  FFMA.FTZ R5, R97, R35, R5 ;  /* 0x0000002361057223 */ /* 0x000fc80000010005 */
[----:B------:R-:W1:Y:S01]  /*2530*/  LDC.64 R96, c[0x0][0x3b0] ;  /* 0x0000ec00ff607b82 */ /* 0x000e620000000a00 */
[----:B0-----:R-:W-:-:S05]  /*2540*/  @P0 IMAD.WIDE.U32 R162, R129, 0x10, R162 ;  /* 0x0000001081a20825 */ /* 0x001fca00078e00a2 */
[----:B------:R0:W5:Y:S02]  /*2550*/  @P0 LDG.E.128 R68, desc[UR16][R162.64] ;  /* 0x00000010a2440981 */ /* 0x000164000c1e1d00 */
[----:B0-----:R-:W0:Y:S01]  /*2560*/  @P0 LDC.64 R162, c[0x0][0x438] ;  /* 0x00010e00ffa20b82 */ /* 0x001e220000000a00 */
[----:B-1----:R-:W-:-:S05]  /*2570*/  IMAD.WIDE.U32 R92, R156, 0x4, R96 ;  /* 0x000000049c5c7825 */ /* 0x002fca00078e0060 */
[----:B------:R1:W5:Y:S02]  /*2580*/  LDG.E R209, desc[UR16][R92.64] ;  /* 0x000000105cd17981 */ /* 0x000364000c1e1900 */
[----:B-1----:R-:W-:-:S05]  /*2590*/  IMAD.WIDE.U32 R92, R131, 0x4, R96 ;  /* 0x00000004835c7825 */ /* 0x002fca00078e0060 */
[----:B------:R1:W5:Y:S01]  /*25a0*/  LDG.E R180, desc[UR16][R92.64] ;  /* 0x000000105cb47981 */ /* 0x000362000c1e1900 */
[----:B0-----:R-:W-:-:S05]  /*25b0*/  @P0 IMAD.WIDE.U32 R162, R4, 0x10, R162 ;  /* 0x0000001004a20825 */ /* 0x001fca00078e00a2 */
[----:B------:R-:W5:Y:S01]  /*25c0*/  @P0 LDG.E.128 R76, desc[UR16][R162.64] ;  /* 0x00000010a24c0981 */ /* 0x000f62000c1e1d00 */
[----:B-1----:R-:W-:-:S05]  /*25d0*/  IMAD.WIDE.U32 R92, R130, 0x4, R96 ;  /* 0x00000004825c7825 */ /* 0x002fca00078e0060 */
[----:B------:R0:W5:Y:S02]  /*25e0*/  LDG.E R163, desc[UR16][R92.64] ;  /* 0x000000105ca37981 */ /* 0x000164000c1e1900 */
[----:B0-----:R-:W-:-:S05]  /*25f0*/  IMAD.WIDE.U32 R92, R129, 0x4, R96 ;  /* 0x00000004815c7825 */ /* 0x001fca00078e0060 */
[----:B------:R0:W5:Y:S02]  /*2600*/  LDG.E R162, desc[UR16][R92.64] ;  /* 0x000000105ca27981 */ /* 0x000164000c1e1900 */
[----:B0-----:R-:W-:-:S05]  /*2610*/  IMAD.WIDE.U32 R92, R119, 0x4, R96 ;  /* 0x00000004775c7825 */ /* 0x001fca00078e0060 */
[----:B------:R0:W5:Y:S02]  /*2620*/  LDG.E R132, desc[UR16][R92.64] ;  /* 0x000000105c847981 */ /* 0x000164000c1e1900 */
[----:B0-----:R-:W-:-:S05]  /*2630*/  IMAD.WIDE.U32 R92, R2, 0x4, R96 ;  /* 0x00000004025c7825 */ /* 0x001fca00078e0060 */
[----:B------:R0:W5:Y:S02]  /*2640*/  LDG.E R120, desc[UR16][R92.64] ;  /* 0x000000105c787981 */ /* 0x000164000c1e1900 */
[----:B0-----:R-:W0:Y:S01]  /*2650*/  @P0 LDC.64 R92, c[0x0][0x438] ;  /* 0x00010e00ff5c0b82 */ /* 0x001e220000000a00 */
[C---:B------:R-:W-:Y:S01]  /*2660*/  FADD.FTZ R245, R100.reuse, R245 ;  /* 0x000000f564f57221 */ /* 0x040fe20000010000 */
[----:B------:R-:W-:Y:S01]  /*2670*/  FFMA.FTZ R171, R100, R41, R171 ;  /* 0x0000002964ab7223 */ /* 0x000fe200000100ab */
[C---:B------:R-:W-:Y:S01]  /*2680*/  FADD.FTZ R246, R101.reuse, R246 ;  /* 0x000000f665f67221 */ /* 0x040fe20000010000 */
[----:B------:R-:W-:Y:S01]  /*2690*/  FFMA.FTZ R172, R101, R43, R172 ;  /* 0x0000002b65ac7223 */ /* 0x000fe200000100ac */
[----:B------:R-:W-:-:S04]  /*26a0*/  IMAD.WIDE.U32 R100, R4, 0x4, R96 ;  /* 0x0000000404647825 */ /* 0x000fc800078e0060 */
[C---:B------:R-:W-:Y:S01]  /*26b0*/  FADD.FTZ R240, R95.reuse, R240 ;  /* 0x000000f05ff07221 */ /* 0x040fe20000010000 */
[----:B------:R-:W-:Y:S01]  /*26c0*/  FFMA.FTZ R7, R95, R128, R7 ;  /* 0x000000805f077223 */ /* 0x000fe20000010007 */
[----:B------:R-:W-:Y:S01]  /*26d0*/  IMAD.WIDE.U32 R94, R3, 0x4, R96 ;  /* 0x00000004035e7825 */ /* 0x000fe200078e0060 */
[----:B------:R-:W5:Y:S04]  /*26e0*/  LDG.E R100, desc[UR16][R100.64] ;  /* 0x0000001064647981 */ /* 0x000f68000c1e1900 */
[----:B------:R-:W5:Y:S01]  /*26f0*/  LDG.E R101, desc[UR16][R94.64] ;  /* 0x000000105e657981 */ /* 0x000f62000c1e1900 */
[----:B0-----:R-:W-:-:S05]  /*2700*/  @P0 IMAD.WIDE.U32 R92, R2, 0x10, R92 ;  /* 0x00000010025c0825 */ /* 0x001fca00078e005c */
[----:B------:R0:W5:Y:S01]  /*2710*/  @P0 LDG.E.128 R84, desc[UR16][R92.64] ;  /* 0x000000105c540981 */ /* 0x000162000c1e1d00 */
[C---:B------:R-:W-:Y:S01]  /*2720*/  @!P1 IADD3 R157, PT, PT, R169.reuse, 0x4000, RZ ;  /* 0x00004000a99d9810 */ /* 0x040fe20007ffe0ff */
[----:B------:R-:W-:Y:S01]  /*2730*/  BAR.SYNC.DEFER_BLOCKING 0x0 ;  /* 0x0000000000007b1d */ /* 0x000fe20000010000 */
[C---:B------:R-:W-:Y:S02]  /*2740*/  IADD3 R96, PT, PT, R169.reuse, 0x4030, RZ ;  /* 0x00004030a9607810 */ /* 0x040fe40007ffe0ff */
[----:B------:R-:W-:Y:S01]  /*2750*/  @!P1 IADD3 R96, PT, PT, R169, 0x4010, RZ ;  /* 0x00004010a9609810 */ /* 0x000fe20007ffe0ff */
[C---:B------:R-:W-:Y:S01]  /*2760*/  FADD.FTZ R243, R98.reuse, R243 ;  /* 0x000000f362f37221 */ /* 0x040fe20000010000 */
[----:B------:R-:W-:Y:S01]  /*2770*/  FFMA.FTZ R168, R98, R37, R168 ;  /* 0x0000002562a87223 */ /* 0x000fe200000100a8 */
[C---:B------:R-:W-:Y:S01]  /*2780*/  FADD.FTZ R244, R99.reuse, R244 ;  /* 0x000000f463f47221 */ /* 0x040fe20000010000 */
[----:B------:R-:W-:Y:S01]  /*2790*/  FFMA.FTZ R170, R99, R39, R170 ;  /* 0x0000002763aa7223 */ /* 0x000fe200000100aa */
[----:B0-----:R-:W0:Y:S04]  /*27a0*/  LDS.128 R92, [R157] ;  /* 0x000000009d5c7984 */ /* 0x001e280000000c00 */
[----:B------:R-:W1:Y:S01]  /*27b0*/  LDS.128 R96, [R96] ;  /* 0x0000000060607984 */ /* 0x000e620000000c00 */
[----:B------:R-:W-:Y:S01]  /*27c0*/  UISETP.NE.U32.AND UP1, UPT, UR20, URZ, UPT ;  /* 0x000000ff1400728c */ /* 0x000fe2000bf25070 */
[----:B------:R-:W-:-:S03]  /*27d0*/  UMOV UR5, 0x3f800000 ;  /* 0x3f80000000057882 */ /* 0x000fc60000000000 */
[----:B------:R-:W-:Y:S01]  /*27e0*/  UISETP.NE.AND.EX UP1, UPT, UR21, URZ, UPT, UP1 ;  /* 0x000000ff1500728c */ /* 0x000fe2000bf25310 */
        /* <DEDUP_REMOVED lines=25> */
[----:B--2---:R-:W-:Y:S01]  /*2980*/  @P2 R2UR UR5, R225 ;  /* 0x00000000e10522ca */ /* 0x004fe200000e0000 */
[----:B------:R-:W-:-:S14]  /*2990*/  BRA.U UP1, `(.L_x_13758) ;  /* 0x0000003501a07547 */ /* 0x000fdc000b800000 */
[----:B------:R-:W-:-:S05]  /*29a0*/  HFMA2 R93, -RZ, RZ, 0, 9.5367431640625e-07 ;  /* 0x00000010ff5d7431 */ /* 0x000fca00000001ff */
[----:B------:R-:W-:-:S06]  /*29b0*/  IMAD.WIDE.U32 R92, R156, R93, UR26 ;  /* 0x0000001a9c5c7e25 */ /* 0x000fcc000f8e005d */
[----:B------:R-:W5:Y:S01]  /*29c0*/  LDG.E.128 R92, desc[UR16][R92.64] ;  /* 0x000000105c5c7981 */ /* 0x000f62000c1e1d00 */
[----:B------:R-:W-:Y:S01]  /*29d0*/  ISETP.NE.U32.AND P0, PT, RZ, UR24, PT ;  /* 0x00000018ff007c0c */ /* 0x000fe2000bf05070 */
[----:B------:R-:W-:Y:S03]  /*29e0*/  BSSY.RECONVERGENT B0, `(.L_x_13759) ;  /* 0x0000065000007945 */ /* 0x000fe60003800200 */
[----:B------:R-:W-:-:S13]  /*29f0*/  ISETP.NE.AND.EX P0, PT, RZ, UR25, PT, P0 ;  /* 0x00000019ff007c0c */ /* 0x000fda000bf05300 */
[----:B------:R-:W-:Y:S05]  /*2a00*/  @P0 BRA `(.L_x_13760) ;  /* 0x0000000000cc0947 */ /* 0x000fea0003800000 */
[----:B------:R-:W-:Y:S01]  /*2a10*/  MOV R96, UR13 ;  /* 0x0000000d00607c02 */ /* 0x000fe20008000f00 */
[----:B------:R-:W-:Y:S01]  /*2a20*/  UMOV UR4, UR7 ;  /* 0x0000000700047c82 */ /* 0x000fe20008000000 */
[C---:B-----5:R-:W-:Y:S02]  /*2a30*/  LOP3.LUT P2, RZ, R209.reuse, 0xff, RZ, 0xc0, !PT ;  /* 0x000000ffd1ff7812 */ /* 0x060fe4000784c0ff */
[C---:B------:R-:W-:Y:S01]  /*2a40*/  LOP3.LUT P3, RZ, R209.reuse, 0xff00, RZ, 0xc0, !PT ;  /* 0x0000ff00d1ff7812 */ /* 0x040fe2000786c0ff */
[----:B------:R-:W-:Y:S01]  /*2a50*/  FFMA.FTZ R96, R0, R96, UR14 ;  /* 0x0000000e00607e23 */ /* 0x000fe20008010060 */
[C---:B------:R-:W-:Y:S02]  /*2a60*/  LOP3.LUT P4, RZ, R209.reuse, 0xff0000, RZ, 0xc0, !PT ;  /* 0x00ff0000d1ff7812 */ /* 0x040fe4000788c0ff */
[----:B------:R-:W-:Y:S01]  /*2a70*/  ISETP.GE.U32.AND P5, PT, R209, 0x1000000, PT ;  /* 0x01000000d100780c */ /* 0x000fe20003fa6070 */
[----:B------:R-:W-:-:S04]  /*2a80*/  FADD.FTZ R96, R167, -R96 ;  /* 0x80000060a7607221 */ /* 0x000fc80000010000 */
[----:B------:R-:W-:Y:S02]  /*2a90*/  FMUL.FTZ R96, R96, UR12 ;  /* 0x0000000c60607c20 */ /* 0x000fe40008410000 */
[----:B------:R-:W-:Y:S02]  /*2aa0*/  @P2 HADD2.F32 R98, -RZ, R48.H0_H0 ;  /* 0x20000030ff622230 */ /* 0x000fe40000004100 */
[----:B------:R-:W-:Y:S02]  /*2ab0*/  FMUL.FTZ R96, R96, UR5 ;  /* 0x0000000560607c20 */ /* 0x000fe40008410000 */
[----:B------:R-:W-:Y:S02]  /*2ac0*/  @P4 HADD2.F32 R99, -RZ, R49.H0_H0 ;  /* 0x20000031ff634230 */ /* 0x000fe40000004100 */
[----:B------:R-:W-:Y:S01]  /*2ad0*/  FMUL.FTZ R97, R96, UR4 ;  /* 0x0000000460617c20 */ /* 0x000fe20008410000 */
[----:B------:R-:W-:-:S03]  /*2ae0*/  MOV R96, RZ ;  /* 0x000000ff00607202 */ /* 0x000fc60000000f00 */
[----:B------:R-:W-:Y:S01]  /*2af0*/  FMUL.FTZ R0, R92, R97 ;  /* 0x000000615c007220 */ /* 0x000fe20000410000 */
[----:B------:R-:W-:Y:S01]  /*2b00*/  MOV R92, UR13 ;  /* 0x0000000d005c7c02 */ /* 0x000fe20008000f00 */
[----:B------:R-:W-:Y:S01]  /*2b10*/  @P2 FMUL.FTZ R96, R97, R98 ;  /* 0x0000006261602220 */ /* 0x000fe20000410000 */
[----:B------:R-:W-:Y:S01]  /*2b20*/  @P3 HADD2.F32 R98, -RZ, R177.H1_H1 ;  /* 0x300000b1ff623230 */ /* 0x000fe20000004100 */
[----:B------:R-:W-:Y:S02]  /*2b30*/  MOV R97, RZ ;  /* 0x000000ff00617202 */ /* 0x000fe40000000f00 */
[----:B------:R-:W-:Y:S01]  /*2b40*/  FFMA.FTZ R92, R161, R92, UR14 ;  /* 0x0000000ea15c7e23 */ /* 0x000fe2000801005c */
[----:B------:R-:W-:-:S03]  /*2b50*/  FSEL R0, R0, RZ, P2 ;  /* 0x000000ff00007208 */ /* 0x000fc60001000000 */
[----:B------:R-:W-:-:S04]  /*2b60*/  FADD.FTZ R92, R166, -R92 ;  /* 0x8000005ca65c7221 */ /* 0x000fc80000010000 */
[----:B------:R-:W-:-:S04]  /*2b70*/  FMUL.FTZ R92, R92, UR12 ;  /* 0x0000000c5c5c7c20 */ /* 0x000fc80008410000 */
[----:B------:R-:W-:-:S04]  /*2b80*/  FMUL.FTZ R92, R92, UR5 ;  /* 0x000000055c5c7c20 */ /* 0x000fc80008410000 */
[----:B------:R-:W-:-:S04]  /*2b90*/  FMUL.FTZ R92, R92, UR4 ;  /* 0x000000045c5c7c20 */ /* 0x000fc80008410000 */
[----:B------:R-:W-:Y:S01]  /*2ba0*/  FMUL.FTZ R93, R93, R92 ;  /* 0x0000005c5d5d7220 */ /* 0x000fe20000410000 */
[----:B------:R-:W-:Y:S01]  /*2bb0*/  @P3 FMUL.FTZ R97, R92, R98 ;  /* 0x000000625c613220 */ /* 0x000fe20000410000 */
[----:B------:R-:W-:Y:S02]  /*2bc0*/  MOV R92, UR13 ;  /* 0x0000000d005c7c02 */ /* 0x000fe40008000f00 */
[----:B------:R-:W-:Y:S02]  /*2bd0*/  MOV R98, RZ ;  /* 0x000000ff00627202 */ /* 0x000fe40000000f00 */
[----:B------:R-:W-:Y:S01]  /*2be0*/  FSEL R102, R93, RZ, P3 ;  /* 0x000000ff5d667208 */ /* 0x000fe20001800000 */
[----:B------:R-:W-:-:S04]  /*2bf0*/  FFMA.FTZ R92, R160, R92, UR14 ;  /* 0x0000000ea05c7e23 */ /* 0x000fc8000801005c */
        /* <DEDUP_REMOVED lines=14> */
[----:B------:R-:W-:-:S05]  /*2ce0*/  FMUL.FTZ R95, R95, R92 ;  /* 0x0000005c5f5f7220 */ /* 0x000fca0000410000 */
[----:B------:R-:W-:Y:S01]  /*2cf0*/  FSEL R104, R95, RZ, P5 ;  /* 0x000000ff5f687208 */ /* 0x000fe20002800000 */
[----:B------:R-:W-:Y:S06]  /*2d00*/  @!P5 BRA `(.L_x_13761) ;  /* 0x0000000000c8d947 */ /* 0x000fec0003800000 */
[----:B------:R-:W-:-:S05]  /*2d10*/  HADD2.F32 R99, -RZ, R177.H0_H0 ;  /* 0x200000b1ff637230 */ /* 0x000fca0000004100 */
[----:B------:R-:W-:Y:S01]  /*2d20*/  FMUL.FTZ R99, R92, R99 ;  /* 0x000000635c637220 */ /* 0x000fe20000410000 */
[----:B------:R-:W-:Y:S06]  /*2d30*/  BRA `(.L_x_13761) ;  /* 0x0000000000bc7947 */ /* 0x000fec0003800000 */
.L_x_13760:
[----:B------:R-:W-:Y:S01]  /*2d40*/  MOV R88, UR13 ;  /* 0x0000000d00587c02 */ /* 0x000fe20008000f00 */
[----:B------:R-:W-:Y:S01]  /*2d50*/  UMOV UR4, UR7 ;  /* 0x0000000700047c82 */ /* 0x000fe20008000000 */
[C---:B-----5:R-:W-:Y:S02]  /*2d60*/  LOP3.LUT P2, RZ, R209.reuse, 0xff, RZ, 0xc0, !PT ;  /* 0x000000ffd1ff7812 */ /* 0x060fe4000784c0ff */
[----:B------:R-:W-:Y:S02]  /*2d70*/  CS2R R96, SRZ ;  /* 0x0000000000607805 */ /* 0x000fe4000001ff00 */
[C---:B------:R-:W-:Y:S01]  /*2d80*/  LOP3.LUT P3, RZ, R209.reuse, 0xff00, RZ, 0xc0, !PT ;  /* 0x0000ff00d1ff7812 */ /* 0x040fe2000786c0ff */
[----:B------:R-:W-:Y:S01]  /*2d90*/  FFMA.FTZ R88, R0, R88, UR14 ;  /* 0x0000000e00587e23 */ /* 0x000fe20008010058 */
[----:B------:R-:W-:Y:S02]  /*2da0*/  LOP3.LUT P4, RZ, R209, 0xff0000, RZ, 0xc0, !PT ;  /* 0x00ff0000d1ff7812 */ /* 0x000fe4000788c0ff */
[----:B------:R-:W-:-:S02]  /*2db0*/  CS2R R98, SRZ ;  /* 0x0000000000627805 */ /* 0x000fc4000001ff00 */
[----:B------:R-:W-:Y:S01]  /*2dc0*/  ISETP.GE.U32.AND P5, PT, R209, 0x1000000, PT ;  /* 0x01000000d100780c */ /* 0x000fe20003fa6070 */
[----:B------:R-:W-:-:S04]  /*2dd0*/  FADD.FTZ R88, R167, -R88 ;  /* 0x80000058a7587221 */ /* 0x000fc80000010000 */
[----:B------:R-:W-:Y:S01]  /*2de0*/  FMUL.FTZ R88, R88, UR12 ;  /* 0x0000000c58587c20 */ /* 0x000fe20008410000 */
[----:B------:R-:W-:-:S03]  /*2df0*/  @P2 HADD2.F32 R90, -RZ, R48.H0_H0 ;  /* 0x20000030ff5a2230 */ /* 0x000fc60000004100 */
[----:B------:R-:W-:Y:S01]  /*2e00*/  FMUL.FTZ R89, R88, UR5 ;  /* 0x0000000558597c20 */ /* 0x000fe20008410000 */
[----:B------:R-:W-:-:S03]  /*2e10*/  @P3 HADD2.F32 R91, -RZ, R177.H1_H1 ;  /* 0x300000b1ff5b3230 */ /* 0x000fc60000004100 */
[----:B------:R-:W-:Y:S01]  /*2e20*/  FMUL.FTZ R89, R89, UR4 ;  /* 0x0000000459597c20 */ /* 0x000fe20008410000 */
[----:B------:R-:W-:-:S03]  /*2e30*/  @P5 HADD2.F32 R102, -RZ, R177.H0_H0 ;  /* 0x200000b1ff665230 */ /* 0x000fc60000004100 */
[----:B------:R-:W-:Y:S01]  /*2e40*/  FMUL.FTZ R0, R92, R89 ;  /* 0x000000595c007220 */ /* 0x000fe20000410000 */
[----:B------:R-:W-:Y:S01]  /*2e50*/  @P2 FMUL.FTZ R96, R89, R90 ;  /* 0x0000005a59602220 */ /* 0x000fe20000410000 */
[----:B------:R-:W-:Y:S01]  /*2e60*/  MOV R89, UR13 ;  /* 0x0000000d00597c02 */ /* 0x000fe20008000f00 */
[----:B------:R-:W-:Y:S02]  /*2e70*/  @P4 HADD2.F32 R92, -RZ, R49.H0_H0 ;  /* 0x20000031ff5c4230 */ /* 0x000fe40000004100 */
[----:B------:R-:W-:Y:S02]  /*2e80*/  FSEL R0, R0, RZ, P2 ;  /* 0x000000ff00007208 */ /* 0x000fe40001000000 */
[----:B------:R-:W-:-:S04]  /*2e90*/  FFMA.FTZ R89, R161, R89, UR14 ;  /* 0x0000000ea1597e23 */ /* 0x000fc80008010059 */
[----:B------:R-:W-:-:S04]  /*2ea0*/  FADD.FTZ R89, R166, -R89 ;  /* 0x80000059a6597221 */ /* 0x000fc80000010000 */
[----:B------:R-:W-:-:S04]  /*2eb0*/  FMUL.FTZ R89, R89, UR12 ;  /* 0x0000000c59597c20 */ /* 0x000fc80008410000 */
[----:B------:R-:W-:-:S04]  /*2ec0*/  FMUL.FTZ R90, R89, UR5 ;  /* 0x00000005595a7c20 */ /* 0x000fc80008410000 */
[----:B------:R-:W-:-:S04]  /*2ed0*/  FMUL.FTZ R90, R90, UR4 ;  /* 0x000000045a5a7c20 */ /* 0x000fc80008410000 */
[----:B------:R-:W-:Y:S01]  /*2ee0*/  FMUL.FTZ R93, R93, R90 ;  /* 0x0000005a5d5d7220 */ /* 0x000fe20000410000 */
[----:B------:R-:W-:Y:S01]  /*2ef0*/  @P3 FMUL.FTZ R97, R90, R91 ;  /* 0x0000005b5a613220 */ /* 0x000fe20000410000 */
[----:B------:R-:W-:-:S05]  /*2f00*/  MOV R90, UR13 ;  /* 0x0000000d005a7c02 */ /* 0x000fca0008000f00 */
[----:B------:R-:W-:-:S04]  /*2f10*/  FFMA.FTZ R90, R160, R90, UR14 ;  /* 0x0000000ea05a7e23 */ /* 0x000fc8000801005a */
[----:B------:R-:W-:-:S04]  /*2f20*/  FADD.FTZ R90, R165, -R90 ;  /* 0x8000005aa55a7221 */ /* 0x000fc80000010000 */
[----:B------:R-:W-:-:S04]  /*2f30*/  FMUL.FTZ R90, R90, UR12 ;  /* 0x0000000c5a5a7c20 */ /* 0x000fc80008410000 */
[----:B------:R-:W-:-:S04]  /*2f40*/  FMUL.FTZ R91, R90, UR5 ;  /* 0x000000055a5b7c20 */ /* 0x000fc80008410000 */
[----:B------:R-:W-:-:S04]  /*2f50*/  FMUL.FTZ R91, R91, UR4 ;  /* 0x000000045b5b7c20 */ /* 0x000fc80008410000 */
[----:B------:R-:W-:Y:S01]  /*2f60*/  FMUL.FTZ R94, R94, R91 ;  /* 0x0000005b5e5e7220 */ /* 0x000fe20000410000 */
[----:B------:R-:W-:Y:S01]  /*2f70*/  @P4 FMUL.FTZ R98, R91, R92 ;  /* 0x0000005c5b624220 */ /* 0x000fe20000410000 */
[----:B------:R-:W-:-:S03]  /*2f80*/  MOV R91, UR13 ;  /* 0x0000000d005b7c02 */ /* 0x000fc60008000f00 */
        /* <DEDUP_REMOVED lines=8> */
[----:B------:R-:W-:-:S03]  /*3010*/  FSEL R102, R93, RZ, P3 ;  /* 0x000000ff5d667208 */ /* 0x000fc60001800000 */
[----:B------:R-:W-:-:S07]  /*3020*/  FSEL R104, R95, RZ, P5 ;  /* 0x000000ff5f687208 */ /* 0x000fce0002800000 */
.L_x_13761:
[----:B------:R-:W-:Y:S05]  /*3030*/  BSYNC.RECONVERGENT B0 ;  /* 0x0000000000007941 */ /* 0x000fea0003800200 */
.L_x_13759:
[----:B------:R-:W0:Y:S01]  /*3040*/  @P0 LDC.64 R92, c[0x0][0x478] ;  /* 0x00011e00ff5c0b82 */ /* 0x000e220000000a00 */
[----:B------:R-:W-:Y:S01]  /*3050*/  MOV R157, 0x10 ;  /* 0x00000010009d7802 */ /* 0x000fe20000000f00 */
[----:B0-----:R-:W-:-:S04]  /*3060*/  @P0 IMAD.WIDE.U32 R92, R156, 0x10, R92 ;  /* 0x000000109c5c0825 */ /* 0x001fc800078e005c */
[----:B------:R-:W-:Y:S01]  /*3070*/  IMAD.WIDE.U32 R156, R156, R157, UR28 ;  /* 0x0000001c9c9c7e25 */ /* 0x000fe2000f8e009d */
[----:B------:R0:W-:Y:S04]  /*3080*/  @P0 STG.E.128 desc[UR16][R92.64], R88 ;  /* 0x000000585c000986 */ /* 0x0001e8000c101d10 */
[----:B------:R1:W-:Y:S01]  /*3090*/  STG.E.128 desc[UR16][R156.64], R96 ;  /* 0x000000609c007986 */ /* 0x0003e2000c101d10 */
[----:B0-----:R-:W-:-:S05]  /*30a0*/  HFMA2 R92, -RZ, RZ, 0, 9.5367431640625e-07 ;  /* 0x00000010ff5c7431 */ /* 0x001fca00000001ff */
[----:B------:R-:W-:-:S06]  /*30b0*/  IMAD.WIDE.U32 R92, R131, R92, UR26 ;  /* 0x0000001a835c7e25 */ /* 0x000fcc000f8e005c */
[----:B------:R-:W5:Y:S01]  /*30c0*/  LDG.E.128 R92, desc[UR16][R92.64] ;  /* 0x000000105c5c7981 */ /* 0x000f62000c1e1d00 */
[----:B------:R-:W-:Y:S04]  /*30d0*/  BSSY.RECONVERGENT B0, `(.L_x_13762) ;  /* 0x0000063000007945 */ /* 0x000fe80003800200 */
[----:B-1----:R-:W-:Y:S05]  /*30e0*/  @!P0 BRA `(.L_x_13763) ;  /* 0x0000000000c48947 */ /* 0x002fea0003800000 */
[----:B------:R-:W-:Y:S02]  /*30f0*/  MOV R88, UR13 ;  /* 0x0000000d00587c02 */ /* 0x000fe40008000f00 */
[----:B------:R-:W-:Y:S02]  /*3100*/  CS2R R96, SRZ ;  /* 0x0000000000607805 */ /* 0x000fe4000001ff00 */
[C---:B------:R-:W-:Y:S02]  /*3110*/  LOP3.LUT P2, RZ, R180.reuse, 0xff, RZ, 0xc0, !PT ;  /* 0x000000ffb4ff7812 */ /* 0x040fe4000784c0ff */
[C---:B------:R-:W-:Y:S01]  /*3120*/  LOP3.LUT P3, RZ, R180.reuse, 0xff00, RZ, 0xc0, !PT ;  /* 0x0000ff00b4ff7812 */ /* 0x040fe2000786c0ff */
[----:B------:R-:W-:Y:S01]  /*3130*/  FFMA.FTZ R88, R153, R88, UR14 ;  /* 0x0000000e99587e23 */ /* 0x000fe20008010058 */
[----:B------:R-:W-:Y:S02]  /*3140*/  LOP3.LUT P4, RZ, R180, 0xff0000, RZ, 0xc0, !PT ;  /* 0x00ff0000b4ff7812 */ /* 0x000fe4000788c0ff */
[----:B------:R-:W-:Y:S01]  /*3150*/  MOV R98, RZ ;  /* 0x000000ff00627202 */ /* 0x000fe20000000f00 */
[----:B------:R-:W-:Y:S01]  /*3160*/  FADD.FTZ R88, R158, -R88 ;  /* 0x800000589e587221 */ /* 0x000fe20000010000 */
[----:B------:R-:W-:-:S03]  /*3170*/  ISETP.GE.U32.AND P5, PT, R180, 0x1000000, PT ;  /* 0x01000000b400780c */ /* 0x000fc60003fa6070 */
[----:B------:R-:W-:Y:S02]  /*3180*/  FMUL.FTZ R88, R88, UR12 ;  /* 0x0000000c58587c20 */ /* 0x000fe40008410000 */
[----:B------:R-:W-:Y:S02]  /*3190*/  @P2 HADD2.F32 R90, -RZ, R50.H0_H0 ;  /* 0x20000032ff5a2230 */ /* 0x000fe40000004100 */
[----:B------:R-:W-:Y:S01]  /*31a0*/  FMUL.FTZ R89, R88, UR5 ;  /* 0x0000000558597c20 */ /* 0x000fe20008410000 */
[----:B------:R-:W-:Y:S02]  /*31b0*/  @P3 HADD2.F32 R91, -RZ, R178.H1_H1 ;  /* 0x300000b2ff5b3230 */ /* 0x000fe40000004100 */
[----:B------:R-:W-:Y:S02]  /*31c0*/  @P4 HADD2.F32 R99, -RZ, R51.H0_H0 ;  /* 0x20000033ff634230 */ /* 0x000fe40000004100 */
[----:B------:R-:W-:-:S04]  /*31d0*/  FMUL.FTZ R89, R89, UR4 ;  /* 0x0000000459597c20 */ /* 0x000fc80008410000 */
[----:B-----5:R-:W-:Y:S01]  /*31e0*/  FMUL.FTZ R92, R92, R89 ;  /* 0x000000595c5c7220 */ /* 0x020fe20000410000 */
        /* <DEDUP_REMOVED lines=33> */
.L_x_13763:
[----:B------:R-:W-:Y:S02]  /*3400*/  MOV R96, UR13 ;  /* 0x0000000d00607c02 */ /* 0x000fe40008000f00 */
[C---:B------:R-:W-:Y:S02]  /*3410*/  LOP3.LUT P2, RZ, R180.reuse, 0xff, RZ, 0xc0, !PT ;  /* 0x000000ffb4ff7812 */ /* 0x040fe4000784c0ff */
[C---:B------:R-:W-:Y:S01]  /*3420*/  LOP3.LUT P3, RZ, R180.reuse, 0xff00, RZ, 0xc0, !PT ;  /* 0x0000ff00b4ff7812 */ /* 0x040fe2000786c0ff */
[----:B------:R-:W-:Y:S01]  /*3430*/  FFMA.FTZ R96, R153, R96, UR14 ;  /* 0x0000000e99607e23 */ /* 0x000fe20008010060 */
[C---:B------:R-:W-:Y:S02]  /*3440*/  LOP3.LUT P4, RZ, R180.reuse, 0xff0000, RZ, 0xc0, !PT ;  /* 0x00ff0000b4ff7812 */ /* 0x040fe4000788c0ff */
[----:B------:R-:W-:Y:S01]  /*3450*/  ISETP.GE.U32.AND P5, PT, R180, 0x1000000, PT ;  /* 0x01000000b400780c */ /* 0x000fe20003fa6070 */
[----:B------:R-:W-:-:S04]  /*3460*/  FADD.FTZ R96, R158, -R96 ;  /* 0x800000609e607221 */ /* 0x000fc80000010000 */
[----:B------:R-:W-:Y:S02]  /*3470*/  FMUL.FTZ R96, R96, UR12 ;  /* 0x0000000c60607c20 */ /* 0x000fe40008410000 */
[----:B------:R-:W-:Y:S02]  /*3480*/  @P2 HADD2.F32 R98, -RZ, R50.H0_H0 ;  /* 0x20000032ff622230 */ /* 0x000fe40000004100 */
[----:B------:R-:W-:Y:S01]  /*3490*/  FMUL.FTZ R96, R96, UR5 ;  /* 0x0000000560607c20 */ /* 0x000fe20008410000 */
[--C-:B------:R-:W-:Y:S02]  /*34a0*/  @P3 HADD2.F32 R99, -RZ, R178.reuse.H1_H1 ;  /* 0x300000b2ff633230 */ /* 0x100fe40000004100 */
[----:B------:R-:W-:Y:S02]  /*34b0*/  @P4 HADD2.F32 R105, -RZ, R51.H0_H0 ;  /* 0x20000033ff694230 */ /* 0x000fe40000004100 */
[----:B------:R-:W-:Y:S01]  /*34c0*/  FMUL.FTZ R97, R96, UR4 ;  /* 0x0000000460617c20 */ /* 0x000fe20008410000 */
[----:B------:R-:W-:Y:S01]  /*34d0*/  MOV R96, RZ ;  /* 0x000000ff00607202 */ /* 0x000fe20000000f00 */
[----:B------:R-:W-:-:S02]  /*34e0*/  @P5 HADD2.F32 R106, -RZ, R178.H0_H0 ;  /* 0x200000b2ff6a5230 */ /* 0x000fc40000004100 */
[-C--:B-----5:R-:W-:Y:S01]  /*34f0*/  FMUL.FTZ R92, R92, R97.reuse ;  /* 0x000000615c5c7220 */ /* 0x0a0fe20000410000 */
[----:B------:R-:W-:Y:S01]  /*3500*/  @P2 FMUL.FTZ R96, R98, R97 ;  /* 0x0000006162602220 */ /* 0x000fe20000410000 */
[----:B------:R-:W-:-:S05]  /*3510*/  MOV R97, UR13 ;  /* 0x0000000d00617c02 */ /* 0x000fca0008000f00 */
[----:B------:R-:W-:-:S04]  /*3520*/  FFMA.FTZ R97, R151, R97, UR14 ;  /* 0x0000000e97617e23 */ /* 0x000fc80008010061 */
[----:B------:R-:W-:-:S04]  /*3530*/  FADD.FTZ R97, R155, -R97 ;  /* 0x800000619b617221 */ /* 0x000fc80000010000 */
[----:B------:R-:W-:-:S04]  /*3540*/  FMUL.FTZ R97, R97, UR12 ;  /* 0x0000000c61617c20 */ /* 0x000fc80008410000 */
[----:B------:R-:W-:-:S04]  /*3550*/  FMUL.FTZ R97, R97, UR5 ;  /* 0x0000000561617c20 */ /* 0x000fc80008410000 */
[----:B------:R-:W-:Y:S01]  /*3560*/  FMUL.FTZ R98, R97, UR4 ;  /* 0x0000000461627c20 */ /* 0x000fe20008410000 */
[----:B------:R-:W-:-:S03]  /*3570*/  MOV R97, RZ ;  /* 0x000000ff00617202 */ /* 0x000fc60000000f00 */
[-C--:B------:R-:W-:Y:S01]  /*3580*/  FMUL.FTZ R93, R93, R98.reuse ;  /* 0x000000625d5d7220 */ /* 0x080fe20000410000 */
        /* <DEDUP_REMOVED lines=10> */
[----:B------:R-:W-:-:S03]  /*3630*/  MOV R99, UR13 ;  /* 0x0000000d00637c02 */ /* 0x000fc60008000f00 */
[----:B------:R-:W-:Y:S02]  /*3640*/  FSEL R107, R94, RZ, P4 ;  /* 0x000000ff5e6b7208 */ /* 0x000fe40002000000 */
        /* <DEDUP_REMOVED lines=8> */
[----:B------:R-:W-:Y:S02]  /*36d0*/  FSEL R105, R92, RZ, P2 ;  /* 0x000000ff5c697208 */ /* 0x000fe40001000000 */
[----:B------:R-:W-:Y:S02]  /*36e0*/  FSEL R106, R93, RZ, P3 ;  /* 0x000000ff5d6a7208 */ /* 0x000fe40001800000 */
[----:B------:R-:W-:-:S07]  /*36f0*/  FSEL R149, R95, RZ, P5 ;  /* 0x000000ff5f957208 */ /* 0x000fce0002800000 */
.L_x_13764:
[----:B------:R-:W-:Y:S05]  /*3700*/  BSYNC.RECONVERGENT B0 ;  /* 0x0000000000007941 */ /* 0x000fea0003800200 */
.L_x_13762:
[----:B------:R-:W0:Y:S02]  /*3710*/  @P0 LDC.64 R92, c[0x0][0x478] ;  /* 0x00011e00ff5c0b82 */ /* 0x000e240000000a00 */
[----:B0-----:R-:W-:-:S05]  /*3720*/  @P0 IMAD.WIDE.U32 R92, R131, 0x10, R92 ;  /* 0x00000010835c0825 */ /* 0x001fca00078e005c */
[----:B------:R0:W-:Y:S02]  /*3730*/  @P0 STG.E.128 desc[UR16][R92.64], R88 ;  /* 0x000000585c000986 */ /* 0x0001e4000c101d10 */
[----:B0-----:R-:W-:-:S05]  /*3740*/  MOV R92, 0x10 ;  /* 0x00000010005c7802 */ /* 0x001fca0000000f00 */
[----:B------:R-:W-:-:S05]  /*3750*/  IMAD.WIDE.U32 R92, R131, R92, UR28 ;  /* 0x0000001c835c7e25 */ /* 0x000fca000f8e005c */
[----:B------:R0:W-:Y:S02]  /*3760*/  STG.E.128 desc[UR16][R92.64], R96 ;  /* 0x000000605c007986 */ /* 0x0001e4000c101d10 */
[----:B0-----:R-:W-:-:S05]  /*3770*/  HFMA2 R92, -RZ, RZ, 0, 9.5367431640625e-07 ;  /* 0x00000010ff5c7431 */ /* 0x001fca00000001ff */
[----:B------:R-:W-:-:S06]  /*3780*/  IMAD.WIDE.U32 R92, R130, R92, UR26 ;  /* 0x0000001a825c7e25 */ /* 0x000fcc000f8e005c */
[----:B------:R-:W5:Y:S01]  /*3790*/  LDG.E.128 R92, desc[UR16][R92.64] ;  /* 0x000000105c5c7981 */ /* 0x000f62000c1e1d00 */
[----:B------:R-:W-:Y:S04]  /*37a0*/  BSSY.RECONVERGENT B0, `(.L_x_13765) ;  /* 0x0000063000007945 */ /* 0x000fe80003800200 */
[----:B------:R-:W-:Y:S05]  /*37b0*/  @!P0 BRA `(.L_x_13766) ;  /* 0x0000000000c48947 */ /* 0x000fea0003800000 */
[----:B------:R-:W-:Y:S02]  /*37c0*/  MOV R88, UR13 ;  /* 0x0000000d00587c02 */ /* 0x000fe40008000f00 */
[----:B------:R-:W-:Y:S02]  /*37d0*/  CS2R R96, SRZ ;  /* 0x0000000000607805 */ /* 0x000fe4000001ff00 */
[C---:B------:R-:W-:Y:S02]  /*37e0*/  LOP3.LUT P2, RZ, R163.reuse, 0xff, RZ, 0xc0, !PT ;  /* 0x000000ffa3ff7812 */ /* 0x040fe4000784c0ff */
[C---:B------:R-:W-:Y:S01]  /*37f0*/  LOP3.LUT P3, RZ, R163.reuse, 0xff00, RZ, 0xc0, !PT ;  /* 0x0000ff00a3ff7812 */ /* 0x040fe2000786c0ff */
[----:B------:R-:W-:Y:S01]  /*3800*/  FFMA.FTZ R88, R144, R88, UR14 ;  /* 0x0000000e90587e23 */ /* 0x000fe20008010058 */
[C---:B------:R-:W-:Y:S02]  /*3810*/  LOP3.LUT P4, RZ, R163.reuse, 0xff0000, RZ, 0xc0, !PT ;  /* 0x00ff0000a3ff7812 */ /* 0x040fe4000788c0ff */
        /* <DEDUP_REMOVED lines=31> */
[----:B------:R-:W-:Y:S01]  /*3a10*/  FADD.FTZ R91, R143, -R91 ;  /* 0x8000005b8f5b7221 */ /* 0x000fe20000010000 */
[----:B------:R-:W-:Y:S02]  /*3a20*/  FSEL R143, R99, RZ, P4 ;  /* 0x000000ff638f7208 */ /* 0x000fe40002000000 */
[----:B------:R-:W-:Y:S01]  /*3a30*/  MOV R99, RZ ;  /* 0x000000ff00637202 */ /* 0x000fe20000000f00 */
        /* <DEDUP_REMOVED lines=9> */
.L_x_13766:
        /* <DEDUP_REMOVED lines=10> */
[----:B------:R-:W-:Y:S02]  /*3b70*/  @P3 HADD2.F32 R99, -RZ, R179.H1_H1 ;  /* 0x300000b3ff633230 */ /* 0x000fe40000004100 */
[----:B------:R-:W-:Y:S02]  /*3b80*/  @P4 HADD2.F32 R131, -RZ, R53.H0_H0 ;  /* 0x20000035ff834230 */ /* 0x000fe40000004100 */
[----:B------:R-:W-:Y:S01]  /*3b90*/  FMUL.FTZ R97, R96, UR4 ;  /* 0x0000000460617c20 */ /* 0x000fe20008410000 */
[----:B------:R-:W-:-:S03]  /*3ba0*/  MOV R96, RZ ;  /* 0x000000ff00607202 */ /* 0x000fc60000000f00 */
        /* <DEDUP_REMOVED lines=12> */
[----:B------:R-:W-:Y:S01]  /*3c70*/  FFMA.FTZ R98, R141, R98, UR14 ;  /* 0x0000000e8d627e23 */ /* 0x000fe20008010062 */
[----:B------:R-:W-:-:S03]  /*3c80*/  @P5 HADD2.F32 R141, -RZ, R179.H0_H0 ;  /* 0x200000b3ff8d5230 */ /* 0x000fc60000004100 */
        /* <DEDUP_REMOVED lines=9> */
[----:B------:R-:W-:-:S03]  /*3d20*/  FSEL R142, R93, RZ, P3 ;  /* 0x000000ff5d8e7208 */ /* 0x000fc60001800000 */
[----:B------:R-:W-:Y:S01]  /*3d30*/  FADD.FTZ R99, R143, -R99 ;  /* 0x800000638f637221 */ /* 0x000fe20000010000 */
[----:B------:R-:W-:-:S03]  /*3d40*/  FSEL R143, R94, RZ, P4 ;  /* 0x000000ff5e8f7208 */ /* 0x000fc60002000000 */
[----:B------:R-:W-:-:S04]  /*3d50*/  FMUL.FTZ R99, R99, UR12 ;  /* 0x0000000c63637c20 */ /* 0x000fc80008410000 */
[----:B------:R-:W-:-:S04]  /*3d60*/  FMUL.FTZ R99, R99, UR5 ;  /* 0x0000000563637c20 */ /* 0x000fc80008410000 */
[----:B------:R-:W-:Y:S01]  /*3d70*/  FMUL.FTZ R131, R99, UR4 ;  /* 0x0000000463837c20 */ /* 0x000fe20008410000 */
[----:B------:R-:W-:-:S03]  /*3d80*/  MOV R99, RZ ;  /* 0x000000ff00637202 */ /* 0x000fc60000000f00 */
[-C--:B------:R-:W-:Y:S01]  /*3d90*/  FMUL.FTZ R95, R95, R131.reuse ;  /* 0x000000835f5f7220 */ /* 0x080fe20000410000 */
[----:B------:R-:W-:Y:S01]  /*3da0*/  @P5 FMUL.FTZ R99, R141, R131 ;  /* 0x000000838d635220 */ /* 0x000fe20000410000 */
[----:B------:R-:W-:-:S03]  /*3db0*/  FSEL R141, R92, RZ, P2 ;  /* 0x000000ff5c8d7208 */ /* 0x000fc60001000000 */
[----:B------:R-:W-:-:S07]  /*3dc0*/  FSEL R144, R95, RZ, P5 ;  /* 0x000000ff5f907208 */ /* 0x000fce0002800000 */
.L_x_13767:
[----:B------:R-:W-:Y:S05]  /*3dd0*/  BSYNC.RECONVERGENT B0 ;  /* 0x0000000000007941 */ /* 0x000fea0003800200 */
.L_x_13765:
        /* <DEDUP_REMOVED lines=14> */
[----:B------:R-:W-:Y:S01]  /*3ec0*/  LOP3.LUT P3, RZ, R162, 0xff00, RZ, 0xc0, !PT ;  /* 0x0000ff00a2ff7812 */ /* 0x000fe2000786c0ff */
        /* <DEDUP_REMOVED lines=31> */
[----:B------:R-:W-:-:S03]  /*40c0*/  FSEL R130, R92, RZ, P2 ;  /* 0x000000ff5c827208 */ /* 0x000fc60001000000 */
[----:B------:R-:W-:Y:S01]  /*40d0*/  FFMA.FTZ R91, R133, R91, UR14 ;  /* 0x0000000e855b7e23 */ /* 0x000fe2000801005b */
[----:B------:R-:W-:Y:S02]  /*40e0*/  FSEL R133, R99, RZ, P4 ;  /* 0x000000ff63857208 */ /* 0x000fe40002000000 */
[----:B------:R-:W-:Y:S01]  /*40f0*/  MOV R99, RZ ;  /* 0x000000ff00637202 */ /* 0x000fe20000000f00 */
        /* <DEDUP_REMOVED lines=10> */
.L_x_13769:
[----:B------:R-:W-:Y:S02]  /*41a0*/  MOV R96, UR13 ;  /* 0x0000000d00607c02 */ /* 0x000fe40008000f00 */
[C---:B------:R-:W-:Y:S02]  /*41b0*/  LOP3.LUT P2, RZ, R162.reuse, 0xff, RZ, 0xc0, !PT ;  /* 0x000000ffa2ff7812 */ /* 0x040fe4000784c0ff */
[----:B------:R-:W-:Y:S01]  /*41c0*/  LOP3.LUT P3, RZ, R162, 0xff00, RZ, 0xc0, !PT ;  /* 0x0000ff00a2ff7812 */ /* 0x000fe2000786c0ff */
        /* <DEDUP_REMOVED lines=45> */
.L_x_13770:
[----:B------:R-:W-:Y:S05]  /*44a0*/  BSYNC.RECONVERGENT B0 ;  /* 0x0000000000007941 */ /* 0x000fea0003800200 */
.L_x_13768:
[----:B------:R-:W0:Y:S01]  /*44b0*/  @P0 LDC.64 R92, c[0x0][0x478] ;  /* 0x00011e00ff5c0b82 */ /* 0x000e220000000a00 */
[----:B------:R-:W-:Y:S02]  /*44c0*/  HFMA2 R94, -RZ, RZ, 0, 9.5367431640625e-07 ;  /* 0x00000010ff5e7431 */ /* 0x000fe400000001ff */
[----:B0-----:R-:W-:-:S05]  /*44d0*/  @P0 IMAD.WIDE.U32 R92, R129, 0x10, R92 ;  /* 0x00000010815c0825 */ /* 0x001fca00078e005c */
[----:B------:R0:W-:Y:S02]  /*44e0*/  @P0 STG.E.128 desc[UR16][R92.64], R88 ;  /* 0x000000585c000986 */ /* 0x0001e4000c101d10 */
[----:B0-----:R-:W-:-:S05]  /*44f0*/  MOV R92, 0x10 ;  /* 0x00000010005c7802 */ /* 0x001fca0000000f00 */
[----:B------:R-:W-:-:S05]  /*4500*/  IMAD.WIDE.U32 R92, R129, R92, UR28 ;  /* 0x0000001c815c7e25 */ /* 0x000fca000f8e005c */
[----:B------:R0:W-:Y:S02]  /*4510*/  STG.E.128 desc[UR16][R92.64], R96 ;  /* 0x000000605c007986 */ /* 0x0001e4000c101d10 */
[----:B0-----:R-:W-:-:S06]  /*4520*/  IMAD.WIDE.U32 R92, R119, R94, UR26 ;  /* 0x0000001a775c7e25 */ /* 0x001fcc000f8e005e */
[----:B------:R-:W5:Y:S01]  /*4530*/  LDG.E.128 R92, desc[UR16][R92.64] ;  /* 0x000000105c5c7981 */ /* 0x000f62000c1e1d00 */
[----:B------:R-:W-:Y:S04]  /*4540*/  BSSY.RECONVERGENT B0, `(.L_x_13771) ;  /* 0x0000062000007945 */ /* 0x000fe80003800200 */
[----:B------:R-:W-:Y:S05]  /*4550*/  @!P0 BRA `(.L_x_13772) ;  /* 0x0000000000c08947 */ /* 0x000fea0003800000 */
[----:B------:R-:W-:Y:S02]  /*4560*/  MOV R89, UR13 ;  /* 0x0000000d00597c02 */ /* 0x000fe40008000f00 */
[----:B------:R-:W-:Y:S02]  /*4570*/  CS2R R96, SRZ ;  /* 0x0000000000607805 */ /* 0x000fe4000001ff00 */
[----:B------:R-:W-:Y:S02]  /*4580*/  MOV R88, UR13 ;  /* 0x0000000d00587c02 */ /* 0x000fe40008000f00 */
[----:B------:R-:W-:Y:S01]  /*4590*/  LOP3.LUT P2, RZ, R132, 0xff, RZ, 0xc0, !PT ;  /* 0x000000ff84ff7812 */ /* 0x000fe2000784c0ff */
[-C--:B------:R-:W-:Y:S01]  /*45a0*/  FFMA.FTZ R122, R122, R89.reuse, UR14 ;  /* 0x0000000e7a7a7e23 */ /* 0x080fe20008010059 */
[----:B------:R-:W-:Y:S01]  /*45b0*/  FFMA.FTZ R89, R124, R89, UR14 ;  /* 0x0000000e7c597e23 */ /* 0x000fe20008010059 */
[----:B------:R-:W-:Y:S01]  /*45c0*/  FFMA.FTZ R88, R121, R88, UR14 ;  /* 0x0000000e79587e23 */ /* 0x000fe20008010058 */
[----:B------:R-:W-:Y:S01]  /*45d0*/  LOP3.LUT P3, RZ, R132, 0xff00, RZ, 0xc0, !PT ;  /* 0x0000ff0084ff7812 */ /* 0x000fe2000786c0ff */
[----:B------:R-:W-:Y:S01]  /*45e0*/  FADD.FTZ R122, R125, -R122 ;  /* 0x8000007a7d7a7221 */ /* 0x000fe20000010000 */
[----:B------:R-:W-:Y:S01]  /*45f0*/  FADD.FTZ R90, R126, -R89 ;  /* 0x800000597e5a7221 */ /* 0x000fe20000010000 */
[----:B------:R-:W-:Y:S01]  /*4600*/  MOV R89, UR13 ;  /* 0x0000000d00597c02 */ /* 0x000fe20008000f00 */
[----:B------:R-:W-:Y:S01]  /*4610*/  FADD.FTZ R123, R123, -R88 ;  /* 0x800000587b7b7221 */ /* 0x000fe20000010000 */
[----:B------:R-:W-:Y:S01]  /*4620*/  FMUL.FTZ R88, R122, UR12 ;  /* 0x0000000c7a587c20 */ /* 0x000fe20008410000 */
[----:B------:R-:W-:Y:S01]  /*4630*/  LOP3.LUT P4, RZ, R132, 0xff0000, RZ, 0xc0, !PT ;  /* 0x00ff000084ff7812 */ /* 0x000fe2000788c0ff */
[----:B------:R-:W-:Y:S01]  /*4640*/  FMUL.FTZ R90, R90, UR12 ;  /* 0x0000000c5a5a7c20 */ /* 0x000fe20008410000 */
[----:B------:R-:W-:Y:S01]  /*4650*/  FFMA.FTZ R128, R128, R89, UR14 ;  /* 0x0000000e80807e23 */ /* 0x000fe20008010059 */
[----:B------:R-:W-:Y:S01]  /*4660*/  FMUL.FTZ R89, R88, UR5 ;  /* 0x0000000558597c20 */ /* 0x000fe20008410000 */
[----:B------:R-:W-:Y:S01]  /*4670*/  @P2 HADD2.F32 R98, -RZ, R108.H0_H0 ;  /* 0x2000006cff622230 */ /* 0x000fe20000004100 */
[----:B------:R-:W-:Y:S01]  /*4680*/  ISETP.GE.U32.AND P5, PT, R132, 0x1000000, PT ;  /* 0x010000008400780c */ /* 0x000fe20003fa6070 */
[----:B------:R-:W-:Y:S01]  /*4690*/  FADD.FTZ R91, R127, -R128 ;  /* 0x800000807f5b7221 */ /* 0x000fe20000010000 */
[----:B------:R-:W-:Y:S01]  /*46a0*/  FMUL.FTZ R121, R89, UR4 ;  /* 0x0000000459797c20 */ /* 0x000fe20008410000 */
[----:B------:R-:W-:Y:S01]  /*46b0*/  FMUL.FTZ R89, R123, UR12 ;  /* 0x0000000c7b597c20 */ /* 0x000fe20008410000 */
[----:B------:R-:W-:-:S02]  /*46c0*/  @P3 HADD2.F32 R99, -RZ, R182.H1_H1 ;  /* 0x300000b6ff633230 */ /* 0x000fc40000004100 */
[----:B------:R-:W-:Y:S01]  /*46d0*/  FMUL.FTZ R91, R91, UR12 ;  /* 0x0000000c5b5b7c20 */ /* 0x000fe20008410000 */
[----:B------:R-:W-:Y:S01]  /*46e0*/  @P2 FMUL.FTZ R96, R121, R98 ;  /* 0x0000006279602220 */ /* 0x000fe20000410000 */
[----:B-----5:R-:W-:Y:S01]  /*46f0*/  FMUL.FTZ R121, R92, R121 ;  /* 0x000000795c797220 */ /* 0x020fe20000410000 */
[----:B------:R-:W-:Y:S01]  /*4700*/  FMUL.FTZ R92, R89, UR5 ;  /* 0x00000005595c7c20 */ /* 0x000fe20008410000 */
[----:B------:R-:W-:Y:S01]  /*4710*/  @P4 HADD2.F32 R122, -RZ, R109.H0_H0 ;  /* 0x2000006dff7a4230 */ /* 0x000fe20000004100 */
[----:B------:R-:W-:Y:S02]  /*4720*/  MOV R98, RZ ;  /* 0x000000ff00627202 */ /* 0x000fe40000000f00 */
[----:B------:R-:W-:Y:S01]  /*4730*/  FMUL.FTZ R92, R92, UR4 ;  /* 0x000000045c5c7c20 */ /* 0x000fe20008410000 */
[----:B------:R-:W-:-:S03]  /*4740*/  FSEL R121, R121, RZ, P2 ;  /* 0x000000ff79797208 */ /* 0x000fc60001000000 */
[----:B------:R-:W-:Y:S01]  /*4750*/  @P3 FMUL.FTZ R97, R92, R99 ;  /* 0x000000635c613220 */ /* 0x000fe20000410000 */
[----:B------:R-:W-:Y:S01]  /*4760*/  FMUL.FTZ R93, R93, R92 ;  /* 0x0000005c5d5d7220 */ /* 0x000fe20000410000 */
[----:B------:R-:W-:Y:S01]  /*4770*/  FMUL.FTZ R99, R90, UR5 ;  /* 0x000000055a637c20 */ /* 0x000fe20008410000 */
[----:B------:R-:W-:-:S03]  /*4780*/  FMUL.FTZ R92, R91, UR5 ;  /* 0x000000055b5c7c20 */ /* 0x000fc60008410000 */
[----:B------:R-:W-:Y:S01]  /*4790*/  FMUL.FTZ R99, R99, UR4 ;  /* 0x0000000463637c20 */ /* 0x000fe20008410000 */
[----:B------:R-:W-:-:S03]  /*47a0*/  FMUL.FTZ R92, R92, UR4 ;  /* 0x000000045c5c7c20 */ /* 0x000fc60008410000 */
[----:B------:R-:W-:Y:S01]  /*47b0*/  FMUL.FTZ R94, R94, R99 ;  /* 0x000000635e5e7220 */ /* 0x000fe20000410000 */
[----:B------:R-:W-:Y:S01]  /*47c0*/  FMUL.FTZ R95, R95, R92 ;  /* 0x0000005c5f5f7220 */ /* 0x000fe20000410000 */
[----:B------:R-:W-:Y:S01]  /*47d0*/  @P4 FMUL.FTZ R98, R99, R122 ;  /* 0x0000007a63624220 */ /* 0x000fe20000410000 */
[----:B------:R-:W-:Y:S02]  /*47e0*/  FSEL R122, R93, RZ, P3 ;  /* 0x000000ff5d7a7208 */ /* 0x000fe40001800000 */
[----:B------:R-:W-:Y:S02]  /*47f0*/  FSEL R123, R94, RZ, P4 ;  /* 0x000000ff5e7b7208 */ /* 0x000fe40002000000 */
[----:B------:R-:W-:Y:S02]  /*4800*/  FSEL R124, R95, RZ, P5 ;  /* 0x000000ff5f7c7208 */ /* 0x000fe40002800000 */
[----:B------:R-:W-:Y:S01]  /*4810*/  MOV R99, RZ ;  /* 0x000000ff00637202 */ /* 0x000fe20000000f00 */
[----:B------:R-:W-:Y:S06]  /*4820*/  @!P5 BRA `(.L_x_13773) ;  /* 0x0000000000ccd947 */ /* 0x000fec0003800000 */
[----:B------:R-:W-:-:S05]  /*4830*/  HADD2.F32 R99, -RZ, R182.H0_H0 ;  /* 0x200000b6ff637230 */ /* 0x000fca0000004100 */
[----:B------:R-:W-:Y:S01]  /*4840*/  FMUL.FTZ R99, R92, R99 ;  /* 0x000000635c637220 */ /* 0x000fe20000410000 */
[----:B------:R-:W-:Y:S06]  /*4850*/  BRA `(.L_x_13773) ;  /* 0x0000000000c07947 */ /* 0x000fec0003800000 */
.L_x_13772:
[----:B------:R-:W-:Y:S02]  /*4860*/  MOV R96, UR13 ;  /* 0x0000000d00607c02 */ /* 0x000fe40008000f00 */
[C---:B------:R-:W-:Y:S02]  /*4870*/  LOP3.LUT P2, RZ, R132.reuse, 0xff, RZ, 0xc0, !PT ;  /* 0x000000ff84ff7812 */ /* 0x040fe4000784c0ff */
[----:B------:R-:W-:Y:S01]  /*4880*/  LOP3.LUT P3, RZ, R132, 0xff00, RZ, 0xc0, !PT ;  /* 0x0000ff0084ff7812 */ /* 0x000fe2000786c0ff */
[----:B------:R-:W-:Y:S01]  /*4890*/  FFMA.FTZ R96, R122, R96, UR14 ;  /* 0x0000000e7a607e23 */ /* 0x000fe20008010060 */
[----:B------:R-:W-:Y:S02]  /*48a0*/  MOV R99, UR13 ;  /* 0x0000000d00637c02 */ /* 0x000fe40008000f00 */
[C---:B------:R-:W-:Y:S01]  /*48b0*/  LOP3.LUT P4, RZ, R132.reuse, 0xff0000, RZ, 0xc0, !PT ;  /* 0x00ff000084ff7812 */ /* 0x040fe2000788c0ff */
[----:B------:R-:W-:Y:S01]  /*48c0*/  FADD.FTZ R96, R125, -R96 ;  /* 0x800000607d607221 */ /* 0x000fe20000010000 */
[----:B------:R-:W-:Y:S01]  /*48d0*/  ISETP.GE.U32.AND P5, PT, R132, 0x1000000, PT ;  /* 0x010000008400780c */ /* 0x000fe20003fa6070 */
[----:B------:R-:W-:-:S02]  /*48e0*/  FFMA.FTZ R99, R124, R99, UR14 ;  /* 0x0000000e7c637e23 */ /* 0x000fc40008010063 */
[----:B------:R-:W-:Y:S02]  /*48f0*/  FMUL.FTZ R96, R96, UR12 ;  /* 0x0000000c60607c20 */ /* 0x000fe40008410000 */
[----:B------:R-:W-:Y:S02]  /*4900*/  @P2 HADD2.F32 R98, -RZ, R108.H0_H0 ;  /* 0x2000006cff622230 */ /* 0x000fe40000004100 */
[----:B------:R-:W-:Y:S01]  /*4910*/  FADD.FTZ R99, R126, -R99 ;  /* 0x800000637e637221 */ /* 0x000fe20000010000 */
[----:B------:R-:W-:Y:S01]  /*4920*/  FMUL.FTZ R96, R96, UR5 ;  /* 0x0000000560607c20 */ /* 0x000fe20008410000 */
[----:B------:R-:W-:Y:S02]  /*4930*/  @P3 HADD2.F32 R122, -RZ, R182.H1_H1 ;  /* 0x300000b6ff7a3230 */ /* 0x000fe40000004100 */
[----:B------:R-:W-:Y:S01]  /*4940*/  FMUL.FTZ R99, R99, UR12 ;  /* 0x0000000c63637c20 */ /* 0x000fe20008410000 */
[----:B------:R-:W-:Y:S01]  /*4950*/  FMUL.FTZ R97, R96, UR4 ;  /* 0x0000000460617c20 */ /* 0x000fe20008410000 */
[----:B------:R-:W-:-:S03]  /*4960*/  MOV R96, RZ ;  /* 0x000000ff00607202 */ /* 0x000fc60000000f00 */
[-C--:B------:R-:W-:Y:S01]  /*4970*/  @P2 FMUL.FTZ R96, R98, R97.reuse ;  /* 0x0000006162602220 */ /* 0x080fe20000410000 */
[----:B------:R-:W-:Y:S01]  /*4980*/  MOV R98, UR13 ;  /* 0x0000000d00627c02 */ /* 0x000fe20008000f00 */
[----:B-----5:R-:W-:Y:S01]  /*4990*/  FMUL.FTZ R92, R92, R97 ;  /* 0x000000615c5c7220 */ /* 0x020fe20000410000 */
[----:B------:R-:W-:-:S03]  /*49a0*/  MOV R97, RZ ;  /* 0x000000ff00617202 */ /* 0x000fc60000000f00 */
[----:B------:R-:W-:Y:S01]  /*49b0*/  FFMA.FTZ R98, R121, R98, UR14 ;  /* 0x0000000e79627e23 */ /* 0x000fe20008010062 */
[----:B------:R-:W-:-:S03]  /*49c0*/  MOV R121, UR13 ;  /* 0x0000000d00797c02 */ /* 0x000fc60008000f00 */
[----:B------:R-:W-:Y:S02]  /*49d0*/  FADD.FTZ R98, R123, -R98 ;  /* 0x800000627b627221 */ /* 0x000fe40000010000 */
[----:B------:R-:W-:Y:S02]  /*49e0*/  FFMA.FTZ R121, R128, R121, UR14 ;  /* 0x0000000e80797e23 */ /* 0x000fe40008010079 */
[----:B------:R-:W-:Y:S02]  /*49f0*/  FMUL.FTZ R98, R98, UR12 ;  /* 0x0000000c62627c20 */ /* 0x000fe40008410000 */
[----:B------:R-:W-:Y:S02]  /*4a00*/  FADD.FTZ R121, R127, -R121 ;  /* 0x800000797f797221 */ /* 0x000fe40000010000 */
[----:B------:R-:W-:-:S04]  /*4a10*/  FMUL.FTZ R98, R98, UR5 ;  /* 0x0000000562627c20 */ /* 0x000fc80008410000 */
[----:B------:R-:W-:-:S04]  /*4a20*/  FMUL.FTZ R98, R98, UR4 ;  /* 0x0000000462627c20 */ /* 0x000fc80008410000 */
[-C--:B------:R-:W-:Y:S01]  /*4a30*/  @P3 FMUL.FTZ R97, R122, R98.reuse ;  /* 0x000000627a613220 */ /* 0x080fe20000410000 */
[----:B------:R-:W-:Y:S01]  /*4a40*/  FMUL.FTZ R93, R93, R98 ;  /* 0x000000625d5d7220 */ /* 0x000fe20000410000 */
[----:B------:R-:W-:Y:S01]  /*4a50*/  FMUL.FTZ R98, R99, UR5 ;  /* 0x0000000563627c20 */ /* 0x000fe20008410000 */
[----:B------:R-:W-:Y:S01]  /*4a60*/  FMUL.FTZ R99, R121, UR12 ;  /* 0x0000000c79637c20 */ /* 0x000fe20008410000 */
[----:B------:R-:W-:Y:S02]  /*4a70*/  @P4 HADD2.F32 R122, -RZ, R109.H0_H0 ;  /* 0x2000006dff7a4230 */ /* 0x000fe40000004100 */
[----:B------:R-:W-:Y:S01]  /*4a80*/  FMUL.FTZ R121, R98, UR4 ;  /* 0x0000000462797c20 */ /* 0x000fe20008410000 */
[----:B------:R-:W-:Y:S01]  /*4a90*/  FMUL.FTZ R99, R99, UR5 ;  /* 0x0000000563637c20 */ /* 0x000fe20008410000 */
[----:B------:R-:W-:Y:S02]  /*4aa0*/  MOV R98, RZ ;  /* 0x000000ff00627202 */ /* 0x000fe40000000f00 */
[-C--:B------:R-:W-:Y:S01]  /*4ab0*/  @P4 FMUL.FTZ R98, R122, R121.reuse ;  /* 0x000000797a624220 */ /* 0x080fe20000410000 */
[----:B------:R-:W-:Y:S01]  /*4ac0*/  FMUL.FTZ R122, R99, UR4 ;  /* 0x00000004637a7c20 */ /* 0x000fe20008410000 */
[----:B------:R-:W-:Y:S01]  /*4ad0*/  FMUL.FTZ R94, R94, R121 ;  /* 0x000000795e5e7220 */ /* 0x000fe20000410000 */
[----:B------:R-:W-:Y:S01]  /*4ae0*/  @P5 HADD2.F32 R121, -RZ, R182.H0_H0 ;  /* 0x200000b6ff795230 */ /* 0x000fe20000004100 */
[----:B------:R-:W-:Y:S01]  /*4af0*/  MOV R99, RZ ;  /* 0x000000ff00637202 */ /* 0x000fe20000000f00 */
[----:B------:R-:W-:-:S02]  /*4b00*/  FMUL.FTZ R95, R95, R122 ;  /* 0x0000007a5f5f7220 */ /* 0x000fc40000410000 */
[----:B------:R-:W-:Y:S01]  /*4b10*/  FSEL R123, R94, RZ, P4 ;  /* 0x000000ff5e7b7208 */ /* 0x000fe20002000000 */
[----:B------:R-:W-:Y:S01]  /*4b20*/  @P5 FMUL.FTZ R99, R121, R122 ;  /* 0x0000007a79635220 */ /* 0x000fe20000410000 */
[----:B------:R-:W-:Y:S02]  /*4b30*/  FSEL R121, R92, RZ, P2 ;  /* 0x000000ff5c797208 */ /* 0x000fe40001000000 */
[----:B------:R-:W-:Y:S02]  /*4b40*/  FSEL R122, R93, RZ, P3 ;  /* 0x000000ff5d7a7208 */ /* 0x000fe40001800000 */
[----:B------:R-:W-:-:S07]  /*4b50*/  FSEL R124, R95, RZ, P5 ;  /* 0x000000ff5f7c7208 */ /* 0x000fce0002800000 */
.L_x_13773:
[----:B------:R-:W-:Y:S05]  /*4b60*/  BSYNC.RECONVERGENT B0 ;  /* 0x0000000000007941 */ /* 0x000fea0003800200 */
.L_x_13771:
[----:B------:R-:W0:Y:S01]  /*4b70*/  @P0 LDC.64 R92, c[0x0][0x478] ;  /* 0x00011e00ff5c0b82 */ /* 0x000e220000000a00 */
[----:B------:R-:W-:Y:S01]  /*4b80*/  MOV R94, 0x10 ;  /* 0x00000010005e7802 */ /* 0x000fe20000000f00 */
[----:B------:R-:W-:Y:S02]  /*4b90*/  HFMA2 R95, -RZ, RZ, 0, 9.5367431640625e-07 ;  /* 0x00000010ff5f7431 */ /* 0x000fe400000001ff */
[----:B0-----:R-:W-:-:S05]  /*4ba0*/  @P0 IMAD.WIDE.U32 R92, R119, 0x10, R92 ;  /* 0x00000010775c0825 */ /* 0x001fca00078e005c */
[----:B------:R0:W-:Y:S02]  /*4bb0*/  @P0 STG.E.128 desc[UR16][R92.64], R88 ;  /* 0x000000585c000986 */ /* 0x0001e4000c101d10 */
[----:B0-----:R-:W-:-:S05]  /*4bc0*/  IMAD.WIDE.U32 R92, R119, R94, UR28 ;  /* 0x0000001c775c7e25 */ /* 0x001fca000f8e005e */
        /* <DEDUP_REMOVED lines=8> */
[C---:B------:R-:W-:Y:S01]  /*4c50*/  LOP3.LUT P2, RZ, R100.reuse, 0xff, RZ, 0xc0, !PT ;  /* 0x000000ff64ff7812 */ /* 0x040fe2000784c0ff */
[----:B------:R-:W-:Y:S01]  /*4c60*/  FFMA.FTZ R88, R33, R88, UR14 ;  /* 0x0000000e21587e23 */ /* 0x000fe20008010058 */
[C---:B------:R-:W-:Y:S01]  /*4c70*/  LOP3.LUT P3, RZ, R100.reuse, 0xff00, RZ, 0xc0, !PT ;  /* 0x0000ff0064ff7812 */ /* 0x040fe2000786c0ff */
[----:B------:R-:W-:Y:S01]  /*4c80*/  FFMA.FTZ R35, R35, R90, UR14 ;  /* 0x0000000e23237e23 */ /* 0x000fe2000801005a */
[----:B------:R-:W-:Y:S01]  /*4c90*/  MOV R96, UR13 ;  /* 0x0000000d00607c02 */ /* 0x000fe20008000f00 */
[----:B------:R-:W-:Y:S01]  /*4ca0*/  FADD.FTZ R88, R27, -R88 ;  /* 0x800000581b587221 */ /* 0x000fe20000010000 */
[----:B------:R-:W-:Y:S01]  /*4cb0*/  LOP3.LUT P4, RZ, R100, 0xff0000, RZ, 0xc0, !PT ;  /* 0x00ff000064ff7812 */ /* 0x000fe2000788c0ff */
[----:B------:R-:W-:Y:S01]  /*4cc0*/  FADD.FTZ R35, R28, -R35 ;  /* 0x800000231c237221 */ /* 0x000fe20000010000 */
[----:B------:R-:W-:Y:S01]  /*4cd0*/  MOV R28, UR13 ;  /* 0x0000000d001c7c02 */ /* 0x000fe20008000f00 */
[----:B------:R-:W-:Y:S01]  /*4ce0*/  FMUL.FTZ R88, R88, UR12 ;  /* 0x0000000c58587c20 */ /* 0x000fe20008410000 */
[----:B------:R-:W-:Y:S01]  /*4cf0*/  FFMA.FTZ R90, R37, R96, UR14 ;  /* 0x0000000e255a7e23 */ /* 0x000fe20008010060 */
[----:B------:R-:W-:Y:S01]  /*4d00*/  FMUL.FTZ R89, R35, UR12 ;  /* 0x0000000c23597c20 */ /* 0x000fe20008410000 */
[----:B------:R-:W-:Y:S01]  /*4d10*/  CS2R R96, SRZ ;  /* 0x0000000000607805 */ /* 0x000fe2000001ff00 */
[----:B------:R-:W-:Y:S01]  /*4d20*/  FMUL.FTZ R27, R88, UR5 ;  /* 0x00000005581b7c20 */ /* 0x000fe20008410000 */
[----:B------:R-:W-:Y:S01]  /*4d30*/  FFMA.FTZ R39, R39, R28, UR14 ;  /* 0x0000000e27277e23 */ /* 0x000fe2000801001c */
[----:B------:R-:W-:-:S02]  /*4d40*/  @P2 HADD2.F32 R28, -RZ, R110.H0_H0 ;  /* 0x2000006eff1c2230 */ /* 0x000fc40000004100 */
[----:B------:R-:W-:Y:S01]  /*4d50*/  FADD.FTZ R29, R29, -R90 ;  /* 0x8000005a1d1d7221 */ /* 0x000fe20000010000 */
[----:B------:R-:W-:Y:S01]  /*4d60*/  FMUL.FTZ R27, R27, UR4 ;  /* 0x000000041b1b7c20 */ /* 0x000fe20008410000 */
[----:B------:R-:W-:Y:S02]  /*4d70*/  @P3 HADD2.F32 R33, -RZ, R183.H1_H1 ;  /* 0x300000b7ff213230 */ /* 0x000fe40000004100 */
[----:B------:R-:W-:Y:S01]  /*4d80*/  FADD.FTZ R30, R30, -R39 ;  /* 0x800000271e1e7221 */ /* 0x000fe20000010000 */
[----:B------:R-:W-:Y:S01]  /*4d90*/  FMUL.FTZ R90, R29, UR12 ;  /* 0x0000000c1d5a7c20 */ /* 0x000fe20008410000 */
[----:B------:R-:W-:Y:S01]  /*4da0*/  @P2 FMUL.FTZ R96, R27, R28 ;  /* 0x0000001c1b602220 */ /* 0x000fe20000410000 */
[----:B------:R-:W-:Y:S01]  /*4db0*/  FMUL.FTZ R28, R89, UR5 ;  /* 0x00000005591c7c20 */ /* 0x000fe20008410000 */
[----:B------:R-:W-:Y:S01]  /*4dc0*/  FMUL.FTZ R91, R30, UR12 ;  /* 0x0000000c1e5b7c20 */ /* 0x000fe20008410000 */
[----:B------:R-:W-:Y:S01]  /*4dd0*/  ISETP.GE.U32.AND P5, PT, R100, 0x1000000, PT ;  /* 0x010000006400780c */ /* 0x000fe20003fa6070 */
[----:B------:R-:W-:-:S02]  /*4de0*/  @P4 HADD2.F32 R30, -RZ, R111.H0_H0 ;  /* 0x2000006fff1e4230 */ /* 0x000fc40000004100 */
[----:B------:R-:W-:Y:S01]  /*4df0*/  FMUL.FTZ R28, R28, UR4 ;  /* 0x000000041c1c7c20 */ /* 0x000fe20008410000 */
[----:B-----5:R-:W-:-:S03]  /*4e00*/  FMUL.FTZ R27, R92, R27 ;  /* 0x0000001b5c1b7220 */ /* 0x020fc60000410000 */
[----:B------:R-:W-:Y:S01]  /*4e10*/  @P3 FMUL.FTZ R97, R28, R33 ;  /* 0x000000211c613220 */ /* 0x000fe20000410000 */
[----:B------:R-:W-:Y:S01]  /*4e20*/  FMUL.FTZ R37, R93, R28 ;  /* 0x0000001c5d257220 */ /* 0x000fe20000410000 */
[----:B------:R-:W-:Y:S01]  /*4e30*/  FMUL.FTZ R28, R90, UR5 ;  /* 0x000000055a1c7c20 */ /* 0x000fe20008410000 */
[----:B------:R-:W-:-:S03]  /*4e40*/  FSEL R27, R27, RZ, P2 ;  /* 0x000000ff1b1b7208 */ /* 0x000fc60001000000 */
[----:B------:R-:W-:Y:S01]  /*4e50*/  FMUL.FTZ R29, R28, UR4 ;  /* 0x000000041c1d7c20 */ /* 0x000fe20008410000 */
[----:B------:R-:W-:Y:S01]  /*4e60*/  FMUL.FTZ R28, R91, UR5 ;  /* 0x000000055b1c7c20 */ /* 0x000fe20008410000 */
[----:B------:R-:W-:Y:S02]  /*4e70*/  FSEL R37, R37, RZ, P3 ;  /* 0x000000ff25257208 */ /* 0x000fe40001800000 */
[----:B------:R-:W-:Y:S01]  /*4e80*/  @P4 FMUL.FTZ R98, R29, R30 ;  /* 0x0000001e1d624220 */ /* 0x000fe20000410000 */
[----:B------:R-:W-:Y:S01]  /*4e90*/  FMUL.FTZ R28, R28, UR4 ;  /* 0x000000041c1c7c20 */ /* 0x000fe20008410000 */
[----:B------:R-:W-:-:S03]  /*4ea0*/  FMUL.FTZ R29, R94, R29 ;  /* 0x0000001d5e1d7220 */ /* 0x000fc60000410000 */
[----:B------:R-:W-:Y:S02]  /*4eb0*/  FMUL.FTZ R95, R95, R28 ;  /* 0x0000001c5f5f7220 */ /* 0x000fe40000410000 */
[----:B------:R-:W-:-:S03]  /*4ec0*/  FSEL R39, R29, RZ, P4 ;  /* 0x000000ff1d277208 */ /* 0x000fc60002000000 */
[----:B------:R-:W-:Y:S01]  /*4ed0*/  FSEL R100, R95, RZ, P5 ;  /* 0x000000ff5f647208 */ /* 0x000fe20002800000 */
[----:B------:R-:W-:Y:S06]  /*4ee0*/  @!P5 BRA `(.L_x_13776) ;  /* 0x0000000000c4d947 */ /* 0x000fec0003800000 */
[----:B------:R-:W-:-:S05]  /*4ef0*/  HADD2.F32 R99, -RZ, R183.H0_H0 ;  /* 0x200000b7ff637230 */ /* 0x000fca0000004100 */
[----:B------:R-:W-:Y:S01]  /*4f00*/  FMUL.FTZ R99, R28, R99 ;  /* 0x000000631c637220 */ /* 0x000fe20000410000 */
[----:B------:R-:W-:Y:S06]  /*4f10*/  BRA `(.L_x_13776) ;  /* 0x0000000000b87947 */ /* 0x000fec0003800000 */
.L_x_13775:
[----:B------:R-:W-:Y:S02]  /*4f20*/  MOV R98, UR13 ;  /* 0x0000000d00627c02 */ /* 0x000fe40008000f00 */
[C---:B------:R-:W-:Y:S02]  /*4f30*/  LOP3.LUT P3, RZ, R100.reuse, 0xff00, RZ, 0xc0, !PT ;  /* 0x0000ff0064ff7812 */ /* 0x040fe4000786c0ff */
[----:B------:R-:W-:Y:S01]  /*4f40*/  MOV R96, UR13 ;  /* 0x0000000d00607c02 */ /* 0x000fe20008000f00 */
[----:B------:R-:W-:Y:S01]  /*4f50*/  FFMA.FTZ R35, R35, R98, UR14 ;  /* 0x0000000e23237e23 */ /* 0x000fe20008010062 */
[----:B------:R-:W-:Y:S02]  /*4f60*/  MOV R126, UR13 ;  /* 0x0000000d007e7c02 */ /* 0x000fe40008000f00 */
[----:B------:R-:W-:Y:S01]  /*4f70*/  LOP3.LUT P2, RZ, R100, 0xff, RZ, 0xc0, !PT ;  /* 0x000000ff64ff7812 */ /* 0x000fe2000784c0ff */
[----:B------:R-:W-:Y:S01]  /*4f80*/  FADD.FTZ R35, R28, -R35 ;  /* 0x800000231c237221 */ /* 0x000fe20000010000 */
[----:B------:R-:W-:Y:S01]  /*4f90*/  MOV R28, UR13 ;  /* 0x0000000d001c7c02 */ /* 0x000fe20008000f00 */
[----:B------:R-:W-:Y:S01]  /*4fa0*/  FFMA.FTZ R96, R33, R96, UR14 ;  /* 0x0000000e21607e23 */ /* 0x000fe20008010060 */
[----:B------:R-:W-:Y:S01]  /*4fb0*/  FFMA.FTZ R98, R37, R126, UR14 ;  /* 0x0000000e25627e23 */ /* 0x000fe2000801007e */
[----:B------:R-:W-:-:S02]  /*4fc0*/  LOP3.LUT P4, RZ, R100, 0xff0000, RZ, 0xc0, !PT ;  /* 0x00ff000064ff7812 */ /* 0x000fc4000788c0ff */
[----:B------:R-:W-:Y:S01]  /*4fd0*/  FFMA.FTZ R39, R39, R28, UR14 ;  /* 0x0000000e27277e23 */ /* 0x000fe2000801001c */
[----:B------:R-:W-:Y:S01]  /*4fe0*/  FMUL.FTZ R28, R35, UR12 ;  /* 0x0000000c231c7c20 */ /* 0x000fe20008410000 */
[----:B------:R-:W-:Y:S01]  /*4ff0*/  FADD.FTZ R96, R27, -R96 ;  /* 0x800000601b607221 */ /* 0x000fe20000010000 */
[----:B------:R-:W-:Y:S01]  /*5000*/  FADD.FTZ R29, R29, -R98 ;  /* 0x800000621d1d7221 */ /* 0x000fe20000010000 */
[----:B------:R-:W-:Y:S02]  /*5010*/  @P3 HADD2.F32 R33, -RZ, R183.H1_H1 ;  /* 0x300000b7ff213230 */ /* 0x000fe40000004100 */
[----:B------:R-:W-:Y:S01]  /*5020*/  FMUL.FTZ R28, R28, UR5 ;  /* 0x000000051c1c7c20 */ /* 0x000fe20008410000 */
[----:B------:R-:W-:Y:S01]  /*5030*/  FMUL.FTZ R27, R96, UR12 ;  /* 0x0000000c601b7c20 */ /* 0x000fe20008410000 */
[----:B------:R-:W-:Y:S01]  /*5040*/  FADD.FTZ R30, R30, -R39 ;  /* 0x800000271e1e7221 */ /* 0x000fe20000010000 */
[----:B------:R-:W-:Y:S01]  /*5050*/  FMUL.FTZ R29, R29, UR12 ;  /* 0x0000000c1d1d7c20 */ /* 0x000fe20008410000 */
[----:B------:R-:W-:Y:S01]  /*5060*/  FMUL.FTZ R28, R28, UR4 ;  /* 0x000000041c1c7c20 */ /* 0x000fe20008410000 */
[----:B------:R-:W-:-:S02]  /*5070*/  CS2R R96, SRZ ;  /* 0x0000000000607805 */ /* 0x000fc4000001ff00 */
[----:B------:R-:W-:Y:S01]  /*5080*/  ISETP.GE.U32.AND P5, PT, R100, 0x1000000, PT ;  /* 0x010000006400780c */ /* 0x000fe20003fa6070 */
[----:B------:R-:W-:Y:S01]  /*5090*/  FMUL.FTZ R27, R27, UR5 ;  /* 0x000000051b1b7c20 */ /* 0x000fe20008410000 */
[-C--:B------:R-:W-:Y:S01]  /*50a0*/  @P3 FMUL.FTZ R97, R33, R28.reuse ;  /* 0x0000001c21613220 */ /* 0x080fe20000410000 */
[----:B-----5:R-:W-:Y:S01]  /*50b0*/  FMUL.FTZ R37, R93, R28 ;  /* 0x0000001c5d257220 */ /* 0x020fe20000410000 */
[----:B------:R-:W-:Y:S01]  /*50c0*/  FMUL.FTZ R30, R30, UR12 ;  /* 0x0000000c1e1e7c20 */ /* 0x000fe20008410000 */
[----:B------:R-:W-:Y:S01]  /*50d0*/  FMUL.FTZ R28, R29, UR5 ;  /* 0x000000051d1c7c20 */ /* 0x000fe20008410000 */
[----:B------:R-:W-:Y:S02]  /*50e0*/  @P2 HADD2.F32 R98, -RZ, R110.H0_H0 ;  /* 0x2000006eff622230 */ /* 0x000fe40000004100 */
[----:B------:R-:W-:Y:S01]  /*50f0*/  FMUL.FTZ R27, R27, UR4 ;  /* 0x000000041b1b7c20 */ /* 0x000fe20008410000 */
[----:B------:R-:W-:Y:S01]  /*5100*/  FMUL.FTZ R30, R30, UR5 ;  /* 0x000000051e1e7c20 */ /* 0x000fe20008410000 */
[----:B------:R-:W-:Y:S01]  /*5110*/  FMUL.FTZ R39, R28, UR4 ;  /* 0x000000041c277c20 */ /* 0x000fe20008410000 */
[----:B------:R-:W-:-:S02]  /*5120*/  @P4 HADD2.F32 R28, -RZ, R111.H0_H0 ;  /* 0x2000006fff1c4230 */ /* 0x000fc40000004100 */
[-C--:B------:R-:W-:Y:S01]  /*5130*/  @P2 FMUL.FTZ R96, R98, R27.reuse ;  /* 0x0000001b62602220 */ /* 0x080fe20000410000 */
[----:B------:R-:W-:Y:S01]  /*5140*/  FMUL.FTZ R30, R30, UR4 ;  /* 0x000000041e1e7c20 */ /* 0x000fe20008410000 */
[----:B------:R-:W-:Y:S01]  /*5150*/  CS2R R98, SRZ ;  /* 0x0000000000627805 */ /* 0x000fe2000001ff00 */
[----:B------:R-:W-:Y:S01]  /*5160*/  FMUL.FTZ R27, R92, R27 ;  /* 0x0000001b5c1b7220 */ /* 0x000fe20000410000 */
[-C--:B------:R-:W-:Y:S01]  /*5170*/  @P4 FMUL.FTZ R98, R28, R39.reuse ;  /* 0x000000271c624220 */ /* 0x080fe20000410000 */
[----:B------:R-:W-:Y:S01]  /*5180*/  FMUL.FTZ R39, R94, R39 ;  /* 0x000000275e277220 */ /* 0x000fe20000410000 */
[----:B------:R-:W-:Y:S02]  /*5190*/  @P5 HADD2.F32 R29, -RZ, R183.H0_H0 ;  /* 0x200000b7ff1d5230 */ /* 0x000fe40000004100 */
[-C--:B------:R-:W-:Y:S01]  /*51a0*/  FMUL.FTZ R95, R95, R30.reuse ;  /* 0x0000001e5f5f7220 */ /* 0x080fe20000410000 */
[----:B------:R-:W-:Y:S02]  /*51b0*/  FSEL R27, R27, RZ, P2 ;  /* 0x000000ff1b1b7208 */ /* 0x000fe40001000000 */
[----:B------:R-:W-:Y:S01]  /*51c0*/  FSEL R37, R37, RZ, P3 ;  /* 0x000000ff25257208 */ /* 0x000fe20001800000 */
[----:B------:R-:W-:Y:S01]  /*51d0*/  @P5 FMUL.FTZ R99, R29, R30 ;  /* 0x0000001e1d635220 */ /* 0x000fe20000410000 */
[----:B------:R-:W-:-:S02]  /*51e0*/  FSEL R39, R39, RZ, P4 ;  /* 0x000000ff27277208 */ /* 0x000fc40002000000 */
[----:B------:R-:W-:-:S07]  /*51f0*/  FSEL R100, R95, RZ, P5 ;  /* 0x000000ff5f647208 */ /* 0x000fce0002800000 */
.L_x_13776:
[----:B------:R-:W-:Y:S05]  /*5200*/  BSYNC.RECONVERGENT B0 ;  /* 0x0000000000007941 */ /* 0x000fea0003800200 */
.L_x_13774:
[----:B------:R-:W0:Y:S01]  /*5210*/  @P0 LDC.64 R28, c[0x0][0x478] ;  /* 0x00011e00ff1c0b82 */ /* 0x000e220000000a00 */
[----:B------:R-:W-:Y:S01]  /*5220*/  HFMA2 R92, -RZ, RZ, 0, 9.5367431640625e-07 ;  /* 0x00000010ff5c7431 */ /* 0x000fe200000001ff */
[----:B------:R-:W-:-:S04]  /*5230*/  MOV R33, 0x10 ;  /* 0x0000001000217802 */ /* 0x000fc80000000f00 */
[----:B------:R-:W-:-:S04]  /*5240*/  IMAD.WIDE.U32 R92, R3, R92, UR26 ;  /* 0x0000001a035c7e25 */ /* 0x000fc8000f8e005c */
[----:B0-----:R-:W-:-:S05]  /*5250*/  @P0 IMAD.WIDE.U32 R28, R4, 0x10, R28 ;  /* 0x00000010041c0825 */ /* 0x001fca00078e001c */
[----:B------:R0:W-:Y:S02]  /*5260*/  @P0 STG.E.128 desc[UR16][R28.64], R88 ;  /* 0x000000581c000986 */ /* 0x0001e4000c101d10 */
[----:B0-----:R-:W-:-:S05]  /*5270*/  IMAD.WIDE.U32 R28, R4, R33, UR28 ;  /* 0x0000001c041c7e25 */ /* 0x001fca000f8e0021 */
[----:B------:R0:W-:Y:S04]  /*5280*/  STG.E.128 desc[UR16][R28.64], R96 ;  /* 0x000000601c007986 */ /* 0x0001e8000c101d10 */
[----:B------:R-:W5:Y:S01]  /*5290*/  LDG.E.128 R92, desc[UR16][R92.64] ;  /* 0x000000105c5c7981 */ /* 0x000f62000c1e1d00 */
[----:B------:R-:W-:Y:S04]  /*52a0*/  BSSY.RECONVERGENT B0, `(.L_x_13777) ;  /* 0x0000062000007945 */ /* 0x000fe80003800200 */
[----:B------:R-:W-:Y:S05]  /*52b0*/  @!P0 BRA `(.L_x_13778) ;  /* 0x0000000000c48947 */ /* 0x000fea0003800000 */
[----:B------:R-:W-:Y:S02]  /*52c0*/  MOV R4, UR13 ;  /* 0x0000000d00047c02 */ /* 0x000fe40008000f00 */
[----:B------:R-:W-:Y:S02]  /*52d0*/  LOP3.LUT P2, RZ, R101, 0xff, RZ, 0xc0, !PT ;  /* 0x000000ff65ff7812 */ /* 0x000fe4000784c0ff */
[----:B0-----:R-:W-:Y:S01]  /*52e0*/  MOV R28, UR13 ;  /* 0x0000000d001c7c02 */ /* 0x001fe20008000f00 */
[----:B------:R-:W-:Y:S01]  /*52f0*/  FFMA.FTZ R4, R41, R4, UR14 ;  /* 0x0000000e29047e23 */ /* 0x000fe20008010004 */
[----:B------:R-:W-:Y:S02]  /*5300*/  MOV R30, UR13 ;  /* 0x0000000d001e7c02 */ /* 0x000fe40008000f00 */
[----:B------:R-:W-:Y:S01]  /*5310*/  MOV R29, UR13 ;  /* 0x0000000d001d7c02 */ /* 0x000fe20008000f00 */
[----:B------:R-:W-:Y:S01]  /*5320*/  FADD.FTZ R4, R31, -R4 ;  /* 0x800000041f047221 */ /* 0x000fe20000010000 */
[----:B------:R-:W-:Y:S01]  /*5330*/  FFMA.FTZ R43, R43, R28, UR14 ;  /* 0x0000000e2b2b7e23 */ /* 0x000fe2000801001c */
[----:B------:R-:W-:Y:S01]  /*5340*/  FFMA.FTZ R45, R45, R30, UR14 ;  /* 0x0000000e2d2d7e23 */ /* 0x000fe2000801001e */
[C---:B------:R-:W-:Y:S01]  /*5350*/  LOP3.LUT P3, RZ, R101.reuse, 0xff00, RZ, 0xc0, !PT ;  /* 0x0000ff0065ff7812 */ /* 0x040fe2000786c0ff */
[----:B------:R-:W-:Y:S01]  /*5360*/  FMUL.FTZ R88, R4, UR12 ;  /* 0x0000000c04587c20 */ /* 0x000fe20008410000 */
[----:B------:R-:W-:Y:S01]  /*5370*/  FFMA.FTZ R29, R114, R29, UR14 ;  /* 0x0000000e721d7e23 */ /* 0x000fe2000801001d */
[----:B------:R-:W-:Y:S01]  /*5380*/  FADD.FTZ R43, R32, -R43 ;  /* 0x8000002b202b7221 */ /* 0x000fe20000010000 */
[----:B------:R-:W-:Y:S01]  /*5390*/  FADD.FTZ R45, R34, -R45 ;  /* 0x8000002d222d7221 */ /* 0x000fe20000010000 */
[----:B------:R-:W-:Y:S01]  /*53a0*/  FMUL.FTZ R31, R88, UR5 ;  /* 0x00000005581f7c20 */ /* 0x000fe20008410000 */
[----:B------:R-:W-:Y:S01]  /*53b0*/  FADD.FTZ R36, R36, -R29 ;  /* 0x8000001d24247221 */ /* 0x000fe20000010000 */
[----:B------:R-:W-:Y:S01]  /*53c0*/  LOP3.LUT P4, RZ, R101, 0xff0000, RZ, 0xc0, !PT ;  /* 0x00ff000065ff7812 */ /* 0x000fe2000788c0ff */
[----:B------:R-:W-:-:S02]  /*53d0*/  @P2 HADD2.F32 R30, -RZ, R112.H0_H0 ;  /* 0x20000070ff1e2230 */ /* 0x000fc40000004100 */
[----:B------:R-:W-:Y:S01]  /*53e0*/  FMUL.FTZ R89, R43, UR12 ;  /* 0x0000000c2b597c20 */ /* 0x000fe20008410000 */
[----:B------:R-:W-:Y:S01]  /*53f0*/  FMUL.FTZ R31, R31, UR4 ;  /* 0x000000041f1f7c20 */ /* 0x000fe20008410000 */
[----:B------:R-:W-:Y:S01]  /*5400*/  FMUL.FTZ R90, R45, UR12 ;  /* 0x0000000c2d5a7c20 */ /* 0x000fe20008410000 */
[----:B------:R-:W-:Y:S01]  /*5410*/  FMUL.FTZ R91, R36, UR12 ;  /* 0x0000000c245b7c20 */ /* 0x000fe20008410000 */
[----:B------:R-:W-:Y:S02]  /*5420*/  CS2R R28, SRZ ;  /* 0x00000000001c7805 */ /* 0x000fe4000001ff00 */
[----:B------:R-:W-:Y:S01]  /*5430*/  ISETP.GE.U32.AND P5, PT, R101, 0x1000000, PT ;  /* 0x010000006500780c */ /* 0x000fe20003fa6070 */
[----:B------:R-:W-:Y:S01]  /*5440*/  FMUL.FTZ R32, R89, UR5 ;  /* 0x0000000559207c20 */ /* 0x000fe20008410000 */
[----:B-----5:R-:W-:Y:S01]  /*5450*/  FMUL.FTZ R4, R92, R31 ;  /* 0x0000001f5c047220 */ /* 0x020fe20000410000 */
[----:B------:R-:W-:Y:S01]  /*5460*/  @P2 FMUL.FTZ R28, R31, R30 ;  /* 0x0000001e1f1c2220 */ /* 0x000fe20000410000 */
[----:B------:R-:W-:Y:S01]  /*5470*/  FMUL.FTZ R31, R90, UR5 ;  /* 0x000000055a1f7c20 */ /* 0x000fe20008410000 */
[----:B------:R-:W-:Y:S01]  /*5480*/  FMUL.FTZ R34, R91, UR5 ;  /* 0x000000055b227c20 */ /* 0x000fe20008410000 */
[----:B------:R-:W-:-:S02]  /*5490*/  @P3 HADD2.F32 R33, -RZ, R184.H1_H1 ;  /* 0x300000b8ff213230 */ /* 0x000fc40000004100 */
[----:B------:R-:W-:Y:S01]  /*54a0*/  FMUL.FTZ R32, R32, UR4 ;  /* 0x0000000420207c20 */ /* 0x000fe20008410000 */
[----:B------:R-:W-:Y:S01]  /*54b0*/  FMUL.FTZ R31, R31, UR4 ;  /* 0x000000041f1f7c20 */ /* 0x000fe20008410000 */
[----:B------:R-:W-:Y:S01]  /*54c0*/  FMUL.FTZ R92, R34, UR4 ;  /* 0x00000004225c7c20 */ /* 0x000fe20008410000 */
[----:B------:R-:W-:Y:S02]  /*54d0*/  @P4 HADD2.F32 R34, -RZ, R113.H0_H0 ;  /* 0x20000071ff224230 */ /* 0x000fe40000004100 */
[----:B------:R-:W-:Y:S01]  /*54e0*/  @P3 FMUL.FTZ R29, R32, R33 ;  /* 0x00000021201d3220 */ /* 0x000fe20000410000 */
[----:B------:R-:W-:Y:S01]  /*54f0*/  FMUL.FTZ R32, R93, R32 ;  /* 0x000000205d207220 */ /* 0x000fe20000410000 */
[----:B------:R-:W-:Y:S01]  /*5500*/  FMUL.FTZ R41, R94, R31 ;  /* 0x0000001f5e297220 */ /* 0x000fe20000410000 */
[----:B------:R-:W-:Y:S01]  /*5510*/  FMUL.FTZ R43, R95, R92 ;  /* 0x0000005c5f2b7220 */ /* 0x000fe20000410000 */
[----:B------:R-:W-:Y:S01]  /*5520*/  MOV R30, RZ ;  /* 0x000000ff001e7202 */ /* 0x000fe20000000f00 */
[----:B------:R-:W-:Y:S01]  /*5530*/  @P4 FMUL.FTZ R30, R31, R34 ;  /* 0x000000221f1e4220 */ /* 0x000fe20000410000 */
[----:B------:R-:W-:-:S02]  /*5540*/  MOV R31, RZ ;  /* 0x000000ff001f7202 */ /* 0x000fc40000000f00 */
[----:B------:R-:W-:Y:S02]  /*5550*/  FSEL R4, R4, RZ, P2 ;  /* 0x000000ff04047208 */ /* 0x000fe40001000000 */
[----:B------:R-:W-:Y:S02]  /*5560*/  FSEL R36, R32, RZ, P3 ;  /* 0x000000ff20247208 */ /* 0x000fe40001800000 */
[----:B------:R-:W-:Y:S02]  /*5570*/  FSEL R41, R41, RZ, P4 ;  /* 0x000000ff29297208 */ /* 0x000fe40002000000 */
[----:B------:R-:W-:Y:S01]  /*5580*/  FSEL R43, R43, RZ, P5 ;  /* 0x000000ff2b2b7208 */ /* 0x000fe20002800000 */
[----:B------:R-:W-:Y:S06]  /*5590*/  @!P5 BRA `(.L_x_13779) ;  /* 0x0000000000c8d947 */ /* 0x000fec0003800000 */
[----:B------:R-:W-:-:S05]  /*55a0*/  HADD2.F32 R31, -RZ, R184.H0_H0 ;  /* 0x200000b8ff1f7230 */ /* 0x000fca0000004100 */
[----:B------:R-:W-:Y:S01]  /*55b0*/  FMUL.FTZ R31, R92, R31 ;  /* 0x0000001f5c1f7220 */ /* 0x000fe20000410000 */
[----:B------:R-:W-:Y:S06]  /*55c0*/  BRA `(.L_x_13779) ;  /* 0x0000000000bc7947 */ /* 0x000fec0003800000 */
.L_x_13778:
[----:B------:R-:W-:Y:S02]  /*55d0*/  MOV R4, UR13 ;  /* 0x0000000d00047c02 */ /* 0x000fe40008000f00 */
[----:B0-----:R-:W-:Y:S02]  /*55e0*/  MOV R28, UR13 ;  /* 0x0000000d001c7c02 */ /* 0x001fe40008000f00 */
[----:B------:R-:W-:Y:S01]  /*55f0*/  LOP3.LUT P2, RZ, R101, 0xff, RZ, 0xc0, !PT ;  /* 0x000000ff65ff7812 */ /* 0x000fe2000784c0ff */
[----:B------:R-:W-:Y:S01]  /*5600*/  FFMA.FTZ R4, R41, R4, UR14 ;  /* 0x0000000e29047e23 */ /* 0x000fe20008010004 */
[----:B------:R-:W-:Y:S01]  /*5610*/  LOP3.LUT P3, RZ, R101, 0xff00, RZ, 0xc0, !PT ;  /* 0x0000ff0065ff7812 */ /* 0x000fe2000786c0ff */
[-C--:B------:R-:W-:Y:S01]  /*5620*/  FFMA.FTZ R43, R43, R28.reuse, UR14 ;  /* 0x0000000e2b2b7e23 */ /* 0x080fe2000801001c */
[----:B------:R-:W-:Y:S01]  /*5630*/  FFMA.FTZ R45, R45, R28, UR14 ;  /* 0x0000000e2d2d7e23 */ /* 0x000fe2000801001c */
[----:B------:R-:W-:Y:S01]  /*5640*/  FADD.FTZ R4, R31, -R4 ;  /* 0x800000041f047221 */ /* 0x000fe20000010000 */
[----:B------:R-:W-:Y:S01]  /*5650*/  MOV R31, UR13 ;  /* 0x0000000d001f7c02 */ /* 0x000fe20008000f00 */
[----:B------:R-:W-:Y:S01]  /*5660*/  FADD.FTZ R43, R32, -R43 ;  /* 0x8000002b202b7221 */ /* 0x000fe20000010000 */
[----:B------:R-:W-:Y:S01]  /*5670*/  LOP3.LUT P4, RZ, R101, 0xff0000, RZ, 0xc0, !PT ;  /* 0x00ff000065ff7812 */ /* 0x000fe2000788c0ff */
[----:B------:R-:W-:Y:S01]  /*5680*/  FMUL.FTZ R4, R4, UR12 ;  /* 0x0000000c04047c20 */ /* 0x000fe20008410000 */
[----:B------:R-:W-:Y:S01]  /*5690*/  FADD.FTZ R45, R34, -R45 ;  /* 0x8000002d222d7221 */ /* 0x000fe20000010000 */
[----:B------:R-:W-:Y:S01]  /*56a0*/  FMUL.FTZ R30, R43, UR12 ;  /* 0x0000000c2b1e7c20 */ /* 0x000fe20008410000 */
[----:B------:R-:W-:Y:S01]  /*56b0*/  FFMA.FTZ R31, R114, R31, UR14 ;  /* 0x0000000e721f7e23 */ /* 0x000fe2000801001f */
[----:B------:R-:W-:Y:S01]  /*56c0*/  FMUL.FTZ R4, R4, UR5 ;  /* 0x0000000504047c20 */ /* 0x000fe20008410000 */
[----:B------:R-:W-:-:S02]  /*56d0*/  @P2 HADD2.F32 R32, -RZ, R112.H0_H0 ;  /* 0x20000070ff202230 */ /* 0x000fc40000004100 */
[----:B------:R-:W-:Y:S01]  /*56e0*/  FMUL.FTZ R30, R30, UR5 ;  /* 0x000000051e1e7c20 */ /* 0x000fe20008410000 */
[----:B------:R-:W-:Y:S01]  /*56f0*/  FADD.FTZ R33, R36, -R31 ;  /* 0x8000001f24217221 */ /* 0x000fe20000010000 */
[----:B------:R-:W-:Y:S01]  /*5700*/  FMUL.FTZ R29, R4, UR4 ;  /* 0x00000004041d7c20 */ /* 0x000fe20008410000 */
[----:B------:R-:W-:Y:S02]  /*5710*/  @P3 HADD2.F32 R31, -RZ, R184.H1_H1 ;  /* 0x300000b8ff1f3230 */ /* 0x000fe40000004100 */
[----:B------:R-:W-:Y:S01]  /*5720*/  FMUL.FTZ R30, R30, UR4 ;  /* 0x000000041e1e7c20 */ /* 0x000fe20008410000 */
[----:B------:R-:W-:Y:S01]  /*5730*/  MOV R28, RZ ;  /* 0x000000ff001c7202 */ /* 0x000fe20000000f00 */
[----:B------:R-:W-:Y:S01]  /*5740*/  FMUL.FTZ R45, R45, UR12 ;  /* 0x0000000c2d2d7c20 */ /* 0x000fe20008410000 */
[-C--:B-----5:R-:W-:Y:S01]  /*5750*/  FMUL.FTZ R4, R92, R29.reuse ;  /* 0x0000001d5c047220 */ /* 0x0a0fe20000410000 */
[----:B------:R-:W-:Y:S01]  /*5760*/  @P2 FMUL.FTZ R28, R32, R29 ;  /* 0x0000001d201c2220 */ /* 0x000fe20000410000 */
[----:B------:R-:W-:Y:S01]  /*5770*/  MOV R29, RZ ;  /* 0x000000ff001d7202 */ /* 0x000fe20000000f00 */
[----:B------:R-:W-:Y:S01]  /*5780*/  @P3 FMUL.FTZ R29, R31, R30 ;  /* 0x0000001e1f1d3220 */ /* 0x000fe20000410000 */
[----:B------:R-:W-:Y:S01]  /*5790*/  ISETP.GE.U32.AND P5, PT, R101, 0x1000000, PT ;  /* 0x010000006500780c */ /* 0x000fe20003fa6070 */
[----:B------:R-:W-:Y:S01]  /*57a0*/  FMUL.FTZ R31, R45, UR5 ;  /* 0x000000052d1f7c20 */ /* 0x000fe20008410000 */
[----:B------:R-:W-:Y:S01]  /*57b0*/  FMUL.FTZ R33, R33, UR12 ;  /* 0x0000000c21217c20 */ /* 0x000fe20008410000 */
[----:B------:R-:W-:-:S02]  /*57c0*/  @P4 HADD2.F32 R32, -RZ, R113.H0_H0 ;  /* 0x20000071ff204230 */ /* 0x000fc40000004100 */
[----:B------:R-:W-:Y:S01]  /*57d0*/  FMUL.FTZ R36, R93, R30 ;  /* 0x0000001e5d247220 */ /* 0x000fe20000410000 */
[----:B------:R-:W-:Y:S01]  /*57e0*/  FMUL.FTZ R41, R31, UR4 ;  /* 0x000000041f297c20 */ /* 0x000fe20008410000 */
[----:B------:R-:W-:Y:S01]  /*57f0*/  FMUL.FTZ R33, R33, UR5 ;  /* 0x0000000521217c20 */ /* 0x000fe20008410000 */
[----:B------:R-:W-:Y:S02]  /*5800*/  MOV R30, RZ ;  /* 0x000000ff001e7202 */ /* 0x000fe40000000f00 */
[-C--:B------:R-:W-:Y:S01]  /*5810*/  @P4 FMUL.FTZ R30, R32, R41.reuse ;  /* 0x00000029201e4220 */ /* 0x080fe20000410000 */
[----:B------:R-:W-:Y:S01]  /*5820*/  FMUL.FTZ R32, R33, UR4 ;  /* 0x0000000421207c20 */ /* 0x000fe20008410000 */
[----:B------:R-:W-:Y:S01]  /*5830*/  FMUL.FTZ R41, R94, R41 ;  /* 0x000000295e297220 */ /* 0x000fe20000410000 */
[----:B------:R-:W-:Y:S01]  /*5840*/  MOV R31, RZ ;  /* 0x000000ff001f7202 */ /* 0x000fe20000000f00 */
[----:B------:R-:W-:Y:S02]  /*5850*/  @P5 HADD2.F32 R33, -RZ, R184.H0_H0 ;  /* 0x200000b8ff215230 */ /* 0x000fe40000004100 */
[----:B------:R-:W-:Y:S01]  /*5860*/  FMUL.FTZ R43, R95, R32 ;  /* 0x000000205f2b7220 */ /* 0x000fe20000410000 */
[----:B------:R-:W-:-:S02]  /*5870*/  FSEL R4, R4, RZ, P2 ;  /* 0x000000ff04047208 */ /* 0x000fc40001000000 */
[----:B------:R-:W-:Y:S01]  /*5880*/  FSEL R36, R36, RZ, P3 ;  /* 0x000000ff24247208 */ /* 0x000fe20001800000 */
[----:B------:R-:W-:Y:S01]  /*5890*/  @P5 FMUL.FTZ R31, R33, R32 ;  /* 0x00000020211f5220 */ /* 0x000fe20000410000 */
[----:B------:R-:W-:Y:S02]  /*58a0*/  FSEL R41, R41, RZ, P4 ;  /* 0x000000ff29297208 */ /* 0x000fe40002000000 */
[----:B------:R-:W-:-:S07]  /*58b0*/  FSEL R43, R43, RZ, P5 ;  /* 0x000000ff2b2b7208 */ /* 0x000fce0002800000 */
.L_x_13779:
[----:B------:R-:W-:Y:S05]  /*58c0*/  BSYNC.RECONVERGENT B0 ;  /* 0x0000000000007941 */ /* 0x000fea0003800200 */
.L_x_13777:
[----:B------:R-:W0:Y:S01]  /*58d0*/  @P0 LDC.64 R32, c[0x0][0x478] ;  /* 0x00011e00ff200b82 */ /* 0x000e220000000a00 */
[----:B------:R-:W-:Y:S01]  /*58e0*/  HFMA2 R35, -RZ, RZ, 0, 9.5367431640625e-07 ;  /* 0x00000010ff237431 */ /* 0x000fe200000001ff */
[----:B------:R-:W-:Y:S01]  /*58f0*/  MOV R34, 0x10 ;  /* 0x0000001000227802 */ /* 0x000fe20000000f00 */
[----:B0-----:R-:W-:-:S05]  /*5900*/  @P0 IMAD.WIDE.U32 R32, R3, 0x10, R32 ;  /* 0x0000001003200825 */ /* 0x001fca00078e0020 */
[----:B------:R0:W-:Y:S02]  /*5910*/  @P0 STG.E.128 desc[UR16][R32.64], R88 ;  /* 0x0000005820000986 */ /* 0x0001e4000c101d10 */
[----:B0-----:R-:W-:-:S04]  /*5920*/  IMAD.WIDE.U32 R32, R3, R34, UR28 ;  /* 0x0000001c03207e25 */ /* 0x001fc8000f8e0022 */
[----:B------:R-:W-:Y:S01]  /*5930*/  IMAD.WIDE.U32 R34, R2, R35, UR26 ;  /* 0x0000001a02227e25 */ /* 0x000fe2000f8e0023 */
[----:B------:R0:W-:Y:S04]  /*5940*/  STG.E.128 desc[UR16][R32.64], R28 ;  /* 0x0000001c20007986 */ /* 0x0001e8000c101d10 */
[----:B0-----:R0:W5:Y:S01]  /*5950*/  LDG.E.128 R28, desc[UR16][R34.64] ;  /* 0x00000010221c7981 */ /* 0x001162000c1e1d00 */
[--C-:B------:R-:W-:Y:S01]  /*5960*/  SHF.R.U32.HI R92, RZ, 0x10, R47.reuse ;  /* 0x00000010ff5c7819 */ /* 0x100fe2000001162f */
[----:B------:R-:W-:Y:S01]  /*5970*/  BSSY.RECONVERGENT B0, `(.L_x_13780) ;  /* 0x0000063000007945 */ /* 0x000fe20003800200 */
[----:B------:R-:W-:-:S04]  /*5980*/  SHF.R.U64 R3, R46, 0x10, R47 ;  /* 0x000000102e037819 */ /* 0x000fc8000000122f */
[----:B------:R-:W-:Y:S01]  /*5990*/  PRMT R92, R92, 0x5410, R3 ;  /* 0x000054105c5c7816 */ /* 0x000fe20000000003 */
[----:B------:R-:W-:Y:S06]  /*59a0*/  @!P0 BRA `(.L_x_13781) ;  /* 0x0000000000c48947 */ /* 0x000fec0003800000 */
[----:B------:R-:W-:Y:S02]  /*59b0*/  MOV R32, UR13 ;  /* 0x0000000d00207c02 */ /* 0x000fe40008000f00 */
[----:B------:R-:W-:Y:S02]  /*59c0*/  MOV R3, UR13 ;  /* 0x0000000d00037c02 */ /* 0x000fe40008000f00 */
[----:B0-----:R-:W-:Y:S01]  /*59d0*/  MOV R34, UR13 ;  /* 0x0000000d00227c02 */ /* 0x001fe20008000f00 */
[----:B------:R-:W-:Y:S01]  /*59e0*/  FFMA.FTZ R115, R115, R32, UR14 ;  /* 0x0000000e73737e23 */ /* 0x000fe20008010020 */
[----:B------:R-:W-:Y:S01]  /*59f0*/  MOV R33, UR13 ;  /* 0x0000000d00217c02 */ /* 0x000fe20008000f00 */
[----:B------:R-:W-:Y:S01]  /*5a00*/  FFMA.FTZ R3, R116, R3, UR14 ;  /* 0x0000000e74037e23 */ /* 0x000fe20008010003 */
[----:B------:R-:W-:Y:S01]  /*5a10*/  LOP3.LUT P2, RZ, R120, 0xff, RZ, 0xc0, !PT ;  /* 0x000000ff78ff7812 */ /* 0x000fe2000784c0ff */
[----:B------:R-:W-:Y:S01]  /*5a20*/  FFMA.FTZ R117, R117, R34, UR14 ;  /* 0x0000000e75757e23 */ /* 0x000fe20008010022 */
[----:B------:R-:W-:Y:S01]  /*5a30*/  FADD.FTZ R115, R38, -R115 ;  /* 0x8000007326737221 */ /* 0x000fe20000010000 */
[----:B------:R-:W-:Y:S01]  /*5a40*/  FFMA.FTZ R33, R118, R33, UR14 ;  /* 0x0000000e76217e23 */ /* 0x000fe20008010021 */
[----:B------:R-:W-:Y:S01]  /*5a50*/  FADD.FTZ R3, R40, -R3 ;  /* 0x8000000328037221 */ /* 0x000fe20000010000 */
[----:B------:R-:W-:Y:S01]  /*5a60*/  FADD.FTZ R117, R42, -R117 ;  /* 0x800000752a757221 */ /* 0x000fe20000010000 */
[----:B------:R-:W-:Y:S01]  /*5a70*/  LOP3.LUT P3, RZ, R120, 0xff00, RZ, 0xc0, !PT ;  /* 0x0000ff0078ff7812 */ /* 0x000fe2000786c0ff */
[----:B------:R-:W-:Y:S01]  /*5a80*/  FADD.FTZ R91, R44, -R33 ;  /* 0x800000212c5b7221 */ /* 0x000fe20000010000 */
[C---:B------:R-:W-:Y:S01]  /*5a90*/  LOP3.LUT P4, RZ, R120.reuse, 0xff0000, RZ, 0xc0, !PT ;  /* 0x00ff000078ff7812 */ /* 0x040fe2000788c0ff */
[----:B------:R-:W-:Y:S01]  /*5aa0*/  FMUL.FTZ R88, R115, UR12 ;  /* 0x0000000c73587c20 */ /* 0x000fe20008410000 */
[----:B------:R-:W-:Y:S01]  /*5ab0*/  FMUL.FTZ R89, R3, UR12 ;  /* 0x0000000c03597c20 */ /* 0x000fe20008410000 */
[----:B------:R-:W-:Y:S01]  /*5ac0*/  FMUL.FTZ R90, R117, UR12 ;  /* 0x0000000c755a7c20 */ /* 0x000fe20008410000 */
[----:B------:R-:W-:Y:S01]  /*5ad0*/  FMUL.FTZ R91, R91, UR12 ;  /* 0x0000000c5b5b7c20 */ /* 0x000fe20008410000 */
[----:B------:R-:W-:Y:S01]  /*5ae0*/  ISETP.GE.U32.AND P5, PT, R120, 0x1000000, PT ;  /* 0x010000007800780c */ /* 0x000fe20003fa6070 */
        /* <DEDUP_REMOVED lines=8> */
[----:B------:R-:W-:-:S02]  /*5b70*/  @P3 HADD2.F32 R35, -RZ, R92.H1_H1 ;  /* 0x3000005cff233230 */ /* 0x000fc40000004100 */
[----:B-----5:R-:W-:Y:S01]  /*5b80*/  FMUL.FTZ R28, R28, R3 ;  /* 0x000000031c1c7220 */ /* 0x020fe20000410000 */
[----:B------:R-:W-:Y:S02]  /*5b90*/  @P2 HADD2.F32 R38, -RZ, R46.H0_H0 ;  /* 0x2000002eff262230 */ /* 0x000fe40000004100 */
[----:B------:R-:W-:Y:S01]  /*5ba0*/  FMUL.FTZ R29, R29, R40 ;  /* 0x000000281d1d7220 */ /* 0x000fe20000410000 */
[----:B------:R-:W-:Y:S02]  /*5bb0*/  @P4 HADD2.F32 R44, -RZ, R47.H0_H0 ;  /* 0x2000002fff2c4230 */ /* 0x000fe40000004100 */
[----:B------:R-:W-:Y:S01]  /*5bc0*/  FMUL.FTZ R42, R30, R45 ;  /* 0x0000002d1e2a7220 */ /* 0x000fe20000410000 */
[----:B------:R-:W-:Y:S01]  /*5bd0*/  FMUL.FTZ R93, R31, R94 ;  /* 0x0000005e1f5d7220 */ /* 0x000fe20000410000 */
[----:B------:R-:W-:Y:S02]  /*5be0*/  CS2R R32, SRZ ;  /* 0x0000000000207805 */ /* 0x000fe4000001ff00 */
[----:B------:R-:W-:Y:S01]  /*5bf0*/  MOV R34, RZ ;  /* 0x000000ff00227202 */ /* 0x000fe20000000f00 */
[----:B------:R-:W-:Y:S01]  /*5c00*/  @P2 FMUL.FTZ R32, R3, R38 ;  /* 0x0000002603202220 */ /* 0x000fe20000410000 */
[----:B------:R-:W-:Y:S01]  /*5c10*/  @P3 FMUL.FTZ R33, R40, R35 ;  /* 0x0000002328213220 */ /* 0x000fe20000410000 */
        /* <DEDUP_REMOVED lines=10> */
.L_x_13781:
[C---:B------:R-:W-:Y:S02]  /*5cc0*/  LOP3.LUT P3, RZ, R120.reuse, 0xff00, RZ, 0xc0, !PT ;  /* 0x0000ff0078ff7812 */ /* 0x040fe4000786c0ff */
[----:B------:R-:W-:Y:S02]  /*5cd0*/  ISETP.GE.U32.AND P5, PT, R120, 0x1000000, PT ;  /* 0x010000007800780c */ /* 0x000fe40003fa6070 */
        /* <DEDUP_REMOVED lines=14> */
[----:B------:R-:W-:-:S02]  /*5dc0*/  @P3 HADD2.F32 R3, -RZ, R92.H1_H1 ;  /* 0x3000005cff033230 */ /* 0x000fc40000004100 */
[----:B------:R-:W-:Y:S01]  /*5dd0*/  FMUL.FTZ R44, R115, UR12 ;  /* 0x0000000c732c7c20 */ /* 0x000fe20008410000 */
[----:B------:R-:W-:Y:S02]  /*5de0*/  @P5 HADD2.F32 R38, -RZ, R92.H0_H0 ;  /* 0x2000005cff265230 */ /* 0x000fe40000004100 */
        /* <DEDUP_REMOVED lines=11> */
[----:B------:R-:W-:-:S02]  /*5ea0*/  @P2 HADD2.F32 R40, -RZ, R46.H0_H0 ;  /* 0x2000002eff282230 */ /* 0x000fc40000004100 */
[----:B-----5:R-:W-:Y:S01]  /*5eb0*/  FMUL.FTZ R28, R28, R93 ;  /* 0x0000005d1c1c7220 */ /* 0x020fe20000410000 */
[----:B------:R-:W-:Y:S02]  /*5ec0*/  @P4 HADD2.F32 R42, -RZ, R47.H0_H0 ;  /* 0x2000002fff2a4230 */ /* 0x000fe40000004100 */
[----:B------:R-:W-:Y:S01]  /*5ed0*/  FMUL.FTZ R29, R29, R94 ;  /* 0x0000005e1d1d7220 */ /* 0x000fe20000410000 */
[----:B------:R-:W-:Y:S01]  /*5ee0*/  FMUL.FTZ R45, R30, R95 ;  /* 0x0000005f1e2d7220 */ /* 0x000fe20000410000 */
[-C--:B------:R-:W-:Y:S01]  /*5ef0*/  FMUL.FTZ R44, R31, R96.reuse ;  /* 0x000000601f2c7220 */ /* 0x080fe20000410000 */
[----:B------:R-:W-:Y:S02]  /*5f00*/  CS2R R34, SRZ ;  /* 0x0000000000227805 */ /* 0x000fe4000001ff00 */
[----:B------:R-:W-:Y:S01]  /*5f10*/  CS2R R32, SRZ ;  /* 0x0000000000207805 */ /* 0x000fe2000001ff00 */
[----:B------:R-:W-:Y:S01]  /*5f20*/  @P5 FMUL.FTZ R35, R38, R96 ;  /* 0x0000006026235220 */ /* 0x000fe20000410000 */
[----:B------:R-:W-:Y:S01]  /*5f30*/  @P2 FMUL.FTZ R32, R40, R93 ;  /* 0x0000005d28202220 */ /* 0x000fe20000410000 */
[----:B------:R-:W-:Y:S01]  /*5f40*/  @P3 FMUL.FTZ R33, R3, R94 ;  /* 0x0000005e03213220 */ /* 0x000fe20000410000 */
[----:B------:R-:W-:Y:S01]  /*5f50*/  @P4 FMUL.FTZ R34, R42, R95 ;  /* 0x0000005f2a224220 */ /* 0x000fe20000410000 */
[----:B------:R-:W-:-:S02]  /*5f60*/  FSEL R31, R28, RZ, P2 ;  /* 0x000000ff1c1f7208 */ /* 0x000fc40001000000 */
[----:B------:R-:W-:Y:S02]  /*5f70*/  FSEL R30, R29, RZ, P3 ;  /* 0x000000ff1d1e7208 */ /* 0x000fe40001800000 */
[----:B------:R-:W-:Y:S02]  /*5f80*/  FSEL R45, R45, RZ, P4 ;  /* 0x000000ff2d2d7208 */ /* 0x000fe40002000000 */
[----:B------:R-:W-:-:S07]  /*5f90*/  FSEL R38, R44, RZ, P5 ;  /* 0x000000ff2c267208 */ /* 0x000fce0002800000 */
.L_x_13782:
[----:B------:R-:W-:Y:S05]  /*5fa0*/  BSYNC.RECONVERGENT B0 ;  /* 0x0000000000007941 */ /* 0x000fea0003800200 */
.L_x_13780:
[----:B------:R-:W0:Y:S01]  /*5fb0*/  @P0 LDC.64 R28, c[0x0][0x478] ;  /* 0x00011e00ff1c0b82 */ /* 0x000e220000000a00 */
[----:B------:R-:W-:Y:S01]  /*5fc0*/  MOV R3, 0x10 ;  /* 0x0000001000037802 */ /* 0x000fe20000000f00 */
[----:B0-----:R-:W-:-:S04]  /*5fd0*/  @P0 IMAD.WIDE.U32 R28, R2, 0x10, R28 ;  /* 0x00000010021c0825 */ /* 0x001fc800078e001c */
[----:B------:R-:W-:Y:S01]  /*5fe0*/  IMAD.WIDE.U32 R2, R2, R3, UR28 ;  /* 0x0000001c02027e25 */ /* 0x000fe2000f8e0003 */
[----:B------:R0:W-:Y:S04]  /*5ff0*/  @P0 STG.E.128 desc[UR16][R28.64], R88 ;  /* 0x000000581c000986 */ /* 0x0001e8000c101d10 */
[----:B------:R0:W-:Y:S01]  /*6000*/  STG.E.128 desc[UR16][R2.64], R32 ;  /* 0x0000002002007986 */ /* 0x0001e2000c101d10 */
[----:B------:R-:W-:Y:S05]  /*6010*/  BRA `(.L_x_13783) ;  /* 0x0000003400a07947 */ /* 0x000fea0003800000 */
.L_x_13758:
[----:B------:R-:W-:-:S05]  /*6020*/  HFMA2 R92, -RZ, RZ, 0, 9.5367431640625e-07 ;  /* 0x00000010ff5c7431 */ /* 0x000fca00000001ff */
[----:B------:R-:W-:-:S06]  /*6030*/  IMAD.WIDE.U32 R92, R156, R92, UR26 ;  /* 0x0000001a9c5c7e25 */ /* 0x000fcc000f8e005c */
[----:B------:R-:W5:Y:S01]  /*6040*/  LDG.E.128 R92, desc[UR16][R92.64] ;  /* 0x000000105c5c7981 */ /* 0x000f62000c1e1d00 */
[----:B------:R-:W-:Y:S01]  /*6050*/  UISETP.NE.U32.AND UP1, UPT, UR24, URZ, UPT ;  /* 0x000000ff1800728c */ /* 0x000fe2000bf25070 */
[----:B------:R-:W-:Y:S03]  /*6060*/  BSSY.RECONVERGENT B0, `(.L_x_13784) ;  /* 0x0000065000007945 */ /* 0x000fe60003800200 */
[----:B------:R-:W-:-:S09]  /*6070*/  UISETP.NE.AND.EX UP1, UPT, UR25, URZ, UPT, UP1 ;  /* 0x000000ff1900728c */ /* 0x000fd2000bf25310 */
[----:B------:R-:W-:Y:S05]  /*6080*/  BRA.U UP1, `(.L_x_13785) ;  /* 0x0000000101cc7547 */ /* 0x000fea000b800000 */
        /* <DEDUP_REMOVED lines=8> */
[----:B------:R-:W-:Y:S02]  /*6110*/  FFMA.FTZ R96, R96, UR12, R56 ;  /* 0x0000000c60607c23 */ /* 0x000fe40008010038 */
[----:B------:R-:W-:Y:S02]  /*6120*/  @P0 HADD2.F32 R98, -RZ, R48.H0_H0 ;  /* 0x20000030ff620230 */ /* 0x000fe40000004100 */
[----:B------:R-:W-:Y:S02]  /*6130*/  FMUL.FTZ R96, R96, UR5 ;  /* 0x0000000560607c20 */ /* 0x000fe40008410000 */
[----:B------:R-:W-:Y:S02]  /*6140*/  @P3 HADD2.F32 R99, -RZ, R49.H0_H0 ;  /* 0x20000031ff633230 */ /* 0x000fe40000004100 */
[----:B------:R-:W-:Y:S01]  /*6150*/  FMUL.FTZ R97, R96, UR4 ;  /* 0x0000000460617c20 */ /* 0x000fe20008410000 */
[----:B------:R-:W-:-:S03]  /*6160*/  MOV R96, RZ ;  /* 0x000000ff00607202 */ /* 0x000fc60000000f00 */
[-C--:B------:R-:W-:Y:S01]  /*6170*/  FMUL.FTZ R0, R92, R97.reuse ;  /* 0x000000615c007220 */ /* 0x080fe20000410000 */
[----:B------:R-:W-:Y:S01]  /*6180*/  MOV R92, UR13 ;  /* 0x0000000d005c7c02 */ /* 0x000fe20008000f00 */
[----:B------:R-:W-:Y:S01]  /*6190*/  @P0 FMUL.FTZ R96, R98, R97 ;  /* 0x0000006162600220 */ /* 0x000fe20000410000 */
[----:B------:R-:W-:Y:S01]  /*61a0*/  @P2 HADD2.F32 R98, -RZ, R177.H1_H1 ;  /* 0x300000b1ff622230 */ /* 0x000fe20000004100 */
[----:B------:R-:W-:Y:S02]  /*61b0*/  MOV R97, RZ ;  /* 0x000000ff00617202 */ /* 0x000fe40000000f00 */
[----:B------:R-:W-:Y:S01]  /*61c0*/  FFMA.FTZ R92, R161, R92, UR14 ;  /* 0x0000000ea15c7e23 */ /* 0x000fe2000801005c */
[----:B------:R-:W-:-:S03]  /*61d0*/  FSEL R0, R0, RZ, P0 ;  /* 0x000000ff00007208 */ /* 0x000fc60000000000 */
[----:B------:R-:W-:-:S04]  /*61e0*/  FADD.FTZ R92, R166, -R92 ;  /* 0x8000005ca65c7221 */ /* 0x000fc80000010000 */
[----:B------:R-:W-:-:S04]  /*61f0*/  FFMA.FTZ R92, R92, UR12, R57 ;  /* 0x0000000c5c5c7c23 */ /* 0x000fc80008010039 */
[----:B------:R-:W-:-:S04]  /*6200*/  FMUL.FTZ R92, R92, UR5 ;  /* 0x000000055c5c7c20 */ /* 0x000fc80008410000 */
[----:B------:R-:W-:-:S04]  /*6210*/  FMUL.FTZ R92, R92, UR4 ;  /* 0x000000045c5c7c20 */ /* 0x000fc80008410000 */
[-C--:B------:R-:W-:Y:S01]  /*6220*/  FMUL.FTZ R93, R93, R92.reuse ;  /* 0x0000005c5d5d7220 */ /* 0x080fe20000410000 */
[----:B------:R-:W-:Y:S01]  /*6230*/  @P2 FMUL.FTZ R97, R98, R92 ;  /* 0x0000005c62612220 */ /* 0x000fe20000410000 */
[----:B------:R-:W-:Y:S02]  /*6240*/  MOV R92, UR13 ;  /* 0x0000000d005c7c02 */ /* 0x000fe40008000f00 */
[----:B------:R-:W-:Y:S02]  /*6250*/  MOV R98, RZ ;  /* 0x000000ff00627202 */ /* 0x000fe40000000f00 */
[----:B------:R-:W-:Y:S01]  /*6260*/  FSEL R102, R93, RZ, P2 ;  /* 0x000000ff5d667208 */ /* 0x000fe20001000000 */
[----:B------:R-:W-:-:S04]  /*6270*/  FFMA.FTZ R92, R160, R92, UR14 ;  /* 0x0000000ea05c7e23 */ /* 0x000fc8000801005c */
        /* <DEDUP_REMOVED lines=20> */
.L_x_13785:
        /* <DEDUP_REMOVED lines=10> */
[----:B------:R-:W-:Y:S01]  /*6460*/  FFMA.FTZ R88, R88, UR12, R56 ;  /* 0x0000000c58587c23 */ /* 0x000fe20008010038 */
[----:B------:R-:W-:-:S03]  /*6470*/  @P0 HADD2.F32 R90, -RZ, R48.H0_H0 ;  /* 0x20000030ff5a0230 */ /* 0x000fc60000004100 */
[----:B------:R-:W-:Y:S01]  /*6480*/  FMUL.FTZ R89, R88, UR5 ;  /* 0x0000000558597c20 */ /* 0x000fe20008410000 */
[----:B------:R-:W-:-:S03]  /*6490*/  @P2 HADD2.F32 R91, -RZ, R177.H1_H1 ;  /* 0x300000b1ff5b2230 */ /* 0x000fc60000004100 */
[----:B------:R-:W-:Y:S01]  /*64a0*/  FMUL.FTZ R89, R89, UR4 ;  /* 0x0000000459597c20 */ /* 0x000fe20008410000 */
[----:B------:R-:W-:-:S03]  /*64b0*/  @P4 HADD2.F32 R102, -RZ, R177.H0_H0 ;  /* 0x200000b1ff664230 */ /* 0x000fc60000004100 */
[-C--:B------:R-:W-:Y:S01]  /*64c0*/  FMUL.FTZ R0, R92, R89.reuse ;  /* 0x000000595c007220 */ /* 0x080fe20000410000 */
[----:B------:R-:W-:Y:S01]  /*64d0*/  @P0 FMUL.FTZ R96, R90, R89 ;  /* 0x000000595a600220 */ /* 0x000fe20000410000 */
[----:B------:R-:W-:Y:S01]  /*64e0*/  MOV R89, UR13 ;  /* 0x0000000d00597c02 */ /* 0x000fe20008000f00 */
[----:B------:R-:W-:Y:S02]  /*64f0*/  @P3 HADD2.F32 R92, -RZ, R49.H0_H0 ;  /* 0x20000031ff5c3230 */ /* 0x000fe40000004100 */
[----:B------:R-:W-:Y:S02]  /*6500*/  FSEL R0, R0, RZ, P0 ;  /* 0x000000ff00007208 */ /* 0x000fe40000000000 */
[----:B------:R-:W-:-:S04]  /*6510*/  FFMA.FTZ R89, R161, R89, UR14 ;  /* 0x0000000ea1597e23 */ /* 0x000fc80008010059 */
[----:B------:R-:W-:-:S04]  /*6520*/  FADD.FTZ R89, R166, -R89 ;  /* 0x80000059a6597221 */ /* 0x000fc80000010000 */
[----:B------:R-:W-:-:S04]  /*6530*/  FFMA.FTZ R89, R89, UR12, R57 ;  /* 0x0000000c59597c23 */ /* 0x000fc80008010039 */
[----:B------:R-:W-:-:S04]  /*6540*/  FMUL.FTZ R90, R89, UR5 ;  /* 0x00000005595a7c20 */ /* 0x000fc80008410000 */
[----:B------:R-:W-:-:S04]  /*6550*/  FMUL.FTZ R90, R90, UR4 ;  /* 0x000000045a5a7c20 */ /* 0x000fc80008410000 */
[-C--:B------:R-:W-:Y:S01]  /*6560*/  FMUL.FTZ R93, R93, R90.reuse ;  /* 0x0000005a5d5d7220 */ /* 0x080fe20000410000 */
[----:B------:R-:W-:Y:S01]  /*6570*/  @P2 FMUL.FTZ R97, R91, R90 ;  /* 0x0000005a5b612220 */ /* 0x000fe20000410000 */
[----:B------:R-:W-:-:S05]  /*6580*/  MOV R90, UR13 ;  /* 0x0000000d005a7c02 */ /* 0x000fca0008000f00 */
[----:B------:R-:W-:-:S04]  /*6590*/  FFMA.FTZ R90, R160, R90, UR14 ;  /* 0x0000000ea05a7e23 */ /* 0x000fc8000801005a */
[----:B------:R-:W-:-:S04]  /*65a0*/  FADD.FTZ R90, R165, -R90 ;  /* 0x8000005aa55a7221 */ /* 0x000fc80000010000 */
[----:B------:R-:W-:-:S04]  /*65b0*/  FFMA.FTZ R90, R90, UR12, R58 ;  /* 0x0000000c5a5a7c23 */ /* 0x000fc8000801003a */
[----:B------:R-:W-:-:S04]  /*65c0*/  FMUL.FTZ R91, R90, UR5 ;  /* 0x000000055a5b7c20 */ /* 0x000fc80008410000 */
[----:B------:R-:W-:-:S04]  /*65d0*/  FMUL.FTZ R91, R91, UR4 ;  /* 0x000000045b5b7c20 */ /* 0x000fc80008410000 */
[-C--:B------:R-:W-:Y:S01]  /*65e0*/  FMUL.FTZ R94, R94, R91.reuse ;  /* 0x0000005b5e5e7220 */ /* 0x080fe20000410000 */
[----:B------:R-:W-:Y:S01]  /*65f0*/  @P3 FMUL.FTZ R98, R92, R91 ;  /* 0x0000005b5c623220 */ /* 0x000fe20000410000 */
[----:B------:R-:W-:-:S03]  /*6600*/  MOV R91, UR13 ;  /* 0x0000000d005b7c02 */ /* 0x000fc60008000f00 */
        /* <DEDUP_REMOVED lines=8> */
[----:B------:R-:W-:-:S03]  /*6690*/  FSEL R102, R93, RZ, P2 ;  /* 0x000000ff5d667208 */ /* 0x000fc60001000000 */
[----:B------:R-:W-:-:S07]  /*66a0*/  FSEL R104, R95, RZ, P4 ;  /* 0x000000ff5f687208 */ /* 0x000fce0002000000 */
.L_x_13786:
[----:B------:R-:W-:Y:S05]  /*66b0*/  BSYNC.RECONVERGENT B0 ;  /* 0x0000000000007941 */ /* 0x000fea0003800200 */
.L_x_13784:
[----:B------:R-:W-:Y:S02]  /*66c0*/  ISETP.NE.U32.AND P0, PT, RZ, UR24, PT ;  /* 0x00000018ff007c0c */ /* 0x000fe4000bf05070 */
[----:B------:R-:W-:Y:S02]  /*66d0*/  MOV R157, 0x10 ;  /* 0x00000010009d7802 */ /* 0x000fe40000000f00 */
[----:B------:R-:W-:-:S13]  /*66e0*/  ISETP.NE.AND.EX P0, PT, RZ, UR25, PT, P0 ;  /* 0x00000019ff007c0c */ /* 0x000fda000bf05300 */
[----:B------:R-:W0:Y:S02]  /*66f0*/  @P0 LDC.64 R92, c[0x0][0x478] ;  /* 0x00011e00ff5c0b82 */ /* 0x000e240000000a00 */
        /* <DEDUP_REMOVED lines=18> */
[----:B------:R-:W-:Y:S02]  /*6820*/  FFMA.FTZ R88, R88, UR12, R60 ;  /* 0x0000000c58587c23 */ /* 0x000fe4000801003c */
[----:B------:R-:W-:Y:S02]  /*6830*/  @P2 HADD2.F32 R90, -RZ, R50.H0_H0 ;  /* 0x20000032ff5a2230 */ /* 0x000fe40000004100 */
[----:B------:R-:W-:Y:S01]  /*6840*/  FMUL.FTZ R89, R88, UR5 ;  /* 0x0000000558597c20 */ /* 0x000fe20008410000 */
[----:B------:R-:W-:Y:S02]  /*6850*/  @P3 HADD2.F32 R91, -RZ, R178.H1_H1 ;  /* 0x300000b2ff5b3230 */ /* 0x000fe40000004100 */
[----:B------:R-:W-:Y:S02]  /*6860*/  @P4 HADD2.F32 R99, -RZ, R51.H0_H0 ;  /* 0x20000033ff634230 */ /* 0x000fe40000004100 */
[----:B------:R-:W-:-:S04]  /*6870*/  FMUL.FTZ R89, R89, UR4 ;  /* 0x0000000459597c20 */ /* 0x000fc80008410000 */
[-C--:B-----5:R-:W-:Y:S01]  /*6880*/  FMUL.FTZ R92, R92, R89.reuse ;  /* 0x000000595c5c7220 */ /* 0x0a0fe20000410000 */
        /* <DEDUP_REMOVED lines=33> */
.L_x_13788:
[----:B------:R-:W-:Y:S02]  /*6aa0*/  MOV R96, UR13 ;  /* 0x0000000d00607c02 */ /* 0x000fe40008000f00 */
[C---:B------:R-:W-:Y:S02]  /*6ab0*/  LOP3.LUT P2, RZ, R180.reuse, 0xff, RZ, 0xc0, !PT ;  /* 0x000000ffb4ff7812 */ /* 0x040fe4000784c0ff */
[C---:B------:R-:W-:Y:S01]  /*6ac0*/  LOP3.LUT P3, RZ, R180.reuse, 0xff00, RZ, 0xc0, !PT ;  /* 0x0000ff00b4ff7812 */ /* 0x040fe2000786c0ff */
[----:B------:R-:W-:Y:S01]  /*6ad0*/  FFMA.FTZ R96, R153, R96, UR14 ;  /* 0x0000000e99607e23 */ /* 0x000fe20008010060 */
[C---:B------:R-:W-:Y:S02]  /*6ae0*/  LOP3.LUT P4, RZ, R180.reuse, 0xff0000, RZ, 0xc0, !PT ;  /* 0x00ff0000b4ff7812 */ /* 0x040fe4000788c0ff */
[----:B------:R-:W-:Y:S01]  /*6af0*/  ISETP.GE.U32.AND P5, PT, R180, 0x1000000, PT ;  /* 0x01000000b400780c */ /* 0x000fe20003fa6070 */
[----:B------:R-:W-:-:S04]  /*6b00*/  FADD.FTZ R96, R158, -R96 ;  /* 0x800000609e607221 */ /* 0x000fc80000010000 */
[----:B------:R-:W-:Y:S02]  /*6b10*/  FFMA.FTZ R96, R96, UR12, R60 ;  /* 0x0000000c60607c23 */ /* 0x000fe4000801003c */
        /* <DEDUP_REMOVED lines=12> */
[----:B------:R-:W-:-:S04]  /*6be0*/  FFMA.FTZ R97, R97, UR12, R61 ;  /* 0x0000000c61617c23 */ /* 0x000fc8000801003d */
        /* <DEDUP_REMOVED lines=27> */
.L_x_13789:
[----:B------:R-:W-:Y:S05]  /*6da0*/  BSYNC.RECONVERGENT B0 ;  /* 0x0000000000007941 */ /* 0x000fea0003800200 */
.L_x_13787:
        /* <DEDUP_REMOVED lines=48> */
[----:B------:R-:W-:Y:S01]  /*70b0*/  FADD.FTZ R91, R143, -R91 ;  /* 0x8000005b8f5b7221 */ /* 0x000fe20000010000 */
[----:B------:R-:W-:Y:S02]  /*70c0*/  FSEL R143, R99, RZ, P4 ;  /* 0x000000ff638f7208 */ /* 0x000fe40002000000 */
[----:B------:R-:W-:Y:S01]  /*70d0*/  MOV R99, RZ ;  /* 0x000000ff00637202 */ /* 0x000fe20000000f00 */
        /* <DEDUP_REMOVED lines=9> */
.L_x_13791:
        /* <DEDUP_REMOVED lines=40> */
[----:B------:R-:W-:-:S04]  /*73f0*/  FFMA.FTZ R99, R99, UR12, R67 ;  /* 0x0000000c63637c23 */ /* 0x000fc80008010043 */
[----:B------:R-:W-:-:S04]  /*7400*/  FMUL.FTZ R99, R99, UR5 ;  /* 0x0000000563637c20 */ /* 0x000fc80008410000 */
[----:B------:R-:W-:Y:S01]  /*7410*/  FMUL.FTZ R131, R99, UR4 ;  /* 0x0000000463837c20 */ /* 0x000fe20008410000 */
[----:B------:R-:W-:-:S03]  /*7420*/  MOV R99, RZ ;  /* 0x000000ff00637202 */ /* 0x000fc60000000f00 */
[-C--:B------:R-:W-:Y:S01]  /*7430*/  FMUL.FTZ R95, R95, R131.reuse ;  /* 0x000000835f5f7220 */ /* 0x080fe20000410000 */
[----:B------:R-:W-:Y:S01]  /*7440*/  @P5 FMUL.FTZ R99, R141, R131 ;  /* 0x000000838d635220 */ /* 0x000fe20000410000 */
[----:B------:R-:W-:-:S03]  /*7450*/  FSEL R141, R92, RZ, P2 ;  /* 0x000000ff5c8d7208 */ /* 0x000fc60001000000 */
[----:B------:R-:W-:-:S07]  /*7460*/  FSEL R144, R95, RZ, P5 ;  /* 0x000000ff5f907208 */ /* 0x000fce0002800000 */
.L_x_13792:
[----:B------:R-:W-:Y:S05]  /*7470*/  BSYNC.RECONVERGENT B0 ;  /* 0x0000000000007941 */ /* 0x000fea0003800200 */
.L_x_13790:
        /* <DEDUP_REMOVED lines=46> */
[----:B------:R-:W-:-:S03]  /*7760*/  FSEL R130, R92, RZ, P2 ;  /* 0x000000ff5c827208 */ /* 0x000fc60001000000 */
[----:B------:R-:W-:Y:S01]  /*7770*/  FFMA.FTZ R91, R133, R91, UR14 ;  /* 0x0000000e855b7e23 */ /* 0x000fe2000801005b */
[----:B------:R-:W-:Y:S02]  /*7780*/  FSEL R133, R99, RZ, P4 ;  /* 0x000000ff63857208 */ /* 0x000fe40002000000 */
[----:B------:R-:W-:Y:S01]  /*7790*/  MOV R99, RZ ;  /* 0x000000ff00637202 */ /* 0x000fe20000000f00 */
        /* <DEDUP_REMOVED lines=10> */
.L_x_13794:
[----:B------:R-:W-:Y:S02]  /*7840*/  MOV R96, UR13 ;  /* 0x0000000d00607c02 */ /* 0x000fe40008000f00 */
[C---:B------:R-:W-:Y:S02]  /*7850*/  LOP3.LUT P2, RZ, R162.reuse, 0xff, RZ, 0xc0, !PT ;  /* 0x000000ffa2ff7812 */ /* 0x040fe4000784c0ff */
[----:B------:R-:W-:Y:S01]  /*7860*/  LOP3.LUT P3, RZ, R162, 0xff00, RZ, 0xc0, !PT ;  /* 0x0000ff00a2ff7812 */ /* 0x000fe2000786c0ff */
        /* <DEDUP_REMOVED lines=45> */
.L_x_13795:
[----:B------:R-:W-:Y:S05]  /*7b40*/  BSYNC.RECONVERGENT B0 ;  /* 0x0000000000007941 */ /* 0x000fea0003800200 */
.L_x_13793:
        /* <DEDUP_REMOVED lines=23> */
[----:B------:R-:W-:Y:S01]  /*7cc0*/  FFMA.FTZ R88, R125, UR12, R72 ;  /* 0x0000000c7d587c23 */ /* 0x000fe20008010048 */
[----:B------:R-:W-:-:S02]  /*7cd0*/  LOP3.LUT P4, RZ, R132, 0xff0000, RZ, 0xc0, !PT ;  /* 0x00ff000084ff7812 */ /* 0x000fc4000788c0ff */
[----:B------:R-:W-:Y:S01]  /*7ce0*/  FFMA.FTZ R98, R128, R89, UR14 ;  /* 0x0000000e80627e23 */ /* 0x000fe20008010059 */
[----:B------:R-:W-:Y:S01]  /*7cf0*/  FMUL.FTZ R89, R88, UR5 ;  /* 0x0000000558597c20 */ /* 0x000fe20008410000 */
[----:B------:R-:W-:Y:S01]  /*7d00*/  @P2 HADD2.F32 R122, -RZ, R108.H0_H0 ;  /* 0x2000006cff7a2230 */ /* 0x000fe20000004100 */
[----:B------:R-:W-:Y:S01]  /*7d10*/  ISETP.GE.U32.AND P5, PT, R132, 0x1000000, PT ;  /* 0x010000008400780c */ /* 0x000fe20003fa6070 */
[----:B------:R-:W-:Y:S01]  /*7d20*/  FADD.FTZ R98, R127, -R98 ;  /* 0x800000627f627221 */ /* 0x000fe20000010000 */
[----:B------:R-:W-:Y:S01]  /*7d30*/  FMUL.FTZ R121, R89, UR4 ;  /* 0x0000000459797c20 */ /* 0x000fe20008410000 */
[----:B------:R-:W-:Y:S01]  /*7d40*/  FFMA.FTZ R89, R90, UR12, R73 ;  /* 0x0000000c5a597c23 */ /* 0x000fe20008010049 */
[----:B------:R-:W-:Y:S02]  /*7d50*/  @P3 HADD2.F32 R99, -RZ, R182.H1_H1 ;  /* 0x300000b6ff633230 */ /* 0x000fe40000004100 */
[-C--:B------:R-:W-:Y:S01]  /*7d60*/  @P2 FMUL.FTZ R96, R122, R121.reuse ;  /* 0x000000797a602220 */ /* 0x080fe20000410000 */
[----:B------:R-:W-:Y:S01]  /*7d70*/  FMUL.FTZ R90, R89, UR5 ;  /* 0x00000005595a7c20 */ /* 0x000fe20008410000 */
[----:B-----5:R-:W-:Y:S01]  /*7d80*/  FMUL.FTZ R121, R92, R121 ;  /* 0x000000795c797220 */ /* 0x020fe20000410000 */
[----:B------:R-:W-:-:S02]  /*7d90*/  @P4 HADD2.F32 R122, -RZ, R109.H0_H0 ;  /* 0x2000006dff7a4230 */ /* 0x000fc40000004100 */
[----:B------:R-:W-:Y:S01]  /*7da0*/  FMUL.FTZ R92, R90, UR4 ;  /* 0x000000045a5c7c20 */ /* 0x000fe20008410000 */
[----:B------:R-:W-:Y:S01]  /*7db0*/  FFMA.FTZ R90, R91, UR12, R74 ;  /* 0x0000000c5b5a7c23 */ /* 0x000fe2000801004a */
[----:B------:R-:W-:Y:S01]  /*7dc0*/  FFMA.FTZ R91, R98, UR12, R75 ;  /* 0x0000000c625b7c23 */ /* 0x000fe2000801004b */
[----:B------:R-:W-:Y:S01]  /*7dd0*/  MOV R98, RZ ;  /* 0x000000ff00627202 */ /* 0x000fe20000000f00 */
[-C--:B------:R-:W-:Y:S01]  /*7de0*/  @P3 FMUL.FTZ R97, R99, R92.reuse ;  /* 0x0000005c63613220 */ /* 0x080fe20000410000 */
[----:B------:R-:W-:Y:S01]  /*7df0*/  FMUL.FTZ R93, R93, R92 ;  /* 0x0000005c5d5d7220 */ /* 0x000fe20000410000 */
[----:B------:R-:W-:Y:S01]  /*7e00*/  FMUL.FTZ R99, R90, UR5 ;  /* 0x000000055a637c20 */ /* 0x000fe20008410000 */
[----:B------:R-:W-:Y:S01]  /*7e10*/  FMUL.FTZ R92, R91, UR5 ;  /* 0x000000055b5c7c20 */ /* 0x000fe20008410000 */
[----:B------:R-:W-:Y:S02]  /*7e20*/  FSEL R121, R121, RZ, P2 ;  /* 0x000000ff79797208 */ /* 0x000fe40001000000 */
[----:B------:R-:W-:Y:S01]  /*7e30*/  FMUL.FTZ R99, R99, UR4 ;  /* 0x0000000463637c20 */ /* 0x000fe20008410000 */
[----:B------:R-:W-:-:S03]  /*7e40*/  FMUL.FTZ R92, R92, UR4 ;  /* 0x000000045c5c7c20 */ /* 0x000fc60008410000 */
[-C--:B------:R-:W-:Y:S01]  /*7e50*/  FMUL.FTZ R94, R94, R99.reuse ;  /* 0x000000635e5e7220 */ /* 0x080fe20000410000 */
        /* <DEDUP_REMOVED lines=10> */
.L_x_13797:
        /* <DEDUP_REMOVED lines=9> */
[----:B------:R-:W-:Y:S02]  /*7f90*/  FFMA.FTZ R96, R96, UR12, R72 ;  /* 0x0000000c60607c23 */ /* 0x000fe40008010048 */
[----:B------:R-:W-:Y:S02]  /*7fa0*/  @P2 HADD2.F32 R98, -RZ, R108.H0_H0 ;  /* 0x2000006cff622230 */ /* 0x000fe40000004100 */
[----:B------:R-:W-:Y:S01]  /*7fb0*/  FADD.FTZ R99, R126, -R99 ;  /* 0x800000637e637221 */ /* 0x000fe20000010000 */
[----:B------:R-:W-:Y:S01]  /*7fc0*/  FMUL.FTZ R96, R96, UR5 ;  /* 0x0000000560607c20 */ /* 0x000fe20008410000 */
[----:B------:R-:W-:Y:S02]  /*7fd0*/  @P3 HADD2.F32 R122, -RZ, R182.H1_H1 ;  /* 0x300000b6ff7a3230 */ /* 0x000fe40000004100 */
[----:B------:R-:W-:Y:S01]  /*7fe0*/  FFMA.FTZ R99, R99, UR12, R74 ;  /* 0x0000000c63637c23 */ /* 0x000fe2000801004a */
        /* <DEDUP_REMOVED lines=10> */
[----:B------:R-:W-:Y:S02]  /*8090*/  FFMA.FTZ R98, R98, UR12, R73 ;  /* 0x0000000c62627c23 */ /* 0x000fe40008010049 */
[----:B------:R-:W-:Y:S02]  /*80a0*/  FADD.FTZ R121, R127, -R121 ;  /* 0x800000797f797221 */ /* 0x000fe40000010000 */
[----:B------:R-:W-:-:S04]  /*80b0*/  FMUL.FTZ R98, R98, UR5 ;  /* 0x0000000562627c20 */ /* 0x000fc80008410000 */
[----:B------:R-:W-:-:S04]  /*80c0*/  FMUL.FTZ R98, R98, UR4 ;  /* 0x0000000462627c20 */ /* 0x000fc80008410000 */
[-C--:B------:R-:W-:Y:S01]  /*80d0*/  @P3 FMUL.FTZ R97, R122, R98.reuse ;  /* 0x000000627a613220 */ /* 0x080fe20000410000 */
[----:B------:R-:W-:Y:S01]  /*80e0*/  FMUL.FTZ R93, R93, R98 ;  /* 0x000000625d5d7220 */ /* 0x000fe20000410000 */
[----:B------:R-:W-:Y:S01]  /*80f0*/  FMUL.FTZ R98, R99, UR5 ;  /* 0x0000000563627c20 */ /* 0x000fe20008410000 */
[----:B------:R-:W-:Y:S01]  /*8100*/  FFMA.FTZ R99, R121, UR12, R75 ;  /* 0x0000000c79637c23 */ /* 0x000fe2000801004b */
        /* <DEDUP_REMOVED lines=15> */
.L_x_13798:
[----:B------:R-:W-:Y:S05]  /*8200*/  BSYNC.RECONVERGENT B0 ;  /* 0x0000000000007941 */ /* 0x000fea0003800200 */
.L_x_13796:
        /* <DEDUP_REMOVED lines=16> */
[----:B------:R-:W-:Y:S01]  /*8310*/  MOV R96, UR13 ;  /* 0x0000000d00607c02 */ /* 0x000fe20008000f00 */
[----:B------:R-:W-:Y:S01]  /*8320*/  FFMA.FTZ R35, R35, R90, UR14 ;  /* 0x0000000e23237e23 */ /* 0x000fe2000801005a */
[C---:B------:R-:W-:Y:S01]  /*8330*/  LOP3.LUT P3, RZ, R100.reuse, 0xff00, RZ, 0xc0, !PT ;  /* 0x0000ff0064ff7812 */ /* 0x040fe2000786c0ff */
[----:B------:R-:W-:Y:S01]  /*8340*/  FADD.FTZ R27, R27, -R88 ;  /* 0x800000581b1b7221 */ /* 0x000fe20000010000 */
[----:B------:R-:W-:Y:S01]  /*8350*/  LOP3.LUT P4, RZ, R100, 0xff0000, RZ, 0xc0, !PT ;  /* 0x00ff000064ff7812 */ /* 0x000fe2000788c0ff */
[----:B------:R-:W-:Y:S01]  /*8360*/  FADD.FTZ R90, R28, -R35 ;  /* 0x800000231c5a7221 */ /* 0x000fe20000010000 */
[----:B------:R-:W-:Y:S01]  /*8370*/  MOV R28, UR13 ;  /* 0x0000000d001c7c02 */ /* 0x000fe20008000f00 */
[----:B------:R-:W-:Y:S01]  /*8380*/  FFMA.FTZ R88, R27, UR12, R76 ;  /* 0x0000000c1b587c23 */ /* 0x000fe2000801004c */
[----:B------:R-:W-:Y:S01]  /*8390*/  FFMA.FTZ R96, R37, R96, UR14 ;  /* 0x0000000e25607e23 */ /* 0x000fe20008010060 */
[----:B------:R-:W-:Y:S01]  /*83a0*/  FFMA.FTZ R89, R90, UR12, R77 ;  /* 0x0000000c5a597c23 */ /* 0x000fe2000801004d */
[----:B------:R-:W-:Y:S01]  /*83b0*/  ISETP.GE.U32.AND P5, PT, R100, 0x1000000, PT ;  /* 0x010000006400780c */ /* 0x000fe20003fa6070 */
[----:B------:R-:W-:Y:S01]  /*83c0*/  FMUL.FTZ R27, R88, UR5 ;  /* 0x00000005581b7c20 */ /* 0x000fe20008410000 */
[----:B------:R-:W-:Y:S01]  /*83d0*/  FFMA.FTZ R39, R39, R28, UR14 ;  /* 0x0000000e27277e23 */ /* 0x000fe2000801001c */
[----:B------:R-:W-:-:S02]  /*83e0*/  @P2 HADD2.F32 R28, -RZ, R110.H0_H0 ;  /* 0x2000006eff1c2230 */ /* 0x000fc40000004100 */
[----:B------:R-:W-:Y:S01]  /*83f0*/  FADD.FTZ R29, R29, -R96 ;  /* 0x800000601d1d7221 */ /* 0x000fe20000010000 */
[----:B------:R-:W-:Y:S01]  /*8400*/  FMUL.FTZ R27, R27, UR4 ;  /* 0x000000041b1b7c20 */ /* 0x000fe20008410000 */
[----:B------:R-:W-:Y:S01]  /*8410*/  CS2R R96, SRZ ;  /* 0x0000000000607805 */ /* 0x000fe2000001ff00 */
[----:B------:R-:W-:Y:S02]  /*8420*/  @P3 HADD2.F32 R33, -RZ, R183.H1_H1 ;  /* 0x300000b7ff213230 */ /* 0x000fe40000004100 */
[----:B------:R-:W-:Y:S01]  /*8430*/  FFMA.FTZ R90, R29, UR12, R78 ;  /* 0x0000000c1d5a7c23 */ /* 0x000fe2000801004e */
[-C--:B------:R-:W-:Y:S01]  /*8440*/  @P2 FMUL.FTZ R96, R28, R27.reuse ;  /* 0x0000001b1c602220 */ /* 0x080fe20000410000 */
[----:B------:R-:W-:Y:S01]  /*8450*/  FMUL.FTZ R28, R89, UR5 ;  /* 0x00000005591c7c20 */ /* 0x000fe20008410000 */
[----:B------:R-:W-:Y:S01]  /*8460*/  FADD.FTZ R30, R30, -R39 ;  /* 0x800000271e1e7221 */ /* 0x000fe20000010000 */
[----:B-----5:R-:W-:Y:S02]  /*8470*/  FMUL.FTZ R27, R92, R27 ;  /* 0x0000001b5c1b7220 */ /* 0x020fe40000410000 */
[----:B------:R-:W-:Y:S01]  /*8480*/  FMUL.FTZ R28, R28, UR4 ;  /* 0x000000041c1c7c20 */ /* 0x000fe20008410000 */
[----:B------:R-:W-:Y:S01]  /*8490*/  FFMA.FTZ R91, R30, UR12, R79 ;  /* 0x0000000c1e5b7c23 */ /* 0x000fe2000801004f */
[----:B------:R-:W-:Y:S01]  /*84a0*/  @P4 HADD2.F32 R30, -RZ, R111.H0_H0 ;  /* 0x2000006fff1e4230 */ /* 0x000fe20000004100 */
[----:B------:R-:W-:Y:S01]  /*84b0*/  FSEL R27, R27, RZ, P2 ;  /* 0x000000ff1b1b7208 */ /* 0x000fe20001000000 */
[-C--:B------:R-:W-:Y:S01]  /*84c0*/  @P3 FMUL.FTZ R97, R33, R28.reuse ;  /* 0x0000001c21613220 */ /* 0x080fe20000410000 */
[----:B------:R-:W-:Y:S01]  /*84d0*/  FMUL.FTZ R37, R93, R28 ;  /* 0x0000001c5d257220 */ /* 0x000fe20000410000 */
[----:B------:R-:W-:-:S04]  /*84e0*/  FMUL.FTZ R28, R90, UR5 ;  /* 0x000000055a1c7c20 */ /* 0x000fc80008410000 */
[----:B------:R-:W-:Y:S01]  /*84f0*/  FMUL.FTZ R29, R28, UR4 ;  /* 0x000000041c1d7c20 */ /* 0x000fe20008410000 */
[----:B------:R-:W-:Y:S01]  /*8500*/  FMUL.FTZ R28, R91, UR5 ;  /* 0x000000055b1c7c20 */ /* 0x000fe20008410000 */
[----:B------:R-:W-:Y:S02]  /*8510*/  FSEL R37, R37, RZ, P3 ;  /* 0x000000ff25257208 */ /* 0x000fe40001800000 */
[-C--:B------:R-:W-:Y:S01]  /*8520*/  @P4 FMUL.FTZ R98, R30, R29.reuse ;  /* 0x0000001d1e624220 */ /* 0x080fe20000410000 */
        /* <DEDUP_REMOVED lines=9> */
.L_x_13800:
[----:B------:R-:W-:Y:S02]  /*85c0*/  MOV R98, UR13 ;  /* 0x0000000d00627c02 */ /* 0x000fe40008000f00 */
[----:B------:R-:W-:Y:S02]  /*85d0*/  MOV R96, UR13 ;  /* 0x0000000d00607c02 */ /* 0x000fe40008000f00 */
[C---:B------:R-:W-:Y:S01]  /*85e0*/  LOP3.LUT P3, RZ, R100.reuse, 0xff00, RZ, 0xc0, !PT ;  /* 0x0000ff0064ff7812 */ /* 0x040fe2000786c0ff */
[----:B------:R-:W-:Y:S01]  /*85f0*/  FFMA.FTZ R35, R35, R98, UR14 ;  /* 0x0000000e23237e23 */ /* 0x000fe20008010062 */
[----:B------:R-:W-:Y:S01]  /*8600*/  MOV R126, UR13 ;  /* 0x0000000d007e7c02 */ /* 0x000fe20008000f00 */
[----:B------:R-:W-:Y:S01]  /*8610*/  FFMA.FTZ R96, R33, R96, UR14 ;  /* 0x0000000e21607e23 */ /* 0x000fe20008010060 */
[----:B------:R-:W-:Y:S01]  /*8620*/  LOP3.LUT P2, RZ, R100, 0xff, RZ, 0xc0, !PT ;  /* 0x000000ff64ff7812 */ /* 0x000fe2000784c0ff */
        /* <DEDUP_REMOVED lines=8> */
[----:B------:R-:W-:Y:S01]  /*86b0*/  FFMA.FTZ R39, R39, R96, UR14 ;  /* 0x0000000e27277e23 */ /* 0x000fe20008010060 */
[----:B------:R-:W-:Y:S01]  /*86c0*/  FMUL.FTZ R28, R28, UR5 ;  /* 0x000000051c1c7c20 */ /* 0x000fe20008410000 */
[----:B------:R-:W-:Y:S01]  /*86d0*/  FADD.FTZ R29, R29, -R98 ;  /* 0x800000621d1d7221 */ /* 0x000fe20000010000 */
[----:B------:R-:W-:-:S02]  /*86e0*/  @P3 HADD2.F32 R33, -RZ, R183.H1_H1 ;  /* 0x300000b7ff213230 */ /* 0x000fc40000004100 */
[----:B------:R-:W-:Y:S01]  /*86f0*/  FADD.FTZ R30, R30, -R39 ;  /* 0x800000271e1e7221 */ /* 0x000fe20000010000 */
[----:B------:R-:W-:Y:S01]  /*8700*/  FMUL.FTZ R28, R28, UR4 ;  /* 0x000000041c1c7c20 */ /* 0x000fe20008410000 */
[----:B------:R-:W-:Y:S01]  /*8710*/  FFMA.FTZ R29, R29, UR12, R78 ;  /* 0x0000000c1d1d7c23 */ /* 0x000fe2000801004e */
[----:B------:R-:W-:Y:S01]  /*8720*/  CS2R R96, SRZ ;  /* 0x0000000000607805 */ /* 0x000fe2000001ff00 */
[----:B------:R-:W-:Y:S01]  /*8730*/  FMUL.FTZ R27, R27, UR5 ;  /* 0x000000051b1b7c20 */ /* 0x000fe20008410000 */
[-C--:B------:R-:W-:Y:S01]  /*8740*/  @P3 FMUL.FTZ R97, R33, R28.reuse ;  /* 0x0000001c21613220 */ /* 0x080fe20000410000 */
[----:B-----5:R-:W-:Y:S01]  /*8750*/  FMUL.FTZ R37, R93, R28 ;  /* 0x0000001c5d257220 */ /* 0x020fe20000410000 */
[----:B------:R-:W-:Y:S01]  /*8760*/  FFMA.FTZ R30, R30, UR12, R79 ;  /* 0x0000000c1e1e7c23 */ /* 0x000fe2000801004f */
        /* <DEDUP_REMOVED lines=19> */
.L_x_13801:
[----:B------:R-:W-:Y:S05]  /*88a0*/  BSYNC.RECONVERGENT B0 ;  /* 0x0000000000007941 */ /* 0x000fea0003800200 */
.L_x_13799:
        /* <DEDUP_REMOVED lines=20> */
[----:B------:R-:W-:Y:S01]  /*89f0*/  LOP3.LUT P3, RZ, R101, 0xff00, RZ, 0xc0, !PT ;  /* 0x0000ff0065ff7812 */ /* 0x000fe2000786c0ff */
[----:B------:R-:W-:Y:S01]  /*8a00*/  FFMA.FTZ R88, R31, UR12, R80 ;  /* 0x0000000c1f587c23 */ /* 0x000fe20008010050 */
[----:B------:R-:W-:Y:S01]  /*8a10*/  FFMA.FTZ R29, R114, R29, UR14 ;  /* 0x0000000e721d7e23 */ /* 0x000fe2000801001d */
[----:B------:R-:W-:Y:S01]  /*8a20*/  FADD.FTZ R32, R32, -R43 ;  /* 0x8000002b20207221 */ /* 0x000fe20000010000 */
[----:B------:R-:W-:Y:S01]  /*8a30*/  FADD.FTZ R45, R34, -R45 ;  /* 0x8000002d222d7221 */ /* 0x000fe20000010000 */
[----:B------:R-:W-:Y:S01]  /*8a40*/  FMUL.FTZ R31, R88, UR5 ;  /* 0x00000005581f7c20 */ /* 0x000fe20008410000 */
[----:B------:R-:W-:Y:S01]  /*8a50*/  FADD.FTZ R36, R36, -R29 ;  /* 0x8000001d24247221 */ /* 0x000fe20000010000 */
[----:B------:R-:W-:Y:S01]  /*8a60*/  LOP3.LUT P4, RZ, R101, 0xff0000, RZ, 0xc0, !PT ;  /* 0x00ff000065ff7812 */ /* 0x000fe2000788c0ff */
[----:B------:R-:W-:-:S02]  /*8a70*/  @P2 HADD2.F32 R30, -RZ, R112.H0_H0 ;  /* 0x20000070ff1e2230 */ /* 0x000fc40000004100 */
[----:B------:R-:W-:Y:S01]  /*8a80*/  FFMA.FTZ R89, R32, UR12, R81 ;  /* 0x0000000c20597c23 */ /* 0x000fe20008010051 */
[----:B------:R-:W-:Y:S01]  /*8a90*/  FMUL.FTZ R31, R31, UR4 ;  /* 0x000000041f1f7c20 */ /* 0x000fe20008410000 */
[----:B------:R-:W-:Y:S01]  /*8aa0*/  FFMA.FTZ R90, R45, UR12, R82 ;  /* 0x0000000c2d5a7c23 */ /* 0x000fe20008010052 */
[----:B------:R-:W-:Y:S01]  /*8ab0*/  FFMA.FTZ R91, R36, UR12, R83 ;  /* 0x0000000c245b7c23 */ /* 0x000fe20008010053 */
[----:B------:R-:W-:Y:S02]  /*8ac0*/  CS2R R28, SRZ ;  /* 0x00000000001c7805 */ /* 0x000fe4000001ff00 */
[----:B------:R-:W-:Y:S01]  /*8ad0*/  ISETP.GE.U32.AND P5, PT, R101, 0x1000000, PT ;  /* 0x010000006500780c */ /* 0x000fe20003fa6070 */
[----:B------:R-:W-:Y:S01]  /*8ae0*/  FMUL.FTZ R32, R89, UR5 ;  /* 0x0000000559207c20 */ /* 0x000fe20008410000 */
[-C--:B-----5:R-:W-:Y:S01]  /*8af0*/  FMUL.FTZ R4, R92, R31.reuse ;  /* 0x0000001f5c047220 */ /* 0x0a0fe20000410000 */
        /* <DEDUP_REMOVED lines=8> */
[-C--:B------:R-:W-:Y:S01]  /*8b80*/  @P3 FMUL.FTZ R29, R35, R32.reuse ;  /* 0x00000020231d3220 */ /* 0x080fe20000410000 */
[----:B------:R-:W-:Y:S01]  /*8b90*/  FMUL.FTZ R32, R93, R32 ;  /* 0x000000205d207220 */ /* 0x000fe20000410000 */
[-C--:B------:R-:W-:Y:S01]  /*8ba0*/  FMUL.FTZ R41, R94, R31.reuse ;  /* 0x0000001f5e297220 */ /* 0x080fe20000410000 */
        /* <DEDUP_REMOVED lines=12> */
.L_x_13803:
[----:B------:R-:W-:Y:S02]  /*8c70*/  MOV R4, UR13 ;  /* 0x0000000d00047c02 */ /* 0x000fe40008000f00 */
[C---:B------:R-:W-:Y:S02]  /*8c80*/  LOP3.LUT P2, RZ, R101.reuse, 0xff, RZ, 0xc0, !PT ;  /* 0x000000ff65ff7812 */ /* 0x040fe4000784c0ff */
[----:B------:R-:W-:Y:S01]  /*8c90*/  LOP3.LUT P3, RZ, R101, 0xff00, RZ, 0xc0, !PT ;  /* 0x0000ff0065ff7812 */ /* 0x000fe2000786c0ff */
[----:B------:R-:W-:Y:S01]  /*8ca0*/  FFMA.FTZ R4, R41, R4, UR14 ;  /* 0x0000000e29047e23 */ /* 0x000fe20008010004 */
[----:B0-----:R-:W-:Y:S02]  /*8cb0*/  MOV R29, UR13 ;  /* 0x0000000d001d7c02 */ /* 0x001fe40008000f00 */
[----:B------:R-:W-:Y:S01]  /*8cc0*/  LOP3.LUT P4, RZ, R101, 0xff0000, RZ, 0xc0, !PT ;  /* 0x00ff000065ff7812 */ /* 0x000fe2000788c0ff */
[----:B------:R-:W-:Y:S01]  /*8cd0*/  FADD.FTZ R31, R31, -R4 ;  /* 0x800000041f1f7221 */ /* 0x000fe20000010000 */
[----:B------:R-:W-:-:S02]  /*8ce0*/  MOV R4, UR13 ;  /* 0x0000000d00047c02 */ /* 0x000fc40008000f00 */
[----:B------:R-:W-:Y:S02]  /*8cf0*/  ISETP.GE.U32.AND P5, PT, R101, 0x1000000, PT ;  /* 0x010000006500780c */ /* 0x000fe40003fa6070 */
[----:B------:R-:W-:Y:S01]  /*8d00*/  MOV R28, RZ ;  /* 0x000000ff001c7202 */ /* 0x000fe20000000f00 */
[-C--:B------:R-:W-:Y:S01]  /*8d10*/  FFMA.FTZ R43, R43, R4.reuse, UR14 ;  /* 0x0000000e2b2b7e23 */ /* 0x080fe20008010004 */
[----:B------:R-:W-:Y:S01]  /*8d20*/  FFMA.FTZ R45, R45, R4, UR14 ;  /* 0x0000000e2d2d7e23 */ /* 0x000fe20008010004 */
[----:B------:R-:W-:Y:S01]  /*8d30*/  FFMA.FTZ R4, R31, UR12, R80 ;  /* 0x0000000c1f047c23 */ /* 0x000fe20008010050 */
[----:B------:R-:W-:Y:S01]  /*8d40*/  FFMA.FTZ R31, R114, R29, UR14 ;  /* 0x0000000e721f7e23 */ /* 0x000fe2000801001d */
[----:B------:R-:W-:Y:S01]  /*8d50*/  FADD.FTZ R32, R32, -R43 ;  /* 0x8000002b20207221 */ /* 0x000fe20000010000 */
[----:B------:R-:W-:Y:S01]  /*8d60*/  FADD.FTZ R45, R34, -R45 ;  /* 0x8000002d222d7221 */ /* 0x000fe20000010000 */
[----:B------:R-:W-:Y:S01]  /*8d70*/  FMUL.FTZ R4, R4, UR5 ;  /* 0x0000000504047c20 */ /* 0x000fe20008410000 */
[----:B------:R-:W-:Y:S01]  /*8d80*/  FADD.FTZ R34, R36, -R31 ;  /* 0x8000001f24227221 */ /* 0x000fe20000010000 */
[----:B------:R-:W-:Y:S01]  /*8d90*/  FFMA.FTZ R30, R32, UR12, R81 ;  /* 0x0000000c201e7c23 */ /* 0x000fe20008010051 */
[----:B------:R-:W-:-:S02]  /*8da0*/  @P2 HADD2.F32 R32, -RZ, R112.H0_H0 ;  /* 0x20000070ff202230 */ /* 0x000fc40000004100 */
[----:B------:R-:W-:Y:S01]  /*8db0*/  FMUL.FTZ R29, R4, UR4 ;  /* 0x00000004041d7c20 */ /* 0x000fe20008410000 */
[----:B------:R-:W-:Y:S02]  /*8dc0*/  @P3 HADD2.F32 R31, -RZ, R184.H1_H1 ;  /* 0x300000b8ff1f3230 */ /* 0x000fe40000004100 */
[----:B------:R-:W-:Y:S01]  /*8dd0*/  FMUL.FTZ R30, R30, UR5 ;  /* 0x000000051e1e7c20 */ /* 0x000fe20008410000 */
[----:B------:R-:W-:Y:S01]  /*8de0*/  FFMA.FTZ R45, R45, UR12, R82 ;  /* 0x0000000c2d2d7c23 */ /* 0x000fe20008010052 */
[-C--:B-----5:R-:W-:Y:S01]  /*8df0*/  FMUL.FTZ R4, R92, R29.reuse ;  /* 0x0000001d5c047220 */ /* 0x0a0fe20000410000 */
[----:B------:R-:W-:Y:S01]  /*8e00*/  @P2 FMUL.FTZ R28, R32, R29 ;  /* 0x0000001d201c2220 */ /* 0x000fe20000410000 */
[----:B------:R-:W-:Y:S01]  /*8e10*/  FMUL.FTZ R30, R30, UR4 ;  /* 0x000000041e1e7c20 */ /* 0x000fe20008410000 */
[----:B------:R-:W-:Y:S01]  /*8e20*/  FFMA.FTZ R34, R34, UR12, R83 ;  /* 0x0000000c22227c23 */ /* 0x000fe20008010053 */
[----:B------:R-:W-:Y:S01]  /*8e30*/  MOV R29, RZ ;  /* 0x000000ff001d7202 */ /* 0x000fe20000000f00 */
[----:B------:R-:W-:-:S02]  /*8e40*/  @P4 HADD2.F32 R32, -RZ, R113.H0_H0 ;  /* 0x20000071ff204230 */ /* 0x000fc40000004100 */
[-C--:B------:R-:W-:Y:S01]  /*8e50*/  @P3 FMUL.FTZ R29, R31, R30.reuse ;  /* 0x0000001e1f1d3220 */ /* 0x080fe20000410000 */
[----:B------:R-:W-:Y:S01]  /*8e60*/  FMUL.FTZ R31, R45, UR5 ;  /* 0x000000052d1f7c20 */ /* 0x000fe20008410000 */
[----:B------:R-:W-:Y:S01]  /*8e70*/  FMUL.FTZ R34, R34, UR5 ;  /* 0x0000000522227c20 */ /* 0x000fe20008410000 */
[----:B------:R-:W-:Y:S01]  /*8e80*/  FMUL.FTZ R36, R93, R30 ;  /* 0x0000001e5d247220 */ /* 0x000fe20000410000 */
[----:B------:R-:W-:Y:S01]  /*8e90*/  MOV R30, RZ ;  /* 0x000000ff001e7202 */ /* 0x000fe20000000f00 */
[----:B------:R-:W-:Y:S01]  /*8ea0*/  FMUL.FTZ R41, R31, UR4 ;  /* 0x000000041f297c20 */ /* 0x000fe20008410000 */
[----:B------:R-:W-:Y:S01]  /*8eb0*/  FMUL.FTZ R34, R34, UR4 ;  /* 0x0000000422227c20 */ /* 0x000fe20008410000 */
[----:B------:R-:W-:Y:S01]  /*8ec0*/  @P5 HADD2.F32 R33, -RZ, R184.H0_H0 ;  /* 0x200000b8ff215230 */ /* 0x000fe20000004100 */
[----:B------:R-:W-:Y:S01]  /*8ed0*/  MOV R31, RZ ;  /* 0x000000ff001f7202 */ /* 0x000fe20000000f00 */
[-C--:B------:R-:W-:Y:S01]  /*8ee0*/  @P4 FMUL.FTZ R30, R32, R41.reuse ;  /* 0x00000029201e4220 */ /* 0x080fe20000410000 */
[----:B------:R-:W-:Y:S01]  /*8ef0*/  FMUL.FTZ R41, R94, R41 ;  /* 0x000000295e297220 */ /* 0x000fe20000410000 */
[-C--:B------:R-:W-:Y:S01]  /*8f00*/  FMUL.FTZ R43, R95, R34.reuse ;  /* 0x000000225f2b7220 */ /* 0x080fe20000410000 */
[----:B------:R-:W-:Y:S01]  /*8f10*/  @P5 FMUL.FTZ R31, R33, R34 ;  /* 0x00000022211f5220 */ /* 0x000fe20000410000 */
[----:B------:R-:W-:-:S02]  /*8f20*/  FSEL R4, R4, RZ, P2 ;  /* 0x000000ff04047208 */ /* 0x000fc40001000000 */
[----:B------:R-:W-:Y:S02]  /*8f30*/  FSEL R36, R36, RZ, P3 ;  /* 0x000000ff24247208 */ /* 0x000fe40001800000 */
[----:B------:R-:W-:Y:S02]  /*8f40*/  FSEL R41, R41, RZ, P4 ;  /* 0x000000ff29297208 */ /* 0x000fe40002000000 */
[----:B------:R-:W-:-:S07]  /*8f50*/  FSEL R43, R43, RZ, P5 ;  /* 0x000000ff2b2b7208 */ /* 0x000fce0002800000 */
.L_x_13804:
[----:B------:R-:W-:Y:S05]  /*8f60*/  BSYNC.RECONVERGENT B0 ;  /* 0x0000000000007941 */ /* 0x000fea0003800200 */
.L_x_13802:
        /* <DEDUP_REMOVED lines=9> */
[----:B------:R-:W-:Y:S01]  /*9000*/  BSSY.RECONVERGENT B0, `(.L_x_13805) ;  /* 0x0000063000007945 */ /* 0x000fe20003800200 */
[--C-:B------:R-:W-:Y:S02]  /*9010*/  SHF.R.U32.HI R92, RZ, 0x10, R47.reuse ;  /* 0x00000010ff5c7819 */ /* 0x100fe4000001162f */
[----:B------:R-:W-:Y:S01]  /*9020*/  SHF.R.U64 R93, R46, 0x10, R47 ;  /* 0x000000102e5d7819 */ /* 0x000fe2000000122f */
        /* <DEDUP_REMOVED lines=15> */
[----:B------:R-:W-:Y:S01]  /*9120*/  LOP3.LUT P2, RZ, R120, 0xff, RZ, 0xc0, !PT ;  /* 0x000000ff78ff7812 */ /* 0x000fe2000784c0ff */
[----:B------:R-:W-:Y:S01]  /*9130*/  FFMA.FTZ R88, R115, UR12, R84 ;  /* 0x0000000c73587c23 */ /* 0x000fe20008010054 */
[----:B------:R-:W-:Y:S01]  /*9140*/  FFMA.FTZ R89, R40, UR12, R85 ;  /* 0x0000000c28597c23 */ /* 0x000fe20008010055 */
[----:B------:R-:W-:Y:S01]  /*9150*/  FFMA.FTZ R90, R117, UR12, R86 ;  /* 0x0000000c755a7c23 */ /* 0x000fe20008010056 */
[----:B------:R-:W-:Y:S01]  /*9160*/  FFMA.FTZ R91, R38, UR12, R87 ;  /* 0x0000000c265b7c23 */ /* 0x000fe20008010057 */
        /* <DEDUP_REMOVED lines=13> */
[----:B------:R-:W-:Y:S02]  /*9240*/  @P2 HADD2.F32 R44, -RZ, R46.H0_H0 ;  /* 0x2000002eff2c2230 */ /* 0x000fe40000004100 */
[-C--:B------:R-:W-:Y:S01]  /*9250*/  FMUL.FTZ R45, R30, R35.reuse ;  /* 0x000000231e2d7220 */ /* 0x080fe20000410000 */
        /* <DEDUP_REMOVED lines=15> */
.L_x_13806:
        /* <DEDUP_REMOVED lines=16> */
[----:B------:R-:W-:-:S02]  /*9450*/  @P5 HADD2.F32 R38, -RZ, R92.H0_H0 ;  /* 0x2000005cff265230 */ /* 0x000fc40000004100 */
[----:B------:R-:W-:Y:S01]  /*9460*/  FFMA.FTZ R44, R115, UR12, R84 ;  /* 0x0000000c732c7c23 */ /* 0x000fe20008010054 */
[----:B------:R-:W-:Y:S01]  /*9470*/  FFMA.FTZ R45, R94, UR12, R85 ;  /* 0x0000000c5e2d7c23 */ /* 0x000fe20008010055 */
[----:B------:R-:W-:Y:S01]  /*9480*/  FFMA.FTZ R92, R117, UR12, R86 ;  /* 0x0000000c755c7c23 */ /* 0x000fe20008010056 */
[----:B------:R-:W-:Y:S01]  /*9490*/  FFMA.FTZ R96, R96, UR12, R87 ;  /* 0x0000000c60607c23 */ /* 0x000fe20008010057 */
[----:B------:R-:W-:Y:S01]  /*94a0*/  FMUL.FTZ R44, R44, UR5 ;  /* 0x000000052c2c7c20 */ /* 0x000fe20008410000 */
[----:B------:R-:W-:Y:S01]  /*94b0*/  FMUL.FTZ R45, R45, UR5 ;  /* 0x000000052d2d7c20 */ /* 0x000fe20008410000 */
[----:B------:R-:W-:Y:S01]  /*94c0*/  FMUL.FTZ R92, R92, UR5 ;  /* 0x000000055c5c7c20 */ /* 0x000fe20008410000 */
[----:B------:R-:W-:Y:S01]  /*94d0*/  FMUL.FTZ R96, R96, UR5 ;  /* 0x0000000560607c20 */ /* 0x000fe20008410000 */
[----:B------:R-:W-:Y:S02]  /*94e0*/  @P3 HADD2.F32 R3, -RZ, R93.H0_H0 ;  /* 0x2000005dff033230 */ /* 0x000fe40000004100 */
        /* <DEDUP_REMOVED lines=20> */
.L_x_13807:
[----:B------:R-:W-:Y:S05]  /*9630*/  BSYNC.RECONVERGENT B0 ;  /* 0x0000000000007941 */ /* 0x000fea0003800200 */
.L_x_13805:
[----:B------:R-:W0:Y:S01]  /*9640*/  @P0 LDC.64 R28, c[0x0][0x478] ;  /* 0x00011e00ff1c0b82 */ /* 0x000e220000000a00 */
[----:B------:R-:W-:Y:S01]  /*9650*/  MOV R3, 0x10 ;  /* 0x0000001000037802 */ /* 0x000fe20000000f00 */
[----:B0-----:R-:W-:-:S04]  /*9660*/  @P0 IMAD.WIDE.U32 R28, R2, 0x10, R28 ;  /* 0x00000010021c0825 */ /* 0x001fc800078e001c */
[----:B------:R-:W-:Y:S01]  /*9670*/  IMAD.WIDE.U32 R2, R2, R3, UR28 ;  /* 0x0000001c02027e25 */ /* 0x000fe2000f8e0003 */
[----:B------:R1:W-:Y:S04]  /*9680*/  @P0 STG.E.128 desc[UR16][R28.64], R88 ;  /* 0x000000581c000986 */ /* 0x0003e8000c101d10 */
[----:B------:R1:W-:Y:S02]  /*9690*/  STG.E.128 desc[UR16][R2.64], R32 ;  /* 0x0000002002007986 */ /* 0x0003e4000c101d10 */
.L_x_13783:
        /* <DEDUP_REMOVED lines=45> */
[----:B01----:R-:W-:Y:S02]  /*9970*/  MOV R28, R217 ;  /* 0x000000d9001c7202 */ /* 0x003fe40000000f00 */
        /* <DEDUP_REMOVED lines=74> */
.L_x_13757:
        /* <DEDUP_REMOVED lines=36> */
.L_x_13809:
        /* <DEDUP_REMOVED lines=10> */
.L_x_15753:


//--------------------- .text._ZN10layer_norm22ln_bwd_finalize_kernelINS_22Kernel_traits_finalizeILj4096E6__halfffffjLb1ELj1024ELj4ENS_18Kernel_traits_baseILj4096ES2_ffffjLj1024EEEEELb1ELb0EEEvNS_9BwdParamsE --------------------------
	.section	.text._ZN10layer_norm22ln_bwd_finalize_kernelINS_22Kernel_traits_finalizeILj4096E6__halfffffjLb1ELj1024ELj4ENS_18Kernel_traits_baseILj4096ES2_ffffjLj1024EEEEELb1ELb0EEEvNS_9BwdParamsE,"ax",@progbits
	.align	128
        .global         _ZN10layer_norm22ln_bwd_finalize_kernelINS_22Kernel_traits_finalizeILj4096E6__halfffffjLb1ELj1024ELj4ENS_18Kernel_traits_baseILj4096ES2_ffffjLj1024EEEEELb1ELb0EEEvNS_9BwdParamsE
        .type           _ZN10layer_norm22ln_bwd_finalize_kernelINS_22Kernel_traits_finalizeILj4096E6__halfffffjLb1ELj1024ELj4ENS_18Kernel_traits_baseILj4096ES2_ffffjLj1024EEEEELb1ELb0EEEvNS_9BwdParamsE,@function
        .size           _ZN10layer_norm22ln_bwd_finalize_kernelINS_22Kernel_traits_finalizeILj4096E6__halfffffjLb1ELj1024ELj4ENS_18Kernel_traits_baseILj4096ES2_ffffjLj1024EEEEELb1ELb0EEEvNS_9BwdParamsE,(.L_x_15754 - _ZN10layer_norm22ln_bwd_finalize_kernelINS_22Kernel_traits_finalizeILj4096E6__halfffffjLb1ELj1024ELj4ENS_18Kernel_traits_baseILj4096ES2_ffffjLj1024EEEEELb1ELb0EEEvNS_9BwdParamsE)
        .other          _ZN10layer_norm22ln_bwd_finalize_kernelINS_22Kernel_traits_finalizeILj4096E6__halfffffjLb1ELj1024ELj4ENS_18Kernel_traits_baseILj4096ES2_ffffjLj1024EEEEELb1ELb0EEEvNS_9BwdParamsE,@"STO_CUDA_ENTRY STV_DEFAULT"
_ZN10layer_norm22ln_bwd_finalize_kernelINS_22Kernel_traits_finalizeILj4096E6__halfffffjLb1ELj1024ELj4ENS_18Kernel_traits_baseILj4096ES2_ffffjLj1024EEEEELb1ELb0EEEvNS_9BwdParamsE:
.text._ZN10layer_norm22ln_bwd_finalize_kernelINS_22Kernel_traits_finalizeILj4096E6__halfffffjLb1ELj1024ELj4ENS_18Kernel_traits_baseILj4096ES2_ffffjLj1024EEEEELb1ELb0EEEvNS_9BwdParamsE:
        /* <DEDUP_REMOVED lines=57> */
.L_x_13814:
        /* <DEDUP_REMOVED lines=87> */
.L_x_13813:
[----:B------:R-:W-:Y:S05]  /*0900*/  BSYNC.RECONVERGENT B1 ;  /* 0x0000000000017941 */ /* 0x000fea0003800200 */
.L_x_13812:
        /* <DEDUP_REMOVED lines=50> */
.L_x_13816:
[----:B------:R-:W-:Y:S05]  /*0c30*/  BSYNC.RECONVERGENT B1 ;  /* 0x0000000000017941 */ /* 0x000fea0003800200 */
.L_x_13815:
        /* <DEDUP_REMOVED lines=29> */
.L_x_13818:
[----:B------:R-:W-:Y:S05]  /*0e10*/  BSYNC.RECONVERGENT B1 ;  /* 0x0000000000017941 */ /* 0x000fea0003800200 */
.L_x_13817:
        /* <DEDUP_REMOVED lines=14> */
.L_x_13811:
[----:B------:R-:W-:Y:S05]  /*0f00*/  BSYNC.RECONVERGENT B0 ;  /* 0x0000000000007941 */ /* 0x000fea0003800200 */
.L_x_13810:
        /* <DEDUP_REMOVED lines=78> */
.L_x_13819:
        /* <DEDUP_REMOVED lines=9> */
.L_x_15754:


//--------------------- .text._ZN10layer_norm13ln_bwd_kernelINS_13Kernel_traitsI6__halfffffjLj4096ELj1ELj1ELj4ELj16ENS_18Kernel_traits_baseILj4096ES2_ffffjLj128EEEEELb1ELb1ELb1ELb0EEEvNS_9BwdParamsE --------------------------
	.section	.text._ZN10layer_norm13ln_bwd_kernelINS_13Kernel_traitsI6__halfffffjLj4096ELj1ELj1ELj4ELj16ENS_18Kernel_traits_baseILj4096ES2_ffffjLj128EEEEELb1ELb1ELb1ELb0EEEvNS_9BwdParamsE,"ax",@progbits
	.align	128
        .global         _ZN10layer_norm13ln_bwd_kernelINS_13Kernel_traitsI6__halfffffjLj4096ELj1ELj1ELj4ELj16ENS_18Kernel_traits_baseILj4096ES2_ffffjLj128EEEEELb1ELb1ELb1ELb0EEEvNS_9BwdParamsE
        .type           _ZN10layer_norm13ln_bwd_kernelINS_13Kernel_traitsI6__halfffffjLj4096ELj1ELj1ELj4ELj16ENS_18Kernel_traits_baseILj4096ES2_ffffjLj128EEEEELb1ELb1ELb1ELb0EEEvNS_9BwdParamsE,@function
        .size           _ZN10layer_norm13ln_bwd_kernelINS_13Kernel_traitsI6__halfffffjLj4096ELj1ELj1ELj4ELj16ENS_18Kernel_traits_baseILj4096ES2_ffffjLj128EEEEELb1ELb1ELb1ELb0EEEvNS_9BwdParamsE,(.L_x_15755 - _ZN10layer_norm13ln_bwd_kernelINS_13Kernel_traitsI6__halfffffjLj4096ELj1ELj1ELj4ELj16ENS_18Kernel_traits_baseILj4096ES2_ffffjLj128EEEEELb1ELb1ELb1ELb0EEEvNS_9BwdParamsE)
        .other          _ZN10layer_norm13ln_bwd_kernelINS_13Kernel_traitsI6__halfffffjLj4096ELj1ELj1ELj4ELj16ENS_18Kernel_traits_baseILj4096ES2_ffffjLj128EEEEELb1ELb1ELb1ELb0EEEvNS_9BwdParamsE,@"STO_CUDA_ENTRY STV_DEFAULT"
_ZN10layer_norm13ln_bwd_kernelINS_13Kernel_traitsI6__halfffffjLj4096ELj1ELj1ELj4ELj16ENS_18Kernel_traits_baseILj4096ES2_ffffjLj128EEEEELb1ELb1ELb1ELb0EEEvNS_9BwdParamsE:
.text._ZN10layer_norm13ln_bwd_kernelINS_13Kernel_traitsI6__halfffffjLj4096ELj1ELj1ELj4ELj16ENS_18Kernel_traits_baseILj4096ES2_ffffjLj128EEEEELb1ELb1ELb1ELb0EEEvNS_9BwdParamsE:
        /* <DEDUP_REMOVED lines=41> */
[C---:B--2---:R-:W-:Y:S01]  /*0290*/  @P0 IMAD.WIDE.U32 R36, R5.reuse, 0x8, R36 ;  /* 0x0000000805240825 */ /* 0x044fe200078e0024 */
[----:B------:R-:W-:Y:S02]  /*02a0*/  CS2R R64, SRZ ;  /* 0x0000000000407805 */ /* 0x000fe4000001ff00 */
[----:B------:R-:W-:Y:S02]  /*02b0*/  CS2R R66, SRZ ;  /* 0x0000000000427805 */ /* 0x000fe4000001ff00 */
[----:B------:R-:W-:Y:S02]  /*02c0*/  CS2R R60, SRZ ;  /* 0x00000000003c7805 */ /* 0x000fe4000001ff00 */
[----:B------:R-:W-:Y:S01]  /*02d0*/  CS2R R62, SRZ ;  /* 0x00000000003e7805 */ /* 0x000fe2000001ff00 */
[----:B0-----:R-:W5:Y:S01]  /*02e0*/  @P0 LDG.E.64 R126, desc[UR6][R36.64] ;  /* 0x00000006247e0981 */ /* 0x001f62000c1e1b00 */
[----:B------:R-:W0:Y:S01]  /*02f0*/  @P2 LDC.64 R44, c[0x0][0x3d0] ;  /* 0x0000f400ff2c2b82 */ /* 0x000e220000000a00 */
[C---:B-1----:R-:W-:Y:S01]  /*0300*/  @P0 IMAD.WIDE.U32 R38, R5.reuse, 0x8, R38 ;  /* 0x0000000805260825 */ /* 0x042fe200078e0026 */
[----:B------:R-:W-:Y:S01]  /*0310*/  @P0 IADD3 R5, PT, PT, R5, 0x80, RZ ;  /* 0x0000008005050810 */ /* 0x000fe20007ffe0ff */
[----:B------:R1:W5:Y:S04]  /*0320*/  @P6 LDG.E.64 R28, desc[UR6][R26.64] ;  /* 0x000000061a1c6981 */ /* 0x000368000c1e1b00 */
[----:B------:R2:W5:Y:S01]  /*0330*/  @P6 LDG.E.64 R2, desc[UR6][R30.64] ;  /* 0x000000061e026981 */ /* 0x000562000c1e1b00 */
[----:B------:R-:W1:Y:S01]  /*0340*/  @P2 LDC.64 R46, c[0x0][0x3e8] ;  /* 0x0000fa00ff2e2b82 */ /* 0x000e620000000a00 */
[----:B---3--:R-:W-:-:S07]  /*0350*/  @P1 IMAD.WIDE.U32 R40, R5, 0x8, R40 ;  /* 0x0000000805281825 */ /* 0x008fce00078e0028 */
[----:B------:R-:W3:Y:S01]  /*0360*/  @P3 LDC.64 R48, c[0x0][0x3d0] ;  /* 0x0000f400ff303b82 */ /* 0x000ee20000000a00 */
[C---:B----4-:R-:W-:Y:S01]  /*0370*/  @P1 IMAD.WIDE.U32 R42, R5.reuse, 0x8, R42 ;  /* 0x00000008052a1825 */ /* 0x050fe200078e002a */
[----:B------:R-:W-:Y:S01]  /*0380*/  @P1 IADD3 R5, PT, PT, R5, 0x80, RZ ;  /* 0x0000008005051810 */ /* 0x000fe20007ffe0ff */
[----:B------:R-:W5:Y:S05]  /*0390*/  @P0 LDG.E.64 R8, desc[UR6][R38.64] ;  /* 0x0000000626080981 */ /* 0x000f6a000c1e1b00 */
[----:B------:R-:W4:Y:S01]  /*03a0*/  @P3 LDC.64 R50, c[0x0][0x3e8] ;  /* 0x0000fa00ff323b82 */ /* 0x000f220000000a00 */
[----:B0-----:R-:W-:-:S07]  /*03b0*/  @P2 IMAD.WIDE.U32 R44, R5, 0x8, R44 ;  /* 0x00000008052c2825 */ /* 0x001fce00078e002c */
[----:B------:R-:W0:Y:S01]  /*03c0*/  @P4 LDC.64 R52, c[0x0][0x3d0] ;  /* 0x0000f400ff344b82 */ /* 0x000e220000000a00 */
[C---:B-1----:R-:W-:Y:S01]  /*03d0*/  @P2 IMAD.WIDE.U32 R46, R5.reuse, 0x8, R46 ;  /* 0x00000008052e2825 */ /* 0x042fe200078e002e */
[----:B------:R-:W-:Y:S01]  /*03e0*/  @P2 IADD3 R5, PT, PT, R5, 0x80, RZ ;  /* 0x0000008005052810 */ /* 0x000fe20007ffe0ff */
[----:B------:R-:W5:Y:S05]  /*03f0*/  @P1 LDG.E.64 R132, desc[UR6][R40.64] ;  /* 0x0000000628841981 */ /* 0x000f6a000c1e1b00 */
[----:B------:R-:W1:Y:S08]  /*0400*/  @P4 LDC.64 R54, c[0x0][0x3e8] ;  /* 0x0000fa00ff364b82 */ /* 0x000e700000000a00 */
        /* <DEDUP_REMOVED lines=8> */
[C---:B0-----:R-:W-:Y:S01]  /*0490*/  @P4 IMAD.WIDE.U32 R52, R5.reuse, 0x8, R52 ;  /* 0x0000000805344825 */ /* 0x041fe200078e0034 */
[----:B------:R-:W5:Y:S03]  /*04a0*/  @P2 LDG.E.64 R14, desc[UR6][R46.64] ;  /* 0x000000062e0e2981 */ /* 0x000f66000c1e1b00 */
[C---:B-1----:R-:W-:Y:S01]  /*04b0*/  @P4 IMAD.WIDE.U32 R54, R5.reuse, 0x8, R54 ;  /* 0x0000000805364825 */ /* 0x042fe200078e0036 */
        /* <DEDUP_REMOVED lines=98> */
[----:B------:R-:W-:Y:S02]  /*0ae0*/  MOV R250, R18 ;  /* 0x0000001200fa7202 */ /* 0x000fe40000000f00 */
        /* <DEDUP_REMOVED lines=10> */
[----:B------:R-:W-:Y:S01]  /*0b90*/  STL.S16 [R1+0xe], R36 ;  /* 0x00000e2401007387 */ /* 0x000fe20000100600 */
[----:B------:R-:W-:-:S02]  /*0ba0*/  MOV R237, R14 ;  /* 0x0000000e00ed7202 */ /* 0x000fc40000000f00 */
[----:B------:R-:W-:Y:S02]  /*0bb0*/  CS2R R130, SRZ ;  /* 0x0000000000827805 */ /* 0x000fe4000001ff00 */
[----:B------:R-:W-:Y:S01]  /*0bc0*/  MOV R235, R16 ;  /* 0x0000001000eb7202 */ /* 0x000fe20000000f00 */
[----:B------:R0:W-:Y:S01]  /*0bd0*/  STL.S16 [R1+0xc], R37 ;  /* 0x00000c2501007387 */ /* 0x0001e20000100600 */
[----:B------:R-:W-:Y:S02]  /*0be0*/  MOV R233, R20 ;  /* 0x0000001400e97202 */ /* 0x000fe40000000f00 */
[----:B-1----:R-:W-:Y:S02]  /*0bf0*/  CS2R R34, SRZ ;  /* 0x0000000000227805 */ /* 0x002fe4000001ff00 */
[----:B------:R-:W-:Y:S01]  /*0c00*/  MOV R231, R24 ;  /* 0x0000001800e77202 */ /* 0x000fe20000000f00 */
[----:B------:R-:W-:Y:S01]  /*0c10*/  STL.S16 [R1+0xa], R38 ;  /* 0x00000a2601007387 */ /* 0x000fe20000100600 */
[----:B------:R-:W-:-:S02]  /*0c20*/  SHF.R.U64 R12, R12, 0x10, R13 ;  /* 0x000000100c0c7819 */ /* 0x000fc4000000120d */
[----:B------:R-:W-:Y:S02]  /*0c30*/  CS2R R68, SRZ ;  /* 0x0000000000447805 */ /* 0x000fe4000001ff00 */
[----:B------:R-:W-:Y:S01]  /*0c40*/  MOV R251, R13 ;  /* 0x0000000d00fb7202 */ /* 0x000fe20000000f00 */
[----:B------:R1:W-:Y:S01]  /*0c50*/  STL.S16 [R1+0x8], R39 ;  /* 0x0000082701007387 */ /* 0x0003e20000100600 */
[----:B------:R-:W-:Y:S02]  /*0c60*/  SHF.R.U64 R18, R18, 0x10, R19 ;  /* 0x0000001012127819 */ /* 0x000fe40000001213 */
[----:B0-----:R-:W-:Y:S02]  /*0c70*/  CS2R R36, SRZ ;  /* 0x0000000000247805 */ /* 0x001fe4000001ff00 */
[----:B------:R-:W-:Y:S01]  /*0c80*/  MOV R249, R19 ;  /* 0x0000001300f97202 */ /* 0x000fe20000000f00 */
[----:B------:R-:W-:Y:S01]  /*0c90*/  STL.S16 [R1+0x6], R40 ;  /* 0x0000062801007387 */ /* 0x000fe20000100600 */
[----:B------:R-:W-:-:S02]  /*0ca0*/  SHF.R.U64 R22, R22, 0x10, R23 ;  /* 0x0000001016167819 */ /* 0x000fc40000001217 */
[----:B------:R-:W-:Y:S02]  /*0cb0*/  CS2R R70, SRZ ;  /* 0x0000000000467805 */ /* 0x000fe4000001ff00 */
[----:B------:R-:W-:Y:S01]  /*0cc0*/  MOV R247, R23 ;  /* 0x0000001700f77202 */ /* 0x000fe20000000f00 */
[----:B------:R0:W-:Y:S01]  /*0cd0*/  STL.S16 [R1+0x4], R41 ;  /* 0x0000042901007387 */ /* 0x0001e20000100600 */
[----:B------:R-:W-:Y:S02]  /*0ce0*/  SHF.R.U64 R2, R2, 0x10, R3 ;  /* 0x0000001002027819 */ /* 0x000fe40000001203 */
[----:B-1----:R-:W-:Y:S02]  /*0cf0*/  CS2R R38, SRZ ;  /* 0x0000000000267805 */ /* 0x002fe4000001ff00 */
[----:B------:R-:W-:Y:S01]  /*0d00*/  MOV R244, R3 ;  /* 0x0000000300f47202 */ /* 0x000fe20000000f00 */
[----:B------:R-:W-:Y:S01]  /*0d10*/  STL.S16 [R1+0x2], R42 ;  /* 0x0000022a01007387 */ /* 0x000fe20000100600 */
[----:B------:R-:W-:-:S02]  /*0d20*/  SHF.R.U64 R6, R6, 0x10, R7 ;  /* 0x0000001006067819 */ /* 0x000fc40000001207 */
[----:B------:R-:W-:Y:S02]  /*0d30*/  CS2R R72, SRZ ;  /* 0x0000000000487805 */ /* 0x000fe4000001ff00 */
[----:B------:R-:W-:Y:S01]  /*0d40*/  MOV R242, R7 ;  /* 0x0000000700f27202 */ /* 0x000fe20000000f00 */
[----:B------:R1:W-:Y:S01]  /*0d50*/  STL.S16 [R1], R43 ;  /* 0x0000002b01007387 */ /* 0x0003e20000100600 */
[----:B------:R-:W-:Y:S02]  /*0d60*/  SHF.R.U64 R8, R8, 0x10, R9 ;  /* 0x0000001008087819 */ /* 0x000fe40000001209 */
[----:B0-----:R-:W-:Y:S02]  /*0d70*/  CS2R R40, SRZ ;  /* 0x0000000000287805 */ /* 0x001fe4000001ff00 */
[----:B------:R-:W-:Y:S02]  /*0d80*/  MOV R240, R9 ;  /* 0x0000000900f07202 */ /* 0x000fe40000000f00 */
[----:B------:R-:W-:-:S02]  /*0d90*/  CS2R R74, SRZ ;  /* 0x00000000004a7805 */ /* 0x000fc4000001ff00 */
[----:B------:R-:W-:Y:S02]  /*0da0*/  SHF.R.U64 R10, R10, 0x10, R11 ;  /* 0x000000100a0a7819 */ /* 0x000fe4000000120b */
[----:B------:R-:W-:Y:S02]  /*0db0*/  CS2R R76, SRZ ;  /* 0x00000000004c7805 */ /* 0x000fe4000001ff00 */
[----:B------:R-:W-:Y:S02]  /*0dc0*/  MOV R238, R11 ;  /* 0x0000000b00ee7202 */ /* 0x000fe40000000f00 */
[----:B------:R-:W-:Y:S02]  /*0dd0*/  CS2R R78, SRZ ;  /* 0x00000000004e7805 */ /* 0x000fe4000001ff00 */
[----:B------:R-:W-:Y:S02]  /*0de0*/  SHF.R.U64 R14, R14, 0x10, R15 ;  /* 0x000000100e0e7819 */ /* 0x000fe4000000120f */
[----:B-1----:R-:W-:-:S02]  /*0df0*/  CS2R R42, SRZ ;  /* 0x00000000002a7805 */ /* 0x002fc4000001ff00 */
        /* <DEDUP_REMOVED lines=16> */
[----:B------:R-:W-:Y:S02]  /*0f00*/  SHF.R.U32.HI R19, RZ, 0x10, R19 ;  /* 0x00000010ff137819 */ /* 0x000fe40000011613 */
[----:B------:R-:W-:-:S02]  /*0f10*/  CS2R R96, SRZ ;  /* 0x0000000000607805 */ /* 0x000fc4000001ff00 */
[----:B------:R-:W-:Y:S02]  /*0f20*/  SHF.R.U32.HI R23, RZ, 0x10, R23 ;  /* 0x00000010ff177819 */ /* 0x000fe40000011617 */
        /* <DEDUP_REMOVED lines=25> */
[----:B------:R-:W-:Y:S01]  /*10c0*/  PRMT R248, R22, 0x5410, R248 ;  /* 0x0000541016f87816 */ /* 0x000fe200000000f8 */
[----:B------:R-:W-:Y:S01]  /*10d0*/  UPLOP3.LUT UP1, UPT, UPT, UPT, UPT, 0x40, 0x4 ;  /* 0x000000000004789c */ /* 0x000fe20003f2e870 */
[----:B------:R-:W-:Y:S01]  /*10e0*/  PRMT R247, R23, 0x5410, R247 ;  /* 0x0000541017f77816 */ /* 0x000fe200000000f7 */
[----:B------:R-:W0:Y:S01]  /*10f0*/  LDCU UR5, c[0x0][0x388] ;  /* 0x00007100ff0577ac */ /* 0x000e220008000800 */
[----:B------:R-:W-:Y:S02]  /*1100*/  PRMT R245, R2, 0x5410, R245 ;  /* 0x0000541002f57816 */ /* 0x000fe400000000f5 */
[----:B------:R-:W-:Y:S01]  /*1110*/  PRMT R244, R3, 0x5410, R244 ;  /* 0x0000541003f47816 */ /* 0x000fe200000000f4 */
[----:B------:R-:W1:Y:S01]  /*1120*/  LDCU.U8 UR25, c[0x0][0x410] ;  /* 0x00008200ff1977ac */ /* 0x000e620008000000 */
[----:B------:R-:W-:-:S02]  /*1130*/  PRMT R243, R6, 0x5410, R243 ;  /* 0x0000541006f37816 */ /* 0x000fc400000000f3 */
        /* <DEDUP_REMOVED lines=9> */
[----:B------:R-:W-:Y:S01]  /*11d0*/  PRMT R236, R15, 0x5410, R236 ;  /* 0x000054100fec7816 */ /* 0x000fe200000000ec */
[----:B------:R-:W0:Y:S01]  /*11e0*/  LDCU.64 UR20, c[0x0][0x478] ;  /* 0x00008f00ff1477ac */ /* 0x000e220008000a00 */
[----:B------:R-:W-:Y:S02]  /*11f0*/  PRMT R235, R16, 0x5410, R235 ;  /* 0x0000541010eb7816 */ /* 0x000fe400000000eb */
[----:B------:R-:W-:Y:S01]  /*1200*/  PRMT R234, R17, 0x5410, R234 ;  /* 0x0000541011ea7816 */ /* 0x000fe200000000ea */
[----:B------:R-:W0:Y:S01]  /*1210*/  LDCU.128 UR8, c[0x0][0x3c0] ;  /* 0x00007800ff0877ac */ /* 0x000e220008000c00 */
[----:B------:R-:W-:Y:S02]  /*1220*/  PRMT R233, R20, 0x5410, R233 ;  /* 0x0000541014e97816 */ /* 0x000fe400000000e9 */
[----:B------:R-:W-:Y:S01]  /*1230*/  PRMT R232, R21, 0x5410, R232 ;  /* 0x0000541015e87816 */ /* 0x000fe200000000e8 */
[----:B------:R-:W0:Y:S01]  /*1240*/  LDCU.128 UR12, c[0x0][0x3f0] ;  /* 0x00007e00ff0c77ac */ /* 0x000e220008000c00 */
[----:B------:R-:W-:-:S02]  /*1250*/  PRMT R231, R24, 0x5410, R231 ;  /* 0x0000541018e77816 */ /* 0x000fc400000000e7 */
[----:B------:R-:W-:Y:S01]  /*1260*/  PRMT R230, R25, 0x5410, R230 ;  /* 0x0000541019e67816 */ /* 0x000fe200000000e6 */
[----:B-123--:R-:W0:Y:S06]  /*1270*/  LDCU.64 UR22, c[0x0][0x380] ;  /* 0x00007000ff1677ac */ /* 0x00ee2c0008000a00 */
.L_x_14001:
[----:B0-----:R-:W-:Y:S02]  /*1280*/  UIMAD.WIDE UR30, UR24, 0x4, UR14 ;  /* 0x00000004181e78a5 */ /* 0x001fe4000f8e020e */
[----:B------:R-:W-:-:S04]  /*1290*/  UIMAD.WIDE UR28, UR24, 0x4, UR10 ;  /* 0x00000004181c78a5 */ /* 0x000fc8000f8e020a */
[----:B-1234-:R-:W-:Y:S02]  /*12a0*/  MOV R168, UR30 ;  /* 0x0000001e00a87c02 */ /* 0x01efe40008000f00 */
        /* <DEDUP_REMOVED lines=8> */
[----:B-----5:R-:W5:Y:S01]  /*1330*/  LDG.E R168, desc[UR6][R168.64] ;  /* 0x00000006a8a87981 */ /* 0x020f62000c1e1900 */
[----:B------:R-:W-:Y:S01]  /*1340*/  BSSY.RECONVERGENT B0, `(.L_x_13821) ;  /* 0x000026f000007945 */ /* 0x000fe20003800200 */
[----:B--2---:R-:W-:-:S13]  /*1350*/  R2UR UR27, R170 ;  /* 0x00000000aa1b72ca */ /* 0x004fda00000e0000 */
[----:B------:R-:W-:Y:S01]  /*1360*/  UISETP.GE.AND UP2, UPT, UR27, 0x1, UPT ;  /* 0x000000011b00788c */ /* 0x000fe2000bf46270 */
[----:B---3--:R-:W-:Y:S02]  /*1370*/  R2UR UR28, R171 ;  /* 0x00000000ab1c72ca */ /* 0x008fe400000e0000 */
[----:B-----5:R-:W-:-:S06]  /*1380*/  R2UR UR32, R168 ;  /* 0x00000000a82072ca */ /* 0x020fcc00000e0000 */
[----:B------:R-:W-:Y:S09]  /*1390*/  BRA.U !UP2, `(.L_x_13822) ;  /* 0x0000001d0a687547 */ /* 0x000ff2000b800000 */
[----:B------:R-:W-:-:S06]  /*13a0*/  UIMAD.WIDE UR30, UR24, 0x4, UR8 ;  /* 0x00000004181e78a5 */ /* 0x000fcc000f8e0208 */
[----:B------:R-:W-:Y:S02]  /*13b0*/  MOV R168, UR30 ;  /* 0x0000001e00a87c02 */ /* 0x000fe40008000f00 */
[----:B------:R-:W-:-:S05]  /*13c0*/  MOV R169, UR31 ;  /* 0x0000001f00a97c02 */ /* 0x000fca0008000f00 */
[----:B------:R-:W2:Y:S01]  /*13d0*/  LDG.E R168, desc[UR6][R168.64] ;  /* 0x00000006a8a87981 */ /* 0x000ea2000c1e1900 */
[----:B------:R-:W-:Y:S01]  /*13e0*/  UISETP.GE.AND UP3, UPT, UR32, 0x1, UPT ;  /* 0x000000012000788c */ /* 0x000fe2000bf66270 */
[----:B------:R-:W-:Y:S01]  /*13f0*/  ISETP.NE.AND P0, PT, RZ, UR25, PT ;  /* 0x00000019ff007c0c */ /* 0x000fe2000bf05270 */
[----:B------:R-:W-:Y:S01]  /*1400*/  HFMA2 R197, -RZ, RZ, 0, 0 ;  /* 0x00000000ffc57431 */ /* 0x000fe200000001ff */
[----:B------:R-:W0:Y:S01]  /*1410*/  S2R R170, SR_TID.X ;  /* 0x0000000000aa7919 */ /* 0x000e220000002100 */
[C---:B------:R-:W-:Y:S01]  /*1420*/  ISETP.GE.U32.AND P4, PT, R4.reuse, 0x80, PT ;  /* 0x000000800400780c */ /* 0x040fe20003f86070 */
[----:B------:R-:W-:Y:S01]  /*1430*/  BSSY.RECONVERGENT B1, `(.L_x_13823) ;  /* 0x0000055000017945 */ /* 0x000fe20003800200 */
[----:B------:R-:W-:Y:S01]  /*1440*/  PLOP3.LUT P1, PT, PT, PT, UP3, 0x80, 0x8 ;  /* 0x000000000008781c */ /* 0x000fe20003f2f038 */
[----:B------:R-:W-:Y:S01]  /*1450*/  HFMA2 R203, -RZ, RZ, 0, 0 ;  /* 0x00000000ffcb7431 */ /* 0x000fe200000001ff */
[----:B------:R-:W-:Y:S02]  /*1460*/  ISETP.GE.U32.AND P5, PT, R4, 0x100, PT ;  /* 0x000001000400780c */ /* 0x000fe40003fa6070 */
[----:B------:R-:W-:Y:S01]  /*1470*/  P2R R229, PR, RZ, 0x10 ;  /* 0x00000010ffe57803 */ /* 0x000fe20000000000 */
[----:B------:R-:W-:Y:S01]  /*1480*/  @UP3 UIADD3 UR4, UPT, UPT, UR32, -0x1, URZ ;  /* 0xffffffff20043890 */ /* 0x000fe2000fffe0ff */
[----:B------:R-:W-:-:S02]  /*1490*/  P2R R246, PR, RZ, 0x20 ;  /* 0x00000020fff67803 */ /* 0x000fc40000000000 */
[C---:B------:R-:W-:Y:S01]  /*14a0*/  ISETP.GE.U32.AND P2, PT, R4.reuse, 0x280, PT ;  /* 0x000002800400780c */ /* 0x040fe20003f46070 */
[----:B------:R-:W-:Y:S01]  /*14b0*/  @UP3 UIMAD UR4, UR4, UR5, URZ ;  /* 0x00000005040432a4 */ /* 0x000fe2000f8e02ff */
[----:B------:R-:W-:Y:S02]  /*14c0*/  ISETP.GE.U32.AND P3, PT, R4, 0x300, PT ;  /* 0x000003000400780c */ /* 0x000fe40003f66070 */
[----:B------:R-:W-:Y:S01]  /*14d0*/  MOV R204, RZ ;  /* 0x000000ff00cc7202 */ /* 0x000fe20000000f00 */
[----:B------:R-:W-:-:S04]  /*14e0*/  @UP3 USHF.R.S32.HI UR29, URZ, 0x1f, UR4 ;  /* 0x0000001fff1d3899 */ /* 0x000fc80008011404 */
[----:B------:R-:W-:Y:S02]  /*14f0*/  @UP3 ULEA.HI UR29, UR29, UR4, URZ, 0x2 ;  /* 0x000000041d1d3291 */ /* 0x000fe4000f8f10ff */
[----:B------:R-:W-:Y:S01]  /*1500*/  UIMAD UR4, UR24, UR5, URZ ;  /* 0x00000005180472a4 */ /* 0x000fe2000f8e02ff */
[----:B--2---:R-:W-:Y:S02]  /*1510*/  FSEL R168, R168, RZ, !P0 ;  /* 0x000000ffa8a87208 */ /* 0x004fe40004000000 */
[----:B------:R-:W-:Y:S02]  /*1520*/  ISETP.GE.U32.AND P0, PT, R4, 0x180, PT ;  /* 0x000001800400780c */ /* 0x000fe40003f06070 */
[----:B------:R-:W-:Y:S02]  /*1530*/  R2UR UR33, R168 ;  /* 0x00000000a82172ca */ /* 0x000fe400000e0000 */
[----:B------:R-:W-:Y:S01]  /*1540*/  MOV R168, UR29 ;  /* 0x0000001d00a87c02 */ /* 0x000fe20008000f00 */
[----:B------:R-:W-:-:S03]  /*1550*/  UIADD3 UR29, UPT, UPT, UR27, -0x1, URZ ;  /* 0xffffffff1b1d7890 */ /* 0x000fc6000fffe0ff */
[----:B0-----:R-:W-:Y:S01]  /*1560*/  @P1 LEA.HI.SX32 R197, R168, R170, 0x1e ;  /* 0x000000aaa8c51211 */ /* 0x001fe200078ff2ff */
[----:B------:R-:W-:Y:S01]  /*1570*/  UIMAD UR30, UR29, UR5, URZ ;  /* 0x000000051d1e72a4 */ /* 0x000fe2000f8e02ff */
[----:B------:R-:W-:Y:S01]  /*1580*/  ISETP.GE.U32.AND P1, PT, R4, 0x200, PT ;  /* 0x000002000400780c */ /* 0x000fe20003f26070 */
[----:B------:R-:W-:Y:S02]  /*1590*/  USHF.R.S32.HI UR29, URZ, 0x1f, UR4 ;  /* 0x0000001fff1d7899 */ /* 0x000fe40008011404 */
[----:B------:R-:W-:Y:S02]  /*15a0*/  USHF.R.S32.HI UR31, URZ, 0x1f, UR30 ;  /* 0x0000001fff1f7899 */ /* 0x000fe4000801141e */
[----:B------:R-:W-:Y:S02]  /*15b0*/  ULEA.HI UR29, UR29, UR4, URZ, 0x2 ;  /* 0x000000041d1d7291 */ /* 0x000fe4000f8f10ff */
[----:B------:R-:W-:-:S04]  /*15c0*/  ULEA.HI UR31, UR31, UR30, URZ, 0x2 ;  /* 0x0000001e1f1f7291 */ /* 0x000fc8000f8f10ff */
[----:B------:R-:W-:Y:S02]  /*15d0*/  MOV R228, UR29 ;  /* 0x0000001d00e47c02 */ /* 0x000fe40008000f00 */
[----:B------:R-:W-:Y:S02]  /*15e0*/  MOV R205, UR31 ;  /* 0x0000001f00cd7c02 */ /* 0x000fe40008000f00 */
[-C--:B------:R-:W-:Y:S02]  /*15f0*/  LEA.HI.SX32 R228, R228, R170.reuse, 0x1e ;  /* 0x000000aae4e47211 */ /* 0x080fe400078ff2ff */
[----:B------:R-:W-:Y:S02]  /*1600*/  LEA.HI.SX32 R205, R205, R170, 0x1e ;  /* 0x000000aacdcd7211 */ /* 0x000fe400078ff2ff */
[----:B------:R-:W-:Y:S01]  /*1610*/  MOV R202, R228 ;  /* 0x000000e400ca7202 */ /* 0x000fe20000000f00 */
[----:B------:R-:W-:Y:S06]  /*1620*/  @!P4 BRA `(.L_x_13824) ;  /* 0x0000000000d4c947 */ /* 0x000fec0003800000 */
[----:B------:R-:W0:Y:S01]  /*1630*/  LDC.64 R168, c[0x0][0x3a8] ;  /* 0x0000ea00ffa87b82 */ /* 0x000e220000000a00 */
[----:B------:R-:W2:Y:S04]  /*1640*/  LDL.S16 R200, [R1+0x26] ;  /* 0x0000260001c87983 */ /* 0x000ea80000100600 */
[----:B------:R-:W3:Y:S03]  /*1650*/  LDL.S16 R203, [R1+0x24] ;  /* 0x0000240001cb7983 */ /* 0x000ee60000100600 */
[----:B------:R-:W1:Y:S01]  /*1660*/  LDC.64 R172, c[0x0][0x428] ;  /* 0x00010a00ffac7b82 */ /* 0x000e620000000a00 */
[----:B------:R-:W3:Y:S04]  /*1670*/  LDL.S16 R190, [R1+0x22] ;  /* 0x0000220001be7983 */ /* 0x000ee80000100600 */
[----:B------:R-:W3:Y:S01]  /*1680*/  LDL.S16 R218, [R1+0x20] ;  /* 0x0000200001da7983 */ /* 0x000ee20000100600 */
[----:B----4-:R-:W-:-:S02]  /*1690*/  ISETP.NE.U32.AND P4, PT, RZ, UR18, PT ;  /* 0x00000012ff007c0c */ /* 0x010fc4000bf85070 */
[----:B------:R-:W4:Y:S01]  /*16a0*/  LDC.64 R226, c[0x0][0x3b0] ;  /* 0x0000ec00ffe27b82 */ /* 0x000f220000000a00 */
[----:B0-----:R-:W-:-:S06]  /*16b0*/  IMAD.WIDE.U32 R168, R202, 0x10, R168 ;  /* 0x00000010caa87825 */ /* 0x001fcc00078e00a8 */
[----:B------:R-:W3:Y:S01]  /*16c0*/  LDG.E.128 R168, desc[UR6][R168.64] ;  /* 0x00000006a8a87981 */ /* 0x000ee2000c1e1d00 */
[----:B-1----:R-:W-:-:S06]  /*16d0*/  IMAD.WIDE.U32 R172, R205, 0x10, R172 ;  /* 0x00000010cdac7825 */ /* 0x002fcc00078e00ac */
[----:B------:R-:W3:Y:S01]  /*16e0*/  LDG.E.128 R172, desc[UR6][R172.64] ;  /* 0x00000006acac7981 */ /* 0x000ee2000c1e1d00 */
[----:B------:R-:W-:-:S13]  /*16f0*/  ISETP.NE.AND.EX P4, PT, RZ, UR19, PT, P4 ;  /* 0x00000013ff007c0c */ /* 0x000fda000bf85340 */
[----:B------:R-:W0:Y:S02]  /*1700*/  @P4 LDC.64 R186, c[0x0][0x438] ;  /* 0x00010e00ffba4b82 */ /* 0x000e240000000a00 */
[----:B0-----:R-:W-:-:S05]  /*1710*/  @P4 IMAD.WIDE.U32 R186, R202, 0x10, R186 ;  /* 0x00000010caba4825 */ /* 0x001fca00078e00ba */
[----:B------:R4:W5:Y:S02]  /*1720*/  @P4 LDG.E.128 R124, desc[UR6][R186.64] ;  /* 0x00000006ba7c4981 */ /* 0x000964000c1e1d00 */
[----:B----4-:R-:W-:-:S05]  /*1730*/  IMAD.WIDE.U32 R186, R197, 0x4, R226 ;  /* 0x00000004c5ba7825 */ /* 0x010fca00078e00e2 */
[----:B------:R3:W5:Y:S01]  /*1740*/  LDG.E R3, desc[UR6][R186.64] ;  /* 0x00000006ba037981 */ /* 0x000762000c1e1900 */
[----:B------:R-:W-:Y:S02]  /*1750*/  IADD3 R197, PT, PT, R197, 0x80, RZ ;  /* 0x00000080c5c57810 */ /* 0x000fe40007ffe0ff */
[----:B------:R-:W-:Y:S02]  /*1760*/  IADD3 R205, PT, PT, R205, 0x80, RZ ;  /* 0x00000080cdcd7810 */ /* 0x000fe40007ffe0ff */
[----:B------:R-:W-:Y:S01]  /*1770*/  IADD3 R202, PT, PT, R202, 0x80, RZ ;  /* 0x00000080caca7810 */ /* 0x000fe20007ffe0ff */
[----:B--2---:R-:W-:Y:S02]  /*1780*/  HADD2.F32 R17, -RZ, R200.H0_H0 ;  /* 0x200000c8ff117230 */ /* 0x004fe40000004100 */
[----:B---3--:R-:W-:Y:S02]  /*1790*/  HADD2.F32 R187, -RZ, R203.H0_H0 ;  /* 0x200000cbffbb7230 */ /* 0x008fe40000004100 */
[----:B------:R-:W-:-:S02]  /*17a0*/  HADD2.F32 R190, -RZ, R190.H0_H0 ;  /* 0x200000beffbe7230 */ /* 0x000fc40000004100 */
[----:B------:R-:W-:Y:S02]  /*17b0*/  HADD2.F32 R218, -RZ, R218.H0_H0 ;  /* 0x200000daffda7230 */ /* 0x000fe40000004100 */
[----:B------:R-:W-:Y:S01]  /*17c0*/  FADD.FTZ R0, R168, -UR33 ;  /* 0x80000021a8007e21 */ /* 0x000fe20008010000 */
[----:B------:R-:W-:-:S03]  /*17d0*/  FADD.FTZ R169, R169, -UR33 ;  /* 0x80000021a9a97e21 */ /* 0x000fc60008010000 */
[----:B------:R-:W-:Y:S01]  /*17e0*/  FMUL.FTZ R0, R0, UR28 ;  /* 0x0000001c00007c20 */ /* 0x000fe20008410000 */
[----:B------:R-:W-:Y:S01]  /*17f0*/  FMUL.FTZ R17, R172, R17 ;  /* 0x00000011ac117220 */ /* 0x000fe20000410000 */
[----:B------:R-:W-:Y:S01]  /*1800*/  FMUL.FTZ R200, R169, UR28 ;  /* 0x0000001ca9c87c20 */ /* 0x000fe20008410000 */
[----:B------:R-:W-:Y:S01]  /*1810*/  FADD.FTZ R170, R170, -UR33 ;  /* 0x80000021aaaa7e21 */ /* 0x000fe20008010000 */
[----:B------:R-:W-:Y:S01]  /*1820*/  FMUL.FTZ R187, R173, R187 ;  /* 0x000000bbadbb7220 */ /* 0x000fe20000410000 */
        /* <DEDUP_REMOVED lines=21> */
.L_x_13824:
[----:B----4-:R-:W-:Y:S05]  /*1980*/  BSYNC.RECONVERGENT B1 ;  /* 0x0000000000017941 */ /* 0x010fea0003800200 */
.L_x_13823:
[----:B------:R-:W-:Y:S04]  /*1990*/  BSSY.RECONVERGENT B1, `(.L_x_13825) ;  /* 0x0000037000017945 */ /* 0x000fe80003800200 */
[----:B------:R-:W-:Y:S05]  /*19a0*/  @!P5 BRA `(.L_x_13826) ;  /* 0x0000000000d4d947 */ /* 0x000fea0003800000 */
[----:B------:R-:W0:Y:S01]  /*19b0*/  LDC.64 R168, c[0x0][0x3a8] ;  /* 0x0000ea00ffa87b82 */ /* 0x000e220000000a00 */
[----:B------:R-:W2:Y:S04]  /*19c0*/  LDL.S16 R224, [R1+0x1e] ;  /* 0x00001e0001e07983 */ /* 0x000ea80000100600 */
[----:B------:R-:W3:Y:S03]  /*19d0*/  LDL.S16 R217, [R1+0x1c] ;  /* 0x00001c0001d97983 */ /* 0x000ee60000100600 */
[----:B------:R-:W1:Y:S01]  /*19e0*/  LDC.64 R172, c[0x0][0x428] ;  /* 0x00010a00ffac7b82 */ /* 0x000e620000000a00 */
[----:B------:R-:W4:Y:S01]  /*19f0*/  LDL.S16 R227, [R1+0x1a] ;  /* 0x00001a0001e37983 */ /* 0x000f220000100600 */
[----:B------:R-:W-:-:S04]  /*1a00*/  ISETP.NE.U32.AND P4, PT, RZ, UR18, PT ;  /* 0x00000012ff007c0c */ /* 0x000fc8000bf85070 */
[----:B------:R-:W-:Y:S01]  /*1a10*/  ISETP.NE.AND.EX P4, PT, RZ, UR19, PT, P4 ;  /* 0x00000013ff007c0c */ /* 0x000fe2000bf85340 */
[----:B0-----:R-:W-:-:S12]  /*1a20*/  IMAD.WIDE.U32 R168, R202, 0x10, R168 ;  /* 0x00000010caa87825 */ /* 0x001fd800078e00a8 */
[----:B------:R-:W0:Y:S01]  /*1a30*/  @P4 LDC.64 R184, c[0x0][0x438] ;  /* 0x00010e00ffb84b82 */ /* 0x000e220000000a00 */
[----:B------:R-:W2:Y:S01]  /*1a40*/  LDG.E.128 R168, desc[UR6][R168.64] ;  /* 0x00000006a8a87981 */ /* 0x000ea2000c1e1d00 */
[----:B-1----:R-:W-:-:S06]  /*1a50*/  IMAD.WIDE.U32 R172, R205, 0x10, R172 ;  /* 0x00000010cdac7825 */ /* 0x002fcc00078e00ac */
[----:B------:R-:W3:Y:S01]  /*1a60*/  LDG.E.128 R172, desc[UR6][R172.64] ;  /* 0x00000006acac7981 */ /* 0x000ee2000c1e1d00 */
[----:B0-----:R-:W-:-:S05]  /*1a70*/  @P4 IMAD.WIDE.U32 R184, R202, 0x10, R184 ;  /* 0x00000010cab84825 */ /* 0x001fca00078e00b8 */
[----:B------:R0:W5:Y:S02]  /*1a80*/  @P4 LDG.E.128 R28, desc[UR6][R184.64] ;  /* 0x00000006b81c4981 */ /* 0x000164000c1e1d00 */
[----:B0-----:R-:W0:Y:S01]  /*1a90*/  LDC.64 R184, c[0x0][0x3b0] ;  /* 0x0000ec00ffb87b82 */ /* 0x001e220000000a00 */
[----:B--2---:R-:W-:-:S04]  /*1aa0*/  FADD.FTZ R168, R168, -UR33 ;  /* 0x80000021a8a87e21 */ /* 0x004fc80008010000 */
[----:B------:R-:W-:Y:S02]  /*1ab0*/  FMUL.FTZ R210, R168, UR28 ;  /* 0x0000001ca8d27c20 */ /* 0x000fe40008410000 */
[----:B------:R-:W2:Y:S01]  /*1ac0*/  LDL.S16 R168, [R1+0x18] ;  /* 0x0000180001a87983 */ /* 0x000ea20000100600 */
[----:B0-----:R-:W-:-:S04]  /*1ad0*/  IMAD.WIDE.U32 R184, R197, 0x4, R184 ;  /* 0x00000004c5b87825 */ /* 0x001fc800078e00b8 */
[----:B------:R-:W-:Y:S01]  /*1ae0*/  HADD2.F32 R199, -RZ, R224.H0_H0 ;  /* 0x200000e0ffc77230 */ /* 0x000fe20000004100 */
[----:B------:R0:W5:Y:S01]  /*1af0*/  LDG.E R2, desc[UR6][R184.64] ;  /* 0x00000006b8027981 */ /* 0x000162000c1e1900 */
[----:B------:R-:W-:-:S03]  /*1b00*/  FADD.FTZ R16, R169, -UR33 ;  /* 0x80000021a9107e21 */ /* 0x000fc60008010000 */
[----:B---3--:R-:W-:Y:S01]  /*1b10*/  FMUL.FTZ R199, R172, R199 ;  /* 0x000000c7acc77220 */ /* 0x008fe20000410000 */
[----:B----4-:R-:W-:Y:S02]  /*1b20*/  HADD2.F32 R191, -RZ, R227.H0_H0 ;  /* 0x200000e3ffbf7230 */ /* 0x010fe40000004100 */
[----:B0-----:R-:W-:Y:S02]  /*1b30*/  HADD2.F32 R185, -RZ, R217.H0_H0 ;  /* 0x200000d9ffb97230 */ /* 0x001fe40000004100 */
[----:B------:R-:W-:Y:S01]  /*1b40*/  FMUL.FTZ R16, R16, UR28 ;  /* 0x0000001c10107c20 */ /* 0x000fe20008410000 */
[----:B------:R-:W-:Y:S01]  /*1b50*/  FADD.FTZ R170, R170, -UR33 ;  /* 0x80000021aaaa7e21 */ /* 0x000fe20008010000 */
[----:B------:R-:W-:Y:S01]  /*1b60*/  FADD.FTZ R204, R204, R199 ;  /* 0x000000c7cccc7221 */ /* 0x000fe20000010000 */
[----:B------:R-:W-:Y:S01]  /*1b70*/  FFMA.FTZ R203, R210, R199, R203 ;  /* 0x000000c7d2cb7223 */ /* 0x000fe200000100cb */
[----:B------:R-:W-:Y:S01]  /*1b80*/  FMUL.FTZ R185, R173, R185 ;  /* 0x000000b9adb97220 */ /* 0x000fe20000410000 */
[----:B------:R-:W-:Y:S01]  /*1b90*/  FMUL.FTZ R184, R170, UR28 ;  /* 0x0000001caab87c20 */ /* 0x000fe20008410000 */
[----:B------:R-:W-:Y:S01]  /*1ba0*/  FADD.FTZ R171, R171, -UR33 ;  /* 0x80000021abab7e21 */ /* 0x000fe20008010000 */
        /* <DEDUP_REMOVED lines=15> */
[----:B------:R-:W-:Y:S02]  /*1ca0*/  IADD3 R205, PT, PT, R205, 0x80, RZ ;  /* 0x00000080cdcd7810 */ /* 0x000fe40007ffe0ff */
[----:B------:R-:W-:Y:S01]  /*1cb0*/  IADD3 R202, PT, PT, R202, 0x80, RZ ;  /* 0x00000080caca7810 */ /* 0x000fe20007ffe0ff */
[----:B--2---:R-:W-:-:S05]  /*1cc0*/  HADD2.F32 R217, -RZ, R168.H0_H0 ;  /* 0x200000a8ffd97230 */ /* 0x004fca0000004100 */
[----:B------:R-:W-:-:S04]  /*1cd0*/  FMUL.FTZ R217, R175, R217 ;  /* 0x000000d9afd97220 */ /* 0x000fc80000410000 */
[----:B------:R-:W-:Y:S01]  /*1ce0*/  FADD.FTZ R204, R204, R217 ;  /* 0x000000d9cccc7221 */ /* 0x000fe20000010000 */
[----:B------:R-:W-:-:S07]  /*1cf0*/  FFMA.FTZ R203, R224, R217, R203 ;  /* 0x000000d9e0cb7223 */ /* 0x000fce00000100cb */
.L_x_13826:
[----:B------:R-:W-:Y:S05]  /*1d00*/  BSYNC.RECONVERGENT B1 ;  /* 0x0000000000017941 */ /* 0x000fea0003800200 */
.L_x_13825:
        /* <DEDUP_REMOVED lines=55> */
.L_x_13828:
[----:B------:R-:W-:Y:S05]  /*2080*/  BSYNC.RECONVERGENT B1 ;  /* 0x0000000000017941 */ /* 0x000fea0003800200 */
.L_x_13827:
        /* <DEDUP_REMOVED lines=55> */
.L_x_13830:
[----:B------:R-:W-:Y:S05]  /*2400*/  BSYNC.RECONVERGENT B1 ;  /* 0x0000000000017941 */ /* 0x000fea0003800200 */
.L_x_13829:
        /* <DEDUP_REMOVED lines=19> */
[----:B------:R-:W2:Y:S01]  /*2540*/  LDL.S16 R168, [R1] ;  /* 0x0000000001a87983 */ /* 0x000ea20000100600 */
        /* <DEDUP_REMOVED lines=35> */
.L_x_13832:
[----:B------:R-:W-:Y:S05]  /*2780*/  BSYNC.RECONVERGENT B1 ;  /* 0x0000000000017941 */ /* 0x000fea0003800200 */
.L_x_13831:
        /* <DEDUP_REMOVED lines=14> */
[----:B------:R-:W-:Y:S02]  /*2870*/  HADD2.F32 R177, -RZ, R252.H0_H0 ;  /* 0x200000fcffb17230 */ /* 0x000fe40000004100 */
[--C-:B------:R-:W-:Y:S02]  /*2880*/  HADD2.F32 R195, -RZ, R251.reuse.H1_H1 ;  /* 0x300000fbffc37230 */ /* 0x100fe40000004100 */
[----:B------:R-:W-:Y:S02]  /*2890*/  HADD2.F32 R213, -RZ, R251.H0_H0 ;  /* 0x200000fbffd57230 */ /* 0x000fe40000004100 */
[----:B0-----:R-:W-:-:S05]  /*28a0*/  IMAD.WIDE.U32 R18, R197, 0x4, R18 ;  /* 0x00000004c5127825 */ /* 0x001fca00078e0012 */
[----:B------:R0:W5:Y:S02]  /*28b0*/  LDG.E R8, desc[UR6][R18.64] ;  /* 0x0000000612087981 */ /* 0x000164000c1e1900 */
[----:B0-----:R-:W-:Y:S01]  /*28c0*/  HADD2.F32 R18, -RZ, R252.H1_H1 ;  /* 0x300000fcff127230 */ /* 0x001fe20000004100 */
[----:B------:R-:W-:Y:S02]  /*28d0*/  IADD3 R197, PT, PT, R197, 0x80, RZ ;  /* 0x00000080c5c57810 */ /* 0x000fe40007ffe0ff */
[----:B------:R-:W-:Y:S02]  /*28e0*/  IADD3 R205, PT, PT, R205, 0x80, RZ ;  /* 0x00000080cdcd7810 */ /* 0x000fe40007ffe0ff */
[----:B------:R-:W-:Y:S01]  /*28f0*/  IADD3 R202, PT, PT, R202, 0x80, RZ ;  /* 0x00000080caca7810 */ /* 0x000fe20007ffe0ff */
        /* <DEDUP_REMOVED lines=28> */
.L_x_13834:
[----:B------:R-:W-:Y:S05]  /*2ac0*/  BSYNC.RECONVERGENT B1 ;  /* 0x0000000000017941 */ /* 0x000fea0003800200 */
.L_x_13833:
        /* <DEDUP_REMOVED lines=14> */
[----:B0-----:R-:W0:Y:S02]  /*2bb0*/  LDC.64 R20, c[0x0][0x3b0] ;  /* 0x0000ec00ff147b82 */ /* 0x001e240000000a00 */
[----:B0-----:R-:W-:-:S05]  /*2bc0*/  IMAD.WIDE.U32 R20, R197, 0x4, R20 ;  /* 0x00000004c5147825 */ /* 0x001fca00078e0014 */
[----:B------:R0:W5:Y:S02]  /*2bd0*/  LDG.E R9, desc[UR6][R20.64] ;  /* 0x0000000614097981 */ /* 0x000164000c1e1900 */
[--C-:B0-----:R-:W-:Y:S01]  /*2be0*/  HADD2.F32 R20, -RZ, R250.reuse.H1_H1 ;  /* 0x300000faff147230 */ /* 0x101fe20000004100 */
[----:B------:R-:W-:Y:S02]  /*2bf0*/  IADD3 R197, PT, PT, R197, 0x80, RZ ;  /* 0x00000080c5c57810 */ /* 0x000fe40007ffe0ff */
[----:B------:R-:W-:Y:S02]  /*2c00*/  IADD3 R205, PT, PT, R205, 0x80, RZ ;  /* 0x00000080cdcd7810 */ /* 0x000fe40007ffe0ff */
[----:B------:R-:W-:Y:S01]  /*2c10*/  IADD3 R202, PT, PT, R202, 0x80, RZ ;  /* 0x00000080caca7810 */ /* 0x000fe20007ffe0ff */
[----:B---3--:R-:W-:Y:S01]  /*2c20*/  FADD.FTZ R24, R24, -UR33 ;  /* 0x8000002118187e21 */ /* 0x008fe20008010000 */
[----:B------:R-:W-:Y:S01]  /*2c30*/  FADD.FTZ R21, R25, -UR33 ;  /* 0x8000002119157e21 */ /* 0x000fe20008010000 */
[----:B------:R-:W-:-:S02]  /*2c40*/  HADD2.F32 R25, -RZ, R250.H0_H0 ;  /* 0x200000faff197230 */ /* 0x000fc40000004100 */
[----:B------:R-:W-:Y:S01]  /*2c50*/  FMUL.FTZ R201, R24, UR28 ;  /* 0x0000001c18c97c20 */ /* 0x000fe20008410000 */
[----:B------:R-:W-:Y:S01]  /*2c60*/  FADD.FTZ R24, R26, -UR33 ;  /* 0x800000211a187e21 */ /* 0x000fe20008010000 */
[----:B------:R-:W-:Y:S01]  /*2c70*/  FADD.FTZ R27, R27, -UR33 ;  /* 0x800000211b1b7e21 */ /* 0x000fe20008010000 */
[----:B----4-:R-:W-:Y:S01]  /*2c80*/  FMUL.FTZ R20, R168, R20 ;  /* 0x00000014a8147220 */ /* 0x010fe20000410000 */
[--C-:B------:R-:W-:Y:S02]  /*2c90*/  HADD2.F32 R26, -RZ, R249.reuse.H1_H1 ;  /* 0x300000f9ff1a7230 */ /* 0x100fe40000004100 */
[----:B------:R-:W-:Y:S01]  /*2ca0*/  FMUL.FTZ R21, R21, UR28 ;  /* 0x0000001c15157c20 */ /* 0x000fe20008410000 */
[----:B------:R-:W-:Y:S01]  /*2cb0*/  FMUL.FTZ R25, R169, R25 ;  /* 0x00000019a9197220 */ /* 0x000fe20000410000 */
[----:B------:R-:W-:Y:S01]  /*2cc0*/  FADD.FTZ R204, R204, R20 ;  /* 0x00000014cccc7221 */ /* 0x000fe20000010000 */
[----:B------:R-:W-:Y:S01]  /*2cd0*/  FFMA.FTZ R203, R201, R20, R203 ;  /* 0x00000014c9cb7223 */ /* 0x000fe200000100cb */
[----:B------:R-:W-:Y:S01]  /*2ce0*/  FMUL.FTZ R219, R27, UR28 ;  /* 0x0000001c1bdb7c20 */ /* 0x000fe20008410000 */
[----:B------:R-:W-:-:S02]  /*2cf0*/  HADD2.F32 R27, -RZ, R249.H0_H0 ;  /* 0x200000f9ff1b7230 */ /* 0x000fc40000004100 */
[----:B------:R-:W-:Y:S01]  /*2d00*/  FMUL.FTZ R24, R24, UR28 ;  /* 0x0000001c18187c20 */ /* 0x000fe20008410000 */
        /* <DEDUP_REMOVED lines=16> */
.L_x_13836:
[----:B------:R-:W-:Y:S05]  /*2e10*/  BSYNC.RECONVERGENT B1 ;  /* 0x0000000000017941 */ /* 0x000fea0003800200 */
.L_x_13835:
[----:B------:R-:W-:-:S04]  /*2e20*/  ISETP.GE.U32.AND P5, PT, R4, 0x400, PT ;  /* 0x000004000400780c */ /* 0x000fc80003fa6070 */
        /* <DEDUP_REMOVED lines=49> */
.L_x_13822:
[----:B------:R-:W0:Y:S01]  /*3140*/  S2R R169, SR_TID.X ;  /* 0x0000000000a97919 */ /* 0x000e220000002100 */
[----:B------:R-:W-:Y:S01]  /*3150*/  UISETP.GE.AND UP3, UPT, UR32, 0x1, UPT ;  /* 0x000000012000788c */ /* 0x000fe2000bf66270 */
[----:B------:R-:W-:Y:S01]  /*3160*/  HFMA2 R172, -RZ, RZ, 0, 0 ;  /* 0x00000000ffac7431 */ /* 0x000fe200000001ff */
[----:B------:R-:W-:Y:S02]  /*3170*/  UIMAD UR4, UR24, UR5, URZ ;  /* 0x00000005180472a4 */ /* 0x000fe4000f8e02ff */
[----:B----4-:R-:W-:Y:S02]  /*3180*/  UISETP.NE.U32.AND UP0, UPT, UR18, URZ, UPT ;  /* 0x000000ff1200728c */ /* 0x010fe4000bf05070 */
        /* <DEDUP_REMOVED lines=16> */
[C---:B------:R-:W-:Y:S02]  /*3290*/  ISETP.GE.U32.AND P0, PT, R4.reuse, 0x180, PT ;  /* 0x000001800400780c */ /* 0x040fe40003f06070 */
[----:B------:R-:W-:Y:S02]  /*32a0*/  ISETP.GE.U32.AND P1, PT, R4, 0x200, PT ;  /* 0x000002000400780c */ /* 0x000fe40003f26070 */
[----:B------:R-:W-:Y:S02]  /*32b0*/  P2R R229, PR, RZ, 0x4 ;  /* 0x00000004ffe57803 */ /* 0x000fe40000000000 */
[----:B------:R-:W-:-:S03]  /*32c0*/  P2R R246, PR, RZ, 0x8 ;  /* 0x00000008fff67803 */ /* 0x000fc60000000000 */
[----:B------:R-:W0:Y:S08]  /*32d0*/  @P2 LDC.64 R168, c[0x0][0x3b0] ;  /* 0x0000ec00ffa82b82 */ /* 0x000e300000000a00 */
[----:B------:R-:W1:Y:S01]  /*32e0*/  @P3 LDC.64 R170, c[0x0][0x3b0] ;  /* 0x0000ec00ffaa3b82 */ /* 0x000e620000000a00 */
[----:B0-----:R-:W-:-:S05]  /*32f0*/  @P2 IMAD.WIDE.U32 R168, R172, 0x4, R168 ;  /* 0x00000004aca82825 */ /* 0x001fca00078e00a8 */
[----:B------:R0:W5:Y:S01]  /*3300*/  @P2 LDG.E R3, desc[UR6][R168.64] ;  /* 0x00000006a8032981 */ /* 0x000162000c1e1900 */
[----:B------:R-:W-:Y:S01]  /*3310*/  @P2 IADD3 R172, PT, PT, R172, 0x80, RZ ;  /* 0x00000080acac2810 */ /* 0x000fe20007ffe0ff */
[----:B0-----:R-:W0:Y:S01]  /*3320*/  @P0 LDC.64 R168, c[0x0][0x3b0] ;  /* 0x0000ec00ffa80b82 */ /* 0x001e220000000a00 */
[----:B------:R-:W-:-:S03]  /*3330*/  ISETP.GE.U32.AND P2, PT, R4, 0x280, PT ;  /* 0x000002800400780c */ /* 0x000fc60003f46070 */
[C---:B-1----:R-:W-:Y:S01]  /*3340*/  @P3 IMAD.WIDE.U32 R170, R172.reuse, 0x4, R170 ;  /* 0x00000004acaa3825 */ /* 0x042fe200078e00aa */
[----:B------:R-:W-:-:S04]  /*3350*/  @P3 IADD3 R172, PT, PT, R172, 0x80, RZ ;  /* 0x00000080acac3810 */ /* 0x000fc80007ffe0ff */
[----:B------:R1:W5:Y:S02]  /*3360*/  @P3 LDG.E R2, desc[UR6][R170.64] ;  /* 0x00000006aa023981 */ /* 0x000364000c1e1900 */
[----:B-1----:R-:W1:Y:S01]  /*3370*/  @P1 LDC.64 R170, c[0x0][0x3b0] ;  /* 0x0000ec00ffaa1b82 */ /* 0x002e620000000a00 */
[----:B0-----:R-:W-:-:S05]  /*3380*/  @P0 IMAD.WIDE.U32 R168, R172, 0x4, R168 ;  /* 0x00000004aca80825 */ /* 0x001fca00078e00a8 */
[----:B------:R0:W5:Y:S01]  /*3390*/  @P0 LDG.E R5, desc[UR6][R168.64] ;  /* 0x00000006a8050981 */ /* 0x000162000c1e1900 */
[----:B------:R-:W-:Y:S02]  /*33a0*/  ISETP.GE.U32.AND P3, PT, R4, 0x300, PT ;  /* 0x000003000400780c */ /* 0x000fe40003f66070 */
        /* <DEDUP_REMOVED lines=9> */
[----:B------:R-:W-:Y:S01]  /*3440*/  @P2 IADD3 R172, PT, PT, R172, 0x80, RZ ;  /* 0x00000080acac2810 */ /* 0x000fe20007ffe0ff */
[----:B0-----:R-:W0:Y:S04]  /*3450*/  @P4 LDC.64 R168, c[0x0][0x3b0] ;  /* 0x0000ec00ffa84b82 */ /* 0x001e280000000a00 */
[C---:B-1----:R-:W-:Y:S01]  /*3460*/  @P3 IMAD.WIDE.U32 R170, R172.reuse, 0x4, R170 ;  /* 0x00000004acaa3825 */ /* 0x042fe200078e00aa */
[----:B------:R-:W-:-:S04]  /*3470*/  @P3 IADD3 R172, PT, PT, R172, 0x80, RZ ;  /* 0x00000080acac3810 */ /* 0x000fc80007ffe0ff */
[----:B------:R1:W5:Y:S01]  /*3480*/  @P3 LDG.E R8, desc[UR6][R170.64] ;  /* 0x00000006aa083981 */ /* 0x000362000c1e1900 */
[----:B0-----:R-:W-:-:S05]  /*3490*/  @P4 IMAD.WIDE.U32 R168, R172, 0x4, R168 ;  /* 0x00000004aca84825 */ /* 0x001fca00078e00a8 */
[----:B------:R1:W5:Y:S01]  /*34a0*/  @P4 LDG.E R9, desc[UR6][R168.64] ;  /* 0x00000006a8094981 */ /* 0x000362000c1e1900 */
[----:B------:R-:W-:Y:S02]  /*34b0*/  ISETP.GE.U32.AND P5, PT, R4, 0x400, PT ;  /* 0x000004000400780c */ /* 0x000fe40003fa6070 */
[----:B------:R-:W-:Y:S02]  /*34c0*/  @P4 IADD3 R172, PT, PT, R172, 0x80, RZ ;  /* 0x00000080acac4810 */ /* 0x000fe40007ffe0ff */
[----:B------:R-:W-:Y:S02]  /*34d0*/  MOV R204, RZ ;  /* 0x000000ff00cc7202 */ /* 0x000fe40000000f00 */
[----:B------:R-:W-:Y:S02]  /*34e0*/  MOV R203, RZ ;  /* 0x000000ff00cb7202 */ /* 0x000fe40000000f00 */
[----:B------:R-:W-:-:S05]  /*34f0*/  P2R R227, PR, RZ, 0x20 ;  /* 0x00000020ffe37803 */ /* 0x000fca0000000000 */
[----:B-1----:R-:W-:Y:S05]  /*3500*/  @!P5 BRA `(.L_x_13837) ;  /* 0x000000040048d947 */ /* 0x002fea0003800000 */
[----:B------:R-:W0:Y:S02]  /*3510*/  LDC.64 R168, c[0x0][0x3b0] ;  /* 0x0000ec00ffa87b82 */ /* 0x000e240000000a00 */
[----:B0-----:R-:W-:-:S05]  /*3520*/  IMAD.WIDE.U32 R168, R172, 0x4, R168 ;  /* 0x00000004aca87825 */ /* 0x001fca00078e00a8 */
[----:B------:R0:W5:Y:S01]  /*3530*/  LDG.E R10, desc[UR6][R168.64] ;  /* 0x00000006a80a7981 */ /* 0x000162000c1e1900 */
[----:B------:R-:W-:Y:S05]  /*3540*/  BRA `(.L_x_13837) ;  /* 0x0000000400387947 */ /* 0x000fea0003800000 */
.L_x_13838:
[C---:B------:R-:W-:Y:S02]  /*3550*/  ISETP.GE.U32.AND P2, PT, R4.reuse, 0x80, PT ;  /* 0x000000800400780c */ /* 0x040fe40003f46070 */
[C---:B------:R-:W-:Y:S02]  /*3560*/  ISETP.GE.U32.AND P6, PT, R4.reuse, 0x100, PT ;  /* 0x000001000400780c */ /* 0x040fe40003fc6070 */
[C---:B------:R-:W-:Y:S02]  /*3570*/  ISETP.GE.U32.AND P0, PT, R4.reuse, 0x180, PT ;  /* 0x000001800400780c */ /* 0x040fe40003f06070 */
[----:B------:R-:W-:Y:S02]  /*3580*/  ISETP.GE.U32.AND P1, PT, R4, 0x200, PT ;  /* 0x000002000400780c */ /* 0x000fe40003f26070 */
[----:B------:R-:W-:-:S05]  /*3590*/  P2R R229, PR, RZ, 0x4 ;  /* 0x00000004ffe57803 */ /* 0x000fca0000000000 */
[----:B------:R-:W0:Y:S01]  /*35a0*/  @P2 LDC.64 R168, c[0x0][0x3b0] ;  /* 0x0000ec00ffa82b82 */ /* 0x000e220000000a00 */
[C---:B------:R-:W-:Y:S02]  /*35b0*/  ISETP.GE.U32.AND P3, PT, R4.reuse, 0x300, PT ;  /* 0x000003000400780c */ /* 0x040fe40003f66070 */
[C---:B------:R-:W-:Y:S02]  /*35c0*/  ISETP.GE.U32.AND P4, PT, R4.reuse, 0x380, PT ;  /* 0x000003800400780c */ /* 0x040fe40003f86070 */
[----:B------:R-:W-:-:S03]  /*35d0*/  ISETP.GE.U32.AND P5, PT, R4, 0x400, PT ;  /* 0x000004000400780c */ /* 0x000fc60003fa6070 */
[----:B------:R-:W1:Y:S01]  /*35e0*/  @P6 LDC.64 R170, c[0x0][0x3b0] ;  /* 0x0000ec00ffaa6b82 */ /* 0x000e620000000a00 */
[----:B------:R-:W-:Y:S02]  /*35f0*/  P2R R197, PR, RZ, 0x2 ;  /* 0x00000002ffc57803 */ /* 0x000fe40000000000 */
[----:B------:R-:W-:-:S07]  /*3600*/  P2R R246, PR, RZ, 0x40 ;  /* 0x00000040fff67803 */ /* 0x000fce0000000000 */
[----:B------:R-:W2:Y:S01]  /*3610*/  @P5 LDC.64 R174, c[0x0][0x3b0] ;  /* 0x0000ec00ffae5b82 */ /* 0x000ea20000000a00 */
        /* <DEDUP_REMOVED lines=16> */
[----:B------:R-:W-:Y:S01]  /*3720*/  ISETP.NE.AND P1, PT, R229, RZ, PT ;  /* 0x000000ffe500720c */ /* 0x000fe20003f25270 */
[----:B-1----:R-:W1:Y:S01]  /*3730*/  @P3 LDC.64 R170, c[0x0][0x3b0] ;  /* 0x0000ec00ffaa3b82 */ /* 0x002e620000000a00 */
[----:B0-----:R-:W-:-:S11]  /*3740*/  @P2 IMAD.WIDE.U32 R168, R172, 0x4, R168 ;  /* 0x00000004aca82825 */ /* 0x001fd600078e00a8 */
[----:B------:R-:W0:Y:S01]  /*3750*/  @P1 LDC.64 R204, c[0x0][0x438] ;  /* 0x00010e00ffcc1b82 */ /* 0x000e220000000a00 */
[----:B------:R3:W5:Y:S01]  /*3760*/  @P2 LDG.E R7, desc[UR6][R168.64] ;  /* 0x00000006a8072981 */ /* 0x000762000c1e1900 */
[----:B------:R-:W-:Y:S02]  /*3770*/  @P2 IADD3 R172, PT, PT, R172, 0x80, RZ ;  /* 0x00000080acac2810 */ /* 0x000fe40007ffe0ff */
[----:B------:R-:W-:-:S04]  /*3780*/  P2R R227, PR, RZ, 0x20 ;  /* 0x00000020ffe37803 */ /* 0x000fc80000000000 */
[----:B---3--:R-:W3:Y:S01]  /*3790*/  @P4 LDC.64 R168, c[0x0][0x3b0] ;  /* 0x0000ec00ffa84b82 */ /* 0x008ee20000000a00 */
[C---:B-1----:R-:W-:Y:S01]  /*37a0*/  @P3 IMAD.WIDE.U32 R202, R172.reuse, 0x4, R170 ;  /* 0x00000004acca3825 */ /* 0x042fe200078e00aa */
[----:B------:R-:W-:-:S04]  /*37b0*/  @P3 IADD3 R172, PT, PT, R172, 0x80, RZ ;  /* 0x00000080acac3810 */ /* 0x000fc80007ffe0ff */
[----:B------:R-:W5:Y:S01]  /*37c0*/  @P3 LDG.E R8, desc[UR6][R202.64] ;  /* 0x00000006ca083981 */ /* 0x000f62000c1e1900 */
[C---:B---3--:R-:W-:Y:S01]  /*37d0*/  @P4 IMAD.WIDE.U32 R170, R172.reuse, 0x4, R168 ;  /* 0x00000004acaa4825 */ /* 0x048fe200078e00a8 */
[----:B------:R-:W-:-:S04]  /*37e0*/  @P4 IADD3 R172, PT, PT, R172, 0x80, RZ ;  /* 0x00000080acac4810 */ /* 0x000fc80007ffe0ff */
[----:B------:R-:W5:Y:S01]  /*37f0*/  @P4 LDG.E R9, desc[UR6][R170.64] ;  /* 0x00000006aa094981 */ /* 0x000f62000c1e1900 */
[----:B--2---:R-:W-:Y:S02]  /*3800*/  @P5 IMAD.WIDE.U32 R168, R172, 0x4, R174 ;  /* 0x00000004aca85825 */ /* 0x004fe400078e00ae */
[----:B------:R-:W1:Y:S03]  /*3810*/  @P0 LDC.64 R174, c[0x0][0x438] ;  /* 0x00010e00ffae0b82 */ /* 0x000e660000000a00 */
[----:B------:R2:W5:Y:S05]  /*3820*/  @P5 LDG.E R10, desc[UR6][R168.64] ;  /* 0x00000006a80a5981 */ /* 0x00056a000c1e1900 */
[----:B--2---:R-:W2:Y:S01]  /*3830*/  @P6 LDC.64 R168, c[0x0][0x438] ;  /* 0x00010e00ffa86b82 */ /* 0x004ea20000000a00 */
[C---:B0-----:R-:W-:Y:S01]  /*3840*/  @P1 IMAD.WIDE.U32 R170, R173.reuse, 0x10, R204 ;  /* 0x00000010adaa1825 */ /* 0x041fe200078e00cc */
[----:B------:R-:W-:-:S04]  /*3850*/  @P1 IADD3 R173, PT, PT, R173, 0x80, RZ ;  /* 0x00000080adad1810 */ /* 0x000fc80007ffe0ff */
[----:B------:R0:W5:Y:S01]  /*3860*/  @P1 LDG.E.128 R124, desc[UR6][R170.64] ;  /* 0x00000006aa7c1981 */ /* 0x000162000c1e1d00 */
[----:B------:R-:W-:-:S13]  /*3870*/  ISETP.NE.AND P1, PT, R197, RZ, PT ;  /* 0x000000ffc500720c */ /* 0x000fda0003f25270 */
[----:B0-----:R-:W0:Y:S01]  /*3880*/  @P1 LDC.64 R170, c[0x0][0x438] ;  /* 0x00010e00ffaa1b82 */ /* 0x001e220000000a00 */
[C---:B--2---:R-:W-:Y:S01]  /*3890*/  @P6 IMAD.WIDE.U32 R168, R173.reuse, 0x10, R168 ;  /* 0x00000010ada86825 */ /* 0x044fe200078e00a8 */
[----:B------:R-:W-:-:S04]  /*38a0*/  @P6 IADD3 R173, PT, PT, R173, 0x80, RZ ;  /* 0x00000080adad6810 */ /* 0x000fc80007ffe0ff */
[----:B------:R1:W5:Y:S02]  /*38b0*/  @P6 LDG.E.128 R28, desc[UR6][R168.64] ;  /* 0x00000006a81c6981 */ /* 0x000364000c1e1d00 */
[C---:B-1----:R-:W-:Y:S01]  /*38c0*/  @P0 IMAD.WIDE.U32 R168, R173.reuse, 0x10, R174 ;  /* 0x00000010ada80825 */ /* 0x042fe200078e00ae */
[----:B------:R-:W-:Y:S01]  /*38d0*/  @P0 IADD3 R173, PT, PT, R173, 0x80, RZ ;  /* 0x00000080adad0810 */ /* 0x000fe20007ffe0ff */
[----:B------:R-:W1:Y:S03]  /*38e0*/  @P5 LDC.64 R174, c[0x0][0x438] ;  /* 0x00010e00ffae5b82 */ /* 0x000e660000000a00 */
[----:B------:R2:W5:Y:S05]  /*38f0*/  @P0 LDG.E.128 R136, desc[UR6][R168.64] ;  /* 0x00000006a8880981 */ /* 0x00056a000c1e1d00 */
[----:B--2---:R-:W2:Y:S01]  /*3900*/  @P2 LDC.64 R168, c[0x0][0x438] ;  /* 0x00010e00ffa82b82 */ /* 0x004ea20000000a00 */
[C---:B0-----:R-:W-:Y:S01]  /*3910*/  @P1 IMAD.WIDE.U32 R170, R173.reuse, 0x10, R170 ;  /* 0x00000010adaa1825 */ /* 0x041fe200078e00aa */
[----:B------:R-:W-:-:S04]  /*3920*/  @P1 IADD3 R173, PT, PT, R173, 0x80, RZ ;  /* 0x00000080adad1810 */ /* 0x000fc80007ffe0ff */
[----:B------:R0:W5:Y:S02]  /*3930*/  @P1 LDG.E.128 R140, desc[UR6][R170.64] ;  /* 0x00000006aa8c1981 */ /* 0x000164000c1e1d00 */
[----:B0-----:R-:W0:Y:S01]  /*3940*/  @P3 LDC.64 R170, c[0x0][0x438] ;  /* 0x00010e00ffaa3b82 */ /* 0x001e220000000a00 */
[----:B--2---:R-:W-:-:S05]  /*3950*/  @P2 IMAD.WIDE.U32 R168, R173, 0x10, R168 ;  /* 0x00000010ada82825 */ /* 0x004fca00078e00a8 */
[----:B------:R2:W5:Y:S02]  /*3960*/  @P2 LDG.E.128 R144, desc[UR6][R168.64] ;  /* 0x00000006a8902981 */ /* 0x000564000c1e1d00 */
[----:B--2---:R-:W2:Y:S01]  /*3970*/  @P4 LDC.64 R168, c[0x0][0x438] ;  /* 0x00010e00ffa84b82 */ /* 0x004ea20000000a00 */
[----:B------:R-:W-:-:S05]  /*3980*/  @P2 IADD3 R173, PT, PT, R173, 0x80, RZ ;  /* 0x00000080adad2810 */ /* 0x000fca0007ffe0ff */
[C---:B0-----:R-:W-:Y:S01]  /*3990*/  @P3 IMAD.WIDE.U32 R202, R173.reuse, 0x10, R170 ;  /* 0x00000010adca3825 */ /* 0x041fe200078e00aa */
[----:B------:R-:W-:Y:S02]  /*39a0*/  @P3 IADD3 R173, PT, PT, R173, 0x80, RZ ;  /* 0x00000080adad3810 */ /* 0x000fe40007ffe0ff */
[----:B------:R-:W-:Y:S02]  /*39b0*/  MOV R204, RZ ;  /* 0x000000ff00cc7202 */ /* 0x000fe40000000f00 */
[----:B------:R0:W5:Y:S01]  /*39c0*/  @P3 LDG.E.128 R148, desc[UR6][R202.64] ;  /* 0x00000006ca943981 */ /* 0x000162000c1e1d00 */
[C---:B--2---:R-:W-:Y:S01]  /*39d0*/  @P4 IMAD.WIDE.U32 R168, R173.reuse, 0x10, R168 ;  /* 0x00000010ada84825 */ /* 0x044fe200078e00a8 */
[----:B------:R-:W-:-:S04]  /*39e0*/  @P4 IADD3 R173, PT, PT, R173, 0x80, RZ ;  /* 0x00000080adad4810 */ /* 0x000fc80007ffe0ff */
[----:B------:R2:W5:Y:S01]  /*39f0*/  @P4 LDG.E.128 R152, desc[UR6][R168.64] ;  /* 0x00000006a8984981 */ /* 0x000562000c1e1d00 */
[----:B-1----:R-:W-:-:S05]  /*3a00*/  @P5 IMAD.WIDE.U32 R170, R173, 0x10, R174 ;  /* 0x00000010adaa5825 */ /* 0x002fca00078e00ae */
[----:B------:R2:W5:Y:S01]  /*3a10*/  @P5 LDG.E.128 R156, desc[UR6][R170.64] ;  /* 0x00000006aa9c5981 */ /* 0x000562000c1e1d00 */
[----:B0-----:R-:W-:-:S07]  /*3a20*/  MOV R203, RZ ;  /* 0x000000ff00cb7202 */ /* 0x001fce0000000f00 */
.L_x_13837:
[----:B------:R-:W-:Y:S05]  /*3a30*/  BSYNC.RECONVERGENT B0 ;  /* 0x0000000000007941 */ /* 0x000fea0003800200 */
.L_x_13821:
[----:B0-2---:R-:W0:Y:S01]  /*3a40*/  SHFL.DOWN PT, R168, R204, 0x10, 0x1f ;  /* 0x0a001f00cca87f89 */ /* 0x005e2200000e0000 */
[----:B------:R-:W-:Y:S01]  /*3a50*/  BSSY.RECONVERGENT B0, `(.L_x_13839) ;  /* 0x000001f000007945 */ /* 0x000fe20003800200 */
[----:B------:R-:W1:Y:S01]  /*3a60*/  S2R R174, SR_TID.X ;  /* 0x0000000000ae7919 */ /* 0x000e620000002100 */
[----:B0-----:R-:W-:Y:S02]  /*3a70*/  FADD.FTZ R204, R168, R204 ;  /* 0x000000cca8cc7221 */ /* 0x001fe40000010000 */
[----:B------:R-:W0:Y:S01]  /*3a80*/  SHFL.DOWN PT, R168, R203, 0x10, 0x1f ;  /* 0x0a001f00cba87f89 */ /* 0x000e2200000e0000 */
[----:B-1----:R-:W-:Y:S01]  /*3a90*/  LOP3.LUT P5, RZ, R174, 0x1f, RZ, 0xc0, !PT ;  /* 0x0000001faeff7812 */ /* 0x002fe200078ac0ff */
        /* <DEDUP_REMOVED lines=9> */
[----:B------:R-:W0:Y:S04]  /*3b30*/  SHFL.DOWN PT, R168, R204, 0x2, 0x1f ;  /* 0x08401f00cca87f89 */ /* 0x000e2800000e0000 */
[----:B------:R-:W1:Y:S01]  /*3b40*/  SHFL.DOWN PT, R169, R203, 0x2, 0x1f ;  /* 0x08401f00cba97f89 */ /* 0x000e6200000e0000 */
[----:B0-----:R-:W-:Y:S01]  /*3b50*/  FADD.FTZ R168, R204, R168 ;  /* 0x000000a8cca87221 */ /* 0x001fe20000010000 */
[----:B-1----:R-:W-:-:S04]  /*3b60*/  FADD.FTZ R169, R203, R169 ;  /* 0x000000a9cba97221 */ /* 0x002fc80000010000 */
        /* <DEDUP_REMOVED lines=13> */
.L_x_13840:
[----:B------:R-:W-:Y:S05]  /*3c40*/  BSYNC.RECONVERGENT B0 ;  /* 0x0000000000007941 */ /* 0x000fea0003800200 */
.L_x_13839:
[----:B------:R-:W1:Y:S08]  /*3c50*/  S2UR UR29, SR_CgaCtaId ;  /* 0x00000000001d79c3 */ /* 0x000e700000008800 */
[----:B------:R-:W-:Y:S01]  /*3c60*/  BAR.SYNC.DEFER_BLOCKING 0x0 ;  /* 0x0000000000007b1d */ /* 0x000fe20000010000 */
[----:B------:R-:W-:Y:S01]  /*3c70*/  @UP3 UIADD3 UR32, UPT, UPT, UR32, -0x1, URZ ;  /* 0xffffffff20203890 */ /* 0x000fe2000fffe0ff */
[----:B------:R-:W-:-:S02]  /*3c80*/  PLOP3.LUT P5, PT, PT, PT, UP3, 0x80, 0x8 ;  /* 0x000000000008781c */ /* 0x000fc40003faf038 */
[----:B------:R-:W-:Y:S01]  /*3c90*/  ISETP.NE.AND P6, PT, R229, RZ, PT ;  /* 0x000000ffe500720c */ /* 0x000fe20003fc5270 */
        /* <DEDUP_REMOVED lines=19> */
[----:B------:R-:W-:Y:S02]  /*3dd0*/  HFMA2 R170, -RZ, RZ, 0, 0 ;  /* 0x00000000ffaa7431 */ /* 0x000fe400000001ff */
[----:B------:R-:W-:Y:S01]  /*3de0*/  FADD.FTZ R169, R171, R169 ;  /* 0x000000a9aba97221 */ /* 0x000fe20000010000 */
[----:B------:R-:W-:Y:S01]  /*3df0*/  MOV R171, UR4 ;  /* 0x0000000400ab7c02 */ /* 0x000fe20008000f00 */
[----:B------:R-:W-:Y:S02]  /*3e00*/  FMUL.FTZ R168, R168, UR26 ;  /* 0x0000001aa8a87c20 */ /* 0x000fe40008410000 */
[----:B------:R-:W-:Y:S01]  /*3e10*/  FMUL.FTZ R169, R169, UR26 ;  /* 0x0000001aa9a97c20 */ /* 0x000fe20008410000 */
[----:B------:R-:W-:Y:S02]  /*3e20*/  @P5 LEA.HI.SX32 R170, R171, R174, 0x1e ;  /* 0x000000aeabaa5211 */ /* 0x000fe400078ff2ff */
[----:B------:R-:W-:-:S02]  /*3e30*/  ISETP.NE.AND P5, PT, RZ, UR25, PT ;  /* 0x00000019ff007c0c */ /* 0x000fc4000bfa5270 */
[----:B------:R-:W-:Y:S02]  /*3e40*/  R2UR UR29, R169 ;  /* 0x00000000a91d72ca */ /* 0x000fe400000e0000 */
[----:B------:R-:W-:Y:S02]  /*3e50*/  FSEL R168, R168, RZ, !P5 ;  /* 0x000000ffa8a87208 */ /* 0x000fe40006800000 */
[----:B------:R-:W-:Y:S02]  /*3e60*/  MOV R171, R228 ;  /* 0x000000e400ab7202 */ /* 0x000fe40000000f00 */
[----:B------:R-:W-:Y:S01]  /*3e70*/  R2UR UR30, R168 ;  /* 0x00000000a81e72ca */ /* 0x000fe200000e0000 */
[----:B------:R-:W-:-:S14]  /*3e80*/  @!P6 BRA `(.L_x_13842) ;  /* 0x000000140014e947 */ /* 0x000fdc0003800000 */
[----:B------:R-:W-:-:S04]  /*3e90*/  UISETP.NE.U32.AND UP0, UPT, UR18, URZ, UPT ;  /* 0x000000ff1200728c */ /* 0x000fc8000bf05070 */
[----:B------:R-:W-:Y:S01]  /*3ea0*/  UISETP.NE.AND.EX UP0, UPT, UR19, URZ, UPT, UP0 ;  /* 0x000000ff1300728c */ /* 0x000fe2000bf05300 */
[----:B------:R-:W-:Y:S10]  /*3eb0*/  BRA.U !UP3, `(.L_x_13843) ;  /* 0x000000010b0c7547 */ /* 0x000ff4000b800000 */
[----:B------:R-:W0:Y:S02]  /*3ec0*/  LDC.64 R160, c[0x0][0x390] ;  /* 0x0000e400ffa07b82 */ /* 0x000e240000000a00 */
[----:B0-----:R-:W-:-:S06]  /*3ed0*/  IMAD.WIDE.U32 R160, R170, 0x10, R160 ;  /* 0x00000010aaa07825 */ /* 0x001fcc00078e00a0 */
[----:B------:R-:W5:Y:S02]  /*3ee0*/  LDG.E.128 R160, desc[UR6][R160.64] ;  /* 0x00000006a0a07981 */ /* 0x000f64000c1e1d00 */
.L_x_13843:
[----:B------:R-:W-:Y:S04]  /*3ef0*/  BSSY.RECONVERGENT B1, `(.L_x_13844) ;  /* 0x0000131000017945 */ /* 0x000fe80003800200 */
[----:B------:R-:W-:Y:S05]  /*3f00*/  BRA.U UP0, `(.L_x_13845) ;  /* 0x0000000900607547 */ /* 0x000fea000b800000 */
[----:B------:R-:W-:Y:S02]  /*3f10*/  MOV R169, UR20 ;  /* 0x0000001400a97c02 */ /* 0x000fe40008000f00 */
[----:B------:R-:W-:Y:S02]  /*3f20*/  MOV R168, UR21 ;  /* 0x0000001500a87c02 */ /* 0x000fe40008000f00 */
[----:B------:R-:W-:-:S04]  /*3f30*/  ISETP.NE.U32.AND P5, PT, R169, RZ, PT ;  /* 0x000000ffa900720c */ /* 0x000fc80003fa5070 */
[----:B------:R-:W-:-:S13]  /*3f40*/  ISETP.NE.AND.EX P5, PT, R168, RZ, PT, P5 ;  /* 0x000000ffa800720c */ /* 0x000fda0003fa5350 */
[----:B------:R-:W-:Y:S05]  /*3f50*/  @P5 BRA `(.L_x_13846) ;  /* 0x0000000400085947 */ /* 0x000fea0003800000 */
[----:B------:R-:W-:Y:S05]  /*3f60*/  BRA.U !UP3, `(.L_x_13847) ;  /* 0x000000010b3c7547 */ /* 0x000fea000b800000 */
[----:B------:R-:W-:Y:S02]  /*3f70*/  MOV R164, UR29 ;  /* 0x0000001d00a47c02 */ /* 0x000fe40008000f00 */
[----:B------:R-:W-:-:S03]  /*3f80*/  ISETP.LT.AND P5, PT, RZ, UR27, PT ;  /* 0x0000001bff007c0c */ /* 0x000fc6000bfa1270 */
[----:B------:R-:W-:-:S04]  /*3f90*/  FFMA.FTZ R164, R0, R164, UR30 ;  /* 0x0000001e00a47e23 */ /* 0x000fc800080100a4 */
[----:B------:R-:W-:-:S04]  /*3fa0*/  FADD.FTZ R164, R17, -R164 ;  /* 0x800000a411a47221 */ /* 0x000fc80000010000 */
[----:B------:R-:W-:-:S05]  /*3fb0*/  FMUL.FTZ R164, R164, UR28 ;  /* 0x0000001ca4a47c20 */ /* 0x000fca0008410000 */
[----:B------:R-:W-:Y:S02]  /*3fc0*/  FSEL R164, R164, RZ, P5 ;  /* 0x000000ffa4a47208 */ /* 0x000fe40002800000 */
[----:B-----5:R-:W-:-:S03]  /*3fd0*/  LOP3.LUT P5, RZ, R3, 0xff, RZ, 0xc0, !PT ;  /* 0x000000ff03ff7812 */ /* 0x020fc600078ac0ff */
[----:B------:R-:W-:-:S04]  /*3fe0*/  FMUL.FTZ R164, R164, UR17 ;  /* 0x00000011a4a47c20 */ /* 0x000fc80008410000 */
[----:B------:R-:W-:-:S04]  /*3ff0*/  FMUL.FTZ R172, R164, UR16 ;  /* 0x00000010a4ac7c20 */ /* 0x000fc80008410000 */
[----:B------:R-:W-:Y:S02]  /*4000*/  FMUL.FTZ R164, R160, R172 ;  /* 0x000000aca0a47220 */ /* 0x000fe40000410000 */
[----:B------:R-:W-:-:S03]  /*4010*/  @P5 HADD2.F32 R173, -RZ, R245.H1_H1 ;  /* 0x300000f5ffad5230 */ /* 0x000fc60000004100 */
[----:B------:R-:W-:-:S05]  /*4020*/  FSEL R164, R164, RZ, P5 ;  /* 0x000000ffa4a47208 */ /* 0x000fca0002800000 */
[----:B------:R-:W-:Y:S01]  /*4030*/  FADD.FTZ R92, R92, R164 ;  /* 0x000000a45c5c7221 */ /* 0x000fe20000010000 */
[----:B------:R-:W-:Y:S02]  /*4040*/  HFMA2 R164, -RZ, RZ, 0, 0 ;  /* 0x00000000ffa47431 */ /* 0x000fe400000001ff */
[----:B------:R-:W-:-:S07]  /*4050*/  @P5 FMUL.FTZ R164, R172, R173 ;  /* 0x000000adaca45220 */ /* 0x000fce0000410000 */
.L_x_13847:
        /* <DEDUP_REMOVED lines=11> */
[----:B------:R-:W-:-:S03]  /*4110*/  @P5 HADD2.F32 R173, -RZ, R245.H0_H0 ;  /* 0x200000f5ffad5230 */ /* 0x000fc60000004100 */
[----:B------:R-:W-:-:S05]  /*4120*/  FSEL R165, R165, RZ, P5 ;  /* 0x000000ffa5a57208 */ /* 0x000fca0002800000 */
[----:B------:R-:W-:Y:S01]  /*4130*/  FADD.FTZ R93, R93, R165 ;  /* 0x000000a55d5d7221 */ /* 0x000fe20000010000 */
[----:B------:R-:W-:Y:S01]  /*4140*/  MOV R165, RZ ;  /* 0x000000ff00a57202 */ /* 0x000fe20000000f00 */
[----:B------:R-:W-:-:S07]  /*4150*/  @P5 FMUL.FTZ R165, R172, R173 ;  /* 0x000000adaca55220 */ /* 0x000fce0000410000 */
.L_x_13848:
        /* <DEDUP_REMOVED lines=16> */
.L_x_13849:
[----:B------:R-:W-:Y:S05]  /*4260*/  BRA.U !UP3, `(.L_x_13850) ;  /* 0x0000000d0be47547 */ /* 0x000fea000b800000 */
[----:B------:R-:W-:Y:S02]  /*4270*/  MOV R167, UR29 ;  /* 0x0000001d00a77c02 */ /* 0x000fe40008000f00 */
[----:B------:R-:W-:-:S03]  /*4280*/  ISETP.LT.AND P5, PT, RZ, UR27, PT ;  /* 0x0000001bff007c0c */ /* 0x000fc6000bfa1270 */
[----:B------:R-:W-:-:S04]  /*4290*/  FFMA.FTZ R167, R226, R167, UR30 ;  /* 0x0000001ee2a77e23 */ /* 0x000fc800080100a7 */
[----:B------:R-:W-:-:S04]  /*42a0*/  FADD.FTZ R167, R218, -R167 ;  /* 0x800000a7daa77221 */ /* 0x000fc80000010000 */
[----:B------:R-:W-:-:S05]  /*42b0*/  FMUL.FTZ R167, R167, UR28 ;  /* 0x0000001ca7a77c20 */ /* 0x000fca0008410000 */
[----:B------:R-:W-:Y:S02]  /*42c0*/  FSEL R167, R167, RZ, P5 ;  /* 0x000000ffa7a77208 */ /* 0x000fe40002800000 */
[----:B-----5:R-:W-:-:S03]  /*42d0*/  ISETP.GE.U32.AND P5, PT, R3, 0x1000000, PT ;  /* 0x010000000300780c */ /* 0x020fc60003fa6070 */
[----:B------:R-:W-:-:S04]  /*42e0*/  FMUL.FTZ R167, R167, UR17 ;  /* 0x00000011a7a77c20 */ /* 0x000fc80008410000 */
[----:B------:R-:W-:-:S04]  /*42f0*/  FMUL.FTZ R172, R167, UR16 ;  /* 0x00000010a7ac7c20 */ /* 0x000fc80008410000 */
[----:B------:R-:W-:-:S05]  /*4300*/  FMUL.FTZ R167, R163, R172 ;  /* 0x000000aca3a77220 */ /* 0x000fca0000410000 */
[----:B------:R-:W-:-:S05]  /*4310*/  FSEL R167, R167, RZ, P5 ;  /* 0x000000ffa7a77208 */ /* 0x000fca0002800000 */
[----:B------:R-:W-:Y:S01]  /*4320*/  FADD.FTZ R95, R95, R167 ;  /* 0x000000a75f5f7221 */ /* 0x000fe20000010000 */
[----:B------:R-:W-:Y:S01]  /*4330*/  MOV R167, RZ ;  /* 0x000000ff00a77202 */ /* 0x000fe20000000f00 */
[----:B------:R-:W-:Y:S06]  /*4340*/  @!P5 BRA `(.L_x_13850) ;  /* 0x0000000c00acd947 */ /* 0x000fec0003800000 */
[----:B------:R-:W-:-:S05]  /*4350*/  HADD2.F32 R167, -RZ, R244.H0_H0 ;  /* 0x200000f4ffa77230 */ /* 0x000fca0000004100 */
[----:B------:R-:W-:Y:S01]  /*4360*/  FMUL.FTZ R167, R172, R167 ;  /* 0x000000a7aca77220 */ /* 0x000fe20000410000 */
[----:B------:R-:W-:Y:S06]  /*4370*/  BRA `(.L_x_13850) ;  /* 0x0000000c00a07947 */ /* 0x000fec0003800000 */
.L_x_13846:
[----:B------:R-:W-:Y:S05]  /*4380*/  BRA.U !UP3, `(.L_x_13851) ;  /* 0x000000010b3c7547 */ /* 0x000fea000b800000 */
[----:B------:R-:W-:Y:S01]  /*4390*/  MOV R132, UR29 ;  /* 0x0000001d00847c02 */ /* 0x000fe20008000f00 */
[----:B------:R-:W-:Y:S01]  /*43a0*/  HFMA2 R164, -RZ, RZ, 0, 0 ;  /* 0x00000000ffa47431 */ /* 0x000fe200000001ff */
[----:B------:R-:W-:-:S03]  /*43b0*/  ISETP.LT.AND P5, PT, RZ, UR27, PT ;  /* 0x0000001bff007c0c */ /* 0x000fc6000bfa1270 */
[----:B------:R-:W-:-:S04]  /*43c0*/  FFMA.FTZ R132, R0, R132, UR30 ;  /* 0x0000001e00847e23 */ /* 0x000fc80008010084 */
[----:B------:R-:W-:-:S04]  /*43d0*/  FADD.FTZ R132, R17, -R132 ;  /* 0x8000008411847221 */ /* 0x000fc80000010000 */
[----:B------:R-:W-:-:S05]  /*43e0*/  FMUL.FTZ R132, R132, UR28 ;  /* 0x0000001c84847c20 */ /* 0x000fca0008410000 */
[----:B------:R-:W-:Y:S02]  /*43f0*/  FSEL R132, R132, RZ, P5 ;  /* 0x000000ff84847208 */ /* 0x000fe40002800000 */
[----:B-----5:R-:W-:-:S03]  /*4400*/  LOP3.LUT P5, RZ, R3, 0xff, RZ, 0xc0, !PT ;  /* 0x000000ff03ff7812 */ /* 0x020fc600078ac0ff */
[----:B------:R-:W-:-:S04]  /*4410*/  FMUL.FTZ R132, R132, UR17 ;  /* 0x0000001184847c20 */ /* 0x000fc80008410000 */
[----:B------:R-:W-:-:S06]  /*4420*/  FMUL.FTZ R132, R132, UR16 ;  /* 0x0000001084847c20 */ /* 0x000fcc0008410000 */
[----:B------:R-:W-:-:S05]  /*4430*/  @P5 HADD2.F32 R133, -RZ, R245.H1_H1 ;  /* 0x300000f5ff855230 */ /* 0x000fca0000004100 */
[-C--:B------:R-:W-:Y:S01]  /*4440*/  @P5 FMUL.FTZ R164, R133, R132.reuse ;  /* 0x0000008485a45220 */ /* 0x080fe20000410000 */
[----:B------:R-:W-:-:S05]  /*4450*/  FMUL.FTZ R132, R160, R132 ;  /* 0x00000084a0847220 */ /* 0x000fca0000410000 */
[----:B------:R-:W-:-:S05]  /*4460*/  FSEL R132, R132, RZ, P5 ;  /* 0x000000ff84847208 */ /* 0x000fca0002800000 */
[----:B------:R-:W-:-:S07]  /*4470*/  FADD.FTZ R92, R92, R132 ;  /* 0x000000845c5c7221 */ /* 0x000fce0000010000 */
.L_x_13851:
[----:B------:R-:W-:Y:S05]  /*4480*/  BRA.U !UP3, `(.L_x_13852) ;  /* 0x000000010b3c7547 */ /* 0x000fea000b800000 */
[----:B------:R-:W-:Y:S02]  /*4490*/  MOV R132, UR29 ;  /* 0x0000001d00847c02 */ /* 0x000fe40008000f00 */
[----:B------:R-:W-:Y:S02]  /*44a0*/  ISETP.LT.AND P5, PT, RZ, UR27, PT ;  /* 0x0000001bff007c0c */ /* 0x000fe4000bfa1270 */
[----:B------:R-:W-:Y:S01]  /*44b0*/  MOV R165, RZ ;  /* 0x000000ff00a57202 */ /* 0x000fe20000000f00 */
[----:B------:R-:W-:-:S04]  /*44c0*/  FFMA.FTZ R132, R200, R132, UR30 ;  /* 0x0000001ec8847e23 */ /* 0x000fc80008010084 */
[----:B------:R-:W-:-:S04]  /*44d0*/  FADD.FTZ R132, R187, -R132 ;  /* 0x80000084bb847221 */ /* 0x000fc80000010000 */
[----:B------:R-:W-:-:S05]  /*44e0*/  FMUL.FTZ R132, R132, UR28 ;  /* 0x0000001c84847c20 */ /* 0x000fca0008410000 */
[----:B------:R-:W-:Y:S02]  /*44f0*/  FSEL R132, R132, RZ, P5 ;  /* 0x000000ff84847208 */ /* 0x000fe40002800000 */
[----:B-----5:R-:W-:-:S03]  /*4500*/  LOP3.LUT P5, RZ, R3, 0xff00, RZ, 0xc0, !PT ;  /* 0x0000ff0003ff7812 */ /* 0x020fc600078ac0ff */
[----:B------:R-:W-:-:S04]  /*4510*/  FMUL.FTZ R132, R132, UR17 ;  /* 0x0000001184847c20 */ /* 0x000fc80008410000 */
[----:B------:R-:W-:-:S06]  /*4520*/  FMUL.FTZ R132, R132, UR16 ;  /* 0x0000001084847c20 */ /* 0x000fcc0008410000 */
[----:B------:R-:W-:-:S05]  /*4530*/  @P5 HADD2.F32 R133, -RZ, R245.H0_H0 ;  /* 0x200000f5ff855230 */ /* 0x000fca0000004100 */
[-C--:B------:R-:W-:Y:S01]  /*4540*/  @P5 FMUL.FTZ R165, R133, R132.reuse ;  /* 0x0000008485a55220 */ /* 0x080fe20000410000 */
[----:B------:R-:W-:-:S05]  /*4550*/  FMUL.FTZ R132, R161, R132 ;  /* 0x00000084a1847220 */ /* 0x000fca0000410000 */
[----:B------:R-:W-:-:S05]  /*4560*/  FSEL R132, R132, RZ, P5 ;  /* 0x000000ff84847208 */ /* 0x000fca0002800000 */
[----:B------:R-:W-:-:S07]  /*4570*/  FADD.FTZ R93, R93, R132 ;  /* 0x000000845d5d7221 */ /* 0x000fce0000010000 */
.L_x_13852:
        /* <DEDUP_REMOVED lines=16> */
.L_x_13853:
        /* <DEDUP_REMOVED lines=22> */
[----:B------:R-:W-:Y:S01]  /*47e0*/  FMUL.FTZ R172, R135, UR17 ;  /* 0x0000001187ac7c20 */ /* 0x000fe20008410000 */
[----:B-----5:R-:W-:-:S03]  /*47f0*/  ISETP.GE.U32.AND P5, PT, R3, 0x1000000, PT ;  /* 0x010000000300780c */ /* 0x020fc60003fa6070 */
        /* <DEDUP_REMOVED lines=9> */
.L_x_13845:
[----:B------:R-:W-:Y:S02]  /*4890*/  MOV R169, UR20 ;  /* 0x0000001400a97c02 */ /* 0x000fe40008000f00 */
[----:B------:R-:W-:Y:S02]  /*48a0*/  MOV R168, UR21 ;  /* 0x0000001500a87c02 */ /* 0x000fe40008000f00 */
[----:B------:R-:W-:-:S04]  /*48b0*/  ISETP.NE.U32.AND P5, PT, R169, RZ, PT ;  /* 0x000000ffa900720c */ /* 0x000fc80003fa5070 */
[----:B------:R-:W-:-:S13]  /*48c0*/  ISETP.NE.AND.EX P5, PT, R168, RZ, PT, P5 ;  /* 0x000000ffa800720c */ /* 0x000fda0003fa5350 */
[----:B------:R-:W-:Y:S05]  /*48d0*/  @P5 BRA `(.L_x_13854) ;  /* 0x0000000400285947 */ /* 0x000fea0003800000 */
[----:B------:R-:W-:Y:S05]  /*48e0*/  BRA.U !UP3, `(.L_x_13855) ;  /* 0x000000010b447547 */ /* 0x000fea000b800000 */
[----:B------:R-:W-:Y:S02]  /*48f0*/  PLOP3.LUT P5, PT, PT, PT, UP2, 0x80, 0x8 ;  /* 0x000000000008781c */ /* 0x000fe40003faf028 */
[----:B------:R-:W-:Y:S02]  /*4900*/  MOV R164, UR29 ;  /* 0x0000001d00a47c02 */ /* 0x000fe40008000f00 */
[----:B-----5:R-:W-:-:S09]  /*4910*/  MOV R172, R124 ;  /* 0x0000007c00ac7202 */ /* 0x020fd20000000f00 */
[----:B------:R-:W-:Y:S01]  /*4920*/  @P5 FFMA.FTZ R164, R0, R164, UR30 ;  /* 0x0000001e00a45e23 */ /* 0x000fe200080100a4 */
[----:B------:R-:W-:-:S13]  /*4930*/  PLOP3.LUT P5, PT, PT, PT, UP2, 0x80, 0x8 ;  /* 0x000000000008781c */ /* 0x000fda0003faf028 */
[----:B------:R-:W-:Y:S01]  /*4940*/  @P5 FADD.FTZ R164, R17, -R164 ;  /* 0x800000a411a45221 */ /* 0x000fe20000010000 */
[----:B------:R-:W-:-:S13]  /*4950*/  PLOP3.LUT P5, PT, PT, PT, UP2, 0x80, 0x8 ;  /* 0x000000000008781c */ /* 0x000fda0003faf028 */
[----:B------:R-:W-:Y:S01]  /*4960*/  @P5 FFMA.FTZ R172, R164, UR28, R124 ;  /* 0x0000001ca4ac5c23 */ /* 0x000fe2000801007c */
[----:B------:R-:W-:-:S03]  /*4970*/  LOP3.LUT P5, RZ, R3, 0xff, RZ, 0xc0, !PT ;  /* 0x000000ff03ff7812 */ /* 0x000fc600078ac0ff */
        /* <DEDUP_REMOVED lines=8> */
.L_x_13855:
        /* <DEDUP_REMOVED lines=13> */
[----:B------:R-:W-:-:S03]  /*4ad0*/  @P5 HADD2.F32 R172, -RZ, R245.H0_H0 ;  /* 0x200000f5ffac5230 */ /* 0x000fc60000004100 */
[----:B------:R-:W-:-:S05]  /*4ae0*/  FSEL R165, R165, RZ, P5 ;  /* 0x000000ffa5a57208 */ /* 0x000fca0002800000 */
[----:B------:R-:W-:Y:S01]  /*4af0*/  FADD.FTZ R93, R93, R165 ;  /* 0x000000a55d5d7221 */ /* 0x000fe20000010000 */
[----:B------:R-:W-:Y:S02]  /*4b00*/  HFMA2 R165, -RZ, RZ, 0, 0 ;  /* 0x00000000ffa57431 */ /* 0x000fe400000001ff */
[----:B------:R-:W-:-:S07]  /*4b10*/  @P5 FMUL.FTZ R165, R172, R173 ;  /* 0x000000adaca55220 */ /* 0x000fce0000410000 */
.L_x_13856:
        /* <DEDUP_REMOVED lines=18> */
.L_x_13857:
        /* <DEDUP_REMOVED lines=9> */
[----:B------:R-:W-:-:S03]  /*4cd0*/  ISETP.GE.U32.AND P5, PT, R3, 0x1000000, PT ;  /* 0x010000000300780c */ /* 0x000fc60003fa6070 */
[----:B------:R-:W-:-:S04]  /*4ce0*/  FMUL.FTZ R172, R172, UR17 ;  /* 0x00000011acac7c20 */ /* 0x000fc80008410000 */
[----:B------:R-:W-:-:S04]  /*4cf0*/  FMUL.FTZ R172, R172, UR16 ;  /* 0x00000010acac7c20 */ /* 0x000fc80008410000 */
[----:B------:R-:W-:-:S05]  /*4d00*/  FMUL.FTZ R167, R163, R172 ;  /* 0x000000aca3a77220 */ /* 0x000fca0000410000 */
[----:B------:R-:W-:-:S05]  /*4d10*/  FSEL R167, R167, RZ, P5 ;  /* 0x000000ffa7a77208 */ /* 0x000fca0002800000 */
[----:B------:R-:W-:Y:S01]  /*4d20*/  FADD.FTZ R95, R95, R167 ;  /* 0x000000a75f5f7221 */ /* 0x000fe20000010000 */
[----:B------:R-:W-:Y:S01]  /*4d30*/  HFMA2 R167, -RZ, RZ, 0, 0 ;  /* 0x00000000ffa77431 */ /* 0x000fe200000001ff */
[----:B------:R-:W-:Y:S06]  /*4d40*/  @!P5 BRA `(.L_x_13850) ;  /* 0x00000004002cd947 */ /* 0x000fec0003800000 */
[----:B------:R-:W-:-:S05]  /*4d50*/  HADD2.F32 R167, -RZ, R244.H0_H0 ;  /* 0x200000f4ffa77230 */ /* 0x000fca0000004100 */
[----:B------:R-:W-:Y:S01]  /*4d60*/  FMUL.FTZ R167, R167, R172 ;  /* 0x000000aca7a77220 */ /* 0x000fe20000410000 */
[----:B------:R-:W-:Y:S06]  /*4d70*/  BRA `(.L_x_13850) ;  /* 0x0000000400207947 */ /* 0x000fec0003800000 */
.L_x_13854:
[----:B------:R-:W-:Y:S02]  /*4d80*/  PLOP3.LUT P5, PT, PT, PT, UP2, 0x80, 0x8 ;  /* 0x000000000008781c */ /* 0x000fe40003faf028 */
[----:B------:R-:W-:-:S11]  /*4d90*/  MOV R132, UR29 ;  /* 0x0000001d00847c02 */ /* 0x000fd60008000f00 */
[----:B------:R-:W-:Y:S01]  /*4da0*/  @P5 FFMA.FTZ R132, R0, R132, UR30 ;  /* 0x0000001e00845e23 */ /* 0x000fe20008010084 */
[----:B------:R-:W-:-:S13]  /*4db0*/  PLOP3.LUT P5, PT, PT, PT, UP2, 0x80, 0x8 ;  /* 0x000000000008781c */ /* 0x000fda0003faf028 */
[----:B------:R-:W-:Y:S01]  /*4dc0*/  @P5 FADD.FTZ R133, R17, -R132 ;  /* 0x8000008411855221 */ /* 0x000fe20000010000 */
[----:B------:R-:W-:Y:S02]  /*4dd0*/  PLOP3.LUT P5, PT, PT, PT, UP2, 0x80, 0x8 ;  /* 0x000000000008781c */ /* 0x000fe40003faf028 */
[----:B-----5:R-:W-:-:S11]  /*4de0*/  MOV R132, R124 ;  /* 0x0000007c00847202 */ /* 0x020fd60000000f00 */
        /* <DEDUP_REMOVED lines=8> */
[----:B------:R-:W-:-:S05]  /*4e70*/  FMUL.FTZ R133, R160, R133 ;  /* 0x00000085a0857220 */ /* 0x000fca0000410000 */
[----:B------:R-:W-:-:S05]  /*4e80*/  FSEL R133, R133, RZ, P5 ;  /* 0x000000ff85857208 */ /* 0x000fca0002800000 */
[----:B------:R-:W-:-:S07]  /*4e90*/  FADD.FTZ R92, R92, R133 ;  /* 0x000000855c5c7221 */ /* 0x000fce0000010000 */
.L_x_13858:
[----:B------:R-:W-:Y:S02]  /*4ea0*/  PLOP3.LUT P5, PT, PT, PT, UP2, 0x80, 0x8 ;  /* 0x000000000008781c */ /* 0x000fe40003faf028 */
[----:B------:R-:W-:-:S11]  /*4eb0*/  MOV R133, UR29 ;  /* 0x0000001d00857c02 */ /* 0x000fd60008000f00 */
[----:B------:R-:W-:Y:S01]  /*4ec0*/  @P5 FFMA.FTZ R133, R200, R133, UR30 ;  /* 0x0000001ec8855e23 */ /* 0x000fe20008010085 */
[----:B------:R-:W-:-:S13]  /*4ed0*/  PLOP3.LUT P5, PT, PT, PT, UP2, 0x80, 0x8 ;  /* 0x000000000008781c */ /* 0x000fda0003faf028 */
[----:B------:R-:W-:Y:S01]  /*4ee0*/  @P5 FADD.FTZ R134, R187, -R133 ;  /* 0x80000085bb865221 */ /* 0x000fe20000010000 */
[----:B------:R-:W-:Y:S02]  /*4ef0*/  PLOP3.LUT P5, PT, PT, PT, UP2, 0x80, 0x8 ;  /* 0x000000000008781c */ /* 0x000fe40003faf028 */
[----:B------:R-:W-:-:S11]  /*4f00*/  MOV R133, R125 ;  /* 0x0000007d00857202 */ /* 0x000fd60000000f00 */
        /* <DEDUP_REMOVED lines=8> */
[----:B------:R-:W-:-:S05]  /*4f90*/  FMUL.FTZ R134, R161, R134 ;  /* 0x00000086a1867220 */ /* 0x000fca0000410000 */
[----:B------:R-:W-:-:S05]  /*4fa0*/  FSEL R134, R134, RZ, P5 ;  /* 0x000000ff86867208 */ /* 0x000fca0002800000 */
[----:B------:R-:W-:-:S07]  /*4fb0*/  FADD.FTZ R93, R93, R134 ;  /* 0x000000865d5d7221 */ /* 0x000fce0000010000 */
.L_x_13859:
        /* <DEDUP_REMOVED lines=9> */
[----:B------:R-:W-:Y:S01]  /*5050*/  FMUL.FTZ R135, R134, UR17 ;  /* 0x0000001186877c20 */ /* 0x000fe20008410000 */
[----:B------:R-:W-:-:S03]  /*5060*/  LOP3.LUT P5, RZ, R3, 0xff0000, RZ, 0xc0, !PT ;  /* 0x00ff000003ff7812 */ /* 0x000fc600078ac0ff */
[----:B------:R-:W-:-:S04]  /*5070*/  FMUL.FTZ R135, R135, UR16 ;  /* 0x0000001087877c20 */ /* 0x000fc80008410000 */
[----:B------:R-:W-:-:S05]  /*5080*/  FMUL.FTZ R166, R162, R135 ;  /* 0x00000087a2a67220 */ /* 0x000fca0000410000 */
[----:B------:R-:W-:Y:S01]  /*5090*/  FSEL R166, R166, RZ, P5 ;  /* 0x000000ffa6a67208 */ /* 0x000fe20002800000 */
[----:B------:R-:W-:-:S04]  /*50a0*/  @P5 HADD2.F32 R172, -RZ, R244.H1_H1 ;  /* 0x300000f4ffac5230 */ /* 0x000fc80000004100 */
[----:B------:R-:W-:Y:S01]  /*50b0*/  FADD.FTZ R94, R94, R166 ;  /* 0x000000a65e5e7221 */ /* 0x000fe20000010000 */
[----:B------:R-:W-:Y:S02]  /*50c0*/  HFMA2 R166, -RZ, RZ, 0, 0 ;  /* 0x00000000ffa67431 */ /* 0x000fe400000001ff */
[----:B------:R-:W-:-:S07]  /*50d0*/  @P5 FMUL.FTZ R166, R172, R135 ;  /* 0x00000087aca65220 */ /* 0x000fce0000410000 */
.L_x_13860:
        /* <DEDUP_REMOVED lines=10> */
[----:B------:R-:W-:-:S03]  /*5180*/  ISETP.GE.U32.AND P5, PT, R3, 0x1000000, PT ;  /* 0x010000000300780c */ /* 0x000fc60003fa6070 */
[----:B------:R-:W-:-:S04]  /*5190*/  FMUL.FTZ R173, R173, UR16 ;  /* 0x00000010adad7c20 */ /* 0x000fc80008410000 */
[----:B------:R-:W-:-:S05]  /*51a0*/  FMUL.FTZ R167, R163, R173 ;  /* 0x000000ada3a77220 */ /* 0x000fca0000410000 */
[----:B------:R-:W-:Y:S01]  /*51b0*/  FSEL R167, R167, RZ, P5 ;  /* 0x000000ffa7a77208 */ /* 0x000fe20002800000 */
[----:B------:R-:W-:-:S04]  /*51c0*/  @P5 HADD2.F32 R172, -RZ, R244.H0_H0 ;  /* 0x200000f4ffac5230 */ /* 0x000fc80000004100 */
[----:B------:R-:W-:Y:S01]  /*51d0*/  FADD.FTZ R95, R95, R167 ;  /* 0x000000a75f5f7221 */ /* 0x000fe20000010000 */
[----:B------:R-:W-:Y:S01]  /*51e0*/  MOV R167, RZ ;  /* 0x000000ff00a77202 */ /* 0x000fe20000000f00 */
[----:B------:R-:W-:-:S07]  /*51f0*/  @P5 FMUL.FTZ R167, R172, R173 ;  /* 0x000000adaca75220 */ /* 0x000fce0000410000 */
.L_x_13850:
[----:B------:R-:W-:Y:S05]  /*5200*/  BSYNC.RECONVERGENT B1 ;  /* 0x0000000000017941 */ /* 0x000fea0003800200 */
.L_x_13844:
[----:B------:R-:W-:Y:S01]  /*5210*/  ISETP.NE.U32.AND P5, PT, R169, RZ, PT ;  /* 0x000000ffa900720c */ /* 0x000fe20003fa5070 */
[----:B------:R-:W0:Y:S01]  /*5220*/  @UP3 LDCU.64 UR32, c[0x0][0x468] ;  /* 0x00008d00ff2037ac */ /* 0x000e220008000a00 */
[----:B------:R-:W-:Y:S02]  /*5230*/  HFMA2 R173, -RZ, RZ, 0, 9.5367431640625e-07 ;  /* 0x00000010ffad7431 */ /* 0x000fe400000001ff */
[----:B------:R-:W-:-:S13]  /*5240*/  ISETP.NE.AND.EX P5, PT, R168, RZ, PT, P5 ;  /* 0x000000ffa800720c */ /* 0x000fda0003fa5350 */
[----:B------:R-:W1:Y:S02]  /*5250*/  @P5 LDC.64 R168, c[0x0][0x478] ;  /* 0x00011e00ffa85b82 */ /* 0x000e640000000a00 */
[C---:B-1----:R-:W-:Y:S01]  /*5260*/  @P5 IMAD.WIDE.U32 R168, R171.reuse, 0x10, R168 ;  /* 0x00000010aba85825 */ /* 0x042fe200078e00a8 */
[----:B------:R-:W-:-:S04]  /*5270*/  IADD3 R171, PT, PT, R171, 0x80, RZ ;  /* 0x00000080abab7810 */ /* 0x000fc80007ffe0ff */
[----:B------:R0:W-:Y:S01]  /*5280*/  @P5 STG.E.128 desc[UR6][R168.64], R132 ;  /* 0x00000084a8005986 */ /* 0x0001e2000c101d06 */
[----:B------:R-:W-:-:S13]  /*5290*/  PLOP3.LUT P5, PT, PT, PT, UP3, 0x80, 0x8 ;  /* 0x000000000008781c */ /* 0x000fda0003faf038 */
[C---:B0-----:R-:W-:Y:S01]  /*52a0*/  @P5 IMAD.WIDE.U32 R168, R170.reuse, R173, UR32 ;  /* 0x00000020aaa85e25 */ /* 0x041fe2000f8e00ad */
[----:B------:R-:W-:Y:S02]  /*52b0*/  PLOP3.LUT P5, PT, PT, PT, UP3, 0x80, 0x8 ;  /* 0x000000000008781c */ /* 0x000fe40003faf038 */
[----:B------:R-:W-:-:S11]  /*52c0*/  IADD3 R170, PT, PT, R170, 0x80, RZ ;  /* 0x00000080aaaa7810 */ /* 0x000fd60007ffe0ff */
[----:B------:R0:W-:Y:S02]  /*52d0*/  @P5 STG.E.128 desc[UR6][R168.64], R164 ;  /* 0x000000a4a8005986 */ /* 0x0001e4000c101d06 */
.L_x_13842:
[----:B------:R-:W-:Y:S05]  /*52e0*/  BSYNC.RECONVERGENT B0 ;  /* 0x0000000000007941 */ /* 0x000fea0003800200 */
.L_x_13841:
[----:B------:R-:W-:Y:S01]  /*52f0*/  ISETP.NE.AND P5, PT, R246, RZ, PT ;  /* 0x000000fff600720c */ /* 0x000fe20003fa5270 */
        /* <DEDUP_REMOVED lines=8> */
.L_x_13863:
[----:B------:R-:W-:Y:S04]  /*5380*/  BSSY.RECONVERGENT B1, `(.L_x_13864) ;  /* 0x000013f000017945 */ /* 0x000fe80003800200 */
[----:B------:R-:W-:Y:S05]  /*5390*/  BRA.U !UP0, `(.L_x_13865) ;  /* 0x0000000908807547 */ /* 0x000fea000b800000 */
[----:B------:R-:W-:-:S04]  /*53a0*/  UISETP.NE.U32.AND UP0, UPT, UR20, URZ, UPT ;  /* 0x000000ff1400728c */ /* 0x000fc8000bf05070 */
[----:B------:R-:W-:-:S06]  /*53b0*/  UISETP.NE.AND.EX UP0, UPT, UR21, URZ, UPT, UP0 ;  /* 0x000000ff1500728c */ /* 0x000fcc000bf05300 */
[----:B------:R-:W-:-:S13]  /*53c0*/  PLOP3.LUT P5, PT, PT, PT, UP0, 0x80, 0x8 ;  /* 0x000000000008781c */ /* 0x000fda0003faf008 */
[----:B------:R-:W-:Y:S05]  /*53d0*/  @!P5 BRA `(.L_x_13866) ;  /* 0x000000040038d947 */ /* 0x000fea0003800000 */
[----:B------:R-:W-:Y:S02]  /*53e0*/  PLOP3.LUT P6, PT, PT, PT, UP2, 0x80, 0x8 ;  /* 0x000000000008781c */ /* 0x000fe40003fcf028 */
[----:B------:R-:W-:Y:S02]  /*53f0*/  MOV R132, UR29 ;  /* 0x0000001d00847c02 */ /* 0x000fe40008000f00 */
[----:B-----5:R-:W-:Y:S02]  /*5400*/  MOV R133, R29 ;  /* 0x0000001d00857202 */ /* 0x020fe40000000f00 */
[----:B------:R-:W-:-:S07]  /*5410*/  MOV R134, R30 ;  /* 0x0000001e00867202 */ /* 0x000fce0000000f00 */
[----:B------:R-:W-:Y:S01]  /*5420*/  @P6 FFMA.FTZ R132, R16, R132, UR30 ;  /* 0x0000001e10846e23 */ /* 0x000fe20008010084 */
[----:B------:R-:W-:-:S13]  /*5430*/  PLOP3.LUT P6, PT, PT, PT, UP2, 0x80, 0x8 ;  /* 0x000000000008781c */ /* 0x000fda0003fcf028 */
[----:B------:R-:W-:Y:S01]  /*5440*/  @P6 FADD.FTZ R132, R185, -R132 ;  /* 0x80000084b9846221 */ /* 0x000fe20000010000 */
[----:B------:R-:W-:-:S13]  /*5450*/  PLOP3.LUT P6, PT, PT, PT, UP2, 0x80, 0x8 ;  /* 0x000000000008781c */ /* 0x000fda0003fcf028 */
[----:B------:R-:W-:Y:S01]  /*5460*/  @P6 FFMA.FTZ R133, R132, UR28, R29 ;  /* 0x0000001c84856c23 */ /* 0x000fe2000801001d */
[----:B------:R-:W-:Y:S02]  /*5470*/  PLOP3.LUT P6, PT, PT, PT, UP2, 0x80, 0x8 ;  /* 0x000000000008781c */ /* 0x000fe40003fcf028 */
[----:B------:R-:W-:-:S11]  /*5480*/  MOV R132, UR29 ;  /* 0x0000001d00847c02 */ /* 0x000fd60008000f00 */
        /* <DEDUP_REMOVED lines=16> */
[----:B------:R-:W-:Y:S02]  /*5590*/  UMOV UR4, URZ ;  /* 0x000000ff00047c82 */ /* 0x000fe40008000000 */
[----:B0-----:R-:W-:Y:S01]  /*55a0*/  MOV R164, UR4 ;  /* 0x0000000400a47c02 */ /* 0x001fe20008000f00 */
[----:B------:R-:W-:-:S08]  /*55b0*/  FMUL.FTZ R135, R135, UR16 ;  /* 0x0000001087877c20 */ /* 0x000fd00008410000 */
[----:B------:R-:W-:-:S05]  /*55c0*/  @P6 HADD2.F32 R168, -RZ, R243.H1_H1 ;  /* 0x300000f3ffa86230 */ /* 0x000fca0000004100 */
[----:B------:R-:W-:Y:S01]  /*55d0*/  @P6 FMUL.FTZ R164, R135, R168 ;  /* 0x000000a887a46220 */ /* 0x000fe20000410000 */
[----:B------:R-:W-:-:S05]  /*55e0*/  FMUL.FTZ R135, R160, R135 ;  /* 0x00000087a0877220 */ /* 0x000fca0000410000 */
[----:B------:R-:W-:-:S05]  /*55f0*/  FSEL R135, R135, RZ, P6 ;  /* 0x000000ff87877208 */ /* 0x000fca0003000000 */
[----:B------:R-:W-:-:S07]  /*5600*/  FADD.FTZ R96, R96, R135 ;  /* 0x0000008760607221 */ /* 0x000fce0000010000 */
.L_x_13867:
[----:B------:R-:W-:Y:S05]  /*5610*/  BRA.U !UP3, `(.L_x_13868) ;  /* 0x000000010b287547 */ /* 0x000fea000b800000 */
[----:B------:R-:W-:Y:S01]  /*5620*/  LOP3.LUT P6, RZ, R2, 0xff00, RZ, 0xc0, !PT ;  /* 0x0000ff0002ff7812 */ /* 0x000fe200078cc0ff */
[----:B------:R-:W-:Y:S01]  /*5630*/  FMUL.FTZ R135, R133, UR17 ;  /* 0x0000001185877c20 */ /* 0x000fe20008410000 */
[----:B------:R-:W-:Y:S02]  /*5640*/  UMOV UR4, URZ ;  /* 0x000000ff00047c82 */ /* 0x000fe40008000000 */
[----:B0-----:R-:W-:Y:S01]  /*5650*/  MOV R165, UR4 ;  /* 0x0000000400a57c02 */ /* 0x001fe20008000f00 */
[----:B------:R-:W-:-:S08]  /*5660*/  FMUL.FTZ R135, R135, UR16 ;  /* 0x0000001087877c20 */ /* 0x000fd00008410000 */
[----:B------:R-:W-:-:S05]  /*5670*/  @P6 HADD2.F32 R168, -RZ, R243.H0_H0 ;  /* 0x200000f3ffa86230 */ /* 0x000fca0000004100 */
[----:B------:R-:W-:Y:S01]  /*5680*/  @P6 FMUL.FTZ R165, R135, R168 ;  /* 0x000000a887a56220 */ /* 0x000fe20000410000 */
[----:B------:R-:W-:-:S05]  /*5690*/  FMUL.FTZ R135, R161, R135 ;  /* 0x00000087a1877220 */ /* 0x000fca0000410000 */
[----:B------:R-:W-:-:S05]  /*56a0*/  FSEL R135, R135, RZ, P6 ;  /* 0x000000ff87877208 */ /* 0x000fca0003000000 */
[----:B------:R-:W-:-:S07]  /*56b0*/  FADD.FTZ R97, R97, R135 ;  /* 0x0000008761617221 */ /* 0x000fce0000010000 */
.L_x_13868:
[----:B------:R-:W-:Y:S05]  /*56c0*/  BRA.U !UP3, `(.L_x_13869) ;  /* 0x000000010b287547 */ /* 0x000fea000b800000 */
        /* <DEDUP_REMOVED lines=10> */
.L_x_13869:
[----:B------:R-:W-:Y:S02]  /*5770*/  PLOP3.LUT P6, PT, PT, PT, UP2, 0x80, 0x8 ;  /* 0x000000000008781c */ /* 0x000fe40003fcf028 */
[----:B------:R-:W-:-:S11]  /*5780*/  MOV R135, UR29 ;  /* 0x0000001d00877c02 */ /* 0x000fd60008000f00 */
[----:B------:R-:W-:Y:S01]  /*5790*/  @P6 FFMA.FTZ R135, R224, R135, UR30 ;  /* 0x0000001ee0876e23 */ /* 0x000fe20008010087 */
[----:B------:R-:W-:-:S13]  /*57a0*/  PLOP3.LUT P6, PT, PT, PT, UP2, 0x80, 0x8 ;  /* 0x000000000008781c */ /* 0x000fda0003fcf028 */
[----:B0-----:R-:W-:Y:S01]  /*57b0*/  @P6 FADD.FTZ R168, R217, -R135 ;  /* 0x80000087d9a86221 */ /* 0x001fe20000010000 */
[----:B------:R-:W-:Y:S02]  /*57c0*/  PLOP3.LUT P6, PT, PT, PT, UP2, 0x80, 0x8 ;  /* 0x000000000008781c */ /* 0x000fe40003fcf028 */
[----:B------:R-:W-:-:S11]  /*57d0*/  MOV R135, R31 ;  /* 0x0000001f00877202 */ /* 0x000fd60000000f00 */
[----:B------:R-:W-:Y:S01]  /*57e0*/  @P6 FFMA.FTZ R135, R168, UR28, R31 ;  /* 0x0000001ca8876c23 */ /* 0x000fe2000801001f */
[----:B------:R-:W-:Y:S06]  /*57f0*/  BRA.U !UP3, `(.L_x_13870) ;  /* 0x0000000d0bdc7547 */ /* 0x000fec000b800000 */
[----:B------:R-:W-:Y:S01]  /*5800*/  FMUL.FTZ R168, R135, UR17 ;  /* 0x0000001187a87c20 */ /* 0x000fe20008410000 */
[----:B------:R-:W-:Y:S01]  /*5810*/  ISETP.GE.U32.AND P6, PT, R2, 0x1000000, PT ;  /* 0x010000000200780c */ /* 0x000fe20003fc6070 */
[----:B------:R-:W-:Y:S02]  /*5820*/  UMOV UR4, URZ ;  /* 0x000000ff00047c82 */ /* 0x000fe40008000000 */
[----:B------:R-:W-:-:S04]  /*5830*/  FMUL.FTZ R168, R168, UR16 ;  /* 0x00000010a8a87c20 */ /* 0x000fc80008410000 */
[----:B------:R-:W-:-:S05]  /*5840*/  FMUL.FTZ R167, R163, R168 ;  /* 0x000000a8a3a77220 */ /* 0x000fca0000410000 */
[----:B------:R-:W-:-:S05]  /*5850*/  FSEL R167, R167, RZ, P6 ;  /* 0x000000ffa7a77208 */ /* 0x000fca0003000000 */
[----:B------:R-:W-:Y:S01]  /*5860*/  FADD.FTZ R99, R99, R167 ;  /* 0x000000a763637221 */ /* 0x000fe20000010000 */
[----:B------:R-:W-:Y:S01]  /*5870*/  MOV R167, UR4 ;  /* 0x0000000400a77c02 */ /* 0x000fe20008000f00 */
[----:B------:R-:W-:Y:S06]  /*5880*/  @!P6 BRA `(.L_x_13870) ;  /* 0x0000000c00b8e947 */ /* 0x000fec0003800000 */
[----:B------:R-:W-:-:S05]  /*5890*/  HADD2.F32 R167, -RZ, R242.H0_H0 ;  /* 0x200000f2ffa77230 */ /* 0x000fca0000004100 */
[----:B------:R-:W-:Y:S01]  /*58a0*/  FMUL.FTZ R167, R168, R167 ;  /* 0x000000a7a8a77220 */ /* 0x000fe20000410000 */
[----:B------:R-:W-:Y:S06]  /*58b0*/  BRA `(.L_x_13870) ;  /* 0x0000000c00ac7947 */ /* 0x000fec0003800000 */
.L_x_13866:
[----:B------:R-:W-:Y:S05]  /*58c0*/  BRA.U !UP3, `(.L_x_13871) ;  /* 0x000000010b487547 */ /* 0x000fea000b800000 */
[----:B------:R-:W-:Y:S01]  /*58d0*/  PLOP3.LUT P6, PT, PT, PT, UP2, 0x80, 0x8 ;  /* 0x000000000008781c */ /* 0x000fe20003fcf028 */
[----:B------:R-:W-:Y:S01]  /*58e0*/  UMOV UR4, URZ ;  /* 0x000000ff00047c82 */ /* 0x000fe20008000000 */
[----:B0-----:R-:W-:Y:S02]  /*58f0*/  MOV R164, UR29 ;  /* 0x0000001d00a47c02 */ /* 0x001fe40008000f00 */
[----:B-----5:R-:W-:-:S09]  /*5900*/  MOV R168, R28 ;  /* 0x0000001c00a87202 */ /* 0x020fd20000000f00 */
[----:B------:R-:W-:Y:S01]  /*5910*/  @P6 FFMA.FTZ R164, R210, R164, UR30 ;  /* 0x0000001ed2a46e23 */ /* 0x000fe200080100a4 */
[----:B------:R-:W-:-:S13]  /*5920*/  PLOP3.LUT P6, PT, PT, PT, UP2, 0x80, 0x8 ;  /* 0x000000000008781c */ /* 0x000fda0003fcf028 */
[----:B------:R-:W-:Y:S01]  /*5930*/  @P6 FADD.FTZ R164, R199, -R164 ;  /* 0x800000a4c7a46221 */ /* 0x000fe20000010000 */
[----:B------:R-:W-:-:S13]  /*5940*/  PLOP3.LUT P6, PT, PT, PT, UP2, 0x80, 0x8 ;  /* 0x000000000008781c */ /* 0x000fda0003fcf028 */
[----:B------:R-:W-:Y:S01]  /*5950*/  @P6 FFMA.FTZ R168, R164, UR28, R28 ;  /* 0x0000001ca4a86c23 */ /* 0x000fe2000801001c */
[----:B------:R-:W-:Y:S02]  /*5960*/  LOP3.LUT P6, RZ, R2, 0xff, RZ, 0xc0, !PT ;  /* 0x000000ff02ff7812 */ /* 0x000fe400078cc0ff */
[----:B------:R-:W-:Y:S01]  /*5970*/  MOV R164, UR4 ;  /* 0x0000000400a47c02 */ /* 0x000fe20008000f00 */
[----:B------:R-:W-:-:S04]  /*5980*/  FMUL.FTZ R168, R168, UR17 ;  /* 0x00000011a8a87c20 */ /* 0x000fc80008410000 */
[----:B------:R-:W-:-:S06]  /*5990*/  FMUL.FTZ R168, R168, UR16 ;  /* 0x00000010a8a87c20 */ /* 0x000fcc0008410000 */
[----:B------:R-:W-:-:S05]  /*59a0*/  @P6 HADD2.F32 R169, -RZ, R243.H1_H1 ;  /* 0x300000f3ffa96230 */ /* 0x000fca0000004100 */
[-C--:B------:R-:W-:Y:S01]  /*59b0*/  @P6 FMUL.FTZ R164, R169, R168.reuse ;  /* 0x000000a8a9a46220 */ /* 0x080fe20000410000 */
[----:B------:R-:W-:-:S05]  /*59c0*/  FMUL.FTZ R168, R160, R168 ;  /* 0x000000a8a0a87220 */ /* 0x000fca0000410000 */
[----:B------:R-:W-:-:S05]  /*59d0*/  FSEL R168, R168, RZ, P6 ;  /* 0x000000ffa8a87208 */ /* 0x000fca0003000000 */
[----:B------:R-:W-:-:S07]  /*59e0*/  FADD.FTZ R96, R96, R168 ;  /* 0x000000a860607221 */ /* 0x000fce0000010000 */
.L_x_13871:
        /* <DEDUP_REMOVED lines=14> */
[----:B------:R-:W-:-:S05]  /*5ad0*/  @P6 HADD2.F32 R169, -RZ, R243.H0_H0 ;  /* 0x200000f3ffa96230 */ /* 0x000fca0000004100 */
[-C--:B------:R-:W-:Y:S01]  /*5ae0*/  @P6 FMUL.FTZ R165, R169, R168.reuse ;  /* 0x000000a8a9a56220 */ /* 0x080fe20000410000 */
[----:B------:R-:W-:-:S05]  /*5af0*/  FMUL.FTZ R168, R161, R168 ;  /* 0x000000a8a1a87220 */ /* 0x000fca0000410000 */
[----:B------:R-:W-:-:S05]  /*5b00*/  FSEL R168, R168, RZ, P6 ;  /* 0x000000ffa8a87208 */ /* 0x000fca0003000000 */
[----:B------:R-:W-:-:S07]  /*5b10*/  FADD.FTZ R97, R97, R168 ;  /* 0x000000a861617221 */ /* 0x000fce0000010000 */
.L_x_13872:
        /* <DEDUP_REMOVED lines=19> */
.L_x_13873:
        /* <DEDUP_REMOVED lines=21> */
.L_x_13865:
[----:B------:R-:W-:-:S04]  /*5da0*/  UISETP.NE.U32.AND UP0, UPT, UR20, URZ, UPT ;  /* 0x000000ff1400728c */ /* 0x000fc8000bf05070 */
[----:B------:R-:W-:-:S06]  /*5db0*/  UISETP.NE.AND.EX UP0, UPT, UR21, URZ, UPT, UP0 ;  /* 0x000000ff1500728c */ /* 0x000fcc000bf05300 */
[----:B------:R-:W-:-:S13]  /*5dc0*/  PLOP3.LUT P5, PT, PT, PT, UP0, 0x80, 0x8 ;  /* 0x000000000008781c */ /* 0x000fda0003faf008 */
[----:B------:R-:W-:Y:S05]  /*5dd0*/  @!P5 BRA `(.L_x_13874) ;  /* 0x000000040054d947 */ /* 0x000fea0003800000 */
[----:B------:R-:W-:Y:S05]  /*5de0*/  BRA.U !UP3, `(.L_x_13875) ;  /* 0x000000010b407547 */ /* 0x000fea000b800000 */
[----:B------:R-:W-:Y:S01]  /*5df0*/  MOV R132, UR29 ;  /* 0x0000001d00847c02 */ /* 0x000fe20008000f00 */
[----:B------:R-:W-:Y:S01]  /*5e00*/  UMOV UR4, URZ ;  /* 0x000000ff00047c82 */ /* 0x000fe20008000000 */
[----:B------:R-:W-:Y:S02]  /*5e10*/  ISETP.LT.AND P6, PT, RZ, UR27, PT ;  /* 0x0000001bff007c0c */ /* 0x000fe4000bfc1270 */
[----:B0-----:R-:W-:Y:S01]  /*5e20*/  MOV R164, UR4 ;  /* 0x0000000400a47c02 */ /* 0x001fe20008000f00 */
        /* <DEDUP_REMOVED lines=12> */
.L_x_13875:
        /* <DEDUP_REMOVED lines=17> */
.L_x_13876:
        /* <DEDUP_REMOVED lines=17> */
.L_x_13877:
        /* <DEDUP_REMOVED lines=22> */
[----:B0-----:R-:W-:Y:S01]  /*6270*/  FMUL.FTZ R168, R135, UR17 ;  /* 0x0000001187a87c20 */ /* 0x001fe20008410000 */
[----:B-----5:R-:W-:Y:S01]  /*6280*/  ISETP.GE.U32.AND P6, PT, R2, 0x1000000, PT ;  /* 0x010000000200780c */ /* 0x020fe20003fc6070 */
        /* <DEDUP_REMOVED lines=10> */
.L_x_13874:
[----:B------:R-:W-:Y:S05]  /*6330*/  BRA.U !UP3, `(.L_x_13878) ;  /* 0x000000010b407547 */ /* 0x000fea000b800000 */
[----:B0-----:R-:W-:Y:S01]  /*6340*/  MOV R164, UR29 ;  /* 0x0000001d00a47c02 */ /* 0x001fe20008000f00 */
[----:B------:R-:W-:Y:S01]  /*6350*/  UMOV UR4, URZ ;  /* 0x000000ff00047c82 */ /* 0x000fe20008000000 */
[----:B------:R-:W-:-:S03]  /*6360*/  ISETP.LT.AND P6, PT, RZ, UR27, PT ;  /* 0x0000001bff007c0c */ /* 0x000fc6000bfc1270 */
[----:B------:R-:W-:-:S04]  /*6370*/  FFMA.FTZ R164, R210, R164, UR30 ;  /* 0x0000001ed2a47e23 */ /* 0x000fc800080100a4 */
[----:B------:R-:W-:-:S04]  /*6380*/  FADD.FTZ R164, R199, -R164 ;  /* 0x800000a4c7a47221 */ /* 0x000fc80000010000 */
[----:B------:R-:W-:-:S05]  /*6390*/  FMUL.FTZ R164, R164, UR28 ;  /* 0x0000001ca4a47c20 */ /* 0x000fca0008410000 */
[----:B------:R-:W-:Y:S02]  /*63a0*/  FSEL R164, R164, RZ, P6 ;  /* 0x000000ffa4a47208 */ /* 0x000fe40003000000 */
[----:B-----5:R-:W-:-:S03]  /*63b0*/  LOP3.LUT P6, RZ, R2, 0xff, RZ, 0xc0, !PT ;  /* 0x000000ff02ff7812 */ /* 0x020fc600078cc0ff */
[----:B------:R-:W-:-:S04]  /*63c0*/  FMUL.FTZ R164, R164, UR17 ;  /* 0x00000011a4a47c20 */ /* 0x000fc80008410000 */
[----:B------:R-:W-:Y:S01]  /*63d0*/  FMUL.FTZ R168, R164, UR16 ;  /* 0x00000010a4a87c20 */ /* 0x000fe20008410000 */
[----:B------:R-:W-:-:S05]  /*63e0*/  MOV R164, UR4 ;  /* 0x0000000400a47c02 */ /* 0x000fca0008000f00 */
[----:B------:R-:W-:-:S05]  /*63f0*/  @P6 HADD2.F32 R169, -RZ, R243.H1_H1 ;  /* 0x300000f3ffa96230 */ /* 0x000fca0000004100 */
[-C--:B------:R-:W-:Y:S01]  /*6400*/  @P6 FMUL.FTZ R164, R169, R168.reuse ;  /* 0x000000a8a9a46220 */ /* 0x080fe20000410000 */
[----:B------:R-:W-:-:S05]  /*6410*/  FMUL.FTZ R168, R160, R168 ;  /* 0x000000a8a0a87220 */ /* 0x000fca0000410000 */
[----:B------:R-:W-:-:S05]  /*6420*/  FSEL R168, R168, RZ, P6 ;  /* 0x000000ffa8a87208 */ /* 0x000fca0003000000 */
[----:B------:R-:W-:-:S07]  /*6430*/  FADD.FTZ R96, R96, R168 ;  /* 0x000000a860607221 */ /* 0x000fce0000010000 */
.L_x_13878:
        /* <DEDUP_REMOVED lines=12> */
[----:B------:R-:W-:-:S05]  /*6500*/  @P6 HADD2.F32 R169, -RZ, R243.H0_H0 ;  /* 0x200000f3ffa96230 */ /* 0x000fca0000004100 */
[-C--:B------:R-:W-:Y:S01]  /*6510*/  @P6 FMUL.FTZ R165, R169, R168.reuse ;  /* 0x000000a8a9a56220 */ /* 0x080fe20000410000 */
[----:B------:R-:W-:-:S05]  /*6520*/  FMUL.FTZ R168, R161, R168 ;  /* 0x000000a8a1a87220 */ /* 0x000fca0000410000 */
[----:B------:R-:W-:-:S05]  /*6530*/  FSEL R168, R168, RZ, P6 ;  /* 0x000000ffa8a87208 */ /* 0x000fca0003000000 */
[----:B------:R-:W-:-:S07]  /*6540*/  FADD.FTZ R97, R97, R168 ;  /* 0x000000a861617221 */ /* 0x000fce0000010000 */
.L_x_13879:
        /* <DEDUP_REMOVED lines=17> */
.L_x_13880:
        /* <DEDUP_REMOVED lines=8> */
[----:B-----5:R-:W-:-:S03]  /*66e0*/  ISETP.GE.U32.AND P6, PT, R2, 0x1000000, PT ;  /* 0x010000000200780c */ /* 0x020fc60003fc6070 */
        /* <DEDUP_REMOVED lines=8> */
.L_x_13870:
[----:B------:R-:W-:Y:S05]  /*6770*/  BSYNC.RECONVERGENT B1 ;  /* 0x0000000000017941 */ /* 0x000fea0003800200 */
.L_x_13864:
[----:B0-----:R-:W0:Y:S01]  /*6780*/  @P5 LDC.64 R168, c[0x0][0x478] ;  /* 0x00011e00ffa85b82 */ /* 0x001e220000000a00 */
[----:B------:R-:W1:Y:S01]  /*6790*/  @UP3 LDCU.64 UR32, c[0x0][0x468] ;  /* 0x00008d00ff2037ac */ /* 0x000e620008000a00 */
[C---:B0-----:R-:W-:Y:S01]  /*67a0*/  @P5 IMAD.WIDE.U32 R168, R171.reuse, 0x10, R168 ;  /* 0x00000010aba85825 */ /* 0x041fe200078e00a8 */
[----:B------:R-:W-:-:S04]  /*67b0*/  IADD3 R171, PT, PT, R171, 0x80, RZ ;  /* 0x00000080abab7810 */ /* 0x000fc80007ffe0ff */
[----:B------:R0:W-:Y:S01]  /*67c0*/  @P5 STG.E.128 desc[UR6][R168.64], R132 ;  /* 0x00000084a8005986 */ /* 0x0001e2000c101d06 */
[----:B------:R-:W-:Y:S01]  /*67d0*/  PLOP3.LUT P5, PT, PT, PT, UP3, 0x80, 0x8 ;  /* 0x000000000008781c */ /* 0x000fe20003faf038 */
[----:B0-----:R-:W-:-:S12]  /*67e0*/  HFMA2 R168, -RZ, RZ, 0, 9.5367431640625e-07 ;  /* 0x00000010ffa87431 */ /* 0x001fd800000001ff */
[C---:B-1----:R-:W-:Y:S01]  /*67f0*/  @P5 IMAD.WIDE.U32 R168, R170.reuse, R168, UR32 ;  /* 0x00000020aaa85e25 */ /* 0x042fe2000f8e00a8 */
[----:B------:R-:W-:Y:S02]  /*6800*/  PLOP3.LUT P5, PT, PT, PT, UP3, 0x80, 0x8 ;  /* 0x000000000008781c */ /* 0x000fe40003faf038 */
[----:B------:R-:W-:-:S11]  /*6810*/  IADD3 R170, PT, PT, R170, 0x80, RZ ;  /* 0x00000080aaaa7810 */ /* 0x000fd60007ffe0ff */
[----:B------:R1:W-:Y:S02]  /*6820*/  @P5 STG.E.128 desc[UR6][R168.64], R164 ;  /* 0x000000a4a8005986 */ /* 0x0003e4000c101d06 */
.L_x_13862:
[----:B------:R-:W-:Y:S05]  /*6830*/  BSYNC.RECONVERGENT B0 ;  /* 0x0000000000007941 */ /* 0x000fea0003800200 */
.L_x_13861:
        /* <DEDUP_REMOVED lines=8> */
.L_x_13883:
        /* <DEDUP_REMOVED lines=34> */
[----:B01----:R-:W-:Y:S01]  /*6ae0*/  MOV R164, UR4 ;  /* 0x0000000400a47c02 */ /* 0x003fe20008000f00 */
[----:B------:R-:W-:-:S08]  /*6af0*/  FMUL.FTZ R135, R135, UR16 ;  /* 0x0000001087877c20 */ /* 0x000fd00008410000 */
[----:B------:R-:W-:-:S05]  /*6b00*/  @P6 HADD2.F32 R168, -RZ, R241.H1_H1 ;  /* 0x300000f1ffa86230 */ /* 0x000fca0000004100 */
[----:B------:R-:W-:Y:S01]  /*6b10*/  @P6 FMUL.FTZ R164, R135, R168 ;  /* 0x000000a887a46220 */ /* 0x000fe20000410000 */
[----:B------:R-:W-:-:S05]  /*6b20*/  FMUL.FTZ R135, R160, R135 ;  /* 0x00000087a0877220 */ /* 0x000fca0000410000 */
[----:B------:R-:W-:-:S05]  /*6b30*/  FSEL R135, R135, RZ, P6 ;  /* 0x000000ff87877208 */ /* 0x000fca0003000000 */
[----:B------:R-:W-:-:S07]  /*6b40*/  FADD.FTZ R100, R100, R135 ;  /* 0x0000008764647221 */ /* 0x000fce0000010000 */
.L_x_13887:
[----:B------:R-:W-:Y:S05]  /*6b50*/  BRA.U !UP3, `(.L_x_13888) ;  /* 0x000000010b287547 */ /* 0x000fea000b800000 */
[----:B------:R-:W-:Y:S01]  /*6b60*/  LOP3.LUT P6, RZ, R5, 0xff00, RZ, 0xc0, !PT ;  /* 0x0000ff0005ff7812 */ /* 0x000fe200078cc0ff */
[----:B------:R-:W-:Y:S01]  /*6b70*/  FMUL.FTZ R135, R133, UR17 ;  /* 0x0000001185877c20 */ /* 0x000fe20008410000 */
[----:B------:R-:W-:Y:S02]  /*6b80*/  UMOV UR4, URZ ;  /* 0x000000ff00047c82 */ /* 0x000fe40008000000 */
[----:B01----:R-:W-:Y:S01]  /*6b90*/  MOV R165, UR4 ;  /* 0x0000000400a57c02 */ /* 0x003fe20008000f00 */
[----:B------:R-:W-:-:S08]  /*6ba0*/  FMUL.FTZ R135, R135, UR16 ;  /* 0x0000001087877c20 */ /* 0x000fd00008410000 */
[----:B------:R-:W-:-:S05]  /*6bb0*/  @P6 HADD2.F32 R168, -RZ, R241.H0_H0 ;  /* 0x200000f1ffa86230 */ /* 0x000fca0000004100 */
[----:B------:R-:W-:Y:S01]  /*6bc0*/  @P6 FMUL.FTZ R165, R135, R168 ;  /* 0x000000a887a56220 */ /* 0x000fe20000410000 */
[----:B------:R-:W-:-:S05]  /*6bd0*/  FMUL.FTZ R135, R161, R135 ;  /* 0x00000087a1877220 */ /* 0x000fca0000410000 */
[----:B------:R-:W-:-:S05]  /*6be0*/  FSEL R135, R135, RZ, P6 ;  /* 0x000000ff87877208 */ /* 0x000fca0003000000 */
[----:B------:R-:W-:-:S07]  /*6bf0*/  FADD.FTZ R101, R101, R135 ;  /* 0x0000008765657221 */ /* 0x000fce0000010000 */
.L_x_13888:
[----:B------:R-:W-:Y:S05]  /*6c00*/  BRA.U !UP3, `(.L_x_13889) ;  /* 0x000000010b287547 */ /* 0x000fea000b800000 */
        /* <DEDUP_REMOVED lines=10> */
.L_x_13889:
[----:B------:R-:W-:Y:S02]  /*6cb0*/  PLOP3.LUT P6, PT, PT, PT, UP2, 0x80, 0x8 ;  /* 0x000000000008781c */ /* 0x000fe40003fcf028 */
[----:B------:R-:W-:-:S11]  /*6cc0*/  MOV R135, UR29 ;  /* 0x0000001d00877c02 */ /* 0x000fd60008000f00 */
[----:B------:R-:W-:Y:S01]  /*6cd0*/  @P6 FFMA.FTZ R135, R223, R135, UR30 ;  /* 0x0000001edf876e23 */ /* 0x000fe20008010087 */
[----:B------:R-:W-:-:S13]  /*6ce0*/  PLOP3.LUT P6, PT, PT, PT, UP2, 0x80, 0x8 ;  /* 0x000000000008781c */ /* 0x000fda0003fcf028 */
[----:B01----:R-:W-:Y:S01]  /*6cf0*/  @P6 FADD.FTZ R168, R216, -R135 ;  /* 0x80000087d8a86221 */ /* 0x003fe20000010000 */
        /* <DEDUP_REMOVED lines=16> */
.L_x_13886:
[----:B------:R-:W-:Y:S05]  /*6e00*/  BRA.U !UP3, `(.L_x_13891) ;  /* 0x000000010b487547 */ /* 0x000fea000b800000 */
[----:B------:R-:W-:Y:S01]  /*6e10*/  PLOP3.LUT P6, PT, PT, PT, UP2, 0x80, 0x8 ;  /* 0x000000000008781c */ /* 0x000fe20003fcf028 */
[----:B------:R-:W-:Y:S01]  /*6e20*/  UMOV UR4, URZ ;  /* 0x000000ff00047c82 */ /* 0x000fe20008000000 */
[----:B01----:R-:W-:Y:S02]  /*6e30*/  MOV R164, UR29 ;  /* 0x0000001d00a47c02 */ /* 0x003fe40008000f00 */
        /* <DEDUP_REMOVED lines=15> */
.L_x_13891:
        /* <DEDUP_REMOVED lines=19> */
.L_x_13892:
        /* <DEDUP_REMOVED lines=19> */
.L_x_13893:
        /* <DEDUP_REMOVED lines=21> */
.L_x_13885:
        /* <DEDUP_REMOVED lines=8> */
[----:B01----:R-:W-:Y:S01]  /*7360*/  MOV R164, UR4 ;  /* 0x0000000400a47c02 */ /* 0x003fe20008000f00 */
        /* <DEDUP_REMOVED lines=12> */
.L_x_13895:
        /* <DEDUP_REMOVED lines=17> */
.L_x_13896:
        /* <DEDUP_REMOVED lines=17> */
.L_x_13897:
        /* <DEDUP_REMOVED lines=22> */
[----:B01----:R-:W-:Y:S01]  /*77b0*/  FMUL.FTZ R168, R135, UR17 ;  /* 0x0000001187a87c20 */ /* 0x003fe20008410000 */
        /* <DEDUP_REMOVED lines=11> */
.L_x_13894:
[----:B------:R-:W-:Y:S05]  /*7870*/  BRA.U !UP3, `(.L_x_13898) ;  /* 0x000000010b407547 */ /* 0x000fea000b800000 */
[----:B01----:R-:W-:Y:S01]  /*7880*/  MOV R164, UR29 ;  /* 0x0000001d00a47c02 */ /* 0x003fe20008000f00 */
        /* <DEDUP_REMOVED lines=15> */
.L_x_13898:
        /* <DEDUP_REMOVED lines=17> */
.L_x_13899:
        /* <DEDUP_REMOVED lines=17> */
.L_x_13900:
        /* <DEDUP_REMOVED lines=17> */
.L_x_13890:
[----:B------:R-:W-:Y:S05]  /*7cb0*/  BSYNC.RECONVERGENT B1 ;  /* 0x0000000000017941 */ /* 0x000fea0003800200 */
.L_x_13884:
[----:B01----:R-:W0:Y:S01]  /*7cc0*/  @P5 LDC.64 R168, c[0x0][0x478] ;  /* 0x00011e00ffa85b82 */ /* 0x003e220000000a00 */
        /* <DEDUP_REMOVED lines=10> */
.L_x_13882:
[----:B------:R-:W-:Y:S05]  /*7d70*/  BSYNC.RECONVERGENT B0 ;  /* 0x0000000000007941 */ /* 0x000fea0003800200 */
.L_x_13881:
        /* <DEDUP_REMOVED lines=8> */
.L_x_13903:
        /* <DEDUP_REMOVED lines=34> */
[----:B012---:R-:W-:Y:S01]  /*8020*/  MOV R164, UR4 ;  /* 0x0000000400a47c02 */ /* 0x007fe20008000f00 */
[----:B------:R-:W-:-:S08]  /*8030*/  FMUL.FTZ R135, R135, UR16 ;  /* 0x0000001087877c20 */ /* 0x000fd00008410000 */
[----:B------:R-:W-:-:S05]  /*8040*/  @P6 HADD2.F32 R168, -RZ, R239.H1_H1 ;  /* 0x300000efffa86230 */ /* 0x000fca0000004100 */
[----:B------:R-:W-:Y:S01]  /*8050*/  @P6 FMUL.FTZ R164, R135, R168 ;  /* 0x000000a887a46220 */ /* 0x000fe20000410000 */
[----:B------:R-:W-:-:S05]  /*8060*/  FMUL.FTZ R135, R160, R135 ;  /* 0x00000087a0877220 */ /* 0x000fca0000410000 */
[----:B------:R-:W-:-:S05]  /*8070*/  FSEL R135, R135, RZ, P6 ;  /* 0x000000ff87877208 */ /* 0x000fca0003000000 */
[----:B------:R-:W-:-:S07]  /*8080*/  FADD.FTZ R104, R104, R135 ;  /* 0x0000008768687221 */ /* 0x000fce0000010000 */
.L_x_13907:
[----:B------:R-:W-:Y:S05]  /*8090*/  BRA.U !UP3, `(.L_x_13908) ;  /* 0x000000010b287547 */ /* 0x000fea000b800000 */
[----:B------:R-:W-:Y:S01]  /*80a0*/  LOP3.LUT P6, RZ, R6, 0xff00, RZ, 0xc0, !PT ;  /* 0x0000ff0006ff7812 */ /* 0x000fe200078cc0ff */
[----:B------:R-:W-:Y:S01]  /*80b0*/  FMUL.FTZ R135, R133, UR17 ;  /* 0x0000001185877c20 */ /* 0x000fe20008410000 */
[----:B------:R-:W-:Y:S02]  /*80c0*/  UMOV UR4, URZ ;  /* 0x000000ff00047c82 */ /* 0x000fe40008000000 */
[----:B012---:R-:W-:Y:S01]  /*80d0*/  MOV R165, UR4 ;  /* 0x0000000400a57c02 */ /* 0x007fe20008000f00 */
[----:B------:R-:W-:-:S08]  /*80e0*/  FMUL.FTZ R135, R135, UR16 ;  /* 0x0000001087877c20 */ /* 0x000fd00008410000 */
[----:B------:R-:W-:-:S05]  /*80f0*/  @P6 HADD2.F32 R168, -RZ, R239.H0_H0 ;  /* 0x200000efffa86230 */ /* 0x000fca0000004100 */
[----:B------:R-:W-:Y:S01]  /*8100*/  @P6 FMUL.FTZ R165, R135, R168 ;  /* 0x000000a887a56220 */ /* 0x000fe20000410000 */
[----:B------:R-:W-:-:S05]  /*8110*/  FMUL.FTZ R135, R161, R135 ;  /* 0x00000087a1877220 */ /* 0x000fca0000410000 */
[----:B------:R-:W-:-:S05]  /*8120*/  FSEL R135, R135, RZ, P6 ;  /* 0x000000ff87877208 */ /* 0x000fca0003000000 */
[----:B------:R-:W-:-:S07]  /*8130*/  FADD.FTZ R105, R105, R135 ;  /* 0x0000008769697221 */ /* 0x000fce0000010000 */
.L_x_13908:
[----:B------:R-:W-:Y:S05]  /*8140*/  BRA.U !UP3, `(.L_x_13909) ;  /* 0x000000010b287547 */ /* 0x000fea000b800000 */
        /* <DEDUP_REMOVED lines=10> */
.L_x_13909:
[----:B------:R-:W-:Y:S02]  /*81f0*/  PLOP3.LUT P6, PT, PT, PT, UP2, 0x80, 0x8 ;  /* 0x000000000008781c */ /* 0x000fe40003fcf028 */
[----:B------:R-:W-:-:S11]  /*8200*/  MOV R135, UR29 ;  /* 0x0000001d00877c02 */ /* 0x000fd60008000f00 */
[----:B------:R-:W-:Y:S01]  /*8210*/  @P6 FFMA.FTZ R135, R222, R135, UR30 ;  /* 0x0000001ede876e23 */ /* 0x000fe20008010087 */
[----:B------:R-:W-:-:S13]  /*8220*/  PLOP3.LUT P6, PT, PT, PT, UP2, 0x80, 0x8 ;  /* 0x000000000008781c */ /* 0x000fda0003fcf028 */
[----:B012---:R-:W-:Y:S01]  /*8230*/  @P6 FADD.FTZ R168, R215, -R135 ;  /* 0x80000087d7a86221 */ /* 0x007fe20000010000 */
        /* <DEDUP_REMOVED lines=16> */
.L_x_13906:
[----:B------:R-:W-:Y:S05]  /*8340*/  BRA.U !UP3, `(.L_x_13911) ;  /* 0x000000010b487547 */ /* 0x000fea000b800000 */
[----:B------:R-:W-:Y:S01]  /*8350*/  PLOP3.LUT P6, PT, PT, PT, UP2, 0x80, 0x8 ;  /* 0x000000000008781c */ /* 0x000fe20003fcf028 */
[----:B------:R-:W-:Y:S01]  /*8360*/  UMOV UR4, URZ ;  /* 0x000000ff00047c82 */ /* 0x000fe20008000000 */
[----:B012---:R-:W-:Y:S02]  /*8370*/  MOV R164, UR29 ;  /* 0x0000001d00a47c02 */ /* 0x007fe40008000f00 */
        /* <DEDUP_REMOVED lines=15> */
.L_x_13911:
        /* <DEDUP_REMOVED lines=19> */
.L_x_13912:
        /* <DEDUP_REMOVED lines=19> */
.L_x_13913:
        /* <DEDUP_REMOVED lines=21> */
.L_x_13905:
        /* <DEDUP_REMOVED lines=8> */
[----:B012---:R-:W-:Y:S01]  /*88a0*/  MOV R164, UR4 ;  /* 0x0000000400a47c02 */ /* 0x007fe20008000f00 */
        /* <DEDUP_REMOVED lines=12> */
.L_x_13915:
        /* <DEDUP_REMOVED lines=17> */
.L_x_13916:
        /* <DEDUP_REMOVED lines=17> */
.L_x_13917:
        /* <DEDUP_REMOVED lines=22> */
[----:B012---:R-:W-:Y:S01]  /*8cf0*/  FMUL.FTZ R168, R135, UR17 ;  /* 0x0000001187a87c20 */ /* 0x007fe20008410000 */
        /* <DEDUP_REMOVED lines=11> */
.L_x_13914:
[----:B------:R-:W-:Y:S05]  /*8db0*/  BRA.U !UP3, `(.L_x_13918) ;  /* 0x000000010b407547 */ /* 0x000fea000b800000 */
[----:B012---:R-:W-:Y:S01]  /*8dc0*/  MOV R164, UR29 ;  /* 0x0000001d00a47c02 */ /* 0x007fe20008000f00 */
        /* <DEDUP_REMOVED lines=15> */
.L_x_13918:
        /* <DEDUP_REMOVED lines=17> */
.L_x_13919:
        /* <DEDUP_REMOVED lines=17> */
.L_x_13920:
        /* <DEDUP_REMOVED lines=17> */
.L_x_13910:
[----:B------:R-:W-:Y:S05]  /*91f0*/  BSYNC.RECONVERGENT B1 ;  /* 0x0000000000017941 */ /* 0x000fea0003800200 */
.L_x_13904:
[----:B012---:R-:W0:Y:S01]  /*9200*/  @P5 LDC.64 R168, c[0x0][0x478] ;  /* 0x00011e00ffa85b82 */ /* 0x007e220000000a00 */
        /* <DEDUP_REMOVED lines=10> */
.L_x_13902:
[----:B------:R-:W-:Y:S05]  /*92b0*/  BSYNC.RECONVERGENT B0 ;  /* 0x0000000000007941 */ /* 0x000fea0003800200 */
.L_x_13901:
[----:B------:R-:W-:Y:S04]  /*92c0*/  BSSY.RECONVERGENT B0, `(.L_x_13921) ;  /* 0x0000153000007945 */ /* 0x000fe80003800200 */
[----:B------:R-:W-:Y:S05]  /*92d0*/  @!P2 BRA `(.L_x_13922) ;  /* 0x000000140044a947 */ /* 0x000fea0003800000 */
[----:B------:R-:W-:-:S04]  /*92e0*/  UISETP.NE.U32.AND UP0, UPT, UR18, URZ, UPT ;  /* 0x000000ff1200728c */ /* 0x000fc8000bf05070 */
[----:B------:R-:W-:Y:S01]  /*92f0*/  UISETP.NE.AND.EX UP0, UPT, UR19, URZ, UPT, UP0 ;  /* 0x000000ff1300728c */ /* 0x000fe2000bf05300 */
[----:B------:R-:W-:Y:S10]  /*9300*/  BRA.U !UP3, `(.L_x_13923) ;  /* 0x000000010b0c7547 */ /* 0x000ff4000b800000 */
[----:B-----5:R-:W4:Y:S02]  /*9310*/  LDC.64 R160, c[0x0][0x390] ;  /* 0x0000e400ffa07b82 */ /* 0x020f240000000a00 */
[----:B----4-:R-:W-:-:S06]  /*9320*/  IMAD.WIDE.U32 R160, R170, 0x10, R160 ;  /* 0x00000010aaa07825 */ /* 0x010fcc00078e00a0 */
[----:B------:R-:W5:Y:S02]  /*9330*/  LDG.E.128 R160, desc[UR6][R160.64] ;  /* 0x00000006a0a07981 */ /* 0x000f64000c1e1d00 */
.L_x_13923:
        /* <DEDUP_REMOVED lines=34> */
[----:B0123--:R-:W-:Y:S01]  /*9560*/  MOV R164, UR4 ;  /* 0x0000000400a47c02 */ /* 0x00ffe20008000f00 */
[----:B------:R-:W-:-:S08]  /*9570*/  FMUL.FTZ R135, R135, UR16 ;  /* 0x0000001087877c20 */ /* 0x000fd00008410000 */
[----:B------:R-:W-:-:S05]  /*9580*/  @P6 HADD2.F32 R168, -RZ, R237.H1_H1 ;  /* 0x300000edffa86230 */ /* 0x000fca0000004100 */
[----:B------:R-:W-:Y:S01]  /*9590*/  @P6 FMUL.FTZ R164, R135, R168 ;  /* 0x000000a887a46220 */ /* 0x000fe20000410000 */
[----:B------:R-:W-:-:S05]  /*95a0*/  FMUL.FTZ R135, R160, R135 ;  /* 0x00000087a0877220 */ /* 0x000fca0000410000 */
[----:B------:R-:W-:-:S05]  /*95b0*/  FSEL R135, R135, RZ, P6 ;  /* 0x000000ff87877208 */ /* 0x000fca0003000000 */
[----:B------:R-:W-:-:S07]  /*95c0*/  FADD.FTZ R108, R108, R135 ;  /* 0x000000876c6c7221 */ /* 0x000fce0000010000 */
.L_x_13927:
[----:B------:R-:W-:Y:S05]  /*95d0*/  BRA.U !UP3, `(.L_x_13928) ;  /* 0x000000010b287547 */ /* 0x000fea000b800000 */
[----:B------:R-:W-:Y:S01]  /*95e0*/  LOP3.LUT P6, RZ, R7, 0xff00, RZ, 0xc0, !PT ;  /* 0x0000ff0007ff7812 */ /* 0x000fe200078cc0ff */
[----:B------:R-:W-:Y:S01]  /*95f0*/  FMUL.FTZ R135, R133, UR17 ;  /* 0x0000001185877c20 */ /* 0x000fe20008410000 */
[----:B------:R-:W-:Y:S02]  /*9600*/  UMOV UR4, URZ ;  /* 0x000000ff00047c82 */ /* 0x000fe40008000000 */
[----:B0123--:R-:W-:Y:S01]  /*9610*/  MOV R165, UR4 ;  /* 0x0000000400a57c02 */ /* 0x00ffe20008000f00 */
[----:B------:R-:W-:-:S08]  /*9620*/  FMUL.FTZ R135, R135, UR16 ;  /* 0x0000001087877c20 */ /* 0x000fd00008410000 */
[----:B------:R-:W-:-:S05]  /*9630*/  @P6 HADD2.F32 R168, -RZ, R237.H0_H0 ;  /* 0x200000edffa86230 */ /* 0x000fca0000004100 */
[----:B------:R-:W-:Y:S01]  /*9640*/  @P6 FMUL.FTZ R165, R135, R168 ;  /* 0x000000a887a56220 */ /* 0x000fe20000410000 */
[----:B------:R-:W-:-:S05]  /*9650*/  FMUL.FTZ R135, R161, R135 ;  /* 0x00000087a1877220 */ /* 0x000fca0000410000 */
[----:B------:R-:W-:-:S05]  /*9660*/  FSEL R135, R135, RZ, P6 ;  /* 0x000000ff87877208 */ /* 0x000fca0003000000 */
[----:B------:R-:W-:-:S07]  /*9670*/  FADD.FTZ R109, R109, R135 ;  /* 0x000000876d6d7221 */ /* 0x000fce0000010000 */
.L_x_13928:
[----:B------:R-:W-:Y:S05]  /*9680*/  BRA.U !UP3, `(.L_x_13929) ;  /* 0x000000010b287547 */ /* 0x000fea000b800000 */
        /* <DEDUP_REMOVED lines=10> */
.L_x_13929:
[----:B------:R-:W-:Y:S02]  /*9730*/  PLOP3.LUT P6, PT, PT, PT, UP2, 0x80, 0x8 ;  /* 0x000000000008781c */ /* 0x000fe40003fcf028 */
[----:B------:R-:W-:-:S11]  /*9740*/  MOV R135, UR29 ;  /* 0x0000001d00877c02 */ /* 0x000fd60008000f00 */
[----:B------:R-:W-:Y:S01]  /*9750*/  @P6 FFMA.FTZ R135, R221, R135, UR30 ;  /* 0x0000001edd876e23 */ /* 0x000fe20008010087 */
[----:B------:R-:W-:-:S13]  /*9760*/  PLOP3.LUT P6, PT, PT, PT, UP2, 0x80, 0x8 ;  /* 0x000000000008781c */ /* 0x000fda0003fcf028 */
[----:B0123--:R-:W-:Y:S01]  /*9770*/  @P6 FADD.FTZ R168, R214, -R135 ;  /* 0x80000087d6a86221 */ /* 0x00ffe20000010000 */
        /* <DEDUP_REMOVED lines=16> */
.L_x_13926:
[----:B------:R-:W-:Y:S05]  /*9880*/  BRA.U !UP3, `(.L_x_13931) ;  /* 0x000000010b487547 */ /* 0x000fea000b800000 */
[----:B------:R-:W-:Y:S01]  /*9890*/  PLOP3.LUT P6, PT, PT, PT, UP2, 0x80, 0x8 ;  /* 0x000000000008781c */ /* 0x000fe20003fcf028 */
[----:B------:R-:W-:Y:S01]  /*98a0*/  UMOV UR4, URZ ;  /* 0x000000ff00047c82 */ /* 0x000fe20008000000 */
[----:B0123--:R-:W-:Y:S02]  /*98b0*/  MOV R164, UR29 ;  /* 0x0000001d00a47c02 */ /* 0x00ffe40008000f00 */
        /* <DEDUP_REMOVED lines=15> */
.L_x_13931:
        /* <DEDUP_REMOVED lines=19> */
.L_x_13932:
        /* <DEDUP_REMOVED lines=19> */
.L_x_13933:
        /* <DEDUP_REMOVED lines=21> */
.L_x_13925:
        /* <DEDUP_REMOVED lines=8> */
[----:B0123--:R-:W-:Y:S01]  /*9de0*/  MOV R164, UR4 ;  /* 0x0000000400a47c02 */ /* 0x00ffe20008000f00 */
        /* <DEDUP_REMOVED lines=12> */
.L_x_13935:
        /* <DEDUP_REMOVED lines=17> */
.L_x_13936:
        /* <DEDUP_REMOVED lines=17> */
.L_x_13937:
        /* <DEDUP_REMOVED lines=22> */
[----:B0123--:R-:W-:Y:S01]  /*a230*/  FMUL.FTZ R168, R135, UR17 ;  /* 0x0000001187a87c20 */ /* 0x00ffe20008410000 */
        /* <DEDUP_REMOVED lines=11> */
.L_x_13934:
[----:B------:R-:W-:Y:S05]  /*a2f0*/  BRA.U !UP3, `(.L_x_13938) ;  /* 0x000000010b407547 */ /* 0x000fea000b800000 */
[----:B0123--:R-:W-:Y:S01]  /*a300*/  MOV R164, UR29 ;  /* 0x0000001d00a47c02 */ /* 0x00ffe20008000f00 */
        /* <DEDUP_REMOVED lines=15> */
.L_x_13938:
        /* <DEDUP_REMOVED lines=17> */
.L_x_13939:
        /* <DEDUP_REMOVED lines=17> */
.L_x_13940:
        /* <DEDUP_REMOVED lines=17> */
.L_x_13930:
[----:B------:R-:W-:Y:S05]  /*a730*/  BSYNC.RECONVERGENT B1 ;  /* 0x0000000000017941 */ /* 0x000fea0003800200 */
.L_x_13924:
[----:B0123--:R-:W0:Y:S01]  /*a740*/  @P5 LDC.64 R168, c[0x0][0x478] ;  /* 0x00011e00ffa85b82 */ /* 0x00fe220000000a00 */
        /* <DEDUP_REMOVED lines=10> */
.L_x_13922:
[----:B------:R-:W-:Y:S05]  /*a7f0*/  BSYNC.RECONVERGENT B0 ;  /* 0x0000000000007941 */ /* 0x000fea0003800200 */
.L_x_13921:
        /* <DEDUP_REMOVED lines=8> */
.L_x_13943:
        /* <DEDUP_REMOVED lines=34> */
[----:B01234-:R-:W-:Y:S01]  /*aaa0*/  MOV R164, UR4 ;  /* 0x0000000400a47c02 */ /* 0x01ffe20008000f00 */
[----:B------:R-:W-:-:S08]  /*aab0*/  FMUL.FTZ R135, R135, UR16 ;  /* 0x0000001087877c20 */ /* 0x000fd00008410000 */
[----:B------:R-:W-:-:S05]  /*aac0*/  @P6 HADD2.F32 R168, -RZ, R235.H1_H1 ;  /* 0x300000ebffa86230 */ /* 0x000fca0000004100 */
[----:B------:R-:W-:Y:S01]  /*aad0*/  @P6 FMUL.FTZ R164, R135, R168 ;  /* 0x000000a887a46220 */ /* 0x000fe20000410000 */
[----:B------:R-:W-:-:S05]  /*aae0*/  FMUL.FTZ R135, R160, R135 ;  /* 0x00000087a0877220 */ /* 0x000fca0000410000 */
[----:B------:R-:W-:-:S05]  /*aaf0*/  FSEL R135, R135, RZ, P6 ;  /* 0x000000ff87877208 */ /* 0x000fca0003000000 */
[----:B------:R-:W-:-:S07]  /*ab00*/  FADD.FTZ R112, R112, R135 ;  /* 0x0000008770707221 */ /* 0x000fce0000010000 */
.L_x_13947:
[----:B------:R-:W-:Y:S05]  /*ab10*/  BRA.U !UP3, `(.L_x_13948) ;  /* 0x000000010b287547 */ /* 0x000fea000b800000 */
[----:B------:R-:W-:Y:S01]  /*ab20*/  LOP3.LUT P6, RZ, R8, 0xff00, RZ, 0xc0, !PT ;  /* 0x0000ff0008ff7812 */ /* 0x000fe200078cc0ff */
[----:B------:R-:W-:Y:S01]  /*ab30*/  FMUL.FTZ R135, R133, UR17 ;  /* 0x0000001185877c20 */ /* 0x000fe20008410000 */
[----:B------:R-:W-:Y:S02]  /*ab40*/  UMOV UR4, URZ ;  /* 0x000000ff00047c82 */ /* 0x000fe40008000000 */
[----:B01234-:R-:W-:Y:S01]  /*ab50*/  MOV R165, UR4 ;  /* 0x0000000400a57c02 */ /* 0x01ffe20008000f00 */
[----:B------:R-:W-:-:S08]  /*ab60*/  FMUL.FTZ R135, R135, UR16 ;  /* 0x0000001087877c20 */ /* 0x000fd00008410000 */
[----:B------:R-:W-:-:S05]  /*ab70*/  @P6 HADD2.F32 R168, -RZ, R235.H0_H0 ;  /* 0x200000ebffa86230 */ /* 0x000fca0000004100 */
[----:B------:R-:W-:Y:S01]  /*ab80*/  @P6 FMUL.FTZ R165, R135, R168 ;  /* 0x000000a887a56220 */ /* 0x000fe20000410000 */
[----:B------:R-:W-:-:S05]  /*ab90*/  FMUL.FTZ R135, R161, R135 ;  /* 0x00000087a1877220 */ /* 0x000fca0000410000 */
[----:B------:R-:W-:-:S05]  /*aba0*/  FSEL R135, R135, RZ, P6 ;  /* 0x000000ff87877208 */ /* 0x000fca0003000000 */
[----:B------:R-:W-:-:S07]  /*abb0*/  FADD.FTZ R113, R113, R135 ;  /* 0x0000008771717221 */ /* 0x000fce0000010000 */
.L_x_13948:
[----:B------:R-:W-:Y:S05]  /*abc0*/  BRA.U !UP3, `(.L_x_13949) ;  /* 0x000000010b287547 */ /* 0x000fea000b800000 */
        /* <DEDUP_REMOVED lines=10> */
.L_x_13949:
[----:B------:R-:W-:Y:S02]  /*ac70*/  PLOP3.LUT P6, PT, PT, PT, UP2, 0x80, 0x8 ;  /* 0x000000000008781c */ /* 0x000fe40003fcf028 */
[----:B------:R-:W-:-:S11]  /*ac80*/  MOV R135, UR29 ;  /* 0x0000001d00877c02 */ /* 0x000fd60008000f00 */
[----:B------:R-:W-:Y:S01]  /*ac90*/  @P6 FFMA.FTZ R135, R220, R135, UR30 ;  /* 0x0000001edc876e23 */ /* 0x000fe20008010087 */
[----:B------:R-:W-:-:S13]  /*aca0*/  PLOP3.LUT P6, PT, PT, PT, UP2, 0x80, 0x8 ;  /* 0x000000000008781c */ /* 0x000fda0003fcf028 */
[----:B01234-:R-:W-:Y:S01]  /*acb0*/  @P6 FADD.FTZ R168, R213, -R135 ;  /* 0x80000087d5a86221 */ /* 0x01ffe20000010000 */
        /* <DEDUP_REMOVED lines=16> */
.L_x_13946:
[----:B------:R-:W-:Y:S05]  /*adc0*/  BRA.U !UP3, `(.L_x_13951) ;  /* 0x000000010b487547 */ /* 0x000fea000b800000 */
[----:B------:R-:W-:Y:S01]  /*add0*/  PLOP3.LUT P6, PT, PT, PT, UP2, 0x80, 0x8 ;  /* 0x000000000008781c */ /* 0x000fe20003fcf028 */
[----:B------:R-:W-:Y:S01]  /*ade0*/  UMOV UR4, URZ ;  /* 0x000000ff00047c82 */ /* 0x000fe20008000000 */
[----:B01234-:R-:W-:Y:S02]  /*adf0*/  MOV R164, UR29 ;  /* 0x0000001d00a47c02 */ /* 0x01ffe40008000f00 */
        /* <DEDUP_REMOVED lines=15> */
.L_x_13951:
        /* <DEDUP_REMOVED lines=19> */
.L_x_13952:
        /* <DEDUP_REMOVED lines=19> */
.L_x_13953:
        /* <DEDUP_REMOVED lines=21> */
.L_x_13945:
        /* <DEDUP_REMOVED lines=8> */
[----:B01234-:R-:W-:Y:S01]  /*b320*/  MOV R164, UR4 ;  /* 0x0000000400a47c02 */ /* 0x01ffe20008000f00 */
        /* <DEDUP_REMOVED lines=12> */
.L_x_13955:
        /* <DEDUP_REMOVED lines=17> */
.L_x_13956:
        /* <DEDUP_REMOVED lines=17> */
.L_x_13957:
        /* <DEDUP_REMOVED lines=22> */
[----:B01234-:R-:W-:Y:S01]  /*b770*/  FMUL.FTZ R168, R135, UR17 ;  /* 0x0000001187a87c20 */ /* 0x01ffe20008410000 */
        /* <DEDUP_REMOVED lines=11> */
.L_x_13954:
[----:B------:R-:W-:Y:S05]  /*b830*/  BRA.U !UP3, `(.L_x_13958) ;  /* 0x000000010b407547 */ /* 0x000fea000b800000 */
[----:B01234-:R-:W-:Y:S01]  /*b840*/  MOV R164, UR29 ;  /* 0x0000001d00a47c02 */ /* 0x01ffe20008000f00 */
        /* <DEDUP_REMOVED lines=15> */
.L_x_13958:
        /* <DEDUP_REMOVED lines=17> */
.L_x_13959:
        /* <DEDUP_REMOVED lines=17> */
.L_x_13960:
        /* <DEDUP_REMOVED lines=17> */
.L_x_13950:
[----:B------:R-:W-:Y:S05]  /*bc70*/  BSYNC.RECONVERGENT B1 ;  /* 0x0000000000017941 */ /* 0x000fea0003800200 */
.L_x_13944:
[----:B01234-:R-:W0:Y:S01]  /*bc80*/  @P5 LDC.64 R168, c[0x0][0x478] ;  /* 0x00011e00ffa85b82 */ /* 0x01fe220000000a00 */
        /* <DEDUP_REMOVED lines=10> */
.L_x_13942:
[----:B------:R-:W-:Y:S05]  /*bd30*/  BSYNC.RECONVERGENT B0 ;  /* 0x0000000000007941 */ /* 0x000fea0003800200 */
.L_x_13941:
        /* <DEDUP_REMOVED lines=8> */
.L_x_13963:
        /* <DEDUP_REMOVED lines=41> */
.L_x_13967:
        /* <DEDUP_REMOVED lines=11> */
.L_x_13968:
        /* <DEDUP_REMOVED lines=11> */
.L_x_13969:
        /* <DEDUP_REMOVED lines=21> */
.L_x_13966:
        /* <DEDUP_REMOVED lines=19> */
.L_x_13971:
        /* <DEDUP_REMOVED lines=19> */
.L_x_13972:
        /* <DEDUP_REMOVED lines=19> */
.L_x_13973:
        /* <DEDUP_REMOVED lines=21> */
.L_x_13965:
        /* <DEDUP_REMOVED lines=21> */
.L_x_13975:
        /* <DEDUP_REMOVED lines=17> */
.L_x_13976:
        /* <DEDUP_REMOVED lines=17> */
.L_x_13977:
        /* <DEDUP_REMOVED lines=34> */
.L_x_13974:
        /* <DEDUP_REMOVED lines=17> */
.L_x_13978:
        /* <DEDUP_REMOVED lines=17> */
.L_x_13979:
        /* <DEDUP_REMOVED lines=17> */
.L_x_13980:
        /* <DEDUP_REMOVED lines=17> */
.L_x_13970:
[----:B------:R-:W-:Y:S05]  /*d1b0*/  BSYNC.RECONVERGENT B1 ;  /* 0x0000000000017941 */ /* 0x000fea0003800200 */
.L_x_13964:
        /* <DEDUP_REMOVED lines=11> */
.L_x_13962:
[----:B------:R-:W-:Y:S05]  /*d270*/  BSYNC.RECONVERGENT B0 ;  /* 0x0000000000007941 */ /* 0x000fea0003800200 */
.L_x_13961:
[----:B------:R-:W-:Y:S01]  /*d280*/  ISETP.NE.AND P5, PT, R227, RZ, PT ;  /* 0x000000ffe300720c */ /* 0x000fe20003fa5270 */
[----:B------:R-:W-:-:S12]  /*d290*/  BSSY.RECONVERGENT B0, `(.L_x_13981) ;  /* 0x0000152000007945 */ /* 0x000fd80003800200 */
[----:B------:R-:W-:Y:S05]  /*d2a0*/  @!P5 BRA `(.L_x_13982) ;  /* 0x000000140040d947 */ /* 0x000fea0003800000 */
[----:B------:R-:W-:-:S04]  /*d2b0*/  UISETP.NE.U32.AND UP0, UPT, UR18, URZ, UPT ;  /* 0x000000ff1200728c */ /* 0x000fc8000bf05070 */
[----:B------:R-:W-:Y:S01]  /*d2c0*/  UISETP.NE.AND.EX UP0, UPT, UR19, URZ, UPT, UP0 ;  /* 0x000000ff1300728c */ /* 0x000fe2000bf05300 */
[----:B------:R-:W-:Y:S10]  /*d2d0*/  BRA.U !UP3, `(.L_x_13983) ;  /* 0x000000010b0c7547 */ /* 0x000ff4000b800000 */
[----:B-----5:R-:W0:Y:S02]  /*d2e0*/  LDC.64 R160, c[0x0][0x390] ;  /* 0x0000e400ffa07b82 */ /* 0x020e240000000a00 */
[----:B0-----:R-:W-:-:S06]  /*d2f0*/  IMAD.WIDE.U32 R160, R170, 0x10, R160 ;  /* 0x00000010aaa07825 */ /* 0x001fcc00078e00a0 */
[----:B------:R-:W5:Y:S02]  /*d300*/  LDG.E.128 R160, desc[UR6][R160.64] ;  /* 0x00000006a0a07981 */ /* 0x000f64000c1e1d00 */
.L_x_13983:
        /* <DEDUP_REMOVED lines=41> */
.L_x_13987:
        /* <DEDUP_REMOVED lines=11> */
.L_x_13988:
        /* <DEDUP_REMOVED lines=11> */
.L_x_13989:
        /* <DEDUP_REMOVED lines=21> */
.L_x_13986:
        /* <DEDUP_REMOVED lines=19> */
.L_x_13991:
        /* <DEDUP_REMOVED lines=19> */
.L_x_13992:
        /* <DEDUP_REMOVED lines=19> */
.L_x_13993:
        /* <DEDUP_REMOVED lines=21> */
.L_x_13985:
        /* <DEDUP_REMOVED lines=21> */
.L_x_13995:
        /* <DEDUP_REMOVED lines=17> */
.L_x_13996:
        /* <DEDUP_REMOVED lines=17> */
.L_x_13997:
        /* <DEDUP_REMOVED lines=34> */
.L_x_13994:
        /* <DEDUP_REMOVED lines=17> */
.L_x_13998:
        /* <DEDUP_REMOVED lines=17> */
.L_x_13999:
        /* <DEDUP_REMOVED lines=17> */
.L_x_14000:
[----:B------:R-:W-:Y:S05]  /*e5f0*/  BRA.U !UP3, `(.L_x_13990) ;  /* 0x000000010b447547 */ /* 0x000fea000b800000 */
[----:B01234-:R-:W-:Y:S01]  /*e600*/  MOV R167, UR29 ;  /* 0x0000001d00a77c02 */ /* 0x01ffe20008000f00 */
[----:B------:R-:W-:Y:S01]  /*e610*/  UISETP.GT.AND UP0, UPT, UR27, URZ, UPT ;  /* 0x000000ff1b00728c */ /* 0x000fe2000bf04270 */
[----:B------:R-:W-:-:S03]  /*e620*/  UMOV UR4, URZ ;  /* 0x000000ff00047c82 */ /* 0x000fc60008000000 */
[----:B------:R-:W-:Y:S02]  /*e630*/  FFMA.FTZ R167, R225, R167, UR30 ;  /* 0x0000001ee1a77e23 */ /* 0x000fe400080100a7 */
[----:B------:R-:W-:Y:S02]  /*e640*/  PLOP3.LUT P6, PT, PT, PT, UP0, 0x80, 0x8 ;  /* 0x000000000008781c */ /* 0x000fe40003fcf008 */
        /* <DEDUP_REMOVED lines=12> */
.L_x_13990:
[----:B------:R-:W-:Y:S05]  /*e710*/  BSYNC.RECONVERGENT B1 ;  /* 0x0000000000017941 */ /* 0x000fea0003800200 */
.L_x_13984:
[----:B01234-:R-:W0:Y:S01]  /*e720*/  @P5 LDC.64 R168, c[0x0][0x478] ;  /* 0x00011e00ffa85b82 */ /* 0x01fe220000000a00 */
[----:B------:R-:W1:Y:S01]  /*e730*/  @UP3 LDCU.64 UR32, c[0x0][0x468] ;  /* 0x00008d00ff2037ac */ /* 0x000e620008000a00 */
[----:B0-----:R-:W-:-:S05]  /*e740*/  @P5 IMAD.WIDE.U32 R168, R171, 0x10, R168 ;  /* 0x00000010aba85825 */ /* 0x001fca00078e00a8 */
[----:B------:R0:W-:Y:S01]  /*e750*/  @P5 STG.E.128 desc[UR6][R168.64], R132 ;  /* 0x00000084a8005986 */ /* 0x0001e2000c101d06 */
[----:B------:R-:W-:Y:S01]  /*e760*/  PLOP3.LUT P5, PT, PT, PT, UP3, 0x80, 0x8 ;  /* 0x000000000008781c */ /* 0x000fe20003faf038 */
[----:B0-----:R-:W-:-:S12]  /*e770*/  HFMA2 R168, -RZ, RZ, 0, 9.5367431640625e-07 ;  /* 0x00000010ffa87431 */ /* 0x001fd800000001ff */
[----:B-1----:R-:W-:Y:S01]  /*e780*/  @P5 IMAD.WIDE.U32 R168, R170, R168, UR32 ;  /* 0x00000020aaa85e25 */ /* 0x002fe2000f8e00a8 */
[----:B------:R-:W-:-:S13]  /*e790*/  PLOP3.LUT P5, PT, PT, PT, UP3, 0x80, 0x8 ;  /* 0x000000000008781c */ /* 0x000fda0003faf038 */
[----:B------:R0:W-:Y:S02]  /*e7a0*/  @P5 STG.E.128 desc[UR6][R168.64], R164 ;  /* 0x000000a4a8005986 */ /* 0x0001e4000c101d06 */
.L_x_13982:
[----:B------:R-:W-:Y:S05]  /*e7b0*/  BSYNC.RECONVERGENT B0 ;  /* 0x0000000000007941 */ /* 0x000fea0003800200 */
.L_x_13981:
[----:B------:R-:W-:Y:S02]  /*e7c0*/  UIADD3 UR24, UPT, UPT, UR24, UR22, URZ ;  /* 0x0000001618187290 */ /* 0x000fe4000fffe0ff */
[----:B------:R-:W-:Y:S02]  /*e7d0*/  UPLOP3.LUT UP1, UPT, UPT, UPT, UP1, 0x40, 0x4 ;  /* 0x000000000004789c */ /* 0x000fe40003f2e810 */
[----:B------:R-:W-:-:S09]  /*e7e0*/  UISETP.GE.AND UP0, UPT, UR24, UR23, UPT ;  /* 0x000000171800728c */ /* 0x000fd2000bf06270 */
[----:B------:R-:W-:Y:S05]  /*e7f0*/  BRA.U !UP0, `(.L_x_14001) ;  /* 0xffffff2908a07547 */ /* 0x000fea000b83ffff */
.L_x_13820:
[----:B------:R-:W0:Y:S02]  /*e800*/  S2UR UR4, SR_CTAID.X ;  /* 0x00000000000479c3 */ /* 0x000e240000002500 */
[----:B01234-:R-:W0:Y:S01]  /*e810*/  S2R R168, SR_TID.X ;  /* 0x0000000000a87919 */ /* 0x01fe220000002100 */
[----:B------:R-:W-:Y:S01]  /*e820*/  ISETP.NE.AND P5, PT, R229, RZ, PT ;  /* 0x000000ffe500720c */ /* 0x000fe20003fa5270 */
[----:B------:R-:W-:Y:S01]  /*e830*/  BSSY.RECONVERGENT B0, `(.L_x_14002) ;  /* 0x000000f000007945 */ /* 0x000fe20003800200 */
[----:B------:R-:W-:-:S06]  /*e840*/  UIMAD UR5, UR4, UR5, URZ ;  /* 0x00000005040572a4 */ /* 0x000fcc000f8e02ff */
[----:B-----5:R-:W-:-:S04]  /*e850*/  MOV R9, UR5 ;  /* 0x0000000500097c02 */ /* 0x020fc80008000f00 */
[----:B0-----:R-:W-:Y:S01]  /*e860*/  LEA.HI R9, R9, R168, RZ, 0x1e ;  /* 0x000000a809097211 */ /* 0x001fe200078ff0ff */
        /* <DEDUP_REMOVED lines=11> */
.L_x_14003:
[----:B------:R-:W-:Y:S05]  /*e920*/  BSYNC.RECONVERGENT B0 ;  /* 0x0000000000007941 */ /* 0x000fea0003800200 */
.L_x_14002:
        /* <DEDUP_REMOVED lines=13> */
.L_x_14005:
[----:B------:R-:W-:Y:S05]  /*ea00*/  BSYNC.RECONVERGENT B0 ;  /* 0x0000000000007941 */ /* 0x000fea0003800200 */
.L_x_14004:
        /* <DEDUP_REMOVED lines=12> */
.L_x_14007:
[----:B------:R-:W-:Y:S05]  /*ead0*/  BSYNC.RECONVERGENT B0 ;  /* 0x0000000000007941 */ /* 0x000fea0003800200 */
.L_x_14006:
        /* <DEDUP_REMOVED lines=12> */
.L_x_14009:
[----:B------:R-:W-:Y:S05]  /*eba0*/  BSYNC.RECONVERGENT B0 ;  /* 0x0000000000007941 */ /* 0x000fea0003800200 */
.L_x_14008:
        /* <DEDUP_REMOVED lines=12> */
.L_x_14011:
[----:B------:R-:W-:Y:S05]  /*ec70*/  BSYNC.RECONVERGENT B0 ;  /* 0x0000000000007941 */ /* 0x000fea0003800200 */
.L_x_14010:
        /* <DEDUP_REMOVED lines=12> */
.L_x_14013:
[----:B------:R-:W-:Y:S05]  /*ed40*/  BSYNC.RECONVERGENT B0 ;  /* 0x0000000000007941 */ /* 0x000fea0003800200 */
.L_x_14012:
        /* <DEDUP_REMOVED lines=12> */
.L_x_14015:
[----:B------:R-:W-:Y:S05]  /*ee10*/  BSYNC.RECONVERGENT B0 ;  /* 0x0000000000007941 */ /* 0x000fea0003800200 */
.L_x_14014:
        /* <DEDUP_REMOVED lines=12> */
.L_x_14016:
        /* <DEDUP_REMOVED lines=10> */
.L_x_15755:


//--------------------- .text._ZN10layer_norm22ln_bwd_finalize_kernelINS_22Kernel_traits_finalizeILj4096E6__halfffffjLb1ELj1024ELj4ENS_18Kernel_traits_baseILj4096ES2_ffffjLj1024EEEEELb1ELb1EEEvNS_9BwdParamsE --------------------------
	.section	.text._ZN10layer_norm22ln_bwd_finalize_kernelINS_22Kernel_traits_finalizeILj4096E6__halfffffjLb1ELj1024ELj4ENS_18Kernel_traits_baseILj4096ES2_ffffjLj1024EEEEELb1ELb1EEEvNS_9BwdParamsE,"ax",@progbits
	.align	128
        .global         _ZN10layer_norm22ln_bwd_finalize_kernelINS_22Kernel_traits_finalizeILj4096E6__halfffffjLb1ELj1024ELj4ENS_18Kernel_traits_baseILj4096ES2_ffffjLj1024EEEEELb1ELb1EEEvNS_9BwdParamsE
        .type           _ZN10layer_norm22ln_bwd_finalize_kernelINS_22Kernel_traits_finalizeILj4096E6__halfffffjLb1ELj1024ELj4ENS_18Kernel_traits_baseILj4096ES2_ffffjLj1024EEEEELb1ELb1EEEvNS_9BwdParamsE,@function
        .size           _ZN10layer_norm22ln_bwd_finalize_kernelINS_22Kernel_traits_finalizeILj4096E6__halfffffjLb1ELj1024ELj4ENS_18Kernel_traits_baseILj4096ES2_ffffjLj1024EEEEELb1ELb1EEEvNS_9BwdParamsE,(.L_x_15756 - _ZN10layer_norm22ln_bwd_finalize_kernelINS_22Kernel_traits_finalizeILj4096E6__halfffffjLb1ELj1024ELj4ENS_18Kernel_traits_baseILj4096ES2_ffffjLj1024EEEEELb1ELb1EEEvNS_9BwdParamsE)
        .other          _ZN10layer_norm22ln_bwd_finalize_kernelINS_22Kernel_traits_finalizeILj4096E6__halfffffjLb1ELj1024ELj4ENS_18Kernel_traits_baseILj4096ES2_ffffjLj1024EEEEELb1ELb1EEEvNS_9BwdParamsE,@"STO_CUDA_ENTRY STV_DEFAULT"
_ZN10layer_norm22ln_bwd_finalize_kernelINS_22Kernel_traits_finalizeILj4096E6__halfffffjLb1ELj1024ELj4ENS_18Kernel_traits_baseILj4096ES2_ffffjLj1024EEEEELb1ELb1EEEvNS_9BwdParamsE:
.text._ZN10layer_norm22ln_bwd_finalize_kernelINS_22Kernel_traits_finalizeILj4096E6__halfffffjLb1ELj1024ELj4ENS_18Kernel_traits_baseILj4096ES2_ffffjLj1024EEEEELb1ELb1EEEvNS_9BwdParamsE:
        /* <DEDUP_REMOVED lines=56> */
.L_x_14021:
        /* <DEDUP_REMOVED lines=87> */
.L_x_14020:
[----:B------:R-:W-:Y:S05]  /*08f0*/  BSYNC.RECONVERGENT B1 ;  /* 0x0000000000017941 */ /* 0x000fea0003800200 */
.L_x_14019:
        /* <DEDUP_REMOVED lines=51> */
.L_x_14023:
[----:B------:R-:W-:Y:S05]  /*0c30*/  BSYNC.RECONVERGENT B1 ;  /* 0x0000000000017941 */ /* 0x000fea0003800200 */
.L_x_14022:
        /* <DEDUP_REMOVED lines=30> */
.L_x_14025:
[----:B------:R-:W-:Y:S05]  /*0e20*/  BSYNC.RECONVERGENT B1 ;  /* 0x0000000000017941 */ /* 0x000fea0003800200 */
.L_x_14024:
        /* <DEDUP_REMOVED lines=15> */
.L_x_14018:
[----:B------:R-:W-:Y:S05]  /*0f20*/  BSYNC.RECONVERGENT B0 ;  /* 0x0000000000007941 */ /* 0x000fea0003800200 */
.L_x_14017:
        /* <DEDUP_REMOVED lines=75> */
.L_x_14026:
        /* <DEDUP_REMOVED lines=10> */
.L_x_15756:


//--------------------- .text._ZN10layer_norm13ln_bwd_kernelINS_13Kernel_traitsI6__halfffffjLj4096ELj1ELj1ELj4ELj16ENS_18Kernel_traits_baseILj4096ES2_ffffjLj128EEEEELb1ELb1ELb1ELb1EEEvNS_9BwdParamsE --------------------------
	.section	.text._ZN10layer_norm13ln_bwd_kernelINS_13Kernel_traitsI6__halfffffjLj4096ELj1ELj1ELj4ELj16ENS_18Kernel_traits_baseILj4096ES2_ffffjLj128EEEEELb1ELb1ELb1ELb1EEEvNS_9BwdParamsE,"ax",@progbits
	.align	128
        .global         _ZN10layer_norm13ln_bwd_kernelINS_13Kernel_traitsI6__halfffffjLj4096ELj1ELj1ELj4ELj16ENS_18Kernel_traits_baseILj4096ES2_ffffjLj128EEEEELb1ELb1ELb1ELb1EEEvNS_9BwdParamsE
        .type           _ZN10layer_norm13ln_bwd_kernelINS_13Kernel_traitsI6__halfffffjLj4096ELj1ELj1ELj4ELj16ENS_18Kernel_traits_baseILj4096ES2_ffffjLj128EEEEELb1ELb1ELb1ELb1EEEvNS_9BwdParamsE,@function
        .size           _ZN10layer_norm13ln_bwd_kernelINS_13Kernel_traitsI6__halfffffjLj4096ELj1ELj1ELj4ELj16ENS_18Kernel_traits_baseILj4096ES2_ffffjLj128EEEEELb1ELb1ELb1ELb1EEEvNS_9BwdParamsE,(.L_x_15757 - _ZN10layer_norm13ln_bwd_kernelINS_13Kernel_traitsI6__halfffffjLj4096ELj1ELj1ELj4ELj16ENS_18Kernel_traits_baseILj4096ES2_ffffjLj128EEEEELb1ELb1ELb1ELb1EEEvNS_9BwdParamsE)
        .other          _ZN10layer_norm13ln_bwd_kernelINS_13Kernel_traitsI6__halfffffjLj4096ELj1ELj1ELj4ELj16ENS_18Kernel_traits_baseILj4096ES2_ffffjLj128EEEEELb1ELb1ELb1ELb1EEEvNS_9BwdParamsE,@"STO_CUDA_ENTRY STV_DEFAULT"
_ZN10layer_norm13ln_bwd_kernelINS_13Kernel_traitsI6__halfffffjLj4096ELj1ELj1ELj4ELj16ENS_18Kernel_traits_baseILj4096ES2_ffffjLj128EEEEELb1ELb1ELb1ELb1EEEvNS_9BwdParamsE:
.text._ZN10layer_norm13ln_bwd_kernelINS_13Kernel_traitsI6__halfffffjLj4096ELj1ELj1ELj4ELj16ENS_18Kernel_traits_baseILj4096ES2_ffffjLj128EEEEELb1ELb1ELb1ELb1EEEvNS_9BwdParamsE:
        /* <DEDUP_REMOVED lines=66> */
[----:B0-----:R-:W2:Y:S01]  /*0420*/  LDG.E.64 R240, desc[UR18][R4.64+0x1400] ;  /* 0x0014001204f07981 */ /* 0x001ea2000c1e1b00 */
[----:B------:R-:W0:Y:S03]  /*0430*/  LDCU.128 UR12, c[0x0][0x3f0] ;  /* 0x00007e00ff0c77ac */ /* 0x000e260008000c00 */
[----:B------:R-:W3:Y:S01]  /*0440*/  LDG.E.64 R238, desc[UR18][R4.64+0x1000] ;  /* 0x0010001204ee7981 */ /* 0x000ee2000c1e1b00 */
[----:B------:R-:W0:Y:S03]  /*0450*/  LDCU.64 UR22, c[0x0][0x380] ;  /* 0x00007000ff1677ac */ /* 0x000e260008000a00 */
[----:B------:R-:W3:Y:S04]  /*0460*/  LDG.E.64 R242, desc[UR18][R4.64+0x1800] ;  /* 0x0018001204f27981 */ /* 0x000ee8000c1e1b00 */
[----:B------:R-:W3:Y:S04]  /*0470*/  LDG.E.64 R236, desc[UR18][R4.64+0xc00] ;  /* 0x000c001204ec7981 */ /* 0x000ee8000c1e1b00 */
[----:B------:R-:W3:Y:S04]  /*0480*/  LDG.E.64 R234, desc[UR18][R4.64+0x800] ;  /* 0x0008001204ea7981 */ /* 0x000ee8000c1e1b00 */
[----:B------:R-:W3:Y:S04]  /*0490*/  LDG.E.64 R232, desc[UR18][R4.64+0x400] ;  /* 0x0004001204e87981 */ /* 0x000ee8000c1e1b00 */
[----:B------:R-:W3:Y:S04]  /*04a0*/  LDG.E.64 R230, desc[UR18][R4.64] ;  /* 0x0000001204e67981 */ /* 0x000ee8000c1e1b00 */
[----:B------:R-:W5:Y:S01]  /*04b0*/  LDG.E.64 R8, desc[UR18][R4.64+0x1c00] ;  /* 0x001c001204087981 */ /* 0x000f62000c1e1b00 */
[----:B----4-:R-:W-:-:S05]  /*04c0*/  IMAD.WIDE.U32 R2, R251, 0x8, R2 ;  /* 0x00000008fb027825 */ /* 0x010fca00078e0002 */
[----:B------:R-:W5:Y:S04]  /*04d0*/  LDG.E.64 R228, desc[UR18][R2.64+0x1c00] ;  /* 0x001c001202e47981 */ /* 0x000f68000c1e1b00 */
[----:B------:R-:W5:Y:S04]  /*04e0*/  LDG.E.64 R226, desc[UR18][R2.64+0x1800] ;  /* 0x0018001202e27981 */ /* 0x000f68000c1e1b00 */
[----:B------:R-:W5:Y:S04]  /*04f0*/  LDG.E.64 R224, desc[UR18][R2.64+0x1400] ;  /* 0x0014001202e07981 */ /* 0x000f68000c1e1b00 */
[----:B------:R-:W5:Y:S04]  /*0500*/  LDG.E.64 R18, desc[UR18][R2.64+0x1000] ;  /* 0x0010001202127981 */ /* 0x000f68000c1e1b00 */
[----:B------:R-:W5:Y:S04]  /*0510*/  LDG.E.64 R16, desc[UR18][R2.64+0xc00] ;  /* 0x000c001202107981 */ /* 0x000f68000c1e1b00 */
[----:B------:R-:W5:Y:S04]  /*0520*/  LDG.E.64 R14, desc[UR18][R2.64+0x800] ;  /* 0x00080012020e7981 */ /* 0x000f68000c1e1b00 */
[----:B------:R-:W5:Y:S04]  /*0530*/  LDG.E.64 R12, desc[UR18][R2.64+0x400] ;  /* 0x00040012020c7981 */ /* 0x000f68000c1e1b00 */
[----:B------:R3:W5:Y:S01]  /*0540*/  LDG.E.64 R10, desc[UR18][R2.64] ;  /* 0x00000012020a7981 */ /* 0x000762000c1e1b00 */
[----:B------:R-:W-:Y:S01]  /*0550*/  HFMA2 R72, -RZ, RZ, 0, 0 ;  /* 0x00000000ff487431 */ /* 0x000fe200000001ff */
[----:B------:R-:W-:Y:S01]  /*0560*/  UPLOP3.LUT UP1, UPT, UPT, UPT, UPT, 0x40, 0x4 ;  /* 0x000000000004789c */ /* 0x000fe20003f2e870 */
[----:B--2---:R-:W-:-:S04]  /*0570*/  SHF.R.U32.HI R252, RZ, 0x10, R241 ;  /* 0x00000010fffc7819 */ /* 0x004fc800000116f1 */
[----:B------:R-:W-:Y:S02]  /*0580*/  PRMT R252, R252, 0x5410, R252 ;  /* 0x00005410fcfc7816 */ /* 0x000fe400000000fc */
[----:B---3--:R-:W-:Y:S02]  /*0590*/  SHF.R.U32.HI R3, RZ, 0x10, R239 ;  /* 0x00000010ff037819 */ /* 0x008fe400000116ef */
[----:B------:R-:W-:Y:S02]  /*05a0*/  SHF.R.U64 R0, R242, 0x10, R243 ;  /* 0x00000010f2007819 */ /* 0x000fe400000012f3 */
[----:B------:R-:W-:Y:S02]  /*05b0*/  SHF.R.U64 R0, R238, 0x10, R239 ;  /* 0x00000010ee007819 */ /* 0x000fe400000012ef */
[--C-:B------:R-:W-:Y:S02]  /*05c0*/  SHF.R.U64 R0, R236, 0x10, R237.reuse ;  /* 0x00000010ec007819 */ /* 0x100fe400000012ed */
[----:B------:R-:W-:-:S02]  /*05d0*/  SHF.R.U32.HI R2, RZ, 0x10, R237 ;  /* 0x00000010ff027819 */ /* 0x000fc400000116ed */
[----:B------:R-:W-:Y:S02]  /*05e0*/  PRMT R252, R3, 0x7610, R252 ;  /* 0x0000761003fc7816 */ /* 0x000fe400000000fc */
[----:B------:R-:W-:Y:S02]  /*05f0*/  SHF.R.U32.HI R6, RZ, 0x10, R243 ;  /* 0x00000010ff067819 */ /* 0x000fe400000116f3 */
[--C-:B------:R-:W-:Y:S02]  /*0600*/  SHF.R.U64 R2, R234, 0x10, R235.reuse ;  /* 0x00000010ea027819 */ /* 0x100fe400000012eb */
[----:B------:R-:W-:Y:S02]  /*0610*/  SHF.R.U32.HI R3, RZ, 0x10, R235 ;  /* 0x00000010ff037819 */ /* 0x000fe400000116eb */
[----:B------:R-:W-:Y:S02]  /*0620*/  SHF.R.U64 R0, R232, 0x10, R233 ;  /* 0x00000010e8007819 */ /* 0x000fe400000012e9 */
[----:B------:R-:W-:-:S02]  /*0630*/  SHF.R.U64 R6, R240, 0x10, R241 ;  /* 0x00000010f0067819 */ /* 0x000fc400000012f1 */
[----:B------:R-:W-:Y:S02]  /*0640*/  SHF.R.U32.HI R3, RZ, 0x10, R233 ;  /* 0x00000010ff037819 */ /* 0x000fe400000116e9 */
[--C-:B------:R-:W-:Y:S02]  /*0650*/  SHF.R.U64 R0, R230, 0x10, R231.reuse ;  /* 0x00000010e6007819 */ /* 0x100fe400000012e7 */
[----:B01----:R-:W-:-:S07]  /*0660*/  SHF.R.U32.HI R2, RZ, 0x10, R231 ;  /* 0x00000010ff027819 */ /* 0x003fce00000116e7 */
.L_x_14209:
        /* <DEDUP_REMOVED lines=17> */
[----:B------:R-:W-:Y:S01]  /*0780*/  UIMAD.WIDE UR32, UR5, 0x4, UR8 ;  /* 0x00000004052078a5 */ /* 0x000fe2000f8e0208 */
[----:B------:R-:W0:Y:S01]  /*0790*/  S2R R7, SR_TID.X ;  /* 0x0000000000077919 */ /* 0x000e220000002100 */
[----:B------:R-:W-:Y:S01]  /*07a0*/  UIMAD UR4, UR5, UR24, URZ ;  /* 0x00000018050472a4 */ /* 0x000fe2000f8e02ff */
[----:B------:R-:W1:Y:S01]  /*07b0*/  LDC.64 R220, c[0x0][0x3a8] ;  /* 0x0000ea00ffdc7b82 */ /* 0x000e620000000a00 */
[----:B-----5:R2:W-:Y:S02]  /*07c0*/  STL.64 [R1+0x8], R8 ;  /* 0x0000080801007387 */ /* 0x0205e40000100a00 */
[----:B------:R-:W-:Y:S01]  /*07d0*/  MOV R160, UR32 ;  /* 0x0000002000a07c02 */ /* 0x000fe20008000f00 */
[----:B------:R-:W-:Y:S01]  /*07e0*/  USHF.R.S32.HI UR29, URZ, 0x1f, UR4 ;  /* 0x0000001fff1d7899 */ /* 0x000fe20008011404 */
[----:B------:R-:W-:Y:S02]  /*07f0*/  MOV R161, UR33 ;  /* 0x0000002100a17c02 */ /* 0x000fe40008000f00 */
[----:B------:R-:W-:Y:S01]  /*0800*/  ISETP.NE.U32.AND P0, PT, RZ, UR6, PT ;  /* 0x00000006ff007c0c */ /* 0x000fe2000bf05070 */
[----:B------:R-:W-:-:S02]  /*0810*/  ULEA.HI UR29, UR29, UR4, URZ, 0x2 ;  /* 0x000000041d1d7291 */ /* 0x000fc4000f8f10ff */
[----:B------:R3:W4:Y:S01]  /*0820*/  LDG.E R6, desc[UR18][R160.64] ;  /* 0x00000012a0067981 */ /* 0x000722000c1e1900 */
[----:B------:R-:W-:Y:S01]  /*0830*/  ISETP.NE.AND.EX P0, PT, RZ, UR7, PT, P0 ;  /* 0x00000007ff007c0c */ /* 0x000fe2000bf05300 */
[----:B------:R-:W-:Y:S02]  /*0840*/  UIADD3 UR4, UPT, UPT, UR27, -0x1, URZ ;  /* 0xffffffff1b047890 */ /* 0x000fe4000fffe0ff */
[----:B------:R-:W-:Y:S01]  /*0850*/  MOV R0, UR29 ;  /* 0x0000001d00007c02 */ /* 0x000fe20008000f00 */
[----:B--2---:R-:W3:Y:S09]  /*0860*/  LDC.64 R8, c[0x0][0x428] ;  /* 0x00010a00ff087b82 */ /* 0x004ef20000000a00 */
[----:B------:R-:W2:Y:S08]  /*0870*/  @P0 LDC.64 R188, c[0x0][0x438] ;  /* 0x00010e00ffbc0b82 */ /* 0x000eb00000000a00 */
[----:B------:R-:W3:Y:S01]  /*0880*/  @P0 LDC.64 R190, c[0x0][0x438] ;  /* 0x00010e00ffbe0b82 */ /* 0x000ee20000000a00 */
[----:B0-----:R-:W-:Y:S01]  /*0890*/  LEA.HI.SX32 R5, R0, R7, 0x1e ;  /* 0x0000000700057211 */ /* 0x001fe200078ff2ff */
[----:B------:R-:W-:-:S02]  /*08a0*/  UIMAD UR4, UR4, UR24, URZ ;  /* 0x00000018040472a4 */ /* 0x000fc4000f8e02ff */
[----:B------:R-:W-:Y:S01]  /*08b0*/  UISETP.GE.AND UP3, UPT, UR30, 0x1, UPT ;  /* 0x000000011e00788c */ /* 0x000fe2000bf66270 */
[C---:B------:R-:W-:Y:S01]  /*08c0*/  IADD3 R4, PT, PT, R5.reuse, 0x80, RZ ;  /* 0x0000008005047810 */ /* 0x040fe20007ffe0ff */
[----:B------:R-:W-:Y:S02]  /*08d0*/  USHF.R.S32.HI UR29, URZ, 0x1f, UR4 ;  /* 0x0000001fff1d7899 */ /* 0x000fe40008011404 */
[----:B------:R-:W0:Y:S01]  /*08e0*/  @P0 LDC.64 R244, c[0x0][0x438] ;  /* 0x00010e00fff40b82 */ /* 0x000e220000000a00 */
[C-C-:B-1----:R-:W-:Y:S01]  /*08f0*/  IMAD.WIDE.U32 R192, R5.reuse, 0x10, R220.reuse ;  /* 0x0000001005c07825 */ /* 0x142fe200078e00dc */
[----:B------:R-:W-:Y:S01]  /*0900*/  ULEA.HI UR29, UR29, UR4, URZ, 0x2 ;  /* 0x000000041d1d7291 */ /* 0x000fe2000f8f10ff */
[C---:B------:R-:W-:Y:S02]  /*0910*/  IADD3 R246, PT, PT, R5.reuse, 0x100, RZ ;  /* 0x0000010005f67810 */ /* 0x040fe40007ffe0ff */
[----:B------:R-:W-:Y:S01]  /*0920*/  IMAD.WIDE.U32 R196, R4, 0x10, R220 ;  /* 0x0000001004c47825 */ /* 0x000fe200078e00dc */
[----:B------:R-:W-:-:S02]  /*0930*/  IADD3 R2, PT, PT, R5, 0x180, RZ ;  /* 0x0000018005027810 */ /* 0x000fc40007ffe0ff */
[C---:B------:R-:W-:Y:S01]  /*0940*/  IADD3 R248, PT, PT, R5.reuse, 0x200, RZ ;  /* 0x0000020005f87810 */ /* 0x040fe20007ffe0ff */
[C---:B--2---:R-:W-:Y:S01]  /*0950*/  @P0 IMAD.WIDE.U32 R188, R5.reuse, 0x10, R188 ;  /* 0x0000001005bc0825 */ /* 0x044fe200078e00bc */
[C---:B------:R-:W-:Y:S02]  /*0960*/  IADD3 R251, PT, PT, R5.reuse, 0x280, RZ ;  /* 0x0000028005fb7810 */ /* 0x040fe40007ffe0ff */
[C---:B------:R-:W-:Y:S02]  /*0970*/  IADD3 R250, PT, PT, R5.reuse, 0x300, RZ ;  /* 0x0000030005fa7810 */ /* 0x040fe40007ffe0ff */
[----:B------:R-:W-:Y:S01]  /*0980*/  IADD3 R3, PT, PT, R5, 0x380, RZ ;  /* 0x0000038005037810 */ /* 0x000fe20007ffe0ff */
[----:B---3--:R-:W-:Y:S01]  /*0990*/  @P0 IMAD.WIDE.U32 R190, R4, 0x10, R190 ;  /* 0x0000001004be0825 */ /* 0x008fe200078e00be */
[----:B------:R-:W-:Y:S01]  /*09a0*/  @UP3 UIADD3 UR4, UPT, UPT, UR30, -0x1, URZ ;  /* 0xffffffff1e043890 */ /* 0x000fe2000fffe0ff */
[----:B------:R-:W1:Y:S01]  /*09b0*/  @P0 LDC.64 R4, c[0x0][0x438] ;  /* 0x00010e00ff040b82 */ /* 0x000e620000000a00 */
[----:B------:R-:W-:-:S02]  /*09c0*/  MOV R0, UR29 ;  /* 0x0000001d00007c02 */ /* 0x000fc40008000f00 */
[----:B------:R-:W-:Y:S01]  /*09d0*/  PLOP3.LUT P1, PT, PT, PT, UP3, 0x80, 0x8 ;  /* 0x000000000008781c */ /* 0x000fe20003f2f038 */
[----:B------:R-:W-:Y:S01]  /*09e0*/  @UP3 UIMAD UR4, UR4, UR24, URZ ;  /* 0x00000018040432a4 */ /* 0x000fe2000f8e02ff */
[----:B------:R-:W-:Y:S01]  /*09f0*/  LEA.HI.SX32 R247, R0, R7, 0x1e ;  /* 0x0000000700f77211 */ /* 0x000fe200078ff2ff */
[C---:B------:R-:W-:Y:S01]  /*0a00*/  IMAD.WIDE.U32 R200, R246.reuse, 0x10, R220 ;  /* 0x00000010f6c87825 */ /* 0x040fe200078e00dc */
[----:B------:R-:W5:Y:S01]  /*0a10*/  @P0 LDG.E.128 R48, desc[UR18][R188.64] ;  /* 0x00000012bc300981 */ /* 0x000f62000c1e1d00 */
[----:B------:R-:W-:Y:S01]  /*0a20*/  @UP3 USHF.R.S32.HI UR29, URZ, 0x1f, UR4 ;  /* 0x0000001fff1d3899 */ /* 0x000fe20008011404 */
[C---:B------:R-:W-:Y:S01]  /*0a30*/  IADD3 R164, PT, PT, R247.reuse, 0x80, RZ ;  /* 0x00000080f7a47810 */ /* 0x040fe20007ffe0ff */
[C---:B------:R-:W-:Y:S01]  /*0a40*/  IMAD.WIDE.U32 R160, R247.reuse, 0x10, R8 ;  /* 0x00000010f7a07825 */ /* 0x040fe200078e0008 */
[C---:B------:R-:W-:Y:S01]  /*0a50*/  IADD3 R168, PT, PT, R247.reuse, 0x100, RZ ;  /* 0x00000100f7a87810 */ /* 0x040fe20007ffe0ff */
[----:B------:R-:W-:Y:S01]  /*0a60*/  @UP3 ULEA.HI UR29, UR29, UR4, URZ, 0x2 ;  /* 0x000000041d1d3291 */ /* 0x000fe2000f8f10ff */
[C---:B------:R-:W-:Y:S01]  /*0a70*/  IADD3 R172, PT, PT, R247.reuse, 0x180, RZ ;  /* 0x00000180f7ac7810 */ /* 0x040fe20007ffe0ff */
[----:B0-----:R-:W-:Y:S01]  /*0a80*/  @P0 IMAD.WIDE.U32 R244, R246, 0x10, R244 ;  /* 0x00000010f6f40825 */ /* 0x001fe200078e00f4 */
[C---:B------:R-:W-:Y:S01]  /*0a90*/  IADD3 R176, PT, PT, R247.reuse, 0x200, RZ ;  /* 0x00000200f7b07810 */ /* 0x040fe20007ffe0ff */
[----:B------:R-:W5:Y:S01]  /*0aa0*/  @P0 LDG.E.128 R44, desc[UR18][R190.64] ;  /* 0x00000012be2c0981 */ /* 0x000f62000c1e1d00 */
[----:B------:R-:W-:-:S02]  /*0ab0*/  IADD3 R180, PT, PT, R247, 0x280, RZ ;  /* 0x00000280f7b47810 */ /* 0x000fc40007ffe0ff */
[C---:B------:R-:W-:Y:S01]  /*0ac0*/  IADD3 R184, PT, PT, R247.reuse, 0x300, RZ ;  /* 0x00000300f7b87810 */ /* 0x040fe20007ffe0ff */
[C---:B------:R-:W-:Y:S01]  /*0ad0*/  IMAD.WIDE.U32 R208, R248.reuse, 0x10, R220 ;  /* 0x00000010f8d07825 */ /* 0x040fe200078e00dc */
[----:B------:R-:W-:Y:S01]  /*0ae0*/  IADD3 R247, PT, PT, R247, 0x380, RZ ;  /* 0x00000380f7f77810 */ /* 0x000fe20007ffe0ff */
[----:B------:R0:W5:Y:S04]  /*0af0*/  @P0 LDG.E.128 R40, desc[UR18][R244.64] ;  /* 0x00000012f4280981 */ /* 0x000168000c1e1d00 */
[----:B------:R-:W-:Y:S01]  /*0b00*/  IMAD.WIDE.U32 R246, R247, 0x10, R8 ;  /* 0x00000010f7f67825 */ /* 0x000fe200078e0008 */
[----:B------:R-:W-:Y:S01]  /*0b10*/  MOV R0, RZ ;  /* 0x000000ff00007202 */ /* 0x000fe20000000f00 */
[----:B------:R-:W2:Y:S02]  /*0b20*/  LDG.E.128 R192, desc[UR18][R192.64] ;  /* 0x00000012c0c07981 */ /* 0x000ea4000c1e1d00 */
[----:B-1----:R-:W-:-:S02]  /*0b30*/  @P0 IMAD.WIDE.U32 R4, R248, 0x10, R4 ;  /* 0x00000010f8040825 */ /* 0x002fc400078e0004 */
[----:B------:R1:W3:Y:S01]  /*0b40*/  LDG.E.128 R188, desc[UR18][R246.64] ;  /* 0x00000012f6bc7981 */ /* 0x0002e2000c1e1d00 */
[----:B0-----:R-:W0:Y:S01]  /*0b50*/  @P0 LDC.64 R244, c[0x0][0x438] ;  /* 0x00010e00fff40b82 */ /* 0x001e220000000a00 */
[--C-:B------:R-:W-:Y:S02]  /*0b60*/  IMAD.WIDE.U32 R164, R164, 0x10, R8.reuse ;  /* 0x00000010a4a47825 */ /* 0x100fe400078e0008 */
[----:B------:R4:W5:Y:S02]  /*0b70*/  @P0 LDG.E.128 R32, desc[UR18][R4.64] ;  /* 0x0000001204200981 */ /* 0x000964000c1e1d00 */
[--C-:B------:R-:W-:Y:S02]  /*0b80*/  IMAD.WIDE.U32 R168, R168, 0x10, R8.reuse ;  /* 0x00000010a8a87825 */ /* 0x100fe400078e0008 */
[----:B------:R-:W2:Y:S01]  /*0b90*/  LDG.E.128 R196, desc[UR18][R196.64] ;  /* 0x00000012c4c47981 */ /* 0x000ea2000c1e1d00 */
[----:B------:R-:W0:Y:S01]  /*0ba0*/  @P0 LDC.64 R248, c[0x0][0x438] ;  /* 0x00010e00fff80b82 */ /* 0x000e220000000a00 */
[----:B------:R-:W-:-:S02]  /*0bb0*/  IMAD.WIDE.U32 R172, R172, 0x10, R8 ;  /* 0x00000010acac7825 */ /* 0x000fc400078e0008 */
[----:B------:R-:W2:Y:S02]  /*0bc0*/  LDG.E.128 R200, desc[UR18][R200.64] ;  /* 0x00000012c8c87981 */ /* 0x000ea4000c1e1d00 */
[--C-:B------:R-:W-:Y:S02]  /*0bd0*/  IMAD.WIDE.U32 R176, R176, 0x10, R8.reuse ;  /* 0x00000010b0b07825 */ /* 0x100fe400078e0008 */
[----:B------:R-:W3:Y:S01]  /*0be0*/  LDG.E.128 R164, desc[UR18][R164.64] ;  /* 0x00000012a4a47981 */ /* 0x000ee2000c1e1d00 */
[----:B-1----:R-:W1:Y:S01]  /*0bf0*/  @P0 LDC.64 R246, c[0x0][0x438] ;  /* 0x00010e00fff60b82 */ /* 0x002e620000000a00 */
[--C-:B------:R-:W-:Y:S02]  /*0c00*/  IMAD.WIDE.U32 R180, R180, 0x10, R8.reuse ;  /* 0x00000010b4b47825 */ /* 0x100fe400078e0008 */
[----:B------:R-:W2:Y:S02]  /*0c10*/  LDG.E.128 R168, desc[UR18][R168.64] ;  /* 0x00000012a8a87981 */ /* 0x000ea4000c1e1d00 */
[----:B------:R-:W-:-:S02]  /*0c20*/  IMAD.WIDE.U32 R184, R184, 0x10, R8 ;  /* 0x00000010b8b87825 */ /* 0x000fc400078e0008 */
[----:B------:R-:W2:Y:S01]  /*0c30*/  LDG.E.128 R172, desc[UR18][R172.64] ;  /* 0x00000012acac7981 */ /* 0x000ea2000c1e1d00 */
[----:B------:R-:W4:Y:S01]  /*0c40*/  LDC.64 R8, c[0x0][0x3b0] ;  /* 0x0000ec00ff087b82 */ /* 0x000f220000000a00 */
[----:B0-----:R-:W-:Y:S02]  /*0c50*/  @P0 IMAD.WIDE.U32 R244, R251, 0x10, R244 ;  /* 0x00000010fbf40825 */ /* 0x001fe400078e00f4 */
[----:B------:R-:W2:Y:S02]  /*0c60*/  LDG.E.128 R208, desc[UR18][R208.64] ;  /* 0x00000012d0d07981 */ /* 0x000ea4000c1e1d00 */
[----:B------:R-:W-:Y:S02]  /*0c70*/  IMAD.WIDE.U32 R204, R2, 0x10, R220 ;  /* 0x0000001002cc7825 */ /* 0x000fe400078e00dc */
[----:B------:R-:W5:Y:S02]  /*0c80*/  @P0 LDG.E.128 R28, desc[UR18][R244.64] ;  /* 0x00000012f41c0981 */ /* 0x000f64000c1e1d00 */
[----:B------:R-:W-:-:S02]  /*0c90*/  @P0 IMAD.WIDE.U32 R248, R3, 0x10, R248 ;  /* 0x0000001003f80825 */ /* 0x000fc400078e00f8 */
[----:B------:R-:W2:Y:S02]  /*0ca0*/  LDG.E.128 R204, desc[UR18][R204.64] ;  /* 0x00000012cccc7981 */ /* 0x000ea4000c1e1d00 */
[----:B------:R-:W-:Y:S02]  /*0cb0*/  IMAD.WIDE.U32 R212, R251, 0x10, R220 ;  /* 0x00000010fbd47825 */ /* 0x000fe400078e00dc */
[----:B------:R0:W5:Y:S02]  /*0cc0*/  @P0 LDG.E.128 R20, desc[UR18][R248.64] ;  /* 0x00000012f8140981 */ /* 0x000164000c1e1d00 */
[C---:B-1----:R-:W-:Y:S02]  /*0cd0*/  @P0 IMAD.WIDE.U32 R246, R250.reuse, 0x10, R246 ;  /* 0x00000010faf60825 */ /* 0x042fe400078e00f6 */
[----:B------:R-:W2:Y:S02]  /*0ce0*/  LDG.E.128 R212, desc[UR18][R212.64] ;  /* 0x00000012d4d47981 */ /* 0x000ea4000c1e1d00 */
[----:B------:R-:W-:-:S02]  /*0cf0*/  IMAD.WIDE.U32 R216, R250, 0x10, R220 ;  /* 0x00000010fad87825 */ /* 0x000fc400078e00dc */
[----:B------:R1:W5:Y:S02]  /*0d00*/  @P0 LDG.E.128 R24, desc[UR18][R246.64] ;  /* 0x00000012f6180981 */ /* 0x000364000c1e1d00 */
[----:B------:R-:W-:Y:S02]  /*0d10*/  IMAD.WIDE.U32 R220, R3, 0x10, R220 ;  /* 0x0000001003dc7825 */ /* 0x000fe400078e00dc */
[----:B------:R-:W2:Y:S04]  /*0d20*/  LDG.E.128 R176, desc[UR18][R176.64] ;  /* 0x00000012b0b07981 */ /* 0x000ea8000c1e1d00 */
[----:B------:R-:W2:Y:S04]  /*0d30*/  LDG.E.128 R180, desc[UR18][R180.64] ;  /* 0x00000012b4b47981 */ /* 0x000ea8000c1e1d00 */
[----:B------:R-:W2:Y:S04]  /*0d40*/  LDG.E.128 R216, desc[UR18][R216.64] ;  /* 0x00000012d8d87981 */ /* 0x000ea8000c1e1d00 */
[----:B------:R-:W2:Y:S04]  /*0d50*/  LDG.E.128 R184, desc[UR18][R184.64] ;  /* 0x00000012b8b87981 */ /* 0x000ea8000c1e1d00 */
[----:B------:R-:W2:Y:S04]  /*0d60*/  LDG.E.128 R220, desc[UR18][R220.64] ;  /* 0x00000012dcdc7981 */ /* 0x000ea8000c1e1d00 */
[----:B------:R-:W2:Y:S04]  /*0d70*/  LDG.E.128 R160, desc[UR18][R160.64] ;  /* 0x00000012a0a07981 */ /* 0x000ea8000c1e1d00 */
[----:B----4-:R4:W-:Y:S02]  /*0d80*/  STL [R1], R6 ;  /* 0x0000000601007387 */ /* 0x0109e40000100800 */
[----:B----4-:R-:W-:-:S04]  /*0d90*/  MOV R6, UR29 ;  /* 0x0000001d00067c02 */ /* 0x010fc80008000f00 */
[----:B------:R-:W-:Y:S02]  /*0da0*/  @P1 LEA.HI.SX32 R0, R6, R7, 0x1e ;  /* 0x0000000706001211 */ /* 0x000fe400078ff2ff */
[----:B------:R-:W4:Y:S02]  /*0db0*/  @P0 LDC.64 R6, c[0x0][0x438] ;  /* 0x00010e00ff060b82 */ /* 0x000f240000000a00 */
[C---:B------:R-:W-:Y:S02]  /*0dc0*/  IADD3 R250, PT, PT, R0.reuse, 0x80, RZ ;  /* 0x0000008000fa7810 */ /* 0x040fe40007ffe0ff */
[C---:B------:R-:W-:Y:S02]  /*0dd0*/  IADD3 R4, PT, PT, R0.reuse, 0x100, RZ ;  /* 0x0000010000047810 */ /* 0x040fe40007ffe0ff */
[C---:B0-----:R-:W-:Y:S02]  /*0de0*/  IADD3 R248, PT, PT, R0.reuse, 0x180, RZ ;  /* 0x0000018000f87810 */ /* 0x041fe40007ffe0ff */
[----:B-1----:R-:W-:-:S02]  /*0df0*/  IADD3 R246, PT, PT, R0, 0x280, RZ ;  /* 0x0000028000f67810 */ /* 0x002fc40007ffe0ff */
[----:B------:R-:W-:Y:S01]  /*0e00*/  IADD3 R244, PT, PT, R0, 0x300, RZ ;  /* 0x0000030000f47810 */ /* 0x000fe20007ffe0ff */
[----:B------:R-:W-:-:S04]  /*0e10*/  IMAD.WIDE.U32 R250, R250, 0x4, R8 ;  /* 0x00000004fafa7825 */ /* 0x000fc800078e0008 */
[----:B----4-:R-:W-:-:S04]  /*0e20*/  @P0 IMAD.WIDE.U32 R6, R2, 0x10, R6 ;  /* 0x0000001002060825 */ /* 0x010fc800078e0006 */
[--C-:B------:R-:W-:Y:S01]  /*0e30*/  IMAD.WIDE.U32 R2, R0, 0x4, R8.reuse ;  /* 0x0000000400027825 */ /* 0x100fe200078e0008 */
[----:B------:R0:W5:Y:S03]  /*0e40*/  @P0 LDG.E.128 R36, desc[UR18][R6.64] ;  /* 0x0000001206240981 */ /* 0x000166000c1e1d00 */
[--C-:B------:R-:W-:Y:S02]  /*0e50*/  IMAD.WIDE.U32 R4, R4, 0x4, R8.reuse ;  /* 0x0000000404047825 */ /* 0x100fe400078e0008 */
[----:B------:R-:W5:Y:S01]  /*0e60*/  LDG.E R2, desc[UR18][R2.64] ;  /* 0x0000001202027981 */ /* 0x000f62000c1e1900 */
[----:B0-----:R-:W-:Y:S01]  /*0e70*/  IADD3 R6, PT, PT, R0, 0x200, RZ ;  /* 0x0000020000067810 */ /* 0x001fe20007ffe0ff */
[--C-:B------:R-:W-:Y:S01]  /*0e80*/  IMAD.WIDE.U32 R248, R248, 0x4, R8.reuse ;  /* 0x00000004f8f87825 */ /* 0x100fe200078e0008 */
[----:B------:R-:W-:Y:S01]  /*0e90*/  IADD3 R0, PT, PT, R0, 0x380, RZ ;  /* 0x0000038000007810 */ /* 0x000fe20007ffe0ff */
[----:B------:R-:W5:Y:S02]  /*0ea0*/  LDG.E R4, desc[UR18][R4.64] ;  /* 0x0000001204047981 */ /* 0x000f64000c1e1900 */
[----:B------:R-:W-:-:S04]  /*0eb0*/  IMAD.WIDE.U32 R6, R6, 0x4, R8 ;  /* 0x0000000406067825 */ /* 0x000fc800078e0008 */
[----:B------:R-:W-:-:S04]  /*0ec0*/  IMAD.WIDE.U32 R246, R246, 0x4, R8 ;  /* 0x00000004f6f67825 */ /* 0x000fc800078e0008 */
[--C-:B------:R-:W-:Y:S01]  /*0ed0*/  IMAD.WIDE.U32 R244, R244, 0x4, R8.reuse ;  /* 0x00000004f4f47825 */ /* 0x100fe200078e0008 */
[----:B------:R-:W-:Y:S01]  /*0ee0*/  ISETP.NE.AND P0, PT, RZ, UR25, PT ;  /* 0x00000019ff007c0c */ /* 0x000fe2000bf05270 */
[----:B------:R0:W5:Y:S02]  /*0ef0*/  LDG.E R5, desc[UR18][R248.64] ;  /* 0x00000012f8057981 */ /* 0x000164000c1e1900 */
[----:B------:R-:W-:Y:S02]  /*0f00*/  IMAD.WIDE.U32 R8, R0, 0x4, R8 ;  /* 0x0000000400087825 */ /* 0x000fe400078e0008 */
[----:B------:R-:W4:Y:S04]  /*0f10*/  LDL.LU R0, [R1] ;  /* 0x0000000001007983 */ /* 0x000f280000300800 */
[----:B------:R-:W5:Y:S04]  /*0f20*/  LDG.E R244, desc[UR18][R244.64] ;  /* 0x00000012f4f47981 */ /* 0x000f68000c1e1900 */
[----:B------:R-:W5:Y:S04]  /*0f30*/  LDG.E R6, desc[UR18][R6.64] ;  /* 0x0000001206067981 */ /* 0x000f68000c1e1900 */
[----:B------:R-:W5:Y:S04]  /*0f40*/  LDG.E R3, desc[UR18][R250.64] ;  /* 0x00000012fa037981 */ /* 0x000f68000c1e1900 */
[----:B------:R-:W5:Y:S04]  /*0f50*/  LDG.E R245, desc[UR18][R8.64] ;  /* 0x0000001208f57981 */ /* 0x000f68000c1e1900 */
[----:B------:R1:W5:Y:S04]  /*0f60*/  LDG.E R7, desc[UR18][R246.64] ;  /* 0x00000012f6077981 */ /* 0x000368000c1e1900 */
[----:B------:R0:W5:Y:S01]  /*0f70*/  LDL.LU.64 R8, [R1+0x8] ;  /* 0x0000080001087983 */ /* 0x0001620000300a00 */
[----:B---3--:R-:W-:Y:S01]  /*0f80*/  FADD.FTZ R145, R145, R165 ;  /* 0x000000a591917221 */ /* 0x008fe20000010000 */
[----:B------:R-:W-:Y:S01]  /*0f90*/  FADD.FTZ R147, R147, R167 ;  /* 0x000000a793937221 */ /* 0x000fe20000010000 */
[----:B--2---:R-:W-:Y:S01]  /*0fa0*/  FADD.FTZ R137, R137, R169 ;  /* 0x000000a989897221 */ /* 0x004fe20000010000 */
        /* <DEDUP_REMOVED lines=18> */
[----:B----4-:R-:W-:-:S05]  /*10d0*/  FSEL R0, R0, RZ, !P0 ;  /* 0x000000ff00007208 */ /* 0x010fca0004000000 */
[C---:B------:R-:W-:Y:S01]  /*10e0*/  FADD.FTZ R194, -R0.reuse, R194 ;  /* 0x000000c200c27221 */ /* 0x040fe20000010100 */
[C---:B0-----:R-:W-:Y:S01]  /*10f0*/  FADD.FTZ R249, -R0.reuse, R196 ;  /* 0x000000c400f97221 */ /* 0x041fe20000010100 */
[C---:B------:R-:W-:Y:S01]  /*1100*/  FADD.FTZ R248, -R0.reuse, R198 ;  /* 0x000000c600f87221 */ /* 0x040fe20000010100 */
[C---:B------:R-:W-:Y:S01]  /*1110*/  FADD.FTZ R198, -R0.reuse, R199 ;  /* 0x000000c700c67221 */ /* 0x040fe20000010100 */
[C---:B------:R-:W-:Y:S01]  /*1120*/  FADD.FTZ R199, -R0.reuse, R201 ;  /* 0x000000c900c77221 */ /* 0x040fe20000010100 */
[----:B------:R-:W-:Y:S01]  /*1130*/  MOV R196, R194 ;  /* 0x000000c200c47202 */ /* 0x000fe20000000f00 */
[C---:B------:R-:W-:Y:S01]  /*1140*/  FADD.FTZ R201, -R0.reuse, R205 ;  /* 0x000000cd00c97221 */ /* 0x040fe20000010100 */
[----:B------:R-:W-:Y:S02]  /*1150*/  FADD.FTZ R205, -R0, R213 ;  /* 0x000000d500cd7221 */ /* 0x000fe40000010100 */
[----:B------:R-:W-:Y:S02]  /*1160*/  MOV R213, R196 ;  /* 0x000000c400d57202 */ /* 0x000fe40000000f00 */
[----:B------:R-:W-:Y:S01]  /*1170*/  SHF.R.U64 R196, R12, 0x10, R13 ;  /* 0x000000100cc47819 */ /* 0x000fe2000000120d */
[----:B------:R-:W-:-:S04]  /*1180*/  FADD.FTZ R197, -R0, R197 ;  /* 0x000000c500c57221 */ /* 0x000fc80000010100 */
[----:B------:R-:W-:Y:S02]  /*1190*/  HADD2.F32 R196, -RZ, R196.H0_H0 ;  /* 0x200000c4ffc47230 */ /* 0x000fe40000004100 */
[----:B------:R-:W-:-:S03]  /*11a0*/  FMUL.FTZ R197, R197, UR28 ;  /* 0x0000001cc5c57c20 */ /* 0x000fc60008410000 */
[C---:B------:R-:W-:Y:S01]  /*11b0*/  FMUL.FTZ R196, R165.reuse, R196 ;  /* 0x000000c4a5c47220 */ /* 0x040fe20000410000 */
[----:B------:R-:W-:Y:S01]  /*11c0*/  FFMA.FTZ R61, R165, R197, R61 ;  /* 0x000000c5a53d7223 */ /* 0x000fe2000001003d */
[----:B------:R-:W-:Y:S01]  /*11d0*/  SHF.R.U32.HI R165, RZ, 0x10, R13 ;  /* 0x00000010ffa57819 */ /* 0x000fe2000001160d */
[----:B------:R-:W-:-:S04]  /*11e0*/  FMUL.FTZ R198, R198, UR28 ;  /* 0x0000001cc6c67c20 */ /* 0x000fc80008410000 */
[----:B------:R-:W-:Y:S02]  /*11f0*/  HADD2.F32 R165, -RZ, R165.H0_H0 ;  /* 0x200000a5ffa57230 */ /* 0x000fe40000004100 */
[----:B------:R-:W-:-:S03]  /*1200*/  FFMA.FTZ R63, R167, R198, R63 ;  /* 0x000000c6a73f7223 */ /* 0x000fc6000001003f */
[----:B------:R-:W-:Y:S01]  /*1210*/  FMUL.FTZ R165, R167, R165 ;  /* 0x000000a5a7a57220 */ /* 0x000fe20000410000 */
[----:B------:R-:W-:Y:S01]  /*1220*/  SHF.R.U64 R167, R14, 0x10, R15 ;  /* 0x000000100ea77819 */ /* 0x000fe2000000120f */
[----:B------:R-:W-:-:S04]  /*1230*/  FMUL.FTZ R199, R199, UR28 ;  /* 0x0000001cc7c77c20 */ /* 0x000fc80008410000 */
[----:B------:R-:W-:Y:S02]  /*1240*/  HADD2.F32 R167, -RZ, R167.H0_H0 ;  /* 0x200000a7ffa77230 */ /* 0x000fe40000004100 */
[C---:B------:R-:W-:Y:S01]  /*1250*/  FFMA.FTZ R65, R169.reuse, R199, R65 ;  /* 0x000000c7a9417223 */ /* 0x040fe20000010041 */
[C---:B-1----:R-:W-:Y:S02]  /*1260*/  FADD.FTZ R247, -R0.reuse, R200 ;  /* 0x000000c800f77221 */ /* 0x042fe40000010100 */
[----:B------:R-:W-:Y:S01]  /*1270*/  FMUL.FTZ R167, R169, R167 ;  /* 0x000000a7a9a77220 */ /* 0x000fe20000410000 */
[----:B------:R-:W-:Y:S01]  /*1280*/  SHF.R.U32.HI R169, RZ, 0x10, R15 ;  /* 0x00000010ffa97819 */ /* 0x000fe2000001160f */
[----:B------:R-:W-:-:S04]  /*1290*/  FADD.FTZ R200, -R0, R203 ;  /* 0x000000cb00c87221 */ /* 0x000fc80000010100 */
[----:B------:R-:W-:Y:S02]  /*12a0*/  HADD2.F32 R169, -RZ, R169.H0_H0 ;  /* 0x200000a9ffa97230 */ /* 0x000fe40000004100 */
[----:B------:R-:W-:-:S03]  /*12b0*/  FMUL.FTZ R200, R200, UR28 ;  /* 0x0000001cc8c87c20 */ /* 0x000fc60008410000 */
[C---:B------:R-:W-:Y:S01]  /*12c0*/  FMUL.FTZ R169, R171.reuse, R169 ;  /* 0x000000a9aba97220 */ /* 0x040fe20000410000 */
[----:B------:R-:W-:Y:S01]  /*12d0*/  FFMA.FTZ R67, R171, R200, R67 ;  /* 0x000000c8ab437223 */ /* 0x000fe20000010043 */
[----:B------:R-:W-:Y:S01]  /*12e0*/  SHF.R.U64 R171, R16, 0x10, R17 ;  /* 0x0000001010ab7819 */ /* 0x000fe20000001211 */
[----:B------:R-:W-:-:S04]  /*12f0*/  FMUL.FTZ R201, R201, UR28 ;  /* 0x0000001cc9c97c20 */ /* 0x000fc80008410000 */
[----:B------:R-:W-:Y:S02]  /*1300*/  HADD2.F32 R171, -RZ, R171.H0_H0 ;  /* 0x200000abffab7230 */ /* 0x000fe40000004100 */
[C---:B------:R-:W-:Y:S01]  /*1310*/  FFMA.FTZ R69, R173.reuse, R201, R69 ;  /* 0x000000c9ad457223 */ /* 0x040fe20000010045 */
[C---:B------:R-:W-:Y:S02]  /*1320*/  FADD.FTZ R246, -R0.reuse, R202 ;  /* 0x000000ca00f67221 */ /* 0x040fe40000010100 */
[----:B------:R-:W-:Y:S01]  /*1330*/  FMUL.FTZ R171, R173, R171 ;  /* 0x000000abadab7220 */ /* 0x000fe20000410000 */
[----:B------:R-:W-:Y:S01]  /*1340*/  SHF.R.U32.HI R173, RZ, 0x10, R17 ;  /* 0x00000010ffad7819 */ /* 0x000fe20000011611 */
[----:B------:R-:W-:-:S04]  /*1350*/  FADD.FTZ R202, -R0, R207 ;  /* 0x000000cf00ca7221 */ /* 0x000fc80000010100 */
[----:B------:R-:W-:Y:S02]  /*1360*/  HADD2.F32 R173, -RZ, R173.H0_H0 ;  /* 0x200000adffad7230 */ /* 0x000fe40000004100 */
[----:B------:R-:W-:Y:S01]  /*1370*/  FMUL.FTZ R202, R202, UR28 ;  /* 0x0000001ccaca7c20 */ /* 0x000fe20008410000 */
[----:B------:R-:W-:Y:S02]  /*1380*/  FADD.FTZ R203, -R0, R209 ;  /* 0x000000d100cb7221 */ /* 0x000fe40000010100 */
        /* <DEDUP_REMOVED lines=28> */
[----:B------:R-:W-:Y:S01]  /*1550*/  FMUL.FTZ R207, R207, UR28 ;  /* 0x0000001ccfcf7c20 */ /* 0x000fe20008410000 */
[----:B------:R-:W-:-:S03]  /*1560*/  FADD.FTZ R250, -R0, R208 ;  /* 0x000000d000fa7221 */ /* 0x000fc60000010100 */
[----:B------:R-:W-:Y:S01]  /*1570*/  HADD2.F32 R183, -RZ, R183.H0_H0 ;  /* 0x200000b7ffb77230 */ /* 0x000fe20000004100 */
[----:B------:R-:W-:Y:S01]  /*1580*/  MOV R208, R249 ;  /* 0x000000f900d07202 */ /* 0x000fe20000000f00 */
[C---:B------:R-:W-:Y:S01]  /*1590*/  FFMA.FTZ R81, R185.reuse, R207, R81 ;  /* 0x000000cfb9517223 */ /* 0x040fe20000010051 */
[----:B------:R-:W-:Y:S01]  /*15a0*/  MOV R209, R248 ;  /* 0x000000f800d17202 */ /* 0x000fe20000000f00 */
[C---:B------:R-:W-:Y:S01]  /*15b0*/  FADD.FTZ R248, -R0.reuse, R212 ;  /* 0x000000d400f87221 */ /* 0x040fe20000010100 */
[----:B------:R-:W-:Y:S01]  /*15c0*/  FMUL.FTZ R183, R185, R183 ;  /* 0x000000b7b9b77220 */ /* 0x000fe20000410000 */
[----:B------:R-:W-:Y:S02]  /*15d0*/  SHF.R.U32.HI R185, RZ, 0x10, R227 ;  /* 0x00000010ffb97819 */ /* 0x000fe400000116e3 */
[----:B------:R-:W-:Y:S01]  /*15e0*/  MOV R212, R208 ;  /* 0x000000d000d47202 */ /* 0x000fe20000000f00 */
[----:B------:R-:W-:Y:S02]  /*15f0*/  FADD.FTZ R208, -R0, R219 ;  /* 0x000000db00d07221 */ /* 0x000fe40000010100 */
[----:B------:R-:W-:-:S02]  /*1600*/  HADD2.F32 R185, -RZ, R185.H0_H0 ;  /* 0x200000b9ffb97230 */ /* 0x000fc40000004100 */
[----:B------:R-:W-:Y:S01]  /*1610*/  FMUL.FTZ R208, R208, UR28 ;  /* 0x0000001cd0d07c20 */ /* 0x000fe20008410000 */
[----:B------:R-:W-:Y:S02]  /*1620*/  MOV R215, R209 ;  /* 0x000000d100d77202 */ /* 0x000fe40000000f00 */
[C---:B------:R-:W-:Y:S01]  /*1630*/  FMUL.FTZ R185, R187.reuse, R185 ;  /* 0x000000b9bbb97220 */ /* 0x040fe20000410000 */
[----:B------:R-:W-:Y:S01]  /*1640*/  FFMA.FTZ R83, R187, R208, R83 ;  /* 0x000000d0bb537223 */ /* 0x000fe20000010053 */
[----:B------:R-:W-:Y:S01]  /*1650*/  SHF.R.U64 R187, R228, 0x10, R229 ;  /* 0x00000010e4bb7819 */ /* 0x000fe200000012e5 */
[C---:B------:R-:W-:Y:S01]  /*1660*/  FADD.FTZ R209, -R0.reuse, R221 ;  /* 0x000000dd00d17221 */ /* 0x040fe20000010100 */
[C---:B------:R-:W-:Y:S01]  /*1670*/  FADD.FTZ R192, -R0.reuse, R192 ;  /* 0x000000c000c07221 */ /* 0x040fe20000010100 */
[C---:B------:R-:W-:Y:S01]  /*1680*/  FADD.FTZ R249, -R0.reuse, R210 ;  /* 0x000000d200f97221 */ /* 0x040fe20000010100 */
[----:B------:R-:W-:Y:S01]  /*1690*/  MOV R210, R247 ;  /* 0x000000f700d27202 */ /* 0x000fe20000000f00 */
[----:B------:R-:W-:Y:S01]  /*16a0*/  HADD2.F32 R187, -RZ, R187.H0_H0 ;  /* 0x200000bbffbb7230 */ /* 0x000fe20000004100 */
[----:B------:R-:W-:Y:S01]  /*16b0*/  MOV R211, R246 ;  /* 0x000000f600d37202 */ /* 0x000fe20000000f00 */
[C---:B------:R-:W-:Y:S01]  /*16c0*/  FADD.FTZ R247, -R0.reuse, R214 ;  /* 0x000000d600f77221 */ /* 0x040fe20000010100 */
[----:B------:R-:W-:Y:S01]  /*16d0*/  FMUL.FTZ R209, R209, UR28 ;  /* 0x0000001cd1d17c20 */ /* 0x000fe20008410000 */
[C---:B------:R-:W-:Y:S01]  /*16e0*/  FADD.FTZ R214, -R0.reuse, R218 ;  /* 0x000000da00d67221 */ /* 0x040fe20000010100 */
[----:B------:R-:W-:Y:S01]  /*16f0*/  MOV R218, R192 ;  /* 0x000000c000da7202 */ /* 0x000fe20000000f00 */
[C---:B------:R-:W-:Y:S01]  /*1700*/  FADD.FTZ R246, -R0.reuse, R216 ;  /* 0x000000d800f67221 */ /* 0x040fe20000010100 */
[----:B------:R-:W-:Y:S01]  /*1710*/  MOV R217, R211 ;  /* 0x000000d300d97202 */ /* 0x000fe20000000f00 */
[C---:B------:R-:W-:Y:S01]  /*1720*/  FMUL.FTZ R187, R189.reuse, R187 ;  /* 0x000000bbbdbb7220 */ /* 0x040fe20000410000 */
[----:B------:R-:W-:Y:S01]  /*1730*/  MOV R211, R194 ;  /* 0x000000c200d37202 */ /* 0x000fe20000000f00 */
[----:B------:R-:W-:Y:S01]  /*1740*/  FFMA.FTZ R85, R189, R209, R85 ;  /* 0x000000d1bd557223 */ /* 0x000fe20000010055 */
[----:B------:R-:W-:Y:S01]  /*1750*/  MOV R216, R210 ;  /* 0x000000d200d87202 */ /* 0x000fe20000000f00 */
[C---:B------:R-:W-:Y:S01]  /*1760*/  FADD.FTZ R193, -R0.reuse, R193 ;  /* 0x000000c100c17221 */ /* 0x040fe20000010100 */
[----:B------:R-:W-:Y:S01]  /*1770*/  SHF.R.U32.HI R189, RZ, 0x10, R229 ;  /* 0x00000010ffbd7819 */ /* 0x000fe200000116e5 */
[C---:B------:R-:W-:Y:S01]  /*1780*/  FADD.FTZ R195, -R0.reuse, R195 ;  /* 0x000000c300c37221 */ /* 0x040fe20000010100 */
[C---:B------:R-:W-:Y:S01]  /*1790*/  FADD.FTZ R220, -R0.reuse, R220 ;  /* 0x000000dc00dc7221 */ /* 0x040fe20000010100 */
[C---:B------:R-:W-:Y:S01]  /*17a0*/  FADD.FTZ R222, -R0.reuse, R222 ;  /* 0x000000de00de7221 */ /* 0x040fe20000010100 */
[----:B------:R-:W-:Y:S01]  /*17b0*/  FADD.FTZ R210, -R0, R223 ;  /* 0x000000df00d27221 */ /* 0x000fe20000010100 */
[----:B------:R-:W-:Y:S01]  /*17c0*/  SHF.R.U64 R192, R10, 0x10, R11 ;  /* 0x000000100ac07819 */ /* 0x000fe2000000120b */
[----:B------:R-:W-:Y:S01]  /*17d0*/  FMUL.FTZ R0, R218, UR28 ;  /* 0x0000001cda007c20 */ /* 0x000fe20008410000 */
[----:B------:R-:W-:Y:S01]  /*17e0*/  MOV R218, R211 ;  /* 0x000000d300da7202 */ /* 0x000fe20000000f00 */
[----:B------:R-:W-:-:S02]  /*17f0*/  HADD2.F32 R211, -RZ, R10.H0_H0 ;  /* 0x2000000affd37230 */ /* 0x000fc40000004100 */
[----:B------:R-:W-:Y:S01]  /*1800*/  FMUL.FTZ R210, R210, UR28 ;  /* 0x0000001cd2d27c20 */ /* 0x000fe20008410000 */
[----:B------:R-:W-:Y:S02]  /*1810*/  HADD2.F32 R189, -RZ, R189.H0_H0 ;  /* 0x200000bdffbd7230 */ /* 0x000fe40000004100 */
[----:B------:R-:W-:Y:S01]  /*1820*/  FMUL.FTZ R193, R193, UR28 ;  /* 0x0000001cc1c17c20 */ /* 0x000fe20008410000 */
[----:B------:R-:W-:Y:S02]  /*1830*/  HADD2.F32 R192, -RZ, R192.H0_H0 ;  /* 0x200000c0ffc07230 */ /* 0x000fe40000004100 */
[----:B------:R-:W-:Y:S01]  /*1840*/  FMUL.FTZ R211, R160, R211 ;  /* 0x000000d3a0d37220 */ /* 0x000fe20000410000 */
[C---:B------:R-:W-:Y:S01]  /*1850*/  FFMA.FTZ R87, R191.reuse, R210, R87 ;  /* 0x000000d2bf577223 */ /* 0x040fe20000010057 */
[----:B------:R-:W-:Y:S01]  /*1860*/  FMUL.FTZ R189, R191, R189 ;  /* 0x000000bdbfbd7220 */ /* 0x000fe20000410000 */
[----:B------:R-:W-:Y:S01]  /*1870*/  SHF.R.U32.HI R194, RZ, 0x10, R11 ;  /* 0x00000010ffc27819 */ /* 0x000fe2000001160b */
[----:B------:R-:W-:Y:S01]  /*1880*/  FMUL.FTZ R191, R213, UR28 ;  /* 0x0000001cd5bf7c20 */ /* 0x000fe20008410000 */
[C---:B------:R-:W-:Y:S01]  /*1890*/  FMUL.FTZ R192, R161.reuse, R192 ;  /* 0x000000c0a1c07220 */ /* 0x040fe20000410000 */
[----:B------:R-:W-:Y:S01]  /*18a0*/  FFMA.FTZ R57, R161, R193, R57 ;  /* 0x000000c1a1397223 */ /* 0x000fe20000010039 */
[----:B------:R-:W-:-:S02]  /*18b0*/  HADD2.F32 R213, -RZ, R11.H0_H0 ;  /* 0x2000000bffd57230 */ /* 0x000fc40000004100 */
[----:B------:R-:W-:Y:S01]  /*18c0*/  FFMA.FTZ R56, R160, R0, R56 ;  /* 0x00000000a0387223 */ /* 0x000fe20000010038 */
[----:B------:R-:W-:Y:S01]  /*18d0*/  FFMA.FTZ R161, R0, R211, RZ ;  /* 0x000000d300a17223 */ /* 0x000fe200000100ff */
[----:B------:R-:W-:Y:S01]  /*18e0*/  FADD.FTZ R160, RZ, R211 ;  /* 0x000000d3ffa07221 */ /* 0x000fe20000010000 */
[----:B------:R-:W-:Y:S02]  /*18f0*/  HADD2.F32 R194, -RZ, R194.H0_H0 ;  /* 0x200000c2ffc27230 */ /* 0x000fe40000004100 */
        /* <DEDUP_REMOVED lines=8> */
[----:B------:R-:W-:Y:S01]  /*1980*/  FMUL.FTZ R212, R212, UR28 ;  /* 0x0000001cd4d47c20 */ /* 0x000fe20008410000 */
[----:B------:R-:W-:Y:S01]  /*1990*/  FADD.FTZ R160, R213, R160 ;  /* 0x000000a0d5a07221 */ /* 0x000fe20000010000 */
[C---:B------:R-:W-:Y:S01]  /*19a0*/  FMUL.FTZ R214, R164.reuse, R214 ;  /* 0x000000d6a4d67220 */ /* 0x040fe20000410000 */
[----:B------:R-:W-:Y:S01]  /*19b0*/  FFMA.FTZ R161, R195, R194, R161 ;  /* 0x000000c2c3a17223 */ /* 0x000fe200000100a1 */
[----:B------:R-:W-:Y:S01]  /*19c0*/  FFMA.FTZ R60, R164, R212, R60 ;  /* 0x000000d4a43c7223 */ /* 0x000fe2000001003c */
[----:B------:R-:W-:Y:S01]  /*19d0*/  FADD.FTZ R160, R194, R160 ;  /* 0x000000a0c2a07221 */ /* 0x000fe20000010000 */
[----:B------:R-:W-:Y:S01]  /*19e0*/  FMUL.FTZ R164, R215, UR28 ;  /* 0x0000001cd7a47c20 */ /* 0x000fe20008410000 */
[----:B------:R-:W-:-:S02]  /*19f0*/  HADD2.F32 R215, -RZ, R13.H0_H0 ;  /* 0x2000000dffd77230 */ /* 0x000fc40000004100 */
[----:B------:R-:W-:Y:S01]  /*1a00*/  FFMA.FTZ R161, R212, R214, R161 ;  /* 0x000000d6d4a17223 */ /* 0x000fe200000100a1 */
[----:B------:R-:W-:Y:S01]  /*1a10*/  FADD.FTZ R160, R214, R160 ;  /* 0x000000a0d6a07221 */ /* 0x000fe20000010000 */
[C---:B------:R-:W-:Y:S01]  /*1a20*/  FFMA.FTZ R62, R166.reuse, R164, R62 ;  /* 0x000000a4a63e7223 */ /* 0x040fe2000001003e */
[----:B------:R-:W-:Y:S01]  /*1a30*/  FMUL.FTZ R215, R166, R215 ;  /* 0x000000d7a6d77220 */ /* 0x000fe20000410000 */
[----:B------:R-:W-:Y:S01]  /*1a40*/  FFMA.FTZ R161, R197, R196, R161 ;  /* 0x000000c4c5a17223 */ /* 0x000fe200000100a1 */
[----:B------:R-:W-:Y:S01]  /*1a50*/  FADD.FTZ R160, R196, R160 ;  /* 0x000000a0c4a07221 */ /* 0x000fe20000010000 */
[----:B------:R-:W-:Y:S01]  /*1a60*/  FMUL.FTZ R166, R216, UR28 ;  /* 0x0000001cd8a67c20 */ /* 0x000fe20008410000 */
[----:B------:R-:W-:Y:S02]  /*1a70*/  HADD2.F32 R216, -RZ, R14.H0_H0 ;  /* 0x2000000effd87230 */ /* 0x000fe40000004100 */
[----:B------:R-:W-:Y:S01]  /*1a80*/  FFMA.FTZ R161, R164, R215, R161 ;  /* 0x000000d7a4a17223 */ /* 0x000fe200000100a1 */
[----:B------:R-:W-:Y:S01]  /*1a90*/  FADD.FTZ R160, R215, R160 ;  /* 0x000000a0d7a07221 */ /* 0x000fe20000010000 */
[C---:B------:R-:W-:Y:S01]  /*1aa0*/  FFMA.FTZ R64, R168.reuse, R166, R64 ;  /* 0x000000a6a8407223 */ /* 0x040fe20000010040 */
[----:B------:R-:W-:Y:S01]  /*1ab0*/  FMUL.FTZ R216, R168, R216 ;  /* 0x000000d8a8d87220 */ /* 0x000fe20000410000 */
        /* <DEDUP_REMOVED lines=17> */
[----:B------:R-:W-:Y:S01]  /*1bd0*/  FMUL.FTZ R172, R251, UR28 ;  /* 0x0000001cfbac7c20 */ /* 0x000fe20008410000 */
[----:B------:R-:W-:Y:S01]  /*1be0*/  FADD.FTZ R160, R169, R160 ;  /* 0x000000a0a9a07221 */ /* 0x000fe20000010000 */
[----:B------:R-:W-:Y:S01]  /*1bf0*/  MOV R251, R219 ;  /* 0x000000db00fb7202 */ /* 0x000fe20000000f00 */
[----:B------:R-:W-:-:S02]  /*1c00*/  HADD2.F32 R219, -RZ, R17.H0_H0 ;  /* 0x20000011ffdb7230 */ /* 0x000fc40000004100 */
[----:B------:R-:W-:Y:S01]  /*1c10*/  FFMA.FTZ R161, R170, R218, R161 ;  /* 0x000000daaaa17223 */ /* 0x000fe200000100a1 */
[----:B------:R-:W-:Y:S01]  /*1c20*/  FADD.FTZ R160, R218, R160 ;  /* 0x000000a0daa07221 */ /* 0x000fe20000010000 */
[----:B------:R-:W-:Y:S01]  /*1c30*/  FADD.FTZ R154, R154, R162 ;  /* 0x000000a29a9a7221 */ /* 0x000fe20000010000 */
[----:B------:R-:W-:Y:S01]  /*1c40*/  FFMA.FTZ R58, R162, R191, R58 ;  /* 0x000000bfa23a7223 */ /* 0x000fe2000001003a */
[----:B------:R-:W-:Y:S01]  /*1c50*/  FMUL.FTZ R219, R174, R219 ;  /* 0x000000dbaedb7220 */ /* 0x000fe20000410000 */
[----:B------:R-:W-:Y:S01]  /*1c60*/  FFMA.FTZ R161, R201, R171, R161 ;  /* 0x000000abc9a17223 */ /* 0x000fe200000100a1 */
[----:B------:R-:W-:Y:S01]  /*1c70*/  FADD.FTZ R160, R171, R160 ;  /* 0x000000a0aba07221 */ /* 0x000fe20000010000 */
[----:B------:R-:W-:Y:S01]  /*1c80*/  MOV R162, R220 ;  /* 0x000000dc00a27202 */ /* 0x000fe20000000f00 */
        /* <DEDUP_REMOVED lines=18> */
[----:B------:R-:W-:Y:S01]  /*1db0*/  FFMA.FTZ R59, R163, R195, R59 ;  /* 0x000000c3a33b7223 */ /* 0x000fe2000001003b */
[----:B------:R-:W-:Y:S01]  /*1dc0*/  FADD.FTZ R160, R175, R160 ;  /* 0x000000a0afa07221 */ /* 0x000fe20000010000 */
        /* <DEDUP_REMOVED lines=11> */
[----:B------:R-:W-:Y:S01]  /*1e80*/  FADD.FTZ R140, R140, R180 ;  /* 0x000000b48c8c7221 */ /* 0x000fe20000010000 */
[----:B------:R-:W-:Y:S01]  /*1e90*/  FFMA.FTZ R76, R180, R178, R76 ;  /* 0x000000b2b44c7223 */ /* 0x000fe2000001004c */
[----:B------:R-:W-:Y:S01]  /*1ea0*/  FFMA.FTZ R161, R178, R222, R161 ;  /* 0x000000deb2a17223 */ /* 0x000fe200000100a1 */
[----:B------:R-:W-:Y:S01]  /*1eb0*/  FMUL.FTZ R180, R247, UR28 ;  /* 0x0000001cf7b47c20 */ /* 0x000fe20008410000 */
[----:B------:R-:W-:Y:S01]  /*1ec0*/  FADD.FTZ R160, R222, R160 ;  /* 0x000000a0dea07221 */ /* 0x000fe20000010000 */
[----:B------:R-:W-:Y:S01]  /*1ed0*/  FMUL.FTZ R223, R182, R223 ;  /* 0x000000dfb6df7220 */ /* 0x000fe20000410000 */
[----:B------:R-:W-:Y:S01]  /*1ee0*/  FFMA.FTZ R161, R205, R179, R161 ;  /* 0x000000b3cda17223 */ /* 0x000fe200000100a1 */
[----:B------:R-:W-:Y:S01]  /*1ef0*/  FADD.FTZ R142, R142, R182 ;  /* 0x000000b68e8e7221 */ /* 0x000fe20000010000 */
[----:B------:R-:W-:Y:S01]  /*1f00*/  FFMA.FTZ R78, R182, R180, R78 ;  /* 0x000000b4b64e7223 */ /* 0x000fe2000001004e */
[----:B------:R-:W-:Y:S01]  /*1f10*/  FADD.FTZ R160, R179, R160 ;  /* 0x000000a0b3a07221 */ /* 0x000fe20000010000 */
        /* <DEDUP_REMOVED lines=41> */
.L_x_14028:
        /* <DEDUP_REMOVED lines=12> */
.L_x_14030:
[----:B------:R-:W-:Y:S01]  /*2270*/  CS2R R160, SRZ ;  /* 0x0000000000a07805 */ /* 0x000fe2000001ff00 */
[----:B------:R-:W-:Y:S06]  /*2280*/  BRA.U UP0, `(.L_x_14031) ;  /* 0x0000000100747547 */ /* 0x000fec000b800000 */
[----:B-----5:R-:W-:Y:S01]  /*2290*/  STL.64 [R1+0x10], R10 ;  /* 0x0000100a01007387 */ /* 0x020fe20000100a00 */
[----:B------:R-:W-:-:S03]  /*22a0*/  IADD3 R2, PT, PT, R162, 0x80, RZ ;  /* 0x00000080a2027810 */ /* 0x000fc60007ffe0ff */
[----:B------:R0:W-:Y:S02]  /*22b0*/  STL.64 [R1+0x8], R8 ;  /* 0x0000080801007387 */ /* 0x0001e40000100a00 */
[----:B0-----:R-:W0:Y:S01]  /*22c0*/  LDC.64 R8, c[0x0][0x3b0] ;  /* 0x0000ec00ff087b82 */ /* 0x001e220000000a00 */
[C---:B------:R-:W-:Y:S02]  /*22d0*/  IADD3 R4, PT, PT, R162.reuse, 0x100, RZ ;  /* 0x00000100a2047810 */ /* 0x040fe40007ffe0ff */
[C---:B------:R-:W-:Y:S02]  /*22e0*/  IADD3 R6, PT, PT, R162.reuse, 0x180, RZ ;  /* 0x00000180a2067810 */ /* 0x040fe40007ffe0ff */
[C---:B------:R-:W-:Y:S02]  /*22f0*/  IADD3 R244, PT, PT, R162.reuse, 0x200, RZ ;  /* 0x00000200a2f47810 */ /* 0x040fe40007ffe0ff */
[C---:B------:R-:W-:Y:S02]  /*2300*/  IADD3 R250, PT, PT, R162.reuse, 0x280, RZ ;  /* 0x00000280a2fa7810 */ /* 0x040fe40007ffe0ff */
[----:B------:R-:W-:Y:S01]  /*2310*/  IADD3 R249, PT, PT, R162, 0x380, RZ ;  /* 0x00000380a2f97810 */ /* 0x000fe20007ffe0ff */
[----:B0-----:R-:W-:-:S04]  /*2320*/  IMAD.WIDE.U32 R2, R2, 0x4, R8 ;  /* 0x0000000402027825 */ /* 0x001fc800078e0008 */
[--C-:B------:R-:W-:Y:S02]  /*2330*/  IMAD.WIDE.U32 R4, R4, 0x4, R8.reuse ;  /* 0x0000000404047825 */ /* 0x100fe400078e0008 */
[----:B------:R0:W5:Y:S02]  /*2340*/  LDG.E R3, desc[UR18][R2.64] ;  /* 0x0000001202037981 */ /* 0x000164000c1e1900 */
[--C-:B------:R-:W-:Y:S02]  /*2350*/  IMAD.WIDE.U32 R6, R6, 0x4, R8.reuse ;  /* 0x0000000406067825 */ /* 0x100fe400078e0008 */
[----:B------:R1:W5:Y:S02]  /*2360*/  LDG.E R4, desc[UR18][R4.64] ;  /* 0x0000001204047981 */ /* 0x000364000c1e1900 */
[----:B------:R-:W-:Y:S01]  /*2370*/  IMAD.WIDE.U32 R244, R244, 0x4, R8 ;  /* 0x00000004f4f47825 */ /* 0x000fe200078e0008 */
[----:B0-----:R-:W-:-:S03]  /*2380*/  IADD3 R2, PT, PT, R162, 0x300, RZ ;  /* 0x00000300a2027810 */ /* 0x001fc60007ffe0ff */
[--C-:B------:R-:W-:Y:S01]  /*2390*/  IMAD.WIDE.U32 R250, R250, 0x4, R8.reuse ;  /* 0x00000004fafa7825 */ /* 0x100fe200078e0008 */
[----:B------:R1:W5:Y:S03]  /*23a0*/  LDG.E R5, desc[UR18][R6.64] ;  /* 0x0000001206057981 */ /* 0x000366000c1e1900 */
[----:B------:R-:W-:-:S04]  /*23b0*/  IMAD.WIDE.U32 R10, R2, 0x4, R8 ;  /* 0x00000004020a7825 */ /* 0x000fc800078e0008 */
[----:B------:R-:W-:-:S04]  /*23c0*/  IMAD.WIDE.U32 R162, R162, 0x4, R8 ;  /* 0x00000004a2a27825 */ /* 0x000fc800078e0008 */
[----:B------:R-:W-:Y:S01]  /*23d0*/  IMAD.WIDE.U32 R8, R249, 0x4, R8 ;  /* 0x00000004f9087825 */ /* 0x000fe200078e0008 */
[----:B------:R1:W5:Y:S04]  /*23e0*/  LDG.E R6, desc[UR18][R244.64] ;  /* 0x00000012f4067981 */ /* 0x000368000c1e1900 */
[----:B------:R1:W5:Y:S04]  /*23f0*/  LDG.E R7, desc[UR18][R250.64] ;  /* 0x00000012fa077981 */ /* 0x000368000c1e1900 */
[----:B------:R1:W5:Y:S04]  /*2400*/  LDG.E R2, desc[UR18][R162.64] ;  /* 0x00000012a2027981 */ /* 0x000368000c1e1900 */
[----:B------:R1:W5:Y:S04]  /*2410*/  LDG.E R244, desc[UR18][R10.64] ;  /* 0x000000120af47981 */ /* 0x000368000c1e1900 */
[----:B------:R1:W5:Y:S04]  /*2420*/  LDG.E R245, desc[UR18][R8.64] ;  /* 0x0000001208f57981 */ /* 0x000368000c1e1900 */
[----:B------:R1:W5:Y:S04]  /*2430*/  LDL.LU.64 R10, [R1+0x10] ;  /* 0x00001000010a7983 */ /* 0x0003680000300a00 */
[----:B------:R1:W5:Y:S01]  /*2440*/  LDL.LU.64 R8, [R1+0x8] ;  /* 0x0000080001087983 */ /* 0x0003620000300a00 */
[----:B------:R-:W-:Y:S05]  /*2450*/  BRA `(.L_x_14029) ;  /* 0x0000000000d87947 */ /* 0x000fea0003800000 */
.L_x_14031:
[----:B------:R-:W0:Y:S01]  /*2460*/  S2R R49, SR_TID.X ;  /* 0x0000000000317919 */ /* 0x000e220000002100 */
[----:B------:R-:W1:Y:S01]  /*2470*/  LDC.64 R26, c[0x0][0x3b0] ;  /* 0x0000ec00ff1a7b82 */ /* 0x000e620000000a00 */
[----:B------:R-:W-:Y:S01]  /*2480*/  UIMAD UR4, UR5, UR24, URZ ;  /* 0x00000018050472a4 */ /* 0x000fe2000f8e02ff */
[C---:B------:R-:W-:Y:S02]  /*2490*/  IADD3 R5, PT, PT, R162.reuse, 0x100, RZ ;  /* 0x00000100a2057810 */ /* 0x040fe40007ffe0ff */
[C---:B------:R-:W-:Y:S01]  /*24a0*/  IADD3 R7, PT, PT, R162.reuse, 0x180, RZ ;  /* 0x00000180a2077810 */ /* 0x040fe20007ffe0ff */
[----:B------:R-:W-:Y:S01]  /*24b0*/  USHF.R.S32.HI UR29, URZ, 0x1f, UR4 ;  /* 0x0000001fff1d7899 */ /* 0x000fe20008011404 */
[C---:B------:R-:W-:Y:S02]  /*24c0*/  IADD3 R21, PT, PT, R162.reuse, 0x200, RZ ;  /* 0x00000200a2157810 */ /* 0x040fe40007ffe0ff */
[----:B------:R-:W2:Y:S01]  /*24d0*/  LDC.64 R30, c[0x0][0x438] ;  /* 0x00010e00ff1e7b82 */ /* 0x000ea20000000a00 */
[----:B------:R-:W-:Y:S01]  /*24e0*/  ULEA.HI UR29, UR29, UR4, URZ, 0x2 ;  /* 0x000000041d1d7291 */ /* 0x000fe2000f8f10ff */
[----:B------:R-:W-:-:S02]  /*24f0*/  IADD3 R3, PT, PT, R162, 0x80, RZ ;  /* 0x00000080a2037810 */ /* 0x000fc40007ffe0ff */
[C---:B------:R-:W-:Y:S02]  /*2500*/  IADD3 R23, PT, PT, R162.reuse, 0x280, RZ ;  /* 0x00000280a2177810 */ /* 0x040fe40007ffe0ff */
[C---:B------:R-:W-:Y:S02]  /*2510*/  IADD3 R245, PT, PT, R162.reuse, 0x300, RZ ;  /* 0x00000300a2f57810 */ /* 0x040fe40007ffe0ff */
[----:B------:R-:W-:Y:S02]  /*2520*/  MOV R2, UR29 ;  /* 0x0000001d00027c02 */ /* 0x000fe40008000f00 */
[----:B------:R-:W-:Y:S01]  /*2530*/  IADD3 R29, PT, PT, R162, 0x380, RZ ;  /* 0x00000380a21d7810 */ /* 0x000fe20007ffe0ff */
[----:B-1----:R-:W-:-:S04]  /*2540*/  IMAD.WIDE.U32 R4, R5, 0x4, R26 ;  /* 0x0000000405047825 */ /* 0x002fc800078e001a */
[--C-:B------:R-:W-:Y:S02]  /*2550*/  IMAD.WIDE.U32 R6, R7, 0x4, R26.reuse ;  /* 0x0000000407067825 */ /* 0x100fe400078e001a */
[----:B------:R-:W5:Y:S01]  /*2560*/  LDG.E R4, desc[UR18][R4.64] ;  /* 0x0000001204047981 */ /* 0x000f62000c1e1900 */
[----:B0-----:R-:W-:Y:S01]  /*2570*/  LEA.HI.SX32 R49, R2, R49, 0x1e ;  /* 0x0000003102317211 */ /* 0x001fe200078ff2ff */
[----:B------:R-:W-:-:S04]  /*2580*/  IMAD.WIDE.U32 R20, R21, 0x4, R26 ;  /* 0x0000000415147825 */ /* 0x000fc800078e001a */
[----:B------:R-:W-:Y:S01]  /*2590*/  IMAD.WIDE.U32 R2, R3, 0x4, R26 ;  /* 0x0000000403027825 */ /* 0x000fe200078e001a */
[----:B------:R-:W-:-:S03]  /*25a0*/  IADD3 R45, PT, PT, R49, 0x80, RZ ;  /* 0x00000080312d7810 */ /* 0x000fc60007ffe0ff */
[--C-:B------:R-:W-:Y:S01]  /*25b0*/  IMAD.WIDE.U32 R22, R23, 0x4, R26.reuse ;  /* 0x0000000417167825 */ /* 0x100fe200078e001a */
[----:B------:R-:W5:Y:S01]  /*25c0*/  LDG.E R5, desc[UR18][R6.64] ;  /* 0x0000001206057981 */ /* 0x000f62000c1e1900 */
[----:B------:R-:W-:Y:S02]  /*25d0*/  IADD3 R41, PT, PT, R49, 0x100, RZ ;  /* 0x0000010031297810 */ /* 0x000fe40007ffe0ff */
[--C-:B------:R-:W-:Y:S01]  /*25e0*/  IMAD.WIDE.U32 R244, R245, 0x4, R26.reuse ;  /* 0x00000004f5f47825 */ /* 0x100fe200078e001a */
[C---:B------:R-:W-:Y:S01]  /*25f0*/  IADD3 R37, PT, PT, R49.reuse, 0x180, RZ ;  /* 0x0000018031257810 */ /* 0x040fe20007ffe0ff */
[----:B------:R-:W5:Y:S02]  /*2600*/  LDG.E R3, desc[UR18][R2.64] ;  /* 0x0000001202037981 */ /* 0x000f64000c1e1900 */
[--C-:B------:R-:W-:Y:S01]  /*2610*/  IMAD.WIDE.U32 R24, R162, 0x4, R26.reuse ;  /* 0x00000004a2187825 */ /* 0x100fe200078e001a */
[C---:B------:R-:W-:Y:S01]  /*2620*/  IADD3 R33, PT, PT, R49.reuse, 0x200, RZ ;  /* 0x0000020031217810 */ /* 0x040fe20007ffe0ff */
[----:B------:R-:W5:Y:S01]  /*2630*/  LDG.E R244, desc[UR18][R244.64] ;  /* 0x00000012f4f47981 */ /* 0x000f62000c1e1900 */
[----:B------:R-:W-:Y:S01]  /*2640*/  IADD3 R35, PT, PT, R49, 0x300, RZ ;  /* 0x0000030031237810 */ /* 0x000fe20007ffe0ff */
[----:B------:R-:W-:Y:S01]  /*2650*/  IMAD.WIDE.U32 R26, R29, 0x4, R26 ;  /* 0x000000041d1a7825 */ /* 0x000fe200078e001a */
[----:B------:R-:W-:Y:S01]  /*2660*/  IADD3 R29, PT, PT, R49, 0x280, RZ ;  /* 0x00000280311d7810 */ /* 0x000fe20007ffe0ff */
[----:B------:R0:W5:Y:S02]  /*2670*/  LDG.E R6, desc[UR18][R20.64] ;  /* 0x0000001214067981 */ /* 0x000164000c1e1900 */
[----:B--2---:R-:W-:-:S02]  /*2680*/  IMAD.WIDE.U32 R44, R45, 0x10, R30 ;  /* 0x000000102d2c7825 */ /* 0x004fc400078e001e */
[----:B------:R1:W5:Y:S02]  /*2690*/  LDG.E R2, desc[UR18][R24.64] ;  /* 0x0000001218027981 */ /* 0x000364000c1e1900 */
[--C-:B------:R-:W-:Y:S02]  /*26a0*/  IMAD.WIDE.U32 R40, R41, 0x10, R30.reuse ;  /* 0x0000001029287825 */ /* 0x100fe400078e001e */
[----:B------:R2:W5:Y:S01]  /*26b0*/  LDG.E R7, desc[UR18][R22.64] ;  /* 0x0000001216077981 */ /* 0x000562000c1e1900 */
[C---:B0-----:R-:W-:Y:S01]  /*26c0*/  IADD3 R21, PT, PT, R49.reuse, 0x380, RZ ;  /* 0x0000038031157810 */ /* 0x041fe20007ffe0ff */
[--C-:B------:R-:W-:Y:S02]  /*26d0*/  IMAD.WIDE.U32 R48, R49, 0x10, R30.reuse ;  /* 0x0000001031307825 */ /* 0x100fe400078e001e */
[----:B------:R2:W5:Y:S02]  /*26e0*/  LDG.E R245, desc[UR18][R26.64] ;  /* 0x000000121af57981 */ /* 0x000564000c1e1900 */
[----:B------:R-:W-:-:S02]  /*26f0*/  IMAD.WIDE.U32 R36, R37, 0x10, R30 ;  /* 0x0000001025247825 */ /* 0x000fc400078e001e */
[----:B------:R-:W5:Y:S02]  /*2700*/  LDG.E.128 R44, desc[UR18][R44.64] ;  /* 0x000000122c2c7981 */ /* 0x000f64000c1e1d00 */
[--C-:B------:R-:W-:Y:S02]  /*2710*/  IMAD.WIDE.U32 R32, R33, 0x10, R30.reuse ;  /* 0x0000001021207825 */ /* 0x100fe400078e001e */
[----:B------:R-:W5:Y:S02]  /*2720*/  LDG.E.128 R48, desc[UR18][R48.64] ;  /* 0x0000001230307981 */ /* 0x000f64000c1e1d00 */
[--C-:B------:R-:W-:Y:S02]  /*2730*/  IMAD.WIDE.U32 R28, R29, 0x10, R30.reuse ;  /* 0x000000101d1c7825 */ /* 0x100fe400078e001e */
[----:B------:R-:W5:Y:S02]  /*2740*/  LDG.E.128 R40, desc[UR18][R40.64] ;  /* 0x0000001228287981 */ /* 0x000f64000c1e1d00 */
[----:B-1----:R-:W-:-:S02]  /*2750*/  IMAD.WIDE.U32 R24, R35, 0x10, R30 ;  /* 0x0000001023187825 */ /* 0x002fc400078e001e */
[----:B------:R-:W5:Y:S02]  /*2760*/  LDG.E.128 R36, desc[UR18][R36.64] ;  /* 0x0000001224247981 */ /* 0x000f64000c1e1d00 */
[----:B------:R-:W-:Y:S02]  /*2770*/  IMAD.WIDE.U32 R20, R21, 0x10, R30 ;  /* 0x0000001015147825 */ /* 0x000fe400078e001e */
[----:B------:R-:W5:Y:S04]  /*2780*/  LDG.E.128 R32, desc[UR18][R32.64] ;  /* 0x0000001220207981 */ /* 0x000f68000c1e1d00 */
[----:B------:R-:W5:Y:S04]  /*2790*/  LDG.E.128 R28, desc[UR18][R28.64] ;  /* 0x000000121c1c7981 */ /* 0x000f68000c1e1d00 */
[----:B------:R-:W5:Y:S04]  /*27a0*/  LDG.E.128 R24, desc[UR18][R24.64] ;  /* 0x0000001218187981 */ /* 0x000f68000c1e1d00 */
[----:B--2---:R-:W5:Y:S02]  /*27b0*/  LDG.E.128 R20, desc[UR18][R20.64] ;  /* 0x0000001214147981 */ /* 0x004f64000c1e1d00 */
.L_x_14029:
[----:B-1----:R-:W0:Y:S01]  /*27c0*/  SHFL.DOWN PT, R162, R161, 0x10, 0x1f ;  /* 0x0a001f00a1a27f89 */ /* 0x002e2200000e0000 */
        /* <DEDUP_REMOVED lines=31> */
.L_x_14033:
[----:B------:R-:W-:Y:S05]  /*29c0*/  BSYNC.RECONVERGENT B0 ;  /* 0x0000000000007941 */ /* 0x000fea0003800200 */
.L_x_14032:
[----:B------:R-:W1:Y:S08]  /*29d0*/  S2UR UR29, SR_CgaCtaId ;  /* 0x00000000001d79c3 */ /* 0x000e700000008800 */
[----:B------:R-:W-:Y:S01]  /*29e0*/  BAR.SYNC.DEFER_BLOCKING 0x0 ;  /* 0x0000000000007b1d */ /* 0x000fe20000010000 */
[----:B------:R-:W-:Y:S01]  /*29f0*/  @UP3 UIADD3 UR30, UPT, UPT, UR30, -0x1, URZ ;  /* 0xffffffff1e1e3890 */ /* 0x000fe2000fffe0ff */
[----:B------:R-:W-:-:S03]  /*2a00*/  PLOP3.LUT P0, PT, PT, PT, UP3, 0x80, 0x8 ;  /* 0x000000000008781c */ /* 0x000fc60003f0f038 */
[----:B------:R-:W-:Y:S01]  /*2a10*/  @UP3 UIMAD UR30, UR30, UR24, URZ ;  /* 0x000000181e1e32a4 */ /* 0x000fe2000f8e02ff */
[----:B------:R-:W-:Y:S01]  /*2a20*/  UMOV UR4, 0x400 ;  /* 0x0000040000047882 */ /* 0x000fe20000000000 */
[----:B------:R-:W2:Y:S01]  /*2a30*/  @UP3 LDCU.64 UR32, c[0x0][0x390] ;  /* 0x00007200ff2037ac */ /* 0x000ea20008000a00 */
        /* <DEDUP_REMOVED lines=13> */
[----:B------:R-:W-:-:S04]  /*2b10*/  UISETP.NE.U32.AND UP0, UPT, UR6, URZ, UPT ;  /* 0x000000ff0600728c */ /* 0x000fc8000bf05070 */
[----:B------:R-:W-:Y:S01]  /*2b20*/  UISETP.NE.AND.EX UP0, UPT, UR7, URZ, UPT, UP0 ;  /* 0x000000ff0700728c */ /* 0x000fe2000bf05300 */
        /* <DEDUP_REMOVED lines=12> */
[----:B------:R-:W-:Y:S01]  /*2bf0*/  USHF.R.S32.HI UR31, URZ, 0x1f, UR4 ;  /* 0x0000001fff1f7899 */ /* 0x000fe20008011404 */
[----:B--2---:R-:W-:-:S03]  /*2c00*/  @P0 IMAD.WIDE.U32 R162, R161, R162, UR32 ;  /* 0x00000020a1a20e25 */ /* 0x004fc6000f8e00a2 */
[----:B------:R-:W-:Y:S02]  /*2c10*/  ULEA.HI UR31, UR31, UR4, URZ, 0x2 ;  /* 0x000000041f1f7291 */ /* 0x000fe4000f8f10ff */
[----:B------:R0:W5:Y:S01]  /*2c20*/  @P0 LDG.E.128 R120, desc[UR18][R162.64] ;  /* 0x00000012a2780981 */ /* 0x000162000c1e1d00 */
[----:B------:R-:W-:-:S04]  /*2c30*/  ISETP.NE.AND P0, PT, RZ, UR25, PT ;  /* 0x00000019ff007c0c */ /* 0x000fc8000bf05270 */
        /* <DEDUP_REMOVED lines=24> */
.L_x_14036:
[----:B------:R-:W-:Y:S05]  /*2dc0*/  BRA.U !UP3, `(.L_x_14037) ;  /* 0x000000010b407547 */ /* 0x000fea000b800000 */
[----:B------:R-:W-:Y:S02]  /*2dd0*/  MOV R53, UR29 ;  /* 0x0000001d00357c02 */ /* 0x000fe40008000f00 */
[----:B------:R-:W-:Y:S02]  /*2de0*/  ISETP.LT.AND P0, PT, RZ, UR27, PT ;  /* 0x0000001bff007c0c */ /* 0x000fe4000bf01270 */
[----:B------:R-:W-:Y:S01]  /*2df0*/  SHF.R.U64 R163, R230, 0x10, R231 ;  /* 0x00000010e6a37819 */ /* 0x000fe200000012e7 */
        /* <DEDUP_REMOVED lines=13> */
.L_x_14037:
        /* <DEDUP_REMOVED lines=16> */
.L_x_14038:
[----:B------:R-:W-:Y:S05]  /*2fd0*/  BRA.U !UP3, `(.L_x_14039) ;  /* 0x0000000d0bc47547 */ /* 0x000fea000b800000 */
[----:B-----5:R-:W-:Y:S01]  /*2fe0*/  ISETP.GE.U32.AND P0, PT, R2, 0x1000000, PT ;  /* 0x010000000200780c */ /* 0x020fe20003f06070 */
[----:B------:R-:W-:Y:S01]  /*2ff0*/  BSSY.RECONVERGENT B0, `(.L_x_14040) ;  /* 0x0000011000007945 */ /* 0x000fe20003800200 */
        /* <DEDUP_REMOVED lines=9> */
[----:B------:R-:W-:-:S05]  /*3090*/  FSEL R55, R55, RZ, P0 ;  /* 0x000000ff37377208 */ /* 0x000fca0000000000 */
[----:B------:R-:W-:Y:S01]  /*30a0*/  FADD.FTZ R91, R91, R55 ;  /* 0x000000375b5b7221 */ /* 0x000fe20000010000 */
[----:B------:R-:W-:Y:S01]  /*30b0*/  HFMA2 R55, -RZ, RZ, 0, 0 ;  /* 0x00000000ff377431 */ /* 0x000fe200000001ff */
[----:B------:R-:W-:Y:S06]  /*30c0*/  @!P0 BRA `(.L_x_14041) ;  /* 0x00000000000c8947 */ /* 0x000fec0003800000 */
[----:B------:R-:W-:-:S05]  /*30d0*/  SHF.R.U32.HI R162, RZ, 0x10, R231 ;  /* 0x00000010ffa27819 */ /* 0x000fca00000116e7 */
[----:B------:R-:W-:-:S05]  /*30e0*/  HADD2.F32 R55, -RZ, R162.H0_H0 ;  /* 0x200000a2ff377230 */ /* 0x000fca0000004100 */
[----:B------:R-:W-:-:S07]  /*30f0*/  FMUL.FTZ R55, R2, R55 ;  /* 0x0000003702377220 */ /* 0x000fce0000410000 */
.L_x_14041:
[----:B------:R-:W-:Y:S05]  /*3100*/  BSYNC.RECONVERGENT B0 ;  /* 0x0000000000007941 */ /* 0x000fea0003800200 */
.L_x_14040:
[----:B------:R-:W-:Y:S05]  /*3110*/  BRA `(.L_x_14039) ;  /* 0x0000000c00747947 */ /* 0x000fea0003800000 */
.L_x_14035:
[----:B------:R-:W-:Y:S01]  /*3120*/  ISETP.LT.AND P0, PT, RZ, UR27, PT ;  /* 0x0000001bff007c0c */ /* 0x000fe2000bf01270 */
[----:B------:R-:W-:-:S12]  /*3130*/  BRA.U !UP3, `(.L_x_14042) ;  /* 0x000000010b3c7547 */ /* 0x000fd8000b800000 */
        /* <DEDUP_REMOVED lines=15> */
.L_x_14042:
        /* <DEDUP_REMOVED lines=17> */
.L_x_14043:
        /* <DEDUP_REMOVED lines=16> */
.L_x_14044:
[----:B------:R-:W-:Y:S01]  /*3440*/  MOV R130, UR29 ;  /* 0x0000001d00827c02 */ /* 0x000fe20008000f00 */
[----:B------:R-:W-:Y:S01]  /*3450*/  BSSY.RECONVERGENT B0, `(.L_x_14045) ;  /* 0x0000020000007945 */ /* 0x000fe20003800200 */
        /* <DEDUP_REMOVED lines=21> */
[----:B-----5:R-:W-:Y:S01]  /*35b0*/  ISETP.GE.U32.AND P0, PT, R2, 0x1000000, PT ;  /* 0x010000000200780c */ /* 0x020fe20003f06070 */
[----:B------:R-:W-:Y:S02]  /*35c0*/  HFMA2 R55, -RZ, RZ, 0, 0 ;  /* 0x00000000ff377431 */ /* 0x000fe400000001ff */
[----:B------:R-:W-:-:S04]  /*35d0*/  FMUL.FTZ R162, R162, UR20 ;  /* 0x00000014a2a27c20 */ /* 0x000fc80008410000 */
[----:B------:R-:W-:-:S05]  /*35e0*/  FMUL.FTZ R2, R123, R162 ;  /* 0x000000a27b027220 */ /* 0x000fca0000410000 */
[----:B------:R-:W-:-:S05]  /*35f0*/  FSEL R2, R2, RZ, P0 ;  /* 0x000000ff02027208 */ /* 0x000fca0000000000 */
[----:B------:R-:W-:Y:S01]  /*3600*/  FADD.FTZ R91, R91, R2 ;  /* 0x000000025b5b7221 */ /* 0x000fe20000010000 */
[----:B------:R-:W-:Y:S06]  /*3610*/  @!P0 BRA `(.L_x_14046) ;  /* 0x00000000000c8947 */ /* 0x000fec0003800000 */
[----:B------:R-:W-:-:S05]  /*3620*/  SHF.R.U32.HI R163, RZ, 0x10, R231 ;  /* 0x00000010ffa37819 */ /* 0x000fca00000116e7 */
[----:B------:R-:W-:-:S05]  /*3630*/  HADD2.F32 R55, -RZ, R163.H0_H0 ;  /* 0x200000a3ff377230 */ /* 0x000fca0000004100 */
[----:B------:R-:W-:-:S07]  /*3640*/  FMUL.FTZ R55, R55, R162 ;  /* 0x000000a237377220 */ /* 0x000fce0000410000 */
.L_x_14046:
[----:B------:R-:W-:Y:S05]  /*3650*/  BSYNC.RECONVERGENT B0 ;  /* 0x0000000000007941 */ /* 0x000fea0003800200 */
.L_x_14045:
[----:B------:R-:W-:Y:S05]  /*3660*/  BRA `(.L_x_14039) ;  /* 0x0000000800207947 */ /* 0x000fea0003800000 */
.L_x_14034:
[----:B------:R-:W-:Y:S01]  /*3670*/  UISETP.NE.U32.AND UP0, UPT, UR16, URZ, UPT ;  /* 0x000000ff1000728c */ /* 0x000fe2000bf05070 */
[----:B------:R-:W-:Y:S03]  /*3680*/  BSSY.RECONVERGENT B0, `(.L_x_14039) ;  /* 0x0000086000007945 */ /* 0x000fe60003800200 */
        /* <DEDUP_REMOVED lines=18> */
.L_x_14048:
[----:B------:R-:W-:Y:S05]  /*37b0*/  BRA.U !UP3, `(.L_x_14049) ;  /* 0x000000010b407547 */ /* 0x000fea000b800000 */
[----:B------:R-:W-:Y:S02]  /*37c0*/  PLOP3.LUT P0, PT, PT, PT, UP2, 0x80, 0x8 ;  /* 0x000000000008781c */ /* 0x000fe40003f0f028 */
[----:B------:R-:W-:Y:S02]  /*37d0*/  MOV R53, UR29 ;  /* 0x0000001d00357c02 */ /* 0x000fe40008000f00 */
[----:B-----5:R-:W-:Y:S02]  /*37e0*/  MOV R162, R49 ;  /* 0x0000003100a27202 */ /* 0x020fe40000000f00 */
[----:B------:R-:W-:-:S07]  /*37f0*/  SHF.R.U64 R249, R230, 0x10, R231 ;  /* 0x00000010e6f97819 */ /* 0x000fce00000012e7 */
        /* <DEDUP_REMOVED lines=12> */
.L_x_14049:
        /* <DEDUP_REMOVED lines=16> */
.L_x_14050:
[----:B------:R-:W-:Y:S05]  /*39c0*/  BRA.U !UP3, `(.L_x_14051) ;  /* 0x000000050b447547 */ /* 0x000fea000b800000 */
[----:B------:R-:W-:Y:S02]  /*39d0*/  PLOP3.LUT P1, PT, PT, PT, UP2, 0x80, 0x8 ;  /* 0x000000000008781c */ /* 0x000fe40003f2f028 */
[----:B-----5:R-:W-:Y:S02]  /*39e0*/  ISETP.GE.U32.AND P0, PT, R2, 0x1000000, PT ;  /* 0x010000000200780c */ /* 0x020fe40003f06070 */
[----:B------:R-:W-:Y:S02]  /*39f0*/  MOV R2, UR29 ;  /* 0x0000001d00027c02 */ /* 0x000fe40008000f00 */
[----:B------:R-:W-:-:S07]  /*3a00*/  MOV R55, R51 ;  /* 0x0000003300377202 */ /* 0x000fce0000000f00 */
[----:B------:R-:W-:-:S04]  /*3a10*/  @P1 FFMA.FTZ R2, R195, R2, UR30 ;  /* 0x0000001ec3021e23 */ /* 0x000fc80008010002 */
[----:B------:R-:W-:-:S04]  /*3a20*/  @P1 FADD.FTZ R2, R194, -R2 ;  /* 0x80000002c2021221 */ /* 0x000fc80000010000 */
[----:B------:R-:W-:-:S04]  /*3a30*/  @P1 FFMA.FTZ R55, R2, UR28, R51 ;  /* 0x0000001c02371c23 */ /* 0x000fc80008010033 */
[----:B------:R-:W-:Y:S01]  /*3a40*/  FMUL.FTZ R162, R55, UR21 ;  /* 0x0000001537a27c20 */ /* 0x000fe20008410000 */
[----:B------:R-:W-:-:S03]  /*3a50*/  HFMA2 R55, -RZ, RZ, 0, 0 ;  /* 0x00000000ff377431 */ /* 0x000fc600000001ff */
[----:B------:R-:W-:-:S04]  /*3a60*/  FMUL.FTZ R162, R162, UR20 ;  /* 0x00000014a2a27c20 */ /* 0x000fc80008410000 */
[----:B------:R-:W-:-:S05]  /*3a70*/  FMUL.FTZ R2, R123, R162 ;  /* 0x000000a27b027220 */ /* 0x000fca0000410000 */
[----:B------:R-:W-:-:S05]  /*3a80*/  FSEL R2, R2, RZ, P0 ;  /* 0x000000ff02027208 */ /* 0x000fca0000000000 */
[----:B------:R-:W-:Y:S01]  /*3a90*/  FADD.FTZ R91, R91, R2 ;  /* 0x000000025b5b7221 */ /* 0x000fe20000010000 */
[----:B------:R-:W-:Y:S06]  /*3aa0*/  @!P0 BRA `(.L_x_14051) ;  /* 0x00000004000c8947 */ /* 0x000fec0003800000 */
[----:B------:R-:W-:-:S05]  /*3ab0*/  SHF.R.U32.HI R163, RZ, 0x10, R231 ;  /* 0x00000010ffa37819 */ /* 0x000fca00000116e7 */
[----:B------:R-:W-:-:S05]  /*3ac0*/  HADD2.F32 R55, -RZ, R163.H0_H0 ;  /* 0x200000a3ff377230 */ /* 0x000fca0000004100 */
[----:B------:R-:W-:Y:S01]  /*3ad0*/  FMUL.FTZ R55, R55, R162 ;  /* 0x000000a237377220 */ /* 0x000fe20000410000 */
[----:B------:R-:W-:Y:S06]  /*3ae0*/  BRA `(.L_x_14051) ;  /* 0x0000000000fc7947 */ /* 0x000fec0003800000 */
.L_x_14047:
[----:B------:R-:W-:Y:S02]  /*3af0*/  PLOP3.LUT P1, PT, PT, PT, UP2, 0x80, 0x8 ;  /* 0x000000000008781c */ /* 0x000fe40003f2f028 */
[----:B------:R-:W-:-:S11]  /*3b00*/  MOV R128, UR29 ;  /* 0x0000001d00807c02 */ /* 0x000fd60008000f00 */
[----:B------:R-:W-:-:S04]  /*3b10*/  @P1 FFMA.FTZ R128, R0, R128, UR30 ;  /* 0x0000001e00801e23 */ /* 0x000fc80008010080 */
[----:B------:R-:W-:Y:S01]  /*3b20*/  @P1 FADD.FTZ R129, R211, -R128 ;  /* 0x80000080d3811221 */ /* 0x000fe20000010000 */
[----:B-----5:R-:W-:-:S03]  /*3b30*/  MOV R128, R48 ;  /* 0x0000003000807202 */ /* 0x020fc60000000f00 */
[----:B------:R-:W-:Y:S01]  /*3b40*/  @P1 FFMA.FTZ R128, R129, UR28, R48 ;  /* 0x0000001c81801c23 */ /* 0x000fe20008010030 */
[----:B------:R-:W-:Y:S06]  /*3b50*/  BRA.U !UP3, `(.L_x_14052) ;  /* 0x000000010b247547 */ /* 0x000fec000b800000 */
[----:B------:R-:W-:Y:S01]  /*3b60*/  FMUL.FTZ R129, R128, UR21 ;  /* 0x0000001580817c20 */ /* 0x000fe20008410000 */
[----:B------:R-:W-:-:S03]  /*3b70*/  LOP3.LUT P0, RZ, R2, 0xff, RZ, 0xc0, !PT ;  /* 0x000000ff02ff7812 */ /* 0x000fc6000780c0ff */
[----:B------:R-:W-:-:S04]  /*3b80*/  FMUL.FTZ R129, R129, UR20 ;  /* 0x0000001481817c20 */ /* 0x000fc80008410000 */
[----:B------:R-:W-:-:S05]  /*3b90*/  FMUL.FTZ R52, R120, R129 ;  /* 0x0000008178347220 */ /* 0x000fca0000410000 */
[----:B------:R-:W-:Y:S01]  /*3ba0*/  FSEL R52, R52, RZ, P0 ;  /* 0x000000ff34347208 */ /* 0x000fe20000000000 */
[----:B------:R-:W-:-:S04]  /*3bb0*/  @P0 HADD2.F32 R130, -RZ, R230.H0_H0 ;  /* 0x200000e6ff820230 */ /* 0x000fc80000004100 */
[----:B------:R-:W-:Y:S01]  /*3bc0*/  FADD.FTZ R88, R88, R52 ;  /* 0x0000003458587221 */ /* 0x000fe20000010000 */
[----:B------:R-:W-:Y:S02]  /*3bd0*/  HFMA2 R52, -RZ, RZ, 0, 0 ;  /* 0x00000000ff347431 */ /* 0x000fe400000001ff */
[----:B------:R-:W-:-:S07]  /*3be0*/  @P0 FMUL.FTZ R52, R130, R129 ;  /* 0x0000008182340220 */ /* 0x000fce0000410000 */
.L_x_14052:
[----:B------:R-:W-:-:S05]  /*3bf0*/  MOV R129, UR29 ;  /* 0x0000001d00817c02 */ /* 0x000fca0008000f00 */
[----:B------:R-:W-:-:S04]  /*3c00*/  @P1 FFMA.FTZ R129, R193, R129, UR30 ;  /* 0x0000001ec1811e23 */ /* 0x000fc80008010081 */
[----:B------:R-:W-:Y:S01]  /*3c10*/  @P1 FADD.FTZ R130, R192, -R129 ;  /* 0x80000081c0821221 */ /* 0x000fe20000010000 */
[----:B------:R-:W-:-:S03]  /*3c20*/  MOV R129, R49 ;  /* 0x0000003100817202 */ /* 0x000fc60000000f00 */
[----:B------:R-:W-:Y:S01]  /*3c30*/  @P1 FFMA.FTZ R129, R130, UR28, R49 ;  /* 0x0000001c82811c23 */ /* 0x000fe20008010031 */
[----:B------:R-:W-:Y:S06]  /*3c40*/  BRA.U !UP3, `(.L_x_14053) ;  /* 0x000000010b287547 */ /* 0x000fec000b800000 */
[----:B------:R-:W-:Y:S01]  /*3c50*/  FMUL.FTZ R130, R129, UR21 ;  /* 0x0000001581827c20 */ /* 0x000fe20008410000 */
[----:B------:R-:W-:Y:S02]  /*3c60*/  LOP3.LUT P0, RZ, R2, 0xff00, RZ, 0xc0, !PT ;  /* 0x0000ff0002ff7812 */ /* 0x000fe4000780c0ff */
[----:B------:R-:W-:Y:S01]  /*3c70*/  SHF.R.U64 R131, R230, 0x10, R231 ;  /* 0x00000010e6837819 */ /* 0x000fe200000012e7 */
[----:B------:R-:W-:-:S04]  /*3c80*/  FMUL.FTZ R130, R130, UR20 ;  /* 0x0000001482827c20 */ /* 0x000fc80008410000 */
[----:B------:R-:W-:-:S05]  /*3c90*/  FMUL.FTZ R53, R121, R130 ;  /* 0x0000008279357220 */ /* 0x000fca0000410000 */
[----:B------:R-:W-:Y:S01]  /*3ca0*/  FSEL R53, R53, RZ, P0 ;  /* 0x000000ff35357208 */ /* 0x000fe20000000000 */
[----:B------:R-:W-:-:S04]  /*3cb0*/  @P0 HADD2.F32 R131, -RZ, R131.H0_H0 ;  /* 0x20000083ff830230 */ /* 0x000fc80000004100 */
[----:B------:R-:W-:Y:S01]  /*3cc0*/  FADD.FTZ R89, R89, R53 ;  /* 0x0000003559597221 */ /* 0x000fe20000010000 */
[----:B------:R-:W-:Y:S01]  /*3cd0*/  MOV R53, RZ ;  /* 0x000000ff00357202 */ /* 0x000fe20000000f00 */
[----:B------:R-:W-:-:S07]  /*3ce0*/  @P0 FMUL.FTZ R53, R131, R130 ;  /* 0x0000008283350220 */ /* 0x000fce0000410000 */
.L_x_14053:
[----:B------:R-:W-:-:S05]  /*3cf0*/  MOV R130, UR29 ;  /* 0x0000001d00827c02 */ /* 0x000fca0008000f00 */
[----:B------:R-:W-:-:S04]  /*3d00*/  @P1 FFMA.FTZ R130, R191, R130, UR30 ;  /* 0x0000001ebf821e23 */ /* 0x000fc80008010082 */
[----:B------:R-:W-:Y:S01]  /*3d10*/  @P1 FADD.FTZ R131, R213, -R130 ;  /* 0x80000082d5831221 */ /* 0x000fe20000010000 */
[----:B------:R-:W-:-:S03]  /*3d20*/  MOV R130, R50 ;  /* 0x0000003200827202 */ /* 0x000fc60000000f00 */
        /* <DEDUP_REMOVED lines=11> */
.L_x_14054:
[----:B------:R-:W-:-:S05]  /*3de0*/  MOV R131, UR29 ;  /* 0x0000001d00837c02 */ /* 0x000fca0008000f00 */
[----:B------:R-:W-:-:S04]  /*3df0*/  @P1 FFMA.FTZ R131, R195, R131, UR30 ;  /* 0x0000001ec3831e23 */ /* 0x000fc80008010083 */
[----:B------:R-:W-:Y:S01]  /*3e00*/  @P1 FADD.FTZ R162, R194, -R131 ;  /* 0x80000083c2a21221 */ /* 0x000fe20000010000 */
[----:B------:R-:W-:-:S03]  /*3e10*/  MOV R131, R51 ;  /* 0x0000003300837202 */ /* 0x000fc60000000f00 */
[----:B------:R-:W-:Y:S01]  /*3e20*/  @P1 FFMA.FTZ R131, R162, UR28, R51 ;  /* 0x0000001ca2831c23 */ /* 0x000fe20008010033 */
[----:B------:R-:W-:Y:S06]  /*3e30*/  BRA.U !UP3, `(.L_x_14051) ;  /* 0x000000010b287547 */ /* 0x000fec000b800000 */
[----:B------:R-:W-:Y:S01]  /*3e40*/  FMUL.FTZ R55, R131, UR21 ;  /* 0x0000001583377c20 */ /* 0x000fe20008410000 */
[----:B------:R-:W-:Y:S02]  /*3e50*/  ISETP.GE.U32.AND P0, PT, R2, 0x1000000, PT ;  /* 0x010000000200780c */ /* 0x000fe40003f06070 */
[----:B------:R-:W-:Y:S01]  /*3e60*/  SHF.R.U32.HI R163, RZ, 0x10, R231 ;  /* 0x00000010ffa37819 */ /* 0x000fe200000116e7 */
[----:B------:R-:W-:Y:S01]  /*3e70*/  FMUL.FTZ R162, R55, UR20 ;  /* 0x0000001437a27c20 */ /* 0x000fe20008410000 */
[----:B------:R-:W-:-:S03]  /*3e80*/  MOV R55, RZ ;  /* 0x000000ff00377202 */ /* 0x000fc60000000f00 */
[----:B------:R-:W-:-:S05]  /*3e90*/  FMUL.FTZ R2, R123, R162 ;  /* 0x000000a27b027220 */ /* 0x000fca0000410000 */
[----:B------:R-:W-:-:S05]  /*3ea0*/  FSEL R2, R2, RZ, P0 ;  /* 0x000000ff02027208 */ /* 0x000fca0000000000 */
[----:B------:R-:W-:Y:S01]  /*3eb0*/  FADD.FTZ R91, R91, R2 ;  /* 0x000000025b5b7221 */ /* 0x000fe20000010000 */
[----:B------:R-:W-:-:S05]  /*3ec0*/  @P0 HADD2.F32 R2, -RZ, R163.H0_H0 ;  /* 0x200000a3ff020230 */ /* 0x000fca0000004100 */
[----:B------:R-:W-:-:S07]  /*3ed0*/  @P0 FMUL.FTZ R55, R2, R162 ;  /* 0x000000a202370220 */ /* 0x000fce0000410000 */
.L_x_14051:
[----:B------:R-:W-:Y:S05]  /*3ee0*/  BSYNC.RECONVERGENT B0 ;  /* 0x0000000000007941 */ /* 0x000fea0003800200 */
.L_x_14039:
        /* <DEDUP_REMOVED lines=17> */
.L_x_14055:
[----:B------:R-:W-:Y:S05]  /*4000*/  BRA.U !UP0, `(.L_x_14056) ;  /* 0x00000009084c7547 */ /* 0x000fea000b800000 */
[----:B------:R-:W-:Y:S05]  /*4010*/  @!P0 BRA `(.L_x_14057) ;  /* 0x0000000400208947 */ /* 0x000fea0003800000 */
[----:B------:R-:W-:Y:S02]  /*4020*/  PLOP3.LUT P1, PT, PT, PT, UP2, 0x80, 0x8 ;  /* 0x000000000008781c */ /* 0x000fe40003f2f028 */
[----:B-----5:R-:W-:Y:S02]  /*4030*/  MOV R2, UR29 ;  /* 0x0000001d00027c02 */ /* 0x020fe40008000f00 */
[----:B------:R-:W-:-:S09]  /*4040*/  MOV R128, R44 ;  /* 0x0000002c00807202 */ /* 0x000fd20000000f00 */
[----:B------:R-:W-:-:S04]  /*4050*/  @P1 FFMA.FTZ R2, R212, R2, UR30 ;  /* 0x0000001ed4021e23 */ /* 0x000fc80008010002 */
[----:B------:R-:W-:-:S04]  /*4060*/  @P1 FADD.FTZ R2, R214, -R2 ;  /* 0x80000002d6021221 */ /* 0x000fc80000010000 */
[----:B------:R-:W-:Y:S01]  /*4070*/  @P1 FFMA.FTZ R128, R2, UR28, R44 ;  /* 0x0000001c02801c23 */ /* 0x000fe2000801002c */
[----:B------:R-:W-:Y:S06]  /*4080*/  BRA.U !UP3, `(.L_x_14058) ;  /* 0x000000010b287547 */ /* 0x000fec000b800000 */
[----:B------:R-:W-:Y:S01]  /*4090*/  FMUL.FTZ R2, R128, UR21 ;  /* 0x0000001580027c20 */ /* 0x000fe20008410000 */
[----:B------:R-:W-:Y:S01]  /*40a0*/  LOP3.LUT P2, RZ, R3, 0xff, RZ, 0xc0, !PT ;  /* 0x000000ff03ff7812 */ /* 0x000fe2000784c0ff */
[----:B------:R-:W-:Y:S02]  /*40b0*/  UMOV UR4, URZ ;  /* 0x000000ff00047c82 */ /* 0x000fe40008000000 */
[----:B------:R-:W-:-:S04]  /*40c0*/  FMUL.FTZ R2, R2, UR20 ;  /* 0x0000001402027c20 */ /* 0x000fc80008410000 */
[----:B0-----:R-:W-:-:S05]  /*40d0*/  FMUL.FTZ R52, R120, R2 ;  /* 0x0000000278347220 */ /* 0x001fca0000410000 */
[----:B------:R-:W-:Y:S01]  /*40e0*/  FSEL R52, R52, RZ, P2 ;  /* 0x000000ff34347208 */ /* 0x000fe20001000000 */
[----:B------:R-:W-:-:S04]  /*40f0*/  @P2 HADD2.F32 R129, -RZ, R232.H0_H0 ;  /* 0x200000e8ff812230 */ /* 0x000fc80000004100 */
[----:B------:R-:W-:Y:S01]  /*4100*/  FADD.FTZ R92, R92, R52 ;  /* 0x000000345c5c7221 */ /* 0x000fe20000010000 */
[----:B------:R-:W-:Y:S01]  /*4110*/  MOV R52, UR4 ;  /* 0x0000000400347c02 */ /* 0x000fe20008000f00 */
[----:B------:R-:W-:-:S07]  /*4120*/  @P2 FMUL.FTZ R52, R2, R129 ;  /* 0x0000008102342220 */ /* 0x000fce0000410000 */
.L_x_14058:
[----:B------:R-:W-:Y:S02]  /*4130*/  MOV R2, UR29 ;  /* 0x0000001d00027c02 */ /* 0x000fe40008000f00 */
[----:B------:R-:W-:-:S03]  /*4140*/  MOV R129, R45 ;  /* 0x0000002d00817202 */ /* 0x000fc60000000f00 */
[----:B------:R-:W-:-:S04]  /*4150*/  @P1 FFMA.FTZ R2, R197, R2, UR30 ;  /* 0x0000001ec5021e23 */ /* 0x000fc80008010002 */
[----:B------:R-:W-:-:S04]  /*4160*/  @P1 FADD.FTZ R2, R196, -R2 ;  /* 0x80000002c4021221 */ /* 0x000fc80000010000 */
[----:B------:R-:W-:Y:S01]  /*4170*/  @P1 FFMA.FTZ R129, R2, UR28, R45 ;  /* 0x0000001c02811c23 */ /* 0x000fe2000801002d */
[----:B------:R-:W-:Y:S06]  /*4180*/  BRA.U !UP3, `(.L_x_14059) ;  /* 0x000000010b2c7547 */ /* 0x000fec000b800000 */
[----:B------:R-:W-:Y:S01]  /*4190*/  FMUL.FTZ R2, R129, UR21 ;  /* 0x0000001581027c20 */ /* 0x000fe20008410000 */
[----:B------:R-:W-:Y:S01]  /*41a0*/  LOP3.LUT P2, RZ, R3, 0xff00, RZ, 0xc0, !PT ;  /* 0x0000ff0003ff7812 */ /* 0x000fe2000784c0ff */
[----:B------:R-:W-:Y:S01]  /*41b0*/  UMOV UR4, URZ ;  /* 0x000000ff00047c82 */ /* 0x000fe20008000000 */
[----:B------:R-:W-:Y:S01]  /*41c0*/  SHF.R.U64 R130, R232, 0x10, R233 ;  /* 0x00000010e8827819 */ /* 0x000fe200000012e9 */
[----:B------:R-:W-:-:S04]  /*41d0*/  FMUL.FTZ R2, R2, UR20 ;  /* 0x0000001402027c20 */ /* 0x000fc80008410000 */
[----:B0-----:R-:W-:-:S05]  /*41e0*/  FMUL.FTZ R53, R121, R2 ;  /* 0x0000000279357220 */ /* 0x001fca0000410000 */
[----:B------:R-:W-:Y:S01]  /*41f0*/  FSEL R53, R53, RZ, P2 ;  /* 0x000000ff35357208 */ /* 0x000fe20001000000 */
[----:B------:R-:W-:-:S04]  /*4200*/  @P2 HADD2.F32 R130, -RZ, R130.H0_H0 ;  /* 0x20000082ff822230 */ /* 0x000fc80000004100 */
[----:B------:R-:W-:Y:S01]  /*4210*/  FADD.FTZ R93, R93, R53 ;  /* 0x000000355d5d7221 */ /* 0x000fe20000010000 */
[----:B------:R-:W-:Y:S01]  /*4220*/  MOV R53, UR4 ;  /* 0x0000000400357c02 */ /* 0x000fe20008000f00 */
[----:B------:R-:W-:-:S07]  /*4230*/  @P2 FMUL.FTZ R53, R2, R130 ;  /* 0x0000008202352220 */ /* 0x000fce0000410000 */
.L_x_14059:
        /* <DEDUP_REMOVED lines=16> */
.L_x_14060:
[----:B------:R-:W-:-:S05]  /*4340*/  MOV R2, UR29 ;  /* 0x0000001d00027c02 */ /* 0x000fca0008000f00 */
[----:B------:R-:W-:-:S04]  /*4350*/  @P1 FFMA.FTZ R2, R198, R2, UR30 ;  /* 0x0000001ec6021e23 */ /* 0x000fc80008010002 */
[----:B------:R-:W-:Y:S01]  /*4360*/  @P1 FADD.FTZ R131, R165, -R2 ;  /* 0x80000002a5831221 */ /* 0x000fe20000010000 */
[----:B------:R-:W-:-:S03]  /*4370*/  MOV R2, R47 ;  /* 0x0000002f00027202 */ /* 0x000fc60000000f00 */
[----:B------:R-:W-:-:S05]  /*4380*/  @P1 FFMA.FTZ R2, R131, UR28, R47 ;  /* 0x0000001c83021c23 */ /* 0x000fca000801002f */
[----:B------:R-:W-:Y:S01]  /*4390*/  MOV R131, R2 ;  /* 0x0000000200837202 */ /* 0x000fe20000000f00 */
[----:B------:R-:W-:Y:S06]  /*43a0*/  BRA.U !UP3, `(.L_x_14061) ;  /* 0x0000000d0be47547 */ /* 0x000fec000b800000 */
[----:B------:R-:W-:Y:S01]  /*43b0*/  FMUL.FTZ R2, R2, UR21 ;  /* 0x0000001502027c20 */ /* 0x000fe20008410000 */
[----:B------:R-:W-:Y:S01]  /*43c0*/  ISETP.GE.U32.AND P1, PT, R3, 0x1000000, PT ;  /* 0x010000000300780c */ /* 0x000fe20003f26070 */
[----:B------:R-:W-:Y:S01]  /*43d0*/  UMOV UR4, URZ ;  /* 0x000000ff00047c82 */ /* 0x000fe20008000000 */
[----:B------:R-:W-:Y:S01]  /*43e0*/  BSSY.RECONVERGENT B0, `(.L_x_14062) ;  /* 0x000000a000007945 */ /* 0x000fe20003800200 */
[----:B------:R-:W-:Y:S01]  /*43f0*/  FMUL.FTZ R2, R2, UR20 ;  /* 0x0000001402027c20 */ /* 0x000fe20008410000 */
[----:B0-----:R-:W-:-:S03]  /*4400*/  MOV R55, UR4 ;  /* 0x0000000400377c02 */ /* 0x001fc60008000f00 */
[----:B------:R-:W-:-:S05]  /*4410*/  FMUL.FTZ R3, R123, R2 ;  /* 0x000000027b037220 */ /* 0x000fca0000410000 */
[----:B------:R-:W-:-:S05]  /*4420*/  FSEL R3, R3, RZ, P1 ;  /* 0x000000ff03037208 */ /* 0x000fca0000800000 */
[----:B------:R-:W-:Y:S01]  /*4430*/  FADD.FTZ R95, R95, R3 ;  /* 0x000000035f5f7221 */ /* 0x000fe20000010000 */
[----:B------:R-:W-:Y:S06]  /*4440*/  @!P1 BRA `(.L_x_14063) ;  /* 0x00000000000c9947 */ /* 0x000fec0003800000 */
[----:B------:R-:W-:-:S05]  /*4450*/  SHF.R.U32.HI R162, RZ, 0x10, R233 ;  /* 0x00000010ffa27819 */ /* 0x000fca00000116e9 */
[----:B------:R-:W-:-:S05]  /*4460*/  HADD2.F32 R55, -RZ, R162.H0_H0 ;  /* 0x200000a2ff377230 */ /* 0x000fca0000004100 */
[----:B------:R-:W-:-:S07]  /*4470*/  FMUL.FTZ R55, R2, R55 ;  /* 0x0000003702377220 */ /* 0x000fce0000410000 */
.L_x_14063:
[----:B------:R-:W-:Y:S05]  /*4480*/  BSYNC.RECONVERGENT B0 ;  /* 0x0000000000007941 */ /* 0x000fea0003800200 */
.L_x_14062:
[----:B------:R-:W-:Y:S05]  /*4490*/  BRA `(.L_x_14061) ;  /* 0x0000000c00a87947 */ /* 0x000fea0003800000 */
.L_x_14057:
[----:B------:R-:W-:Y:S05]  /*44a0*/  BRA.U !UP3, `(.L_x_14064) ;  /* 0x000000010b407547 */ /* 0x000fea000b800000 */
[----:B------:R-:W-:Y:S01]  /*44b0*/  PLOP3.LUT P1, PT, PT, PT, UP2, 0x80, 0x8 ;  /* 0x000000000008781c */ /* 0x000fe20003f2f028 */
[----:B------:R-:W-:Y:S01]  /*44c0*/  UMOV UR4, URZ ;  /* 0x000000ff00047c82 */ /* 0x000fe20008000000 */
[----:B-----5:R-:W-:Y:S02]  /*44d0*/  MOV R2, UR29 ;  /* 0x0000001d00027c02 */ /* 0x020fe40008000f00 */
[----:B0-----:R-:W-:-:S09]  /*44e0*/  MOV R52, R44 ;  /* 0x0000002c00347202 */ /* 0x001fd20000000f00 */
[----:B------:R-:W-:-:S04]  /*44f0*/  @P1 FFMA.FTZ R2, R212, R2, UR30 ;  /* 0x0000001ed4021e23 */ /* 0x000fc80008010002 */
[----:B------:R-:W-:-:S04]  /*4500*/  @P1 FADD.FTZ R2, R214, -R2 ;  /* 0x80000002d6021221 */ /* 0x000fc80000010000 */
[----:B------:R-:W-:Y:S01]  /*4510*/  @P1 FFMA.FTZ R52, R2, UR28, R44 ;  /* 0x0000001c02341c23 */ /* 0x000fe2000801002c */
[----:B------:R-:W-:-:S03]  /*4520*/  LOP3.LUT P1, RZ, R3, 0xff, RZ, 0xc0, !PT ;  /* 0x000000ff03ff7812 */ /* 0x000fc6000782c0ff */
[----:B------:R-:W-:Y:S01]  /*4530*/  FMUL.FTZ R162, R52, UR21 ;  /* 0x0000001534a27c20 */ /* 0x000fe20008410000 */
[----:B------:R-:W-:-:S03]  /*4540*/  MOV R52, UR4 ;  /* 0x0000000400347c02 */ /* 0x000fc60008000f00 */
[----:B------:R-:W-:-:S04]  /*4550*/  FMUL.FTZ R162, R162, UR20 ;  /* 0x00000014a2a27c20 */ /* 0x000fc80008410000 */
[----:B------:R-:W-:-:S05]  /*4560*/  FMUL.FTZ R2, R120, R162 ;  /* 0x000000a278027220 */ /* 0x000fca0000410000 */
[----:B------:R-:W-:-:S05]  /*4570*/  FSEL R2, R2, RZ, P1 ;  /* 0x000000ff02027208 */ /* 0x000fca0000800000 */
[----:B------:R-:W-:Y:S01]  /*4580*/  FADD.FTZ R92, R92, R2 ;  /* 0x000000025c5c7221 */ /* 0x000fe20000010000 */
[----:B------:R-:W-:-:S05]  /*4590*/  @P1 HADD2.F32 R2, -RZ, R232.H0_H0 ;  /* 0x200000e8ff021230 */ /* 0x000fca0000004100 */
[----:B------:R-:W-:-:S07]  /*45a0*/  @P1 FMUL.FTZ R52, R2, R162 ;  /* 0x000000a202341220 */ /* 0x000fce0000410000 */
.L_x_14064:
[----:B------:R-:W-:Y:S05]  /*45b0*/  BRA.U !UP3, `(.L_x_14065) ;  /* 0x000000010b447547 */ /* 0x000fea000b800000 */
[----:B------:R-:W-:Y:S01]  /*45c0*/  PLOP3.LUT P1, PT, PT, PT, UP2, 0x80, 0x8 ;  /* 0x000000000008781c */ /* 0x000fe20003f2f028 */
[----:B------:R-:W-:Y:S01]  /*45d0*/  UMOV UR4, URZ ;  /* 0x000000ff00047c82 */ /* 0x000fe20008000000 */
[----:B-----5:R-:W-:Y:S02]  /*45e0*/  MOV R2, UR29 ;  /* 0x0000001d00027c02 */ /* 0x020fe40008000f00 */
[----:B0-----:R-:W-:Y:S02]  /*45f0*/  MOV R53, R45 ;  /* 0x0000002d00357202 */ /* 0x001fe40000000f00 */
[----:B------:R-:W-:-:S07]  /*4600*/  SHF.R.U64 R163, R232, 0x10, R233 ;  /* 0x00000010e8a37819 */ /* 0x000fce00000012e9 */
        /* <DEDUP_REMOVED lines=12> */
.L_x_14065:
        /* <DEDUP_REMOVED lines=17> */
.L_x_14066:
[----:B------:R-:W-:Y:S04]  /*47e0*/  BSSY.RECONVERGENT B0, `(.L_x_14067) ;  /* 0x0000014000007945 */ /* 0x000fe80003800200 */
[----:B------:R-:W-:Y:S05]  /*47f0*/  BRA.U !UP3, `(.L_x_14068) ;  /* 0x000000010b487547 */ /* 0x000fea000b800000 */
[----:B------:R-:W-:Y:S01]  /*4800*/  PLOP3.LUT P2, PT, PT, PT, UP2, 0x80, 0x8 ;  /* 0x000000000008781c */ /* 0x000fe20003f4f028 */
[----:B------:R-:W-:Y:S01]  /*4810*/  UMOV UR4, URZ ;  /* 0x000000ff00047c82 */ /* 0x000fe20008000000 */
[----:B-----5:R-:W-:Y:S02]  /*4820*/  MOV R2, UR29 ;  /* 0x0000001d00027c02 */ /* 0x020fe40008000f00 */
[----:B------:R-:W-:Y:S02]  /*4830*/  ISETP.GE.U32.AND P1, PT, R3, 0x1000000, PT ;  /* 0x010000000300780c */ /* 0x000fe40003f26070 */
[----:B------:R-:W-:Y:S02]  /*4840*/  MOV R3, R47 ;  /* 0x0000002f00037202 */ /* 0x000fe40000000f00 */
[----:B0-----:R-:W-:-:S05]  /*4850*/  MOV R55, UR4 ;  /* 0x0000000400377c02 */ /* 0x001fca0008000f00 */
[----:B------:R-:W-:-:S04]  /*4860*/  @P2 FFMA.FTZ R2, R198, R2, UR30 ;  /* 0x0000001ec6022e23 */ /* 0x000fc80008010002 */
[----:B------:R-:W-:-:S04]  /*4870*/  @P2 FADD.FTZ R2, R165, -R2 ;  /* 0x80000002a5022221 */ /* 0x000fc80000010000 */
[----:B------:R-:W-:-:S04]  /*4880*/  @P2 FFMA.FTZ R3, R2, UR28, R47 ;  /* 0x0000001c02032c23 */ /* 0x000fc8000801002f */
[----:B------:R-:W-:-:S04]  /*4890*/  FMUL.FTZ R2, R3, UR21 ;  /* 0x0000001503027c20 */ /* 0x000fc80008410000 */
        /* <DEDUP_REMOVED lines=8> */
.L_x_14068:
[----:B------:R-:W-:Y:S05]  /*4920*/  BSYNC.RECONVERGENT B0 ;  /* 0x0000000000007941 */ /* 0x000fea0003800200 */
.L_x_14067:
[----:B------:R-:W-:Y:S05]  /*4930*/  BRA `(.L_x_14061) ;  /* 0x0000000800807947 */ /* 0x000fea0003800000 */
.L_x_14056:
[----:B------:R-:W-:Y:S04]  /*4940*/  BSSY.RECONVERGENT B0, `(.L_x_14061) ;  /* 0x000009f000007945 */ /* 0x000fe80003800200 */
[----:B------:R-:W-:Y:S05]  /*4950*/  @!P0 BRA `(.L_x_14069) ;  /* 0x00000004005c8947 */ /* 0x000fea0003800000 */
[----:B------:R-:W-:Y:S01]  /*4960*/  ISETP.LT.AND P1, PT, RZ, UR27, PT ;  /* 0x0000001bff007c0c */ /* 0x000fe2000bf21270 */
[----:B------:R-:W-:-:S12]  /*4970*/  BRA.U !UP3, `(.L_x_14070) ;  /* 0x000000010b407547 */ /* 0x000fd8000b800000 */
[----:B-----5:R-:W-:Y:S01]  /*4980*/  MOV R2, UR29 ;  /* 0x0000001d00027c02 */ /* 0x020fe20008000f00 */
[----:B------:R-:W-:Y:S01]  /*4990*/  UMOV UR4, URZ ;  /* 0x000000ff00047c82 */ /* 0x000fe20008000000 */
[----:B------:R-:W-:-:S03]  /*49a0*/  ISETP.LT.AND P2, PT, RZ, UR27, PT ;  /* 0x0000001bff007c0c */ /* 0x000fc6000bf41270 */
[----:B------:R-:W-:-:S04]  /*49b0*/  FFMA.FTZ R2, R212, R2, UR30 ;  /* 0x0000001ed4027e23 */ /* 0x000fc80008010002 */
[----:B------:R-:W-:-:S04]  /*49c0*/  FADD.FTZ R2, R214, -R2 ;  /* 0x80000002d6027221 */ /* 0x000fc80000010000 */
[----:B------:R-:W-:-:S05]  /*49d0*/  FMUL.FTZ R2, R2, UR28 ;  /* 0x0000001c02027c20 */ /* 0x000fca0008410000 */
[----:B------:R-:W-:Y:S02]  /*49e0*/  FSEL R2, R2, RZ, P2 ;  /* 0x000000ff02027208 */ /* 0x000fe40001000000 */
[----:B------:R-:W-:-:S03]  /*49f0*/  LOP3.LUT P2, RZ, R3, 0xff, RZ, 0xc0, !PT ;  /* 0x000000ff03ff7812 */ /* 0x000fc6000784c0ff */
[----:B------:R-:W-:-:S04]  /*4a00*/  FMUL.FTZ R2, R2, UR21 ;  /* 0x0000001502027c20 */ /* 0x000fc80008410000 */
[----:B------:R-:W-:-:S04]  /*4a10*/  FMUL.FTZ R2, R2, UR20 ;  /* 0x0000001402027c20 */ /* 0x000fc80008410000 */
[----:B0-----:R-:W-:Y:S02]  /*4a20*/  FMUL.FTZ R52, R120, R2 ;  /* 0x0000000278347220 */ /* 0x001fe40000410000 */
[----:B------:R-:W-:-:S03]  /*4a30*/  @P2 HADD2.F32 R128, -RZ, R232.H0_H0 ;  /* 0x200000e8ff802230 */ /* 0x000fc60000004100 */
[----:B------:R-:W-:-:S05]  /*4a40*/  FSEL R52, R52, RZ, P2 ;  /* 0x000000ff34347208 */ /* 0x000fca0001000000 */
[----:B------:R-:W-:Y:S01]  /*4a50*/  FADD.FTZ R92, R92, R52 ;  /* 0x000000345c5c7221 */ /* 0x000fe20000010000 */
[----:B------:R-:W-:Y:S01]  /*4a60*/  MOV R52, UR4 ;  /* 0x0000000400347c02 */ /* 0x000fe20008000f00 */
[----:B------:R-:W-:-:S07]  /*4a70*/  @P2 FMUL.FTZ R52, R128, R2 ;  /* 0x0000000280342220 */ /* 0x000fce0000410000 */
.L_x_14070:
[----:B------:R-:W-:Y:S05]  /*4a80*/  BRA.U !UP3, `(.L_x_14071) ;  /* 0x000000010b447547 */ /* 0x000fea000b800000 */
[----:B-----5:R-:W-:Y:S01]  /*4a90*/  MOV R2, UR29 ;  /* 0x0000001d00027c02 */ /* 0x020fe20008000f00 */
[----:B------:R-:W-:Y:S01]  /*4aa0*/  UMOV UR4, URZ ;  /* 0x000000ff00047c82 */ /* 0x000fe20008000000 */
[----:B------:R-:W-:Y:S02]  /*4ab0*/  ISETP.LT.AND P2, PT, RZ, UR27, PT ;  /* 0x0000001bff007c0c */ /* 0x000fe4000bf41270 */
[----:B------:R-:W-:Y:S01]  /*4ac0*/  SHF.R.U64 R128, R232, 0x10, R233 ;  /* 0x00000010e8807819 */ /* 0x000fe200000012e9 */
        /* <DEDUP_REMOVED lines=13> */
.L_x_14071:
[----:B------:R-:W-:Y:S05]  /*4ba0*/  BRA.U !UP3, `(.L_x_14072) ;  /* 0x000000010b407547 */ /* 0x000fea000b800000 */
        /* <DEDUP_REMOVED lines=16> */
.L_x_14072:
        /* <DEDUP_REMOVED lines=21> */
[----:B-----5:R-:W-:Y:S01]  /*4e00*/  FMUL.FTZ R2, R131, UR21 ;  /* 0x0000001583027c20 */ /* 0x020fe20008410000 */
[----:B------:R-:W-:Y:S01]  /*4e10*/  ISETP.GE.U32.AND P1, PT, R3, 0x1000000, PT ;  /* 0x010000000300780c */ /* 0x000fe20003f26070 */
[----:B------:R-:W-:Y:S02]  /*4e20*/  UMOV UR4, URZ ;  /* 0x000000ff00047c82 */ /* 0x000fe40008000000 */
        /* <DEDUP_REMOVED lines=10> */
.L_x_14069:
        /* <DEDUP_REMOVED lines=17> */
.L_x_14074:
[----:B------:R-:W-:Y:S05]  /*4fe0*/  BRA.U !UP3, `(.L_x_14075) ;  /* 0x000000010b447547 */ /* 0x000fea000b800000 */
[----:B-----5:R-:W-:Y:S01]  /*4ff0*/  MOV R2, UR29 ;  /* 0x0000001d00027c02 */ /* 0x020fe20008000f00 */
[----:B------:R-:W-:Y:S01]  /*5000*/  UMOV UR4, URZ ;  /* 0x000000ff00047c82 */ /* 0x000fe20008000000 */
[----:B------:R-:W-:Y:S02]  /*5010*/  ISETP.LT.AND P1, PT, RZ, UR27, PT ;  /* 0x0000001bff007c0c */ /* 0x000fe4000bf21270 */
[----:B0-----:R-:W-:Y:S01]  /*5020*/  SHF.R.U64 R162, R232, 0x10, R233 ;  /* 0x00000010e8a27819 */ /* 0x001fe200000012e9 */
[----:B------:R-:W-:-:S04]  /*5030*/  FFMA.FTZ R2, R197, R2, UR30 ;  /* 0x0000001ec5027e23 */ /* 0x000fc80008010002 */
[----:B------:R-:W-:-:S04]  /*5040*/  FADD.FTZ R2, R196, -R2 ;  /* 0x80000002c4027221 */ /* 0x000fc80000010000 */
[----:B------:R-:W-:-:S05]  /*5050*/  FMUL.FTZ R2, R2, UR28 ;  /* 0x0000001c02027c20 */ /* 0x000fca0008410000 */
[----:B------:R-:W-:Y:S02]  /*5060*/  FSEL R2, R2, RZ, P1 ;  /* 0x000000ff02027208 */ /* 0x000fe40000800000 */
[----:B------:R-:W-:-:S03]  /*5070*/  LOP3.LUT P1, RZ, R3, 0xff00, RZ, 0xc0, !PT ;  /* 0x0000ff0003ff7812 */ /* 0x000fc6000782c0ff */
[----:B------:R-:W-:-:S04]  /*5080*/  FMUL.FTZ R2, R2, UR21 ;  /* 0x0000001502027c20 */ /* 0x000fc80008410000 */
[----:B------:R-:W-:-:S04]  /*5090*/  FMUL.FTZ R2, R2, UR20 ;  /* 0x0000001402027c20 */ /* 0x000fc80008410000 */
[----:B------:R-:W-:Y:S02]  /*50a0*/  FMUL.FTZ R53, R121, R2 ;  /* 0x0000000279357220 */ /* 0x000fe40000410000 */
[----:B------:R-:W-:-:S03]  /*50b0*/  @P1 HADD2.F32 R162, -RZ, R162.H0_H0 ;  /* 0x200000a2ffa21230 */ /* 0x000fc60000004100 */
[----:B------:R-:W-:-:S05]  /*50c0*/  FSEL R53, R53, RZ, P1 ;  /* 0x000000ff35357208 */ /* 0x000fca0000800000 */
[----:B------:R-:W-:Y:S01]  /*50d0*/  FADD.FTZ R93, R93, R53 ;  /* 0x000000355d5d7221 */ /* 0x000fe20000010000 */
[----:B------:R-:W-:Y:S01]  /*50e0*/  MOV R53, UR4 ;  /* 0x0000000400357c02 */ /* 0x000fe20008000f00 */
[----:B------:R-:W-:-:S07]  /*50f0*/  @P1 FMUL.FTZ R53, R162, R2 ;  /* 0x00000002a2351220 */ /* 0x000fce0000410000 */
.L_x_14075:
        /* <DEDUP_REMOVED lines=17> */
.L_x_14076:
[----:B------:R-:W-:Y:S05]  /*5210*/  BRA.U !UP3, `(.L_x_14073) ;  /* 0x000000010b447547 */ /* 0x000fea000b800000 */
[----:B-----5:R-:W-:Y:S01]  /*5220*/  MOV R2, UR29 ;  /* 0x0000001d00027c02 */ /* 0x020fe20008000f00 */
[----:B------:R-:W-:Y:S01]  /*5230*/  UMOV UR4, URZ ;  /* 0x000000ff00047c82 */ /* 0x000fe20008000000 */
[----:B------:R-:W-:Y:S02]  /*5240*/  ISETP.LT.AND P1, PT, RZ, UR27, PT ;  /* 0x0000001bff007c0c */ /* 0x000fe4000bf21270 */
[----:B------:R-:W-:Y:S01]  /*5250*/  ISETP.GE.U32.AND P2, PT, R3, 0x1000000, PT ;  /* 0x010000000300780c */ /* 0x000fe20003f46070 */
[----:B------:R-:W-:Y:S01]  /*5260*/  FFMA.FTZ R2, R198, R2, UR30 ;  /* 0x0000001ec6027e23 */ /* 0x000fe20008010002 */
[----:B0-----:R-:W-:Y:S02]  /*5270*/  SHF.R.U32.HI R162, RZ, 0x10, R233 ;  /* 0x00000010ffa27819 */ /* 0x001fe400000116e9 */
[----:B------:R-:W-:Y:S01]  /*5280*/  MOV R55, UR4 ;  /* 0x0000000400377c02 */ /* 0x000fe20008000f00 */
        /* <DEDUP_REMOVED lines=8> */
[----:B------:R-:W-:-:S05]  /*5310*/  @P2 HADD2.F32 R3, -RZ, R162.H0_H0 ;  /* 0x200000a2ff032230 */ /* 0x000fca0000004100 */
[----:B------:R-:W-:-:S07]  /*5320*/  @P2 FMUL.FTZ R55, R3, R2 ;  /* 0x0000000203372220 */ /* 0x000fce0000410000 */
.L_x_14073:
[----:B------:R-:W-:Y:S05]  /*5330*/  BSYNC.RECONVERGENT B0 ;  /* 0x0000000000007941 */ /* 0x000fea0003800200 */
.L_x_14061:
[----:B-----5:R-:W1:Y:S01]  /*5340*/  @P0 LDC.64 R2, c[0x0][0x478] ;  /* 0x00011e00ff020b82 */ /* 0x020e620000000a00 */
[----:B0-----:R-:W-:Y:S01]  /*5350*/  @P0 IADD3 R162, PT, PT, R160, 0x80, RZ ;  /* 0x00000080a0a20810 */ /* 0x001fe20007ffe0ff */
[----:B------:R-:W0:Y:S01]  /*5360*/  @UP3 LDCU.64 UR32, c[0x0][0x468] ;  /* 0x00008d00ff2037ac */ /* 0x000e220008000a00 */
[----:B------:R-:W-:-:S03]  /*5370*/  PLOP3.LUT P1, PT, PT, PT, UP3, 0x80, 0x8 ;  /* 0x000000000008781c */ /* 0x000fc60003f2f038 */
[----:B-1----:R-:W-:-:S05]  /*5380*/  @P0 IMAD.WIDE.U32 R2, R162, 0x10, R2 ;  /* 0x00000010a2020825 */ /* 0x002fca00078e0002 */
[----:B------:R1:W-:Y:S02]  /*5390*/  @P0 STG.E.128 desc[UR18][R2.64], R128 ;  /* 0x0000008002000986 */ /* 0x0003e4000c101d12 */
[----:B-1----:R-:W-:-:S03]  /*53a0*/  HFMA2 R3, -RZ, RZ, 0, 9.5367431640625e-07 ;  /* 0x00000010ff037431 */ /* 0x002fc600000001ff */
[----:B------:R-:W-:-:S05]  /*53b0*/  @P1 IADD3 R2, PT, PT, R161, 0x80, RZ ;  /* 0x00000080a1021810 */ /* 0x000fca0007ffe0ff */
[----:B0-----:R-:W-:-:S05]  /*53c0*/  @P1 IMAD.WIDE.U32 R2, R2, R3, UR32 ;  /* 0x0000002002021e25 */ /* 0x001fca000f8e0003 */
[----:B------:R0:W-:Y:S01]  /*53d0*/  @P1 STG.E.128 desc[UR18][R2.64], R52 ;  /* 0x0000003402001986 */ /* 0x0001e2000c101d12 */
[----:B------:R-:W-:Y:S05]  /*53e0*/  BRA.U !UP3, `(.L_x_14077) ;  /* 0x000000010b107547 */ /* 0x000fea000b800000 */
[----:B0-----:R-:W0:Y:S01]  /*53f0*/  LDC.64 R2, c[0x0][0x390] ;  /* 0x0000e400ff027b82 */ /* 0x001e220000000a00 */
[----:B------:R-:W-:-:S05]  /*5400*/  IADD3 R120, PT, PT, R161, 0x100, RZ ;  /* 0x00000100a1787810 */ /* 0x000fca0007ffe0ff */
[----:B0-----:R-:W-:-:S06]  /*5410*/  IMAD.WIDE.U32 R120, R120, 0x10, R2 ;  /* 0x0000001078787825 */ /* 0x001fcc00078e0002 */
[----:B------:R-:W5:Y:S02]  /*5420*/  LDG.E.128 R120, desc[UR18][R120.64] ;  /* 0x0000001278787981 */ /* 0x000f64000c1e1d00 */
.L_x_14077:
[----:B------:R-:W-:Y:S05]  /*5430*/  BRA.U !UP0, `(.L_x_14078) ;  /* 0x0000000908587547 */ /* 0x000fea000b800000 */
[----:B------:R-:W-:Y:S05]  /*5440*/  @!P0 BRA `(.L_x_14079) ;  /* 0x00000004002c8947 */ /* 0x000fea0003800000 */
[----:B------:R-:W-:Y:S02]  /*5450*/  PLOP3.LUT P1, PT, PT, PT, UP2, 0x80, 0x8 ;  /* 0x000000000008781c */ /* 0x000fe40003f2f028 */
[----:B0-----:R-:W-:Y:S02]  /*5460*/  MOV R2, UR29 ;  /* 0x0000001d00027c02 */ /* 0x001fe40008000f00 */
        /* <DEDUP_REMOVED lines=9> */
[----:B-----5:R-:W-:-:S05]  /*5500*/  FMUL.FTZ R52, R120, R2 ;  /* 0x0000000278347220 */ /* 0x020fca0000410000 */
[----:B------:R-:W-:Y:S01]  /*5510*/  FSEL R52, R52, RZ, P2 ;  /* 0x000000ff34347208 */ /* 0x000fe20001000000 */
[----:B------:R-:W-:-:S04]  /*5520*/  @P2 HADD2.F32 R128, -RZ, R234.H0_H0 ;  /* 0x200000eaff802230 */ /* 0x000fc80000004100 */
[----:B------:R-:W-:Y:S01]  /*5530*/  FADD.FTZ R96, R96, R52 ;  /* 0x0000003460607221 */ /* 0x000fe20000010000 */
[----:B------:R-:W-:Y:S01]  /*5540*/  MOV R52, UR4 ;  /* 0x0000000400347c02 */ /* 0x000fe20008000f00 */
[----:B------:R-:W-:-:S07]  /*5550*/  @P2 FMUL.FTZ R52, R2, R128 ;  /* 0x0000008002342220 */ /* 0x000fce0000410000 */
.L_x_14080:
        /* <DEDUP_REMOVED lines=11> */
[----:B-----5:R-:W-:-:S05]  /*5610*/  FMUL.FTZ R53, R121, R2 ;  /* 0x0000000279357220 */ /* 0x020fca0000410000 */
[----:B------:R-:W-:Y:S01]  /*5620*/  FSEL R53, R53, RZ, P2 ;  /* 0x000000ff35357208 */ /* 0x000fe20001000000 */
[----:B------:R-:W-:-:S04]  /*5630*/  @P2 HADD2.F32 R129, -RZ, R129.H0_H0 ;  /* 0x20000081ff812230 */ /* 0x000fc80000004100 */
[----:B------:R-:W-:Y:S01]  /*5640*/  FADD.FTZ R97, R97, R53 ;  /* 0x0000003561617221 */ /* 0x000fe20000010000 */
[----:B------:R-:W-:Y:S01]  /*5650*/  MOV R53, UR4 ;  /* 0x0000000400357c02 */ /* 0x000fe20008000f00 */
[----:B------:R-:W-:-:S07]  /*5660*/  @P2 FMUL.FTZ R53, R2, R129 ;  /* 0x0000008102352220 */ /* 0x000fce0000410000 */
.L_x_14081:
        /* <DEDUP_REMOVED lines=16> */
.L_x_14082:
[----:B------:R-:W-:-:S05]  /*5770*/  MOV R2, UR29 ;  /* 0x0000001d00027c02 */ /* 0x000fca0008000f00 */
[----:B------:R-:W-:-:S04]  /*5780*/  @P1 FFMA.FTZ R2, R200, R2, UR30 ;  /* 0x0000001ec8021e23 */ /* 0x000fc80008010002 */
[----:B------:R-:W-:Y:S01]  /*5790*/  @P1 FADD.FTZ R130, R169, -R2 ;  /* 0x80000002a9821221 */ /* 0x000fe20000010000 */
[----:B------:R-:W-:-:S03]  /*57a0*/  MOV R2, R43 ;  /* 0x0000002b00027202 */ /* 0x000fc60000000f00 */
[----:B------:R-:W-:Y:S01]  /*57b0*/  @P1 FFMA.FTZ R2, R130, UR28, R43 ;  /* 0x0000001c82021c23 */ /* 0x000fe2000801002b */
[----:B------:R-:W-:Y:S02]  /*57c0*/  MOV R130, R129 ;  /* 0x0000008100827202 */ /* 0x000fe40000000f00 */
[----:B------:R-:W-:Y:S02]  /*57d0*/  MOV R129, R128 ;  /* 0x0000008000817202 */ /* 0x000fe40000000f00 */
[----:B------:R-:W-:Y:S02]  /*57e0*/  MOV R128, R3 ;  /* 0x0000000300807202 */ /* 0x000fe40000000f00 */
[----:B------:R-:W-:Y:S01]  /*57f0*/  MOV R131, R2 ;  /* 0x0000000200837202 */ /* 0x000fe20000000f00 */
[----:B------:R-:W-:Y:S06]  /*5800*/  BRA.U !UP3, `(.L_x_14083) ;  /* 0x0000000d0be47547 */ /* 0x000fec000b800000 */
[----:B------:R-:W-:Y:S01]  /*5810*/  FMUL.FTZ R2, R2, UR21 ;  /* 0x0000001502027c20 */ /* 0x000fe20008410000 */
[----:B------:R-:W-:Y:S01]  /*5820*/  ISETP.GE.U32.AND P1, PT, R4, 0x1000000, PT ;  /* 0x010000000400780c */ /* 0x000fe20003f26070 */
[----:B------:R-:W-:Y:S01]  /*5830*/  UMOV UR4, URZ ;  /* 0x000000ff00047c82 */ /* 0x000fe20008000000 */
[----:B------:R-:W-:Y:S01]  /*5840*/  BSSY.RECONVERGENT B0, `(.L_x_14084) ;  /* 0x000000a000007945 */ /* 0x000fe20003800200 */
[----:B------:R-:W-:Y:S01]  /*5850*/  FMUL.FTZ R2, R2, UR20 ;  /* 0x0000001402027c20 */ /* 0x000fe20008410000 */
[----:B------:R-:W-:-:S03]  /*5860*/  MOV R55, UR4 ;  /* 0x0000000400377c02 */ /* 0x000fc60008000f00 */
[----:B-----5:R-:W-:-:S05]  /*5870*/  FMUL.FTZ R3, R123, R2 ;  /* 0x000000027b037220 */ /* 0x020fca0000410000 */
[----:B------:R-:W-:-:S05]  /*5880*/  FSEL R3, R3, RZ, P1 ;  /* 0x000000ff03037208 */ /* 0x000fca0000800000 */
[----:B------:R-:W-:Y:S01]  /*5890*/  FADD.FTZ R99, R99, R3 ;  /* 0x0000000363637221 */ /* 0x000fe20000010000 */
[----:B------:R-:W-:Y:S06]  /*58a0*/  @!P1 BRA `(.L_x_14085) ;  /* 0x00000000000c9947 */ /* 0x000fec0003800000 */
[----:B------:R-:W-:-:S05]  /*58b0*/  SHF.R.U32.HI R162, RZ, 0x10, R235 ;  /* 0x00000010ffa27819 */ /* 0x000fca00000116eb */
[----:B------:R-:W-:-:S05]  /*58c0*/  HADD2.F32 R55, -RZ, R162.H0_H0 ;  /* 0x200000a2ff377230 */ /* 0x000fca0000004100 */
[----:B------:R-:W-:-:S07]  /*58d0*/  FMUL.FTZ R55, R2, R55 ;  /* 0x0000003702377220 */ /* 0x000fce0000410000 */
.L_x_14085:
[----:B------:R-:W-:Y:S05]  /*58e0*/  BSYNC.RECONVERGENT B0 ;  /* 0x0000000000007941 */ /* 0x000fea0003800200 */
.L_x_14084:
[----:B------:R-:W-:Y:S05]  /*58f0*/  BRA `(.L_x_14083) ;  /* 0x0000000c00a87947 */ /* 0x000fea0003800000 */
.L_x_14079:
[----:B------:R-:W-:Y:S05]  /*5900*/  BRA.U !UP3, `(.L_x_14086) ;  /* 0x000000010b407547 */ /* 0x000fea000b800000 */
[----:B------:R-:W-:Y:S01]  /*5910*/  PLOP3.LUT P1, PT, PT, PT, UP2, 0x80, 0x8 ;  /* 0x000000000008781c */ /* 0x000fe20003f2f028 */
[----:B------:R-:W-:Y:S01]  /*5920*/  UMOV UR4, URZ ;  /* 0x000000ff00047c82 */ /* 0x000fe20008000000 */
[----:B0-----:R-:W-:Y:S02]  /*5930*/  MOV R2, UR29 ;  /* 0x0000001d00027c02 */ /* 0x001fe40008000f00 */
[----:B------:R-:W-:Y:S02]  /*5940*/  MOV R3, R40 ;  /* 0x0000002800037202 */ /* 0x000fe40000000f00 */
[----:B------:R-:W-:-:S07]  /*5950*/  MOV R52, UR4 ;  /* 0x0000000400347c02 */ /* 0x000fce0008000f00 */
[----:B------:R-:W-:-:S04]  /*5960*/  @P1 FFMA.FTZ R2, R166, R2, UR30 ;  /* 0x0000001ea6021e23 */ /* 0x000fc80008010002 */
[----:B------:R-:W-:-:S04]  /*5970*/  @P1 FADD.FTZ R2, R216, -R2 ;  /* 0x80000002d8021221 */ /* 0x000fc80000010000 */
[----:B------:R-:W-:Y:S01]  /*5980*/  @P1 FFMA.FTZ R3, R2, UR28, R40 ;  /* 0x0000001c02031c23 */ /* 0x000fe20008010028 */
[----:B------:R-:W-:-:S03]  /*5990*/  LOP3.LUT P1, RZ, R4, 0xff, RZ, 0xc0, !PT ;  /* 0x000000ff04ff7812 */ /* 0x000fc6000782c0ff */
[----:B------:R-:W-:-:S04]  /*59a0*/  FMUL.FTZ R3, R3, UR21 ;  /* 0x0000001503037c20 */ /* 0x000fc80008410000 */
[----:B------:R-:W-:-:S04]  /*59b0*/  FMUL.FTZ R3, R3, UR20 ;  /* 0x0000001403037c20 */ /* 0x000fc80008410000 */
[----:B-----5:R-:W-:-:S05]  /*59c0*/  FMUL.FTZ R2, R120, R3 ;  /* 0x0000000378027220 */ /* 0x020fca0000410000 */
[----:B------:R-:W-:-:S05]  /*59d0*/  FSEL R2, R2, RZ, P1 ;  /* 0x000000ff02027208 */ /* 0x000fca0000800000 */
[----:B------:R-:W-:Y:S01]  /*59e0*/  FADD.FTZ R96, R96, R2 ;  /* 0x0000000260607221 */ /* 0x000fe20000010000 */
[----:B------:R-:W-:-:S05]  /*59f0*/  @P1 HADD2.F32 R2, -RZ, R234.H0_H0 ;  /* 0x200000eaff021230 */ /* 0x000fca0000004100 */
[----:B------:R-:W-:-:S07]  /*5a00*/  @P1 FMUL.FTZ R52, R2, R3 ;  /* 0x0000000302341220 */ /* 0x000fce0000410000 */
.L_x_14086:
[----:B------:R-:W-:Y:S05]  /*5a10*/  BRA.U !UP3, `(.L_x_14087) ;  /* 0x000000010b447547 */ /* 0x000fea000b800000 */
[----:B------:R-:W-:Y:S01]  /*5a20*/  PLOP3.LUT P1, PT, PT, PT, UP2, 0x80, 0x8 ;  /* 0x000000000008781c */ /* 0x000fe20003f2f028 */
[----:B------:R-:W-:Y:S01]  /*5a30*/  UMOV UR4, URZ ;  /* 0x000000ff00047c82 */ /* 0x000fe20008000000 */
[----:B0-----:R-:W-:Y:S02]  /*5a40*/  MOV R2, UR29 ;  /* 0x0000001d00027c02 */ /* 0x001fe40008000f00 */
[----:B------:R-:W-:Y:S02]  /*5a50*/  MOV R3, R41 ;  /* 0x0000002900037202 */ /* 0x000fe40000000f00 */
[----:B------:R-:W-:Y:S02]  /*5a60*/  SHF.R.U64 R162, R234, 0x10, R235 ;  /* 0x00000010eaa27819 */ /* 0x000fe400000012eb */
[----:B------:R-:W-:-:S05]  /*5a70*/  MOV R53, UR4 ;  /* 0x0000000400357c02 */ /* 0x000fca0008000f00 */
        /* <DEDUP_REMOVED lines=11> */
.L_x_14087:
        /* <DEDUP_REMOVED lines=17> */
.L_x_14088:
[----:B------:R-:W-:Y:S04]  /*5c40*/  BSSY.RECONVERGENT B0, `(.L_x_14089) ;  /* 0x0000014000007945 */ /* 0x000fe80003800200 */
[----:B------:R-:W-:Y:S05]  /*5c50*/  BRA.U !UP3, `(.L_x_14090) ;  /* 0x000000010b487547 */ /* 0x000fea000b800000 */
[----:B------:R-:W-:Y:S01]  /*5c60*/  PLOP3.LUT P2, PT, PT, PT, UP2, 0x80, 0x8 ;  /* 0x000000000008781c */ /* 0x000fe20003f4f028 */
[----:B------:R-:W-:Y:S01]  /*5c70*/  UMOV UR4, URZ ;  /* 0x000000ff00047c82 */ /* 0x000fe20008000000 */
[----:B0-----:R-:W-:Y:S02]  /*5c80*/  MOV R2, UR29 ;  /* 0x0000001d00027c02 */ /* 0x001fe40008000f00 */
[----:B------:R-:W-:Y:S02]  /*5c90*/  MOV R3, R43 ;  /* 0x0000002b00037202 */ /* 0x000fe40000000f00 */
[----:B------:R-:W-:Y:S02]  /*5ca0*/  ISETP.GE.U32.AND P1, PT, R4, 0x1000000, PT ;  /* 0x010000000400780c */ /* 0x000fe40003f26070 */
[----:B------:R-:W-:-:S05]  /*5cb0*/  MOV R55, UR4 ;  /* 0x0000000400377c02 */ /* 0x000fca0008000f00 */
[----:B------:R-:W-:-:S04]  /*5cc0*/  @P2 FFMA.FTZ R2, R200, R2, UR30 ;  /* 0x0000001ec8022e23 */ /* 0x000fc80008010002 */
[----:B------:R-:W-:-:S04]  /*5cd0*/  @P2 FADD.FTZ R2, R169, -R2 ;  /* 0x80000002a9022221 */ /* 0x000fc80000010000 */
[----:B------:R-:W-:-:S04]  /*5ce0*/  @P2 FFMA.FTZ R3, R2, UR28, R43 ;  /* 0x0000001c02032c23 */ /* 0x000fc8000801002b */
[----:B------:R-:W-:-:S04]  /*5cf0*/  FMUL.FTZ R2, R3, UR21 ;  /* 0x0000001503027c20 */ /* 0x000fc80008410000 */
[----:B------:R-:W-:-:S04]  /*5d00*/  FMUL.FTZ R2, R2, UR20 ;  /* 0x0000001402027c20 */ /* 0x000fc80008410000 */
[----:B-----5:R-:W-:-:S05]  /*5d10*/  FMUL.FTZ R3, R123, R2 ;  /* 0x000000027b037220 */ /* 0x020fca0000410000 */
[----:B------:R-:W-:-:S05]  /*5d20*/  FSEL R3, R3, RZ, P1 ;  /* 0x000000ff03037208 */ /* 0x000fca0000800000 */
[----:B------:R-:W-:Y:S01]  /*5d30*/  FADD.FTZ R99, R99, R3 ;  /* 0x0000000363637221 */ /* 0x000fe20000010000 */
[----:B------:R-:W-:Y:S06]  /*5d40*/  @!P1 BRA `(.L_x_14090) ;  /* 0x00000000000c9947 */ /* 0x000fec0003800000 */
[----:B------:R-:W-:-:S05]  /*5d50*/  SHF.R.U32.HI R162, RZ, 0x10, R235 ;  /* 0x00000010ffa27819 */ /* 0x000fca00000116eb */
[----:B------:R-:W-:-:S05]  /*5d60*/  HADD2.F32 R55, -RZ, R162.H0_H0 ;  /* 0x200000a2ff377230 */ /* 0x000fca0000004100 */
[----:B------:R-:W-:-:S07]  /*5d70*/  FMUL.FTZ R55, R55, R2 ;  /* 0x0000000237377220 */ /* 0x000fce0000410000 */
.L_x_14090:
[----:B------:R-:W-:Y:S05]  /*5d80*/  BSYNC.RECONVERGENT B0 ;  /* 0x0000000000007941 */ /* 0x000fea0003800200 */
.L_x_14089:
[----:B------:R-:W-:Y:S05]  /*5d90*/  BRA `(.L_x_14083) ;  /* 0x0000000800807947 */ /* 0x000fea0003800000 */
.L_x_14078:
[----:B------:R-:W-:Y:S04]  /*5da0*/  BSSY.RECONVERGENT B0, `(.L_x_14083) ;  /* 0x000009f000007945 */ /* 0x000fe80003800200 */
[----:B------:R-:W-:Y:S05]  /*5db0*/  @!P0 BRA `(.L_x_14091) ;  /* 0x00000004005c8947 */ /* 0x000fea0003800000 */
[----:B------:R-:W-:Y:S01]  /*5dc0*/  ISETP.LT.AND P1, PT, RZ, UR27, PT ;  /* 0x0000001bff007c0c */ /* 0x000fe2000bf21270 */
[----:B------:R-:W-:-:S12]  /*5dd0*/  BRA.U !UP3, `(.L_x_14092) ;  /* 0x000000010b407547 */ /* 0x000fd8000b800000 */
[----:B0-----:R-:W-:Y:S01]  /*5de0*/  MOV R2, UR29 ;  /* 0x0000001d00027c02 */ /* 0x001fe20008000f00 */
[----:B------:R-:W-:Y:S01]  /*5df0*/  UMOV UR4, URZ ;  /* 0x000000ff00047c82 */ /* 0x000fe20008000000 */
[----:B------:R-:W-:Y:S02]  /*5e00*/  ISETP.LT.AND P2, PT, RZ, UR27, PT ;  /* 0x0000001bff007c0c */ /* 0x000fe4000bf41270 */
[----:B------:R-:W-:Y:S01]  /*5e10*/  MOV R52, UR4 ;  /* 0x0000000400347c02 */ /* 0x000fe20008000f00 */
[----:B------:R-:W-:-:S04]  /*5e20*/  FFMA.FTZ R2, R166, R2, UR30 ;  /* 0x0000001ea6027e23 */ /* 0x000fc80008010002 */
[----:B------:R-:W-:-:S04]  /*5e30*/  FADD.FTZ R2, R216, -R2 ;  /* 0x80000002d8027221 */ /* 0x000fc80000010000 */
[----:B------:R-:W-:-:S05]  /*5e40*/  FMUL.FTZ R2, R2, UR28 ;  /* 0x0000001c02027c20 */ /* 0x000fca0008410000 */
[----:B------:R-:W-:Y:S02]  /*5e50*/  FSEL R2, R2, RZ, P2 ;  /* 0x000000ff02027208 */ /* 0x000fe40001000000 */
        /* <DEDUP_REMOVED lines=8> */
.L_x_14092:
[----:B------:R-:W-:Y:S05]  /*5ee0*/  BRA.U !UP3, `(.L_x_14093) ;  /* 0x000000010b447547 */ /* 0x000fea000b800000 */
[----:B0-----:R-:W-:Y:S01]  /*5ef0*/  MOV R2, UR29 ;  /* 0x0000001d00027c02 */ /* 0x001fe20008000f00 */
[----:B------:R-:W-:Y:S01]  /*5f00*/  UMOV UR4, URZ ;  /* 0x000000ff00047c82 */ /* 0x000fe20008000000 */
[----:B------:R-:W-:Y:S02]  /*5f10*/  ISETP.LT.AND P2, PT, RZ, UR27, PT ;  /* 0x0000001bff007c0c */ /* 0x000fe4000bf41270 */
[----:B------:R-:W-:Y:S01]  /*5f20*/  SHF.R.U64 R128, R234, 0x10, R235 ;  /* 0x00000010ea807819 */ /* 0x000fe200000012eb */
[----:B------:R-:W-:Y:S01]  /*5f30*/  FFMA.FTZ R2, R199, R2, UR30 ;  /* 0x0000001ec7027e23 */ /* 0x000fe20008010002 */
[----:B------:R-:W-:-:S03]  /*5f40*/  MOV R53, UR4 ;  /* 0x0000000400357c02 */ /* 0x000fc60008000f00 */
        /* <DEDUP_REMOVED lines=11> */
.L_x_14093:
[----:B------:R-:W-:Y:S05]  /*6000*/  BRA.U !UP3, `(.L_x_14094) ;  /* 0x000000010b407547 */ /* 0x000fea000b800000 */
        /* <DEDUP_REMOVED lines=16> */
.L_x_14094:
        /* <DEDUP_REMOVED lines=22> */
[----:B------:R-:W-:Y:S01]  /*6270*/  ISETP.GE.U32.AND P1, PT, R4, 0x1000000, PT ;  /* 0x010000000400780c */ /* 0x000fe20003f26070 */
[----:B------:R-:W-:Y:S02]  /*6280*/  UMOV UR4, URZ ;  /* 0x000000ff00047c82 */ /* 0x000fe40008000000 */
        /* <DEDUP_REMOVED lines=8> */
[----:B------:R-:W-:Y:S01]  /*6310*/  FMUL.FTZ R55, R55, R2 ;  /* 0x0000000237377220 */ /* 0x000fe20000410000 */
[----:B------:R-:W-:Y:S06]  /*6320*/  BRA `(.L_x_14095) ;  /* 0x0000000400187947 */ /* 0x000fec0003800000 */
.L_x_14091:
        /* <DEDUP_REMOVED lines=17> */
.L_x_14096:
        /* <DEDUP_REMOVED lines=18> */
.L_x_14097:
        /* <DEDUP_REMOVED lines=17> */
.L_x_14098:
[----:B------:R-:W-:Y:S05]  /*6670*/  BRA.U !UP3, `(.L_x_14095) ;  /* 0x000000010b447547 */ /* 0x000fea000b800000 */
[----:B0-----:R-:W-:Y:S01]  /*6680*/  MOV R2, UR29 ;  /* 0x0000001d00027c02 */ /* 0x001fe20008000f00 */
[----:B------:R-:W-:Y:S01]  /*6690*/  UMOV UR4, URZ ;  /* 0x000000ff00047c82 */ /* 0x000fe20008000000 */
[----:B------:R-:W-:Y:S02]  /*66a0*/  ISETP.LT.AND P1, PT, RZ, UR27, PT ;  /* 0x0000001bff007c0c */ /* 0x000fe4000bf21270 */
[----:B------:R-:W-:Y:S01]  /*66b0*/  ISETP.GE.U32.AND P2, PT, R4, 0x1000000, PT ;  /* 0x010000000400780c */ /* 0x000fe20003f46070 */
[----:B------:R-:W-:Y:S01]  /*66c0*/  FFMA.FTZ R2, R200, R2, UR30 ;  /* 0x0000001ec8027e23 */ /* 0x000fe20008010002 */
[----:B------:R-:W-:Y:S02]  /*66d0*/  SHF.R.U32.HI R162, RZ, 0x10, R235 ;  /* 0x00000010ffa27819 */ /* 0x000fe400000116eb */
[----:B------:R-:W-:Y:S01]  /*66e0*/  MOV R55, UR4 ;  /* 0x0000000400377c02 */ /* 0x000fe20008000f00 */
[----:B------:R-:W-:-:S04]  /*66f0*/  FADD.FTZ R2, R169, -R2 ;  /* 0x80000002a9027221 */ /* 0x000fc80000010000 */
[----:B------:R-:W-:-:S05]  /*6700*/  FMUL.FTZ R2, R2, UR28 ;  /* 0x0000001c02027c20 */ /* 0x000fca0008410000 */
[----:B------:R-:W-:-:S05]  /*6710*/  FSEL R2, R2, RZ, P1 ;  /* 0x000000ff02027208 */ /* 0x000fca0000800000 */
[----:B------:R-:W-:-:S04]  /*6720*/  FMUL.FTZ R2, R2, UR21 ;  /* 0x0000001502027c20 */ /* 0x000fc80008410000 */
[----:B------:R-:W-:-:S04]  /*6730*/  FMUL.FTZ R2, R2, UR20 ;  /* 0x0000001402027c20 */ /* 0x000fc80008410000 */
[----:B-----5:R-:W-:-:S05]  /*6740*/  FMUL.FTZ R3, R123, R2 ;  /* 0x000000027b037220 */ /* 0x020fca0000410000 */
[----:B------:R-:W-:-:S05]  /*6750*/  FSEL R3, R3, RZ, P2 ;  /* 0x000000ff03037208 */ /* 0x000fca0001000000 */
[----:B------:R-:W-:Y:S01]  /*6760*/  FADD.FTZ R99, R99, R3 ;  /* 0x0000000363637221 */ /* 0x000fe20000010000 */
[----:B------:R-:W-:-:S05]  /*6770*/  @P2 HADD2.F32 R3, -RZ, R162.H0_H0 ;  /* 0x200000a2ff032230 */ /* 0x000fca0000004100 */
[----:B------:R-:W-:-:S07]  /*6780*/  @P2 FMUL.FTZ R55, R3, R2 ;  /* 0x0000000203372220 */ /* 0x000fce0000410000 */
.L_x_14095:
[----:B------:R-:W-:Y:S05]  /*6790*/  BSYNC.RECONVERGENT B0 ;  /* 0x0000000000007941 */ /* 0x000fea0003800200 */
.L_x_14083:
[----:B0-----:R-:W0:Y:S01]  /*67a0*/  @P0 LDC.64 R2, c[0x0][0x478] ;  /* 0x00011e00ff020b82 */ /* 0x001e220000000a00 */
[----:B------:R-:W-:Y:S01]  /*67b0*/  @P0 IADD3 R4, PT, PT, R160, 0x100, RZ ;  /* 0x00000100a0040810 */ /* 0x000fe20007ffe0ff */
[----:B------:R-:W1:Y:S01]  /*67c0*/  @UP3 LDCU.64 UR32, c[0x0][0x468] ;  /* 0x00008d00ff2037ac */ /* 0x000e620008000a00 */
[----:B------:R-:W-:-:S03]  /*67d0*/  PLOP3.LUT P1, PT, PT, PT, UP3, 0x80, 0x8 ;  /* 0x000000000008781c */ /* 0x000fc60003f2f038 */
[----:B0-----:R-:W-:-:S05]  /*67e0*/  @P0 IMAD.WIDE.U32 R2, R4, 0x10, R2 ;  /* 0x0000001004020825 */ /* 0x001fca00078e0002 */
[----:B------:R0:W-:Y:S02]  /*67f0*/  @P0 STG.E.128 desc[UR18][R2.64], R128 ;  /* 0x0000008002000986 */ /* 0x0001e4000c101d12 */
[----:B0-----:R-:W-:-:S03]  /*6800*/  HFMA2 R3, -RZ, RZ, 0, 9.5367431640625e-07 ;  /* 0x00000010ff037431 */ /* 0x001fc600000001ff */
[----:B------:R-:W-:-:S05]  /*6810*/  @P1 IADD3 R2, PT, PT, R161, 0x100, RZ ;  /* 0x00000100a1021810 */ /* 0x000fca0007ffe0ff */
[----:B-1----:R-:W-:-:S05]  /*6820*/  @P1 IMAD.WIDE.U32 R2, R2, R3, UR32 ;  /* 0x0000002002021e25 */ /* 0x002fca000f8e0003 */
[----:B------:R0:W-:Y:S01]  /*6830*/  @P1 STG.E.128 desc[UR18][R2.64], R52 ;  /* 0x0000003402001986 */ /* 0x0001e2000c101d12 */
[----:B------:R-:W-:Y:S05]  /*6840*/  BRA.U !UP3, `(.L_x_14099) ;  /* 0x000000010b107547 */ /* 0x000fea000b800000 */
[----:B0-----:R-:W0:Y:S01]  /*6850*/  LDC.64 R2, c[0x0][0x390] ;  /* 0x0000e400ff027b82 */ /* 0x001e220000000a00 */
[----:B-----5:R-:W-:-:S05]  /*6860*/  IADD3 R120, PT, PT, R161, 0x180, RZ ;  /* 0x00000180a1787810 */ /* 0x020fca0007ffe0ff */
[----:B0-----:R-:W-:-:S06]  /*6870*/  IMAD.WIDE.U32 R120, R120, 0x10, R2 ;  /* 0x0000001078787825 */ /* 0x001fcc00078e0002 */
[----:B------:R-:W5:Y:S02]  /*6880*/  LDG.E.128 R120, desc[UR18][R120.64] ;  /* 0x0000001278787981 */ /* 0x000f64000c1e1d00 */
.L_x_14099:
        /* <DEDUP_REMOVED lines=12> */
[----:B------:R-:W-:Y:S01]  /*6950*/  FMUL.FTZ R2, R2, UR20 ;  /* 0x0000001402027c20 */ /* 0x000fe20008410000 */
[----:B------:R-:W-:-:S03]  /*6960*/  MOV R52, UR4 ;  /* 0x0000000400347c02 */ /* 0x000fc60008000f00 */
[----:B-----5:R-:W-:-:S05]  /*6970*/  FMUL.FTZ R4, R120, R2 ;  /* 0x0000000278047220 */ /* 0x020fca0000410000 */
[----:B------:R-:W-:-:S05]  /*6980*/  FSEL R4, R4, RZ, P2 ;  /* 0x000000ff04047208 */ /* 0x000fca0001000000 */
[----:B------:R-:W-:Y:S01]  /*6990*/  FADD.FTZ R100, R100, R4 ;  /* 0x0000000464647221 */ /* 0x000fe20000010000 */
[----:B------:R-:W-:-:S05]  /*69a0*/  @P2 HADD2.F32 R4, -RZ, R236.H0_H0 ;  /* 0x200000ecff042230 */ /* 0x000fca0000004100 */
[----:B------:R-:W-:-:S07]  /*69b0*/  @P2 FMUL.FTZ R52, R2, R4 ;  /* 0x0000000402342220 */ /* 0x000fce0000410000 */
.L_x_14102:
        /* <DEDUP_REMOVED lines=17> */
.L_x_14103:
        /* <DEDUP_REMOVED lines=16> */
.L_x_14104:
[----:B------:R-:W-:Y:S02]  /*6bd0*/  MOV R2, UR29 ;  /* 0x0000001d00027c02 */ /* 0x000fe40008000f00 */
[----:B------:R-:W-:Y:S02]  /*6be0*/  MOV R130, R128 ;  /* 0x0000008000827202 */ /* 0x000fe40000000f00 */
[----:B------:R-:W-:Y:S01]  /*6bf0*/  MOV R128, R3 ;  /* 0x0000000300807202 */ /* 0x000fe20000000f00 */
[----:B------:R-:W-:-:S04]  /*6c00*/  @P1 FFMA.FTZ R2, R202, R2, UR30 ;  /* 0x0000001eca021e23 */ /* 0x000fc80008010002 */
[----:B------:R-:W-:Y:S01]  /*6c10*/  @P1 FADD.FTZ R129, R173, -R2 ;  /* 0x80000002ad811221 */ /* 0x000fe20000010000 */
[----:B------:R-:W-:-:S03]  /*6c20*/  MOV R2, R39 ;  /* 0x0000002700027202 */ /* 0x000fc60000000f00 */
[----:B------:R-:W-:Y:S01]  /*6c30*/  @P1 FFMA.FTZ R2, R129, UR28, R39 ;  /* 0x0000001c81021c23 */ /* 0x000fe20008010027 */
[----:B------:R-:W-:-:S04]  /*6c40*/  MOV R129, R4 ;  /* 0x0000000400817202 */ /* 0x000fc80000000f00 */
        /* <DEDUP_REMOVED lines=15> */
.L_x_14107:
[----:B------:R-:W-:Y:S05]  /*6d40*/  BSYNC.RECONVERGENT B0 ;  /* 0x0000000000007941 */ /* 0x000fea0003800200 */
.L_x_14106:
[----:B------:R-:W-:Y:S05]  /*6d50*/  BRA `(.L_x_14105) ;  /* 0x0000000c00a87947 */ /* 0x000fea0003800000 */
.L_x_14101:
        /* <DEDUP_REMOVED lines=17> */
.L_x_14108:
        /* <DEDUP_REMOVED lines=18> */
.L_x_14109:
        /* <DEDUP_REMOVED lines=17> */
.L_x_14110:
        /* <DEDUP_REMOVED lines=20> */
.L_x_14112:
[----:B------:R-:W-:Y:S05]  /*71e0*/  BSYNC.RECONVERGENT B0 ;  /* 0x0000000000007941 */ /* 0x000fea0003800200 */
.L_x_14111:
[----:B------:R-:W-:Y:S05]  /*71f0*/  BRA `(.L_x_14105) ;  /* 0x0000000800807947 */ /* 0x000fea0003800000 */
.L_x_14100:
        /* <DEDUP_REMOVED lines=20> */
.L_x_14114:
        /* <DEDUP_REMOVED lines=18> */
.L_x_14115:
        /* <DEDUP_REMOVED lines=17> */
.L_x_14116:
        /* <DEDUP_REMOVED lines=34> */
.L_x_14113:
        /* <DEDUP_REMOVED lines=17> */
.L_x_14118:
        /* <DEDUP_REMOVED lines=18> */
.L_x_14119:
        /* <DEDUP_REMOVED lines=17> */
.L_x_14120:
        /* <DEDUP_REMOVED lines=18> */
.L_x_14117:
[----:B------:R-:W-:Y:S05]  /*7bf0*/  BSYNC.RECONVERGENT B0 ;  /* 0x0000000000007941 */ /* 0x000fea0003800200 */
.L_x_14105:
        /* <DEDUP_REMOVED lines=15> */
.L_x_14121:
        /* <DEDUP_REMOVED lines=19> */
.L_x_14124:
        /* <DEDUP_REMOVED lines=10> */
[----:B------:R-:W-:Y:S01]  /*7ec0*/  FMUL.FTZ R2, R2, UR20 ;  /* 0x0000001402027c20 */ /* 0x000fe20008410000 */
[----:B------:R-:W-:-:S03]  /*7ed0*/  MOV R53, UR4 ;  /* 0x0000000400357c02 */ /* 0x000fc60008000f00 */
[----:B-----5:R-:W-:-:S05]  /*7ee0*/  FMUL.FTZ R5, R121, R2 ;  /* 0x0000000279057220 */ /* 0x020fca0000410000 */
[----:B------:R-:W-:-:S05]  /*7ef0*/  FSEL R5, R5, RZ, P2 ;  /* 0x000000ff05057208 */ /* 0x000fca0001000000 */
[----:B------:R-:W-:Y:S01]  /*7f00*/  FADD.FTZ R105, R105, R5 ;  /* 0x0000000569697221 */ /* 0x000fe20000010000 */
[----:B------:R-:W-:-:S05]  /*7f10*/  @P2 HADD2.F32 R5, -RZ, R128.H0_H0 ;  /* 0x20000080ff052230 */ /* 0x000fca0000004100 */
[----:B------:R-:W-:-:S07]  /*7f20*/  @P2 FMUL.FTZ R53, R2, R5 ;  /* 0x0000000502352220 */ /* 0x000fce0000410000 */
.L_x_14125:
        /* <DEDUP_REMOVED lines=16> */
.L_x_14126:
        /* <DEDUP_REMOVED lines=20> */
[----:B------:R-:W-:-:S05]  /*8170*/  HADD2.F32 R55, -RZ, R252.H0_H0 ;  /* 0x200000fcff377230 */ /* 0x000fca0000004100 */
[----:B------:R-:W-:-:S07]  /*8180*/  FMUL.FTZ R55, R2, R55 ;  /* 0x0000003702377220 */ /* 0x000fce0000410000 */
.L_x_14129:
[----:B------:R-:W-:Y:S05]  /*8190*/  BSYNC.RECONVERGENT B0 ;  /* 0x0000000000007941 */ /* 0x000fea0003800200 */
.L_x_14128:
[----:B------:R-:W-:Y:S05]  /*81a0*/  BRA `(.L_x_14127) ;  /* 0x0000000c009c7947 */ /* 0x000fea0003800000 */
.L_x_14123:
        /* <DEDUP_REMOVED lines=17> */
.L_x_14130:
        /* <DEDUP_REMOVED lines=18> */
.L_x_14131:
        /* <DEDUP_REMOVED lines=17> */
.L_x_14132:
        /* <DEDUP_REMOVED lines=17> */
[----:B------:R-:W-:-:S05]  /*8600*/  HADD2.F32 R55, -RZ, R252.H0_H0 ;  /* 0x200000fcff377230 */ /* 0x000fca0000004100 */
[----:B------:R-:W-:-:S07]  /*8610*/  FMUL.FTZ R55, R55, R2 ;  /* 0x0000000237377220 */ /* 0x000fce0000410000 */
.L_x_14134:
[----:B------:R-:W-:Y:S05]  /*8620*/  BSYNC.RECONVERGENT B0 ;  /* 0x0000000000007941 */ /* 0x000fea0003800200 */
.L_x_14133:
[----:B------:R-:W-:Y:S05]  /*8630*/  BRA `(.L_x_14127) ;  /* 0x0000000800787947 */ /* 0x000fea0003800000 */
.L_x_14122:
[----:B------:R-:W-:Y:S04]  /*8640*/  BSSY.RECONVERGENT B0, `(.L_x_14127) ;  /* 0x000009d000007945 */ /* 0x000fe80003800200 */
[----:B------:R-:W-:Y:S05]  /*8650*/  @!P0 BRA `(.L_x_14135) ;  /* 0x0000000400588947 */ /* 0x000fea0003800000 */
[----:B------:R-:W-:Y:S01]  /*8660*/  ISETP.LT.AND P1, PT, RZ, UR27, PT ;  /* 0x0000001bff007c0c */ /* 0x000fe2000bf21270 */
[----:B------:R-:W-:-:S12]  /*8670*/  BRA.U !UP3, `(.L_x_14136) ;  /* 0x000000010b407547 */ /* 0x000fd8000b800000 */
[----:B0-----:R-:W-:Y:S01]  /*8680*/  MOV R2, UR29 ;  /* 0x0000001d00027c02 */ /* 0x001fe20008000f00 */
[----:B------:R-:W-:Y:S01]  /*8690*/  UMOV UR4, URZ ;  /* 0x000000ff00047c82 */ /* 0x000fe20008000000 */
[----:B------:R-:W-:Y:S02]  /*86a0*/  LOP3.LUT P3, RZ, R6, 0xff, RZ, 0xc0, !PT ;  /* 0x000000ff06ff7812 */ /* 0x000fe4000786c0ff */
[----:B------:R-:W-:Y:S01]  /*86b0*/  ISETP.LT.AND P2, PT, RZ, UR27, PT ;  /* 0x0000001bff007c0c */ /* 0x000fe2000bf41270 */
[----:B------:R-:W-:Y:S01]  /*86c0*/  FFMA.FTZ R2, R174, R2, UR30 ;  /* 0x0000001eae027e23 */ /* 0x000fe20008010002 */
[----:B------:R-:W-:-:S03]  /*86d0*/  MOV R52, UR4 ;  /* 0x0000000400347c02 */ /* 0x000fc60008000f00 */
[----:B------:R-:W-:-:S04]  /*86e0*/  FADD.FTZ R2, R220, -R2 ;  /* 0x80000002dc027221 */ /* 0x000fc80000010000 */
[----:B------:R-:W-:Y:S02]  /*86f0*/  FMUL.FTZ R2, R2, UR28 ;  /* 0x0000001c02027c20 */ /* 0x000fe40008410000 */
[----:B------:R-:W-:-:S03]  /*8700*/  @P3 HADD2.F32 R3, -RZ, R238.H0_H0 ;  /* 0x200000eeff033230 */ /* 0x000fc60000004100 */
[----:B------:R-:W-:-:S05]  /*8710*/  FSEL R2, R2, RZ, P2 ;  /* 0x000000ff02027208 */ /* 0x000fca0001000000 */
[----:B------:R-:W-:-:S04]  /*8720*/  FMUL.FTZ R2, R2, UR21 ;  /* 0x0000001502027c20 */ /* 0x000fc80008410000 */
[----:B------:R-:W-:-:S04]  /*8730*/  FMUL.FTZ R2, R2, UR20 ;  /* 0x0000001402027c20 */ /* 0x000fc80008410000 */
[-C--:B------:R-:W-:Y:S01]  /*8740*/  @P3 FMUL.FTZ R52, R3, R2.reuse ;  /* 0x0000000203343220 */ /* 0x080fe20000410000 */
[----:B-----5:R-:W-:-:S05]  /*8750*/  FMUL.FTZ R2, R120, R2 ;  /* 0x0000000278027220 */ /* 0x020fca0000410000 */
[----:B------:R-:W-:-:S05]  /*8760*/  FSEL R2, R2, RZ, P3 ;  /* 0x000000ff02027208 */ /* 0x000fca0001800000 */
[----:B------:R-:W-:-:S07]  /*8770*/  FADD.FTZ R104, R104, R2 ;  /* 0x0000000268687221 */ /* 0x000fce0000010000 */
.L_x_14136:
[----:B------:R-:W-:Y:S05]  /*8780*/  BRA.U !UP3, `(.L_x_14137) ;  /* 0x000000010b447547 */ /* 0x000fea000b800000 */
[----:B0-----:R-:W-:Y:S01]  /*8790*/  MOV R2, UR29 ;  /* 0x0000001d00027c02 */ /* 0x001fe20008000f00 */
[----:B------:R-:W-:Y:S01]  /*87a0*/  UMOV UR4, URZ ;  /* 0x000000ff00047c82 */ /* 0x000fe20008000000 */
[----:B------:R-:W-:Y:S02]  /*87b0*/  LOP3.LUT P3, RZ, R6, 0xff00, RZ, 0xc0, !PT ;  /* 0x0000ff0006ff7812 */ /* 0x000fe4000786c0ff */
[----:B------:R-:W-:Y:S01]  /*87c0*/  ISETP.LT.AND P2, PT, RZ, UR27, PT ;  /* 0x0000001bff007c0c */ /* 0x000fe2000bf41270 */
[----:B------:R-:W-:Y:S01]  /*87d0*/  FFMA.FTZ R2, R203, R2, UR30 ;  /* 0x0000001ecb027e23 */ /* 0x000fe20008010002 */
[----:B------:R-:W-:Y:S02]  /*87e0*/  SHF.R.U64 R3, R238, 0x10, R239 ;  /* 0x00000010ee037819 */ /* 0x000fe400000012ef */
[----:B------:R-:W-:Y:S01]  /*87f0*/  MOV R53, UR4 ;  /* 0x0000000400357c02 */ /* 0x000fe20008000f00 */
        /* <DEDUP_REMOVED lines=10> */
.L_x_14137:
[----:B------:R-:W-:Y:S05]  /*88a0*/  BRA.U !UP3, `(.L_x_14138) ;  /* 0x000000010b407547 */ /* 0x000fea000b800000 */
        /* <DEDUP_REMOVED lines=16> */
.L_x_14138:
        /* <DEDUP_REMOVED lines=30> */
[----:B------:R-:W-:-:S05]  /*8b90*/  HADD2.F32 R55, -RZ, R252.H0_H0 ;  /* 0x200000fcff377230 */ /* 0x000fca0000004100 */
[----:B------:R-:W-:Y:S01]  /*8ba0*/  FMUL.FTZ R55, R55, R2 ;  /* 0x0000000237377220 */ /* 0x000fe20000410000 */
[----:B------:R-:W-:Y:S06]  /*8bb0*/  BRA `(.L_x_14139) ;  /* 0x0000000400147947 */ /* 0x000fec0003800000 */
.L_x_14135:
        /* <DEDUP_REMOVED lines=17> */
.L_x_14140:
        /* <DEDUP_REMOVED lines=18> */
.L_x_14141:
        /* <DEDUP_REMOVED lines=17> */
.L_x_14142:
[----:B------:R-:W-:Y:S05]  /*8f00*/  BRA.U !UP3, `(.L_x_14139) ;  /* 0x000000010b407547 */ /* 0x000fea000b800000 */
[----:B0-----:R-:W-:Y:S01]  /*8f10*/  MOV R2, UR29 ;  /* 0x0000001d00027c02 */ /* 0x001fe20008000f00 */
[----:B------:R-:W-:Y:S01]  /*8f20*/  UMOV UR4, URZ ;  /* 0x000000ff00047c82 */ /* 0x000fe20008000000 */
[----:B------:R-:W-:Y:S02]  /*8f30*/  ISETP.LT.AND P1, PT, RZ, UR27, PT ;  /* 0x0000001bff007c0c */ /* 0x000fe4000bf21270 */
[----:B------:R-:W-:Y:S01]  /*8f40*/  ISETP.GE.U32.AND P2, PT, R6, 0x1000000, PT ;  /* 0x010000000600780c */ /* 0x000fe20003f46070 */
[----:B------:R-:W-:Y:S01]  /*8f50*/  FFMA.FTZ R2, R204, R2, UR30 ;  /* 0x0000001ecc027e23 */ /* 0x000fe20008010002 */
[----:B------:R-:W-:-:S03]  /*8f60*/  MOV R55, UR4 ;  /* 0x0000000400377c02 */ /* 0x000fc60008000f00 */
        /* <DEDUP_REMOVED lines=10> */
.L_x_14139:
[----:B------:R-:W-:Y:S05]  /*9010*/  BSYNC.RECONVERGENT B0 ;  /* 0x0000000000007941 */ /* 0x000fea0003800200 */
.L_x_14127:
        /* <DEDUP_REMOVED lines=15> */
.L_x_14143:
[----:B------:R-:W-:Y:S05]  /*9110*/  BRA.U !UP0, `(.L_x_14144) ;  /* 0x0000000908507547 */ /* 0x000fea000b800000 */
[----:B------:R-:W-:Y:S05]  /*9120*/  @!P0 BRA `(.L_x_14145) ;  /* 0x0000000400288947 */ /* 0x000fea0003800000 */
[----:B------:R-:W-:Y:S02]  /*9130*/  PLOP3.LUT P1, PT, PT, PT, UP2, 0x80, 0x8 ;  /* 0x000000000008781c */ /* 0x000fe40003f2f028 */
[----:B0-----:R-:W-:Y:S02]  /*9140*/  MOV R2, UR29 ;  /* 0x0000001d00027c02 */ /* 0x001fe40008000f00 */
[----:B------:R-:W-:Y:S02]  /*9150*/  MOV R3, UR29 ;  /* 0x0000001d00037c02 */ /* 0x000fe40008000f00 */
[----:B------:R-:W-:-:S07]  /*9160*/  MOV R4, R29 ;  /* 0x0000001d00047202 */ /* 0x000fce0000000f00 */
[----:B------:R-:W-:Y:S01]  /*9170*/  @P1 FFMA.FTZ R2, R205, R2, UR30 ;  /* 0x0000001ecd021e23 */ /* 0x000fe20008010002 */
[----:B------:R-:W-:-:S03]  /*9180*/  @P1 FFMA.FTZ R3, R178, R3, UR30 ;  /* 0x0000001eb2031e23 */ /* 0x000fc60008010003 */
[----:B------:R-:W-:-:S04]  /*9190*/  @P1 FADD.FTZ R2, R179, -R2 ;  /* 0x80000002b3021221 */ /* 0x000fc80000010000 */
[----:B------:R-:W-:Y:S01]  /*91a0*/  @P1 FFMA.FTZ R4, R2, UR28, R29 ;  /* 0x0000001c02041c23 */ /* 0x000fe2000801001d */
[----:B------:R-:W-:Y:S01]  /*91b0*/  @P1 FADD.FTZ R2, R222, -R3 ;  /* 0x80000003de021221 */ /* 0x000fe20000010000 */
[----:B------:R-:W-:-:S03]  /*91c0*/  MOV R3, R28 ;  /* 0x0000001c00037202 */ /* 0x000fc60000000f00 */
        /* <DEDUP_REMOVED lines=12> */
.L_x_14146:
[----:B------:R-:W-:Y:S05]  /*9290*/  BRA.U !UP3, `(.L_x_14147) ;  /* 0x000000010b2c7547 */ /* 0x000fea000b800000 */
        /* <DEDUP_REMOVED lines=11> */
.L_x_14147:
        /* <DEDUP_REMOVED lines=16> */
.L_x_14148:
[----:B------:R-:W-:Y:S02]  /*9450*/  MOV R2, UR29 ;  /* 0x0000001d00027c02 */ /* 0x000fe40008000f00 */
[----:B------:R-:W-:Y:S02]  /*9460*/  MOV R130, R5 ;  /* 0x0000000500827202 */ /* 0x000fe40000000f00 */
[----:B------:R-:W-:Y:S01]  /*9470*/  MOV R129, R4 ;  /* 0x0000000400817202 */ /* 0x000fe20000000f00 */
[----:B------:R-:W-:Y:S01]  /*9480*/  @P1 FFMA.FTZ R2, R206, R2, UR30 ;  /* 0x0000001ece021e23 */ /* 0x000fe20008010002 */
[----:B------:R-:W-:-:S03]  /*9490*/  MOV R128, R3 ;  /* 0x0000000300807202 */ /* 0x000fc60000000f00 */
        /* <DEDUP_REMOVED lines=15> */
[----:B------:R-:W-:-:S05]  /*9590*/  HADD2.F32 R55, -RZ, R252.H1_H1 ;  /* 0x300000fcff377230 */ /* 0x000fca0000004100 */
[----:B------:R-:W-:-:S07]  /*95a0*/  FMUL.FTZ R55, R2, R55 ;  /* 0x0000003702377220 */ /* 0x000fce0000410000 */
.L_x_14151:
[----:B------:R-:W-:Y:S05]  /*95b0*/  BSYNC.RECONVERGENT B0 ;  /* 0x0000000000007941 */ /* 0x000fea0003800200 */
.L_x_14150:
[----:B------:R-:W-:Y:S05]  /*95c0*/  BRA `(.L_x_14149) ;  /* 0x0000000c009c7947 */ /* 0x000fea0003800000 */
.L_x_14145:
        /* <DEDUP_REMOVED lines=17> */
.L_x_14152:
        /* <DEDUP_REMOVED lines=18> */
.L_x_14153:
        /* <DEDUP_REMOVED lines=17> */
.L_x_14154:
        /* <DEDUP_REMOVED lines=17> */
[----:B------:R-:W-:-:S05]  /*9a20*/  HADD2.F32 R55, -RZ, R252.H1_H1 ;  /* 0x300000fcff377230 */ /* 0x000fca0000004100 */
[----:B------:R-:W-:-:S07]  /*9a30*/  FMUL.FTZ R55, R55, R2 ;  /* 0x0000000237377220 */ /* 0x000fce0000410000 */
.L_x_14156:
[----:B------:R-:W-:Y:S05]  /*9a40*/  BSYNC.RECONVERGENT B0 ;  /* 0x0000000000007941 */ /* 0x000fea0003800200 */
.L_x_14155:
[----:B------:R-:W-:Y:S05]  /*9a50*/  BRA `(.L_x_14149) ;  /* 0x0000000800787947 */ /* 0x000fea0003800000 */
.L_x_14144:
        /* <DEDUP_REMOVED lines=20> */
.L_x_14158:
        /* <DEDUP_REMOVED lines=18> */
.L_x_14159:
        /* <DEDUP_REMOVED lines=17> */
.L_x_14160:
        /* <DEDUP_REMOVED lines=30> */
[----:B------:R-:W-:-:S05]  /*9fb0*/  HADD2.F32 R55, -RZ, R252.H1_H1 ;  /* 0x300000fcff377230 */ /* 0x000fca0000004100 */
[----:B------:R-:W-:Y:S01]  /*9fc0*/  FMUL.FTZ R55, R55, R2 ;  /* 0x0000000237377220 */ /* 0x000fe20000410000 */
[----:B------:R-:W-:Y:S06]  /*9fd0*/  BRA `(.L_x_14161) ;  /* 0x0000000400147947 */ /* 0x000fec0003800000 */
.L_x_14157:
        /* <DEDUP_REMOVED lines=17> */
.L_x_14162:
        /* <DEDUP_REMOVED lines=18> */
.L_x_14163:
        /* <DEDUP_REMOVED lines=17> */
.L_x_14164:
        /* <DEDUP_REMOVED lines=9> */
[----:B------:R-:W-:-:S03]  /*a3b0*/  ISETP.GE.U32.AND P1, PT, R7, 0x1000000, PT ;  /* 0x010000000700780c */ /* 0x000fc60003f26070 */
[----:B------:R-:W-:-:S04]  /*a3c0*/  FMUL.FTZ R2, R2, UR21 ;  /* 0x0000001502027c20 */ /* 0x000fc80008410000 */
[----:B------:R-:W-:-:S04]  /*a3d0*/  FMUL.FTZ R2, R2, UR20 ;  /* 0x0000001402027c20 */ /* 0x000fc80008410000 */
[----:B-----5:R-:W-:-:S05]  /*a3e0*/  FMUL.FTZ R3, R123, R2 ;  /* 0x000000027b037220 */ /* 0x020fca0000410000 */
[----:B------:R-:W-:-:S05]  /*a3f0*/  FSEL R3, R3, RZ, P1 ;  /* 0x000000ff03037208 */ /* 0x000fca0000800000 */
[----:B------:R-:W-:Y:S01]  /*a400*/  FADD.FTZ R111, R111, R3 ;  /* 0x000000036f6f7221 */ /* 0x000fe20000010000 */
[----:B------:R-:W-:-:S05]  /*a410*/  @P1 HADD2.F32 R3, -RZ, R252.H1_H1 ;  /* 0x300000fcff031230 */ /* 0x000fca0000004100 */
[----:B------:R-:W-:-:S07]  /*a420*/  @P1 FMUL.FTZ R55, R3, R2 ;  /* 0x0000000203371220 */ /* 0x000fce0000410000 */
.L_x_14161:
[----:B------:R-:W-:Y:S05]  /*a430*/  BSYNC.RECONVERGENT B0 ;  /* 0x0000000000007941 */ /* 0x000fea0003800200 */
.L_x_14149:
        /* <DEDUP_REMOVED lines=15> */
.L_x_14165:
[----:B------:R-:W-:Y:S05]  /*a530*/  BRA.U !UP0, `(.L_x_14166) ;  /* 0x0000000908587547 */ /* 0x000fea000b800000 */
[----:B------:R-:W-:Y:S05]  /*a540*/  @!P0 BRA `(.L_x_14167) ;  /* 0x00000004002c8947 */ /* 0x000fea0003800000 */
[----:B------:R-:W-:Y:S02]  /*a550*/  PLOP3.LUT P1, PT, PT, PT, UP2, 0x80, 0x8 ;  /* 0x000000000008781c */ /* 0x000fe40003f2f028 */
[----:B0-----:R-:W-:Y:S02]  /*a560*/  MOV R2, UR29 ;  /* 0x0000001d00027c02 */ /* 0x001fe40008000f00 */
[----:B------:R-:W-:Y:S02]  /*a570*/  MOV R4, R25 ;  /* 0x0000001900047202 */ /* 0x000fe40000000f00 */
[----:B------:R-:W-:Y:S02]  /*a580*/  MOV R3, UR29 ;  /* 0x0000001d00037c02 */ /* 0x000fe40008000f00 */
[----:B------:R-:W-:-:S05]  /*a590*/  MOV R5, R26 ;  /* 0x0000001a00057202 */ /* 0x000fca0000000f00 */
[----:B------:R-:W-:Y:S01]  /*a5a0*/  @P1 FFMA.FTZ R2, R207, R2, UR30 ;  /* 0x0000001ecf021e23 */ /* 0x000fe20008010002 */
[----:B------:R-:W-:-:S03]  /*a5b0*/  @P1 FFMA.FTZ R3, R182, R3, UR30 ;  /* 0x0000001eb6031e23 */ /* 0x000fc60008010003 */
[----:B------:R-:W-:-:S04]  /*a5c0*/  @P1 FADD.FTZ R2, R183, -R2 ;  /* 0x80000002b7021221 */ /* 0x000fc80000010000 */
[----:B------:R-:W-:Y:S01]  /*a5d0*/  @P1 FFMA.FTZ R4, R2, UR28, R25 ;  /* 0x0000001c02041c23 */ /* 0x000fe20008010019 */
[----:B------:R-:W-:-:S05]  /*a5e0*/  MOV R2, UR29 ;  /* 0x0000001d00027c02 */ /* 0x000fca0008000f00 */
[----:B------:R-:W-:-:S04]  /*a5f0*/  @P1 FFMA.FTZ R2, R184, R2, UR30 ;  /* 0x0000001eb8021e23 */ /* 0x000fc80008010002 */
        /* <DEDUP_REMOVED lines=16> */
.L_x_14168:
        /* <DEDUP_REMOVED lines=12> */
.L_x_14169:
[----:B------:R-:W-:Y:S05]  /*a7c0*/  BRA.U !UP3, `(.L_x_14170) ;  /* 0x000000010b287547 */ /* 0x000fea000b800000 */
        /* <DEDUP_REMOVED lines=10> */
.L_x_14170:
        /* <DEDUP_REMOVED lines=23> */
.L_x_14173:
[----:B------:R-:W-:Y:S05]  /*a9e0*/  BSYNC.RECONVERGENT B0 ;  /* 0x0000000000007941 */ /* 0x000fea0003800200 */
.L_x_14172:
[----:B------:R-:W-:Y:S05]  /*a9f0*/  BRA `(.L_x_14171) ;  /* 0x0000000c00a87947 */ /* 0x000fea0003800000 */
.L_x_14167:
        /* <DEDUP_REMOVED lines=17> */
.L_x_14174:
        /* <DEDUP_REMOVED lines=18> */
.L_x_14175:
        /* <DEDUP_REMOVED lines=17> */
.L_x_14176:
[----:B------:R-:W-:Y:S04]  /*ad40*/  BSSY.RECONVERGENT B0, `(.L_x_14177) ;  /* 0x0000014000007945 */ /* 0x000fe80003800200 */
        /* <DEDUP_REMOVED lines=9> */
[----:B------:R-:W-:-:S03]  /*ade0*/  ISETP.GE.U32.AND P1, PT, R244, 0x1000000, PT ;  /* 0x01000000f400780c */ /* 0x000fc60003f26070 */
        /* <DEDUP_REMOVED lines=9> */
.L_x_14178:
[----:B------:R-:W-:Y:S05]  /*ae80*/  BSYNC.RECONVERGENT B0 ;  /* 0x0000000000007941 */ /* 0x000fea0003800200 */
.L_x_14177:
[----:B------:R-:W-:Y:S05]  /*ae90*/  BRA `(.L_x_14171) ;  /* 0x0000000800807947 */ /* 0x000fea0003800000 */
.L_x_14166:
        /* <DEDUP_REMOVED lines=20> */
.L_x_14180:
        /* <DEDUP_REMOVED lines=18> */
.L_x_14181:
        /* <DEDUP_REMOVED lines=17> */
.L_x_14182:
        /* <DEDUP_REMOVED lines=34> */
.L_x_14179:
        /* <DEDUP_REMOVED lines=17> */
.L_x_14184:
        /* <DEDUP_REMOVED lines=18> */
.L_x_14185:
        /* <DEDUP_REMOVED lines=17> */
.L_x_14186:
[----:B------:R-:W-:Y:S05]  /*b770*/  BRA.U !UP3, `(.L_x_14183) ;  /* 0x000000010b447547 */ /* 0x000fea000b800000 */
[----:B0-----:R-:W-:Y:S01]  /*b780*/  MOV R2, UR29 ;  /* 0x0000001d00027c02 */ /* 0x001fe20008000f00 */
[----:B------:R-:W-:Y:S01]  /*b790*/  UMOV UR4, URZ ;  /* 0x000000ff00047c82 */ /* 0x000fe20008000000 */
[----:B------:R-:W-:Y:S02]  /*b7a0*/  ISETP.LT.AND P1, PT, RZ, UR27, PT ;  /* 0x0000001bff007c0c */ /* 0x000fe4000bf21270 */
[----:B------:R-:W-:Y:S01]  /*b7b0*/  SHF.R.U32.HI R4, RZ, 0x10, R243 ;  /* 0x00000010ff047819 */ /* 0x000fe200000116f3 */
[----:B------:R-:W-:Y:S01]  /*b7c0*/  FFMA.FTZ R2, R208, R2, UR30 ;  /* 0x0000001ed0027e23 */ /* 0x000fe20008010002 */
[----:B------:R-:W-:-:S03]  /*b7d0*/  MOV R55, UR4 ;  /* 0x0000000400377c02 */ /* 0x000fc60008000f00 */
        /* <DEDUP_REMOVED lines=9> */
[----:B------:R-:W-:-:S05]  /*b870*/  @P1 HADD2.F32 R3, -RZ, R4.H0_H0 ;  /* 0x20000004ff031230 */ /* 0x000fca0000004100 */
[----:B------:R-:W-:-:S07]  /*b880*/  @P1 FMUL.FTZ R55, R3, R2 ;  /* 0x0000000203371220 */ /* 0x000fce0000410000 */
.L_x_14183:
[----:B------:R-:W-:Y:S05]  /*b890*/  BSYNC.RECONVERGENT B0 ;  /* 0x0000000000007941 */ /* 0x000fea0003800200 */
.L_x_14171:
[----:B0-----:R-:W0:Y:S01]  /*b8a0*/  @P0 LDC.64 R2, c[0x0][0x478] ;  /* 0x00011e00ff020b82 */ /* 0x001e220000000a00 */
[----:B------:R-:W-:Y:S01]  /*b8b0*/  @P0 IADD3 R4, PT, PT, R160, 0x300, RZ ;  /* 0x00000300a0040810 */ /* 0x000fe20007ffe0ff */
[----:B------:R-:W1:Y:S01]  /*b8c0*/  @UP3 LDCU.64 UR32, c[0x0][0x468] ;  /* 0x00008d00ff2037ac */ /* 0x000e620008000a00 */
[----:B------:R-:W-:-:S03]  /*b8d0*/  PLOP3.LUT P1, PT, PT, PT, UP3, 0x80, 0x8 ;  /* 0x000000000008781c */ /* 0x000fc60003f2f038 */
[----:B0-----:R-:W-:-:S05]  /*b8e0*/  @P0 IMAD.WIDE.U32 R2, R4, 0x10, R2 ;  /* 0x0000001004020825 */ /* 0x001fca00078e0002 */
[----:B------:R0:W-:Y:S02]  /*b8f0*/  @P0 STG.E.128 desc[UR18][R2.64], R128 ;  /* 0x0000008002000986 */ /* 0x0001e4000c101d12 */
[----:B0-----:R-:W-:-:S03]  /*b900*/  HFMA2 R3, -RZ, RZ, 0, 9.5367431640625e-07 ;  /* 0x00000010ff037431 */ /* 0x001fc600000001ff */
        /* <DEDUP_REMOVED lines=8> */
.L_x_14187:
[--C-:B0-----:R-:W-:Y:S02]  /*b990*/  SHF.R.U64 R2, R8, 0x10, R9.reuse ;  /* 0x0000001008027819 */ /* 0x101fe40000001209 */
[----:B------:R-:W-:Y:S02]  /*b9a0*/  SHF.R.U32.HI R3, RZ, 0x10, R9 ;  /* 0x00000010ff037819 */ /* 0x000fe40000011609 */
[----:B------:R-:W-:Y:S02]  /*b9b0*/  PRMT R7, R2, 0x7610, R7 ;  /* 0x0000761002077816 */ /* 0x000fe40000000007 */
[----:B------:R-:W-:Y:S01]  /*b9c0*/  PRMT R162, R3, 0x7610, R162 ;  /* 0x0000761003a27816 */ /* 0x000fe200000000a2 */
[----:B------:R-:W-:Y:S06]  /*b9d0*/  BRA.U !UP0, `(.L_x_14188) ;  /* 0x0000000908447547 */ /* 0x000fec000b800000 */
[----:B------:R-:W-:Y:S05]  /*b9e0*/  @!P0 BRA `(.L_x_14189) ;  /* 0x0000000400208947 */ /* 0x000fea0003800000 */
[----:B------:R-:W-:Y:S02]  /*b9f0*/  PLOP3.LUT P1, PT, PT, PT, UP2, 0x80, 0x8 ;  /* 0x000000000008781c */ /* 0x000fe40003f2f028 */
[----:B------:R-:W-:Y:S02]  /*ba00*/  MOV R2, UR29 ;  /* 0x0000001d00027c02 */ /* 0x000fe40008000f00 */
[----:B------:R-:W-:Y:S02]  /*ba10*/  MOV R3, UR29 ;  /* 0x0000001d00037c02 */ /* 0x000fe40008000f00 */
[----:B------:R-:W-:Y:S02]  /*ba20*/  MOV R4, R21 ;  /* 0x0000001500047202 */ /* 0x000fe40000000f00 */
[----:B------:R-:W-:-:S05]  /*ba30*/  MOV R5, R22 ;  /* 0x0000001600057202 */ /* 0x000fca0000000f00 */
[----:B------:R-:W-:-:S04]  /*ba40*/  @P1 FFMA.FTZ R2, R209, R2, UR30 ;  /* 0x0000001ed1021e23 */ /* 0x000fc80008010002 */
[----:B------:R-:W-:-:S04]  /*ba50*/  @P1 FADD.FTZ R2, R187, -R2 ;  /* 0x80000002bb021221 */ /* 0x000fc80000010000 */
[----:B------:R-:W-:Y:S01]  /*ba60*/  @P1 FFMA.FTZ R4, R2, UR28, R21 ;  /* 0x0000001c02041c23 */ /* 0x000fe20008010015 */
[-C--:B------:R-:W-:Y:S01]  /*ba70*/  @P1 FFMA.FTZ R2, R188, R3.reuse, UR30 ;  /* 0x0000001ebc021e23 */ /* 0x080fe20008010003 */
        /* <DEDUP_REMOVED lines=17> */
.L_x_14190:
        /* <DEDUP_REMOVED lines=11> */
.L_x_14191:
        /* <DEDUP_REMOVED lines=11> */
.L_x_14192:
        /* <DEDUP_REMOVED lines=22> */
.L_x_14195:
[----:B------:R-:W-:Y:S05]  /*be50*/  BSYNC.RECONVERGENT B0 ;  /* 0x0000000000007941 */ /* 0x000fea0003800200 */
.L_x_14194:
[----:B------:R-:W-:Y:S05]  /*be60*/  BRA `(.L_x_14193) ;  /* 0x0000000c00947947 */ /* 0x000fea0003800000 */
.L_x_14189:
[----:B------:R-:W-:Y:S05]  /*be70*/  BRA.U !UP3, `(.L_x_14196) ;  /* 0x000000010b407547 */ /* 0x000fea000b800000 */
[----:B------:R-:W-:Y:S01]  /*be80*/  PLOP3.LUT P1, PT, PT, PT, UP2, 0x80, 0x8 ;  /* 0x000000000008781c */ /* 0x000fe20003f2f028 */
[----:B------:R-:W-:Y:S01]  /*be90*/  UMOV UR4, URZ ;  /* 0x000000ff00047c82 */ /* 0x000fe20008000000 */
[----:B------:R-:W-:Y:S02]  /*bea0*/  MOV R2, UR29 ;  /* 0x0000001d00027c02 */ /* 0x000fe40008000f00 */
        /* <DEDUP_REMOVED lines=13> */
.L_x_14196:
        /* <DEDUP_REMOVED lines=17> */
.L_x_14197:
        /* <DEDUP_REMOVED lines=17> */
.L_x_14198:
[----:B------:R-:W-:Y:S04]  /*c1a0*/  BSSY.RECONVERGENT B0, `(.L_x_14199) ;  /* 0x0000013000007945 */ /* 0x000fe80003800200 */
        /* <DEDUP_REMOVED lines=18> */
.L_x_14200:
[----:B------:R-:W-:Y:S05]  /*c2d0*/  BSYNC.RECONVERGENT B0 ;  /* 0x0000000000007941 */ /* 0x000fea0003800200 */
.L_x_14199:
[----:B------:R-:W-:Y:S05]  /*c2e0*/  BRA `(.L_x_14193) ;  /* 0x0000000800747947 */ /* 0x000fea0003800000 */
.L_x_14188:
[----:B------:R-:W-:Y:S04]  /*c2f0*/  BSSY.RECONVERGENT B0, `(.L_x_14193) ;  /* 0x000009c000007945 */ /* 0x000fe80003800200 */
[----:B------:R-:W-:Y:S05]  /*c300*/  @!P0 BRA `(.L_x_14201) ;  /* 0x0000000400588947 */ /* 0x000fea0003800000 */
[----:B------:R-:W-:Y:S01]  /*c310*/  ISETP.LT.AND P1, PT, RZ, UR27, PT ;  /* 0x0000001bff007c0c */ /* 0x000fe2000bf21270 */
[----:B------:R-:W-:-:S12]  /*c320*/  BRA.U !UP3, `(.L_x_14202) ;  /* 0x000000010b407547 */ /* 0x000fd8000b800000 */
[----:B------:R-:W-:Y:S01]  /*c330*/  MOV R3, UR29 ;  /* 0x0000001d00037c02 */ /* 0x000fe20008000f00 */
[----:B------:R-:W-:Y:S01]  /*c340*/  UMOV UR4, URZ ;  /* 0x000000ff00047c82 */ /* 0x000fe20008000000 */
[----:B------:R-:W-:Y:S02]  /*c350*/  ISETP.LT.AND P2, PT, RZ, UR27, PT ;  /* 0x0000001bff007c0c */ /* 0x000fe4000bf41270 */
[----:B------:R-:W-:Y:S01]  /*c360*/  LOP3.LUT P3, RZ, R245, 0xff, RZ, 0xc0, !PT ;  /* 0x000000fff5ff7812 */ /* 0x000fe2000786c0ff */
[----:B------:R-:W-:Y:S01]  /*c370*/  FFMA.FTZ R3, R186, R3, UR30 ;  /* 0x0000001eba037e23 */ /* 0x000fe20008010003 */
[----:B------:R-:W-:-:S03]  /*c380*/  MOV R52, UR4 ;  /* 0x0000000400347c02 */ /* 0x000fc60008000f00 */
[----:B------:R-:W-:-:S04]  /*c390*/  FADD.FTZ R2, R248, -R3 ;  /* 0x80000003f8027221 */ /* 0x000fc80000010000 */
[----:B------:R-:W-:-:S05]  /*c3a0*/  FMUL.FTZ R2, R2, UR28 ;  /* 0x0000001c02027c20 */ /* 0x000fca0008410000 */
[----:B------:R-:W-:-:S05]  /*c3b0*/  FSEL R2, R2, RZ, P2 ;  /* 0x000000ff02027208 */ /* 0x000fca0001000000 */
[----:B------:R-:W-:-:S04]  /*c3c0*/  FMUL.FTZ R2, R2, UR21 ;  /* 0x0000001502027c20 */ /* 0x000fc80008410000 */
[----:B------:R-:W-:Y:S01]  /*c3d0*/  FMUL.FTZ R3, R2, UR20 ;  /* 0x0000001402037c20 */ /* 0x000fe20008410000 */
[----:B------:R-:W-:-:S05]  /*c3e0*/  @P3 HADD2.F32 R2, -RZ, R8.H0_H0 ;  /* 0x20000008ff023230 */ /* 0x000fca0000004100 */
[-C--:B------:R-:W-:Y:S01]  /*c3f0*/  @P3 FMUL.FTZ R52, R2, R3.reuse ;  /* 0x0000000302343220 */ /* 0x080fe20000410000 */
[----:B-----5:R-:W-:-:S05]  /*c400*/  FMUL.FTZ R3, R120, R3 ;  /* 0x0000000378037220 */ /* 0x020fca0000410000 */
[----:B------:R-:W-:-:S05]  /*c410*/  FSEL R3, R3, RZ, P3 ;  /* 0x000000ff03037208 */ /* 0x000fca0001800000 */
[----:B------:R-:W-:-:S07]  /*c420*/  FADD.FTZ R116, R116, R3 ;  /* 0x0000000374747221 */ /* 0x000fce0000010000 */
.L_x_14202:
[----:B------:R-:W-:Y:S05]  /*c430*/  BRA.U !UP3, `(.L_x_14203) ;  /* 0x000000010b407547 */ /* 0x000fea000b800000 */
[----:B------:R-:W-:Y:S01]  /*c440*/  MOV R2, UR29 ;  /* 0x0000001d00027c02 */ /* 0x000fe20008000f00 */
        /* <DEDUP_REMOVED lines=15> */
.L_x_14203:
[----:B------:R-:W-:Y:S05]  /*c540*/  BRA.U !UP3, `(.L_x_14204) ;  /* 0x000000010b407547 */ /* 0x000fea000b800000 */
        /* <DEDUP_REMOVED lines=16> */
.L_x_14204:
        /* <DEDUP_REMOVED lines=19> */
[----:B------:R-:W-:Y:S02]  /*c780*/  FSEL R128, R128, RZ, P1 ;  /* 0x000000ff80807208 */ /* 0x000fe40000800000 */
[----:B------:R-:W-:Y:S01]  /*c790*/  MOV R131, R2 ;  /* 0x0000000200837202 */ /* 0x000fe20000000f00 */
[----:B------:R-:W-:Y:S06]  /*c7a0*/  BRA.U !UP3, `(.L_x_14205) ;  /* 0x000000050b407547 */ /* 0x000fec000b800000 */
[----:B------:R-:W-:Y:S01]  /*c7b0*/  FMUL.FTZ R2, R2, UR21 ;  /* 0x0000001502027c20 */ /* 0x000fe20008410000 */
        /* <DEDUP_REMOVED lines=11> */
.L_x_14201:
[----:B------:R-:W-:Y:S05]  /*c870*/  BRA.U !UP3, `(.L_x_14206) ;  /* 0x000000010b407547 */ /* 0x000fea000b800000 */
[----:B------:R-:W-:Y:S01]  /*c880*/  MOV R2, UR29 ;  /* 0x0000001d00027c02 */ /* 0x000fe20008000f00 */
        /* <DEDUP_REMOVED lines=15> */
.L_x_14206:
        /* <DEDUP_REMOVED lines=17> */
.L_x_14207:
        /* <DEDUP_REMOVED lines=17> */
.L_x_14208:
[----:B------:R-:W-:Y:S05]  /*cba0*/  BRA.U !UP3, `(.L_x_14205) ;  /* 0x000000010b407547 */ /* 0x000fea000b800000 */
[----:B------:R-:W-:Y:S01]  /*cbb0*/  MOV R2, UR29 ;  /* 0x0000001d00027c02 */ /* 0x000fe20008000f00 */
[----:B------:R-:W-:Y:S01]  /*cbc0*/  UMOV UR4, URZ ;  /* 0x000000ff00047c82 */ /* 0x000fe20008000000 */
[----:B------:R-:W-:Y:S02]  /*cbd0*/  ISETP.GE.U32.AND P2, PT, R245, 0x1000000, PT ;  /* 0x01000000f500780c */ /* 0x000fe40003f46070 */
[----:B------:R-:W-:Y:S01]  /*cbe0*/  ISETP.LT.AND P1, PT, RZ, UR27, PT ;  /* 0x0000001bff007c0c */ /* 0x000fe2000bf21270 */
[----:B------:R-:W-:Y:S01]  /*cbf0*/  FFMA.FTZ R2, R210, R2, UR30 ;  /* 0x0000001ed2027e23 */ /* 0x000fe20008010002 */
[----:B------:R-:W-:-:S03]  /*cc00*/  MOV R55, UR4 ;  /* 0x0000000400377c02 */ /* 0x000fc60008000f00 */
[----:B------:R-:W-:-:S04]  /*cc10*/  FADD.FTZ R2, R189, -R2 ;  /* 0x80000002bd027221 */ /* 0x000fc80000010000 */
[----:B------:R-:W-:-:S05]  /*cc20*/  FMUL.FTZ R2, R2, UR28 ;  /* 0x0000001c02027c20 */ /* 0x000fca0008410000 */
[----:B------:R-:W-:-:S05]  /*cc30*/  FSEL R2, R2, RZ, P1 ;  /* 0x000000ff02027208 */ /* 0x000fca0000800000 */
[----:B------:R-:W-:Y:S01]  /*cc40*/  FMUL.FTZ R3, R2, UR21 ;  /* 0x0000001502037c20 */ /* 0x000fe20008410000 */
[----:B------:R-:W-:-:S03]  /*cc50*/  @P2 HADD2.F32 R2, -RZ, R162.H0_H0 ;  /* 0x200000a2ff022230 */ /* 0x000fc60000004100 */
[----:B------:R-:W-:-:S04]  /*cc60*/  FMUL.FTZ R3, R3, UR20 ;  /* 0x0000001403037c20 */ /* 0x000fc80008410000 */
[-C--:B------:R-:W-:Y:S01]  /*cc70*/  @P2 FMUL.FTZ R55, R2, R3.reuse ;  /* 0x0000000302372220 */ /* 0x080fe20000410000 */
[----:B-----5:R-:W-:-:S05]  /*cc80*/  FMUL.FTZ R3, R123, R3 ;  /* 0x000000037b037220 */ /* 0x020fca0000410000 */
[----:B------:R-:W-:-:S05]  /*cc90*/  FSEL R3, R3, RZ, P2 ;  /* 0x000000ff03037208 */ /* 0x000fca0001000000 */
[----:B------:R-:W-:-:S07]  /*cca0*/  FADD.FTZ R119, R119, R3 ;  /* 0x0000000377777221 */ /* 0x000fce0000010000 */
.L_x_14205:
[----:B------:R-:W-:Y:S05]  /*ccb0*/  BSYNC.RECONVERGENT B0 ;  /* 0x0000000000007941 */ /* 0x000fea0003800200 */
.L_x_14193:
[----:B------:R-:W0:Y:S01]  /*ccc0*/  @P0 LDC.64 R2, c[0x0][0x478] ;  /* 0x00011e00ff020b82 */ /* 0x000e220000000a00 */
[----:B------:R-:W-:Y:S01]  /*ccd0*/  @P0 IADD3 R160, PT, PT, R160, 0x380, RZ ;  /* 0x00000380a0a00810 */ /* 0x000fe20007ffe0ff */
[----:B------:R-:W1:Y:S01]  /*cce0*/  @UP3 LDCU.64 UR28, c[0x0][0x468] ;  /* 0x00008d00ff1c37ac */ /* 0x000e620008000a00 */
[----:B------:R-:W-:Y:S01]  /*ccf0*/  PLOP3.LUT P1, PT, PT, PT, UP3, 0x80, 0x8 ;  /* 0x000000000008781c */ /* 0x000fe20003f2f038 */
        /* <DEDUP_REMOVED lines=9> */
.L_x_14027:
[----:B------:R-:W2:Y:S08]  /*cd90*/  S2UR UR4, SR_CTAID.X ;  /* 0x00000000000479c3 */ /* 0x000eb00000002500 */
[----:B------:R-:W2:Y:S08]  /*cda0*/  LDC R0, c[0x0][0x388] ;  /* 0x0000e200ff007b82 */ /* 0x000eb00000000800 */
[----:B-1----:R-:W1:Y:S08]  /*cdb0*/  LDC.64 R2, c[0x0][0x440] ;  /* 0x00011000ff027b82 */ /* 0x002e700000000a00 */
[----:B------:R-:W3:Y:S08]  /*cdc0*/  LDC.64 R4, c[0x0][0x448] ;  /* 0x00011200ff047b82 */ /* 0x000ef00000000a00 */
[----:B------:R-:W4:Y:S01]  /*cdd0*/  LDC.64 R6, c[0x0][0x460] ;  /* 0x00011800ff067b82 */ /* 0x000f220000000a00 */
[----:B--2---:R-:W-:-:S05]  /*cde0*/  IMAD R0, R0, UR4, RZ ;  /* 0x0000000400007c24 */ /* 0x004fca000f8e02ff */
[----:B------:R-:W-:-:S05]  /*cdf0*/  LEA.HI R251, R0, R251, RZ, 0x1e ;  /* 0x000000fb00fb7211 */ /* 0x000fca00078ff0ff */
[----:B-1----:R-:W-:-:S04]  /*ce00*/  IMAD.WIDE.U32 R2, R251, 0x10, R2 ;  /* 0x00000010fb027825 */ /* 0x002fc800078e0002 */
[C---:B---3--:R-:W-:Y:S01]  /*ce10*/  IMAD.WIDE.U32 R4, R251.reuse, 0x10, R4 ;  /* 0x00000010fb047825 */ /* 0x048fe200078e0004 */
[----:B0-----:R-:W-:Y:S04]  /*ce20*/  STG.E.128 desc[UR18][R2.64], R152 ;  /* 0x0000009802007986 */ /* 0x001fe8000c101d12 */
[----:B------:R-:W-:Y:S01]  /*ce30*/  STG.E.128 desc[UR18][R4.64], R56 ;  /* 0x0000003804007986 */ /* 0x000fe2000c101d12 */
[----:B----4-:R-:W-:-:S05]  /*ce40*/  IMAD.WIDE.U32 R6, R251, 0x10, R6 ;  /* 0x00000010fb067825 */ /* 0x010fca00078e0006 */
        /* <DEDUP_REMOVED lines=23> */
.L_x_14210:
        /* <DEDUP_REMOVED lines=12> */
.L_x_15757:


//--------------------- .text._ZN10layer_norm13ln_bwd_kernelINS_13Kernel_traitsIfffffjLj4096ELj1ELj1ELj4ELj16ENS_18Kernel_traits_baseILj4096EfffffjLj128EEEEELb0ELb0ELb0ELb0EEEvNS_9BwdParamsE --------------------------
	.section	.text._ZN10layer_norm13ln_bwd_kernelINS_13Kernel_traitsIfffffjLj4096ELj1ELj1ELj4ELj16ENS_18Kernel_traits_baseILj4096EfffffjLj128EEEEELb0ELb0ELb0ELb0EEEvNS_9BwdParamsE,"ax",@progbits
	.align	128
        .global         _ZN10layer_norm13ln_bwd_kernelINS_13Kernel_traitsIfffffjLj4096ELj1ELj1ELj4ELj16ENS_18Kernel_traits_baseILj4096EfffffjLj128EEEEELb0ELb0ELb0ELb0EEEvNS_9BwdParamsE
        .type           _ZN10layer_norm13ln_bwd_kernelINS_13Kernel_traitsIfffffjLj4096ELj1ELj1ELj4ELj16ENS_18Kernel_traits_baseILj4096EfffffjLj128EEEEELb0ELb0ELb0ELb0EEEvNS_9BwdParamsE,@function
        .size           _ZN10layer_norm13ln_bwd_kernelINS_13Kernel_traitsIfffffjLj4096ELj1ELj1ELj4ELj16ENS_18Kernel_traits_baseILj4096EfffffjLj128EEEEELb0ELb0ELb0ELb0EEEvNS_9BwdParamsE,(.L_x_15758 - _ZN10layer_norm13ln_bwd_kernelINS_13Kernel_traitsIfffffjLj4096ELj1ELj1ELj4ELj16ENS_18Kernel_traits_baseILj4096EfffffjLj128EEEEELb0ELb0ELb0ELb0EEEvNS_9BwdParamsE)
        .other          _ZN10layer_norm13ln_bwd_kernelINS_13Kernel_traitsIfffffjLj4096ELj1ELj1ELj4ELj16ENS_18Kernel_traits_baseILj4096EfffffjLj128EEEEELb0ELb0ELb0ELb0EEEvNS_9BwdParamsE,@"STO_CUDA_ENTRY STV_DEFAULT"
_ZN10layer_norm13ln_bwd_kernelINS_13Kernel_traitsIfffffjLj4096ELj1ELj1ELj4ELj16ENS_18Kernel_traits_baseILj4096EfffffjLj128EEEEELb0ELb0ELb0ELb0EEEvNS_9BwdParamsE:
.text._ZN10layer_norm13ln_bwd_kernelINS_13Kernel_traitsIfffffjLj4096ELj1ELj1ELj4ELj16ENS_18Kernel_traits_baseILj4096EfffffjLj128EEEEELb0ELb0ELb0ELb0EEEvNS_9BwdParamsE:
        /* <DEDUP_REMOVED lines=21> */
[----:B------:R-:W-:-:S03]  /*0150*/  P2R R5, PR, RZ, 0x40 ;  /* 0x00000040ff057803 */ /* 0x000fc60000000000 */
        /* <DEDUP_REMOVED lines=14> */
[----:B--2---:R2:W5:Y:S05]  /*0240*/  @P4 LDG.E.128 R40, desc[UR8][R12.64] ;  /* 0x000000080c284981 */ /* 0x00456a000c1e1d00 */
[----:B------:R2:W5:Y:S02]  /*0250*/  @P6 LDG.E.128 R32, desc[UR8][R6.64] ;  /* 0x0000000806206981 */ /* 0x000564000c1e1d00 */
[----:B------:R-:W3:Y:S01]  /*0260*/  @P0 LDC.64 R24, c[0x0][0x3d0] ;  /* 0x0000f400ff180b82 */ /* 0x000ee20000000a00 */
[C---:B0-----:R-:W-:Y:S01]  /*0270*/  @P3 IMAD.WIDE.U32 R14, R3.reuse, 0x10, R14 ;  /* 0x00000010030e3825 */ /* 0x041fe200078e000e */
[----:B------:R-:W-:-:S02]  /*0280*/  @P3 IADD3 R3, PT, PT, R3, 0x80, RZ ;  /* 0x0000008003033810 */ /* 0x000fc40007ffe0ff */
[----:B------:R-:W-:Y:S02]  /*0290*/  ISETP.NE.AND P6, PT, R5, RZ, PT ;  /* 0x000000ff0500720c */ /* 0x000fe40003fc5270 */
[----:B------:R2:W5:Y:S01]  /*02a0*/  @P3 LDG.E.128 R44, desc[UR8][R14.64] ;  /* 0x000000080e2c3981 */ /* 0x000562000c1e1d00 */
[C---:B-1----:R-:W-:Y:S01]  /*02b0*/  @P2 IMAD.WIDE.U32 R20, R3.reuse, 0x10, R8 ;  /* 0x0000001003142825 */ /* 0x042fe200078e0008 */
[----:B------:R-:W-:Y:S01]  /*02c0*/  @P2 IADD3 R3, PT, PT, R3, 0x80, RZ ;  /* 0x0000008003032810 */ /* 0x000fe20007ffe0ff */
[----:B------:R-:W0:Y:S03]  /*02d0*/  @P5 LDC.64 R26, c[0x0][0x3d0] ;  /* 0x0000f400ff1a5b82 */ /* 0x000e260000000a00 */
[----:B------:R2:W5:Y:S01]  /*02e0*/  @P2 LDG.E.128 R48, desc[UR8][R20.64] ;  /* 0x0000000814302981 */ /* 0x000562000c1e1d00 */
[C---:B----4-:R-:W-:Y:S01]  /*02f0*/  @P1 IMAD.WIDE.U32 R22, R3.reuse, 0x10, R22 ;  /* 0x0000001003161825 */ /* 0x050fe200078e0016 */
[----:B------:R-:W-:-:S03]  /*0300*/  @P1 IADD3 R3, PT, PT, R3, 0x80, RZ ;  /* 0x0000008003031810 */ /* 0x000fc60007ffe0ff */
[----:B------:R2:W5:Y:S04]  /*0310*/  @P6 LDG.E.128 R36, desc[UR8][R10.64] ;  /* 0x000000080a246981 */ /* 0x000568000c1e1d00 */
[----:B------:R2:W5:Y:S01]  /*0320*/  @P1 LDG.E.128 R52, desc[UR8][R22.64] ;  /* 0x0000000816341981 */ /* 0x000562000c1e1d00 */
[C---:B---3--:R-:W-:Y:S01]  /*0330*/  @P0 IMAD.WIDE.U32 R24, R3.reuse, 0x10, R24 ;  /* 0x0000001003180825 */ /* 0x048fe200078e0018 */
[----:B------:R-:W1:Y:S01]  /*0340*/  S2UR UR4, SR_CTAID.X ;  /* 0x00000000000479c3 */ /* 0x000e620000002500 */
[----:B------:R-:W-:-:S03]  /*0350*/  @P0 IADD3 R3, PT, PT, R3, 0x80, RZ ;  /* 0x0000008003030810 */ /* 0x000fc60007ffe0ff */
[----:B------:R2:W5:Y:S02]  /*0360*/  @P0 LDG.E.128 R56, desc[UR8][R24.64] ;  /* 0x0000000818380981 */ /* 0x000564000c1e1d00 */
[----:B0-----:R-:W-:-:S05]  /*0370*/  @P5 IMAD.WIDE.U32 R8, R3, 0x10, R26 ;  /* 0x0000001003085825 */ /* 0x001fca00078e001a */
[----:B------:R2:W5:Y:S01]  /*0380*/  @P5 LDG.E.128 R60, desc[UR8][R8.64] ;  /* 0x00000008083c5981 */ /* 0x000562000c1e1d00 */
        /* <DEDUP_REMOVED lines=76> */
.L_x_14292:
[----:B------:R-:W-:Y:S01]  /*0850*/  ISETP.NE.AND P0, PT, R6, RZ, PT ;  /* 0x000000ff0600720c */ /* 0x000fe20003f05270 */
[----:B-----5:R-:W4:Y:S08]  /*0860*/  LDC.64 R18, c[0x0][0x3c0] ;  /* 0x0000f000ff127b82 */ /* 0x020f300000000a00 */
[----:B------:R-:W0:Y:S08]  /*0870*/  LDC R2, c[0x0][0x388] ;  /* 0x0000e200ff027b82 */ /* 0x000e300000000800 */
[----:B------:R-:W1:Y:S01]  /*0880*/  @P0 LDC.64 R164, c[0x0][0x3e0] ;  /* 0x0000f800ffa40b82 */ /* 0x000e620000000a00 */
[----:B----4-:R-:W-:-:S06]  /*0890*/  IMAD.WIDE R168, R5, 0x4, R18 ;  /* 0x0000000405a87825 */ /* 0x010fcc00078e0212 */
[----:B------:R-:W4:Y:S01]  /*08a0*/  LDG.E R168, desc[UR8][R168.64] ;  /* 0x00000008a8a87981 */ /* 0x000f22000c1e1900 */
[----:B------:R-:W-:Y:S02]  /*08b0*/  HFMA2 R19, -RZ, RZ, 1.875, 0 ;  /* 0x3f800000ff137431 */ /* 0x000fe400000001ff */
[C---:B-1----:R-:W-:Y:S02]  /*08c0*/  @P0 IMAD.WIDE R166, R5.reuse, 0x4, R164 ;  /* 0x0000000405a60825 */ /* 0x042fe400078e02a4 */
[----:B------:R-:W1:Y:S01]  /*08d0*/  LDC.64 R164, c[0x0][0x3c8] ;  /* 0x0000f200ffa47b82 */ /* 0x000e620000000a00 */
[----:B------:R-:W2:Y:S01]  /*08e0*/  S2R R0, SR_TID.X ;  /* 0x0000000000007919 */ /* 0x000ea20000002100 */
[----:B0-----:R-:W-:Y:S01]  /*08f0*/  IMAD R17, R5, R2, RZ ;  /* 0x0000000205117224 */ /* 0x001fe200078e02ff */
[----:B-----5:R0:W5:Y:S01]  /*0900*/  @P0 LDG.E R19, desc[UR8][R166.64] ;  /* 0x00000008a6130981 */ /* 0x020162000c1e1900 */
[----:B------:R-:W-:-:S03]  /*0910*/  ISETP.GE.U32.AND P0, PT, R4, 0x80, PT ;  /* 0x000000800400780c */ /* 0x000fc60003f06070 */
[----:B------:R-:W-:Y:S02]  /*0920*/  SHF.R.S32.HI R18, RZ, 0x1f, R17 ;  /* 0x0000001fff127819 */ /* 0x000fe40000011411 */
[----:B------:R-:W-:Y:S02]  /*0930*/  ISETP.GE.U32.AND P1, PT, R4, 0x100, PT ;  /* 0x000001000400780c */ /* 0x000fe40003f26070 */
[----:B------:R-:W-:Y:S01]  /*0940*/  LEA.HI R211, R18, R17, RZ, 0x2 ;  /* 0x0000001112d37211 */ /* 0x000fe200078f10ff */
[----:B------:R-:W-:Y:S01]  /*0950*/  BSSY.RECONVERGENT B0, `(.L_x_14212) ;  /* 0x0000036000007945 */ /* 0x000fe20003800200 */
[----:B------:R-:W-:Y:S01]  /*0960*/  ISETP.NE.AND P6, PT, RZ, UR7, PT ;  /* 0x00000007ff007c0c */ /* 0x000fe2000bfc5270 */
[----:B------:R-:W-:Y:S01]  /*0970*/  HFMA2 R218, -RZ, RZ, 0, 0 ;  /* 0x00000000ffda7431 */ /* 0x000fe200000001ff */
[C---:B------:R-:W-:Y:S02]  /*0980*/  ISETP.GE.U32.AND P4, PT, R4.reuse, 0x180, PT ;  /* 0x000001800400780c */ /* 0x040fe40003f86070 */
[----:B------:R-:W-:-:S02]  /*0990*/  ISETP.GE.U32.AND P3, PT, R4, 0x200, PT ;  /* 0x000002000400780c */ /* 0x000fc40003f66070 */
[----:B------:R-:W-:Y:S01]  /*09a0*/  P2R R17, PR, RZ, 0x1 ;  /* 0x00000001ff117803 */ /* 0x000fe20000000000 */
[----:B-1----:R-:W-:-:S05]  /*09b0*/  IMAD.WIDE R164, R5, 0x4, R164 ;  /* 0x0000000405a47825 */ /* 0x002fca00078e02a4 */
[----:B------:R0:W5:Y:S01]  /*09c0*/  LDG.E R213, desc[UR8][R164.64] ;  /* 0x00000008a4d57981 */ /* 0x000162000c1e1900 */
[----:B------:R-:W-:Y:S02]  /*09d0*/  P2R R18, PR, RZ, 0x2 ;  /* 0x00000002ff127803 */ /* 0x000fe40000000000 */
[----:B------:R-:W-:Y:S02]  /*09e0*/  MOV R217, RZ ;  /* 0x000000ff00d97202 */ /* 0x000fe40000000f00 */
[----:B--2---:R-:W-:-:S04]  /*09f0*/  LEA.HI.SX32 R211, R211, R0, 0x1e ;  /* 0x00000000d3d37211 */ /* 0x004fc800078ff2ff */
[----:B------:R-:W-:Y:S02]  /*0a00*/  MOV R219, R211 ;  /* 0x000000d300db7202 */ /* 0x000fe40000000f00 */
[----:B----4-:R-:W-:Y:S01]  /*0a10*/  FSEL R216, R168, RZ, !P6 ;  /* 0x000000ffa8d87208 */ /* 0x010fe20007000000 */
[----:B0-----:R-:W-:Y:S06]  /*0a20*/  @!P0 BRA `(.L_x_14213) ;  /* 0x0000000000a08947 */ /* 0x001fec0003800000 */
[----:B------:R-:W0:Y:S01]  /*0a30*/  LDC.64 R164, c[0x0][0x3a8] ;  /* 0x0000ea00ffa47b82 */ /* 0x000e220000000a00 */
[----:B------:R-:W-:-:S04]  /*0a40*/  ISETP.NE.U32.AND P0, PT, RZ, UR10, PT ;  /* 0x0000000aff007c0c */ /* 0x000fc8000bf05070 */
[----:B------:R-:W-:-:S03]  /*0a50*/  ISETP.NE.AND.EX P0, PT, RZ, UR11, PT, P0 ;  /* 0x0000000bff007c0c */ /* 0x000fc6000bf05300 */
[----:B------:R-:W1:Y:S10]  /*0a60*/  LDC.64 R168, c[0x0][0x428] ;  /* 0x00010a00ffa87b82 */ /* 0x000e740000000a00 */
[----:B------:R-:W2:Y:S01]  /*0a70*/  @P0 LDC.64 R214, c[0x0][0x438] ;  /* 0x00010e00ffd60b82 */ /* 0x000ea20000000a00 */
[----:B0-----:R-:W-:-:S06]  /*0a80*/  IMAD.WIDE.U32 R164, R211, 0x10, R164 ;  /* 0x00000010d3a47825 */ /* 0x001fcc00078e00a4 */
[----:B------:R-:W4:Y:S01]  /*0a90*/  LDG.E.128 R164, desc[UR8][R164.64] ;  /* 0x00000008a4a47981 */ /* 0x000f22000c1e1d00 */
[----:B-1----:R-:W-:-:S06]  /*0aa0*/  IMAD.WIDE.U32 R168, R211, 0x10, R168 ;  /* 0x00000010d3a87825 */ /* 0x002fcc00078e00a8 */
[----:B------:R-:W3:Y:S01]  /*0ab0*/  LDG.E.128 R168, desc[UR8][R168.64] ;  /* 0x00000008a8a87981 */ /* 0x000ee2000c1e1d00 */
[----:B--2---:R-:W-:-:S05]  /*0ac0*/  @P0 IMAD.WIDE.U32 R214, R211, 0x10, R214 ;  /* 0x00000010d3d60825 */ /* 0x004fca00078e00d6 */
[----:B------:R0:W5:Y:S01]  /*0ad0*/  @P0 LDG.E.128 R128, desc[UR8][R214.64] ;  /* 0x00000008d6800981 */ /* 0x000162000c1e1d00 */
[----:B------:R-:W-:Y:S01]  /*0ae0*/  IADD3 R219, PT, PT, R211, 0x80, RZ ;  /* 0x00000080d3db7810 */ /* 0x000fe20007ffe0ff */
[C---:B----4-:R-:W-:Y:S01]  /*0af0*/  FADD.FTZ R174, -R216.reuse, R164 ;  /* 0x000000a4d8ae7221 */ /* 0x050fe20000010100 */
[C---:B------:R-:W-:Y:S01]  /*0b00*/  FADD.FTZ R180, -R216.reuse, R165 ;  /* 0x000000a5d8b47221 */ /* 0x040fe20000010100 */
[C---:B------:R-:W-:Y:S01]  /*0b10*/  FADD.FTZ R166, -R216.reuse, R166 ;  /* 0x000000a6d8a67221 */ /* 0x040fe20000010100 */
[----:B------:R-:W-:Y:S01]  /*0b20*/  FADD.FTZ R212, -R216, R167 ;  /* 0x000000a7d8d47221 */ /* 0x000fe20000010100 */
[C---:B-----5:R-:W-:Y:S01]  /*0b30*/  FMUL.FTZ R3, R213.reuse, R174 ;  /* 0x000000aed5037220 */ /* 0x060fe20000410000 */
[C---:B------:R-:W-:Y:S01]  /*0b40*/  FMUL.FTZ R174, R213.reuse, R180 ;  /* 0x000000b4d5ae7220 */ /* 0x040fe20000410000 */
[C---:B------:R-:W-:Y:S01]  /*0b50*/  FMUL.FTZ R193, R213.reuse, R166 ;  /* 0x000000a6d5c17220 */ /* 0x040fe20000410000 */
[----:B------:R-:W-:Y:S01]  /*0b60*/  FMUL.FTZ R212, R213, R212 ;  /* 0x000000d4d5d47220 */ /* 0x000fe20000410000 */
[----:B---3--:R-:W-:Y:S01]  /*0b70*/  FMUL.FTZ R180, R32, R168 ;  /* 0x000000a820b47220 */ /* 0x008fe20000410000 */
[----:B------:R-:W-:Y:S01]  /*0b80*/  FMUL.FTZ R195, R33, R169 ;  /* 0x000000a921c37220 */ /* 0x000fe20000410000 */
[----:B0-----:R-:W-:Y:S01]  /*0b90*/  FMUL.FTZ R214, R34, R170 ;  /* 0x000000aa22d67220 */ /* 0x001fe20000410000 */
[----:B------:R-:W-:Y:S01]  /*0ba0*/  FMUL.FTZ R209, R35, R171 ;  /* 0x000000ab23d17220 */ /* 0x000fe20000410000 */
[----:B------:R-:W-:Y:S01]  /*0bb0*/  FADD.FTZ R164, RZ, R180 ;  /* 0x000000b4ffa47221 */ /* 0x000fe20000010000 */
[----:B------:R-:W-:Y:S01]  /*0bc0*/  FFMA.FTZ R165, R3, R180, RZ ;  /* 0x000000b403a57223 */ /* 0x000fe200000100ff */
        /* <DEDUP_REMOVED lines=14> */
.L_x_14213:
[----:B---3--:R-:W-:Y:S05]  /*0cb0*/  BSYNC.RECONVERGENT B0 ;  /* 0x0000000000007941 */ /* 0x008fea0003800200 */
.L_x_14212:
        /* <DEDUP_REMOVED lines=13> */
[----:B------:R-:W-:Y:S01]  /*0d90*/  IADD3 R219, PT, PT, R219, 0x80, RZ ;  /* 0x00000080dbdb7810 */ /* 0x000fe20007ffe0ff */
[C---:B---3--:R-:W-:Y:S01]  /*0da0*/  FADD.FTZ R30, -R216.reuse, R168 ;  /* 0x000000a8d81e7221 */ /* 0x048fe20000010100 */
[C---:B------:R-:W-:Y:S01]  /*0db0*/  FADD.FTZ R178, -R216.reuse, R169 ;  /* 0x000000a9d8b27221 */ /* 0x040fe20000010100 */
[C---:B------:R-:W-:Y:S01]  /*0dc0*/  FADD.FTZ R170, -R216.reuse, R170 ;  /* 0x000000aad8aa7221 */ /* 0x040fe20000010100 */
[----:B------:R-:W-:Y:S01]  /*0dd0*/  FADD.FTZ R208, -R216, R171 ;  /* 0x000000abd8d07221 */ /* 0x000fe20000010100 */
[C---:B-----5:R-:W-:Y:S01]  /*0de0*/  FMUL.FTZ R21, R213.reuse, R30 ;  /* 0x0000001ed5157220 */ /* 0x060fe20000410000 */
[C---:B------:R-:W-:Y:S01]  /*0df0*/  FMUL.FTZ R30, R213.reuse, R178 ;  /* 0x000000b2d51e7220 */ /* 0x040fe20000410000 */
[C---:B------:R-:W-:Y:S01]  /*0e00*/  FMUL.FTZ R189, R213.reuse, R170 ;  /* 0x000000aad5bd7220 */ /* 0x040fe20000410000 */
[----:B------:R-:W-:Y:S01]  /*0e10*/  FMUL.FTZ R208, R213, R208 ;  /* 0x000000d0d5d07220 */ /* 0x000fe20000410000 */
[----:B----4-:R-:W-:Y:S01]  /*0e20*/  FMUL.FTZ R178, R36, R164 ;  /* 0x000000a424b27220 */ /* 0x010fe20000410000 */
[----:B------:R-:W-:Y:S01]  /*0e30*/  FADD.FTZ R100, R100, R164 ;  /* 0x000000a464647221 */ /* 0x000fe20000010000 */
[----:B------:R-:W-:Y:S01]  /*0e40*/  FFMA.FTZ R68, R164, R21, R68 ;  /* 0x00000015a4447223 */ /* 0x000fe20000010044 */
[----:B------:R-:W-:Y:S01]  /*0e50*/  FADD.FTZ R101, R101, R165 ;  /* 0x000000a565657221 */ /* 0x000fe20000010000 */
[----:B------:R-:W-:Y:S01]  /*0e60*/  FFMA.FTZ R69, R165, R30, R69 ;  /* 0x0000001ea5457223 */ /* 0x000fe20000010045 */
        /* <DEDUP_REMOVED lines=15> */
.L_x_14215:
[----:B------:R-:W-:Y:S05]  /*0f60*/  BSYNC.RECONVERGENT B0 ;  /* 0x0000000000007941 */ /* 0x000fea0003800200 */
.L_x_14214:
        /* <DEDUP_REMOVED lines=42> */
.L_x_14217:
[----:B------:R-:W-:Y:S05]  /*1210*/  BSYNC.RECONVERGENT B0 ;  /* 0x0000000000007941 */ /* 0x000fea0003800200 */
.L_x_14216:
        /* <DEDUP_REMOVED lines=42> */
.L_x_14219:
[----:B------:R-:W-:Y:S05]  /*14c0*/  BSYNC.RECONVERGENT B0 ;  /* 0x0000000000007941 */ /* 0x000fea0003800200 */
.L_x_14218:
        /* <DEDUP_REMOVED lines=16> */
[----:B------:R-:W-:-:S03]  /*15d0*/  FADD.FTZ R22, -R216, R169 ;  /* 0x000000a9d8167221 */ /* 0x000fc60000010100 */
[C---:B-----5:R-:W-:Y:S01]  /*15e0*/  FMUL.FTZ R9, R213.reuse, R10 ;  /* 0x0000000ad5097220 */ /* 0x060fe20000410000 */
[----:B------:R-:W-:Y:S01]  /*15f0*/  FMUL.FTZ R10, R213, R22 ;  /* 0x00000016d50a7220 */ /* 0x000fe20000410000 */
[----:B----4-:R-:W-:Y:S01]  /*1600*/  FMUL.FTZ R22, R48, R164 ;  /* 0x000000a430167220 */ /* 0x010fe20000410000 */
[----:B------:R-:W-:Y:S01]  /*1610*/  FADD.FTZ R112, R112, R164 ;  /* 0x000000a470707221 */ /* 0x000fe20000010000 */
[----:B------:R-:W-:Y:S01]  /*1620*/  FFMA.FTZ R80, R164, R9, R80 ;  /* 0x00000009a4507223 */ /* 0x000fe20000010050 */
[C---:B------:R-:W-:Y:S01]  /*1630*/  FADD.FTZ R170, -R216.reuse, R170 ;  /* 0x000000aad8aa7221 */ /* 0x040fe20000010100 */
        /* <DEDUP_REMOVED lines=20> */
.L_x_14221:
[----:B------:R-:W-:Y:S05]  /*1780*/  BSYNC.RECONVERGENT B0 ;  /* 0x0000000000007941 */ /* 0x000fea0003800200 */
.L_x_14220:
        /* <DEDUP_REMOVED lines=43> */
.L_x_14223:
[----:B------:R-:W-:Y:S05]  /*1a40*/  BSYNC.RECONVERGENT B0 ;  /* 0x0000000000007941 */ /* 0x000fea0003800200 */
.L_x_14222:
        /* <DEDUP_REMOVED lines=43> */
.L_x_14225:
[----:B------:R-:W-:Y:S05]  /*1d00*/  BSYNC.RECONVERGENT B0 ;  /* 0x0000000000007941 */ /* 0x000fea0003800200 */
.L_x_14224:
        /* <DEDUP_REMOVED lines=15> */
[C---:B--2---:R-:W-:Y:S01]  /*1e00*/  FADD.FTZ R16, -R216.reuse, R168 ;  /* 0x000000a8d8107221 */ /* 0x044fe20000010100 */
        /* <DEDUP_REMOVED lines=27> */
.L_x_14227:
[----:B------:R-:W-:Y:S05]  /*1fc0*/  BSYNC.RECONVERGENT B0 ;  /* 0x0000000000007941 */ /* 0x000fea0003800200 */
.L_x_14226:
        /* <DEDUP_REMOVED lines=31> */
.L_x_14229:
[----:B------:R-:W-:Y:S05]  /*21c0*/  BSYNC.RECONVERGENT B0 ;  /* 0x0000000000007941 */ /* 0x000fea0003800200 */
.L_x_14228:
        /* <DEDUP_REMOVED lines=44> */
.L_x_14234:
        /* <DEDUP_REMOVED lines=16> */
.L_x_14235:
        /* <DEDUP_REMOVED lines=11> */
.L_x_14233:
[----:B------:R-:W-:Y:S05]  /*2640*/  BSYNC.RECONVERGENT B1 ;  /* 0x0000000000017941 */ /* 0x000fea0003800200 */
.L_x_14232:
        /* <DEDUP_REMOVED lines=23> */
.L_x_14238:
        /* <DEDUP_REMOVED lines=12> */
.L_x_14239:
        /* <DEDUP_REMOVED lines=11> */
.L_x_14237:
[----:B------:R-:W-:Y:S05]  /*2930*/  BSYNC.RECONVERGENT B1 ;  /* 0x0000000000017941 */ /* 0x000fea0003800200 */
.L_x_14236:
        /* <DEDUP_REMOVED lines=22> */
.L_x_14242:
        /* <DEDUP_REMOVED lines=12> */
.L_x_14243:
        /* <DEDUP_REMOVED lines=11> */
.L_x_14241:
[----:B------:R-:W-:Y:S05]  /*2c10*/  BSYNC.RECONVERGENT B1 ;  /* 0x0000000000017941 */ /* 0x000fea0003800200 */
.L_x_14240:
        /* <DEDUP_REMOVED lines=22> */
.L_x_14246:
        /* <DEDUP_REMOVED lines=12> */
.L_x_14247:
        /* <DEDUP_REMOVED lines=11> */
.L_x_14245:
[----:B------:R-:W-:Y:S05]  /*2ef0*/  BSYNC.RECONVERGENT B1 ;  /* 0x0000000000017941 */ /* 0x000fea0003800200 */
.L_x_14244:
        /* <DEDUP_REMOVED lines=22> */
.L_x_14250:
        /* <DEDUP_REMOVED lines=12> */
.L_x_14251:
        /* <DEDUP_REMOVED lines=11> */
.L_x_14249:
[----:B------:R-:W-:Y:S05]  /*31d0*/  BSYNC.RECONVERGENT B1 ;  /* 0x0000000000017941 */ /* 0x000fea0003800200 */
.L_x_14248:
        /* <DEDUP_REMOVED lines=22> */
.L_x_14254:
        /* <DEDUP_REMOVED lines=12> */
.L_x_14255:
        /* <DEDUP_REMOVED lines=11> */
.L_x_14253:
[----:B------:R-:W-:Y:S05]  /*34b0*/  BSYNC.RECONVERGENT B1 ;  /* 0x0000000000017941 */ /* 0x000fea0003800200 */
.L_x_14252:
        /* <DEDUP_REMOVED lines=22> */
.L_x_14258:
        /* <DEDUP_REMOVED lines=12> */
.L_x_14259:
        /* <DEDUP_REMOVED lines=11> */
.L_x_14257:
[----:B------:R-:W-:Y:S05]  /*3790*/  BSYNC.RECONVERGENT B1 ;  /* 0x0000000000017941 */ /* 0x000fea0003800200 */
.L_x_14256:
        /* <DEDUP_REMOVED lines=22> */
.L_x_14261:
        /* <DEDUP_REMOVED lines=12> */
.L_x_14262:
        /* <DEDUP_REMOVED lines=11> */
.L_x_14231:
        /* <DEDUP_REMOVED lines=26> */
.L_x_14265:
[----:B------:R-:W-:Y:S05]  /*3c10*/  BSYNC.RECONVERGENT B1 ;  /* 0x0000000000017941 */ /* 0x000fea0003800200 */
.L_x_14264:
        /* <DEDUP_REMOVED lines=23> */
.L_x_14267:
[----:B------:R-:W-:Y:S05]  /*3d90*/  BSYNC.RECONVERGENT B1 ;  /* 0x0000000000017941 */ /* 0x000fea0003800200 */
.L_x_14266:
        /* <DEDUP_REMOVED lines=22> */
.L_x_14269:
[----:B------:R-:W-:Y:S05]  /*3f00*/  BSYNC.RECONVERGENT B1 ;  /* 0x0000000000017941 */ /* 0x000fea0003800200 */
.L_x_14268:
        /* <DEDUP_REMOVED lines=22> */
.L_x_14271:
[----:B------:R-:W-:Y:S05]  /*4070*/  BSYNC.RECONVERGENT B1 ;  /* 0x0000000000017941 */ /* 0x000fea0003800200 */
.L_x_14270:
        /* <DEDUP_REMOVED lines=22> */
.L_x_14273:
[----:B------:R-:W-:Y:S05]  /*41e0*/  BSYNC.RECONVERGENT B1 ;  /* 0x0000000000017941 */ /* 0x000fea0003800200 */
.L_x_14272:
        /* <DEDUP_REMOVED lines=22> */
.L_x_14275:
[----:B------:R-:W-:Y:S05]  /*4350*/  BSYNC.RECONVERGENT B1 ;  /* 0x0000000000017941 */ /* 0x000fea0003800200 */
.L_x_14274:
        /* <DEDUP_REMOVED lines=22> */
.L_x_14277:
[----:B------:R-:W-:Y:S05]  /*44c0*/  BSYNC.RECONVERGENT B1 ;  /* 0x0000000000017941 */ /* 0x000fea0003800200 */
.L_x_14276:
        /* <DEDUP_REMOVED lines=15> */
[----:B------:R-:W-:Y:S01]  /*45c0*/  FMUL.FTZ R167, R218, R19 ;  /* 0x00000013daa77220 */ /* 0x000fe20000410000 */
[----:B0-----:R-:W-:-:S04]  /*45d0*/  IMAD.WIDE.U32 R168, R211, 0x10, R164 ;  /* 0x00000010d3a87825 */ /* 0x001fc800078e00a4 */
[-C--:B------:R-:W-:Y:S01]  /*45e0*/  FMUL.FTZ R164, R166, R19.reuse ;  /* 0x00000013a6a47220 */ /* 0x080fe20000410000 */
[-C--:B------:R-:W-:Y:S01]  /*45f0*/  FMUL.FTZ R165, R170, R19.reuse ;  /* 0x00000013aaa57220 */ /* 0x080fe20000410000 */
[----:B------:R-:W-:-:S05]  /*4600*/  FMUL.FTZ R166, R216, R19 ;  /* 0x00000013d8a67220 */ /* 0x000fca0000410000 */
[----:B------:R0:W-:Y:S01]  /*4610*/  STG.E.128 desc[UR8][R168.64], R164 ;  /* 0x000000a4a8007986 */ /* 0x0001e2000c101d08 */
[----:B------:R-:W-:Y:S05]  /*4620*/  BRA `(.L_x_14260) ;  /* 0x0000000c00407947 */ /* 0x000fea0003800000 */
.L_x_14263:
        /* <DEDUP_REMOVED lines=26> */
.L_x_14279:
[----:B------:R-:W-:Y:S05]  /*47d0*/  BSYNC.RECONVERGENT B1 ;  /* 0x0000000000017941 */ /* 0x000fea0003800200 */
.L_x_14278:
        /* <DEDUP_REMOVED lines=26> */
.L_x_14281:
[----:B------:R-:W-:Y:S05]  /*4980*/  BSYNC.RECONVERGENT B1 ;  /* 0x0000000000017941 */ /* 0x000fea0003800200 */
.L_x_14280:
        /* <DEDUP_REMOVED lines=25> */
.L_x_14283:
[----:B------:R-:W-:Y:S05]  /*4b20*/  BSYNC.RECONVERGENT B1 ;  /* 0x0000000000017941 */ /* 0x000fea0003800200 */
.L_x_14282:
        /* <DEDUP_REMOVED lines=25> */
.L_x_14285:
[----:B------:R-:W-:Y:S05]  /*4cc0*/  BSYNC.RECONVERGENT B1 ;  /* 0x0000000000017941 */ /* 0x000fea0003800200 */
.L_x_14284:
        /* <DEDUP_REMOVED lines=25> */
.L_x_14287:
[----:B------:R-:W-:Y:S05]  /*4e60*/  BSYNC.RECONVERGENT B1 ;  /* 0x0000000000017941 */ /* 0x000fea0003800200 */
.L_x_14286:
        /* <DEDUP_REMOVED lines=25> */
.L_x_14289:
[----:B------:R-:W-:Y:S05]  /*5000*/  BSYNC.RECONVERGENT B1 ;  /* 0x0000000000017941 */ /* 0x000fea0003800200 */
.L_x_14288:
        /* <DEDUP_REMOVED lines=25> */
.L_x_14291:
[----:B------:R-:W-:Y:S05]  /*51a0*/  BSYNC.RECONVERGENT B1 ;  /* 0x0000000000017941 */ /* 0x000fea0003800200 */
.L_x_14290:
[----:B------:R-:W-:-:S13]  /*51b0*/  ISETP.NE.AND P5, PT, R215, RZ, PT ;  /* 0x000000ffd700720c */ /* 0x000fda0003fa5270 */
[----:B------:R-:W-:Y:S05]  /*51c0*/  @!P5 BRA `(.L_x_14260) ;  /* 0x000000000058d947 */ /* 0x000fea0003800000 */
[----:B0-234-:R-:W0:Y:S01]  /*51d0*/  LDC.64 R160, c[0x0][0x478] ;  /* 0x00011e00ffa07b82 */ /* 0x01de220000000a00 */
[-CC-:B------:R-:W-:Y:S01]  /*51e0*/  FFMA.FTZ R167, R194, R169.reuse, R168.reuse ;  /* 0x000000a9c2a77223 */ /* 0x180fe200000100a8 */
[-CC-:B------:R-:W-:Y:S01]  /*51f0*/  FFMA.FTZ R163, R15, R169.reuse, R168.reuse ;  /* 0x000000a90fa37223 */ /* 0x180fe200000100a8 */
[-CC-:B------:R-:W-:Y:S01]  /*5200*/  FFMA.FTZ R162, R16, R169.reuse, R168.reuse ;  /* 0x000000a910a27223 */ /* 0x180fe200000100a8 */
[----:B------:R-:W-:-:S03]  /*5210*/  FFMA.FTZ R165, R175, R169, R168 ;  /* 0x000000a9afa57223 */ /* 0x000fc600000100a8 */
[----:B------:R-:W-:Y:S01]  /*5220*/  FADD.FTZ R162, R177, -R162 ;  /* 0x800000a2b1a27221 */ /* 0x000fe20000010000 */
[----:B------:R-:W1:Y:S01]  /*5230*/  LDC.64 R170, c[0x0][0x468] ;  /* 0x00011a00ffaa7b82 */ /* 0x000e620000000a00 */
[----:B------:R-:W-:Y:S01]  /*5240*/  FADD.FTZ R165, R196, -R165 ;  /* 0x800000a5c4a57221 */ /* 0x000fe20000010000 */
[----:B0-----:R-:W-:-:S04]  /*5250*/  IMAD.WIDE.U32 R168, R211, 0x10, R160 ;  /* 0x00000010d3a87825 */ /* 0x001fc800078e00a0 */
[----:B------:R-:W-:Y:S01]  /*5260*/  FADD.FTZ R160, R192, -R167 ;  /* 0x800000a7c0a07221 */ /* 0x000fe20000010000 */
[----:B------:R-:W-:-:S03]  /*5270*/  FADD.FTZ R161, R28, -R163 ;  /* 0x800000a31ca17221 */ /* 0x000fc60000010000 */
[C---:B-----5:R-:W-:Y:S01]  /*5280*/  FFMA.FTZ R163, R213.reuse, R160, R159 ;  /* 0x000000a0d5a37223 */ /* 0x060fe2000001009f */
        /* <DEDUP_REMOVED lines=10> */
.L_x_14260:
[----:B------:R-:W-:Y:S05]  /*5330*/  BSYNC.RECONVERGENT B0 ;  /* 0x0000000000007941 */ /* 0x000fea0003800200 */
.L_x_14230:
[----:B01234-:R-:W0:Y:S01]  /*5340*/  LDC.64 R164, c[0x0][0x380] ;  /* 0x0000e000ffa47b82 */ /* 0x01fe220000000a00 */
[----:B------:R-:W-:Y:S01]  /*5350*/  UPLOP3.LUT UP1, UPT, UPT, UPT, UP1, 0x40, 0x4 ;  /* 0x000000000004789c */ /* 0x000fe20003f2e810 */
[----:B0-----:R-:W-:-:S04]  /*5360*/  IADD3 R5, PT, PT, R5, R164, RZ ;  /* 0x000000a405057210 */ /* 0x001fc80007ffe0ff */
[----:B------:R-:W-:-:S13]  /*5370*/  ISETP.GE.AND P5, PT, R5, R165, PT ;  /* 0x000000a50500720c */ /* 0x000fda0003fa6270 */
[----:B------:R-:W-:Y:S05]  /*5380*/  @!P5 BRA `(.L_x_14292) ;  /* 0xffffffb40030d947 */ /* 0x000fea000383ffff */
.L_x_14211:
[----:B------:R-:W0:Y:S01]  /*5390*/  S2UR UR4, SR_CTAID.X ;  /* 0x00000000000479c3 */ /* 0x000e220000002500 */
[----:B------:R-:W-:Y:S02]  /*53a0*/  ISETP.NE.AND P5, PT, R17, RZ, PT ;  /* 0x000000ff1100720c */ /* 0x000fe40003fa5270 */
[----:B------:R-:W-:-:S05]  /*53b0*/  ISETP.NE.AND P6, PT, R18, RZ, PT ;  /* 0x000000ff1200720c */ /* 0x000fca0003fc5270 */
[----:B------:R-:W1:Y:S08]  /*53c0*/  LDC.64 R4, c[0x0][0x440] ;  /* 0x00011000ff047b82 */ /* 0x000e700000000a00 */
[----:B------:R-:W2:Y:S01]  /*53d0*/  LDC.64 R6, c[0x0][0x448] ;  /* 0x00011200ff067b82 */ /* 0x000ea20000000a00 */
        /* <DEDUP_REMOVED lines=15> */
[----:B-----5:R-:W4:Y:S01]  /*54d0*/  LDC.64 R18, c[0x0][0x440] ;  /* 0x00011000ff127b82 */ /* 0x020f220000000a00 */
        /* <DEDUP_REMOVED lines=42> */
.L_x_14293:
        /* <DEDUP_REMOVED lines=16> */
.L_x_15758:


//--------------------- .text._ZN10layer_norm13ln_bwd_kernelINS_13Kernel_traitsIfffffjLj4096ELj1ELj1ELj4ELj16ENS_18Kernel_traits_baseILj4096EfffffjLj128EEEEELb0ELb0ELb0ELb1EEEvNS_9BwdParamsE --------------------------
	.section	.text._ZN10layer_norm13ln_bwd_kernelINS_13Kernel_traitsIfffffjLj4096ELj1ELj1ELj4ELj16ENS_18Kernel_traits_baseILj4096EfffffjLj128EEEEELb0ELb0ELb0ELb1EEEvNS_9BwdParamsE,"ax",@progbits
	.align	128
        .global         _ZN10layer_norm13ln_bwd_kernelINS_13Kernel_traitsIfffffjLj4096ELj1ELj1ELj4ELj16ENS_18Kernel_traits_baseILj4096EfffffjLj128EEEEELb0ELb0ELb0ELb1EEEvNS_9BwdParamsE
        .type           _ZN10layer_norm13ln_bwd_kernelINS_13Kernel_traitsIfffffjLj4096ELj1ELj1ELj4ELj16ENS_18Kernel_traits_baseILj4096EfffffjLj128EEEEELb0ELb0ELb0ELb1EEEvNS_9BwdParamsE,@function
        .size           _ZN10layer_norm13ln_bwd_kernelINS_13Kernel_traitsIfffffjLj4096ELj1ELj1ELj4ELj16ENS_18Kernel_traits_baseILj4096EfffffjLj128EEEEELb0ELb0ELb0ELb1EEEvNS_9BwdParamsE,(.L_x_15759 - _ZN10layer_norm13ln_bwd_kernelINS_13Kernel_traitsIfffffjLj4096ELj1ELj1ELj4ELj16ENS_18Kernel_traits_baseILj4096EfffffjLj128EEEEELb0ELb0ELb0ELb1EEEvNS_9BwdParamsE)
        .other          _ZN10layer_norm13ln_bwd_kernelINS_13Kernel_traitsIfffffjLj4096ELj1ELj1ELj4ELj16ENS_18Kernel_traits_baseILj4096EfffffjLj128EEEEELb0ELb0ELb0ELb1EEEvNS_9BwdParamsE,@"STO_CUDA_ENTRY STV_DEFAULT"
_ZN10layer_norm13ln_bwd_kernelINS_13Kernel_traitsIfffffjLj4096ELj1ELj1ELj4ELj16ENS_18Kernel_traits_baseILj4096EfffffjLj128EEEEELb0ELb0ELb0ELb1EEEvNS_9BwdParamsE:
.text._ZN10layer_norm13ln_bwd_kernelINS_13Kernel_traitsIfffffjLj4096ELj1ELj1ELj4ELj16ENS_18Kernel_traits_baseILj4096EfffffjLj128EEEEELb0ELb0ELb0ELb1EEEvNS_9BwdParamsE:
        /* <DEDUP_REMOVED lines=83> */
[----:B------:R-:W-:Y:S02]  /*0530*/  UPLOP3.LUT UP1, UPT, UPT, UPT, UPT, 0x40, 0x4 ;  /* 0x000000000004789c */ /* 0x000fe40003f2e870 */
[----:B------:R-:W5:Y:S01]  /*0540*/  LDG.E.128 R36, desc[UR8][R2.64+0x3000] ;  /* 0x0030000802247981 */ /* 0x000f62000c1e1d00 */
[----:B------:R-:W0:Y:S03]  /*0550*/  LDCU UR12, c[0x0][0x388] ;  /* 0x00007100ff0c77ac */ /* 0x000e260008000800 */
[----:B------:R1:W5:Y:S01]  /*0560*/  LDG.E.128 R32, desc[UR8][R2.64+0x3800] ;  /* 0x0038000802207981 */ /* 0x000362000c1e1d00 */
[----:B------:R-:W2:Y:S01]  /*0570*/  LDCU.U8 UR7, c[0x0][0x410] ;  /* 0x00008200ff0777ac */ /* 0x000ea20008000000 */
[----:B------:R-:W3:Y:S01]  /*0580*/  LDCU UR13, c[0x0][0x400] ;  /* 0x00008000ff0d77ac */ /* 0x000ee20008000800 */
[----:B------:R-:W4:Y:S01]  /*0590*/  LDCU.64 UR14, c[0x0][0x478] ;  /* 0x00008f00ff0e77ac */ /* 0x000f220008000a00 */
[----:B-1----:R-:W-:Y:S01]  /*05a0*/  CS2R R2, SRZ ;  /* 0x0000000000027805 */ /* 0x002fe2000001ff00 */
[----:B------:R-:W1:Y:S06]  /*05b0*/  LDCU.64 UR10, c[0x0][0x438] ;  /* 0x00008700ff0a77ac */ /* 0x000e6c0008000a00 */
.L_x_14301:
[----:B------:R-:W2:Y:S01]  /*05c0*/  LDC.64 R210, c[0x0][0x3c0] ;  /* 0x0000f000ffd27b82 */ /* 0x000ea20000000a00 */
[----:B0-----:R-:W-:-:S05]  /*05d0*/  IMAD R64, R192, UR12, RZ ;  /* 0x0000000cc0407c24 */ /* 0x001fca000f8e02ff */
[----:B------:R-:W-:Y:S02]  /*05e0*/  SHF.R.S32.HI R65, RZ, 0x1f, R64 ;  /* 0x0000001fff417819 */ /* 0x000fe40000011440 */
[----:B------:R-:W0:Y:S02]  /*05f0*/  LDC.64 R156, c[0x0][0x3a8] ;  /* 0x0000ea00ff9c7b82 */ /* 0x000e240000000a00 */
[----:B------:R-:W-:-:S04]  /*0600*/  LEA.HI R65, R65, R64, RZ, 0x2 ;  /* 0x0000004041417211 */ /* 0x000fc800078f10ff */
[----:B------:R-:W-:Y:S02]  /*0610*/  LEA.HI.SX32 R219, R65, R128, 0x1e ;  /* 0x0000008041db7211 */ /* 0x000fe400078ff2ff */
[----:B------:R-:W3:Y:S08]  /*0620*/  LDC.64 R92, c[0x0][0x428] ;  /* 0x00010a00ff5c7b82 */ /* 0x000ef00000000a00 */
[----:B------:R-:W4:Y:S01]  /*0630*/  LDC.64 R88, c[0x0][0x3c8] ;  /* 0x0000f200ff587b82 */ /* 0x000f220000000a00 */
[----:B--2---:R-:W-:Y:S01]  /*0640*/  IMAD.WIDE R210, R192, 0x4, R210 ;  /* 0x00000004c0d27825 */ /* 0x004fe200078e02d2 */
[----:B------:R-:W-:-:S02]  /*0650*/  IADD3 R227, PT, PT, R219, 0x200, RZ ;  /* 0x00000200dbe37810 */ /* 0x000fc40007ffe0ff */
[C---:B------:R-:W-:Y:S02]  /*0660*/  IADD3 R221, PT, PT, R219.reuse, 0x80, RZ ;  /* 0x00000080dbdd7810 */ /* 0x040fe40007ffe0ff */
[C---:B------:R-:W-:Y:S01]  /*0670*/  IADD3 R229, PT, PT, R219.reuse, 0x280, RZ ;  /* 0x00000280dbe57810 */ /* 0x040fe20007ffe0ff */
[----:B------:R2:W2:Y:S01]  /*0680*/  LDG.E R210, desc[UR8][R210.64] ;  /* 0x00000008d2d27981 */ /* 0x0004a2000c1e1900 */
[C-C-:B0-----:R-:W-:Y:S01]  /*0690*/  IMAD.WIDE.U32 R128, R219.reuse, 0x10, R156.reuse ;  /* 0x00000010db807825 */ /* 0x141fe200078e009c */
[----:B------:R-:W-:Y:S01]  /*06a0*/  IADD3 R223, PT, PT, R219, 0x100, RZ ;  /* 0x00000100dbdf7810 */ /* 0x000fe20007ffe0ff */
[----:B------:R-:W0:Y:S02]  /*06b0*/  @P0 LDC.64 R216, c[0x0][0x3e0] ;  /* 0x0000f800ffd80b82 */ /* 0x000e240000000a00 */
[----:B------:R-:W-:Y:S02]  /*06c0*/  IMAD.WIDE.U32 R144, R227, 0x10, R156 ;  /* 0x00000010e3907825 */ /* 0x000fe400078e009c */
[----:B------:R-:W2:Y:S02]  /*06d0*/  LDG.E.128 R128, desc[UR8][R128.64] ;  /* 0x0000000880807981 */ /* 0x000ea4000c1e1d00 */
[----:B---3--:R-:W-:-:S02]  /*06e0*/  IMAD.WIDE.U32 R64, R219, 0x10, R92 ;  /* 0x00000010db407825 */ /* 0x008fc400078e005c */
[----:B------:R-:W3:Y:S02]  /*06f0*/  LDG.E.128 R144, desc[UR8][R144.64] ;  /* 0x0000000890907981 */ /* 0x000ee4000c1e1d00 */
[----:B------:R-:W-:Y:S02]  /*0700*/  IMAD.WIDE.U32 R132, R221, 0x10, R156 ;  /* 0x00000010dd847825 */ /* 0x000fe400078e009c */
[----:B------:R-:W3:Y:S02]  /*0710*/  LDG.E.128 R64, desc[UR8][R64.64] ;  /* 0x0000000840407981 */ /* 0x000ee4000c1e1d00 */
[----:B----4-:R-:W-:Y:S01]  /*0720*/  IMAD.WIDE R88, R192, 0x4, R88 ;  /* 0x00000004c0587825 */ /* 0x010fe200078e0258 */
[----:B------:R-:W-:Y:S01]  /*0730*/  IADD3 R225, PT, PT, R219, 0x180, RZ ;  /* 0x00000180dbe17810 */ /* 0x000fe20007ffe0ff */
[----:B------:R-:W4:Y:S02]  /*0740*/  LDG.E.128 R132, desc[UR8][R132.64] ;  /* 0x0000000884847981 */ /* 0x000f24000c1e1d00 */
[----:B------:R-:W-:-:S02]  /*0750*/  IMAD.WIDE.U32 R148, R229, 0x10, R156 ;  /* 0x00000010e5947825 */ /* 0x000fc400078e009c */
[----:B------:R1:W4:Y:S02]  /*0760*/  LDG.E R195, desc[UR8][R88.64] ;  /* 0x0000000858c37981 */ /* 0x000324000c1e1900 */
[--C-:B------:R-:W-:Y:S02]  /*0770*/  IMAD.WIDE.U32 R136, R223, 0x10, R156.reuse ;  /* 0x00000010df887825 */ /* 0x100fe400078e009c */
[----:B------:R-:W4:Y:S02]  /*0780*/  LDG.E.128 R148, desc[UR8][R148.64] ;  /* 0x0000000894947981 */ /* 0x000f24000c1e1d00 */
[----:B------:R-:W-:Y:S02]  /*0790*/  IMAD.WIDE.U32 R140, R225, 0x10, R156 ;  /* 0x00000010e18c7825 */ /* 0x000fe400078e009c */
[----:B------:R-:W4:Y:S02]  /*07a0*/  LDG.E.128 R136, desc[UR8][R136.64] ;  /* 0x0000000888887981 */ /* 0x000f24000c1e1d00 */
[----:B------:R-:W-:-:S02]  /*07b0*/  IMAD.WIDE.U32 R68, R221, 0x10, R92 ;  /* 0x00000010dd447825 */ /* 0x000fc400078e005c */
[----:B------:R-:W4:Y:S04]  /*07c0*/  LDG.E.128 R140, desc[UR8][R140.64] ;  /* 0x000000088c8c7981 */ /* 0x000f28000c1e1d00 */
[----:B------:R-:W4:Y:S01]  /*07d0*/  LDG.E.128 R68, desc[UR8][R68.64] ;  /* 0x0000000844447981 */ /* 0x000f22000c1e1d00 */
[----:B--2---:R-:W-:Y:S01]  /*07e0*/  IADD3 R211, PT, PT, R219, 0x300, RZ ;  /* 0x00000300dbd37810 */ /* 0x004fe20007ffe0ff */
[----:B------:R-:W-:Y:S01]  /*07f0*/  IMAD.WIDE.U32 R72, R223, 0x10, R92 ;  /* 0x00000010df487825 */ /* 0x000fe200078e005c */
[----:B------:R-:W-:-:S03]  /*0800*/  IADD3 R213, PT, PT, R219, 0x380, RZ ;  /* 0x00000380dbd57810 */ /* 0x000fc60007ffe0ff */
[--C-:B------:R-:W-:Y:S02]  /*0810*/  IMAD.WIDE.U32 R152, R211, 0x10, R156.reuse ;  /* 0x00000010d3987825 */ /* 0x100fe400078e009c */
[----:B------:R-:W2:Y:S02]  /*0820*/  LDG.E.128 R72, desc[UR8][R72.64] ;  /* 0x0000000848487981 */ /* 0x000ea4000c1e1d00 */
[----:B------:R-:W-:Y:S02]  /*0830*/  IMAD.WIDE.U32 R156, R213, 0x10, R156 ;  /* 0x00000010d59c7825 */ /* 0x000fe400078e009c */
[----:B------:R-:W2:Y:S02]  /*0840*/  LDG.E.128 R152, desc[UR8][R152.64] ;  /* 0x0000000898987981 */ /* 0x000ea4000c1e1d00 */
[--C-:B------:R-:W-:Y:S02]  /*0850*/  IMAD.WIDE.U32 R76, R225, 0x10, R92.reuse ;  /* 0x00000010e14c7825 */ /* 0x100fe400078e005c */
[----:B------:R-:W2:Y:S04]  /*0860*/  LDG.E.128 R156, desc[UR8][R156.64] ;  /* 0x000000089c9c7981 */ /* 0x000ea8000c1e1d00 */
[----:B------:R-:W2:Y:S01]  /*0870*/  LDG.E.128 R76, desc[UR8][R76.64] ;  /* 0x000000084c4c7981 */ /* 0x000ea2000c1e1d00 */
[----:B------:R-:W-:-:S06]  /*0880*/  IMAD.WIDE.U32 R80, R227, 0x10, R92 ;  /* 0x00000010e3507825 */ /* 0x000fcc00078e005c */
[----:B------:R-:W2:Y:S01]  /*0890*/  LDG.E.128 R80, desc[UR8][R80.64] ;  /* 0x0000000850507981 */ /* 0x000ea2000c1e1d00 */
[----:B------:R-:W-:-:S06]  /*08a0*/  IMAD.WIDE.U32 R84, R229, 0x10, R92 ;  /* 0x00000010e5547825 */ /* 0x000fcc00078e005c */
[----:B------:R-:W2:Y:S01]  /*08b0*/  LDG.E.128 R84, desc[UR8][R84.64] ;  /* 0x0000000854547981 */ /* 0x000ea2000c1e1d00 */
[----:B-1----:R-:W-:-:S06]  /*08c0*/  IMAD.WIDE.U32 R88, R211, 0x10, R92 ;  /* 0x00000010d3587825 */ /* 0x002fcc00078e005c */
[----:B------:R-:W2:Y:S01]  /*08d0*/  LDG.E.128 R88, desc[UR8][R88.64] ;  /* 0x0000000858587981 */ /* 0x000ea2000c1e1d00 */
[----:B------:R-:W-:-:S06]  /*08e0*/  IMAD.WIDE.U32 R92, R213, 0x10, R92 ;  /* 0x00000010d55c7825 */ /* 0x000fcc00078e005c */
[----:B------:R-:W2:Y:S01]  /*08f0*/  LDG.E.128 R92, desc[UR8][R92.64] ;  /* 0x000000085c5c7981 */ /* 0x000ea2000c1e1d00 */
[----:B------:R-:W-:-:S04]  /*0900*/  ISETP.NE.U32.AND P1, PT, RZ, UR10, PT ;  /* 0x0000000aff007c0c */ /* 0x000fc8000bf25070 */
[----:B------:R-:W-:-:S13]  /*0910*/  ISETP.NE.AND.EX P1, PT, RZ, UR11, PT, P1 ;  /* 0x0000000bff007c0c */ /* 0x000fda000bf25310 */
[----:B------:R-:W1:Y:S01]  /*0920*/  @P1 LDC.64 R208, c[0x0][0x438] ;  /* 0x00010e00ffd01b82 */ /* 0x000e620000000a00 */
[----:B------:R-:W-:-:S07]  /*0930*/  ISETP.NE.AND P2, PT, RZ, UR7, PT ;  /* 0x00000007ff007c0c */ /* 0x000fce000bf45270 */
[----:B------:R-:W1:Y:S01]  /*0940*/  @P1 LDC.64 R204, c[0x0][0x438] ;  /* 0x00010e00ffcc1b82 */ /* 0x000e620000000a00 */
[----:B------:R-:W-:Y:S01]  /*0950*/  MOV R194, 0x3f800000 ;  /* 0x3f80000000c27802 */ /* 0x000fe20000000f00 */
[----:B0-----:R-:W-:-:S05]  /*0960*/  @P0 IMAD.WIDE R216, R192, 0x4, R216 ;  /* 0x00000004c0d80825 */ /* 0x001fca00078e02d8 */
[----:B-----5:R4:W5:Y:S01]  /*0970*/  @P0 LDG.E R194, desc[UR8][R216.64] ;  /* 0x00000008d8c20981 */ /* 0x020962000c1e1900 */
[----:B------:R-:W0:Y:S01]  /*0980*/  @P1 LDC.64 R206, c[0x0][0x438] ;  /* 0x00010e00ffce1b82 */ /* 0x000e220000000a00 */
[----:B-1----:R-:W-:-:S07]  /*0990*/  @P1 IMAD.WIDE.U32 R208, R221, 0x10, R208 ;  /* 0x00000010ddd01825 */ /* 0x002fce00078e00d0 */
[----:B------:R-:W1:Y:S01]  /*09a0*/  @P1 LDC.64 R202, c[0x0][0x438] ;  /* 0x00010e00ffca1b82 */ /* 0x000e620000000a00 */
[----:B------:R4:W5:Y:S07]  /*09b0*/  @P1 LDG.E.128 R100, desc[UR8][R208.64] ;  /* 0x00000008d0641981 */ /* 0x00096e000c1e1d00 */
[----:B------:R-:W1:Y:S01]  /*09c0*/  @P1 LDC.64 R200, c[0x0][0x438] ;  /* 0x00010e00ffc81b82 */ /* 0x000e620000000a00 */
[----:B------:R-:W-:-:S05]  /*09d0*/  @P1 IMAD.WIDE.U32 R204, R225, 0x10, R204 ;  /* 0x00000010e1cc1825 */ /* 0x000fca00078e00cc */
[----:B------:R4:W5:Y:S02]  /*09e0*/  @P1 LDG.E.128 R108, desc[UR8][R204.64] ;  /* 0x00000008cc6c1981 */ /* 0x000964000c1e1d00 */
[----:B------:R-:W1:Y:S08]  /*09f0*/  @P1 LDC.64 R214, c[0x0][0x438] ;  /* 0x00010e00ffd61b82 */ /* 0x000e700000000a00 */
[----:B------:R-:W1:Y:S01]  /*0a00*/  @P1 LDC.64 R196, c[0x0][0x438] ;  /* 0x00010e00ffc41b82 */ /* 0x000e620000000a00 */
[----:B0-----:R-:W-:-:S07]  /*0a10*/  @P1 IMAD.WIDE.U32 R206, R223, 0x10, R206 ;  /* 0x00000010dfce1825 */ /* 0x001fce00078e00ce */
[----:B------:R-:W0:Y:S01]  /*0a20*/  @P1 LDC.64 R198, c[0x0][0x438] ;  /* 0x00010e00ffc61b82 */ /* 0x000e220000000a00 */
[----:B-1----:R-:W-:Y:S01]  /*0a30*/  @P1 IMAD.WIDE.U32 R202, R227, 0x10, R202 ;  /* 0x00000010e3ca1825 */ /* 0x002fe200078e00ca */
[----:B------:R1:W5:Y:S03]  /*0a40*/  @P1 LDG.E.128 R104, desc[UR8][R206.64] ;  /* 0x00000008ce681981 */ /* 0x000366000c1e1d00 */
[----:B------:R-:W-:Y:S01]  /*0a50*/  @P1 IMAD.WIDE.U32 R200, R229, 0x10, R200 ;  /* 0x00000010e5c81825 */ /* 0x000fe200078e00c8 */
[----:B------:R1:W5:Y:S03]  /*0a60*/  @P1 LDG.E.128 R112, desc[UR8][R202.64] ;  /* 0x00000008ca701981 */ /* 0x000366000c1e1d00 */
[----:B------:R-:W-:Y:S01]  /*0a70*/  @P1 IMAD.WIDE.U32 R214, R219, 0x10, R214 ;  /* 0x00000010dbd61825 */ /* 0x000fe200078e00d6 */
[----:B------:R2:W5:Y:S04]  /*0a80*/  @P1 LDG.E.128 R116, desc[UR8][R200.64] ;  /* 0x00000008c8741981 */ /* 0x000568000c1e1d00 */
[----:B------:R2:W5:Y:S01]  /*0a90*/  @P1 LDG.E.128 R96, desc[UR8][R214.64] ;  /* 0x00000008d6601981 */ /* 0x000562000c1e1d00 */
[----:B------:R-:W-:-:S05]  /*0aa0*/  @P1 IMAD.WIDE.U32 R196, R213, 0x10, R196 ;  /* 0x00000010d5c41825 */ /* 0x000fca00078e00c4 */
[----:B------:R2:W5:Y:S01]  /*0ab0*/  @P1 LDG.E.128 R124, desc[UR8][R196.64] ;  /* 0x00000008c47c1981 */ /* 0x000562000c1e1d00 */
[----:B0-----:R-:W-:-:S05]  /*0ac0*/  @P1 IMAD.WIDE.U32 R198, R211, 0x10, R198 ;  /* 0x00000010d3c61825 */ /* 0x001fca00078e00c6 */
[----:B------:R0:W5:Y:S01]  /*0ad0*/  @P1 LDG.E.128 R120, desc[UR8][R198.64] ;  /* 0x00000008c6781981 */ /* 0x000162000c1e1d00 */
[----:B------:R-:W-:-:S05]  /*0ae0*/  FSEL R210, R210, RZ, !P2 ;  /* 0x000000ffd2d27208 */ /* 0x000fca0005000000 */
[C---:B------:R-:W-:Y:S01]  /*0af0*/  FADD.FTZ R228, -R210.reuse, R128 ;  /* 0x00000080d2e47221 */ /* 0x040fe20000010100 */
[C---:B------:R-:W-:Y:S01]  /*0b00*/  FADD.FTZ R128, -R210.reuse, R129 ;  /* 0x00000081d2807221 */ /* 0x040fe20000010100 */
[----:B---3--:R-:W-:Y:S01]  /*0b10*/  FADD.FTZ R238, -R210, R144 ;  /* 0x00000090d2ee7221 */ /* 0x008fe20000010100 */
[----:B------:R-:W-:Y:S01]  /*0b20*/  FMUL.FTZ R144, R60, R64 ;  /* 0x000000403c907220 */ /* 0x000fe20000410000 */
[C---:B------:R-:W-:Y:S01]  /*0b30*/  FADD.FTZ R212, -R210.reuse, R131 ;  /* 0x00000083d2d47221 */ /* 0x040fe20000010100 */
[C---:B------:R-:W-:Y:S01]  /*0b40*/  FADD.FTZ R234, -R210.reuse, R146 ;  /* 0x00000092d2ea7221 */ /* 0x040fe20000010100 */
[C---:B----4-:R-:W-:Y:S01]  /*0b50*/  FADD.FTZ R216, -R210.reuse, R133 ;  /* 0x00000085d2d87221 */ /* 0x050fe20000010100 */
[----:B------:R-:W-:Y:S01]  /*0b60*/  FMUL.FTZ R133, R61, R65 ;  /* 0x000000413d857220 */ /* 0x000fe20000410000 */
[C---:B------:R-:W-:Y:S01]  /*0b70*/  FMUL.FTZ R129, R195.reuse, R228 ;  /* 0x000000e4c3817220 */ /* 0x040fe20000410000 */
[C---:B------:R-:W-:Y:S01]  /*0b80*/  FADD.FTZ R130, -R210.reuse, R130 ;  /* 0x00000082d2827221 */ /* 0x040fe20000010100 */
        /* <DEDUP_REMOVED lines=28> */
[----:B-1----:R-:W-:Y:S01]  /*0d50*/  FADD.FTZ R206, -R210, R147 ;  /* 0x00000093d2ce7221 */ /* 0x002fe20000010100 */
[----:B------:R-:W-:Y:S01]  /*0d60*/  FMUL.FTZ R132, R58, R70 ;  /* 0x000000463a847220 */ /* 0x000fe20000410000 */
[----:B------:R-:W-:Y:S01]  /*0d70*/  FADD.FTZ R139, R143, R128 ;  /* 0x000000808f8b7221 */ /* 0x000fe20000010000 */
[----:B------:R-:W-:Y:S01]  /*0d80*/  FMUL.FTZ R147, R195, R134 ;  /* 0x00000086c3937220 */ /* 0x000fe20000410000 */
[----:B------:R-:W-:Y:S01]  /*0d90*/  FFMA.FTZ R128, R216, R143, R131 ;  /* 0x0000008fd8807223 */ /* 0x000fe20000010083 */
[----:B------:R-:W-:Y:S01]  /*0da0*/  FADD.FTZ R202, -R210, R151 ;  /* 0x00000097d2ca7221 */ /* 0x000fe20000010100 */
[----:B------:R-:W-:Y:S01]  /*0db0*/  FMUL.FTZ R134, R59, R71 ;  /* 0x000000473b867220 */ /* 0x000fe20000410000 */
[----:B------:R-:W-:Y:S01]  /*0dc0*/  FADD.FTZ R131, R132, R139 ;  /* 0x0000008b84837221 */ /* 0x000fe20000010000 */
[C---:B------:R-:W-:Y:S01]  /*0dd0*/  FADD.FTZ R136, -R210.reuse, R136 ;  /* 0x00000088d2887221 */ /* 0x040fe20000010100 */
[----:B------:R-:W-:Y:S01]  /*0de0*/  FMUL.FTZ R151, R195, R218 ;  /* 0x000000dac3977220 */ /* 0x000fe20000410000 */
[----:B------:R-:W-:Y:S01]  /*0df0*/  FFMA.FTZ R128, R147, R132, R128 ;  /* 0x0000008493807223 */ /* 0x000fe20000010080 */
[----:B--2---:R-:W-:Y:S01]  /*0e00*/  FADD.FTZ R200, -R210, R152 ;  /* 0x00000098d2c87221 */ /* 0x004fe20000010100 */
[----:B------:R-:W-:Y:S01]  /*0e10*/  FMUL.FTZ R139, R52, R72 ;  /* 0x00000048348b7220 */ /* 0x000fe20000410000 */
[----:B------:R-:W-:Y:S01]  /*0e20*/  FADD.FTZ R130, R134, R131 ;  /* 0x0000008386827221 */ /* 0x000fe20000010000 */
[----:B------:R-:W-:Y:S01]  /*0e30*/  FMUL.FTZ R152, R195, R136 ;  /* 0x00000088c3987220 */ /* 0x000fe20000410000 */
[----:B------:R-:W-:Y:S01]  /*0e40*/  FFMA.FTZ R131, R151, R134, R128 ;  /* 0x0000008697837223 */ /* 0x000fe20000010080 */
[C---:B------:R-:W-:Y:S01]  /*0e50*/  FADD.FTZ R214, -R210.reuse, R149 ;  /* 0x00000095d2d67221 */ /* 0x040fe20000010100 */
[C---:B------:R-:W-:Y:S01]  /*0e60*/  FADD.FTZ R196, -R210.reuse, R155 ;  /* 0x0000009bd2c47221 */ /* 0x040fe20000010100 */
[----:B------:R-:W-:Y:S01]  /*0e70*/  FMUL.FTZ R136, R53, R73 ;  /* 0x0000004935887220 */ /* 0x000fe20000410000 */
[----:B------:R-:W-:Y:S01]  /*0e80*/  FADD.FTZ R149, R139, R130 ;  /* 0x000000828b957221 */ /* 0x000fe20000010000 */
[----:B------:R-:W-:Y:S01]  /*0e90*/  FADD.FTZ R138, -R210, R138 ;  /* 0x0000008ad28a7221 */ /* 0x000fe20000010100 */
[C---:B------:R-:W-:Y:S01]  /*0ea0*/  FMUL.FTZ R155, R195.reuse, R220 ;  /* 0x000000dcc39b7220 */ /* 0x040fe20000410000 */
[----:B------:R-:W-:Y:S01]  /*0eb0*/  FFMA.FTZ R128, R152, R139, R131 ;  /* 0x0000008b98807223 */ /* 0x000fe20000010083 */
[C---:B------:R-:W-:Y:S01]  /*0ec0*/  FADD.FTZ R236, -R210.reuse, R145 ;  /* 0x00000091d2ec7221 */ /* 0x040fe20000010100 */
[----:B------:R-:W-:Y:S01]  /*0ed0*/  FADD.FTZ R230, -R210, R156 ;  /* 0x0000009cd2e67221 */ /* 0x000fe20000010100 */
[----:B------:R-:W-:Y:S01]  /*0ee0*/  FMUL.FTZ R145, R54, R74 ;  /* 0x0000004a36917220 */ /* 0x000fe20000410000 */
[----:B------:R-:W-:Y:S01]  /*0ef0*/  FADD.FTZ R130, R136, R149 ;  /* 0x0000009588827221 */ /* 0x000fe20000010000 */
[----:B------:R-:W-:Y:S01]  /*0f00*/  FMUL.FTZ R156, R195, R138 ;  /* 0x0000008ac39c7220 */ /* 0x000fe20000410000 */
[----:B------:R-:W-:Y:S01]  /*0f10*/  FFMA.FTZ R131, R155, R136, R128 ;  /* 0x000000889b837223 */ /* 0x000fe20000010080 */
[C---:B0-----:R-:W-:Y:S01]  /*0f20*/  FADD.FTZ R198, -R210.reuse, R153 ;  /* 0x00000099d2c67221 */ /* 0x041fe20000010100 */
[----:B------:R-:W-:Y:S01]  /*0f30*/  FMUL.FTZ R138, R55, R75 ;  /* 0x0000004b378a7220 */ /* 0x000fe20000410000 */
[----:B------:R-:W-:Y:S01]  /*0f40*/  FADD.FTZ R153, R145, R130 ;  /* 0x0000008291997221 */ /* 0x000fe20000010000 */
[----:B------:R-:W-:Y:S01]  /*0f50*/  FADD.FTZ R140, -R210, R140 ;  /* 0x0000008cd28c7221 */ /* 0x000fe20000010100 */
[C---:B------:R-:W-:Y:S01]  /*0f60*/  FMUL.FTZ R201, R195.reuse, R222 ;  /* 0x000000dec3c97220 */ /* 0x040fe20000410000 */
[----:B------:R-:W-:Y:S01]  /*0f70*/  FFMA.FTZ R128, R156, R145, R131 ;  /* 0x000000919c807223 */ /* 0x000fe20000010083 */
        /* <DEDUP_REMOVED lines=74> */
[----:B------:R-:W-:Y:S01]  /*1420*/  FMUL.FTZ R159, R33, R93 ;  /* 0x0000005d219f7220 */ /* 0x000fe20000410000 */
        /* <DEDUP_REMOVED lines=44> */
.L_x_14296:
[----:B------:R-:W-:Y:S05]  /*16f0*/  BSYNC.RECONVERGENT B0 ;  /* 0x0000000000007941 */ /* 0x000fea0003800200 */
.L_x_14295:
        /* <DEDUP_REMOVED lines=159> */
[C---:B0-----:R-:W-:Y:S01]  /*20f0*/  FMUL.FTZ R131, R195.reuse, R156 ;  /* 0x0000009cc3837220 */ /* 0x041fe20000410000 */
        /* <DEDUP_REMOVED lines=43> */
[----:B------:R-:W-:Y:S01]  /*23b0*/  FMUL.FTZ R195, R195, R158 ;  /* 0x0000009ec3c37220 */ /* 0x000fe20000410000 */
        /* <DEDUP_REMOVED lines=8> */
[----:B------:R-:W-:Y:S01]  /*2440*/  FMUL.FTZ R71, R149, R194 ;  /* 0x000000c295477220 */ /* 0x000fe20000410000 */
[----:B------:R1:W-:Y:S01]  /*2450*/  STG.E.128 desc[UR8][R92.64], R76 ;  /* 0x0000004c5c007986 */ /* 0x0003e2000c101d08 */
[----:B------:R-:W-:-:S03]  /*2460*/  IMAD.WIDE.U32 R130, R211, 0x10, R64 ;  /* 0x00000010d3827825 */ /* 0x000fc600078e0040 */
[----:B------:R2:W-:Y:S01]  /*2470*/  STG.E.128 desc[UR8][R94.64], R80 ;  /* 0x000000505e007986 */ /* 0x0005e2000c101d08 */
[----:B------:R-:W-:-:S04]  /*2480*/  IMAD.WIDE.U32 R132, R213, 0x10, R64 ;  /* 0x00000010d5847825 */ /* 0x000fc800078e0040 */
[-C--:B------:R-:W-:Y:S01]  /*2490*/  FMUL.FTZ R64, R135, R194.reuse ;  /* 0x000000c287407220 */ /* 0x080fe20000410000 */
[-C--:B------:R-:W-:Y:S01]  /*24a0*/  FMUL.FTZ R65, R137, R194.reuse ;  /* 0x000000c289417220 */ /* 0x080fe20000410000 */
        /* <DEDUP_REMOVED lines=18> */
.L_x_14298:
        /* <DEDUP_REMOVED lines=57> */
[----:B0-----:R-:W-:Y:S01]  /*2960*/  FADD.FTZ R210, R142, -R215 ;  /* 0x800000d78ed27221 */ /* 0x001fe20000010000 */
        /* <DEDUP_REMOVED lines=8> */
[C---:B-1----:R-:W-:Y:S01]  /*29f0*/  FMUL.FTZ R64, R195.reuse, R66 ;  /* 0x00000042c3407220 */ /* 0x042fe20000410000 */
        /* <DEDUP_REMOVED lines=14> */
[----:B------:R0:W-:Y:S01]  /*2ae0*/  STG.E.128 desc[UR8][R90.64], R72 ;  /* 0x000000485a007986 */ /* 0x0001e2000c101d08 */
[C---:B------:R-:W-:Y:S01]  /*2af0*/  FMUL.FTZ R84, R195.reuse, R84 ;  /* 0x00000054c3547220 */ /* 0x040fe20000410000 */
[C---:B------:R-:W-:Y:S01]  /*2b00*/  FMUL.FTZ R86, R195.reuse, R88 ;  /* 0x00000058c3567220 */ /* 0x040fe20000410000 */
[----:B------:R-:W-:Y:S01]  /*2b10*/  FMUL.FTZ R87, R195, R210 ;  /* 0x000000d2c3577220 */ /* 0x000fe20000410000 */
[----:B------:R-:W-:Y:S01]  /*2b20*/  STG.E.128 desc[UR8][R148.64], R64 ;  /* 0x0000004094007986 */ /* 0x000fe2000c101d08 */
        /* <DEDUP_REMOVED lines=11> */
[----:B------:R-:W-:Y:S01]  /*2be0*/  FADD.FTZ R204, R204, -R233 ;  /* 0x800000e9cccc7221 */ /* 0x000fe20000010000 */
[----:B------:R-:W-:-:S04]  /*2bf0*/  IMAD.WIDE.U32 R140, R225, 0x10, R92 ;  /* 0x00000010e18c7825 */ /* 0x000fc800078e005c */
[C---:B0-----:R-:W-:Y:S01]  /*2c00*/  FMUL.FTZ R90, R195.reuse, R218 ;  /* 0x000000dac35a7220 */ /* 0x041fe20000410000 */
[----:B------:R-:W-:Y:S01]  /*2c10*/  FMUL.FTZ R91, R195, R220 ;  /* 0x000000dcc35b7220 */ /* 0x000fe20000410000 */
[----:B------:R0:W-:Y:S01]  /*2c20*/  STG.E.128 desc[UR8][R146.64], R68 ;  /* 0x0000004492007986 */ /* 0x0001e2000c101d08 */
[----:B------:R-:W-:-:S04]  /*2c30*/  IMAD.WIDE.U32 R142, R225, 0x10, R134 ;  /* 0x00000010e18e7825 */ /* 0x000fc800078e0086 */
[----:B------:R-:W-:Y:S01]  /*2c40*/  FADD.FTZ R202, R202, -R235 ;  /* 0x800000ebcaca7221 */ /* 0x000fe20000010000 */
[----:B------:R-:W-:Y:S01]  /*2c50*/  FADD.FTZ R200, R200, -R237 ;  /* 0x800000edc8c87221 */ /* 0x000fe20000010000 */
[----:B------:R-:W-:Y:S01]  /*2c60*/  FADD.FTZ R198, R198, -R239 ;  /* 0x800000efc6c67221 */ /* 0x000fe20000010000 */
[----:B------:R-:W-:Y:S01]  /*2c70*/  FADD.FTZ R214, R214, -R241 ;  /* 0x800000f1d6d67221 */ /* 0x000fe20000010000 */
[----:B------:R-:W-:-:S04]  /*2c80*/  IMAD.WIDE.U32 R138, R227, 0x10, R92 ;  /* 0x00000010e38a7825 */ /* 0x000fc800078e005c */
[-C--:B------:R-:W-:Y:S01]  /*2c90*/  FMUL.FTZ R72, R88, R194.reuse ;  /* 0x000000c258487220 */ /* 0x080fe20000410000 */
[-C--:B------:R-:W-:Y:S01]  /*2ca0*/  FMUL.FTZ R73, R89, R194.reuse ;  /* 0x000000c259497220 */ /* 0x080fe20000410000 */
[----:B------:R-:W-:Y:S01]  /*2cb0*/  FMUL.FTZ R74, R90, R194 ;  /* 0x000000c25a4a7220 */ /* 0x000fe20000410000 */
[----:B------:R-:W-:-:S04]  /*2cc0*/  IMAD.WIDE.U32 R144, R227, 0x10, R134 ;  /* 0x00000010e3907825 */ /* 0x000fc800078e0086 */
[-C--:B------:R-:W-:Y:S01]  /*2cd0*/  FMUL.FTZ R75, R91, R194.reuse ;  /* 0x000000c25b4b7220 */ /* 0x080fe20000410000 */
[----:B------:R-:W-:Y:S01]  /*2ce0*/  FADD.FTZ R154, R154, -R243 ;  /* 0x800000f39a9a7221 */ /* 0x000fe20000010000 */
[----:B------:R-:W-:Y:S01]  /*2cf0*/  FADD.FTZ R156, R159, -R156 ;  /* 0x8000009c9f9c7221 */ /* 0x000fe20000010000 */
[----:B------:R-:W-:Y:S01]  /*2d00*/  FADD.FTZ R196, R157, -R196 ;  /* 0x800000c49dc47221 */ /* 0x000fe20000010000 */
[----:B------:R-:W-:Y:S01]  /*2d10*/  FADD.FTZ R158, R158, -R245 ;  /* 0x800000f59e9e7221 */ /* 0x000fe20000010000 */
[----:B------:R-:W-:Y:S01]  /*2d20*/  IMAD.WIDE.U32 R136, R229, 0x10, R92 ;  /* 0x00000010e5887825 */ /* 0x000fe200078e005c */
[----:B------:R1:W-:Y:S03]  /*2d30*/  STG.E.128 desc[UR8][R152.64], R80 ;  /* 0x0000005098007986 */ /* 0x0003e6000c101d08 */
[-C--:B0-----:R-:W-:Y:S01]  /*2d40*/  FMUL.FTZ R68, R84, R194.reuse ;  /* 0x000000c254447220 */ /* 0x081fe20000410000 */
[-C--:B------:R-:W-:Y:S01]  /*2d50*/  FMUL.FTZ R69, R85, R194.reuse ;  /* 0x000000c255457220 */ /* 0x080fe20000410000 */
[-C--:B------:R-:W-:Y:S01]  /*2d60*/  FMUL.FTZ R70, R86, R194.reuse ;  /* 0x000000c256467220 */ /* 0x080fe20000410000 */
[----:B------:R-:W-:Y:S01]  /*2d70*/  FMUL.FTZ R71, R87, R194 ;  /* 0x000000c257477220 */ /* 0x000fe20000410000 */
[C---:B------:R-:W-:Y:S01]  /*2d80*/  FMUL.FTZ R64, R195.reuse, R206 ;  /* 0x000000cec3407220 */ /* 0x040fe20000410000 */
[C---:B------:R-:W-:Y:S01]  /*2d90*/  FMUL.FTZ R65, R195.reuse, R208 ;  /* 0x000000d0c3417220 */ /* 0x040fe20000410000 */
[C---:B------:R-:W-:Y:S01]  /*2da0*/  FMUL.FTZ R66, R195.reuse, R222 ;  /* 0x000000dec3427220 */ /* 0x040fe20000410000 */
        /* <DEDUP_REMOVED lines=8> */
[----:B------:R-:W-:Y:S01]  /*2e30*/  IMAD.WIDE.U32 R94, R211, 0x10, R92 ;  /* 0x00000010d35e7825 */ /* 0x000fe200078e005c */
[----:B------:R-:W-:Y:S03]  /*2e40*/  STG.E.128 desc[UR8][R138.64], R88 ;  /* 0x000000588a007986 */ /* 0x000fe6000c101d08 */
[C---:B-1----:R-:W-:Y:S01]  /*2e50*/  FMUL.FTZ R80, R195.reuse, R202 ;  /* 0x000000cac3507220 */ /* 0x042fe20000410000 */
[C---:B------:R-:W-:Y:S01]  /*2e60*/  FMUL.FTZ R81, R195.reuse, R200 ;  /* 0x000000c8c3517220 */ /* 0x040fe20000410000 */
[C---:B------:R-:W-:Y:S01]  /*2e70*/  FMUL.FTZ R82, R195.reuse, R198 ;  /* 0x000000c6c3527220 */ /* 0x040fe20000410000 */
[----:B------:R-:W-:Y:S01]  /*2e80*/  FMUL.FTZ R83, R195, R214 ;  /* 0x000000d6c3537220 */ /* 0x000fe20000410000 */
[----:B------:R1:W-:Y:S01]  /*2e90*/  STG.E.128 desc[UR8][R144.64], R72 ;  /* 0x0000004890007986 */ /* 0x0003e2000c101d08 */
[----:B------:R-:W-:-:S03]  /*2ea0*/  IMAD.WIDE.U32 R132, R211, 0x10, R134 ;  /* 0x00000010d3847825 */ /* 0x000fc600078e0086 */
[----:B------:R2:W-:Y:S01]  /*2eb0*/  STG.E.128 desc[UR8][R136.64], R64 ;  /* 0x0000004088007986 */ /* 0x0005e2000c101d08 */
[----:B------:R-:W-:-:S04]  /*2ec0*/  IMAD.WIDE.U32 R92, R213, 0x10, R92 ;  /* 0x00000010d55c7825 */ /* 0x000fc800078e005c */
[-C--:B0-----:R-:W-:Y:S01]  /*2ed0*/  FMUL.FTZ R68, R64, R194.reuse ;  /* 0x000000c240447220 */ /* 0x081fe20000410000 */
[-C--:B------:R-:W-:Y:S01]  /*2ee0*/  FMUL.FTZ R69, R65, R194.reuse ;  /* 0x000000c241457220 */ /* 0x080fe20000410000 */
[-C--:B------:R-:W-:Y:S01]  /*2ef0*/  FMUL.FTZ R70, R66, R194.reuse ;  /* 0x000000c242467220 */ /* 0x080fe20000410000 */
[----:B------:R-:W-:Y:S01]  /*2f00*/  FMUL.FTZ R71, R67, R194 ;  /* 0x000000c243477220 */ /* 0x000fe20000410000 */
[----:B------:R-:W-:-:S04]  /*2f10*/  IMAD.WIDE.U32 R134, R213, 0x10, R134 ;  /* 0x00000010d5867825 */ /* 0x000fc800078e0086 */
        /* <DEDUP_REMOVED lines=14> */
.L_x_14297:
        /* <DEDUP_REMOVED lines=47> */
[----:B0-----:R-:W-:Y:S01]  /*32f0*/  FADD.FTZ R131, R145, -R156 ;  /* 0x8000009c91837221 */ /* 0x001fe20000010000 */
        /* <DEDUP_REMOVED lines=67> */
[----:B------:R-:W-:Y:S01]  /*3730*/  FFMA.FTZ R195, R195, R158, R127 ;  /* 0x0000009ec3c37223 */ /* 0x000fe2000001007f */
        /* <DEDUP_REMOVED lines=33> */
.L_x_14300:
        /* <DEDUP_REMOVED lines=86> */
[----:B------:R-:W-:Y:S01]  /*3eb0*/  IMAD.WIDE.U32 R152, R223, 0x10, R134 ;  /* 0x00000010df987825 */ /* 0x000fe200078e0086 */
[----:B------:R-:W-:Y:S03]  /*3ec0*/  STG.E.128 desc[UR8][R148.64], R64 ;  /* 0x0000004094007986 */ /* 0x000fe6000c101d08 */
        /* <DEDUP_REMOVED lines=11> */
[----:B------:R-:W-:Y:S01]  /*3f80*/  IMAD.WIDE.U32 R140, R225, 0x10, R92 ;  /* 0x00000010e18c7825 */ /* 0x000fe200078e005c */
[----:B------:R2:W-:Y:S03]  /*3f90*/  STG.E.128 desc[UR8][R146.64], R68 ;  /* 0x0000004492007986 */ /* 0x0005e6000c101d08 */
[C---:B-1----:R-:W-:Y:S01]  /*3fa0*/  FFMA.FTZ R90, R195.reuse, R203, R114 ;  /* 0x000000cbc35a7223 */ /* 0x042fe20000010072 */
[----:B------:R-:W-:Y:S01]  /*3fb0*/  FFMA.FTZ R91, R195, R196, R115 ;  /* 0x000000c4c35b7223 */ /* 0x000fe20000010073 */
[----:B------:R-:W-:-:S04]  /*3fc0*/  IMAD.WIDE.U32 R142, R225, 0x10, R134 ;  /* 0x00000010e18e7825 */ /* 0x000fc800078e0086 */
[----:B------:R-:W-:Y:S01]  /*3fd0*/  FADD.FTZ R202, R202, -R235 ;  /* 0x800000ebcaca7221 */ /* 0x000fe20000010000 */
[----:B------:R-:W-:Y:S01]  /*3fe0*/  FADD.FTZ R200, R200, -R237 ;  /* 0x800000edc8c87221 */ /* 0x000fe20000010000 */
[----:B------:R-:W-:Y:S01]  /*3ff0*/  FADD.FTZ R129, R198, -R239 ;  /* 0x800000efc6817221 */ /* 0x000fe20000010000 */
[----:B------:R-:W-:Y:S01]  /*4000*/  FADD.FTZ R214, R214, -R241 ;  /* 0x800000f1d6d67221 */ /* 0x000fe20000010000 */
[----:B------:R-:W-:-:S04]  /*4010*/  IMAD.WIDE.U32 R138, R227, 0x10, R92 ;  /* 0x00000010e38a7825 */ /* 0x000fc800078e005c */
[----:B------:R-:W-:Y:S01]  /*4020*/  FADD.FTZ R155, R154, -R243 ;  /* 0x800000f39a9b7221 */ /* 0x000fe20000010000 */
[-C--:B------:R-:W-:Y:S01]  /*4030*/  FMUL.FTZ R72, R88, R194.reuse ;  /* 0x000000c258487220 */ /* 0x080fe20000410000 */
[----:B------:R-:W-:Y:S01]  /*4040*/  FMUL.FTZ R73, R89, R194 ;  /* 0x000000c259497220 */ /* 0x000fe20000410000 */
[----:B------:R-:W-:-:S04]  /*4050*/  IMAD.WIDE.U32 R144, R227, 0x10, R134 ;  /* 0x00000010e3907825 */ /* 0x000fc800078e0086 */
[-C--:B------:R-:W-:Y:S01]  /*4060*/  FMUL.FTZ R74, R90, R194.reuse ;  /* 0x000000c25a4a7220 */ /* 0x080fe20000410000 */
[----:B------:R-:W-:Y:S01]  /*4070*/  FMUL.FTZ R75, R91, R194 ;  /* 0x000000c25b4b7220 */ /* 0x000fe20000410000 */
[----:B------:R-:W-:Y:S01]  /*4080*/  FADD.FTZ R154, R159, -R232 ;  /* 0x800000e89f9a7221 */ /* 0x000fe20000010000 */
[----:B------:R-:W-:Y:S01]  /*4090*/  FADD.FTZ R158, R158, -R245 ;  /* 0x800000f59e9e7221 */ /* 0x000fe20000010000 */
[----:B------:R-:W-:-:S04]  /*40a0*/  IMAD.WIDE.U32 R136, R229, 0x10, R92 ;  /* 0x00000010e5887825 */ /* 0x000fc800078e005c */
[-C--:B--2---:R-:W-:Y:S01]  /*40b0*/  FMUL.FTZ R68, R84, R194.reuse ;  /* 0x000000c254447220 */ /* 0x084fe20000410000 */
[-C--:B------:R-:W-:Y:S01]  /*40c0*/  FMUL.FTZ R69, R85, R194.reuse ;  /* 0x000000c255457220 */ /* 0x080fe20000410000 */
[-C--:B------:R-:W-:Y:S01]  /*40d0*/  FMUL.FTZ R70, R86, R194.reuse ;  /* 0x000000c256467220 */ /* 0x080fe20000410000 */
[----:B------:R-:W-:Y:S01]  /*40e0*/  FMUL.FTZ R71, R87, R194 ;  /* 0x000000c257477220 */ /* 0x000fe20000410000 */
[----:B------:R1:W-:Y:S01]  /*40f0*/  STG.E.128 desc[UR8][R152.64], R80 ;  /* 0x0000005098007986 */ /* 0x0003e2000c101d08 */
[C---:B------:R-:W-:Y:S01]  /*4100*/  FFMA.FTZ R64, R195.reuse, R197, R116 ;  /* 0x000000c5c3407223 */ /* 0x040fe20000010074 */
[C---:B------:R-:W-:Y:S01]  /*4110*/  FFMA.FTZ R65, R195.reuse, R208, R117 ;  /* 0x000000d0c3417223 */ /* 0x040fe20000010075 */
[C---:B------:R-:W-:Y:S01]  /*4120*/  FFMA.FTZ R66, R195.reuse, R205, R118 ;  /* 0x000000cdc3427223 */ /* 0x040fe20000010076 */
        /* <DEDUP_REMOVED lines=8> */
[C---:B------:R-:W-:Y:S01]  /*41b0*/  IMAD.WIDE.U32 R94, R211.reuse, 0x10, R92 ;  /* 0x00000010d35e7825 */ /* 0x040fe200078e005c */
[----:B------:R-:W-:Y:S03]  /*41c0*/  STG.E.128 desc[UR8][R138.64], R88 ;  /* 0x000000588a007986 */ /* 0x000fe6000c101d08 */
[----:B------:R-:W-:Y:S01]  /*41d0*/  IMAD.WIDE.U32 R132, R211, 0x10, R134 ;  /* 0x00000010d3847825 */ /* 0x000fe200078e0086 */
[----:B------:R2:W-:Y:S03]  /*41e0*/  STG.E.128 desc[UR8][R144.64], R72 ;  /* 0x0000004890007986 */ /* 0x0005e6000c101d08 */
[C---:B-1----:R-:W-:Y:S01]  /*41f0*/  FFMA.FTZ R80, R195.reuse, R202, R120 ;  /* 0x000000cac3507223 */ /* 0x042fe20000010078 */
[C---:B------:R-:W-:Y:S01]  /*4200*/  FFMA.FTZ R81, R195.reuse, R200, R121 ;  /* 0x000000c8c3517223 */ /* 0x040fe20000010079 */
[C---:B------:R-:W-:Y:S01]  /*4210*/  FFMA.FTZ R82, R195.reuse, R129, R122 ;  /* 0x00000081c3527223 */ /* 0x040fe2000001007a */
[----:B------:R-:W-:Y:S01]  /*4220*/  FFMA.FTZ R83, R195, R214, R123 ;  /* 0x000000d6c3537223 */ /* 0x000fe2000001007b */
[----:B------:R1:W-:Y:S01]  /*4230*/  STG.E.128 desc[UR8][R136.64], R64 ;  /* 0x0000004088007986 */ /* 0x0003e2000c101d08 */
[----:B------:R-:W-:-:S04]  /*4240*/  IMAD.WIDE.U32 R92, R213, 0x10, R92 ;  /* 0x00000010d55c7825 */ /* 0x000fc800078e005c */
[-C--:B0-----:R-:W-:Y:S01]  /*4250*/  FMUL.FTZ R68, R64, R194.reuse ;  /* 0x000000c240447220 */ /* 0x081fe20000410000 */
[-C--:B------:R-:W-:Y:S01]  /*4260*/  FMUL.FTZ R69, R65, R194.reuse ;  /* 0x000000c241457220 */ /* 0x080fe20000410000 */
[-C--:B------:R-:W-:Y:S01]  /*4270*/  FMUL.FTZ R70, R66, R194.reuse ;  /* 0x000000c242467220 */ /* 0x080fe20000410000 */
[----:B------:R-:W-:Y:S01]  /*4280*/  FMUL.FTZ R71, R67, R194 ;  /* 0x000000c243477220 */ /* 0x000fe20000410000 */
[----:B------:R-:W-:-:S04]  /*4290*/  IMAD.WIDE.U32 R134, R213, 0x10, R134 ;  /* 0x00000010d5867825 */ /* 0x000fc800078e0086 */
[-C--:B--2---:R-:W-:Y:S01]  /*42a0*/  FMUL.FTZ R75, R79, R194.reuse ;  /* 0x000000c24f4b7220 */ /* 0x084fe20000410000 */
[-C--:B------:R-:W-:Y:S01]  /*42b0*/  FMUL.FTZ R72, R76, R194.reuse ;  /* 0x000000c24c487220 */ /* 0x080fe20000410000 */
[-C--:B------:R-:W-:Y:S01]  /*42c0*/  FMUL.FTZ R73, R77, R194.reuse ;  /* 0x000000c24d497220 */ /* 0x080fe20000410000 */
[-C--:B------:R-:W-:Y:S01]  /*42d0*/  FMUL.FTZ R74, R78, R194.reuse ;  /* 0x000000c24e4a7220 */ /* 0x080fe20000410000 */
[----:B------:R2:W-:Y:S01]  /*42e0*/  STG.E.128 desc[UR8][R130.64], R68 ;  /* 0x0000004482007986 */ /* 0x0005e2000c101d08 */
[-C--:B-1----:R-:W-:Y:S01]  /*42f0*/  FMUL.FTZ R64, R80, R194.reuse ;  /* 0x000000c250407220 */ /* 0x082fe20000410000 */
[-C--:B------:R-:W-:Y:S01]  /*4300*/  FMUL.FTZ R65, R81, R194.reuse ;  /* 0x000000c251417220 */ /* 0x080fe20000410000 */
[-C--:B------:R-:W-:Y:S01]  /*4310*/  FMUL.FTZ R66, R82, R194.reuse ;  /* 0x000000c252427220 */ /* 0x080fe20000410000 */
[----:B------:R-:W-:Y:S01]  /*4320*/  FMUL.FTZ R67, R83, R194 ;  /* 0x000000c253437220 */ /* 0x000fe20000410000 */
[----:B------:R2:W-:Y:S04]  /*4330*/  STG.E.128 desc[UR8][R94.64], R80 ;  /* 0x000000505e007986 */ /* 0x0005e8000c101d08 */
[----:B------:R2:W-:Y:S04]  /*4340*/  STG.E.128 desc[UR8][R132.64], R64 ;  /* 0x0000004084007986 */ /* 0x0005e8000c101d08 */
[----:B------:R2:W-:Y:S04]  /*4350*/  STG.E.128 desc[UR8][R92.64], R76 ;  /* 0x0000004c5c007986 */ /* 0x0005e8000c101d08 */
[----:B------:R2:W-:Y:S02]  /*4360*/  STG.E.128 desc[UR8][R134.64], R72 ;  /* 0x0000004886007986 */ /* 0x0005e4000c101d08 */
.L_x_14299:
[----:B0-234-:R-:W0:Y:S01]  /*4370*/  LDC.64 R64, c[0x0][0x380] ;  /* 0x0000e000ff407b82 */ /* 0x01de220000000a00 */
        /* <DEDUP_REMOVED lines=68> */
.L_x_14294:
        /* <DEDUP_REMOVED lines=25> */
.L_x_14302:
        /* <DEDUP_REMOVED lines=11> */
.L_x_15759:


//--------------------- .text._ZN10layer_norm13ln_bwd_kernelINS_13Kernel_traitsIfffffjLj4096ELj1ELj1ELj4ELj16ENS_18Kernel_traits_baseILj4096EfffffjLj128EEEEELb0ELb0ELb1ELb0EEEvNS_9BwdParamsE --------------------------
	.section	.text._ZN10layer_norm13ln_bwd_kernelINS_13Kernel_traitsIfffffjLj4096ELj1ELj1ELj4ELj16ENS_18Kernel_traits_baseILj4096EfffffjLj128EEEEELb0ELb0ELb1ELb0EEEvNS_9BwdParamsE,"ax",@progbits
	.align	128
        .global         _ZN10layer_norm13ln_bwd_kernelINS_13Kernel_traitsIfffffjLj4096ELj1ELj1ELj4ELj16ENS_18Kernel_traits_baseILj4096EfffffjLj128EEEEELb0ELb0ELb1ELb0EEEvNS_9BwdParamsE
        .type           _ZN10layer_norm13ln_bwd_kernelINS_13Kernel_traitsIfffffjLj4096ELj1ELj1ELj4ELj16ENS_18Kernel_traits_baseILj4096EfffffjLj128EEEEELb0ELb0ELb1ELb0EEEvNS_9BwdParamsE,@function
        .size           _ZN10layer_norm13ln_bwd_kernelINS_13Kernel_traitsIfffffjLj4096ELj1ELj1ELj4ELj16ENS_18Kernel_traits_baseILj4096EfffffjLj128EEEEELb0ELb0ELb1ELb0EEEvNS_9BwdParamsE,(.L_x_15760 - _ZN10layer_norm13ln_bwd_kernelINS_13Kernel_traitsIfffffjLj4096ELj1ELj1ELj4ELj16ENS_18Kernel_traits_baseILj4096EfffffjLj128EEEEELb0ELb0ELb1ELb0EEEvNS_9BwdParamsE)
        .other          _ZN10layer_norm13ln_bwd_kernelINS_13Kernel_traitsIfffffjLj4096ELj1ELj1ELj4ELj16ENS_18Kernel_traits_baseILj4096EfffffjLj128EEEEELb0ELb0ELb1ELb0EEEvNS_9BwdParamsE,@"STO_CUDA_ENTRY STV_DEFAULT"
_ZN10layer_norm13ln_bwd_kernelINS_13Kernel_traitsIfffffjLj4096ELj1ELj1ELj4ELj16ENS_18Kernel_traits_baseILj4096EfffffjLj128EEEEELb0ELb0ELb1ELb0EEEvNS_9BwdParamsE:
.text._ZN10layer_norm13ln_bwd_kernelINS_13Kernel_traitsIfffffjLj4096ELj1ELj1ELj4ELj16ENS_18Kernel_traits_baseILj4096EfffffjLj128EEEEELb0ELb0ELb1ELb0EEEvNS_9BwdParamsE:
[----:B------:R-:W-:Y:S01]  /*0000*/  LDC R1, c[0x0][0x37c] ;  /* 0x0000df00ff017b82 */ /* 0x000fe20000000800 */
[----:B------:R-:W0:Y:S01]  /*0010*/  S2R R8, SR_TID.X ;  /* 0x0000000000087919 */ /* 0x000e220000002100 */
[----:B------:R-:W1:Y:S01]  /*0020*/  LDCU UR4, c[0x0][0x388] ;  /* 0x00007100ff0477ac */ /* 0x000e620008000800 */
[----:B------:R-:W-:Y:S01]  /*0030*/  LOP3.LUT R9, R9, 0xffffffef, RZ, 0xc0, !PT ;  /* 0xffffffef09097812 */ /* 0x000fe200078ec0ff */
        /* <DEDUP_REMOVED lines=16> */
[----:B------:R-:W-:Y:S02]  /*0140*/  @P4 LOP3.LUT R9, R9, 0x10, RZ, 0xfc, !PT ;  /* 0x0000001009094812 */ /* 0x000fe400078efcff */
[----:B------:R-:W-:Y:S02]  /*0150*/  P2R R0, PR, RZ, 0x40 ;  /* 0x00000040ff007803 */ /* 0x000fe40000000000 */
[----:B------:R-:W-:-:S03]  /*0160*/  LOP3.LUT R9, R9, 0xfffffff7, RZ, 0xc0, !PT ;  /* 0xfffffff709097812 */ /* 0x000fc600078ec0ff */
[----:B------:R-:W1:Y:S01]  /*0170*/  @P6 LDC.64 R4, c[0x0][0x3d0] ;  /* 0x0000f400ff046b82 */ /* 0x000e620000000a00 */
[----:B------:R-:W-:-:S04]  /*0180*/  @P6 LOP3.LUT R9, R9, 0x8, RZ, 0xfc, !PT ;  /* 0x0000000809096812 */ /* 0x000fc800078efcff */
[----:B------:R-:W-:-:S03]  /*0190*/  LOP3.LUT R9, R9, 0xfffffffb, RZ, 0xc0, !PT ;  /* 0xfffffffb09097812 */ /* 0x000fc600078ec0ff */
[----:B------:R-:W4:Y:S01]  /*01a0*/  @P5 LDC.64 R12, c[0x0][0x3d0] ;  /* 0x0000f400ff0c5b82 */ /* 0x000f220000000a00 */
[----:B------:R-:W-:-:S04]  /*01b0*/  @P5 LOP3.LUT R9, R9, 0x4, RZ, 0xfc, !PT ;  /* 0x0000000409095812 */ /* 0x000fc800078efcff */
[----:B------:R-:W-:Y:S01]  /*01c0*/  LOP3.LUT R9, R9, 0xfffffffd, RZ, 0xc0, !PT ;  /* 0xfffffffd09097812 */ /* 0x000fe200078ec0ff */
[C---:B0-----:R-:W-:Y:S01]  /*01d0*/  @P4 IMAD.WIDE.U32 R2, R25.reuse, 0x10, R2 ;  /* 0x0000001019024825 */ /* 0x041fe200078e0002 */
[----:B------:R-:W-:Y:S01]  /*01e0*/  @P4 LOP3.LUT R25, R25, 0x80, RZ, 0xfc, !PT ;  /* 0x0000008019194812 */ /* 0x000fe200078efcff */
[----:B------:R-:W0:Y:S01]  /*01f0*/  @P3 LDC.64 R14, c[0x0][0x3d0] ;  /* 0x0000f400ff0e3b82 */ /* 0x000e220000000a00 */
[----:B------:R-:W-:Y:S02]  /*0200*/  @P3 LOP3.LUT R9, R9, 0x2, RZ, 0xfc, !PT ;  /* 0x0000000209093812 */ /* 0x000fe400078efcff */
[----:B------:R-:W-:Y:S02]  /*0210*/  ISETP.GE.U32.AND P4, PT, R6, 0x400, PT ;  /* 0x000004000600780c */ /* 0x000fe40003f86070 */
[----:B------:R-:W-:Y:S01]  /*0220*/  LOP3.LUT R9, R9, 0xfffffffe, RZ, 0xc0, !PT ;  /* 0xfffffffe09097812 */ /* 0x000fe200078ec0ff */
[C---:B-1----:R-:W-:Y:S01]  /*0230*/  @P6 IMAD.WIDE.U32 R10, R25.reuse, 0x10, R4 ;  /* 0x00000010190a6825 */ /* 0x042fe200078e0004 */
[----:B------:R-:W-:Y:S01]  /*0240*/  @P6 IADD3 R25, PT, PT, R25, 0x80, RZ ;  /* 0x0000008019196810 */ /* 0x000fe20007ffe0ff */
[----:B------:R-:W1:Y:S01]  /*0250*/  @P2 LDC.64 R4, c[0x0][0x3d0] ;  /* 0x0000f400ff042b82 */ /* 0x000e620000000a00 */
[----:B------:R-:W-:-:S04]  /*0260*/  @P2 LOP3.LUT R9, R9, 0x1, RZ, 0xfc, !PT ;  /* 0x0000000109092812 */ /* 0x000fc800078efcff */
[----:B------:R-:W-:Y:S01]  /*0270*/  LOP3.LUT P6, RZ, R9, 0x10, RZ, 0xc0, !PT ;  /* 0x0000001009ff7812 */ /* 0x000fe200078cc0ff */
[C---:B----4-:R-:W-:Y:S01]  /*0280*/  @P5 IMAD.WIDE.U32 R12, R25.reuse, 0x10, R12 ;  /* 0x00000010190c5825 */ /* 0x050fe200078e000c */
[----:B------:R-:W-:Y:S01]  /*0290*/  @P5 IADD3 R25, PT, PT, R25, 0x80, RZ ;  /* 0x0000008019195810 */ /* 0x000fe20007ffe0ff */
[----:B------:R-:W4:Y:S03]  /*02a0*/  @P1 LDC.64 R18, c[0x0][0x3d0] ;  /* 0x0000f400ff121b82 */ /* 0x000f260000000a00 */
[----:B--2---:R-:W5:Y:S05]  /*02b0*/  @P5 LDG.E.128 R36, desc[UR10][R12.64] ;  /* 0x0000000a0c245981 */ /* 0x004f6a000c1e1d00 */
[----:B------:R-:W2:Y:S01]  /*02c0*/  @P0 LDC.64 R20, c[0x0][0x3d0] ;  /* 0x0000f400ff140b82 */ /* 0x000ea20000000a00 */
[C---:B0-----:R-:W-:Y:S01]  /*02d0*/  @P3 IMAD.WIDE.U32 R14, R25.reuse, 0x10, R14 ;  /* 0x00000010190e3825 */ /* 0x041fe200078e000e */
[----:B------:R-:W-:Y:S01]  /*02e0*/  @P3 IADD3 R25, PT, PT, R25, 0x80, RZ ;  /* 0x0000008019193810 */ /* 0x000fe20007ffe0ff */
[----:B------:R-:W5:Y:S01]  /*02f0*/  @P6 LDG.E.128 R28, desc[UR10][R2.64] ;  /* 0x0000000a021c6981 */ /* 0x000f62000c1e1d00 */
[----:B------:R-:W-:-:S03]  /*0300*/  ISETP.NE.AND P6, PT, R0, RZ, PT ;  /* 0x000000ff0000720c */ /* 0x000fc60003fc5270 */
[----:B------:R-:W5:Y:S01]  /*0310*/  @P3 LDG.E.128 R40, desc[UR10][R14.64] ;  /* 0x0000000a0e283981 */ /* 0x000f62000c1e1d00 */
[C---:B-1----:R-:W-:Y:S01]  /*0320*/  @P2 IMAD.WIDE.U32 R16, R25.reuse, 0x10, R4 ;  /* 0x0000001019102825 */ /* 0x042fe200078e0004 */
[----:B------:R-:W-:Y:S01]  /*0330*/  @P2 IADD3 R25, PT, PT, R25, 0x80, RZ ;  /* 0x0000008019192810 */ /* 0x000fe20007ffe0ff */
[----:B------:R-:W0:Y:S03]  /*0340*/  @P4 LDC.64 R22, c[0x0][0x3d0] ;  /* 0x0000f400ff164b82 */ /* 0x000e260000000a00 */
[----:B------:R-:W5:Y:S01]  /*0350*/  @P2 LDG.E.128 R44, desc[UR10][R16.64] ;  /* 0x0000000a102c2981 */ /* 0x000f62000c1e1d00 */
[C---:B----4-:R-:W-:Y:S01]  /*0360*/  @P1 IMAD.WIDE.U32 R18, R25.reuse, 0x10, R18 ;  /* 0x0000001019121825 */ /* 0x050fe200078e0012 */
[----:B------:R-:W-:Y:S02]  /*0370*/  @P1 IADD3 R25, PT, PT, R25, 0x80, RZ ;  /* 0x0000008019191810 */ /* 0x000fe40007ffe0ff */
[----:B------:R-:W5:Y:S04]  /*0380*/  @P6 LDG.E.128 R32, desc[UR10][R10.64] ;  /* 0x0000000a0a206981 */ /* 0x000f68000c1e1d00 */
[----:B------:R-:W5:Y:S01]  /*0390*/  @P1 LDG.E.128 R48, desc[UR10][R18.64] ;  /* 0x0000000a12301981 */ /* 0x000f62000c1e1d00 */
[C---:B--2---:R-:W-:Y:S01]  /*03a0*/  @P0 IMAD.WIDE.U32 R20, R25.reuse, 0x10, R20 ;  /* 0x0000001019140825 */ /* 0x044fe200078e0014 */
[----:B------:R-:W1:Y:S01]  /*03b0*/  S2UR UR4, SR_CTAID.X ;  /* 0x00000000000479c3 */ /* 0x000e620000002500 */
[----:B------:R-:W-:-:S03]  /*03c0*/  @P0 IADD3 R25, PT, PT, R25, 0x80, RZ ;  /* 0x0000008019190810 */ /* 0x000fc60007ffe0ff */
[----:B------:R-:W5:Y:S02]  /*03d0*/  @P0 LDG.E.128 R52, desc[UR10][R20.64] ;  /* 0x0000000a14340981 */ /* 0x000f64000c1e1d00 */
[----:B0-----:R-:W-:-:S05]  /*03e0*/  @P4 IMAD.WIDE.U32 R4, R25, 0x10, R22 ;  /* 0x0000001019044825 */ /* 0x001fca00078e0016 */
        /* <DEDUP_REMOVED lines=74> */
.L_x_14371:
        /* <DEDUP_REMOVED lines=20> */
[----:B------:R-:W-:Y:S01]  /*09d0*/  ISETP.GE.U32.AND P0, PT, R6, 0x80, PT ;  /* 0x000000800600780c */ /* 0x000fe20003f06070 */
[----:B------:R-:W1:Y:S01]  /*09e0*/  S2R R8, SR_TID.X ;  /* 0x0000000000087919 */ /* 0x000e620000002100 */
[----:B------:R-:W-:Y:S01]  /*09f0*/  ISETP.NE.AND P6, PT, RZ, UR9, PT ;  /* 0x00000009ff007c0c */ /* 0x000fe2000bfc5270 */
[----:B------:R-:W-:Y:S01]  /*0a00*/  IMAD R168, R168, R7, RZ ;  /* 0x00000007a8a87224 */ /* 0x000fe200078e02ff */
[----:B------:R-:W-:Y:S01]  /*0a10*/  SHF.R.S32.HI R167, RZ, 0x1f, R166 ;  /* 0x0000001fffa77819 */ /* 0x000fe200000114a6 */
[----:B------:R-:W-:Y:S01]  /*0a20*/  BSSY.RECONVERGENT B1, `(.L_x_14306) ;  /* 0x0000039000017945 */ /* 0x000fe20003800200 */
[----:B------:R-:W-:Y:S02]  /*0a30*/  ISETP.GE.U32.AND P1, PT, R6, 0x100, PT ;  /* 0x000001000600780c */ /* 0x000fe40003f26070 */
[----:B------:R-:W-:-:S02]  /*0a40*/  LEA.HI R167, R167, R166, RZ, 0x2 ;  /* 0x000000a6a7a77211 */ /* 0x000fc400078f10ff */
[----:B0-----:R-:W-:Y:S02]  /*0a50*/  SHF.R.S32.HI R165, RZ, 0x1f, R168 ;  /* 0x0000001fffa57819 */ /* 0x001fe400000114a8 */
[C---:B------:R-:W-:Y:S02]  /*0a60*/  ISETP.GE.U32.AND P3, PT, R6.reuse, 0x180, PT ;  /* 0x000001800600780c */ /* 0x040fe40003f66070 */
[----:B------:R-:W-:Y:S02]  /*0a70*/  LEA.HI R165, R165, R168, RZ, 0x2 ;  /* 0x000000a8a5a57211 */ /* 0x000fe400078f10ff */
[C---:B------:R-:W-:Y:S02]  /*0a80*/  ISETP.GE.U32.AND P4, PT, R6.reuse, 0x200, PT ;  /* 0x000002000600780c */ /* 0x040fe40003f86070 */
[----:B------:R-:W-:Y:S02]  /*0a90*/  ISETP.GE.U32.AND P5, PT, R6, 0x280, PT ;  /* 0x000002800600780c */ /* 0x000fe40003fa6070 */
[----:B------:R-:W-:-:S02]  /*0aa0*/  MOV R221, RZ ;  /* 0x000000ff00dd7202 */ /* 0x000fc40000000f00 */
[----:B------:R-:W-:Y:S02]  /*0ab0*/  MOV R222, RZ ;  /* 0x000000ff00de7202 */ /* 0x000fe40000000f00 */
[-C--:B-1----:R-:W-:Y:S02]  /*0ac0*/  LEA.HI.SX32 R215, R167, R8.reuse, 0x1e ;  /* 0x00000008a7d77211 */ /* 0x082fe400078ff2ff */
        /* <DEDUP_REMOVED lines=14> */
[C---:B--2---:R-:W-:Y:S01]  /*0bb0*/  @P0 IMAD.WIDE.U32 R222, R219.reuse, 0x10, R222 ;  /* 0x00000010dbde0825 */ /* 0x044fe200078e00de */
[----:B------:R-:W-:Y:S02]  /*0bc0*/  IADD3 R220, PT, PT, R220, 0x80, RZ ;  /* 0x00000080dcdc7810 */ /* 0x000fe40007ffe0ff */
[----:B------:R-:W-:Y:S02]  /*0bd0*/  IADD3 R219, PT, PT, R219, 0x80, RZ ;  /* 0x00000080dbdb7810 */ /* 0x000fe40007ffe0ff */
[----:B------:R0:W5:Y:S01]  /*0be0*/  @P0 LDG.E.128 R124, desc[UR10][R222.64] ;  /* 0x0000000ade7c0981 */ /* 0x000162000c1e1d00 */
        /* <DEDUP_REMOVED lines=14> */
[----:B------:R-:W-:Y:S01]  /*0cd0*/  FADD.FTZ R164, RZ, R180 ;  /* 0x000000b4ffa47221 */ /* 0x000fe20000010000 */
[----:B------:R-:W-:Y:S01]  /*0ce0*/  FFMA.FTZ R165, R3, R180, RZ ;  /* 0x000000b403a57223 */ /* 0x000fe200000100ff */
        /* <DEDUP_REMOVED lines=12> */
.L_x_14307:
[----:B----4-:R-:W-:Y:S05]  /*0db0*/  BSYNC.RECONVERGENT B1 ;  /* 0x0000000000017941 */ /* 0x010fea0003800200 */
.L_x_14306:
        /* <DEDUP_REMOVED lines=14> */
[----:B------:R-:W-:Y:S02]  /*0ea0*/  IADD3 R220, PT, PT, R220, 0x80, RZ ;  /* 0x00000080dcdc7810 */ /* 0x000fe40007ffe0ff */
        /* <DEDUP_REMOVED lines=29> */
.L_x_14309:
[----:B------:R-:W-:Y:S05]  /*1080*/  BSYNC.RECONVERGENT B1 ;  /* 0x0000000000017941 */ /* 0x000fea0003800200 */
.L_x_14308:
        /* <DEDUP_REMOVED lines=44> */
.L_x_14311:
[----:B------:R-:W-:Y:S05]  /*1350*/  BSYNC.RECONVERGENT B1 ;  /* 0x0000000000017941 */ /* 0x000fea0003800200 */
.L_x_14310:
        /* <DEDUP_REMOVED lines=43> */
.L_x_14313:
[----:B------:R-:W-:Y:S05]  /*1610*/  BSYNC.RECONVERGENT B1 ;  /* 0x0000000000017941 */ /* 0x000fea0003800200 */
.L_x_14312:
        /* <DEDUP_REMOVED lines=22> */
[----:B0-----:R-:W-:Y:S01]  /*1780*/  FMUL.FTZ R186, R5, R224 ;  /* 0x000000e005ba7220 */ /* 0x001fe20000410000 */
        /* <DEDUP_REMOVED lines=20> */
.L_x_14315:
[----:B------:R-:W-:Y:S05]  /*18d0*/  BSYNC.RECONVERGENT B1 ;  /* 0x0000000000017941 */ /* 0x000fea0003800200 */
.L_x_14314:
        /* <DEDUP_REMOVED lines=43> */
.L_x_14317:
[----:B------:R-:W-:Y:S05]  /*1b90*/  BSYNC.RECONVERGENT B1 ;  /* 0x0000000000017941 */ /* 0x000fea0003800200 */
.L_x_14316:
        /* <DEDUP_REMOVED lines=43> */
.L_x_14319:
[----:B------:R-:W-:Y:S05]  /*1e50*/  BSYNC.RECONVERGENT B1 ;  /* 0x0000000000017941 */ /* 0x000fea0003800200 */
.L_x_14318:
        /* <DEDUP_REMOVED lines=12> */
[C---:B---3--:R-:W-:Y:S01]  /*1f20*/  FADD.FTZ R172, -R217.reuse, R164 ;  /* 0x000000a4d9ac7221 */ /* 0x048fe20000010100 */
[C---:B------:R-:W-:Y:S01]  /*1f30*/  FADD.FTZ R184, -R217.reuse, R165 ;  /* 0x000000a5d9b87221 */ /* 0x040fe20000010100 */
[C---:B------:R-:W-:Y:S01]  /*1f40*/  FADD.FTZ R166, -R217.reuse, R166 ;  /* 0x000000a6d9a67221 */ /* 0x040fe20000010100 */
[----:B------:R-:W-:Y:S01]  /*1f50*/  FADD.FTZ R200, -R217, R167 ;  /* 0x000000a7d9c87221 */ /* 0x000fe20000010100 */
[C---:B-----5:R-:W-:Y:S01]  /*1f60*/  FMUL.FTZ R27, R5.reuse, R172 ;  /* 0x000000ac051b7220 */ /* 0x060fe20000410000 */
[C---:B------:R-:W-:Y:S01]  /*1f70*/  FMUL.FTZ R172, R5.reuse, R184 ;  /* 0x000000b805ac7220 */ /* 0x040fe20000410000 */
[C---:B0-----:R-:W-:Y:S01]  /*1f80*/  FMUL.FTZ R199, R5.reuse, R166 ;  /* 0x000000a605c77220 */ /* 0x041fe20000410000 */
[----:B------:R-:W-:Y:S01]  /*1f90*/  FMUL.FTZ R200, R5, R200 ;  /* 0x000000c805c87220 */ /* 0x000fe20000410000 */
[----:B----4-:R-:W-:Y:S01]  /*1fa0*/  FMUL.FTZ R184, R56, R168 ;  /* 0x000000a838b87220 */ /* 0x010fe20000410000 */
[----:B------:R-:W-:Y:S01]  /*1fb0*/  FMUL.FTZ R197, R57, R169 ;  /* 0x000000a939c57220 */ /* 0x000fe20000410000 */
        /* <DEDUP_REMOVED lines=19> */
.L_x_14305:
        /* <DEDUP_REMOVED lines=49> */
.L_x_14320:
[----:B----4-:R-:W-:Y:S05]  /*2400*/  BSYNC.RECONVERGENT B0 ;  /* 0x0000000000007941 */ /* 0x010fea0003800200 */
.L_x_14304:
        /* <DEDUP_REMOVED lines=31> */
.L_x_14322:
[----:B------:R-:W-:Y:S05]  /*2600*/  BSYNC.RECONVERGENT B0 ;  /* 0x0000000000007941 */ /* 0x000fea0003800200 */
.L_x_14321:
        /* <DEDUP_REMOVED lines=69> */
.L_x_14326:
        /* <DEDUP_REMOVED lines=31> */
.L_x_14325:
        /* <DEDUP_REMOVED lines=31> */
.L_x_14328:
        /* <DEDUP_REMOVED lines=24> */
.L_x_14327:
        /* <DEDUP_REMOVED lines=10> */
.L_x_14324:
[----:B------:R-:W-:Y:S05]  /*3060*/  BSYNC.RECONVERGENT B0 ;  /* 0x0000000000007941 */ /* 0x000fea0003800200 */
.L_x_14323:
[----:B------:R-:W-:Y:S01]  /*3070*/  ISETP.GE.U32.AND P0, PT, R6, 0x100, PT ;  /* 0x000001000600780c */ /* 0x000fe20003f06070 */
[----:B------:R-:W-:Y:S01]  /*3080*/  BSSY.RECONVERGENT B0, `(.L_x_14329) ;  /* 0x0000083000007945 */ /* 0x000fe20003800200 */
[----:B------:R-:W-:-:S11]  /*3090*/  LOP3.LUT R9, R9, 0xfffffff7, RZ, 0xc0, !PT ;  /* 0xfffffff709097812 */ /* 0x000fd600078ec0ff */
[----:B------:R-:W-:Y:S01]  /*30a0*/  @P0 LOP3.LUT R9, R9, 0x8, RZ, 0xfc, !PT ;  /* 0x0000000809090812 */ /* 0x000fe200078efcff */
[----:B------:R-:W-:Y:S06]  /*30b0*/  @!P0 BRA `(.L_x_14330) ;  /* 0x0000000400fc8947 */ /* 0x000fec0003800000 */
        /* <DEDUP_REMOVED lines=33> */
.L_x_14332:
        /* <DEDUP_REMOVED lines=26> */
.L_x_14331:
        /* <DEDUP_REMOVED lines=35> */
.L_x_14334:
        /* <DEDUP_REMOVED lines=25> */
.L_x_14333:
        /* <DEDUP_REMOVED lines=8> */
.L_x_14330:
[----:B------:R-:W-:Y:S05]  /*38b0*/  BSYNC.RECONVERGENT B0 ;  /* 0x0000000000007941 */ /* 0x000fea0003800200 */
.L_x_14329:
        /* <DEDUP_REMOVED lines=38> */
.L_x_14338:
        /* <DEDUP_REMOVED lines=26> */
.L_x_14337:
        /* <DEDUP_REMOVED lines=35> */
.L_x_14340:
        /* <DEDUP_REMOVED lines=25> */
.L_x_14339:
        /* <DEDUP_REMOVED lines=8> */
.L_x_14336:
[----:B------:R-:W-:Y:S05]  /*4100*/  BSYNC.RECONVERGENT B0 ;  /* 0x0000000000007941 */ /* 0x000fea0003800200 */
.L_x_14335:
        /* <DEDUP_REMOVED lines=38> */
.L_x_14344:
        /* <DEDUP_REMOVED lines=26> */
.L_x_14343:
        /* <DEDUP_REMOVED lines=35> */
.L_x_14346:
        /* <DEDUP_REMOVED lines=25> */
.L_x_14345:
        /* <DEDUP_REMOVED lines=8> */
.L_x_14342:
[----:B------:R-:W-:Y:S05]  /*4950*/  BSYNC.RECONVERGENT B0 ;  /* 0x0000000000007941 */ /* 0x000fea0003800200 */
.L_x_14341:
        /* <DEDUP_REMOVED lines=38> */
.L_x_14350:
        /* <DEDUP_REMOVED lines=26> */
.L_x_14349:
        /* <DEDUP_REMOVED lines=35> */
.L_x_14352:
        /* <DEDUP_REMOVED lines=25> */
.L_x_14351:
        /* <DEDUP_REMOVED lines=8> */
.L_x_14348:
[----:B------:R-:W-:Y:S05]  /*51a0*/  BSYNC.RECONVERGENT B0 ;  /* 0x0000000000007941 */ /* 0x000fea0003800200 */
.L_x_14347:
        /* <DEDUP_REMOVED lines=36> */
.L_x_14356:
        /* <DEDUP_REMOVED lines=26> */
.L_x_14355:
        /* <DEDUP_REMOVED lines=35> */
.L_x_14358:
        /* <DEDUP_REMOVED lines=25> */
.L_x_14357:
        /* <DEDUP_REMOVED lines=8> */
.L_x_14354:
[----:B------:R-:W-:Y:S05]  /*59d0*/  BSYNC.RECONVERGENT B0 ;  /* 0x0000000000007941 */ /* 0x000fea0003800200 */
.L_x_14353:
        /* <DEDUP_REMOVED lines=36> */
.L_x_14362:
        /* <DEDUP_REMOVED lines=26> */
.L_x_14361:
        /* <DEDUP_REMOVED lines=35> */
.L_x_14364:
        /* <DEDUP_REMOVED lines=25> */
.L_x_14363:
        /* <DEDUP_REMOVED lines=8> */
.L_x_14360:
[----:B------:R-:W-:Y:S05]  /*6200*/  BSYNC.RECONVERGENT B0 ;  /* 0x0000000000007941 */ /* 0x000fea0003800200 */
.L_x_14359:
        /* <DEDUP_REMOVED lines=37> */
.L_x_14368:
        /* <DEDUP_REMOVED lines=26> */
.L_x_14367:
        /* <DEDUP_REMOVED lines=32> */
.L_x_14370:
        /* <DEDUP_REMOVED lines=25> */
.L_x_14369:
[----:B------:R-:W0:Y:S02]  /*6990*/  @P5 LDC.64 R164, c[0x0][0x478] ;  /* 0x00011e00ffa45b82 */ /* 0x000e240000000a00 */
[----:B0-----:R-:W-:-:S06]  /*69a0*/  @P5 IMAD.WIDE.U32 R166, R215, 0x10, R164 ;  /* 0x00000010d7a65825 */ /* 0x001fcc00078e00a4 */
[----:B------:R-:W0:Y:S01]  /*69b0*/  @P3 LDC.64 R164, c[0x0][0x468] ;  /* 0x00011a00ffa43b82 */ /* 0x000e220000000a00 */
[----:B------:R1:W-:Y:S01]  /*69c0*/  @P5 STG.E.128 desc[UR10][R166.64], R160 ;  /* 0x000000a0a6005986 */ /* 0x0003e2000c101d0a */
[----:B0-----:R-:W-:-:S05]  /*69d0*/  @P3 IMAD.WIDE.U32 R164, R169, 0x10, R164 ;  /* 0x00000010a9a43825 */ /* 0x001fca00078e00a4 */
[----:B------:R1:W-:Y:S02]  /*69e0*/  @P3 STG.E.128 desc[UR10][R164.64], R156 ;  /* 0x0000009ca4003986 */ /* 0x0003e4000c101d0a */
.L_x_14366:
[----:B------:R-:W-:Y:S05]  /*69f0*/  BSYNC.RECONVERGENT B0 ;  /* 0x0000000000007941 */ /* 0x000fea0003800200 */
.L_x_14365:
[----:B01234-:R-:W0:Y:S01]  /*6a00*/  LDC.64 R164, c[0x0][0x380] ;  /* 0x0000e000ffa47b82 */ /* 0x01fe220000000a00 */
[----:B------:R-:W-:Y:S01]  /*6a10*/  UPLOP3.LUT UP1, UPT, UPT, UPT, UP1, 0x40, 0x4 ;  /* 0x000000000004789c */ /* 0x000fe20003f2e810 */
[----:B0-----:R-:W-:-:S04]  /*6a20*/  IADD3 R4, PT, PT, R4, R164, RZ ;  /* 0x000000a404047210 */ /* 0x001fc80007ffe0ff */
[----:B------:R-:W-:-:S13]  /*6a30*/  ISETP.GE.AND P2, PT, R4, R165, PT ;  /* 0x000000a50400720c */ /* 0x000fda0003f46270 */
[----:B------:R-:W-:Y:S05]  /*6a40*/  @!P2 BRA `(.L_x_14371) ;  /* 0xffffff9c0090a947 */ /* 0x000fea000383ffff */
.L_x_14303:
[----:B------:R-:W0:Y:S01]  /*6a50*/  S2UR UR4, SR_CTAID.X ;  /* 0x00000000000479c3 */ /* 0x000e220000002500 */
[----:B------:R-:W-:Y:S02]  /*6a60*/  P2R R0, PR, RZ, 0x10 ;  /* 0x00000010ff007803 */ /* 0x000fe40000000000 */
[C---:B------:R-:W-:Y:S02]  /*6a70*/  LOP3.LUT P4, RZ, R9.reuse, 0x10, RZ, 0xc0, !PT ;  /* 0x0000001009ff7812 */ /* 0x040fe4000788c0ff */
[C---:B------:R-:W-:Y:S02]  /*6a80*/  LOP3.LUT P6, RZ, R9.reuse, 0x8, RZ, 0xc0, !PT ;  /* 0x0000000809ff7812 */ /* 0x040fe400078cc0ff */
[C---:B------:R-:W-:Y:S01]  /*6a90*/  LOP3.LUT P5, RZ, R9.reuse, 0x4, RZ, 0xc0, !PT ;  /* 0x0000000409ff7812 */ /* 0x040fe200078ac0ff */
[----:B------:R-:W1:Y:S01]  /*6aa0*/  LDC.64 R2, c[0x0][0x440] ;  /* 0x00011000ff027b82 */ /* 0x000e620000000a00 */
[C---:B------:R-:W-:Y:S02]  /*6ab0*/  LOP3.LUT P3, RZ, R9.reuse, 0x2, RZ, 0xc0, !PT ;  /* 0x0000000209ff7812 */ /* 0x040fe4000786c0ff */
[----:B------:R-:W-:-:S05]  /*6ac0*/  LOP3.LUT P2, RZ, R9, 0x1, RZ, 0xc0, !PT ;  /* 0x0000000109ff7812 */ /* 0x000fca000784c0ff */
        /* <DEDUP_REMOVED lines=12> */
[----:B------:R-:W1:Y:S08]  /*6b90*/  LDC.64 R12, c[0x0][0x448] ;  /* 0x00011200ff0c7b82 */ /* 0x000e700000000a00 */
[----:B------:R-:W4:Y:S01]  /*6ba0*/  LDC.64 R14, c[0x0][0x440] ;  /* 0x00011000ff0e7b82 */ /* 0x000f220000000a00 */
[----:B---3--:R-:W-:-:S05]  /*6bb0*/  @P6 IMAD.WIDE.U32 R6, R27, 0x10, R6 ;  /* 0x000000101b066825 */ /* 0x008fca00078e0006 */
[----:B------:R3:W-:Y:S02]  /*6bc0*/  @P6 STG.E.128 desc[UR10][R6.64], R96 ;  /* 0x0000006006006986 */ /* 0x0007e4000c101d0a */
[----:B------:R-:W3:Y:S01]  /*6bd0*/  LDC.64 R16, c[0x0][0x448] ;  /* 0x00011200ff107b82 */ /* 0x000ee20000000a00 */
[C---:B--2---:R-:W-:Y:S01]  /*6be0*/  @P6 IMAD.WIDE.U32 R8, R27.reuse, 0x10, R8 ;  /* 0x000000101b086825 */ /* 0x044fe200078e0008 */
[----:B------:R-:W-:-:S04]  /*6bf0*/  @P6 IADD3 R27, PT, PT, R27, 0x80, RZ ;  /* 0x000000801b1b6810 */ /* 0x000fc80007ffe0ff */
[----:B------:R2:W-:Y:S01]  /*6c00*/  @P6 STG.E.128 desc[UR10][R8.64], R64 ;  /* 0x0000004008006986 */ /* 0x0005e2000c101d0a */
[C---:B0-----:R-:W-:Y:S01]  /*6c10*/  @P5 IMAD.WIDE.U32 R10, R27.reuse, 0x10, R10 ;  /* 0x000000101b0a5825 */ /* 0x041fe200078e000a */
[----:B------:R-:W0:Y:S03]  /*6c20*/  LDC.64 R18, c[0x0][0x440] ;  /* 0x00011000ff127b82 */ /* 0x000e260000000a00 */
[C---:B-1----:R-:W-:Y:S01]  /*6c30*/  @P5 IMAD.WIDE.U32 R12, R27.reuse, 0x10, R12 ;  /* 0x000000101b0c5825 */ /* 0x042fe200078e000c */
[----:B------:R-:W-:Y:S01]  /*6c40*/  @P5 IADD3 R27, PT, PT, R27, 0x80, RZ ;  /* 0x000000801b1b5810 */ /* 0x000fe20007ffe0ff */
[----:B------:R2:W-:Y:S03]  /*6c50*/  @P5 STG.E.128 desc[UR10][R10.64], R100 ;  /* 0x000000640a005986 */ /* 0x0005e6000c101d0a */
[----:B------:R-:W1:Y:S01]  /*6c60*/  LDC.64 R20, c[0x0][0x448] ;  /* 0x00011200ff147b82 */ /* 0x000e620000000a00 */
[C---:B----4-:R-:W-:Y:S01]  /*6c70*/  @P3 IMAD.WIDE.U32 R14, R27.reuse, 0x10, R14 ;  /* 0x000000101b0e3825 */ /* 0x050fe200078e000e */
[----:B------:R2:W-:Y:S04]  /*6c80*/  @P5 STG.E.128 desc[UR10][R12.64], R68 ;  /* 0x000000440c005986 */ /* 0x0005e8000c101d0a */
[----:B------:R2:W-:Y:S02]  /*6c90*/  @P3 STG.E.128 desc[UR10][R14.64], R104 ;  /* 0x000000680e003986 */ /* 0x0005e4000c101d0a */
[----:B------:R-:W4:Y:S01]  /*6ca0*/  LDC.64 R2, c[0x0][0x440] ;  /* 0x00011000ff027b82 */ /* 0x000f220000000a00 */
[C---:B---3--:R-:W-:Y:S01]  /*6cb0*/  @P3 IMAD.WIDE.U32 R16, R27.reuse, 0x10, R16 ;  /* 0x000000101b103825 */ /* 0x048fe200078e0010 */
[----:B------:R-:W-:-:S04]  /*6cc0*/  @P3 IADD3 R27, PT, PT, R27, 0x80, RZ ;  /* 0x000000801b1b3810 */ /* 0x000fc80007ffe0ff */
[----:B------:R2:W-:Y:S02]  /*6cd0*/  @P3 STG.E.128 desc[UR10][R16.64], R72 ;  /* 0x0000004810003986 */ /* 0x0005e4000c101d0a */
[----:B------:R-:W3:Y:S01]  /*6ce0*/  LDC.64 R4, c[0x0][0x448] ;  /* 0x00011200ff047b82 */ /* 0x000ee20000000a00 */
[----:B0-----:R-:W-:-:S05]  /*6cf0*/  @P2 IMAD.WIDE.U32 R18, R27, 0x10, R18 ;  /* 0x000000101b122825 */ /* 0x001fca00078e0012 */
[----:B------:R2:W-:Y:S02]  /*6d00*/  @P2 STG.E.128 desc[UR10][R18.64], R108 ;  /* 0x0000006c12002986 */ /* 0x0005e4000c101d0a */
[----:B------:R-:W0:Y:S01]  /*6d10*/  LDC.64 R22, c[0x0][0x440] ;  /* 0x00011000ff167b82 */ /* 0x000e220000000a00 */
[C---:B-1----:R-:W-:Y:S01]  /*6d20*/  @P2 IMAD.WIDE.U32 R20, R27.reuse, 0x10, R20 ;  /* 0x000000101b142825 */ /* 0x042fe200078e0014 */
[----:B------:R-:W-:-:S04]  /*6d30*/  @P2 IADD3 R27, PT, PT, R27, 0x80, RZ ;  /* 0x000000801b1b2810 */ /* 0x000fc80007ffe0ff */
[----:B------:R2:W-:Y:S02]  /*6d40*/  @P2 STG.E.128 desc[UR10][R20.64], R76 ;  /* 0x0000004c14002986 */ /* 0x0005e4000c101d0a */
[----:B------:R-:W1:Y:S01]  /*6d50*/  LDC.64 R24, c[0x0][0x448] ;  /* 0x00011200ff187b82 */ /* 0x000e620000000a00 */
[----:B----4-:R-:W-:-:S05]  /*6d60*/  @P1 IMAD.WIDE.U32 R2, R27, 0x10, R2 ;  /* 0x000000101b021825 */ /* 0x010fca00078e0002 */
[----:B------:R2:W-:Y:S01]  /*6d70*/  @P1 STG.E.128 desc[UR10][R2.64], R112 ;  /* 0x0000007002001986 */ /* 0x0005e2000c101d0a */
[C---:B---3--:R-:W-:Y:S01]  /*6d80*/  @P1 IMAD.WIDE.U32 R4, R27.reuse, 0x10, R4 ;  /* 0x000000101b041825 */ /* 0x048fe200078e0004 */
[----:B------:R-:W-:-:S04]  /*6d90*/  @P1 IADD3 R27, PT, PT, R27, 0x80, RZ ;  /* 0x000000801b1b1810 */ /* 0x000fc80007ffe0ff */
[----:B------:R2:W-:Y:S01]  /*6da0*/  @P1 STG.E.128 desc[UR10][R4.64], R80 ;  /* 0x0000005004001986 */ /* 0x0005e2000c101d0a */
[----:B0-----:R-:W-:-:S05]  /*6db0*/  @P0 IMAD.WIDE.U32 R22, R27, 0x10, R22 ;  /* 0x000000101b160825 */ /* 0x001fca00078e0016 */
[----:B------:R2:W-:Y:S01]  /*6dc0*/  @P0 STG.E.128 desc[UR10][R22.64], R116 ;  /* 0x0000007416000986 */ /* 0x0005e2000c101d0a */
[----:B-1----:R-:W-:-:S05]  /*6dd0*/  @P0 IMAD.WIDE.U32 R24, R27, 0x10, R24 ;  /* 0x000000101b180825 */ /* 0x002fca00078e0018 */
        /* <DEDUP_REMOVED lines=10> */
.L_x_14372:
        /* <DEDUP_REMOVED lines=16> */
.L_x_15760:


//--------------------- .text._ZN10layer_norm13ln_bwd_kernelINS_13Kernel_traitsIfffffjLj4096ELj1ELj1ELj4ELj16ENS_18Kernel_traits_baseILj4096EfffffjLj128EEEEELb0ELb0ELb1ELb1EEEvNS_9BwdParamsE --------------------------
	.section	.text._ZN10layer_norm13ln_bwd_kernelINS_13Kernel_traitsIfffffjLj4096ELj1ELj1ELj4ELj16ENS_18Kernel_traits_baseILj4096EfffffjLj128EEEEELb0ELb0ELb1ELb1EEEvNS_9BwdParamsE,"ax",@progbits
	.align	128
        .global         _ZN10layer_norm13ln_bwd_kernelINS_13Kernel_traitsIfffffjLj4096ELj1ELj1ELj4ELj16ENS_18Kernel_traits_baseILj4096EfffffjLj128EEEEELb0ELb0ELb1ELb1EEEvNS_9BwdParamsE
        .type           _ZN10layer_norm13ln_bwd_kernelINS_13Kernel_traitsIfffffjLj4096ELj1ELj1ELj4ELj16ENS_18Kernel_traits_baseILj4096EfffffjLj128EEEEELb0ELb0ELb1ELb1EEEvNS_9BwdParamsE,@function
        .size           _ZN10layer_norm13ln_bwd_kernelINS_13Kernel_traitsIfffffjLj4096ELj1ELj1ELj4ELj16ENS_18Kernel_traits_baseILj4096EfffffjLj128EEEEELb0ELb0ELb1ELb1EEEvNS_9BwdParamsE,(.L_x_15761 - _ZN10layer_norm13ln_bwd_kernelINS_13Kernel_traitsIfffffjLj4096ELj1ELj1ELj4ELj16ENS_18Kernel_traits_baseILj4096EfffffjLj128EEEEELb0ELb0ELb1ELb1EEEvNS_9BwdParamsE)
        .other          _ZN10layer_norm13ln_bwd_kernelINS_13Kernel_traitsIfffffjLj4096ELj1ELj1ELj4ELj16ENS_18Kernel_traits_baseILj4096EfffffjLj128EEEEELb0ELb0ELb1ELb1EEEvNS_9BwdParamsE,@"STO_CUDA_ENTRY STV_DEFAULT"
_ZN10layer_norm13ln_bwd_kernelINS_13Kernel_traitsIfffffjLj4096ELj1ELj1ELj4ELj16ENS_18Kernel_traits_baseILj4096EfffffjLj128EEEEELb0ELb0ELb1ELb1EEEvNS_9BwdParamsE:
.text._ZN10layer_norm13ln_bwd_kernelINS_13Kernel_traitsIfffffjLj4096ELj1ELj1ELj4ELj16ENS_18Kernel_traits_baseILj4096EfffffjLj128EEEEELb0ELb0ELb1ELb1EEEvNS_9BwdParamsE:
        /* <DEDUP_REMOVED lines=58> */
.L_x_14410:
        /* <DEDUP_REMOVED lines=8> */
[----:B------:R1:W5:Y:S01]  /*0420*/  LDG.E R208, desc[UR14][R164.64] ;  /* 0x0000000ea4d07981 */ /* 0x000362000c1e1900 */
[----:B------:R-:W-:Y:S02]  /*0430*/  CS2R R170, SRZ ;  /* 0x0000000000aa7805 */ /* 0x000fe4000001ff00 */
[----:B----4-:R-:W-:-:S13]  /*0440*/  ISETP.GE.AND P2, PT, R13, 0x1, PT ;  /* 0x000000010d00780c */ /* 0x010fda0003f46270 */
[----:B-1----:R-:W-:Y:S05]  /*0450*/  @!P2 BRA `(.L_x_14374) ;  /* 0x0000001000f4a947 */ /* 0x002fea0003800000 */
[----:B------:R-:W1:Y:S01]  /*0460*/  S2R R201, SR_TID.X ;  /* 0x0000000000c97919 */ /* 0x000e620000002100 */
[----:B------:R-:W2:Y:S01]  /*0470*/  LDC.64 R152, c[0x0][0x3c0] ;  /* 0x0000f000ff987b82 */ /* 0x000ea20000000a00 */
[----:B------:R-:W-:Y:S01]  /*0480*/  IMAD R0, R9, UR17, RZ ;  /* 0x0000001109007c24 */ /* 0x000fe2000f8e02ff */
[----:B------:R-:W-:-:S04]  /*0490*/  IADD3 R4, PT, PT, R13, -0x1, RZ ;  /* 0xffffffff0d047810 */ /* 0x000fc80007ffe0ff */
[----:B------:R-:W-:Y:S01]  /*04a0*/  SHF.R.S32.HI R5, RZ, 0x1f, R0 ;  /* 0x0000001fff057819 */ /* 0x000fe20000011400 */
[----:B------:R-:W-:Y:S01]  /*04b0*/  IMAD R4, R4, UR17, RZ ;  /* 0x0000001104047c24 */ /* 0x000fe2000f8e02ff */
[----:B------:R-:W3:Y:S02]  /*04c0*/  LDC.64 R14, c[0x0][0x3a8] ;  /* 0x0000ea00ff0e7b82 */ /* 0x000ee40000000a00 */
[----:B------:R-:W-:Y:S02]  /*04d0*/  LEA.HI R0, R5, R0, RZ, 0x2 ;  /* 0x0000000005007211 */ /* 0x000fe400078f10ff */
[----:B------:R-:W-:-:S04]  /*04e0*/  SHF.R.S32.HI R5, RZ, 0x1f, R4 ;  /* 0x0000001fff057819 */ /* 0x000fc80000011404 */
[----:B0-----:R-:W0:Y:S01]  /*04f0*/  LDC.64 R2, c[0x0][0x428] ;  /* 0x00010a00ff027b82 */ /* 0x001e220000000a00 */
[----:B------:R-:W-:Y:S01]  /*0500*/  LEA.HI R6, R5, R4, RZ, 0x2 ;  /* 0x0000000405067211 */ /* 0x000fe200078f10ff */
[----:B--2---:R-:W-:-:S05]  /*0510*/  IMAD.WIDE R152, R9, 0x4, R152 ;  /* 0x0000000409987825 */ /* 0x004fca00078e0298 */
[----:B------:R-:W2:Y:S01]  /*0520*/  LDG.E R216, desc[UR14][R152.64] ;  /* 0x0000000e98d87981 */ /* 0x000ea2000c1e1900 */
[----:B-1----:R-:W-:-:S04]  /*0530*/  LEA.HI.SX32 R0, R0, R201, 0x1e ;  /* 0x000000c900007211 */ /* 0x002fc800078ff2ff */
[----:B------:R-:W-:Y:S02]  /*0540*/  IADD3 R217, PT, PT, R0, 0x80, RZ ;  /* 0x0000008000d97810 */ /* 0x000fe40007ffe0ff */
[----:B------:R-:W-:Y:S02]  /*0550*/  LEA.HI.SX32 R201, R6, R201, 0x1e ;  /* 0x000000c906c97211 */ /* 0x000fe400078ff2ff */
[----:B------:R-:W-:Y:S01]  /*0560*/  IADD3 R209, PT, PT, R0, 0x100, RZ ;  /* 0x0000010000d17810 */ /* 0x000fe20007ffe0ff */
[----:B---3--:R-:W-:Y:S01]  /*0570*/  IMAD.WIDE.U32 R204, R217, 0x10, R14 ;  /* 0x00000010d9cc7825 */ /* 0x008fe200078e000e */
[----:B------:R-:W-:-:S03]  /*0580*/  IADD3 R157, PT, PT, R201, 0x80, RZ ;  /* 0x00000080c99d7810 */ /* 0x000fc60007ffe0ff */
[C-C-:B------:R-:W-:Y:S01]  /*0590*/  IMAD.WIDE.U32 R4, R0.reuse, 0x10, R14.reuse ;  /* 0x0000001000047825 */ /* 0x140fe200078e000e */
[C---:B------:R-:W-:Y:S01]  /*05a0*/  IADD3 R225, PT, PT, R0.reuse, 0x180, RZ ;  /* 0x0000018000e17810 */ /* 0x040fe20007ffe0ff */
[----:B------:R-:W3:Y:S01]  /*05b0*/  LDG.E.128 R204, desc[UR14][R204.64] ;  /* 0x0000000ecccc7981 */ /* 0x000ee2000c1e1d00 */
[----:B------:R-:W-:Y:S01]  /*05c0*/  IADD3 R223, PT, PT, R0, 0x200, RZ ;  /* 0x0000020000df7810 */ /* 0x000fe20007ffe0ff */
[----:B------:R-:W-:Y:S02]  /*05d0*/  IMAD.WIDE.U32 R154, R209, 0x10, R14 ;  /* 0x00000010d19a7825 */ /* 0x000fe400078e000e */
[----:B------:R-:W4:Y:S02]  /*05e0*/  LDG.E.128 R4, desc[UR14][R4.64] ;  /* 0x0000000e04047981 */ /* 0x000f24000c1e1d00 */
[----:B0-----:R-:W-:Y:S02]  /*05f0*/  IMAD.WIDE.U32 R156, R157, 0x10, R2 ;  /* 0x000000109d9c7825 */ /* 0x001fe400078e0002 */
[----:B------:R-:W4:Y:S02]  /*0600*/  LDG.E.128 R152, desc[UR14][R154.64] ;  /* 0x0000000e9a987981 */ /* 0x000f24000c1e1d00 */
[--C-:B------:R-:W-:Y:S01]  /*0610*/  IMAD.WIDE.U32 R164, R225, 0x10, R14.reuse ;  /* 0x00000010e1a47825 */ /* 0x100fe200078e000e */
[----:B------:R-:W-:Y:S01]  /*0620*/  IADD3 R177, PT, PT, R201, 0x200, RZ ;  /* 0x00000200c9b17810 */ /* 0x000fe20007ffe0ff */
[----:B------:R-:W4:Y:S02]  /*0630*/  LDG.E.128 R156, desc[UR14][R156.64] ;  /* 0x0000000e9c9c7981 */ /* 0x000f24000c1e1d00 */
[----:B------:R-:W-:-:S02]  /*0640*/  IMAD.WIDE.U32 R168, R223, 0x10, R14 ;  /* 0x00000010dfa87825 */ /* 0x000fc400078e000e */
[----:B------:R-:W4:Y:S02]  /*0650*/  LDG.E.128 R164, desc[UR14][R164.64] ;  /* 0x0000000ea4a47981 */ /* 0x000f24000c1e1d00 */
[--C-:B------:R-:W-:Y:S02]  /*0660*/  IMAD.WIDE.U32 R212, R201, 0x10, R2.reuse ;  /* 0x00000010c9d47825 */ /* 0x100fe400078e0002 */
[----:B------:R-:W4:Y:S02]  /*0670*/  LDG.E.128 R168, desc[UR14][R168.64] ;  /* 0x0000000ea8a87981 */ /* 0x000f24000c1e1d00 */
[----:B------:R-:W-:Y:S02]  /*0680*/  IMAD.WIDE.U32 R176, R177, 0x10, R2 ;  /* 0x00000010b1b07825 */ /* 0x000fe400078e0002 */
[----:B------:R-:W4:Y:S04]  /*0690*/  LDG.E.128 R212, desc[UR14][R212.64] ;  /* 0x0000000ed4d47981 */ /* 0x000f28000c1e1d00 */
[----:B------:R-:W4:Y:S01]  /*06a0*/  LDG.E.128 R176, desc[UR14][R176.64] ;  /* 0x0000000eb0b07981 */ /* 0x000f22000c1e1d00 */
[----:B------:R-:W-:-:S02]  /*06b0*/  IADD3 R227, PT, PT, R0, 0x280, RZ ;  /* 0x0000028000e37810 */ /* 0x000fc40007ffe0ff */
[----:B------:R-:W-:-:S03]  /*06c0*/  IADD3 R161, PT, PT, R201, 0x100, RZ ;  /* 0x00000100c9a17810 */ /* 0x000fc60007ffe0ff */
[----:B------:R-:W-:-:S04]  /*06d0*/  IMAD.WIDE.U32 R180, R227, 0x10, R14 ;  /* 0x00000010e3b47825 */ /* 0x000fc800078e000e */
[----:B------:R-:W-:Y:S02]  /*06e0*/  IMAD.WIDE.U32 R160, R161, 0x10, R2 ;  /* 0x00000010a1a07825 */ /* 0x000fe400078e0002 */
[----:B------:R-:W4:Y:S04]  /*06f0*/  LDG.E.128 R180, desc[UR14][R180.64] ;  /* 0x0000000eb4b47981 */ /* 0x000f28000c1e1d00 */
[----:B------:R-:W4:Y:S01]  /*0700*/  LDG.E.128 R160, desc[UR14][R160.64] ;  /* 0x0000000ea0a07981 */ /* 0x000f22000c1e1d00 */
[----:B------:R-:W-:-:S05]  /*0710*/  IADD3 R173, PT, PT, R201, 0x180, RZ ;  /* 0x00000180c9ad7810 */ /* 0x000fca0007ffe0ff */
[----:B------:R-:W-:Y:S01]  /*0720*/  IMAD.WIDE.U32 R172, R173, 0x10, R2 ;  /* 0x00000010adac7825 */ /* 0x000fe200078e0002 */
[----:B------:R-:W-:-:S05]  /*0730*/  IADD3 R231, PT, PT, R0, 0x300, RZ ;  /* 0x0000030000e77810 */ /* 0x000fca0007ffe0ff */
[----:B------:R-:W4:Y:S01]  /*0740*/  LDG.E.128 R172, desc[UR14][R172.64] ;  /* 0x0000000eacac7981 */ /* 0x000f22000c1e1d00 */
[----:B------:R-:W-:Y:S01]  /*0750*/  IMAD.WIDE.U32 R188, R231, 0x10, R14 ;  /* 0x00000010e7bc7825 */ /* 0x000fe200078e000e */
[----:B------:R-:W-:-:S05]  /*0760*/  IADD3 R185, PT, PT, R201, 0x280, RZ ;  /* 0x00000280c9b97810 */ /* 0x000fca0007ffe0ff */
[----:B------:R-:W4:Y:S01]  /*0770*/  LDG.E.128 R188, desc[UR14][R188.64] ;  /* 0x0000000ebcbc7981 */ /* 0x000f22000c1e1d00 */
[----:B------:R-:W-:Y:S01]  /*0780*/  IMAD.WIDE.U32 R184, R185, 0x10, R2 ;  /* 0x00000010b9b87825 */ /* 0x000fe200078e0002 */
[----:B------:R-:W-:Y:S02]  /*0790*/  UMOV UR6, UR8 ;  /* 0x0000000800067c82 */ /* 0x000fe40008000000 */
[----:B------:R-:W-:-:S03]  /*07a0*/  UISETP.NE.U32.AND UP0, UPT, UR6, URZ, UPT ;  /* 0x000000ff0600728c */ /* 0x000fc6000bf05070 */
[----:B------:R-:W4:Y:S01]  /*07b0*/  LDG.E.128 R184, desc[UR14][R184.64] ;  /* 0x0000000eb8b87981 */ /* 0x000f22000c1e1d00 */
[----:B------:R-:W-:Y:S01]  /*07c0*/  UMOV UR7, UR9 ;  /* 0x0000000900077c82 */ /* 0x000fe20008000000 */
[----:B------:R-:W-:Y:S01]  /*07d0*/  IADD3 R193, PT, PT, R201, 0x300, RZ ;  /* 0x00000300c9c17810 */ /* 0x000fe20007ffe0ff */
[----:B------:R-:W-:-:S04]  /*07e0*/  UISETP.NE.AND.EX UP0, UPT, UR7, URZ, UPT, UP0 ;  /* 0x000000ff0700728c */ /* 0x000fc8000bf05300 */
[----:B------:R-:W-:Y:S02]  /*07f0*/  IMAD.WIDE.U32 R192, R193, 0x10, R2 ;  /* 0x00000010c1c07825 */ /* 0x000fe400078e0002 */
[----:B------:R-:W-:Y:S02]  /*0800*/  PLOP3.LUT P0, PT, PT, PT, UP0, 0x80, 0x8 ;  /* 0x000000000008781c */ /* 0x000fe40003f0f008 */
[----:B------:R-:W-:Y:S02]  /*0810*/  IADD3 R237, PT, PT, R0, 0x380, RZ ;  /* 0x0000038000ed7810 */ /* 0x000fe40007ffe0ff */
[----:B------:R-:W4:Y:S01]  /*0820*/  LDG.E.128 R192, desc[UR14][R192.64] ;  /* 0x0000000ec0c07981 */ /* 0x000f22000c1e1d00 */
[----:B------:R-:W-:Y:S02]  /*0830*/  IADD3 R201, PT, PT, R201, 0x380, RZ ;  /* 0x00000380c9c97810 */ /* 0x000fe40007ffe0ff */
[----:B------:R-:W-:-:S04]  /*0840*/  IMAD.WIDE.U32 R196, R237, 0x10, R14 ;  /* 0x00000010edc47825 */ /* 0x000fc800078e000e */
[----:B------:R-:W-:Y:S02]  /*0850*/  IMAD.WIDE.U32 R200, R201, 0x10, R2 ;  /* 0x00000010c9c87825 */ /* 0x000fe400078e0002 */
[----:B------:R-:W0:Y:S01]  /*0860*/  @P0 LDC.64 R228, c[0x0][0x438] ;  /* 0x00010e00ffe40b82 */ /* 0x000e220000000a00 */
[----:B------:R-:W4:Y:S04]  /*0870*/  LDG.E.128 R196, desc[UR14][R196.64] ;  /* 0x0000000ec4c47981 */ /* 0x000f28000c1e1d00 */
[----:B------:R-:W4:Y:S03]  /*0880*/  LDG.E.128 R200, desc[UR14][R200.64] ;  /* 0x0000000ec8c87981 */ /* 0x000f26000c1e1d00 */
[----:B------:R-:W1:Y:S08]  /*0890*/  @P0 LDC.64 R218, c[0x0][0x438] ;  /* 0x00010e00ffda0b82 */ /* 0x000e700000000a00 */
[----:B------:R-:W1:Y:S08]  /*08a0*/  @P0 LDC.64 R220, c[0x0][0x438] ;  /* 0x00010e00ffdc0b82 */ /* 0x000e700000000a00 */
[----:B------:R-:W1:Y:S08]  /*08b0*/  @P0 LDC.64 R232, c[0x0][0x438] ;  /* 0x00010e00ffe80b82 */ /* 0x000e700000000a00 */
[----:B------:R-:W1:Y:S08]  /*08c0*/  @P0 LDC.64 R234, c[0x0][0x438] ;  /* 0x00010e00ffea0b82 */ /* 0x000e700000000a00 */
[----:B------:R-:W1:Y:S01]  /*08d0*/  @P0 LDC.64 R2, c[0x0][0x438] ;  /* 0x00010e00ff020b82 */ /* 0x000e620000000a00 */
[----:B0-----:R-:W-:-:S04]  /*08e0*/  @P0 IMAD.WIDE.U32 R228, R223, 0x10, R228 ;  /* 0x00000010dfe40825 */ /* 0x001fc800078e00e4 */
[----:B-1----:R-:W-:Y:S01]  /*08f0*/  @P0 IMAD.WIDE.U32 R218, R0, 0x10, R218 ;  /* 0x0000001000da0825 */ /* 0x002fe200078e00da */
[----:B------:R-:W5:Y:S02]  /*0900*/  @P0 LDG.E.128 R28, desc[UR14][R228.64] ;  /* 0x0000000ee41c0981 */ /* 0x000f64000c1e1d00 */
[----:B------:R-:W0:Y:S01]  /*0910*/  @P0 LDC.64 R14, c[0x0][0x438] ;  /* 0x00010e00ff0e0b82 */ /* 0x000e220000000a00 */
[----:B------:R-:W-:Y:S01]  /*0920*/  @P0 IMAD.WIDE.U32 R220, R217, 0x10, R220 ;  /* 0x00000010d9dc0825 */ /* 0x000fe200078e00dc */
[----:B------:R-:W5:Y:S03]  /*0930*/  @P0 LDG.E.128 R44, desc[UR14][R218.64] ;  /* 0x0000000eda2c0981 */ /* 0x000f66000c1e1d00 */
[----:B------:R-:W-:Y:S01]  /*0940*/  @P0 IMAD.WIDE.U32 R232, R209, 0x10, R232 ;  /* 0x00000010d1e80825 */ /* 0x000fe200078e00e8 */
[----:B------:R-:W5:Y:S02]  /*0950*/  @P0 LDG.E.128 R40, desc[UR14][R220.64] ;  /* 0x0000000edc280981 */ /* 0x000f64000c1e1d00 */
[----:B------:R-:W1:Y:S01]  /*0960*/  @P0 LDC.64 R210, c[0x0][0x438] ;  /* 0x00010e00ffd20b82 */ /* 0x000e620000000a00 */
[----:B------:R-:W-:Y:S01]  /*0970*/  @P0 IMAD.WIDE.U32 R234, R225, 0x10, R234 ;  /* 0x00000010e1ea0825 */ /* 0x000fe200078e00ea */
[----:B------:R-:W5:Y:S04]  /*0980*/  @P0 LDG.E.128 R36, desc[UR14][R232.64] ;  /* 0x0000000ee8240981 */ /* 0x000f68000c1e1d00 */
[----:B------:R-:W5:Y:S01]  /*0990*/  @P0 LDG.E.128 R32, desc[UR14][R234.64] ;  /* 0x0000000eea200981 */ /* 0x000f62000c1e1d00 */
[----:B------:R-:W-:-:S05]  /*09a0*/  @P0 IMAD.WIDE.U32 R222, R237, 0x10, R2 ;  /* 0x00000010edde0825 */ /* 0x000fca00078e0002 */
[----:B------:R-:W5:Y:S01]  /*09b0*/  @P0 LDG.E.128 R16, desc[UR14][R222.64] ;  /* 0x0000000ede100981 */ /* 0x000f62000c1e1d00 */
[----:B------:R-:W-:Y:S01]  /*09c0*/  ISETP.NE.AND P1, PT, RZ, UR16, PT ;  /* 0x00000010ff007c0c */ /* 0x000fe2000bf25270 */
[----:B0-----:R-:W-:-:S05]  /*09d0*/  @P0 IMAD.WIDE.U32 R14, R231, 0x10, R14 ;  /* 0x00000010e70e0825 */ /* 0x001fca00078e000e */
[----:B------:R0:W5:Y:S01]  /*09e0*/  @P0 LDG.E.128 R20, desc[UR14][R14.64] ;  /* 0x0000000e0e140981 */ /* 0x000162000c1e1d00 */
[----:B-1----:R-:W-:-:S05]  /*09f0*/  @P0 IMAD.WIDE.U32 R210, R227, 0x10, R210 ;  /* 0x00000010e3d20825 */ /* 0x002fca00078e00d2 */
[----:B------:R1:W5:Y:S01]  /*0a00*/  @P0 LDG.E.128 R24, desc[UR14][R210.64] ;  /* 0x0000000ed2180981 */ /* 0x000362000c1e1d00 */
[----:B--2---:R-:W-:-:S05]  /*0a10*/  FSEL R216, R216, RZ, !P1 ;  /* 0x000000ffd8d87208 */ /* 0x004fca0004800000 */
[C---:B---3--:R-:W-:Y:S01]  /*0a20*/  FADD.FTZ R204, -R216.reuse, R204 ;  /* 0x000000ccd8cc7221 */ /* 0x048fe20000010100 */
[----:B----4-:R-:W-:-:S03]  /*0a30*/  FADD.FTZ R10, -R216, R5 ;  /* 0x00000005d80a7221 */ /* 0x010fc60000010100 */
[C---:B-----5:R-:W-:Y:S01]  /*0a40*/  FMUL.FTZ R5, R11.reuse, R204 ;  /* 0x000000cc0b057220 */ /* 0x060fe20000410000 */
[C---:B------:R-:W-:Y:S01]  /*0a50*/  FADD.FTZ R206, -R216.reuse, R206 ;  /* 0x000000ced8ce7221 */ /* 0x040fe20000010100 */
[C---:B------:R-:W-:Y:S01]  /*0a60*/  FADD.FTZ R204, -R216.reuse, R152 ;  /* 0x00000098d8cc7221 */ /* 0x040fe20000010100 */
[----:B------:R-:W-:Y:S01]  /*0a70*/  FADD.FTZ R4, -R216, R4 ;  /* 0x00000004d8047221 */ /* 0x000fe20000010100 */
[----:B------:R-:W-:Y:S01]  /*0a80*/  FADD.FTZ R136, R136, R156 ;  /* 0x0000009c88887221 */ /* 0x000fe20000010000 */
[----:B------:R-:W-:Y:S01]  /*0a90*/  FFMA.FTZ R84, R156, R5, R84 ;  /* 0x000000059c547223 */ /* 0x000fe20000010054 */
[----:B0-----:R-:W-:Y:S01]  /*0aa0*/  FMUL.FTZ R14, R72, R156 ;  /* 0x0000009c480e7220 */ /* 0x001fe20000410000 */
[C---:B------:R-:W-:Y:S01]  /*0ab0*/  FADD.FTZ R156, -R216.reuse, R153 ;  /* 0x00000099d89c7221 */ /* 0x040fe20000010100 */
[C---:B------:R-:W-:Y:S01]  /*0ac0*/  FMUL.FTZ R153, R11.reuse, R204 ;  /* 0x000000cc0b997220 */ /* 0x040fe20000410000 */
[C---:B------:R-:W-:Y:S01]  /*0ad0*/  FMUL.FTZ R15, R11.reuse, R206 ;  /* 0x000000ce0b0f7220 */ /* 0x040fe20000410000 */
[C---:B------:R-:W-:Y:S01]  /*0ae0*/  FADD.FTZ R204, -R216.reuse, R155 ;  /* 0x0000009bd8cc7221 */ /* 0x040fe20000010100 */
[C---:B------:R-:W-:Y:S01]  /*0af0*/  FADD.FTZ R164, -R216.reuse, R164 ;  /* 0x000000a4d8a47221 */ /* 0x040fe20000010100 */
[C---:B------:R-:W-:Y:S01]  /*0b00*/  FADD.FTZ R170, -R216.reuse, R170 ;  /* 0x000000aad8aa7221 */ /* 0x040fe20000010100 */
[C---:B------:R-:W-:Y:S01]  /*0b10*/  FADD.FTZ R6, -R216.reuse, R6 ;  /* 0x00000006d8067221 */ /* 0x040fe20000010100 */
[----:B------:R-:W-:Y:S01]  /*0b20*/  FADD.FTZ R206, -R216, R154 ;  /* 0x0000009ad8ce7221 */ /* 0x000fe20000010100 */
[C---:B------:R-:W-:Y:S01]  /*0b30*/  FMUL.FTZ R3, R11.reuse, R4 ;  /* 0x000000040b037220 */ /* 0x040fe20000410000 */
[----:B------:R-:W-:Y:S01]  /*0b40*/  FMUL.FTZ R8, R76, R212 ;  /* 0x000000d44c087220 */ /* 0x000fe20000410000 */
[C---:B------:R-:W-:Y:S01]  /*0b50*/  FADD.FTZ R12, -R216.reuse, R205 ;  /* 0x000000cdd80c7221 */ /* 0x040fe20000010100 */
[C---:B------:R-:W-:Y:S01]  /*0b60*/  FMUL.FTZ R154, R11.reuse, R156 ;  /* 0x0000009c0b9a7220 */ /* 0x040fe20000410000 */
[C---:B------:R-:W-:Y:S01]  /*0b70*/  FADD.FTZ R4, -R216.reuse, R7 ;  /* 0x00000007d8047221 */ /* 0x040fe20000010100 */
[C---:B------:R-:W-:Y:S01]  /*0b80*/  FMUL.FTZ R156, R11.reuse, R204 ;  /* 0x000000cc0b9c7220 */ /* 0x040fe20000410000 */
[C---:B------:R-:W-:Y:S01]  /*0b90*/  FMUL.FTZ R205, R11.reuse, R164 ;  /* 0x000000a40bcd7220 */ /* 0x040fe20000410000 */
[C---:B-1----:R-:W-:Y:S01]  /*0ba0*/  FMUL.FTZ R211, R11.reuse, R170 ;  /* 0x000000aa0bd37220 */ /* 0x042fe20000410000 */
[C---:B------:R-:W-:Y:S01]  /*0bb0*/  FMUL.FTZ R7, R11.reuse, R6 ;  /* 0x000000060b077220 */ /* 0x040fe20000410000 */
[C---:B------:R-:W-:Y:S01]  /*0bc0*/  FMUL.FTZ R155, R11.reuse, R206 ;  /* 0x000000ce0b9b7220 */ /* 0x040fe20000410000 */
[C---:B------:R-:W-:Y:S01]  /*0bd0*/  FADD.FTZ R204, -R216.reuse, R165 ;  /* 0x000000a5d8cc7221 */ /* 0x040fe20000010100 */
[C---:B------:R-:W-:Y:S01]  /*0be0*/  FADD.FTZ R164, -R216.reuse, R171 ;  /* 0x000000abd8a47221 */ /* 0x040fe20000010100 */
[----:B------:R-:W-:Y:S01]  /*0bf0*/  FMUL.FTZ R10, R11, R10 ;  /* 0x0000000a0b0a7220 */ /* 0x000fe20000410000 */
[----:B------:R-:W-:Y:S01]  /*0c00*/  FMUL.FTZ R6, R77, R213 ;  /* 0x000000d54d067220 */ /* 0x000fe20000410000 */
[----:B------:R-:W-:Y:S01]  /*0c10*/  FADD.FTZ R206, -R216, R167 ;  /* 0x000000a7d8ce7221 */ /* 0x000fe20000010100 */
[----:B------:R-:W-:Y:S01]  /*0c20*/  FFMA.FTZ R165, R3, R8, RZ ;  /* 0x0000000803a57223 */ /* 0x000fe200000100ff */
[----:B------:R-:W-:Y:S01]  /*0c30*/  FADD.FTZ R140, R140, R212 ;  /* 0x000000d48c8c7221 */ /* 0x000fe20000010000 */
[----:B------:R-:W-:Y:S01]  /*0c40*/  FFMA.FTZ R80, R212, R3, R80 ;  /* 0x00000003d4507223 */ /* 0x000fe20000010050 */
[----:B------:R-:W-:Y:S01]  /*0c50*/  FADD.FTZ R167, RZ, R8 ;  /* 0x00000008ffa77221 */ /* 0x000fe20000010000 */
[----:B------:R-:W-:Y:S01]  /*0c60*/  FADD.FTZ R126, R126, R178 ;  /* 0x000000b27e7e7221 */ /* 0x000fe20000010000 */
[----:B------:R-:W-:Y:S01]  /*0c70*/  FFMA.FTZ R98, R178, R211, R98 ;  /* 0x000000d3b2627223 */ /* 0x000fe20000010062 */
[----:B------:R-:W-:Y:S01]  /*0c80*/  FMUL.FTZ R212, R62, R178 ;  /* 0x000000b23ed47220 */ /* 0x000fe20000410000 */
[C---:B------:R-:W-:Y:S01]  /*0c90*/  FMUL.FTZ R178, R11.reuse, R164 ;  /* 0x000000a40bb27220 */ /* 0x040fe20000410000 */
[----:B------:R-:W-:Y:S01]  /*0ca0*/  FMUL.FTZ R2, R78, R214 ;  /* 0x000000d64e027220 */ /* 0x000fe20000410000 */
[----:B------:R-:W-:Y:S01]  /*0cb0*/  FFMA.FTZ R164, R10, R6, R165 ;  /* 0x000000060aa47223 */ /* 0x000fe200000100a5 */
[----:B------:R-:W-:Y:S01]  /*0cc0*/  FADD.FTZ R167, R6, R167 ;  /* 0x000000a706a77221 */ /* 0x000fe20000010000 */
[----:B------:R-:W-:Y:S01]  /*0cd0*/  FMUL.FTZ R4, R11, R4 ;  /* 0x000000040b047220 */ /* 0x000fe20000410000 */
[----:B------:R-:W-:Y:S01]  /*0ce0*/  FMUL.FTZ R0, R79, R215 ;  /* 0x000000d74f007220 */ /* 0x000fe20000410000 */
[----:B------:R-:W-:Y:S01]  /*0cf0*/  FFMA.FTZ R165, R7, R2, R164 ;  /* 0x0000000207a57223 */ /* 0x000fe200000100a4 */
[----:B------:R-:W-:Y:S01]  /*0d00*/  FADD.FTZ R167, R2, R167 ;  /* 0x000000a702a77221 */ /* 0x000fe20000010000 */
[----:B------:R-:W-:-:S02]  /*0d10*/  FMUL.FTZ R12, R11, R12 ;  /* 0x0000000c0b0c7220 */ /* 0x000fc40000410000 */
[----:B------:R-:W-:Y:S01]  /*0d20*/  FFMA.FTZ R164, R4, R0, R165 ;  /* 0x0000000004a47223 */ /* 0x000fe200000100a5 */
[----:B------:R-:W-:Y:S01]  /*0d30*/  FADD.FTZ R167, R0, R167 ;  /* 0x000000a700a77221 */ /* 0x000fe20000010000 */
[C---:B------:R-:W-:Y:S01]  /*0d40*/  FADD.FTZ R210, -R216.reuse, R207 ;  /* 0x000000cfd8d27221 */ /* 0x040fe20000010100 */
[----:B------:R-:W-:Y:S01]  /*0d50*/  FADD.FTZ R137, R137, R157 ;  /* 0x0000009d89897221 */ /* 0x000fe20000010000 */
[----:B------:R-:W-:Y:S01]  /*0d60*/  FFMA.FTZ R85, R157, R12, R85 ;  /* 0x0000000c9d557223 */ /* 0x000fe20000010055 */
[----:B------:R-:W-:Y:S01]  /*0d70*/  FADD.FTZ R166, -R216, R166 ;  /* 0x000000a6d8a67221 */ /* 0x000fe20000010100 */
[----:B------:R-:W-:Y:S01]  /*0d80*/  FMUL.FTZ R157, R73, R157 ;  /* 0x0000009d499d7220 */ /* 0x000fe20000410000 */
[----:B------:R-:W-:Y:S01]  /*0d90*/  FFMA.FTZ R165, R5, R14, R164 ;  /* 0x0000000e05a57223 */ /* 0x000fe200000100a4 */
[----:B------:R-:W-:Y:S01]  /*0da0*/  FADD.FTZ R170, R14, R167 ;  /* 0x000000a70eaa7221 */ /* 0x000fe20000010000 */
[C---:B------:R-:W-:Y:S01]  /*0db0*/  FMUL.FTZ R152, R11.reuse, R210 ;  /* 0x000000d20b987220 */ /* 0x040fe20000410000 */
[----:B------:R-:W-:Y:S01]  /*0dc0*/  FADD.FTZ R138, R138, R158 ;  /* 0x0000009e8a8a7221 */ /* 0x000fe20000010000 */
[----:B------:R-:W-:Y:S01]  /*0dd0*/  FFMA.FTZ R86, R158, R15, R86 ;  /* 0x0000000f9e567223 */ /* 0x000fe20000010056 */
[----:B------:R-:W-:Y:S01]  /*0de0*/  FMUL.FTZ R207, R11, R166 ;  /* 0x000000a60bcf7220 */ /* 0x000fe20000410000 */
[----:B------:R-:W-:Y:S01]  /*0df0*/  FADD.FTZ R180, -R216, R180 ;  /* 0x000000b4d8b47221 */ /* 0x000fe20000010100 */
[----:B------:R-:W-:Y:S01]  /*0e00*/  FMUL.FTZ R158, R74, R158 ;  /* 0x0000009e4a9e7220 */ /* 0x000fe20000410000 */
[----:B------:R-:W-:Y:S01]  /*0e10*/  FADD.FTZ R166, -R216, R181 ;  /* 0x000000b5d8a67221 */ /* 0x000fe20000010100 */
[----:B------:R-:W-:Y:S01]  /*0e20*/  FFMA.FTZ R164, R12, R157, R165 ;  /* 0x0000009d0ca47223 */ /* 0x000fe200000100a5 */
[----:B------:R-:W-:Y:S01]  /*0e30*/  FADD.FTZ R167, R157, R170 ;  /* 0x000000aa9da77221 */ /* 0x000fe20000010000 */
[----:B------:R-:W-:Y:S01]  /*0e40*/  FADD.FTZ R139, R139, R159 ;  /* 0x0000009f8b8b7221 */ /* 0x000fe20000010000 */
[----:B------:R-:W-:Y:S01]  /*0e50*/  FFMA.FTZ R87, R159, R152, R87 ;  /* 0x000000989f577223 */ /* 0x000fe20000010057 */
[----:B------:R-:W-:Y:S01]  /*0e60*/  FMUL.FTZ R181, R11, R180 ;  /* 0x000000b40bb57220 */ /* 0x000fe20000410000 */
[----:B------:R-:W-:Y:S01]  /*0e70*/  FMUL.FTZ R159, R75, R159 ;  /* 0x0000009f4b9f7220 */ /* 0x000fe20000410000 */
        /* <DEDUP_REMOVED lines=34> */
[----:B------:R-:W-:Y:S01]  /*10a0*/  FADD.FTZ R168, -R216, R168 ;  /* 0x000000a8d8a87221 */ /* 0x000fe20000010100 */
        /* <DEDUP_REMOVED lines=8> */
[----:B------:R-:W-:Y:S01]  /*1130*/  FADD.FTZ R210, -R216, R169 ;  /* 0x000000a9d8d27221 */ /* 0x000fe20000010100 */
[----:B------:R-:W-:Y:S01]  /*1140*/  FMUL.FTZ R209, R11, R168 ;  /* 0x000000a80bd17220 */ /* 0x000fe20000410000 */
[----:B------:R-:W-:Y:S01]  /*1150*/  FMUL.FTZ R175, R67, R175 ;  /* 0x000000af43af7220 */ /* 0x000fe20000410000 */
[----:B------:R-:W-:Y:S01]  /*1160*/  FFMA.FTZ R165, R207, R174, R164 ;  /* 0x000000aecfa57223 */ /* 0x000fe200000100a4 */
[----:B------:R-:W-:Y:S01]  /*1170*/  FADD.FTZ R164, R174, R167 ;  /* 0x000000a7aea47221 */ /* 0x000fe20000010000 */
[----:B------:R-:W-:Y:S01]  /*1180*/  FMUL.FTZ R210, R11, R210 ;  /* 0x000000d20bd27220 */ /* 0x000fe20000410000 */
[----:B------:R-:W-:Y:S01]  /*1190*/  FADD.FTZ R124, R124, R176 ;  /* 0x000000b07c7c7221 */ /* 0x000fe20000010000 */
[----:B------:R-:W-:Y:S01]  /*11a0*/  FFMA.FTZ R96, R176, R209, R96 ;  /* 0x000000d1b0607223 */ /* 0x000fe20000010060 */
        /* <DEDUP_REMOVED lines=60> */
[----:B------:R-:W-:Y:S01]  /*1570*/  FADD.FTZ R196, -R216, R196 ;  /* 0x000000c4d8c47221 */ /* 0x000fe20000010100 */
        /* <DEDUP_REMOVED lines=14> */
[----:B------:R-:W-:Y:S01]  /*1660*/  FMUL.FTZ R200, R48, R200 ;  /* 0x000000c830c87220 */ /* 0x000fe20000410000 */
        /* <DEDUP_REMOVED lines=28> */
.L_x_14374:
[----:B------:R-:W-:Y:S01]  /*1830*/  UMOV UR6, UR8 ;  /* 0x0000000800067c82 */ /* 0x000fe20008000000 */
[----:B------:R-:W-:Y:S01]  /*1840*/  UMOV UR7, UR9 ;  /* 0x0000000900077c82 */ /* 0x000fe20008000000 */
        /* <DEDUP_REMOVED lines=11> */
[----:B------:R-:W-:Y:S01]  /*1900*/  IADD3 R33, PT, PT, R45, 0x180, RZ ;  /* 0x000001802d217810 */ /* 0x000fe20007ffe0ff */
[--C-:B--2---:R-:W-:Y:S01]  /*1910*/  IMAD.WIDE.U32 R40, R41, 0x10, R16.reuse ;  /* 0x0000001029287825 */ /* 0x104fe200078e0010 */
        /* <DEDUP_REMOVED lines=19> */
.L_x_14375:
        /* <DEDUP_REMOVED lines=32> */
.L_x_14377:
[----:B------:R-:W-:Y:S05]  /*1c50*/  BSYNC.RECONVERGENT B0 ;  /* 0x0000000000007941 */ /* 0x000fea0003800200 */
.L_x_14376:
[----:B------:R-:W2:Y:S08]  /*1c60*/  S2UR UR5, SR_CgaCtaId ;  /* 0x00000000000579c3 */ /* 0x000eb00000008800 */
[----:B------:R-:W-:Y:S01]  /*1c70*/  BAR.SYNC.DEFER_BLOCKING 0x0 ;  /* 0x0000000000007b1d */ /* 0x000fe20000010000 */
[----:B-----5:R-:W-:Y:S01]  /*1c80*/  ISETP.GE.AND P3, PT, R208, 0x1, PT ;  /* 0x00000001d000780c */ /* 0x020fe20003f66270 */
[----:B------:R-:W-:Y:S01]  /*1c90*/  UISETP.NE.U32.AND UP0, UPT, UR6, URZ, UPT ;  /* 0x000000ff0600728c */ /* 0x000fe2000bf05070 */
[----:B------:R-:W-:-:S03]  /*1ca0*/  ISETP.NE.AND P1, PT, RZ, UR16, PT ;  /* 0x00000010ff007c0c */ /* 0x000fc6000bf25270 */
[----:B------:R-:W-:Y:S02]  /*1cb0*/  UMOV UR4, 0x400 ;  /* 0x0000040000047882 */ /* 0x000fe40000000000 */
[----:B------:R-:W3:Y:S01]  /*1cc0*/  LDC R214, c[0x0][0x388] ;  /* 0x0000e200ffd67b82 */ /* 0x000ee20000000800 */
[----:B------:R-:W-:Y:S02]  /*1cd0*/  UISETP.NE.AND.EX UP0, UPT, UR7, URZ, UPT, UP0 ;  /* 0x000000ff0700728c */ /* 0x000fe4000bf05300 */
[----:B--2---:R-:W-:-:S04]  /*1ce0*/  ULEA UR4, UR5, UR4, 0x18 ;  /* 0x0000000405047291 */ /* 0x004fc8000f8ec0ff */
[----:B------:R-:W-:Y:S02]  /*1cf0*/  UIADD3 UR5, UPT, UPT, UR4, 0x4020, URZ ;  /* 0x0000402004057890 */ /* 0x000fe4000fffe0ff */
[----:B------:R-:W-:Y:S02]  /*1d00*/  @!UP1 UIADD3 UR5, UPT, UPT, UR4, 0x4000, URZ ;  /* 0x0000400004059890 */ /* 0x000fe4000fffe0ff */
[----:B------:R-:W-:Y:S02]  /*1d10*/  UIADD3 UR13, UPT, UPT, UR4, 0x4030, URZ ;  /* 0x00004030040d7890 */ /* 0x000fe4000fffe0ff */
[----:B------:R-:W-:-:S05]  /*1d20*/  @!UP1 UIADD3 UR13, UPT, UPT, UR4, 0x4010, URZ ;  /* 0x00004010040d9890 */ /* 0x000fca000fffe0ff */
[----:B-1----:R-:W1:Y:S04]  /*1d30*/  LDS.128 R164, [UR5] ;  /* 0x00000005ffa47984 */ /* 0x002e680008000c00 */
[----:B------:R-:W2:Y:S01]  /*1d40*/  LDS.128 R168, [UR13] ;  /* 0x0000000dffa87984 */ /* 0x000ea20008000c00 */
[----:B-1----:R-:W-:Y:S01]  /*1d50*/  FADD.FTZ R215, RZ, R164 ;  /* 0x000000a4ffd77221 */ /* 0x002fe20000010000 */
[----:B------:R-:W-:Y:S01]  /*1d60*/  FADD.FTZ R164, RZ, R165 ;  /* 0x000000a5ffa47221 */ /* 0x000fe20000010000 */
[----:B------:R-:W-:Y:S02]  /*1d70*/  @P3 IADD3 R165, PT, PT, R208, -0x1, RZ ;  /* 0xffffffffd0a53810 */ /* 0x000fe40007ffe0ff */
[----:B------:R-:W-:Y:S01]  /*1d80*/  FADD.FTZ R215, R166, R215 ;  /* 0x000000d7a6d77221 */ /* 0x000fe20000010000 */
[----:B------:R-:W-:Y:S01]  /*1d90*/  FADD.FTZ R164, R167, R164 ;  /* 0x000000a4a7a47221 */ /* 0x000fe20000010000 */
[----:B---3--:R-:W-:-:S02]  /*1da0*/  IMAD R167, R9, R214, RZ ;  /* 0x000000d609a77224 */ /* 0x008fc400078e02ff */
[----:B------:R-:W-:Y:S02]  /*1db0*/  @P3 IMAD R165, R165, R214, RZ ;  /* 0x000000d6a5a53224 */ /* 0x000fe400078e02ff */
[----:B--2---:R-:W-:Y:S01]  /*1dc0*/  FADD.FTZ R215, R215, R168 ;  /* 0x000000a8d7d77221 */ /* 0x004fe20000010000 */
        /* <DEDUP_REMOVED lines=47> */
.L_x_14379:
        /* <DEDUP_REMOVED lines=32> */
.L_x_14378:
        /* <DEDUP_REMOVED lines=32> */
.L_x_14381:
        /* <DEDUP_REMOVED lines=22> */
.L_x_14380:
        /* <DEDUP_REMOVED lines=35> */
.L_x_14383:
        /* <DEDUP_REMOVED lines=25> */
.L_x_14382:
[----:B------:R-:W-:Y:S05]  /*29e0*/  @!P1 BRA `(.L_x_14385) ;  /* 0x0000000000789947 */ /* 0x000fea0003800000 */
[-CC-:B-1----:R-:W-:Y:S01]  /*29f0*/  FFMA.FTZ R146, R12, R170.reuse, R171.reuse ;  /* 0x000000aa0c927223 */ /* 0x182fe200000100ab */
        /* <DEDUP_REMOVED lines=29> */
.L_x_14385:
[-CC-:B-1----:R-:W-:Y:S01]  /*2bd0*/  FFMA.FTZ R166, R12, R170.reuse, R171.reuse ;  /* 0x000000aa0ca67223 */ /* 0x182fe200000100ab */
        /* <DEDUP_REMOVED lines=20> */
.L_x_14384:
[----:B------:R-:W1:Y:S01]  /*2d20*/  @P1 LDC.64 R166, c[0x0][0x478] ;  /* 0x00011e00ffa61b82 */ /* 0x000e620000000a00 */
        /* <DEDUP_REMOVED lines=34> */
.L_x_14387:
        /* <DEDUP_REMOVED lines=25> */
.L_x_14386:
        /* <DEDUP_REMOVED lines=31> */
.L_x_14389:
[-CC-:B-1----:R-:W-:Y:S01]  /*32d0*/  FFMA.FTZ R165, R153, R170.reuse, R171.reuse ;  /* 0x000000aa99a57223 */ /* 0x182fe200000100ab */
[-CC-:B------:R-:W-:Y:S01]  /*32e0*/  FFMA.FTZ R166, R154, R170.reuse, R171.reuse ;  /* 0x000000aa9aa67223 */ /* 0x180fe200000100ab */
[-CC-:B------:R-:W-:Y:S01]  /*32f0*/  FFMA.FTZ R167, R155, R170.reuse, R171.reuse ;  /* 0x000000aa9ba77223 */ /* 0x180fe200000100ab */
[----:B------:R-:W-:Y:S01]  /*3300*/  @P3 FFMA.FTZ R214, R156, R170, R171 ;  /* 0x000000aa9cd63223 */ /* 0x000fe200000100ab */
[----:B------:R-:W-:Y:S01]  /*3310*/  FADD.FTZ R164, R160, -R165 ;  /* 0x800000a5a0a47221 */ /* 0x000fe20000010000 */
[----:B------:R-:W-:Y:S01]  /*3320*/  ISETP.GT.AND P5, PT, R13, RZ, PT ;  /* 0x000000ff0d00720c */ /* 0x000fe20003fa4270 */
[----:B------:R-:W-:Y:S01]  /*3330*/  FADD.FTZ R166, R161, -R166 ;  /* 0x800000a6a1a67221 */ /* 0x000fe20000010000 */
[----:B------:R-:W-:Y:S01]  /*3340*/  FADD.FTZ R208, R162, -R167 ;  /* 0x800000a7a2d07221 */ /* 0x000fe20000010000 */
[----:B------:R-:W-:Y:S01]  /*3350*/  FMUL.FTZ R164, R11, R164 ;  /* 0x000000a40ba47220 */ /* 0x000fe20000410000 */
[----:B------:R-:W-:Y:S01]  /*3360*/  @P3 FADD.FTZ R214, R163, -R214 ;  /* 0x800000d6a3d63221 */ /* 0x000fe20000010000 */
[C---:B------:R-:W-:Y:S01]  /*3370*/  FMUL.FTZ R165, R11.reuse, R166 ;  /* 0x000000a60ba57220 */ /* 0x040fe20000410000 */
        /* <DEDUP_REMOVED lines=10> */
.L_x_14388:
        /* <DEDUP_REMOVED lines=35> */
.L_x_14391:
        /* <DEDUP_REMOVED lines=25> */
.L_x_14390:
        /* <DEDUP_REMOVED lines=31> */
.L_x_14393:
        /* <DEDUP_REMOVED lines=21> */
.L_x_14392:
        /* <DEDUP_REMOVED lines=35> */
.L_x_14395:
        /* <DEDUP_REMOVED lines=25> */
.L_x_14394:
        /* <DEDUP_REMOVED lines=31> */
.L_x_14397:
        /* <DEDUP_REMOVED lines=21> */
.L_x_14396:
        /* <DEDUP_REMOVED lines=35> */
.L_x_14399:
        /* <DEDUP_REMOVED lines=25> */
.L_x_14398:
        /* <DEDUP_REMOVED lines=31> */
.L_x_14401:
        /* <DEDUP_REMOVED lines=21> */
.L_x_14400:
        /* <DEDUP_REMOVED lines=35> */
.L_x_14403:
        /* <DEDUP_REMOVED lines=25> */
.L_x_14402:
        /* <DEDUP_REMOVED lines=31> */
.L_x_14405:
        /* <DEDUP_REMOVED lines=21> */
.L_x_14404:
        /* <DEDUP_REMOVED lines=10> */
[-CC-:B------:R-:W-:Y:S01]  /*50c0*/  @P2 FFMA.FTZ R13, R197, R170.reuse, R171.reuse ;  /* 0x000000aac50d2223 */ /* 0x180fe200000100ab */
[-CC-:B-1----:R-:W-:Y:S01]  /*50d0*/  @P2 FFMA.FTZ R164, R196, R170.reuse, R171.reuse ;  /* 0x000000aac4a42223 */ /* 0x182fe200000100ab */
        /* <DEDUP_REMOVED lines=23> */
.L_x_14407:
        /* <DEDUP_REMOVED lines=25> */
.L_x_14406:
        /* <DEDUP_REMOVED lines=23> */
[----:B------:R-:W-:Y:S01]  /*5550*/  SEL R150, R13, R150, P4 ;  /* 0x000000960d967207 */ /* 0x000fe20002000000 */
[----:B------:R-:W-:Y:S06]  /*5560*/  @!P3 BRA `(.L_x_14408) ;  /* 0x00000000005cb947 */ /* 0x000fec0003800000 */
[----:B------:R-:W-:Y:S01]  /*5570*/  FMUL.FTZ R151, R147, UR6 ;  /* 0x0000000693977c20 */ /* 0x000fe20008410000 */
[----:B------:R-:W-:Y:S06]  /*5580*/  BRA `(.L_x_14408) ;  /* 0x0000000000547947 */ /* 0x000fec0003800000 */
.L_x_14409:
[----:B------:R-:W-:Y:S01]  /*5590*/  ISETP.GT.AND P0, PT, R13, RZ, PT ;  /* 0x000000ff0d00720c */ /* 0x000fe20003f04270 */
[-CC-:B------:R-:W-:Y:S01]  /*55a0*/  FFMA.FTZ R13, R197, R170.reuse, R171.reuse ;  /* 0x000000aac50d7223 */ /* 0x180fe200000100ab */
[-CC-:B-1----:R-:W-:Y:S01]  /*55b0*/  FFMA.FTZ R166, R196, R170.reuse, R171.reuse ;  /* 0x000000aac4a67223 */ /* 0x182fe200000100ab */
        /* <DEDUP_REMOVED lines=18> */
.L_x_14408:
[----:B------:R-:W1:Y:S01]  /*56e0*/  @P1 LDC.64 R170, c[0x0][0x478] ;  /* 0x00011e00ffaa1b82 */ /* 0x000e620000000a00 */
[----:B------:R-:W-:Y:S01]  /*56f0*/  @P1 IADD3 R11, PT, PT, R168, 0x380, RZ ;  /* 0x00000380a80b1810 */ /* 0x000fe20007ffe0ff */
[----:B------:R-:W-:Y:S01]  /*5700*/  UPLOP3.LUT UP1, UPT, UPT, UPT, UP1, 0x40, 0x4 ;  /* 0x000000000004789c */ /* 0x000fe20003f2e810 */
[----:B------:R-:W-:-:S05]  /*5710*/  @P3 IADD3 R169, PT, PT, R169, 0x380, RZ ;  /* 0x00000380a9a93810 */ /* 0x000fca0007ffe0ff */
[----:B------:R-:W2:Y:S08]  /*5720*/  @P3 LDC.64 R166, c[0x0][0x468] ;  /* 0x00011a00ffa63b82 */ /* 0x000eb00000000a00 */
[----:B------:R-:W3:Y:S01]  /*5730*/  LDC.64 R164, c[0x0][0x380] ;  /* 0x0000e000ffa47b82 */ /* 0x000ee20000000a00 */
[----:B-1----:R-:W-:-:S05]  /*5740*/  @P1 IMAD.WIDE.U32 R170, R11, 0x10, R170 ;  /* 0x000000100baa1825 */ /* 0x002fca00078e00aa */
[----:B------:R1:W-:Y:S01]  /*5750*/  @P1 STG.E.128 desc[UR14][R170.64], R144 ;  /* 0x00000090aa001986 */ /* 0x0003e2000c101d0e */
[----:B--2---:R-:W-:-:S05]  /*5760*/  @P3 IMAD.WIDE.U32 R166, R169, 0x10, R166 ;  /* 0x00000010a9a63825 */ /* 0x004fca00078e00a6 */
[----:B------:R1:W-:Y:S01]  /*5770*/  @P3 STG.E.128 desc[UR14][R166.64], R148 ;  /* 0x00000094a6003986 */ /* 0x0003e2000c101d0e */
[----:B---3--:R-:W-:-:S04]  /*5780*/  IADD3 R9, PT, PT, R9, R164, RZ ;  /* 0x000000a409097210 */ /* 0x008fc80007ffe0ff */
[----:B------:R-:W-:-:S13]  /*5790*/  ISETP.GE.AND P0, PT, R9, R165, PT ;  /* 0x000000a50900720c */ /* 0x000fda0003f06270 */
[----:B-1----:R-:W-:Y:S05]  /*57a0*/  @!P0 BRA `(.L_x_14410) ;  /* 0xffffffa800fc8947 */ /* 0x002fea000383ffff */
.L_x_14373:
        /* <DEDUP_REMOVED lines=8> */
[----:B--2---:R-:W-:-:S05]  /*5830*/  IMAD.WIDE.U32 R4, R203, 0x10, R4 ;  /* 0x00000010cb047825 */ /* 0x004fca00078e0004 */
        /* <DEDUP_REMOVED lines=16> */
.L_x_14411:
        /* <DEDUP_REMOVED lines=12> */
.L_x_15761:


//--------------------- .text._ZN10layer_norm13ln_bwd_kernelINS_13Kernel_traitsIfffffjLj4096ELj1ELj1ELj4ELj16ENS_18Kernel_traits_baseILj4096EfffffjLj128EEEEELb0ELb1ELb0ELb0EEEvNS_9BwdParamsE --------------------------
	.section	.text._ZN10layer_norm13ln_bwd_kernelINS_13Kernel_traitsIfffffjLj4096ELj1ELj1ELj4ELj16ENS_18Kernel_traits_baseILj4096EfffffjLj128EEEEELb0ELb1ELb0ELb0EEEvNS_9BwdParamsE,"ax",@progbits
	.align	128
        .global         _ZN10layer_norm13ln_bwd_kernelINS_13Kernel_traitsIfffffjLj4096ELj1ELj1ELj4ELj16ENS_18Kernel_traits_baseILj4096EfffffjLj128EEEEELb0ELb1ELb0ELb0EEEvNS_9BwdParamsE
        .type           _ZN10layer_norm13ln_bwd_kernelINS_13Kernel_traitsIfffffjLj4096ELj1ELj1ELj4ELj16ENS_18Kernel_traits_baseILj4096EfffffjLj128EEEEELb0ELb1ELb0ELb0EEEvNS_9BwdParamsE,@function
        .size           _ZN10layer_norm13ln_bwd_kernelINS_13Kernel_traitsIfffffjLj4096ELj1ELj1ELj4ELj16ENS_18Kernel_traits_baseILj4096EfffffjLj128EEEEELb0ELb1ELb0ELb0EEEvNS_9BwdParamsE,(.L_x_15762 - _ZN10layer_norm13ln_bwd_kernelINS_13Kernel_traitsIfffffjLj4096ELj1ELj1ELj4ELj16ENS_18Kernel_traits_baseILj4096EfffffjLj128EEEEELb0ELb1ELb0ELb0EEEvNS_9BwdParamsE)
        .other          _ZN10layer_norm13ln_bwd_kernelINS_13Kernel_traitsIfffffjLj4096ELj1ELj1ELj4ELj16ENS_18Kernel_traits_baseILj4096EfffffjLj128EEEEELb0ELb1ELb0ELb0EEEvNS_9BwdParamsE,@"STO_CUDA_ENTRY STV_DEFAULT"
_ZN10layer_norm13ln_bwd_kernelINS_13Kernel_traitsIfffffjLj4096ELj1ELj1ELj4ELj16ENS_18Kernel_traits_baseILj4096EfffffjLj128EEEEELb0ELb1ELb0ELb0EEEvNS_9BwdParamsE:
.text._ZN10layer_norm13ln_bwd_kernelINS_13Kernel_traitsIfffffjLj4096ELj1ELj1ELj4ELj16ENS_18Kernel_traits_baseILj4096EfffffjLj128EEEEELb0ELb1ELb0ELb0EEEvNS_9BwdParamsE:
[----:B------:R-:W0:Y:S02]  /*0000*/  LDC R1, c[0x0][0x37c] ;  /* 0x0000df00ff017b82 */ /* 0x000e240000000800 */
[----:B0-----:R-:W-:Y:S01]  /*0010*/  IADD3 R1, PT, PT, R1, -0x60, RZ ;  /* 0xffffffa001017810 */ /* 0x001fe20007ffe0ff */
[----:B------:R-:W0:Y:S01]  /*0020*/  S2R R10, SR_TID.X ;  /* 0x00000000000a7919 */ /* 0x000e220000002100 */
[----:B------:R-:W1:Y:S03]  /*0030*/  LDCU UR6, c[0x0][0x388] ;  /* 0x00007100ff0677ac */ /* 0x000e660008000800 */
[----:B------:R2:W3:Y:S04]  /*0040*/  LDL.64 R60, [R1+0x50] ;  /* 0x00005000013c7983 */ /* 0x0004e80000100a00 */
[----:B------:R2:W3:Y:S01]  /*0050*/  LDL.64 R62, [R1+0x58] ;  /* 0x00005800013e7983 */ /* 0x0004e20000100a00 */
[----:B------:R-:W4:Y:S03]  /*0060*/  LDCU.64 UR16, c[0x0][0x358] ;  /* 0x00006b00ff1077ac */ /* 0x000f260008000a00 */
[----:B------:R2:W2:Y:S04]  /*0070*/  LDL.64 R56, [R1+0x40] ;  /* 0x0000400001387983 */ /* 0x0004a80000100a00 */
[----:B------:R0:W2:Y:S01]  /*0080*/  LDL.64 R58, [R1+0x48] ;  /* 0x00004800013a7983 */ /* 0x0000a20000100a00 */
[----:B-1----:R-:W-:-:S03]  /*0090*/  USHF.R.S32.HI UR4, URZ, 0x1f, UR6 ;  /* 0x0000001fff047899 */ /* 0x002fc60008011406 */
[----:B------:R1:W2:Y:S01]  /*00a0*/  LDL.64 R52, [R1+0x30] ;  /* 0x0000300001347983 */ /* 0x0002a20000100a00 */
[----:B------:R-:W-:-:S03]  /*00b0*/  ULEA.HI UR4, UR4, UR6, URZ, 0x2 ;  /* 0x0000000604047291 */ /* 0x000fc6000f8f10ff */
[----:B------:R1:W2:Y:S04]  /*00c0*/  LDL.64 R54, [R1+0x38] ;  /* 0x0000380001367983 */ /* 0x0002a80000100a00 */
[----:B------:R1:W2:Y:S01]  /*00d0*/  LDL.64 R48, [R1+0x20] ;  /* 0x0000200001307983 */ /* 0x0002a20000100a00 */
[----:B------:R-:W-:Y:S02]  /*00e0*/  MOV R3, UR4 ;  /* 0x0000000400037c02 */ /* 0x000fe40008000f00 */
[----:B0-----:R-:W-:Y:S01]  /*00f0*/  LOP3.LUT R0, R10, 0x7f, RZ, 0x3c, !PT ;  /* 0x0000007f0a007812 */ /* 0x001fe200078e3cff */
[----:B------:R1:W2:Y:S01]  /*0100*/  LDL.64 R50, [R1+0x28] ;  /* 0x0000280001327983 */ /* 0x0002a20000100a00 */
[----:B------:R-:W-:Y:S01]  /*0110*/  MOV R39, R10 ;  /* 0x0000000a00277202 */ /* 0x000fe20000000f00 */
[----:B------:R-:W0:Y:S01]  /*0120*/  S2UR UR7, SR_CTAID.X ;  /* 0x00000000000779c3 */ /* 0x000e220000002500 */
[----:B------:R-:W-:Y:S01]  /*0130*/  LEA.HI.SX32 R0, R3, R0, 0x1e ;  /* 0x0000000003007211 */ /* 0x000fe200078ff2ff */
[----:B------:R1:W2:Y:S01]  /*0140*/  LDL.64 R44, [R1+0x10] ;  /* 0x00001000012c7983 */ /* 0x0002a20000100a00 */
[----:B------:R-:W0:Y:S02]  /*0150*/  LDCU UR4, c[0x0][0x384] ;  /* 0x00007080ff0477ac */ /* 0x000e240008000800 */
[C---:B------:R-:W-:Y:S01]  /*0160*/  ISETP.GE.U32.AND P3, PT, R0.reuse, 0x80, PT ;  /* 0x000000800000780c */ /* 0x040fe20003f66070 */
[----:B------:R1:W2:Y:S01]  /*0170*/  LDL.64 R46, [R1+0x18] ;  /* 0x00001800012e7983 */ /* 0x0002a20000100a00 */
[----:B------:R-:W-:-:S02]  /*0180*/  ISETP.GE.U32.AND P6, PT, R0, 0x100, PT ;  /* 0x000001000000780c */ /* 0x000fc40003fc6070 */
[----:B------:R-:W-:Y:S01]  /*0190*/  P2R R243, PR, RZ, 0x8 ;  /* 0x00000008fff37803 */ /* 0x000fe20000000000 */
[----:B------:R1:W2:Y:S01]  /*01a0*/  LDL.64 R40, [R1] ;  /* 0x0000000001287983 */ /* 0x0002a20000100a00 */
[----:B------:R-:W-:Y:S02]  /*01b0*/  P2R R252, PR, RZ, 0x40 ;  /* 0x00000040fffc7803 */ /* 0x000fe40000000000 */
[C---:B------:R-:W-:Y:S01]  /*01c0*/  ISETP.GE.U32.AND P0, PT, R0.reuse, 0x180, PT ;  /* 0x000001800000780c */ /* 0x040fe20003f06070 */
[----:B------:R1:W2:Y:S01]  /*01d0*/  LDL.64 R42, [R1+0x8] ;  /* 0x00000800012a7983 */ /* 0x0002a20000100a00 */
[----:B------:R-:W-:-:S03]  /*01e0*/  ISETP.GE.U32.AND P1, PT, R0, 0x200, PT ;  /* 0x000002000000780c */ /* 0x000fc60003f26070 */
[----:B------:R-:W4:Y:S08]  /*01f0*/  @P3 LDC.64 R2, c[0x0][0x3d0] ;  /* 0x0000f400ff023b82 */ /* 0x000f300000000a00 */
[----:B------:R-:W1:Y:S08]  /*0200*/  @P3 LDC.64 R4, c[0x0][0x3e8] ;  /* 0x0000fa00ff043b82 */ /* 0x000e700000000a00 */
[----:B------:R-:W0:Y:S08]  /*0210*/  @P6 LDC.64 R6, c[0x0][0x3d0] ;  /* 0x0000f400ff066b82 */ /* 0x000e300000000a00 */
[----:B------:R-:W0:Y:S01]  /*0220*/  @P6 LDC.64 R8, c[0x0][0x3e8] ;  /* 0x0000fa00ff086b82 */ /* 0x000e220000000a00 */
[----:B----4-:R-:W-:-:S04]  /*0230*/  @P3 IMAD.WIDE.U32 R2, R39, 0x10, R2 ;  /* 0x0000001027023825 */ /* 0x010fc800078e0002 */
[C---:B-1----:R-:W-:Y:S01]  /*0240*/  @P3 IMAD.WIDE.U32 R4, R39.reuse, 0x10, R4 ;  /* 0x0000001027043825 */ /* 0x042fe200078e0004 */
[----:B------:R-:W-:Y:S02]  /*0250*/  @P3 LOP3.LUT R39, R39, 0x80, RZ, 0xfc, !PT ;  /* 0x0000008027273812 */ /* 0x000fe400078efcff */
[----:B------:R-:W1:Y:S01]  /*0260*/  @P0 LDC.64 R14, c[0x0][0x3d0] ;  /* 0x0000f400ff0e0b82 */ /* 0x000e620000000a00 */
[----:B------:R-:W-:Y:S02]  /*0270*/  P2R R38, PR, RZ, 0x40 ;  /* 0x00000040ff267803 */ /* 0x000fe40000000000 */
[----:B0-----:R-:W-:Y:S01]  /*0280*/  @P6 IMAD.WIDE.U32 R10, R39, 0x10, R6 ;  /* 0x00000010270a6825 */ /* 0x001fe200078e0006 */
[----:B------:R-:W-:-:S04]  /*0290*/  ISETP.GE.U32.AND P2, PT, R0, 0x280, PT ;  /* 0x000002800000780c */ /* 0x000fc80003f46070 */
[----:B------:R-:W0:Y:S01]  /*02a0*/  @P0 LDC.64 R16, c[0x0][0x3e8] ;  /* 0x0000fa00ff100b82 */ /* 0x000e220000000a00 */
[C---:B------:R-:W-:Y:S01]  /*02b0*/  @P6 IMAD.WIDE.U32 R12, R39.reuse, 0x10, R8 ;  /* 0x00000010270c6825 */ /* 0x040fe200078e0008 */
[----:B------:R-:W-:-:S06]  /*02c0*/  @P6 IADD3 R39, PT, PT, R39, 0x80, RZ ;  /* 0x0000008027276810 */ /* 0x000fcc0007ffe0ff */
[----:B------:R-:W4:Y:S01]  /*02d0*/  @P1 LDC.64 R18, c[0x0][0x3d0] ;  /* 0x0000f400ff121b82 */ /* 0x000f220000000a00 */
[----:B------:R-:W-:Y:S02]  /*02e0*/  ISETP.NE.AND P6, PT, R243, RZ, PT ;  /* 0x000000fff300720c */ /* 0x000fe40003fc5270 */
[----:B------:R-:W-:-:S05]  /*02f0*/  ISETP.GE.U32.AND P3, PT, R0, 0x300, PT ;  /* 0x000003000000780c */ /* 0x000fca0003f66070 */
[----:B------:R-:W4:Y:S08]  /*0300*/  @P1 LDC.64 R20, c[0x0][0x3e8] ;  /* 0x0000fa00ff141b82 */ /* 0x000f300000000a00 */
[----:B------:R-:W4:Y:S08]  /*0310*/  @P2 LDC.64 R6, c[0x0][0x3d0] ;  /* 0x0000f400ff062b82 */ /* 0x000f300000000a00 */
[----:B------:R-:W2:Y:S01]  /*0320*/  @P2 LDC.64 R8, c[0x0][0x3e8] ;  /* 0x0000fa00ff082b82 */ /* 0x000ea20000000a00 */
[----:B------:R-:W-:Y:S01]  /*0330*/  ISETP.GE.U32.AND P4, PT, R0, 0x380, PT ;  /* 0x000003800000780c */ /* 0x000fe20003f86070 */
[C---:B-1----:R-:W-:Y:S01]  /*0340*/  @P0 IMAD.WIDE.U32 R14, R39.reuse, 0x10, R14 ;  /* 0x00000010270e0825 */ /* 0x042fe200078e000e */
[----:B------:R1:W5:Y:S05]  /*0350*/  @P6 LDG.E.128 R184, desc[UR16][R4.64] ;  /* 0x0000001004b86981 */ /* 0x00036a000c1e1d00 */
[----:B------:R-:W1:Y:S01]  /*0360*/  @P3 LDC.64 R26, c[0x0][0x3d0] ;  /* 0x0000f400ff1a3b82 */ /* 0x000e620000000a00 */
[C---:B0-----:R-:W-:Y:S01]  /*0370*/  @P0 IMAD.WIDE.U32 R16, R39.reuse, 0x10, R16 ;  /* 0x0000001027100825 */ /* 0x041fe200078e0010 */
[----:B---3--:R-:W3:Y:S01]  /*0380*/  @P6 LDG.E.128 R60, desc[UR16][R2.64] ;  /* 0x00000010023c6981 */ /* 0x008ee2000c1e1d00 */
[----:B------:R-:W-:-:S05]  /*0390*/  @P0 IADD3 R39, PT, PT, R39, 0x80, RZ ;  /* 0x0000008027270810 */ /* 0x000fca0007ffe0ff */
[----:B------:R-:W0:Y:S01]  /*03a0*/  @P3 LDC.64 R28, c[0x0][0x3e8] ;  /* 0x0000fa00ff1c3b82 */ /* 0x000e220000000a00 */
[----:B------:R-:W-:Y:S01]  /*03b0*/  ISETP.GE.U32.AND P5, PT, R0, 0x400, PT ;  /* 0x000004000000780c */ /* 0x000fe20003fa6070 */
[----:B------:R0:W5:Y:S01]  /*03c0*/  @P0 LDG.E.128 R176, desc[UR16][R16.64] ;  /* 0x0000001010b00981 */ /* 0x000162000c1e1d00 */
[----:B----4-:R-:W-:-:S04]  /*03d0*/  @P1 IMAD.WIDE.U32 R18, R39, 0x10, R18 ;  /* 0x0000001027121825 */ /* 0x010fc800078e0012 */
[C---:B------:R-:W-:Y:S01]  /*03e0*/  @P1 IMAD.WIDE.U32 R20, R39.reuse, 0x10, R20 ;  /* 0x0000001027141825 */ /* 0x040fe200078e0014 */
[----:B------:R-:W-:Y:S01]  /*03f0*/  @P1 IADD3 R39, PT, PT, R39, 0x80, RZ ;  /* 0x0000008027271810 */ /* 0x000fe20007ffe0ff */
[----:B------:R-:W4:Y:S03]  /*0400*/  @P4 LDC.64 R30, c[0x0][0x3d0] ;  /* 0x0000f400ff1e4b82 */ /* 0x000f260000000a00 */
[----:B------:R0:W5:Y:S01]  /*0410*/  @P1 LDG.E.128 R172, desc[UR16][R20.64] ;  /* 0x0000001014ac1981 */ /* 0x000162000c1e1d00 */
[----:B------:R-:W-:-:S03]  /*0420*/  @P2 IMAD.WIDE.U32 R22, R39, 0x10, R6 ;  /* 0x0000001027162825 */ /* 0x000fc600078e0006 */
[----:B--2---:R-:W2:Y:S01]  /*0430*/  @P0 LDG.E.128 R52, desc[UR16][R14.64] ;  /* 0x000000100e340981 */ /* 0x004ea2000c1e1d00 */
[C---:B------:R-:W-:Y:S01]  /*0440*/  @P2 IMAD.WIDE.U32 R24, R39.reuse, 0x10, R8 ;  /* 0x0000001027182825 */ /* 0x040fe200078e0008 */
[----:B------:R-:W4:Y:S01]  /*0450*/  @P4 LDC.64 R32, c[0x0][0x3e8] ;  /* 0x0000fa00ff204b82 */ /* 0x000f220000000a00 */
[----:B------:R-:W-:Y:S01]  /*0460*/  @P2 IADD3 R39, PT, PT, R39, 0x80, RZ ;  /* 0x0000008027272810 */ /* 0x000fe20007ffe0ff */
[----:B------:R-:W2:Y:S04]  /*0470*/  @P1 LDG.E.128 R48, desc[UR16][R18.64] ;  /* 0x0000001012301981 */ /* 0x000ea8000c1e1d00 */
[C---:B-1----:R-:W-:Y:S02]  /*0480*/  @P3 IMAD.WIDE.U32 R26, R39.reuse, 0x10, R26 ;  /* 0x00000010271a3825 */ /* 0x042fe400078e001a */
[----:B------:R-:W1:Y:S01]  /*0490*/  @P5 LDC.64 R34, c[0x0][0x3d0] ;  /* 0x0000f400ff225b82 */ /* 0x000e620000000a00 */
[----:B------:R0:W5:Y:S04]  /*04a0*/  @P2 LDG.E.128 R168, desc[UR16][R24.64] ;  /* 0x0000001018a82981 */ /* 0x000168000c1e1d00 */
[----:B------:R-:W2:Y:S03]  /*04b0*/  @P2 LDG.E.128 R44, desc[UR16][R22.64] ;  /* 0x00000010162c2981 */ /* 0x000ea6000c1e1d00 */
[----:B------:R-:W1:Y:S01]  /*04c0*/  @P5 LDC.64 R36, c[0x0][0x3e8] ;  /* 0x0000fa00ff245b82 */ /* 0x000e620000000a00 */
[----:B------:R-:W2:Y:S01]  /*04d0*/  @P3 LDG.E.128 R40, desc[UR16][R26.64] ;  /* 0x000000101a283981 */ /* 0x000ea2000c1e1d00 */
[C---:B0-----:R-:W-:Y:S01]  /*04e0*/  @P3 IMAD.WIDE.U32 R28, R39.reuse, 0x10, R28 ;  /* 0x00000010271c3825 */ /* 0x041fe200078e001c */
[----:B------:R-:W-:-:S04]  /*04f0*/  @P3 IADD3 R39, PT, PT, R39, 0x80, RZ ;  /* 0x0000008027273810 */ /* 0x000fc80007ffe0ff */
[----:B------:R0:W5:Y:S01]  /*0500*/  @P3 LDG.E.128 R164, desc[UR16][R28.64] ;  /* 0x000000101ca43981 */ /* 0x000162000c1e1d00 */
[----:B----4-:R-:W-:-:S04]  /*0510*/  @P4 IMAD.WIDE.U32 R30, R39, 0x10, R30 ;  /* 0x00000010271e4825 */ /* 0x010fc800078e001e */
[C---:B------:R-:W-:Y:S01]  /*0520*/  @P4 IMAD.WIDE.U32 R32, R39.reuse, 0x10, R32 ;  /* 0x0000001027204825 */ /* 0x040fe200078e0020 */
[----:B------:R-:W-:Y:S01]  /*0530*/  @P4 IADD3 R39, PT, PT, R39, 0x80, RZ ;  /* 0x0000008027274810 */ /* 0x000fe20007ffe0ff */
[----:B------:R0:W5:Y:S04]  /*0540*/  @P4 LDG.E.128 R248, desc[UR16][R30.64] ;  /* 0x000000101ef84981 */ /* 0x000168000c1e1d00 */
[C---:B-1----:R-:W-:Y:S01]  /*0550*/  @P5 IMAD.WIDE.U32 R6, R39.reuse, 0x10, R34 ;  /* 0x0000001027065825 */ /* 0x042fe200078e0022 */
[----:B------:R0:W5:Y:S03]  /*0560*/  @P4 LDG.E.128 R160, desc[UR16][R32.64] ;  /* 0x0000001020a04981 */ /* 0x000166000c1e1d00 */
[----:B------:R-:W-:Y:S01]  /*0570*/  @P5 IMAD.WIDE.U32 R8, R39, 0x10, R36 ;  /* 0x0000001027085825 */ /* 0x000fe200078e0024 */
[----:B------:R0:W5:Y:S04]  /*0580*/  @P5 LDG.E.128 R244, desc[UR16][R6.64] ;  /* 0x0000001006f45981 */ /* 0x000168000c1e1d00 */
[----:B------:R0:W5:Y:S04]  /*0590*/  @P5 LDG.E.128 R156, desc[UR16][R8.64] ;  /* 0x00000010089c5981 */ /* 0x000168000c1e1d00 */
[----:B---3--:R1:W-:Y:S04]  /*05a0*/  @P6 STL.64 [R1+0x50], R60 ;  /* 0x0000503c01006387 */ /* 0x0083e80000100a00 */
[----:B------:R3:W-:Y:S01]  /*05b0*/  @P6 STL.64 [R1+0x58], R62 ;  /* 0x0000583e01006387 */ /* 0x0007e20000100a00 */
[----:B------:R-:W-:-:S13]  /*05c0*/  ISETP.NE.AND P6, PT, R38, RZ, PT ;  /* 0x000000ff2600720c */ /* 0x000fda0003fc5270 */
[----:B------:R-:W4:Y:S04]  /*05d0*/  @P6 LDG.E.128 R56, desc[UR16][R10.64] ;  /* 0x000000100a386981 */ /* 0x000f28000c1e1d00 */
[----:B------:R0:W5:Y:S01]  /*05e0*/  @P6 LDG.E.128 R180, desc[UR16][R12.64] ;  /* 0x000000100cb46981 */ /* 0x000162000c1e1d00 */
[----:B------:R-:W-:Y:S01]  /*05f0*/  UISETP.GE.AND UP0, UPT, UR7, UR4, UPT ;  /* 0x000000040700728c */ /* 0x000fe2000bf06270 */
[----:B------:R-:W-:Y:S02]  /*0600*/  P2R R242, PR, RZ, 0x20 ;  /* 0x00000020fff27803 */ /* 0x000fe40000000000 */
        /* <DEDUP_REMOVED lines=47> */
[----:B---3--:R-:W-:Y:S01]  /*0900*/  CS2R R62, SRZ ;  /* 0x00000000003e7805 */ /* 0x008fe2000001ff00 */
        /* <DEDUP_REMOVED lines=64> */
[----:B------:R-:W2:Y:S01]  /*0d10*/  LDCU.U8 UR18, c[0x0][0x410] ;  /* 0x00008200ff1277ac */ /* 0x000ea20008000000 */
[----:B------:R-:W3:Y:S01]  /*0d20*/  LDCU UR19, c[0x0][0x400] ;  /* 0x00008000ff1377ac */ /* 0x000ee20008000800 */
[----:B------:R-:W4:Y:S01]  /*0d30*/  LDCU.64 UR22, c[0x0][0x478] ;  /* 0x00008f00ff1677ac */ /* 0x000f220008000a00 */
[----:B------:R-:W0:Y:S01]  /*0d40*/  LDCU.64 UR20, c[0x0][0x438] ;  /* 0x00008700ff1477ac */ /* 0x000e220008000a00 */
[----:B------:R-:W0:Y:S01]  /*0d50*/  LDCU.128 UR8, c[0x0][0x3c0] ;  /* 0x00007800ff0877ac */ /* 0x000e220008000c00 */
[----:B------:R-:W0:Y:S05]  /*0d60*/  LDCU.64 UR24, c[0x0][0x380] ;  /* 0x00007000ff1877ac */ /* 0x000e2a0008000a00 */
.L_x_14494:
[----:B------:R-:W1:Y:S01]  /*0d70*/  @UP0 LDCU.64 UR4, c[0x0][0x3e0] ;  /* 0x00007c00ff0407ac */ /* 0x000e620008000a00 */
[----:B0-----:R-:W-:Y:S02]  /*0d80*/  UIMAD.WIDE UR12, UR7, 0x4, UR8 ;  /* 0x00000004070c78a5 */ /* 0x001fe4000f8e0208 */
[----:B------:R-:W-:-:S04]  /*0d90*/  UIMAD.WIDE UR14, UR7, 0x4, UR10 ;  /* 0x00000004070e78a5 */ /* 0x000fc8000f8e020a */
[----:B------:R-:W-:Y:S02]  /*0da0*/  MOV R188, UR12 ;  /* 0x0000000c00bc7c02 */ /* 0x000fe40008000f00 */
[----:B------:R-:W-:Y:S02]  /*0db0*/  MOV R189, UR13 ;  /* 0x0000000d00bd7c02 */ /* 0x000fe40008000f00 */
[----:B------:R-:W-:-:S03]  /*0dc0*/  PLOP3.LUT P0, PT, PT, PT, UP0, 0x80, 0x8 ;  /* 0x000000000008781c */ /* 0x000fc60003f0f008 */
[----:B------:R0:W3:Y:S01]  /*0dd0*/  LDG.E R2, desc[UR16][R188.64] ;  /* 0x00000010bc027981 */ /* 0x0000e2000c1e1900 */
[----:B-1----:R-:W-:Y:S01]  /*0de0*/  @UP0 UIMAD.WIDE UR4, UR7, 0x4, UR4 ;  /* 0x00000004070408a5 */ /* 0x002fe2000f8e0204 */
[----:B0-----:R-:W-:Y:S02]  /*0df0*/  MOV R188, UR14 ;  /* 0x0000000e00bc7c02 */ /* 0x001fe40008000f00 */
[----:B------:R-:W-:-:S05]  /*0e00*/  MOV R189, UR15 ;  /* 0x0000000f00bd7c02 */ /* 0x000fca0008000f00 */
[----:B------:R0:W4:Y:S02]  /*0e10*/  LDG.E R190, desc[UR16][R188.64] ;  /* 0x00000010bcbe7981 */ /* 0x000124000c1e1900 */
[----:B0-----:R-:W-:Y:S02]  /*0e20*/  MOV R188, UR4 ;  /* 0x0000000400bc7c02 */ /* 0x001fe40008000f00 */
[----:B------:R-:W-:-:S05]  /*0e30*/  MOV R189, UR5 ;  /* 0x0000000500bd7c02 */ /* 0x000fca0008000f00 */
[----:B------:R-:W4:Y:S01]  /*0e40*/  @P0 LDG.E R188, desc[UR16][R188.64] ;  /* 0x00000010bcbc0981 */ /* 0x000f22000c1e1900 */
[----:B------:R-:W-:Y:S01]  /*0e50*/  UIMAD UR4, UR7, UR6, URZ ;  /* 0x00000006070472a4 */ /* 0x000fe2000f8e02ff */
[----:B--2---:R-:W-:Y:S01]  /*0e60*/  ISETP.NE.AND P5, PT, RZ, UR18, PT ;  /* 0x00000012ff007c0c */ /* 0x004fe2000bfa5270 */
        /* <DEDUP_REMOVED lines=14> */
[----:B---3--:R-:W-:-:S04]  /*0f50*/  FSEL R2, R2, RZ, !P5 ;  /* 0x000000ff02027208 */ /* 0x008fc80006800000 */
[----:B------:R-:W-:Y:S02]  /*0f60*/  R2UR UR14, R2 ;  /* 0x00000000020e72ca */ /* 0x000fe400000e0000 */
[----:B------:R-:W-:-:S04]  /*0f70*/  MOV R2, UR5 ;  /* 0x0000000500027c02 */ /* 0x000fc80008000f00 */
[----:B0-----:R-:W-:-:S04]  /*0f80*/  LEA.HI.SX32 R2, R2, R191, 0x1e ;  /* 0x000000bf02027211 */ /* 0x001fc800078ff2ff */
[----:B------:R-:W-:Y:S02]  /*0f90*/  MOV R212, R2 ;  /* 0x0000000200d47202 */ /* 0x000fe40000000f00 */
[----:B----4-:R-:W-:Y:S02]  /*0fa0*/  R2UR UR13, R190 ;  /* 0x00000000be0d72ca */ /* 0x010fe400000e0000 */
[----:B------:R-:W-:Y:S02]  /*0fb0*/  @P0 R2UR UR12, R188 ;  /* 0x00000000bc0c02ca */ /* 0x000fe400000e0000 */
[----:B------:R-:W-:Y:S01]  /*0fc0*/  ISETP.GE.U32.AND P0, PT, R0, 0x180, PT ;  /* 0x000001800000780c */ /* 0x000fe20003f06070 */
[----:B-----5:R-:W-:-:S12]  /*0fd0*/  @!P3 BRA `(.L_x_14414) ;  /* 0x0000000000b0b947 */ /* 0x020fd80003800000 */
[----:B------:R-:W0:Y:S01]  /*0fe0*/  LDC.64 R190, c[0x0][0x3a8] ;  /* 0x0000ea00ffbe7b82 */ /* 0x000e220000000a00 */
[----:B------:R-:W2:Y:S04]  /*0ff0*/  LDL R221, [R1+0x50] ;  /* 0x0000500001dd7983 */ /* 0x000ea80000100800 */
[----:B------:R-:W3:Y:S03]  /*1000*/  LDL R242, [R1+0x54] ;  /* 0x0000540001f27983 */ /* 0x000ee60000100800 */
[----:B------:R-:W1:Y:S01]  /*1010*/  LDC.64 R188, c[0x0][0x428] ;  /* 0x00010a00ffbc7b82 */ /* 0x000e620000000a00 */
[----:B------:R-:W4:Y:S04]  /*1020*/  LDL R199, [R1+0x58] ;  /* 0x0000580001c77983 */ /* 0x000f280000100800 */
[----:B------:R-:W4:Y:S01]  /*1030*/  LDL R198, [R1+0x5c] ;  /* 0x00005c0001c67983 */ /* 0x000f220000100800 */
[----:B------:R-:W-:-:S04]  /*1040*/  ISETP.NE.U32.AND P3, PT, RZ, UR20, PT ;  /* 0x00000014ff007c0c */ /* 0x000fc8000bf65070 */
[----:B------:R-:W-:Y:S01]  /*1050*/  ISETP.NE.AND.EX P3, PT, RZ, UR21, PT, P3 ;  /* 0x00000015ff007c0c */ /* 0x000fe2000bf65330 */
[----:B0-----:R-:W-:-:S05]  /*1060*/  IMAD.WIDE.U32 R190, R2, 0x10, R190 ;  /* 0x0000001002be7825 */ /* 0x001fca00078e00be */
[----:B------:R-:W2:Y:S07]  /*1070*/  LDG.E.128 R192, desc[UR16][R190.64] ;  /* 0x00000010bec07981 */ /* 0x000eae000c1e1d00 */
[----:B------:R-:W0:Y:S01]  /*1080*/  @P3 LDC.64 R196, c[0x0][0x438] ;  /* 0x00010e00ffc43b82 */ /* 0x000e220000000a00 */
[----:B-1----:R-:W-:-:S06]  /*1090*/  IMAD.WIDE.U32 R188, R2, 0x10, R188 ;  /* 0x0000001002bc7825 */ /* 0x002fcc00078e00bc */
[----:B------:R-:W3:Y:S01]  /*10a0*/  LDG.E.128 R188, desc[UR16][R188.64] ;  /* 0x00000010bcbc7981 */ /* 0x000ee2000c1e1d00 */
[----:B0-----:R-:W-:-:S05]  /*10b0*/  @P3 IMAD.WIDE.U32 R196, R2, 0x10, R196 ;  /* 0x0000001002c43825 */ /* 0x001fca00078e00c4 */
[----:B------:R2:W5:Y:S01]  /*10c0*/  @P3 LDG.E.128 R56, desc[UR16][R196.64] ;  /* 0x00000010c4383981 */ /* 0x000562000c1e1d00 */
[----:B------:R-:W-:Y:S01]  /*10d0*/  IADD3 R212, PT, PT, R2, 0x80, RZ ;  /* 0x0000008002d47810 */ /* 0x000fe20007ffe0ff */
[----:B--2---:R-:W-:Y:S01]  /*10e0*/  FADD.FTZ R196, R192, -UR14 ;  /* 0x8000000ec0c47e21 */ /* 0x004fe20008010000 */
[----:B------:R-:W-:Y:S01]  /*10f0*/  FADD.FTZ R3, R193, -UR14 ;  /* 0x8000000ec1037e21 */ /* 0x000fe20008010000 */
[----:B------:R-:W-:Y:S02]  /*1100*/  FADD.FTZ R192, R194, -UR14 ;  /* 0x8000000ec2c07e21 */ /* 0x000fe40008010000 */
[----:B------:R-:W-:Y:S01]  /*1110*/  FMUL.FTZ R194, R196, UR13 ;  /* 0x0000000dc4c27c20 */ /* 0x000fe20008410000 */
[----:B------:R-:W-:Y:S01]  /*1120*/  FMUL.FTZ R234, R3, UR13 ;  /* 0x0000000d03ea7c20 */ /* 0x000fe20008410000 */
[----:B---3--:R-:W-:Y:S01]  /*1130*/  FMUL.FTZ R3, R221, R188 ;  /* 0x000000bcdd037220 */ /* 0x008fe20000410000 */
[----:B------:R-:W-:Y:S01]  /*1140*/  FADD.FTZ R120, R120, R188 ;  /* 0x000000bc78787221 */ /* 0x000fe20000010000 */
[----:B------:R-:W-:Y:S01]  /*1150*/  FFMA.FTZ R152, R188, R194, R152 ;  /* 0x000000c2bc987223 */ /* 0x000fe20000010098 */
[----:B------:R-:W-:Y:S01]  /*1160*/  FADD.FTZ R121, R121, R189 ;  /* 0x000000bd79797221 */ /* 0x000fe20000010000 */
[----:B------:R-:W-:Y:S01]  /*1170*/  FFMA.FTZ R153, R189, R234, R153 ;  /* 0x000000eabd997223 */ /* 0x000fe20000010099 */
[----:B------:R-:W-:Y:S01]  /*1180*/  FMUL.FTZ R222, R242, R189 ;  /* 0x000000bdf2de7220 */ /* 0x000fe20000410000 */
[----:B------:R-:W-:Y:S01]  /*1190*/  FADD.FTZ R188, RZ, R3 ;  /* 0x00000003ffbc7221 */ /* 0x000fe20000010000 */
[----:B------:R-:W-:Y:S01]  /*11a0*/  FFMA.FTZ R189, R194, R3, RZ ;  /* 0x00000003c2bd7223 */ /* 0x000fe200000100ff */
[----:B------:R-:W-:Y:S01]  /*11b0*/  FADD.FTZ R193, R195, -UR14 ;  /* 0x8000000ec3c17e21 */ /* 0x000fe20008010000 */
[----:B------:R-:W-:Y:S01]  /*11c0*/  FMUL.FTZ R226, R192, UR13 ;  /* 0x0000000dc0e27c20 */ /* 0x000fe20008410000 */
[----:B----4-:R-:W-:Y:S01]  /*11d0*/  FMUL.FTZ R221, R199, R190 ;  /* 0x000000bec7dd7220 */ /* 0x010fe20000410000 */
        /* <DEDUP_REMOVED lines=12> */
.L_x_14414:
[----:B------:R-:W-:Y:S05]  /*12a0*/  BSYNC.RECONVERGENT B0 ;  /* 0x0000000000007941 */ /* 0x000fea0003800200 */
.L_x_14413:
        /* <DEDUP_REMOVED lines=10> */
[----:B0-----:R-:W-:-:S06]  /*1350*/  IMAD.WIDE.U32 R20, R212, 0x10, R20 ;  /* 0x00000010d4147825 */ /* 0x001fcc00078e0014 */
[----:B------:R-:W2:Y:S06]  /*1360*/  LDG.E.128 R20, desc[UR16][R20.64] ;  /* 0x0000001014147981 */ /* 0x000eac000c1e1d00 */
[----:B------:R-:W0:Y:S01]  /*1370*/  @P3 LDC.64 R196, c[0x0][0x438] ;  /* 0x00010e00ffc43b82 */ /* 0x000e220000000a00 */
[----:B-1----:R-:W-:-:S06]  /*1380*/  IMAD.WIDE.U32 R188, R212, 0x10, R188 ;  /* 0x00000010d4bc7825 */ /* 0x002fcc00078e00bc */
[----:B------:R-:W3:Y:S01]  /*1390*/  LDG.E.128 R188, desc[UR16][R188.64] ;  /* 0x00000010bcbc7981 */ /* 0x000ee2000c1e1d00 */
[----:B0-----:R-:W-:-:S05]  /*13a0*/  @P3 IMAD.WIDE.U32 R196, R212, 0x10, R196 ;  /* 0x00000010d4c43825 */ /* 0x001fca00078e00c4 */
[----:B------:R2:W5:Y:S01]  /*13b0*/  @P3 LDG.E.128 R52, desc[UR16][R196.64] ;  /* 0x00000010c4343981 */ /* 0x000562000c1e1d00 */
[----:B------:R-:W-:Y:S01]  /*13c0*/  IADD3 R212, PT, PT, R212, 0x80, RZ ;  /* 0x00000080d4d47810 */ /* 0x000fe20007ffe0ff */
[----:B--2---:R-:W-:Y:S01]  /*13d0*/  FADD.FTZ R196, R20, -UR14 ;  /* 0x8000000e14c47e21 */ /* 0x004fe20008010000 */
[----:B------:R-:W-:-:S03]  /*13e0*/  FADD.FTZ R20, R21, -UR14 ;  /* 0x8000000e15147e21 */ /* 0x000fc60008010000 */
[----:B------:R-:W-:Y:S01]  /*13f0*/  FMUL.FTZ R241, R196, UR13 ;  /* 0x0000000dc4f17c20 */ /* 0x000fe20008410000 */
[----:B------:R-:W-:Y:S01]  /*1400*/  FADD.FTZ R22, R22, -UR14 ;  /* 0x8000000e16167e21 */ /* 0x000fe20008010000 */
[----:B---3--:R-:W-:Y:S01]  /*1410*/  FMUL.FTZ R225, R224, R188 ;  /* 0x000000bce0e17220 */ /* 0x008fe20000410000 */
[----:B------:R-:W-:Y:S01]  /*1420*/  FADD.FTZ R21, R23, -UR14 ;  /* 0x8000000e17157e21 */ /* 0x000fe20008010000 */
[----:B------:R-:W-:Y:S01]  /*1430*/  FADD.FTZ R116, R116, R188 ;  /* 0x000000bc74747221 */ /* 0x000fe20000010000 */
[----:B------:R-:W-:Y:S01]  /*1440*/  FMUL.FTZ R233, R20, UR13 ;  /* 0x0000000d14e97c20 */ /* 0x000fe20008410000 */
[----:B------:R-:W-:Y:S01]  /*1450*/  FFMA.FTZ R148, R188, R241, R148 ;  /* 0x000000f1bc947223 */ /* 0x000fe20000010094 */
[----:B------:R-:W-:Y:S01]  /*1460*/  FMUL.FTZ R23, R242, R189 ;  /* 0x000000bdf2177220 */ /* 0x000fe20000410000 */
[----:B------:R-:W-:Y:S01]  /*1470*/  FADD.FTZ R20, R205, R225 ;  /* 0x000000e1cd147221 */ /* 0x000fe20000010000 */
[----:B------:R-:W-:Y:S01]  /*1480*/  FFMA.FTZ R188, R241, R225, R195 ;  /* 0x000000e1f1bc7223 */ /* 0x000fe200000100c3 */
[----:B------:R-:W-:Y:S01]  /*1490*/  FADD.FTZ R117, R117, R189 ;  /* 0x000000bd75757221 */ /* 0x000fe20000010000 */
[----:B------:R-:W-:Y:S01]  /*14a0*/  FMUL.FTZ R224, R22, UR13 ;  /* 0x0000000d16e07c20 */ /* 0x000fe20008410000 */
[----:B------:R-:W-:Y:S01]  /*14b0*/  FFMA.FTZ R149, R189, R233, R149 ;  /* 0x000000e9bd957223 */ /* 0x000fe20000010095 */
        /* <DEDUP_REMOVED lines=13> */
.L_x_14416:
[----:B------:R-:W-:Y:S05]  /*1590*/  BSYNC.RECONVERGENT B0 ;  /* 0x0000000000007941 */ /* 0x000fea0003800200 */
.L_x_14415:
        /* <DEDUP_REMOVED lines=11> */
[----:B------:R-:W2:Y:S01]  /*1650*/  LDG.E.128 R196, desc[UR16][R188.64] ;  /* 0x00000010bcc47981 */ /* 0x000ea2000c1e1d00 */
[----:B-1----:R-:W-:-:S05]  /*1660*/  IMAD.WIDE.U32 R4, R212, 0x10, R4 ;  /* 0x00000010d4047825 */ /* 0x002fca00078e0004 */
[----:B------:R0:W3:Y:S02]  /*1670*/  LDG.E.128 R188, desc[UR16][R4.64] ;  /* 0x0000001004bc7981 */ /* 0x0000e4000c1e1d00 */
[----:B0-----:R-:W0:Y:S02]  /*1680*/  @P3 LDC.64 R4, c[0x0][0x438] ;  /* 0x00010e00ff043b82 */ /* 0x001e240000000a00 */
        /* <DEDUP_REMOVED lines=17> */
[----:B------:R-:W-:Y:S01]  /*17a0*/  FADD.FTZ R4, R199, -UR14 ;  /* 0x8000000ec7047e21 */ /* 0x000fe20008010000 */
        /* <DEDUP_REMOVED lines=13> */
.L_x_14418:
[----:B------:R-:W-:Y:S05]  /*1880*/  BSYNC.RECONVERGENT B0 ;  /* 0x0000000000007941 */ /* 0x000fea0003800200 */
.L_x_14417:
        /* <DEDUP_REMOVED lines=46> */
.L_x_14420:
[----:B------:R-:W-:Y:S05]  /*1b70*/  BSYNC.RECONVERGENT B0 ;  /* 0x0000000000007941 */ /* 0x000fea0003800200 */
.L_x_14419:
[----:B------:R-:W-:Y:S04]  /*1b80*/  BSSY.RECONVERGENT B0, `(.L_x_14421) ;  /* 0x000002e000007945 */ /* 0x000fe80003800200 */
[----:B------:R-:W-:Y:S05]  /*1b90*/  @!P2 BRA `(.L_x_14422) ;  /* 0x0000000000b0a947 */ /* 0x000fea0003800000 */
[----:B------:R-:W0:Y:S01]  /*1ba0*/  LDC.64 R188, c[0x0][0x3a8] ;  /* 0x0000ea00ffbc7b82 */ /* 0x000e220000000a00 */
[----:B------:R-:W2:Y:S04]  /*1bb0*/  LDL R211, [R1+0x10] ;  /* 0x0000100001d37983 */ /* 0x000ea80000100800 */
[----:B------:R-:W3:Y:S03]  /*1bc0*/  LDL R206, [R1+0x14] ;  /* 0x0000140001ce7983 */ /* 0x000ee60000100800 */
[----:B------:R-:W1:Y:S01]  /*1bd0*/  LDC.64 R8, c[0x0][0x428] ;  /* 0x00010a00ff087b82 */ /* 0x000e620000000a00 */
        /* <DEDUP_REMOVED lines=9> */
[----:B------:R2:W5:Y:S02]  /*1c70*/  @P3 LDG.E.128 R40, desc[UR16][R8.64] ;  /* 0x0000001008283981 */ /* 0x000564000c1e1d00 */
[----:B--2---:R-:W-:Y:S02]  /*1c80*/  FADD.FTZ R9, R196, -UR14 ;  /* 0x8000000ec4097e21 */ /* 0x004fe40008010000 */
[----:B------:R-:W2:Y:S01]  /*1c90*/  LDL R196, [R1+0x18] ;  /* 0x0000180001c47983 */ /* 0x000ea20000100800 */
[----:B------:R-:W-:Y:S01]  /*1ca0*/  FADD.FTZ R10, R197, -UR14 ;  /* 0x8000000ec50a7e21 */ /* 0x000fe20008010000 */
[----:B------:R-:W-:Y:S01]  /*1cb0*/  FMUL.FTZ R237, R9, UR13 ;  /* 0x0000000d09ed7c20 */ /* 0x000fe20008410000 */
[----:B------:R-:W-:Y:S02]  /*1cc0*/  FADD.FTZ R8, R198, -UR14 ;  /* 0x8000000ec6087e21 */ /* 0x000fe40008010000 */
[----:B------:R-:W-:Y:S01]  /*1cd0*/  FMUL.FTZ R229, R10, UR13 ;  /* 0x0000000d0ae57c20 */ /* 0x000fe20008410000 */
[----:B---3--:R-:W-:Y:S01]  /*1ce0*/  FMUL.FTZ R216, R211, R188 ;  /* 0x000000bcd3d87220 */ /* 0x008fe20000410000 */
[----:B------:R-:W-:Y:S01]  /*1cf0*/  FADD.FTZ R104, R104, R188 ;  /* 0x000000bc68687221 */ /* 0x000fe20000010000 */
[----:B------:R-:W-:Y:S01]  /*1d00*/  FFMA.FTZ R136, R188, R237, R136 ;  /* 0x000000edbc887223 */ /* 0x000fe20000010088 */
[----:B------:R-:W-:Y:S01]  /*1d10*/  FMUL.FTZ R206, R206, R189 ;  /* 0x000000bdcece7220 */ /* 0x000fe20000410000 */
[----:B------:R-:W-:Y:S01]  /*1d20*/  FADD.FTZ R10, R205, R216 ;  /* 0x000000d8cd0a7221 */ /* 0x000fe20000010000 */
[----:B------:R-:W-:Y:S01]  /*1d30*/  FFMA.FTZ R188, R237, R216, R195 ;  /* 0x000000d8edbc7223 */ /* 0x000fe200000100c3 */
[----:B------:R-:W-:Y:S01]  /*1d40*/  FADD.FTZ R105, R105, R189 ;  /* 0x000000bd69697221 */ /* 0x000fe20000010000 */
[----:B------:R-:W-:Y:S01]  /*1d50*/  FMUL.FTZ R211, R8, UR13 ;  /* 0x0000000d08d37c20 */ /* 0x000fe20008410000 */
[----:B------:R-:W-:Y:S01]  /*1d60*/  FFMA.FTZ R137, R189, R229, R137 ;  /* 0x000000e5bd897223 */ /* 0x000fe20000010089 */
[----:B------:R-:W-:Y:S01]  /*1d70*/  FADD.FTZ R9, R199, -UR14 ;  /* 0x8000000ec7097e21 */ /* 0x000fe20008010000 */
[----:B------:R-:W-:Y:S01]  /*1d80*/  FADD.FTZ R189, R10, R206 ;  /* 0x000000ce0abd7221 */ /* 0x000fe20000010000 */
[----:B------:R-:W-:Y:S01]  /*1d90*/  FFMA.FTZ R188, R229, R206, R188 ;  /* 0x000000cee5bc7223 */ /* 0x000fe200000100bc */
[----:B----4-:R-:W-:Y:S01]  /*1da0*/  FMUL.FTZ R10, R242, R191 ;  /* 0x000000bff20a7220 */ /* 0x010fe20000410000 */
        /* <DEDUP_REMOVED lines=8> */
[----:B------:R-:W-:-:S03]  /*1e30*/  FFMA.FTZ R188, R211, R8, R188 ;  /* 0x00000008d3bc7223 */ /* 0x000fc600000100bc */
[----:B------:R-:W-:Y:S01]  /*1e40*/  FADD.FTZ R205, R189, R10 ;  /* 0x0000000abdcd7221 */ /* 0x000fe20000010000 */
[----:B------:R-:W-:-:S07]  /*1e50*/  FFMA.FTZ R195, R9, R10, R188 ;  /* 0x0000000a09c37223 */ /* 0x000fce00000100bc */
.L_x_14422:
[----:B------:R-:W-:Y:S05]  /*1e60*/  BSYNC.RECONVERGENT B0 ;  /* 0x0000000000007941 */ /* 0x000fea0003800200 */
.L_x_14421:
[----:B------:R-:W-:Y:S01]  /*1e70*/  ISETP.GE.U32.AND P3, PT, R0, 0x300, PT ;  /* 0x000003000000780c */ /* 0x000fe20003f66070 */
[----:B------:R-:W-:-:S12]  /*1e80*/  BSSY.RECONVERGENT B0, `(.L_x_14423) ;  /* 0x000002e000007945 */ /* 0x000fd80003800200 */
[----:B------:R-:W-:Y:S05]  /*1e90*/  @!P3 BRA `(.L_x_14424) ;  /* 0x0000000000b0b947 */ /* 0x000fea0003800000 */
[----:B------:R-:W0:Y:S01]  /*1ea0*/  LDC.64 R188, c[0x0][0x3a8] ;  /* 0x0000ea00ffbc7b82 */ /* 0x000e220000000a00 */
[----:B------:R-:W2:Y:S04]  /*1eb0*/  LDL R210, [R1] ;  /* 0x0000000001d27983 */ /* 0x000ea80000100800 */
[----:B------:R-:W3:Y:S04]  /*1ec0*/  LDL R204, [R1+0x4] ;  /* 0x0000040001cc7983 */ /* 0x000ee80000100800 */
[----:B------:R-:W4:Y:S01]  /*1ed0*/  LDL R242, [R1+0xc] ;  /* 0x00000c0001f27983 */ /* 0x000f220000100800 */
[----:B------:R-:W-:-:S04]  /*1ee0*/  ISETP.NE.U32.AND P4, PT, RZ, UR20, PT ;  /* 0x00000014ff007c0c */ /* 0x000fc8000bf85070 */
[----:B------:R-:W-:Y:S01]  /*1ef0*/  ISETP.NE.AND.EX P4, PT, RZ, UR21, PT, P4 ;  /* 0x00000015ff007c0c */ /* 0x000fe2000bf85340 */
[----:B0-----:R-:W-:-:S12]  /*1f00*/  IMAD.WIDE.U32 R188, R212, 0x10, R188 ;  /* 0x00000010d4bc7825 */ /* 0x001fd800078e00bc */
[----:B------:R-:W0:Y:S01]  /*1f10*/  @P4 LDC.64 R12, c[0x0][0x438] ;  /* 0x00010e00ff0c4b82 */ /* 0x000e220000000a00 */
[----:B------:R-:W2:Y:S01]  /*1f20*/  LDG.E.128 R196, desc[UR16][R188.64] ;  /* 0x00000010bcc47981 */ /* 0x000ea2000c1e1d00 */
[----:B0-----:R-:W-:-:S05]  /*1f30*/  @P4 IMAD.WIDE.U32 R12, R212, 0x10, R12 ;  /* 0x00000010d40c4825 */ /* 0x001fca00078e000c */
[----:B------:R0:W5:Y:S02]  /*1f40*/  @P4 LDG.E.128 R36, desc[UR16][R12.64] ;  /* 0x000000100c244981 */ /* 0x000164000c1e1d00 */
[----:B0-----:R-:W0:Y:S02]  /*1f50*/  LDC.64 R12, c[0x0][0x428] ;  /* 0x00010a00ff0c7b82 */ /* 0x001e240000000a00 */
[----:B0-----:R-:W-:-:S05]  /*1f60*/  IMAD.WIDE.U32 R12, R212, 0x10, R12 ;  /* 0x00000010d40c7825 */ /* 0x001fca00078e000c */
[----:B------:R2:W3:Y:S02]  /*1f70*/  LDG.E.128 R188, desc[UR16][R12.64] ;  /* 0x000000100cbc7981 */ /* 0x0004e4000c1e1d00 */
[----:B--2---:R-:W-:Y:S02]  /*1f80*/  FADD.FTZ R12, R196, -UR14 ;  /* 0x8000000ec40c7e21 */ /* 0x004fe40008010000 */
[----:B------:R-:W2:Y:S01]  /*1f90*/  LDL R196, [R1+0x8] ;  /* 0x0000080001c47983 */ /* 0x000ea20000100800 */
[----:B------:R-:W-:Y:S01]  /*1fa0*/  FADD.FTZ R13, R197, -UR14 ;  /* 0x8000000ec50d7e21 */ /* 0x000fe20008010000 */
[----:B------:R-:W-:Y:S01]  /*1fb0*/  FMUL.FTZ R236, R12, UR13 ;  /* 0x0000000d0cec7c20 */ /* 0x000fe20008410000 */
[----:B------:R-:W-:Y:S02]  /*1fc0*/  FADD.FTZ R11, R198, -UR14 ;  /* 0x8000000ec60b7e21 */ /* 0x000fe40008010000 */
[----:B------:R-:W-:Y:S01]  /*1fd0*/  FMUL.FTZ R228, R13, UR13 ;  /* 0x0000000d0de47c20 */ /* 0x000fe20008410000 */
[----:B------:R-:W-:-:S04]  /*1fe0*/  FADD.FTZ R12, R199, -UR14 ;  /* 0x8000000ec70c7e21 */ /* 0x000fc80008010000 */
[----:B------:R-:W-:Y:S01]  /*1ff0*/  FMUL.FTZ R12, R12, UR13 ;  /* 0x0000000d0c0c7c20 */ /* 0x000fe20008410000 */
[----:B------:R-:W-:Y:S01]  /*2000*/  IADD3 R212, PT, PT, R212, 0x80, RZ ;  /* 0x00000080d4d47810 */ /* 0x000fe20007ffe0ff */
        /* <DEDUP_REMOVED lines=9> */
[----:B------:R-:W-:Y:S01]  /*20a0*/  FADD.FTZ R189, R13, R204 ;  /* 0x000000cc0dbd7221 */ /* 0x000fe20000010000 */
[----:B------:R-:W-:Y:S01]  /*20b0*/  FFMA.FTZ R188, R228, R204, R188 ;  /* 0x000000cce4bc7223 */ /* 0x000fe200000100bc */
[----:B----4-:R-:W-:Y:S01]  /*20c0*/  FMUL.FTZ R13, R242, R191 ;  /* 0x000000bff20d7220 */ /* 0x010fe20000410000 */
        /* <DEDUP_REMOVED lines=9> */
.L_x_14424:
[----:B------:R-:W-:Y:S05]  /*2160*/  BSYNC.RECONVERGENT B0 ;  /* 0x0000000000007941 */ /* 0x000fea0003800200 */
.L_x_14423:
[----:B------:R-:W-:Y:S01]  /*2170*/  ISETP.GE.U32.AND P4, PT, R0, 0x380, PT ;  /* 0x000003800000780c */ /* 0x000fe20003f86070 */
[----:B------:R-:W-:-:S12]  /*2180*/  BSSY.RECONVERGENT B0, `(.L_x_14425) ;  /* 0x000002a000007945 */ /* 0x000fd80003800200 */
[----:B------:R-:W-:Y:S05]  /*2190*/  @!P4 BRA `(.L_x_14426) ;  /* 0x0000000000a0c947 */ /* 0x000fea0003800000 */
[----:B------:R-:W-:Y:S01]  /*21a0*/  ISETP.NE.U32.AND P6, PT, RZ, UR20, PT ;  /* 0x00000014ff007c0c */ /* 0x000fe2000bfc5070 */
[----:B------:R-:W0:Y:S03]  /*21b0*/  LDC.64 R188, c[0x0][0x3a8] ;  /* 0x0000ea00ffbc7b82 */ /* 0x000e260000000a00 */
[----:B------:R-:W-:-:S13]  /*21c0*/  ISETP.NE.AND.EX P6, PT, RZ, UR21, PT, P6 ;  /* 0x00000015ff007c0c */ /* 0x000fda000bfc5360 */
[----:B------:R-:W1:Y:S02]  /*21d0*/  @P6 LDC.64 R14, c[0x0][0x438] ;  /* 0x00010e00ff0e6b82 */ /* 0x000e640000000a00 */
[----:B-1----:R-:W-:-:S05]  /*21e0*/  @P6 IMAD.WIDE.U32 R14, R212, 0x10, R14 ;  /* 0x00000010d40e6825 */ /* 0x002fca00078e000e */
[----:B------:R1:W5:Y:S01]  /*21f0*/  @P6 LDG.E.128 R32, desc[UR16][R14.64] ;  /* 0x000000100e206981 */ /* 0x000362000c1e1d00 */
[----:B0-----:R-:W-:-:S05]  /*2200*/  IMAD.WIDE.U32 R188, R212, 0x10, R188 ;  /* 0x00000010d4bc7825 */ /* 0x001fca00078e00bc */
[----:B------:R-:W2:Y:S01]  /*2210*/  LDG.E.128 R196, desc[UR16][R188.64] ;  /* 0x00000010bcc47981 */ /* 0x000ea2000c1e1d00 */
[----:B-1----:R-:W0:Y:S02]  /*2220*/  LDC.64 R14, c[0x0][0x428] ;  /* 0x00010a00ff0e7b82 */ /* 0x002e240000000a00 */
[----:B0-----:R-:W-:-:S05]  /*2230*/  IMAD.WIDE.U32 R14, R212, 0x10, R14 ;  /* 0x00000010d40e7825 */ /* 0x001fca00078e000e */
[----:B------:R2:W3:Y:S01]  /*2240*/  LDG.E.128 R188, desc[UR16][R14.64] ;  /* 0x000000100ebc7981 */ /* 0x0004e2000c1e1d00 */
[----:B------:R-:W-:Y:S01]  /*2250*/  IADD3 R212, PT, PT, R212, 0x80, RZ ;  /* 0x00000080d4d47810 */ /* 0x000fe20007ffe0ff */
[----:B--2---:R-:W-:Y:S01]  /*2260*/  FADD.FTZ R15, R196, -UR14 ;  /* 0x8000000ec40f7e21 */ /* 0x004fe20008010000 */
[----:B------:R-:W-:-:S03]  /*2270*/  FADD.FTZ R16, R197, -UR14 ;  /* 0x8000000ec5107e21 */ /* 0x000fc60008010000 */
[----:B------:R-:W-:Y:S01]  /*2280*/  FMUL.FTZ R235, R15, UR13 ;  /* 0x0000000d0feb7c20 */ /* 0x000fe20008410000 */
[----:B------:R-:W-:Y:S01]  /*2290*/  FADD.FTZ R14, R198, -UR14 ;  /* 0x8000000ec60e7e21 */ /* 0x000fe20008010000 */
[----:B------:R-:W-:Y:S01]  /*22a0*/  FMUL.FTZ R227, R16, UR13 ;  /* 0x0000000d10e37c20 */ /* 0x000fe20008410000 */
[----:B------:R-:W-:Y:S02]  /*22b0*/  FADD.FTZ R15, R199, -UR14 ;  /* 0x8000000ec70f7e21 */ /* 0x000fe40008010000 */
[----:B------:R-:W-:Y:S02]  /*22c0*/  FMUL.FTZ R209, R14, UR13 ;  /* 0x0000000d0ed17c20 */ /* 0x000fe40008410000 */
[----:B------:R-:W-:Y:S01]  /*22d0*/  FMUL.FTZ R15, R15, UR13 ;  /* 0x0000000d0f0f7c20 */ /* 0x000fe20008410000 */
[----:B---3-5:R-:W-:Y:S01]  /*22e0*/  FMUL.FTZ R218, R248, R188 ;  /* 0x000000bcf8da7220 */ /* 0x028fe20000410000 */
        /* <DEDUP_REMOVED lines=19> */
.L_x_14426:
[----:B------:R-:W-:Y:S05]  /*2420*/  BSYNC.RECONVERGENT B0 ;  /* 0x0000000000007941 */ /* 0x000fea0003800200 */
.L_x_14425:
        /* <DEDUP_REMOVED lines=14> */
[----:B------:R2:W3:Y:S02]  /*2510*/  LDG.E.128 R188, desc[UR16][R18.64] ;  /* 0x0000001012bc7981 */ /* 0x0004e4000c1e1d00 */
        /* <DEDUP_REMOVED lines=28> */
.L_x_14428:
[----:B------:R-:W-:Y:S05]  /*26e0*/  BSYNC.RECONVERGENT B0 ;  /* 0x0000000000007941 */ /* 0x000fea0003800200 */
.L_x_14427:
        /* <DEDUP_REMOVED lines=32> */
.L_x_14430:
[----:B------:R-:W-:Y:S05]  /*28f0*/  BSYNC.RECONVERGENT B0 ;  /* 0x0000000000007941 */ /* 0x000fea0003800200 */
.L_x_14429:
        /* <DEDUP_REMOVED lines=36> */
[----:B------:R-:W-:-:S05]  /*2b40*/  MOV R195, UR4 ;  /* 0x0000000400c37c02 */ /* 0x000fca0008000f00 */
[----:B------:R-:W-:-:S04]  /*2b50*/  FFMA.FTZ R195, R194, R195, UR5 ;  /* 0x00000005c2c37e23 */ /* 0x000fc800080100c3 */
[----:B------:R-:W-:-:S04]  /*2b60*/  FADD.FTZ R195, R3, -R195 ;  /* 0x800000c303c37221 */ /* 0x000fc80000010000 */
[----:B------:R-:W-:-:S04]  /*2b70*/  FMUL.FTZ R195, R195, UR13 ;  /* 0x0000000dc3c37c20 */ /* 0x000fc80008410000 */
[----:B------:R-:W-:-:S04]  /*2b80*/  FMUL.FTZ R197, R195, UR12 ;  /* 0x0000000cc3c57c20 */ /* 0x000fc80008410000 */
[----:B-----5:R-:W-:Y:S01]  /*2b90*/  FFMA.FTZ R195, R188, R197, R88 ;  /* 0x000000c5bcc37223 */ /* 0x020fe20000010058 */
[----:B------:R-:W-:-:S05]  /*2ba0*/  MOV R88, UR4 ;  /* 0x0000000400587c02 */ /* 0x000fca0008000f00 */
[----:B------:R-:W-:-:S04]  /*2bb0*/  FFMA.FTZ R88, R234, R88, UR5 ;  /* 0x00000005ea587e23 */ /* 0x000fc80008010058 */
[----:B------:R-:W-:-:S04]  /*2bc0*/  FADD.FTZ R88, R222, -R88 ;  /* 0x80000058de587221 */ /* 0x000fc80000010000 */
[----:B------:R-:W-:-:S04]  /*2bd0*/  FMUL.FTZ R88, R88, UR13 ;  /* 0x0000000d58587c20 */ /* 0x000fc80008410000 */
[----:B------:R-:W-:Y:S01]  /*2be0*/  FMUL.FTZ R188, R88, UR12 ;  /* 0x0000000c58bc7c20 */ /* 0x000fe20008410000 */
[----:B------:R-:W-:-:S03]  /*2bf0*/  MOV R88, UR4 ;  /* 0x0000000400587c02 */ /* 0x000fc60008000f00 */
[----:B------:R-:W-:Y:S02]  /*2c00*/  FFMA.FTZ R196, R189, R188, R89 ;  /* 0x000000bcbdc47223 */ /* 0x000fe40000010059 */
        /* <DEDUP_REMOVED lines=9> */
[----:B------:R-:W-:-:S04]  /*2ca0*/  FMUL.FTZ R198, R88, UR12 ;  /* 0x0000000c58c67c20 */ /* 0x000fc80008410000 */
[----:B------:R-:W-:Y:S01]  /*2cb0*/  FFMA.FTZ R191, R191, R198, R91 ;  /* 0x000000c6bfbf7223 */ /* 0x000fe2000001005b */
[----:B------:R-:W-:Y:S06]  /*2cc0*/  BRA `(.L_x_14436) ;  /* 0x0000000000607947 */ /* 0x000fec0003800000 */
.L_x_14435:
        /* <DEDUP_REMOVED lines=17> */
[----:B-----5:R-:W-:Y:S01]  /*2de0*/  FFMA.FTZ R195, R188, R197, R88 ;  /* 0x000000c5bcc37223 */ /* 0x020fe20000010058 */
[----:B------:R-:W-:Y:S02]  /*2df0*/  FMUL.FTZ R188, R25, UR12 ;  /* 0x0000000c19bc7c20 */ /* 0x000fe40008410000 */
[----:B------:R-:W-:Y:S02]  /*2e00*/  FMUL.FTZ R198, R27, UR12 ;  /* 0x0000000c1bc67c20 */ /* 0x000fe40008410000 */
[----:B------:R-:W-:Y:S01]  /*2e10*/  FFMA.FTZ R196, R189, R188, R89 ;  /* 0x000000bcbdc47223 */ /* 0x000fe20000010059 */
[----:B------:R-:W-:Y:S01]  /*2e20*/  FMUL.FTZ R189, R26, UR12 ;  /* 0x0000000c1abd7c20 */ /* 0x000fe20008410000 */
[----:B------:R-:W-:-:S03]  /*2e30*/  FFMA.FTZ R191, R191, R198, R91 ;  /* 0x000000c6bfbf7223 */ /* 0x000fc6000001005b */
[----:B------:R-:W-:-:S07]  /*2e40*/  FFMA.FTZ R190, R190, R189, R90 ;  /* 0x000000bdbebe7223 */ /* 0x000fce000001005a */
.L_x_14436:
[----:B------:R-:W0:Y:S01]  /*2e50*/  @P5 LDC.64 R88, c[0x0][0x478] ;  /* 0x00011e00ff585b82 */ /* 0x000e220000000a00 */
[----:B------:R-:W-:Y:S01]  /*2e60*/  FMUL.FTZ R90, R186, R189 ;  /* 0x000000bdba5a7220 */ /* 0x000fe20000410000 */
[----:B------:R-:W-:Y:S01]  /*2e70*/  FMUL.FTZ R91, R187, R198 ;  /* 0x000000c6bb5b7220 */ /* 0x000fe20000410000 */
[----:B0-----:R-:W-:-:S05]  /*2e80*/  @P5 IMAD.WIDE.U32 R88, R2, 0x10, R88 ;  /* 0x0000001002585825 */ /* 0x001fca00078e0058 */
[----:B------:R0:W-:Y:S02]  /*2e90*/  @P5 STG.E.128 desc[UR16][R88.64], R24 ;  /* 0x0000001858005986 */ /* 0x0001e4000c101d10 */
[----:B0-----:R-:W-:Y:S01]  /*2ea0*/  FMUL.FTZ R89, R185, R188 ;  /* 0x000000bcb9597220 */ /* 0x001fe20000410000 */
[----:B------:R-:W-:Y:S01]  /*2eb0*/  FMUL.FTZ R88, R184, R197 ;  /* 0x000000c5b8587220 */ /* 0x000fe20000410000 */
[----:B------:R-:W0:Y:S02]  /*2ec0*/  LDC.64 R188, c[0x0][0x468] ;  /* 0x00011a00ffbc7b82 */ /* 0x000e240000000a00 */
[C---:B0-----:R-:W-:Y:S01]  /*2ed0*/  IMAD.WIDE.U32 R188, R2.reuse, 0x10, R188 ;  /* 0x0000001002bc7825 */ /* 0x041fe200078e00bc */
[----:B------:R-:W-:-:S04]  /*2ee0*/  IADD3 R2, PT, PT, R2, 0x80, RZ ;  /* 0x0000008002027810 */ /* 0x000fc80007ffe0ff */
[----:B------:R0:W-:Y:S02]  /*2ef0*/  STG.E.128 desc[UR16][R188.64], R88 ;  /* 0x00000058bc007986 */ /* 0x0001e4000c101d10 */
[----:B0-----:R-:W-:Y:S02]  /*2f00*/  MOV R88, R195 ;  /* 0x000000c300587202 */ /* 0x001fe40000000f00 */
[----:B------:R-:W-:Y:S02]  /*2f10*/  MOV R89, R196 ;  /* 0x000000c400597202 */ /* 0x000fe40000000f00 */
[----:B------:R-:W-:Y:S02]  /*2f20*/  MOV R90, R190 ;  /* 0x000000be005a7202 */ /* 0x000fe40000000f00 */
[----:B------:R-:W-:-:S07]  /*2f30*/  MOV R91, R191 ;  /* 0x000000bf005b7202 */ /* 0x000fce0000000f00 */
.L_x_14434:
[----:B------:R-:W-:Y:S05]  /*2f40*/  BSYNC.RECONVERGENT B1 ;  /* 0x0000000000017941 */ /* 0x000fea0003800200 */
.L_x_14433:
        /* <DEDUP_REMOVED lines=32> */
[----:B------:R-:W-:Y:S01]  /*3150*/  FFMA.FTZ R190, R190, R189, R86 ;  /* 0x000000bdbebe7223 */ /* 0x000fe20000010056 */
[----:B------:R-:W-:Y:S06]  /*3160*/  BRA `(.L_x_14440) ;  /* 0x0000000000607947 */ /* 0x000fec0003800000 */
.L_x_14439:
        /* <DEDUP_REMOVED lines=23> */
[----:B------:R-:W-:-:S07]  /*32e0*/  FFMA.FTZ R191, R191, R198, R87 ;  /* 0x000000c6bfbf7223 */ /* 0x000fce0000010057 */
.L_x_14440:
        /* <DEDUP_REMOVED lines=15> */
.L_x_14438:
[----:B------:R-:W-:Y:S05]  /*33e0*/  BSYNC.RECONVERGENT B1 ;  /* 0x0000000000017941 */ /* 0x000fea0003800200 */
.L_x_14437:
        /* <DEDUP_REMOVED lines=33> */
.L_x_14443:
        /* <DEDUP_REMOVED lines=24> */
.L_x_14444:
        /* <DEDUP_REMOVED lines=15> */
.L_x_14442:
[----:B------:R-:W-:Y:S05]  /*3870*/  BSYNC.RECONVERGENT B1 ;  /* 0x0000000000017941 */ /* 0x000fea0003800200 */
.L_x_14441:
        /* <DEDUP_REMOVED lines=33> */
.L_x_14447:
        /* <DEDUP_REMOVED lines=24> */
.L_x_14448:
        /* <DEDUP_REMOVED lines=15> */
.L_x_14446:
[----:B------:R-:W-:Y:S05]  /*3d00*/  BSYNC.RECONVERGENT B1 ;  /* 0x0000000000017941 */ /* 0x000fea0003800200 */
.L_x_14445:
        /* <DEDUP_REMOVED lines=33> */
.L_x_14451:
        /* <DEDUP_REMOVED lines=24> */
.L_x_14452:
        /* <DEDUP_REMOVED lines=15> */
.L_x_14450:
[----:B------:R-:W-:Y:S05]  /*4190*/  BSYNC.RECONVERGENT B1 ;  /* 0x0000000000017941 */ /* 0x000fea0003800200 */
.L_x_14449:
        /* <DEDUP_REMOVED lines=33> */
.L_x_14455:
        /* <DEDUP_REMOVED lines=24> */
.L_x_14456:
        /* <DEDUP_REMOVED lines=15> */
.L_x_14454:
[----:B------:R-:W-:Y:S05]  /*4620*/  BSYNC.RECONVERGENT B1 ;  /* 0x0000000000017941 */ /* 0x000fea0003800200 */
.L_x_14453:
        /* <DEDUP_REMOVED lines=33> */
.L_x_14459:
        /* <DEDUP_REMOVED lines=24> */
.L_x_14460:
        /* <DEDUP_REMOVED lines=15> */
.L_x_14458:
[----:B------:R-:W-:Y:S05]  /*4ab0*/  BSYNC.RECONVERGENT B1 ;  /* 0x0000000000017941 */ /* 0x000fea0003800200 */
.L_x_14457:
        /* <DEDUP_REMOVED lines=25> */
[----:B------:R-:W-:Y:S01]  /*4c50*/  FMUL.FTZ R198, R25, UR12 ;  /* 0x0000000c19c67c20 */ /* 0x000fe20008410000 */
[----:B------:R-:W-:Y:S01]  /*4c60*/  FMUL.FTZ R199, R26, UR12 ;  /* 0x0000000c1ac77c20 */ /* 0x000fe20008410000 */
[----:B-----5:R-:W-:Y:S01]  /*4c70*/  FFMA.FTZ R195, R188, R197, R60 ;  /* 0x000000c5bcc37223 */ /* 0x020fe2000001003c */
[----:B------:R-:W-:Y:S01]  /*4c80*/  FMUL.FTZ R205, R27, UR12 ;  /* 0x0000000c1bcd7c20 */ /* 0x000fe20008410000 */
[----:B------:R-:W-:Y:S01]  /*4c90*/  FFMA.FTZ R196, R189, R198, R61 ;  /* 0x000000c6bdc47223 */ /* 0x000fe2000001003d */
[----:B------:R-:W-:-:S02]  /*4ca0*/  FFMA.FTZ R190, R190, R199, R62 ;  /* 0x000000c7bebe7223 */ /* 0x000fc4000001003e */
[----:B------:R-:W-:Y:S01]  /*4cb0*/  FFMA.FTZ R191, R191, R205, R63 ;  /* 0x000000cdbfbf7223 */ /* 0x000fe2000001003f */
[----:B------:R-:W-:Y:S06]  /*4cc0*/  BRA `(.L_x_14463) ;  /* 0x0000000000607947 */ /* 0x000fec0003800000 */
.L_x_14462:
        /* <DEDUP_REMOVED lines=24> */
.L_x_14463:
[----:B------:R-:W0:Y:S01]  /*4e50*/  @P5 LDC.64 R60, c[0x0][0x478] ;  /* 0x00011e00ff3c5b82 */ /* 0x000e220000000a00 */
[----:B------:R-:W-:Y:S01]  /*4e60*/  FMUL.FTZ R62, R158, R199 ;  /* 0x000000c79e3e7220 */ /* 0x000fe20000410000 */
[----:B------:R-:W-:-:S06]  /*4e70*/  FMUL.FTZ R63, R159, R205 ;  /* 0x000000cd9f3f7220 */ /* 0x000fcc0000410000 */
[----:B------:R-:W1:Y:S01]  /*4e80*/  LDC.64 R188, c[0x0][0x468] ;  /* 0x00011a00ffbc7b82 */ /* 0x000e620000000a00 */
[----:B0-----:R-:W-:-:S05]  /*4e90*/  @P5 IMAD.WIDE.U32 R60, R2, 0x10, R60 ;  /* 0x00000010023c5825 */ /* 0x001fca00078e003c */
[----:B------:R0:W-:Y:S01]  /*4ea0*/  @P5 STG.E.128 desc[UR16][R60.64], R24 ;  /* 0x000000183c005986 */ /* 0x0001e2000c101d10 */
[----:B-1----:R-:W-:-:S04]  /*4eb0*/  IMAD.WIDE.U32 R188, R2, 0x10, R188 ;  /* 0x0000001002bc7825 */ /* 0x002fc800078e00bc */
[----:B0-----:R-:W-:Y:S01]  /*4ec0*/  FMUL.FTZ R60, R156, R197 ;  /* 0x000000c59c3c7220 */ /* 0x001fe20000410000 */
[----:B------:R-:W-:-:S05]  /*4ed0*/  FMUL.FTZ R61, R157, R198 ;  /* 0x000000c69d3d7220 */ /* 0x000fca0000410000 */
[----:B------:R0:W-:Y:S02]  /*4ee0*/  STG.E.128 desc[UR16][R188.64], R60 ;  /* 0x0000003cbc007986 */ /* 0x0001e4000c101d10 */
[----:B0-----:R-:W-:Y:S02]  /*4ef0*/  MOV R60, R195 ;  /* 0x000000c3003c7202 */ /* 0x001fe40000000f00 */
[----:B------:R-:W-:Y:S02]  /*4f00*/  MOV R61, R196 ;  /* 0x000000c4003d7202 */ /* 0x000fe40000000f00 */
[----:B------:R-:W-:Y:S02]  /*4f10*/  MOV R62, R190 ;  /* 0x000000be003e7202 */ /* 0x000fe40000000f00 */
[----:B------:R-:W-:Y:S01]  /*4f20*/  MOV R63, R191 ;  /* 0x000000bf003f7202 */ /* 0x000fe20000000f00 */
[----:B------:R-:W-:Y:S06]  /*4f30*/  BRA `(.L_x_14461) ;  /* 0x0000002400287947 */ /* 0x000fec0003800000 */
.L_x_14432:
        /* <DEDUP_REMOVED lines=9> */
[----:B------:R-:W-:-:S05]  /*4fd0*/  MOV R195, UR4 ;  /* 0x0000000400c37c02 */ /* 0x000fca0008000f00 */
[----:B------:R-:W-:-:S04]  /*4fe0*/  FFMA.FTZ R195, R194, R195, UR5 ;  /* 0x00000005c2c37e23 */ /* 0x000fc800080100c3 */
[----:B------:R-:W-:-:S04]  /*4ff0*/  FADD.FTZ R195, R3, -R195 ;  /* 0x800000c303c37221 */ /* 0x000fc80000010000 */
[----:B-----5:R-:W-:-:S04]  /*5000*/  FFMA.FTZ R195, R195, UR13, R56 ;  /* 0x0000000dc3c37c23 */ /* 0x020fc80008010038 */
[----:B------:R-:W-:-:S04]  /*5010*/  FMUL.FTZ R197, R195, UR12 ;  /* 0x0000000cc3c57c20 */ /* 0x000fc80008410000 */
[----:B------:R-:W-:Y:S01]  /*5020*/  FFMA.FTZ R195, R188, R197, R88 ;  /* 0x000000c5bcc37223 */ /* 0x000fe20000010058 */
[----:B------:R-:W-:-:S05]  /*5030*/  MOV R88, UR4 ;  /* 0x0000000400587c02 */ /* 0x000fca0008000f00 */
[----:B------:R-:W-:-:S04]  /*5040*/  FFMA.FTZ R88, R234, R88, UR5 ;  /* 0x00000005ea587e23 */ /* 0x000fc80008010058 */
[----:B------:R-:W-:-:S04]  /*5050*/  FADD.FTZ R88, R222, -R88 ;  /* 0x80000058de587221 */ /* 0x000fc80000010000 */
[----:B------:R-:W-:-:S04]  /*5060*/  FFMA.FTZ R88, R88, UR13, R57 ;  /* 0x0000000d58587c23 */ /* 0x000fc80008010039 */
[----:B------:R-:W-:Y:S01]  /*5070*/  FMUL.FTZ R188, R88, UR12 ;  /* 0x0000000c58bc7c20 */ /* 0x000fe20008410000 */
[----:B------:R-:W-:-:S03]  /*5080*/  MOV R88, UR4 ;  /* 0x0000000400587c02 */ /* 0x000fc60008000f00 */
[----:B------:R-:W-:Y:S02]  /*5090*/  FFMA.FTZ R196, R189, R188, R89 ;  /* 0x000000bcbdc47223 */ /* 0x000fe40000010059 */
        /* <DEDUP_REMOVED lines=9> */
[----:B------:R-:W-:-:S04]  /*5130*/  FMUL.FTZ R198, R88, UR12 ;  /* 0x0000000c58c67c20 */ /* 0x000fc80008410000 */
[----:B------:R-:W-:Y:S01]  /*5140*/  FFMA.FTZ R191, R191, R198, R91 ;  /* 0x000000c6bfbf7223 */ /* 0x000fe2000001005b */
[----:B------:R-:W-:Y:S06]  /*5150*/  BRA `(.L_x_14467) ;  /* 0x0000000000607947 */ /* 0x000fec0003800000 */
.L_x_14466:
        /* <DEDUP_REMOVED lines=15> */
[----:B------:R-:W-:-:S02]  /*5250*/  FFMA.FTZ R26, R26, UR13, R58 ;  /* 0x0000000d1a1a7c23 */ /* 0x000fc4000801003a */
[----:B------:R-:W-:Y:S01]  /*5260*/  FFMA.FTZ R27, R27, UR13, R59 ;  /* 0x0000000d1b1b7c23 */ /* 0x000fe2000801003b */
[----:B------:R-:W-:Y:S01]  /*5270*/  FFMA.FTZ R195, R188, R197, R88 ;  /* 0x000000c5bcc37223 */ /* 0x000fe20000010058 */
[----:B------:R-:W-:Y:S02]  /*5280*/  FMUL.FTZ R188, R25, UR12 ;  /* 0x0000000c19bc7c20 */ /* 0x000fe40008410000 */
[----:B------:R-:W-:Y:S02]  /*5290*/  FMUL.FTZ R198, R27, UR12 ;  /* 0x0000000c1bc67c20 */ /* 0x000fe40008410000 */
[----:B------:R-:W-:Y:S01]  /*52a0*/  FFMA.FTZ R196, R189, R188, R89 ;  /* 0x000000bcbdc47223 */ /* 0x000fe20000010059 */
[----:B------:R-:W-:Y:S01]  /*52b0*/  FMUL.FTZ R189, R26, UR12 ;  /* 0x0000000c1abd7c20 */ /* 0x000fe20008410000 */
[----:B------:R-:W-:-:S03]  /*52c0*/  FFMA.FTZ R191, R191, R198, R91 ;  /* 0x000000c6bfbf7223 */ /* 0x000fc6000001005b */
[----:B------:R-:W-:-:S07]  /*52d0*/  FFMA.FTZ R190, R190, R189, R90 ;  /* 0x000000bdbebe7223 */ /* 0x000fce000001005a */
.L_x_14467:
[----:B------:R-:W-:Y:S01]  /*52e0*/  ISETP.NE.U32.AND P5, PT, RZ, UR22, PT ;  /* 0x00000016ff007c0c */ /* 0x000fe2000bfa5070 */
[----:B------:R-:W-:Y:S01]  /*52f0*/  FMUL.FTZ R90, R186, R189 ;  /* 0x000000bdba5a7220 */ /* 0x000fe20000410000 */
[----:B------:R-:W-:Y:S02]  /*5300*/  FMUL.FTZ R91, R187, R198 ;  /* 0x000000c6bb5b7220 */ /* 0x000fe40000410000 */
[----:B------:R-:W-:-:S13]  /*5310*/  ISETP.NE.AND.EX P5, PT, RZ, UR23, PT, P5 ;  /* 0x00000017ff007c0c */ /* 0x000fda000bfa5350 */
[----:B------:R-:W0:Y:S02]  /*5320*/  @P5 LDC.64 R88, c[0x0][0x478] ;  /* 0x00011e00ff585b82 */ /* 0x000e240000000a00 */
        /* <DEDUP_REMOVED lines=12> */
.L_x_14465:
[----:B------:R-:W-:Y:S05]  /*53f0*/  BSYNC.RECONVERGENT B1 ;  /* 0x0000000000017941 */ /* 0x000fea0003800200 */
.L_x_14464:
        /* <DEDUP_REMOVED lines=32> */
[----:B------:R-:W-:Y:S01]  /*5600*/  FFMA.FTZ R190, R190, R189, R86 ;  /* 0x000000bdbebe7223 */ /* 0x000fe20000010056 */
[----:B------:R-:W-:Y:S06]  /*5610*/  BRA `(.L_x_14471) ;  /* 0x0000000000607947 */ /* 0x000fec0003800000 */
.L_x_14470:
        /* <DEDUP_REMOVED lines=23> */
[----:B------:R-:W-:-:S07]  /*5790*/  FFMA.FTZ R191, R191, R198, R87 ;  /* 0x000000c6bfbf7223 */ /* 0x000fce0000010057 */
.L_x_14471:
        /* <DEDUP_REMOVED lines=15> */
.L_x_14469:
[----:B------:R-:W-:Y:S05]  /*5890*/  BSYNC.RECONVERGENT B1 ;  /* 0x0000000000017941 */ /* 0x000fea0003800200 */
.L_x_14468:
        /* <DEDUP_REMOVED lines=33> */
.L_x_14474:
        /* <DEDUP_REMOVED lines=24> */
.L_x_14475:
        /* <DEDUP_REMOVED lines=15> */
.L_x_14473:
[----:B------:R-:W-:Y:S05]  /*5d20*/  BSYNC.RECONVERGENT B1 ;  /* 0x0000000000017941 */ /* 0x000fea0003800200 */
.L_x_14472:
        /* <DEDUP_REMOVED lines=33> */
.L_x_14478:
        /* <DEDUP_REMOVED lines=24> */
.L_x_14479:
        /* <DEDUP_REMOVED lines=15> */
.L_x_14477:
[----:B------:R-:W-:Y:S05]  /*61b0*/  BSYNC.RECONVERGENT B1 ;  /* 0x0000000000017941 */ /* 0x000fea0003800200 */
.L_x_14476:
        /* <DEDUP_REMOVED lines=33> */
.L_x_14482:
        /* <DEDUP_REMOVED lines=24> */
.L_x_14483:
        /* <DEDUP_REMOVED lines=15> */
.L_x_14481:
[----:B------:R-:W-:Y:S05]  /*6640*/  BSYNC.RECONVERGENT B1 ;  /* 0x0000000000017941 */ /* 0x000fea0003800200 */
.L_x_14480:
        /* <DEDUP_REMOVED lines=33> */
.L_x_14486:
        /* <DEDUP_REMOVED lines=24> */
.L_x_14487:
        /* <DEDUP_REMOVED lines=15> */
.L_x_14485:
[----:B------:R-:W-:Y:S05]  /*6ad0*/  BSYNC.RECONVERGENT B1 ;  /* 0x0000000000017941 */ /* 0x000fea0003800200 */
.L_x_14484:
        /* <DEDUP_REMOVED lines=33> */
.L_x_14490:
[----:B------:R-:W-:-:S05]  /*6cf0*/  MOV R195, UR4 ;  /* 0x0000000400c37c02 */ /* 0x000fca0008000f00 */
[----:B------:R-:W-:-:S04]  /*6d00*/  FFMA.FTZ R195, R235, R195, UR5 ;  /* 0x00000005ebc37e23 */ /* 0x000fc800080100c3 */
[----:B------:R-:W-:-:S04]  /*6d10*/  FADD.FTZ R195, R218, -R195 ;  /* 0x800000c3dac37221 */ /* 0x000fc80000010000 */
[----:B------:R-:W-:-:S04]  /*6d20*/  FFMA.FTZ R195, R195, UR13, R32 ;  /* 0x0000000dc3c37c23 */ /* 0x000fc80008010020 */
[----:B------:R-:W-:-:S04]  /*6d30*/  FMUL.FTZ R197, R195, UR12 ;  /* 0x0000000cc3c57c20 */ /* 0x000fc80008410000 */
[----:B-----5:R-:W-:Y:S01]  /*6d40*/  FFMA.FTZ R195, R188, R197, R64 ;  /* 0x000000c5bcc37223 */ /* 0x020fe20000010040 */
        /* <DEDUP_REMOVED lines=18> */
.L_x_14491:
        /* <DEDUP_REMOVED lines=15> */
.L_x_14489:
[----:B------:R-:W-:Y:S05]  /*6f60*/  BSYNC.RECONVERGENT B1 ;  /* 0x0000000000017941 */ /* 0x000fea0003800200 */
.L_x_14488:
        /* <DEDUP_REMOVED lines=23> */
[----:B------:R-:W-:Y:S01]  /*70e0*/  FMUL.FTZ R197, R24, UR12 ;  /* 0x0000000c18c57c20 */ /* 0x000fe20008410000 */
[----:B------:R-:W-:Y:S01]  /*70f0*/  FFMA.FTZ R27, R27, UR13, R31 ;  /* 0x0000000d1b1b7c23 */ /* 0x000fe2000801001f */
        /* <DEDUP_REMOVED lines=8> */
.L_x_14492:
        /* <DEDUP_REMOVED lines=24> */
.L_x_14493:
        /* <DEDUP_REMOVED lines=13> */
[----:B------:R-:W-:-:S07]  /*73d0*/  MOV R63, R191 ;  /* 0x000000bf003f7202 */ /* 0x000fce0000000f00 */
.L_x_14461:
[----:B------:R-:W-:Y:S05]  /*73e0*/  BSYNC.RECONVERGENT B0 ;  /* 0x0000000000007941 */ /* 0x000fea0003800200 */
.L_x_14431:
[----:B------:R-:W-:Y:S02]  /*73f0*/  UIADD3 UR7, UPT, UPT, UR7, UR24, URZ ;  /* 0x0000001807077290 */ /* 0x000fe4000fffe0ff */
[----:B------:R-:W-:Y:S02]  /*7400*/  UPLOP3.LUT UP2, UPT, UPT, UPT, UP2, 0x40, 0x4 ;  /* 0x000000000004789c */ /* 0x000fe40003f4e820 */
[----:B------:R-:W-:-:S09]  /*7410*/  UISETP.GE.AND UP1, UPT, UR7, UR25, UPT ;  /* 0x000000190700728c */ /* 0x000fd2000bf26270 */
[----:B------:R-:W-:Y:S05]  /*7420*/  BRA.U !UP1, `(.L_x_14494) ;  /* 0xffffff9909507547 */ /* 0x000fea000b83ffff */
.L_x_14412:
        /* <DEDUP_REMOVED lines=18> */
.L_x_14496:
[----:B------:R-:W-:Y:S05]  /*7550*/  BSYNC.RECONVERGENT B0 ;  /* 0x0000000000007941 */ /* 0x000fea0003800200 */
.L_x_14495:
        /* <DEDUP_REMOVED lines=13> */
.L_x_14498:
[----:B------:R-:W-:Y:S05]  /*7630*/  BSYNC.RECONVERGENT B0 ;  /* 0x0000000000007941 */ /* 0x000fea0003800200 */
.L_x_14497:
        /* <DEDUP_REMOVED lines=12> */
.L_x_14500:
[----:B------:R-:W-:Y:S05]  /*7700*/  BSYNC.RECONVERGENT B0 ;  /* 0x0000000000007941 */ /* 0x000fea0003800200 */
.L_x_14499:
        /* <DEDUP_REMOVED lines=12> */
.L_x_14502:
[----:B------:R-:W-:Y:S05]  /*77d0*/  BSYNC.RECONVERGENT B0 ;  /* 0x0000000000007941 */ /* 0x000fea0003800200 */
.L_x_14501:
        /* <DEDUP_REMOVED lines=12> */
.L_x_14504:
[----:B------:R-:W-:Y:S05]  /*78a0*/  BSYNC.RECONVERGENT B0 ;  /* 0x0000000000007941 */ /* 0x000fea0003800200 */
.L_x_14503:
        /* <DEDUP_REMOVED lines=12> */
.L_x_14506:
[----:B------:R-:W-:Y:S05]  /*7970*/  BSYNC.RECONVERGENT B0 ;  /* 0x0000000000007941 */ /* 0x000fea0003800200 */
.L_x_14505:
        /* <DEDUP_REMOVED lines=12> */
.L_x_14508:
[----:B------:R-:W-:Y:S05]  /*7a40*/  BSYNC.RECONVERGENT B0 ;  /* 0x0000000000007941 */ /* 0x000fea0003800200 */
.L_x_14507:
        /* <DEDUP_REMOVED lines=12> */
.L_x_14509:
        /* <DEDUP_REMOVED lines=15> */
.L_x_15762:


//--------------------- .text._ZN10layer_norm13ln_bwd_kernelINS_13Kernel_traitsIfffffjLj4096ELj1ELj1ELj4ELj16ENS_18Kernel_traits_baseILj4096EfffffjLj128EEEEELb0ELb1ELb0ELb1EEEvNS_9BwdParamsE --------------------------
	.section	.text._ZN10layer_norm13ln_bwd_kernelINS_13Kernel_traitsIfffffjLj4096ELj1ELj1ELj4ELj16ENS_18Kernel_traits_baseILj4096EfffffjLj128EEEEELb0ELb1ELb0ELb1EEEvNS_9BwdParamsE,"ax",@progbits
	.align	128
        .global         _ZN10layer_norm13ln_bwd_kernelINS_13Kernel_traitsIfffffjLj4096ELj1ELj1ELj4ELj16ENS_18Kernel_traits_baseILj4096EfffffjLj128EEEEELb0ELb1ELb0ELb1EEEvNS_9BwdParamsE
        .type           _ZN10layer_norm13ln_bwd_kernelINS_13Kernel_traitsIfffffjLj4096ELj1ELj1ELj4ELj16ENS_18Kernel_traits_baseILj4096EfffffjLj128EEEEELb0ELb1ELb0ELb1EEEvNS_9BwdParamsE,@function
        .size           _ZN10layer_norm13ln_bwd_kernelINS_13Kernel_traitsIfffffjLj4096ELj1ELj1ELj4ELj16ENS_18Kernel_traits_baseILj4096EfffffjLj128EEEEELb0ELb1ELb0ELb1EEEvNS_9BwdParamsE,(.L_x_15763 - _ZN10layer_norm13ln_bwd_kernelINS_13Kernel_traitsIfffffjLj4096ELj1ELj1ELj4ELj16ENS_18Kernel_traits_baseILj4096EfffffjLj128EEEEELb0ELb1ELb0ELb1EEEvNS_9BwdParamsE)
        .other          _ZN10layer_norm13ln_bwd_kernelINS_13Kernel_traitsIfffffjLj4096ELj1ELj1ELj4ELj16ENS_18Kernel_traits_baseILj4096EfffffjLj128EEEEELb0ELb1ELb0ELb1EEEvNS_9BwdParamsE,@"STO_CUDA_ENTRY STV_DEFAULT"
_ZN10layer_norm13ln_bwd_kernelINS_13Kernel_traitsIfffffjLj4096ELj1ELj1ELj4ELj16ENS_18Kernel_traits_baseILj4096EfffffjLj128EEEEELb0ELb1ELb0ELb1EEEvNS_9BwdParamsE:
.text._ZN10layer_norm13ln_bwd_kernelINS_13Kernel_traitsIfffffjLj4096ELj1ELj1ELj4ELj16ENS_18Kernel_traits_baseILj4096EfffffjLj128EEEEELb0ELb1ELb0ELb1EEEvNS_9BwdParamsE:
        /* <DEDUP_REMOVED lines=57> */
[----:B------:R2:W-:Y:S01]  /*0390*/  STL [R1], RZ ;  /* 0x000000ff01007387 */ /* 0x0005e20000100800 */
[----:B------:R-:W3:Y:S06]  /*03a0*/  LDCU.64 UR4, c[0x0][0x3e0] ;  /* 0x00007c00ff0477ac */ /* 0x000eec0008000a00 */
[----:B------:R-:W4:Y:S01]  /*03b0*/  LDC.64 R4, c[0x0][0x3e8] ;  /* 0x0000fa00ff047b82 */ /* 0x000f220000000a00 */
        /* <DEDUP_REMOVED lines=33> */
[----:B------:R-:W-:Y:S01]  /*05d0*/  UPLOP3.LUT UP2, UPT, UPT, UPT, UPT, 0x40, 0x4 ;  /* 0x000000000004789c */ /* 0x000fe20003f4e870 */
[----:B------:R-:W0:Y:S02]  /*05e0*/  LDCU UR19, c[0x0][0x388] ;  /* 0x00007100ff1377ac */ /* 0x000e240008000800 */
[----:B------:R-:W5:Y:S01]  /*05f0*/  LDG.E.128 R56, desc[UR16][R2.64+0x2000] ;  /* 0x0020001002387981 */ /* 0x000f62000c1e1d00 */
[----:B------:R-:W1:Y:S03]  /*0600*/  LDCU.64 UR26, c[0x0][0x390] ;  /* 0x00007200ff1a77ac */ /* 0x000e660008000a00 */
[----:B------:R-:W5:Y:S01]  /*0610*/  LDG.E.128 R60, desc[UR16][R2.64+0x2800] ;  /* 0x00280010023c7981 */ /* 0x000f62000c1e1d00 */
[----:B------:R-:W4:Y:S03]  /*0620*/  LDCU.64 UR28, c[0x0][0x468] ;  /* 0x00008d00ff1c77ac */ /* 0x000f260008000a00 */
[----:B------:R-:W5:Y:S01]  /*0630*/  LDG.E.128 R64, desc[UR16][R2.64+0x3000] ;  /* 0x0030001002407981 */ /* 0x000f62000c1e1d00 */
[----:B------:R-:W0:Y:S03]  /*0640*/  LDCU.U8 UR18, c[0x0][0x410] ;  /* 0x00008200ff1277ac */ /* 0x000e260008000000 */
[----:B------:R-:W5:Y:S01]  /*0650*/  LDG.E.128 R68, desc[UR16][R2.64+0x3800] ;  /* 0x0038001002447981 */ /* 0x000f62000c1e1d00 */
        /* <DEDUP_REMOVED lines=36> */
[----:B------:R-:W-:Y:S01]  /*08a0*/  HFMA2 R181, -RZ, RZ, 0, 0 ;  /* 0x00000000ffb57431 */ /* 0x000fe200000001ff */
[----:B---3--:R-:W-:Y:S01]  /*08b0*/  UISETP.NE.U32.AND UP0, UPT, UR4, URZ, UPT ;  /* 0x000000ff0400728c */ /* 0x008fe2000bf05070 */
[----:B------:R-:W-:Y:S01]  /*08c0*/  CS2R R198, SRZ ;  /* 0x0000000000c67805 */ /* 0x000fe2000001ff00 */
[----:B------:R-:W5:Y:S01]  /*08d0*/  LDG.E.128 R72, desc[UR16][R4.64+0x3800] ;  /* 0x0038001004487981 */ /* 0x000f62000c1e1d00 */
[----:B------:R-:W-:-:S02]  /*08e0*/  CS2R R196, SRZ ;  /* 0x0000000000c47805 */ /* 0x000fc4000001ff00 */
[----:B------:R-:W-:Y:S02]  /*08f0*/  MOV R191, RZ ;  /* 0x000000ff00bf7202 */ /* 0x000fe40000000f00 */
[----:B------:R-:W-:Y:S01]  /*0900*/  CS2R R8, SRZ ;  /* 0x0000000000087805 */ /* 0x000fe2000001ff00 */
[----:B------:R-:W5:Y:S01]  /*0910*/  LDG.E.128 R76, desc[UR16][R4.64+0x3000] ;  /* 0x00300010044c7981 */ /* 0x000f62000c1e1d00 */
[----:B------:R-:W-:-:S03]  /*0920*/  CS2R R6, SRZ ;  /* 0x0000000000067805 */ /* 0x000fc6000001ff00 */
[----:B------:R-:W5:Y:S04]  /*0930*/  LDG.E.128 R80, desc[UR16][R4.64+0x2800] ;  /* 0x0028001004507981 */ /* 0x000f68000c1e1d00 */
[----:B------:R-:W5:Y:S04]  /*0940*/  LDG.E.128 R84, desc[UR16][R4.64+0x2000] ;  /* 0x0020001004547981 */ /* 0x000f68000c1e1d00 */
[----:B------:R-:W5:Y:S04]  /*0950*/  LDG.E.128 R88, desc[UR16][R4.64+0x1800] ;  /* 0x0018001004587981 */ /* 0x000f68000c1e1d00 */
[----:B------:R-:W5:Y:S04]  /*0960*/  LDG.E.128 R92, desc[UR16][R4.64+0x1000] ;  /* 0x00100010045c7981 */ /* 0x000f68000c1e1d00 */
[----:B------:R-:W5:Y:S04]  /*0970*/  LDG.E.128 R96, desc[UR16][R4.64+0x800] ;  /* 0x0008001004607981 */ /* 0x000f68000c1e1d00 */
[----:B------:R3:W5:Y:S01]  /*0980*/  LDG.E.128 R100, desc[UR16][R4.64] ;  /* 0x0000001004647981 */ /* 0x000762000c1e1d00 */
[----:B------:R-:W-:Y:S01]  /*0990*/  UISETP.NE.AND.EX UP0, UPT, UR5, URZ, UPT, UP0 ;  /* 0x000000ff0500728c */ /* 0x000fe2000bf05300 */
[----:B01234-:R-:W-:-:S10]  /*09a0*/  MOV R5, RZ ;  /* 0x000000ff00057202 */ /* 0x01ffd40000000f00 */
.L_x_14547:
[----:B0-----:R-:W0:Y:S01]  /*09b0*/  S2R R0, SR_TID.X ;  /* 0x0000000000007919 */ /* 0x001e220000002100 */
[----:B------:R-:W-:Y:S01]  /*09c0*/  UIMAD.WIDE UR8, UR6, 0x4, UR12 ;  /* 0x00000004060878a5 */ /* 0x000fe2000f8e020c */
[----:B------:R-:W1:Y:S01]  /*09d0*/  LDC.64 R146, c[0x0][0x3a8] ;  /* 0x0000ea00ff927b82 */ /* 0x000e620000000a00 */
[----:B------:R-:W-:Y:S02]  /*09e0*/  UIMAD UR7, UR6, UR19, URZ ;  /* 0x00000013060772a4 */ /* 0x000fe4000f8e02ff */
[----:B------:R-:W-:Y:S02]  /*09f0*/  UIMAD.WIDE UR10, UR6, 0x4, UR14 ;  /* 0x00000004060a78a5 */ /* 0x000fe4000f8e020e */
[----:B------:R-:W-:Y:S01]  /*0a00*/  MOV R2, UR8 ;  /* 0x0000000800027c02 */ /* 0x000fe20008000f00 */
[----:B------:R-:W-:Y:S01]  /*0a10*/  USHF.R.S32.HI UR8, URZ, 0x1f, UR7 ;  /* 0x0000001fff087899 */ /* 0x000fe20008011407 */
[----:B------:R-:W-:Y:S01]  /*0a20*/  MOV R3, UR9 ;  /* 0x0000000900037c02 */ /* 0x000fe20008000f00 */
[----:B------:R-:W2:Y:S01]  /*0a30*/  LDC.64 R140, c[0x0][0x428] ;  /* 0x00010a00ff8c7b82 */ /* 0x000ea20000000a00 */
[----:B------:R-:W3:Y:S01]  /*0a40*/  @UP0 LDCU.64 UR4, c[0x0][0x3e0] ;  /* 0x00007c00ff0407ac */ /* 0x000ee20008000a00 */
[----:B------:R-:W-:-:S02]  /*0a50*/  MOV R162, UR10 ;  /* 0x0000000a00a27c02 */ /* 0x000fc40008000f00 */
[----:B------:R4:W4:Y:S01]  /*0a60*/  LDG.E R173, desc[UR16][R2.64] ;  /* 0x0000001002ad7981 */ /* 0x000922000c1e1900 */
[----:B------:R-:W-:Y:S01]  /*0a70*/  ULEA.HI UR8, UR8, UR7, URZ, 0x2 ;  /* 0x0000000708087291 */ /* 0x000fe2000f8f10ff */
[----:B------:R-:W-:Y:S02]  /*0a80*/  MOV R163, UR11 ;  /* 0x0000000b00a37c02 */ /* 0x000fe40008000f00 */
[----:B------:R-:W-:-:S03]  /*0a90*/  PLOP3.LUT P1, PT, PT, PT, UP0, 0x80, 0x8 ;  /* 0x000000000008781c */ /* 0x000fc60003f2f008 */
[----:B------:R-:W-:Y:S01]  /*0aa0*/  MOV R182, UR8 ;  /* 0x0000000800b67c02 */ /* 0x000fe20008000f00 */
[----:B------:R4:W4:Y:S01]  /*0ab0*/  LDG.E R162, desc[UR16][R162.64] ;  /* 0x00000010a2a27981 */ /* 0x000922000c1e1900 */
[----:B------:R-:W-:Y:S02]  /*0ac0*/  ISETP.NE.U32.AND P0, PT, RZ, UR20, PT ;  /* 0x00000014ff007c0c */ /* 0x000fe4000bf05070 */
[----:B------:R-:W-:Y:S01]  /*0ad0*/  ISETP.NE.AND P2, PT, RZ, UR18, PT ;  /* 0x00000012ff007c0c */ /* 0x000fe2000bf45270 */
[----:B---3--:R-:W-:Y:S01]  /*0ae0*/  @UP0 UIMAD.WIDE UR4, UR6, 0x4, UR4 ;  /* 0x00000004060408a5 */ /* 0x008fe2000f8e0204 */
[----:B0-----:R-:W-:-:S05]  /*0af0*/  LEA.HI.SX32 R182, R182, R0, 0x1e ;  /* 0x00000000b6b67211 */ /* 0x001fca00078ff2ff */
[----:B-1----:R-:W-:-:S04]  /*0b00*/  IMAD.WIDE.U32 R184, R182, 0x10, R146 ;  /* 0x00000010b6b87825 */ /* 0x002fc800078e0092 */
[----:B--2---:R-:W-:Y:S02]  /*0b10*/  IMAD.WIDE.U32 R192, R182, 0x10, R140 ;  /* 0x00000010b6c07825 */ /* 0x004fe400078e008c */
[----:B------:R-:W2:Y:S04]  /*0b20*/  LDG.E.128 R184, desc[UR16][R184.64] ;  /* 0x00000010b8b87981 */ /* 0x000ea8000c1e1d00 */
[----:B------:R-:W3:Y:S01]  /*0b30*/  LDG.E.128 R192, desc[UR16][R192.64] ;  /* 0x00000010c0c07981 */ /* 0x000ee2000c1e1d00 */
[----:B------:R-:W-:-:S13]  /*0b40*/  ISETP.NE.AND.EX P0, PT, RZ, UR21, PT, P0 ;  /* 0x00000015ff007c0c */ /* 0x000fda000bf05300 */
[----:B------:R-:W0:Y:S01]  /*0b50*/  @P0 LDC.64 R152, c[0x0][0x438] ;  /* 0x00010e00ff980b82 */ /* 0x000e220000000a00 */
[C---:B------:R-:W-:Y:S02]  /*0b60*/  IADD3 R4, PT, PT, R182.reuse, 0x200, RZ ;  /* 0x00000200b6047810 */ /* 0x040fe40007ffe0ff */
[C---:B------:R-:W-:Y:S02]  /*0b70*/  IADD3 R172, PT, PT, R182.reuse, 0x80, RZ ;  /* 0x00000080b6ac7810 */ /* 0x040fe40007ffe0ff */
[----:B----4-:R-:W-:Y:S02]  /*0b80*/  MOV R2, UR4 ;  /* 0x0000000400027c02 */ /* 0x010fe40008000f00 */
[----:B------:R-:W-:Y:S01]  /*0b90*/  IADD3 R154, PT, PT, R182, 0x180, RZ ;  /* 0x00000180b69a7810 */ /* 0x000fe20007ffe0ff */
[----:B------:R-:W-:Y:S01]  /*0ba0*/  IMAD.WIDE.U32 R176, R172, 0x10, R146 ;  /* 0x00000010acb07825 */ /* 0x000fe200078e0092 */
[----:B------:R-:W-:Y:S01]  /*0bb0*/  IADD3 R163, PT, PT, R182, 0x100, RZ ;  /* 0x00000100b6a37810 */ /* 0x000fe20007ffe0ff */
[----:B------:R-:W1:Y:S01]  /*0bc0*/  @P0 LDC.64 R160, c[0x0][0x438] ;  /* 0x00010e00ffa00b82 */ /* 0x000e620000000a00 */
[----:B------:R-:W-:-:S02]  /*0bd0*/  MOV R3, UR5 ;  /* 0x0000000500037c02 */ /* 0x000fc40008000f00 */
[----:B------:R-:W-:Y:S01]  /*0be0*/  FSEL R173, R173, RZ, !P2 ;  /* 0x000000ffadad7208 */ /* 0x000fe20005000000 */
[----:B0-----:R-:W-:Y:S01]  /*0bf0*/  @P0 IMAD.WIDE.U32 R152, R4, 0x10, R152 ;  /* 0x0000001004980825 */ /* 0x001fe200078e0098 */
[----:B------:R-:W4:Y:S01]  /*0c00*/  LDG.E.128 R176, desc[UR16][R176.64] ;  /* 0x00000010b0b07981 */ /* 0x000f22000c1e1d00 */
[----:B------:R-:W-:Y:S02]  /*0c10*/  UMOV UR7, 0x3f800000 ;  /* 0x3f80000000077882 */ /* 0x000fe40000000000 */
[----:B------:R-:W0:Y:S01]  /*0c20*/  @P0 LDC.64 R144, c[0x0][0x438] ;  /* 0x00010e00ff900b82 */ /* 0x000e220000000a00 */
[----:B-----5:R1:W5:Y:S01]  /*0c30*/  @P0 LDG.E.128 R120, desc[UR16][R152.64] ;  /* 0x0000001098780981 */ /* 0x020362000c1e1d00 */
[----:B------:R-:W-:Y:S01]  /*0c40*/  IMAD.WIDE.U32 R148, R154, 0x10, R146 ;  /* 0x000000109a947825 */ /* 0x000fe200078e0092 */
[----:B------:R-:W-:Y:S02]  /*0c50*/  R2UR UR4, R173 ;  /* 0x00000000ad0472ca */ /* 0x000fe400000e0000 */
[----:B------:R-:W-:Y:S01]  /*0c60*/  R2UR UR8, R162 ;  /* 0x00000000a20872ca */ /* 0x000fe200000e0000 */
[----:B------:R-:W-:Y:S01]  /*0c70*/  IMAD.WIDE.U32 R168, R172, 0x10, R140 ;  /* 0x00000010aca87825 */ /* 0x000fe200078e008c */
[----:B------:R1:W4:Y:S01]  /*0c80*/  @P1 LDG.E R155, desc[UR16][R2.64] ;  /* 0x00000010029b1981 */ /* 0x000322000c1e1900 */
[----:B------:R-:W-:Y:S01]  /*0c90*/  IADD3 R0, PT, PT, R182, 0x380, RZ ;  /* 0x00000380b6007810 */ /* 0x000fe20007ffe0ff */
[----:B------:R-:W0:Y:S01]  /*0ca0*/  @P0 LDC.64 R10, c[0x0][0x438] ;  /* 0x00010e00ff0a0b82 */ /* 0x000e220000000a00 */
[C---:B------:R-:W-:Y:S01]  /*0cb0*/  IMAD.WIDE.U32 R164, R163.reuse, 0x10, R146 ;  /* 0x00000010a3a47825 */ /* 0x040fe200078e0092 */
[----:B------:R-:W4:Y:S03]  /*0cc0*/  LDG.E.128 R148, desc[UR16][R148.64] ;  /* 0x0000001094947981 */ /* 0x000f26000c1e1d00 */
[--C-:B------:R-:W-:Y:S01]  /*0cd0*/  IMAD.WIDE.U32 R28, R154, 0x10, R140.reuse ;  /* 0x000000109a1c7825 */ /* 0x100fe200078e008c */
[----:B------:R-:W4:Y:S02]  /*0ce0*/  LDG.E.128 R168, desc[UR16][R168.64] ;  /* 0x00000010a8a87981 */ /* 0x000f24000c1e1d00 */
[----:B-1----:R-:W1:Y:S01]  /*0cf0*/  @P0 LDC.64 R152, c[0x0][0x438] ;  /* 0x00010e00ff980b82 */ /* 0x002e620000000a00 */
[----:B------:R-:W-:Y:S01]  /*0d00*/  IADD3 R2, PT, PT, R182, 0x300, RZ ;  /* 0x00000300b6027810 */ /* 0x000fe20007ffe0ff */
[----:B------:R-:W4:Y:S01]  /*0d10*/  LDG.E.128 R164, desc[UR16][R164.64] ;  /* 0x00000010a4a47981 */ /* 0x000f22000c1e1d00 */
[----:B------:R-:W-:-:S03]  /*0d20*/  IMAD.WIDE.U32 R156, R163, 0x10, R140 ;  /* 0x00000010a39c7825 */ /* 0x000fc600078e008c */
[----:B------:R-:W4:Y:S01]  /*0d30*/  LDG.E.128 R28, desc[UR16][R28.64] ;  /* 0x000000101c1c7981 */ /* 0x000f22000c1e1d00 */
[----:B--2---:R-:W-:Y:S01]  /*0d40*/  FADD.FTZ R183, R184, -UR4 ;  /* 0x80000004b8b77e21 */ /* 0x004fe20008010000 */
[----:B------:R-:W-:Y:S02]  /*0d50*/  IMAD.WIDE.U32 R16, R4, 0x10, R140 ;  /* 0x0000001004107825 */ /* 0x000fe400078e008c */
[----:B------:R-:W2:Y:S02]  /*0d60*/  LDG.E.128 R156, desc[UR16][R156.64] ;  /* 0x000000109c9c7981 */ /* 0x000ea4000c1e1d00 */
[----:B------:R-:W-:Y:S01]  /*0d70*/  FMUL.FTZ R183, R183, UR8 ;  /* 0x00000008b7b77c20 */ /* 0x000fe20008410000 */
[----:B---3--:R-:W-:Y:S01]  /*0d80*/  FADD.FTZ R221, R192, R221 ;  /* 0x000000ddc0dd7221 */ /* 0x008fe20000010000 */
[----:B------:R-:W-:Y:S01]  /*0d90*/  FMUL.FTZ R189, R40, R192 ;  /* 0x000000c028bd7220 */ /* 0x000fe20000410000 */
[----:B------:R-:W3:Y:S01]  /*0da0*/  LDG.E.128 R16, desc[UR16][R16.64] ;  /* 0x0000001010107981 */ /* 0x000ee2000c1e1d00 */
[----:B------:R-:W-:Y:S01]  /*0db0*/  FFMA.FTZ R5, R192, R183, R5 ;  /* 0x000000b7c0057223 */ /* 0x000fe20000010005 */
[----:B-1----:R-:W-:-:S05]  /*0dc0*/  @P0 IMAD.WIDE.U32 R152, R2, 0x10, R152 ;  /* 0x0000001002980825 */ /* 0x002fca00078e0098 */
[----:B------:R-:W5:Y:S04]  /*0dd0*/  @P0 LDG.E.128 R128, desc[UR16][R152.64] ;  /* 0x0000001098800981 */ /* 0x000f68000c1e1d00 */
[----:B------:R-:W3:Y:S04]  /*0de0*/  LDL.LU R152, [R1+0x50] ;  /* 0x0000500001987983 */ /* 0x000ee80000300800 */
[----:B------:R-:W3:Y:S04]  /*0df0*/  LDL.LU R153, [R1+0x54] ;  /* 0x0000540001997983 */ /* 0x000ee80000300800 */
[----:B------:R-:W3:Y:S01]  /*0e00*/  LDL.LU R192, [R1+0x4c] ;  /* 0x00004c0001c07983 */ /* 0x000ee20000300800 */
[----:B------:R-:W-:-:S06]  /*0e10*/  IMAD.WIDE.U32 R12, R4, 0x10, R146 ;  /* 0x00000010040c7825 */ /* 0x000fcc00078e0092 */
[----:B------:R-:W3:Y:S01]  /*0e20*/  LDG.E.128 R12, desc[UR16][R12.64] ;  /* 0x000000100c0c7981 */ /* 0x000ee2000c1e1d00 */
[----:B------:R-:W-:-:S05]  /*0e30*/  IADD3 R3, PT, PT, R182, 0x280, RZ ;  /* 0x00000280b6037810 */ /* 0x000fca0007ffe0ff */
[----:B------:R-:W-:-:S06]  /*0e40*/  IMAD.WIDE.U32 R20, R3, 0x10, R146 ;  /* 0x0000001003147825 */ /* 0x000fcc00078e0092 */
[----:B------:R-:W3:Y:S01]  /*0e50*/  LDG.E.128 R20, desc[UR16][R20.64] ;  /* 0x0000001014147981 */ /* 0x000ee2000c1e1d00 */
[----:B------:R-:W-:-:S06]  /*0e60*/  IMAD.WIDE.U32 R24, R3, 0x10, R140 ;  /* 0x0000001003187825 */ /* 0x000fcc00078e008c */
[----:B------:R-:W3:Y:S01]  /*0e70*/  LDG.E.128 R24, desc[UR16][R24.64] ;  /* 0x0000001018187981 */ /* 0x000ee2000c1e1d00 */
[----:B------:R-:W-:-:S05]  /*0e80*/  @P0 IMAD.WIDE.U32 R160, R154, 0x10, R160 ;  /* 0x000000109aa00825 */ /* 0x000fca00078e00a0 */
[----:B------:R-:W5:Y:S01]  /*0e90*/  @P0 LDG.E.128 R116, desc[UR16][R160.64] ;  /* 0x00000010a0740981 */ /* 0x000f62000c1e1d00 */
[----:B------:R-:W-:-:S04]  /*0ea0*/  IMAD.WIDE.U32 R36, R2, 0x10, R140 ;  /* 0x0000001002247825 */ /* 0x000fc800078e008c */
[----:B------:R-:W-:Y:S02]  /*0eb0*/  IMAD.WIDE.U32 R32, R2, 0x10, R146 ;  /* 0x0000001002207825 */ /* 0x000fe400078e0092 */
[----:B------:R-:W3:Y:S04]  /*0ec0*/  LDG.E.128 R36, desc[UR16][R36.64] ;  /* 0x0000001024247981 */ /* 0x000ee8000c1e1d00 */
[----:B------:R-:W3:Y:S01]  /*0ed0*/  LDG.E.128 R32, desc[UR16][R32.64] ;  /* 0x0000001020207981 */ /* 0x000ee2000c1e1d00 */
[----:B------:R-:W-:-:S06]  /*0ee0*/  IMAD.WIDE.U32 R140, R0, 0x10, R140 ;  /* 0x00000010008c7825 */ /* 0x000fcc00078e008c */
[----:B------:R-:W3:Y:S01]  /*0ef0*/  LDG.E.128 R140, desc[UR16][R140.64] ;  /* 0x000000108c8c7981 */ /* 0x000ee2000c1e1d00 */
[----:B0-----:R-:W-:-:S05]  /*0f00*/  @P0 IMAD.WIDE.U32 R144, R172, 0x10, R144 ;  /* 0x00000010ac900825 */ /* 0x001fca00078e0090 */
[----:B------:R0:W5:Y:S02]  /*0f10*/  @P0 LDG.E.128 R108, desc[UR16][R144.64] ;  /* 0x00000010906c0981 */ /* 0x000164000c1e1d00 */
[----:B0-----:R-:W-:-:S06]  /*0f20*/  IMAD.WIDE.U32 R144, R0, 0x10, R146 ;  /* 0x0000001000907825 */ /* 0x001fcc00078e0092 */
[----:B------:R-:W3:Y:S01]  /*0f30*/  LDG.E.128 R144, desc[UR16][R144.64] ;  /* 0x0000001090907981 */ /* 0x000ee2000c1e1d00 */
[----:B------:R-:W-:-:S05]  /*0f40*/  @P0 IMAD.WIDE.U32 R10, R182, 0x10, R10 ;  /* 0x00000010b60a0825 */ /* 0x000fca00078e000a */
[----:B------:R0:W5:Y:S02]  /*0f50*/  @P0 LDG.E.128 R104, desc[UR16][R10.64] ;  /* 0x000000100a680981 */ /* 0x000164000c1e1d00 */
[----:B0-----:R-:W0:Y:S01]  /*0f60*/  @P0 LDC.64 R10, c[0x0][0x438] ;  /* 0x00010e00ff0a0b82 */ /* 0x001e220000000a00 */
[----:B----4-:R-:W-:Y:S01]  /*0f70*/  FADD.FTZ R173, R176, -UR4 ;  /* 0x80000004b0ad7e21 */ /* 0x010fe20008010000 */
[----:B------:R-:W-:-:S03]  /*0f80*/  FADD.FTZ R176, R178, -UR4 ;  /* 0x80000004b2b07e21 */ /* 0x000fc60008010000 */
[----:B------:R-:W-:Y:S01]  /*0f90*/  FMUL.FTZ R173, R173, UR8 ;  /* 0x00000008adad7c20 */ /* 0x000fe20008410000 */
[----:B------:R-:W-:Y:S01]  /*0fa0*/  FADD.FTZ R178, R179, -UR4 ;  /* 0x80000004b3b27e21 */ /* 0x000fe20008010000 */
[----:B------:R-:W-:Y:S01]  /*0fb0*/  FADD.FTZ R151, R151, -UR4 ;  /* 0x8000000497977e21 */ /* 0x000fe20008010000 */
[----:B------:R-:W-:Y:S01]  /*0fc0*/  FADD.FTZ R148, R148, -UR4 ;  /* 0x8000000494947e21 */ /* 0x000fe20008010000 */
[C---:B------:R-:W-:Y:S01]  /*0fd0*/  FADD.FTZ R225, R168.reuse, R225 ;  /* 0x000000e1a8e17221 */ /* 0x040fe20000010000 */
[----:B------:R-:W-:Y:S01]  /*0fe0*/  FFMA.FTZ R9, R168, R173, R9 ;  /* 0x000000ada8097223 */ /* 0x000fe20000010009 */
[----:B------:R-:W-:Y:S01]  /*0ff0*/  FMUL.FTZ R175, R44, R168 ;  /* 0x000000a82caf7220 */ /* 0x000fe20000410000 */
[----:B------:R-:W-:Y:S01]  /*1000*/  FMUL.FTZ R160, R151, UR8 ;  /* 0x0000000897a07c20 */ /* 0x000fe20008410000 */
[----:B------:R-:W-:Y:S01]  /*1010*/  FADD.FTZ R168, R166, -UR4 ;  /* 0x80000004a6a87e21 */ /* 0x000fe20008010000 */
[----:B------:R-:W-:Y:S01]  /*1020*/  FADD.FTZ R166, R167, -UR4 ;  /* 0x80000004a7a67e21 */ /* 0x000fe20008010000 */
[----:B------:R-:W-:Y:S01]  /*1030*/  @P1 R2UR UR7, R155 ;  /* 0x000000009b0712ca */ /* 0x000fe200000e0000 */
[----:B------:R-:W-:Y:S01]  /*1040*/  FMUL.FTZ R178, R178, UR8 ;  /* 0x00000008b2b27c20 */ /* 0x000fe20008410000 */
[----:B------:R-:W-:Y:S01]  /*1050*/  FADD.FTZ R164, R164, -UR4 ;  /* 0x80000004a4a47e21 */ /* 0x000fe20008010000 */
[----:B------:R-:W-:Y:S01]  /*1060*/  FMUL.FTZ R155, R148, UR8 ;  /* 0x00000008949b7c20 */ /* 0x000fe20008410000 */
[----:B------:R-:W-:Y:S01]  /*1070*/  FMUL.FTZ R166, R166, UR8 ;  /* 0x00000008a6a67c20 */ /* 0x000fe20008410000 */
[C---:B------:R-:W-:Y:S01]  /*1080*/  FADD.FTZ R236, R31.reuse, R236 ;  /* 0x000000ec1fec7221 */ /* 0x040fe20000010000 */
[----:B------:R-:W-:Y:S01]  /*1090*/  FFMA.FTZ R204, R31, R160, R204 ;  /* 0x000000a01fcc7223 */ /* 0x000fe200000100cc */
[----:B------:R-:W-:Y:S01]  /*10a0*/  FMUL.FTZ R162, R55, R31 ;  /* 0x0000001f37a27220 */ /* 0x000fe20000410000 */
[----:B------:R-:W4:Y:S01]  /*10b0*/  LDL.LU R148, [R1+0x58] ;  /* 0x0000580001947983 */ /* 0x000f220000300800 */
[----:B------:R-:W-:Y:S01]  /*10c0*/  FADD.FTZ R150, R150, -UR4 ;  /* 0x8000000496967e21 */ /* 0x000fe20008010000 */
[C---:B------:R-:W-:Y:S01]  /*10d0*/  FADD.FTZ R228, R171.reuse, R228 ;  /* 0x000000e4abe47221 */ /* 0x040fe20000010000 */
[----:B------:R-:W-:Y:S01]  /*10e0*/  FFMA.FTZ R196, R171, R178, R196 ;  /* 0x000000b2abc47223 */ /* 0x000fe200000100c4 */
[----:B------:R-:W4:Y:S01]  /*10f0*/  LDL.LU R31, [R1+0x5c] ;  /* 0x00005c00011f7983 */ /* 0x000f220000300800 */
[----:B------:R-:W-:Y:S01]  /*1100*/  FMUL.FTZ R180, R47, R171 ;  /* 0x000000ab2fb47220 */ /* 0x000fe20000410000 */
[----:B------:R-:W-:Y:S01]  /*1110*/  FMUL.FTZ R171, R164, UR8 ;  /* 0x00000008a4ab7c20 */ /* 0x000fe20008410000 */
[C---:B--2---:R-:W-:Y:S01]  /*1120*/  FADD.FTZ R232, R159.reuse, R232 ;  /* 0x000000e89fe87221 */ /* 0x044fe20000010000 */
[----:B------:R-:W-:Y:S01]  /*1130*/  FFMA.FTZ R200, R159, R166, R200 ;  /* 0x000000a69fc87223 */ /* 0x000fe200000100c8 */
[----:B------:R-:W-:Y:S01]  /*1140*/  FMUL.FTZ R164, R51, R159 ;  /* 0x0000009f33a47220 */ /* 0x000fe20000410000 */
[----:B------:R-:W-:Y:S01]  /*1150*/  FMUL.FTZ R159, R150, UR8 ;  /* 0x00000008969f7c20 */ /* 0x000fe20008410000 */
[----:B------:R-:W-:Y:S01]  /*1160*/  FADD.FTZ R235, R30, R235 ;  /* 0x000000eb1eeb7221 */ /* 0x000fe20000010000 */
[----:B------:R-:W-:-:S02]  /*1170*/  FMUL.FTZ R161, R54, R30 ;  /* 0x0000001e36a17220 */ /* 0x000fc40000410000 */
[----:B------:R-:W-:Y:S01]  /*1180*/  FFMA.FTZ R203, R30, R159, R203 ;  /* 0x0000009f1ecb7223 */ /* 0x000fe200000100cb */
[----:B---3--:R-:W-:-:S05]  /*1190*/  FADD.FTZ R192, R19, R192 ;  /* 0x000000c013c07221 */ /* 0x008fca0000010000 */
[----:B------:R-:W-:Y:S04]  /*11a0*/  STL [R1+0x4c], R192 ;  /* 0x00004cc001007387 */ /* 0x000fe80000100800 */
[----:B------:R-:W2:Y:S01]  /*11b0*/  LDL.LU R30, [R1+0x60] ;  /* 0x00006000011e7983 */ /* 0x000ea20000300800 */
[----:B0-----:R-:W-:-:S05]  /*11c0*/  @P0 IMAD.WIDE.U32 R10, R163, 0x10, R10 ;  /* 0x00000010a30a0825 */ /* 0x001fca00078e000a */
[----:B------:R0:W5:Y:S02]  /*11d0*/  @P0 LDG.E.128 R112, desc[UR16][R10.64] ;  /* 0x000000100a700981 */ /* 0x000164000c1e1d00 */
[----:B0-----:R-:W0:Y:S01]  /*11e0*/  @P0 LDC.64 R10, c[0x0][0x438] ;  /* 0x00010e00ff0a0b82 */ /* 0x001e220000000a00 */
[----:B------:R-:W-:Y:S01]  /*11f0*/  FMUL.FTZ R176, R176, UR8 ;  /* 0x00000008b0b07c20 */ /* 0x000fe20008410000 */
[----:B------:R-:W-:Y:S01]  /*1200*/  FADD.FTZ R165, R165, -UR4 ;  /* 0x80000004a5a57e21 */ /* 0x000fe20008010000 */
[----:B------:R-:W-:Y:S01]  /*1210*/  FADD.FTZ R227, R170, R227 ;  /* 0x000000e3aae37221 */ /* 0x000fe20000010000 */
[----:B------:R-:W-:Y:S01]  /*1220*/  FMUL.FTZ R179, R46, R170 ;  /* 0x000000aa2eb37220 */ /* 0x000fe20000410000 */
[----:B------:R-:W-:Y:S01]  /*1230*/  FFMA.FTZ R191, R170, R176, R191 ;  /* 0x000000b0aabf7223 */ /* 0x000fe200000100bf */
        /* <DEDUP_REMOVED lines=8> */
[----:B------:R-:W-:Y:S01]  /*12c0*/  FADD.FTZ R185, R185, -UR4 ;  /* 0x80000004b9b97e21 */ /* 0x000fe20008010000 */
[----:B------:R-:W-:Y:S01]  /*12d0*/  FADD.FTZ R186, R187, -UR4 ;  /* 0x80000004bbba7e21 */ /* 0x000fe20008010000 */
[C---:B------:R-:W-:Y:S01]  /*12e0*/  FADD.FTZ R233, R28.reuse, R233 ;  /* 0x000000e91ce97221 */ /* 0x040fe20000010000 */
[----:B------:R-:W-:Y:S01]  /*12f0*/  FFMA.FTZ R201, R28, R155, R201 ;  /* 0x0000009b1cc97223 */ /* 0x000fe200000100c9 */
[----:B------:R-:W-:Y:S01]  /*1300*/  FMUL.FTZ R157, R52, R28 ;  /* 0x0000001c349d7220 */ /* 0x000fe20000410000 */
[----:B------:R-:W-:Y:S01]  /*1310*/  FMUL.FTZ R187, R41, R193 ;  /* 0x000000c129bb7220 */ /* 0x000fe20000410000 */
[----:B------:R-:W-:Y:S01]  /*1320*/  FADD.FTZ R28, RZ, R189 ;  /* 0x000000bdff1c7221 */ /* 0x000fe20000010000 */
[----:B------:R-:W-:Y:S01]  /*1330*/  FMUL.FTZ R190, R185, UR8 ;  /* 0x00000008b9be7c20 */ /* 0x000fe20008410000 */
[----:B------:R-:W-:-:S02]  /*1340*/  FMUL.FTZ R185, R42, R194 ;  /* 0x000000c22ab97220 */ /* 0x000fc40000410000 */
[----:B------:R-:W-:Y:S01]  /*1350*/  FADD.FTZ R28, R187, R28 ;  /* 0x0000001cbb1c7221 */ /* 0x000fe20000010000 */
[----:B------:R-:W-:-:S03]  /*1360*/  FMUL.FTZ R184, R43, R195 ;  /* 0x000000c32bb87220 */ /* 0x000fc60000410000 */
[----:B------:R-:W-:Y:S01]  /*1370*/  FADD.FTZ R28, R185, R28 ;  /* 0x0000001cb91c7221 */ /* 0x000fe20000010000 */
[----:B0-----:R-:W-:-:S05]  /*1380*/  @P0 IMAD.WIDE.U32 R10, R0, 0x10, R10 ;  /* 0x00000010000a0825 */ /* 0x001fca00078e000a */
[----:B------:R0:W5:Y:S01]  /*1390*/  @P0 LDG.E.128 R132, desc[UR16][R10.64] ;  /* 0x000000100a840981 */ /* 0x000162000c1e1d00 */
[----:B------:R-:W-:Y:S01]  /*13a0*/  FADD.FTZ R174, R177, -UR4 ;  /* 0x80000004b1ae7e21 */ /* 0x000fe20008010000 */
[----:B------:R-:W-:Y:S01]  /*13b0*/  FMUL.FTZ R177, R45, R169 ;  /* 0x000000a92db17220 */ /* 0x000fe20000410000 */
[----:B0-----:R-:W-:Y:S01]  /*13c0*/  FADD.FTZ R10, R12, -UR4 ;  /* 0x800000040c0a7e21 */ /* 0x001fe20008010000 */
[----:B------:R-:W-:Y:S01]  /*13d0*/  FADD.FTZ R12, R184, R28 ;  /* 0x0000001cb80c7221 */ /* 0x000fe20000010000 */
[----:B------:R-:W-:-:S03]  /*13e0*/  FADD.FTZ R28, R15, -UR4 ;  /* 0x800000040f1c7e21 */ /* 0x000fc60008010000 */
[----:B------:R-:W-:Y:S01]  /*13f0*/  FADD.FTZ R12, R175, R12 ;  /* 0x0000000caf0c7221 */ /* 0x000fe20000010000 */
[----:B------:R-:W-:Y:S01]  /*1400*/  FMUL.FTZ R174, R174, UR8 ;  /* 0x00000008aeae7c20 */ /* 0x000fe20008410000 */
[----:B------:R-:W-:Y:S02]  /*1410*/  FMUL.FTZ R10, R10, UR8 ;  /* 0x000000080a0a7c20 */ /* 0x000fe40008410000 */
[----:B------:R-:W-:Y:S01]  /*1420*/  FADD.FTZ R15, R177, R12 ;  /* 0x0000000cb10f7221 */ /* 0x000fe20000010000 */
[----:B------:R-:W-:Y:S01]  /*1430*/  FADD.FTZ R149, R149, -UR4 ;  /* 0x8000000495957e21 */ /* 0x000fe20008010000 */
[C---:B------:R-:W-:Y:S01]  /*1440*/  FADD.FTZ R226, R169.reuse, R226 ;  /* 0x000000e2a9e27221 */ /* 0x040fe20000010000 */
[----:B------:R-:W-:Y:S01]  /*1450*/  FFMA.FTZ R181, R169, R174, R181 ;  /* 0x000000aea9b57223 */ /* 0x000fe200000100b5 */
[----:B------:R-:W-:Y:S01]  /*1460*/  FADD.FTZ R15, R179, R15 ;  /* 0x0000000fb30f7221 */ /* 0x000fe20000010000 */
[----:B------:R-:W-:Y:S01]  /*1470*/  FADD.FTZ R11, R13, -UR4 ;  /* 0x800000040d0b7e21 */ /* 0x000fe20008010000 */
[C---:B------:R-:W-:Y:S01]  /*1480*/  FADD.FTZ R237, R16.reuse, R237 ;  /* 0x000000ed10ed7221 */ /* 0x040fe20000010000 */
[----:B------:R-:W-:Y:S01]  /*1490*/  FFMA.FTZ R205, R16, R10, R205 ;  /* 0x0000000a10cd7223 */ /* 0x000fe200000100cd */
[----:B------:R-:W-:Y:S01]  /*14a0*/  FMUL.FTZ R12, R56, R16 ;  /* 0x00000010380c7220 */ /* 0x000fe20000410000 */
[C---:B------:R-:W-:Y:S01]  /*14b0*/  FADD.FTZ R229, R156.reuse, R229 ;  /* 0x000000e59ce57221 */ /* 0x040fe20000010000 */
[----:B------:R-:W-:Y:S01]  /*14c0*/  FFMA.FTZ R197, R156, R171, R197 ;  /* 0x000000ab9cc57223 */ /* 0x000fe200000100c5 */
[----:B------:R-:W-:Y:S01]  /*14d0*/  FMUL.FTZ R169, R48, R156 ;  /* 0x0000009c30a97220 */ /* 0x000fe20000410000 */
[----:B------:R-:W-:Y:S01]  /*14e0*/  FMUL.FTZ R168, R168, UR8 ;  /* 0x00000008a8a87c20 */ /* 0x000fe20008410000 */
[----:B------:R-:W-:Y:S01]  /*14f0*/  FFMA.FTZ R16, R183, R189, RZ ;  /* 0x000000bdb7107223 */ /* 0x000fe200000100ff */
[----:B------:R-:W-:Y:S01]  /*1500*/  FMUL.FTZ R156, R149, UR8 ;  /* 0x00000008959c7c20 */ /* 0x000fe20008410000 */
[----:B------:R-:W-:Y:S01]  /*1510*/  FADD.FTZ R15, R180, R15 ;  /* 0x0000000fb40f7221 */ /* 0x000fe20000010000 */
[----:B------:R-:W-:Y:S01]  /*1520*/  FMUL.FTZ R11, R11, UR8 ;  /* 0x000000080b0b7c20 */ /* 0x000fe20008410000 */
[----:B------:R-:W-:Y:S01]  /*1530*/  FMUL.FTZ R188, R188, UR8 ;  /* 0x00000008bcbc7c20 */ /* 0x000fe20008410000 */
[C---:B------:R-:W-:Y:S01]  /*1540*/  FADD.FTZ R231, R158.reuse, R231 ;  /* 0x000000e79ee77221 */ /* 0x040fe20000010000 */
[----:B------:R-:W-:Y:S01]  /*1550*/  FFMA.FTZ R199, R158, R168, R199 ;  /* 0x000000a89ec77223 */ /* 0x000fe200000100c7 */
[----:B------:R-:W-:Y:S01]  /*1560*/  FMUL.FTZ R165, R50, R158 ;  /* 0x0000009e32a57220 */ /* 0x000fe20000410000 */
[----:B------:R-:W-:Y:S01]  /*1570*/  FFMA.FTZ R16, R190, R187, R16 ;  /* 0x000000bbbe107223 */ /* 0x000fe20000010010 */
[C---:B------:R-:W-:Y:S01]  /*1580*/  FADD.FTZ R234, R29.reuse, R234 ;  /* 0x000000ea1dea7221 */ /* 0x040fe20000010000 */
[----:B------:R-:W-:Y:S01]  /*1590*/  FFMA.FTZ R202, R29, R156, R202 ;  /* 0x0000009c1dca7223 */ /* 0x000fe200000100ca */
[----:B------:R-:W-:Y:S01]  /*15a0*/  FMUL.FTZ R158, R53, R29 ;  /* 0x0000001d359e7220 */ /* 0x000fe20000410000 */
[----:B------:R-:W-:Y:S01]  /*15b0*/  FADD.FTZ R29, R169, R15 ;  /* 0x0000000fa91d7221 */ /* 0x000fe20000010000 */
[C---:B------:R-:W-:Y:S01]  /*15c0*/  FADD.FTZ R238, R17.reuse, R238 ;  /* 0x000000ee11ee7221 */ /* 0x040fe20000010000 */
[----:B------:R-:W-:Y:S01]  /*15d0*/  FFMA.FTZ R206, R17, R11, R206 ;  /* 0x0000000b11ce7223 */ /* 0x000fe200000100ce */
[----:B------:R-:W-:Y:S01]  /*15e0*/  FMUL.FTZ R13, R57, R17 ;  /* 0x00000011390d7220 */ /* 0x000fe20000410000 */
[----:B------:R-:W-:Y:S01]  /*15f0*/  FMUL.FTZ R186, R186, UR8 ;  /* 0x00000008baba7c20 */ /* 0x000fe20008410000 */
[----:B------:R-:W-:Y:S01]  /*1600*/  FFMA.FTZ R17, R188, R185, R16 ;  /* 0x000000b9bc117223 */ /* 0x000fe20000010010 */
[----:B------:R-:W-:Y:S01]  /*1610*/  FMUL.FTZ R16, R28, UR8 ;  /* 0x000000081c107c20 */ /* 0x000fe20008410000 */
[----:B------:R-:W-:Y:S01]  /*1620*/  FADD.FTZ R28, R167, R29 ;  /* 0x0000001da71c7221 */ /* 0x000fe20000010000 */
[----:B------:R-:W-:Y:S01]  /*1630*/  FADD.FTZ R14, R14, -UR4 ;  /* 0x800000040e0e7e21 */ /* 0x000fe20008010000 */
[----:B------:R-:W-:-:S02]  /*1640*/  FFMA.FTZ R17, R186, R184, R17 ;  /* 0x000000b8ba117223 */ /* 0x000fc40000010011 */
[----:B------:R-:W-:Y:S01]  /*1650*/  FADD.FTZ R28, R165, R28 ;  /* 0x0000001ca51c7221 */ /* 0x000fe20000010000 */
[----:B------:R-:W-:Y:S01]  /*1660*/  FMUL.FTZ R14, R14, UR8 ;  /* 0x000000080e0e7c20 */ /* 0x000fe20008410000 */
[----:B------:R-:W-:Y:S01]  /*1670*/  FFMA.FTZ R29, R173, R175, R17 ;  /* 0x000000afad1d7223 */ /* 0x000fe20000010011 */
[----:B------:R-:W-:Y:S01]  /*1680*/  FADD.FTZ R239, R18, R239 ;  /* 0x000000ef12ef7221 */ /* 0x000fe20000010000 */
[----:B------:R-:W-:Y:S01]  /*1690*/  FADD.FTZ R28, R164, R28 ;  /* 0x0000001ca41c7221 */ /* 0x000fe20000010000 */
[----:B------:R-:W-:Y:S01]  /*16a0*/  FFMA.FTZ R207, R18, R14, R207 ;  /* 0x0000000e12cf7223 */ /* 0x000fe200000100cf */
[----:B------:R-:W-:Y:S01]  /*16b0*/  FMUL.FTZ R15, R58, R18 ;  /* 0x000000123a0f7220 */ /* 0x000fe20000410000 */
[----:B------:R-:W-:Y:S01]  /*16c0*/  FFMA.FTZ R208, R19, R16, R208 ;  /* 0x0000001013d07223 */ /* 0x000fe200000100d0 */
[----:B------:R-:W-:Y:S01]  /*16d0*/  FMUL.FTZ R17, R59, R19 ;  /* 0x000000133b117220 */ /* 0x000fe20000410000 */
[----:B------:R-:W-:Y:S01]  /*16e0*/  FADD.FTZ R18, R20, -UR4 ;  /* 0x8000000414127e21 */ /* 0x000fe20008010000 */
[----:B------:R-:W-:Y:S01]  /*16f0*/  FFMA.FTZ R19, R174, R177, R29 ;  /* 0x000000b1ae137223 */ /* 0x000fe2000001001d */
[----:B------:R-:W-:Y:S01]  /*1700*/  FADD.FTZ R20, R21, -UR4 ;  /* 0x8000000415147e21 */ /* 0x000fe20008010000 */
[----:B------:R-:W-:Y:S01]  /*1710*/  FADD.FTZ R21, R157, R28 ;  /* 0x0000001c9d157221 */ /* 0x000fe20000010000 */
[----:B------:R-:W-:Y:S01]  /*1720*/  FADD.FTZ R28, R23, -UR4 ;  /* 0x80000004171c7e21 */ /* 0x000fe20008010000 */
[----:B------:R-:W-:-:S02]  /*1730*/  FFMA.FTZ R19, R176, R179, R19 ;  /* 0x000000b3b0137223 */ /* 0x000fc40000010013 */
[----:B------:R-:W-:Y:S01]  /*1740*/  FADD.FTZ R23, R158, R21 ;  /* 0x000000159e177221 */ /* 0x000fe20000010000 */
[----:B------:R-:W-:Y:S01]  /*1750*/  FMUL.FTZ R18, R18, UR8 ;  /* 0x0000000812127c20 */ /* 0x000fe20008410000 */
[----:B------:R-:W-:Y:S02]  /*1760*/  FFMA.FTZ R19, R178, R180, R19 ;  /* 0x000000b4b2137223 */ /* 0x000fe40000010013 */
[----:B------:R-:W-:Y:S01]  /*1770*/  FADD.FTZ R23, R161, R23 ;  /* 0x00000017a1177221 */ /* 0x000fe20000010000 */
[C---:B------:R-:W-:Y:S01]  /*1780*/  FADD.FTZ R152, R24.reuse, R152 ;  /* 0x0000009818987221 */ /* 0x040fe20000010000 */
[----:B------:R-:W-:Y:S01]  /*1790*/  FFMA.FTZ R21, R171, R169, R19 ;  /* 0x000000a9ab157223 */ /* 0x000fe20000010013 */
[----:B------:R-:W-:Y:S01]  /*17a0*/  FFMA.FTZ R209, R24, R18, R209 ;  /* 0x0000001218d17223 */ /* 0x000fe200000100d1 */
[----:B------:R-:W-:Y:S01]  /*17b0*/  FMUL.FTZ R19, R60, R24 ;  /* 0x000000183c137220 */ /* 0x000fe20000410000 */
[----:B------:R-:W-:Y:S01]  /*17c0*/  FADD.FTZ R24, R162, R23 ;  /* 0x00000017a2187221 */ /* 0x000fe20000010000 */
[----:B------:R-:W-:Y:S01]  /*17d0*/  FFMA.FTZ R21, R170, R167, R21 ;  /* 0x000000a7aa157223 */ /* 0x000fe20000010015 */
[----:B------:R-:W-:-:S02]  /*17e0*/  FMUL.FTZ R20, R20, UR8 ;  /* 0x0000000814147c20 */ /* 0x000fc40008410000 */
[----:B------:R-:W-:Y:S01]  /*17f0*/  FADD.FTZ R24, R12, R24 ;  /* 0x000000180c187221 */ /* 0x000fe20000010000 */
[----:B------:R-:W-:Y:S01]  /*1800*/  FFMA.FTZ R23, R168, R165, R21 ;  /* 0x000000a5a8177223 */ /* 0x000fe20000010015 */
[C---:B------:R-:W-:Y:S01]  /*1810*/  FADD.FTZ R153, R25.reuse, R153 ;  /* 0x0000009919997221 */ /* 0x040fe20000010000 */
[----:B------:R-:W-:Y:S01]  /*1820*/  FFMA.FTZ R210, R25, R20, R210 ;  /* 0x0000001419d27223 */ /* 0x000fe200000100d2 */
[----:B------:R-:W-:Y:S01]  /*1830*/  FMUL.FTZ R21, R61, R25 ;  /* 0x000000193d157220 */ /* 0x000fe20000410000 */
        /* <DEDUP_REMOVED lines=8> */
[----:B------:R-:W-:Y:S01]  /*18c0*/  FMUL.FTZ R23, R62, R26 ;  /* 0x0000001a3e177220 */ /* 0x000fe20000410000 */
[----:B------:R-:W-:Y:S02]  /*18d0*/  FFMA.FTZ R29, R159, R161, R29 ;  /* 0x000000a19f1d7223 */ /* 0x000fe4000001001d */
[----:B------:R-:W-:Y:S01]  /*18e0*/  FADD.FTZ R28, R21, R28 ;  /* 0x0000001c151c7221 */ /* 0x000fe20000010000 */
[----:B------:R-:W-:Y:S01]  /*18f0*/  FMUL.FTZ R25, R63, R27 ;  /* 0x0000001b3f197220 */ /* 0x000fe20000410000 */
[----:B------:R-:W-:-:S02]  /*1900*/  FFMA.FTZ R29, R160, R162, R29 ;  /* 0x000000a2a01d7223 */ /* 0x000fc4000001001d */
[----:B------:R-:W-:Y:S01]  /*1910*/  FADD.FTZ R28, R23, R28 ;  /* 0x0000001c171c7221 */ /* 0x000fe20000010000 */
[----:B------:R-:W-:Y:S01]  /*1920*/  FADD.FTZ R22, R22, -UR4 ;  /* 0x8000000416167e21 */ /* 0x000fe20008010000 */
[----:B------:R-:W-:Y:S01]  /*1930*/  FFMA.FTZ R212, R27, R24, R212 ;  /* 0x000000181bd47223 */ /* 0x000fe200000100d4 */
[----:B------:R0:W-:Y:S01]  /*1940*/  STL [R1+0x50], R152 ;  /* 0x0000509801007387 */ /* 0x0001e20000100800 */
[----:B------:R-:W-:Y:S01]  /*1950*/  FFMA.FTZ R29, R10, R12, R29 ;  /* 0x0000000c0a1d7223 */ /* 0x000fe2000001001d */
[----:B------:R-:W-:Y:S01]  /*1960*/  FADD.FTZ R28, R25, R28 ;  /* 0x0000001c191c7221 */ /* 0x000fe20000010000 */
[----:B------:R-:W-:Y:S01]  /*1970*/  FMUL.FTZ R22, R22, UR8 ;  /* 0x0000000816167c20 */ /* 0x000fe20008410000 */
[----:B------:R-:W-:Y:S01]  /*1980*/  STL [R1+0x54], R153 ;  /* 0x0000549901007387 */ /* 0x000fe20000100800 */
[----:B------:R-:W-:Y:S02]  /*1990*/  FFMA.FTZ R29, R11, R13, R29 ;  /* 0x0000000d0b1d7223 */ /* 0x000fe4000001001d */
[----:B------:R-:W-:-:S02]  /*19a0*/  FFMA.FTZ R211, R26, R22, R211 ;  /* 0x000000161ad37223 */ /* 0x000fc400000100d3 */
[----:B0-----:R-:W-:Y:S01]  /*19b0*/  FFMA.FTZ R152, R14, R15, R29 ;  /* 0x0000000f0e987223 */ /* 0x001fe2000001001d */
[----:B------:R-:W-:-:S03]  /*19c0*/  FMUL.FTZ R29, R66, R38 ;  /* 0x00000026421d7220 */ /* 0x000fc60000410000 */
[----:B------:R-:W-:-:S04]  /*19d0*/  FFMA.FTZ R152, R16, R17, R152 ;  /* 0x0000001110987223 */ /* 0x000fc80000010098 */
[----:B------:R-:W-:-:S04]  /*19e0*/  FFMA.FTZ R152, R18, R19, R152 ;  /* 0x0000001312987223 */ /* 0x000fc80000010098 */
[----:B------:R-:W-:Y:S01]  /*19f0*/  FFMA.FTZ R152, R20, R21, R152 ;  /* 0x0000001514987223 */ /* 0x000fe20000010098 */
[----:B------:R-:W-:-:S03]  /*1a00*/  FADD.FTZ R149, R35, -UR4 ;  /* 0x8000000423957e21 */ /* 0x000fc60008010000 */
[----:B------:R-:W-:Y:S01]  /*1a10*/  FFMA.FTZ R152, R22, R23, R152 ;  /* 0x0000001716987223 */ /* 0x000fe20000010098 */
[----:B----4-:R-:W-:Y:S01]  /*1a20*/  FADD.FTZ R148, R26, R148 ;  /* 0x000000941a947221 */ /* 0x010fe20000010000 */
[----:B------:R-:W-:Y:S01]  /*1a30*/  FADD.FTZ R31, R27, R31 ;  /* 0x0000001f1b1f7221 */ /* 0x000fe20000010000 */
[----:B------:R-:W-:-:S03]  /*1a40*/  FMUL.FTZ R27, R64, R36 ;  /* 0x00000024401b7220 */ /* 0x000fc60000410000 */
[----:B------:R-:W-:Y:S04]  /*1a50*/  STL [R1+0x58], R148 ;  /* 0x0000589401007387 */ /* 0x000fe80000100800 */
[----:B------:R0:W-:Y:S01]  /*1a60*/  STL [R1+0x5c], R31 ;  /* 0x00005c1f01007387 */ /* 0x0001e20000100800 */
[----:B------:R-:W-:Y:S01]  /*1a70*/  FADD.FTZ R26, R32, -UR4 ;  /* 0x80000004201a7e21 */ /* 0x000fe20008010000 */
[----:B0-----:R-:W-:Y:S01]  /*1a80*/  FADD.FTZ R31, R27, R28 ;  /* 0x0000001c1b1f7221 */ /* 0x001fe20000010000 */
[----:B------:R-:W-:Y:S02]  /*1a90*/  FMUL.FTZ R28, R65, R37 ;  /* 0x00000025411c7220 */ /* 0x000fe40000410000 */
[----:B------:R-:W-:Y:S02]  /*1aa0*/  FMUL.FTZ R26, R26, UR8 ;  /* 0x000000081a1a7c20 */ /* 0x000fe40008410000 */
[----:B------:R-:W-:-:S02]  /*1ab0*/  FADD.FTZ R31, R28, R31 ;  /* 0x0000001f1c1f7221 */ /* 0x000fc40000010000 */
[C---:B------:R-:W-:Y:S02]  /*1ac0*/  FFMA.FTZ R213, R36.reuse, R26, R213 ;  /* 0x0000001a24d57223 */ /* 0x040fe400000100d5 */
[----:B------:R-:W-:Y:S01]  /*1ad0*/  FADD.FTZ R31, R29, R31 ;  /* 0x0000001f1d1f7221 */ /* 0x000fe20000010000 */
[----:B--2---:R-:W-:Y:S01]  /*1ae0*/  FADD.FTZ R30, R36, R30 ;  /* 0x0000001e241e7221 */ /* 0x004fe20000010000 */
[----:B------:R-:W-:-:S04]  /*1af0*/  FADD.FTZ R36, R33, -UR4 ;  /* 0x8000000421247e21 */ /* 0x000fc80008010000 */
[----:B------:R0:W-:Y:S01]  /*1b00*/  STL [R1+0x60], R30 ;  /* 0x0000601e01007387 */ /* 0x0001e20000100800 */
[----:B------:R-:W-:Y:S01]  /*1b10*/  FMUL.FTZ R32, R69, R141 ;  /* 0x0000008d45207220 */ /* 0x000fe20000410000 */
[----:B0-----:R-:W-:-:S04]  /*1b20*/  FMUL.FTZ R30, R67, R39 ;  /* 0x00000027431e7220 */ /* 0x001fc80000410000 */
[----:B------:R-:W-:Y:S01]  /*1b30*/  FADD.FTZ R33, R30, R31 ;  /* 0x0000001f1e217221 */ /* 0x000fe20000010000 */
[----:B------:R-:W-:-:S04]  /*1b40*/  FMUL.FTZ R31, R68, R140 ;  /* 0x0000008c441f7220 */ /* 0x000fc80000410000 */
[----:B------:R-:W-:Y:S01]  /*1b50*/  FADD.FTZ R33, R31, R33 ;  /* 0x000000211f217221 */ /* 0x000fe20000010000 */
[----:B------:R-:W-:-:S03]  /*1b60*/  FADD.FTZ R148, R34, -UR4 ;  /* 0x8000000422947e21 */ /* 0x000fc60008010000 */
[----:B------:R-:W-:Y:S01]  /*1b70*/  FADD.FTZ R35, R33, R32 ;  /* 0x0000002021237221 */ /* 0x000fe20000010000 */
[----:B------:R-:W-:Y:S01]  /*1b80*/  FMUL.FTZ R33, R70, R142 ;  /* 0x0000008e46217220 */ /* 0x000fe20000410000 */
[----:B------:R-:W-:Y:S01]  /*1b90*/  FFMA.FTZ R152, R24, R25, R152 ;  /* 0x0000001918987223 */ /* 0x000fe20000010098 */
[----:B------:R-:W-:Y:S02]  /*1ba0*/  FMUL.FTZ R34, R36, UR8 ;  /* 0x0000000824227c20 */ /* 0x000fe40008410000 */
[----:B------:R-:W-:Y:S01]  /*1bb0*/  FADD.FTZ R36, R35, R33 ;  /* 0x0000002123247221 */ /* 0x000fe20000010000 */
[----:B------:R-:W-:Y:S01]  /*1bc0*/  FMUL.FTZ R35, R71, R143 ;  /* 0x0000008f47237220 */ /* 0x000fe20000410000 */
[----:B------:R-:W-:Y:S01]  /*1bd0*/  FFMA.FTZ R152, R26, R27, R152 ;  /* 0x0000001b1a987223 */ /* 0x000fe20000010098 */
[----:B------:R-:W-:Y:S02]  /*1be0*/  FMUL.FTZ R148, R148, UR8 ;  /* 0x0000000894947c20 */ /* 0x000fe40008410000 */
[----:B------:R-:W-:Y:S01]  /*1bf0*/  FADD.FTZ R36, R36, R35 ;  /* 0x0000002324247221 */ /* 0x000fe20000010000 */
[----:B------:R-:W-:Y:S01]  /*1c00*/  FFMA.FTZ R152, R34, R28, R152 ;  /* 0x0000001c22987223 */ /* 0x000fe20000010098 */
[----:B------:R-:W-:Y:S01]  /*1c10*/  FADD.FTZ R150, R144, -UR4 ;  /* 0x8000000490967e21 */ /* 0x000fe20008010000 */
[----:B------:R-:W-:-:S02]  /*1c20*/  FMUL.FTZ R149, R149, UR8 ;  /* 0x0000000895957c20 */ /* 0x000fc40008410000 */
[----:B------:R-:W-:Y:S01]  /*1c30*/  FFMA.FTZ R152, R148, R29, R152 ;  /* 0x0000001d94987223 */ /* 0x000fe20000010098 */
[----:B------:R-:W0:Y:S01]  /*1c40*/  SHFL.DOWN PT, R144, R36, 0x10, 0x1f ;  /* 0x0a001f0024907f89 */ /* 0x000e2200000e0000 */
[----:B------:R-:W-:Y:S01]  /*1c50*/  FADD.FTZ R151, R145, -UR4 ;  /* 0x8000000491977e21 */ /* 0x000fe20008010000 */
[----:B------:R-:W-:Y:S01]  /*1c60*/  FMUL.FTZ R150, R150, UR8 ;  /* 0x0000000896967c20 */ /* 0x000fe20008410000 */
[----:B------:R-:W-:Y:S01]  /*1c70*/  FFMA.FTZ R145, R149, R30, R152 ;  /* 0x0000001e95917223 */ /* 0x000fe20000010098 */
[----:B------:R-:W-:Y:S01]  /*1c80*/  FADD.FTZ R146, R146, -UR4 ;  /* 0x8000000492927e21 */ /* 0x000fe20008010000 */
[----:B------:R-:W-:Y:S02]  /*1c90*/  FMUL.FTZ R151, R151, UR8 ;  /* 0x0000000897977c20 */ /* 0x000fe40008410000 */
[----:B------:R-:W-:Y:S01]  /*1ca0*/  FFMA.FTZ R145, R150, R31, R145 ;  /* 0x0000001f96917223 */ /* 0x000fe20000010091 */
[----:B------:R-:W-:Y:S01]  /*1cb0*/  FADD.FTZ R147, R147, -UR4 ;  /* 0x8000000493937e21 */ /* 0x000fe20008010000 */
[----:B------:R-:W-:-:S02]  /*1cc0*/  FMUL.FTZ R152, R146, UR8 ;  /* 0x0000000892987c20 */ /* 0x000fc40008410000 */
        /* <DEDUP_REMOVED lines=24> */
[----:B------:R-:W-:Y:S01]  /*1e50*/  BSSY.RECONVERGENT B0, `(.L_x_14511) ;  /* 0x0000011000007945 */ /* 0x000fe20003800200 */
[C---:B------:R-:W-:Y:S01]  /*1e60*/  FADD.FTZ R222, R193.reuse, R222 ;  /* 0x000000dec1de7221 */ /* 0x040fe20000010000 */
[----:B------:R-:W-:Y:S01]  /*1e70*/  FFMA.FTZ R6, R193, R190, R6 ;  /* 0x000000bec1067223 */ /* 0x000fe20000010006 */
[C---:B------:R-:W-:Y:S01]  /*1e80*/  FADD.FTZ R223, R194.reuse, R223 ;  /* 0x000000dfc2df7221 */ /* 0x040fe20000010000 */
[----:B------:R-:W-:Y:S01]  /*1e90*/  FFMA.FTZ R7, R194, R188, R7 ;  /* 0x000000bcc2077223 */ /* 0x000fe20000010007 */
[C---:B------:R-:W-:Y:S01]  /*1ea0*/  FADD.FTZ R224, R195.reuse, R224 ;  /* 0x000000e0c3e07221 */ /* 0x040fe20000010000 */
[----:B------:R-:W-:Y:S01]  /*1eb0*/  FFMA.FTZ R8, R195, R186, R8 ;  /* 0x000000bac3087223 */ /* 0x000fe20000010008 */
[----:B0-----:R-:W-:-:S02]  /*1ec0*/  FADD.FTZ R145, R145, R36 ;  /* 0x0000002491917221 */ /* 0x001fc40000010000 */
        /* <DEDUP_REMOVED lines=9> */
.L_x_14512:
[----:B------:R-:W-:Y:S05]  /*1f60*/  BSYNC.RECONVERGENT B0 ;  /* 0x0000000000007941 */ /* 0x000fea0003800200 */
.L_x_14511:
[----:B0-----:R-:W2:Y:S04]  /*1f70*/  LDL.LU R144, [R1+0x64] ;  /* 0x0000640001907983 */ /* 0x001ea80000300800 */
[----:B------:R-:W3:Y:S01]  /*1f80*/  LDL.LU R36, [R1+0x6c] ;  /* 0x00006c0001247983 */ /* 0x000ee20000300800 */
[----:B------:R-:W-:-:S03]  /*1f90*/  FFMA.FTZ R214, R37, R34, R214 ;  /* 0x0000002225d67223 */ /* 0x000fc600000100d6 */
[----:B------:R-:W4:Y:S04]  /*1fa0*/  LDL.LU R195, [R1+0x70] ;  /* 0x0000700001c37983 */ /* 0x000f280000300800 */
[----:B------:R-:W4:Y:S04]  /*1fb0*/  LDL.LU R194, [R1+0x74] ;  /* 0x0000740001c27983 */ /* 0x000f280000300800 */
[----:B------:R-:W4:Y:S04]  /*1fc0*/  LDL.LU R193, [R1+0x78] ;  /* 0x0000780001c17983 */ /* 0x000f280000300800 */
[----:B------:R-:W4:Y:S01]  /*1fd0*/  LDL.LU R192, [R1+0x7c] ;  /* 0x00007c0001c07983 */ /* 0x000f220000300800 */
[----:B------:R-:W0:Y:S01]  /*1fe0*/  S2UR UR5, SR_CgaCtaId ;  /* 0x00000000000579c3 */ /* 0x000e220000008800 */
[----:B------:R-:W-:-:S02]  /*1ff0*/  UMOV UR4, 0x400 ;  /* 0x0000040000047882 */ /* 0x000fc40000000000 */
[----:B0-----:R-:W-:-:S04]  /*2000*/  ULEA UR4, UR5, UR4, 0x18 ;  /* 0x0000000405047291 */ /* 0x001fc8000f8ec0ff */
[----:B------:R-:W-:Y:S02]  /*2010*/  UIADD3 UR5, UPT, UPT, UR4, 0x4020, URZ ;  /* 0x0000402004057890 */ /* 0x000fe4000fffe0ff */
[----:B------:R-:W-:Y:S01]  /*2020*/  @!UP2 UIADD3 UR5, UPT, UPT, UR4, 0x4000, URZ ;  /* 0x000040000405a890 */ /* 0x000fe2000fffe0ff */
[----:B------:R-:W-:Y:S01]  /*2030*/  BAR.SYNC.DEFER_BLOCKING 0x0 ;  /* 0x0000000000007b1d */ /* 0x000fe20000010000 */
[----:B--2---:R-:W-:-:S05]  /*2040*/  FADD.FTZ R144, R37, R144 ;  /* 0x0000009025907221 */ /* 0x004fca0000010000 */
[----:B------:R-:W2:Y:S01]  /*2050*/  LDL.LU R37, [R1+0x68] ;  /* 0x0000680001257983 */ /* 0x000ea20000300800 */
[----:B------:R-:W-:Y:S01]  /*2060*/  FFMA.FTZ R215, R38, R148, R215 ;  /* 0x0000009426d77223 */ /* 0x000fe200000100d7 */
[C---:B---3--:R-:W-:Y:S01]  /*2070*/  FADD.FTZ R36, R39.reuse, R36 ;  /* 0x0000002427247221 */ /* 0x048fe20000010000 */
[----:B------:R-:W-:Y:S01]  /*2080*/  FFMA.FTZ R216, R39, R149, R216 ;  /* 0x0000009527d87223 */ /* 0x000fe200000100d8 */
[----:B------:R-:W-:Y:S01]  /*2090*/  STL [R1+0x64], R144 ;  /* 0x0000649001007387 */ /* 0x000fe20000100800 */
[----:B------:R-:W-:Y:S01]  /*20a0*/  UISETP.NE.U32.AND UP1, UPT, UR20, URZ, UPT ;  /* 0x000000ff1400728c */ /* 0x000fe2000bf25070 */
[C---:B----4-:R-:W-:Y:S01]  /*20b0*/  FADD.FTZ R195, R140.reuse, R195 ;  /* 0x000000c38cc37221 */ /* 0x050fe20000010000 */
[----:B------:R-:W-:Y:S01]  /*20c0*/  FFMA.FTZ R217, R140, R150, R217 ;  /* 0x000000968cd97223 */ /* 0x000fe200000100d9 */
[----:B------:R-:W0:Y:S01]  /*20d0*/  LDS.128 R144, [UR5] ;  /* 0x00000005ff907984 */ /* 0x000e220008000c00 */
[----:B------:R-:W-:Y:S01]  /*20e0*/  UIADD3 UR5, UPT, UPT, UR4, 0x4030, URZ ;  /* 0x0000403004057890 */ /* 0x000fe2000fffe0ff */
[C---:B------:R-:W-:Y:S01]  /*20f0*/  FADD.FTZ R194, R141.reuse, R194 ;  /* 0x000000c28dc27221 */ /* 0x040fe20000010000 */
[----:B------:R-:W-:Y:S01]  /*2100*/  @!UP2 UIADD3 UR5, UPT, UPT, UR4, 0x4010, URZ ;  /* 0x000040100405a890 */ /* 0x000fe2000fffe0ff */
[----:B------:R-:W-:Y:S01]  /*2110*/  FFMA.FTZ R218, R141, R151, R218 ;  /* 0x000000978dda7223 */ /* 0x000fe200000100da */
[----:B------:R-:W-:Y:S01]  /*2120*/  UISETP.NE.AND.EX UP1, UPT, UR21, URZ, UPT, UP1 ;  /* 0x000000ff1500728c */ /* 0x000fe2000bf25310 */
[C---:B------:R-:W-:Y:S01]  /*2130*/  FADD.FTZ R193, R142.reuse, R193 ;  /* 0x000000c18ec17221 */ /* 0x040fe20000010000 */
[----:B------:R-:W-:Y:S01]  /*2140*/  FFMA.FTZ R219, R142, R152, R219 ;  /* 0x000000988edb7223 */ /* 0x000fe200000100db */
[C---:B------:R-:W-:Y:S01]  /*2150*/  FFMA.FTZ R220, R143.reuse, R153, R220 ;  /* 0x000000998fdc7223 */ /* 0x040fe200000100dc */
[----:B------:R-:W-:Y:S01]  /*2160*/  FADD.FTZ R192, R143, R192 ;  /* 0x000000c08fc07221 */ /* 0x000fe20000010000 */
[----:B0-----:R-:W-:Y:S01]  /*2170*/  FADD.FTZ R144, RZ, R144 ;  /* 0x00000090ff907221 */ /* 0x001fe20000010000 */
[----:B------:R-:W-:-:S03]  /*2180*/  FADD.FTZ R145, RZ, R145 ;  /* 0x00000091ff917221 */ /* 0x000fc60000010000 */
[----:B------:R-:W-:Y:S01]  /*2190*/  FADD.FTZ R146, R146, R144 ;  /* 0x0000009092927221 */ /* 0x000fe20000010000 */
[----:B------:R-:W-:Y:S01]  /*21a0*/  FADD.FTZ R147, R147, R145 ;  /* 0x0000009193937221 */ /* 0x000fe20000010000 */
[----:B--2---:R-:W-:-:S05]  /*21b0*/  FADD.FTZ R37, R38, R37 ;  /* 0x0000002526257221 */ /* 0x004fca0000010000 */
[----:B------:R-:W-:Y:S04]  /*21c0*/  STL [R1+0x68], R37 ;  /* 0x0000682501007387 */ /* 0x000fe80000100800 */
[----:B------:R-:W-:Y:S04]  /*21d0*/  STL [R1+0x6c], R36 ;  /* 0x00006c2401007387 */ /* 0x000fe80000100800 */
[----:B------:R-:W0:Y:S04]  /*21e0*/  LDS.128 R36, [UR5] ;  /* 0x00000005ff247984 */ /* 0x000e280008000c00 */
[----:B------:R1:W-:Y:S04]  /*21f0*/  STL [R1+0x70], R195 ;  /* 0x000070c301007387 */ /* 0x0003e80000100800 */
[----:B------:R1:W-:Y:S04]  /*2200*/  STL [R1+0x74], R194 ;  /* 0x000074c201007387 */ /* 0x0003e80000100800 */
[----:B------:R1:W-:Y:S04]  /*2210*/  STL [R1+0x78], R193 ;  /* 0x000078c101007387 */ /* 0x0003e80000100800 */
[----:B------:R1:W-:Y:S01]  /*2220*/  STL [R1+0x7c], R192 ;  /* 0x00007cc001007387 */ /* 0x0003e20000100800 */
        /* <DEDUP_REMOVED lines=9> */
[----:B-1----:R-:W-:-:S14]  /*22c0*/  BRA.U UP1, `(.L_x_14513) ;  /* 0x0000002101387547 */ /* 0x002fdc000b800000 */
[----:B------:R-:W-:-:S05]  /*22d0*/  HFMA2 R37, -RZ, RZ, 0, 9.5367431640625e-07 ;  /* 0x00000010ff257431 */ /* 0x000fca00000001ff */
[----:B------:R-:W-:-:S06]  /*22e0*/  IMAD.WIDE.U32 R36, R182, R37, UR26 ;  /* 0x0000001ab6247e25 */ /* 0x000fcc000f8e0025 */
[----:B------:R-:W5:Y:S01]  /*22f0*/  LDG.E.128 R36, desc[UR16][R36.64] ;  /* 0x0000001024247981 */ /* 0x000f62000c1e1d00 */
[----:B------:R-:W-:-:S04]  /*2300*/  ISETP.NE.U32.AND P0, PT, RZ, UR24, PT ;  /* 0x00000018ff007c0c */ /* 0x000fc8000bf05070 */
[----:B------:R-:W-:-:S13]  /*2310*/  ISETP.NE.AND.EX P0, PT, RZ, UR25, PT, P0 ;  /* 0x00000019ff007c0c */ /* 0x000fda000bf05300 */
[----:B------:R-:W-:Y:S05]  /*2320*/  @P0 BRA `(.L_x_14514) ;  /* 0x0000000000740947 */ /* 0x000fea0003800000 */
[----:B------:R-:W-:Y:S02]  /*2330*/  MOV R142, UR4 ;  /* 0x00000004008e7c02 */ /* 0x000fe40008000f00 */
[----:B------:R-:W-:Y:S02]  /*2340*/  MOV R140, UR4 ;  /* 0x00000004008c7c02 */ /* 0x000fe40008000f00 */
[----:B------:R-:W-:Y:S01]  /*2350*/  MOV R141, UR4 ;  /* 0x00000004008d7c02 */ /* 0x000fe20008000f00 */
[----:B------:R-:W-:Y:S02]  /*2360*/  FFMA.FTZ R142, R188, R142, UR5 ;  /* 0x00000005bc8e7e23 */ /* 0x000fe4000801008e */
[----:B------:R-:W-:Y:S02]  /*2370*/  FFMA.FTZ R140, R183, R140, UR5 ;  /* 0x00000005b78c7e23 */ /* 0x000fe4000801008c */
[----:B------:R-:W-:Y:S01]  /*2380*/  FADD.FTZ R185, R185, -R142 ;  /* 0x8000008eb9b97221 */ /* 0x000fe20000010000 */
[----:B------:R-:W-:Y:S01]  /*2390*/  MOV R142, UR4 ;  /* 0x00000004008e7c02 */ /* 0x000fe20008000f00 */
[----:B------:R-:W-:Y:S01]  /*23a0*/  FFMA.FTZ R141, R190, R141, UR5 ;  /* 0x00000005be8d7e23 */ /* 0x000fe2000801008d */
[----:B------:R-:W-:Y:S01]  /*23b0*/  FADD.FTZ R140, R189, -R140 ;  /* 0x8000008cbd8c7221 */ /* 0x000fe20000010000 */
[----:B------:R-:W-:-:S02]  /*23c0*/  FMUL.FTZ R145, R185, UR8 ;  /* 0x00000008b9917c20 */ /* 0x000fc40008410000 */
[----:B------:R-:W-:Y:S01]  /*23d0*/  FFMA.FTZ R142, R186, R142, UR5 ;  /* 0x00000005ba8e7e23 */ /* 0x000fe2000801008e */
[----:B------:R-:W-:Y:S01]  /*23e0*/  FADD.FTZ R141, R187, -R141 ;  /* 0x8000008dbb8d7221 */ /* 0x000fe20000010000 */
[----:B------:R-:W-:Y:S01]  /*23f0*/  FMUL.FTZ R140, R140, UR8 ;  /* 0x000000088c8c7c20 */ /* 0x000fe20008410000 */
[----:B------:R-:W-:Y:S01]  /*2400*/  FMUL.FTZ R145, R145, UR7 ;  /* 0x0000000791917c20 */ /* 0x000fe20008410000 */
[----:B------:R-:W-:Y:S01]  /*2410*/  FADD.FTZ R184, R184, -R142 ;  /* 0x8000008eb8b87221 */ /* 0x000fe20000010000 */
[----:B------:R-:W-:Y:S01]  /*2420*/  FMUL.FTZ R141, R141, UR8 ;  /* 0x000000088d8d7c20 */ /* 0x000fe20008410000 */
[----:B------:R-:W-:Y:S01]  /*2430*/  FMUL.FTZ R147, R140, UR7 ;  /* 0x000000078c937c20 */ /* 0x000fe20008410000 */
[----:B-----5:R-:W-:Y:S01]  /*2440*/  FMUL.FTZ R142, R38, R145 ;  /* 0x00000091268e7220 */ /* 0x020fe20000410000 */
[----:B------:R-:W-:Y:S01]  /*2450*/  FMUL.FTZ R144, R184, UR8 ;  /* 0x00000008b8907c20 */ /* 0x000fe20008410000 */
[----:B------:R-:W-:Y:S01]  /*2460*/  FMUL.FTZ R146, R141, UR7 ;  /* 0x000000078d927c20 */ /* 0x000fe20008410000 */
[-C--:B------:R-:W-:Y:S01]  /*2470*/  FMUL.FTZ R140, R36, R147.reuse ;  /* 0x00000093248c7220 */ /* 0x080fe20000410000 */
[----:B------:R-:W-:Y:S01]  /*2480*/  FMUL.FTZ R36, R100, R147 ;  /* 0x0000009364247220 */ /* 0x000fe20000410000 */
[----:B------:R-:W-:Y:S01]  /*2490*/  FMUL.FTZ R144, R144, UR7 ;  /* 0x0000000790907c20 */ /* 0x000fe20008410000 */
[-C--:B------:R-:W-:Y:S01]  /*24a0*/  FMUL.FTZ R141, R37, R146.reuse ;  /* 0x00000092258d7220 */ /* 0x080fe20000410000 */
[----:B------:R-:W-:Y:S01]  /*24b0*/  FMUL.FTZ R37, R101, R146 ;  /* 0x0000009265257220 */ /* 0x000fe20000410000 */
[----:B------:R-:W-:Y:S01]  /*24c0*/  FMUL.FTZ R38, R102, R145 ;  /* 0x0000009166267220 */ /* 0x000fe20000410000 */
[-C--:B------:R-:W-:Y:S01]  /*24d0*/  FMUL.FTZ R143, R39, R144.reuse ;  /* 0x00000090278f7220 */ /* 0x080fe20000410000 */
[----:B------:R-:W-:Y:S01]  /*24e0*/  FMUL.FTZ R39, R103, R144 ;  /* 0x0000009067277220 */ /* 0x000fe20000410000 */
[----:B------:R-:W-:Y:S06]  /*24f0*/  BRA `(.L_x_14515) ;  /* 0x0000000000707947 */ /* 0x000fec0003800000 */
.L_x_14514:
        /* <DEDUP_REMOVED lines=19> */
[-C--:B-----5:R-:W-:Y:S01]  /*2630*/  FMUL.FTZ R140, R36, R146.reuse ;  /* 0x00000092248c7220 */ /* 0x0a0fe20000410000 */
[----:B------:R-:W-:Y:S01]  /*2640*/  FMUL.FTZ R144, R139, UR7 ;  /* 0x000000078b907c20 */ /* 0x000fe20008410000 */
[----:B------:R-:W-:Y:S01]  /*2650*/  FMUL.FTZ R141, R37, R147 ;  /* 0x00000093258d7220 */ /* 0x000fe20000410000 */
[----:B------:R-:W-:Y:S01]  /*2660*/  FMUL.FTZ R142, R38, R145 ;  /* 0x00000091268e7220 */ /* 0x000fe20000410000 */
[----:B------:R-:W-:Y:S01]  /*2670*/  FMUL.FTZ R36, R100, R146 ;  /* 0x0000009264247220 */ /* 0x000fe20000410000 */
[-C--:B------:R-:W-:Y:S01]  /*2680*/  FMUL.FTZ R143, R39, R144.reuse ;  /* 0x00000090278f7220 */ /* 0x080fe20000410000 */
[----:B------:R-:W-:Y:S01]  /*2690*/  FMUL.FTZ R37, R101, R147 ;  /* 0x0000009365257220 */ /* 0x000fe20000410000 */
[----:B------:R-:W-:Y:S01]  /*26a0*/  FMUL.FTZ R38, R102, R145 ;  /* 0x0000009166267220 */ /* 0x000fe20000410000 */
[----:B------:R-:W-:-:S07]  /*26b0*/  FMUL.FTZ R39, R103, R144 ;  /* 0x0000009067277220 */ /* 0x000fce0000410000 */
.L_x_14515:
        /* <DEDUP_REMOVED lines=37> */
[----:B------:R-:W-:Y:S01]  /*2910*/  FMUL.FTZ R39, R99, R173 ;  /* 0x000000ad63277220 */ /* 0x000fe20000410000 */
[----:B------:R-:W-:Y:S06]  /*2920*/  BRA `(.L_x_14517) ;  /* 0x0000000000707947 */ /* 0x000fec0003800000 */
.L_x_14516:
        /* <DEDUP_REMOVED lines=27> */
[----:B------:R-:W-:-:S07]  /*2ae0*/  FMUL.FTZ R39, R99, R173 ;  /* 0x000000ad63277220 */ /* 0x000fce0000410000 */
.L_x_14517:
[----:B------:R-:W0:Y:S01]  /*2af0*/  @P0 LDC.64 R174, c[0x0][0x478] ;  /* 0x00011e00ffae0b82 */ /* 0x000e220000000a00 */
[----:B------:R-:W-:Y:S01]  /*2b00*/  MOV R173, 0x10 ;  /* 0x0000001000ad7802 */ /* 0x000fe20000000f00 */
[----:B0-----:R-:W-:-:S04]  /*2b10*/  @P0 IMAD.WIDE.U32 R174, R172, 0x10, R174 ;  /* 0x00000010acae0825 */ /* 0x001fc800078e00ae */
[----:B------:R-:W-:Y:S01]  /*2b20*/  IMAD.WIDE.U32 R172, R172, R173, UR28 ;  /* 0x0000001cacac7e25 */ /* 0x000fe2000f8e00ad */
[----:B------:R-:W-:Y:S04]  /*2b30*/  @P0 STG.E.128 desc[UR16][R174.64], R136 ;  /* 0x00000088ae000986 */ /* 0x000fe8000c101d10 */
        /* <DEDUP_REMOVED lines=34> */
.L_x_14518:
[----:B------:R-:W-:-:S05]  /*2d60*/  MOV R172, UR4 ;  /* 0x0000000400ac7c02 */ /* 0x000fca0008000f00 */
[----:B------:R-:W-:-:S04]  /*2d70*/  FFMA.FTZ R172, R171, R172, UR5 ;  /* 0x00000005abac7e23 */ /* 0x000fc800080100ac */
[----:B------:R-:W-:Y:S01]  /*2d80*/  FADD.FTZ R172, R169, -R172 ;  /* 0x800000aca9ac7221 */ /* 0x000fe20000010000 */
[----:B------:R-:W-:-:S03]  /*2d90*/  MOV R169, UR4 ;  /* 0x0000000400a97c02 */ /* 0x000fc60008000f00 */
[----:B------:R-:W-:Y:S02]  /*2da0*/  FMUL.FTZ R171, R172, UR8 ;  /* 0x00000008acab7c20 */ /* 0x000fe40008410000 */
[----:B------:R-:W-:Y:S02]  /*2db0*/  FFMA.FTZ R169, R170, R169, UR5 ;  /* 0x00000005aaa97e23 */ /* 0x000fe400080100a9 */
[----:B------:R-:W-:Y:S02]  /*2dc0*/  FMUL.FTZ R171, R171, UR7 ;  /* 0x00000007abab7c20 */ /* 0x000fe40008410000 */
        /* <DEDUP_REMOVED lines=9> */
[----:B------:R-:W-:Y:S01]  /*2e60*/  FMUL.FTZ R169, R165, UR7 ;  /* 0x00000007a5a97c20 */ /* 0x000fe20008410000 */
[-C--:B-----5:R-:W-:Y:S01]  /*2e70*/  FMUL.FTZ R165, R37, R170.reuse ;  /* 0x000000aa25a57220 */ /* 0x0a0fe20000410000 */
[----:B------:R-:W-:Y:S01]  /*2e80*/  FADD.FTZ R164, R164, -R167 ;  /* 0x800000a7a4a47221 */ /* 0x000fe20000010000 */
[----:B------:R-:W-:Y:S01]  /*2e90*/  FMUL.FTZ R37, R93, R170 ;  /* 0x000000aa5d257220 */ /* 0x000fe20000410000 */
[-C--:B------:R-:W-:Y:S01]  /*2ea0*/  FMUL.FTZ R166, R38, R169.reuse ;  /* 0x000000a926a67220 */ /* 0x080fe20000410000 */
[----:B------:R-:W-:Y:S01]  /*2eb0*/  FMUL.FTZ R38, R94, R169 ;  /* 0x000000a95e267220 */ /* 0x000fe20000410000 */
[----:B------:R-:W-:-:S04]  /*2ec0*/  FMUL.FTZ R164, R164, UR8 ;  /* 0x00000008a4a47c20 */ /* 0x000fc80008410000 */
[----:B------:R-:W-:Y:S01]  /*2ed0*/  FMUL.FTZ R168, R164, UR7 ;  /* 0x00000007a4a87c20 */ /* 0x000fe20008410000 */
[-C--:B------:R-:W-:Y:S01]  /*2ee0*/  FMUL.FTZ R164, R36, R171.reuse ;  /* 0x000000ab24a47220 */ /* 0x080fe20000410000 */
[----:B------:R-:W-:Y:S02]  /*2ef0*/  FMUL.FTZ R36, R92, R171 ;  /* 0x000000ab5c247220 */ /* 0x000fe40000410000 */
[-C--:B------:R-:W-:Y:S01]  /*2f00*/  FMUL.FTZ R167, R39, R168.reuse ;  /* 0x000000a827a77220 */ /* 0x080fe20000410000 */
[----:B------:R-:W-:-:S07]  /*2f10*/  FMUL.FTZ R39, R95, R168 ;  /* 0x000000a85f277220 */ /* 0x000fce0000410000 */
.L_x_14519:
        /* <DEDUP_REMOVED lines=39> */
.L_x_14520:
[----:B------:R-:W-:-:S05]  /*3190*/  MOV R163, UR4 ;  /* 0x0000000400a37c02 */ /* 0x000fca0008000f00 */
[----:B------:R-:W-:Y:S01]  /*31a0*/  FFMA.FTZ R163, R155, R163, UR5 ;  /* 0x000000059ba37e23 */ /* 0x000fe200080100a3 */
[----:B------:R-:W-:-:S03]  /*31b0*/  MOV R155, UR4 ;  /* 0x00000004009b7c02 */ /* 0x000fc60008000f00 */
[----:B------:R-:W-:Y:S02]  /*31c0*/  FADD.FTZ R163, R157, -R163 ;  /* 0x800000a39da37221 */ /* 0x000fe40000010000 */
[----:B------:R-:W-:Y:S01]  /*31d0*/  FFMA.FTZ R155, R156, R155, UR5 ;  /* 0x000000059c9b7e23 */ /* 0x000fe2000801009b */
[----:B------:R-:W-:Y:S01]  /*31e0*/  MOV R156, UR4 ;  /* 0x00000004009c7c02 */ /* 0x000fe20008000f00 */
[----:B------:R-:W-:Y:S02]  /*31f0*/  FMUL.FTZ R163, R163, UR8 ;  /* 0x00000008a3a37c20 */ /* 0x000fe40008410000 */
[----:B------:R-:W-:Y:S02]  /*3200*/  FADD.FTZ R155, R158, -R155 ;  /* 0x8000009b9e9b7221 */ /* 0x000fe40000010000 */
[----:B------:R-:W-:Y:S02]  /*3210*/  FFMA.FTZ R156, R159, R156, UR5 ;  /* 0x000000059f9c7e23 */ /* 0x000fe4000801009c */
[----:B------:R-:W-:-:S02]  /*3220*/  FMUL.FTZ R155, R155, UR8 ;  /* 0x000000089b9b7c20 */ /* 0x000fc40008410000 */
[----:B------:R-:W-:Y:S01]  /*3230*/  FADD.FTZ R161, R161, -R156 ;  /* 0x8000009ca1a17221 */ /* 0x000fe20000010000 */
[----:B------:R-:W-:-:S05]  /*3240*/  MOV R156, UR4 ;  /* 0x00000004009c7c02 */ /* 0x000fca0008000f00 */
[----:B------:R-:W-:Y:S01]  /*3250*/  FFMA.FTZ R156, R160, R156, UR5 ;  /* 0x00000005a09c7e23 */ /* 0x000fe2000801009c */
[----:B------:R-:W-:Y:S01]  /*3260*/  FMUL.FTZ R160, R161, UR8 ;  /* 0x00000008a1a07c20 */ /* 0x000fe20008410000 */
[----:B------:R-:W-:Y:S02]  /*3270*/  FMUL.FTZ R161, R155, UR7 ;  /* 0x000000079ba17c20 */ /* 0x000fe40008410000 */
[----:B------:R-:W-:Y:S01]  /*3280*/  FADD.FTZ R162, R162, -R156 ;  /* 0x8000009ca2a27221 */ /* 0x000fe20000010000 */
[----:B------:R-:W-:Y:S01]  /*3290*/  FMUL.FTZ R160, R160, UR7 ;  /* 0x00000007a0a07c20 */ /* 0x000fe20008410000 */
[-C--:B-----5:R-:W-:Y:S01]  /*32a0*/  FMUL.FTZ R156, R37, R161.reuse ;  /* 0x000000a1259c7220 */ /* 0x0a0fe20000410000 */
[----:B------:R-:W-:Y:S01]  /*32b0*/  FMUL.FTZ R37, R89, R161 ;  /* 0x000000a159257220 */ /* 0x000fe20000410000 */
[----:B------:R-:W-:Y:S01]  /*32c0*/  FMUL.FTZ R159, R162, UR8 ;  /* 0x00000008a29f7c20 */ /* 0x000fe20008410000 */
[----:B------:R-:W-:Y:S01]  /*32d0*/  FMUL.FTZ R162, R163, UR7 ;  /* 0x00000007a3a27c20 */ /* 0x000fe20008410000 */
[-C--:B------:R-:W-:Y:S01]  /*32e0*/  FMUL.FTZ R157, R38, R160.reuse ;  /* 0x000000a0269d7220 */ /* 0x080fe20000410000 */
[----:B------:R-:W-:Y:S01]  /*32f0*/  FMUL.FTZ R38, R90, R160 ;  /* 0x000000a05a267220 */ /* 0x000fe20000410000 */
[----:B------:R-:W-:Y:S01]  /*3300*/  FMUL.FTZ R159, R159, UR7 ;  /* 0x000000079f9f7c20 */ /* 0x000fe20008410000 */
[-C--:B------:R-:W-:Y:S01]  /*3310*/  FMUL.FTZ R155, R36, R162.reuse ;  /* 0x000000a2249b7220 */ /* 0x080fe20000410000 */
[----:B------:R-:W-:-:S02]  /*3320*/  FMUL.FTZ R36, R88, R162 ;  /* 0x000000a258247220 */ /* 0x000fc40000410000 */
[-C--:B------:R-:W-:Y:S01]  /*3330*/  FMUL.FTZ R158, R39, R159.reuse ;  /* 0x0000009f279e7220 */ /* 0x080fe20000410000 */
[----:B------:R-:W-:-:S07]  /*3340*/  FMUL.FTZ R39, R91, R159 ;  /* 0x0000009f5b277220 */ /* 0x000fce0000410000 */
.L_x_14521:
        /* <DEDUP_REMOVED lines=9> */
[----:B------:R-:W-:Y:S05]  /*33e0*/  @!P0 BRA `(.L_x_14522) ;  /* 0x0000000000708947 */ /* 0x000fea0003800000 */
        /* <DEDUP_REMOVED lines=8> */
[-C--:B------:R-:W-:Y:S01]  /*3470*/  FFMA.FTZ R14, R14, R11.reuse, UR5 ;  /* 0x000000050e0e7e23 */ /* 0x080fe2000801000b */
[----:B------:R-:W-:Y:S01]  /*3480*/  FFMA.FTZ R16, R16, R11, UR5 ;  /* 0x0000000510107e23 */ /* 0x000fe2000801000b */
[----:B------:R-:W-:Y:S01]  /*3490*/  FMUL.FTZ R137, R10, UR8 ;  /* 0x000000080a897c20 */ /* 0x000fe20008410000 */
[----:B------:R-:W-:Y:S01]  /*34a0*/  FMUL.FTZ R12, R136, UR7 ;  /* 0x00000007880c7c20 */ /* 0x000fe20008410000 */
[----:B------:R-:W-:Y:S01]  /*34b0*/  FADD.FTZ R14, R15, -R14 ;  /* 0x8000000e0f0e7221 */ /* 0x000fe20000010000 */
[----:B------:R-:W-:Y:S01]  /*34c0*/  FADD.FTZ R16, R17, -R16 ;  /* 0x8000001011107221 */ /* 0x000fe20000010000 */
[----:B------:R-:W-:Y:S01]  /*34d0*/  FMUL.FTZ R13, R137, UR7 ;  /* 0x00000007890d7c20 */ /* 0x000fe20008410000 */
[-C--:B-----5:R-:W-:Y:S01]  /*34e0*/  FMUL.FTZ R36, R36, R12.reuse ;  /* 0x0000000c24247220 */ /* 0x0a0fe20000410000 */
[----:B------:R-:W-:Y:S01]  /*34f0*/  FMUL.FTZ R138, R14, UR8 ;  /* 0x000000080e8a7c20 */ /* 0x000fe20008410000 */
[----:B------:R-:W-:Y:S01]  /*3500*/  FMUL.FTZ R139, R16, UR8 ;  /* 0x00000008108b7c20 */ /* 0x000fe20008410000 */
[-C--:B------:R-:W-:Y:S01]  /*3510*/  FMUL.FTZ R37, R37, R13.reuse ;  /* 0x0000000d25257220 */ /* 0x080fe20000410000 */
[----:B------:R-:W-:Y:S01]  /*3520*/  FMUL.FTZ R12, R84, R12 ;  /* 0x0000000c540c7220 */ /* 0x000fe20000410000 */
[----:B------:R-:W-:Y:S01]  /*3530*/  FMUL.FTZ R14, R138, UR7 ;  /* 0x000000078a0e7c20 */ /* 0x000fe20008410000 */
[----:B------:R-:W-:Y:S01]  /*3540*/  FMUL.FTZ R15, R139, UR7 ;  /* 0x000000078b0f7c20 */ /* 0x000fe20008410000 */
[----:B------:R-:W-:-:S02]  /*3550*/  FMUL.FTZ R13, R85, R13 ;  /* 0x0000000d550d7220 */ /* 0x000fc40000410000 */
[-C--:B------:R-:W-:Y:S01]  /*3560*/  FMUL.FTZ R38, R38, R14.reuse ;  /* 0x0000000e26267220 */ /* 0x080fe20000410000 */
[-C--:B------:R-:W-:Y:S01]  /*3570*/  FMUL.FTZ R39, R39, R15.reuse ;  /* 0x0000000f27277220 */ /* 0x080fe20000410000 */
[----:B------:R-:W-:Y:S01]  /*3580*/  FMUL.FTZ R14, R86, R14 ;  /* 0x0000000e560e7220 */ /* 0x000fe20000410000 */
[----:B------:R-:W-:Y:S01]  /*3590*/  FMUL.FTZ R15, R87, R15 ;  /* 0x0000000f570f7220 */ /* 0x000fe20000410000 */
[----:B------:R-:W-:Y:S06]  /*35a0*/  BRA `(.L_x_14523) ;  /* 0x00000000006c7947 */ /* 0x000fec0003800000 */
.L_x_14522:
        /* <DEDUP_REMOVED lines=26> */
[----:B------:R-:W-:-:S07]  /*3750*/  FMUL.FTZ R15, R87, R15 ;  /* 0x0000000f570f7220 */ /* 0x000fce0000410000 */
.L_x_14523:
[----:B------:R-:W0:Y:S01]  /*3760*/  @P0 LDC.64 R10, c[0x0][0x478] ;  /* 0x00011e00ff0a0b82 */ /* 0x000e220000000a00 */
[----:B------:R-:W-:Y:S01]  /*3770*/  MOV R17, 0x10 ;  /* 0x0000001000117802 */ /* 0x000fe20000000f00 */
[----:B0-----:R-:W-:-:S05]  /*3780*/  @P0 IMAD.WIDE.U32 R10, R4, 0x10, R10 ;  /* 0x00000010040a0825 */ /* 0x001fca00078e000a */
[----:B------:R0:W-:Y:S02]  /*3790*/  @P0 STG.E.128 desc[UR16][R10.64], R136 ;  /* 0x000000880a000986 */ /* 0x0001e4000c101d10 */
[----:B0-----:R-:W-:-:S04]  /*37a0*/  IMAD.WIDE.U32 R10, R4, R17, UR28 ;  /* 0x0000001c040a7e25 */ /* 0x001fc8000f8e0011 */
[----:B------:R-:W-:Y:S01]  /*37b0*/  HFMA2 R4, -RZ, RZ, 0, 9.5367431640625e-07 ;  /* 0x00000010ff047431 */ /* 0x000fe200000001ff */
[----:B------:R0:W-:Y:S04]  /*37c0*/  STG.E.128 desc[UR16][R10.64], R12 ;  /* 0x0000000c0a007986 */ /* 0x0001e8000c101d10 */
[----:B0-----:R-:W-:-:S06]  /*37d0*/  IMAD.WIDE.U32 R12, R3, R4, UR26 ;  /* 0x0000001a030c7e25 */ /* 0x001fcc000f8e0004 */
[----:B------:R-:W5:Y:S01]  /*37e0*/  LDG.E.128 R12, desc[UR16][R12.64] ;  /* 0x000000100c0c7981 */ /* 0x000f62000c1e1d00 */
[----:B------:R-:W-:Y:S05]  /*37f0*/  @!P0 BRA `(.L_x_14524) ;  /* 0x00000000006c8947 */ /* 0x000fea0003800000 */
        /* <DEDUP_REMOVED lines=27> */
.L_x_14524:
[----:B------:R-:W-:-:S05]  /*39b0*/  MOV R11, UR4 ;  /* 0x00000004000b7c02 */ /* 0x000fca0008000f00 */
[-C--:B------:R-:W-:Y:S01]  /*39c0*/  FFMA.FTZ R18, R18, R11.reuse, UR5 ;  /* 0x0000000512127e23 */ /* 0x080fe2000801000b */
[-C--:B------:R-:W-:Y:S01]  /*39d0*/  FFMA.FTZ R20, R20, R11.reuse, UR5 ;  /* 0x0000000514147e23 */ /* 0x080fe2000801000b */
        /* <DEDUP_REMOVED lines=22> */
.L_x_14525:
        /* <DEDUP_REMOVED lines=11> */
[----:B------:R-:W-:Y:S02]  /*3bf0*/  MOV R11, UR4 ;  /* 0x00000004000b7c02 */ /* 0x000fe40008000f00 */
[----:B------:R-:W-:Y:S01]  /*3c00*/  MOV R10, UR4 ;  /* 0x00000004000a7c02 */ /* 0x000fe20008000f00 */
[----:B------:R-:W-:Y:S02]  /*3c10*/  FFMA.FTZ R26, R26, R3, UR5 ;  /* 0x000000051a1a7e23 */ /* 0x000fe40008010003 */
[-C--:B------:R-:W-:Y:S01]  /*3c20*/  FFMA.FTZ R3, R34, R11.reuse, UR5 ;  /* 0x0000000522037e23 */ /* 0x080fe2000801000b */
[----:B------:R-:W-:Y:S01]  /*3c30*/  FFMA.FTZ R148, R148, R11, UR5 ;  /* 0x0000000594947e23 */ /* 0x000fe2000801000b */
        /* <DEDUP_REMOVED lines=22> */
.L_x_14526:
        /* <DEDUP_REMOVED lines=27> */
.L_x_14527:
[----:B------:R-:W0:Y:S01]  /*3f50*/  @P0 LDC.64 R10, c[0x0][0x478] ;  /* 0x00011e00ff0a0b82 */ /* 0x000e220000000a00 */
[----:B------:R-:W-:Y:S01]  /*3f60*/  MOV R3, 0x10 ;  /* 0x0000001000037802 */ /* 0x000fe20000000f00 */
[----:B------:R-:W-:Y:S02]  /*3f70*/  HFMA2 R23, -RZ, RZ, 0, 9.5367431640625e-07 ;  /* 0x00000010ff177431 */ /* 0x000fe400000001ff */
[----:B0-----:R-:W-:-:S04]  /*3f80*/  @P0 IMAD.WIDE.U32 R10, R2, 0x10, R10 ;  /* 0x00000010020a0825 */ /* 0x001fc800078e000a */
[----:B------:R-:W-:Y:S01]  /*3f90*/  IMAD.WIDE.U32 R2, R2, R3, UR28 ;  /* 0x0000001c02027e25 */ /* 0x000fe2000f8e0003 */
[----:B------:R-:W-:Y:S04]  /*3fa0*/  @P0 STG.E.128 desc[UR16][R10.64], R136 ;  /* 0x000000880a000986 */ /* 0x000fe8000c101d10 */
[----:B------:R0:W-:Y:S02]  /*3fb0*/  STG.E.128 desc[UR16][R2.64], R12 ;  /* 0x0000000c02007986 */ /* 0x0001e4000c101d10 */
        /* <DEDUP_REMOVED lines=30> */
.L_x_14528:
        /* <DEDUP_REMOVED lines=26> */
.L_x_14529:
[----:B------:R-:W0:Y:S01]  /*4340*/  @P0 LDC.64 R2, c[0x0][0x478] ;  /* 0x00011e00ff020b82 */ /* 0x000e220000000a00 */
[----:B------:R-:W-:Y:S01]  /*4350*/  MOV R25, 0x10 ;  /* 0x0000001000197802 */ /* 0x000fe20000000f00 */
[----:B0-----:R-:W-:-:S05]  /*4360*/  @P0 IMAD.WIDE.U32 R2, R0, 0x10, R2 ;  /* 0x0000001000020825 */ /* 0x001fca00078e0002 */
[----:B------:R0:W-:Y:S02]  /*4370*/  @P0 STG.E.128 desc[UR16][R2.64], R136 ;  /* 0x0000008802000986 */ /* 0x0001e4000c101d10 */
[----:B0-----:R-:W-:-:S05]  /*4380*/  IMAD.WIDE.U32 R2, R0, R25, UR28 ;  /* 0x0000001c00027e25 */ /* 0x001fca000f8e0019 */
[----:B------:R0:W-:Y:S01]  /*4390*/  STG.E.128 desc[UR16][R2.64], R12 ;  /* 0x0000000c02007986 */ /* 0x0001e2000c101d10 */
[----:B------:R-:W-:Y:S05]  /*43a0*/  BRA `(.L_x_14530) ;  /* 0x00000020003c7947 */ /* 0x000fea0003800000 */
.L_x_14513:
[----:B------:R-:W-:-:S05]  /*43b0*/  HFMA2 R36, -RZ, RZ, 0, 9.5367431640625e-07 ;  /* 0x00000010ff247431 */ /* 0x000fca00000001ff */
[----:B------:R-:W-:-:S06]  /*43c0*/  IMAD.WIDE.U32 R36, R182, R36, UR26 ;  /* 0x0000001ab6247e25 */ /* 0x000fcc000f8e0024 */
[----:B------:R-:W5:Y:S01]  /*43d0*/  LDG.E.128 R36, desc[UR16][R36.64] ;  /* 0x0000001024247981 */ /* 0x000f62000c1e1d00 */
[----:B------:R-:W-:-:S04]  /*43e0*/  UISETP.NE.U32.AND UP1, UPT, UR24, URZ, UPT ;  /* 0x000000ff1800728c */ /* 0x000fc8000bf25070 */
[----:B------:R-:W-:-:S09]  /*43f0*/  UISETP.NE.AND.EX UP1, UPT, UR25, URZ, UPT, UP1 ;  /* 0x000000ff1900728c */ /* 0x000fd2000bf25310 */
[----:B------:R-:W-:Y:S05]  /*4400*/  BRA.U UP1, `(.L_x_14531) ;  /* 0x0000000101747547 */ /* 0x000fea000b800000 */
        /* <DEDUP_REMOVED lines=9> */
[----:B-----5:R-:W-:-:S02]  /*44a0*/  FFMA.FTZ R145, R185, UR8, R106 ;  /* 0x00000008b9917c23 */ /* 0x020fc4000801006a */
[----:B------:R-:W-:Y:S01]  /*44b0*/  FFMA.FTZ R142, R186, R142, UR5 ;  /* 0x00000005ba8e7e23 */ /* 0x000fe2000801008e */
[----:B------:R-:W-:Y:S01]  /*44c0*/  FADD.FTZ R141, R187, -R141 ;  /* 0x8000008dbb8d7221 */ /* 0x000fe20000010000 */
[----:B------:R-:W-:Y:S01]  /*44d0*/  FFMA.FTZ R140, R140, UR8, R104 ;  /* 0x000000088c8c7c23 */ /* 0x000fe20008010068 */
[----:B------:R-:W-:Y:S01]  /*44e0*/  FMUL.FTZ R145, R145, UR7 ;  /* 0x0000000791917c20 */ /* 0x000fe20008410000 */
[----:B------:R-:W-:Y:S01]  /*44f0*/  FADD.FTZ R184, R184, -R142 ;  /* 0x8000008eb8b87221 */ /* 0x000fe20000010000 */
[----:B------:R-:W-:Y:S01]  /*4500*/  FFMA.FTZ R141, R141, UR8, R105 ;  /* 0x000000088d8d7c23 */ /* 0x000fe20008010069 */
[----:B------:R-:W-:Y:S01]  /*4510*/  FMUL.FTZ R147, R140, UR7 ;  /* 0x000000078c937c20 */ /* 0x000fe20008410000 */
[----:B------:R-:W-:Y:S01]  /*4520*/  FMUL.FTZ R142, R38, R145 ;  /* 0x00000091268e7220 */ /* 0x000fe20000410000 */
[----:B------:R-:W-:Y:S01]  /*4530*/  FFMA.FTZ R144, R184, UR8, R107 ;  /* 0x00000008b8907c23 */ /* 0x000fe2000801006b */
        /* <DEDUP_REMOVED lines=10> */
.L_x_14531:
        /* <DEDUP_REMOVED lines=11> */
[----:B-----5:R-:W-:Y:S01]  /*4690*/  FFMA.FTZ R136, R136, UR8, R104 ;  /* 0x0000000888887c23 */ /* 0x020fe20008010068 */
[----:B------:R-:W-:Y:S01]  /*46a0*/  FADD.FTZ R139, R184, -R139 ;  /* 0x8000008bb88b7221 */ /* 0x000fe20000010000 */
[----:B------:R-:W-:Y:S01]  /*46b0*/  FFMA.FTZ R137, R137, UR8, R105 ;  /* 0x0000000889897c23 */ /* 0x000fe20008010069 */
[----:B------:R-:W-:Y:S01]  /*46c0*/  FFMA.FTZ R138, R138, UR8, R106 ;  /* 0x000000088a8a7c23 */ /* 0x000fe2000801006a */
[----:B------:R-:W-:Y:S01]  /*46d0*/  FMUL.FTZ R146, R136, UR7 ;  /* 0x0000000788927c20 */ /* 0x000fe20008410000 */
[----:B------:R-:W-:Y:S01]  /*46e0*/  FFMA.FTZ R139, R139, UR8, R107 ;  /* 0x000000088b8b7c23 */ /* 0x000fe2000801006b */
[----:B------:R-:W-:Y:S01]  /*46f0*/  FMUL.FTZ R147, R137, UR7 ;  /* 0x0000000789937c20 */ /* 0x000fe20008410000 */
[----:B------:R-:W-:Y:S01]  /*4700*/  FMUL.FTZ R145, R138, UR7 ;  /* 0x000000078a917c20 */ /* 0x000fe20008410000 */
[-C--:B------:R-:W-:Y:S01]  /*4710*/  FMUL.FTZ R140, R36, R146.reuse ;  /* 0x00000092248c7220 */ /* 0x080fe20000410000 */
        /* <DEDUP_REMOVED lines=8> */
.L_x_14532:
[----:B------:R-:W-:-:S04]  /*47a0*/  ISETP.NE.U32.AND P0, PT, RZ, UR24, PT ;  /* 0x00000018ff007c0c */ /* 0x000fc8000bf05070 */
[----:B------:R-:W-:-:S13]  /*47b0*/  ISETP.NE.AND.EX P0, PT, RZ, UR25, PT, P0 ;  /* 0x00000019ff007c0c */ /* 0x000fda000bf05300 */
        /* <DEDUP_REMOVED lines=39> */
.L_x_14533:
        /* <DEDUP_REMOVED lines=9> */
[----:B------:R-:W-:-:S02]  /*4ac0*/  FFMA.FTZ R174, R179, UR8, R110 ;  /* 0x00000008b3ae7c23 */ /* 0x000fc4000801006e */
[----:B------:R-:W-:Y:S01]  /*4ad0*/  FFMA.FTZ R146, R178, R146, UR5 ;  /* 0x00000005b2927e23 */ /* 0x000fe20008010092 */
[----:B------:R-:W-:Y:S01]  /*4ae0*/  FADD.FTZ R145, R177, -R145 ;  /* 0x80000091b1917221 */ /* 0x000fe20000010000 */
[----:B------:R-:W-:Y:S01]  /*4af0*/  FFMA.FTZ R144, R144, UR8, R108 ;  /* 0x0000000890907c23 */ /* 0x000fe2000801006c */
[----:B------:R-:W-:Y:S01]  /*4b00*/  FMUL.FTZ R174, R174, UR7 ;  /* 0x00000007aeae7c20 */ /* 0x000fe20008410000 */
[----:B------:R-:W-:Y:S01]  /*4b10*/  FADD.FTZ R180, R180, -R146 ;  /* 0x80000092b4b47221 */ /* 0x000fe20000010000 */
[----:B------:R-:W-:Y:S01]  /*4b20*/  FFMA.FTZ R145, R145, UR8, R109 ;  /* 0x0000000891917c23 */ /* 0x000fe2000801006d */
[----:B------:R-:W-:Y:S01]  /*4b30*/  FMUL.FTZ R176, R144, UR7 ;  /* 0x0000000790b07c20 */ /* 0x000fe20008410000 */
[----:B-----5:R-:W-:Y:S01]  /*4b40*/  FMUL.FTZ R146, R38, R174 ;  /* 0x000000ae26927220 */ /* 0x020fe20000410000 */
        /* <DEDUP_REMOVED lines=10> */
.L_x_14534:
        /* <DEDUP_REMOVED lines=39> */
.L_x_14535:
[----:B------:R-:W-:-:S05]  /*4e60*/  MOV R172, UR4 ;  /* 0x0000000400ac7c02 */ /* 0x000fca0008000f00 */
[----:B------:R-:W-:-:S04]  /*4e70*/  FFMA.FTZ R172, R171, R172, UR5 ;  /* 0x00000005abac7e23 */ /* 0x000fc800080100ac */
[----:B------:R-:W-:Y:S01]  /*4e80*/  FADD.FTZ R172, R169, -R172 ;  /* 0x800000aca9ac7221 */ /* 0x000fe20000010000 */
[----:B------:R-:W-:-:S03]  /*4e90*/  MOV R169, UR4 ;  /* 0x0000000400a97c02 */ /* 0x000fc60008000f00 */
[----:B------:R-:W-:Y:S02]  /*4ea0*/  FFMA.FTZ R171, R172, UR8, R112 ;  /* 0x00000008acab7c23 */ /* 0x000fe40008010070 */
[----:B------:R-:W-:Y:S02]  /*4eb0*/  FFMA.FTZ R169, R170, R169, UR5 ;  /* 0x00000005aaa97e23 */ /* 0x000fe400080100a9 */
[----:B------:R-:W-:Y:S02]  /*4ec0*/  FMUL.FTZ R171, R171, UR7 ;  /* 0x00000007abab7c20 */ /* 0x000fe40008410000 */
        /* <DEDUP_REMOVED lines=9> */
[----:B------:R-:W-:Y:S01]  /*4f60*/  FMUL.FTZ R169, R165, UR7 ;  /* 0x00000007a5a97c20 */ /* 0x000fe20008410000 */
[-C--:B-----5:R-:W-:Y:S01]  /*4f70*/  FMUL.FTZ R165, R37, R170.reuse ;  /* 0x000000aa25a57220 */ /* 0x0a0fe20000410000 */
[----:B------:R-:W-:Y:S01]  /*4f80*/  FADD.FTZ R164, R164, -R167 ;  /* 0x800000a7a4a47221 */ /* 0x000fe20000010000 */
[----:B------:R-:W-:Y:S01]  /*4f90*/  FMUL.FTZ R37, R93, R170 ;  /* 0x000000aa5d257220 */ /* 0x000fe20000410000 */
[-C--:B------:R-:W-:Y:S01]  /*4fa0*/  FMUL.FTZ R166, R38, R169.reuse ;  /* 0x000000a926a67220 */ /* 0x080fe20000410000 */
[----:B------:R-:W-:Y:S01]  /*4fb0*/  FMUL.FTZ R38, R94, R169 ;  /* 0x000000a95e267220 */ /* 0x000fe20000410000 */
[----:B------:R-:W-:-:S04]  /*4fc0*/  FFMA.FTZ R164, R164, UR8, R115 ;  /* 0x00000008a4a47c23 */ /* 0x000fc80008010073 */
[----:B------:R-:W-:Y:S01]  /*4fd0*/  FMUL.FTZ R168, R164, UR7 ;  /* 0x00000007a4a87c20 */ /* 0x000fe20008410000 */
[-C--:B------:R-:W-:Y:S01]  /*4fe0*/  FMUL.FTZ R164, R36, R171.reuse ;  /* 0x000000ab24a47220 */ /* 0x080fe20000410000 */
[----:B------:R-:W-:Y:S02]  /*4ff0*/  FMUL.FTZ R36, R92, R171 ;  /* 0x000000ab5c247220 */ /* 0x000fe40000410000 */
[-C--:B------:R-:W-:Y:S01]  /*5000*/  FMUL.FTZ R167, R39, R168.reuse ;  /* 0x000000a827a77220 */ /* 0x080fe20000410000 */
[----:B------:R-:W-:-:S07]  /*5010*/  FMUL.FTZ R39, R95, R168 ;  /* 0x000000a85f277220 */ /* 0x000fce0000410000 */
.L_x_14536:
        /* <DEDUP_REMOVED lines=39> */
.L_x_14537:
[----:B------:R-:W-:-:S05]  /*5290*/  MOV R163, UR4 ;  /* 0x0000000400a37c02 */ /* 0x000fca0008000f00 */
[----:B------:R-:W-:Y:S01]  /*52a0*/  FFMA.FTZ R163, R155, R163, UR5 ;  /* 0x000000059ba37e23 */ /* 0x000fe200080100a3 */
[----:B------:R-:W-:-:S03]  /*52b0*/  MOV R155, UR4 ;  /* 0x00000004009b7c02 */ /* 0x000fc60008000f00 */
[----:B------:R-:W-:Y:S02]  /*52c0*/  FADD.FTZ R163, R157, -R163 ;  /* 0x800000a39da37221 */ /* 0x000fe40000010000 */
[----:B------:R-:W-:Y:S01]  /*52d0*/  FFMA.FTZ R155, R156, R155, UR5 ;  /* 0x000000059c9b7e23 */ /* 0x000fe2000801009b */
[----:B------:R-:W-:Y:S01]  /*52e0*/  MOV R156, UR4 ;  /* 0x00000004009c7c02 */ /* 0x000fe20008000f00 */
[----:B------:R-:W-:Y:S02]  /*52f0*/  FFMA.FTZ R163, R163, UR8, R116 ;  /* 0x00000008a3a37c23 */ /* 0x000fe40008010074 */
[----:B------:R-:W-:Y:S02]  /*5300*/  FADD.FTZ R155, R158, -R155 ;  /* 0x8000009b9e9b7221 */ /* 0x000fe40000010000 */
[----:B------:R-:W-:Y:S02]  /*5310*/  FFMA.FTZ R156, R159, R156, UR5 ;  /* 0x000000059f9c7e23 */ /* 0x000fe4000801009c */
[----:B------:R-:W-:-:S02]  /*5320*/  FFMA.FTZ R155, R155, UR8, R117 ;  /* 0x000000089b9b7c23 */ /* 0x000fc40008010075 */
[----:B------:R-:W-:Y:S01]  /*5330*/  FADD.FTZ R161, R161, -R156 ;  /* 0x8000009ca1a17221 */ /* 0x000fe20000010000 */
[----:B------:R-:W-:-:S05]  /*5340*/  MOV R156, UR4 ;  /* 0x00000004009c7c02 */ /* 0x000fca0008000f00 */
[----:B------:R-:W-:Y:S01]  /*5350*/  FFMA.FTZ R156, R160, R156, UR5 ;  /* 0x00000005a09c7e23 */ /* 0x000fe2000801009c */
[----:B------:R-:W-:Y:S01]  /*5360*/  FFMA.FTZ R160, R161, UR8, R118 ;  /* 0x00000008a1a07c23 */ /* 0x000fe20008010076 */
[----:B------:R-:W-:Y:S02]  /*5370*/  FMUL.FTZ R161, R155, UR7 ;  /* 0x000000079ba17c20 */ /* 0x000fe40008410000 */
[----:B------:R-:W-:Y:S01]  /*5380*/  FADD.FTZ R162, R162, -R156 ;  /* 0x8000009ca2a27221 */ /* 0x000fe20000010000 */
[----:B------:R-:W-:Y:S01]  /*5390*/  FMUL.FTZ R160, R160, UR7 ;  /* 0x00000007a0a07c20 */ /* 0x000fe20008410000 */
[-C--:B-----5:R-:W-:Y:S01]  /*53a0*/  FMUL.FTZ R156, R37, R161.reuse ;  /* 0x000000a1259c7220 */ /* 0x0a0fe20000410000 */
[----:B------:R-:W-:Y:S01]  /*53b0*/  FMUL.FTZ R37, R89, R161 ;  /* 0x000000a159257220 */ /* 0x000fe20000410000 */
[----:B------:R-:W-:Y:S01]  /*53c0*/  FFMA.FTZ R159, R162, UR8, R119 ;  /* 0x00000008a29f7c23 */ /* 0x000fe20008010077 */
        /* <DEDUP_REMOVED lines=8> */
.L_x_14538:
        /* <DEDUP_REMOVED lines=18> */
[-C--:B------:R-:W-:Y:S01]  /*5570*/  FFMA.FTZ R14, R14, R11.reuse, UR5 ;  /* 0x000000050e0e7e23 */ /* 0x080fe2000801000b */
[----:B------:R-:W-:Y:S01]  /*5580*/  FFMA.FTZ R16, R16, R11, UR5 ;  /* 0x0000000510107e23 */ /* 0x000fe2000801000b */
[----:B------:R-:W-:Y:S01]  /*5590*/  FFMA.FTZ R137, R10, UR8, R121 ;  /* 0x000000080a897c23 */ /* 0x000fe20008010079 */
[----:B------:R-:W-:Y:S01]  /*55a0*/  FMUL.FTZ R12, R136, UR7 ;  /* 0x00000007880c7c20 */ /* 0x000fe20008410000 */
[----:B------:R-:W-:Y:S01]  /*55b0*/  FADD.FTZ R15, R15, -R14 ;  /* 0x8000000e0f0f7221 */ /* 0x000fe20000010000 */
[----:B------:R-:W-:Y:S01]  /*55c0*/  FADD.FTZ R16, R17, -R16 ;  /* 0x8000001011107221 */ /* 0x000fe20000010000 */
[----:B------:R-:W-:Y:S01]  /*55d0*/  FMUL.FTZ R13, R137, UR7 ;  /* 0x00000007890d7c20 */ /* 0x000fe20008410000 */
[-C--:B-----5:R-:W-:Y:S01]  /*55e0*/  FMUL.FTZ R36, R36, R12.reuse ;  /* 0x0000000c24247220 */ /* 0x0a0fe20000410000 */
[----:B------:R-:W-:Y:S01]  /*55f0*/  FFMA.FTZ R138, R15, UR8, R122 ;  /* 0x000000080f8a7c23 */ /* 0x000fe2000801007a */
[----:B------:R-:W-:Y:S01]  /*5600*/  FFMA.FTZ R139, R16, UR8, R123 ;  /* 0x00000008108b7c23 */ /* 0x000fe2000801007b */
        /* <DEDUP_REMOVED lines=10> */
.L_x_14539:
        /* <DEDUP_REMOVED lines=27> */
.L_x_14540:
        /* <DEDUP_REMOVED lines=37> */
.L_x_14541:
        /* <DEDUP_REMOVED lines=25> */
.L_x_14542:
        /* <DEDUP_REMOVED lines=38> */
.L_x_14543:
        /* <DEDUP_REMOVED lines=27> */
.L_x_14544:
        /* <DEDUP_REMOVED lines=37> */
.L_x_14545:
        /* <DEDUP_REMOVED lines=26> */
.L_x_14546:
[----:B------:R-:W0:Y:S01]  /*6440*/  @P0 LDC.64 R2, c[0x0][0x478] ;  /* 0x00011e00ff020b82 */ /* 0x000e220000000a00 */
[----:B------:R-:W-:Y:S01]  /*6450*/  MOV R25, 0x10 ;  /* 0x0000001000197802 */ /* 0x000fe20000000f00 */
[----:B0-----:R-:W-:-:S05]  /*6460*/  @P0 IMAD.WIDE.U32 R2, R0, 0x10, R2 ;  /* 0x0000001000020825 */ /* 0x001fca00078e0002 */
[----:B------:R0:W-:Y:S02]  /*6470*/  @P0 STG.E.128 desc[UR16][R2.64], R136 ;  /* 0x0000008802000986 */ /* 0x0001e4000c101d10 */
[----:B0-----:R-:W-:-:S05]  /*6480*/  IMAD.WIDE.U32 R2, R0, R25, UR28 ;  /* 0x0000001c00027e25 */ /* 0x001fca000f8e0019 */
[----:B------:R1:W-:Y:S02]  /*6490*/  STG.E.128 desc[UR16][R2.64], R12 ;  /* 0x0000000c02007986 */ /* 0x0003e4000c101d10 */
.L_x_14530:
        /* <DEDUP_REMOVED lines=81> */
[----:B0-----:R-:W-:Y:S02]  /*69b0*/  MOV R31, R30 ;  /* 0x0000001e001f7202 */ /* 0x001fe40000000f00 */
        /* <DEDUP_REMOVED lines=82> */
.L_x_14510:
        /* <DEDUP_REMOVED lines=12> */
[----:B------:R-:W-:-:S05]  /*6fa0*/  IMAD.WIDE.U32 R66, R93, 0x10, R66 ;  /* 0x000000105d427825 */ /* 0x000fca00078e0042 */
        /* <DEDUP_REMOVED lines=23> */
.L_x_14548:
        /* <DEDUP_REMOVED lines=14> */
.L_x_15763:


//--------------------- .text._ZN10layer_norm13ln_bwd_kernelINS_13Kernel_traitsIfffffjLj4096ELj1ELj1ELj4ELj16ENS_18Kernel_traits_baseILj4096EfffffjLj128EEEEELb0ELb1ELb1ELb0EEEvNS_9BwdParamsE --------------------------
	.section	.text._ZN10layer_norm13ln_bwd_kernelINS_13Kernel_traitsIfffffjLj4096ELj1ELj1ELj4ELj16ENS_18Kernel_traits_baseILj4096EfffffjLj128EEEEELb0ELb1ELb1ELb0EEEvNS_9BwdParamsE,"ax",@progbits
	.align	128
        .global         _ZN10layer_norm13ln_bwd_kernelINS_13Kernel_traitsIfffffjLj4096ELj1ELj1ELj4ELj16ENS_18Kernel_traits_baseILj4096EfffffjLj128EEEEELb0ELb1ELb1ELb0EEEvNS_9BwdParamsE
        .type           _ZN10layer_norm13ln_bwd_kernelINS_13Kernel_traitsIfffffjLj4096ELj1ELj1ELj4ELj16ENS_18Kernel_traits_baseILj4096EfffffjLj128EEEEELb0ELb1ELb1ELb0EEEvNS_9BwdParamsE,@function
        .size           _ZN10layer_norm13ln_bwd_kernelINS_13Kernel_traitsIfffffjLj4096ELj1ELj1ELj4ELj16ENS_18Kernel_traits_baseILj4096EfffffjLj128EEEEELb0ELb1ELb1ELb0EEEvNS_9BwdParamsE,(.L_x_15764 - _ZN10layer_norm13ln_bwd_kernelINS_13Kernel_traitsIfffffjLj4096ELj1ELj1ELj4ELj16ENS_18Kernel_traits_baseILj4096EfffffjLj128EEEEELb0ELb1ELb1ELb0EEEvNS_9BwdParamsE)
        .other          _ZN10layer_norm13ln_bwd_kernelINS_13Kernel_traitsIfffffjLj4096ELj1ELj1ELj4ELj16ENS_18Kernel_traits_baseILj4096EfffffjLj128EEEEELb0ELb1ELb1ELb0EEEvNS_9BwdParamsE,@"STO_CUDA_ENTRY STV_DEFAULT"
_ZN10layer_norm13ln_bwd_kernelINS_13Kernel_traitsIfffffjLj4096ELj1ELj1ELj4ELj16ENS_18Kernel_traits_baseILj4096EfffffjLj128EEEEELb0ELb1ELb1ELb0EEEvNS_9BwdParamsE:
.text._ZN10layer_norm13ln_bwd_kernelINS_13Kernel_traitsIfffffjLj4096ELj1ELj1ELj4ELj16ENS_18Kernel_traits_baseILj4096EfffffjLj128EEEEELb0ELb1ELb1ELb0EEEvNS_9BwdParamsE:
[----:B------:R-:W0:Y:S01]  /*0000*/  LDC R1, c[0x0][0x37c] ;  /* 0x0000df00ff017b82 */ /* 0x000e220000000800 */
[----:B------:R-:W1:Y:S01]  /*0010*/  LDCU UR4, c[0x0][0x388] ;  /* 0x00007100ff0477ac */ /* 0x000e620008000800 */
[----:B0-----:R-:W-:Y:S01]  /*0020*/  IADD3 R1, PT, PT, R1, -0xa0, RZ ;  /* 0xffffff6001017810 */ /* 0x001fe20007ffe0ff */
[----:B------:R-:W0:Y:S01]  /*0030*/  S2R R6, SR_TID.X ;  /* 0x0000000000067919 */ /* 0x000e220000002100 */
[----:B------:R-:W-:Y:S01]  /*0040*/  LOP3.LUT R7, R7, 0xfffffff7, RZ, 0xc0, !PT ;  /* 0xfffffff707077812 */ /* 0x000fe200078ec0ff */
[----:B------:R-:W2:Y:S01]  /*0050*/  LDCU.64 UR8, c[0x0][0x358] ;  /* 0x00006b00ff0877ac */ /* 0x000ea20008000a00 */
[----:B------:R-:W3:Y:S01]  /*0060*/  LDCU UR5, c[0x0][0x384] ;  /* 0x00007080ff0577ac */ /* 0x000ee20008000800 */
[----:B-1----:R-:W-:-:S04]  /*0070*/  MOV R2, UR4 ;  /* 0x0000000400027c02 */ /* 0x002fc80008000f00 */
[----:B------:R-:W-:Y:S01]  /*0080*/  SHF.R.S32.HI R0, RZ, 0x1f, R2 ;  /* 0x0000001fff007819 */ /* 0x000fe20000011402 */
[----:B------:R1:W-:Y:S03]  /*0090*/  STL [R1+0x8], R2 ;  /* 0x0000080201007387 */ /* 0x0003e60000100800 */
[----:B------:R-:W-:Y:S01]  /*00a0*/  LEA.HI R0, R0, R2, RZ, 0x2 ;  /* 0x0000000200007211 */ /* 0x000fe200078f10ff */
[----:B------:R-:W4:Y:S04]  /*00b0*/  LDL.64 R104, [R1+0x88] ;  /* 0x0000880001687983 */ /* 0x000f280000100a00 */
[----:B------:R-:W4:Y:S01]  /*00c0*/  LDL.64 R106, [R1+0x90] ;  /* 0x00009000016a7983 */ /* 0x000f220000100a00 */
[----:B0-----:R-:W-:-:S03]  /*00d0*/  LOP3.LUT R3, R6, 0x7f, RZ, 0x3c, !PT ;  /* 0x0000007f06037812 */ /* 0x001fc600078e3cff */
[----:B------:R-:W3:Y:S01]  /*00e0*/  LDL.64 R100, [R1+0x78] ;  /* 0x0000780001647983 */ /* 0x000ee20000100a00 */
[----:B-1----:R-:W-:-:S03]  /*00f0*/  LEA.HI.SX32 R2, R0, R3, 0x1e ;  /* 0x0000000300027211 */ /* 0x002fc600078ff2ff */
[----:B------:R-:W3:Y:S01]  /*0100*/  LDL.64 R102, [R1+0x80] ;  /* 0x0000800001667983 */ /* 0x000ee20000100a00 */
[----:B------:R-:W-:Y:S02]  /*0110*/  MOV R3, R6 ;  /* 0x0000000600037202 */ /* 0x000fe40000000f00 */
[C---:B------:R-:W-:Y:S01]  /*0120*/  ISETP.GE.U32.AND P1, PT, R2.reuse, 0x80, PT ;  /* 0x000000800200780c */ /* 0x040fe20003f26070 */
[----:B------:R-:W3:Y:S01]  /*0130*/  LDL.64 R96, [R1+0x68] ;  /* 0x0000680001607983 */ /* 0x000ee20000100a00 */
[C---:B------:R-:W-:Y:S02]  /*0140*/  ISETP.GE.U32.AND P6, PT, R2.reuse, 0x100, PT ;  /* 0x000001000200780c */ /* 0x040fe40003fc6070 */
[C---:B------:R-:W-:Y:S01]  /*0150*/  ISETP.GE.U32.AND P5, PT, R2.reuse, 0x180, PT ;  /* 0x000001800200780c */ /* 0x040fe20003fa6070 */
[----:B------:R-:W3:Y:S01]  /*0160*/  LDL.64 R98, [R1+0x70] ;  /* 0x0000700001627983 */ /* 0x000ee20000100a00 */
[----:B------:R-:W-:-:S03]  /*0170*/  ISETP.GE.U32.AND P4, PT, R2, 0x200, PT ;  /* 0x000002000200780c */ /* 0x000fc60003f86070 */
[----:B------:R-:W3:Y:S04]  /*0180*/  LDL.64 R92, [R1+0x58] ;  /* 0x00005800015c7983 */ /* 0x000ee80000100a00 */
[----:B------:R-:W0:Y:S01]  /*0190*/  @P1 LDC.64 R4, c[0x0][0x3d0] ;  /* 0x0000f400ff041b82 */ /* 0x000e220000000a00 */
[----:B------:R-:W-:Y:S01]  /*01a0*/  @P1 LOP3.LUT R7, R7, 0x8, RZ, 0xfc, !PT ;  /* 0x0000000807071812 */ /* 0x000fe200078efcff */
[----:B------:R-:W3:Y:S03]  /*01b0*/  LDL.64 R94, [R1+0x60] ;  /* 0x00006000015e7983 */ /* 0x000ee60000100a00 */
[----:B------:R-:W-:Y:S01]  /*01c0*/  LOP3.LUT R7, R7, 0xffffffef, RZ, 0xc0, !PT ;  /* 0xffffffef07077812 */ /* 0x000fe200078ec0ff */
[----:B------:R-:W3:Y:S02]  /*01d0*/  LDL.64 R88, [R1+0x48] ;  /* 0x0000480001587983 */ /* 0x000ee40000100a00 */
[----:B------:R-:W1:Y:S01]  /*01e0*/  @P1 LDC.64 R8, c[0x0][0x3e8] ;  /* 0x0000fa00ff081b82 */ /* 0x000e620000000a00 */
[----:B------:R-:W-:Y:S01]  /*01f0*/  @P6 LOP3.LUT R7, R7, 0x10, RZ, 0xfc, !PT ;  /* 0x0000001007076812 */ /* 0x000fe200078efcff */
[----:B------:R-:W3:Y:S03]  /*0200*/  LDL.64 R90, [R1+0x50] ;  /* 0x00005000015a7983 */ /* 0x000ee60000100a00 */
[----:B------:R-:W-:Y:S01]  /*0210*/  LOP3.LUT R7, R7, 0xfffffffb, RZ, 0xc0, !PT ;  /* 0xfffffffb07077812 */ /* 0x000fe200078ec0ff */
[----:B------:R-:W3:Y:S02]  /*0220*/  LDL.64 R84, [R1+0x38] ;  /* 0x0000380001547983 */ /* 0x000ee40000100a00 */
[----:B------:R-:W2:Y:S01]  /*0230*/  @P6 LDC.64 R10, c[0x0][0x3d0] ;  /* 0x0000f400ff0a6b82 */ /* 0x000ea20000000a00 */
[----:B------:R-:W-:Y:S01]  /*0240*/  @P5 LOP3.LUT R7, R7, 0x4, RZ, 0xfc, !PT ;  /* 0x0000000407075812 */ /* 0x000fe200078efcff */
[----:B------:R-:W3:Y:S03]  /*0250*/  LDL.64 R86, [R1+0x40] ;  /* 0x0000400001567983 */ /* 0x000ee60000100a00 */
[----:B------:R-:W-:Y:S01]  /*0260*/  LOP3.LUT R7, R7, 0xfffffffd, RZ, 0xc0, !PT ;  /* 0xfffffffd07077812 */ /* 0x000fe200078ec0ff */
[----:B------:R-:W3:Y:S02]  /*0270*/  LDL.64 R76, [R1+0x18] ;  /* 0x00001800014c7983 */ /* 0x000ee40000100a00 */
[----:B------:R-:W2:Y:S01]  /*0280*/  @P6 LDC.64 R12, c[0x0][0x3e8] ;  /* 0x0000fa00ff0c6b82 */ /* 0x000ea20000000a00 */
[----:B0-----:R-:W-:Y:S01]  /*0290*/  @P1 IMAD.WIDE.U32 R4, R3, 0x10, R4 ;  /* 0x0000001003041825 */ /* 0x001fe200078e0004 */
[----:B------:R-:W-:Y:S01]  /*02a0*/  @P4 LOP3.LUT R7, R7, 0x2, RZ, 0xfc, !PT ;  /* 0x0000000207074812 */ /* 0x000fe200078efcff */
[----:B------:R-:W3:Y:S04]  /*02b0*/  LDL.64 R78, [R1+0x20] ;  /* 0x00002000014e7983 */ /* 0x000ee80000100a00 */
[----:B------:R-:W3:Y:S01]  /*02c0*/  LDL.64 R80, [R1+0x28] ;  /* 0x0000280001507983 */ /* 0x000ee20000100a00 */
[C---:B-1----:R-:W-:Y:S01]  /*02d0*/  @P1 IMAD.WIDE.U32 R8, R3.reuse, 0x10, R8 ;  /* 0x0000001003081825 */ /* 0x042fe200078e0008 */
[----:B------:R-:W-:Y:S01]  /*02e0*/  @P1 LOP3.LUT R3, R3, 0x80, RZ, 0xfc, !PT ;  /* 0x0000008003031812 */ /* 0x000fe200078efcff */
[----:B------:R-:W0:Y:S01]  /*02f0*/  @P5 LDC.64 R18, c[0x0][0x3d0] ;  /* 0x0000f400ff125b82 */ /* 0x000e220000000a00 */
[----:B------:R-:W-:Y:S01]  /*0300*/  P2R R0, PR, RZ, 0x40 ;  /* 0x00000040ff007803 */ /* 0x000fe20000000000 */
[----:B------:R-:W3:Y:S02]  /*0310*/  LDL.64 R82, [R1+0x30] ;  /* 0x0000300001527983 */ /* 0x000ee40000100a00 */
[----:B--2---:R-:W-:Y:S01]  /*0320*/  @P6 IMAD.WIDE.U32 R14, R3, 0x10, R10 ;  /* 0x00000010030e6825 */ /* 0x004fe200078e000a */
[----:B------:R-:W-:-:S03]  /*0330*/  ISETP.GE.U32.AND P0, PT, R2, 0x280, PT ;  /* 0x000002800200780c */ /* 0x000fc60003f06070 */
[----:B------:R-:W1:Y:S01]  /*0340*/  @P5 LDC.64 R52, c[0x0][0x3e8] ;  /* 0x0000fa00ff345b82 */ /* 0x000e620000000a00 */
[C---:B------:R-:W-:Y:S01]  /*0350*/  @P6 IMAD.WIDE.U32 R16, R3.reuse, 0x10, R12 ;  /* 0x0000001003106825 */ /* 0x040fe200078e000c */
[----:B------:R-:W-:-:S06]  /*0360*/  @P6 IADD3 R3, PT, PT, R3, 0x80, RZ ;  /* 0x0000008003036810 */ /* 0x000fcc0007ffe0ff */
[----:B------:R-:W2:Y:S01]  /*0370*/  @P4 LDC.64 R54, c[0x0][0x3d0] ;  /* 0x0000f400ff364b82 */ /* 0x000ea20000000a00 */
[----:B------:R-:W-:Y:S02]  /*0380*/  LOP3.LUT P6, RZ, R7, 0x8, RZ, 0xc0, !PT ;  /* 0x0000000807ff7812 */ /* 0x000fe400078cc0ff */
[----:B------:R-:W-:-:S05]  /*0390*/  ISETP.GE.U32.AND P1, PT, R2, 0x300, PT ;  /* 0x000003000200780c */ /* 0x000fca0003f26070 */
[----:B------:R-:W2:Y:S01]  /*03a0*/  @P4 LDC.64 R56, c[0x0][0x3e8] ;  /* 0x0000fa00ff384b82 */ /* 0x000ea20000000a00 */
[C---:B------:R-:W-:Y:S02]  /*03b0*/  ISETP.GE.U32.AND P2, PT, R2.reuse, 0x380, PT ;  /* 0x000003800200780c */ /* 0x040fe40003f46070 */
[----:B------:R-:W-:-:S05]  /*03c0*/  ISETP.GE.U32.AND P3, PT, R2, 0x400, PT ;  /* 0x000004000200780c */ /* 0x000fca0003f66070 */
[----:B------:R-:W3:Y:S08]  /*03d0*/  @P0 LDC.64 R10, c[0x0][0x3d0] ;  /* 0x0000f400ff0a0b82 */ /* 0x000ef00000000a00 */
[----:B------:R-:W3:Y:S01]  /*03e0*/  @P0 LDC.64 R12, c[0x0][0x3e8] ;  /* 0x0000fa00ff0c0b82 */ /* 0x000ee20000000a00 */
[C---:B0-----:R-:W-:Y:S01]  /*03f0*/  @P5 IMAD.WIDE.U32 R18, R3.reuse, 0x10, R18 ;  /* 0x0000001003125825 */ /* 0x041fe200078e0012 */
[----:B------:R-:W5:Y:S06]  /*0400*/  @P6 LDG.E.128 R20, desc[UR8][R8.64] ;  /* 0x0000000808146981 */ /* 0x000f6c000c1e1d00 */
[----:B------:R-:W0:Y:S01]  /*0410*/  @P1 LDC.64 R62, c[0x0][0x3d0] ;  /* 0x0000f400ff3e1b82 */ /* 0x000e220000000a00 */
[----:B-1----:R-:W-:-:S07]  /*0420*/  @P5 IMAD.WIDE.U32 R52, R3, 0x10, R52 ;  /* 0x0000001003345825 */ /* 0x002fce00078e0034 */
[----:B------:R-:W1:Y:S01]  /*0430*/  @P1 LDC.64 R64, c[0x0][0x3e8] ;  /* 0x0000fa00ff401b82 */ /* 0x000e620000000a00 */
[----:B----4-:R-:W4:Y:S07]  /*0440*/  @P6 LDG.E.128 R104, desc[UR8][R4.64] ;  /* 0x0000000804686981 */ /* 0x010f2e000c1e1d00 */
[----:B------:R-:W1:Y:S01]  /*0450*/  @P2 LDC.64 R66, c[0x0][0x3d0] ;  /* 0x0000f400ff422b82 */ /* 0x000e620000000a00 */
[----:B------:R-:W-:-:S07]  /*0460*/  @P5 IADD3 R3, PT, PT, R3, 0x80, RZ ;  /* 0x0000008003035810 */ /* 0x000fce0007ffe0ff */
[----:B------:R-:W4:Y:S01]  /*0470*/  S2UR UR4, SR_CTAID.X ;  /* 0x00000000000479c3 */ /* 0x000f220000002500 */
[----:B--2---:R-:W-:Y:S01]  /*0480*/  @P4 IMAD.WIDE.U32 R54, R3, 0x10, R54 ;  /* 0x0000001003364825 */ /* 0x004fe200078e0036 */
[----:B------:R-:W-:Y:S01]  /*0490*/  LOP3.LUT R7, R7, 0xfffffffe, RZ, 0xc0, !PT ;  /* 0xfffffffe07077812 */ /* 0x000fe200078ec0ff */
[----:B------:R2:W5:Y:S05]  /*04a0*/  @P5 LDG.E.128 R28, desc[UR8][R52.64] ;  /* 0x00000008341c5981 */ /* 0x00056a000c1e1d00 */
[----:B------:R-:W2:Y:S01]  /*04b0*/  @P2 LDC.64 R68, c[0x0][0x3e8] ;  /* 0x0000fa00ff442b82 */ /* 0x000ea20000000a00 */
[C---:B------:R-:W-:Y:S01]  /*04c0*/  @P4 IMAD.WIDE.U32 R56, R3.reuse, 0x10, R56 ;  /* 0x0000001003384825 */ /* 0x040fe200078e0038 */
[----:B------:R-:W-:Y:S01]  /*04d0*/  @P4 IADD3 R3, PT, PT, R3, 0x80, RZ ;  /* 0x0000008003034810 */ /* 0x000fe20007ffe0ff */
[----:B---3--:R-:W3:Y:S05]  /*04e0*/  @P5 LDG.E.128 R96, desc[UR8][R18.64] ;  /* 0x0000000812605981 */ /* 0x008eea000c1e1d00 */
[----:B------:R-:W2:Y:S01]  /*04f0*/  @P3 LDC.64 R70, c[0x0][0x3d0] ;  /* 0x0000f400ff463b82 */ /* 0x000ea20000000a00 */
[C---:B------:R-:W-:Y:S01]  /*0500*/  @P0 IMAD.WIDE.U32 R58, R3.reuse, 0x10, R10 ;  /* 0x00000010033a0825 */ /* 0x040fe200078e000a */
[----:B------:R2:W3:Y:S03]  /*0510*/  @P4 LDG.E.128 R92, desc[UR8][R54.64] ;  /* 0x00000008365c4981 */ /* 0x0004e6000c1e1d00 */
[C---:B------:R-:W-:Y:S01]  /*0520*/  @P0 IMAD.WIDE.U32 R60, R3.reuse, 0x10, R12 ;  /* 0x00000010033c0825 */ /* 0x040fe200078e000c */
[----:B------:R-:W-:Y:S01]  /*0530*/  @P0 IADD3 R3, PT, PT, R3, 0x80, RZ ;  /* 0x0000008003030810 */ /* 0x000fe20007ffe0ff */
[----:B------:R2:W5:Y:S01]  /*0540*/  @P4 LDG.E.128 R32, desc[UR8][R56.64] ;  /* 0x0000000838204981 */ /* 0x000562000c1e1d00 */
[----:B------:R-:W2:Y:S03]  /*0550*/  @P3 LDC.64 R72, c[0x0][0x3e8] ;  /* 0x0000fa00ff483b82 */ /* 0x000ea60000000a00 */
[C---:B0-----:R-:W-:Y:S01]  /*0560*/  @P1 IMAD.WIDE.U32 R62, R3.reuse, 0x10, R62 ;  /* 0x00000010033e1825 */ /* 0x041fe200078e003e */
[----:B------:R0:W3:Y:S03]  /*0570*/  @P0 LDG.E.128 R88, desc[UR8][R58.64] ;  /* 0x000000083a580981 */ /* 0x0000e6000c1e1d00 */
[C---:B-1----:R-:W-:Y:S01]  /*0580*/  @P1 IMAD.WIDE.U32 R64, R3.reuse, 0x10, R64 ;  /* 0x0000001003401825 */ /* 0x042fe200078e0040 */
[----:B------:R-:W-:Y:S01]  /*0590*/  @P1 IADD3 R3, PT, PT, R3, 0x80, RZ ;  /* 0x0000008003031810 */ /* 0x000fe20007ffe0ff */
[----:B------:R-:W3:Y:S04]  /*05a0*/  @P1 LDG.E.128 R84, desc[UR8][R62.64] ;  /* 0x000000083e541981 */ /* 0x000ee8000c1e1d00 */
[C---:B------:R-:W-:Y:S01]  /*05b0*/  @P2 IMAD.WIDE.U32 R66, R3.reuse, 0x10, R66 ;  /* 0x0000001003422825 */ /* 0x040fe200078e0042 */
[----:B----4-:R1:W-:Y:S04]  /*05c0*/  @P6 STL.64 [R1+0x88], R104 ;  /* 0x0000886801006387 */ /* 0x0103e80000100a00 */
[----:B------:R4:W-:Y:S01]  /*05d0*/  @P6 STL.64 [R1+0x90], R106 ;  /* 0x0000906a01006387 */ /* 0x0009e20000100a00 */
[----:B------:R-:W-:Y:S01]  /*05e0*/  ISETP.NE.AND P6, PT, R0, RZ, PT ;  /* 0x000000ff0000720c */ /* 0x000fe20003fc5270 */
[C---:B--2---:R-:W-:Y:S01]  /*05f0*/  @P2 IMAD.WIDE.U32 R68, R3.reuse, 0x10, R68 ;  /* 0x0000001003442825 */ /* 0x044fe200078e0044 */
[----:B------:R-:W-:Y:S01]  /*0600*/  @P2 IADD3 R3, PT, PT, R3, 0x80, RZ ;  /* 0x0000008003032810 */ /* 0x000fe20007ffe0ff */
[----:B------:R-:W2:Y:S04]  /*0610*/  @P2 LDG.E.128 R80, desc[UR8][R66.64] ;  /* 0x0000000842502981 */ /* 0x000ea8000c1e1d00 */
[----:B------:R-:W-:Y:S01]  /*0620*/  @P3 IMAD.WIDE.U32 R10, R3, 0x10, R70 ;  /* 0x00000010030a3825 */ /* 0x000fe200078e0046 */
[----:B------:R-:W-:Y:S01]  /*0630*/  @P3 LOP3.LUT R7, R7, 0x1, RZ, 0xfc, !PT ;  /* 0x0000000107073812 */ /* 0x000fe200078efcff */
[----:B------:R1:W5:Y:S04]  /*0640*/  @P0 LDG.E.128 R36, desc[UR8][R60.64] ;  /* 0x000000083c240981 */ /* 0x000368000c1e1d00 */
[----:B------:R-:W3:Y:S04]  /*0650*/  @P6 LDG.E.128 R100, desc[UR8][R14.64] ;  /* 0x000000080e646981 */ /* 0x000ee8000c1e1d00 */
[----:B------:R-:W2:Y:S04]  /*0660*/  @P3 LDG.E.128 R76, desc[UR8][R10.64] ;  /* 0x000000080a4c3981 */ /* 0x000ea8000c1e1d00 */
[----:B------:R-:W5:Y:S01]  /*0670*/  @P6 LDG.E.128 R24, desc[UR8][R16.64] ;  /* 0x0000000810186981 */ /* 0x000f62000c1e1d00 */
[----:B------:R-:W-:Y:S01]  /*0680*/  @P3 IMAD.WIDE.U32 R12, R3, 0x10, R72 ;  /* 0x00000010030c3825 */ /* 0x000fe200078e0048 */
[----:B------:R-:W-:-:S02]  /*0690*/  MOV R3, UR4 ;  /* 0x0000000400037c02 */ /* 0x000fc40008000f00 */
[----:B------:R-:W-:Y:S01]  /*06a0*/  CS2R R52, SRZ ;  /* 0x0000000000347805 */ /* 0x000fe2000001ff00 */
[----:B------:R4:W5:Y:S04]  /*06b0*/  @P1 LDG.E.128 R40, desc[UR8][R64.64] ;  /* 0x0000000840281981 */ /* 0x000968000c1e1d00 */
[----:B------:R-:W5:Y:S01]  /*06c0*/  @P3 LDG.E.128 R48, desc[UR8][R12.64] ;  /* 0x000000080c303981 */ /* 0x000f62000c1e1d00 */
[----:B------:R-:W-:Y:S02]  /*06d0*/  CS2R R54, SRZ ;  /* 0x0000000000367805 */ /* 0x000fe4000001ff00 */
[----:B------:R-:W-:Y:S02]  /*06e0*/  CS2R R56, SRZ ;  /* 0x0000000000387805 */ /* 0x000fe4000001ff00 */
[----:B0-----:R-:W-:Y:S01]  /*06f0*/  CS2R R58, SRZ ;  /* 0x00000000003a7805 */ /* 0x001fe2000001ff00 */
[----:B------:R0:W5:Y:S01]  /*0700*/  @P2 LDG.E.128 R44, desc[UR8][R68.64] ;  /* 0x00000008442c2981 */ /* 0x000162000c1e1d00 */
[----:B-1----:R-:W-:-:S02]  /*0710*/  CS2R R60, SRZ ;  /* 0x00000000003c7805 */ /* 0x002fc4000001ff00 */
[----:B------:R-:W-:Y:S02]  /*0720*/  CS2R R62, SRZ ;  /* 0x00000000003e7805 */ /* 0x000fe4000001ff00 */
[----:B----4-:R-:W-:Y:S02]  /*0730*/  CS2R R64, SRZ ;  /* 0x0000000000407805 */ /* 0x010fe4000001ff00 */
        /* <DEDUP_REMOVED lines=29> */
[----:B---3--:R-:W-:Y:S04]  /*0910*/  @P6 STL.64 [R1+0x78], R100 ;  /* 0x0000786401006387 */ /* 0x008fe80000100a00 */
[----:B------:R-:W-:Y:S04]  /*0920*/  @P6 STL.64 [R1+0x80], R102 ;  /* 0x0000806601006387 */ /* 0x000fe80000100a00 */
        /* <DEDUP_REMOVED lines=8> */
[----:B--2---:R0:W-:Y:S04]  /*09b0*/  @P3 STL.64 [R1+0x18], R76 ;  /* 0x0000184c01003387 */ /* 0x0041e80000100a00 */
[----:B------:R1:W-:Y:S04]  /*09c0*/  @P3 STL.64 [R1+0x20], R78 ;  /* 0x0000204e01003387 */ /* 0x0003e80000100a00 */
[----:B------:R2:W-:Y:S04]  /*09d0*/  @P2 STL.64 [R1+0x28], R80 ;  /* 0x0000285001002387 */ /* 0x0005e80000100a00 */
[----:B------:R2:W-:Y:S01]  /*09e0*/  @P2 STL.64 [R1+0x30], R82 ;  /* 0x0000305201002387 */ /* 0x0005e20000100a00 */
[----:B------:R-:W-:-:S02]  /*09f0*/  ISETP.GE.AND P3, PT, R3, UR5, PT ;  /* 0x0000000503007c0c */ /* 0x000fc4000bf66270 */
[----:B0-----:R-:W-:Y:S02]  /*0a00*/  CS2R R76, SRZ ;  /* 0x00000000004c7805 */ /* 0x001fe4000001ff00 */
[----:B------:R-:W-:Y:S02]  /*0a10*/  CS2R R84, SRZ ;  /* 0x0000000000547805 */ /* 0x000fe4000001ff00 */
[----:B-1----:R-:W-:Y:S02]  /*0a20*/  CS2R R78, SRZ ;  /* 0x00000000004e7805 */ /* 0x002fe4000001ff00 */
        /* <DEDUP_REMOVED lines=9> */
[----:B--2---:R-:W-:Y:S06]  /*0ac0*/  @P3 BRA `(.L_x_14549) ;  /* 0x0000008000343947 */ /* 0x004fec0003800000 */
        /* <DEDUP_REMOVED lines=54> */
.L_x_14673:
[----:B0-----:R-:W0:Y:S08]  /*0e30*/  LDC.64 R194, c[0x0][0x3f0] ;  /* 0x0000fc00ffc27b82 */ /* 0x001e300000000a00 */
[----:B------:R-:W1:Y:S08]  /*0e40*/  LDC.64 R4, c[0x0][0x3f8] ;  /* 0x0000fe00ff047b82 */ /* 0x000e700000000a00 */
[----:B--234-:R-:W2:Y:S01]  /*0e50*/  LDC.64 R192, c[0x0][0x3c8] ;  /* 0x0000f200ffc07b82 */ /* 0x01cea20000000a00 */
[----:B0-----:R-:W-:-:S05]  /*0e60*/  IMAD.WIDE R194, R3, 0x4, R194 ;  /* 0x0000000403c27825 */ /* 0x001fca00078e02c2 */
[----:B------:R-:W3:Y:S01]  /*0e70*/  LDG.E R6, desc[UR8][R194.64] ;  /* 0x00000008c2067981 */ /* 0x000ee2000c1e1900 */
[----:B-1----:R-:W-:-:S06]  /*0e80*/  IMAD.WIDE R4, R3, 0x4, R4 ;  /* 0x0000000403047825 */ /* 0x002fcc00078e0204 */
[----:B------:R-:W4:Y:S01]  /*0e90*/  LDG.E R4, desc[UR8][R4.64] ;  /* 0x0000000804047981 */ /* 0x000f22000c1e1900 */
[----:B--2---:R-:W-:-:S05]  /*0ea0*/  IMAD.WIDE R192, R3, 0x4, R192 ;  /* 0x0000000403c07825 */ /* 0x004fca00078e02c0 */
[----:B-----5:R0:W5:Y:S01]  /*0eb0*/  LDG.E R5, desc[UR8][R192.64] ;  /* 0x00000008c0057981 */ /* 0x020162000c1e1900 */
[----:B------:R-:W-:Y:S01]  /*0ec0*/  BSSY.RECONVERGENT B0, `(.L_x_14550) ;  /* 0x00001e0000007945 */ /* 0x000fe20003800200 */
[----:B------:R-:W-:Y:S01]  /*0ed0*/  HFMA2 R204, -RZ, RZ, 0, 0 ;  /* 0x00000000ffcc7431 */ /* 0x000fe200000001ff */
[----:B------:R-:W-:Y:S01]  /*0ee0*/  MOV R203, RZ ;  /* 0x000000ff00cb7202 */ /* 0x000fe20000000f00 */
[----:B---3--:R0:W-:Y:S01]  /*0ef0*/  STL [R1+0x10], R6 ;  /* 0x0000100601007387 */ /* 0x0081e20000100800 */
[----:B----4-:R-:W-:-:S13]  /*0f00*/  ISETP.GE.AND P3, PT, R4, 0x1, PT ;  /* 0x000000010400780c */ /* 0x010fda0003f66270 */
[----:B0-----:R-:W-:Y:S05]  /*0f10*/  @!P3 BRA `(.L_x_14551) ;  /* 0x0000001800a0b947 */ /* 0x001fea0003800000 */
[----:B------:R-:W0:Y:S08]  /*0f20*/  LDC.64 R192, c[0x0][0x3c0] ;  /* 0x0000f000ffc07b82 */ /* 0x000e300000000a00 */
[----:B------:R-:W1:Y:S01]  /*0f30*/  LDC R194, c[0x0][0x388] ;  /* 0x0000e200ffc27b82 */ /* 0x000e620000000800 */
[----:B0-----:R-:W-:-:S05]  /*0f40*/  IMAD.WIDE R192, R3, 0x4, R192 ;  /* 0x0000000403c07825 */ /* 0x001fca00078e02c0 */
[----:B------:R0:W2:Y:S01]  /*0f50*/  LDG.E R6, desc[UR8][R192.64] ;  /* 0x00000008c0067981 */ /* 0x0000a2000c1e1900 */
[C---:B------:R-:W-:Y:S01]  /*0f60*/  ISETP.GE.U32.AND P0, PT, R2.reuse, 0x80, PT ;  /* 0x000000800200780c */ /* 0x040fe20003f06070 */
[----:B------:R-:W-:Y:S01]  /*0f70*/  BSSY.RECONVERGENT B1, `(.L_x_14552) ;  /* 0x0000046000017945 */ /* 0x000fe20003800200 */
[----:B------:R-:W-:Y:S01]  /*0f80*/  ISETP.NE.AND P6, PT, RZ, UR10, PT ;  /* 0x0000000aff007c0c */ /* 0x000fe2000bfc5270 */
[----:B------:R-:W3:Y:S01]  /*0f90*/  S2R R196, SR_TID.X ;  /* 0x0000000000c47919 */ /* 0x000ee20000002100 */
[C---:B------:R-:W-:Y:S02]  /*0fa0*/  ISETP.GE.U32.AND P1, PT, R2.reuse, 0x100, PT ;  /* 0x000001000200780c */ /* 0x040fe40003f26070 */
[C---:B------:R-:W-:Y:S01]  /*0fb0*/  ISETP.GE.U32.AND P2, PT, R2.reuse, 0x180, PT ;  /* 0x000001800200780c */ /* 0x040fe20003f46070 */
[----:B-1----:R1:W-:Y:S01]  /*0fc0*/  STL [R1+0x8], R194 ;  /* 0x000008c201007387 */ /* 0x0023e20000100800 */
[----:B------:R-:W-:Y:S01]  /*0fd0*/  ISETP.GE.U32.AND P4, PT, R2, 0x200, PT ;  /* 0x000002000200780c */ /* 0x000fe20003f86070 */
[----:B0-----:R-:W-:Y:S01]  /*0fe0*/  IMAD R193, R3, R194, RZ ;  /* 0x000000c203c17224 */ /* 0x001fe200078e02ff */
[----:B------:R-:W-:-:S02]  /*0ff0*/  IADD3 R192, PT, PT, R4, -0x1, RZ ;  /* 0xffffffff04c07810 */ /* 0x000fc40007ffe0ff */
[----:B------:R-:W-:Y:S02]  /*1000*/  ISETP.GE.U32.AND P5, PT, R2, 0x280, PT ;  /* 0x000002800200780c */ /* 0x000fe40003fa6070 */
[----:B------:R-:W-:Y:S01]  /*1010*/  MOV R204, RZ ;  /* 0x000000ff00cc7202 */ /* 0x000fe20000000f00 */
[----:B------:R-:W-:Y:S01]  /*1020*/  IMAD R192, R192, R194, RZ ;  /* 0x000000c2c0c07224 */ /* 0x000fe200078e02ff */
[----:B------:R-:W-:Y:S02]  /*1030*/  MOV R203, RZ ;  /* 0x000000ff00cb7202 */ /* 0x000fe40000000f00 */
[----:B-1----:R-:W-:-:S04]  /*1040*/  SHF.R.S32.HI R194, RZ, 0x1f, R193 ;  /* 0x0000001fffc27819 */ /* 0x002fc800000114c1 */
[----:B------:R-:W-:Y:S02]  /*1050*/  LEA.HI R193, R194, R193, RZ, 0x2 ;  /* 0x000000c1c2c17211 */ /* 0x000fe400078f10ff */
[----:B------:R-:W-:-:S04]  /*1060*/  SHF.R.S32.HI R194, RZ, 0x1f, R192 ;  /* 0x0000001fffc27819 */ /* 0x000fc800000114c0 */
[----:B------:R-:W-:Y:S02]  /*1070*/  LEA.HI R192, R194, R192, RZ, 0x2 ;  /* 0x000000c0c2c07211 */ /* 0x000fe400078f10ff */
[-C--:B---3--:R-:W-:Y:S02]  /*1080*/  LEA.HI.SX32 R195, R193, R196.reuse, 0x1e ;  /* 0x000000c4c1c37211 */ /* 0x088fe400078ff2ff */
[----:B------:R-:W-:Y:S02]  /*1090*/  LEA.HI.SX32 R202, R192, R196, 0x1e ;  /* 0x000000c4c0ca7211 */ /* 0x000fe400078ff2ff */
[----:B------:R-:W-:Y:S01]  /*10a0*/  MOV R201, R195 ;  /* 0x000000c300c97202 */ /* 0x000fe20000000f00 */
[----:B------:R0:W-:Y:S01]  /*10b0*/  STL [R1+0xc], R195 ;  /* 0x00000cc301007387 */ /* 0x0001e20000100800 */
[----:B--2---:R-:W-:Y:S02]  /*10c0*/  FSEL R6, R6, RZ, !P6 ;  /* 0x000000ff06067208 */ /* 0x004fe40007000000 */
[----:B------:R-:W-:Y:S01]  /*10d0*/  ISETP.GE.U32.AND P6, PT, R2, 0x300, PT ;  /* 0x000003000200780c */ /* 0x000fe20003fc6070 */
[----:B0-----:R-:W-:-:S12]  /*10e0*/  @!P0 BRA `(.L_x_14553) ;  /* 0x0000000000b88947 */ /* 0x001fd80003800000 */
        /* <DEDUP_REMOVED lines=8> */
[----:B-1----:R-:W-:-:S06]  /*1170*/  IMAD.WIDE.U32 R194, R202, 0x10, R194 ;  /* 0x00000010cac27825 */ /* 0x002fcc00078e00c2 */
[----:B------:R-:W3:Y:S01]  /*1180*/  LDG.E.128 R192, desc[UR8][R194.64] ;  /* 0x00000008c2c07981 */ /* 0x000ee2000c1e1d00 */
[----:B------:R-:W-:-:S04]  /*1190*/  ISETP.NE.U32.AND P0, PT, RZ, UR12, PT ;  /* 0x0000000cff007c0c */ /* 0x000fc8000bf05070 */
[----:B------:R-:W-:-:S13]  /*11a0*/  ISETP.NE.AND.EX P0, PT, RZ, UR13, PT, P0 ;  /* 0x0000000dff007c0c */ /* 0x000fda000bf05300 */
[----:B------:R-:W0:Y:S01]  /*11b0*/  @P0 LDC.64 R204, c[0x0][0x438] ;  /* 0x00010e00ffcc0b82 */ /* 0x000e220000000a00 */
[----:B------:R-:W-:Y:S01]  /*11c0*/  IADD3 R202, PT, PT, R202, 0x80, RZ ;  /* 0x00000080caca7810 */ /* 0x000fe20007ffe0ff */
[----:B0-----:R-:W-:-:S05]  /*11d0*/  @P0 IMAD.WIDE.U32 R204, R201, 0x10, R204 ;  /* 0x00000010c9cc0825 */ /* 0x001fca00078e00cc */
[----:B------:R0:W5:Y:S01]  /*11e0*/  @P0 LDG.E.128 R144, desc[UR8][R204.64] ;  /* 0x00000008cc900981 */ /* 0x000162000c1e1d00 */
[----:B------:R-:W-:Y:S01]  /*11f0*/  IADD3 R201, PT, PT, R201, 0x80, RZ ;  /* 0x00000080c9c97810 */ /* 0x000fe20007ffe0ff */
[C---:B--2---:R-:W-:Y:S01]  /*1200*/  FADD.FTZ R0, -R6.reuse, R196 ;  /* 0x000000c406007221 */ /* 0x044fe20000010100 */
[----:B------:R-:W-:Y:S01]  /*1210*/  FADD.FTZ R197, -R6, R197 ;  /* 0x000000c506c57221 */ /* 0x000fe20000010100 */
[----:B---3--:R-:W-:Y:S02]  /*1220*/  FMUL.FTZ R196, R203, R195 ;  /* 0x000000c3cbc47220 */ /* 0x008fe40000410000 */
[C---:B-----5:R-:W-:Y:S01]  /*1230*/  FMUL.FTZ R0, R5.reuse, R0 ;  /* 0x0000000005007220 */ /* 0x060fe20000410000 */
[----:B0-----:R-:W-:Y:S02]  /*1240*/  FMUL.FTZ R205, R5, R197 ;  /* 0x000000c505cd7220 */ /* 0x001fe40000410000 */
[----:B------:R0:W-:Y:S01]  /*1250*/  STL [R1+0x4], R196 ;  /* 0x000004c401007387 */ /* 0x0001e20000100800 */
[----:B------:R-:W-:Y:S01]  /*1260*/  FMUL.FTZ R215, R231, R192 ;  /* 0x000000c0e7d77220 */ /* 0x000fe20000410000 */
[----:B------:R-:W-:Y:S01]  /*1270*/  FADD.FTZ R84, R84, R192 ;  /* 0x000000c054547221 */ /* 0x000fe20000010000 */
[----:B------:R-:W-:Y:S01]  /*1280*/  FFMA.FTZ R52, R192, R0, R52 ;  /* 0x00000000c0347223 */ /* 0x000fe20000010034 */
[----:B------:R-:W-:Y:S01]  /*1290*/  FADD.FTZ R85, R85, R193 ;  /* 0x000000c155557221 */ /* 0x000fe20000010000 */
[----:B------:R-:W-:Y:S01]  /*12a0*/  FFMA.FTZ R53, R193, R205, R53 ;  /* 0x000000cdc1357223 */ /* 0x000fe20000010035 */
[----:B----4-:R-:W-:Y:S01]  /*12b0*/  FMUL.FTZ R231, R223, R193 ;  /* 0x000000c1dfe77220 */ /* 0x010fe20000410000 */
[----:B------:R-:W-:Y:S01]  /*12c0*/  FADD.FTZ R13, -R6, R198 ;  /* 0x000000c6060d7221 */ /* 0x000fe20000010100 */
[----:B------:R-:W-:Y:S01]  /*12d0*/  FADD.FTZ R193, RZ, R215 ;  /* 0x000000d7ffc17221 */ /* 0x000fe20000010000 */
[----:B------:R-:W-:Y:S01]  /*12e0*/  FFMA.FTZ R192, R0, R215, RZ ;  /* 0x000000d700c07223 */ /* 0x000fe200000100ff */
[----:B------:R-:W-:Y:S01]  /*12f0*/  FADD.FTZ R199, -R6, R199 ;  /* 0x000000c706c77221 */ /* 0x000fe20000010100 */
        /* <DEDUP_REMOVED lines=13> */
.L_x_14553:
[----:B------:R-:W-:Y:S05]  /*13d0*/  BSYNC.RECONVERGENT B1 ;  /* 0x0000000000017941 */ /* 0x000fea0003800200 */
.L_x_14552:
[----:B------:R-:W-:Y:S01]  /*13e0*/  BSSY.RECONVERGENT B1, `(.L_x_14554) ;  /* 0x0000033000017945 */ /* 0x000fe20003800200 */
[----:B------:R-:W-:-:S03]  /*13f0*/  ISETP.GE.U32.AND P0, PT, R2, 0x380, PT ;  /* 0x000003800200780c */ /* 0x000fc60003f06070 */
[----:B------:R-:W-:Y:S10]  /*1400*/  @!P1 BRA `(.L_x_14555) ;  /* 0x0000000000c09947 */ /* 0x000ff40003800000 */
[----:B------:R-:W0:Y:S01]  /*1410*/  LDC.64 R192, c[0x0][0x3a8] ;  /* 0x0000ea00ffc07b82 */ /* 0x000e220000000a00 */
[----:B------:R1:W-:Y:S01]  /*1420*/  STL.64 [R1+0x98], R2 ;  /* 0x0000980201007387 */ /* 0x0003e20000100a00 */
[----:B------:R-:W-:-:S03]  /*1430*/  ISETP.NE.U32.AND P1, PT, RZ, UR12, PT ;  /* 0x0000000cff007c0c */ /* 0x000fc6000bf25070 */
[----:B------:R-:W2:Y:S03]  /*1440*/  LDL R230, [R1+0x78] ;  /* 0x0000780001e67983 */ /* 0x000ea60000100800 */
[----:B------:R-:W3:Y:S01]  /*1450*/  LDC.64 R196, c[0x0][0x428] ;  /* 0x00010a00ffc47b82 */ /* 0x000ee20000000a00 */
[----:B0-----:R-:W-:Y:S01]  /*1460*/  IMAD.WIDE.U32 R192, R201, 0x10, R192 ;  /* 0x00000010c9c07825 */ /* 0x001fe200078e00c0 */
[----:B------:R-:W4:Y:S01]  /*1470*/  LDL R244, [R1+0x7c] ;  /* 0x00007c0001f47983 */ /* 0x000f220000100800 */
[----:B------:R-:W-:-:S04]  /*1480*/  ISETP.NE.AND.EX P1, PT, RZ, UR13, PT, P1 ;  /* 0x0000000dff007c0c */ /* 0x000fc8000bf25310 */
[----:B------:R-:W2:Y:S01]  /*1490*/  LDG.E.128 R192, desc[UR8][R192.64] ;  /* 0x00000008c0c07981 */ /* 0x000ea2000c1e1d00 */
[----:B---3--:R-:W-:-:S06]  /*14a0*/  IMAD.WIDE.U32 R196, R202, 0x10, R196 ;  /* 0x00000010cac47825 */ /* 0x008fcc00078e00c4 */
[----:B------:R-:W3:Y:S02]  /*14b0*/  LDG.E.128 R196, desc[UR8][R196.64] ;  /* 0x00000008c4c47981 */ /* 0x000ee4000c1e1d00 */
[----:B-1----:R-:W0:Y:S02]  /*14c0*/  @P1 LDC.64 R2, c[0x0][0x438] ;  /* 0x00010e00ff021b82 */ /* 0x002e240000000a00 */
[----:B0-----:R-:W-:-:S05]  /*14d0*/  @P1 IMAD.WIDE.U32 R2, R201, 0x10, R2 ;  /* 0x00000010c9021825 */ /* 0x001fca00078e0002 */
[----:B------:R0:W5:Y:S04]  /*14e0*/  @P1 LDG.E.128 R148, desc[UR8][R2.64] ;  /* 0x0000000802941981 */ /* 0x000168000c1e1d00 */
[----:B------:R0:W5:Y:S04]  /*14f0*/  LDL.LU.64 R2, [R1+0x98] ;  /* 0x0000980001027983 */ /* 0x0001680000300a00 */
[----:B------:R-:W4:Y:S01]  /*1500*/  LDL R222, [R1+0x80] ;  /* 0x0000800001de7983 */ /* 0x000f220000100800 */
[----:B--2---:R-:W-:-:S03]  /*1510*/  FADD.FTZ R19, -R6, R194 ;  /* 0x000000c206137221 */ /* 0x004fc60000010100 */
[----:B------:R-:W2:Y:S01]  /*1520*/  LDL R194, [R1+0x84] ;  /* 0x0000840001c27983 */ /* 0x000ea20000100800 */
[C---:B------:R-:W-:Y:S01]  /*1530*/  FADD.FTZ R192, -R6.reuse, R192 ;  /* 0x000000c006c07221 */ /* 0x040fe20000010100 */
[----:B------:R-:W-:-:S03]  /*1540*/  FADD.FTZ R193, -R6, R193 ;  /* 0x000000c106c17221 */ /* 0x000fc60000010100 */
[C---:B-----5:R-:W-:Y:S01]  /*1550*/  FMUL.FTZ R211, R5.reuse, R192 ;  /* 0x000000c005d37220 */ /* 0x060fe20000410000 */
[----:B---3--:R-:W-:Y:S01]  /*1560*/  FMUL.FTZ R238, R230, R196 ;  /* 0x000000c4e6ee7220 */ /* 0x008fe20000410000 */
[----:B------:R-:W-:Y:S01]  /*1570*/  FMUL.FTZ R200, R5, R193 ;  /* 0x000000c105c87220 */ /* 0x000fe20000410000 */
[----:B----4-:R-:W-:Y:S02]  /*1580*/  FMUL.FTZ R230, R244, R197 ;  /* 0x000000c5f4e67220 */ /* 0x010fe40000410000 */
[----:B------:R-:W-:Y:S01]  /*1590*/  FADD.FTZ R192, R204, R238 ;  /* 0x000000eeccc07221 */ /* 0x000fe20000010000 */
[----:B------:R-:W-:Y:S01]  /*15a0*/  FFMA.FTZ R193, R211, R238, R203 ;  /* 0x000000eed3c17223 */ /* 0x000fe200000100cb */
[----:B------:R-:W-:Y:S01]  /*15b0*/  FADD.FTZ R195, -R6, R195 ;  /* 0x000000c306c37221 */ /* 0x000fe20000010100 */
[C---:B------:R-:W-:Y:S01]  /*15c0*/  FMUL.FTZ R19, R5.reuse, R19 ;  /* 0x0000001305137220 */ /* 0x040fe20000410000 */
        /* <DEDUP_REMOVED lines=13> */
[----:B------:R-:W-:-:S04]  /*16a0*/  FMUL.FTZ R222, R222, R198 ;  /* 0x000000c6dede7220 */ /* 0x000fc80000410000 */
[----:B------:R-:W-:Y:S01]  /*16b0*/  FADD.FTZ R192, R192, R222 ;  /* 0x000000dec0c07221 */ /* 0x000fe20000010000 */
[----:B------:R-:W-:Y:S01]  /*16c0*/  FFMA.FTZ R193, R19, R222, R193 ;  /* 0x000000de13c17223 */ /* 0x000fe200000100c1 */
[----:B--2---:R-:W-:-:S05]  /*16d0*/  FMUL.FTZ R194, R194, R199 ;  /* 0x000000c7c2c27220 */ /* 0x004fca0000410000 */
[----:B------:R0:W-:Y:S01]  /*16e0*/  STL [R1], R194 ;  /* 0x000000c201007387 */ /* 0x0001e20000100800 */
[----:B------:R-:W-:Y:S01]  /*16f0*/  FADD.FTZ R204, R192, R194 ;  /* 0x000000c2c0cc7221 */ /* 0x000fe20000010000 */
[----:B------:R-:W-:-:S07]  /*1700*/  FFMA.FTZ R203, R244, R194, R193 ;  /* 0x000000c2f4cb7223 */ /* 0x000fce00000100c1 */
.L_x_14555:
[----:B------:R-:W-:Y:S05]  /*1710*/  BSYNC.RECONVERGENT B1 ;  /* 0x0000000000017941 */ /* 0x000fea0003800200 */
.L_x_14554:
[----:B------:R-:W-:Y:S01]  /*1720*/  BSSY.RECONVERGENT B1, `(.L_x_14556) ;  /* 0x0000032000017945 */ /* 0x000fe20003800200 */
[----:B------:R-:W-:-:S03]  /*1730*/  ISETP.GE.U32.AND P1, PT, R2, 0x400, PT ;  /* 0x000004000200780c */ /* 0x000fc60003f26070 */
[----:B------:R-:W-:Y:S10]  /*1740*/  @!P2 BRA `(.L_x_14557) ;  /* 0x0000000000bca947 */ /* 0x000ff40003800000 */
[----:B------:R-:W-:Y:S01]  /*1750*/  ISETP.NE.U32.AND P2, PT, RZ, UR12, PT ;  /* 0x0000000cff007c0c */ /* 0x000fe2000bf45070 */
[----:B------:R-:W1:Y:S01]  /*1760*/  LDC.64 R192, c[0x0][0x3a8] ;  /* 0x0000ea00ffc07b82 */ /* 0x000e620000000a00 */
[----:B------:R2:W-:Y:S02]  /*1770*/  STL.64 [R1+0x98], R2 ;  /* 0x0000980201007387 */ /* 0x0005e40000100a00 */
[----:B------:R-:W-:Y:S02]  /*1780*/  ISETP.NE.AND.EX P2, PT, RZ, UR13, PT, P2 ;  /* 0x0000000dff007c0c */ /* 0x000fe4000bf45320 */
[----:B------:R-:W3:Y:S03]  /*1790*/  LDL R229, [R1+0x68] ;  /* 0x0000680001e57983 */ /* 0x000ee60000100800 */
[----:B0-----:R-:W0:Y:S01]  /*17a0*/  LDC.64 R194, c[0x0][0x428] ;  /* 0x00010a00ffc27b82 */ /* 0x001e220000000a00 */
[----:B------:R-:W4:Y:S07]  /*17b0*/  LDL R243, [R1+0x6c] ;  /* 0x00006c0001f37983 */ /* 0x000f2e0000100800 */
[----:B--2---:R-:W2:Y:S01]  /*17c0*/  @P2 LDC.64 R2, c[0x0][0x438] ;  /* 0x00010e00ff022b82 */ /* 0x004ea20000000a00 */
[----:B-1----:R-:W-:-:S05]  /*17d0*/  IMAD.WIDE.U32 R192, R201, 0x10, R192 ;  /* 0x00000010c9c07825 */ /* 0x002fca00078e00c0 */
[----:B------:R-:W3:Y:S01]  /*17e0*/  LDG.E.128 R196, desc[UR8][R192.64] ;  /* 0x00000008c0c47981 */ /* 0x000ee2000c1e1d00 */
[----:B0-----:R-:W-:-:S06]  /*17f0*/  IMAD.WIDE.U32 R194, R202, 0x10, R194 ;  /* 0x00000010cac27825 */ /* 0x001fcc00078e00c2 */
[----:B------:R-:W4:Y:S01]  /*1800*/  LDG.E.128 R192, desc[UR8][R194.64] ;  /* 0x00000008c2c07981 */ /* 0x000f22000c1e1d00 */
[----:B--2---:R-:W-:-:S05]  /*1810*/  @P2 IMAD.WIDE.U32 R2, R201, 0x10, R2 ;  /* 0x00000010c9022825 */ /* 0x004fca00078e0002 */
[----:B------:R1:W5:Y:S04]  /*1820*/  @P2 LDG.E.128 R152, desc[UR8][R2.64] ;  /* 0x0000000802982981 */ /* 0x000368000c1e1d00 */
[----:B------:R1:W5:Y:S04]  /*1830*/  LDL.LU.64 R2, [R1+0x98] ;  /* 0x0000980001027983 */ /* 0x0003680000300a00 */
[----:B------:R-:W2:Y:S04]  /*1840*/  LDL R221, [R1+0x70] ;  /* 0x0000700001dd7983 */ /* 0x000ea80000100800 */
[----:B------:R-:W2:Y:S01]  /*1850*/  LDL R252, [R1+0x74] ;  /* 0x0000740001fc7983 */ /* 0x000ea20000100800 */
[----:B------:R-:W-:-:S02]  /*1860*/  IADD3 R202, PT, PT, R202, 0x80, RZ ;  /* 0x00000080caca7810 */ /* 0x000fc40007ffe0ff */
[----:B------:R-:W-:Y:S01]  /*1870*/  IADD3 R201, PT, PT, R201, 0x80, RZ ;  /* 0x00000080c9c97810 */ /* 0x000fe20007ffe0ff */
[C---:B---3--:R-:W-:Y:S01]  /*1880*/  FADD.FTZ R196, -R6.reuse, R196 ;  /* 0x000000c406c47221 */ /* 0x048fe20000010100 */
[----:B------:R-:W-:-:S03]  /*1890*/  FADD.FTZ R8, -R6, R197 ;  /* 0x000000c506087221 */ /* 0x000fc60000010100 */
[C---:B-----5:R-:W-:Y:S01]  /*18a0*/  FMUL.FTZ R210, R5.reuse, R196 ;  /* 0x000000c405d27220 */ /* 0x060fe20000410000 */
[----:B------:R-:W-:Y:S01]  /*18b0*/  FMUL.FTZ R8, R5, R8 ;  /* 0x0000000805087220 */ /* 0x000fe20000410000 */
[----:B------:R-:W-:Y:S01]  /*18c0*/  FADD.FTZ R14, -R6, R198 ;  /* 0x000000c6060e7221 */ /* 0x000fe20000010100 */
        /* <DEDUP_REMOVED lines=13> */
[----:B--2---:R-:W-:Y:S01]  /*19a0*/  FMUL.FTZ R221, R221, R194 ;  /* 0x000000c2dddd7220 */ /* 0x004fe20000410000 */
[----:B------:R-:W-:-:S03]  /*19b0*/  FMUL.FTZ R252, R252, R195 ;  /* 0x000000c3fcfc7220 */ /* 0x000fc60000410000 */
[----:B------:R-:W-:Y:S01]  /*19c0*/  FADD.FTZ R192, R192, R221 ;  /* 0x000000ddc0c07221 */ /* 0x000fe20000010000 */
[----:B------:R-:W-:Y:S01]  /*19d0*/  FFMA.FTZ R193, R14, R221, R193 ;  /* 0x000000dd0ec17223 */ /* 0x000fe200000100c1 */
[----:B------:R-:W-:Y:S01]  /*19e0*/  FADD.FTZ R94, R94, R194 ;  /* 0x000000c25e5e7221 */ /* 0x000fe20000010000 */
[----:B------:R-:W-:Y:S01]  /*19f0*/  FFMA.FTZ R62, R194, R14, R62 ;  /* 0x0000000ec23e7223 */ /* 0x000fe2000001003e */
[----:B------:R-:W-:Y:S01]  /*1a00*/  FADD.FTZ R95, R95, R195 ;  /* 0x000000c35f5f7221 */ /* 0x000fe20000010000 */
[----:B------:R-:W-:Y:S01]  /*1a10*/  FFMA.FTZ R63, R195, R243, R63 ;  /* 0x000000f3c33f7223 */ /* 0x000fe2000001003f */
[----:B------:R-:W-:Y:S01]  /*1a20*/  FADD.FTZ R204, R192, R252 ;  /* 0x000000fcc0cc7221 */ /* 0x000fe20000010000 */
[----:B-1----:R-:W-:-:S07]  /*1a30*/  FFMA.FTZ R203, R243, R252, R193 ;  /* 0x000000fcf3cb7223 */ /* 0x002fce00000100c1 */
.L_x_14557:
[----:B------:R-:W-:Y:S05]  /*1a40*/  BSYNC.RECONVERGENT B1 ;  /* 0x0000000000017941 */ /* 0x000fea0003800200 */
.L_x_14556:
[----:B------:R-:W-:Y:S04]  /*1a50*/  BSSY.RECONVERGENT B1, `(.L_x_14558) ;  /* 0x0000031000017945 */ /* 0x000fe80003800200 */
[----:B------:R-:W-:Y:S05]  /*1a60*/  @!P4 BRA `(.L_x_14559) ;  /* 0x0000000000bcc947 */ /* 0x000fea0003800000 */
        /* <DEDUP_REMOVED lines=47> */
.L_x_14559:
[----:B------:R-:W-:Y:S05]  /*1d60*/  BSYNC.RECONVERGENT B1 ;  /* 0x0000000000017941 */ /* 0x000fea0003800200 */
.L_x_14558:
        /* <DEDUP_REMOVED lines=49> */
.L_x_14561:
[----:B------:R-:W-:Y:S05]  /*2080*/  BSYNC.RECONVERGENT B1 ;  /* 0x0000000000017941 */ /* 0x000fea0003800200 */
.L_x_14560:
        /* <DEDUP_REMOVED lines=49> */
.L_x_14563:
[----:B------:R-:W-:Y:S05]  /*23a0*/  BSYNC.RECONVERGENT B1 ;  /* 0x0000000000017941 */ /* 0x000fea0003800200 */
.L_x_14562:
        /* <DEDUP_REMOVED lines=49> */
.L_x_14565:
[----:B------:R-:W-:Y:S05]  /*26c0*/  BSYNC.RECONVERGENT B1 ;  /* 0x0000000000017941 */ /* 0x000fea0003800200 */
.L_x_14564:
[----:B------:R-:W-:Y:S05]  /*26d0*/  @!P1 BRA `(.L_x_14566) ;  /* 0x0000000400789947 */ /* 0x000fea0003800000 */
[----:B------:R-:W-:Y:S01]  /*26e0*/  ISETP.NE.U32.AND P0, PT, RZ, UR12, PT ;  /* 0x0000000cff007c0c */ /* 0x000fe2000bf05070 */
[----:B------:R-:W1:Y:S01]  /*26f0*/  LDC.64 R192, c[0x0][0x3a8] ;  /* 0x0000ea00ffc07b82 */ /* 0x000e620000000a00 */
[----:B------:R-:W2:Y:S02]  /*2700*/  LDL R224, [R1+0x18] ;  /* 0x0000180001e07983 */ /* 0x000ea40000100800 */
[----:B------:R-:W-:Y:S02]  /*2710*/  ISETP.NE.AND.EX P0, PT, RZ, UR13, PT, P0 ;  /* 0x0000000dff007c0c */ /* 0x000fe4000bf05300 */
[----:B------:R-:W3:Y:S03]  /*2720*/  LDL R216, [R1+0x1c] ;  /* 0x00001c0001d87983 */ /* 0x000ee60000100800 */
[----:B------:R-:W4:Y:S01]  /*2730*/  LDC.64 R196, c[0x0][0x428] ;  /* 0x00010a00ffc47b82 */ /* 0x000f220000000a00 */
[----:B------:R-:W3:Y:S04]  /*2740*/  LDL R246, [R1+0x20] ;  /* 0x0000200001f67983 */ /* 0x000ee80000100800 */
[----:B------:R-:W3:Y:S03]  /*2750*/  LDL R247, [R1+0x24] ;  /* 0x0000240001f77983 */ /* 0x000ee60000100800 */
[----:B0-----:R-:W0:Y:S01]  /*2760*/  @P0 LDC.64 R194, c[0x0][0x438] ;  /* 0x00010e00ffc20b82 */ /* 0x001e220000000a00 */
[----:B-1----:R-:W-:-:S04]  /*2770*/  IMAD.WIDE.U32 R192, R201, 0x10, R192 ;  /* 0x00000010c9c07825 */ /* 0x002fc800078e00c0 */
[----:B----4-:R-:W-:-:S06]  /*2780*/  IMAD.WIDE.U32 R196, R202, 0x10, R196 ;  /* 0x00000010cac47825 */ /* 0x010fcc00078e00c4 */
[----:B------:R-:W2:Y:S01]  /*2790*/  LDG.E.128 R196, desc[UR8][R196.64] ;  /* 0x00000008c4c47981 */ /* 0x000ea2000c1e1d00 */
[----:B0-----:R-:W-:-:S05]  /*27a0*/  @P0 IMAD.WIDE.U32 R194, R201, 0x10, R194 ;  /* 0x00000010c9c20825 */ /* 0x001fca00078e00c2 */
[----:B------:R0:W5:Y:S04]  /*27b0*/  @P0 LDG.E.128 R172, desc[UR8][R194.64] ;  /* 0x00000008c2ac0981 */ /* 0x000168000c1e1d00 */
[----:B------:R-:W4:Y:S01]  /*27c0*/  LDG.E.128 R192, desc[UR8][R192.64] ;  /* 0x00000008c0c07981 */ /* 0x000f22000c1e1d00 */
[----:B--2---:R-:W-:Y:S01]  /*27d0*/  FMUL.FTZ R232, R224, R196 ;  /* 0x000000c4e0e87220 */ /* 0x004fe20000410000 */
[----:B---3--:R-:W-:Y:S01]  /*27e0*/  FMUL.FTZ R224, R216, R197 ;  /* 0x000000c5d8e07220 */ /* 0x008fe20000410000 */
[----:B------:R-:W-:Y:S01]  /*27f0*/  FMUL.FTZ R216, R246, R198 ;  /* 0x000000c6f6d87220 */ /* 0x000fe20000410000 */
[C---:B----4-:R-:W-:Y:S01]  /*2800*/  FADD.FTZ R192, -R6.reuse, R192 ;  /* 0x000000c006c07221 */ /* 0x050fe20000010100 */
[C---:B------:R-:W-:Y:S01]  /*2810*/  FADD.FTZ R193, -R6.reuse, R193 ;  /* 0x000000c106c17221 */ /* 0x040fe20000010100 */
[----:B0-----:R-:W-:-:S02]  /*2820*/  FADD.FTZ R194, -R6, R194 ;  /* 0x000000c206c27221 */ /* 0x001fc40000010100 */
[C---:B-----5:R-:W-:Y:S01]  /*2830*/  FMUL.FTZ R213, R5.reuse, R192 ;  /* 0x000000c005d57220 */ /* 0x060fe20000410000 */
[----:B------:R-:W-:Y:S01]  /*2840*/  FADD.FTZ R6, -R6, R195 ;  /* 0x000000c306067221 */ /* 0x000fe20000010100 */
[----:B------:R-:W-:Y:S01]  /*2850*/  FMUL.FTZ R212, R5, R193 ;  /* 0x000000c105d47220 */ /* 0x000fe20000410000 */
[----:B------:R-:W-:Y:S01]  /*2860*/  FADD.FTZ R192, R204, R232 ;  /* 0x000000e8ccc07221 */ /* 0x000fe20000010000 */
[----:B------:R-:W-:Y:S01]  /*2870*/  FFMA.FTZ R193, R213, R232, R203 ;  /* 0x000000e8d5c17223 */ /* 0x000fe200000100cb */
[C---:B------:R-:W-:Y:S01]  /*2880*/  FMUL.FTZ R246, R5.reuse, R6 ;  /* 0x0000000605f67220 */ /* 0x040fe20000410000 */
        /* <DEDUP_REMOVED lines=17> */
.L_x_14551:
[----:B------:R-:W0:Y:S01]  /*29a0*/  LDC R6, c[0x0][0x388] ;  /* 0x0000e200ff067b82 */ /* 0x000e220000000800 */
[----:B------:R-:W1:Y:S01]  /*29b0*/  S2R R193, SR_TID.X ;  /* 0x0000000000c17919 */ /* 0x000e620000002100 */
[----:B------:R-:W-:-:S04]  /*29c0*/  UISETP.NE.U32.AND UP0, UPT, UR12, URZ, UPT ;  /* 0x000000ff0c00728c */ /* 0x000fc8000bf05070 */
[----:B------:R-:W-:Y:S01]  /*29d0*/  UISETP.NE.AND.EX UP0, UPT, UR13, URZ, UPT, UP0 ;  /* 0x000000ff0d00728c */ /* 0x000fe2000bf05300 */
[----:B0-----:R0:W-:Y:S02]  /*29e0*/  STL [R1+0x8], R6 ;  /* 0x0000080601007387 */ /* 0x0011e40000100800 */
[----:B0-----:R-:W-:-:S05]  /*29f0*/  IMAD R6, R3, R6, RZ ;  /* 0x0000000603067224 */ /* 0x001fca00078e02ff */
[----:B------:R-:W-:-:S04]  /*2a00*/  SHF.R.S32.HI R192, RZ, 0x1f, R6 ;  /* 0x0000001fffc07819 */ /* 0x000fc80000011406 */
[----:B------:R-:W-:-:S04]  /*2a10*/  LEA.HI R6, R192, R6, RZ, 0x2 ;  /* 0x00000006c0067211 */ /* 0x000fc800078f10ff */
[----:B-1----:R-:W-:-:S05]  /*2a20*/  LEA.HI.SX32 R6, R6, R193, 0x1e ;  /* 0x000000c106067211 */ /* 0x002fca00078ff2ff */
[----:B------:R0:W-:Y:S01]  /*2a30*/  STL [R1+0xc], R6 ;  /* 0x00000c0601007387 */ /* 0x0001e20000100800 */
[----:B------:R-:W-:Y:S05]  /*2a40*/  BRA.U !UP0, `(.L_x_14566) ;  /* 0x00000001089c7547 */ /* 0x000fea000b800000 */
[C---:B------:R-:W-:Y:S02]  /*2a50*/  ISETP.GE.U32.AND P0, PT, R2.reuse, 0x80, PT ;  /* 0x000000800200780c */ /* 0x040fe40003f06070 */
[C---:B------:R-:W-:Y:S02]  /*2a60*/  ISETP.GE.U32.AND P1, PT, R2.reuse, 0x100, PT ;  /* 0x000001000200780c */ /* 0x040fe40003f26070 */
[----:B------:R-:W-:-:S09]  /*2a70*/  ISETP.GE.U32.AND P2, PT, R2, 0x180, PT ;  /* 0x000001800200780c */ /* 0x000fd20003f46070 */
[----:B------:R-:W1:Y:S08]  /*2a80*/  @P0 LDC.64 R192, c[0x0][0x438] ;  /* 0x00010e00ffc00b82 */ /* 0x000e700000000a00 */
[----:B------:R-:W2:Y:S01]  /*2a90*/  @P1 LDC.64 R196, c[0x0][0x438] ;  /* 0x00010e00ffc41b82 */ /* 0x000ea20000000a00 */
[----:B------:R-:W-:-:S07]  /*2aa0*/  ISETP.GE.U32.AND P4, PT, R2, 0x200, PT ;  /* 0x000002000200780c */ /* 0x000fce0003f86070 */
[----:B------:R-:W3:Y:S01]  /*2ab0*/  @P2 LDC.64 R194, c[0x0][0x438] ;  /* 0x00010e00ffc22b82 */ /* 0x000ee20000000a00 */
[C---:B-1----:R-:W-:Y:S01]  /*2ac0*/  @P0 IMAD.WIDE.U32 R192, R6.reuse, 0x10, R192 ;  /* 0x0000001006c00825 */ /* 0x042fe200078e00c0 */
[----:B0-----:R-:W-:-:S04]  /*2ad0*/  @P0 IADD3 R6, PT, PT, R6, 0x80, RZ ;  /* 0x0000008006060810 */ /* 0x001fc80007ffe0ff */
[----:B------:R2:W5:Y:S01]  /*2ae0*/  @P0 LDG.E.128 R144, desc[UR8][R192.64] ;  /* 0x00000008c0900981 */ /* 0x000562000c1e1d00 */
[----:B------:R-:W-:Y:S01]  /*2af0*/  ISETP.GE.U32.AND P0, PT, R2, 0x280, PT ;  /* 0x000002800200780c */ /* 0x000fe20003f06070 */
[C---:B--2---:R-:W-:Y:S01]  /*2b00*/  @P1 IMAD.WIDE.U32 R192, R6.reuse, 0x10, R196 ;  /* 0x0000001006c01825 */ /* 0x044fe200078e00c4 */
[----:B------:R-:W-:Y:S01]  /*2b10*/  @P1 IADD3 R6, PT, PT, R6, 0x80, RZ ;  /* 0x0000008006061810 */ /* 0x000fe20007ffe0ff */
[----:B------:R-:W0:Y:S03]  /*2b20*/  @P4 LDC.64 R196, c[0x0][0x438] ;  /* 0x00010e00ffc44b82 */ /* 0x000e260000000a00 */
[----:B------:R3:W5:Y:S02]  /*2b30*/  @P1 LDG.E.128 R148, desc[UR8][R192.64] ;  /* 0x00000008c0941981 */ /* 0x000764000c1e1d00 */
[----:B---3--:R-:W-:-:S05]  /*2b40*/  @P2 IMAD.WIDE.U32 R192, R6, 0x10, R194 ;  /* 0x0000001006c02825 */ /* 0x008fca00078e00c2 */
[----:B------:R-:W1:Y:S01]  /*2b50*/  @P0 LDC.64 R194, c[0x0][0x438] ;  /* 0x00010e00ffc20b82 */ /* 0x000e620000000a00 */
[----:B------:R-:W-:Y:S02]  /*2b60*/  ISETP.GE.U32.AND P1, PT, R2, 0x300, PT ;  /* 0x000003000200780c */ /* 0x000fe40003f26070 */
[----:B------:R-:W-:Y:S01]  /*2b70*/  @P2 IADD3 R6, PT, PT, R6, 0x80, RZ ;  /* 0x0000008006062810 */ /* 0x000fe20007ffe0ff */
[----:B------:R0:W5:Y:S01]  /*2b80*/  @P2 LDG.E.128 R152, desc[UR8][R192.64] ;  /* 0x00000008c0982981 */ /* 0x000162000c1e1d00 */
[----:B------:R-:W-:-:S03]  /*2b90*/  ISETP.GE.U32.AND P2, PT, R2, 0x380, PT ;  /* 0x000003800200780c */ /* 0x000fc60003f46070 */
[C---:B0-----:R-:W-:Y:S01]  /*2ba0*/  @P4 IMAD.WIDE.U32 R192, R6.reuse, 0x10, R196 ;  /* 0x0000001006c04825 */ /* 0x041fe200078e00c4 */
[----:B------:R-:W-:-:S09]  /*2bb0*/  @P4 IADD3 R6, PT, PT, R6, 0x80, RZ ;  /* 0x0000008006064810 */ /* 0x000fd20007ffe0ff */
[----:B------:R-:W0:Y:S01]  /*2bc0*/  @P2 LDC.64 R198, c[0x0][0x438] ;  /* 0x00010e00ffc62b82 */ /* 0x000e220000000a00 */
[----:B------:R1:W5:Y:S01]  /*2bd0*/  @P4 LDG.E.128 R156, desc[UR8][R192.64] ;  /* 0x00000008c09c4981 */ /* 0x000362000c1e1d00 */
[----:B------:R-:W-:Y:S01]  /*2be0*/  ISETP.GE.U32.AND P4, PT, R2, 0x400, PT ;  /* 0x000004000200780c */ /* 0x000fe20003f86070 */
[----:B-1----:R-:W-:-:S05]  /*2bf0*/  @P0 IMAD.WIDE.U32 R192, R6, 0x10, R194 ;  /* 0x0000001006c00825 */ /* 0x002fca00078e00c2 */
[----:B------:R-:W1:Y:S01]  /*2c00*/  @P1 LDC.64 R194, c[0x0][0x438] ;  /* 0x00010e00ffc21b82 */ /* 0x000e620000000a00 */
[----:B------:R2:W5:Y:S01]  /*2c10*/  @P0 LDG.E.128 R160, desc[UR8][R192.64] ;  /* 0x00000008c0a00981 */ /* 0x000562000c1e1d00 */
[----:B------:R-:W-:-:S06]  /*2c20*/  @P0 IADD3 R6, PT, PT, R6, 0x80, RZ ;  /* 0x0000008006060810 */ /* 0x000fcc0007ffe0ff */
[----:B--2---:R-:W2:Y:S01]  /*2c30*/  @P4 LDC.64 R192, c[0x0][0x438] ;  /* 0x00010e00ffc04b82 */ /* 0x004ea20000000a00 */
[C---:B-1----:R-:W-:Y:S01]  /*2c40*/  @P1 IMAD.WIDE.U32 R196, R6.reuse, 0x10, R194 ;  /* 0x0000001006c41825 */ /* 0x042fe200078e00c2 */
[----:B------:R-:W-:-:S04]  /*2c50*/  @P1 IADD3 R6, PT, PT, R6, 0x80, RZ ;  /* 0x0000008006061810 */ /* 0x000fc80007ffe0ff */
[----:B------:R1:W5:Y:S01]  /*2c60*/  @P1 LDG.E.128 R164, desc[UR8][R196.64] ;  /* 0x00000008c4a41981 */ /* 0x000362000c1e1d00 */
[C---:B0-----:R-:W-:Y:S01]  /*2c70*/  @P2 IMAD.WIDE.U32 R194, R6.reuse, 0x10, R198 ;  /* 0x0000001006c22825 */ /* 0x041fe200078e00c6 */
[----:B------:R-:W-:-:S04]  /*2c80*/  @P2 IADD3 R6, PT, PT, R6, 0x80, RZ ;  /* 0x0000008006062810 */ /* 0x000fc80007ffe0ff */
[----:B------:R1:W5:Y:S01]  /*2c90*/  @P2 LDG.E.128 R168, desc[UR8][R194.64] ;  /* 0x00000008c2a82981 */ /* 0x000362000c1e1d00 */
[----:B--2---:R-:W-:-:S05]  /*2ca0*/  @P4 IMAD.WIDE.U32 R192, R6, 0x10, R192 ;  /* 0x0000001006c04825 */ /* 0x004fca00078e00c0 */
[----:B------:R1:W5:Y:S02]  /*2cb0*/  @P4 LDG.E.128 R172, desc[UR8][R192.64] ;  /* 0x00000008c0ac4981 */ /* 0x000364000c1e1d00 */
.L_x_14566:
[----:B------:R-:W-:Y:S05]  /*2cc0*/  BSYNC.RECONVERGENT B0 ;  /* 0x0000000000007941 */ /* 0x000fea0003800200 */
.L_x_14550:
[----:B0-----:R-:W0:Y:S01]  /*2cd0*/  SHFL.DOWN PT, R6, R204, 0x10, 0x1f ;  /* 0x0a001f00cc067f89 */ /* 0x001e2200000e0000 */
[----:B------:R-:W-:Y:S03]  /*2ce0*/  BSSY.RECONVERGENT B0, `(.L_x_14567) ;  /* 0x000001f000007945 */ /* 0x000fe60003800200 */
[----:B-1----:R-:W1:Y:S01]  /*2cf0*/  SHFL.DOWN PT, R192, R203, 0x10, 0x1f ;  /* 0x0a001f00cbc07f89 */ /* 0x002e6200000e0000 */
        /* <DEDUP_REMOVED lines=29> */
.L_x_14568:
[----:B------:R-:W-:Y:S05]  /*2ed0*/  BSYNC.RECONVERGENT B0 ;  /* 0x0000000000007941 */ /* 0x000fea0003800200 */
.L_x_14567:
[----:B0-----:R-:W2:Y:S04]  /*2ee0*/  LDL R6, [R1+0x8] ;  /* 0x0000080001067983 */ /* 0x001ea80000100800 */
[----:B------:R-:W3:Y:S01]  /*2ef0*/  LDL.LU R197, [R1+0x10] ;  /* 0x0000100001c57983 */ /* 0x000ee20000300800 */
[----:B------:R-:W0:Y:S01]  /*2f00*/  S2UR UR5, SR_CgaCtaId ;  /* 0x00000000000579c3 */ /* 0x000e220000008800 */
[----:B------:R-:W-:-:S07]  /*2f10*/  UMOV UR4, 0x400 ;  /* 0x0000040000047882 */ /* 0x000fce0000000000 */
[----:B------:R-:W-:Y:S01]  /*2f20*/  BAR.SYNC.DEFER_BLOCKING 0x0 ;  /* 0x0000000000007b1d */ /* 0x000fe20000010000 */
[----:B------:R-:W-:Y:S02]  /*2f30*/  ISETP.GE.U32.AND P1, PT, R2, 0x80, PT ;  /* 0x000000800200780c */ /* 0x000fe40003f26070 */
[----:B------:R-:W-:Y:S02]  /*2f40*/  ISETP.NE.AND P0, PT, RZ, UR10, PT ;  /* 0x0000000aff007c0c */ /* 0x000fe4000bf05270 */
[----:B------:R-:W-:Y:S01]  /*2f50*/  LOP3.LUT R7, R7, 0xfffffff7, RZ, 0xc0, !PT ;  /* 0xfffffff707077812 */ /* 0x000fe200078ec0ff */
[----:B------:R-:W-:Y:S08]  /*2f60*/  BSSY.RECONVERGENT B0, `(.L_x_14569) ;  /* 0x00000d4000007945 */ /* 0x000ff00003800200 */
[----:B------:R-:W-:Y:S01]  /*2f70*/  @P1 LOP3.LUT R7, R7, 0x8, RZ, 0xfc, !PT ;  /* 0x0000000807071812 */ /* 0x000fe200078efcff */
[----:B0-----:R-:W-:-:S04]  /*2f80*/  ULEA UR4, UR5, UR4, 0x18 ;  /* 0x0000000405047291 */ /* 0x001fc8000f8ec0ff */
[----:B------:R-:W-:Y:S02]  /*2f90*/  UIADD3 UR5, UPT, UPT, UR4, 0x4020, URZ ;  /* 0x0000402004057890 */ /* 0x000fe4000fffe0ff */
[----:B------:R-:W-:-:S09]  /*2fa0*/  @!UP1 UIADD3 UR5, UPT, UPT, UR4, 0x4000, URZ ;  /* 0x0000400004059890 */ /* 0x000fd2000fffe0ff */
[----:B------:R-:W0:Y:S01]  /*2fb0*/  LDS.128 R192, [UR5] ;  /* 0x00000005ffc07984 */ /* 0x000e220008000c00 */
[----:B------:R-:W-:Y:S02]  /*2fc0*/  UIADD3 UR5, UPT, UPT, UR4, 0x4030, URZ ;  /* 0x0000403004057890 */ /* 0x000fe4000fffe0ff */
[----:B------:R-:W-:Y:S01]  /*2fd0*/  @!UP1 UIADD3 UR5, UPT, UPT, UR4, 0x4010, URZ ;  /* 0x0000401004059890 */ /* 0x000fe2000fffe0ff */
[----:B0-----:R-:W-:-:S04]  /*2fe0*/  FADD.FTZ R193, RZ, R193 ;  /* 0x000000c1ffc17221 */ /* 0x001fc80000010000 */
[----:B------:R-:W-:Y:S01]  /*2ff0*/  FADD.FTZ R196, R195, R193 ;  /* 0x000000c1c3c47221 */ /* 0x000fe20000010000 */
[----:B--2---:R-:W-:Y:S01]  /*3000*/  MOV R199, R6 ;  /* 0x0000000600c77202 */ /* 0x004fe20000000f00 */
[----:B------:R-:W-:Y:S01]  /*3010*/  FADD.FTZ R6, RZ, R192 ;  /* 0x000000c0ff067221 */ /* 0x000fe20000010000 */
[----:B---3--:R-:W-:-:S03]  /*3020*/  ISETP.GE.AND P4, PT, R197, 0x1, PT ;  /* 0x00000001c500780c */ /* 0x008fc60003f86270 */
[----:B------:R-:W-:Y:S02]  /*3030*/  FADD.FTZ R6, R194, R6 ;  /* 0x00000006c2067221 */ /* 0x000fe40000010000 */
[----:B------:R-:W0:Y:S08]  /*3040*/  LDS.128 R192, [UR5] ;  /* 0x00000005ffc07984 */ /* 0x000e300008000c00 */
[----:B------:R-:W-:Y:S01]  /*3050*/  @P4 IADD3 R197, PT, PT, R197, -0x1, RZ ;  /* 0xffffffffc5c54810 */ /* 0x000fe20007ffe0ff */
[----:B0-----:R-:W-:-:S04]  /*3060*/  FADD.FTZ R6, R6, R192 ;  /* 0x000000c006067221 */ /* 0x001fc80000010000 */
[----:B------:R-:W-:Y:S02]  /*3070*/  @P4 IMAD R192, R197, R199, RZ ;  /* 0x000000c7c5c04224 */ /* 0x000fe400078e02ff */
[----:B------:R-:W-:Y:S01]  /*3080*/  FADD.FTZ R193, R196, R193 ;  /* 0x000000c1c4c17221 */ /* 0x000fe20000010000 */
[----:B------:R-:W-:Y:S02]  /*3090*/  FADD.FTZ R194, R194, R6 ;  /* 0x00000006c2c27221 */ /* 0x000fe40000010000 */
[----:B------:R-:W-:Y:S01]  /*30a0*/  @P4 SHF.R.S32.HI R6, RZ, 0x1f, R192 ;  /* 0x0000001fff064819 */ /* 0x000fe200000114c0 */
[----:B------:R-:W-:-:S03]  /*30b0*/  FADD.FTZ R195, R195, R193 ;  /* 0x000000c1c3c37221 */ /* 0x000fc60000010000 */
[----:B------:R-:W-:Y:S01]  /*30c0*/  @P4 LEA.HI R192, R6, R192, RZ, 0x2 ;  /* 0x000000c006c04211 */ /* 0x000fe200078f10ff */
[----:B------:R-:W-:-:S03]  /*30d0*/  HFMA2 R6, -RZ, RZ, 0, 0 ;  /* 0x00000000ff067431 */ /* 0x000fc600000001ff */
[----:B------:R-:W-:Y:S01]  /*30e0*/  @P4 LEA.HI.SX32 R6, R192, R198, 0x1e ;  /* 0x000000c6c0064211 */ /* 0x000fe200078ff2ff */
[----:B------:R-:W-:Y:S02]  /*30f0*/  FMUL.FTZ R192, R194, UR11 ;  /* 0x0000000bc2c07c20 */ /* 0x000fe40008410000 */
[----:B------:R0:W5:Y:S01]  /*3100*/  LDL.LU R194, [R1+0xc] ;  /* 0x00000c0001c27983 */ /* 0x0001620000300800 */
[----:B------:R-:W-:Y:S02]  /*3110*/  FMUL.FTZ R195, R195, UR11 ;  /* 0x0000000bc3c37c20 */ /* 0x000fe40008410000 */
[----:B------:R-:W-:Y:S01]  /*3120*/  FSEL R196, R192, RZ, !P0 ;  /* 0x000000ffc0c47208 */ /* 0x000fe20004000000 */
[----:B------:R-:W-:Y:S06]  /*3130*/  @!P1 BRA `(.L_x_14570) ;  /* 0x0000000800d89947 */ /* 0x000fec0003800000 */
[----:B------:R-:W-:-:S04]  /*3140*/  UISETP.NE.U32.AND UP0, UPT, UR12, URZ, UPT ;  /* 0x000000ff0c00728c */ /* 0x000fc8000bf05070 */
[----:B------:R-:W-:Y:S01]  /*3150*/  UISETP.NE.AND.EX UP0, UPT, UR13, URZ, UPT, UP0 ;  /* 0x000000ff0d00728c */ /* 0x000fe2000bf05300 */
[----:B------:R-:W-:Y:S10]  /*3160*/  @!P4 BRA `(.L_x_14571) ;  /* 0x00000000000cc947 */ /* 0x000ff40003800000 */
[----:B------:R-:W1:Y:S02]  /*3170*/  LDC.64 R184, c[0x0][0x390] ;  /* 0x0000e400ffb87b82 */ /* 0x000e640000000a00 */
[----:B-1----:R-:W-:-:S06]  /*3180*/  IMAD.WIDE.U32 R184, R6, 0x10, R184 ;  /* 0x0000001006b87825 */ /* 0x002fcc00078e00b8 */
[----:B------:R-:W5:Y:S02]  /*3190*/  LDG.E.128 R184, desc[UR8][R184.64] ;  /* 0x00000008b8b87981 */ /* 0x000f64000c1e1d00 */
.L_x_14571:
        /* <DEDUP_REMOVED lines=10> */
[----:B-----5:R-:W-:-:S05]  /*3240*/  FMUL.FTZ R188, R5, R188 ;  /* 0x000000bc05bc7220 */ /* 0x020fca0000410000 */
[----:B------:R-:W-:-:S05]  /*3250*/  FSEL R188, R188, RZ, P0 ;  /* 0x000000ffbcbc7208 */ /* 0x000fca0000000000 */
[----:B------:R-:W-:-:S04]  /*3260*/  FMUL.FTZ R188, R188, UR14 ;  /* 0x0000000ebcbc7c20 */ /* 0x000fc80008410000 */
[-C--:B------:R-:W-:Y:S01]  /*3270*/  FFMA.FTZ R112, R184, R188.reuse, R112 ;  /* 0x000000bcb8707223 */ /* 0x080fe20000010070 */
[----:B------:R-:W-:-:S07]  /*3280*/  FMUL.FTZ R188, R20, R188 ;  /* 0x000000bc14bc7220 */ /* 0x000fce0000410000 */
.L_x_14574:
        /* <DEDUP_REMOVED lines=9> */
.L_x_14575:
        /* <DEDUP_REMOVED lines=9> */
.L_x_14576:
[----:B------:R-:W-:Y:S05]  /*33b0*/  @!P4 BRA `(.L_x_14577) ;  /* 0x000000080010c947 */ /* 0x000fea0003800000 */
[----:B------:R-:W2:Y:S01]  /*33c0*/  LDL R192, [R1+0x4] ;  /* 0x0000040001c07983 */ /* 0x000ea20000100800 */
[----:B------:R-:W-:Y:S01]  /*33d0*/  FFMA.FTZ R191, R245, R195, R196 ;  /* 0x000000c3f5bf7223 */ /* 0x000fe200000100c4 */
[----:B------:R-:W-:-:S03]  /*33e0*/  ISETP.GT.AND P0, PT, R4, RZ, PT ;  /* 0x000000ff0400720c */ /* 0x000fc60003f04270 */
[----:B--2---:R-:W-:-:S04]  /*33f0*/  FADD.FTZ R191, R192, -R191 ;  /* 0x800000bfc0bf7221 */ /* 0x004fc80000010000 */
[----:B-----5:R-:W-:-:S05]  /*3400*/  FMUL.FTZ R191, R5, R191 ;  /* 0x000000bf05bf7220 */ /* 0x020fca0000410000 */
[----:B------:R-:W-:-:S05]  /*3410*/  FSEL R191, R191, RZ, P0 ;  /* 0x000000ffbfbf7208 */ /* 0x000fca0000000000 */
[----:B------:R-:W-:-:S04]  /*3420*/  FMUL.FTZ R191, R191, UR14 ;  /* 0x0000000ebfbf7c20 */ /* 0x000fc80008410000 */
[-C--:B------:R-:W-:Y:S01]  /*3430*/  FFMA.FTZ R115, R187, R191.reuse, R115 ;  /* 0x000000bfbb737223 */ /* 0x080fe20000010073 */
[----:B------:R-:W-:Y:S01]  /*3440*/  FMUL.FTZ R191, R23, R191 ;  /* 0x000000bf17bf7220 */ /* 0x000fe20000410000 */
[----:B------:R-:W-:Y:S06]  /*3450*/  BRA `(.L_x_14577) ;  /* 0x0000000400e87947 */ /* 0x000fec0003800000 */
.L_x_14573:
[----:B------:R-:W2:Y:S01]  /*3460*/  LDL R192, [R1+0x4] ;  /* 0x0000040001c07983 */ /* 0x000ea20000100800 */
[-CC-:B------:R-:W-:Y:S01]  /*3470*/  FFMA.FTZ R82, R13, R195.reuse, R196.reuse ;  /* 0x000000c30d527223 */ /* 0x180fe200000100c4 */
[-CC-:B------:R-:W-:Y:S01]  /*3480*/  FFMA.FTZ R81, R205, R195.reuse, R196.reuse ;  /* 0x000000c3cd517223 */ /* 0x180fe200000100c4 */
[-CC-:B------:R-:W-:Y:S01]  /*3490*/  FFMA.FTZ R80, R0, R195.reuse, R196.reuse ;  /* 0x000000c300507223 */ /* 0x180fe200000100c4 */
[----:B------:R-:W-:Y:S01]  /*34a0*/  FFMA.FTZ R83, R245, R195, R196 ;  /* 0x000000c3f5537223 */ /* 0x000fe200000100c4 */
[----:B------:R-:W-:Y:S01]  /*34b0*/  FADD.FTZ R82, R223, -R82 ;  /* 0x80000052df527221 */ /* 0x000fe20000010000 */
[----:B------:R-:W-:Y:S01]  /*34c0*/  FADD.FTZ R81, R231, -R81 ;  /* 0x80000051e7517221 */ /* 0x000fe20000010000 */
[----:B------:R-:W-:Y:S01]  /*34d0*/  FADD.FTZ R80, R215, -R80 ;  /* 0x80000050d7507221 */ /* 0x000fe20000010000 */
[----:B------:R-:W-:Y:S01]  /*34e0*/  ISETP.GT.AND P0, PT, R4, RZ, PT ;  /* 0x000000ff0400720c */ /* 0x000fe20003f04270 */
[C---:B-----5:R-:W-:Y:S01]  /*34f0*/  FMUL.FTZ R82, R5.reuse, R82 ;  /* 0x0000005205527220 */ /* 0x060fe20000410000 */
[C---:B------:R-:W-:Y:S01]  /*3500*/  FMUL.FTZ R81, R5.reuse, R81 ;  /* 0x0000005105517220 */ /* 0x040fe20000410000 */
[----:B------:R-:W-:-:S03]  /*3510*/  FMUL.FTZ R80, R5, R80 ;  /* 0x0000005005507220 */ /* 0x000fc60000410000 */
[----:B------:R-:W-:Y:S02]  /*3520*/  FSEL R82, R82, RZ, P0 ;  /* 0x000000ff52527208 */ /* 0x000fe40000000000 */
[----:B------:R-:W-:Y:S02]  /*3530*/  FSEL R81, R81, RZ, P0 ;  /* 0x000000ff51517208 */ /* 0x000fe40000000000 */
[----:B------:R-:W-:Y:S01]  /*3540*/  FSEL R80, R80, RZ, P0 ;  /* 0x000000ff50507208 */ /* 0x000fe20000000000 */
[----:B--2---:R-:W-:-:S04]  /*3550*/  FADD.FTZ R83, R192, -R83 ;  /* 0x80000053c0537221 */ /* 0x004fc80000010000 */
[----:B------:R-:W-:-:S05]  /*3560*/  FMUL.FTZ R83, R5, R83 ;  /* 0x0000005305537220 */ /* 0x000fca0000410000 */
[----:B------:R-:W-:Y:S01]  /*3570*/  FSEL R83, R83, RZ, P0 ;  /* 0x000000ff53537208 */ /* 0x000fe20000000000 */
[----:B------:R-:W-:Y:S06]  /*3580*/  @!P4 BRA `(.L_x_14578) ;  /* 0x000000000020c947 */ /* 0x000fec0003800000 */
[----:B------:R-:W-:Y:S01]  /*3590*/  FFMA.FTZ R188, R0, R195, R196 ;  /* 0x000000c300bc7223 */ /* 0x000fe200000100c4 */
[----:B------:R-:W-:-:S03]  /*35a0*/  ISETP.GT.AND P0, PT, R4, RZ, PT ;  /* 0x000000ff0400720c */ /* 0x000fc60003f04270 */
[----:B------:R-:W-:-:S04]  /*35b0*/  FADD.FTZ R188, R215, -R188 ;  /* 0x800000bcd7bc7221 */ /* 0x000fc80000010000 */
[----:B------:R-:W-:-:S05]  /*35c0*/  FMUL.FTZ R188, R5, R188 ;  /* 0x000000bc05bc7220 */ /* 0x000fca0000410000 */
[----:B------:R-:W-:-:S05]  /*35d0*/  FSEL R188, R188, RZ, P0 ;  /* 0x000000ffbcbc7208 */ /* 0x000fca0000000000 */
[----:B------:R-:W-:-:S04]  /*35e0*/  FMUL.FTZ R188, R188, UR14 ;  /* 0x0000000ebcbc7c20 */ /* 0x000fc80008410000 */
[-C--:B------:R-:W-:Y:S01]  /*35f0*/  FFMA.FTZ R112, R184, R188.reuse, R112 ;  /* 0x000000bcb8707223 */ /* 0x080fe20000010070 */
[----:B------:R-:W-:-:S07]  /*3600*/  FMUL.FTZ R188, R20, R188 ;  /* 0x000000bc14bc7220 */ /* 0x000fce0000410000 */
.L_x_14578:
[----:B------:R-:W-:Y:S05]  /*3610*/  @!P4 BRA `(.L_x_14579) ;  /* 0x000000000020c947 */ /* 0x000fea0003800000 */
        /* <DEDUP_REMOVED lines=8> */
.L_x_14579:
        /* <DEDUP_REMOVED lines=9> */
.L_x_14580:
[----:B------:R-:W-:Y:S05]  /*3730*/  @!P4 BRA `(.L_x_14577) ;  /* 0x000000040030c947 */ /* 0x000fea0003800000 */
[----:B------:R-:W-:-:S04]  /*3740*/  FMUL.FTZ R191, R83, UR14 ;  /* 0x0000000e53bf7c20 */ /* 0x000fc80008410000 */
[-C--:B------:R-:W-:Y:S01]  /*3750*/  FFMA.FTZ R115, R187, R191.reuse, R115 ;  /* 0x000000bfbb737223 */ /* 0x080fe20000010073 */
[----:B------:R-:W-:Y:S01]  /*3760*/  FMUL.FTZ R191, R23, R191 ;  /* 0x000000bf17bf7220 */ /* 0x000fe20000410000 */
[----:B------:R-:W-:Y:S06]  /*3770*/  BRA `(.L_x_14577) ;  /* 0x0000000400207947 */ /* 0x000fec0003800000 */
.L_x_14572:
[----:B------:R-:W-:Y:S01]  /*3780*/  UMOV UR4, UR6 ;  /* 0x0000000600047c82 */ /* 0x000fe20008000000 */
[----:B------:R-:W-:Y:S01]  /*3790*/  UMOV UR5, UR7 ;  /* 0x0000000700057c82 */ /* 0x000fe20008000000 */
[----:B------:R-:W-:-:S04]  /*37a0*/  UISETP.NE.U32.AND UP0, UPT, UR4, URZ, UPT ;  /* 0x000000ff0400728c */ /* 0x000fc8000bf05070 */
[----:B------:R-:W-:-:S09]  /*37b0*/  UISETP.NE.AND.EX UP0, UPT, UR5, URZ, UPT, UP0 ;  /* 0x000000ff0500728c */ /* 0x000fd2000bf05300 */
[----:B------:R-:W-:Y:S05]  /*37c0*/  BRA.U UP0, `(.L_x_14581) ;  /* 0x0000000100887547 */ /* 0x000fea000b800000 */
[----:B------:R-:W-:Y:S01]  /*37d0*/  @P3 FFMA.FTZ R193, R0, R195, R196 ;  /* 0x000000c300c13223 */ /* 0x000fe200000100c4 */
[----:B-----5:R-:W-:-:S03]  /*37e0*/  MOV R192, R144 ;  /* 0x0000009000c07202 */ /* 0x020fc60000000f00 */
[----:B------:R-:W-:-:S04]  /*37f0*/  @P3 FADD.FTZ R193, R215, -R193 ;  /* 0x800000c1d7c13221 */ /* 0x000fc80000010000 */
[----:B------:R-:W-:Y:S02]  /*3800*/  @P3 FFMA.FTZ R192, R5, R193, R144 ;  /* 0x000000c105c03223 */ /* 0x000fe40000010090 */
[----:B------:R-:W1:Y:S02]  /*3810*/  @P4 LDC R193, c[0x0][0x40c] ;  /* 0x00010300ffc14b82 */ /* 0x000e640000000800 */
[----:B-1----:R-:W-:Y:S01]  /*3820*/  @P4 FMUL.FTZ R193, R192, R193 ;  /* 0x000000c1c0c14220 */ /* 0x002fe20000410000 */
[----:B------:R-:W-:-:S03]  /*3830*/  MOV R192, R145 ;  /* 0x0000009100c07202 */ /* 0x000fc60000000f00 */
[-C--:B------:R-:W-:Y:S01]  /*3840*/  @P4 FFMA.FTZ R112, R184, R193.reuse, R112 ;  /* 0x000000c1b8704223 */ /* 0x080fe20000010070 */
[----:B------:R-:W-:Y:S01]  /*3850*/  @P4 FMUL.FTZ R188, R20, R193 ;  /* 0x000000c114bc4220 */ /* 0x000fe20000410000 */
[----:B------:R-:W-:-:S04]  /*3860*/  @P3 FFMA.FTZ R193, R205, R195, R196 ;  /* 0x000000c3cdc13223 */ /* 0x000fc800000100c4 */
        /* <DEDUP_REMOVED lines=11> */
[----:B-1----:R-:W-:-:S04]  /*3920*/  @P4 FMUL.FTZ R193, R192, R193 ;  /* 0x000000c1c0c14220 */ /* 0x002fc80000410000 */
[-C--:B------:R-:W-:Y:S01]  /*3930*/  @P4 FFMA.FTZ R114, R186, R193.reuse, R114 ;  /* 0x000000c1ba724223 */ /* 0x080fe20000010072 */
[----:B------:R-:W-:Y:S01]  /*3940*/  @P4 FMUL.FTZ R190, R22, R193 ;  /* 0x000000c116be4220 */ /* 0x000fe20000410000 */
[----:B------:R-:W-:Y:S06]  /*3950*/  @!P4 BRA `(.L_x_14577) ;  /* 0x0000000000a8c947 */ /* 0x000fec0003800000 */
[----:B------:R-:W2:Y:S01]  /*3960*/  LDL R197, [R1+0x4] ;  /* 0x0000040001c57983 */ /* 0x000ea20000100800 */
[----:B------:R-:W-:Y:S01]  /*3970*/  @P3 FFMA.FTZ R191, R245, R195, R196 ;  /* 0x000000c3f5bf3223 */ /* 0x000fe200000100c4 */
[----:B------:R-:W-:-:S03]  /*3980*/  MOV R192, R147 ;  /* 0x0000009300c07202 */ /* 0x000fc60000000f00 */
[----:B--2---:R-:W-:-:S04]  /*3990*/  @P3 FADD.FTZ R191, R197, -R191 ;  /* 0x800000bfc5bf3221 */ /* 0x004fc80000010000 */
[----:B------:R-:W-:-:S04]  /*39a0*/  @P3 FFMA.FTZ R192, R5, R191, R147 ;  /* 0x000000bf05c03223 */ /* 0x000fc80000010093 */
[----:B------:R-:W-:-:S04]  /*39b0*/  FMUL.FTZ R191, R192, UR14 ;  /* 0x0000000ec0bf7c20 */ /* 0x000fc80008410000 */
[-C--:B------:R-:W-:Y:S01]  /*39c0*/  FFMA.FTZ R115, R187, R191.reuse, R115 ;  /* 0x000000bfbb737223 */ /* 0x080fe20000010073 */
[----:B------:R-:W-:Y:S01]  /*39d0*/  FMUL.FTZ R191, R23, R191 ;  /* 0x000000bf17bf7220 */ /* 0x000fe20000410000 */
[----:B------:R-:W-:Y:S06]  /*39e0*/  BRA `(.L_x_14577) ;  /* 0x0000000000847947 */ /* 0x000fec0003800000 */
.L_x_14581:
[----:B------:R-:W2:Y:S01]  /*39f0*/  LDL R192, [R1+0x4] ;  /* 0x0000040001c07983 */ /* 0x000ea20000100800 */
[--C-:B------:R-:W-:Y:S01]  /*3a00*/  @P3 FFMA.FTZ R80, R245, R195, R196.reuse ;  /* 0x000000c3f5503223 */ /* 0x100fe200000100c4 */
[----:B-----5:R-:W-:Y:S01]  /*3a10*/  MOV R83, R147 ;  /* 0x0000009300537202 */ /* 0x020fe20000000f00 */
[-CC-:B------:R-:W-:Y:S01]  /*3a20*/  @P3 FFMA.FTZ R81, R0, R195.reuse, R196.reuse ;  /* 0x000000c300513223 */ /* 0x180fe200000100c4 */
[----:B------:R-:W-:-:S03]  /*3a30*/  @P3 FFMA.FTZ R82, R205, R195, R196 ;  /* 0x000000c3cd523223 */ /* 0x000fc600000100c4 */
[----:B------:R-:W-:Y:S01]  /*3a40*/  @P3 FADD.FTZ R81, R215, -R81 ;  /* 0x80000051d7513221 */ /* 0x000fe20000010000 */
[----:B------:R-:W-:Y:S01]  /*3a50*/  @P3 FADD.FTZ R82, R231, -R82 ;  /* 0x80000052e7523221 */ /* 0x000fe20000010000 */
[----:B--2---:R-:W-:-:S04]  /*3a60*/  @P3 FADD.FTZ R80, R192, -R80 ;  /* 0x80000050c0503221 */ /* 0x004fc80000010000 */
[----:B------:R-:W-:Y:S02]  /*3a70*/  @P3 FFMA.FTZ R83, R5, R80, R147 ;  /* 0x0000005005533223 */ /* 0x000fe40000010093 */
[----:B------:R-:W1:Y:S02]  /*3a80*/  @P4 LDC R80, c[0x0][0x40c] ;  /* 0x00010300ff504b82 */ /* 0x000e640000000800 */
[----:B-1----:R-:W-:-:S04]  /*3a90*/  @P4 FMUL.FTZ R80, R83, R80 ;  /* 0x0000005053504220 */ /* 0x002fc80000410000 */
[-C--:B------:R-:W-:Y:S01]  /*3aa0*/  @P4 FFMA.FTZ R115, R187, R80.reuse, R115 ;  /* 0x00000050bb734223 */ /* 0x080fe20000010073 */
[----:B------:R-:W-:Y:S01]  /*3ab0*/  @P4 FMUL.FTZ R191, R23, R80 ;  /* 0x0000005017bf4220 */ /* 0x000fe20000410000 */
[----:B------:R-:W-:Y:S01]  /*3ac0*/  MOV R80, R144 ;  /* 0x0000009000507202 */ /* 0x000fe20000000f00 */
        /* <DEDUP_REMOVED lines=11> */
[----:B------:R-:W-:-:S04]  /*3b80*/  @P3 FFMA.FTZ R82, R13, R195, R196 ;  /* 0x000000c30d523223 */ /* 0x000fc800000100c4 */
[----:B------:R-:W-:Y:S01]  /*3b90*/  @P3 FADD.FTZ R192, R223, -R82 ;  /* 0x80000052dfc03221 */ /* 0x000fe20000010000 */
[----:B------:R-:W-:-:S03]  /*3ba0*/  MOV R82, R146 ;  /* 0x0000009200527202 */ /* 0x000fc60000000f00 */
[----:B------:R-:W-:Y:S02]  /*3bb0*/  @P3 FFMA.FTZ R82, R5, R192, R146 ;  /* 0x000000c005523223 */ /* 0x000fe40000010092 */
[----:B------:R-:W1:Y:S02]  /*3bc0*/  @P4 LDC R192, c[0x0][0x40c] ;  /* 0x00010300ffc04b82 */ /* 0x000e640000000800 */
[----:B-1----:R-:W-:-:S04]  /*3bd0*/  @P4 FMUL.FTZ R192, R82, R192 ;  /* 0x000000c052c04220 */ /* 0x002fc80000410000 */
[-C--:B------:R-:W-:Y:S01]  /*3be0*/  @P4 FFMA.FTZ R114, R186, R192.reuse, R114 ;  /* 0x000000c0ba724223 */ /* 0x080fe20000010072 */
[----:B------:R-:W-:-:S07]  /*3bf0*/  @P4 FMUL.FTZ R190, R22, R192 ;  /* 0x000000c016be4220 */ /* 0x000fce0000410000 */
.L_x_14577:
[----:B------:R-:W-:-:S04]  /*3c00*/  ISETP.NE.U32.AND P0, PT, RZ, UR4, PT ;  /* 0x00000004ff007c0c */ /* 0x000fc8000bf05070 */
[----:B------:R-:W-:-:S13]  /*3c10*/  ISETP.NE.AND.EX P0, PT, RZ, UR5, PT, P0 ;  /* 0x00000005ff007c0c */ /* 0x000fda000bf05300 */
[----:B------:R-:W1:Y:S02]  /*3c20*/  @P0 LDC.64 R192, c[0x0][0x478] ;  /* 0x00011e00ffc00b82 */ /* 0x000e640000000a00 */
[C---:B-1---5:R-:W-:Y:S01]  /*3c30*/  @P0 IMAD.WIDE.U32 R192, R194.reuse, 0x10, R192 ;  /* 0x00000010c2c00825 */ /* 0x062fe200078e00c0 */
[----:B------:R-:W-:-:S04]  /*3c40*/  IADD3 R194, PT, PT, R194, 0x80, RZ ;  /* 0x00000080c2c27810 */ /* 0x000fc80007ffe0ff */
[----:B------:R1:W-:Y:S02]  /*3c50*/  @P0 STG.E.128 desc[UR8][R192.64], R80 ;  /* 0x00000050c0000986 */ /* 0x0003e4000c101d08 */
[----:B-1----:R-:W1:Y:S02]  /*3c60*/  @P4 LDC.64 R192, c[0x0][0x468] ;  /* 0x00011a00ffc04b82 */ /* 0x002e640000000a00 */
[C---:B-1----:R-:W-:Y:S01]  /*3c70*/  @P4 IMAD.WIDE.U32 R192, R6.reuse, 0x10, R192 ;  /* 0x0000001006c04825 */ /* 0x042fe200078e00c0 */
[----:B------:R-:W-:-:S04]  /*3c80*/  IADD3 R6, PT, PT, R6, 0x80, RZ ;  /* 0x0000008006067810 */ /* 0x000fc80007ffe0ff */
[----:B------:R1:W-:Y:S03]  /*3c90*/  @P4 STG.E.128 desc[UR8][R192.64], R188 ;  /* 0x000000bcc0004986 */ /* 0x0003e6000c101d08 */
.L_x_14570:
[----:B------:R-:W-:Y:S05]  /*3ca0*/  BSYNC.RECONVERGENT B0 ;  /* 0x0000000000007941 */ /* 0x000fea0003800200 */
.L_x_14569:
        /* <DEDUP_REMOVED lines=8> */
[----:B------:R-:W2:Y:S02]  /*3d30*/  LDC.64 R184, c[0x0][0x390] ;  /* 0x0000e400ffb87b82 */ /* 0x000ea40000000a00 */
[----:B--2---:R-:W-:-:S06]  /*3d40*/  IMAD.WIDE.U32 R184, R6, 0x10, R184 ;  /* 0x0000001006b87825 */ /* 0x004fcc00078e00b8 */
[----:B------:R-:W5:Y:S02]  /*3d50*/  LDG.E.128 R184, desc[UR8][R184.64] ;  /* 0x00000008b8b87981 */ /* 0x000f64000c1e1d00 */
.L_x_14584:
[----:B------:R-:W-:Y:S05]  /*3d60*/  BRA.U !UP0, `(.L_x_14585) ;  /* 0x0000000508207547 */ /* 0x000fea000b800000 */
[----:B------:R-:W-:-:S04]  /*3d70*/  UISETP.NE.U32.AND UP0, UPT, UR6, URZ, UPT ;  /* 0x000000ff0600728c */ /* 0x000fc8000bf05070 */
[----:B------:R-:W-:-:S06]  /*3d80*/  UISETP.NE.AND.EX UP0, UPT, UR7, URZ, UPT, UP0 ;  /* 0x000000ff0700728c */ /* 0x000fcc000bf05300 */
[----:B------:R-:W-:-:S13]  /*3d90*/  PLOP3.LUT P0, PT, PT, PT, UP0, 0x80, 0x8 ;  /* 0x000000000008781c */ /* 0x000fda0003f0f008 */
[----:B------:R-:W-:Y:S05]  /*3da0*/  @!P0 BRA `(.L_x_14586) ;  /* 0x0000000000888947 */ /* 0x000fea0003800000 */
[----:B-1----:R-:W2:Y:S01]  /*3db0*/  LDL R192, [R1] ;  /* 0x0000000001c07983 */ /* 0x002ea20000100800 */
[-CC-:B------:R-:W-:Y:S01]  /*3dc0*/  @P3 FFMA.FTZ R81, R211, R195.reuse, R196.reuse ;  /* 0x000000c3d3513223 */ /* 0x180fe200000100c4 */
[----:B-----5:R-:W-:Y:S01]  /*3dd0*/  MOV R80, R148 ;  /* 0x0000009400507202 */ /* 0x020fe20000000f00 */
[-CC-:B------:R-:W-:Y:S01]  /*3de0*/  @P3 FFMA.FTZ R82, R200, R195.reuse, R196.reuse ;  /* 0x000000c3c8523223 */ /* 0x180fe200000100c4 */
[----:B------:R-:W-:Y:S01]  /*3df0*/  @P3 FFMA.FTZ R83, R19, R195, R196 ;  /* 0x000000c313533223 */ /* 0x000fe200000100c4 */
[----:B------:R-:W-:Y:S02]  /*3e00*/  @P3 FADD.FTZ R81, R238, -R81 ;  /* 0x80000051ee513221 */ /* 0x000fe40000010000 */
[----:B------:R-:W-:Y:S01]  /*3e10*/  @P3 FADD.FTZ R82, R230, -R82 ;  /* 0x80000052e6523221 */ /* 0x000fe20000010000 */
[----:B------:R-:W-:Y:S01]  /*3e20*/  @P3 FADD.FTZ R83, R222, -R83 ;  /* 0x80000053de533221 */ /* 0x000fe20000010000 */
        /* <DEDUP_REMOVED lines=18> */
[----:B--2---:R-:W-:Y:S01]  /*3f50*/  @P3 FADD.FTZ R192, R192, -R83 ;  /* 0x80000053c0c03221 */ /* 0x004fe20000010000 */
[----:B------:R-:W-:-:S03]  /*3f60*/  MOV R83, R151 ;  /* 0x0000009700537202 */ /* 0x000fc60000000f00 */
[----:B------:R-:W-:Y:S01]  /*3f70*/  @P3 FFMA.FTZ R83, R5, R192, R151 ;  /* 0x000000c005533223 */ /* 0x000fe20000010097 */
[----:B------:R-:W-:Y:S06]  /*3f80*/  @!P4 BRA `(.L_x_14587) ;  /* 0x000000080004c947 */ /* 0x000fec0003800000 */
[----:B------:R-:W-:-:S04]  /*3f90*/  FMUL.FTZ R191, R83, UR14 ;  /* 0x0000000e53bf7c20 */ /* 0x000fc80008410000 */
[-C--:B------:R-:W-:Y:S01]  /*3fa0*/  FFMA.FTZ R119, R187, R191.reuse, R119 ;  /* 0x000000bfbb777223 */ /* 0x080fe20000010077 */
[----:B------:R-:W-:Y:S01]  /*3fb0*/  FMUL.FTZ R191, R27, R191 ;  /* 0x000000bf1bbf7220 */ /* 0x000fe20000410000 */
[----:B------:R-:W-:Y:S06]  /*3fc0*/  BRA `(.L_x_14587) ;  /* 0x0000000400f47947 */ /* 0x000fec0003800000 */
.L_x_14586:
[----:B-1----:R-:W-:Y:S01]  /*3fd0*/  @P3 FFMA.FTZ R193, R211, R195, R196 ;  /* 0x000000c3d3c13223 */ /* 0x002fe200000100c4 */
        /* <DEDUP_REMOVED lines=24> */
[----:B------:R-:W2:Y:S01]  /*4160*/  LDL R197, [R1] ;  /* 0x0000000001c57983 */ /* 0x000ea20000100800 */
        /* <DEDUP_REMOVED lines=8> */
.L_x_14585:
[----:B-1----:R-:W1:Y:S02]  /*41f0*/  LDC.64 R192, c[0x0][0x478] ;  /* 0x00011e00ffc07b82 */ /* 0x002e640000000a00 */
[----:B-1----:R-:W-:-:S04]  /*4200*/  ISETP.NE.U32.AND P0, PT, R192, RZ, PT ;  /* 0x000000ffc000720c */ /* 0x002fc80003f05070 */
[----:B------:R-:W-:-:S13]  /*4210*/  ISETP.NE.AND.EX P0, PT, R193, RZ, PT, P0 ;  /* 0x000000ffc100720c */ /* 0x000fda0003f05300 */
[----:B------:R-:W-:Y:S05]  /*4220*/  @!P0 BRA `(.L_x_14588) ;  /* 0x0000000000c88947 */ /* 0x000fea0003800000 */
[----:B------:R-:W2:Y:S01]  /*4230*/  LDL R197, [R1] ;  /* 0x0000000001c57983 */ /* 0x000ea20000100800 */
        /* <DEDUP_REMOVED lines=26> */
.L_x_14589:
        /* <DEDUP_REMOVED lines=9> */
.L_x_14590:
        /* <DEDUP_REMOVED lines=9> */
.L_x_14591:
[----:B------:R-:W-:Y:S05]  /*4500*/  @!P4 BRA `(.L_x_14587) ;  /* 0x0000000000a4c947 */ /* 0x000fea0003800000 */
[----:B------:R-:W-:-:S04]  /*4510*/  FMUL.FTZ R191, R83, UR14 ;  /* 0x0000000e53bf7c20 */ /* 0x000fc80008410000 */
[-C--:B------:R-:W-:Y:S01]  /*4520*/  FFMA.FTZ R119, R187, R191.reuse, R119 ;  /* 0x000000bfbb777223 */ /* 0x080fe20000010077 */
[----:B------:R-:W-:Y:S01]  /*4530*/  FMUL.FTZ R191, R27, R191 ;  /* 0x000000bf1bbf7220 */ /* 0x000fe20000410000 */
[----:B------:R-:W-:Y:S06]  /*4540*/  BRA `(.L_x_14587) ;  /* 0x0000000000947947 */ /* 0x000fec0003800000 */
.L_x_14588:
        /* <DEDUP_REMOVED lines=9> */
.L_x_14592:
        /* <DEDUP_REMOVED lines=9> */
.L_x_14593:
        /* <DEDUP_REMOVED lines=9> */
.L_x_14594:
[----:B------:R-:W-:Y:S05]  /*4700*/  @!P4 BRA `(.L_x_14587) ;  /* 0x000000000024c947 */ /* 0x000fea0003800000 */
[----:B------:R-:W2:Y:S01]  /*4710*/  LDL R192, [R1] ;  /* 0x0000000001c07983 */ /* 0x000ea20000100800 */
[----:B------:R-:W-:Y:S01]  /*4720*/  FFMA.FTZ R191, R244, R195, R196 ;  /* 0x000000c3f4bf7223 */ /* 0x000fe200000100c4 */
[----:B------:R-:W-:-:S03]  /*4730*/  ISETP.GT.AND P1, PT, R4, RZ, PT ;  /* 0x000000ff0400720c */ /* 0x000fc60003f24270 */
[----:B--2---:R-:W-:-:S04]  /*4740*/  FADD.FTZ R191, R192, -R191 ;  /* 0x800000bfc0bf7221 */ /* 0x004fc80000010000 */
[----:B-----5:R-:W-:-:S05]  /*4750*/  FMUL.FTZ R191, R5, R191 ;  /* 0x000000bf05bf7220 */ /* 0x020fca0000410000 */
[----:B------:R-:W-:-:S05]  /*4760*/  FSEL R191, R191, RZ, P1 ;  /* 0x000000ffbfbf7208 */ /* 0x000fca0000800000 */
[----:B------:R-:W-:-:S04]  /*4770*/  FMUL.FTZ R191, R191, UR14 ;  /* 0x0000000ebfbf7c20 */ /* 0x000fc80008410000 */
[-C--:B------:R-:W-:Y:S01]  /*4780*/  FFMA.FTZ R119, R187, R191.reuse, R119 ;  /* 0x000000bfbb777223 */ /* 0x080fe20000010077 */
[----:B------:R-:W-:-:S07]  /*4790*/  FMUL.FTZ R191, R27, R191 ;  /* 0x000000bf1bbf7220 */ /* 0x000fce0000410000 */
.L_x_14587:
        /* <DEDUP_REMOVED lines=8> */
.L_x_14583:
[----:B------:R-:W-:Y:S05]  /*4820*/  BSYNC.RECONVERGENT B0 ;  /* 0x0000000000007941 */ /* 0x000fea0003800200 */
.L_x_14582:
        /* <DEDUP_REMOVED lines=8> */
[----:B------:R-:W3:Y:S02]  /*48b0*/  LDC.64 R184, c[0x0][0x390] ;  /* 0x0000e400ffb87b82 */ /* 0x000ee40000000a00 */
[----:B---3--:R-:W-:-:S06]  /*48c0*/  IMAD.WIDE.U32 R184, R6, 0x10, R184 ;  /* 0x0000001006b87825 */ /* 0x008fcc00078e00b8 */
[----:B------:R-:W5:Y:S02]  /*48d0*/  LDG.E.128 R184, desc[UR8][R184.64] ;  /* 0x00000008b8b87981 */ /* 0x000f64000c1e1d00 */
.L_x_14597:
[----:B------:R-:W-:Y:S05]  /*48e0*/  BRA.U !UP0, `(.L_x_14598) ;  /* 0x0000000508187547 */ /* 0x000fea000b800000 */
[----:B------:R-:W-:-:S04]  /*48f0*/  UISETP.NE.U32.AND UP0, UPT, UR6, URZ, UPT ;  /* 0x000000ff0600728c */ /* 0x000fc8000bf05070 */
[----:B------:R-:W-:-:S06]  /*4900*/  UISETP.NE.AND.EX UP0, UPT, UR7, URZ, UPT, UP0 ;  /* 0x000000ff0700728c */ /* 0x000fcc000bf05300 */
[----:B------:R-:W-:-:S13]  /*4910*/  PLOP3.LUT P0, PT, PT, PT, UP0, 0x80, 0x8 ;  /* 0x000000000008781c */ /* 0x000fda0003f0f008 */
[----:B------:R-:W-:Y:S05]  /*4920*/  @!P0 BRA `(.L_x_14599) ;  /* 0x0000000000848947 */ /* 0x000fea0003800000 */
        /* <DEDUP_REMOVED lines=8> */
[----:B------:R-:W3:Y:S02]  /*49b0*/  @P4 LDC R81, c[0x0][0x40c] ;  /* 0x00010300ff514b82 */ /* 0x000ee40000000800 */
[----:B---3--:R-:W-:-:S04]  /*49c0*/  @P4 FMUL.FTZ R81, R80, R81 ;  /* 0x0000005150514220 */ /* 0x008fc80000410000 */
[-C--:B------:R-:W-:Y:S01]  /*49d0*/  @P4 FFMA.FTZ R120, R184, R81.reuse, R120 ;  /* 0x00000051b8784223 */ /* 0x080fe20000010078 */
[----:B-12---:R-:W-:Y:S01]  /*49e0*/  @P4 FMUL.FTZ R188, R28, R81 ;  /* 0x000000511cbc4220 */ /* 0x006fe20000410000 */
        /* <DEDUP_REMOVED lines=15> */
[----:B------:R-:W-:Y:S01]  /*4ae0*/  @P3 FFMA.FTZ R83, R5, R192, R155 ;  /* 0x000000c005533223 */ /* 0x000fe2000001009b */
[----:B------:R-:W-:Y:S06]  /*4af0*/  @!P4 BRA `(.L_x_14600) ;  /* 0x0000000400f8c947 */ /* 0x000fec0003800000 */
[----:B------:R-:W-:-:S04]  /*4b00*/  FMUL.FTZ R191, R83, UR14 ;  /* 0x0000000e53bf7c20 */ /* 0x000fc80008410000 */
[-C--:B------:R-:W-:Y:S01]  /*4b10*/  FFMA.FTZ R123, R187, R191.reuse, R123 ;  /* 0x000000bfbb7b7223 */ /* 0x080fe2000001007b */
[----:B------:R-:W-:Y:S01]  /*4b20*/  FMUL.FTZ R191, R31, R191 ;  /* 0x000000bf1fbf7220 */ /* 0x000fe20000410000 */
[----:B------:R-:W-:Y:S06]  /*4b30*/  BRA `(.L_x_14600) ;  /* 0x0000000400e87947 */ /* 0x000fec0003800000 */
.L_x_14599:
[----:B-12---:R-:W-:Y:S01]  /*4b40*/  @P3 FFMA.FTZ R193, R210, R195, R196 ;  /* 0x000000c3d2c13223 */ /* 0x006fe200000100c4 */
        /* <DEDUP_REMOVED lines=24> */
[----:B------:R-:W-:Y:S01]  /*4cd0*/  @P3 FFMA.FTZ R191, R243, R195, R196 ;  /* 0x000000c3f3bf3223 */ /* 0x000fe200000100c4 */
[----:B------:R-:W-:-:S03]  /*4ce0*/  MOV R192, R155 ;  /* 0x0000009b00c07202 */ /* 0x000fc60000000f00 */
[----:B------:R-:W-:-:S04]  /*4cf0*/  @P3 FADD.FTZ R191, R252, -R191 ;  /* 0x800000bffcbf3221 */ /* 0x000fc80000010000 */
[----:B------:R-:W-:-:S04]  /*4d00*/  @P3 FFMA.FTZ R192, R5, R191, R155 ;  /* 0x000000bf05c03223 */ /* 0x000fc8000001009b */
[----:B------:R-:W-:-:S04]  /*4d10*/  FMUL.FTZ R191, R192, UR14 ;  /* 0x0000000ec0bf7c20 */ /* 0x000fc80008410000 */
[-C--:B------:R-:W-:Y:S01]  /*4d20*/  FFMA.FTZ R123, R187, R191.reuse, R123 ;  /* 0x000000bfbb7b7223 */ /* 0x080fe2000001007b */
[----:B------:R-:W-:Y:S01]  /*4d30*/  FMUL.FTZ R191, R31, R191 ;  /* 0x000000bf1fbf7220 */ /* 0x000fe20000410000 */
[----:B------:R-:W-:Y:S06]  /*4d40*/  BRA `(.L_x_14600) ;  /* 0x0000000400647947 */ /* 0x000fec0003800000 */
.L_x_14598:
[----:B-12---:R-:W1:Y:S02]  /*4d50*/  LDC.64 R192, c[0x0][0x478] ;  /* 0x00011e00ffc07b82 */ /* 0x006e640000000a00 */
[----:B-1----:R-:W-:-:S04]  /*4d60*/  ISETP.NE.U32.AND P0, PT, R192, RZ, PT ;  /* 0x000000ffc000720c */ /* 0x002fc80003f05070 */
        /* <DEDUP_REMOVED lines=28> */
.L_x_14602:
        /* <DEDUP_REMOVED lines=9> */
.L_x_14603:
        /* <DEDUP_REMOVED lines=9> */
.L_x_14604:
[----:B------:R-:W-:Y:S05]  /*5050*/  @!P4 BRA `(.L_x_14600) ;  /* 0x0000000000a0c947 */ /* 0x000fea0003800000 */
[----:B------:R-:W-:-:S04]  /*5060*/  FMUL.FTZ R191, R83, UR14 ;  /* 0x0000000e53bf7c20 */ /* 0x000fc80008410000 */
[-C--:B------:R-:W-:Y:S01]  /*5070*/  FFMA.FTZ R123, R187, R191.reuse, R123 ;  /* 0x000000bfbb7b7223 */ /* 0x080fe2000001007b */
[----:B------:R-:W-:Y:S01]  /*5080*/  FMUL.FTZ R191, R31, R191 ;  /* 0x000000bf1fbf7220 */ /* 0x000fe20000410000 */
[----:B------:R-:W-:Y:S06]  /*5090*/  BRA `(.L_x_14600) ;  /* 0x0000000000907947 */ /* 0x000fec0003800000 */
.L_x_14601:
        /* <DEDUP_REMOVED lines=9> */
.L_x_14605:
        /* <DEDUP_REMOVED lines=9> */
.L_x_14606:
        /* <DEDUP_REMOVED lines=9> */
.L_x_14607:
        /* <DEDUP_REMOVED lines=9> */
.L_x_14600:
        /* <DEDUP_REMOVED lines=8> */
.L_x_14596:
[----:B------:R-:W-:Y:S05]  /*5360*/  BSYNC.RECONVERGENT B0 ;  /* 0x0000000000007941 */ /* 0x000fea0003800200 */
.L_x_14595:
        /* <DEDUP_REMOVED lines=8> */
[----:B------:R-:W4:Y:S02]  /*53f0*/  LDC.64 R184, c[0x0][0x390] ;  /* 0x0000e400ffb87b82 */ /* 0x000f240000000a00 */
[----:B----4-:R-:W-:-:S06]  /*5400*/  IMAD.WIDE.U32 R184, R6, 0x10, R184 ;  /* 0x0000001006b87825 */ /* 0x010fcc00078e00b8 */
[----:B------:R-:W5:Y:S02]  /*5410*/  LDG.E.128 R184, desc[UR8][R184.64] ;  /* 0x00000008b8b87981 */ /* 0x000f64000c1e1d00 */
.L_x_14610:
        /* <DEDUP_REMOVED lines=13> */
[----:B------:R-:W4:Y:S02]  /*54f0*/  @P4 LDC R81, c[0x0][0x40c] ;  /* 0x00010300ff514b82 */ /* 0x000f240000000800 */
[----:B----4-:R-:W-:-:S04]  /*5500*/  @P4 FMUL.FTZ R81, R80, R81 ;  /* 0x0000005150514220 */ /* 0x010fc80000410000 */
[-C--:B------:R-:W-:Y:S01]  /*5510*/  @P4 FFMA.FTZ R124, R184, R81.reuse, R124 ;  /* 0x00000051b87c4223 */ /* 0x080fe2000001007c */
[----:B-123--:R-:W-:Y:S01]  /*5520*/  @P4 FMUL.FTZ R188, R32, R81 ;  /* 0x0000005120bc4220 */ /* 0x00efe20000410000 */
        /* <DEDUP_REMOVED lines=21> */
.L_x_14612:
[----:B-123--:R-:W-:Y:S01]  /*5680*/  @P3 FFMA.FTZ R193, R209, R195, R196 ;  /* 0x000000c3d1c13223 */ /* 0x00efe200000100c4 */
        /* <DEDUP_REMOVED lines=32> */
.L_x_14611:
[----:B-123--:R-:W1:Y:S02]  /*5890*/  LDC.64 R192, c[0x0][0x478] ;  /* 0x00011e00ffc07b82 */ /* 0x00ee640000000a00 */
        /* <DEDUP_REMOVED lines=29> */
.L_x_14615:
        /* <DEDUP_REMOVED lines=9> */
.L_x_14616:
        /* <DEDUP_REMOVED lines=9> */
.L_x_14617:
[----:B------:R-:W-:Y:S05]  /*5b90*/  @!P4 BRA `(.L_x_14613) ;  /* 0x0000000000a0c947 */ /* 0x000fea0003800000 */
[----:B------:R-:W-:-:S04]  /*5ba0*/  FMUL.FTZ R191, R83, UR14 ;  /* 0x0000000e53bf7c20 */ /* 0x000fc80008410000 */
[-C--:B------:R-:W-:Y:S01]  /*5bb0*/  FFMA.FTZ R127, R187, R191.reuse, R127 ;  /* 0x000000bfbb7f7223 */ /* 0x080fe2000001007f */
[----:B------:R-:W-:Y:S01]  /*5bc0*/  FMUL.FTZ R191, R35, R191 ;  /* 0x000000bf23bf7220 */ /* 0x000fe20000410000 */
[----:B------:R-:W-:Y:S06]  /*5bd0*/  BRA `(.L_x_14613) ;  /* 0x0000000000907947 */ /* 0x000fec0003800000 */
.L_x_14614:
        /* <DEDUP_REMOVED lines=9> */
.L_x_14618:
        /* <DEDUP_REMOVED lines=9> */
.L_x_14619:
        /* <DEDUP_REMOVED lines=9> */
.L_x_14620:
        /* <DEDUP_REMOVED lines=9> */
.L_x_14613:
        /* <DEDUP_REMOVED lines=8> */
.L_x_14609:
[----:B------:R-:W-:Y:S05]  /*5ea0*/  BSYNC.RECONVERGENT B0 ;  /* 0x0000000000007941 */ /* 0x000fea0003800200 */
.L_x_14608:
[----:B------:R-:W-:Y:S01]  /*5eb0*/  ISETP.GE.U32.AND P0, PT, R2, 0x280, PT ;  /* 0x000002800200780c */ /* 0x000fe20003f06070 */
[----:B------:R-:W-:-:S12]  /*5ec0*/  BSSY.RECONVERGENT B0, `(.L_x_14621) ;  /* 0x00000b0000007945 */ /* 0x000fd80003800200 */
[----:B------:R-:W-:Y:S05]  /*5ed0*/  @!P0 BRA `(.L_x_14622) ;  /* 0x0000000800b88947 */ /* 0x000fea0003800000 */
[----:B------:R-:W-:-:S04]  /*5ee0*/  UISETP.NE.U32.AND UP0, UPT, UR12, URZ, UPT ;  /* 0x000000ff0c00728c */ /* 0x000fc8000bf05070 */
[----:B------:R-:W-:Y:S01]  /*5ef0*/  UISETP.NE.AND.EX UP0, UPT, UR13, URZ, UPT, UP0 ;  /* 0x000000ff0d00728c */ /* 0x000fe2000bf05300 */
[----:B------:R-:W-:Y:S10]  /*5f00*/  @!P4 BRA `(.L_x_14623) ;  /* 0x00000000000cc947 */ /* 0x000ff40003800000 */
[----:B------:R-:W0:Y:S02]  /*5f10*/  LDC.64 R184, c[0x0][0x390] ;  /* 0x0000e400ffb87b82 */ /* 0x000e240000000a00 */
[----:B0-----:R-:W-:-:S06]  /*5f20*/  IMAD.WIDE.U32 R184, R6, 0x10, R184 ;  /* 0x0000001006b87825 */ /* 0x001fcc00078e00b8 */
[----:B------:R-:W5:Y:S02]  /*5f30*/  LDG.E.128 R184, desc[UR8][R184.64] ;  /* 0x00000008b8b87981 */ /* 0x000f64000c1e1d00 */
.L_x_14623:
        /* <DEDUP_REMOVED lines=13> */
[----:B------:R-:W0:Y:S02]  /*6010*/  @P4 LDC R81, c[0x0][0x40c] ;  /* 0x00010300ff514b82 */ /* 0x000e240000000800 */
[----:B0-----:R-:W-:-:S04]  /*6020*/  @P4 FMUL.FTZ R81, R80, R81 ;  /* 0x0000005150514220 */ /* 0x001fc80000410000 */
[-C--:B------:R-:W-:Y:S01]  /*6030*/  @P4 FFMA.FTZ R128, R184, R81.reuse, R128 ;  /* 0x00000051b8804223 */ /* 0x080fe20000010080 */
[----:B-1234-:R-:W-:Y:S01]  /*6040*/  @P4 FMUL.FTZ R188, R36, R81 ;  /* 0x0000005124bc4220 */ /* 0x01efe20000410000 */
[----:B------:R-:W-:Y:S01]  /*6050*/  MOV R81, R161 ;  /* 0x000000a100517202 */ /* 0x000fe20000000f00 */
[----:B------:R-:W-:Y:S02]  /*6060*/  @P3 FFMA.FTZ R81, R5, R82, R161 ;  /* 0x0000005205513223 */ /* 0x000fe400000100a1 */
[----:B------:R-:W0:Y:S02]  /*6070*/  @P4 LDC R82, c[0x0][0x40c] ;  /* 0x00010300ff524b82 */ /* 0x000e240000000800 */
[----:B0-----:R-:W-:-:S04]  /*6080*/  @P4 FMUL.FTZ R82, R81, R82 ;  /* 0x0000005251524220 */ /* 0x001fc80000410000 */
[-C--:B------:R-:W-:Y:S01]  /*6090*/  @P4 FFMA.FTZ R129, R185, R82.reuse, R129 ;  /* 0x00000052b9814223 */ /* 0x080fe20000010081 */
[----:B------:R-:W-:Y:S01]  /*60a0*/  @P4 FMUL.FTZ R189, R37, R82 ;  /* 0x0000005225bd4220 */ /* 0x000fe20000410000 */
[----:B------:R-:W-:Y:S01]  /*60b0*/  MOV R82, R162 ;  /* 0x000000a200527202 */ /* 0x000fe20000000f00 */
[----:B------:R-:W-:Y:S02]  /*60c0*/  @P3 FFMA.FTZ R82, R5, R83, R162 ;  /* 0x0000005305523223 */ /* 0x000fe400000100a2 */
[----:B------:R-:W0:Y:S02]  /*60d0*/  @P4 LDC R83, c[0x0][0x40c] ;  /* 0x00010300ff534b82 */ /* 0x000e240000000800 */
[----:B0-----:R-:W-:-:S04]  /*60e0*/  @P4 FMUL.FTZ R83, R82, R83 ;  /* 0x0000005352534220 */ /* 0x001fc80000410000 */
        /* <DEDUP_REMOVED lines=11> */
.L_x_14625:
[----:B-1234-:R-:W-:Y:S01]  /*61a0*/  @P3 FFMA.FTZ R193, R208, R195, R196 ;  /* 0x000000c3d0c13223 */ /* 0x01efe200000100c4 */
        /* <DEDUP_REMOVED lines=32> */
.L_x_14624:
[----:B-1234-:R-:W1:Y:S02]  /*63b0*/  LDC.64 R192, c[0x0][0x478] ;  /* 0x00011e00ffc07b82 */ /* 0x01ee640000000a00 */
        /* <DEDUP_REMOVED lines=29> */
.L_x_14628:
        /* <DEDUP_REMOVED lines=9> */
.L_x_14629:
        /* <DEDUP_REMOVED lines=9> */
.L_x_14630:
[----:B------:R-:W-:Y:S05]  /*66b0*/  @!P4 BRA `(.L_x_14626) ;  /* 0x0000000000a0c947 */ /* 0x000fea0003800000 */
[----:B------:R-:W-:-:S04]  /*66c0*/  FMUL.FTZ R191, R83, UR14 ;  /* 0x0000000e53bf7c20 */ /* 0x000fc80008410000 */
[-C--:B------:R-:W-:Y:S01]  /*66d0*/  FFMA.FTZ R131, R187, R191.reuse, R131 ;  /* 0x000000bfbb837223 */ /* 0x080fe20000010083 */
[----:B------:R-:W-:Y:S01]  /*66e0*/  FMUL.FTZ R191, R39, R191 ;  /* 0x000000bf27bf7220 */ /* 0x000fe20000410000 */
[----:B------:R-:W-:Y:S06]  /*66f0*/  BRA `(.L_x_14626) ;  /* 0x0000000000907947 */ /* 0x000fec0003800000 */
.L_x_14627:
        /* <DEDUP_REMOVED lines=9> */
.L_x_14631:
        /* <DEDUP_REMOVED lines=9> */
.L_x_14632:
        /* <DEDUP_REMOVED lines=9> */
.L_x_14633:
        /* <DEDUP_REMOVED lines=9> */
.L_x_14626:
        /* <DEDUP_REMOVED lines=8> */
.L_x_14622:
[----:B------:R-:W-:Y:S05]  /*69c0*/  BSYNC.RECONVERGENT B0 ;  /* 0x0000000000007941 */ /* 0x000fea0003800200 */
.L_x_14621:
        /* <DEDUP_REMOVED lines=9> */
.L_x_14636:
        /* <DEDUP_REMOVED lines=38> */
.L_x_14638:
        /* <DEDUP_REMOVED lines=33> */
.L_x_14637:
        /* <DEDUP_REMOVED lines=30> */
.L_x_14641:
        /* <DEDUP_REMOVED lines=9> */
.L_x_14642:
        /* <DEDUP_REMOVED lines=9> */
.L_x_14643:
[----:B------:R-:W-:Y:S05]  /*71d0*/  @!P4 BRA `(.L_x_14639) ;  /* 0x0000000000a0c947 */ /* 0x000fea0003800000 */
[----:B------:R-:W-:-:S04]  /*71e0*/  FMUL.FTZ R191, R83, UR14 ;  /* 0x0000000e53bf7c20 */ /* 0x000fc80008410000 */
[-C--:B------:R-:W-:Y:S01]  /*71f0*/  FFMA.FTZ R135, R187, R191.reuse, R135 ;  /* 0x000000bfbb877223 */ /* 0x080fe20000010087 */
[----:B------:R-:W-:Y:S01]  /*7200*/  FMUL.FTZ R191, R43, R191 ;  /* 0x000000bf2bbf7220 */ /* 0x000fe20000410000 */
[----:B------:R-:W-:Y:S06]  /*7210*/  BRA `(.L_x_14639) ;  /* 0x0000000000907947 */ /* 0x000fec0003800000 */
.L_x_14640:
        /* <DEDUP_REMOVED lines=9> */
.L_x_14644:
        /* <DEDUP_REMOVED lines=9> */
.L_x_14645:
        /* <DEDUP_REMOVED lines=9> */
.L_x_14646:
        /* <DEDUP_REMOVED lines=9> */
.L_x_14639:
        /* <DEDUP_REMOVED lines=8> */
.L_x_14635:
[----:B------:R-:W-:Y:S05]  /*74e0*/  BSYNC.RECONVERGENT B0 ;  /* 0x0000000000007941 */ /* 0x000fea0003800200 */
.L_x_14634:
        /* <DEDUP_REMOVED lines=9> */
.L_x_14649:
        /* <DEDUP_REMOVED lines=38> */
.L_x_14651:
        /* <DEDUP_REMOVED lines=33> */
.L_x_14650:
        /* <DEDUP_REMOVED lines=30> */
.L_x_14654:
        /* <DEDUP_REMOVED lines=9> */
.L_x_14655:
        /* <DEDUP_REMOVED lines=9> */
.L_x_14656:
[----:B------:R-:W-:Y:S05]  /*7cf0*/  @!P4 BRA `(.L_x_14652) ;  /* 0x0000000000a0c947 */ /* 0x000fea0003800000 */
[----:B------:R-:W-:-:S04]  /*7d00*/  FMUL.FTZ R191, R83, UR14 ;  /* 0x0000000e53bf7c20 */ /* 0x000fc80008410000 */
[-C--:B------:R-:W-:Y:S01]  /*7d10*/  FFMA.FTZ R139, R187, R191.reuse, R139 ;  /* 0x000000bfbb8b7223 */ /* 0x080fe2000001008b */
[----:B------:R-:W-:Y:S01]  /*7d20*/  FMUL.FTZ R191, R47, R191 ;  /* 0x000000bf2fbf7220 */ /* 0x000fe20000410000 */
[----:B------:R-:W-:Y:S06]  /*7d30*/  BRA `(.L_x_14652) ;  /* 0x0000000000907947 */ /* 0x000fec0003800000 */
.L_x_14653:
        /* <DEDUP_REMOVED lines=9> */
.L_x_14657:
        /* <DEDUP_REMOVED lines=9> */
.L_x_14658:
        /* <DEDUP_REMOVED lines=9> */
.L_x_14659:
        /* <DEDUP_REMOVED lines=9> */
.L_x_14652:
        /* <DEDUP_REMOVED lines=8> */
.L_x_14648:
[----:B------:R-:W-:Y:S05]  /*8000*/  BSYNC.RECONVERGENT B0 ;  /* 0x0000000000007941 */ /* 0x000fea0003800200 */
.L_x_14647:
        /* <DEDUP_REMOVED lines=8> */
[----:B------:R-:W0:Y:S02]  /*8090*/  LDC.64 R184, c[0x0][0x390] ;  /* 0x0000e400ffb87b82 */ /* 0x000e240000000a00 */
[----:B0-----:R-:W-:-:S06]  /*80a0*/  IMAD.WIDE.U32 R184, R6, 0x10, R184 ;  /* 0x0000001006b87825 */ /* 0x001fcc00078e00b8 */
[----:B------:R-:W5:Y:S02]  /*80b0*/  LDG.E.128 R184, desc[UR8][R184.64] ;  /* 0x00000008b8b87981 */ /* 0x000f64000c1e1d00 */
.L_x_14662:
        /* <DEDUP_REMOVED lines=10> */
[----:B------:R-:W-:Y:S01]  /*8160*/  @P3 FADD.FTZ R81, R232, -R81 ;  /* 0x80000051e8513221 */ /* 0x000fe20000010000 */
[----:B-----5:R-:W-:Y:S01]  /*8170*/  MOV R4, R175 ;  /* 0x000000af00047202 */ /* 0x020fe20000000f00 */
[----:B------:R-:W-:Y:S01]  /*8180*/  @P3 FADD.FTZ R82, R224, -R82 ;  /* 0x80000052e0523221 */ /* 0x000fe20000010000 */
[C---:B------:R-:W-:Y:S01]  /*8190*/  @P3 FFMA.FTZ R4, R5.reuse, R80, R175 ;  /* 0x0000005005043223 */ /* 0x040fe200000100af */
[----:B------:R-:W-:Y:S01]  /*81a0*/  MOV R80, R172 ;  /* 0x000000ac00507202 */ /* 0x000fe20000000f00 */
[----:B------:R-:W-:Y:S01]  /*81b0*/  @P3 FFMA.FTZ R80, R5, R81, R172 ;  /* 0x0000005105503223 */ /* 0x000fe200000100ac */
[----:B------:R-:W-:Y:S01]  /*81c0*/  @P3 FADD.FTZ R83, R216, -R83 ;  /* 0x80000053d8533221 */ /* 0x000fe20000010000 */
        /* <DEDUP_REMOVED lines=11> */
[----:B------:R-:W-:Y:S01]  /*8280*/  @P3 FFMA.FTZ R82, R5, R83, R174 ;  /* 0x0000005305523223 */ /* 0x000fe200000100ae */
[----:B------:R-:W-:Y:S01]  /*8290*/  MOV R83, R4 ;  /* 0x0000000400537202 */ /* 0x000fe20000000f00 */
[----:B------:R-:W0:Y:S02]  /*82a0*/  @P4 LDC R5, c[0x0][0x40c] ;  /* 0x00010300ff054b82 */ /* 0x000e240000000800 */
[----:B0-----:R-:W-:-:S04]  /*82b0*/  @P4 FMUL.FTZ R5, R82, R5 ;  /* 0x0000000552054220 */ /* 0x001fc80000410000 */
[-C--:B------:R-:W-:Y:S01]  /*82c0*/  @P4 FFMA.FTZ R142, R186, R5.reuse, R142 ;  /* 0x00000005ba8e4223 */ /* 0x080fe2000001008e */
[----:B------:R-:W-:Y:S01]  /*82d0*/  @P4 FMUL.FTZ R190, R50, R5 ;  /* 0x0000000532be4220 */ /* 0x000fe20000410000 */
[----:B------:R-:W-:Y:S06]  /*82e0*/  @!P4 BRA `(.L_x_14665) ;  /* 0x0000000400fcc947 */ /* 0x000fec0003800000 */
[----:B------:R-:W-:-:S04]  /*82f0*/  FMUL.FTZ R4, R4, UR14 ;  /* 0x0000000e04047c20 */ /* 0x000fc80008410000 */
[-C--:B------:R-:W-:Y:S01]  /*8300*/  FFMA.FTZ R143, R187, R4.reuse, R143 ;  /* 0x00000004bb8f7223 */ /* 0x080fe2000001008f */
[----:B------:R-:W-:Y:S01]  /*8310*/  FMUL.FTZ R191, R51, R4 ;  /* 0x0000000433bf7220 */ /* 0x000fe20000410000 */
[----:B------:R-:W-:Y:S06]  /*8320*/  BRA `(.L_x_14665) ;  /* 0x0000000400ec7947 */ /* 0x000fec0003800000 */
.L_x_14664:
[----:B------:R-:W-:-:S04]  /*8330*/  @P3 FFMA.FTZ R4, R213, R195, R196 ;  /* 0x000000c3d5043223 */ /* 0x000fc800000100c4 */
[----:B-1234-:R-:W-:Y:S01]  /*8340*/  @P3 FADD.FTZ R192, R232, -R4 ;  /* 0x80000004e8c03221 */ /* 0x01efe20000010000 */
[----:B-----5:R-:W-:-:S03]  /*8350*/  MOV R4, R172 ;  /* 0x000000ac00047202 */ /* 0x020fc60000000f00 */
        /* <DEDUP_REMOVED lines=30> */
.L_x_14663:
[----:B-1234-:R-:W1:Y:S02]  /*8540*/  LDC.64 R192, c[0x0][0x478] ;  /* 0x00011e00ffc07b82 */ /* 0x01ee640000000a00 */
[----:B-1----:R-:W-:-:S04]  /*8550*/  ISETP.NE.U32.AND P5, PT, R192, RZ, PT ;  /* 0x000000ffc000720c */ /* 0x002fc80003fa5070 */
[----:B------:R-:W-:-:S13]  /*8560*/  ISETP.NE.AND.EX P5, PT, R193, RZ, PT, P5 ;  /* 0x000000ffc100720c */ /* 0x000fda0003fa5350 */
[----:B------:R-:W-:Y:S05]  /*8570*/  @!P5 BRA `(.L_x_14666) ;  /* 0x0000000000c8d947 */ /* 0x000fea0003800000 */
        /* <DEDUP_REMOVED lines=9> */
.L_x_14667:
        /* <DEDUP_REMOVED lines=9> */
.L_x_14668:
        /* <DEDUP_REMOVED lines=9> */
.L_x_14669:
        /* <DEDUP_REMOVED lines=13> */
[----:B------:R-:W-:Y:S02]  /*8800*/  FSEL R5, R81, RZ, P3 ;  /* 0x000000ff51057208 */ /* 0x000fe40001800000 */
[----:B------:R-:W-:Y:S02]  /*8810*/  FSEL R82, R80, RZ, P3 ;  /* 0x000000ff50527208 */ /* 0x000fe40001800000 */
[----:B------:R-:W-:Y:S02]  /*8820*/  FSEL R80, R83, RZ, P3 ;  /* 0x000000ff53507208 */ /* 0x000fe40001800000 */
[----:B------:R-:W-:Y:S02]  /*8830*/  FSEL R81, R4, RZ, P3 ;  /* 0x000000ff04517208 */ /* 0x000fe40001800000 */
[----:B------:R-:W-:Y:S01]  /*8840*/  MOV R83, R5 ;  /* 0x0000000500537202 */ /* 0x000fe20000000f00 */
[----:B------:R-:W-:Y:S06]  /*8850*/  @!P4 BRA `(.L_x_14665) ;  /* 0x0000000000a0c947 */ /* 0x000fec0003800000 */
[----:B------:R-:W-:-:S04]  /*8860*/  FMUL.FTZ R4, R5, UR14 ;  /* 0x0000000e05047c20 */ /* 0x000fc80008410000 */
[-C--:B------:R-:W-:Y:S01]  /*8870*/  FFMA.FTZ R143, R187, R4.reuse, R143 ;  /* 0x00000004bb8f7223 */ /* 0x080fe2000001008f */
[----:B------:R-:W-:Y:S01]  /*8880*/  FMUL.FTZ R191, R51, R4 ;  /* 0x0000000433bf7220 */ /* 0x000fe20000410000 */
[----:B------:R-:W-:Y:S06]  /*8890*/  BRA `(.L_x_14665) ;  /* 0x0000000000907947 */ /* 0x000fec0003800000 */
.L_x_14666:
        /* <DEDUP_REMOVED lines=9> */
.L_x_14670:
        /* <DEDUP_REMOVED lines=9> */
.L_x_14671:
        /* <DEDUP_REMOVED lines=9> */
.L_x_14672:
[----:B------:R-:W-:Y:S01]  /*8a50*/  ISETP.GT.AND P3, PT, R4, RZ, PT ;  /* 0x000000ff0400720c */ /* 0x000fe20003f64270 */
[----:B------:R-:W-:-:S04]  /*8a60*/  FFMA.FTZ R4, R246, R195, R196 ;  /* 0x000000c3f6047223 */ /* 0x000fc800000100c4 */
[----:B------:R-:W-:-:S04]  /*8a70*/  FADD.FTZ R4, R247, -R4 ;  /* 0x80000004f7047221 */ /* 0x000fc80000010000 */
[----:B-----5:R-:W-:Y:S02]  /*8a80*/  FMUL.FTZ R4, R5, R4 ;  /* 0x0000000405047220 */ /* 0x020fe40000410000 */
[----:B------:R-:W1:Y:S03]  /*8a90*/  @P4 LDC R5, c[0x0][0x40c] ;  /* 0x00010300ff054b82 */ /* 0x000e660000000800 */
[----:B------:R-:W-:-:S05]  /*8aa0*/  FSEL R4, R4, RZ, P3 ;  /* 0x000000ff04047208 */ /* 0x000fca0001800000 */
[----:B-1----:R-:W-:-:S04]  /*8ab0*/  @P4 FMUL.FTZ R4, R4, R5 ;  /* 0x0000000504044220 */ /* 0x002fc80000410000 */
[-C--:B------:R-:W-:Y:S01]  /*8ac0*/  @P4 FFMA.FTZ R143, R187, R4.reuse, R143 ;  /* 0x00000004bb8f4223 */ /* 0x080fe2000001008f */
[----:B------:R-:W-:-:S07]  /*8ad0*/  @P4 FMUL.FTZ R191, R51, R4 ;  /* 0x0000000433bf4220 */ /* 0x000fce0000410000 */
.L_x_14665:
[----:B------:R-:W1:Y:S02]  /*8ae0*/  @P5 LDC.64 R4, c[0x0][0x478] ;  /* 0x00011e00ff045b82 */ /* 0x000e640000000a00 */
[----:B-1----:R-:W-:-:S05]  /*8af0*/  @P5 IMAD.WIDE.U32 R4, R194, 0x10, R4 ;  /* 0x00000010c2045825 */ /* 0x002fca00078e0004 */
[----:B------:R1:W-:Y:S02]  /*8b00*/  @P5 STG.E.128 desc[UR8][R4.64], R80 ;  /* 0x0000005004005986 */ /* 0x0003e4000c101d08 */
[----:B-1----:R-:W1:Y:S02]  /*8b10*/  @P4 LDC.64 R4, c[0x0][0x468] ;  /* 0x00011a00ff044b82 */ /* 0x002e640000000a00 */
[----:B-1----:R-:W-:-:S05]  /*8b20*/  @P4 IMAD.WIDE.U32 R4, R6, 0x10, R4 ;  /* 0x0000001006044825 */ /* 0x002fca00078e0004 */
[----:B------:R1:W-:Y:S02]  /*8b30*/  @P4 STG.E.128 desc[UR8][R4.64], R188 ;  /* 0x000000bc04004986 */ /* 0x0003e4000c101d08 */
.L_x_14661:
[----:B------:R-:W-:Y:S05]  /*8b40*/  BSYNC.RECONVERGENT B0 ;  /* 0x0000000000007941 */ /* 0x000fea0003800200 */
.L_x_14660:
[----:B-1---5:R-:W1:Y:S01]  /*8b50*/  LDC.64 R4, c[0x0][0x380] ;  /* 0x0000e000ff047b82 */ /* 0x022e620000000a00 */
[----:B------:R-:W-:Y:S01]  /*8b60*/  UPLOP3.LUT UP1, UPT, UPT, UPT, UP1, 0x40, 0x4 ;  /* 0x000000000004789c */ /* 0x000fe20003f2e810 */
[----:B-1----:R-:W-:-:S04]  /*8b70*/  IADD3 R3, PT, PT, R3, R4, RZ ;  /* 0x0000000403037210 */ /* 0x002fc80007ffe0ff */
[----:B------:R-:W-:-:S13]  /*8b80*/  ISETP.GE.AND P3, PT, R3, R5, PT ;  /* 0x000000050300720c */ /* 0x000fda0003f66270 */
[----:B------:R-:W-:Y:S05]  /*8b90*/  @!P3 BRA `(.L_x_14673) ;  /* 0xffffff8000a4b947 */ /* 0x000fea000383ffff */
.L_x_14549:
[----:B------:R-:W2:Y:S01]  /*8ba0*/  LDL.LU R5, [R1+0x8] ;  /* 0x0000080001057983 */ /* 0x000ea20000300800 */
[----:B------:R-:W2:Y:S01]  /*8bb0*/  S2UR UR4, SR_CTAID.X ;  /* 0x00000000000479c3 */ /* 0x000ea20000002500 */
[----:B------:R-:W-:Y:S01]  /*8bc0*/  LOP3.LUT P3, RZ, R7, 0x8, RZ, 0xc0, !PT ;  /* 0x0000000807ff7812 */ /* 0x000fe2000786c0ff */
[----:B------:R-:W-:Y:S01]  /*8bd0*/  BSSY.RECONVERGENT B0, `(.L_x_14674) ;  /* 0x000000f000007945 */ /* 0x000fe20003800200 */
[----:B------:R-:W1:Y:S01]  /*8be0*/  S2R R4, SR_TID.X ;  /* 0x0000000000047919 */ /* 0x000e620000002100 */
[----:B--2---:R-:W-:-:S05]  /*8bf0*/  IMAD R0, R5, UR4, RZ ;  /* 0x0000000405007c24 */ /* 0x004fca000f8e02ff */
[----:B-1----:R-:W-:-:S05]  /*8c00*/  LEA.HI R11, R0, R4, RZ, 0x1e ;  /* 0x00000004000b7211 */ /* 0x002fca00078ff0ff */
[----:B------:R-:W-:Y:S05]  /*8c10*/  @!P3 BRA `(.L_x_14675) ;  /* 0x000000000028b947 */ /* 0x000fea0003800000 */
[----:B------:R-:W1:Y:S08]  /*8c20*/  LDC.64 R2, c[0x0][0x440] ;  /* 0x00011000ff027b82 */ /* 0x000e700000000a00 */
[----:B------:R-:W2:Y:S08]  /*8c30*/  LDC.64 R4, c[0x0][0x448] ;  /* 0x00011200ff047b82 */ /* 0x000eb00000000a00 */
[----:B------:R-:W0:Y:S01]  /*8c40*/  LDC.64 R8, c[0x0][0x460] ;  /* 0x00011800ff087b82 */ /* 0x000e220000000a00 */
[----:B-1----:R-:W-:-:S05]  /*8c50*/  IMAD.WIDE.U32 R2, R11, 0x10, R2 ;  /* 0x000000100b027825 */ /* 0x002fca00078e0002 */
[----:B------:R1:W-:Y:S01]  /*8c60*/  STG.E.128 desc[UR8][R2.64], R84 ;  /* 0x0000005402007986 */ /* 0x0003e2000c101d08 */
[----:B--2---:R-:W-:-:S05]  /*8c70*/  IMAD.WIDE.U32 R4, R11, 0x10, R4 ;  /* 0x000000100b047825 */ /* 0x004fca00078e0004 */
[----:B------:R1:W-:Y:S01]  /*8c80*/  STG.E.128 desc[UR8][R4.64], R52 ;  /* 0x0000003404007986 */ /* 0x0003e2000c101d08 */
[C---:B0-----:R-:W-:Y:S01]  /*8c90*/  IMAD.WIDE.U32 R8, R11.reuse, 0x10, R8 ;  /* 0x000000100b087825 */ /* 0x041fe200078e0008 */
[----:B------:R-:W-:-:S04]  /*8ca0*/  IADD3 R11, PT, PT, R11, 0x80, RZ ;  /* 0x000000800b0b7810 */ /* 0x000fc80007ffe0ff */
[----:B------:R1:W-:Y:S03]  /*8cb0*/  STG.E.128 desc[UR8][R8.64], R112 ;  /* 0x0000007008007986 */ /* 0x0003e6000c101d08 */
.L_x_14675:
[----:B------:R-:W-:Y:S05]  /*8cc0*/  BSYNC.RECONVERGENT B0 ;  /* 0x0000000000007941 */ /* 0x000fea0003800200 */
.L_x_14674:
[----:B------:R-:W-:Y:S01]  /*8cd0*/  LOP3.LUT P3, RZ, R7, 0x10, RZ, 0xc0, !PT ;  /* 0x0000001007ff7812 */ /* 0x000fe2000786c0ff */
[----:B------:R-:W-:-:S12]  /*8ce0*/  BSSY.RECONVERGENT B0, `(.L_x_14676) ;  /* 0x000000c000007945 */ /* 0x000fd80003800200 */
[----:B------:R-:W-:Y:S05]  /*8cf0*/  @!P3 BRA `(.L_x_14677) ;  /* 0x000000000028b947 */ /* 0x000fea0003800000 */
[----:B-1----:R-:W1:Y:S08]  /*8d00*/  LDC.64 R2, c[0x0][0x440] ;  /* 0x00011000ff027b82 */ /* 0x002e700000000a00 */
        /* <DEDUP_REMOVED lines=9> */
.L_x_14677:
[----:B------:R-:W-:Y:S05]  /*8da0*/  BSYNC.RECONVERGENT B0 ;  /* 0x0000000000007941 */ /* 0x000fea0003800200 */
.L_x_14676:
        /* <DEDUP_REMOVED lines=13> */
.L_x_14679:
[----:B------:R-:W-:Y:S05]  /*8e80*/  BSYNC.RECONVERGENT B0 ;  /* 0x0000000000007941 */ /* 0x000fea0003800200 */
.L_x_14678:
        /* <DEDUP_REMOVED lines=13> */
.L_x_14681:
[----:B------:R-:W-:Y:S05]  /*8f60*/  BSYNC.RECONVERGENT B0 ;  /* 0x0000000000007941 */ /* 0x000fea0003800200 */
.L_x_14680:
[----:B------:R-:W-:Y:S04]  /*8f70*/  BSSY.RECONVERGENT B0, `(.L_x_14682) ;  /* 0x000000c000007945 */ /* 0x000fe80003800200 */
        /* <DEDUP_REMOVED lines=11> */
.L_x_14683:
[----:B------:R-:W-:Y:S05]  /*9030*/  BSYNC.RECONVERGENT B0 ;  /* 0x0000000000007941 */ /* 0x000fea0003800200 */
.L_x_14682:
        /* <DEDUP_REMOVED lines=12> */
.L_x_14685:
[----:B------:R-:W-:Y:S05]  /*9100*/  BSYNC.RECONVERGENT B0 ;  /* 0x0000000000007941 */ /* 0x000fea0003800200 */
.L_x_14684:
        /* <DEDUP_REMOVED lines=12> */
.L_x_14687:
[----:B------:R-:W-:Y:S05]  /*91d0*/  BSYNC.RECONVERGENT B0 ;  /* 0x0000000000007941 */ /* 0x000fea0003800200 */
.L_x_14686:
[----:B------:R-:W-:-:S13]  /*91e0*/  LOP3.LUT P0, RZ, R7, 0x1, RZ, 0xc0, !PT ;  /* 0x0000000107ff7812 */ /* 0x000fda000780c0ff */
[----:B------:R-:W-:Y:S05]  /*91f0*/  @!P0 EXIT ;  /* 0x000000000000894d */ /* 0x000fea0003800000 */
[----:B-1----:R-:W1:Y:S08]  /*9200*/  LDC.64 R2, c[0x0][0x440] ;  /* 0x00011000ff027b82 */ /* 0x002e700000000a00 */
[----:B------:R-:W2:Y:S08]  /*9210*/  LDC.64 R4, c[0x0][0x448] ;  /* 0x00011200ff047b82 */ /* 0x000eb00000000a00 */
[----:B------:R-:W0:Y:S01]  /*9220*/  LDC.64 R6, c[0x0][0x460] ;  /* 0x00011800ff067b82 */ /* 0x000e220000000a00 */
[----:B-1----:R-:W-:-:S05]  /*9230*/  IMAD.WIDE.U32 R2, R11, 0x10, R2 ;  /* 0x000000100b027825 */ /* 0x002fca00078e0002 */
[----:B------:R-:W-:Y:S01]  /*9240*/  STG.E.128 desc[UR8][R2.64], R176 ;  /* 0x000000b002007986 */ /* 0x000fe2000c101d08 */
[----:B--2---:R-:W-:-:S05]  /*9250*/  IMAD.WIDE.U32 R4, R11, 0x10, R4 ;  /* 0x000000100b047825 */ /* 0x004fca00078e0004 */
[----:B------:R-:W-:Y:S01]  /*9260*/  STG.E.128 desc[UR8][R4.64], R180 ;  /* 0x000000b404007986 */ /* 0x000fe2000c101d08 */
[----:B0-----:R-:W-:-:S05]  /*9270*/  IMAD.WIDE.U32 R6, R11, 0x10, R6 ;  /* 0x000000100b067825 */ /* 0x001fca00078e0006 */
[----:B------:R-:W-:Y:S01]  /*9280*/  STG.E.128 desc[UR8][R6.64], R140 ;  /* 0x0000008c06007986 */ /* 0x000fe2000c101d08 */
[----:B------:R-:W-:Y:S05]  /*9290*/  EXIT ;  /* 0x000000000000794d */ /* 0x000fea0003800000 */
.L_x_14688:
        /* <DEDUP_REMOVED lines=14> */
.L_x_15764:


//--------------------- .text._ZN10layer_norm13ln_bwd_kernelINS_13Kernel_traitsIfffffjLj4096ELj1ELj1ELj4ELj16ENS_18Kernel_traits_baseILj4096EfffffjLj128EEEEELb0ELb1ELb1ELb1EEEvNS_9BwdParamsE --------------------------
	.section	.text._ZN10layer_norm13ln_bwd_kernelINS_13Kernel_traitsIfffffjLj4096ELj1ELj1ELj4ELj16ENS_18Kernel_traits_baseILj4096EfffffjLj128EEEEELb0ELb1ELb1ELb1EEEvNS_9BwdParamsE,"ax",@progbits
	.align	128
        .global         _ZN10layer_norm13ln_bwd_kernelINS_13Kernel_traitsIfffffjLj4096ELj1ELj1ELj4ELj16ENS_18Kernel_traits_baseILj4096EfffffjLj128EEEEELb0ELb1ELb1ELb1EEEvNS_9BwdParamsE
        .type           _ZN10layer_norm13ln_bwd_kernelINS_13Kernel_traitsIfffffjLj4096ELj1ELj1ELj4ELj16ENS_18Kernel_traits_baseILj4096EfffffjLj128EEEEELb0ELb1ELb1ELb1EEEvNS_9BwdParamsE,@function
        .size           _ZN10layer_norm13ln_bwd_kernelINS_13Kernel_traitsIfffffjLj4096ELj1ELj1ELj4ELj16ENS_18Kernel_traits_baseILj4096EfffffjLj128EEEEELb0ELb1ELb1ELb1EEEvNS_9BwdParamsE,(.L_x_15765 - _ZN10layer_norm13ln_bwd_kernelINS_13Kernel_traitsIfffffjLj4096ELj1ELj1ELj4ELj16ENS_18Kernel_traits_baseILj4096EfffffjLj128EEEEELb0ELb1ELb1ELb1EEEvNS_9BwdParamsE)
        .other          _ZN10layer_norm13ln_bwd_kernelINS_13Kernel_traitsIfffffjLj4096ELj1ELj1ELj4ELj16ENS_18Kernel_traits_baseILj4096EfffffjLj128EEEEELb0ELb1ELb1ELb1EEEvNS_9BwdParamsE,@"STO_CUDA_ENTRY STV_DEFAULT"
_ZN10layer_norm13ln_bwd_kernelINS_13Kernel_traitsIfffffjLj4096ELj1ELj1ELj4ELj16ENS_18Kernel_traits_baseILj4096EfffffjLj128EEEEELb0ELb1ELb1ELb1EEEvNS_9BwdParamsE:
.text._ZN10layer_norm13ln_bwd_kernelINS_13Kernel_traitsIfffffjLj4096ELj1ELj1ELj4ELj16ENS_18Kernel_traits_baseILj4096EfffffjLj128EEEEELb0ELb1ELb1ELb1EEEvNS_9BwdParamsE:
        /* <DEDUP_REMOVED lines=99> */
[----:B01----:R2:W-:Y:S02]  /*0630*/  STL.64 [R1+0x28], R18 ;  /* 0x0000281201007387 */ /* 0x0035e40000100a00 */
.L_x_14780:
        /* <DEDUP_REMOVED lines=21> */
[----:B------:R-:W-:Y:S01]  /*0790*/  USHF.R.S32.HI UR11, URZ, 0x1f, UR8 ;  /* 0x0000001fff0b7899 */ /* 0x000fe20008011408 */
[----:B-----5:R3:W-:Y:S01]  /*07a0*/  STL [R1+0x90], R56 ;  /* 0x0000903801007387 */ /* 0x0207e20000100800 */
[----:B------:R-:W-:Y:S02]  /*07b0*/  USHF.R.S32.HI UR10, URZ, 0x1f, UR9 ;  /* 0x0000001fff0a7899 */ /* 0x000fe40008011409 */
[----:B------:R-:W-:Y:S01]  /*07c0*/  ULEA UR31, UP0, UR8, UR22, 0x2 ;  /* 0x00000016081f7291 */ /* 0x000fe2000f8010ff */
[----:B------:R-:W-:Y:S01]  /*07d0*/  STL [R1+0x8c], R55 ;  /* 0x00008c3701007387 */ /* 0x000fe20000100800 */
[----:B------:R-:W-:Y:S02]  /*07e0*/  ULEA.HI UR10, UR10, UR9, URZ, 0x2 ;  /* 0x000000090a0a7291 */ /* 0x000fe4000f8f10ff */
[----:B------:R-:W-:Y:S01]  /*07f0*/  ULEA.HI.X UR9, UR8, UR23, UR11, 0x2, UP0 ;  /* 0x0000001708097291 */ /* 0x000fe200080f140b */
[----:B------:R-:W-:Y:S01]  /*0800*/  STL [R1+0x88], R54 ;  /* 0x0000883601007387 */ /* 0x000fe20000100800 */
[----:B--2---:R-:W-:-:S02]  /*0810*/  MOV R10, UR31 ;  /* 0x0000001f000a7c02 */ /* 0x004fc40008000f00 */
[----:B------:R-:W-:Y:S01]  /*0820*/  MOV R5, UR10 ;  /* 0x0000000a00057c02 */ /* 0x000fe20008000f00 */
[----:B------:R-:W-:Y:S01]  /*0830*/  STL [R1+0x84], R53 ;  /* 0x0000843501007387 */ /* 0x000fe20000100800 */
[----:B------:R-:W-:-:S03]  /*0840*/  MOV R11, UR9 ;  /* 0x00000009000b7c02 */ /* 0x000fc60008000f00 */
[----:B------:R2:W-:Y:S04]  /*0850*/  STL [R1+0x80], R52 ;  /* 0x0000803401007387 */ /* 0x0005e80000100800 */
[----:B---3--:R-:W3:Y:S01]  /*0860*/  LDG.E R56, desc[UR18][R10.64] ;  /* 0x000000120a387981 */ /* 0x008ee2000c1e1900 */
[----:B0-----:R-:W-:Y:S01]  /*0870*/  LEA.HI.SX32 R206, R5, R212, 0x1e ;  /* 0x000000d405ce7211 */ /* 0x001fe200078ff2ff */
[----:B------:R-:W-:Y:S01]  /*0880*/  UIADD3 UR9, UPT, UPT, UR30, -0x1, URZ ;  /* 0xffffffff1e097890 */ /* 0x000fe2000fffe0ff */
[----:B--2---:R-:W0:Y:S01]  /*0890*/  LDC.64 R52, c[0x0][0x428] ;  /* 0x00010a00ff347b82 */ /* 0x004e220000000a00 */
[----:B------:R-:W-:Y:S01]  /*08a0*/  UISETP.NE.U32.AND UP0, UPT, UR4, URZ, UPT ;  /* 0x000000ff0400728c */ /* 0x000fe2000bf05070 */
[C---:B------:R-:W-:Y:S01]  /*08b0*/  IADD3 R214, PT, PT, R206.reuse, 0x80, RZ ;  /* 0x00000080ced67810 */ /* 0x040fe20007ffe0ff */
[C-C-:B-1----:R-:W-:Y:S01]  /*08c0*/  IMAD.WIDE.U32 R240, R206.reuse, 0x10, R2.reuse ;  /* 0x00000010cef07825 */ /* 0x142fe200078e0002 */
[----:B------:R-:W-:Y:S01]  /*08d0*/  IADD3 R246, PT, PT, R206, 0x200, RZ ;  /* 0x00000200cef67810 */ /* 0x000fe20007ffe0ff */
[----:B------:R-:W-:Y:S02]  /*08e0*/  STL [R1+0x7c], R51 ;  /* 0x00007c3301007387 */ /* 0x000fe40000100800 */
[----:B------:R-:W-:-:S02]  /*08f0*/  IMAD.WIDE.U32 R4, R214, 0x10, R2 ;  /* 0x00000010d6047825 */ /* 0x000fc400078e0002 */
[----:B------:R-:W2:Y:S02]  /*0900*/  LDG.E.128 R240, desc[UR18][R240.64] ;  /* 0x00000012f0f07981 */ /* 0x000ea4000c1e1d00 */
[----:B------:R-:W-:Y:S02]  /*0910*/  IMAD.WIDE.U32 R224, R246, 0x10, R2 ;  /* 0x00000010f6e07825 */ /* 0x000fe400078e0002 */
[----:B------:R-:W4:Y:S04]  /*0920*/  LDG.E.128 R4, desc[UR18][R4.64] ;  /* 0x0000001204047981 */ /* 0x000f28000c1e1d00 */
[----:B------:R-:W4:Y:S01]  /*0930*/  LDG.E.128 R224, desc[UR18][R224.64] ;  /* 0x00000012e0e07981 */ /* 0x000f22000c1e1d00 */
[----:B------:R-:W-:Y:S01]  /*0940*/  UIMAD UR9, UR9, UR26, URZ ;  /* 0x0000001a090972a4 */ /* 0x000fe2000f8e02ff */
[----:B------:R-:W-:-:S02]  /*0950*/  IADD3 R213, PT, PT, R206, 0x100, RZ ;  /* 0x00000100ced57810 */ /* 0x000fc40007ffe0ff */
[C---:B------:R-:W-:Y:S01]  /*0960*/  IADD3 R244, PT, PT, R206.reuse, 0x180, RZ ;  /* 0x00000180cef47810 */ /* 0x040fe20007ffe0ff */
[----:B------:R-:W-:Y:S01]  /*0970*/  USHF.R.S32.HI UR10, URZ, 0x1f, UR9 ;  /* 0x0000001fff0a7899 */ /* 0x000fe20008011409 */
[C---:B------:R-:W-:Y:S02]  /*0980*/  IADD3 R0, PT, PT, R206.reuse, 0x280, RZ ;  /* 0x00000280ce007810 */ /* 0x040fe40007ffe0ff */
[C---:B------:R-:W-:Y:S01]  /*0990*/  IADD3 R252, PT, PT, R206.reuse, 0x300, RZ ;  /* 0x00000300cefc7810 */ /* 0x040fe20007ffe0ff */
[----:B------:R-:W-:Y:S01]  /*09a0*/  ULEA.HI UR10, UR10, UR9, URZ, 0x2 ;  /* 0x000000090a0a7291 */ /* 0x000fe2000f8f10ff */
[----:B------:R-:W-:Y:S01]  /*09b0*/  IADD3 R55, PT, PT, R206, 0x380, RZ ;  /* 0x00000380ce377810 */ /* 0x000fe20007ffe0ff */
[--C-:B------:R-:W-:Y:S01]  /*09c0*/  IMAD.WIDE.U32 R8, R213, 0x10, R2.reuse ;  /* 0x00000010d5087825 */ /* 0x100fe200078e0002 */
[----:B------:R-:W-:Y:S01]  /*09d0*/  UISETP.NE.AND.EX UP0, UPT, UR5, URZ, UPT, UP0 ;  /* 0x000000ff0500728c */ /* 0x000fe2000bf05300 */
[----:B------:R-:W-:Y:S01]  /*09e0*/  ISETP.NE.AND P1, PT, RZ, UR27, PT ;  /* 0x0000001bff007c0c */ /* 0x000fe2000bf25270 */
[----:B------:R-:W-:Y:S01]  /*09f0*/  STL [R1+0x78], R50 ;  /* 0x0000783201007387 */ /* 0x000fe20000100800 */
[----:B------:R-:W-:Y:S01]  /*0a00*/  MOV R189, UR10 ;  /* 0x0000000a00bd7c02 */ /* 0x000fe20008000f00 */
[----:B------:R-:W-:-:S04]  /*0a10*/  IMAD.WIDE.U32 R220, R244, 0x10, R2 ;  /* 0x00000010f4dc7825 */ /* 0x000fc800078e0002 */
[--C-:B------:R-:W-:Y:S01]  /*0a20*/  IMAD.WIDE.U32 R228, R0, 0x10, R2.reuse ;  /* 0x0000001000e47825 */ /* 0x100fe200078e0002 */
[----:B------:R-:W-:Y:S01]  /*0a30*/  LEA.HI.SX32 R212, R189, R212, 0x1e ;  /* 0x000000d4bdd47211 */ /* 0x000fe200078ff2ff */
[----:B------:R-:W-:Y:S02]  /*0a40*/  STL [R1+0x74], R49 ;  /* 0x0000743101007387 */ /* 0x000fe40000100800 */
[--C-:B------:R-:W-:Y:S01]  /*0a50*/  IMAD.WIDE.U32 R232, R252, 0x10, R2.reuse ;  /* 0x00000010fce87825 */ /* 0x100fe200078e0002 */
[----:B------:R-:W-:Y:S01]  /*0a60*/  PLOP3.LUT P0, PT, PT, PT, UP0, 0x80, 0x8 ;  /* 0x000000000008781c */ /* 0x000fe20003f0f008 */
[----:B------:R-:W4:Y:S02]  /*0a70*/  LDG.E.128 R228, desc[UR18][R228.64] ;  /* 0x00000012e4e47981 */ /* 0x000f24000c1e1d00 */
[----:B------:R-:W-:Y:S02]  /*0a80*/  IMAD.WIDE.U32 R2, R55, 0x10, R2 ;  /* 0x0000001037027825 */ /* 0x000fe400078e0002 */
[----:B------:R-:W-:Y:S04]  /*0a90*/  STL [R1+0x70], R48 ;  /* 0x0000703001007387 */ /* 0x000fe80000100800 */
[----:B------:R0:W4:Y:S04]  /*0aa0*/  LDG.E.128 R236, desc[UR18][R2.64] ;  /* 0x0000001202ec7981 */ /* 0x000128000c1e1d00 */
[----:B------:R-:W1:Y:S01]  /*0ab0*/  @P0 LDC.64 R210, c[0x0][0x438] ;  /* 0x00010e00ffd20b82 */ /* 0x000e620000000a00 */
[----:B------:R4:W-:Y:S04]  /*0ac0*/  STL [R1+0x6c], R47 ;  /* 0x00006c2f01007387 */ /* 0x0009e80000100800 */
[----:B------:R-:W-:Y:S01]  /*0ad0*/  STL [R1+0x68], R46 ;  /* 0x0000682e01007387 */ /* 0x000fe20000100800 */
[----:B0-----:R-:W-:-:S02]  /*0ae0*/  IMAD.WIDE.U32 R2, R212, 0x10, R52 ;  /* 0x00000010d4027825 */ /* 0x001fc400078e0034 */
[----:B------:R-:W0:Y:S01]  /*0af0*/  @P0 LDC.64 R208, c[0x0][0x438] ;  /* 0x00010e00ffd00b82 */ /* 0x000e220000000a00 */
[----:B------:R-:W-:Y:S04]  /*0b00*/  STL [R1+0x64], R45 ;  /* 0x0000642d01007387 */ /* 0x000fe80000100800 */
[----:B------:R1:W4:Y:S04]  /*0b10*/  LDG.E.128 R216, desc[UR18][R2.64] ;  /* 0x0000001202d87981 */ /* 0x000328000c1e1d00 */
[----:B------:R4:W-:Y:S04]  /*0b20*/  STL [R1+0x60], R44 ;  /* 0x0000602c01007387 */ /* 0x0009e80000100800 */
[----:B------:R-:W4:Y:S01]  /*0b30*/  LDG.E.128 R8, desc[UR18][R8.64] ;  /* 0x0000001208087981 */ /* 0x000f22000c1e1d00 */
[----:B-1----:R-:W-:-:S03]  /*0b40*/  IADD3 R2, PT, PT, R212, 0x80, RZ ;  /* 0x00000080d4027810 */ /* 0x002fc60007ffe0ff */
[----:B------:R-:W4:Y:S02]  /*0b50*/  LDG.E.128 R220, desc[UR18][R220.64] ;  /* 0x00000012dcdc7981 */ /* 0x000f24000c1e1d00 */
[----:B------:R-:W-:Y:S02]  /*0b60*/  IMAD.WIDE.U32 R2, R2, 0x10, R52 ;  /* 0x0000001002027825 */ /* 0x000fe400078e0034 */
[----:B------:R-:W4:Y:S04]  /*0b70*/  LDG.E.128 R232, desc[UR18][R232.64] ;  /* 0x00000012e8e87981 */ /* 0x000f28000c1e1d00 */
[----:B------:R1:W4:Y:S02]  /*0b80*/  LDG.E.128 R188, desc[UR18][R2.64] ;  /* 0x0000001202bc7981 */ /* 0x000324000c1e1d00 */
[----:B-1----:R-:W-:-:S05]  /*0b90*/  IADD3 R2, PT, PT, R212, 0x100, RZ ;  /* 0x00000100d4027810 */ /* 0x002fca0007ffe0ff */
[----:B------:R-:W-:-:S05]  /*0ba0*/  IMAD.WIDE.U32 R2, R2, 0x10, R52 ;  /* 0x0000001002027825 */ /* 0x000fca00078e0034 */
[----:B------:R1:W4:Y:S02]  /*0bb0*/  LDG.E.128 R192, desc[UR18][R2.64] ;  /* 0x0000001202c07981 */ /* 0x000324000c1e1d00 */
[----:B-1----:R-:W-:-:S05]  /*0bc0*/  IADD3 R2, PT, PT, R212, 0x180, RZ ;  /* 0x00000180d4027810 */ /* 0x002fca0007ffe0ff */
[----:B------:R-:W-:-:S05]  /*0bd0*/  IMAD.WIDE.U32 R2, R2, 0x10, R52 ;  /* 0x0000001002027825 */ /* 0x000fca00078e0034 */
[----:B------:R1:W4:Y:S02]  /*0be0*/  LDG.E.128 R196, desc[UR18][R2.64] ;  /* 0x0000001202c47981 */ /* 0x000324000c1e1d00 */
[----:B-1----:R-:W-:-:S05]  /*0bf0*/  IADD3 R2, PT, PT, R212, 0x200, RZ ;  /* 0x00000200d4027810 */ /* 0x002fca0007ffe0ff */
[----:B------:R-:W-:-:S05]  /*0c00*/  IMAD.WIDE.U32 R2, R2, 0x10, R52 ;  /* 0x0000001002027825 */ /* 0x000fca00078e0034 */
[----:B------:R1:W4:Y:S02]  /*0c10*/  LDG.E.128 R200, desc[UR18][R2.64] ;  /* 0x0000001202c87981 */ /* 0x000324000c1e1d00 */
[----:B-1----:R-:W1:Y:S01]  /*0c20*/  @P0 LDC.64 R2, c[0x0][0x438] ;  /* 0x00010e00ff020b82 */ /* 0x002e620000000a00 */
[----:B------:R-:W-:-:S04]  /*0c30*/  @P0 IMAD.WIDE.U32 R210, R214, 0x10, R210 ;  /* 0x00000010d6d20825 */ /* 0x000fc800078e00d2 */
[----:B0-----:R-:W-:Y:S01]  /*0c40*/  @P0 IMAD.WIDE.U32 R208, R213, 0x10, R208 ;  /* 0x00000010d5d00825 */ /* 0x001fe200078e00d0 */
[----:B------:R-:W-:Y:S01]  /*0c50*/  IADD3 R204, PT, PT, R212, 0x280, RZ ;  /* 0x00000280d4cc7810 */ /* 0x000fe20007ffe0ff */
[----:B------:R-:W5:Y:S01]  /*0c60*/  @P0 LDG.E.128 R36, desc[UR18][R210.64] ;  /* 0x00000012d2240981 */ /* 0x000f62000c1e1d00 */
[----:B------:R-:W0:Y:S03]  /*0c70*/  @P0 LDC.64 R214, c[0x0][0x438] ;  /* 0x00010e00ffd60b82 */ /* 0x000e260000000a00 */
[----:B------:R-:W5:Y:S01]  /*0c80*/  @P0 LDG.E.128 R32, desc[UR18][R208.64] ;  /* 0x00000012d0200981 */ /* 0x000f62000c1e1d00 */
[----:B-1----:R-:W-:-:S05]  /*0c90*/  @P0 IMAD.WIDE.U32 R2, R206, 0x10, R2 ;  /* 0x00000010ce020825 */ /* 0x002fca00078e0002 */
[----:B------:R1:W5:Y:S02]  /*0ca0*/  @P0 LDG.E.128 R40, desc[UR18][R2.64] ;  /* 0x0000001202280981 */ /* 0x000364000c1e1d00 */
[----:B-1----:R-:W1:Y:S02]  /*0cb0*/  @P0 LDC.64 R2, c[0x0][0x438] ;  /* 0x00010e00ff020b82 */ /* 0x002e640000000a00 */
[----:B-1----:R-:W-:-:S06]  /*0cc0*/  @P0 IMAD.WIDE.U32 R244, R244, 0x10, R2 ;  /* 0x00000010f4f40825 */ /* 0x002fcc00078e0002 */
[----:B------:R-:W1:Y:S01]  /*0cd0*/  @P0 LDC.64 R2, c[0x0][0x438] ;  /* 0x00010e00ff020b82 */ /* 0x000e620000000a00 */
[----:B------:R0:W5:Y:S02]  /*0ce0*/  @P0 LDG.E.128 R28, desc[UR18][R244.64] ;  /* 0x00000012f41c0981 */ /* 0x000164000c1e1d00 */
[----:B0-----:R-:W-:-:S05]  /*0cf0*/  @P0 IMAD.WIDE.U32 R244, R246, 0x10, R214 ;  /* 0x00000010f6f40825 */ /* 0x001fca00078e00d6 */
[----:B------:R-:W0:Y:S01]  /*0d00*/  @P0 LDC.64 R246, c[0x0][0x438] ;  /* 0x00010e00fff60b82 */ /* 0x000e220000000a00 */
[----:B------:R3:W5:Y:S07]  /*0d10*/  @P0 LDG.E.128 R24, desc[UR18][R244.64] ;  /* 0x00000012f4180981 */ /* 0x00076e000c1e1d00 */
[----:B---3--:R-:W3:Y:S01]  /*0d20*/  @P0 LDC.64 R244, c[0x0][0x438] ;  /* 0x00010e00fff40b82 */ /* 0x008ee20000000a00 */
[----:B-1----:R-:W-:-:S05]  /*0d30*/  @P0 IMAD.WIDE.U32 R2, R0, 0x10, R2 ;  /* 0x0000001000020825 */ /* 0x002fca00078e0002 */
[----:B------:R2:W5:Y:S01]  /*0d40*/  @P0 LDG.E.128 R20, desc[UR18][R2.64] ;  /* 0x0000001202140981 */ /* 0x000562000c1e1d00 */
[----:B---3--:R-:W-:-:S05]  /*0d50*/  @P0 IMAD.WIDE.U32 R244, R252, 0x10, R244 ;  /* 0x00000010fcf40825 */ /* 0x008fca00078e00f4 */
[----:B------:R4:W5:Y:S01]  /*0d60*/  @P0 LDG.E.128 R16, desc[UR18][R244.64] ;  /* 0x00000012f4100981 */ /* 0x000962000c1e1d00 */
[----:B------:R-:W-:-:S05]  /*0d70*/  FSEL R0, R56, RZ, !P1 ;  /* 0x000000ff38007208 */ /* 0x000fca0004800000 */
[C---:B--2---:R-:W-:Y:S01]  /*0d80*/  FADD.FTZ R2, -R0.reuse, R243 ;  /* 0x000000f300027221 */ /* 0x044fe20000010100 */
[C---:B----4-:R-:W-:Y:S01]  /*0d90*/  FADD.FTZ R244, -R0.reuse, R7 ;  /* 0x0000000700f47221 */ /* 0x050fe20000010100 */
[C---:B------:R-:W-:Y:S01]  /*0da0*/  FADD.FTZ R243, -R0.reuse, R6 ;  /* 0x0000000600f37221 */ /* 0x040fe20000010100 */
[----:B------:R-:W2:Y:S04]  /*0db0*/  LDL R7, [R1+0x50] ;  /* 0x0000500001077983 */ /* 0x000ea80000100800 */
[----:B------:R-:W3:Y:S01]  /*0dc0*/  LDL R6, [R1+0x54] ;  /* 0x0000540001067983 */ /* 0x000ee20000100800 */
[----:B------:R-:W-:-:S03]  /*0dd0*/  FADD.FTZ R47, -R0, R225 ;  /* 0x000000e1002f7221 */ /* 0x000fc60000010100 */
[----:B------:R-:W4:Y:S01]  /*0de0*/  LDL R225, [R1+0x5c] ;  /* 0x00005c0001e17983 */ /* 0x000f220000100800 */
[----:B------:R-:W-:Y:S01]  /*0df0*/  IADD3 R208, PT, PT, R212, 0x300, RZ ;  /* 0x00000300d4d07810 */ /* 0x000fe20007ffe0ff */
[----:B------:R-:W-:Y:S01]  /*0e00*/  FADD.FTZ R3, -R0, R242 ;  /* 0x000000f200037221 */ /* 0x000fe20000010100 */
[----:B------:R-:W-:Y:S01]  /*0e10*/  IADD3 R212, PT, PT, R212, 0x380, RZ ;  /* 0x00000380d4d47810 */ /* 0x000fe20007ffe0ff */
[----:B------:R-:W-:Y:S02]  /*0e20*/  FADD.FTZ R242, -R0, R5 ;  /* 0x0000000500f27221 */ /* 0x000fe40000010100 */
[----:B------:R-:W3:Y:S01]  /*0e30*/  LDL R5, [R1+0x58] ;  /* 0x0000580001057983 */ /* 0x000ee20000100800 */
[----:B0-----:R-:W-:-:S04]  /*0e40*/  @P0 IMAD.WIDE.U32 R246, R55, 0x10, R246 ;  /* 0x0000001037f60825 */ /* 0x001fc800078e00f6 */
[--C-:B------:R-:W-:Y:S01]  /*0e50*/  IMAD.WIDE.U32 R204, R204, 0x10, R52.reuse ;  /* 0x00000010cccc7825 */ /* 0x100fe200078e0034 */
[----:B------:R0:W5:Y:S03]  /*0e60*/  @P0 LDG.E.128 R12, desc[UR18][R246.64] ;  /* 0x00000012f60c0981 */ /* 0x000166000c1e1d00 */
[----:B------:R-:W-:-:S04]  /*0e70*/  IMAD.WIDE.U32 R208, R208, 0x10, R52 ;  /* 0x00000010d0d07825 */ /* 0x000fc800078e0034 */
[----:B------:R-:W-:Y:S01]  /*0e80*/  FADD.FTZ R54, -R0, R229 ;  /* 0x000000e500367221 */ /* 0x000fe20000010100 */
[----:B------:R-:W-:Y:S01]  /*0e90*/  IMAD.WIDE.U32 R212, R212, 0x10, R52 ;  /* 0x00000010d4d47825 */ /* 0x000fe200078e0034 */
[----:B------:R-:W3:Y:S03]  /*0ea0*/  LDL R229, [R1+0x4c] ;  /* 0x00004c0001e57983 */ /* 0x000ee60000100800 */
[C---:B------:R-:W-:Y:S02]  /*0eb0*/  FADD.FTZ R53, -R0.reuse, R230 ;  /* 0x000000e600357221 */ /* 0x040fe40000010100 */
[----:B------:R-:W3:Y:S01]  /*0ec0*/  LDL R230, [R1+0x48] ;  /* 0x0000480001e67983 */ /* 0x000ee20000100800 */
[----:B------:R-:W-:-:S03]  /*0ed0*/  FADD.FTZ R52, -R0, R231 ;  /* 0x000000e700347221 */ /* 0x000fc60000010100 */
[----:B------:R-:W3:Y:S01]  /*0ee0*/  LDL R231, [R1+0x44] ;  /* 0x0000440001e77983 */ /* 0x000ee20000100800 */
[----:B------:R-:W-:-:S03]  /*0ef0*/  FADD.FTZ R56, -R0, R227 ;  /* 0x000000e300387221 */ /* 0x000fc60000010100 */
[----:B------:R-:W3:Y:S01]  /*0f00*/  LDL R227, [R1+0x20] ;  /* 0x0000200001e37983 */ /* 0x000ee20000100800 */
[----:B------:R-:W-:Y:S01]  /*0f10*/  FADD.FTZ R115, R115, R219 ;  /* 0x000000db73737221 */ /* 0x000fe20000010000 */
[C---:B------:R-:W-:Y:S01]  /*0f20*/  FADD.FTZ R245, -R0.reuse, R8 ;  /* 0x0000000800f57221 */ /* 0x040fe20000010100 */
[C---:B0-----:R-:W-:Y:S01]  /*0f30*/  FADD.FTZ R246, -R0.reuse, R9 ;  /* 0x0000000900f67221 */ /* 0x041fe20000010100 */
[C---:B------:R-:W-:Y:S01]  /*0f40*/  FADD.FTZ R44, -R0.reuse, R222 ;  /* 0x000000de002c7221 */ /* 0x040fe20000010100 */
[C---:B------:R-:W-:Y:S01]  /*0f50*/  FADD.FTZ R222, -R0.reuse, R224 ;  /* 0x000000e000de7221 */ /* 0x040fe20000010100 */
[----:B------:R-:W-:Y:S01]  /*0f60*/  FMUL.FTZ R8, R3, UR29 ;  /* 0x0000001d03087c20 */ /* 0x000fe20008410000 */
[C---:B------:R-:W-:Y:S02]  /*0f70*/  FADD.FTZ R51, -R0.reuse, R232 ;  /* 0x000000e800337221 */ /* 0x040fe40000010100 */
[----:B------:R-:W-:Y:S01]  /*0f80*/  MOV R224, R44 ;  /* 0x0000002c00e07202 */ /* 0x000fe20000000f00 */
[C---:B------:R-:W-:Y:S01]  /*0f90*/  FADD.FTZ R241, -R0.reuse, R241 ;  /* 0x000000f100f17221 */ /* 0x040fe20000010100 */
[C---:B------:R-:W-:Y:S01]  /*0fa0*/  FADD.FTZ R247, -R0.reuse, R10 ;  /* 0x0000000a00f77221 */ /* 0x040fe20000010100 */
[C---:B------:R-:W-:Y:S01]  /*0fb0*/  FADD.FTZ R45, -R0.reuse, R221 ;  /* 0x000000dd002d7221 */ /* 0x040fe20000010100 */
[----:B------:R-:W-:Y:S01]  /*0fc0*/  MOV R232, R224 ;  /* 0x000000e000e87202 */ /* 0x000fe20000000f00 */
[----:B------:R-:W-:Y:S01]  /*0fd0*/  FADD.FTZ R55, -R0, R228 ;  /* 0x000000e400377221 */ /* 0x000fe20000010100 */
[----:B------:R-:W3:Y:S01]  /*0fe0*/  LDL R224, [R1+0x38] ;  /* 0x0000380001e07983 */ /* 0x000ee20000100800 */
[----:B------:R-:W-:Y:S01]  /*0ff0*/  FADD.FTZ R114, R114, R218 ;  /* 0x000000da72727221 */ /* 0x000fe20000010000 */
[C---:B------:R-:W-:Y:S01]  /*1000*/  FADD.FTZ R46, -R0.reuse, R220 ;  /* 0x000000dc002e7221 */ /* 0x040fe20000010100 */
[C---:B------:R-:W-:Y:S01]  /*1010*/  FADD.FTZ R49, -R0.reuse, R234 ;  /* 0x000000ea00317221 */ /* 0x040fe20000010100 */
[----:B------:R-:W-:Y:S01]  /*1020*/  FADD.FTZ R113, R113, R217 ;  /* 0x000000d971717221 */ /* 0x000fe20000010000 */
[C---:B------:R-:W-:Y:S01]  /*1030*/  FADD.FTZ R240, -R0.reuse, R240 ;  /* 0x000000f000f07221 */ /* 0x040fe20000010100 */
[C---:B------:R-:W-:Y:S01]  /*1040*/  FADD.FTZ R4, -R0.reuse, R4 ;  /* 0x0000000400047221 */ /* 0x040fe20000010100 */
[C---:B------:R-:W-:Y:S01]  /*1050*/  FADD.FTZ R252, -R0.reuse, R11 ;  /* 0x0000000b00fc7221 */ /* 0x040fe20000010100 */
[C---:B------:R-:W-:Y:S01]  /*1060*/  FADD.FTZ R226, -R0.reuse, R226 ;  /* 0x000000e200e27221 */ /* 0x040fe20000010100 */
[C---:B------:R-:W-:Y:S01]  /*1070*/  FADD.FTZ R50, -R0.reuse, R233 ;  /* 0x000000e900327221 */ /* 0x040fe20000010100 */
[----:B------:R-:W-:Y:S01]  /*1080*/  FADD.FTZ R48, -R0, R235 ;  /* 0x000000eb00307221 */ /* 0x000fe20000010100 */
[----:B------:R-:W-:Y:S01]  /*1090*/  FADD.FTZ R112, R112, R216 ;  /* 0x000000d870707221 */ /* 0x000fe20000010000 */
[----:B------:R-:W3:Y:S04]  /*10a0*/  LDG.E.128 R204, desc[UR18][R204.64] ;  /* 0x00000012cccc7981 */ /* 0x000ee8000c1e1d00 */
[----:B------:R-:W3:Y:S01]  /*10b0*/  LDG.E.128 R208, desc[UR18][R208.64] ;  /* 0x00000012d0d07981 */ /* 0x000ee2000c1e1d00 */
[----:B------:R-:W-:Y:S01]  /*10c0*/  FADD.FTZ R122, R122, R194 ;  /* 0x000000c27a7a7221 */ /* 0x000fe20000010000 */
[----:B------:R-:W-:-:S02]  /*10d0*/  FADD.FTZ R123, R123, R195 ;  /* 0x000000c37b7b7221 */ /* 0x000fc40000010000 */
[----:B------:R-:W3:Y:S01]  /*10e0*/  LDG.E.128 R212, desc[UR18][R212.64] ;  /* 0x00000012d4d47981 */ /* 0x000ee2000c1e1d00 */
[----:B--2---:R-:W-:Y:S01]  /*10f0*/  FMUL.FTZ R9, R7, R216 ;  /* 0x000000d807097220 */ /* 0x004fe20000410000 */
[----:B----4-:R-:W-:Y:S01]  /*1100*/  FMUL.FTZ R3, R225, R219 ;  /* 0x000000dbe1037220 */ /* 0x010fe20000410000 */
[----:B---3--:R-:W-:Y:S01]  /*1110*/  FMUL.FTZ R7, R6, R217 ;  /* 0x000000d906077220 */ /* 0x008fe20000410000 */
[----:B------:R-:W-:Y:S01]  /*1120*/  FMUL.FTZ R6, R2, UR29 ;  /* 0x0000001d02067c20 */ /* 0x000fe20008410000 */
[----:B------:R-:W-:Y:S01]  /*1130*/  FFMA.FTZ R82, R218, R8, R82 ;  /* 0x00000008da527223 */ /* 0x000fe20000010052 */
[----:B------:R-:W-:Y:S01]  /*1140*/  MOV R228, R47 ;  /* 0x0000002f00e47202 */ /* 0x000fe20000000f00 */
[----:B------:R-:W-:Y:S01]  /*1150*/  FMUL.FTZ R10, R241, UR29 ;  /* 0x0000001df10a7c20 */ /* 0x000fe20008410000 */
[----:B------:R-:W-:Y:S01]  /*1160*/  FFMA.FTZ R83, R219, R6, R83 ;  /* 0x00000006db537223 */ /* 0x000fe20000010053 */
[----:B------:R-:W-:Y:S01]  /*1170*/  FMUL.FTZ R5, R5, R218 ;  /* 0x000000da05057220 */ /* 0x000fe20000410000 */
[----:B------:R-:W2:Y:S01]  /*1180*/  LDL R219, [R1+0x30] ;  /* 0x0000300001db7983 */ /* 0x000ea20000100800 */
[C---:B------:R-:W-:Y:S01]  /*1190*/  FADD.FTZ R220, -R0.reuse, R223 ;  /* 0x000000df00dc7221 */ /* 0x040fe20000010100 */
[----:B------:R-:W-:Y:S01]  /*11a0*/  MOV R223, R45 ;  /* 0x0000002d00df7202 */ /* 0x000fe20000000f00 */
[----:B------:R-:W-:Y:S01]  /*11b0*/  FFMA.FTZ R81, R217, R10, R81 ;  /* 0x0000000ad9517223 */ /* 0x000fe20000010051 */
[----:B------:R-:W-:Y:S01]  /*11c0*/  MOV R221, R46 ;  /* 0x0000002e00dd7202 */ /* 0x000fe20000000f00 */
[----:B------:R-:W-:Y:S01]  /*11d0*/  FADD.FTZ R44, -R0, R239 ;  /* 0x000000ef002c7221 */ /* 0x000fe20000010100 */
[----:B------:R-:W-:Y:S01]  /*11e0*/  MOV R234, R228 ;  /* 0x000000e400ea7202 */ /* 0x000fe20000000f00 */
[----:B------:R-:W3:Y:S01]  /*11f0*/  LDL R235, [R1+0x2c] ;  /* 0x00002c0001eb7983 */ /* 0x000ee20000100800 */
[----:B------:R-:W-:Y:S01]  /*1200*/  FADD.FTZ R124, R124, R196 ;  /* 0x000000c47c7c7221 */ /* 0x000fe20000010000 */
[----:B------:R-:W-:-:S02]  /*1210*/  FADD.FTZ R126, R126, R198 ;  /* 0x000000c67e7e7221 */ /* 0x000fc40000010000 */
[----:B------:R-:W4:Y:S01]  /*1220*/  LDL R228, [R1+0x24] ;  /* 0x0000240001e47983 */ /* 0x000f220000100800 */
[----:B------:R-:W-:Y:S01]  /*1230*/  FMUL.FTZ R218, R229, R191 ;  /* 0x000000bfe5da7220 */ /* 0x000fe20000410000 */
[----:B------:R-:W-:Y:S02]  /*1240*/  FADD.FTZ R125, R125, R197 ;  /* 0x000000c57d7d7221 */ /* 0x000fe40000010000 */
[----:B------:R-:W3:Y:S01]  /*1250*/  LDL R229, [R1+0x28] ;  /* 0x0000280001e57983 */ /* 0x000ee20000100800 */
[----:B------:R-:W-:-:S03]  /*1260*/  FMUL.FTZ R217, R230, R190 ;  /* 0x000000bee6d97220 */ /* 0x000fc60000410000 */
[----:B------:R-:W3:Y:S01]  /*1270*/  LDL R230, [R1+0x10] ;  /* 0x0000100001e67983 */ /* 0x000ee20000100800 */
[C---:B------:R-:W-:Y:S01]  /*1280*/  FADD.FTZ R47, -R0.reuse, R236 ;  /* 0x000000ec002f7221 */ /* 0x040fe20000010100 */
[C---:B------:R-:W-:Y:S01]  /*1290*/  FADD.FTZ R46, -R0.reuse, R237 ;  /* 0x000000ed002e7221 */ /* 0x040fe20000010100 */
[----:B------:R-:W-:Y:S01]  /*12a0*/  FADD.FTZ R45, -R0, R238 ;  /* 0x000000ee002d7221 */ /* 0x000fe20000010100 */
[----:B------:R-:W-:Y:S01]  /*12b0*/  MOV R225, R223 ;  /* 0x000000df00e17202 */ /* 0x000fe20000000f00 */
[----:B------:R-:W-:Y:S01]  /*12c0*/  FMUL.FTZ R0, R240, UR29 ;  /* 0x0000001df0007c20 */ /* 0x000fe20008410000 */
[----:B------:R-:W-:Y:S01]  /*12d0*/  MOV R223, R221 ;  /* 0x000000dd00df7202 */ /* 0x000fe20000000f00 */
[----:B------:R-:W-:Y:S01]  /*12e0*/  FMUL.FTZ R227, R227, R196 ;  /* 0x000000c4e3e37220 */ /* 0x000fe20000410000 */
[----:B------:R-:W3:Y:S01]  /*12f0*/  LDL R221, [R1+0x34] ;  /* 0x0000340001dd7983 */ /* 0x000ee20000100800 */
[----:B------:R-:W-:Y:S01]  /*1300*/  FFMA.FTZ R80, R216, R0, R80 ;  /* 0x00000000d8507223 */ /* 0x000fe20000010050 */
[----:B------:R-:W-:Y:S01]  /*1310*/  FMUL.FTZ R216, R231, R189 ;  /* 0x000000bde7d87220 */ /* 0x000fe20000410000 */
[----:B------:R-:W-:Y:S01]  /*1320*/  FMUL.FTZ R223, R223, UR29 ;  /* 0x0000001ddfdf7c20 */ /* 0x000fe20008410000 */
[----:B------:R-:W-:Y:S01]  /*1330*/  MOV R237, R220 ;  /* 0x000000dc00ed7202 */ /* 0x000fe20000000f00 */
[----:B------:R-:W3:Y:S01]  /*1340*/  LDL R231, [R1+0x14] ;  /* 0x0000140001e77983 */ /* 0x000ee20000100800 */
[----:B------:R-:W-:Y:S01]  /*1350*/  MOV R233, R226 ;  /* 0x000000e200e97202 */ /* 0x000fe20000000f00 */
[----:B------:R-:W-:-:S02]  /*1360*/  FFMA.FTZ R92, R196, R223, R92 ;  /* 0x000000dfc45c7223 */ /* 0x000fc4000001005c */
[----:B------:R-:W3:Y:S01]  /*1370*/  LDL R226, [R1+0x3c] ;  /* 0x00003c0001e27983 */ /* 0x000ee20000100800 */
[----:B------:R-:W-:-:S03]  /*1380*/  FMUL.FTZ R196, R232, UR29 ;  /* 0x0000001de8c47c20 */ /* 0x000fc60008410000 */
[----:B------:R-:W3:Y:S01]  /*1390*/  LDL R232, [R1+0x18] ;  /* 0x0000180001e87983 */ /* 0x000ee20000100800 */
[----:B------:R-:W-:Y:S01]  /*13a0*/  FADD.FTZ R128, R128, R200 ;  /* 0x000000c880807221 */ /* 0x000fe20000010000 */
[----:B------:R-:W-:Y:S01]  /*13b0*/  FADD.FTZ R127, R127, R199 ;  /* 0x000000c77f7f7221 */ /* 0x000fe20000010000 */
[----:B------:R-:W-:Y:S01]  /*13c0*/  FADD.FTZ R129, R129, R201 ;  /* 0x000000c981817221 */ /* 0x000fe20000010000 */
[----:B------:R-:W-:Y:S01]  /*13d0*/  FADD.FTZ R130, R130, R202 ;  /* 0x000000ca82827221 */ /* 0x000fe20000010000 */
[----:B------:R-:W3:Y:S01]  /*13e0*/  LDL R11, [R1+0x40] ;  /* 0x00004000010b7983 */ /* 0x000ee20000100800 */
[----:B------:R-:W-:Y:S01]  /*13f0*/  FMUL.FTZ R224, R224, R194 ;  /* 0x000000c2e0e07220 */ /* 0x000fe20000410000 */
[----:B--2---:R-:W-:Y:S01]  /*1400*/  FMUL.FTZ R220, R219, R192 ;  /* 0x000000c0dbdc7220 */ /* 0x004fe20000410000 */
[----:B------:R-:W-:-:S04]  /*1410*/  FMUL.FTZ R219, R247, UR29 ;  /* 0x0000001df7db7c20 */ /* 0x000fc80008410000 */
[----:B------:R-:W-:Y:S02]  /*1420*/  FFMA.FTZ R90, R194, R219, R90 ;  /* 0x000000dbc25a7223 */ /* 0x000fe4000001005a */
[----:B------:R-:W2:Y:S01]  /*1430*/  LDL R194, [R1+0x1c] ;  /* 0x00001c0001c27983 */ /* 0x000ea20000100800 */
[----:B------:R-:W-:Y:S01]  /*1440*/  MOV R236, R222 ;  /* 0x000000de00ec7202 */ /* 0x000fe20000000f00 */
[----:B------:R-:W-:Y:S01]  /*1450*/  FFMA.FTZ R94, R198, R196, R94 ;  /* 0x000000c4c65e7223 */ /* 0x000fe2000001005e */
[----:B------:R-:W-:Y:S01]  /*1460*/  FMUL.FTZ R225, R225, UR29 ;  /* 0x0000001de1e17c20 */ /* 0x000fe20008410000 */
[----:B----4-:R-:W-:Y:S01]  /*1470*/  FMUL.FTZ R228, R228, R197 ;  /* 0x000000c5e4e47220 */ /* 0x010fe20000410000 */
[----:B---3--:R-:W-:Y:S01]  /*1480*/  FMUL.FTZ R229, R229, R198 ;  /* 0x000000c6e5e57220 */ /* 0x008fe20000410000 */
[----:B------:R-:W-:Y:S01]  /*1490*/  FMUL.FTZ R198, R236, UR29 ;  /* 0x0000001decc67c20 */ /* 0x000fe20008410000 */
[----:B------:R-:W-:Y:S01]  /*14a0*/  FFMA.FTZ R93, R197, R225, R93 ;  /* 0x000000e1c55d7223 */ /* 0x000fe2000001005d */
[----:B------:R-:W-:Y:S01]  /*14b0*/  FMUL.FTZ R197, R237, UR29 ;  /* 0x0000001dedc57c20 */ /* 0x000fe20008410000 */
[----:B------:R-:W-:Y:S01]  /*14c0*/  FMUL.FTZ R230, R230, R200 ;  /* 0x000000c8e6e67220 */ /* 0x000fe20000410000 */
[----:B------:R-:W-:Y:S01]  /*14d0*/  FFMA.FTZ R96, R200, R198, R96 ;  /* 0x000000c6c8607223 */ /* 0x000fe20000010060 */
[----:B------:R-:W-:-:S02]  /*14e0*/  FMUL.FTZ R200, R234, UR29 ;  /* 0x0000001deac87c20 */ /* 0x000fc40008410000 */
[----:B------:R-:W3:Y:S01]  /*14f0*/  LDL R234, [R1] ;  /* 0x0000000001ea7983 */ /* 0x000ee20000100800 */
[----:B------:R-:W-:Y:S01]  /*1500*/  FFMA.FTZ R95, R199, R197, R95 ;  /* 0x000000c5c75f7223 */ /* 0x000fe2000001005f */
[----:B------:R-:W-:Y:S01]  /*1510*/  FMUL.FTZ R199, R235, R199 ;  /* 0x000000c7ebc77220 */ /* 0x000fe20000410000 */
[----:B------:R-:W-:Y:S01]  /*1520*/  FMUL.FTZ R222, R221, R193 ;  /* 0x000000c1ddde7220 */ /* 0x000fe20000410000 */
[----:B------:R-:W-:Y:S01]  /*1530*/  FMUL.FTZ R221, R252, UR29 ;  /* 0x0000001dfcdd7c20 */ /* 0x000fe20008410000 */
[----:B------:R-:W4:Y:S01]  /*1540*/  LDL R235, [R1+0x4] ;  /* 0x0000040001eb7983 */ /* 0x000f220000100800 */
[----:B------:R-:W-:Y:S01]  /*1550*/  FFMA.FTZ R97, R201, R200, R97 ;  /* 0x000000c8c9617223 */ /* 0x000fe20000010061 */
[----:B------:R-:W-:Y:S01]  /*1560*/  FMUL.FTZ R231, R231, R201 ;  /* 0x000000c9e7e77220 */ /* 0x000fe20000410000 */
[----:B------:R-:W-:Y:S01]  /*1570*/  FMUL.FTZ R201, R233, UR29 ;  /* 0x0000001de9c97c20 */ /* 0x000fe20008410000 */
[----:B------:R-:W-:Y:S01]  /*1580*/  FFMA.FTZ R91, R195, R221, R91 ;  /* 0x000000ddc35b7223 */ /* 0x000fe2000001005b */
[----:B------:R-:W-:-:S02]  /*1590*/  FMUL.FTZ R226, R226, R195 ;  /* 0x000000c3e2e27220 */ /* 0x000fc40000410000 */
[----:B------:R-:W4:Y:S01]  /*15a0*/  LDL R195, [R1+0x8] ;  /* 0x0000080001c37983 */ /* 0x000f220000100800 */
[----:B------:R-:W-:Y:S01]  /*15b0*/  FFMA.FTZ R98, R202, R201, R98 ;  /* 0x000000c9ca627223 */ /* 0x000fe20000010062 */
[----:B------:R-:W-:Y:S01]  /*15c0*/  FMUL.FTZ R232, R232, R202 ;  /* 0x000000cae8e87220 */ /* 0x000fe20000410000 */
[----:B------:R-:W-:Y:S02]  /*15d0*/  FMUL.FTZ R202, R56, UR29 ;  /* 0x0000001d38ca7c20 */ /* 0x000fe40008410000 */
[----:B------:R0:W5:Y:S01]  /*15e0*/  LDL.LU R56, [R1+0x90] ;  /* 0x0000900001387983 */ /* 0x0001620000300800 */
[----:B--2---:R-:W-:-:S03]  /*15f0*/  FMUL.FTZ R233, R194, R203 ;  /* 0x000000cbc2e97220 */ /* 0x004fc60000410000 */
[----:B------:R-:W2:Y:S01]  /*1600*/  LDL R194, [R1+0xc] ;  /* 0x00000c0001c27983 */ /* 0x000ea20000100800 */
[----:B------:R-:W-:Y:S01]  /*1610*/  FADD.FTZ R131, R131, R203 ;  /* 0x000000cb83837221 */ /* 0x000fe20000010000 */
[----:B------:R-:W-:Y:S01]  /*1620*/  FFMA.FTZ R99, R203, R202, R99 ;  /* 0x000000cacb637223 */ /* 0x000fe20000010063 */
[----:B------:R-:W-:Y:S01]  /*1630*/  FMUL.FTZ R203, R55, UR29 ;  /* 0x0000001d37cb7c20 */ /* 0x000fe20008410000 */
[----:B------:R-:W-:Y:S01]  /*1640*/  FADD.FTZ R132, R132, R204 ;  /* 0x000000cc84847221 */ /* 0x000fe20000010000 */
[----:B------:R-:W-:Y:S01]  /*1650*/  FADD.FTZ R133, R133, R205 ;  /* 0x000000cd85857221 */ /* 0x000fe20000010000 */
[----:B------:R-:W-:Y:S01]  /*1660*/  FADD.FTZ R134, R134, R206 ;  /* 0x000000ce86867221 */ /* 0x000fe20000010000 */
[----:B------:R-:W-:Y:S01]  /*1670*/  FFMA.FTZ R100, R204, R203, R100 ;  /* 0x000000cbcc647223 */ /* 0x000fe20000010064 */
[----:B------:R-:W-:Y:S01]  /*1680*/  FADD.FTZ R135, R135, R207 ;  /* 0x000000cf87877221 */ /* 0x000fe20000010000 */
[----:B------:R-:W-:Y:S01]  /*1690*/  FADD.FTZ R136, R136, R208 ;  /* 0x000000d088887221 */ /* 0x000fe20000010000 */
[----:B------:R-:W-:Y:S01]  /*16a0*/  FMUL.FTZ R238, R248, R208 ;  /* 0x000000d0f8ee7220 */ /* 0x000fe20000410000 */
[----:B------:R-:W-:Y:S01]  /*16b0*/  FADD.FTZ R137, R137, R209 ;  /* 0x000000d189897221 */ /* 0x000fe20000010000 */
[----:B------:R-:W-:Y:S01]  /*16c0*/  FMUL.FTZ R239, R249, R209 ;  /* 0x000000d1f9ef7220 */ /* 0x000fe20000410000 */
[----:B------:R-:W-:Y:S01]  /*16d0*/  FADD.FTZ R138, R138, R210 ;  /* 0x000000d28a8a7221 */ /* 0x000fe20000010000 */
[----:B------:R-:W-:Y:S01]  /*16e0*/  FMUL.FTZ R240, R250, R210 ;  /* 0x000000d2faf07220 */ /* 0x000fe20000410000 */
[----:B---3--:R-:W-:Y:S01]  /*16f0*/  FMUL.FTZ R234, R234, R204 ;  /* 0x000000cceaea7220 */ /* 0x008fe20000410000 */
[----:B------:R-:W-:Y:S01]  /*1700*/  FMUL.FTZ R204, R54, UR29 ;  /* 0x0000001d36cc7c20 */ /* 0x000fe20008410000 */
[----:B------:R0:W5:Y:S03]  /*1710*/  LDL.LU R55, [R1+0x8c] ;  /* 0x00008c0001377983 */ /* 0x0001660000300800 */
[----:B------:R-:W-:Y:S01]  /*1720*/  FFMA.FTZ R101, R205, R204, R101 ;  /* 0x000000cccd657223 */ /* 0x000fe20000010065 */
[----:B----4-:R-:W-:Y:S01]  /*1730*/  FMUL.FTZ R235, R235, R205 ;  /* 0x000000cdebeb7220 */ /* 0x010fe20000410000 */
[----:B------:R-:W-:Y:S01]  /*1740*/  FMUL.FTZ R205, R53, UR29 ;  /* 0x0000001d35cd7c20 */ /* 0x000fe20008410000 */
[----:B------:R0:W5:Y:S03]  /*1750*/  LDL.LU R54, [R1+0x88] ;  /* 0x0000880001367983 */ /* 0x0001660000300800 */
[----:B------:R-:W-:Y:S01]  /*1760*/  FFMA.FTZ R102, R206, R205, R102 ;  /* 0x000000cdce667223 */ /* 0x000fe20000010066 */
[----:B------:R-:W-:Y:S01]  /*1770*/  FMUL.FTZ R4, R4, UR29 ;  /* 0x0000001d04047c20 */ /* 0x000fe20008410000 */
[----:B------:R0:W5:Y:S01]  /*1780*/  LDL.LU R53, [R1+0x84] ;  /* 0x0000840001357983 */ /* 0x0001620000300800 */
[----:B------:R-:W-:Y:S01]  /*1790*/  FMUL.FTZ R236, R195, R206 ;  /* 0x000000cec3ec7220 */ /* 0x000fe20000410000 */
[----:B------:R-:W-:Y:S01]  /*17a0*/  FMUL.FTZ R206, R52, UR29 ;  /* 0x0000001d34ce7c20 */ /* 0x000fe20008410000 */
[----:B------:R-:W-:Y:S01]  /*17b0*/  FADD.FTZ R139, R139, R211 ;  /* 0x000000d38b8b7221 */ /* 0x000fe20000010000 */
[----:B------:R-:W-:Y:S01]  /*17c0*/  FMUL.FTZ R241, R251, R211 ;  /* 0x000000d3fbf17220 */ /* 0x000fe20000410000 */
[----:B------:R0:W5:Y:S01]  /*17d0*/  LDL.LU R52, [R1+0x80] ;  /* 0x0000800001347983 */ /* 0x0001620000300800 */
[----:B------:R-:W-:Y:S01]  /*17e0*/  FFMA.FTZ R103, R207, R206, R103 ;  /* 0x000000cecf677223 */ /* 0x000fe20000010067 */
[----:B------:R-:W-:Y:S01]  /*17f0*/  FMUL.FTZ R2, R242, UR29 ;  /* 0x0000001df2027c20 */ /* 0x000fe20008410000 */
[----:B------:R-:W-:Y:S01]  /*1800*/  FADD.FTZ R116, R116, R188 ;  /* 0x000000bc74747221 */ /* 0x000fe20000010000 */
[----:B------:R-:W-:Y:S01]  /*1810*/  FFMA.FTZ R84, R188, R4, R84 ;  /* 0x00000004bc547223 */ /* 0x000fe20000010054 */
[----:B------:R-:W-:Y:S01]  /*1820*/  FMUL.FTZ R188, R11, R188 ;  /* 0x000000bc0bbc7220 */ /* 0x000fe20000410000 */
[----:B------:R-:W-:Y:S01]  /*1830*/  FADD.FTZ R140, R140, R212 ;  /* 0x000000d48c8c7221 */ /* 0x000fe20000010000 */
[----:B------:R-:W-:Y:S01]  /*1840*/  FMUL.FTZ R242, R76, R212 ;  /* 0x000000d44cf27220 */ /* 0x000fe20000410000 */
[----:B------:R-:W-:Y:S01]  /*1850*/  FMUL.FTZ R11, R243, UR29 ;  /* 0x0000001df30b7c20 */ /* 0x000fe20008410000 */
[----:B------:R-:W-:Y:S01]  /*1860*/  FADD.FTZ R117, R117, R189 ;  /* 0x000000bd75757221 */ /* 0x000fe20000010000 */
[----:B------:R-:W-:Y:S01]  /*1870*/  FFMA.FTZ R85, R189, R2, R85 ;  /* 0x00000002bd557223 */ /* 0x000fe20000010055 */
[----:B------:R-:W-:Y:S01]  /*1880*/  FMUL.FTZ R189, R244, UR29 ;  /* 0x0000001df4bd7c20 */ /* 0x000fe20008410000 */
[----:B------:R-:W-:Y:S01]  /*1890*/  FMUL.FTZ R243, R45, UR29 ;  /* 0x0000001d2df37c20 */ /* 0x000fe20008410000 */
        /* <DEDUP_REMOVED lines=9> */
[----:B------:R-:W-:Y:S01]  /*1930*/  FADD.FTZ R121, R121, R193 ;  /* 0x000000c179797221 */ /* 0x000fe20000010000 */
[----:B------:R-:W-:Y:S01]  /*1940*/  FFMA.FTZ R89, R193, R191, R89 ;  /* 0x000000bfc1597223 */ /* 0x000fe20000010059 */
        /* <DEDUP_REMOVED lines=12> */
[----:B--2---:R-:W-:Y:S01]  /*1a10*/  FMUL.FTZ R237, R194, R207 ;  /* 0x000000cfc2ed7220 */ /* 0x004fe20000410000 */
[----:B------:R-:W-:Y:S02]  /*1a20*/  FMUL.FTZ R207, R51, UR29 ;  /* 0x0000001d33cf7c20 */ /* 0x000fe40008410000 */
[----:B------:R0:W5:Y:S02]  /*1a30*/  LDL.LU R51, [R1+0x7c] ;  /* 0x00007c0001337983 */ /* 0x0001640000300800 */
[----:B------:R-:W-:Y:S01]  /*1a40*/  FFMA.FTZ R104, R208, R207, R104 ;  /* 0x000000cfd0687223 */ /* 0x000fe20000010068 */
[----:B------:R-:W-:Y:S02]  /*1a50*/  FMUL.FTZ R208, R50, UR29 ;  /* 0x0000001d32d07c20 */ /* 0x000fe40008410000 */
[----:B------:R0:W5:Y:S02]  /*1a60*/  LDL.LU R50, [R1+0x78] ;  /* 0x0000780001327983 */ /* 0x0001640000300800 */
[----:B------:R-:W-:Y:S01]  /*1a70*/  FFMA.FTZ R105, R209, R208, R105 ;  /* 0x000000d0d1697223 */ /* 0x000fe20000010069 */
[----:B------:R-:W-:-:S02]  /*1a80*/  FMUL.FTZ R209, R49, UR29 ;  /* 0x0000001d31d17c20 */ /* 0x000fc40008410000 */
[----:B------:R0:W5:Y:S02]  /*1a90*/  LDL.LU R49, [R1+0x74] ;  /* 0x0000740001317983 */ /* 0x0001640000300800 */
[----:B------:R-:W-:Y:S01]  /*1aa0*/  FFMA.FTZ R106, R210, R209, R106 ;  /* 0x000000d1d26a7223 */ /* 0x000fe2000001006a */
[----:B------:R-:W-:Y:S02]  /*1ab0*/  FMUL.FTZ R210, R48, UR29 ;  /* 0x0000001d30d27c20 */ /* 0x000fe40008410000 */
[----:B------:R0:W5:Y:S02]  /*1ac0*/  LDL.LU R48, [R1+0x70] ;  /* 0x0000700001307983 */ /* 0x0001640000300800 */
[----:B------:R-:W-:Y:S01]  /*1ad0*/  FFMA.FTZ R107, R211, R210, R107 ;  /* 0x000000d2d36b7223 */ /* 0x000fe2000001006b */
[----:B------:R-:W-:Y:S02]  /*1ae0*/  FMUL.FTZ R211, R47, UR29 ;  /* 0x0000001d2fd37c20 */ /* 0x000fe40008410000 */
[----:B------:R0:W5:Y:S02]  /*1af0*/  LDL.LU R47, [R1+0x6c] ;  /* 0x00006c00012f7983 */ /* 0x0001640000300800 */
[----:B------:R-:W-:Y:S01]  /*1b00*/  FFMA.FTZ R108, R212, R211, R108 ;  /* 0x000000d3d46c7223 */ /* 0x000fe2000001006c */
[----:B------:R-:W-:-:S02]  /*1b10*/  FMUL.FTZ R212, R46, UR29 ;  /* 0x0000001d2ed47c20 */ /* 0x000fc40008410000 */
[----:B------:R0:W5:Y:S04]  /*1b20*/  LDL.LU R46, [R1+0x68] ;  /* 0x00006800012e7983 */ /* 0x0001680000300800 */
[----:B------:R0:W5:Y:S04]  /*1b30*/  LDL.LU R45, [R1+0x64] ;  /* 0x00006400012d7983 */ /* 0x0001680000300800 */
        /* <DEDUP_REMOVED lines=61> */
[----:B------:R-:W-:Y:S01]  /*1f10*/  FADD.FTZ R192, R194, R215 ;  /* 0x000000d7c2c07221 */ /* 0x000fe20000010000 */
[----:B0-----:R-:W-:Y:S06]  /*1f20*/  BRA `(.L_x_14691) ;  /* 0x0000000000847947 */ /* 0x001fec0003800000 */
.L_x_14690:
        /* <DEDUP_REMOVED lines=18> */
[----:B------:R0:W5:Y:S01]  /*2050*/  LDG.E.128 R36, desc[UR18][R14.64] ;  /* 0x000000120e247981 */ /* 0x000162000c1e1d00 */
[C---:B------:R-:W-:Y:S01]  /*2060*/  IADD3 R24, PT, PT, R13.reuse, 0x380, RZ ;  /* 0x000003800d187810 */ /* 0x040fe20007ffe0ff */
[----:B------:R-:W-:-:S02]  /*2070*/  IMAD.WIDE.U32 R12, R13, 0x10, R246 ;  /* 0x000000100d0c7825 */ /* 0x000fc400078e00f6 */
[----:B------:R0:W5:Y:S02]  /*2080*/  LDG.E.128 R32, desc[UR18][R16.64] ;  /* 0x0000001210207981 */ /* 0x000164000c1e1d00 */
[--C-:B------:R-:W-:Y:S02]  /*2090*/  IMAD.WIDE.U32 R18, R19, 0x10, R246.reuse ;  /* 0x0000001013127825 */ /* 0x100fe400078e00f6 */
[----:B------:R0:W5:Y:S02]  /*20a0*/  LDG.E.128 R40, desc[UR18][R12.64] ;  /* 0x000000120c287981 */ /* 0x000164000c1e1d00 */
[--C-:B------:R-:W-:Y:S02]  /*20b0*/  IMAD.WIDE.U32 R20, R21, 0x10, R246.reuse ;  /* 0x0000001015147825 */ /* 0x100fe400078e00f6 */
[----:B------:R0:W5:Y:S02]  /*20c0*/  LDG.E.128 R28, desc[UR18][R18.64] ;  /* 0x00000012121c7981 */ /* 0x000164000c1e1d00 */
[----:B------:R-:W-:-:S04]  /*20d0*/  IMAD.WIDE.U32 R22, R22, 0x10, R246 ;  /* 0x0000001016167825 */ /* 0x000fc800078e00f6 */
[----:B------:R-:W-:-:S04]  /*20e0*/  IMAD.WIDE.U32 R194, R194, 0x10, R246 ;  /* 0x00000010c2c27825 */ /* 0x000fc800078e00f6 */
[----:B------:R-:W-:Y:S01]  /*20f0*/  IMAD.WIDE.U32 R246, R24, 0x10, R246 ;  /* 0x0000001018f67825 */ /* 0x000fe200078e00f6 */
[----:B------:R0:W5:Y:S04]  /*2100*/  LDG.E.128 R16, desc[UR18][R194.64] ;  /* 0x00000012c2107981 */ /* 0x000168000c1e1d00 */
[----:B------:R0:W5:Y:S04]  /*2110*/  LDG.E.128 R24, desc[UR18][R20.64] ;  /* 0x0000001214187981 */ /* 0x000168000c1e1d00 */
[----:B------:R0:W5:Y:S04]  /*2120*/  LDG.E.128 R12, desc[UR18][R246.64] ;  /* 0x00000012f60c7981 */ /* 0x000168000c1e1d00 */
[----:B------:R-:W5:Y:S02]  /*2130*/  LDG.E.128 R20, desc[UR18][R22.64] ;  /* 0x0000001216147981 */ /* 0x000f64000c1e1d00 */
.L_x_14691:
        /* <DEDUP_REMOVED lines=32> */
.L_x_14693:
[----:B------:R-:W-:Y:S05]  /*2340*/  BSYNC.RECONVERGENT B0 ;  /* 0x0000000000007941 */ /* 0x000fea0003800200 */
.L_x_14692:
        /* <DEDUP_REMOVED lines=26> */
[----:B------:R-:W-:-:S05]  /*24f0*/  FMUL.FTZ R193, R193, UR28 ;  /* 0x0000001cc1c17c20 */ /* 0x000fca0008410000 */
[----:B------:R-:W-:Y:S01]  /*2500*/  R2UR UR11, R193 ;  /* 0x00000000c10b72ca */ /* 0x000fe200000e0000 */
[----:B------:R-:W-:Y:S01]  /*2510*/  HFMA2 R193, -RZ, RZ, 0, 0 ;  /* 0x00000000ffc17431 */ /* 0x000fe200000001ff */
[----:B------:R-:W-:Y:S02]  /*2520*/  @P2 LEA.HI.SX32 R193, R194, R247, 0x1e ;  /* 0x000000f7c2c12211 */ /* 0x000fe400078ff2ff */
[----:B------:R-:W-:-:S05]  /*2530*/  MOV R194, 0x10 ;  /* 0x0000001000c27802 */ /* 0x000fca0000000f00 */
[----:B---3--:R-:W-:-:S05]  /*2540*/  @P2 IMAD.WIDE.U32 R194, R193, R194, UR32 ;  /* 0x00000020c1c22e25 */ /* 0x008fca000f8e00c2 */
        /* <DEDUP_REMOVED lines=26> */
.L_x_14696:
        /* <DEDUP_REMOVED lines=10> */
.L_x_14697:
        /* <DEDUP_REMOVED lines=10> */
.L_x_14698:
        /* <DEDUP_REMOVED lines=9> */
[----:B------:R-:W-:Y:S01]  /*28c0*/  FMUL.FTZ R183, R47, R183 ;  /* 0x000000b72fb77220 */ /* 0x000fe20000410000 */
[----:B------:R-:W-:Y:S06]  /*28d0*/  BRA `(.L_x_14699) ;  /* 0x0000000800187947 */ /* 0x000fec0003800000 */
.L_x_14695:
        /* <DEDUP_REMOVED lines=31> */
.L_x_14700:
        /* <DEDUP_REMOVED lines=10> */
.L_x_14701:
        /* <DEDUP_REMOVED lines=10> */
.L_x_14702:
[----:B------:R-:W-:Y:S05]  /*2c10*/  BRA.U !UP3, `(.L_x_14699) ;  /* 0x000000050b487547 */ /* 0x000fea000b800000 */
[----:B------:R-:W-:-:S04]  /*2c20*/  FMUL.FTZ R183, R187, UR17 ;  /* 0x00000011bbb77c20 */ /* 0x000fc80008410000 */
[-C--:B-----5:R-:W-:Y:S01]  /*2c30*/  FFMA.FTZ R175, R179, R183.reuse, R175 ;  /* 0x000000b7b3af7223 */ /* 0x0a0fe200000100af */
[----:B------:R-:W-:Y:S01]  /*2c40*/  FMUL.FTZ R183, R47, R183 ;  /* 0x000000b72fb77220 */ /* 0x000fe20000410000 */
[----:B------:R-:W-:Y:S06]  /*2c50*/  BRA `(.L_x_14699) ;  /* 0x0000000400387947 */ /* 0x000fec0003800000 */
.L_x_14694:
[----:B------:R-:W-:-:S04]  /*2c60*/  UISETP.NE.U32.AND UP0, UPT, UR6, URZ, UPT ;  /* 0x000000ff0600728c */ /* 0x000fc8000bf05070 */
[----:B------:R-:W-:-:S09]  /*2c70*/  UISETP.NE.AND.EX UP0, UPT, UR7, URZ, UPT, UP0 ;  /* 0x000000ff0700728c */ /* 0x000fd2000bf05300 */
[----:B------:R-:W-:Y:S05]  /*2c80*/  BRA.U UP0, `(.L_x_14703) ;  /* 0x0000000100987547 */ /* 0x000fea000b800000 */
        /* <DEDUP_REMOVED lines=8> */
[----:B------:R-:W0:Y:S01]  /*2d10*/  @UP3 LDCU UR9, c[0x0][0x40c] ;  /* 0x00008180ff0937ac */ /* 0x000e220008000800 */
[----:B------:R-:W-:Y:S02]  /*2d20*/  MOV R195, R41 ;  /* 0x0000002900c37202 */ /* 0x000fe40000000f00 */
[-C--:B------:R-:W-:Y:S01]  /*2d30*/  @P2 FFMA.FTZ R172, R176, R194.reuse, R172 ;  /* 0x000000c2b0ac2223 */ /* 0x080fe200000100ac */
[----:B------:R-:W-:Y:S01]  /*2d40*/  @P2 FMUL.FTZ R180, R44, R194 ;  /* 0x000000c22cb42220 */ /* 0x000fe20000410000 */
[----:B------:R-:W-:-:S05]  /*2d50*/  MOV R194, UR11 ;  /* 0x0000000b00c27c02 */ /* 0x000fca0008000f00 */
        /* <DEDUP_REMOVED lines=12> */
[----:B0-----:R-:W-:-:S04]  /*2e20*/  @P2 FMUL.FTZ R194, R195, UR9 ;  /* 0x00000009c3c22c20 */ /* 0x001fc80008410000 */
[-C--:B------:R-:W-:Y:S01]  /*2e30*/  @P2 FFMA.FTZ R174, R178, R194.reuse, R174 ;  /* 0x000000c2b2ae2223 */ /* 0x080fe200000100ae */
[----:B------:R-:W-:Y:S01]  /*2e40*/  @P2 FMUL.FTZ R182, R46, R194 ;  /* 0x000000c22eb62220 */ /* 0x000fe20000410000 */
[----:B------:R-:W-:Y:S06]  /*2e50*/  BRA.U !UP3, `(.L_x_14699) ;  /* 0x000000010bb87547 */ /* 0x000fec000b800000 */
[----:B------:R-:W-:Y:S02]  /*2e60*/  MOV R183, UR11 ;  /* 0x0000000b00b77c02 */ /* 0x000fe40008000f00 */
[----:B------:R-:W-:-:S03]  /*2e70*/  MOV R194, R43 ;  /* 0x0000002b00c27202 */ /* 0x000fc60000000f00 */
[----:B------:R-:W-:-:S04]  /*2e80*/  @P1 FFMA.FTZ R183, R6, R183, UR16 ;  /* 0x0000001006b71e23 */ /* 0x000fc800080100b7 */
[----:B------:R-:W-:-:S04]  /*2e90*/  @P1 FADD.FTZ R183, R3, -R183 ;  /* 0x800000b703b71221 */ /* 0x000fc80000010000 */
[----:B------:R-:W-:-:S04]  /*2ea0*/  @P1 FFMA.FTZ R194, R183, UR29, R43 ;  /* 0x0000001db7c21c23 */ /* 0x000fc8000801002b */
[----:B------:R-:W-:-:S04]  /*2eb0*/  FMUL.FTZ R183, R194, UR17 ;  /* 0x00000011c2b77c20 */ /* 0x000fc80008410000 */
[-C--:B------:R-:W-:Y:S01]  /*2ec0*/  FFMA.FTZ R175, R179, R183.reuse, R175 ;  /* 0x000000b7b3af7223 */ /* 0x080fe200000100af */
[----:B------:R-:W-:Y:S01]  /*2ed0*/  FMUL.FTZ R183, R47, R183 ;  /* 0x000000b72fb77220 */ /* 0x000fe20000410000 */
[----:B------:R-:W-:Y:S06]  /*2ee0*/  BRA `(.L_x_14699) ;  /* 0x0000000000947947 */ /* 0x000fec0003800000 */
.L_x_14703:
[----:B------:R-:W-:Y:S01]  /*2ef0*/  PLOP3.LUT P1, PT, PT, PT, UP2, 0x80, 0x8 ;  /* 0x000000000008781c */ /* 0x000fe20003f2f028 */
[----:B------:R-:W0:Y:S01]  /*2f00*/  @UP3 LDCU UR9, c[0x0][0x40c] ;  /* 0x00008180ff0937ac */ /* 0x000e220008000800 */
[----:B------:R-:W-:-:S11]  /*2f10*/  MOV R184, UR11 ;  /* 0x0000000b00b87c02 */ /* 0x000fd60008000f00 */
[----:B------:R-:W-:-:S04]  /*2f20*/  @P1 FFMA.FTZ R184, R0, R184, UR16 ;  /* 0x0000001000b81e23 */ /* 0x000fc800080100b8 */
[----:B------:R-:W-:Y:S01]  /*2f30*/  @P1 FADD.FTZ R185, R9, -R184 ;  /* 0x800000b809b91221 */ /* 0x000fe20000010000 */
[----:B-----5:R-:W-:-:S03]  /*2f40*/  MOV R184, R40 ;  /* 0x0000002800b87202 */ /* 0x020fc60000000f00 */
[----:B------:R-:W-:-:S04]  /*2f50*/  @P1 FFMA.FTZ R184, R185, UR29, R40 ;  /* 0x0000001db9b81c23 */ /* 0x000fc80008010028 */
[----:B0-----:R-:W-:Y:S01]  /*2f60*/  @P2 FMUL.FTZ R185, R184, UR9 ;  /* 0x00000009b8b92c20 */ /* 0x001fe20008410000 */
[----:B------:R-:W0:Y:S03]  /*2f70*/  @UP3 LDCU UR9, c[0x0][0x40c] ;  /* 0x00008180ff0937ac */ /* 0x000e260008000800 */
[-C--:B------:R-:W-:Y:S01]  /*2f80*/  @P2 FFMA.FTZ R172, R176, R185.reuse, R172 ;  /* 0x000000b9b0ac2223 */ /* 0x080fe200000100ac */
[----:B------:R-:W-:Y:S01]  /*2f90*/  @P2 FMUL.FTZ R180, R44, R185 ;  /* 0x000000b92cb42220 */ /* 0x000fe20000410000 */
[----:B------:R-:W-:-:S05]  /*2fa0*/  MOV R185, UR11 ;  /* 0x0000000b00b97c02 */ /* 0x000fca0008000f00 */
[----:B------:R-:W-:-:S04]  /*2fb0*/  @P1 FFMA.FTZ R185, R10, R185, UR16 ;  /* 0x000000100ab91e23 */ /* 0x000fc800080100b9 */
[----:B------:R-:W-:Y:S01]  /*2fc0*/  @P1 FADD.FTZ R186, R7, -R185 ;  /* 0x800000b907ba1221 */ /* 0x000fe20000010000 */
[----:B------:R-:W-:-:S03]  /*2fd0*/  MOV R185, R41 ;  /* 0x0000002900b97202 */ /* 0x000fc60000000f00 */
        /* <DEDUP_REMOVED lines=19> */
[----:B0-----:R-:W-:-:S04]  /*3110*/  @P2 FMUL.FTZ R194, R187, UR9 ;  /* 0x00000009bbc22c20 */ /* 0x001fc80008410000 */
[-C--:B------:R-:W-:Y:S01]  /*3120*/  @P2 FFMA.FTZ R175, R179, R194.reuse, R175 ;  /* 0x000000c2b3af2223 */ /* 0x080fe200000100af */
[----:B------:R-:W-:-:S07]  /*3130*/  @P2 FMUL.FTZ R183, R47, R194 ;  /* 0x000000c22fb72220 */ /* 0x000fce0000410000 */
.L_x_14699:
        /* <DEDUP_REMOVED lines=14> */
.L_x_14704:
[----:B------:R-:W-:Y:S05]  /*3220*/  @!P0 BRA `(.L_x_14705) ;  /* 0x0000000400348947 */ /* 0x000fea0003800000 */
[----:B------:R-:W-:Y:S05]  /*3230*/  @!P1 BRA `(.L_x_14706) ;  /* 0x0000000000989947 */ /* 0x000fea0003800000 */
[----:B------:R-:W-:Y:S01]  /*3240*/  PLOP3.LUT P3, PT, PT, PT, UP2, 0x80, 0x8 ;  /* 0x000000000008781c */ /* 0x000fe20003f6f028 */
[----:B------:R-:W1:Y:S01]  /*3250*/  @UP3 LDCU UR9, c[0x0][0x40c] ;  /* 0x00008180ff0937ac */ /* 0x000e620008000800 */
[----:B------:R-:W-:-:S11]  /*3260*/  MOV R184, UR11 ;  /* 0x0000000b00b87c02 */ /* 0x000fd60008000f00 */
[----:B------:R-:W-:-:S04]  /*3270*/  @P3 FFMA.FTZ R184, R4, R184, UR16 ;  /* 0x0000001004b83e23 */ /* 0x000fc800080100b8 */
[----:B------:R-:W-:Y:S01]  /*3280*/  @P3 FADD.FTZ R185, R188, -R184 ;  /* 0x800000b8bcb93221 */ /* 0x000fe20000010000 */
[----:B-----5:R-:W-:-:S03]  /*3290*/  MOV R184, R36 ;  /* 0x0000002400b87202 */ /* 0x020fc60000000f00 */
[----:B------:R-:W-:-:S04]  /*32a0*/  @P3 FFMA.FTZ R184, R185, UR29, R36 ;  /* 0x0000001db9b83c23 */ /* 0x000fc80008010024 */
[----:B-1----:R-:W-:Y:S01]  /*32b0*/  @P2 FMUL.FTZ R185, R184, UR9 ;  /* 0x00000009b8b92c20 */ /* 0x002fe20008410000 */
[----:B------:R-:W1:Y:S03]  /*32c0*/  @UP3 LDCU UR9, c[0x0][0x40c] ;  /* 0x00008180ff0937ac */ /* 0x000e660008000800 */
[-C--:B------:R-:W-:Y:S01]  /*32d0*/  @P2 FFMA.FTZ R168, R176, R185.reuse, R168 ;  /* 0x000000b9b0a82223 */ /* 0x080fe200000100a8 */
[----:B0-----:R-:W-:Y:S01]  /*32e0*/  @P2 FMUL.FTZ R180, R48, R185 ;  /* 0x000000b930b42220 */ /* 0x001fe20000410000 */
[----:B------:R-:W-:-:S05]  /*32f0*/  MOV R185, UR11 ;  /* 0x0000000b00b97c02 */ /* 0x000fca0008000f00 */
[----:B------:R-:W-:-:S04]  /*3300*/  @P3 FFMA.FTZ R185, R2, R185, UR16 ;  /* 0x0000001002b93e23 */ /* 0x000fc800080100b9 */
[----:B------:R-:W-:Y:S01]  /*3310*/  @P3 FADD.FTZ R186, R216, -R185 ;  /* 0x800000b9d8ba3221 */ /* 0x000fe20000010000 */
[----:B------:R-:W-:-:S03]  /*3320*/  MOV R185, R37 ;  /* 0x0000002500b97202 */ /* 0x000fc60000000f00 */
[----:B------:R-:W-:-:S04]  /*3330*/  @P3 FFMA.FTZ R185, R186, UR29, R37 ;  /* 0x0000001dbab93c23 */ /* 0x000fc80008010025 */
[----:B-1----:R-:W-:Y:S01]  /*3340*/  @P2 FMUL.FTZ R186, R185, UR9 ;  /* 0x00000009b9ba2c20 */ /* 0x002fe20008410000 */
        /* <DEDUP_REMOVED lines=10> */
[----:B------:R-:W-:Y:S01]  /*33f0*/  @P2 FMUL.FTZ R182, R50, R187 ;  /* 0x000000bb32b62220 */ /* 0x000fe20000410000 */
[----:B------:R-:W-:-:S05]  /*3400*/  MOV R187, UR11 ;  /* 0x0000000b00bb7c02 */ /* 0x000fca0008000f00 */
[----:B------:R-:W-:-:S04]  /*3410*/  @P3 FFMA.FTZ R187, R189, R187, UR16 ;  /* 0x00000010bdbb3e23 */ /* 0x000fc800080100bb */
[----:B------:R-:W-:Y:S01]  /*3420*/  @P3 FADD.FTZ R194, R218, -R187 ;  /* 0x800000bbdac23221 */ /* 0x000fe20000010000 */
[----:B------:R-:W-:-:S03]  /*3430*/  MOV R187, R39 ;  /* 0x0000002700bb7202 */ /* 0x000fc60000000f00 */
[----:B------:R-:W-:Y:S01]  /*3440*/  @P3 FFMA.FTZ R187, R194, UR29, R39 ;  /* 0x0000001dc2bb3c23 */ /* 0x000fe20008010027 */
[----:B------:R-:W-:Y:S06]  /*3450*/  BRA.U !UP3, `(.L_x_14707) ;  /* 0x000000090b2c7547 */ /* 0x000fec000b800000 */
[----:B------:R-:W-:-:S04]  /*3460*/  FMUL.FTZ R183, R187, UR17 ;  /* 0x00000011bbb77c20 */ /* 0x000fc80008410000 */
[-C--:B------:R-:W-:Y:S01]  /*3470*/  FFMA.FTZ R171, R179, R183.reuse, R171 ;  /* 0x000000b7b3ab7223 */ /* 0x080fe200000100ab */
[----:B------:R-:W-:Y:S01]  /*3480*/  FMUL.FTZ R183, R51, R183 ;  /* 0x000000b733b77220 */ /* 0x000fe20000410000 */
[----:B------:R-:W-:Y:S06]  /*3490*/  BRA `(.L_x_14707) ;  /* 0x00000008001c7947 */ /* 0x000fec0003800000 */
.L_x_14706:
[----:B------:R-:W-:Y:S01]  /*34a0*/  PLOP3.LUT P3, PT, PT, PT, UP2, 0x80, 0x8 ;  /* 0x000000000008781c */ /* 0x000fe20003f6f028 */
[----:B------:R-:W1:Y:S01]  /*34b0*/  @UP3 LDCU UR9, c[0x0][0x40c] ;  /* 0x00008180ff0937ac */ /* 0x000e620008000800 */
[----:B0-----:R-:W-:Y:S02]  /*34c0*/  MOV R194, UR11 ;  /* 0x0000000b00c27c02 */ /* 0x001fe40008000f00 */
[----:B-----5:R-:W-:-:S09]  /*34d0*/  MOV R195, R36 ;  /* 0x0000002400c37202 */ /* 0x020fd20000000f00 */
[----:B------:R-:W-:-:S04]  /*34e0*/  @P3 FFMA.FTZ R194, R4, R194, UR16 ;  /* 0x0000001004c23e23 */ /* 0x000fc800080100c2 */
[----:B------:R-:W-:-:S04]  /*34f0*/  @P3 FADD.FTZ R194, R188, -R194 ;  /* 0x800000c2bcc23221 */ /* 0x000fc80000010000 */
[----:B------:R-:W-:-:S04]  /*3500*/  @P3 FFMA.FTZ R195, R194, UR29, R36 ;  /* 0x0000001dc2c33c23 */ /* 0x000fc80008010024 */
[----:B-1----:R-:W-:Y:S01]  /*3510*/  @P2 FMUL.FTZ R194, R195, UR9 ;  /* 0x00000009c3c22c20 */ /* 0x002fe20008410000 */
        /* <DEDUP_REMOVED lines=30> */
.L_x_14705:
        /* <DEDUP_REMOVED lines=23> */
[----:B0-----:R-:W-:Y:S02]  /*3870*/  MOV R180, UR11 ;  /* 0x0000000b00b47c02 */ /* 0x001fe40008000f00 */
        /* <DEDUP_REMOVED lines=8> */
.L_x_14709:
[----:B------:R-:W-:Y:S05]  /*3900*/  BRA.U !UP3, `(.L_x_14710) ;  /* 0x000000010b247547 */ /* 0x000fea000b800000 */
        /* <DEDUP_REMOVED lines=9> */
.L_x_14710:
        /* <DEDUP_REMOVED lines=10> */
.L_x_14711:
[----:B------:R-:W-:Y:S05]  /*3a40*/  BRA.U !UP3, `(.L_x_14707) ;  /* 0x000000010bb07547 */ /* 0x000fea000b800000 */
[----:B0-----:R-:W-:-:S04]  /*3a50*/  FMUL.FTZ R183, R187, UR17 ;  /* 0x00000011bbb77c20 */ /* 0x001fc80008410000 */
[-C--:B-----5:R-:W-:Y:S01]  /*3a60*/  FFMA.FTZ R171, R179, R183.reuse, R171 ;  /* 0x000000b7b3ab7223 */ /* 0x0a0fe200000100ab */
[----:B------:R-:W-:Y:S01]  /*3a70*/  FMUL.FTZ R183, R51, R183 ;  /* 0x000000b733b77220 */ /* 0x000fe20000410000 */
[----:B------:R-:W-:Y:S06]  /*3a80*/  BRA `(.L_x_14707) ;  /* 0x0000000000a07947 */ /* 0x000fec0003800000 */
.L_x_14708:
        /* <DEDUP_REMOVED lines=10> */
.L_x_14712:
        /* <DEDUP_REMOVED lines=10> */
.L_x_14713:
        /* <DEDUP_REMOVED lines=10> */
.L_x_14714:
        /* <DEDUP_REMOVED lines=10> */
.L_x_14707:
        /* <DEDUP_REMOVED lines=14> */
.L_x_14715:
        /* <DEDUP_REMOVED lines=40> */
.L_x_14717:
        /* <DEDUP_REMOVED lines=38> */
.L_x_14716:
        /* <DEDUP_REMOVED lines=32> */
.L_x_14720:
        /* <DEDUP_REMOVED lines=10> */
.L_x_14721:
        /* <DEDUP_REMOVED lines=10> */
.L_x_14722:
[----:B------:R-:W-:Y:S05]  /*4610*/  BRA.U !UP3, `(.L_x_14718) ;  /* 0x000000010bb07547 */ /* 0x000fea000b800000 */
[----:B0-----:R-:W-:-:S04]  /*4620*/  FMUL.FTZ R183, R187, UR17 ;  /* 0x00000011bbb77c20 */ /* 0x001fc80008410000 */
[-C--:B-----5:R-:W-:Y:S01]  /*4630*/  FFMA.FTZ R167, R179, R183.reuse, R167 ;  /* 0x000000b7b3a77223 */ /* 0x0a0fe200000100a7 */
[----:B------:R-:W-:Y:S01]  /*4640*/  FMUL.FTZ R183, R55, R183 ;  /* 0x000000b737b77220 */ /* 0x000fe20000410000 */
[----:B------:R-:W-:Y:S06]  /*4650*/  BRA `(.L_x_14718) ;  /* 0x0000000000a07947 */ /* 0x000fec0003800000 */
.L_x_14719:
        /* <DEDUP_REMOVED lines=10> */
.L_x_14723:
        /* <DEDUP_REMOVED lines=10> */
.L_x_14724:
        /* <DEDUP_REMOVED lines=10> */
.L_x_14725:
        /* <DEDUP_REMOVED lines=10> */
.L_x_14718:
        /* <DEDUP_REMOVED lines=14> */
.L_x_14726:
        /* <DEDUP_REMOVED lines=40> */
.L_x_14728:
        /* <DEDUP_REMOVED lines=38> */
.L_x_14727:
        /* <DEDUP_REMOVED lines=32> */
.L_x_14731:
        /* <DEDUP_REMOVED lines=10> */
.L_x_14732:
        /* <DEDUP_REMOVED lines=10> */
.L_x_14733:
[----:B------:R-:W-:Y:S05]  /*51e0*/  BRA.U !UP3, `(.L_x_14729) ;  /* 0x000000010bb07547 */ /* 0x000fea000b800000 */
[----:B0-----:R-:W-:-:S04]  /*51f0*/  FMUL.FTZ R183, R187, UR17 ;  /* 0x00000011bbb77c20 */ /* 0x001fc80008410000 */
[-C--:B-----5:R-:W-:Y:S01]  /*5200*/  FFMA.FTZ R163, R179, R183.reuse, R163 ;  /* 0x000000b7b3a37223 */ /* 0x0a0fe200000100a3 */
[----:B------:R-:W-:Y:S01]  /*5210*/  FMUL.FTZ R183, R59, R183 ;  /* 0x000000b73bb77220 */ /* 0x000fe20000410000 */
[----:B------:R-:W-:Y:S06]  /*5220*/  BRA `(.L_x_14729) ;  /* 0x0000000000a07947 */ /* 0x000fec0003800000 */
.L_x_14730:
        /* <DEDUP_REMOVED lines=10> */
.L_x_14734:
        /* <DEDUP_REMOVED lines=10> */
.L_x_14735:
        /* <DEDUP_REMOVED lines=10> */
.L_x_14736:
        /* <DEDUP_REMOVED lines=10> */
.L_x_14729:
        /* <DEDUP_REMOVED lines=14> */
.L_x_14737:
        /* <DEDUP_REMOVED lines=40> */
.L_x_14739:
        /* <DEDUP_REMOVED lines=38> */
.L_x_14738:
        /* <DEDUP_REMOVED lines=32> */
.L_x_14742:
        /* <DEDUP_REMOVED lines=10> */
.L_x_14743:
        /* <DEDUP_REMOVED lines=10> */
.L_x_14744:
[----:B------:R-:W-:Y:S05]  /*5db0*/  BRA.U !UP3, `(.L_x_14740) ;  /* 0x000000010bb07547 */ /* 0x000fea000b800000 */
[----:B0-----:R-:W-:-:S04]  /*5dc0*/  FMUL.FTZ R183, R187, UR17 ;  /* 0x00000011bbb77c20 */ /* 0x001fc80008410000 */
[-C--:B-----5:R-:W-:Y:S01]  /*5dd0*/  FFMA.FTZ R159, R179, R183.reuse, R159 ;  /* 0x000000b7b39f7223 */ /* 0x0a0fe2000001009f */
[----:B------:R-:W-:Y:S01]  /*5de0*/  FMUL.FTZ R183, R63, R183 ;  /* 0x000000b73fb77220 */ /* 0x000fe20000410000 */
[----:B------:R-:W-:Y:S06]  /*5df0*/  BRA `(.L_x_14740) ;  /* 0x0000000000a07947 */ /* 0x000fec0003800000 */
.L_x_14741:
        /* <DEDUP_REMOVED lines=10> */
.L_x_14745:
        /* <DEDUP_REMOVED lines=10> */
.L_x_14746:
        /* <DEDUP_REMOVED lines=10> */
.L_x_14747:
        /* <DEDUP_REMOVED lines=10> */
.L_x_14740:
        /* <DEDUP_REMOVED lines=14> */
.L_x_14748:
        /* <DEDUP_REMOVED lines=40> */
.L_x_14750:
        /* <DEDUP_REMOVED lines=38> */
.L_x_14749:
        /* <DEDUP_REMOVED lines=32> */
.L_x_14753:
        /* <DEDUP_REMOVED lines=10> */
.L_x_14754:
        /* <DEDUP_REMOVED lines=10> */
.L_x_14755:
[----:B------:R-:W-:Y:S05]  /*6980*/  BRA.U !UP3, `(.L_x_14751) ;  /* 0x000000010bb07547 */ /* 0x000fea000b800000 */
[----:B0-----:R-:W-:-:S04]  /*6990*/  FMUL.FTZ R183, R187, UR17 ;  /* 0x00000011bbb77c20 */ /* 0x001fc80008410000 */
[-C--:B-----5:R-:W-:Y:S01]  /*69a0*/  FFMA.FTZ R155, R179, R183.reuse, R155 ;  /* 0x000000b7b39b7223 */ /* 0x0a0fe2000001009b */
[----:B------:R-:W-:Y:S01]  /*69b0*/  FMUL.FTZ R183, R67, R183 ;  /* 0x000000b743b77220 */ /* 0x000fe20000410000 */
[----:B------:R-:W-:Y:S06]  /*69c0*/  BRA `(.L_x_14751) ;  /* 0x0000000000a07947 */ /* 0x000fec0003800000 */
.L_x_14752:
        /* <DEDUP_REMOVED lines=10> */
.L_x_14756:
        /* <DEDUP_REMOVED lines=10> */
.L_x_14757:
        /* <DEDUP_REMOVED lines=10> */
.L_x_14758:
        /* <DEDUP_REMOVED lines=10> */
.L_x_14751:
        /* <DEDUP_REMOVED lines=14> */
.L_x_14759:
        /* <DEDUP_REMOVED lines=40> */
.L_x_14761:
        /* <DEDUP_REMOVED lines=38> */
.L_x_14760:
        /* <DEDUP_REMOVED lines=32> */
.L_x_14764:
        /* <DEDUP_REMOVED lines=10> */
.L_x_14765:
        /* <DEDUP_REMOVED lines=10> */
.L_x_14766:
[----:B------:R-:W-:Y:S05]  /*7550*/  BRA.U !UP3, `(.L_x_14762) ;  /* 0x000000010bb07547 */ /* 0x000fea000b800000 */
[----:B0-----:R-:W-:-:S04]  /*7560*/  FMUL.FTZ R183, R187, UR17 ;  /* 0x00000011bbb77c20 */ /* 0x001fc80008410000 */
[-C--:B-----5:R-:W-:Y:S01]  /*7570*/  FFMA.FTZ R151, R179, R183.reuse, R151 ;  /* 0x000000b7b3977223 */ /* 0x0a0fe20000010097 */
[----:B------:R-:W-:Y:S01]  /*7580*/  FMUL.FTZ R183, R71, R183 ;  /* 0x000000b747b77220 */ /* 0x000fe20000410000 */
[----:B------:R-:W-:Y:S06]  /*7590*/  BRA `(.L_x_14762) ;  /* 0x0000000000a07947 */ /* 0x000fec0003800000 */
.L_x_14763:
        /* <DEDUP_REMOVED lines=10> */
.L_x_14767:
        /* <DEDUP_REMOVED lines=10> */
.L_x_14768:
        /* <DEDUP_REMOVED lines=10> */
.L_x_14769:
        /* <DEDUP_REMOVED lines=10> */
.L_x_14762:
[----:B0-----:R-:W0:Y:S01]  /*7820*/  @P1 LDC.64 R194, c[0x0][0x478] ;  /* 0x00011e00ffc21b82 */ /* 0x001e220000000a00 */
[----:B------:R-:W-:Y:S01]  /*7830*/  @P1 IADD3 R245, PT, PT, R192, 0x300, RZ ;  /* 0x00000300c0f51810 */ /* 0x000fe20007ffe0ff */
[----:B------:R-:W1:Y:S04]  /*7840*/  @UP3 LDCU.64 UR32, c[0x0][0x468] ;  /* 0x00008d00ff2037ac */ /* 0x000e680008000a00 */
[----:B0-----:R-:W-:Y:S01]  /*7850*/  @P1 IMAD.WIDE.U32 R194, R245, 0x10, R194 ;  /* 0x00000010f5c21825 */ /* 0x001fe200078e00c2 */
[----:B------:R-:W-:-:S04]  /*7860*/  IADD3 R245, PT, PT, R193, 0x380, RZ ;  /* 0x00000380c1f57810 */ /* 0x000fc80007ffe0ff */
[----:B------:R0:W-:Y:S02]  /*7870*/  @P1 STG.E.128 desc[UR18][R194.64], R184 ;  /* 0x000000b8c2001986 */ /* 0x0001e4000c101d12 */
[----:B0-----:R-:W-:Y:S01]  /*7880*/  HFMA2 R195, -RZ, RZ, 0, 9.5367431640625e-07 ;  /* 0x00000010ffc37431 */ /* 0x001fe200000001ff */
[----:B------:R-:W-:-:S05]  /*7890*/  @P2 IADD3 R194, PT, PT, R193, 0x300, RZ ;  /* 0x00000300c1c22810 */ /* 0x000fca0007ffe0ff */
[----:B-1----:R-:W-:-:S05]  /*78a0*/  @P2 IMAD.WIDE.U32 R194, R194, R195, UR32 ;  /* 0x00000020c2c22e25 */ /* 0x002fca000f8e00c3 */
[----:B------:R0:W-:Y:S01]  /*78b0*/  @P2 STG.E.128 desc[UR18][R194.64], R180 ;  /* 0x000000b4c2002986 */ /* 0x0001e2000c101d12 */
[----:B------:R-:W-:Y:S05]  /*78c0*/  BRA.U !UP3, `(.L_x_14770) ;  /* 0x000000010b0c7547 */ /* 0x000fea000b800000 */
[----:B-----5:R-:W1:Y:S02]  /*78d0*/  LDC.64 R176, c[0x0][0x390] ;  /* 0x0000e400ffb07b82 */ /* 0x020e640000000a00 */
[----:B-1----:R-:W-:-:S06]  /*78e0*/  IMAD.WIDE.U32 R176, R245, 0x10, R176 ;  /* 0x00000010f5b07825 */ /* 0x002fcc00078e00b0 */
[----:B------:R-:W5:Y:S02]  /*78f0*/  LDG.E.128 R176, desc[UR18][R176.64] ;  /* 0x00000012b0b07981 */ /* 0x000f64000c1e1d00 */
.L_x_14770:
        /* <DEDUP_REMOVED lines=40> */
.L_x_14772:
[----:B------:R-:W-:Y:S01]  /*7b80*/  PLOP3.LUT P0, PT, PT, PT, UP2, 0x80, 0x8 ;  /* 0x000000000008781c */ /* 0x000fe20003f0f028 */
[----:B------:R-:W1:Y:S01]  /*7b90*/  @UP3 LDCU UR9, c[0x0][0x40c] ;  /* 0x00008180ff0937ac */ /* 0x000e620008000800 */
[----:B------:R-:W-:Y:S02]  /*7ba0*/  MOV R193, UR11 ;  /* 0x0000000b00c17c02 */ /* 0x000fe40008000f00 */
[----:B0----5:R-:W-:-:S09]  /*7bb0*/  MOV R194, R12 ;  /* 0x0000000c00c27202 */ /* 0x021fd20000000f00 */
        /* <DEDUP_REMOVED lines=34> */
.L_x_14771:
[----:B------:R-:W-:Y:S05]  /*7de0*/  @!P1 BRA `(.L_x_14774) ;  /* 0x0000000000e09947 */ /* 0x000fea0003800000 */
[----:B------:R-:W-:Y:S01]  /*7df0*/  ISETP.LT.AND P0, PT, RZ, UR30, PT ;  /* 0x0000001eff007c0c */ /* 0x000fe2000bf01270 */
[----:B------:R-:W-:-:S12]  /*7e00*/  BRA.U !UP3, `(.L_x_14775) ;  /* 0x000000010b247547 */ /* 0x000fd8000b800000 */
        /* <DEDUP_REMOVED lines=9> */
.L_x_14775:
        /* <DEDUP_REMOVED lines=10> */
.L_x_14776:
        /* <DEDUP_REMOVED lines=10> */
.L_x_14777:
        /* <DEDUP_REMOVED lines=21> */
[----:B0-----:R-:W-:-:S04]  /*8130*/  FMUL.FTZ R183, R187, UR17 ;  /* 0x00000011bbb77c20 */ /* 0x001fc80008410000 */
[-C--:B-----5:R-:W-:Y:S01]  /*8140*/  FFMA.FTZ R147, R179, R183.reuse, R147 ;  /* 0x000000b7b3937223 */ /* 0x0a0fe20000010093 */
[----:B------:R-:W-:Y:S01]  /*8150*/  FMUL.FTZ R183, R75, R183 ;  /* 0x000000b74bb77220 */ /* 0x000fe20000410000 */
[----:B------:R-:W-:Y:S06]  /*8160*/  BRA `(.L_x_14773) ;  /* 0x0000000000a07947 */ /* 0x000fec0003800000 */
.L_x_14774:
[----:B------:R-:W-:Y:S01]  /*8170*/  MOV R193, UR11 ;  /* 0x0000000b00c17c02 */ /* 0x000fe20008000f00 */
[----:B------:R-:W1:Y:S01]  /*8180*/  @UP3 LDCU UR9, c[0x0][0x40c] ;  /* 0x00008180ff0937ac */ /* 0x000e620008000800 */
[----:B------:R-:W-:-:S03]  /*8190*/  ISETP.LT.AND P0, PT, RZ, UR30, PT ;  /* 0x0000001eff007c0c */ /* 0x000fc6000bf01270 */
[----:B------:R-:W-:-:S04]  /*81a0*/  FFMA.FTZ R193, R244, R193, UR16 ;  /* 0x00000010f4c17e23 */ /* 0x000fc800080100c1 */
[----:B------:R-:W-:-:S04]  /*81b0*/  FADD.FTZ R193, R215, -R193 ;  /* 0x800000c1d7c17221 */ /* 0x000fc80000010000 */
[----:B------:R-:W-:-:S05]  /*81c0*/  FMUL.FTZ R193, R193, UR29 ;  /* 0x0000001dc1c17c20 */ /* 0x000fca0008410000 */
[----:B------:R-:W-:-:S05]  /*81d0*/  FSEL R193, R193, RZ, P0 ;  /* 0x000000ffc1c17208 */ /* 0x000fca0000000000 */
[----:B-1----:R-:W-:-:S04]  /*81e0*/  @P2 FMUL.FTZ R193, R193, UR9 ;  /* 0x00000009c1c12c20 */ /* 0x002fc80008410000 */
[-C--:B-----5:R-:W-:Y:S01]  /*81f0*/  @P2 FFMA.FTZ R147, R179, R193.reuse, R147 ;  /* 0x000000c1b3932223 */ /* 0x0a0fe20000010093 */
[----:B0-----:R-:W-:Y:S01]  /*8200*/  @P2 FMUL.FTZ R183, R75, R193 ;  /* 0x000000c14bb72220 */ /* 0x001fe20000410000 */
        /* <DEDUP_REMOVED lines=10> */
.L_x_14778:
        /* <DEDUP_REMOVED lines=10> */
.L_x_14779:
        /* <DEDUP_REMOVED lines=10> */
.L_x_14773:
[----:B0-----:R-:W0:Y:S01]  /*83f0*/  @P1 LDC.64 R194, c[0x0][0x478] ;  /* 0x00011e00ffc21b82 */ /* 0x001e220000000a00 */
        /* <DEDUP_REMOVED lines=11> */
.L_x_14689:
        /* <DEDUP_REMOVED lines=35> */
.L_x_14781:
        /* <DEDUP_REMOVED lines=10> */
.L_x_15765:


//--------------------- .text._ZN10layer_norm13ln_bwd_kernelINS_13Kernel_traitsIfffffjLj4096ELj1ELj1ELj4ELj16ENS_18Kernel_traits_baseILj4096EfffffjLj128EEEEELb1ELb0ELb0ELb0EEEvNS_9BwdParamsE --------------------------
	.section	.text._ZN10layer_norm13ln_bwd_kernelINS_13Kernel_traitsIfffffjLj4096ELj1ELj1ELj4ELj16ENS_18Kernel_traits_baseILj4096EfffffjLj128EEEEELb1ELb0ELb0ELb0EEEvNS_9BwdParamsE,"ax",@progbits
	.align	128
        .global         _ZN10layer_norm13ln_bwd_kernelINS_13Kernel_traitsIfffffjLj4096ELj1ELj1ELj4ELj16ENS_18Kernel_traits_baseILj4096EfffffjLj128EEEEELb1ELb0ELb0ELb0EEEvNS_9BwdParamsE
        .type           _ZN10layer_norm13ln_bwd_kernelINS_13Kernel_traitsIfffffjLj4096ELj1ELj1ELj4ELj16ENS_18Kernel_traits_baseILj4096EfffffjLj128EEEEELb1ELb0ELb0ELb0EEEvNS_9BwdParamsE,@function
        .size           _ZN10layer_norm13ln_bwd_kernelINS_13Kernel_traitsIfffffjLj4096ELj1ELj1ELj4ELj16ENS_18Kernel_traits_baseILj4096EfffffjLj128EEEEELb1ELb0ELb0ELb0EEEvNS_9BwdParamsE,(.L_x_15766 - _ZN10layer_norm13ln_bwd_kernelINS_13Kernel_traitsIfffffjLj4096ELj1ELj1ELj4ELj16ENS_18Kernel_traits_baseILj4096EfffffjLj128EEEEELb1ELb0ELb0ELb0EEEvNS_9BwdParamsE)
        .other          _ZN10layer_norm13ln_bwd_kernelINS_13Kernel_traitsIfffffjLj4096ELj1ELj1ELj4ELj16ENS_18Kernel_traits_baseILj4096EfffffjLj128EEEEELb1ELb0ELb0ELb0EEEvNS_9BwdParamsE,@"STO_CUDA_ENTRY STV_DEFAULT"
_ZN10layer_norm13ln_bwd_kernelINS_13Kernel_traitsIfffffjLj4096ELj1ELj1ELj4ELj16ENS_18Kernel_traits_baseILj4096EfffffjLj128EEEEELb1ELb0ELb0ELb0EEEvNS_9BwdParamsE:
.text._ZN10layer_norm13ln_bwd_kernelINS_13Kernel_traitsIfffffjLj4096ELj1ELj1ELj4ELj16ENS_18Kernel_traits_baseILj4096EfffffjLj128EEEEELb1ELb0ELb0ELb0EEEvNS_9BwdParamsE:
[----:B------:R-:W-:Y:S01]  /*0000*/  LDC R1, c[0x0][0x37c] ;  /* 0x0000df00ff017b82 */ /* 0x000fe20000000800 */
[----:B------:R-:W0:Y:S01]  /*0010*/  S2R R2, SR_TID.X ;  /* 0x0000000000027919 */ /* 0x000e220000002100 */
[----:B------:R-:W1:Y:S01]  /*0020*/  LDCU UR4, c[0x0][0x388] ;  /* 0x00007100ff0477ac */ /* 0x000e620008000800 */
[----:B------:R-:W-:-:S05]  /*0030*/  LOP3.LUT R7, R7, 0xfffffffd, RZ, 0xc0, !PT ;  /* 0xfffffffd07077812 */ /* 0x000fca00078ec0ff */
[----:B------:R-:W2:Y:S01]  /*0040*/  S2UR UR6, SR_CTAID.X ;  /* 0x00000000000679c3 */ /* 0x000ea20000002500 */
[----:B------:R-:W2:Y:S01]  /*0050*/  LDCU UR7, c[0x0][0x384] ;  /* 0x00007080ff0777ac */ /* 0x000ea20008000800 */
[----:B-1----:R-:W-:Y:S01]  /*0060*/  MOV R4, UR4 ;  /* 0x0000000400047c02 */ /* 0x002fe20008000f00 */
[----:B------:R-:W1:Y:S03]  /*0070*/  LDCU.64 UR4, c[0x0][0x358] ;  /* 0x00006b00ff0477ac */ /* 0x000e660008000a00 */
        /* <DEDUP_REMOVED lines=18> */
[----:B------:R-:W-:-:S07]  /*01a0*/  @P0 LOP3.LUT R7, R7, 0x10, RZ, 0xfc, !PT ;  /* 0x0000001007070812 */ /* 0x000fce00078efcff */
[----:B------:R-:W4:Y:S08]  /*01b0*/  @P4 LDC.64 R12, c[0x0][0x3d0] ;  /* 0x0000f400ff0c4b82 */ /* 0x000f300000000a00 */
[----:B------:R-:W1:Y:S01]  /*01c0*/  @P3 LDC.64 R18, c[0x0][0x3d0] ;  /* 0x0000f400ff123b82 */ /* 0x000e620000000a00 */
[C---:B0-----:R-:W-:Y:S01]  /*01d0*/  @P6 IMAD.WIDE.U32 R10, R3.reuse, 0x10, R10 ;  /* 0x00000010030a6825 */ /* 0x041fe200078e000a */
[----:B------:R-:W-:-:S02]  /*01e0*/  @P6 IADD3 R3, PT, PT, R3, 0x80, RZ ;  /* 0x0000008003036810 */ /* 0x000fc40007ffe0ff */
[----:B------:R-:W-:-:S04]  /*01f0*/  ISETP.GE.U32.AND P6, PT, R6, 0x400, PT ;  /* 0x000004000600780c */ /* 0x000fc80003fc6070 */
[----:B------:R-:W0:Y:S01]  /*0200*/  @P2 LDC.64 R20, c[0x0][0x3d0] ;  /* 0x0000f400ff142b82 */ /* 0x000e220000000a00 */
[C---:B---3--:R-:W-:Y:S01]  /*0210*/  @P5 IMAD.WIDE.U32 R14, R3.reuse, 0x10, R8 ;  /* 0x00000010030e5825 */ /* 0x048fe200078e0008 */
[----:B------:R-:W-:Y:S02]  /*0220*/  @P5 IADD3 R3, PT, PT, R3, 0x80, RZ ;  /* 0x0000008003035810 */ /* 0x000fe40007ffe0ff */
[C---:B------:R-:W-:Y:S01]  /*0230*/  LOP3.LUT P5, RZ, R7.reuse, 0x2, RZ, 0xc0, !PT ;  /* 0x0000000207ff7812 */ /* 0x040fe200078ac0ff */
[----:B--2---:R-:W-:Y:S01]  /*0240*/  UISETP.GE.AND UP0, UPT, UR6, UR7, UPT ;  /* 0x000000070600728c */ /* 0x004fe2000bf06270 */
[----:B------:R-:W-:Y:S02]  /*0250*/  LOP3.LUT R7, R7, 0xfffffffb, RZ, 0xc0, !PT ;  /* 0xfffffffb07077812 */ /* 0x000fe400078ec0ff */
[----:B------:R-:W2:Y:S01]  /*0260*/  @P1 LDC.64 R22, c[0x0][0x3d0] ;  /* 0x0000f400ff161b82 */ /* 0x000ea20000000a00 */
[C---:B----4-:R-:W-:Y:S01]  /*0270*/  @P4 IMAD.WIDE.U32 R16, R3.reuse, 0x10, R12 ;  /* 0x0000001003104825 */ /* 0x050fe200078e000c */
[----:B------:R-:W-:-:S02]  /*0280*/  @P4 IADD3 R3, PT, PT, R3, 0x80, RZ ;  /* 0x0000008003034810 */ /* 0x000fc40007ffe0ff */
[----:B------:R-:W-:Y:S02]  /*0290*/  CS2R R64, SRZ ;  /* 0x0000000000407805 */ /* 0x000fe4000001ff00 */
[----:B------:R-:W-:Y:S01]  /*02a0*/  @P6 LOP3.LUT R7, R7, 0x4, RZ, 0xfc, !PT ;  /* 0x0000000407076812 */ /* 0x000fe200078efcff */
[----:B-1----:R1:W5:Y:S01]  /*02b0*/  @P4 LDG.E.128 R40, desc[UR4][R16.64] ;  /* 0x0000000410284981 */ /* 0x002362000c1e1d00 */
[----:B------:R-:W3:Y:S01]  /*02c0*/  @P6 LDC.64 R24, c[0x0][0x3d0] ;  /* 0x0000f400ff186b82 */ /* 0x000ee20000000a00 */
[C---:B------:R-:W-:Y:S01]  /*02d0*/  @P3 IMAD.WIDE.U32 R18, R3.reuse, 0x10, R18 ;  /* 0x0000001003123825 */ /* 0x040fe200078e0012 */
[----:B------:R-:W-:Y:S01]  /*02e0*/  @P3 IADD3 R3, PT, PT, R3, 0x80, RZ ;  /* 0x0000008003033810 */ /* 0x000fe20007ffe0ff */
[----:B------:R1:W5:Y:S05]  /*02f0*/  @P5 LDG.E.128 R32, desc[UR4][R10.64] ;  /* 0x000000040a205981 */ /* 0x00036a000c1e1d00 */
[----:B------:R-:W4:Y:S01]  /*0300*/  @P0 LDC.64 R8, c[0x0][0x3d0] ;  /* 0x0000f400ff080b82 */ /* 0x000f220000000a00 */
[C---:B0-----:R-:W-:Y:S01]  /*0310*/  @P2 IMAD.WIDE.U32 R20, R3.reuse, 0x10, R20 ;  /* 0x0000001003142825 */ /* 0x041fe200078e0014 */
[----:B------:R-:W-:Y:S01]  /*0320*/  @P2 IADD3 R3, PT, PT, R3, 0x80, RZ ;  /* 0x0000008003032810 */ /* 0x000fe20007ffe0ff */
[----:B------:R1:W5:Y:S01]  /*0330*/  @P3 LDG.E.128 R44, desc[UR4][R18.64] ;  /* 0x00000004122c3981 */ /* 0x000362000c1e1d00 */
[----:B------:R-:W-:-:S03]  /*0340*/  ISETP.NE.AND P5, PT, R0, RZ, PT ;  /* 0x000000ff0000720c */ /* 0x000fc60003fa5270 */
[----:B------:R1:W5:Y:S01]  /*0350*/  @P2 LDG.E.128 R48, desc[UR4][R20.64] ;  /* 0x0000000414302981 */ /* 0x000362000c1e1d00 */
[C---:B--2---:R-:W-:Y:S01]  /*0360*/  @P1 IMAD.WIDE.U32 R22, R3.reuse, 0x10, R22 ;  /* 0x0000001003161825 */ /* 0x044fe200078e0016 */
[----:B------:R-:W-:-:S04]  /*0370*/  @P1 IADD3 R3, PT, PT, R3, 0x80, RZ ;  /* 0x0000008003031810 */ /* 0x000fc80007ffe0ff */
[----:B------:R1:W5:Y:S01]  /*0380*/  @P1 LDG.E.128 R52, desc[UR4][R22.64] ;  /* 0x0000000416341981 */ /* 0x000362000c1e1d00 */
[----:B---3--:R-:W-:-:S03]  /*0390*/  @P6 IMAD.WIDE.U32 R12, R3, 0x10, R24 ;  /* 0x00000010030c6825 */ /* 0x008fc600078e0018 */
[----:B------:R1:W5:Y:S04]  /*03a0*/  @P5 LDG.E.128 R36, desc[UR4][R14.64] ;  /* 0x000000040e245981 */ /* 0x000368000c1e1d00 */
        /* <DEDUP_REMOVED lines=35> */
[----:B------:R-:W0:Y:S01]  /*05e0*/  LDC.64 R4, c[0x0][0x3e0] ;  /* 0x0000f800ff047b82 */ /* 0x000e220000000a00 */
[----:B------:R-:W-:Y:S02]  /*05f0*/  LOP3.LUT R7, R7, 0xffffffdf, RZ, 0xc0, !PT ;  /* 0xffffffdf07077812 */ /* 0x000fe400078ec0ff */
        /* <DEDUP_REMOVED lines=38> */
[----:B------:R-:W-:Y:S01]  /*0860*/  @P1 LOP3.LUT R7, R7, 0x20, RZ, 0xfc, !PT ;  /* 0x0000002007071812 */ /* 0x000fe200078efcff */
[----:B------:R-:W1:Y:S03]  /*0870*/  LDCU UR11, c[0x0][0x408] ;  /* 0x00008100ff0b77ac */ /* 0x000e660008000800 */
[----:B------:R-:W-:Y:S01]  /*0880*/  LOP3.LUT R7, R7, 0xfffffff7, RZ, 0xc0, !PT ;  /* 0xfffffff707077812 */ /* 0x000fe200078ec0ff */
[----:B------:R-:W2:Y:S03]  /*0890*/  LDCU UR10, c[0x0][0x400] ;  /* 0x00008000ff0a77ac */ /* 0x000ea60008000800 */
[----:B------:R-:W-:Y:S01]  /*08a0*/  @P0 LOP3.LUT R7, R7, 0x8, RZ, 0xfc, !PT ;  /* 0x0000000807070812 */ /* 0x000fe200078efcff */
[----:B------:R-:W3:Y:S01]  /*08b0*/  LDCU.64 UR8, c[0x0][0x438] ;  /* 0x00008700ff0877ac */ /* 0x000ee20008000a00 */
[----:B------:R-:W4:Y:S05]  /*08c0*/  LDCU.64 UR12, c[0x0][0x478] ;  /* 0x00008f00ff0c77ac */ /* 0x000f2a0008000a00 */
.L_x_14861:
[----:B------:R-:W0:Y:S08]  /*08d0*/  LDC.64 R160, c[0x0][0x3c0] ;  /* 0x0000f000ffa07b82 */ /* 0x000e300000000a00 */
[----:B------:R-:W1:Y:S01]  /*08e0*/  LDC R4, c[0x0][0x388] ;  /* 0x0000e200ff047b82 */ /* 0x000e620000000800 */
[----:B0-----:R-:W-:-:S07]  /*08f0*/  IMAD.WIDE R162, R9, 0x4, R160 ;  /* 0x0000000409a27825 */ /* 0x001fce00078e02a0 */
[----:B------:R-:W0:Y:S01]  /*0900*/  LDC.64 R160, c[0x0][0x3c8] ;  /* 0x0000f200ffa07b82 */ /* 0x000e220000000a00 */
[----:B------:R-:W2:Y:S01]  /*0910*/  LDG.E R162, desc[UR4][R162.64] ;  /* 0x00000004a2a27981 */ /* 0x000ea2000c1e1900 */
[C---:B------:R-:W-:Y:S01]  /*0920*/  ISETP.GE.U32.AND P0, PT, R6.reuse, 0x80, PT ;  /* 0x000000800600780c */ /* 0x040fe20003f06070 */
[----:B-1----:R-:W-:Y:S01]  /*0930*/  IMAD R10, R9, R4, RZ ;  /* 0x00000004090a7224 */ /* 0x002fe200078e02ff */
[----:B------:R-:W-:Y:S01]  /*0940*/  ISETP.GE.U32.AND P1, PT, R6, 0x100, PT ;  /* 0x000001000600780c */ /* 0x000fe20003f26070 */
[----:B------:R-:W1:Y:S01]  /*0950*/  S2R R203, SR_CgaCtaId ;  /* 0x0000000000cb7919 */ /* 0x000e620000008800 */
[----:B------:R-:W-:Y:S02]  /*0960*/  LOP3.LUT R7, R7, 0xffffffef, RZ, 0xc0, !PT ;  /* 0xffffffef07077812 */ /* 0x000fe400078ec0ff */
[----:B------:R-:W-:Y:S02]  /*0970*/  ISETP.NE.AND P2, PT, RZ, UR7, PT ;  /* 0x00000007ff007c0c */ /* 0x000fe4000bf45270 */
[----:B------:R-:W-:-:S02]  /*0980*/  SHF.R.S32.HI R165, RZ, 0x1f, R10 ;  /* 0x0000001fffa57819 */ /* 0x000fc4000001140a */
[----:B------:R-:W-:Y:S02]  /*0990*/  ISETP.GE.U32.AND P5, PT, R6, 0x180, PT ;  /* 0x000001800600780c */ /* 0x000fe40003fa6070 */
[----:B------:R-:W-:Y:S01]  /*09a0*/  LEA.HI R165, R165, R10, RZ, 0x2 ;  /* 0x0000000aa5a57211 */ /* 0x000fe200078f10ff */
[----:B0-----:R-:W-:-:S05]  /*09b0*/  IMAD.WIDE R160, R9, 0x4, R160 ;  /* 0x0000000409a07825 */ /* 0x001fca00078e02a0 */
[----:B-----5:R0:W5:Y:S01]  /*09c0*/  LDG.E R22, desc[UR4][R160.64] ;  /* 0x00000004a0167981 */ /* 0x020162000c1e1900 */
[----:B------:R-:W-:Y:S01]  /*09d0*/  @P0 LOP3.LUT R7, R7, 0x10, RZ, 0xfc, !PT ;  /* 0x0000001007070812 */ /* 0x000fe200078efcff */
[----:B------:R-:W-:Y:S01]  /*09e0*/  BSSY.RECONVERGENT B0, `(.L_x_14783) ;  /* 0x0000036000007945 */ /* 0x000fe20003800200 */
[----:B------:R-:W-:Y:S01]  /*09f0*/  LEA.HI.SX32 R10, R165, R2, 0x1e ;  /* 0x00000002a50a7211 */ /* 0x000fe200078ff2ff */
[----:B------:R-:W-:Y:S01]  /*0a00*/  HFMA2 R219, -RZ, RZ, 0, 0 ;  /* 0x00000000ffdb7431 */ /* 0x000fe200000001ff */
[----:B------:R-:W-:Y:S02]  /*0a10*/  LOP3.LUT R7, R7, 0xfffffffd, RZ, 0xc0, !PT ;  /* 0xfffffffd07077812 */ /* 0x000fe400078ec0ff */
[----:B------:R-:W-:Y:S02]  /*0a20*/  MOV R230, RZ ;  /* 0x000000ff00e67202 */ /* 0x000fe40000000f00 */
[----:B------:R-:W-:Y:S02]  /*0a30*/  @P1 LOP3.LUT R7, R7, 0x2, RZ, 0xfc, !PT ;  /* 0x0000000207071812 */ /* 0x000fe400078efcff */
[----:B------:R-:W-:-:S02]  /*0a40*/  MOV R217, R10 ;  /* 0x0000000a00d97202 */ /* 0x000fc40000000f00 */
[----:B------:R-:W-:-:S04]  /*0a50*/  LOP3.LUT R7, R7, 0xfffffffe, RZ, 0xc0, !PT ;  /* 0xfffffffe07077812 */ /* 0x000fc800078ec0ff */
[----:B------:R-:W-:Y:S02]  /*0a60*/  @P2 LOP3.LUT R7, R7, 0x1, RZ, 0xfc, !PT ;  /* 0x0000000107072812 */ /* 0x000fe400078efcff */
[----:B--2---:R-:W-:Y:S01]  /*0a70*/  FSEL R202, R162, RZ, !P2 ;  /* 0x000000ffa2ca7208 */ /* 0x004fe20005000000 */
[----:B01----:R-:W-:Y:S06]  /*0a80*/  @!P0 BRA `(.L_x_14784) ;  /* 0x0000000000ac8947 */ /* 0x003fec0003800000 */
[----:B------:R-:W0:Y:S01]  /*0a90*/  LDC.64 R160, c[0x0][0x3a8] ;  /* 0x0000ea00ffa07b82 */ /* 0x000e220000000a00 */
[----:B---3--:R-:W-:-:S04]  /*0aa0*/  ISETP.NE.U32.AND P0, PT, RZ, UR8, PT ;  /* 0x00000008ff007c0c */ /* 0x008fc8000bf05070 */
        /* <DEDUP_REMOVED lines=12> */
[C---:B---3--:R-:W-:Y:S01]  /*0b70*/  FADD.FTZ R3, -R202.reuse, R160 ;  /* 0x000000a0ca037221 */ /* 0x048fe20000010100 */
[C---:B------:R-:W-:Y:S01]  /*0b80*/  FADD.FTZ R199, -R202.reuse, R161 ;  /* 0x000000a1cac77221 */ /* 0x040fe20000010100 */
[----:B------:R-:W-:Y:S02]  /*0b90*/  FADD.FTZ R161, -R202, R162 ;  /* 0x000000a2caa17221 */ /* 0x000fe40000010100 */
[C---:B-----5:R-:W-:Y:S01]  /*0ba0*/  FMUL.FTZ R3, R22.reuse, R3 ;  /* 0x0000000316037220 */ /* 0x060fe20000410000 */
[----:B------:R-:W-:Y:S01]  /*0bb0*/  FMUL.FTZ R174, R22, R199 ;  /* 0x000000c716ae7220 */ /* 0x000fe20000410000 */
[----:B----4-:R-:W-:Y:S01]  /*0bc0*/  FMUL.FTZ R190, R60, R164 ;  /* 0x000000a43cbe7220 */ /* 0x010fe20000410000 */
[----:B------:R-:W-:Y:S01]  /*0bd0*/  FMUL.FTZ R201, R61, R165 ;  /* 0x000000a53dc97220 */ /* 0x000fe20000410000 */
[----:B------:R-:W-:Y:S02]  /*0be0*/  FMUL.FTZ R199, R22, R161 ;  /* 0x000000a116c77220 */ /* 0x000fe40000410000 */
[----:B------:R-:W-:Y:S01]  /*0bf0*/  FADD.FTZ R160, RZ, R190 ;  /* 0x000000beffa07221 */ /* 0x000fe20000010000 */
[----:B------:R-:W-:Y:S01]  /*0c00*/  FFMA.FTZ R161, R3, R190, RZ ;  /* 0x000000be03a17223 */ /* 0x000fe200000100ff */
[----:B------:R-:W-:Y:S01]  /*0c10*/  FADD.FTZ R217, -R202, R163 ;  /* 0x000000a3cad97221 */ /* 0x000fe20000010100 */
[----:B-1----:R-:W-:Y:S01]  /*0c20*/  FMUL.FTZ R228, R62, R166 ;  /* 0x000000a63ee47220 */ /* 0x002fe20000410000 */
[----:B------:R-:W-:Y:S01]  /*0c30*/  FADD.FTZ R163, R160, R201 ;  /* 0x000000c9a0a37221 */ /* 0x000fe20000010000 */
[----:B------:R-:W-:Y:S01]  /*0c40*/  FFMA.FTZ R160, R174, R201, R161 ;  /* 0x000000c9aea07223 */ /* 0x000fe200000100a1 */
[----:B------:R-:W-:Y:S01]  /*0c50*/  FMUL.FTZ R215, R63, R167 ;  /* 0x000000a73fd77220 */ /* 0x000fe20000410000 */
[----:B0-----:R-:W-:Y:S01]  /*0c60*/  FMUL.FTZ R226, R22, R217 ;  /* 0x000000d916e27220 */ /* 0x001fe20000410000 */
        /* <DEDUP_REMOVED lines=13> */
.L_x_14784:
[----:B---34-:R-:W-:Y:S05]  /*0d40*/  BSYNC.RECONVERGENT B0 ;  /* 0x0000000000007941 */ /* 0x018fea0003800200 */
.L_x_14783:
        /* <DEDUP_REMOVED lines=16> */
[----:B------:R-:W-:Y:S01]  /*0e50*/  IADD3 R217, PT, PT, R217, 0x80, RZ ;  /* 0x00000080d9d97810 */ /* 0x000fe20007ffe0ff */
[C---:B---3--:R-:W-:Y:S01]  /*0e60*/  FADD.FTZ R23, -R202.reuse, R160 ;  /* 0x000000a0ca177221 */ /* 0x048fe20000010100 */
[C---:B------:R-:W-:Y:S01]  /*0e70*/  FADD.FTZ R195, -R202.reuse, R161 ;  /* 0x000000a1cac37221 */ /* 0x040fe20000010100 */
[----:B------:R-:W-:Y:S02]  /*0e80*/  FADD.FTZ R161, -R202, R162 ;  /* 0x000000a2caa17221 */ /* 0x000fe40000010100 */
[C---:B-----5:R-:W-:Y:S01]  /*0e90*/  FMUL.FTZ R23, R22.reuse, R23 ;  /* 0x0000001716177220 */ /* 0x060fe20000410000 */
[----:B------:R-:W-:Y:S01]  /*0ea0*/  FMUL.FTZ R172, R22, R195 ;  /* 0x000000c316ac7220 */ /* 0x000fe20000410000 */
[----:B----4-:R-:W-:Y:S01]  /*0eb0*/  FMUL.FTZ R188, R32, R164 ;  /* 0x000000a420bc7220 */ /* 0x010fe20000410000 */
[----:B------:R-:W-:Y:S01]  /*0ec0*/  FMUL.FTZ R197, R33, R165 ;  /* 0x000000a521c57220 */ /* 0x000fe20000410000 */
[----:B------:R-:W-:-:S02]  /*0ed0*/  FMUL.FTZ R195, R22, R161 ;  /* 0x000000a116c37220 */ /* 0x000fc40000410000 */
[----:B------:R-:W-:Y:S01]  /*0ee0*/  FADD.FTZ R160, R219, R188 ;  /* 0x000000bcdba07221 */ /* 0x000fe20000010000 */
[----:B------:R-:W-:Y:S01]  /*0ef0*/  FFMA.FTZ R161, R23, R188, R230 ;  /* 0x000000bc17a17223 */ /* 0x000fe200000100e6 */
        /* <DEDUP_REMOVED lines=18> */
.L_x_14786:
[----:B------:R-:W-:Y:S05]  /*1020*/  BSYNC.RECONVERGENT B0 ;  /* 0x0000000000007941 */ /* 0x000fea0003800200 */
.L_x_14785:
        /* <DEDUP_REMOVED lines=28> */
[----:B0-----:R-:W-:Y:S01]  /*11f0*/  FMUL.FTZ R220, R38, R166 ;  /* 0x000000a626dc7220 */ /* 0x001fe20000410000 */
        /* <DEDUP_REMOVED lines=16> */
.L_x_14788:
[----:B------:R-:W-:Y:S05]  /*1300*/  BSYNC.RECONVERGENT B0 ;  /* 0x0000000000007941 */ /* 0x000fea0003800200 */
.L_x_14787:
        /* <DEDUP_REMOVED lines=12> */
[----:B------:R0:W5:Y:S05]  /*13d0*/  @P0 LDG.E.128 R140, desc[UR4][R168.64] ;  /* 0x00000004a88c0981 */ /* 0x00016a000c1e1d00 */
[----:B------:R-:W3:Y:S01]  /*13e0*/  LDG.E.128 R164, desc[UR4][R164.64] ;  /* 0x00000004a4a47981 */ /* 0x000ee2000c1e1d00 */
[----:B--2---:R-:W-:-:S06]  /*13f0*/  IMAD.WIDE.U32 R160, R217, 0x10, R160 ;  /* 0x00000010d9a07825 */ /* 0x004fcc00078e00a0 */
[----:B------:R-:W2:Y:S01]  /*1400*/  LDG.E.128 R160, desc[UR4][R160.64] ;  /* 0x00000004a0a07981 */ /* 0x000ea2000c1e1d00 */
[----:B-1----:R-:W-:-:S05]  /*1410*/  IMAD.WIDE.U32 R234, R217, 0x4, R234 ;  /* 0x00000004d9ea7825 */ /* 0x002fca00078e00ea */
[----:B------:R1:W5:Y:S01]  /*1420*/  LDG.E R14, desc[UR4][R234.64] ;  /* 0x00000004ea0e7981 */ /* 0x000362000c1e1900 */
[----:B------:R-:W-:Y:S01]  /*1430*/  IADD3 R217, PT, PT, R217, 0x80, RZ ;  /* 0x00000080d9d97810 */ /* 0x000fe20007ffe0ff */
[----:B---3--:R-:W-:Y:S01]  /*1440*/  FMUL.FTZ R184, R40, R164 ;  /* 0x000000a428b87220 */ /* 0x008fe20000410000 */
[----:B------:R-:W-:Y:S01]  /*1450*/  FMUL.FTZ R216, R42, R166 ;  /* 0x000000a62ad87220 */ /* 0x000fe20000410000 */
[----:B------:R-:W-:Y:S01]  /*1460*/  FADD.FTZ R100, R100, R164 ;  /* 0x000000a464647221 */ /* 0x000fe20000010000 */
[C---:B--2---:R-:W-:Y:S01]  /*1470*/  FADD.FTZ R187, -R202.reuse, R160 ;  /* 0x000000a0cabb7221 */ /* 0x044fe20000010100 */
[----:B------:R-:W-:-:S03]  /*1480*/  FADD.FTZ R189, -R202, R161 ;  /* 0x000000a1cabd7221 */ /* 0x000fc60000010100 */
[C---:B0----5:R-:W-:Y:S01]  /*1490*/  FMUL.FTZ R169, R22.reuse, R187 ;  /* 0x000000bb16a97220 */ /* 0x061fe20000410000 */
[----:B------:R-:W-:Y:S01]  /*14a0*/  FMUL.FTZ R168, R22, R189 ;  /* 0x000000bd16a87220 */ /* 0x000fe20000410000 */
[----:B------:R-:W-:Y:S01]  /*14b0*/  FMUL.FTZ R189, R41, R165 ;  /* 0x000000a529bd7220 */ /* 0x000fe20000410000 */
[----:B------:R-:W-:Y:S01]  /*14c0*/  FADD.FTZ R160, R219, R184 ;  /* 0x000000b8dba07221 */ /* 0x000fe20000010000 */
[C---:B------:R-:W-:Y:S01]  /*14d0*/  FADD.FTZ R209, -R202.reuse, R162 ;  /* 0x000000a2cad17221 */ /* 0x040fe20000010100 */
[----:B------:R-:W-:Y:S01]  /*14e0*/  FFMA.FTZ R161, R169, R184, R230 ;  /* 0x000000b8a9a17223 */ /* 0x000fe200000100e6 */
[----:B------:R-:W-:Y:S01]  /*14f0*/  FADD.FTZ R221, -R202, R163 ;  /* 0x000000a3cadd7221 */ /* 0x000fe20000010100 */
[----:B------:R-:W-:Y:S01]  /*1500*/  FADD.FTZ R163, R160, R189 ;  /* 0x000000bda0a37221 */ /* 0x000fe20000010000 */
[----:B------:R-:W-:Y:S01]  /*1510*/  FMUL.FTZ R187, R22, R209 ;  /* 0x000000d116bb7220 */ /* 0x000fe20000410000 */
        /* <DEDUP_REMOVED lines=14> */
.L_x_14790:
[----:B------:R-:W-:Y:S05]  /*1600*/  BSYNC.RECONVERGENT B0 ;  /* 0x0000000000007941 */ /* 0x000fea0003800200 */
.L_x_14789:
        /* <DEDUP_REMOVED lines=18> */
[C---:B---3--:R-:W-:Y:S01]  /*1730*/  FADD.FTZ R27, -R202.reuse, R164 ;  /* 0x000000a4ca1b7221 */ /* 0x048fe20000010100 */
[C---:B0-----:R-:W-:Y:S01]  /*1740*/  FADD.FTZ R183, -R202.reuse, R165 ;  /* 0x000000a5cab77221 */ /* 0x041fe20000010100 */
[C---:B------:R-:W-:Y:S01]  /*1750*/  FADD.FTZ R207, -R202.reuse, R166 ;  /* 0x000000a6cacf7221 */ /* 0x040fe20000010100 */
[----:B------:R-:W-:Y:S01]  /*1760*/  FADD.FTZ R167, -R202, R167 ;  /* 0x000000a7caa77221 */ /* 0x000fe20000010100 */
[C---:B-----5:R-:W-:Y:S01]  /*1770*/  FMUL.FTZ R27, R22.reuse, R27 ;  /* 0x0000001b161b7220 */ /* 0x060fe20000410000 */
[C---:B------:R-:W-:Y:S01]  /*1780*/  FMUL.FTZ R24, R22.reuse, R183 ;  /* 0x000000b716187220 */ /* 0x040fe20000410000 */
[C---:B------:R-:W-:Y:S01]  /*1790*/  FMUL.FTZ R183, R22.reuse, R207 ;  /* 0x000000cf16b77220 */ /* 0x040fe20000410000 */
[----:B------:R-:W-:Y:S01]  /*17a0*/  FMUL.FTZ R210, R22, R167 ;  /* 0x000000a716d27220 */ /* 0x000fe20000410000 */
[----:B--2---:R-:W-:Y:S01]  /*17b0*/  FMUL.FTZ R182, R44, R160 ;  /* 0x000000a02cb67220 */ /* 0x004fe20000410000 */
        /* <DEDUP_REMOVED lines=19> */
.L_x_14792:
[----:B------:R-:W-:Y:S05]  /*18f0*/  BSYNC.RECONVERGENT B0 ;  /* 0x0000000000007941 */ /* 0x000fea0003800200 */
.L_x_14791:
        /* <DEDUP_REMOVED lines=14> */
[----:B------:R-:W0:Y:S01]  /*19e0*/  LDG.E.128 R160, desc[UR4][R160.64] ;  /* 0x00000004a0a07981 */ /* 0x000e22000c1e1d00 */
[----:B-1----:R-:W-:-:S05]  /*19f0*/  IMAD.WIDE.U32 R234, R217, 0x4, R234 ;  /* 0x00000004d9ea7825 */ /* 0x002fca00078e00ea */
[----:B------:R1:W5:Y:S01]  /*1a00*/  LDG.E R0, desc[UR4][R234.64] ;  /* 0x00000004ea007981 */ /* 0x000362000c1e1900 */
        /* <DEDUP_REMOVED lines=9> */
[----:B0-----:R-:W-:Y:S01]  /*1aa0*/  FMUL.FTZ R180, R48, R160 ;  /* 0x000000a030b47220 */ /* 0x001fe20000410000 */
        /* <DEDUP_REMOVED lines=19> */
.L_x_14794:
[----:B------:R-:W-:Y:S05]  /*1be0*/  BSYNC.RECONVERGENT B0 ;  /* 0x0000000000007941 */ /* 0x000fea0003800200 */
.L_x_14793:
        /* <DEDUP_REMOVED lines=19> */
[----:B------:R-:W-:Y:S01]  /*1d20*/  FADD.FTZ R112, R112, R160 ;  /* 0x000000a070707221 */ /* 0x000fe20000010000 */
[----:B------:R-:W-:Y:S01]  /*1d30*/  FADD.FTZ R113, R113, R161 ;  /* 0x000000a171717221 */ /* 0x000fe20000010000 */
[----:B------:R-:W-:Y:S01]  /*1d40*/  FMUL.FTZ R177, R53, R161 ;  /* 0x000000a135b17220 */ /* 0x000fe20000410000 */
[----:B------:R-:W-:Y:S01]  /*1d50*/  FMUL.FTZ R204, R54, R162 ;  /* 0x000000a236cc7220 */ /* 0x000fe20000410000 */
[C---:B--2---:R-:W-:Y:S01]  /*1d60*/  FADD.FTZ R17, -R202.reuse, R164 ;  /* 0x000000a4ca117221 */ /* 0x044fe20000010100 */
[----:B------:R-:W-:-:S03]  /*1d70*/  FADD.FTZ R175, -R202, R165 ;  /* 0x000000a5caaf7221 */ /* 0x000fc60000010100 */
[C---:B-----5:R-:W-:Y:S01]  /*1d80*/  FMUL.FTZ R17, R22.reuse, R17 ;  /* 0x0000001116117220 */ /* 0x060fe20000410000 */
[----:B------:R-:W-:Y:S01]  /*1d90*/  FMUL.FTZ R18, R22, R175 ;  /* 0x000000af16127220 */ /* 0x000fe20000410000 */
[----:B------:R-:W-:Y:S02]  /*1da0*/  FADD.FTZ R221, -R202, R166 ;  /* 0x000000a6cadd7221 */ /* 0x000fe40000010100 */
[----:B------:R-:W-:Y:S01]  /*1db0*/  FFMA.FTZ R84, R160, R17, R84 ;  /* 0x00000011a0547223 */ /* 0x000fe20000010054 */
[----:B------:R-:W-:Y:S01]  /*1dc0*/  FFMA.FTZ R85, R161, R18, R85 ;  /* 0x00000012a1557223 */ /* 0x000fe20000010055 */
        /* <DEDUP_REMOVED lines=16> */
.L_x_14796:
[----:B------:R-:W-:Y:S05]  /*1ed0*/  BSYNC.RECONVERGENT B0 ;  /* 0x0000000000007941 */ /* 0x000fea0003800200 */
.L_x_14795:
[----:B------:R-:W-:Y:S01]  /*1ee0*/  ISETP.GE.U32.AND P0, PT, R6, 0x400, PT ;  /* 0x000004000600780c */ /* 0x000fe20003f06070 */
[----:B------:R-:W-:Y:S01]  /*1ef0*/  BSSY.RECONVERGENT B0, `(.L_x_14797) ;  /* 0x000002e000007945 */ /* 0x000fe20003800200 */
        /* <DEDUP_REMOVED lines=17> */
[----:B--2---:R-:W-:Y:S01]  /*2010*/  FMUL.FTZ R176, R56, R160 ;  /* 0x000000a038b07220 */ /* 0x004fe20000410000 */
[----:B------:R-:W-:Y:S01]  /*2020*/  FADD.FTZ R116, R116, R160 ;  /* 0x000000a074747221 */ /* 0x000fe20000010000 */
[----:B------:R-:W-:Y:S01]  /*2030*/  FADD.FTZ R117, R117, R161 ;  /* 0x000000a175757221 */ /* 0x000fe20000010000 */
[----:B------:R-:W-:Y:S01]  /*2040*/  FMUL.FTZ R173, R57, R161 ;  /* 0x000000a139ad7220 */ /* 0x000fe20000410000 */
[----:B------:R-:W-:Y:S01]  /*2050*/  FMUL.FTZ R196, R58, R162 ;  /* 0x000000a23ac47220 */ /* 0x000fe20000410000 */
[C---:B---3--:R-:W-:Y:S01]  /*2060*/  FADD.FTZ R21, -R202.reuse, R164 ;  /* 0x000000a4ca157221 */ /* 0x048fe20000010100 */
        /* <DEDUP_REMOVED lines=22> */
.L_x_14798:
[----:B------:R-:W-:Y:S05]  /*21d0*/  BSYNC.RECONVERGENT B0 ;  /* 0x0000000000007941 */ /* 0x000fea0003800200 */
.L_x_14797:
[----:B------:R-:W-:Y:S01]  /*21e0*/  LOP3.LUT P6, RZ, R2, 0x1f, RZ, 0xc0, !PT ;  /* 0x0000001f02ff7812 */ /* 0x000fe200078cc0ff */
[----:B------:R-:W0:Y:S01]  /*21f0*/  SHFL.DOWN PT, R161, R230, 0x10, 0x1f ;  /* 0x0a001f00e6a17f89 */ /* 0x000e2200000e0000 */
[----:B------:R-:W-:Y:S02]  /*2200*/  P2R R160, PR, RZ, 0x2 ;  /* 0x00000002ffa07803 */ /* 0x000fe40000000000 */
[----:B------:R-:W-:Y:S02]  /*2210*/  LOP3.LUT P1, RZ, R7, 0x8, RZ, 0xc0, !PT ;  /* 0x0000000807ff7812 */ /* 0x000fe4000782c0ff */
        /* <DEDUP_REMOVED lines=9> */
[----:B------:R-:W-:Y:S01]  /*22b0*/  LOP3.LUT P0, RZ, R7, 0x8, RZ, 0xc0, !PT ;  /* 0x0000000807ff7812 */ /* 0x000fe2000780c0ff */
[----:B------:R-:W0:Y:S01]  /*22c0*/  SHFL.DOWN PT, R162, R161, 0x8, 0x1f ;  /* 0x09001f00a1a27f89 */ /* 0x000e2200000e0000 */
[----:B-1----:R-:W-:Y:S01]  /*22d0*/  FADD.FTZ R160, R160, R219 ;  /* 0x000000dba0a07221 */ /* 0x002fe20000010000 */
[----:B------:R-:W-:Y:S01]  /*22e0*/  @!P6 LEA R219, R8, R217, 0x3 ;  /* 0x000000d908dbe211 */ /* 0x000fe200078e18ff */
[----:B------:R-:W-:-:S03]  /*22f0*/  HFMA2 R217, -RZ, RZ, 1.875, 0 ;  /* 0x3f800000ffd97431 */ /* 0x000fc600000001ff */
        /* <DEDUP_REMOVED lines=16> */
[----:B------:R-:W-:-:S13]  /*2400*/  LOP3.LUT P6, RZ, R7, 0x20, RZ, 0xc0, !PT ;  /* 0x0000002007ff7812 */ /* 0x000fda00078cc0ff */
        /* <DEDUP_REMOVED lines=25> */
[----:B------:R-:W-:Y:S01]  /*25a0*/  LOP3.LUT P0, RZ, R7, 0x10, RZ, 0xc0, !PT ;  /* 0x0000001007ff7812 */ /* 0x000fe2000780c0ff */
        /* <DEDUP_REMOVED lines=8> */
[-CC-:B------:R-:W-:Y:S01]  /*2630*/  FFMA.FTZ R163, R199, R165.reuse, R164.reuse ;  /* 0x000000a5c7a37223 */ /* 0x180fe200000100a4 */
[----:B------:R-:W-:Y:S01]  /*2640*/  FADD.FTZ R161, R190, -R161 ;  /* 0x800000a1bea17221 */ /* 0x000fe20000010000 */
[----:B------:R-:W-:Y:S02]  /*2650*/  FFMA.FTZ R166, R226, R165, R164 ;  /* 0x000000a5e2a67223 */ /* 0x000fe400000100a4 */
[----:B------:R-:W-:Y:S01]  /*2660*/  FADD.FTZ R163, R228, -R163 ;  /* 0x800000a3e4a37221 */ /* 0x000fe20000010000 */
[----:B-----5:R-:W-:Y:S01]  /*2670*/  FMUL.FTZ R160, R22, R161 ;  /* 0x000000a116a07220 */ /* 0x020fe20000410000 */
[----:B------:R-:W-:-:S03]  /*2680*/  FADD.FTZ R161, R201, -R162 ;  /* 0x800000a2c9a17221 */ /* 0x000fc60000010000 */
[----:B------:R-:W-:Y:S01]  /*2690*/  FMUL.FTZ R160, R160, R217 ;  /* 0x000000d9a0a07220 */ /* 0x000fe20000410000 */
[----:B------:R-:W-:-:S03]  /*26a0*/  FMUL.FTZ R162, R22, R161 ;  /* 0x000000a116a27220 */ /* 0x000fc60000410000 */
[----:B------:R-:W-:Y:S01]  /*26b0*/  FMUL.FTZ R160, R160, UR11 ;  /* 0x0000000ba0a07c20 */ /* 0x000fe20008410000 */
[----:B------:R-:W-:-:S04]  /*26c0*/  FMUL.FTZ R162, R162, R217 ;  /* 0x000000d9a2a27220 */ /* 0x000fc80000410000 */
[----:B------:R-:W-:Y:S01]  /*26d0*/  SEL R160, R160, RZ, P6 ;  /* 0x000000ffa0a07207 */ /* 0x000fe20003000000 */
[----:B------:R-:W-:Y:S01]  /*26e0*/  FMUL.FTZ R162, R162, UR11 ;  /* 0x0000000ba2a27c20 */ /* 0x000fe20008410000 */
[----:B------:R-:W-:-:S04]  /*26f0*/  LOP3.LUT P6, RZ, R11, 0xff00, RZ, 0xc0, !PT ;  /* 0x0000ff000bff7812 */ /* 0x000fc800078cc0ff */
[----:B------:R-:W-:Y:S01]  /*2700*/  SEL R161, R162, RZ, P6 ;  /* 0x000000ffa2a17207 */ /* 0x000fe20003000000 */
[----:B------:R-:W-:Y:S01]  /*2710*/  FMUL.FTZ R162, R22, R163 ;  /* 0x000000a316a27220 */ /* 0x000fe20000410000 */
[----:B------:R-:W-:Y:S01]  /*2720*/  FADD.FTZ R163, R215, -R166 ;  /* 0x800000a6d7a37221 */ /* 0x000fe20000010000 */
[----:B------:R-:W-:Y:S02]  /*2730*/  LOP3.LUT P6, RZ, R11, 0xff0000, RZ, 0xc0, !PT ;  /* 0x00ff00000bff7812 */ /* 0x000fe400078cc0ff */
[----:B------:R-:W-:Y:S01]  /*2740*/  FMUL.FTZ R162, R162, R217 ;  /* 0x000000d9a2a27220 */ /* 0x000fe20000410000 */
[----:B------:R-:W-:-:S03]  /*2750*/  FMUL.FTZ R166, R22, R163 ;  /* 0x000000a316a67220 */ /* 0x000fc60000410000 */
[----:B------:R-:W-:Y:S01]  /*2760*/  FMUL.FTZ R162, R162, UR11 ;  /* 0x0000000ba2a27c20 */ /* 0x000fe20008410000 */
[----:B------:R-:W-:-:S04]  /*2770*/  FMUL.FTZ R166, R166, R217 ;  /* 0x000000d9a6a67220 */ /* 0x000fc80000410000 */
[----:B------:R-:W-:Y:S01]  /*2780*/  SEL R162, R162, RZ, P6 ;  /* 0x000000ffa2a27207 */ /* 0x000fe20003000000 */
[----:B------:R-:W-:Y:S01]  /*2790*/  FMUL.FTZ R166, R166, UR11 ;  /* 0x0000000ba6a67c20 */ /* 0x000fe20008410000 */
[----:B------:R-:W-:-:S04]  /*27a0*/  ISETP.GE.U32.AND P6, PT, R11, 0x1000000, PT ;  /* 0x010000000b00780c */ /* 0x000fc80003fc6070 */
[----:B------:R-:W-:Y:S01]  /*27b0*/  SEL R163, R166, RZ, P6 ;  /* 0x000000ffa6a37207 */ /* 0x000fe20003000000 */
[----:B------:R-:W-:Y:S08]  /*27c0*/  BRA `(.L_x_14804) ;  /* 0x0000000000707947 */ /* 0x000ff00003800000 */
.L_x_14803:
[-CC-:B------:R-:W-:Y:S01]  /*27d0*/  FFMA.FTZ R133, R3, R165.reuse, R164.reuse ;  /* 0x000000a503857223 */ /* 0x180fe200000100a4 */
[----:B------:R-:W-:Y:S01]  /*27e0*/  LOP3.LUT P6, RZ, R11, 0xff, RZ, 0xc0, !PT ;  /* 0x000000ff0bff7812 */ /* 0x000fe200078cc0ff */
[-CC-:B------:R-:W-:Y:S01]  /*27f0*/  FFMA.FTZ R134, R174, R165.reuse, R164.reuse ;  /* 0x000000a5ae867223 */ /* 0x180fe200000100a4 */
[-CC-:B------:R-:W-:Y:S01]  /*2800*/  FFMA.FTZ R135, R199, R165.reuse, R164.reuse ;  /* 0x000000a5c7877223 */ /* 0x180fe200000100a4 */
[----:B------:R-:W-:Y:S01]  /*2810*/  FADD.FTZ R133, R190, -R133 ;  /* 0x80000085be857221 */ /* 0x000fe20000010000 */
[----:B------:R-:W-:Y:S02]  /*2820*/  FFMA.FTZ R166, R226, R165, R164 ;  /* 0x000000a5e2a67223 */ /* 0x000fe400000100a4 */
[----:B------:R-:W-:Y:S01]  /*2830*/  FADD.FTZ R135, R228, -R135 ;  /* 0x80000087e4877221 */ /* 0x000fe20000010000 */
[----:B-----5:R-:W-:-:S04]  /*2840*/  FMUL.FTZ R132, R22, R133 ;  /* 0x0000008516847220 */ /* 0x020fc80000410000 */
        /* <DEDUP_REMOVED lines=15> */
[----:B------:R-:W-:-:S03]  /*2940*/  ISETP.GE.U32.AND P6, PT, R11, 0x1000000, PT ;  /* 0x010000000b00780c */ /* 0x000fc60003fc6070 */
[----:B------:R-:W-:-:S04]  /*2950*/  FMUL.FTZ R135, R22, R135 ;  /* 0x0000008716877220 */ /* 0x000fc80000410000 */
[----:B------:R-:W-:-:S04]  /*2960*/  FMUL.FTZ R163, R135, R217 ;  /* 0x000000d987a37220 */ /* 0x000fc80000410000 */
[----:B------:R-:W-:-:S05]  /*2970*/  FMUL.FTZ R163, R163, UR11 ;  /* 0x0000000ba3a37c20 */ /* 0x000fca0008410000 */
[----:B------:R-:W-:-:S07]  /*2980*/  SEL R163, R163, RZ, P6 ;  /* 0x000000ffa3a37207 */ /* 0x000fce0003000000 */
.L_x_14804:
[----:B------:R-:W0:Y:S02]  /*2990*/  @P0 LDC.64 R166, c[0x0][0x478] ;  /* 0x00011e00ffa60b82 */ /* 0x000e240000000a00 */
[----:B0-----:R-:W-:-:S06]  /*29a0*/  @P0 IMAD.WIDE.U32 R202, R10, 0x10, R166 ;  /* 0x000000100aca0825 */ /* 0x001fcc00078e00a6 */
[----:B------:R-:W0:Y:S01]  /*29b0*/  LDC.64 R166, c[0x0][0x468] ;  /* 0x00011a00ffa67b82 */ /* 0x000e220000000a00 */
[----:B------:R1:W-:Y:S01]  /*29c0*/  @P0 STG.E.128 desc[UR4][R202.64], R132 ;  /* 0x00000084ca000986 */ /* 0x0003e2000c101d04 */
[C---:B0-----:R-:W-:Y:S01]  /*29d0*/  IMAD.WIDE.U32 R166, R10.reuse, 0x10, R166 ;  /* 0x000000100aa67825 */ /* 0x041fe200078e00a6 */
[----:B------:R-:W-:-:S04]  /*29e0*/  IADD3 R10, PT, PT, R10, 0x80, RZ ;  /* 0x000000800a0a7810 */ /* 0x000fc80007ffe0ff */
[----:B------:R1:W-:Y:S03]  /*29f0*/  STG.E.128 desc[UR4][R166.64], R160 ;  /* 0x000000a0a6007986 */ /* 0x0003e6000c101d04 */
.L_x_14802:
[----:B------:R-:W-:Y:S05]  /*2a00*/  BSYNC.RECONVERGENT B1 ;  /* 0x0000000000017941 */ /* 0x000fea0003800200 */
.L_x_14801:
[----:B------:R-:W-:Y:S01]  /*2a10*/  LOP3.LUT P0, RZ, R7, 0x2, RZ, 0xc0, !PT ;  /* 0x0000000207ff7812 */ /* 0x000fe2000780c0ff */
[----:B------:R-:W-:-:S12]  /*2a20*/  BSSY.RECONVERGENT B1, `(.L_x_14805) ;  /* 0x0000045000017945 */ /* 0x000fd80003800200 */
[----:B------:R-:W-:Y:S05]  /*2a30*/  @!P0 BRA `(.L_x_14806) ;  /* 0x00000004000c8947 */ /* 0x000fea0003800000 */
[----:B------:R-:W-:-:S04]  /*2a40*/  ISETP.NE.U32.AND P0, PT, RZ, UR12, PT ;  /* 0x0000000cff007c0c */ /* 0x000fc8000bf05070 */
[----:B------:R-:W-:-:S13]  /*2a50*/  ISETP.NE.AND.EX P0, PT, RZ, UR13, PT, P0 ;  /* 0x0000000dff007c0c */ /* 0x000fda000bf05300 */
[----:B------:R-:W-:Y:S05]  /*2a60*/  @!P0 BRA `(.L_x_14807) ;  /* 0x0000000000748947 */ /* 0x000fea0003800000 */
[-CC-:B-1----:R-:W-:Y:S01]  /*2a70*/  FFMA.FTZ R133, R23, R165.reuse, R164.reuse ;  /* 0x000000a517857223 */ /* 0x182fe200000100a4 */
        /* <DEDUP_REMOVED lines=26> */
[----:B------:R-:W-:Y:S01]  /*2c20*/  SEL R163, R163, RZ, P6 ;  /* 0x000000ffa3a37207 */ /* 0x000fe20003000000 */
[----:B------:R-:W-:Y:S06]  /*2c30*/  BRA `(.L_x_14808) ;  /* 0x0000000000707947 */ /* 0x000fec0003800000 */
.L_x_14807:
[-CC-:B-1----:R-:W-:Y:S01]  /*2c40*/  FFMA.FTZ R161, R23, R165.reuse, R164.reuse ;  /* 0x000000a517a17223 */ /* 0x182fe200000100a4 */
        /* <DEDUP_REMOVED lines=26> */
[----:B------:R-:W-:-:S09]  /*2df0*/  SEL R163, R166, RZ, P6 ;  /* 0x000000ffa6a37207 */ /* 0x000fd20003000000 */
.L_x_14808:
[----:B------:R-:W0:Y:S08]  /*2e00*/  @P0 LDC.64 R202, c[0x0][0x478] ;  /* 0x00011e00ffca0b82 */ /* 0x000e300000000a00 */
[----:B------:R-:W1:Y:S01]  /*2e10*/  LDC.64 R166, c[0x0][0x468] ;  /* 0x00011a00ffa67b82 */ /* 0x000e620000000a00 */
[----:B0-----:R-:W-:-:S05]  /*2e20*/  @P0 IMAD.WIDE.U32 R202, R10, 0x10, R202 ;  /* 0x000000100aca0825 */ /* 0x001fca00078e00ca */
[----:B------:R0:W-:Y:S01]  /*2e30*/  @P0 STG.E.128 desc[UR4][R202.64], R132 ;  /* 0x00000084ca000986 */ /* 0x0001e2000c101d04 */
[C---:B-1----:R-:W-:Y:S01]  /*2e40*/  IMAD.WIDE.U32 R166, R10.reuse, 0x10, R166 ;  /* 0x000000100aa67825 */ /* 0x042fe200078e00a6 */
[----:B------:R-:W-:-:S04]  /*2e50*/  IADD3 R10, PT, PT, R10, 0x80, RZ ;  /* 0x000000800a0a7810 */ /* 0x000fc80007ffe0ff */
[----:B------:R0:W-:Y:S03]  /*2e60*/  STG.E.128 desc[UR4][R166.64], R160 ;  /* 0x000000a0a6007986 */ /* 0x0001e6000c101d04 */
.L_x_14806:
[----:B------:R-:W-:Y:S05]  /*2e70*/  BSYNC.RECONVERGENT B1 ;  /* 0x0000000000017941 */ /* 0x000fea0003800200 */
.L_x_14805:
[----:B------:R-:W-:Y:S04]  /*2e80*/  BSSY.RECONVERGENT B1, `(.L_x_14809) ;  /* 0x0000045000017945 */ /* 0x000fe80003800200 */
[----:B------:R-:W-:Y:S05]  /*2e90*/  @!P5 BRA `(.L_x_14810) ;  /* 0x00000004000cd947 */ /* 0x000fea0003800000 */
[----:B------:R-:W-:-:S04]  /*2ea0*/  ISETP.NE.U32.AND P0, PT, RZ, UR12, PT ;  /* 0x0000000cff007c0c */ /* 0x000fc8000bf05070 */
[----:B------:R-:W-:-:S13]  /*2eb0*/  ISETP.NE.AND.EX P0, PT, RZ, UR13, PT, P0 ;  /* 0x0000000dff007c0c */ /* 0x000fda000bf05300 */
[----:B------:R-:W-:Y:S05]  /*2ec0*/  @!P0 BRA `(.L_x_14811) ;  /* 0x0000000000748947 */ /* 0x000fea0003800000 */
[-CC-:B01----:R-:W-:Y:S01]  /*2ed0*/  FFMA.FTZ R133, R25, R165.reuse, R164.reuse ;  /* 0x000000a519857223 */ /* 0x183fe200000100a4 */
        /* <DEDUP_REMOVED lines=28> */
.L_x_14811:
[-CC-:B01----:R-:W-:Y:S01]  /*30a0*/  FFMA.FTZ R161, R25, R165.reuse, R164.reuse ;  /* 0x000000a519a17223 */ /* 0x183fe200000100a4 */
        /* <DEDUP_REMOVED lines=27> */
.L_x_14812:
[----:B------:R-:W0:Y:S08]  /*3260*/  @P0 LDC.64 R202, c[0x0][0x478] ;  /* 0x00011e00ffca0b82 */ /* 0x000e300000000a00 */
[----:B------:R-:W1:Y:S01]  /*3270*/  LDC.64 R166, c[0x0][0x468] ;  /* 0x00011a00ffa67b82 */ /* 0x000e620000000a00 */
[----:B0-----:R-:W-:-:S05]  /*3280*/  @P0 IMAD.WIDE.U32 R202, R10, 0x10, R202 ;  /* 0x000000100aca0825 */ /* 0x001fca00078e00ca */
[----:B------:R2:W-:Y:S01]  /*3290*/  @P0 STG.E.128 desc[UR4][R202.64], R132 ;  /* 0x00000084ca000986 */ /* 0x0005e2000c101d04 */
[C---:B-1----:R-:W-:Y:S01]  /*32a0*/  IMAD.WIDE.U32 R166, R10.reuse, 0x10, R166 ;  /* 0x000000100aa67825 */ /* 0x042fe200078e00a6 */
[----:B------:R-:W-:-:S04]  /*32b0*/  IADD3 R10, PT, PT, R10, 0x80, RZ ;  /* 0x000000800a0a7810 */ /* 0x000fc80007ffe0ff */
[----:B------:R2:W-:Y:S03]  /*32c0*/  STG.E.128 desc[UR4][R166.64], R160 ;  /* 0x000000a0a6007986 */ /* 0x0005e6000c101d04 */
.L_x_14810:
[----:B------:R-:W-:Y:S05]  /*32d0*/  BSYNC.RECONVERGENT B1 ;  /* 0x0000000000017941 */ /* 0x000fea0003800200 */
.L_x_14809:
[----:B------:R-:W-:Y:S04]  /*32e0*/  BSSY.RECONVERGENT B1, `(.L_x_14813) ;  /* 0x0000045000017945 */ /* 0x000fe80003800200 */
[----:B------:R-:W-:Y:S05]  /*32f0*/  @!P4 BRA `(.L_x_14814) ;  /* 0x00000004000cc947 */ /* 0x000fea0003800000 */
[----:B------:R-:W-:-:S04]  /*3300*/  ISETP.NE.U32.AND P0, PT, RZ, UR12, PT ;  /* 0x0000000cff007c0c */ /* 0x000fc8000bf05070 */
[----:B------:R-:W-:-:S13]  /*3310*/  ISETP.NE.AND.EX P0, PT, RZ, UR13, PT, P0 ;  /* 0x0000000dff007c0c */ /* 0x000fda000bf05300 */
[----:B------:R-:W-:Y:S05]  /*3320*/  @!P0 BRA `(.L_x_14815) ;  /* 0x0000000000748947 */ /* 0x000fea0003800000 */
[-CC-:B012---:R-:W-:Y:S01]  /*3330*/  FFMA.FTZ R133, R169, R165.reuse, R164.reuse ;  /* 0x000000a5a9857223 */ /* 0x187fe200000100a4 */
        /* <DEDUP_REMOVED lines=28> */
.L_x_14815:
[-CC-:B012---:R-:W-:Y:S01]  /*3500*/  FFMA.FTZ R161, R169, R165.reuse, R164.reuse ;  /* 0x000000a5a9a17223 */ /* 0x187fe200000100a4 */
        /* <DEDUP_REMOVED lines=27> */
.L_x_14816:
[----:B------:R-:W0:Y:S08]  /*36c0*/  @P0 LDC.64 R202, c[0x0][0x478] ;  /* 0x00011e00ffca0b82 */ /* 0x000e300000000a00 */
[----:B------:R-:W1:Y:S01]  /*36d0*/  LDC.64 R166, c[0x0][0x468] ;  /* 0x00011a00ffa67b82 */ /* 0x000e620000000a00 */
[----:B0-----:R-:W-:-:S05]  /*36e0*/  @P0 IMAD.WIDE.U32 R202, R10, 0x10, R202 ;  /* 0x000000100aca0825 */ /* 0x001fca00078e00ca */
[----:B------:R3:W-:Y:S01]  /*36f0*/  @P0 STG.E.128 desc[UR4][R202.64], R132 ;  /* 0x00000084ca000986 */ /* 0x0007e2000c101d04 */
[C---:B-1----:R-:W-:Y:S01]  /*3700*/  IMAD.WIDE.U32 R166, R10.reuse, 0x10, R166 ;  /* 0x000000100aa67825 */ /* 0x042fe200078e00a6 */
[----:B------:R-:W-:-:S04]  /*3710*/  IADD3 R10, PT, PT, R10, 0x80, RZ ;  /* 0x000000800a0a7810 */ /* 0x000fc80007ffe0ff */
[----:B------:R3:W-:Y:S03]  /*3720*/  STG.E.128 desc[UR4][R166.64], R160 ;  /* 0x000000a0a6007986 */ /* 0x0007e6000c101d04 */
.L_x_14814:
[----:B------:R-:W-:Y:S05]  /*3730*/  BSYNC.RECONVERGENT B1 ;  /* 0x0000000000017941 */ /* 0x000fea0003800200 */
.L_x_14813:
[----:B------:R-:W-:Y:S04]  /*3740*/  BSSY.RECONVERGENT B1, `(.L_x_14817) ;  /* 0x0000045000017945 */ /* 0x000fe80003800200 */
[----:B------:R-:W-:Y:S05]  /*3750*/  @!P3 BRA `(.L_x_14818) ;  /* 0x00000004000cb947 */ /* 0x000fea0003800000 */
[----:B------:R-:W-:-:S04]  /*3760*/  ISETP.NE.U32.AND P0, PT, RZ, UR12, PT ;  /* 0x0000000cff007c0c */ /* 0x000fc8000bf05070 */
[----:B------:R-:W-:-:S13]  /*3770*/  ISETP.NE.AND.EX P0, PT, RZ, UR13, PT, P0 ;  /* 0x0000000dff007c0c */ /* 0x000fda000bf05300 */
[----:B------:R-:W-:Y:S05]  /*3780*/  @!P0 BRA `(.L_x_14819) ;  /* 0x0000000000748947 */ /* 0x000fea0003800000 */
[-CC-:B0123--:R-:W-:Y:S01]  /*3790*/  FFMA.FTZ R133, R27, R165.reuse, R164.reuse ;  /* 0x000000a51b857223 */ /* 0x18ffe200000100a4 */
        /* <DEDUP_REMOVED lines=28> */
.L_x_14819:
[-CC-:B0123--:R-:W-:Y:S01]  /*3960*/  FFMA.FTZ R161, R27, R165.reuse, R164.reuse ;  /* 0x000000a51ba17223 */ /* 0x18ffe200000100a4 */
        /* <DEDUP_REMOVED lines=27> */
.L_x_14820:
[----:B------:R-:W0:Y:S08]  /*3b20*/  @P0 LDC.64 R202, c[0x0][0x478] ;  /* 0x00011e00ffca0b82 */ /* 0x000e300000000a00 */
[----:B------:R-:W1:Y:S01]  /*3b30*/  LDC.64 R166, c[0x0][0x468] ;  /* 0x00011a00ffa67b82 */ /* 0x000e620000000a00 */
[----:B0-----:R-:W-:-:S05]  /*3b40*/  @P0 IMAD.WIDE.U32 R202, R10, 0x10, R202 ;  /* 0x000000100aca0825 */ /* 0x001fca00078e00ca */
[----:B------:R4:W-:Y:S01]  /*3b50*/  @P0 STG.E.128 desc[UR4][R202.64], R132 ;  /* 0x00000084ca000986 */ /* 0x0009e2000c101d04 */
[C---:B-1----:R-:W-:Y:S01]  /*3b60*/  IMAD.WIDE.U32 R166, R10.reuse, 0x10, R166 ;  /* 0x000000100aa67825 */ /* 0x042fe200078e00a6 */
[----:B------:R-:W-:-:S04]  /*3b70*/  IADD3 R10, PT, PT, R10, 0x80, RZ ;  /* 0x000000800a0a7810 */ /* 0x000fc80007ffe0ff */
[----:B------:R4:W-:Y:S03]  /*3b80*/  STG.E.128 desc[UR4][R166.64], R160 ;  /* 0x000000a0a6007986 */ /* 0x0009e6000c101d04 */
.L_x_14818:
[----:B------:R-:W-:Y:S05]  /*3b90*/  BSYNC.RECONVERGENT B1 ;  /* 0x0000000000017941 */ /* 0x000fea0003800200 */
.L_x_14817:
        /* <DEDUP_REMOVED lines=34> */
.L_x_14823:
[-CC-:B01234-:R-:W-:Y:S01]  /*3dc0*/  FFMA.FTZ R161, R5, R165.reuse, R164.reuse ;  /* 0x000000a505a17223 */ /* 0x19ffe200000100a4 */
        /* <DEDUP_REMOVED lines=27> */
.L_x_14824:
[----:B------:R-:W0:Y:S08]  /*3f80*/  @P0 LDC.64 R202, c[0x0][0x478] ;  /* 0x00011e00ffca0b82 */ /* 0x000e300000000a00 */
[----:B------:R-:W1:Y:S01]  /*3f90*/  LDC.64 R166, c[0x0][0x468] ;  /* 0x00011a00ffa67b82 */ /* 0x000e620000000a00 */
[----:B0-----:R-:W-:-:S05]  /*3fa0*/  @P0 IMAD.WIDE.U32 R202, R10, 0x10, R202 ;  /* 0x000000100aca0825 */ /* 0x001fca00078e00ca */
[----:B------:R0:W-:Y:S01]  /*3fb0*/  @P0 STG.E.128 desc[UR4][R202.64], R132 ;  /* 0x00000084ca000986 */ /* 0x0001e2000c101d04 */
[C---:B-1----:R-:W-:Y:S01]  /*3fc0*/  IMAD.WIDE.U32 R166, R10.reuse, 0x10, R166 ;  /* 0x000000100aa67825 */ /* 0x042fe200078e00a6 */
[----:B------:R-:W-:-:S04]  /*3fd0*/  IADD3 R10, PT, PT, R10, 0x80, RZ ;  /* 0x000000800a0a7810 */ /* 0x000fc80007ffe0ff */
[----:B------:R0:W-:Y:S03]  /*3fe0*/  STG.E.128 desc[UR4][R166.64], R160 ;  /* 0x000000a0a6007986 */ /* 0x0001e6000c101d04 */
.L_x_14822:
[----:B------:R-:W-:Y:S05]  /*3ff0*/  BSYNC.RECONVERGENT B1 ;  /* 0x0000000000017941 */ /* 0x000fea0003800200 */
.L_x_14821:
        /* <DEDUP_REMOVED lines=26> */
[----:B------:R-:W-:Y:S01]  /*41a0*/  FFMA.FTZ R135, R200, R165, R164 ;  /* 0x000000a5c8877223 */ /* 0x000fe200000100a4 */
[----:B------:R-:W-:-:S03]  /*41b0*/  ISETP.GE.U32.AND P6, PT, R16, 0x1000000, PT ;  /* 0x010000001000780c */ /* 0x000fc60003fc6070 */
[----:B------:R-:W-:-:S04]  /*41c0*/  FADD.FTZ R135, R198, -R135 ;  /* 0x80000087c6877221 */ /* 0x000fc80000010000 */
[----:B------:R-:W-:-:S04]  /*41d0*/  FMUL.FTZ R135, R22, R135 ;  /* 0x0000008716877220 */ /* 0x000fc80000410000 */
[----:B------:R-:W-:-:S04]  /*41e0*/  FMUL.FTZ R163, R135, R217 ;  /* 0x000000d987a37220 */ /* 0x000fc80000410000 */
[----:B------:R-:W-:-:S05]  /*41f0*/  FMUL.FTZ R163, R163, UR11 ;  /* 0x0000000ba3a37c20 */ /* 0x000fca0008410000 */
[----:B------:R-:W-:Y:S01]  /*4200*/  SEL R163, R163, RZ, P6 ;  /* 0x000000ffa3a37207 */ /* 0x000fe20003000000 */
[----:B------:R-:W-:Y:S06]  /*4210*/  BRA `(.L_x_14828) ;  /* 0x0000000000707947 */ /* 0x000fec0003800000 */
.L_x_14827:
[-CC-:B01234-:R-:W-:Y:S01]  /*4220*/  FFMA.FTZ R161, R17, R165.reuse, R164.reuse ;  /* 0x000000a511a17223 */ /* 0x19ffe200000100a4 */
[-CC-:B------:R-:W-:Y:S01]  /*4230*/  FFMA.FTZ R162, R18, R165.reuse, R164.reuse ;  /* 0x000000a512a27223 */ /* 0x180fe200000100a4 */
[----:B------:R-:W-:Y:S01]  /*4240*/  LOP3.LUT P6, RZ, R16, 0xff, RZ, 0xc0, !PT ;  /* 0x000000ff10ff7812 */ /* 0x000fe200078cc0ff */
[----:B------:R-:W-:Y:S01]  /*4250*/  FFMA.FTZ R163, R175, R165, R164 ;  /* 0x000000a5afa37223 */ /* 0x000fe200000100a4 */
[----:B------:R-:W-:-:S03]  /*4260*/  FADD.FTZ R161, R178, -R161 ;  /* 0x800000a1b2a17221 */ /* 0x000fc60000010000 */
        /* <DEDUP_REMOVED lines=12> */
[----:B------:R-:W-:Y:S01]  /*4330*/  FFMA.FTZ R163, R200, R165, R164 ;  /* 0x000000a5c8a37223 */ /* 0x000fe200000100a4 */
[----:B------:R-:W-:Y:S02]  /*4340*/  LOP3.LUT P6, RZ, R16, 0xff0000, RZ, 0xc0, !PT ;  /* 0x00ff000010ff7812 */ /* 0x000fe400078cc0ff */
[----:B------:R-:W-:Y:S01]  /*4350*/  FMUL.FTZ R162, R162, R217 ;  /* 0x000000d9a2a27220 */ /* 0x000fe20000410000 */
[----:B------:R-:W-:-:S03]  /*4360*/  FADD.FTZ R163, R198, -R163 ;  /* 0x800000a3c6a37221 */ /* 0x000fc60000010000 */
[----:B------:R-:W-:Y:S01]  /*4370*/  FMUL.FTZ R162, R162, UR11 ;  /* 0x0000000ba2a27c20 */ /* 0x000fe20008410000 */
[----:B------:R-:W-:-:S04]  /*4380*/  FMUL.FTZ R166, R22, R163 ;  /* 0x000000a316a67220 */ /* 0x000fc80000410000 */
[----:B------:R-:W-:Y:S01]  /*4390*/  FMUL.FTZ R166, R166, R217 ;  /* 0x000000d9a6a67220 */ /* 0x000fe20000410000 */
[----:B------:R-:W-:Y:S02]  /*43a0*/  SEL R162, R162, RZ, P6 ;  /* 0x000000ffa2a27207 */ /* 0x000fe40003000000 */
[----:B------:R-:W-:Y:S01]  /*43b0*/  ISETP.GE.U32.AND P6, PT, R16, 0x1000000, PT ;  /* 0x010000001000780c */ /* 0x000fe20003fc6070 */
[----:B------:R-:W-:-:S05]  /*43c0*/  FMUL.FTZ R166, R166, UR11 ;  /* 0x0000000ba6a67c20 */ /* 0x000fca0008410000 */
[----:B------:R-:W-:-:S07]  /*43d0*/  SEL R163, R166, RZ, P6 ;  /* 0x000000ffa6a37207 */ /* 0x000fce0003000000 */
.L_x_14828:
[----:B------:R-:W0:Y:S08]  /*43e0*/  @P0 LDC.64 R202, c[0x0][0x478] ;  /* 0x00011e00ffca0b82 */ /* 0x000e300000000a00 */
[----:B------:R-:W1:Y:S01]  /*43f0*/  LDC.64 R166, c[0x0][0x468] ;  /* 0x00011a00ffa67b82 */ /* 0x000e620000000a00 */
[----:B0-----:R-:W-:-:S05]  /*4400*/  @P0 IMAD.WIDE.U32 R202, R10, 0x10, R202 ;  /* 0x000000100aca0825 */ /* 0x001fca00078e00ca */
[----:B------:R0:W-:Y:S01]  /*4410*/  @P0 STG.E.128 desc[UR4][R202.64], R132 ;  /* 0x00000084ca000986 */ /* 0x0001e2000c101d04 */
[C---:B-1----:R-:W-:Y:S01]  /*4420*/  IMAD.WIDE.U32 R166, R10.reuse, 0x10, R166 ;  /* 0x000000100aa67825 */ /* 0x042fe200078e00a6 */
[----:B------:R-:W-:-:S04]  /*4430*/  IADD3 R10, PT, PT, R10, 0x80, RZ ;  /* 0x000000800a0a7810 */ /* 0x000fc80007ffe0ff */
[----:B------:R0:W-:Y:S03]  /*4440*/  STG.E.128 desc[UR4][R166.64], R160 ;  /* 0x000000a0a6007986 */ /* 0x0001e6000c101d04 */
.L_x_14826:
[----:B------:R-:W-:Y:S05]  /*4450*/  BSYNC.RECONVERGENT B1 ;  /* 0x0000000000017941 */ /* 0x000fea0003800200 */
.L_x_14825:
[----:B------:R-:W-:-:S13]  /*4460*/  LOP3.LUT P0, RZ, R7, 0x4, RZ, 0xc0, !PT ;  /* 0x0000000407ff7812 */ /* 0x000fda000780c0ff */
[----:B------:R-:W-:Y:S05]  /*4470*/  @!P0 BRA `(.L_x_14829) ;  /* 0x00000028003c8947 */ /* 0x000fea0003800000 */
[----:B------:R-:W-:-:S04]  /*4480*/  ISETP.NE.U32.AND P0, PT, RZ, UR12, PT ;  /* 0x0000000cff007c0c */ /* 0x000fc8000bf05070 */
[----:B------:R-:W-:-:S13]  /*4490*/  ISETP.NE.AND.EX P0, PT, RZ, UR13, PT, P0 ;  /* 0x0000000dff007c0c */ /* 0x000fda000bf05300 */
[----:B------:R-:W-:Y:S05]  /*44a0*/  @!P0 BRA `(.L_x_14830) ;  /* 0x0000000000748947 */ /* 0x000fea0003800000 */
[-CC-:B01234-:R-:W-:Y:S01]  /*44b0*/  FFMA.FTZ R133, R194, R165.reuse, R164.reuse ;  /* 0x000000a5c2857223 */ /* 0x19ffe200000100a4 */
[----:B------:R-:W-:Y:S01]  /*44c0*/  ISETP.GE.U32.AND P6, PT, R19, 0x1000000, PT ;  /* 0x010000001300780c */ /* 0x000fe20003fc6070 */
[----:B------:R-:W-:Y:S02]  /*44d0*/  FFMA.FTZ R134, R20, R165, R164 ;  /* 0x000000a514867223 */ /* 0x000fe400000100a4 */
[----:B------:R-:W-:-:S04]  /*44e0*/  FADD.FTZ R133, R192, -R133 ;  /* 0x80000085c0857221 */ /* 0x000fc80000010000 */
[----:B-----5:R-:W-:Y:S01]  /*44f0*/  FMUL.FTZ R135, R22, R133 ;  /* 0x0000008516877220 */ /* 0x020fe20000410000 */
[-CC-:B------:R-:W-:Y:S01]  /*4500*/  FFMA.FTZ R133, R21, R165.reuse, R164.reuse ;  /* 0x000000a515857223 */ /* 0x180fe200000100a4 */
[----:B------:R-:W-:Y:S02]  /*4510*/  FFMA.FTZ R165, R171, R165, R164 ;  /* 0x000000a5aba57223 */ /* 0x000fe400000100a4 */
[----:B------:R-:W-:Y:S01]  /*4520*/  FMUL.FTZ R132, R135, R217 ;  /* 0x000000d987847220 */ /* 0x000fe20000410000 */
[----:B------:R-:W-:Y:S01]  /*4530*/  FADD.FTZ R133, R176, -R133 ;  /* 0x80000085b0857221 */ /* 0x000fe20000010000 */
[----:B------:R-:W-:Y:S02]  /*4540*/  FADD.FTZ R165, R196, -R165 ;  /* 0x800000a5c4a57221 */ /* 0x000fe40000010000 */
        /* <DEDUP_REMOVED lines=19> */
.L_x_14830:
        /* <DEDUP_REMOVED lines=13> */
[----:B------:R-:W-:Y:S01]  /*4750*/  FADD.FTZ R161, R173, -R162 ;  /* 0x800000a2ada17221 */ /* 0x000fe20000010000 */
[----:B------:R-:W-:Y:S02]  /*4760*/  LOP3.LUT P6, RZ, R19, 0xff, RZ, 0xc0, !PT ;  /* 0x000000ff13ff7812 */ /* 0x000fe400078cc0ff */
[----:B------:R-:W-:Y:S01]  /*4770*/  FMUL.FTZ R160, R160, R217 ;  /* 0x000000d9a0a07220 */ /* 0x000fe20000410000 */
[C---:B------:R-:W-:Y:S01]  /*4780*/  FMUL.FTZ R162, R22.reuse, R161 ;  /* 0x000000a116a27220 */ /* 0x040fe20000410000 */
[----:B------:R-:W-:Y:S02]  /*4790*/  FMUL.FTZ R22, R22, R165 ;  /* 0x000000a516167220 */ /* 0x000fe40000410000 */
[----:B------:R-:W-:Y:S01]  /*47a0*/  FMUL.FTZ R160, R160, UR11 ;  /* 0x0000000ba0a07c20 */ /* 0x000fe20008410000 */
[-C--:B------:R-:W-:Y:S01]  /*47b0*/  FMUL.FTZ R162, R162, R217.reuse ;  /* 0x000000d9a2a27220 */ /* 0x080fe20000410000 */
[----:B------:R-:W-:-:S03]  /*47c0*/  FMUL.FTZ R22, R22, R217 ;  /* 0x000000d916167220 */ /* 0x000fc60000410000 */
[----:B------:R-:W-:Y:S01]  /*47d0*/  SEL R160, R160, RZ, P6 ;  /* 0x000000ffa0a07207 */ /* 0x000fe20003000000 */
[----:B------:R-:W-:Y:S01]  /*47e0*/  FMUL.FTZ R162, R162, UR11 ;  /* 0x0000000ba2a27c20 */ /* 0x000fe20008410000 */
[----:B------:R-:W-:Y:S01]  /*47f0*/  LOP3.LUT P6, RZ, R19, 0xff00, RZ, 0xc0, !PT ;  /* 0x0000ff0013ff7812 */ /* 0x000fe200078cc0ff */
[----:B------:R-:W-:-:S03]  /*4800*/  FMUL.FTZ R22, R22, UR11 ;  /* 0x0000000b16167c20 */ /* 0x000fc60008410000 */
[----:B------:R-:W-:Y:S02]  /*4810*/  SEL R161, R162, RZ, P6 ;  /* 0x000000ffa2a17207 */ /* 0x000fe40003000000 */
[----:B------:R-:W-:-:S04]  /*4820*/  LOP3.LUT P6, RZ, R19, 0xff0000, RZ, 0xc0, !PT ;  /* 0x00ff000013ff7812 */ /* 0x000fc800078cc0ff */
[----:B------:R-:W-:-:S09]  /*4830*/  SEL R162, R22, RZ, P6 ;  /* 0x000000ff16a27207 */ /* 0x000fd20003000000 */
.L_x_14831:
[----:B------:R-:W0:Y:S02]  /*4840*/  @P0 LDC.64 R164, c[0x0][0x478] ;  /* 0x00011e00ffa40b82 */ /* 0x000e240000000a00 */
[----:B0-----:R-:W-:-:S06]  /*4850*/  @P0 IMAD.WIDE.U32 R166, R10, 0x10, R164 ;  /* 0x000000100aa60825 */ /* 0x001fcc00078e00a4 */
[----:B------:R-:W0:Y:S01]  /*4860*/  LDC.64 R164, c[0x0][0x468] ;  /* 0x00011a00ffa47b82 */ /* 0x000e220000000a00 */
[----:B------:R1:W-:Y:S01]  /*4870*/  @P0 STG.E.128 desc[UR4][R166.64], R132 ;  /* 0x00000084a6000986 */ /* 0x0003e2000c101d04 */
[----:B0-----:R-:W-:-:S05]  /*4880*/  IMAD.WIDE.U32 R164, R10, 0x10, R164 ;  /* 0x000000100aa47825 */ /* 0x001fca00078e00a4 */
[----:B------:R1:W-:Y:S01]  /*4890*/  STG.E.128 desc[UR4][R164.64], R160 ;  /* 0x000000a0a4007986 */ /* 0x0003e2000c101d04 */
[----:B------:R-:W-:Y:S05]  /*48a0*/  BRA `(.L_x_14829) ;  /* 0x0000002400307947 */ /* 0x000fea0003800000 */
.L_x_14800:
        /* <DEDUP_REMOVED lines=16> */
[----:B------:R-:W-:Y:S01]  /*49b0*/  FFMA.FTZ R160, R22, R161, R124 ;  /* 0x000000a116a07223 */ /* 0x000fe2000001007c */
[----:B------:R-:W-:Y:S01]  /*49c0*/  LOP3.LUT P0, RZ, R11, 0xff, RZ, 0xc0, !PT ;  /* 0x000000ff0bff7812 */ /* 0x000fe2000780c0ff */
[-C--:B------:R-:W-:Y:S01]  /*49d0*/  FMUL.FTZ R162, R162, R217.reuse ;  /* 0x000000d9a2a27220 */ /* 0x080fe20000410000 */
[-C--:B------:R-:W-:Y:S01]  /*49e0*/  FMUL.FTZ R166, R166, R217.reuse ;  /* 0x000000d9a6a67220 */ /* 0x080fe20000410000 */
[----:B------:R-:W-:-:S02]  /*49f0*/  FMUL.FTZ R160, R160, R217 ;  /* 0x000000d9a0a07220 */ /* 0x000fc40000410000 */
[----:B------:R-:W-:Y:S01]  /*4a00*/  FMUL.FTZ R161, R162, UR11 ;  /* 0x0000000ba2a17c20 */ /* 0x000fe20008410000 */
[----:B------:R-:W-:Y:S01]  /*4a10*/  FFMA.FTZ R162, R22, R163, R126 ;  /* 0x000000a316a27223 */ /* 0x000fe2000001007e */
[----:B------:R-:W-:Y:S01]  /*4a20*/  FMUL.FTZ R163, R166, UR11 ;  /* 0x0000000ba6a37c20 */ /* 0x000fe20008410000 */
[----:B------:R-:W-:Y:S01]  /*4a30*/  FMUL.FTZ R160, R160, UR11 ;  /* 0x0000000ba0a07c20 */ /* 0x000fe20008410000 */
[----:B------:R-:W0:Y:S01]  /*4a40*/  LDC.64 R166, c[0x0][0x468] ;  /* 0x00011a00ffa67b82 */ /* 0x000e220000000a00 */
[----:B------:R-:W-:-:S03]  /*4a50*/  FMUL.FTZ R162, R162, R217 ;  /* 0x000000d9a2a27220 */ /* 0x000fc60000410000 */
[----:B------:R-:W-:Y:S01]  /*4a60*/  SEL R160, R160, RZ, P0 ;  /* 0x000000ffa0a07207 */ /* 0x000fe20000000000 */
[----:B------:R-:W-:Y:S01]  /*4a70*/  FMUL.FTZ R162, R162, UR11 ;  /* 0x0000000ba2a27c20 */ /* 0x000fe20008410000 */
[----:B------:R-:W-:-:S04]  /*4a80*/  LOP3.LUT P0, RZ, R11, 0xff00, RZ, 0xc0, !PT ;  /* 0x0000ff000bff7812 */ /* 0x000fc8000780c0ff */
        /* <DEDUP_REMOVED lines=8> */
.L_x_14834:
[----:B------:R-:W-:Y:S05]  /*4b10*/  BSYNC.RECONVERGENT B1 ;  /* 0x0000000000017941 */ /* 0x000fea0003800200 */
.L_x_14833:
[----:B------:R-:W-:Y:S01]  /*4b20*/  LOP3.LUT P0, RZ, R7, 0x2, RZ, 0xc0, !PT ;  /* 0x0000000207ff7812 */ /* 0x000fe2000780c0ff */
        /* <DEDUP_REMOVED lines=34> */
.L_x_14836:
[----:B------:R-:W-:Y:S05]  /*4d50*/  BSYNC.RECONVERGENT B1 ;  /* 0x0000000000017941 */ /* 0x000fea0003800200 */
.L_x_14835:
        /* <DEDUP_REMOVED lines=34> */
.L_x_14838:
[----:B------:R-:W-:Y:S05]  /*4f80*/  BSYNC.RECONVERGENT B1 ;  /* 0x0000000000017941 */ /* 0x000fea0003800200 */
.L_x_14837:
        /* <DEDUP_REMOVED lines=34> */
.L_x_14840:
[----:B------:R-:W-:Y:S05]  /*51b0*/  BSYNC.RECONVERGENT B1 ;  /* 0x0000000000017941 */ /* 0x000fea0003800200 */
.L_x_14839:
        /* <DEDUP_REMOVED lines=34> */
.L_x_14842:
[----:B------:R-:W-:Y:S05]  /*53e0*/  BSYNC.RECONVERGENT B1 ;  /* 0x0000000000017941 */ /* 0x000fea0003800200 */
.L_x_14841:
        /* <DEDUP_REMOVED lines=34> */
.L_x_14844:
[----:B------:R-:W-:Y:S05]  /*5610*/  BSYNC.RECONVERGENT B1 ;  /* 0x0000000000017941 */ /* 0x000fea0003800200 */
.L_x_14843:
[----:B------:R-:W-:Y:S04]  /*5620*/  BSSY.RECONVERGENT B1, `(.L_x_14845) ;  /* 0x0000022000017945 */ /* 0x000fe80003800200 */
[----:B------:R-:W-:Y:S05]  /*5630*/  @!P1 BRA `(.L_x_14846) ;  /* 0x0000000000809947 */ /* 0x000fea0003800000 */
[-CC-:B01234-:R-:W-:Y:S01]  /*5640*/  FFMA.FTZ R162, R18, R165.reuse, R164.reuse ;  /* 0x000000a512a27223 */ /* 0x19ffe200000100a4 */
[-CC-:B------:R-:W-:Y:S01]  /*5650*/  FFMA.FTZ R161, R17, R165.reuse, R164.reuse ;  /* 0x000000a511a17223 */ /* 0x180fe200000100a4 */
[----:B------:R-:W-:Y:S01]  /*5660*/  FFMA.FTZ R163, R175, R165, R164 ;  /* 0x000000a5afa37223 */ /* 0x000fe200000100a4 */
[----:B------:R-:W-:Y:S01]  /*5670*/  LOP3.LUT P0, RZ, R16, 0xff, RZ, 0xc0, !PT ;  /* 0x000000ff10ff7812 */ /* 0x000fe2000780c0ff */
[----:B------:R-:W-:Y:S01]  /*5680*/  FADD.FTZ R162, R177, -R162 ;  /* 0x800000a2b1a27221 */ /* 0x000fe20000010000 */
[----:B------:R-:W-:Y:S01]  /*5690*/  FADD.FTZ R161, R178, -R161 ;  /* 0x800000a1b2a17221 */ /* 0x000fe20000010000 */
[----:B------:R-:W-:Y:S02]  /*56a0*/  FADD.FTZ R163, R204, -R163 ;  /* 0x800000a3cca37221 */ /* 0x000fe40000010000 */
[C---:B-----5:R-:W-:Y:S01]  /*56b0*/  FFMA.FTZ R162, R22.reuse, R162, R153 ;  /* 0x000000a216a27223 */ /* 0x060fe20000010099 */
[----:B------:R-:W-:-:S03]  /*56c0*/  FFMA.FTZ R160, R22, R161, R152 ;  /* 0x000000a116a07223 */ /* 0x000fc60000010098 */
[-C--:B------:R-:W-:Y:S01]  /*56d0*/  FMUL.FTZ R162, R162, R217.reuse ;  /* 0x000000d9a2a27220 */ /* 0x080fe20000410000 */
[----:B------:R-:W-:-:S03]  /*56e0*/  FMUL.FTZ R160, R160, R217 ;  /* 0x000000d9a0a07220 */ /* 0x000fc60000410000 */
[----:B------:R-:W-:Y:S01]  /*56f0*/  FMUL.FTZ R161, R162, UR11 ;  /* 0x0000000ba2a17c20 */ /* 0x000fe20008410000 */
[----:B------:R-:W-:Y:S01]  /*5700*/  FFMA.FTZ R162, R22, R163, R154 ;  /* 0x000000a316a27223 */ /* 0x000fe2000001009a */
[----:B------:R-:W-:Y:S01]  /*5710*/  FFMA.FTZ R163, R200, R165, R164 ;  /* 0x000000a5c8a37223 */ /* 0x000fe200000100a4 */
[----:B------:R-:W-:Y:S02]  /*5720*/  FMUL.FTZ R160, R160, UR11 ;  /* 0x0000000ba0a07c20 */ /* 0x000fe40008410000 */
[----:B------:R-:W-:Y:S01]  /*5730*/  FMUL.FTZ R162, R162, R217 ;  /* 0x000000d9a2a27220 */ /* 0x000fe20000410000 */
[----:B------:R-:W-:Y:S02]  /*5740*/  FADD.FTZ R163, R198, -R163 ;  /* 0x800000a3c6a37221 */ /* 0x000fe40000010000 */
[----:B------:R-:W-:Y:S01]  /*5750*/  SEL R160, R160, RZ, P0 ;  /* 0x000000ffa0a07207 */ /* 0x000fe20000000000 */
[----:B------:R-:W-:Y:S01]  /*5760*/  FMUL.FTZ R162, R162, UR11 ;  /* 0x0000000ba2a27c20 */ /* 0x000fe20008410000 */
[----:B------:R-:W-:Y:S01]  /*5770*/  FFMA.FTZ R166, R22, R163, R155 ;  /* 0x000000a316a67223 */ /* 0x000fe2000001009b */
[----:B------:R-:W-:-:S03]  /*5780*/  LOP3.LUT P0, RZ, R16, 0xff00, RZ, 0xc0, !PT ;  /* 0x0000ff0010ff7812 */ /* 0x000fc6000780c0ff */
[----:B------:R-:W-:Y:S01]  /*5790*/  FMUL.FTZ R166, R166, R217 ;  /* 0x000000d9a6a67220 */ /* 0x000fe20000410000 */
[----:B------:R-:W-:Y:S02]  /*57a0*/  SEL R161, R161, RZ, P0 ;  /* 0x000000ffa1a17207 */ /* 0x000fe40000000000 */
[----:B------:R-:W-:Y:S01]  /*57b0*/  LOP3.LUT P0, RZ, R16, 0xff0000, RZ, 0xc0, !PT ;  /* 0x00ff000010ff7812 */ /* 0x000fe2000780c0ff */
[----:B------:R-:W-:Y:S02]  /*57c0*/  FMUL.FTZ R163, R166, UR11 ;  /* 0x0000000ba6a37c20 */ /* 0x000fe40008410000 */
[----:B------:R-:W0:Y:S01]  /*57d0*/  LDC.64 R166, c[0x0][0x468] ;  /* 0x00011a00ffa67b82 */ /* 0x000e220000000a00 */
[----:B------:R-:W-:Y:S02]  /*57e0*/  SEL R162, R162, RZ, P0 ;  /* 0x000000ffa2a27207 */ /* 0x000fe40000000000 */
[----:B------:R-:W-:-:S04]  /*57f0*/  ISETP.GE.U32.AND P0, PT, R16, 0x1000000, PT ;  /* 0x010000001000780c */ /* 0x000fc80003f06070 */
[----:B------:R-:W-:Y:S01]  /*5800*/  SEL R163, R163, RZ, P0 ;  /* 0x000000ffa3a37207 */ /* 0x000fe20000000000 */
[C---:B0-----:R-:W-:Y:S01]  /*5810*/  IMAD.WIDE.U32 R166, R10.reuse, 0x10, R166 ;  /* 0x000000100aa67825 */ /* 0x041fe200078e00a6 */
[----:B------:R-:W-:-:S04]  /*5820*/  IADD3 R10, PT, PT, R10, 0x80, RZ ;  /* 0x000000800a0a7810 */ /* 0x000fc80007ffe0ff */
[----:B------:R0:W-:Y:S03]  /*5830*/  STG.E.128 desc[UR4][R166.64], R160 ;  /* 0x000000a0a6007986 */ /* 0x0001e6000c101d04 */
.L_x_14846:
[----:B------:R-:W-:Y:S05]  /*5840*/  BSYNC.RECONVERGENT B1 ;  /* 0x0000000000017941 */ /* 0x000fea0003800200 */
.L_x_14845:
[----:B------:R-:W-:-:S13]  /*5850*/  LOP3.LUT P0, RZ, R7, 0x4, RZ, 0xc0, !PT ;  /* 0x0000000407ff7812 */ /* 0x000fda000780c0ff */
[----:B------:R-:W-:Y:S05]  /*5860*/  @!P0 BRA `(.L_x_14829) ;  /* 0x0000001400408947 */ /* 0x000fea0003800000 */
[-CC-:B01234-:R-:W-:Y:S01]  /*5870*/  FFMA.FTZ R161, R194, R165.reuse, R164.reuse ;  /* 0x000000a5c2a17223 */ /* 0x19ffe200000100a4 */
[-CC-:B------:R-:W-:Y:S01]  /*5880*/  FFMA.FTZ R162, R20, R165.reuse, R164.reuse ;  /* 0x000000a514a27223 */ /* 0x180fe200000100a4 */
[----:B------:R-:W-:Y:S02]  /*5890*/  ISETP.GE.U32.AND P0, PT, R19, 0x1000000, PT ;  /* 0x010000001300780c */ /* 0x000fe40003f06070 */
[----:B------:R-:W-:Y:S01]  /*58a0*/  FADD.FTZ R160, R192, -R161 ;  /* 0x800000a1c0a07221 */ /* 0x000fe20000010000 */
[-CC-:B------:R-:W-:Y:S01]  /*58b0*/  FFMA.FTZ R161, R21, R165.reuse, R164.reuse ;  /* 0x000000a515a17223 */ /* 0x180fe200000100a4 */
[----:B------:R-:W-:Y:S01]  /*58c0*/  FFMA.FTZ R165, R171, R165, R164 ;  /* 0x000000a5aba57223 */ /* 0x000fe200000100a4 */
[----:B------:R-:W-:Y:S01]  /*58d0*/  FADD.FTZ R162, R173, -R162 ;  /* 0x800000a2ada27221 */ /* 0x000fe20000010000 */
[----:B-----5:R-:W-:Y:S01]  /*58e0*/  FFMA.FTZ R160, R22, R160, R159 ;  /* 0x000000a016a07223 */ /* 0x020fe2000001009f */
[----:B------:R-:W-:Y:S01]  /*58f0*/  FADD.FTZ R161, R176, -R161 ;  /* 0x800000a1b0a17221 */ /* 0x000fe20000010000 */
[----:B------:R-:W-:Y:S01]  /*5900*/  FADD.FTZ R165, R196, -R165 ;  /* 0x800000a5c4a57221 */ /* 0x000fe20000010000 */
[----:B------:R-:W-:Y:S01]  /*5910*/  FFMA.FTZ R162, R22, R162, R157 ;  /* 0x000000a216a27223 */ /* 0x000fe2000001009d */
[----:B------:R-:W-:-:S03]  /*5920*/  FMUL.FTZ R160, R160, R217 ;  /* 0x000000d9a0a07220 */ /* 0x000fc60000410000 */
[----:B------:R-:W-:Y:S01]  /*5930*/  FMUL.FTZ R162, R162, R217 ;  /* 0x000000d9a2a27220 */ /* 0x000fe20000410000 */
[----:B------:R-:W-:-:S05]  /*5940*/  FMUL.FTZ R160, R160, UR11 ;  /* 0x0000000ba0a07c20 */ /* 0x000fca0008410000 */
[----:B------:R-:W-:Y:S01]  /*5950*/  SEL R163, R160, RZ, P0 ;  /* 0x000000ffa0a37207 */ /* 0x000fe20000000000 */
[C---:B------:R-:W-:Y:S01]  /*5960*/  FFMA.FTZ R160, R22.reuse, R161, R156 ;  /* 0x000000a116a07223 */ /* 0x040fe2000001009c */
[----:B------:R-:W-:Y:S01]  /*5970*/  FFMA.FTZ R22, R22, R165, R158 ;  /* 0x000000a516167223 */ /* 0x000fe2000001009e */
[----:B------:R-:W-:Y:S01]  /*5980*/  LOP3.LUT P0, RZ, R19, 0xff, RZ, 0xc0, !PT ;  /* 0x000000ff13ff7812 */ /* 0x000fe2000780c0ff */
[----:B------:R-:W0:Y:S01]  /*5990*/  LDC.64 R164, c[0x0][0x468] ;  /* 0x00011a00ffa47b82 */ /* 0x000e220000000a00 */
[-C--:B------:R-:W-:Y:S01]  /*59a0*/  FMUL.FTZ R160, R160, R217.reuse ;  /* 0x000000d9a0a07220 */ /* 0x080fe20000410000 */
[----:B------:R-:W-:Y:S01]  /*59b0*/  FMUL.FTZ R161, R162, UR11 ;  /* 0x0000000ba2a17c20 */ /* 0x000fe20008410000 */
[----:B------:R-:W-:Y:S02]  /*59c0*/  FMUL.FTZ R22, R22, R217 ;  /* 0x000000d916167220 */ /* 0x000fe40000410000 */
[----:B------:R-:W-:Y:S02]  /*59d0*/  FMUL.FTZ R160, R160, UR11 ;  /* 0x0000000ba0a07c20 */ /* 0x000fe40008410000 */
[----:B------:R-:W-:-:S03]  /*59e0*/  FMUL.FTZ R22, R22, UR11 ;  /* 0x0000000b16167c20 */ /* 0x000fc60008410000 */
[----:B------:R-:W-:Y:S02]  /*59f0*/  SEL R160, R160, RZ, P0 ;  /* 0x000000ffa0a07207 */ /* 0x000fe40000000000 */
[----:B------:R-:W-:-:S04]  /*5a00*/  LOP3.LUT P0, RZ, R19, 0xff00, RZ, 0xc0, !PT ;  /* 0x0000ff0013ff7812 */ /* 0x000fc8000780c0ff */
[----:B------:R-:W-:Y:S02]  /*5a10*/  SEL R161, R161, RZ, P0 ;  /* 0x000000ffa1a17207 */ /* 0x000fe40000000000 */
[----:B------:R-:W-:-:S04]  /*5a20*/  LOP3.LUT P0, RZ, R19, 0xff0000, RZ, 0xc0, !PT ;  /* 0x00ff000013ff7812 */ /* 0x000fc8000780c0ff */
[----:B------:R-:W-:Y:S01]  /*5a30*/  SEL R162, R22, RZ, P0 ;  /* 0x000000ff16a27207 */ /* 0x000fe20000000000 */
[----:B0-----:R-:W-:-:S05]  /*5a40*/  IMAD.WIDE.U32 R164, R10, 0x10, R164 ;  /* 0x000000100aa47825 */ /* 0x001fca00078e00a4 */
[----:B------:R0:W-:Y:S01]  /*5a50*/  STG.E.128 desc[UR4][R164.64], R160 ;  /* 0x000000a0a4007986 */ /* 0x0001e2000c101d04 */
[----:B------:R-:W-:Y:S05]  /*5a60*/  BRA `(.L_x_14829) ;  /* 0x0000001000c07947 */ /* 0x000fea0003800000 */
.L_x_14832:
[----:B------:R-:W-:Y:S01]  /*5a70*/  LOP3.LUT P0, RZ, R7, 0x10, RZ, 0xc0, !PT ;  /* 0x0000001007ff7812 */ /* 0x000fe2000780c0ff */
        /* <DEDUP_REMOVED lines=37> */
.L_x_14848:
[----:B------:R-:W-:Y:S05]  /*5cd0*/  BSYNC.RECONVERGENT B1 ;  /* 0x0000000000017941 */ /* 0x000fea0003800200 */
.L_x_14847:
[----:B------:R-:W-:Y:S01]  /*5ce0*/  LOP3.LUT P0, RZ, R7, 0x2, RZ, 0xc0, !PT ;  /* 0x0000000207ff7812 */ /* 0x000fe2000780c0ff */
        /* <DEDUP_REMOVED lines=37> */
.L_x_14850:
[----:B------:R-:W-:Y:S05]  /*5f40*/  BSYNC.RECONVERGENT B1 ;  /* 0x0000000000017941 */ /* 0x000fea0003800200 */
.L_x_14849:
        /* <DEDUP_REMOVED lines=37> */
.L_x_14852:
[----:B------:R-:W-:Y:S05]  /*61a0*/  BSYNC.RECONVERGENT B1 ;  /* 0x0000000000017941 */ /* 0x000fea0003800200 */
.L_x_14851:
        /* <DEDUP_REMOVED lines=37> */
.L_x_14854:
[----:B------:R-:W-:Y:S05]  /*6400*/  BSYNC.RECONVERGENT B1 ;  /* 0x0000000000017941 */ /* 0x000fea0003800200 */
.L_x_14853:
        /* <DEDUP_REMOVED lines=37> */
.L_x_14856:
[----:B------:R-:W-:Y:S05]  /*6660*/  BSYNC.RECONVERGENT B1 ;  /* 0x0000000000017941 */ /* 0x000fea0003800200 */
.L_x_14855:
        /* <DEDUP_REMOVED lines=37> */
.L_x_14858:
[----:B------:R-:W-:Y:S05]  /*68c0*/  BSYNC.RECONVERGENT B1 ;  /* 0x0000000000017941 */ /* 0x000fea0003800200 */
.L_x_14857:
[----:B------:R-:W-:Y:S04]  /*68d0*/  BSSY.RECONVERGENT B1, `(.L_x_14859) ;  /* 0x0000025000017945 */ /* 0x000fe80003800200 */
[----:B------:R-:W-:Y:S05]  /*68e0*/  @!P1 BRA `(.L_x_14860) ;  /* 0x00000000008c9947 */ /* 0x000fea0003800000 */
[-CC-:B-1234-:R-:W-:Y:S01]  /*68f0*/  FFMA.FTZ R133, R17, R165.reuse, R164.reuse ;  /* 0x000000a511857223 */ /* 0x19efe200000100a4 */
[-CC-:B------:R-:W-:Y:S01]  /*6900*/  FFMA.FTZ R134, R18, R165.reuse, R164.reuse ;  /* 0x000000a512867223 */ /* 0x180fe200000100a4 */
[----:B------:R-:W-:Y:S01]  /*6910*/  LOP3.LUT P0, RZ, R16, 0xff, RZ, 0xc0, !PT ;  /* 0x000000ff10ff7812 */ /* 0x000fe2000780c0ff */
[----:B------:R-:W-:Y:S01]  /*6920*/  FFMA.FTZ R135, R175, R165, R164 ;  /* 0x000000a5af877223 */ /* 0x000fe200000100a4 */
[----:B------:R-:W-:Y:S01]  /*6930*/  FADD.FTZ R133, R178, -R133 ;  /* 0x80000085b2857221 */ /* 0x000fe20000010000 */
[----:B------:R-:W-:Y:S01]  /*6940*/  FADD.FTZ R134, R177, -R134 ;  /* 0x80000086b1867221 */ /* 0x000fe20000010000 */
[----:B------:R-:W0:Y:S01]  /*6950*/  LDC.64 R202, c[0x0][0x478] ;  /* 0x00011e00ffca7b82 */ /* 0x000e220000000a00 */
[----:B------:R-:W-:Y:S01]  /*6960*/  FADD.FTZ R135, R204, -R135 ;  /* 0x80000087cc877221 */ /* 0x000fe20000010000 */
[----:B-----5:R-:W-:-:S04]  /*6970*/  FFMA.FTZ R132, R22, R133, R152 ;  /* 0x0000008516847223 */ /* 0x020fc80000010098 */
[----:B------:R-:W-:Y:S02]  /*6980*/  FMUL.FTZ R133, R132, R217 ;  /* 0x000000d984857220 */ /* 0x000fe40000410000 */
[----:B------:R-:W1:Y:S02]  /*6990*/  LDC.64 R166, c[0x0][0x468] ;  /* 0x00011a00ffa67b82 */ /* 0x000e640000000a00 */
        /* <DEDUP_REMOVED lines=9> */
[----:B------:R-:W-:Y:S01]  /*6a30*/  LOP3.LUT P0, RZ, R16, 0xff0000, RZ, 0xc0, !PT ;  /* 0x00ff000010ff7812 */ /* 0x000fe2000780c0ff */
[C---:B-1----:R-:W-:Y:S01]  /*6a40*/  IMAD.WIDE.U32 R166, R10.reuse, 0x10, R166 ;  /* 0x000000100aa67825 */ /* 0x042fe200078e00a6 */
[----:B------:R-:W-:-:S03]  /*6a50*/  IADD3 R10, PT, PT, R10, 0x80, RZ ;  /* 0x000000800a0a7810 */ /* 0x000fc60007ffe0ff */
[----:B------:R-:W-:-:S04]  /*6a60*/  FMUL.FTZ R135, R134, R217 ;  /* 0x000000d986877220 */ /* 0x000fc80000410000 */
[----:B------:R-:W-:-:S05]  /*6a70*/  FMUL.FTZ R135, R135, UR11 ;  /* 0x0000000b87877c20 */ /* 0x000fca0008410000 */
[----:B------:R-:W-:Y:S01]  /*6a80*/  SEL R162, R135, RZ, P0 ;  /* 0x000000ff87a27207 */ /* 0x000fe20000000000 */
[----:B------:R-:W-:Y:S01]  /*6a90*/  FFMA.FTZ R135, R200, R165, R164 ;  /* 0x000000a5c8877223 */ /* 0x000fe200000100a4 */
[----:B------:R-:W-:-:S03]  /*6aa0*/  ISETP.GE.U32.AND P0, PT, R16, 0x1000000, PT ;  /* 0x010000001000780c */ /* 0x000fc60003f06070 */
[----:B------:R-:W-:-:S04]  /*6ab0*/  FADD.FTZ R135, R198, -R135 ;  /* 0x80000087c6877221 */ /* 0x000fc80000010000 */
[----:B------:R-:W-:-:S04]  /*6ac0*/  FFMA.FTZ R135, R22, R135, R155 ;  /* 0x0000008716877223 */ /* 0x000fc8000001009b */
[----:B------:R-:W-:Y:S01]  /*6ad0*/  FMUL.FTZ R163, R135, R217 ;  /* 0x000000d987a37220 */ /* 0x000fe20000410000 */
[----:B------:R0:W-:Y:S03]  /*6ae0*/  STG.E.128 desc[UR4][R202.64], R132 ;  /* 0x00000084ca007986 */ /* 0x0001e6000c101d04 */
[----:B------:R-:W-:-:S05]  /*6af0*/  FMUL.FTZ R163, R163, UR11 ;  /* 0x0000000ba3a37c20 */ /* 0x000fca0008410000 */
[----:B------:R-:W-:-:S05]  /*6b00*/  SEL R163, R163, RZ, P0 ;  /* 0x000000ffa3a37207 */ /* 0x000fca0000000000 */
[----:B------:R0:W-:Y:S02]  /*6b10*/  STG.E.128 desc[UR4][R166.64], R160 ;  /* 0x000000a0a6007986 */ /* 0x0001e4000c101d04 */
.L_x_14860:
[----:B------:R-:W-:Y:S05]  /*6b20*/  BSYNC.RECONVERGENT B1 ;  /* 0x0000000000017941 */ /* 0x000fea0003800200 */
.L_x_14859:
[----:B------:R-:W-:-:S13]  /*6b30*/  LOP3.LUT P0, RZ, R7, 0x4, RZ, 0xc0, !PT ;  /* 0x0000000407ff7812 */ /* 0x000fda000780c0ff */
[----:B------:R-:W-:Y:S05]  /*6b40*/  @!P0 BRA `(.L_x_14829) ;  /* 0x0000000000888947 */ /* 0x000fea0003800000 */
[-CC-:B01234-:R-:W-:Y:S01]  /*6b50*/  FFMA.FTZ R133, R194, R165.reuse, R164.reuse ;  /* 0x000000a5c2857223 */ /* 0x19ffe200000100a4 */
[----:B------:R-:W-:Y:S01]  /*6b60*/  ISETP.GE.U32.AND P0, PT, R19, 0x1000000, PT ;  /* 0x010000001300780c */ /* 0x000fe20003f06070 */
[----:B------:R-:W-:Y:S01]  /*6b70*/  FFMA.FTZ R134, R20, R165, R164 ;  /* 0x000000a514867223 */ /* 0x000fe200000100a4 */
[----:B------:R-:W0:Y:S01]  /*6b80*/  LDC.64 R166, c[0x0][0x478] ;  /* 0x00011e00ffa67b82 */ /* 0x000e220000000a00 */
[----:B------:R-:W-:Y:S02]  /*6b90*/  FADD.FTZ R133, R192, -R133 ;  /* 0x80000085c0857221 */ /* 0x000fe40000010000 */
[----:B------:R-:W-:Y:S02]  /*6ba0*/  FADD.FTZ R134, R173, -R134 ;  /* 0x80000086ad867221 */ /* 0x000fe40000010000 */
[----:B-----5:R-:W-:Y:S01]  /*6bb0*/  FFMA.FTZ R135, R22, R133, R159 ;  /* 0x0000008516877223 */ /* 0x020fe2000001009f */
[-CC-:B------:R-:W-:Y:S01]  /*6bc0*/  FFMA.FTZ R133, R21, R165.reuse, R164.reuse ;  /* 0x000000a515857223 */ /* 0x180fe200000100a4 */
[----:B------:R-:W-:-:S02]  /*6bd0*/  FFMA.FTZ R165, R171, R165, R164 ;  /* 0x000000a5aba57223 */ /* 0x000fc400000100a4 */
[----:B------:R-:W-:Y:S01]  /*6be0*/  FMUL.FTZ R132, R135, R217 ;  /* 0x000000d987847220 */ /* 0x000fe20000410000 */
[----:B------:R-:W-:Y:S01]  /*6bf0*/  FADD.FTZ R133, R176, -R133 ;  /* 0x80000085b0857221 */ /* 0x000fe20000010000 */
[----:B------:R-:W-:Y:S02]  /*6c00*/  FADD.FTZ R165, R196, -R165 ;  /* 0x800000a5c4a57221 */ /* 0x000fe40000010000 */
        /* <DEDUP_REMOVED lines=22> */
.L_x_14829:
[----:B------:R-:W-:Y:S05]  /*6d70*/  BSYNC.RECONVERGENT B0 ;  /* 0x0000000000007941 */ /* 0x000fea0003800200 */
.L_x_14799:
[----:B01234-:R-:W0:Y:S01]  /*6d80*/  LDC.64 R160, c[0x0][0x380] ;  /* 0x0000e000ffa07b82 */ /* 0x01fe220000000a00 */
[C---:B------:R-:W-:Y:S02]  /*6d90*/  LOP3.LUT P0, RZ, R7.reuse, 0x8, RZ, 0xc0, !PT ;  /* 0x0000000807ff7812 */ /* 0x040fe4000780c0ff */
[----:B------:R-:W-:Y:S02]  /*6da0*/  LOP3.LUT R7, R7, 0xfffffff7, RZ, 0xc0, !PT ;  /* 0xfffffff707077812 */ /* 0x000fe400078ec0ff */
[----:B------:R-:W-:-:S13]  /*6db0*/  PLOP3.LUT P0, PT, P0, PT, PT, 0x8, 0x80 ;  /* 0x000000000080781c */ /* 0x000fda000070e170 */
[----:B------:R-:W-:Y:S02]  /*6dc0*/  @P0 LOP3.LUT R7, R7, 0x8, RZ, 0xfc, !PT ;  /* 0x0000000807070812 */ /* 0x000fe400078efcff */
[----:B0-----:R-:W-:-:S04]  /*6dd0*/  IADD3 R9, PT, PT, R9, R160, RZ ;  /* 0x000000a009097210 */ /* 0x001fc80007ffe0ff */
[----:B------:R-:W-:-:S13]  /*6de0*/  ISETP.GE.AND P0, PT, R9, R161, PT ;  /* 0x000000a10900720c */ /* 0x000fda0003f06270 */
[----:B------:R-:W-:Y:S05]  /*6df0*/  @!P0 BRA `(.L_x_14861) ;  /* 0xffffff9800b48947 */ /* 0x000fea000383ffff */
.L_x_14782:
[----:B------:R-:W0:Y:S01]  /*6e00*/  LDC.64 R8, c[0x0][0x440] ;  /* 0x00011000ff087b82 */ /* 0x000e220000000a00 */
[C---:B------:R-:W-:Y:S01]  /*6e10*/  LOP3.LUT P0, RZ, R7.reuse, 0x10, RZ, 0xc0, !PT ;  /* 0x0000001007ff7812 */ /* 0x040fe2000780c0ff */
[----:B------:R-:W-:Y:S01]  /*6e20*/  IMAD R3, R4, UR6, RZ ;  /* 0x0000000604037c24 */ /* 0x000fe2000f8e02ff */
[----:B------:R-:W-:-:S04]  /*6e30*/  LOP3.LUT P6, RZ, R7, 0x2, RZ, 0xc0, !PT ;  /* 0x0000000207ff7812 */ /* 0x000fc800078cc0ff */
[----:B------:R-:W-:Y:S01]  /*6e40*/  LEA.HI R27, R3, R2, RZ, 0x1e ;  /* 0x00000002031b7211 */ /* 0x000fe200078ff0ff */
[----:B------:R-:W1:Y:S08]  /*6e50*/  LDC.64 R10, c[0x0][0x448] ;  /* 0x00011200ff0a7b82 */ /* 0x000e700000000a00 */
[----:B------:R-:W2:Y:S01]  /*6e60*/  LDC.64 R12, c[0x0][0x448] ;  /* 0x00011200ff0c7b82 */ /* 0x000ea20000000a00 */
[----:B0-----:R-:W-:-:S07]  /*6e70*/  @P0 IMAD.WIDE.U32 R2, R27, 0x10, R8 ;  /* 0x000000101b020825 */ /* 0x001fce00078e0008 */
[----:B------:R-:W0:Y:S01]  /*6e80*/  LDC.64 R14, c[0x0][0x440] ;  /* 0x00011000ff0e7b82 */ /* 0x000e220000000a00 */
[----:B------:R3:W-:Y:S01]  /*6e90*/  @P0 STG.E.128 desc[UR4][R2.64], R92 ;  /* 0x0000005c02000986 */ /* 0x0007e2000c101d04 */
[C---:B-1----:R-:W-:Y:S01]  /*6ea0*/  @P0 IMAD.WIDE.U32 R4, R27.reuse, 0x10, R10 ;  /* 0x000000101b040825 */ /* 0x042fe200078e000a */
[----:B------:R-:W-:-:S05]  /*6eb0*/  @P0 IADD3 R27, PT, PT, R27, 0x80, RZ ;  /* 0x000000801b1b0810 */ /* 0x000fca0007ffe0ff */
[----:B------:R-:W1:Y:S01]  /*6ec0*/  LDC.64 R8, c[0x0][0x448] ;  /* 0x00011200ff087b82 */ /* 0x000e620000000a00 */
[----:B------:R4:W-:Y:S01]  /*6ed0*/  @P0 STG.E.128 desc[UR4][R4.64], R64 ;  /* 0x0000004004000986 */ /* 0x0009e2000c101d04 */
[----:B------:R-:W-:-:S06]  /*6ee0*/  LOP3.LUT P0, RZ, R7, 0x4, RZ, 0xc0, !PT ;  /* 0x0000000407ff7812 */ /* 0x000fcc000780c0ff */
[----:B------:R-:W2:Y:S08]  /*6ef0*/  LDC.64 R6, c[0x0][0x440] ;  /* 0x00011000ff067b82 */ /* 0x000eb00000000a00 */
[----:B------:R-:W3:Y:S08]  /*6f00*/  LDC.64 R10, c[0x0][0x440] ;  /* 0x00011000ff0a7b82 */ /* 0x000ef00000000a00 */
[----:B------:R-:W4:Y:S01]  /*6f10*/  LDC.64 R16, c[0x0][0x448] ;  /* 0x00011200ff107b82 */ /* 0x000f220000000a00 */
[----:B-1----:R-:W-:-:S07]  /*6f20*/  @P6 IMAD.WIDE.U32 R8, R27, 0x10, R8 ;  /* 0x000000101b086825 */ /* 0x002fce00078e0008 */
[----:B------:R-:W1:Y:S01]  /*6f30*/  LDC.64 R18, c[0x0][0x440] ;  /* 0x00011000ff127b82 */ /* 0x000e620000000a00 */
[C---:B--2---:R-:W-:Y:S01]  /*6f40*/  @P6 IMAD.WIDE.U32 R6, R27.reuse, 0x10, R6 ;  /* 0x000000101b066825 */ /* 0x044fe200078e0006 */
[----:B------:R-:W-:-:S04]  /*6f50*/  @P6 IADD3 R27, PT, PT, R27, 0x80, RZ ;  /* 0x000000801b1b6810 */ /* 0x000fc80007ffe0ff */
[----:B------:R2:W-:Y:S01]  /*6f60*/  @P6 STG.E.128 desc[UR4][R6.64], R120 ;  /* 0x0000007806006986 */ /* 0x0005e2000c101d04 */
[C---:B------:R-:W-:Y:S01]  /*6f70*/  @P5 IMAD.WIDE.U32 R12, R27.reuse, 0x10, R12 ;  /* 0x000000101b0c5825 */ /* 0x040fe200078e000c */
[----:B------:R-:W2:Y:S02]  /*6f80*/  LDC.64 R20, c[0x0][0x448] ;  /* 0x00011200ff147b82 */ /* 0x000ea40000000a00 */
[----:B------:R1:W-:Y:S01]  /*6f90*/  @P6 STG.E.128 desc[UR4][R8.64], R128 ;  /* 0x0000008008006986 */ /* 0x0003e2000c101d04 */
[C---:B---3--:R-:W-:Y:S01]  /*6fa0*/  @P5 IMAD.WIDE.U32 R10, R27.reuse, 0x10, R10 ;  /* 0x000000101b0a5825 */ /* 0x048fe200078e000a */
[----:B------:R-:W-:-:S04]  /*6fb0*/  @P5 IADD3 R27, PT, PT, R27, 0x80, RZ ;  /* 0x000000801b1b5810 */ /* 0x000fc80007ffe0ff */
[----:B------:R-:W3:Y:S01]  /*6fc0*/  LDC.64 R2, c[0x0][0x440] ;  /* 0x00011000ff027b82 */ /* 0x000ee20000000a00 */
[C---:B0-----:R-:W-:Y:S01]  /*6fd0*/  @P4 IMAD.WIDE.U32 R14, R27.reuse, 0x10, R14 ;  /* 0x000000101b0e4825 */ /* 0x041fe200078e000e */
[----:B------:R0:W-:Y:S03]  /*6fe0*/  @P5 STG.E.128 desc[UR4][R10.64], R96 ;  /* 0x000000600a005986 */ /* 0x0001e6000c101d04 */
[C---:B----4-:R-:W-:Y:S01]  /*6ff0*/  @P4 IMAD.WIDE.U32 R16, R27.reuse, 0x10, R16 ;  /* 0x000000101b104825 */ /* 0x050fe200078e0010 */
[----:B------:R-:W-:Y:S01]  /*7000*/  @P4 IADD3 R27, PT, PT, R27, 0x80, RZ ;  /* 0x000000801b1b4810 */ /* 0x000fe20007ffe0ff */
[----:B------:R0:W-:Y:S01]  /*7010*/  @P5 STG.E.128 desc[UR4][R12.64], R68 ;  /* 0x000000440c005986 */ /* 0x0001e2000c101d04 */
[----:B------:R-:W4:Y:S03]  /*7020*/  LDC.64 R4, c[0x0][0x448] ;  /* 0x00011200ff047b82 */ /* 0x000f260000000a00 */
[C---:B-1----:R-:W-:Y:S01]  /*7030*/  @P3 IMAD.WIDE.U32 R18, R27.reuse, 0x10, R18 ;  /* 0x000000101b123825 */ /* 0x042fe200078e0012 */
[----:B------:R0:W-:Y:S04]  /*7040*/  @P4 STG.E.128 desc[UR4][R14.64], R100 ;  /* 0x000000640e004986 */ /* 0x0001e8000c101d04 */
[----:B-----5:R-:W1:Y:S01]  /*7050*/  LDC.64 R22, c[0x0][0x440] ;  /* 0x00011000ff167b82 */ /* 0x020e620000000a00 */
[C---:B--2---:R-:W-:Y:S01]  /*7060*/  @P3 IMAD.WIDE.U32 R20, R27.reuse, 0x10, R20 ;  /* 0x000000101b143825 */ /* 0x044fe200078e0014 */
[----:B------:R-:W-:Y:S01]  /*7070*/  @P3 IADD3 R27, PT, PT, R27, 0x80, RZ ;  /* 0x000000801b1b3810 */ /* 0x000fe20007ffe0ff */
[----:B------:R0:W-:Y:S04]  /*7080*/  @P4 STG.E.128 desc[UR4][R16.64], R72 ;  /* 0x0000004810004986 */ /* 0x0001e8000c101d04 */
[----:B------:R0:W-:Y:S01]  /*7090*/  @P3 STG.E.128 desc[UR4][R18.64], R104 ;  /* 0x0000006812003986 */ /* 0x0001e2000c101d04 */
[----:B------:R-:W2:Y:S01]  /*70a0*/  LDC.64 R24, c[0x0][0x448] ;  /* 0x00011200ff187b82 */ /* 0x000ea20000000a00 */
[----:B---3--:R-:W-:-:S02]  /*70b0*/  @P2 IMAD.WIDE.U32 R2, R27, 0x10, R2 ;  /* 0x000000101b022825 */ /* 0x008fc400078e0002 */
[----:B------:R0:W-:Y:S04]  /*70c0*/  @P3 STG.E.128 desc[UR4][R20.64], R76 ;  /* 0x0000004c14003986 */ /* 0x0001e8000c101d04 */
[----:B------:R0:W-:Y:S01]  /*70d0*/  @P2 STG.E.128 desc[UR4][R2.64], R108 ;  /* 0x0000006c02002986 */ /* 0x0001e2000c101d04 */
[C---:B----4-:R-:W-:Y:S01]  /*70e0*/  @P2 IMAD.WIDE.U32 R4, R27.reuse, 0x10, R4 ;  /* 0x000000101b042825 */ /* 0x050fe200078e0004 */
[----:B------:R-:W-:-:S04]  /*70f0*/  @P2 IADD3 R27, PT, PT, R27, 0x80, RZ ;  /* 0x000000801b1b2810 */ /* 0x000fc80007ffe0ff */
[----:B------:R0:W-:Y:S01]  /*7100*/  @P2 STG.E.128 desc[UR4][R4.64], R80 ;  /* 0x0000005004002986 */ /* 0x0001e2000c101d04 */
[----:B-1----:R-:W-:-:S05]  /*7110*/  @P1 IMAD.WIDE.U32 R22, R27, 0x10, R22 ;  /* 0x000000101b161825 */ /* 0x002fca00078e0016 */
[----:B------:R0:W-:Y:S01]  /*7120*/  @P1 STG.E.128 desc[UR4][R22.64], R112 ;  /* 0x0000007016001986 */ /* 0x0001e2000c101d04 */
[----:B--2---:R-:W-:-:S05]  /*7130*/  @P1 IMAD.WIDE.U32 R24, R27, 0x10, R24 ;  /* 0x000000101b181825 */ /* 0x004fca00078e0018 */
        /* <DEDUP_REMOVED lines=10> */
.L_x_14862:
        /* <DEDUP_REMOVED lines=10> */
.L_x_15766:


//--------------------- .text._ZN10layer_norm13ln_bwd_kernelINS_13Kernel_traitsIfffffjLj4096ELj1ELj1ELj4ELj16ENS_18Kernel_traits_baseILj4096EfffffjLj128EEEEELb1ELb0ELb0ELb1EEEvNS_9BwdParamsE --------------------------
	.section	.text._ZN10layer_norm13ln_bwd_kernelINS_13Kernel_traitsIfffffjLj4096ELj1ELj1ELj4ELj16ENS_18Kernel_traits_baseILj4096EfffffjLj128EEEEELb1ELb0ELb0ELb1EEEvNS_9BwdParamsE,"ax",@progbits
	.align	128
        .global         _ZN10layer_norm13ln_bwd_kernelINS_13Kernel_traitsIfffffjLj4096ELj1ELj1ELj4ELj16ENS_18Kernel_traits_baseILj4096EfffffjLj128EEEEELb1ELb0ELb0ELb1EEEvNS_9BwdParamsE
        .type           _ZN10layer_norm13ln_bwd_kernelINS_13Kernel_traitsIfffffjLj4096ELj1ELj1ELj4ELj16ENS_18Kernel_traits_baseILj4096EfffffjLj128EEEEELb1ELb0ELb0ELb1EEEvNS_9BwdParamsE,@function
        .size           _ZN10layer_norm13ln_bwd_kernelINS_13Kernel_traitsIfffffjLj4096ELj1ELj1ELj4ELj16ENS_18Kernel_traits_baseILj4096EfffffjLj128EEEEELb1ELb0ELb0ELb1EEEvNS_9BwdParamsE,(.L_x_15767 - _ZN10layer_norm13ln_bwd_kernelINS_13Kernel_traitsIfffffjLj4096ELj1ELj1ELj4ELj16ENS_18Kernel_traits_baseILj4096EfffffjLj128EEEEELb1ELb0ELb0ELb1EEEvNS_9BwdParamsE)
        .other          _ZN10layer_norm13ln_bwd_kernelINS_13Kernel_traitsIfffffjLj4096ELj1ELj1ELj4ELj16ENS_18Kernel_traits_baseILj4096EfffffjLj128EEEEELb1ELb0ELb0ELb1EEEvNS_9BwdParamsE,@"STO_CUDA_ENTRY STV_DEFAULT"
_ZN10layer_norm13ln_bwd_kernelINS_13Kernel_traitsIfffffjLj4096ELj1ELj1ELj4ELj16ENS_18Kernel_traits_baseILj4096EfffffjLj128EEEEELb1ELb0ELb0ELb1EEEvNS_9BwdParamsE:
.text._ZN10layer_norm13ln_bwd_kernelINS_13Kernel_traitsIfffffjLj4096ELj1ELj1ELj4ELj16ENS_18Kernel_traits_baseILj4096EfffffjLj128EEEEELb1ELb0ELb0ELb1EEEvNS_9BwdParamsE:
        /* <DEDUP_REMOVED lines=44> */
[----:B------:R-:W-:Y:S01]  /*02c0*/  CS2R R250, SRZ ;  /* 0x0000000000fa7805 */ /* 0x000fe2000001ff00 */
        /* <DEDUP_REMOVED lines=10> */
[----:B------:R-:W-:Y:S01]  /*0370*/  MOV R231, RZ ;  /* 0x000000ff00e77202 */ /* 0x000fe20000000f00 */
[----:B-1----:R-:W-:Y:S01]  /*0380*/  IMAD.WIDE.U32 R4, R2, 0x10, R4 ;  /* 0x0000001002047825 */ /* 0x002fe200078e0004 */
[----:B------:R-:W-:Y:S02]  /*0390*/  CS2R R228, SRZ ;  /* 0x0000000000e47805 */ /* 0x000fe4000001ff00 */
[----:B------:R-:W-:Y:S02]  /*03a0*/  CS2R R226, SRZ ;  /* 0x0000000000e27805 */ /* 0x000fe4000001ff00 */
[----:B------:R-:W-:-:S02]  /*03b0*/  CS2R R224, SRZ ;  /* 0x0000000000e07805 */ /* 0x000fc4000001ff00 */
[----:B------:R-:W-:Y:S01]  /*03c0*/  CS2R R222, SRZ ;  /* 0x0000000000de7805 */ /* 0x000fe2000001ff00 */
[----:B0-----:R-:W5:Y:S01]  /*03d0*/  LDG.E.128 R68, desc[UR6][R4.64] ;  /* 0x0000000604447981 */ /* 0x001f62000c1e1d00 */
[----:B------:R-:W-:Y:S02]  /*03e0*/  CS2R R220, SRZ ;  /* 0x0000000000dc7805 */ /* 0x000fe4000001ff00 */
[----:B------:R-:W-:Y:S02]  /*03f0*/  CS2R R218, SRZ ;  /* 0x0000000000da7805 */ /* 0x000fe4000001ff00 */
[----:B--2---:R-:W-:Y:S01]  /*0400*/  ISETP.NE.U32.AND P1, PT, R6, RZ, PT ;  /* 0x000000ff0600720c */ /* 0x004fe20003f25070 */
[----:B------:R-:W5:Y:S01]  /*0410*/  LDG.E.128 R64, desc[UR6][R4.64+0x800] ;  /* 0x0008000604407981 */ /* 0x000f62000c1e1d00 */
[----:B------:R-:W-:Y:S02]  /*0420*/  CS2R R216, SRZ ;  /* 0x0000000000d87805 */ /* 0x000fe4000001ff00 */
[----:B------:R-:W-:-:S02]  /*0430*/  CS2R R214, SRZ ;  /* 0x0000000000d67805 */ /* 0x000fc4000001ff00 */
[----:B------:R-:W-:Y:S01]  /*0440*/  ISETP.NE.AND.EX P1, PT, R7, RZ, PT, P1 ;  /* 0x000000ff0700720c */ /* 0x000fe20003f25310 */
[----:B------:R-:W5:Y:S01]  /*0450*/  LDG.E.128 R60, desc[UR6][R4.64+0x1000] ;  /* 0x00100006043c7981 */ /* 0x000f62000c1e1d00 */
[----:B------:R-:W-:Y:S02]  /*0460*/  CS2R R212, SRZ ;  /* 0x0000000000d47805 */ /* 0x000fe4000001ff00 */
[----:B------:R-:W-:Y:S02]  /*0470*/  CS2R R208, SRZ ;  /* 0x0000000000d07805 */ /* 0x000fe4000001ff00 */
[----:B------:R-:W-:Y:S01]  /*0480*/  CS2R R206, SRZ ;  /* 0x0000000000ce7805 */ /* 0x000fe2000001ff00 */
[----:B------:R-:W5:Y:S01]  /*0490*/  LDG.E.128 R56, desc[UR6][R4.64+0x1800] ;  /* 0x0018000604387981 */ /* 0x000f62000c1e1d00 */
[----:B------:R-:W-:Y:S02]  /*04a0*/  CS2R R204, SRZ ;  /* 0x0000000000cc7805 */ /* 0x000fe4000001ff00 */
[----:B------:R-:W-:-:S02]  /*04b0*/  CS2R R202, SRZ ;  /* 0x0000000000ca7805 */ /* 0x000fc4000001ff00 */
[----:B------:R-:W-:Y:S01]  /*04c0*/  MOV R201, RZ ;  /* 0x000000ff00c97202 */ /* 0x000fe20000000f00 */
[----:B------:R-:W5:Y:S01]  /*04d0*/  LDG.E.128 R52, desc[UR6][R4.64+0x2000] ;  /* 0x0020000604347981 */ /* 0x000f62000c1e1d00 */
[----:B------:R-:W-:Y:S02]  /*04e0*/  CS2R R196, SRZ ;  /* 0x0000000000c47805 */ /* 0x000fe4000001ff00 */
[----:B------:R-:W-:Y:S02]  /*04f0*/  CS2R R194, SRZ ;  /* 0x0000000000c27805 */ /* 0x000fe4000001ff00 */
[----:B------:R-:W-:Y:S01]  /*0500*/  MOV R3, RZ ;  /* 0x000000ff00037202 */ /* 0x000fe20000000f00 */
[----:B------:R-:W5:Y:S01]  /*0510*/  LDG.E.128 R48, desc[UR6][R4.64+0x2800] ;  /* 0x0028000604307981 */ /* 0x000f62000c1e1d00 */
[----:B------:R-:W-:Y:S02]  /*0520*/  CS2R R6, SRZ ;  /* 0x0000000000067805 */ /* 0x000fe4000001ff00 */
[----:B------:R-:W-:-:S02]  /*0530*/  CS2R R8, SRZ ;  /* 0x0000000000087805 */ /* 0x000fc4000001ff00 */
[----:B------:R-:W-:Y:S01]  /*0540*/  CS2R R10, SRZ ;  /* 0x00000000000a7805 */ /* 0x000fe2000001ff00 */
[----:B------:R-:W5:Y:S01]  /*0550*/  LDG.E.128 R44, desc[UR6][R4.64+0x3000] ;  /* 0x00300006042c7981 */ /* 0x000f62000c1e1d00 */
[----:B------:R-:W-:Y:S01]  /*0560*/  MOV R12, UR5 ;  /* 0x00000005000c7c02 */ /* 0x000fe20008000f00 */
[----:B------:R-:W0:Y:S02]  /*0570*/  LDCU.U8 UR8, c[0x0][0x410] ;  /* 0x00008200ff0877ac */ /* 0x000e240008000000 */
[----:B------:R1:W5:Y:S01]  /*0580*/  LDG.E.128 R40, desc[UR6][R4.64+0x3800] ;  /* 0x0038000604287981 */ /* 0x000362000c1e1d00 */
[----:B------:R-:W2:Y:S01]  /*0590*/  LDCU UR4, c[0x0][0x408] ;  /* 0x00008100ff0477ac */ /* 0x000ea20008000800 */
[----:B------:R-:W3:Y:S01]  /*05a0*/  LDCU UR9, c[0x0][0x388] ;  /* 0x00007100ff0977ac */ /* 0x000ee20008000800 */
[----:B-1----:R-:W-:Y:S01]  /*05b0*/  CS2R R4, SRZ ;  /* 0x0000000000047805 */ /* 0x002fe2000001ff00 */
[----:B------:R-:W1:Y:S01]  /*05c0*/  LDCU UR12, c[0x0][0x400] ;  /* 0x00008000ff0c77ac */ /* 0x000e620008000800 */
[----:B------:R-:W4:Y:S01]  /*05d0*/  LDCU.64 UR14, c[0x0][0x478] ;  /* 0x00008f00ff0e77ac */ /* 0x000f220008000a00 */
[----:B------:R-:W0:Y:S04]  /*05e0*/  LDCU.64 UR10, c[0x0][0x438] ;  /* 0x00008700ff0a77ac */ /* 0x000e280008000a00 */
.L_x_14883:
[----:B------:R-:W2:Y:S01]  /*05f0*/  LDC.64 R14, c[0x0][0x3c0] ;  /* 0x0000f000ff0e7b82 */ /* 0x000ea20000000a00 */
[----:B---3--:R-:W-:-:S05]  /*0600*/  IMAD R0, R12, UR9, RZ ;  /* 0x000000090c007c24 */ /* 0x008fca000f8e02ff */
[----:B------:R-:W-:Y:S02]  /*0610*/  SHF.R.S32.HI R13, RZ, 0x1f, R0 ;  /* 0x0000001fff0d7819 */ /* 0x000fe40000011400 */
[----:B------:R-:W3:Y:S02]  /*0620*/  LDC.64 R20, c[0x0][0x3a8] ;  /* 0x0000ea00ff147b82 */ /* 0x000ee40000000a00 */
[----:B------:R-:W-:-:S04]  /*0630*/  LEA.HI R13, R13, R0, RZ, 0x2 ;  /* 0x000000000d0d7211 */ /* 0x000fc800078f10ff */
[----:B------:R-:W-:Y:S02]  /*0640*/  LEA.HI.SX32 R39, R13, R2, 0x1e ;  /* 0x000000020d277211 */ /* 0x000fe400078ff2ff */
[----:B------:R-:W1:Y:S08]  /*0650*/  LDC.64 R136, c[0x0][0x428] ;  /* 0x00010a00ff887b82 */ /* 0x000e700000000a00 */
[----:B------:R-:W4:Y:S01]  /*0660*/  LDC.64 R18, c[0x0][0x3c8] ;  /* 0x0000f200ff127b82 */ /* 0x000f220000000a00 */
[----:B--2---:R-:W-:Y:S01]  /*0670*/  IMAD.WIDE R14, R12, 0x4, R14 ;  /* 0x000000040c0e7825 */ /* 0x004fe200078e020e */
[----:B------:R-:W-:-:S02]  /*0680*/  IADD3 R38, PT, PT, R39, 0x80, RZ ;  /* 0x0000008027267810 */ /* 0x000fc40007ffe0ff */
[C---:B------:R-:W-:Y:S02]  /*0690*/  IADD3 R36, PT, PT, R39.reuse, 0x100, RZ ;  /* 0x0000010027247810 */ /* 0x040fe40007ffe0ff */
[----:B------:R2:W4:Y:S01]  /*06a0*/  LDG.E R0, desc[UR6][R14.64] ;  /* 0x000000060e007981 */ /* 0x000522000c1e1900 */
[C---:B------:R-:W-:Y:S01]  /*06b0*/  IADD3 R13, PT, PT, R39.reuse, 0x180, RZ ;  /* 0x00000180270d7810 */ /* 0x040fe20007ffe0ff */
[C-C-:B---3--:R-:W-:Y:S01]  /*06c0*/  IMAD.WIDE.U32 R24, R39.reuse, 0x10, R20.reuse ;  /* 0x0000001027187825 */ /* 0x148fe200078e0014 */
[C---:B------:R-:W-:Y:S02]  /*06d0*/  IADD3 R16, PT, PT, R39.reuse, 0x300, RZ ;  /* 0x0000030027107810 */ /* 0x040fe40007ffe0ff */
[C---:B------:R-:W-:Y:S01]  /*06e0*/  IADD3 R17, PT, PT, R39.reuse, 0x380, RZ ;  /* 0x0000038027117810 */ /* 0x040fe20007ffe0ff */
[----:B------:R-:W-:Y:S02]  /*06f0*/  IMAD.WIDE.U32 R28, R38, 0x10, R20 ;  /* 0x00000010261c7825 */ /* 0x000fe400078e0014 */
[----:B------:R-:W3:Y:S01]  /*0700*/  LDG.E.128 R24, desc[UR6][R24.64] ;  /* 0x0000000618187981 */ /* 0x000ee2000c1e1d00 */
[C---:B--2---:R-:W-:Y:S01]  /*0710*/  IADD3 R14, PT, PT, R39.reuse, 0x200, RZ ;  /* 0x00000200270e7810 */ /* 0x044fe20007ffe0ff */
[C---:B-1----:R-:W-:Y:S01]  /*0720*/  IMAD.WIDE.U32 R108, R39.reuse, 0x10, R136 ;  /* 0x00000010276c7825 */ /* 0x042fe200078e0088 */
[----:B------:R-:W-:Y:S01]  /*0730*/  IADD3 R15, PT, PT, R39, 0x280, RZ ;  /* 0x00000280270f7810 */ /* 0x000fe20007ffe0ff */
[----:B------:R-:W2:Y:S02]  /*0740*/  LDG.E.128 R28, desc[UR6][R28.64] ;  /* 0x000000061c1c7981 */ /* 0x000ea4000c1e1d00 */
[----:B------:R-:W-:-:S02]  /*0750*/  IMAD.WIDE.U32 R32, R36, 0x10, R20 ;  /* 0x0000001024207825 */ /* 0x000fc400078e0014 */
[----:B------:R-:W2:Y:S02]  /*0760*/  LDG.E.128 R108, desc[UR6][R108.64] ;  /* 0x000000066c6c7981 */ /* 0x000ea4000c1e1d00 */
[--C-:B------:R-:W-:Y:S02]  /*0770*/  IMAD.WIDE.U32 R140, R13, 0x10, R20.reuse ;  /* 0x000000100d8c7825 */ /* 0x100fe400078e0014 */
[----:B------:R-:W2:Y:S02]  /*0780*/  LDG.E.128 R32, desc[UR6][R32.64] ;  /* 0x0000000620207981 */ /* 0x000ea4000c1e1d00 */
[--C-:B------:R-:W-:Y:S02]  /*0790*/  IMAD.WIDE.U32 R144, R14, 0x10, R20.reuse ;  /* 0x000000100e907825 */ /* 0x100fe400078e0014 */
[----:B------:R-:W2:Y:S02]  /*07a0*/  LDG.E.128 R140, desc[UR6][R140.64] ;  /* 0x000000068c8c7981 */ /* 0x000ea4000c1e1d00 */
[----:B------:R-:W-:-:S02]  /*07b0*/  IMAD.WIDE.U32 R148, R15, 0x10, R20 ;  /* 0x000000100f947825 */ /* 0x000fc400078e0014 */
[----:B------:R-:W2:Y:S02]  /*07c0*/  LDG.E.128 R144, desc[UR6][R144.64] ;  /* 0x0000000690907981 */ /* 0x000ea4000c1e1d00 */
[--C-:B------:R-:W-:Y:S02]  /*07d0*/  IMAD.WIDE.U32 R152, R16, 0x10, R20.reuse ;  /* 0x0000001010987825 */ /* 0x100fe400078e0014 */
[----:B------:R-:W2:Y:S02]  /*07e0*/  LDG.E.128 R148, desc[UR6][R148.64] ;  /* 0x0000000694947981 */ /* 0x000ea4000c1e1d00 */
[----:B------:R-:W-:Y:S02]  /*07f0*/  IMAD.WIDE.U32 R20, R17, 0x10, R20 ;  /* 0x0000001011147825 */ /* 0x000fe400078e0014 */
[----:B------:R-:W2:Y:S02]  /*0800*/  LDG.E.128 R152, desc[UR6][R152.64] ;  /* 0x0000000698987981 */ /* 0x000ea4000c1e1d00 */
[----:B----4-:R-:W-:-:S02]  /*0810*/  IMAD.WIDE R18, R12, 0x4, R18 ;  /* 0x000000040c127825 */ /* 0x010fc400078e0212 */
[----:B------:R-:W4:Y:S04]  /*0820*/  LDG.E.128 R20, desc[UR6][R20.64] ;  /* 0x0000000614147981 */ /* 0x000f28000c1e1d00 */
[----:B------:R1:W4:Y:S01]  /*0830*/  LDG.E R18, desc[UR6][R18.64] ;  /* 0x0000000612127981 */ /* 0x000322000c1e1900 */
[----:B------:R-:W-:-:S06]  /*0840*/  IMAD.WIDE.U32 R112, R38, 0x10, R136 ;  /* 0x0000001026707825 */ /* 0x000fcc00078e0088 */
[----:B------:R-:W4:Y:S01]  /*0850*/  LDG.E.128 R112, desc[UR6][R112.64] ;  /* 0x0000000670707981 */ /* 0x000f22000c1e1d00 */
        /* <DEDUP_REMOVED lines=12> */
[----:B0-----:R-:W-:-:S04]  /*0920*/  ISETP.NE.AND P5, PT, RZ, UR8, PT ;  /* 0x00000008ff007c0c */ /* 0x001fc8000bfa5270 */
[----:B------:R-:W-:-:S05]  /*0930*/  FSEL R0, R0, RZ, !P5 ;  /* 0x000000ff00007208 */ /* 0x000fca0006800000 */
[C---:B---3--:R-:W-:Y:S01]  /*0940*/  FADD.FTZ R173, -R0.reuse, R24 ;  /* 0x0000001800ad7221 */ /* 0x048fe20000010100 */
[C---:B------:R-:W-:Y:S01]  /*0950*/  FADD.FTZ R181, -R0.reuse, R25 ;  /* 0x0000001900b57221 */ /* 0x040fe20000010100 */
[C---:B------:R-:W-:Y:S01]  /*0960*/  FADD.FTZ R192, -R0.reuse, R27 ;  /* 0x0000001b00c07221 */ /* 0x040fe20000010100 */
[C---:B------:R-:W-:Y:S01]  /*0970*/  FADD.FTZ R191, -R0.reuse, R26 ;  /* 0x0000001a00bf7221 */ /* 0x040fe20000010100 */
[C---:B--2---:R-:W-:Y:S01]  /*0980*/  FADD.FTZ R182, -R0.reuse, R29 ;  /* 0x0000001d00b67221 */ /* 0x044fe20000010100 */
[C---:B------:R-:W-:Y:S01]  /*0990*/  FADD.FTZ R184, -R0.reuse, R31 ;  /* 0x0000001f00b87221 */ /* 0x040fe20000010100 */
[----:B------:R-:W-:Y:S01]  /*09a0*/  FADD.FTZ R28, -R0, R28 ;  /* 0x0000001c001c7221 */ /* 0x000fe20000010100 */
[----:B-----5:R-:W-:Y:S01]  /*09b0*/  FMUL.FTZ R188, R68, R108 ;  /* 0x0000006c44bc7220 */ /* 0x020fe20000410000 */
        /* <DEDUP_REMOVED lines=21> */
[C---:B----4-:R-:W-:Y:S01]  /*0b10*/  FADD.FTZ R29, -R0.reuse, R20 ;  /* 0x00000014001d7221 */ /* 0x050fe20000010100 */
[C---:B------:R-:W-:Y:S01]  /*0b20*/  FADD.FTZ R165, -R0.reuse, R21 ;  /* 0x0000001500a57221 */ /* 0x040fe20000010100 */
[C---:B------:R-:W-:Y:S01]  /*0b30*/  FADD.FTZ R31, -R0.reuse, R22 ;  /* 0x00000016001f7221 */ /* 0x040fe20000010100 */
[----:B------:R-:W-:Y:S01]  /*0b40*/  FADD.FTZ R167, -R0, R23 ;  /* 0x0000001700a77221 */ /* 0x000fe20000010100 */
[C---:B------:R-:W-:Y:S01]  /*0b50*/  FMUL.FTZ R0, R18.reuse, R173 ;  /* 0x000000ad12007220 */ /* 0x040fe20000410000 */
[----:B------:R-:W-:Y:S01]  /*0b60*/  FMUL.FTZ R189, R69, R109 ;  /* 0x0000006d45bd7220 */ /* 0x000fe20000410000 */
[----:B------:R-:W-:Y:S01]  /*0b70*/  FADD.FTZ R20, RZ, R188 ;  /* 0x000000bcff147221 */ /* 0x000fe20000010000 */
[----:B------:R-:W-:Y:S01]  /*0b80*/  FMUL.FTZ R190, R18, R181 ;  /* 0x000000b512be7220 */ /* 0x000fe20000410000 */
[----:B------:R-:W-:Y:S01]  /*0b90*/  FFMA.FTZ R21, R0, R188, RZ ;  /* 0x000000bc00157223 */ /* 0x000fe200000100ff */
        /* <DEDUP_REMOVED lines=86> */
[C---:B------:R-:W-:Y:S01]  /*1100*/  FMUL.FTZ R160, R18.reuse, R25 ;  /* 0x0000001912a07220 */ /* 0x040fe20000410000 */
[----:B------:R-:W-:Y:S01]  /*1110*/  FMUL.FTZ R159, R18, R159 ;  /* 0x0000009f129f7220 */ /* 0x000fe20000410000 */
[----:B------:R-:W-:Y:S01]  /*1120*/  FFMA.FTZ R26, R158, R22, R141 ;  /* 0x000000169e1a7223 */ /* 0x000fe2000001008d */
[----:B------:R-:W-:Y:S01]  /*1130*/  FADD.FTZ R25, R24, R23 ;  /* 0x0000001718197221 */ /* 0x000fe20000010000 */
[----:B------:R-:W-:-:S02]  /*1140*/  FMUL.FTZ R24, R44, R132 ;  /* 0x000000842c187220 */ /* 0x000fc40000410000 */
[----:B------:R-:W-:Y:S02]  /*1150*/  FFMA.FTZ R141, R159, R23, R26 ;  /* 0x000000179f8d7223 */ /* 0x000fe4000001001a */
[----:B------:R-:W-:Y:S01]  /*1160*/  FADD.FTZ R26, R25, R24 ;  /* 0x00000018191a7221 */ /* 0x000fe20000010000 */
[----:B------:R-:W-:Y:S01]  /*1170*/  FMUL.FTZ R25, R45, R133 ;  /* 0x000000852d197220 */ /* 0x000fe20000410000 */
[C---:B------:R-:W-:Y:S01]  /*1180*/  FMUL.FTZ R162, R18.reuse, R27 ;  /* 0x0000001b12a27220 */ /* 0x040fe20000410000 */
[----:B------:R-:W-:Y:S01]  /*1190*/  FMUL.FTZ R161, R18, R161 ;  /* 0x000000a112a17220 */ /* 0x000fe20000410000 */
[----:B------:R-:W-:Y:S01]  /*11a0*/  FFMA.FTZ R28, R160, R24, R141 ;  /* 0x00000018a01c7223 */ /* 0x000fe2000001008d */
[----:B------:R-:W-:Y:S01]  /*11b0*/  FADD.FTZ R27, R26, R25 ;  /* 0x000000191a1b7221 */ /* 0x000fe20000010000 */
[----:B------:R-:W-:Y:S02]  /*11c0*/  FMUL.FTZ R26, R46, R134 ;  /* 0x000000862e1a7220 */ /* 0x000fe40000410000 */
[----:B------:R-:W-:-:S02]  /*11d0*/  FFMA.FTZ R141, R161, R25, R28 ;  /* 0x00000019a18d7223 */ /* 0x000fc4000001001c */
[----:B------:R-:W-:Y:S01]  /*11e0*/  FADD.FTZ R28, R27, R26 ;  /* 0x0000001a1b1c7221 */ /* 0x000fe20000010000 */
[----:B------:R-:W-:Y:S01]  /*11f0*/  FMUL.FTZ R27, R47, R135 ;  /* 0x000000872f1b7220 */ /* 0x000fe20000410000 */
[C---:B------:R-:W-:Y:S01]  /*1200*/  FMUL.FTZ R164, R18.reuse, R29 ;  /* 0x0000001d12a47220 */ /* 0x040fe20000410000 */
[----:B------:R-:W-:Y:S01]  /*1210*/  FMUL.FTZ R163, R18, R163 ;  /* 0x000000a312a37220 */ /* 0x000fe20000410000 */
[----:B------:R-:W-:Y:S01]  /*1220*/  FFMA.FTZ R30, R162, R26, R141 ;  /* 0x0000001aa21e7223 */ /* 0x000fe2000001008d */
[----:B------:R-:W-:Y:S01]  /*1230*/  FADD.FTZ R29, R28, R27 ;  /* 0x0000001b1c1d7221 */ /* 0x000fe20000010000 */
[----:B------:R-:W-:Y:S02]  /*1240*/  FMUL.FTZ R28, R40, R136 ;  /* 0x00000088281c7220 */ /* 0x000fe40000410000 */
[----:B------:R-:W-:Y:S02]  /*1250*/  FFMA.FTZ R141, R163, R27, R30 ;  /* 0x0000001ba38d7223 */ /* 0x000fe4000001001e */
        /* <DEDUP_REMOVED lines=8> */
[----:B------:R-:W-:-:S02]  /*12e0*/  FMUL.FTZ R167, R18, R167 ;  /* 0x000000a712a77220 */ /* 0x000fc40000410000 */
[----:B------:R-:W-:Y:S01]  /*12f0*/  FADD.FTZ R32, R31, R30 ;  /* 0x0000001e1f207221 */ /* 0x000fe20000010000 */
[----:B------:R-:W-:Y:S01]  /*1300*/  FFMA.FTZ R140, R166, R30, R141 ;  /* 0x0000001ea68c7223 */ /* 0x000fe2000001008d */
[----:B------:R-:W-:-:S04]  /*1310*/  FMUL.FTZ R31, R43, R139 ;  /* 0x0000008b2b1f7220 */ /* 0x000fc80000410000 */
[----:B------:R-:W-:-:S05]  /*1320*/  FFMA.FTZ R140, R167, R31, R140 ;  /* 0x0000001fa78c7223 */ /* 0x000fca000001008c */
[----:B------:R-:W0:Y:S01]  /*1330*/  SHFL.DOWN PT, R143, R140, 0x10, 0x1f ;  /* 0x0a001f008c8f7f89 */ /* 0x000e2200000e0000 */
[----:B------:R-:W-:-:S05]  /*1340*/  FADD.FTZ R32, R32, R31 ;  /* 0x0000001f20207221 */ /* 0x000fca0000010000 */
        /* <DEDUP_REMOVED lines=9> */
[----:B------:R-:W2:Y:S01]  /*13e0*/  S2R R199, SR_CgaCtaId ;  /* 0x0000000000c77919 */ /* 0x000ea20000008800 */
[----:B0-----:R-:W-:-:S05]  /*13f0*/  FADD.FTZ R185, R178, R185 ;  /* 0x000000b9b2b97221 */ /* 0x001fca0000010000 */
[----:B------:R-:W0:Y:S01]  /*1400*/  SHFL.DOWN PT, R32, R185, 0x2, 0x1f ;  /* 0x08401f00b9207f89 */ /* 0x000e2200000e0000 */
[----:B-1----:R-:W-:Y:S01]  /*1410*/  FADD.FTZ R179, R142, R179 ;  /* 0x000000b38eb37221 */ /* 0x002fe20000010000 */
[----:B------:R-:W-:Y:S01]  /*1420*/  LOP3.LUT P4, RZ, R2, 0x1f, RZ, 0xc0, !PT ;  /* 0x0000001f02ff7812 */ /* 0x000fe2000788c0ff */
[----:B------:R-:W1:Y:S03]  /*1430*/  @P1 LDC.64 R142, c[0x0][0x3e0] ;  /* 0x0000f800ff8e1b82 */ /* 0x000e660000000a00 */
[----:B------:R-:W3:Y:S01]  /*1440*/  SHFL.DOWN PT, R140, R179, 0x2, 0x1f ;  /* 0x08401f00b38c7f89 */ /* 0x000ee200000e0000 */
[----:B------:R-:W-:Y:S02]  /*1450*/  PLOP3.LUT P0, PT, PT, PT, PT, 0x80, 0x8 ;  /* 0x000000000008781c */ /* 0x000fe40003f0f070 */
[----:B------:R-:W-:Y:S01]  /*1460*/  MOV R198, 0x400 ;  /* 0x0000040000c67802 */ /* 0x000fe20000000f00 */
[----:B0-----:R-:W-:-:S05]  /*1470*/  FADD.FTZ R32, R185, R32 ;  /* 0x00000020b9207221 */ /* 0x001fca0000010000 */
[----:B------:R-:W0:Y:S01]  /*1480*/  SHFL.DOWN PT, R141, R32, 0x1, 0x1f ;  /* 0x08201f00208d7f89 */ /* 0x000e2200000e0000 */
[----:B------:R-:W-:Y:S02]  /*1490*/  @!P4 PLOP3.LUT P0, PT, P3, PT, PT, 0x80, 0x8 ;  /* 0x000000000008c81c */ /* 0x000fe40001f0f070 */
[----:B--2---:R-:W-:Y:S01]  /*14a0*/  LEA R198, R199, R198, 0x18 ;  /* 0x000000c6c7c67211 */ /* 0x004fe200078ec0ff */
[----:B---3--:R-:W-:Y:S01]  /*14b0*/  FADD.FTZ R140, R179, R140 ;  /* 0x0000008cb38c7221 */ /* 0x008fe20000010000 */
[----:B------:R-:W-:Y:S02]  /*14c0*/  ISETP.NE.U32.AND P2, PT, RZ, UR10, PT ;  /* 0x0000000aff007c0c */ /* 0x000fe4000bf45070 */
[----:B------:R-:W-:-:S04]  /*14d0*/  IADD3 R199, PT, PT, R198, 0x4020, RZ ;  /* 0x00004020c6c77810 */ /* 0x000fc80007ffe0ff */
[----:B------:R-:W-:-:S03]  /*14e0*/  @!P4 MOV R179, R199 ;  /* 0x000000c700b3c202 */ /* 0x000fc60000000f00 */
[----:B------:R-:W-:Y:S02]  /*14f0*/  @!P0 IADD3 R179, PT, PT, R198, 0x4000, RZ ;  /* 0x00004000c6b38810 */ /* 0x000fe40007ffe0ff */
[----:B------:R-:W-:Y:S01]  /*1500*/  ISETP.NE.AND.EX P0, PT, RZ, UR11, PT, P2 ;  /* 0x0000000bff007c0c */ /* 0x000fe2000bf05320 */
[----:B-1----:R-:W-:-:S04]  /*1510*/  @P1 IMAD.WIDE R142, R12, 0x4, R142 ;  /* 0x000000040c8e1825 */ /* 0x002fc800078e028e */
[----:B0-----:R-:W-:Y:S01]  /*1520*/  FADD.FTZ R141, R32, R141 ;  /* 0x0000008d208d7221 */ /* 0x001fe20000010000 */
[----:B------:R-:W-:Y:S01]  /*1530*/  MOV R32, 0x3f800000 ;  /* 0x3f80000000207802 */ /* 0x000fe20000000f00 */
[----:B------:R-:W0:Y:S05]  /*1540*/  @!P4 S2R R2, SR_TID.X ;  /* 0x000000000002c919 */ /* 0x000e2a0000002100 */
[----:B------:R1:W5:Y:S02]  /*1550*/  @P1 LDG.E R32, desc[UR6][R142.64] ;  /* 0x000000068e201981 */ /* 0x000364000c1e1900 */
[----:B-1----:R-:W1:Y:S02]  /*1560*/  @P0 LDC.64 R142, c[0x0][0x438] ;  /* 0x00010e00ff8e0b82 */ /* 0x002e640000000a00 */
[----:B------:R-:W2:Y:S01]  /*1570*/  SHFL.DOWN PT, R178, R140, 0x1, 0x1f ;  /* 0x08201f008cb27f89 */ /* 0x000ea200000e0000 */
[----:B-1----:R-:W-:-:S05]  /*1580*/  @P0 IMAD.WIDE.U32 R142, R38, 0x10, R142 ;  /* 0x00000010268e0825 */ /* 0x002fca00078e008e */
[----:B------:R1:W5:Y:S01]  /*1590*/  @P0 LDG.E.128 R76, desc[UR6][R142.64] ;  /* 0x000000068e4c0981 */ /* 0x000362000c1e1d00 */
[----:B0-----:R-:W-:Y:S01]  /*15a0*/  @!P4 SHF.R.U32.HI R185, RZ, 0x2, R2 ;  /* 0x00000002ffb9c819 */ /* 0x001fe20000011602 */
[----:B-1----:R-:W0:Y:S03]  /*15b0*/  @P0 LDC.64 R142, c[0x0][0x438] ;  /* 0x00010e00ff8e0b82 */ /* 0x002e260000000a00 */
[----:B------:R-:W-:Y:S01]  /*15c0*/  @!P4 LOP3.LUT R185, R185, 0x18, RZ, 0xc0, !PT ;  /* 0x00000018b9b9c812 */ /* 0x000fe200078ec0ff */
[----:B--2---:R-:W-:-:S03]  /*15d0*/  FADD.FTZ R140, R140, R178 ;  /* 0x000000b28c8c7221 */ /* 0x004fc60000010000 */
[----:B------:R-:W-:Y:S02]  /*15e0*/  @!P4 IADD3 R185, PT, PT, R185, R179, RZ ;  /* 0x000000b3b9b9c210 */ /* 0x000fe40007ffe0ff */
[----:B------:R-:W1:Y:S03]  /*15f0*/  @P0 LDC.64 R178, c[0x0][0x438] ;  /* 0x00010e00ffb20b82 */ /* 0x000e660000000a00 */
[----:B------:R2:W-:Y:S05]  /*1600*/  @!P4 STS.64 [R185], R140 ;  /* 0x0000008cb900c388 */ /* 0x0005ea0000000a00 */
[----:B--2---:R-:W2:Y:S01]  /*1610*/  @P0 LDC.64 R140, c[0x0][0x438] ;  /* 0x00010e00ff8c0b82 */ /* 0x004ea20000000a00 */
[----:B0-----:R-:W-:-:S05]  /*1620*/  @P0 IMAD.WIDE.U32 R142, R14, 0x10, R142 ;  /* 0x000000100e8e0825 */ /* 0x001fca00078e008e */
[----:B------:R0:W5:Y:S02]  /*1630*/  @P0 LDG.E.128 R88, desc[UR6][R142.64] ;  /* 0x000000068e580981 */ /* 0x000164000c1e1d00 */
[----:B0-----:R-:W0:Y:S01]  /*1640*/  LDC.64 R142, c[0x0][0x3b0] ;  /* 0x0000ec00ff8e7b82 */ /* 0x001e220000000a00 */
[----:B--2---:R-:W-:-:S05]  /*1650*/  @P0 IMAD.WIDE.U32 R140, R39, 0x10, R140 ;  /* 0x00000010278c0825 */ /* 0x004fca00078e008c */
[----:B------:R2:W5:Y:S01]  /*1660*/  @P0 LDG.E.128 R72, desc[UR6][R140.64] ;  /* 0x000000068c480981 */ /* 0x000562000c1e1d00 */
[C---:B------:R-:W-:Y:S01]  /*1670*/  FADD.FTZ R220, R108.reuse, R220 ;  /* 0x000000dc6cdc7221 */ /* 0x040fe20000010000 */
[----:B------:R-:W-:Y:S01]  /*1680*/  FFMA.FTZ R11, R108, R0, R11 ;  /* 0x000000006c0b7223 */ /* 0x000fe2000001000b */
[C---:B------:R-:W-:Y:S01]  /*1690*/  FADD.FTZ R221, R109.reuse, R221 ;  /* 0x000000dd6ddd7221 */ /* 0x040fe20000010000 */
[----:B------:R-:W-:Y:S01]  /*16a0*/  FFMA.FTZ R10, R109, R190, R10 ;  /* 0x000000be6d0a7223 */ /* 0x000fe2000001000a */
[----:B--2---:R-:W2:Y:S01]  /*16b0*/  @P0 LDC.64 R140, c[0x0][0x438] ;  /* 0x00010e00ff8c0b82 */ /* 0x004ea20000000a00 */
[----:B0-----:R-:W-:-:S05]  /*16c0*/  IMAD.WIDE.U32 R108, R39, 0x4, R142 ;  /* 0x00000004276c7825 */ /* 0x001fca00078e008e */
[----:B------:R0:W5:Y:S02]  /*16d0*/  LDG.E R230, desc[UR6][R108.64] ;  /* 0x000000066ce67981 */ /* 0x000164000c1e1900 */
[----:B0-----:R-:W-:-:S05]  /*16e0*/  IMAD.WIDE.U32 R108, R38, 0x4, R142 ;  /* 0x00000004266c7825 */ /* 0x001fca00078e008e */
[----:B------:R0:W5:Y:S01]  /*16f0*/  LDG.E R210, desc[UR6][R108.64] ;  /* 0x000000066cd27981 */ /* 0x000162000c1e1900 */
[----:B-1----:R-:W-:-:S04]  /*1700*/  @P0 IMAD.WIDE.U32 R178, R36, 0x10, R178 ;  /* 0x0000001024b20825 */ /* 0x002fc800078e00b2 */
[C---:B--2---:R-:W-:Y:S01]  /*1710*/  @P0 IMAD.WIDE.U32 R140, R13.reuse, 0x10, R140 ;  /* 0x000000100d8c0825 */ /* 0x044fe200078e008c */
[----:B------:R1:W5:Y:S03]  /*1720*/  @P0 LDG.E.128 R80, desc[UR6][R178.64] ;  /* 0x00000006b2500981 */ /* 0x000366000c1e1d00 */
[--C-:B0-----:R-:W-:Y:S01]  /*1730*/  IMAD.WIDE.U32 R108, R36, 0x4, R142.reuse ;  /* 0x00000004246c7825 */ /* 0x101fe200078e008e */
[----:B------:R0:W5:Y:S04]  /*1740*/  @P0 LDG.E.128 R84, desc[UR6][R140.64] ;  /* 0x000000068c540981 */ /* 0x000168000c1e1d00 */
[----:B------:R2:W5:Y:S01]  /*1750*/  LDG.E R200, desc[UR6][R108.64] ;  /* 0x000000066cc87981 */ /* 0x000562000c1e1900 */
[----:B-1----:R-:W1:Y:S08]  /*1760*/  @P0 LDC.64 R178, c[0x0][0x438] ;  /* 0x00010e00ffb20b82 */ /* 0x002e700000000a00 */
[----:B0-----:R-:W0:Y:S01]  /*1770*/  @P0 LDC.64 R140, c[0x0][0x438] ;  /* 0x00010e00ff8c0b82 */ /* 0x001e220000000a00 */
[----:B--2---:R-:W-:-:S05]  /*1780*/  IMAD.WIDE.U32 R108, R13, 0x4, R142 ;  /* 0x000000040d6c7825 */ /* 0x004fca00078e008e */
[----:B------:R2:W5:Y:S02]  /*1790*/  LDG.E R185, desc[UR6][R108.64] ;  /* 0x000000066cb97981 */ /* 0x000564000c1e1900 */
[----:B--2---:R-:W-:-:S05]  /*17a0*/  IMAD.WIDE.U32 R108, R14, 0x4, R142 ;  /* 0x000000040e6c7825 */ /* 0x004fca00078e008e */
[----:B------:R2:W5:Y:S02]  /*17b0*/  LDG.E R143, desc[UR6][R108.64] ;  /* 0x000000066c8f7981 */ /* 0x000564000c1e1900 */
[----:B--2---:R-:W2:Y:S01]  /*17c0*/  LDC.64 R108, c[0x0][0x3b0] ;  /* 0x0000ec00ff6c7b82 */ /* 0x004ea20000000a00 */
[----:B0-----:R-:W-:-:S04]  /*17d0*/  @P0 IMAD.WIDE.U32 R140, R15, 0x10, R140 ;  /* 0x000000100f8c0825 */ /* 0x001fc800078e008c */
[----:B-1----:R-:W-:Y:S01]  /*17e0*/  @P0 IMAD.WIDE.U32 R178, R16, 0x10, R178 ;  /* 0x0000001010b20825 */ /* 0x002fe200078e00b2 */
[----:B------:R2:W5:Y:S04]  /*17f0*/  @P0 LDG.E.128 R92, desc[UR6][R140.64] ;  /* 0x000000068c5c0981 */ /* 0x000568000c1e1d00 */
[----:B------:R0:W5:Y:S01]  /*1800*/  @P0 LDG.E.128 R96, desc[UR6][R178.64] ;  /* 0x00000006b2600981 */ /* 0x000162000c1e1d00 */
[----:B--2---:R-:W-:-:S04]  /*1810*/  IMAD.WIDE.U32 R140, R15, 0x4, R108 ;  /* 0x000000040f8c7825 */ /* 0x004fc800078e006c */
[--C-:B0-----:R-:W-:Y:S02]  /*1820*/  IMAD.WIDE.U32 R178, R16, 0x4, R108.reuse ;  /* 0x0000000410b27825 */ /* 0x101fe400078e006c */
[----:B------:R-:W5:Y:S02]  /*1830*/  LDG.E R140, desc[UR6][R140.64] ;  /* 0x000000068c8c7981 */ /* 0x000f64000c1e1900 */
[----:B------:R-:W-:-:S05]  /*1840*/  IMAD.WIDE.U32 R108, R17, 0x4, R108 ;  /* 0x00000004116c7825 */ /* 0x000fca00078e006c */
[----:B------:R0:W5:Y:S04]  /*1850*/  LDG.E R142, desc[UR6][R108.64] ;  /* 0x000000066c8e7981 */ /* 0x000168000c1e1900 */
[----:B------:R1:W5:Y:S01]  /*1860*/  LDG.E R141, desc[UR6][R178.64] ;  /* 0x00000006b28d7981 */ /* 0x000362000c1e1900 */
[----:B0-----:R-:W0:Y:S02]  /*1870*/  @P0 LDC.64 R108, c[0x0][0x438] ;  /* 0x00010e00ff6c0b82 */ /* 0x001e240000000a00 */
[----:B0-----:R-:W-:-:S05]  /*1880*/  @P0 IMAD.WIDE.U32 R108, R17, 0x10, R108 ;  /* 0x00000010116c0825 */ /* 0x001fca00078e006c */
[----:B------:R0:W5:Y:S01]  /*1890*/  @P0 LDG.E.128 R100, desc[UR6][R108.64] ;  /* 0x000000066c640981 */ /* 0x000162000c1e1d00 */
[----:B------:R-:W-:Y:S01]  /*18a0*/  @!P3 IADD3 R199, PT, PT, R198, 0x4000, RZ ;  /* 0x00004000c6c7b810 */ /* 0x000fe20007ffe0ff */
[C---:B------:R-:W-:Y:S01]  /*18b0*/  FADD.FTZ R222, R110.reuse, R222 ;  /* 0x000000de6ede7221 */ /* 0x040fe20000010000 */
[----:B------:R-:W-:Y:S01]  /*18c0*/  FFMA.FTZ R9, R110, R191, R9 ;  /* 0x000000bf6e097223 */ /* 0x000fe20000010009 */
[C---:B------:R-:W-:Y:S01]  /*18d0*/  FADD.FTZ R223, R111.reuse, R223 ;  /* 0x000000df6fdf7221 */ /* 0x040fe20000010000 */
[----:B------:R-:W-:Y:S01]  /*18e0*/  FFMA.FTZ R8, R111, R192, R8 ;  /* 0x000000c06f087223 */ /* 0x000fe20000010008 */
[----:B------:R-:W-:Y:S01]  /*18f0*/  BAR.SYNC.DEFER_BLOCKING 0x0 ;  /* 0x0000000000007b1d */ /* 0x000fe20000010000 */
[C---:B-1----:R-:W-:Y:S02]  /*1900*/  IADD3 R178, PT, PT, R198.reuse, 0x4030, RZ ;  /* 0x00004030c6b27810 */ /* 0x042fe40007ffe0ff */
[----:B------:R-:W-:Y:S01]  /*1910*/  @!P3 IADD3 R178, PT, PT, R198, 0x4010, RZ ;  /* 0x00004010c6b2b810 */ /* 0x000fe20007ffe0ff */
        /* <DEDUP_REMOVED lines=81> */
[C---:B-----5:R-:W-:Y:S01]  /*1e30*/  FFMA.FTZ R113, R18.reuse, R186, R75 ;  /* 0x000000ba12717223 */ /* 0x060fe2000001004b */
[----:B------:R-:W-:Y:S01]  /*1e40*/  FFMA.FTZ R111, R18, R190, R73 ;  /* 0x000000be126f7223 */ /* 0x000fe20000010049 */
[----:B------:R-:W-:Y:S01]  /*1e50*/  FADD.FTZ R182, R173, -R182 ;  /* 0x800000b6adb67221 */ /* 0x000fe20000010000 */
[-CC-:B------:R-:W-:Y:S01]  /*1e60*/  FFMA.FTZ R181, R181, R117.reuse, R116.reuse ;  /* 0x00000075b5b57223 */ /* 0x180fe20000010074 */
[-C--:B------:R-:W-:Y:S01]  /*1e70*/  FMUL.FTZ R108, R113, R32.reuse ;  /* 0x00000020716c7220 */ /* 0x080fe20000410000 */
[----:B------:R-:W-:Y:S01]  /*1e80*/  FADD.FTZ R113, R188, -R109 ;  /* 0x8000006dbc717221 */ /* 0x000fe20000010000 */
[----:B------:R-:W-:Y:S01]  /*1e90*/  FMUL.FTZ R111, R111, R32 ;  /* 0x000000206f6f7220 */ /* 0x000fe20000410000 */
        /* <DEDUP_REMOVED lines=26> */
[C---:B------:R-:W-:Y:S01]  /*2040*/  FFMA.FTZ R113, R18.reuse, R113, R72 ;  /* 0x0000007112717223 */ /* 0x040fe20000010048 */
[----:B------:R-:W-:Y:S01]  /*2050*/  FMUL.FTZ R111, R111, UR4 ;  /* 0x000000046f6f7c20 */ /* 0x000fe20008410000 */
[----:B------:R-:W-:Y:S01]  /*2060*/  FFMA.FTZ R117, R18, R182, R77 ;  /* 0x000000b612757223 */ /* 0x000fe2000001004d */
[----:B------:R-:W-:Y:S01]  /*2070*/  LOP3.LUT P0, RZ, R230, 0xff00, RZ, 0xc0, !PT ;  /* 0x0000ff00e6ff7812 */ /* 0x000fe2000780c0ff */
[----:B------:R-:W-:Y:S01]  /*2080*/  FMUL.FTZ R108, R108, UR4 ;  /* 0x000000046c6c7c20 */ /* 0x000fe20008410000 */
[----:B------:R-:W-:Y:S01]  /*2090*/  ISETP.GE.U32.AND P2, PT, R230, 0x1000000, PT ;  /* 0x01000000e600780c */ /* 0x000fe20003f46070 */
[-C--:B------:R-:W-:Y:S01]  /*20a0*/  FMUL.FTZ R113, R113, R32.reuse ;  /* 0x0000002071717220 */ /* 0x080fe20000410000 */
[----:B------:R-:W-:Y:S01]  /*20b0*/  FMUL.FTZ R117, R117, R32 ;  /* 0x0000002075757220 */ /* 0x000fe20000410000 */
[----:B------:R-:W-:Y:S01]  /*20c0*/  SEL R109, R111, RZ, P0 ;  /* 0x000000ff6f6d7207 */ /* 0x000fe20000000000 */
[----:B------:R-:W-:Y:S01]  /*20d0*/  FADD.FTZ R118, R149, -R118 ;  /* 0x8000007695767221 */ /* 0x000fe20000010000 */
[----:B------:R-:W-:Y:S01]  /*20e0*/  SEL R111, R108, RZ, P2 ;  /* 0x000000ff6c6f7207 */ /* 0x000fe20001000000 */
[----:B------:R-:W-:Y:S01]  /*20f0*/  FMUL.FTZ R108, R113, UR4 ;  /* 0x00000004716c7c20 */ /* 0x000fe20008410000 */
[----:B------:R-:W-:Y:S01]  /*2100*/  FMUL.FTZ R113, R117, UR4 ;  /* 0x0000000475717c20 */ /* 0x000fe20008410000 */
[----:B------:R-:W-:Y:S01]  /*2110*/  FADD.FTZ R117, R148, -R115 ;  /* 0x8000007394757221 */ /* 0x000fe20000010000 */
[----:B------:R-:W-:Y:S01]  /*2120*/  FADD.FTZ R125, R150, -R121 ;  /* 0x80000079967d7221 */ /* 0x000fe20000010000 */
[C---:B------:R-:W-:Y:S01]  /*2130*/  FFMA.FTZ R121, R18.reuse, R118, R81 ;  /* 0x0000007612797223 */ /* 0x040fe20000010051 */
[----:B------:R-:W-:Y:S01]  /*2140*/  FADD.FTZ R120, R145, -R120 ;  /* 0x8000007891787221 */ /* 0x000fe20000010000 */
[C---:B------:R-:W-:Y:S01]  /*2150*/  FFMA.FTZ R117, R18.reuse, R117, R80 ;  /* 0x0000007512757223 */ /* 0x040fe20000010050 */
[----:B------:R-:W-:Y:S01]  /*2160*/  FFMA.FTZ R125, R18, R125, R82 ;  /* 0x0000007d127d7223 */ /* 0x000fe20000010052 */
[-C--:B------:R-:W-:Y:S01]  /*2170*/  FMUL.FTZ R121, R121, R32.reuse ;  /* 0x0000002079797220 */ /* 0x080fe20000410000 */
[----:B------:R-:W-:Y:S01]  /*2180*/  LOP3.LUT P6, RZ, R230, 0xff, RZ, 0xc0, !PT ;  /* 0x000000ffe6ff7812 */ /* 0x000fe200078cc0ff */
[-C--:B------:R-:W-:Y:S01]  /*2190*/  FMUL.FTZ R117, R117, R32.reuse ;  /* 0x0000002075757220 */ /* 0x080fe20000410000 */
[----:B------:R-:W-:Y:S01]  /*21a0*/  FMUL.FTZ R125, R125, R32 ;  /* 0x000000207d7d7220 */ /* 0x000fe20000410000 */
[----:B------:R-:W-:Y:S01]  /*21b0*/  FADD.FTZ R181, R174, -R181 ;  /* 0x800000b5aeb57221 */ /* 0x000fe20000010000 */
[----:B------:R-:W-:Y:S01]  /*21c0*/  FADD.FTZ R184, R151, -R184 ;  /* 0x800000b897b87221 */ /* 0x000fe20000010000 */
[----:B------:R-:W-:Y:S01]  /*21d0*/  FMUL.FTZ R116, R117, UR4 ;  /* 0x0000000475747c20 */ /* 0x000fe20008410000 */
[----:B------:R-:W-:Y:S01]  /*21e0*/  FMUL.FTZ R117, R121, UR4 ;  /* 0x0000000479757c20 */ /* 0x000fe20008410000 */
[----:B------:R-:W-:Y:S01]  /*21f0*/  FADD.FTZ R121, R144, -R119 ;  /* 0x8000007790797221 */ /* 0x000fe20000010000 */
[----:B------:R-:W-:Y:S01]  /*2200*/  FMUL.FTZ R118, R125, UR4 ;  /* 0x000000047d767c20 */ /* 0x000fe20008410000 */
[----:B------:R-:W-:Y:S01]  /*2210*/  FADD.FTZ R125, R146, -R123 ;  /* 0x8000007b927d7221 */ /* 0x000fe20000010000 */
[C---:B------:R-:W-:Y:S01]  /*2220*/  FFMA.FTZ R123, R18.reuse, R120, R85 ;  /* 0x00000078127b7223 */ /* 0x040fe20000010055 */
[----:B------:R-:W-:Y:S01]  /*2230*/  FFMA.FTZ R121, R18, R121, R84 ;  /* 0x0000007912797223 */ /* 0x000fe20000010054 */
[----:B------:R-:W-:Y:S01]  /*2240*/  SEL R108, R108, RZ, P6 ;  /* 0x000000ff6c6c7207 */ /* 0x000fe20003000000 */
[----:B------:R-:W-:Y:S01]  /*2250*/  FADD.FTZ R34, R34, -R153 ;  /* 0x8000009922227221 */ /* 0x000fe20000010000 */
[-C--:B------:R-:W-:Y:S01]  /*2260*/  FMUL.FTZ R123, R123, R32.reuse ;  /* 0x000000207b7b7220 */ /* 0x080fe20000410000 */
[----:B------:R-:W-:Y:S01]  /*2270*/  FMUL.FTZ R121, R121, R32 ;  /* 0x0000002079797220 */ /* 0x000fe20000410000 */
[----:B------:R-:W-:Y:S01]  /*2280*/  FFMA.FTZ R181, R18, R181, R76 ;  /* 0x000000b512b57223 */ /* 0x000fe2000001004c */
[----:B------:R-:W-:Y:S01]  /*2290*/  LOP3.LUT P6, RZ, R200, 0xff, RZ, 0xc0, !PT ;  /* 0x000000ffc8ff7812 */ /* 0x000fe200078cc0ff */
[C---:B------:R-:W-:Y:S01]  /*22a0*/  FFMA.FTZ R115, R18.reuse, R184, R79 ;  /* 0x000000b812737223 */ /* 0x040fe2000001004f */
[----:B------:R-:W-:Y:S01]  /*22b0*/  FMUL.FTZ R120, R121, UR4 ;  /* 0x0000000479787c20 */ /* 0x000fe20008410000 */
[----:B------:R-:W-:Y:S01]  /*22c0*/  FMUL.FTZ R121, R123, UR4 ;  /* 0x000000047b797c20 */ /* 0x000fe20008410000 */
[----:B------:R-:W-:Y:S01]  /*22d0*/  FADD.FTZ R123, R35, -R154 ;  /* 0x8000009a237b7221 */ /* 0x000fe20000010000 */
[----:B------:R-:W-:Y:S01]  /*22e0*/  FFMA.FTZ R35, R18, R34, R89 ;  /* 0x0000002212237223 */ /* 0x000fe20000010059 */
[-C--:B------:R-:W-:Y:S01]  /*22f0*/  FMUL.FTZ R181, R181, R32.reuse ;  /* 0x00000020b5b57220 */ /* 0x080fe20000410000 */
[----:B------:R-:W-:Y:S01]  /*2300*/  SEL R116, R116, RZ, P6 ;  /* 0x000000ff74747207 */ /* 0x000fe20003000000 */
[----:B------:R-:W-:Y:S01]  /*2310*/  FFMA.FTZ R123, R18, R123, R90 ;  /* 0x0000007b127b7223 */ /* 0x000fe2000001005a */
[----:B------:R-:W-:Y:S01]  /*2320*/  FADD.FTZ R34, R19, -R124 ;  /* 0x8000007c13227221 */ /* 0x000fe20000010000 */
[-C--:B------:R-:W-:Y:S01]  /*2330*/  FMUL.FTZ R115, R115, R32.reuse ;  /* 0x0000002073737220 */ /* 0x080fe20000410000 */
[----:B------:R-:W-:Y:S01]  /*2340*/  LOP3.LUT P6, RZ, R185, 0xff00, RZ, 0xc0, !PT ;  /* 0x0000ff00b9ff7812 */ /* 0x000fe200078cc0ff */
[----:B------:R-:W-:Y:S01]  /*2350*/  FMUL.FTZ R19, R123, R32 ;  /* 0x000000207b137220 */ /* 0x000fe20000410000 */
[----:B------:R-:W-:Y:S01]  /*2360*/  FMUL.FTZ R112, R181, UR4 ;  /* 0x00000004b5707c20 */ /* 0x000fe20008410000 */
[C---:B------:R-:W-:Y:S01]  /*2370*/  LOP3.LUT P5, RZ, R210.reuse, 0xff, RZ, 0xc0, !PT ;  /* 0x000000ffd2ff7812 */ /* 0x040fe200078ac0ff */
[----:B------:R-:W-:Y:S01]  /*2380*/  FMUL.FTZ R115, R115, UR4 ;  /* 0x0000000473737c20 */ /* 0x000fe20008410000 */
[----:B------:R-:W-:Y:S01]  /*2390*/  FADD.FTZ R126, R147, -R126 ;  /* 0x8000007e937e7221 */ /* 0x000fe20000010000 */
[----:B------:R-:W-:Y:S01]  /*23a0*/  SEL R121, R121, RZ, P6 ;  /* 0x000000ff79797207 */ /* 0x000fe20003000000 */
[----:B------:R-:W-:Y:S01]  /*23b0*/  FMUL.FTZ R19, R19, UR4 ;  /* 0x0000000413137c20 */ /* 0x000fe20008410000 */
[----:B------:R-:W-:Y:S01]  /*23c0*/  ISETP.GE.U32.AND P2, PT, R210, 0x1000000, PT ;  /* 0x01000000d200780c */ /* 0x000fe20003f46070 */
[C---:B------:R-:W-:Y:S01]  /*23d0*/  FFMA.FTZ R125, R18.reuse, R125, R86 ;  /* 0x0000007d127d7223 */ /* 0x040fe20000010056 */
[----:B------:R-:W-:Y:S01]  /*23e0*/  LOP3.LUT P6, RZ, R143, 0xff0000, RZ, 0xc0, !PT ;  /* 0x00ff00008fff7812 */ /* 0x000fe200078cc0ff */
[----:B------:R-:W-:Y:S01]  /*23f0*/  FFMA.FTZ R119, R18, R126, R83 ;  /* 0x0000007e12777223 */ /* 0x000fe20000010053 */
[----:B------:R-:W-:Y:S01]  /*2400*/  SEL R112, R112, RZ, P5 ;  /* 0x000000ff70707207 */ /* 0x000fe20002800000 */
[----:B------:R-:W-:Y:S01]  /*2410*/  FFMA.FTZ R187, R18, R187, R74 ;  /* 0x000000bb12bb7223 */ /* 0x000fe2000001004a */
[----:B------:R-:W-:Y:S01]  /*2420*/  LOP3.LUT P5, RZ, R200, 0xff00, RZ, 0xc0, !PT ;  /* 0x0000ff00c8ff7812 */ /* 0x000fe200078ac0ff */
[-C--:B------:R-:W-:Y:S01]  /*2430*/  FMUL.FTZ R125, R125, R32.reuse ;  /* 0x000000207d7d7220 */ /* 0x080fe20000410000 */
[----:B------:R-:W-:Y:S01]  /*2440*/  SEL R115, R115, RZ, P2 ;  /* 0x000000ff73737207 */ /* 0x000fe20001000000 */
[----:B------:R-:W-:Y:S01]  /*2450*/  FADD.FTZ R183, R172, -R183 ;  /* 0x800000b7acb77221 */ /* 0x000fe20000010000 */
[----:B------:R-:W-:Y:S01]  /*2460*/  SEL R126, R19, RZ, P6 ;  /* 0x000000ff137e7207 */ /* 0x000fe20003000000 */
[----:B------:R-:W-:Y:S01]  /*2470*/  FMUL.FTZ R35, R35, R32 ;  /* 0x0000002023237220 */ /* 0x000fe20000410000 */
[----:B------:R-:W-:Y:S01]  /*2480*/  LOP3.LUT P2, RZ, R185, 0xff, RZ, 0xc0, !PT ;  /* 0x000000ffb9ff7812 */ /* 0x000fe2000784c0ff */
[----:B------:R-:W-:Y:S01]  /*2490*/  FADD.FTZ R127, R20, -R127 ;  /* 0x8000007f147f7221 */ /* 0x000fe20000010000 */
[C---:B------:R-:W-:Y:S01]  /*24a0*/  FFMA.FTZ R19, R18.reuse, R34, R91 ;  /* 0x0000002212137223 */ /* 0x040fe2000001005b */
[----:B------:R-:W-:Y:S01]  /*24b0*/  FADD.FTZ R37, R37, -R122 ;  /* 0x8000007a25257221 */ /* 0x000fe20000010000 */
[-C--:B------:R-:W-:Y:S01]  /*24c0*/  FMUL.FTZ R187, R187, R32.reuse ;  /* 0x00000020bbbb7220 */ /* 0x080fe20000410000 */
[----:B------:R-:W-:Y:S01]  /*24d0*/  SEL R117, R117, RZ, P5 ;  /* 0x000000ff75757207 */ /* 0x000fe20002800000 */
[----:B------:R-:W-:Y:S01]  /*24e0*/  FMUL.FTZ R122, R125, UR4 ;  /* 0x000000047d7a7c20 */ /* 0x000fe20008410000 */
[----:B------:R-:W-:Y:S01]  /*24f0*/  FFMA.FTZ R183, R18, R183, R78 ;  /* 0x000000b712b77223 */ /* 0x000fe2000001004e */
[----:B------:R-:W-:Y:S01]  /*2500*/  LOP3.LUT P5, RZ, R185, 0xff0000, RZ, 0xc0, !PT ;  /* 0x00ff0000b9ff7812 */ /* 0x000fe200078ac0ff */
[----:B------:R-:W-:Y:S01]  /*2510*/  FMUL.FTZ R35, R35, UR4 ;  /* 0x0000000423237c20 */ /* 0x000fe20008410000 */
[----:B------:R-:W-:Y:S01]  /*2520*/  SEL R120, R120, RZ, P2 ;  /* 0x000000ff78787207 */ /* 0x000fe20001000000 */
[----:B------:R-:W-:Y:S01]  /*2530*/  FFMA.FTZ R127, R18, R127, R92 ;  /* 0x0000007f127f7223 */ /* 0x000fe2000001005c */
[-C--:B------:R-:W-:Y:S01]  /*2540*/  FMUL.FTZ R19, R19, R32.reuse ;  /* 0x0000002013137220 */ /* 0x080fe20000410000 */
[----:B------:R-:W-:Y:S01]  /*2550*/  LOP3.LUT P2, RZ, R143, 0xff00, RZ, 0xc0, !PT ;  /* 0x0000ff008fff7812 */ /* 0x000fe2000784c0ff */
[----:B------:R-:W-:Y:S01]  /*2560*/  FMUL.FTZ R110, R187, UR4 ;  /* 0x00000004bb6e7c20 */ /* 0x000fe20008410000 */
[----:B------:R-:W-:Y:S01]  /*2570*/  LOP3.LUT P4, RZ, R230, 0xff0000, RZ, 0xc0, !PT ;  /* 0x00ff0000e6ff7812 */ /* 0x000fe2000788c0ff */
[-C--:B------:R-:W-:Y:S01]  /*2580*/  FMUL.FTZ R183, R183, R32.reuse ;  /* 0x00000020b7b77220 */ /* 0x080fe20000410000 */
[----:B------:R-:W-:Y:S01]  /*2590*/  SEL R122, R122, RZ, P5 ;  /* 0x000000ff7a7a7207 */ /* 0x000fe20002800000 */
[-C--:B------:R-:W-:Y:S01]  /*25a0*/  FMUL.FTZ R127, R127, R32.reuse ;  /* 0x000000207f7f7220 */ /* 0x080fe20000410000 */
[----:B------:R-:W-:Y:S01]  /*25b0*/  FMUL.FTZ R19, R19, UR4 ;  /* 0x0000000413137c20 */ /* 0x000fe20008410000 */
[----:B------:R-:W-:Y:S01]  /*25c0*/  ISETP.GE.U32.AND P5, PT, R143, 0x1000000, PT ;  /* 0x010000008f00780c */ /* 0x000fe20003fa6070 */
[----:B------:R-:W-:Y:S01]  /*25d0*/  FADD.FTZ R33, R33, -R152 ;  /* 0x8000009821217221 */ /* 0x000fe20000010000 */
[----:B------:R-:W-:Y:S01]  /*25e0*/  SEL R125, R35, RZ, P2 ;  /* 0x000000ff237d7207 */ /* 0x000fe20001000000 */
[----:B------:R-:W-:Y:S01]  /*25f0*/  FADD.FTZ R136, R23, -R136 ;  /* 0x8000008817887221 */ /* 0x000fe20000010000 */
[----:B------:R-:W0:Y:S01]  /*2600*/  LDC.64 R34, c[0x0][0x468] ;  /* 0x00011a00ff227b82 */ /* 0x000e220000000a00 */
[----:B------:R-:W-:Y:S01]  /*2610*/  SEL R110, R110, RZ, P4 ;  /* 0x000000ff6e6e7207 */ /* 0x000fe20002000000 */
[----:B------:R-:W-:Y:S01]  /*2620*/  FMUL.FTZ R114, R183, UR4 ;  /* 0x00000004b7727c20 */ /* 0x000fe20008410000 */
[----:B------:R-:W-:Y:S01]  /*2630*/  FMUL.FTZ R20, R127, UR4 ;  /* 0x000000047f147c20 */ /* 0x000fe20008410000 */
[C---:B------:R-:W-:Y:S01]  /*2640*/  LOP3.LUT P0, RZ, R210.reuse, 0xff00, RZ, 0xc0, !PT ;  /* 0x0000ff00d2ff7812 */ /* 0x040fe2000780c0ff */
[----:B------:R-:W-:Y:S01]  /*2650*/  FMUL.FTZ R119, R119, R32 ;  /* 0x0000002077777220 */ /* 0x000fe20000410000 */
[----:B------:R-:W-:Y:S01]  /*2660*/  LOP3.LUT P4, RZ, R210, 0xff0000, RZ, 0xc0, !PT ;  /* 0x00ff0000d2ff7812 */ /* 0x000fe2000788c0ff */
[C---:B------:R-:W-:Y:S01]  /*2670*/  FFMA.FTZ R37, R18.reuse, R37, R87 ;  /* 0x0000002512257223 */ /* 0x040fe20000010057 */
[----:B------:R-:W-:Y:S01]  /*2680*/  SEL R127, R19, RZ, P5 ;  /* 0x000000ff137f7207 */ /* 0x000fe20002800000 */
[C---:B------:R-:W-:Y:S01]  /*2690*/  FFMA.FTZ R33, R18.reuse, R33, R88 ;  /* 0x0000002112217223 */ /* 0x040fe20000010058 */
[----:B------:R-:W-:Y:S01]  /*26a0*/  FADD.FTZ R130, R25, -R130 ;  /* 0x8000008219827221 */ /* 0x000fe20000010000 */
[----:B------:R-:W-:Y:S01]  /*26b0*/  FFMA.FTZ R19, R18, R136, R95 ;  /* 0x0000008812137223 */ /* 0x000fe2000001005f */
[----:B------:R-:W-:Y:S01]  /*26c0*/  FADD.FTZ R132, R21, -R132 ;  /* 0x8000008415847221 */ /* 0x000fe20000010000 */
[----:B------:R-:W-:Y:S01]  /*26d0*/  SEL R113, R113, RZ, P0 ;  /* 0x000000ff71717207 */ /* 0x000fe20000000000 */
[----:B------:R-:W-:Y:S01]  /*26e0*/  FMUL.FTZ R119, R119, UR4 ;  /* 0x0000000477777c20 */ /* 0x000fe20008410000 */
[----:B------:R-:W-:Y:S01]  /*26f0*/  SEL R114, R114, RZ, P4 ;  /* 0x000000ff72727207 */ /* 0x000fe20002000000 */
[-C--:B------:R-:W-:Y:S01]  /*2700*/  FMUL.FTZ R37, R37, R32.reuse ;  /* 0x0000002025257220 */ /* 0x080fe20000410000 */
[C---:B------:R-:W-:Y:S01]  /*2710*/  LOP3.LUT P0, RZ, R200.reuse, 0xff0000, RZ, 0xc0, !PT ;  /* 0x00ff0000c8ff7812 */ /* 0x040fe2000780c0ff */
[----:B------:R-:W-:Y:S01]  /*2720*/  FMUL.FTZ R33, R33, R32 ;  /* 0x0000002021217220 */ /* 0x000fe20000410000 */
[----:B------:R-:W-:Y:S01]  /*2730*/  ISETP.GE.U32.AND P4, PT, R200, 0x1000000, PT ;  /* 0x01000000c800780c */ /* 0x000fe20003f86070 */
[----:B------:R-:W-:Y:S01]  /*2740*/  FFMA.FTZ R23, R18, R130, R97 ;  /* 0x0000008212177223 */ /* 0x000fe20000010061 */
[----:B------:R-:W-:Y:S01]  /*2750*/  FMUL.FTZ R19, R19, R32 ;  /* 0x0000002013137220 */ /* 0x000fe20000410000 */
[----:B------:R-:W-:Y:S01]  /*2760*/  FADD.FTZ R135, R22, -R135 ;  /* 0x8000008716877221 */ /* 0x000fe20000010000 */
[----:B------:R-:W-:Y:S01]  /*2770*/  FFMA.FTZ R21, R18, R132, R93 ;  /* 0x0000008412157223 */ /* 0x000fe2000001005d */
[----:B------:R-:W-:Y:S01]  /*2780*/  FADD.FTZ R133, R24, -R133 ;  /* 0x8000008518857221 */ /* 0x000fe20000010000 */
[----:B------:R-:W-:Y:S01]  /*2790*/  FADD.FTZ R137, R26, -R137 ;  /* 0x800000891a897221 */ /* 0x000fe20000010000 */
[----:B------:R-:W-:Y:S01]  /*27a0*/  SEL R118, R118, RZ, P0 ;  /* 0x000000ff76767207 */ /* 0x000fe20000000000 */
[----:B------:R-:W-:Y:S01]  /*27b0*/  FMUL.FTZ R37, R37, UR4 ;  /* 0x0000000425257c20 */ /* 0x000fe20008410000 */
[----:B------:R-:W-:Y:S01]  /*27c0*/  SEL R119, R119, RZ, P4 ;  /* 0x000000ff77777207 */ /* 0x000fe20002000000 */
[----:B------:R-:W-:Y:S01]  /*27d0*/  FMUL.FTZ R33, R33, UR4 ;  /* 0x0000000421217c20 */ /* 0x000fe20008410000 */
[-C--:B------:R-:W-:Y:S01]  /*27e0*/  FMUL.FTZ R23, R23, R32.reuse ;  /* 0x0000002017177220 */ /* 0x080fe20000410000 */
[----:B------:R-:W-:Y:S01]  /*27f0*/  FMUL.FTZ R19, R19, UR4 ;  /* 0x0000000413137c20 */ /* 0x000fe20008410000 */
[----:B------:R-:W-:Y:S01]  /*2800*/  ISETP.GE.U32.AND P0, PT, R185, 0x1000000, PT ;  /* 0x01000000b900780c */ /* 0x000fe20003f06070 */
[----:B------:R-:W-:Y:S01]  /*2810*/  FFMA.FTZ R135, R18, R135, R94 ;  /* 0x0000008712877223 */ /* 0x000fe2000001005e */
[----:B------:R-:W-:Y:S01]  /*2820*/  LOP3.LUT P4, RZ, R143, 0xff, RZ, 0xc0, !PT ;  /* 0x000000ff8fff7812 */ /* 0x000fe2000788c0ff */
[-C--:B------:R-:W-:Y:S01]  /*2830*/  FMUL.FTZ R21, R21, R32.reuse ;  /* 0x0000002015157220 */ /* 0x080fe20000410000 */
[----:B------:R-:W-:Y:S01]  /*2840*/  ISETP.GE.U32.AND P6, PT, R140, 0x1000000, PT ;  /* 0x010000008c00780c */ /* 0x000fe20003fc6070 */
[C---:B------:R-:W-:Y:S01]  /*2850*/  FFMA.FTZ R133, R18.reuse, R133, R96 ;  /* 0x0000008512857223 */ /* 0x040fe20000010060 */
[----:B------:R-:W-:Y:S01]  /*2860*/  FFMA.FTZ R137, R18, R137, R98 ;  /* 0x0000008912897223 */ /* 0x000fe20000010062 */
[----:B------:R-:W-:Y:S01]  /*2870*/  FADD.FTZ R0, R27, -R0 ;  /* 0x800000001b007221 */ /* 0x000fe20000010000 */
[----:B------:R-:W-:Y:S01]  /*2880*/  FADD.FTZ R129, R28, -R129 ;  /* 0x800000811c817221 */ /* 0x000fe20000010000 */
[----:B------:R-:W-:Y:S01]  /*2890*/  FADD.FTZ R128, R29, -R128 ;  /* 0x800000801d807221 */ /* 0x000fe20000010000 */
[----:B------:R-:W-:Y:S01]  /*28a0*/  FADD.FTZ R131, R30, -R131 ;  /* 0x800000831e837221 */ /* 0x000fe20000010000 */
[----:B------:R-:W-:Y:S01]  /*28b0*/  FADD.FTZ R134, R31, -R134 ;  /* 0x800000861f867221 */ /* 0x000fe20000010000 */
[----:B------:R-:W-:Y:S01]  /*28c0*/  FMUL.FTZ R25, R23, UR4 ;  /* 0x0000000417197c20 */ /* 0x000fe20008410000 */
[----:B------:R-:W-:Y:S01]  /*28d0*/  SEL R123, R37, RZ, P0 ;  /* 0x000000ff257b7207 */ /* 0x000fe20000000000 */
[-C--:B------:R-:W-:Y:S01]  /*28e0*/  FMUL.FTZ R135, R135, R32.reuse ;  /* 0x0000002087877220 */ /* 0x080fe20000410000 */
[----:B------:R-:W-:Y:S01]  /*28f0*/  SEL R124, R33, RZ, P4 ;  /* 0x000000ff217c7207 */ /* 0x000fe20002000000 */
[----:B------:R-:W-:Y:S01]  /*2900*/  FMUL.FTZ R21, R21, UR4 ;  /* 0x0000000415157c20 */ /* 0x000fe20008410000 */
[----:B------:R-:W-:Y:S01]  /*2910*/  SEL R23, R19, RZ, P6 ;  /* 0x000000ff13177207 */ /* 0x000fe20003000000 */
[-C--:B------:R-:W-:Y:S01]  /*2920*/  FMUL.FTZ R133, R133, R32.reuse ;  /* 0x0000002085857220 */ /* 0x080fe20000410000 */
[C---:B------:R-:W-:Y:S01]  /*2930*/  LOP3.LUT P0, RZ, R140.reuse, 0xff, RZ, 0xc0, !PT ;  /* 0x000000ff8cff7812 */ /* 0x040fe2000780c0ff */
[----:B------:R-:W-:Y:S01]  /*2940*/  FMUL.FTZ R137, R137, R32 ;  /* 0x0000002089897220 */ /* 0x000fe20000410000 */
[----:B------:R-:W-:Y:S01]  /*2950*/  LOP3.LUT P4, RZ, R140, 0xff00, RZ, 0xc0, !PT ;  /* 0x0000ff008cff7812 */ /* 0x000fe2000788c0ff */
[C---:B------:R-:W-:Y:S01]  /*2960*/  FFMA.FTZ R19, R18.reuse, R0, R99 ;  /* 0x0000000012137223 */ /* 0x040fe20000010063 */
[C---:B------:R-:W-:Y:S01]  /*2970*/  FFMA.FTZ R129, R18.reuse, R129, R100 ;  /* 0x0000008112817223 */ /* 0x040fe20000010064 */
[C---:B------:R-:W-:Y:S01]  /*2980*/  FFMA.FTZ R27, R18.reuse, R128, R101 ;  /* 0x00000080121b7223 */ /* 0x040fe20000010065 */
[C---:B------:R-:W-:Y:S01]  /*2990*/  FFMA.FTZ R131, R18.reuse, R131, R102 ;  /* 0x0000008312837223 */ /* 0x040fe20000010066 */
[----:B------:R-:W-:Y:S01]  /*29a0*/  FFMA.FTZ R29, R18, R134, R103 ;  /* 0x00000086121d7223 */ /* 0x000fe20000010067 */
[----:B------:R-:W-:Y:S01]  /*29b0*/  FMUL.FTZ R22, R135, UR4 ;  /* 0x0000000487167c20 */ /* 0x000fe20008410000 */
[----:B------:R-:W-:Y:S01]  /*29c0*/  LOP3.LUT P2, RZ, R140, 0xff0000, RZ, 0xc0, !PT ;  /* 0x00ff00008cff7812 */ /* 0x000fe2000784c0ff */
[----:B------:R-:W-:Y:S01]  /*29d0*/  FMUL.FTZ R24, R133, UR4 ;  /* 0x0000000485187c20 */ /* 0x000fe20008410000 */
[----:B------:R-:W-:Y:S01]  /*29e0*/  SEL R20, R20, RZ, P0 ;  /* 0x000000ff14147207 */ /* 0x000fe20000000000 */
[----:B------:R-:W-:Y:S01]  /*29f0*/  FMUL.FTZ R26, R137, UR4 ;  /* 0x00000004891a7c20 */ /* 0x000fe20008410000 */
[----:B------:R-:W-:Y:S01]  /*2a00*/  SEL R21, R21, RZ, P4 ;  /* 0x000000ff15157207 */ /* 0x000fe20002000000 */
[-C--:B------:R-:W-:Y:S01]  /*2a10*/  FMUL.FTZ R0, R19, R32.reuse ;  /* 0x0000002013007220 */ /* 0x080fe20000410000 */
[----:B------:R-:W-:Y:S01]  /*2a20*/  LOP3.LUT P5, RZ, R141, 0xff, RZ, 0xc0, !PT ;  /* 0x000000ff8dff7812 */ /* 0x000fe200078ac0ff */
[-C--:B------:R-:W-:Y:S01]  /*2a30*/  FMUL.FTZ R129, R129, R32.reuse ;  /* 0x0000002081817220 */ /* 0x080fe20000410000 */
[----:B------:R-:W-:Y:S01]  /*2a40*/  LOP3.LUT P0, RZ, R141, 0xff00, RZ, 0xc0, !PT ;  /* 0x0000ff008dff7812 */ /* 0x000fe2000780c0ff */
[-C--:B------:R-:W-:Y:S01]  /*2a50*/  FMUL.FTZ R27, R27, R32.reuse ;  /* 0x000000201b1b7220 */ /* 0x080fe20000410000 */
[----:B------:R-:W-:Y:S01]  /*2a60*/  LOP3.LUT P4, RZ, R141, 0xff0000, RZ, 0xc0, !PT ;  /* 0x00ff00008dff7812 */ /* 0x000fe2000788c0ff */
[-C--:B------:R-:W-:Y:S01]  /*2a70*/  FMUL.FTZ R131, R131, R32.reuse ;  /* 0x0000002083837220 */ /* 0x080fe20000410000 */
[----:B------:R-:W-:Y:S01]  /*2a80*/  FMUL.FTZ R128, R29, R32 ;  /* 0x000000201d807220 */ /* 0x000fe20000410000 */
[----:B0-----:R-:W-:Y:S01]  /*2a90*/  IMAD.WIDE.U32 R18, R39, 0x10, R34 ;  /* 0x0000001027127825 */ /* 0x001fe200078e0022 */
[----:B------:R-:W-:-:S03]  /*2aa0*/  SEL R22, R22, RZ, P2 ;  /* 0x000000ff16167207 */ /* 0x000fc60001000000 */
[----:B------:R-:W-:Y:S01]  /*2ab0*/  FMUL.FTZ R0, R0, UR4 ;  /* 0x0000000400007c20 */ /* 0x000fe20008410000 */
[----:B------:R-:W-:Y:S01]  /*2ac0*/  ISETP.GE.U32.AND P2, PT, R141, 0x1000000, PT ;  /* 0x010000008d00780c */ /* 0x000fe20003f46070 */
[----:B------:R-:W-:Y:S01]  /*2ad0*/  IMAD.WIDE.U32 R30, R14, 0x10, R34 ;  /* 0x000000100e1e7825 */ /* 0x000fe200078e0022 */
[----:B------:R-:W-:-:S03]  /*2ae0*/  SEL R24, R24, RZ, P5 ;  /* 0x000000ff18187207 */ /* 0x000fc60002800000 */
[----:B------:R-:W-:Y:S01]  /*2af0*/  FMUL.FTZ R131, R131, UR4 ;  /* 0x0000000483837c20 */ /* 0x000fe20008410000 */
[----:B------:R-:W-:Y:S01]  /*2b00*/  SEL R25, R25, RZ, P0 ;  /* 0x000000ff19197207 */ /* 0x000fe20000000000 */
[----:B------:R-:W-:Y:S01]  /*2b10*/  IMAD.WIDE.U32 R38, R38, 0x10, R34 ;  /* 0x0000001026267825 */ /* 0x000fe200078e0022 */
[----:B------:R-:W-:-:S03]  /*2b20*/  SEL R26, R26, RZ, P4 ;  /* 0x000000ff1a1a7207 */ /* 0x000fc60002000000 */
[----:B------:R-:W-:Y:S01]  /*2b30*/  FMUL.FTZ R128, R128, UR4 ;  /* 0x0000000480807c20 */ /* 0x000fe20008410000 */
[----:B------:R-:W-:Y:S01]  /*2b40*/  LOP3.LUT P6, RZ, R142, 0xff, RZ, 0xc0, !PT ;  /* 0x000000ff8eff7812 */ /* 0x000fe200078cc0ff */
[--C-:B------:R-:W-:Y:S01]  /*2b50*/  IMAD.WIDE.U32 R36, R36, 0x10, R34.reuse ;  /* 0x0000001024247825 */ /* 0x100fe200078e0022 */
[C---:B------:R-:W-:Y:S01]  /*2b60*/  LOP3.LUT P5, RZ, R142.reuse, 0xff00, RZ, 0xc0, !PT ;  /* 0x0000ff008eff7812 */ /* 0x040fe200078ac0ff */
[----:B------:R0:W-:Y:S01]  /*2b70*/  STG.E.128 desc[UR6][R18.64], R108 ;  /* 0x0000006c12007986 */ /* 0x0001e2000c101d06 */
[C---:B------:R-:W-:Y:S01]  /*2b80*/  LOP3.LUT P0, RZ, R142.reuse, 0xff0000, RZ, 0xc0, !PT ;  /* 0x00ff00008eff7812 */ /* 0x040fe2000780c0ff */
[--C-:B------:R-:W-:Y:S01]  /*2b90*/  IMAD.WIDE.U32 R28, R13, 0x10, R34.reuse ;  /* 0x000000100d1c7825 */ /* 0x100fe200078e0022 */
[----:B------:R-:W-:Y:S01]  /*2ba0*/  ISETP.GE.U32.AND P4, PT, R142, 0x1000000, PT ;  /* 0x010000008e00780c */ /* 0x000fe20003f86070 */
[----:B------:R1:W-:Y:S02]  /*2bb0*/  STG.E.128 desc[UR6][R38.64], R112 ;  /* 0x0000007026007986 */ /* 0x0003e4000c101d06 */
[----:B------:R-:W-:-:S02]  /*2bc0*/  IMAD.WIDE.U32 R14, R15, 0x10, R34 ;  /* 0x000000100f0e7825 */ /* 0x000fc400078e0022 */
[----:B------:R1:W-:Y:S02]  /*2bd0*/  STG.E.128 desc[UR6][R36.64], R116 ;  /* 0x0000007424007986 */ /* 0x0003e4000c101d06 */
[----:B------:R-:W-:-:S04]  /*2be0*/  IMAD.WIDE.U32 R32, R16, 0x10, R34 ;  /* 0x0000001010207825 */ /* 0x000fc800078e0022 */
[----:B------:R-:W-:Y:S01]  /*2bf0*/  FMUL.FTZ R16, R129, UR4 ;  /* 0x0000000481107c20 */ /* 0x000fe20008410000 */
[----:B------:R1:W-:Y:S01]  /*2c00*/  STG.E.128 desc[UR6][R28.64], R120 ;  /* 0x000000781c007986 */ /* 0x0003e2000c101d06 */
[----:B------:R-:W-:-:S04]  /*2c10*/  IMAD.WIDE.U32 R34, R17, 0x10, R34 ;  /* 0x0000001011227825 */ /* 0x000fc800078e0022 */
[----:B------:R-:W-:Y:S01]  /*2c20*/  FMUL.FTZ R17, R27, UR4 ;  /* 0x000000041b117c20 */ /* 0x000fe20008410000 */
[----:B------:R-:W-:Y:S01]  /*2c30*/  SEL R27, R0, RZ, P2 ;  /* 0x000000ff001b7207 */ /* 0x000fe20001000000 */
[----:B------:R1:W-:Y:S01]  /*2c40*/  STG.E.128 desc[UR6][R30.64], R124 ;  /* 0x0000007c1e007986 */ /* 0x0003e2000c101d06 */
[----:B------:R-:W-:Y:S02]  /*2c50*/  SEL R16, R16, RZ, P6 ;  /* 0x000000ff10107207 */ /* 0x000fe40003000000 */
[----:B------:R-:W-:Y:S01]  /*2c60*/  SEL R17, R17, RZ, P5 ;  /* 0x000000ff11117207 */ /* 0x000fe20002800000 */
[----:B------:R1:W-:Y:S01]  /*2c70*/  STG.E.128 desc[UR6][R14.64], R20 ;  /* 0x000000140e007986 */ /* 0x0003e2000c101d06 */
[----:B0-----:R-:W-:Y:S02]  /*2c80*/  SEL R18, R131, RZ, P0 ;  /* 0x000000ff83127207 */ /* 0x001fe40000000000 */
[----:B------:R-:W-:Y:S01]  /*2c90*/  SEL R19, R128, RZ, P4 ;  /* 0x000000ff80137207 */ /* 0x000fe20002000000 */
[----:B------:R1:W-:Y:S04]  /*2ca0*/  STG.E.128 desc[UR6][R32.64], R24 ;  /* 0x0000001820007986 */ /* 0x0003e8000c101d06 */
[----:B------:R1:W-:Y:S01]  /*2cb0*/  STG.E.128 desc[UR6][R34.64], R16 ;  /* 0x0000001022007986 */ /* 0x0003e2000c101d06 */
[----:B------:R-:W-:Y:S05]  /*2cc0*/  BRA `(.L_x_14866) ;  /* 0x0000002c00f87947 */ /* 0x000fea0003800000 */
.L_x_14865:
        /* <DEDUP_REMOVED lines=8> */
[C---:B-----5:R-:W-:Y:S01]  /*2d50*/  FFMA.FTZ R104, R18.reuse, R105, R72 ;  /* 0x0000006912687223 */ /* 0x060fe20000010048 */
[----:B------:R-:W-:Y:S01]  /*2d60*/  FFMA.FTZ R105, R18, R190, R73 ;  /* 0x000000be12697223 */ /* 0x000fe20000010049 */
[----:B------:R-:W-:Y:S01]  /*2d70*/  FADD.FTZ R186, R186, -R107 ;  /* 0x8000006bbaba7221 */ /* 0x000fe20000010000 */
[-CC-:B------:R-:W-:Y:S01]  /*2d80*/  FFMA.FTZ R115, R180, R117.reuse, R116.reuse ;  /* 0x00000075b4737223 */ /* 0x180fe20000010074 */
[-C--:B------:R-:W-:Y:S01]  /*2d90*/  FMUL.FTZ R106, R104, R32.reuse ;  /* 0x00000020686a7220 */ /* 0x080fe20000410000 */
[----:B------:R-:W-:Y:S01]  /*2da0*/  FMUL.FTZ R107, R105, R32 ;  /* 0x00000020696b7220 */ /* 0x000fe20000410000 */
[-CC-:B------:R-:W-:Y:S01]  /*2db0*/  FFMA.FTZ R182, R182, R117.reuse, R116.reuse ;  /* 0x00000075b6b67223 */ /* 0x180fe20000010074 */
[-CC-:B------:R-:W-:Y:S01]  /*2dc0*/  FFMA.FTZ R120, R177, R117.reuse, R116.reuse ;  /* 0x00000075b1787223 */ /* 0x180fe20000010074 */
[-C--:B------:R-:W-:Y:S01]  /*2dd0*/  FFMA.FTZ R181, R181, R117.reuse, R116 ;  /* 0x00000075b5b57223 */ /* 0x080fe20000010074 */
[----:B------:R-:W-:Y:S01]  /*2de0*/  FADD.FTZ R184, R151, -R184 ;  /* 0x800000b897b87221 */ /* 0x000fe20000010000 */
[-C--:B------:R-:W-:Y:S01]  /*2df0*/  FFMA.FTZ R121, R176, R117.reuse, R116 ;  /* 0x00000075b0797223 */ /* 0x080fe20000010074 */
[----:B------:R-:W-:Y:S01]  /*2e00*/  FMUL.FTZ R106, R106, UR4 ;  /* 0x000000046a6a7c20 */ /* 0x000fe20008410000 */
[----:B------:R-:W-:Y:S01]  /*2e10*/  FMUL.FTZ R107, R107, UR4 ;  /* 0x000000046b6b7c20 */ /* 0x000fe20008410000 */
[----:B------:R-:W-:Y:S01]  /*2e20*/  FADD.FTZ R125, R148, -R115 ;  /* 0x80000073947d7221 */ /* 0x000fe20000010000 */
[C---:B------:R-:W-:Y:S01]  /*2e30*/  LOP3.LUT P0, RZ, R230.reuse, 0xff, RZ, 0xc0, !PT ;  /* 0x000000ffe6ff7812 */ /* 0x040fe2000780c0ff */
[----:B------:R-:W-:Y:S01]  /*2e40*/  FADD.FTZ R182, R173, -R182 ;  /* 0x800000b6adb67221 */ /* 0x000fe20000010000 */
[----:B------:R-:W-:Y:S01]  /*2e50*/  LOP3.LUT P4, RZ, R230, 0xff00, RZ, 0xc0, !PT ;  /* 0x0000ff00e6ff7812 */ /* 0x000fe2000788c0ff */
[----:B------:R-:W-:Y:S01]  /*2e60*/  FADD.FTZ R126, R149, -R120 ;  /* 0x80000078957e7221 */ /* 0x000fe20000010000 */
[-CC-:B------:R-:W-:Y:S01]  /*2e70*/  FFMA.FTZ R124, R175, R117.reuse, R116.reuse ;  /* 0x00000075af7c7223 */ /* 0x180fe20000010074 */
[----:B------:R-:W-:Y:S01]  /*2e80*/  FADD.FTZ R181, R174, -R181 ;  /* 0x800000b5aeb57221 */ /* 0x000fe20000010000 */
[----:B------:R-:W-:Y:S01]  /*2e90*/  FFMA.FTZ R183, R183, R117, R116 ;  /* 0x00000075b7b77223 */ /* 0x000fe20000010074 */
[----:B------:R-:W-:Y:S01]  /*2ea0*/  FFMA.FTZ R115, R18, R184, R79 ;  /* 0x000000b812737223 */ /* 0x000fe2000001004f */
[----:B------:R-:W-:Y:S01]  /*2eb0*/  FADD.FTZ R127, R150, -R121 ;  /* 0x80000079967f7221 */ /* 0x000fe20000010000 */
[----:B------:R-:W-:Y:S01]  /*2ec0*/  FFMA.FTZ R120, R18, R125, R80 ;  /* 0x0000007d12787223 */ /* 0x000fe20000010050 */
[-CC-:B------:R-:W-:Y:S01]  /*2ed0*/  FFMA.FTZ R122, R169, R117.reuse, R116.reuse ;  /* 0x00000075a97a7223 */ /* 0x180fe20000010074 */
[-CC-:B------:R-:W-:Y:S01]  /*2ee0*/  FFMA.FTZ R135, R156, R117.reuse, R116.reuse ;  /* 0x000000759c877223 */ /* 0x180fe20000010074 */
[----:B------:R-:W-:Y:S01]  /*2ef0*/  SEL R108, R106, RZ, P0 ;  /* 0x000000ff6a6c7207 */ /* 0x000fe20000000000 */
[C---:B------:R-:W-:Y:S01]  /*2f00*/  FFMA.FTZ R113, R18.reuse, R182, R77 ;  /* 0x000000b612717223 */ /* 0x040fe2000001004d */
[----:B------:R-:W-:Y:S01]  /*2f10*/  SEL R109, R107, RZ, P4 ;  /* 0x000000ff6b6d7207 */ /* 0x000fe20002000000 */
[----:B------:R-:W-:Y:S01]  /*2f20*/  FFMA.FTZ R121, R18, R126, R81 ;  /* 0x0000007e12797223 */ /* 0x000fe20000010051 */
[-CC-:B------:R-:W-:Y:S01]  /*2f30*/  FFMA.FTZ R119, R168, R117.reuse, R116.reuse ;  /* 0x00000075a8777223 */ /* 0x180fe20000010074 */
[-CC-:B------:R-:W-:Y:S01]  /*2f40*/  FFMA.FTZ R123, R170, R117.reuse, R116.reuse ;  /* 0x00000075aa7b7223 */ /* 0x180fe20000010074 */
[-CC-:B------:R-:W-:Y:S01]  /*2f50*/  FFMA.FTZ R138, R152, R117.reuse, R116.reuse ;  /* 0x00000075988a7223 */ /* 0x180fe20000010074 */
[----:B------:R-:W-:Y:S01]  /*2f60*/  FFMA.FTZ R156, R157, R117, R116 ;  /* 0x000000759d9c7223 */ /* 0x000fe20000010074 */
[C---:B------:R-:W-:Y:S01]  /*2f70*/  FFMA.FTZ R106, R18.reuse, R187, R74 ;  /* 0x000000bb126a7223 */ /* 0x040fe2000001004a */
[C---:B------:R-:W-:Y:S01]  /*2f80*/  FFMA.FTZ R107, R18.reuse, R186, R75 ;  /* 0x000000ba126b7223 */ /* 0x040fe2000001004b */
[----:B------:R-:W-:Y:S01]  /*2f90*/  FFMA.FTZ R112, R18, R181, R76 ;  /* 0x000000b512707223 */ /* 0x000fe2000001004c */
        /* <DEDUP_REMOVED lines=9> */
[-C--:B------:R-:W-:Y:S01]  /*3030*/  FMUL.FTZ R124, R115, R32.reuse ;  /* 0x00000020737c7220 */ /* 0x080fe20000410000 */
        /* <DEDUP_REMOVED lines=9> */
[-C--:B------:R-:W-:Y:S01]  /*30d0*/  FMUL.FTZ R126, R121, R32.reuse ;  /* 0x00000020797e7220 */ /* 0x080fe20000410000 */
[----:B------:R-:W-:Y:S01]  /*30e0*/  FADD.FTZ R130, R145, -R122 ;  /* 0x8000007a91827221 */ /* 0x000fe20000010000 */
[-C--:B------:R-:W-:Y:S01]  /*30f0*/  FMUL.FTZ R110, R106, R32.reuse ;  /* 0x000000206a6e7220 */ /* 0x080fe20000410000 */
[-C--:B------:R-:W-:Y:S01]  /*3100*/  FMUL.FTZ R111, R107, R32.reuse ;  /* 0x000000206b6f7220 */ /* 0x080fe20000410000 */
[----:B------:R-:W-:Y:S01]  /*3110*/  FMUL.FTZ R116, R112, R32 ;  /* 0x0000002070747220 */ /* 0x000fe20000410000 */
[----:B------:R-:W-:Y:S01]  /*3120*/  FADD.FTZ R129, R144, -R119 ;  /* 0x8000007790817221 */ /* 0x000fe20000010000 */
[C---:B------:R-:W-:Y:S01]  /*3130*/  FFMA.FTZ R122, R18.reuse, R127, R82 ;  /* 0x0000007f127a7223 */ /* 0x040fe20000010052 */
[----:B------:R-:W-:Y:S01]  /*3140*/  FFMA.FTZ R114, R18, R183, R78 ;  /* 0x000000b712727223 */ /* 0x000fe2000001004e */
[----:B------:R-:W-:Y:S01]  /*3150*/  FMUL.FTZ R119, R124, UR4 ;  /* 0x000000047c777c20 */ /* 0x000fe20008410000 */
[----:B------:R-:W-:Y:S01]  /*3160*/  FADD.FTZ R136, R37, -R136 ;  /* 0x8000008825887221 */ /* 0x000fe20000010000 */
[----:B------:R-:W-:Y:S01]  /*3170*/  FMUL.FTZ R124, R125, UR4 ;  /* 0x000000047d7c7c20 */ /* 0x000fe20008410000 */
[----:B------:R-:W-:Y:S01]  /*3180*/  FADD.FTZ R133, R146, -R123 ;  /* 0x8000007b92857221 */ /* 0x000fe20000010000 */
[----:B------:R-:W-:Y:S01]  /*3190*/  FMUL.FTZ R117, R117, UR4 ;  /* 0x0000000475757c20 */ /* 0x000fe20008410000 */
[----:B------:R-:W-:Y:S01]  /*31a0*/  FMUL.FTZ R125, R126, UR4 ;  /* 0x000000047e7d7c20 */ /* 0x000fe20008410000 */
[----:B------:R-:W-:Y:S01]  /*31b0*/  FFMA.FTZ R123, R18, R128, R83 ;  /* 0x00000080127b7223 */ /* 0x000fe20000010053 */
[----:B------:R-:W-:Y:S01]  /*31c0*/  LOP3.LUT P0, RZ, R210, 0xff00, RZ, 0xc0, !PT ;  /* 0x0000ff00d2ff7812 */ /* 0x000fe2000780c0ff */
[----:B------:R-:W-:Y:S01]  /*31d0*/  FMUL.FTZ R110, R110, UR4 ;  /* 0x000000046e6e7c20 */ /* 0x000fe20008410000 */
[----:B------:R-:W-:Y:S01]  /*31e0*/  FMUL.FTZ R111, R111, UR4 ;  /* 0x000000046f6f7c20 */ /* 0x000fe20008410000 */
[----:B------:R-:W-:Y:S01]  /*31f0*/  FMUL.FTZ R116, R116, UR4 ;  /* 0x0000000474747c20 */ /* 0x000fe20008410000 */
[-C--:B------:R-:W-:Y:S01]  /*3200*/  FMUL.FTZ R126, R122, R32.reuse ;  /* 0x000000207a7e7220 */ /* 0x080fe20000410000 */
[----:B------:R-:W-:Y:S01]  /*3210*/  FFMA.FTZ R128, R18, R129, R84 ;  /* 0x0000008112807223 */ /* 0x000fe20000010054 */
[----:B------:R-:W-:Y:S01]  /*3220*/  FADD.FTZ R34, R34, -R131 ;  /* 0x8000008322227221 */ /* 0x000fe20000010000 */
[----:B------:R-:W-:Y:S01]  /*3230*/  LOP3.LUT P2, RZ, R230, 0xff0000, RZ, 0xc0, !PT ;  /* 0x00ff0000e6ff7812 */ /* 0x000fe2000784c0ff */
[----:B------:R-:W-:Y:S01]  /*3240*/  FMUL.FTZ R118, R114, R32 ;  /* 0x0000002072767220 */ /* 0x000fe20000410000 */
[----:B------:R-:W-:Y:S01]  /*3250*/  ISETP.GE.U32.AND P6, PT, R230, 0x1000000, PT ;  /* 0x01000000e600780c */ /* 0x000fe20003fc6070 */
[----:B------:R-:W-:Y:S01]  /*3260*/  FFMA.FTZ R129, R18, R130, R85 ;  /* 0x0000008212817223 */ /* 0x000fe20000010055 */
[----:B------:R-:W-:Y:S01]  /*3270*/  LOP3.LUT P5, RZ, R210, 0xff, RZ, 0xc0, !PT ;  /* 0x000000ffd2ff7812 */ /* 0x000fe200078ac0ff */
[C---:B------:R-:W-:Y:S01]  /*3280*/  FFMA.FTZ R131, R18.reuse, R136, R87 ;  /* 0x0000008812837223 */ /* 0x040fe20000010057 */
[----:B------:R-:W-:Y:S01]  /*3290*/  FFMA.FTZ R130, R18, R133, R86 ;  /* 0x0000008512827223 */ /* 0x000fe20000010056 */
[----:B------:R-:W-:Y:S01]  /*32a0*/  SEL R117, R117, RZ, P0 ;  /* 0x000000ff75757207 */ /* 0x000fe20000000000 */
[----:B------:R-:W-:Y:S01]  /*32b0*/  FMUL.FTZ R126, R126, UR4 ;  /* 0x000000047e7e7c20 */ /* 0x000fe20008410000 */
[----:B------:R-:W-:Y:S01]  /*32c0*/  FADD.FTZ R170, R19, -R170 ;  /* 0x800000aa13aa7221 */ /* 0x000fe20000010000 */
[----:B------:R-:W-:Y:S01]  /*32d0*/  SEL R110, R110, RZ, P2 ;  /* 0x000000ff6e6e7207 */ /* 0x000fe20001000000 */
[----:B------:R-:W-:Y:S01]  /*32e0*/  FMUL.FTZ R118, R118, UR4 ;  /* 0x0000000476767c20 */ /* 0x000fe20008410000 */
[----:B------:R-:W-:Y:S01]  /*32f0*/  SEL R111, R111, RZ, P6 ;  /* 0x000000ff6f6f7207 */ /* 0x000fe20003000000 */
[-C--:B------:R-:W-:Y:S01]  /*3300*/  FMUL.FTZ R19, R131, R32.reuse ;  /* 0x0000002083137220 */ /* 0x080fe20000410000 */
[----:B------:R-:W-:Y:S01]  /*3310*/  SEL R116, R116, RZ, P5 ;  /* 0x000000ff74747207 */ /* 0x000fe20002800000 */
[-C--:B------:R-:W-:Y:S01]  /*3320*/  FMUL.FTZ R127, R123, R32.reuse ;  /* 0x000000207b7f7220 */ /* 0x080fe20000410000 */
[----:B------:R-:W-:Y:S01]  /*3330*/  LOP3.LUT P0, RZ, R200, 0xff0000, RZ, 0xc0, !PT ;  /* 0x00ff0000c8ff7812 */ /* 0x000fe2000780c0ff */
[-C--:B------:R-:W-:Y:S01]  /*3340*/  FMUL.FTZ R132, R128, R32.reuse ;  /* 0x0000002080847220 */ /* 0x080fe20000410000 */
[C---:B------:R-:W-:Y:S01]  /*3350*/  LOP3.LUT P4, RZ, R210.reuse, 0xff0000, RZ, 0xc0, !PT ;  /* 0x00ff0000d2ff7812 */ /* 0x040fe2000788c0ff */
[-C--:B------:R-:W-:Y:S01]  /*3360*/  FMUL.FTZ R133, R129, R32.reuse ;  /* 0x0000002081857220 */ /* 0x080fe20000410000 */
[----:B------:R-:W-:Y:S01]  /*3370*/  ISETP.GE.U32.AND P2, PT, R210, 0x1000000, PT ;  /* 0x01000000d200780c */ /* 0x000fe20003f46070 */
[----:B------:R-:W-:Y:S01]  /*3380*/  FMUL.FTZ R134, R130, R32 ;  /* 0x0000002082867220 */ /* 0x000fe20000410000 */
[C---:B------:R-:W-:Y:S01]  /*3390*/  LOP3.LUT P6, RZ, R200.reuse, 0xff, RZ, 0xc0, !PT ;  /* 0x000000ffc8ff7812 */ /* 0x040fe200078cc0ff */
[----:B------:R-:W-:Y:S01]  /*33a0*/  FADD.FTZ R35, R35, -R168 ;  /* 0x800000a823237221 */ /* 0x000fe20000010000 */
        /* <DEDUP_REMOVED lines=11> */
[----:B------:R-:W-:Y:S01]  /*3460*/  FADD.FTZ R33, R33, -R138 ;  /* 0x8000008a21217221 */ /* 0x000fe20000010000 */
[C---:B------:R-:W-:Y:S01]  /*3470*/  ISETP.GE.U32.AND P0, PT, R185.reuse, 0x1000000, PT ;  /* 0x01000000b900780c */ /* 0x040fe20003f06070 */
[----:B------:R-:W-:Y:S01]  /*3480*/  FFMA.FTZ R138, R18, R35, R90 ;  /* 0x00000023128a7223 */ /* 0x000fe2000001005a */
[----:B------:R-:W-:Y:S01]  /*3490*/  ISETP.GE.U32.AND P4, PT, R200, 0x1000000, PT ;  /* 0x01000000c800780c */ /* 0x000fe20003f86070 */
[----:B------:R-:W-:Y:S01]  /*34a0*/  FADD.FTZ R37, R20, -R135 ;  /* 0x8000008714257221 */ /* 0x000fe20000010000 */
[C---:B------:R-:W-:Y:S01]  /*34b0*/  LOP3.LUT P2, RZ, R185.reuse, 0xff, RZ, 0xc0, !PT ;  /* 0x000000ffb9ff7812 */ /* 0x040fe2000784c0ff */
[C---:B------:R-:W-:Y:S01]  /*34c0*/  FFMA.FTZ R137, R18.reuse, R34, R89 ;  /* 0x0000002212897223 */ /* 0x040fe20000010059 */
[C---:B------:R-:W-:Y:S01]  /*34d0*/  LOP3.LUT P6, RZ, R185.reuse, 0xff00, RZ, 0xc0, !PT ;  /* 0x0000ff00b9ff7812 */ /* 0x040fe200078cc0ff */
[----:B------:R-:W-:Y:S01]  /*34e0*/  FFMA.FTZ R136, R18, R33, R88 ;  /* 0x0000002112887223 */ /* 0x000fe20000010058 */
[----:B------:R-:W-:Y:S01]  /*34f0*/  LOP3.LUT P5, RZ, R185, 0xff0000, RZ, 0xc0, !PT ;  /* 0x00ff0000b9ff7812 */ /* 0x000fe200078ac0ff */
[-C--:B------:R-:W-:Y:S01]  /*3500*/  FMUL.FTZ R33, R137, R32.reuse ;  /* 0x0000002089217220 */ /* 0x080fe20000410000 */
[----:B------:R-:W-:Y:S01]  /*3510*/  SEL R135, R19, RZ, P0 ;  /* 0x000000ff13877207 */ /* 0x000fe20000000000 */
[-C--:B------:R-:W-:Y:S01]  /*3520*/  FMUL.FTZ R19, R138, R32.reuse ;  /* 0x000000208a137220 */ /* 0x080fe20000410000 */
[----:B------:R-:W-:Y:S01]  /*3530*/  SEL R127, R127, RZ, P4 ;  /* 0x000000ff7f7f7207 */ /* 0x000fe20002000000 */
[----:B------:R-:W-:Y:S01]  /*3540*/  FMUL.FTZ R33, R33, UR4 ;  /* 0x0000000421217c20 */ /* 0x000fe20008410000 */
[----:B------:R-:W-:Y:S01]  /*3550*/  SEL R132, R132, RZ, P2 ;  /* 0x000000ff84847207 */ /* 0x000fe20001000000 */
[----:B------:R-:W-:Y:S01]  /*3560*/  FMUL.FTZ R19, R19, UR4 ;  /* 0x0000000413137c20 */ /* 0x000fe20008410000 */
[----:B------:R-:W-:Y:S01]  /*3570*/  SEL R133, R133, RZ, P6 ;  /* 0x000000ff85857207 */ /* 0x000fe20003000000 */
[----:B------:R-:W-:Y:S01]  /*3580*/  FMUL.FTZ R20, R136, R32 ;  /* 0x0000002088147220 */ /* 0x000fe20000410000 */
[----:B------:R-:W-:Y:S01]  /*3590*/  SEL R134, R134, RZ, P5 ;  /* 0x000000ff86867207 */ /* 0x000fe20002800000 */
[----:B------:R-:W-:Y:S01]  /*35a0*/  FADD.FTZ R156, R21, -R156 ;  /* 0x8000009c159c7221 */ /* 0x000fe20000010000 */
[C---:B------:R-:W-:Y:S01]  /*35b0*/  LOP3.LUT P4, RZ, R143.reuse, 0xff, RZ, 0xc0, !PT ;  /* 0x000000ff8fff7812 */ /* 0x040fe2000788c0ff */
[----:B------:R-:W-:Y:S01]  /*35c0*/  FMUL.FTZ R20, R20, UR4 ;  /* 0x0000000414147c20 */ /* 0x000fe20008410000 */
[C---:B------:R-:W-:Y:S01]  /*35d0*/  LOP3.LUT P2, RZ, R143.reuse, 0xff00, RZ, 0xc0, !PT ;  /* 0x0000ff008fff7812 */ /* 0x040fe2000784c0ff */
[----:B------:R-:W-:Y:S01]  /*35e0*/  FFMA.FTZ R21, R18, R156, R93 ;  /* 0x0000009c12157223 */ /* 0x000fe2000001005d */
[----:B------:R-:W-:Y:S01]  /*35f0*/  LOP3.LUT P6, RZ, R143, 0xff0000, RZ, 0xc0, !PT ;  /* 0x00ff00008fff7812 */ /* 0x000fe200078cc0ff */
[----:B------:R-:W-:Y:S01]  /*3600*/  FADD.FTZ R154, R25, -R154 ;  /* 0x8000009a199a7221 */ /* 0x000fe20000010000 */
[----:B------:R-:W-:Y:S01]  /*3610*/  ISETP.GE.U32.AND P5, PT, R143, 0x1000000, PT ;  /* 0x010000008f00780c */ /* 0x000fe20003fa6070 */
[----:B------:R-:W-:Y:S01]  /*3620*/  FADD.FTZ R143, R22, -R139 ;  /* 0x8000008b168f7221 */ /* 0x000fe20000010000 */
[----:B------:R-:W-:Y:S01]  /*3630*/  SEL R146, R19, RZ, P6 ;  /* 0x000000ff13927207 */ /* 0x000fe20003000000 */
[----:B------:R-:W-:Y:S01]  /*3640*/  FMUL.FTZ R35, R21, R32 ;  /* 0x0000002015237220 */ /* 0x000fe20000410000 */
[----:B------:R-:W-:Y:S01]  /*3650*/  SEL R145, R33, RZ, P2 ;  /* 0x000000ff21917207 */ /* 0x000fe20001000000 */
[----:B------:R-:W-:Y:S01]  /*3660*/  FFMA.FTZ R22, R18, R143, R94 ;  /* 0x0000008f12167223 */ /* 0x000fe2000001005e */
[----:B------:R-:W-:Y:S01]  /*3670*/  LOP3.LUT P2, RZ, R140, 0xff0000, RZ, 0xc0, !PT ;  /* 0x00ff00008cff7812 */ /* 0x000fe2000784c0ff */
[----:B------:R-:W-:Y:S01]  /*3680*/  FFMA.FTZ R139, R18, R170, R91 ;  /* 0x000000aa128b7223 */ /* 0x000fe2000001005b */
[----:B------:R-:W-:Y:S01]  /*3690*/  SEL R144, R20, RZ, P4 ;  /* 0x000000ff14907207 */ /* 0x000fe20002000000 */
[-C--:B------:R-:W-:Y:S01]  /*36a0*/  FMUL.FTZ R19, R22, R32.reuse ;  /* 0x0000002016137220 */ /* 0x080fe20000410000 */
[----:B------:R-:W-:Y:S01]  /*36b0*/  FFMA.FTZ R20, R18, R37, R92 ;  /* 0x0000002512147223 */ /* 0x000fe2000001005c */
[----:B------:R-:W-:Y:S01]  /*36c0*/  FADD.FTZ R153, R26, -R153 ;  /* 0x800000991a997221 */ /* 0x000fe20000010000 */
[----:B------:R-:W0:Y:S01]  /*36d0*/  LDC.64 R162, c[0x0][0x468] ;  /* 0x00011a00ffa27b82 */ /* 0x000e220000000a00 */
[----:B------:R-:W-:Y:S01]  /*36e0*/  FMUL.FTZ R19, R19, UR4 ;  /* 0x0000000413137c20 */ /* 0x000fe20008410000 */
[-C--:B------:R-:W-:Y:S01]  /*36f0*/  FMUL.FTZ R34, R20, R32.reuse ;  /* 0x0000002014227220 */ /* 0x080fe20000410000 */
[----:B------:R-:W-:Y:S01]  /*3700*/  FMUL.FTZ R35, R35, UR4 ;  /* 0x0000000423237c20 */ /* 0x000fe20008410000 */
[----:B------:R-:W-:Y:S01]  /*3710*/  LOP3.LUT P0, RZ, R140, 0xff, RZ, 0xc0, !PT ;  /* 0x000000ff8cff7812 */ /* 0x000fe2000780c0ff */
[----:B------:R-:W-:Y:S01]  /*3720*/  FMUL.FTZ R33, R139, R32 ;  /* 0x000000208b217220 */ /* 0x000fe20000410000 */
[----:B------:R-:W-:Y:S01]  /*3730*/  SEL R150, R19, RZ, P2 ;  /* 0x000000ff13967207 */ /* 0x000fe20001000000 */
[----:B------:R-:W-:Y:S01]  /*3740*/  FADD.FTZ R19, R24, -R157 ;  /* 0x8000009d18137221 */ /* 0x000fe20000010000 */
[----:B------:R-:W-:Y:S01]  /*3750*/  FMUL.FTZ R34, R34, UR4 ;  /* 0x0000000422227c20 */ /* 0x000fe20008410000 */
[----:B------:R-:W1:Y:S01]  /*3760*/  LDC.64 R156, c[0x0][0x478] ;  /* 0x00011e00ff9c7b82 */ /* 0x000e620000000a00 */
[----:B------:R-:W-:Y:S01]  /*3770*/  LOP3.LUT P4, RZ, R140, 0xff00, RZ, 0xc0, !PT ;  /* 0x0000ff008cff7812 */ /* 0x000fe2000788c0ff */
[C---:B------:R-:W-:Y:S01]  /*3780*/  FFMA.FTZ R25, R18.reuse, R154, R97 ;  /* 0x0000009a12197223 */ /* 0x040fe20000010061 */
[----:B------:R-:W-:Y:S01]  /*3790*/  FFMA.FTZ R26, R18, R153, R98 ;  /* 0x00000099121a7223 */ /* 0x000fe20000010062 */
[----:B------:R-:W-:Y:S01]  /*37a0*/  FADD.FTZ R23, R23, -R152 ;  /* 0x8000009817177221 */ /* 0x000fe20000010000 */
[----:B------:R-:W-:Y:S01]  /*37b0*/  FMUL.FTZ R33, R33, UR4 ;  /* 0x0000000421217c20 */ /* 0x000fe20008410000 */
[----:B------:R-:W-:Y:S01]  /*37c0*/  SEL R148, R34, RZ, P0 ;  /* 0x000000ff22947207 */ /* 0x000fe20000000000 */
[-C--:B------:R-:W-:Y:S01]  /*37d0*/  FMUL.FTZ R34, R25, R32.reuse ;  /* 0x0000002019227220 */ /* 0x080fe20000410000 */
[----:B------:R-:W-:Y:S01]  /*37e0*/  SEL R149, R35, RZ, P4 ;  /* 0x000000ff23957207 */ /* 0x000fe20002000000 */
[-C--:B------:R-:W-:Y:S01]  /*37f0*/  FMUL.FTZ R35, R26, R32.reuse ;  /* 0x000000201a237220 */ /* 0x080fe20000410000 */
[C---:B------:R-:W-:Y:S01]  /*3800*/  FFMA.FTZ R23, R18.reuse, R23, R95 ;  /* 0x0000001712177223 */ /* 0x040fe2000001005f */
[----:B------:R-:W-:Y:S01]  /*3810*/  FFMA.FTZ R24, R18, R19, R96 ;  /* 0x0000001312187223 */ /* 0x000fe20000010060 */
[----:B------:R-:W-:Y:S01]  /*3820*/  SEL R147, R33, RZ, P5 ;  /* 0x000000ff21937207 */ /* 0x000fe20002800000 */
[----:B------:R-:W-:Y:S01]  /*3830*/  FMUL.FTZ R34, R34, UR4 ;  /* 0x0000000422227c20 */ /* 0x000fe20008410000 */
[----:B------:R-:W-:Y:S01]  /*3840*/  FMUL.FTZ R35, R35, UR4 ;  /* 0x0000000423237c20 */ /* 0x000fe20008410000 */
[----:B------:R-:W-:Y:S01]  /*3850*/  LOP3.LUT P0, RZ, R141, 0xff00, RZ, 0xc0, !PT ;  /* 0x0000ff008dff7812 */ /* 0x000fe2000780c0ff */
[-C--:B------:R-:W-:Y:S01]  /*3860*/  FMUL.FTZ R19, R23, R32.reuse ;  /* 0x0000002017137220 */ /* 0x080fe20000410000 */
[----:B------:R-:W-:Y:S01]  /*3870*/  LOP3.LUT P4, RZ, R141, 0xff0000, RZ, 0xc0, !PT ;  /* 0x00ff00008dff7812 */ /* 0x000fe2000788c0ff */
[----:B------:R-:W-:Y:S01]  /*3880*/  FMUL.FTZ R33, R24, R32 ;  /* 0x0000002018217220 */ /* 0x000fe20000410000 */
[----:B------:R-:W-:Y:S01]  /*3890*/  SEL R153, R34, RZ, P0 ;  /* 0x000000ff22997207 */ /* 0x000fe20000000000 */
[----:B------:R-:W-:Y:S01]  /*38a0*/  FMUL.FTZ R19, R19, UR4 ;  /* 0x0000000413137c20 */ /* 0x000fe20008410000 */
[----:B------:R-:W-:Y:S01]  /*38b0*/  SEL R154, R35, RZ, P4 ;  /* 0x000000ff239a7207 */ /* 0x000fe20002000000 */
[----:B------:R-:W-:Y:S01]  /*38c0*/  FMUL.FTZ R33, R33, UR4 ;  /* 0x0000000421217c20 */ /* 0x000fe20008410000 */
[----:B------:R-:W-:Y:S01]  /*38d0*/  ISETP.GE.U32.AND P6, PT, R140, 0x1000000, PT ;  /* 0x010000008c00780c */ /* 0x000fe20003fc6070 */
[----:B-1----:R-:W-:Y:S01]  /*38e0*/  IMAD.WIDE.U32 R34, R39, 0x10, R156 ;  /* 0x0000001027227825 */ /* 0x002fe200078e009c */
[----:B------:R-:W-:-:S03]  /*38f0*/  LOP3.LUT P5, RZ, R141, 0xff, RZ, 0xc0, !PT ;  /* 0x000000ff8dff7812 */ /* 0x000fc600078ac0ff */
[----:B------:R-:W-:Y:S01]  /*3900*/  FADD.FTZ R27, R27, -R0 ;  /* 0x800000001b1b7221 */ /* 0x000fe20000010000 */
[----:B------:R-:W-:Y:S01]  /*3910*/  SEL R151, R19, RZ, P6 ;  /* 0x000000ff13977207 */ /* 0x000fe20003000000 */
[----:B------:R-:W-:Y:S01]  /*3920*/  FADD.FTZ R155, R28, -R155 ;  /* 0x8000009b1c9b7221 */ /* 0x000fe20000010000 */
[----:B------:R-:W-:Y:S01]  /*3930*/  SEL R152, R33, RZ, P5 ;  /* 0x000000ff21987207 */ /* 0x000fe20002800000 */
[----:B------:R-:W-:Y:S01]  /*3940*/  FADD.FTZ R0, R29, -R158 ;  /* 0x8000009e1d007221 */ /* 0x000fe20000010000 */
[----:B------:R-:W-:Y:S01]  /*3950*/  ISETP.GE.U32.AND P2, PT, R141, 0x1000000, PT ;  /* 0x010000008d00780c */ /* 0x000fe20003f46070 */
[----:B------:R-:W-:Y:S01]  /*3960*/  FADD.FTZ R19, R30, -R159 ;  /* 0x8000009f1e137221 */ /* 0x000fe20000010000 */
[C---:B------:R-:W-:Y:S01]  /*3970*/  LOP3.LUT P6, RZ, R142.reuse, 0xff, RZ, 0xc0, !PT ;  /* 0x000000ff8eff7812 */ /* 0x040fe200078cc0ff */
[----:B------:R-:W-:Y:S01]  /*3980*/  FADD.FTZ R166, R31, -R160 ;  /* 0x800000a01fa67221 */ /* 0x000fe20000010000 */
[C---:B------:R-:W-:Y:S01]  /*3990*/  LOP3.LUT P5, RZ, R142.reuse, 0xff00, RZ, 0xc0, !PT ;  /* 0x0000ff008eff7812 */ /* 0x040fe200078ac0ff */
[----:B------:R1:W-:Y:S01]  /*39a0*/  STG.E.128 desc[UR6][R34.64], R104 ;  /* 0x0000006822007986 */ /* 0x0003e2000c101d06 */
[----:B------:R-:W-:Y:S01]  /*39b0*/  LOP3.LUT P0, RZ, R142, 0xff0000, RZ, 0xc0, !PT ;  /* 0x00ff00008eff7812 */ /* 0x000fe2000780c0ff */
[----:B------:R-:W-:Y:S01]  /*39c0*/  IMAD.WIDE.U32 R140, R36, 0x10, R156 ;  /* 0x00000010248c7825 */ /* 0x000fe200078e009c */
[----:B------:R-:W-:-:S03]  /*39d0*/  ISETP.GE.U32.AND P4, PT, R142, 0x1000000, PT ;  /* 0x010000008e00780c */ /* 0x000fc60003f86070 */
[----:B------:R-:W-:Y:S01]  /*39e0*/  FFMA.FTZ R27, R18, R27, R99 ;  /* 0x0000001b121b7223 */ /* 0x000fe20000010063 */
[----:B------:R-:W-:-:S04]  /*39f0*/  IMAD.WIDE.U32 R142, R38, 0x10, R156 ;  /* 0x00000010268e7825 */ /* 0x000fc800078e009c */
[----:B------:R-:W-:-:S04]  /*3a00*/  IMAD.WIDE.U32 R28, R16, 0x10, R156 ;  /* 0x00000010101c7825 */ /* 0x000fc800078e009c */
[----:B------:R-:W-:-:S04]  /*3a10*/  IMAD.WIDE.U32 R30, R17, 0x10, R156 ;  /* 0x00000010111e7825 */ /* 0x000fc800078e009c */
[----:B-1----:R-:W-:-:S04]  /*3a20*/  IMAD.WIDE.U32 R106, R13, 0x10, R156 ;  /* 0x000000100d6a7825 */ /* 0x002fc800078e009c */
[----:B------:R-:W-:-:S04]  /*3a30*/  IMAD.WIDE.U32 R104, R14, 0x10, R156 ;  /* 0x000000100e687825 */ /* 0x000fc800078e009c */
[----:B------:R-:W-:-:S04]  /*3a40*/  IMAD.WIDE.U32 R34, R15, 0x10, R156 ;  /* 0x000000100f227825 */ /* 0x000fc800078e009c */
[----:B0-----:R-:W-:-:S04]  /*3a50*/  IMAD.WIDE.U32 R156, R39, 0x10, R162 ;  /* 0x00000010279c7825 */ /* 0x001fc800078e00a2 */
[--C-:B------:R-:W-:Y:S01]  /*3a60*/  IMAD.WIDE.U32 R38, R38, 0x10, R162.reuse ;  /* 0x0000001026267825 */ /* 0x100fe200078e00a2 */
[----:B------:R-:W-:Y:S03]  /*3a70*/  STG.E.128 desc[UR6][R156.64], R108 ;  /* 0x0000006c9c007986 */ /* 0x000fe6000c101d06 */
        /* <DEDUP_REMOVED lines=9> */
[----:B------:R0:W-:Y:S03]  /*3b10*/  STG.E.128 desc[UR6][R106.64], R128 ;  /* 0x000000806a007986 */ /* 0x0001e6000c101d06 */
[----:B------:R-:W-:Y:S01]  /*3b20*/  IMAD.WIDE.U32 R162, R17, 0x10, R162 ;  /* 0x0000001011a27825 */ /* 0x000fe200078e00a2 */
[----:B------:R-:W-:Y:S04]  /*3b30*/  STG.E.128 desc[UR6][R160.64], R132 ;  /* 0x00000084a0007986 */ /* 0x000fe8000c101d06 */
[----:B------:R1:W-:Y:S04]  /*3b40*/  STG.E.128 desc[UR6][R104.64], R136 ;  /* 0x0000008868007986 */ /* 0x0003e8000c101d06 */
[----:B------:R2:W-:Y:S04]  /*3b50*/  STG.E.128 desc[UR6][R164.64], R144 ;  /* 0x00000090a4007986 */ /* 0x0005e8000c101d06 */
[----:B------:R2:W-:Y:S01]  /*3b60*/  STG.E.128 desc[UR6][R34.64], R20 ;  /* 0x0000001422007986 */ /* 0x0005e2000c101d06 */
[C---:B0-----:R-:W-:Y:S01]  /*3b70*/  FFMA.FTZ R107, R18.reuse, R166, R103 ;  /* 0x000000a6126b7223 */ /* 0x041fe20000010067 */
[----:B------:R-:W-:-:S02]  /*3b80*/  FFMA.FTZ R106, R18, R19, R102 ;  /* 0x00000013126a7223 */ /* 0x000fc40000010066 */
[----:B------:R2:W-:Y:S04]  /*3b90*/  STG.E.128 desc[UR6][R14.64], R148 ;  /* 0x000000940e007986 */ /* 0x0005e8000c101d06 */
[----:B------:R2:W-:Y:S01]  /*3ba0*/  STG.E.128 desc[UR6][R28.64], R24 ;  /* 0x000000181c007986 */ /* 0x0005e2000c101d06 */
[C---:B-1----:R-:W-:Y:S01]  /*3bb0*/  FFMA.FTZ R104, R18.reuse, R155, R100 ;  /* 0x0000009b12687223 */ /* 0x042fe20000010064 */
        /* <DEDUP_REMOVED lines=11> */
[----:B------:R-:W-:-:S02]  /*3c70*/  SEL R155, R0, RZ, P2 ;  /* 0x000000ff009b7207 */ /* 0x000fc40001000000 */
[----:B------:R-:W-:Y:S02]  /*3c80*/  SEL R16, R13, RZ, P6 ;  /* 0x000000ff0d107207 */ /* 0x000fe40003000000 */
[----:B------:R-:W-:Y:S01]  /*3c90*/  SEL R17, R17, RZ, P5 ;  /* 0x000000ff11117207 */ /* 0x000fe20002800000 */
[----:B------:R2:W-:Y:S01]  /*3ca0*/  STG.E.128 desc[UR6][R36.64], R152 ;  /* 0x0000009824007986 */ /* 0x0005e2000c101d06 */
[----:B------:R-:W-:Y:S02]  /*3cb0*/  SEL R19, R19, RZ, P4 ;  /* 0x000000ff13137207 */ /* 0x000fe40002000000 */
[----:B------:R-:W-:Y:S01]  /*3cc0*/  SEL R18, R18, RZ, P0 ;  /* 0x000000ff12127207 */ /* 0x000fe20000000000 */
[----:B------:R2:W-:Y:S04]  /*3cd0*/  STG.E.128 desc[UR6][R30.64], R104 ;  /* 0x000000681e007986 */ /* 0x0005e8000c101d06 */
[----:B------:R2:W-:Y:S01]  /*3ce0*/  STG.E.128 desc[UR6][R162.64], R16 ;  /* 0x00000010a2007986 */ /* 0x0005e2000c101d06 */
[----:B------:R-:W-:Y:S05]  /*3cf0*/  BRA `(.L_x_14866) ;  /* 0x0000001c00ec7947 */ /* 0x000fea0003800000 */
.L_x_14864:
        /* <DEDUP_REMOVED lines=20> */
[C---:B------:R-:W-:Y:S01]  /*3e40*/  LOP3.LUT P2, RZ, R230.reuse, 0xff, RZ, 0xc0, !PT ;  /* 0x000000ffe6ff7812 */ /* 0x040fe2000784c0ff */
[----:B------:R-:W-:Y:S01]  /*3e50*/  FMUL.FTZ R111, R111, UR4 ;  /* 0x000000046f6f7c20 */ /* 0x000fe20008410000 */
[C---:B------:R-:W-:Y:S01]  /*3e60*/  LOP3.LUT P4, RZ, R230.reuse, 0xff00, RZ, 0xc0, !PT ;  /* 0x0000ff00e6ff7812 */ /* 0x040fe2000788c0ff */
[----:B------:R-:W-:Y:S01]  /*3e70*/  FMUL.FTZ R113, R113, UR4 ;  /* 0x0000000471717c20 */ /* 0x000fe20008410000 */
[----:B------:R-:W-:Y:S01]  /*3e80*/  FMUL.FTZ R115, R115, UR4 ;  /* 0x0000000473737c20 */ /* 0x000fe20008410000 */
[----:B------:R-:W-:-:S02]  /*3e90*/  LOP3.LUT P5, RZ, R230, 0xff0000, RZ, 0xc0, !PT ;  /* 0x00ff0000e6ff7812 */ /* 0x000fc400078ac0ff */
[----:B------:R-:W-:Y:S02]  /*3ea0*/  ISETP.GE.U32.AND P6, PT, R230, 0x1000000, PT ;  /* 0x01000000e600780c */ /* 0x000fe40003fc6070 */
[----:B------:R-:W-:Y:S02]  /*3eb0*/  SEL R108, R109, RZ, P2 ;  /* 0x000000ff6d6c7207 */ /* 0x000fe40001000000 */
[----:B------:R-:W-:Y:S02]  /*3ec0*/  SEL R109, R111, RZ, P4 ;  /* 0x000000ff6f6d7207 */ /* 0x000fe40002000000 */
[----:B------:R-:W-:Y:S02]  /*3ed0*/  SEL R110, R113, RZ, P5 ;  /* 0x000000ff716e7207 */ /* 0x000fe40002800000 */
[----:B------:R-:W-:Y:S01]  /*3ee0*/  SEL R111, R115, RZ, P6 ;  /* 0x000000ff736f7207 */ /* 0x000fe20003000000 */
[----:B------:R-:W-:Y:S06]  /*3ef0*/  BRA `(.L_x_14868) ;  /* 0x0000000000707947 */ /* 0x000fec0003800000 */
.L_x_14867:
        /* <DEDUP_REMOVED lines=28> */
.L_x_14868:
        /* <DEDUP_REMOVED lines=12> */
[----:B0-----:R-:W-:Y:S01]  /*4180*/  FADD.FTZ R105, R173, -R182 ;  /* 0x800000b6ad697221 */ /* 0x001fe20000010000 */
        /* <DEDUP_REMOVED lines=23> */
.L_x_14869:
        /* <DEDUP_REMOVED lines=24> */
[----:B0-----:R-:W-:Y:S02]  /*4480*/  SEL R108, R181, RZ, P2 ;  /* 0x000000ffb56c7207 */ /* 0x001fe40001000000 */
[----:B------:R-:W-:Y:S02]  /*4490*/  SEL R109, R173, RZ, P4 ;  /* 0x000000ffad6d7207 */ /* 0x000fe40002000000 */
[----:B------:R-:W-:-:S02]  /*44a0*/  SEL R110, R183, RZ, P5 ;  /* 0x000000ffb76e7207 */ /* 0x000fc40002800000 */
[----:B------:R-:W-:-:S07]  /*44b0*/  SEL R111, R151, RZ, P6 ;  /* 0x000000ff976f7207 */ /* 0x000fce0003000000 */
.L_x_14870:
        /* <DEDUP_REMOVED lines=35> */
.L_x_14871:
        /* <DEDUP_REMOVED lines=28> */
.L_x_14872:
        /* <DEDUP_REMOVED lines=35> */
.L_x_14873:
        /* <DEDUP_REMOVED lines=28> */
.L_x_14874:
        /* <DEDUP_REMOVED lines=35> */
.L_x_14875:
        /* <DEDUP_REMOVED lines=28> */
.L_x_14876:
        /* <DEDUP_REMOVED lines=35> */
.L_x_14877:
        /* <DEDUP_REMOVED lines=28> */
.L_x_14878:
[----:B0-----:R-:W0:Y:S02]  /*5480*/  @P0 LDC.64 R34, c[0x0][0x478] ;  /* 0x00011e00ff220b82 */ /* 0x001e240000000a00 */
[----:B0-----:R-:W-:-:S04]  /*5490*/  @P0 IMAD.WIDE.U32 R34, R15, 0x10, R34 ;  /* 0x000000100f220825 */ /* 0x001fc800078e0022 */
[----:B------:R-:W-:Y:S01]  /*54a0*/  IMAD.WIDE.U32 R14, R15, 0x10, R118 ;  /* 0x000000100f0e7825 */ /* 0x000fe200078e0076 */
        /* <DEDUP_REMOVED lines=32> */
.L_x_14879:
        /* <DEDUP_REMOVED lines=28> */
.L_x_14880:
        /* <DEDUP_REMOVED lines=35> */
.L_x_14881:
        /* <DEDUP_REMOVED lines=28> */
.L_x_14882:
[----:B------:R-:W0:Y:S01]  /*5c60*/  @P0 LDC.64 R14, c[0x0][0x478] ;  /* 0x00011e00ff0e0b82 */ /* 0x000e220000000a00 */
[----:B------:R-:W-:-:S04]  /*5c70*/  IMAD.WIDE.U32 R118, R17, 0x10, R118 ;  /* 0x0000001011767825 */ /* 0x000fc800078e0076 */
[----:B0-----:R-:W-:-:S05]  /*5c80*/  @P0 IMAD.WIDE.U32 R14, R17, 0x10, R14 ;  /* 0x00000010110e0825 */ /* 0x001fca00078e000e */
[----:B------:R0:W-:Y:S04]  /*5c90*/  @P0 STG.E.128 desc[UR6][R14.64], R104 ;  /* 0x000000680e000986 */ /* 0x0001e8000c101d06 */
[----:B------:R0:W-:Y:S02]  /*5ca0*/  STG.E.128 desc[UR6][R118.64], R20 ;  /* 0x0000001476007986 */ /* 0x0001e4000c101d06 */
.L_x_14866:
        /* <DEDUP_REMOVED lines=46> */
.L_x_14863:
        /* <DEDUP_REMOVED lines=24> */
.L_x_14884:
        /* <DEDUP_REMOVED lines=15> */
.L_x_15767:


//--------------------- .text._ZN10layer_norm22ln_bwd_finalize_kernelINS_22Kernel_traits_finalizeILj4096EfffffjLb0ELj1024ELj4ENS_18Kernel_traits_baseILj4096EfffffjLj1024EEEEELb0ELb0EEEvNS_9BwdParamsE --------------------------
	.section	.text._ZN10layer_norm22ln_bwd_finalize_kernelINS_22Kernel_traits_finalizeILj4096EfffffjLb0ELj1024ELj4ENS_18Kernel_traits_baseILj4096EfffffjLj1024EEEEELb0ELb0EEEvNS_9BwdParamsE,"ax",@progbits
	.align	128
        .global         _ZN10layer_norm22ln_bwd_finalize_kernelINS_22Kernel_traits_finalizeILj4096EfffffjLb0ELj1024ELj4ENS_18Kernel_traits_baseILj4096EfffffjLj1024EEEEELb0ELb0EEEvNS_9BwdParamsE
        .type           _ZN10layer_norm22ln_bwd_finalize_kernelINS_22Kernel_traits_finalizeILj4096EfffffjLb0ELj1024ELj4ENS_18Kernel_traits_baseILj4096EfffffjLj1024EEEEELb0ELb0EEEvNS_9BwdParamsE,@function
        .size           _ZN10layer_norm22ln_bwd_finalize_kernelINS_22Kernel_traits_finalizeILj4096EfffffjLb0ELj1024ELj4ENS_18Kernel_traits_baseILj4096EfffffjLj1024EEEEELb0ELb0EEEvNS_9BwdParamsE,(.L_x_15768 - _ZN10layer_norm22ln_bwd_finalize_kernelINS_22Kernel_traits_finalizeILj4096EfffffjLb0ELj1024ELj4ENS_18Kernel_traits_baseILj4096EfffffjLj1024EEEEELb0ELb0EEEvNS_9BwdParamsE)
        .other          _ZN10layer_norm22ln_bwd_finalize_kernelINS_22Kernel_traits_finalizeILj4096EfffffjLb0ELj1024ELj4ENS_18Kernel_traits_baseILj4096EfffffjLj1024EEEEELb0ELb0EEEvNS_9BwdParamsE,@"STO_CUDA_ENTRY STV_DEFAULT"
_ZN10layer_norm22ln_bwd_finalize_kernelINS_22Kernel_traits_finalizeILj4096EfffffjLb0ELj1024ELj4ENS_18Kernel_traits_baseILj4096EfffffjLj1024EEEEELb0ELb0EEEvNS_9BwdParamsE:
.text._ZN10layer_norm22ln_bwd_finalize_kernelINS_22Kernel_traits_finalizeILj4096EfffffjLb0ELj1024ELj4ENS_18Kernel_traits_baseILj4096EfffffjLj1024EEEEELb0ELb0EEEvNS_9BwdParamsE:
        /* <DEDUP_REMOVED lines=78> */
.L_x_14889:
        /* <DEDUP_REMOVED lines=118> */
.L_x_14888:
[----:B------:R-:W-:Y:S05]  /*0c40*/  BSYNC.RECONVERGENT B1 ;  /* 0x0000000000017941 */ /* 0x000fea0003800200 */
.L_x_14887:
        /* <DEDUP_REMOVED lines=68> */
.L_x_14891:
[----:B------:R-:W-:Y:S05]  /*1090*/  BSYNC.RECONVERGENT B1 ;  /* 0x0000000000017941 */ /* 0x000fea0003800200 */
.L_x_14890:
        /* <DEDUP_REMOVED lines=37> */
.L_x_14893:
[----:B------:R-:W-:Y:S05]  /*12f0*/  BSYNC.RECONVERGENT B1 ;  /* 0x0000000000017941 */ /* 0x000fea0003800200 */
.L_x_14892:
[----:B------:R-:W-:Y:S05]  /*1300*/  @!P1 BRA `(.L_x_14886) ;  /* 0x00000000003c9947 */ /* 0x000fea0003800000 */
[----:B------:R-:W0:Y:S01]  /*1310*/  LDC.64 R8, c[0x0][0x440] ;  /* 0x00011000ff087b82 */ /* 0x000e220000000a00 */
[----:B------:R-:W-:Y:S01]  /*1320*/  IMAD R0, R3, R54, R0 ;  /* 0x0000003603007224 */ /* 0x000fe200078e0200 */
[----:B------:R-:W-:-:S04]  /*1330*/  IADD3 R12, PT, PT, -R55, RZ, RZ ;  /* 0x000000ff370c7210 */ /* 0x000fc80007ffe1ff */
[----:B------:R-:W-:Y:S02]  /*1340*/  IADD3 R3, PT, PT, R57, R0, RZ ;  /* 0x0000000039037210 */ /* 0x000fe40007ffe0ff */
[----:B------:R-:W1:Y:S05]  /*1350*/  LDC.64 R10, c[0x0][0x448] ;  /* 0x00011200ff0a7b82 */ /* 0x000e6a0000000a00 */
.L_x_14894:
        /* <DEDUP_REMOVED lines=10> */
.L_x_14886:
[----:B------:R-:W-:Y:S05]  /*1400*/  BSYNC.RECONVERGENT B0 ;  /* 0x0000000000007941 */ /* 0x000fea0003800200 */
.L_x_14885:
        /* <DEDUP_REMOVED lines=60> */
.L_x_14895:
        /* <DEDUP_REMOVED lines=11> */
.L_x_15768:


//--------------------- .text._ZN10layer_norm13ln_bwd_kernelINS_13Kernel_traitsIfffffjLj4096ELj1ELj1ELj4ELj16ENS_18Kernel_traits_baseILj4096EfffffjLj128EEEEELb1ELb0ELb1ELb0EEEvNS_9BwdParamsE --------------------------
	.section	.text._ZN10layer_norm13ln_bwd_kernelINS_13Kernel_traitsIfffffjLj4096ELj1ELj1ELj4ELj16ENS_18Kernel_traits_baseILj4096EfffffjLj128EEEEELb1ELb0ELb1ELb0EEEvNS_9BwdParamsE,"ax",@progbits
	.align	128
        .global         _ZN10layer_norm13ln_bwd_kernelINS_13Kernel_traitsIfffffjLj4096ELj1ELj1ELj4ELj16ENS_18Kernel_traits_baseILj4096EfffffjLj128EEEEELb1ELb0ELb1ELb0EEEvNS_9BwdParamsE
        .type           _ZN10layer_norm13ln_bwd_kernelINS_13Kernel_traitsIfffffjLj4096ELj1ELj1ELj4ELj16ENS_18Kernel_traits_baseILj4096EfffffjLj128EEEEELb1ELb0ELb1ELb0EEEvNS_9BwdParamsE,@function
        .size           _ZN10layer_norm13ln_bwd_kernelINS_13Kernel_traitsIfffffjLj4096ELj1ELj1ELj4ELj16ENS_18Kernel_traits_baseILj4096EfffffjLj128EEEEELb1ELb0ELb1ELb0EEEvNS_9BwdParamsE,(.L_x_15769 - _ZN10layer_norm13ln_bwd_kernelINS_13Kernel_traitsIfffffjLj4096ELj1ELj1ELj4ELj16ENS_18Kernel_traits_baseILj4096EfffffjLj128EEEEELb1ELb0ELb1ELb0EEEvNS_9BwdParamsE)
        .other          _ZN10layer_norm13ln_bwd_kernelINS_13Kernel_traitsIfffffjLj4096ELj1ELj1ELj4ELj16ENS_18Kernel_traits_baseILj4096EfffffjLj128EEEEELb1ELb0ELb1ELb0EEEvNS_9BwdParamsE,@"STO_CUDA_ENTRY STV_DEFAULT"
_ZN10layer_norm13ln_bwd_kernelINS_13Kernel_traitsIfffffjLj4096ELj1ELj1ELj4ELj16ENS_18Kernel_traits_baseILj4096EfffffjLj128EEEEELb1ELb0ELb1ELb0EEEvNS_9BwdParamsE:
.text._ZN10layer_norm13ln_bwd_kernelINS_13Kernel_traitsIfffffjLj4096ELj1ELj1ELj4ELj16ENS_18Kernel_traits_baseILj4096EfffffjLj128EEEEELb1ELb0ELb1ELb0EEEvNS_9BwdParamsE:
        /* <DEDUP_REMOVED lines=23> */
[----:B------:R-:W-:Y:S02]  /*0170*/  LOP3.LUT R6, R6, 0xfffffffb, RZ, 0xc0, !PT ;  /* 0xfffffffb06067812 */ /* 0x000fe400078ec0ff */
        /* <DEDUP_REMOVED lines=23> */
[----:B--2---:R2:W5:Y:S01]  /*02f0*/  @P5 LDG.E.128 R40, desc[UR10][R16.64] ;  /* 0x0000000a10285981 */ /* 0x004562000c1e1d00 */
        /* <DEDUP_REMOVED lines=10> */
[C---:B-1----:R-:W-:Y:S01]  /*03a0*/  @P2 IMAD.WIDE.U32 R22, R7.reuse, 0x10, R22 ;  /* 0x0000001007162825 */ /* 0x042fe200078e0016 */
        /* <DEDUP_REMOVED lines=38> */
[----:B--2---:R-:W-:Y:S06]  /*0610*/  BRA.U UP0, `(.L_x_14896) ;  /* 0x0000008500187547 */ /* 0x004fec000b800000 */
        /* <DEDUP_REMOVED lines=39> */
.L_x_14988:
        /* <DEDUP_REMOVED lines=20> */
[----:B------:R-:W-:Y:S01]  /*09d0*/  ISETP.GE.U32.AND P5, PT, R8, 0x100, PT ;  /* 0x000001000800780c */ /* 0x000fe20003fa6070 */
[----:B------:R-:W-:Y:S01]  /*09e0*/  HFMA2 R230, -RZ, RZ, 0, 0 ;  /* 0x00000000ffe67431 */ /* 0x000fe200000001ff */
[----:B------:R-:W-:-:S02]  /*09f0*/  LOP3.LUT R6, R6, 0xffffffef, RZ, 0xc0, !PT ;  /* 0xffffffef06067812 */ /* 0x000fc400078ec0ff */
[C---:B------:R-:W-:Y:S02]  /*0a00*/  ISETP.GE.U32.AND P2, PT, R8.reuse, 0x180, PT ;  /* 0x000001800800780c */ /* 0x040fe40003f46070 */
[----:B------:R-:W-:Y:S02]  /*0a10*/  ISETP.GE.U32.AND P1, PT, R8, 0x200, PT ;  /* 0x000002000800780c */ /* 0x000fe40003f26070 */
[----:B------:R-:W-:Y:S02]  /*0a20*/  ISETP.NE.AND P0, PT, RZ, UR12, PT ;  /* 0x0000000cff007c0c */ /* 0x000fe4000bf05270 */
[----:B------:R-:W-:Y:S02]  /*0a30*/  @P4 IADD3 R167, PT, PT, R223, -0x1, RZ ;  /* 0xffffffffdfa74810 */ /* 0x000fe40007ffe0ff */
[----:B------:R-:W-:Y:S01]  /*0a40*/  @P6 LOP3.LUT R6, R6, 0x10, RZ, 0xfc, !PT ;  /* 0x0000001006066812 */ /* 0x000fe200078efcff */
[-C--:B0-----:R-:W-:Y:S01]  /*0a50*/  IMAD R166, R7, R10.reuse, RZ ;  /* 0x0000000a07a67224 */ /* 0x081fe200078e02ff */
[----:B------:R-:W-:Y:S01]  /*0a60*/  MOV R229, RZ ;  /* 0x000000ff00e57202 */ /* 0x000fe20000000f00 */
[----:B------:R-:W-:Y:S01]  /*0a70*/  @P4 IMAD R169, R167, R10, RZ ;  /* 0x0000000aa7a94224 */ /* 0x000fe200078e02ff */
[----:B------:R-:W-:-:S02]  /*0a80*/  LOP3.LUT R6, R6, 0xfffffff7, RZ, 0xc0, !PT ;  /* 0xfffffff706067812 */ /* 0x000fc400078ec0ff */
[----:B------:R-:W-:Y:S02]  /*0a90*/  IADD3 R167, PT, PT, R219, -0x1, RZ ;  /* 0xffffffffdba77810 */ /* 0x000fe40007ffe0ff */
[----:B------:R-:W-:Y:S02]  /*0aa0*/  @P5 LOP3.LUT R6, R6, 0x8, RZ, 0xfc, !PT ;  /* 0x0000000806065812 */ /* 0x000fe400078efcff */
[----:B------:R-:W-:Y:S01]  /*0ab0*/  @P4 SHF.R.S32.HI R170, RZ, 0x1f, R169 ;  /* 0x0000001fffaa4819 */ /* 0x000fe200000114a9 */
[----:B------:R-:W-:Y:S01]  /*0ac0*/  IMAD R168, R167, R10, RZ ;  /* 0x0000000aa7a87224 */ /* 0x000fe200078e02ff */
[----:B------:R-:W-:Y:S02]  /*0ad0*/  SHF.R.S32.HI R167, RZ, 0x1f, R166 ;  /* 0x0000001fffa77819 */ /* 0x000fe400000114a6 */
[----:B------:R-:W-:Y:S02]  /*0ae0*/  LOP3.LUT R6, R6, 0xfffffffb, RZ, 0xc0, !PT ;  /* 0xfffffffb06067812 */ /* 0x000fe400078ec0ff */
[----:B-1----:R-:W-:-:S02]  /*0af0*/  SHF.R.S32.HI R165, RZ, 0x1f, R168 ;  /* 0x0000001fffa57819 */ /* 0x002fc400000114a8 */
[----:B------:R-:W-:Y:S02]  /*0b00*/  LEA.HI R166, R167, R166, RZ, 0x2 ;  /* 0x000000a6a7a67211 */ /* 0x000fe400078f10ff */
[----:B------:R-:W-:Y:S02]  /*0b10*/  @P2 LOP3.LUT R6, R6, 0x4, RZ, 0xfc, !PT ;  /* 0x0000000406062812 */ /* 0x000fe400078efcff */
[----:B------:R-:W-:Y:S02]  /*0b20*/  @P4 LEA.HI R170, R170, R169, RZ, 0x2 ;  /* 0x000000a9aaaa4211 */ /* 0x000fe400078f10ff */
[----:B------:R-:W-:Y:S02]  /*0b30*/  LEA.HI R168, R165, R168, RZ, 0x2 ;  /* 0x000000a8a5a87211 */ /* 0x000fe400078f10ff */
[----:B------:R-:W-:Y:S02]  /*0b40*/  LEA.HI.SX32 R221, R166, R9, 0x1e ;  /* 0x00000009a6dd7211 */ /* 0x000fe400078ff2ff */
[----:B------:R-:W-:-:S02]  /*0b50*/  LOP3.LUT R6, R6, 0xfffffffd, RZ, 0xc0, !PT ;  /* 0xfffffffd06067812 */ /* 0x000fc400078ec0ff */
        /* <DEDUP_REMOVED lines=20> */
[----:B------:R-:W-:Y:S02]  /*0ca0*/  IADD3 R227, PT, PT, R227, 0x80, RZ ;  /* 0x00000080e3e37810 */ /* 0x000fe40007ffe0ff */
[----:B------:R-:W-:Y:S02]  /*0cb0*/  IADD3 R228, PT, PT, R228, 0x80, RZ ;  /* 0x00000080e4e47810 */ /* 0x000fe40007ffe0ff */
[----:B------:R-:W-:Y:S01]  /*0cc0*/  IADD3 R231, PT, PT, R231, 0x80, RZ ;  /* 0x00000080e7e77810 */ /* 0x000fe20007ffe0ff */
[C---:B---3--:R-:W-:Y:S01]  /*0cd0*/  FADD.FTZ R3, -R225.reuse, R164 ;  /* 0x000000a4e1037221 */ /* 0x048fe20000010100 */
[C---:B------:R-:W-:Y:S01]  /*0ce0*/  FADD.FTZ R185, -R225.reuse, R165 ;  /* 0x000000a5e1b97221 */ /* 0x040fe20000010100 */
[C---:B------:R-:W-:Y:S02]  /*0cf0*/  FADD.FTZ R165, -R225.reuse, R166 ;  /* 0x000000a6e1a57221 */ /* 0x040fe40000010100 */
[----:B------:R-:W-:Y:S01]  /*0d00*/  FMUL.FTZ R3, R226, R3 ;  /* 0x00000003e2037220 */ /* 0x000fe20000410000 */
[----:B------:R-:W-:Y:S01]  /*0d10*/  FADD.FTZ R167, -R225, R167 ;  /* 0x000000a7e1a77221 */ /* 0x000fe20000010100 */
[----:B----4-:R-:W-:Y:S01]  /*0d20*/  FMUL.FTZ R190, R60, R168 ;  /* 0x000000a83cbe7220 */ /* 0x010fe20000410000 */
[C---:B------:R-:W-:Y:S01]  /*0d30*/  FMUL.FTZ R174, R226.reuse, R185 ;  /* 0x000000b9e2ae7220 */ /* 0x040fe20000410000 */
[C---:B------:R-:W-:Y:S01]  /*0d40*/  FMUL.FTZ R185, R226.reuse, R165 ;  /* 0x000000a5e2b97220 */ /* 0x040fe20000410000 */
[----:B------:R-:W-:Y:S01]  /*0d50*/  FMUL.FTZ R203, R61, R169 ;  /* 0x000000a93dcb7220 */ /* 0x000fe20000410000 */
[----:B------:R-:W-:Y:S01]  /*0d60*/  FADD.FTZ R164, RZ, R190 ;  /* 0x000000beffa47221 */ /* 0x000fe20000010000 */
[----:B------:R-:W-:Y:S01]  /*0d70*/  FFMA.FTZ R165, R3, R190, RZ ;  /* 0x000000be03a57223 */ /* 0x000fe200000100ff */
        /* <DEDUP_REMOVED lines=17> */
.L_x_14900:
[----:B----4-:R-:W-:Y:S05]  /*0e90*/  BSYNC.RECONVERGENT B1 ;  /* 0x0000000000017941 */ /* 0x010fea0003800200 */
.L_x_14899:
        /* <DEDUP_REMOVED lines=47> */
.L_x_14902:
[----:B------:R-:W-:Y:S05]  /*1190*/  BSYNC.RECONVERGENT B1 ;  /* 0x0000000000017941 */ /* 0x000fea0003800200 */
.L_x_14901:
        /* <DEDUP_REMOVED lines=20> */
[----:B------:R-:W-:-:S03]  /*12e0*/  FADD.FTZ R181, -R225, R169 ;  /* 0x000000a9e1b57221 */ /* 0x000fc60000010100 */
[C---:B------:R-:W-:Y:S01]  /*12f0*/  FMUL.FTZ R23, R226.reuse, R23 ;  /* 0x00000017e2177220 */ /* 0x040fe20000410000 */
[----:B------:R-:W-:Y:S01]  /*1300*/  FMUL.FTZ R26, R226, R181 ;  /* 0x000000b5e21a7220 */ /* 0x000fe20000410000 */
[----:B----4-:R-:W-:Y:S01]  /*1310*/  FMUL.FTZ R186, R36, R164 ;  /* 0x000000a424ba7220 */ /* 0x010fe20000410000 */
        /* <DEDUP_REMOVED lines=22> */
[----:B-1----:R-:W-:-:S07]  /*1480*/  FFMA.FTZ R230, R200, R213, R165 ;  /* 0x000000d5c8e67223 */ /* 0x002fce00000100a5 */
.L_x_14904:
[----:B------:R-:W-:Y:S05]  /*1490*/  BSYNC.RECONVERGENT B1 ;  /* 0x0000000000017941 */ /* 0x000fea0003800200 */
.L_x_14903:
        /* <DEDUP_REMOVED lines=47> */
.L_x_14906:
[----:B------:R-:W-:Y:S05]  /*1790*/  BSYNC.RECONVERGENT B1 ;  /* 0x0000000000017941 */ /* 0x000fea0003800200 */
.L_x_14905:
        /* <DEDUP_REMOVED lines=22> */
[----:B------:R-:W-:Y:S02]  /*1900*/  FADD.FTZ R189, -R225, R170 ;  /* 0x000000aae1bd7221 */ /* 0x000fe40000010100 */
[C---:B------:R-:W-:Y:S01]  /*1910*/  FMUL.FTZ R19, R226.reuse, R19 ;  /* 0x00000013e2137220 */ /* 0x040fe20000410000 */
[----:B------:R-:W-:Y:S01]  /*1920*/  FMUL.FTZ R22, R226, R177 ;  /* 0x000000b1e2167220 */ /* 0x000fe20000410000 */
[----:B----4-:R-:W-:Y:S01]  /*1930*/  FMUL.FTZ R182, R44, R164 ;  /* 0x000000a42cb67220 */ /* 0x010fe20000410000 */
[----:B------:R-:W-:Y:S01]  /*1940*/  FADD.FTZ R112, R112, R164 ;  /* 0x000000a470707221 */ /* 0x000fe20000010000 */
[----:B------:R-:W-:Y:S01]  /*1950*/  FFMA.FTZ R80, R164, R19, R80 ;  /* 0x00000013a4507223 */ /* 0x000fe20000010050 */
        /* <DEDUP_REMOVED lines=20> */
.L_x_14908:
[----:B------:R-:W-:Y:S05]  /*1aa0*/  BSYNC.RECONVERGENT B1 ;  /* 0x0000000000017941 */ /* 0x000fea0003800200 */
.L_x_14907:
        /* <DEDUP_REMOVED lines=48> */
.L_x_14910:
[----:B------:R-:W-:Y:S05]  /*1db0*/  BSYNC.RECONVERGENT B1 ;  /* 0x0000000000017941 */ /* 0x000fea0003800200 */
.L_x_14909:
        /* <DEDUP_REMOVED lines=13> */
[----:B0-----:R-:W-:-:S05]  /*1e90*/  @P5 IMAD.WIDE.U32 R232, R231, 0x10, R232 ;  /* 0x00000010e7e85825 */ /* 0x001fca00078e00e8 */
[----:B------:R-:W5:Y:S01]  /*1ea0*/  @P5 LDG.E.128 R152, desc[UR10][R232.64] ;  /* 0x0000000ae8985981 */ /* 0x000f62000c1e1d00 */
[----:B--2---:R-:W-:-:S05]  /*1eb0*/  IMAD.WIDE.U32 R192, R227, 0x4, R192 ;  /* 0x00000004e3c07825 */ /* 0x004fca00078e00c0 */
[----:B------:R0:W5:Y:S01]  /*1ec0*/  LDG.E R13, desc[UR10][R192.64] ;  /* 0x0000000ac00d7981 */ /* 0x000162000c1e1900 */
        /* <DEDUP_REMOVED lines=8> */
[----:B------:R-:W-:Y:S01]  /*1f50*/  FADD.FTZ R120, R120, R164 ;  /* 0x000000a478787221 */ /* 0x000fe20000010000 */
[----:B------:R-:W-:Y:S01]  /*1f60*/  FFMA.FTZ R88, R164, R15, R88 ;  /* 0x0000000fa4587223 */ /* 0x000fe20000010058 */
[----:B------:R-:W-:Y:S01]  /*1f70*/  FADD.FTZ R205, -R225, R170 ;  /* 0x000000aae1cd7221 */ /* 0x000fe20000010100 */
[----:B------:R-:W-:Y:S01]  /*1f80*/  FADD.FTZ R121, R121, R165 ;  /* 0x000000a579797221 */ /* 0x000fe20000010000 */
[----:B------:R-:W-:Y:S01]  /*1f90*/  FFMA.FTZ R89, R165, R18, R89 ;  /* 0x00000012a5597223 */ /* 0x000fe20000010059 */
[----:B0-----:R-:W-:Y:S01]  /*1fa0*/  FMUL.FTZ R193, R53, R165 ;  /* 0x000000a535c17220 */ /* 0x001fe20000410000 */
        /* <DEDUP_REMOVED lines=17> */
.L_x_14912:
[----:B------:R-:W-:Y:S05]  /*20c0*/  BSYNC.RECONVERGENT B1 ;  /* 0x0000000000017941 */ /* 0x000fea0003800200 */
.L_x_14911:
[----:B------:R-:W-:Y:S02]  /*20d0*/  ISETP.GE.U32.AND P5, PT, R8, 0x400, PT ;  /* 0x000004000800780c */ /* 0x000fe40003fa6070 */
[----:B------:R-:W-:-:S11]  /*20e0*/  LOP3.LUT R6, R6, 0xffffffdf, RZ, 0xc0, !PT ;  /* 0xffffffdf06067812 */ /* 0x000fd600078ec0ff */
[----:B------:R-:W-:Y:S01]  /*20f0*/  @P5 LOP3.LUT R6, R6, 0x20, RZ, 0xfc, !PT ;  /* 0x0000002006065812 */ /* 0x000fe200078efcff */
[----:B------:R-:W-:Y:S06]  /*2100*/  @!P5 BRA `(.L_x_14913) ;  /* 0x0000000c0034d947 */ /* 0x000fec0003800000 */
[----:B------:R-:W-:Y:S01]  /*2110*/  ISETP.NE.U32.AND P5, PT, RZ, UR14, PT ;  /* 0x0000000eff007c0c */ /* 0x000fe2000bfa5070 */
[----:B------:R-:W0:Y:S03]  /*2120*/  LDC.64 R166, c[0x0][0x3a8] ;  /* 0x0000ea00ffa67b82 */ /* 0x000e260000000a00 */
[----:B------:R-:W-:-:S05]  /*2130*/  ISETP.NE.AND.EX P5, PT, RZ, UR15, PT, P5 ;  /* 0x0000000fff007c0c */ /* 0x000fca000bfa5350 */
[----:B------:R-:W1:Y:S08]  /*2140*/  LDC.64 R232, c[0x0][0x3b0] ;  /* 0x0000ec00ffe87b82 */ /* 0x000e700000000a00 */
[----:B------:R-:W2:Y:S02]  /*2150*/  @P5 LDC.64 R164, c[0x0][0x438] ;  /* 0x00010e00ffa45b82 */ /* 0x000ea40000000a00 */
[----:B--2---:R-:W-:-:S06]  /*2160*/  @P5 IMAD.WIDE.U32 R234, R231, 0x10, R164 ;  /* 0x00000010e7ea5825 */ /* 0x004fcc00078e00a4 */
[----:B------:R-:W2:Y:S01]  /*2170*/  LDC.64 R164, c[0x0][0x428] ;  /* 0x00010a00ffa47b82 */ /* 0x000ea20000000a00 */
[----:B0-----:R-:W-:Y:S01]  /*2180*/  IMAD.WIDE.U32 R168, R231, 0x10, R166 ;  /* 0x00000010e7a87825 */ /* 0x001fe200078e00a6 */
[----:B------:R3:W5:Y:S05]  /*2190*/  @P5 LDG.E.128 R156, desc[UR10][R234.64] ;  /* 0x0000000aea9c5981 */ /* 0x00076a000c1e1d00 */
[----:B------:R-:W4:Y:S01]  /*21a0*/  LDG.E.128 R168, desc[UR10][R168.64] ;  /* 0x0000000aa8a87981 */ /* 0x000f22000c1e1d00 */
[----:B--2---:R-:W-:-:S06]  /*21b0*/  IMAD.WIDE.U32 R164, R228, 0x10, R164 ;  /* 0x00000010e4a47825 */ /* 0x004fcc00078e00a4 */
[----:B------:R-:W2:Y:S01]  /*21c0*/  LDG.E.128 R164, desc[UR10][R164.64] ;  /* 0x0000000aa4a47981 */ /* 0x000ea2000c1e1d00 */
[----:B-1----:R-:W-:-:S05]  /*21d0*/  IMAD.WIDE.U32 R232, R227, 0x4, R232 ;  /* 0x00000004e3e87825 */ /* 0x002fca00078e00e8 */
[----:B------:R3:W5:Y:S01]  /*21e0*/  LDG.E R14, desc[UR10][R232.64] ;  /* 0x0000000ae80e7981 */ /* 0x000762000c1e1900 */
[C---:B----4-:R-:W-:Y:S01]  /*21f0*/  FADD.FTZ R25, -R225.reuse, R168 ;  /* 0x000000a8e1197221 */ /* 0x050fe20000010100 */
[C---:B------:R-:W-:Y:S01]  /*2200*/  FADD.FTZ R195, -R225.reuse, R169 ;  /* 0x000000a9e1c37221 */ /* 0x040fe20000010100 */
[C---:B------:R-:W-:Y:S01]  /*2210*/  FADD.FTZ R197, -R225.reuse, R170 ;  /* 0x000000aae1c57221 */ /* 0x040fe20000010100 */
[----:B------:R-:W-:Y:S01]  /*2220*/  FADD.FTZ R171, -R225, R171 ;  /* 0x000000abe1ab7221 */ /* 0x000fe20000010100 */
[C---:B------:R-:W-:Y:S01]  /*2230*/  FMUL.FTZ R25, R226.reuse, R25 ;  /* 0x00000019e2197220 */ /* 0x040fe20000410000 */
        /* <DEDUP_REMOVED lines=23> */
[----:B---3--:R-:W-:Y:S06]  /*23b0*/  BRA `(.L_x_14913) ;  /* 0x0000000800887947 */ /* 0x008fec0003800000 */
.L_x_14898:
        /* <DEDUP_REMOVED lines=64> */
[----:B------:R-:W-:Y:S02]  /*27c0*/  MOV R229, RZ ;  /* 0x000000ff00e57202 */ /* 0x000fe40000000f00 */
[----:B------:R-:W-:-:S02]  /*27d0*/  MOV R230, RZ ;  /* 0x000000ff00e67202 */ /* 0x000fc40000000f00 */
[----:B------:R-:W-:Y:S02]  /*27e0*/  @P2 IADD3 R231, PT, PT, R231, 0x80, RZ ;  /* 0x00000080e7e72810 */ /* 0x000fe40007ffe0ff */
[----:B------:R-:W-:Y:S01]  /*27f0*/  @P5 LOP3.LUT R6, R6, 0x20, RZ, 0xfc, !PT ;  /* 0x0000002006065812 */ /* 0x000fe200078efcff */
[----:B0-----:R-:W-:Y:S06]  /*2800*/  @!P5 BRA `(.L_x_14913) ;  /* 0x000000040074d947 */ /* 0x001fec0003800000 */
[----:B------:R-:W0:Y:S02]  /*2810*/  LDC.64 R164, c[0x0][0x3b0] ;  /* 0x0000ec00ffa47b82 */ /* 0x000e240000000a00 */
[----:B0-----:R-:W-:-:S05]  /*2820*/  IMAD.WIDE.U32 R164, R231, 0x4, R164 ;  /* 0x00000004e7a47825 */ /* 0x001fca00078e00a4 */
[----:B------:R0:W5:Y:S01]  /*2830*/  LDG.E R14, desc[UR10][R164.64] ;  /* 0x0000000aa40e7981 */ /* 0x000162000c1e1900 */
[----:B------:R-:W-:Y:S05]  /*2840*/  BRA `(.L_x_14913) ;  /* 0x0000000400647947 */ /* 0x000fea0003800000 */
.L_x_14914:
        /* <DEDUP_REMOVED lines=8> */
[C---:B------:R-:W-:Y:S02]  /*28d0*/  ISETP.GE.U32.AND P1, PT, R8.reuse, 0x300, PT ;  /* 0x000003000800780c */ /* 0x040fe40003f26070 */
[----:B------:R-:W-:Y:S02]  /*28e0*/  ISETP.GE.U32.AND P2, PT, R8, 0x380, PT ;  /* 0x000003800800780c */ /* 0x000fe40003f46070 */
[----:B------:R-:W-:-:S03]  /*28f0*/  LOP3.LUT R6, R6, 0xffffffef, RZ, 0xc0, !PT ;  /* 0xffffffef06067812 */ /* 0x000fc600078ec0ff */
[----:B------:R-:W1:Y:S01]  /*2900*/  @P4 LDC.64 R232, c[0x0][0x3b0] ;  /* 0x0000ec00ffe84b82 */ /* 0x000e620000000a00 */
[----:B------:R-:W-:-:S04]  /*2910*/  @P5 LOP3.LUT R6, R6, 0x10, RZ, 0xfc, !PT ;  /* 0x0000001006065812 */ /* 0x000fc800078efcff */
[----:B------:R-:W-:-:S03]  /*2920*/  LOP3.LUT R6, R6, 0xfffffff7, RZ, 0xc0, !PT ;  /* 0xfffffff706067812 */ /* 0x000fc600078ec0ff */
[----:B------:R-:W2:Y:S01]  /*2930*/  @P3 LDC.64 R170, c[0x0][0x3b0] ;  /* 0x0000ec00ffaa3b82 */ /* 0x000ea20000000a00 */
[----:B------:R-:W-:-:S04]  /*2940*/  @P4 LOP3.LUT R6, R6, 0x8, RZ, 0xfc, !PT ;  /* 0x0000000806064812 */ /* 0x000fc800078efcff */
[----:B------:R-:W-:-:S03]  /*2950*/  LOP3.LUT R6, R6, 0xfffffffb, RZ, 0xc0, !PT ;  /* 0xfffffffb06067812 */ /* 0x000fc600078ec0ff */
[----:B------:R-:W3:Y:S01]  /*2960*/  @P6 LDC.64 R242, c[0x0][0x3b0] ;  /* 0x0000ec00fff26b82 */ /* 0x000ee20000000a00 */
[C---:B0-----:R-:W-:Y:S01]  /*2970*/  @P5 IMAD.WIDE.U32 R234, R231.reuse, 0x4, R234 ;  /* 0x00000004e7ea5825 */ /* 0x041fe200078e00ea */
[----:B------:R-:W-:Y:S02]  /*2980*/  @P5 IADD3 R231, PT, PT, R231, 0x80, RZ ;  /* 0x00000080e7e75810 */ /* 0x000fe40007ffe0ff */
[----:B------:R-:W-:Y:S02]  /*2990*/  @P3 LOP3.LUT R6, R6, 0x4, RZ, 0xfc, !PT ;  /* 0x0000000406063812 */ /* 0x000fe400078efcff */
[----:B------:R0:W5:Y:S02]  /*29a0*/  @P5 LDG.E R5, desc[UR10][R234.64] ;  /* 0x0000000aea055981 */ /* 0x000164000c1e1900 */
[----:B------:R-:W4:Y:S01]  /*29b0*/  @P5 LDC.64 R240, c[0x0][0x438] ;  /* 0x00010e00fff05b82 */ /* 0x000f220000000a00 */
[C---:B-1----:R-:W-:Y:S01]  /*29c0*/  @P4 IMAD.WIDE.U32 R232, R231.reuse, 0x4, R232 ;  /* 0x00000004e7e84825 */ /* 0x042fe200078e00e8 */
[----:B------:R-:W-:-:S02]  /*29d0*/  @P4 IADD3 R231, PT, PT, R231, 0x80, RZ ;  /* 0x00000080e7e74810 */ /* 0x000fc40007ffe0ff */
[----:B------:R-:W-:Y:S02]  /*29e0*/  LOP3.LUT R6, R6, 0xfffffffd, RZ, 0xc0, !PT ;  /* 0xfffffffd06067812 */ /* 0x000fe400078ec0ff */
[----:B------:R1:W5:Y:S02]  /*29f0*/  @P4 LDG.E R4, desc[UR10][R232.64] ;  /* 0x0000000ae8044981 */ /* 0x000364000c1e1900 */
[----:B------:R-:W1:Y:S01]  /*2a00*/  @P0 LDC.64 R168, c[0x0][0x3b0] ;  /* 0x0000ec00ffa80b82 */ /* 0x000e620000000a00 */
[C---:B--2---:R-:W-:Y:S01]  /*2a10*/  @P3 IMAD.WIDE.U32 R170, R231.reuse, 0x4, R170 ;  /* 0x00000004e7aa3825 */ /* 0x044fe200078e00aa */
[----:B------:R-:W-:Y:S02]  /*2a20*/  @P3 IADD3 R231, PT, PT, R231, 0x80, RZ ;  /* 0x00000080e7e73810 */ /* 0x000fe40007ffe0ff */
[----:B------:R-:W-:Y:S02]  /*2a30*/  @P6 LOP3.LUT R6, R6, 0x2, RZ, 0xfc, !PT ;  /* 0x0000000206066812 */ /* 0x000fe400078efcff */
[----:B------:R2:W5:Y:S02]  /*2a40*/  @P3 LDG.E R2, desc[UR10][R170.64] ;  /* 0x0000000aaa023981 */ /* 0x000564000c1e1900 */
[----:B------:R-:W2:Y:S08]  /*2a50*/  @P4 LDC.64 R238, c[0x0][0x438] ;  /* 0x00010e00ffee4b82 */ /* 0x000eb00000000a00 */
[----:B------:R-:W2:Y:S08]  /*2a60*/  @P1 LDC.64 R166, c[0x0][0x3b0] ;  /* 0x0000ec00ffa61b82 */ /* 0x000eb00000000a00 */
[----:B------:R-:W2:Y:S01]  /*2a70*/  @P3 LDC.64 R236, c[0x0][0x438] ;  /* 0x00010e00ffec3b82 */ /* 0x000ea20000000a00 */
[----:B---3--:R-:W-:-:S07]  /*2a80*/  @P6 IMAD.WIDE.U32 R242, R231, 0x4, R242 ;  /* 0x00000004e7f26825 */ /* 0x008fce00078e00f2 */
[----:B------:R-:W3:Y:S01]  /*2a90*/  @P2 LDC.64 R164, c[0x0][0x3b0] ;  /* 0x0000ec00ffa42b82 */ /* 0x000ee20000000a00 */
[----:B------:R-:W-:Y:S01]  /*2aa0*/  @P6 IADD3 R231, PT, PT, R231, 0x80, RZ ;  /* 0x00000080e7e76810 */ /* 0x000fe20007ffe0ff */
[----:B----4-:R-:W-:-:S06]  /*2ab0*/  @P5 IMAD.WIDE.U32 R240, R225, 0x10, R240 ;  /* 0x00000010e1f05825 */ /* 0x010fcc00078e00f0 */
[----:B0-----:R-:W0:Y:S01]  /*2ac0*/  @P6 LDC.64 R234, c[0x0][0x438] ;  /* 0x00010e00ffea6b82 */ /* 0x001e220000000a00 */
[----:B------:R-:W-:Y:S01]  /*2ad0*/  @P5 IADD3 R225, PT, PT, R225, 0x80, RZ ;  /* 0x00000080e1e15810 */ /* 0x000fe20007ffe0ff */
[C---:B-1----:R-:W-:Y:S01]  /*2ae0*/  @P0 IMAD.WIDE.U32 R168, R231.reuse, 0x4, R168 ;  /* 0x00000004e7a80825 */ /* 0x042fe200078e00a8 */
[----:B------:R-:W-:Y:S01]  /*2af0*/  ISETP.GE.U32.AND P5, PT, R8, 0x400, PT ;  /* 0x000004000800780c */ /* 0x000fe20003fa6070 */
[----:B------:R-:W5:Y:S04]  /*2b00*/  @P6 LDG.E R0, desc[UR10][R242.64] ;  /* 0x0000000af2006981 */ /* 0x000f68000c1e1900 */
[----:B------:R-:W1:Y:S01]  /*2b10*/  @P0 LDC.64 R232, c[0x0][0x438] ;  /* 0x00010e00ffe80b82 */ /* 0x000e620000000a00 */
[----:B------:R-:W-:Y:S01]  /*2b20*/  @P0 IADD3 R231, PT, PT, R231, 0x80, RZ ;  /* 0x00000080e7e70810 */ /* 0x000fe20007ffe0ff */
[C---:B--2---:R-:W-:Y:S01]  /*2b30*/  @P4 IMAD.WIDE.U32 R238, R225.reuse, 0x10, R238 ;  /* 0x00000010e1ee4825 */ /* 0x044fe200078e00ee */
[----:B------:R-:W-:Y:S01]  /*2b40*/  @P4 IADD3 R225, PT, PT, R225, 0x80, RZ ;  /* 0x00000080e1e14810 */ /* 0x000fe20007ffe0ff */
[----:B------:R2:W5:Y:S04]  /*2b50*/  @P0 LDG.E R11, desc[UR10][R168.64] ;  /* 0x0000000aa80b0981 */ /* 0x000568000c1e1900 */
[----:B------:R-:W4:Y:S01]  /*2b60*/  @P1 LDC.64 R170, c[0x0][0x438] ;  /* 0x00010e00ffaa1b82 */ /* 0x000f220000000a00 */
[C---:B------:R-:W-:Y:S01]  /*2b70*/  @P1 IMAD.WIDE.U32 R166, R231.reuse, 0x4, R166 ;  /* 0x00000004e7a61825 */ /* 0x040fe200078e00a6 */
[----:B------:R-:W-:-:S03]  /*2b80*/  @P1 IADD3 R231, PT, PT, R231, 0x80, RZ ;  /* 0x00000080e7e71810 */ /* 0x000fc60007ffe0ff */
[C---:B------:R-:W-:Y:S01]  /*2b90*/  @P3 IMAD.WIDE.U32 R236, R225.reuse, 0x10, R236 ;  /* 0x00000010e1ec3825 */ /* 0x040fe200078e00ec */
[----:B------:R-:W-:Y:S01]  /*2ba0*/  @P3 IADD3 R225, PT, PT, R225, 0x80, RZ ;  /* 0x00000080e1e13810 */ /* 0x000fe20007ffe0ff */
[----:B------:R0:W5:Y:S01]  /*2bb0*/  @P1 LDG.E R12, desc[UR10][R166.64] ;  /* 0x0000000aa60c1981 */ /* 0x000162000c1e1900 */
[----:B--2---:R-:W2:Y:S01]  /*2bc0*/  @P2 LDC.64 R168, c[0x0][0x438] ;  /* 0x00010e00ffa82b82 */ /* 0x004ea20000000a00 */
[----:B---3--:R-:W-:Y:S01]  /*2bd0*/  @P2 IMAD.WIDE.U32 R244, R231, 0x4, R164 ;  /* 0x00000004e7f42825 */ /* 0x008fe200078e00a4 */
[----:B------:R-:W-:Y:S01]  /*2be0*/  P2R R229, PR, RZ, 0x10 ;  /* 0x00000010ffe57803 */ /* 0x000fe20000000000 */
[----:B------:R3:W5:Y:S02]  /*2bf0*/  @P3 LDG.E.128 R136, desc[UR10][R236.64] ;  /* 0x0000000aec883981 */ /* 0x000764000c1e1d00 */
[C---:B0-----:R-:W-:Y:S01]  /*2c00*/  @P6 IMAD.WIDE.U32 R234, R225.reuse, 0x10, R234 ;  /* 0x00000010e1ea6825 */ /* 0x041fe200078e00ea */
[----:B------:R-:W-:Y:S01]  /*2c10*/  @P6 IADD3 R225, PT, PT, R225, 0x80, RZ ;  /* 0x00000080e1e16810 */ /* 0x000fe20007ffe0ff */
[----:B------:R3:W5:Y:S01]  /*2c20*/  @P2 LDG.E R13, desc[UR10][R244.64] ;  /* 0x0000000af40d2981 */ /* 0x000762000c1e1900 */
[----:B------:R-:W0:Y:S08]  /*2c30*/  @P5 LDC.64 R164, c[0x0][0x3b0] ;  /* 0x0000ec00ffa45b82 */ /* 0x000e300000000a00 */
[----:B------:R-:W3:Y:S01]  /*2c40*/  @P5 LDC.64 R166, c[0x0][0x438] ;  /* 0x00010e00ffa65b82 */ /* 0x000ee20000000a00 */
[C---:B-1----:R-:W-:Y:S01]  /*2c50*/  @P0 IMAD.WIDE.U32 R232, R225.reuse, 0x10, R232 ;  /* 0x00000010e1e80825 */ /* 0x042fe200078e00e8 */
[----:B------:R-:W-:Y:S01]  /*2c60*/  @P0 IADD3 R225, PT, PT, R225, 0x80, RZ ;  /* 0x00000080e1e10810 */ /* 0x000fe20007ffe0ff */
[----:B------:R1:W5:Y:S04]  /*2c70*/  @P6 LDG.E.128 R140, desc[UR10][R234.64] ;  /* 0x0000000aea8c6981 */ /* 0x000368000c1e1d00 */
[C---:B----4-:R-:W-:Y:S01]  /*2c80*/  @P1 IMAD.WIDE.U32 R170, R225.reuse, 0x10, R170 ;  /* 0x00000010e1aa1825 */ /* 0x050fe200078e00aa */
[----:B------:R-:W-:Y:S01]  /*2c90*/  @P1 IADD3 R225, PT, PT, R225, 0x80, RZ ;  /* 0x00000080e1e11810 */ /* 0x000fe20007ffe0ff */
[----:B------:R1:W5:Y:S01]  /*2ca0*/  @P0 LDG.E.128 R144, desc[UR10][R232.64] ;  /* 0x0000000ae8900981 */ /* 0x000362000c1e1d00 */
[----:B------:R-:W-:-:S03]  /*2cb0*/  @P2 IADD3 R231, PT, PT, R231, 0x80, RZ ;  /* 0x00000080e7e72810 */ /* 0x000fc60007ffe0ff */
[C---:B--2---:R-:W-:Y:S01]  /*2cc0*/  @P2 IMAD.WIDE.U32 R168, R225.reuse, 0x10, R168 ;  /* 0x00000010e1a82825 */ /* 0x044fe200078e00a8 */
[----:B------:R-:W-:Y:S01]  /*2cd0*/  @P2 IADD3 R225, PT, PT, R225, 0x80, RZ ;  /* 0x00000080e1e12810 */ /* 0x000fe20007ffe0ff */
[----:B------:R1:W5:Y:S02]  /*2ce0*/  @P1 LDG.E.128 R148, desc[UR10][R170.64] ;  /* 0x0000000aaa941981 */ /* 0x000364000c1e1d00 */
[----:B0-----:R-:W-:Y:S02]  /*2cf0*/  @P5 IMAD.WIDE.U32 R164, R231, 0x4, R164 ;  /* 0x00000004e7a45825 */ /* 0x001fe400078e00a4 */
[----:B------:R1:W5:Y:S04]  /*2d00*/  @P2 LDG.E.128 R152, desc[UR10][R168.64] ;  /* 0x0000000aa8982981 */ /* 0x000368000c1e1d00 */
[----:B------:R1:W5:Y:S01]  /*2d10*/  @P5 LDG.E R14, desc[UR10][R164.64] ;  /* 0x0000000aa40e5981 */ /* 0x000362000c1e1900 */
[----:B---3--:R-:W-:-:S05]  /*2d20*/  @P5 IMAD.WIDE.U32 R166, R225, 0x10, R166 ;  /* 0x00000010e1a65825 */ /* 0x008fca00078e00a6 */
[----:B------:R1:W5:Y:S01]  /*2d30*/  @P5 LDG.E.128 R156, desc[UR10][R166.64] ;  /* 0x0000000aa69c5981 */ /* 0x000362000c1e1d00 */
[C---:B------:R-:W-:Y:S02]  /*2d40*/  LOP3.LUT P4, RZ, R6.reuse, 0x10, RZ, 0xc0, !PT ;  /* 0x0000001006ff7812 */ /* 0x040fe4000788c0ff */
[----:B------:R-:W-:-:S11]  /*2d50*/  LOP3.LUT R6, R6, 0xffffffdf, RZ, 0xc0, !PT ;  /* 0xffffffdf06067812 */ /* 0x000fd600078ec0ff */
[----:B------:R1:W5:Y:S01]  /*2d60*/  @P4 LDG.E.128 R128, desc[UR10][R240.64] ;  /* 0x0000000af0804981 */ /* 0x000362000c1e1d00 */
[----:B------:R-:W-:Y:S02]  /*2d70*/  ISETP.NE.AND P4, PT, R229, RZ, PT ;  /* 0x000000ffe500720c */ /* 0x000fe40003f85270 */
[----:B------:R-:W-:Y:S02]  /*2d80*/  @P5 LOP3.LUT R6, R6, 0x20, RZ, 0xfc, !PT ;  /* 0x0000002006065812 */ /* 0x000fe400078efcff */
[----:B------:R-:W-:Y:S02]  /*2d90*/  ISETP.NE.AND P3, PT, R228, RZ, PT ;  /* 0x000000ffe400720c */ /* 0x000fe40003f65270 */
[----:B------:R-:W-:Y:S02]  /*2da0*/  MOV R229, RZ ;  /* 0x000000ff00e57202 */ /* 0x000fe40000000f00 */
[----:B------:R-:W-:-:S05]  /*2db0*/  MOV R230, RZ ;  /* 0x000000ff00e67202 */ /* 0x000fca0000000f00 */
[----:B------:R1:W5:Y:S01]  /*2dc0*/  @P4 LDG.E.128 R28, desc[UR10][R238.64] ;  /* 0x0000000aee1c4981 */ /* 0x000362000c1e1d00 */
[----:B------:R-:W-:-:S13]  /*2dd0*/  ISETP.NE.AND P4, PT, R227, RZ, PT ;  /* 0x000000ffe300720c */ /* 0x000fda0003f85270 */
.L_x_14913:
[----:B------:R-:W-:Y:S05]  /*2de0*/  BSYNC.RECONVERGENT B0 ;  /* 0x0000000000007941 */ /* 0x000fea0003800200 */
.L_x_14897:
        /* <DEDUP_REMOVED lines=32> */
.L_x_14916:
[----:B------:R-:W-:Y:S05]  /*2ff0*/  BSYNC.RECONVERGENT B0 ;  /* 0x0000000000007941 */ /* 0x000fea0003800200 */
.L_x_14915:
[----:B------:R-:W1:Y:S08]  /*3000*/  S2UR UR5, SR_CgaCtaId ;  /* 0x00000000000579c3 */ /* 0x000e700000008800 */
[----:B------:R-:W-:Y:S01]  /*3010*/  BAR.SYNC.DEFER_BLOCKING 0x0 ;  /* 0x0000000000007b1d */ /* 0x000fe20000010000 */
[----:B------:R-:W-:Y:S02]  /*3020*/  @P4 IADD3 R223, PT, PT, R223, -0x1, RZ ;  /* 0xffffffffdfdf4810 */ /* 0x000fe40007ffe0ff */
[----:B------:R-:W-:-:S02]  /*3030*/  LOP3.LUT P6, RZ, R6, 0x10, RZ, 0xc0, !PT ;  /* 0x0000001006ff7812 */ /* 0x000fc400078cc0ff */
[----:B------:R-:W-:Y:S01]  /*3040*/  ISETP.NE.AND P5, PT, RZ, UR12, PT ;  /* 0x0000000cff007c0c */ /* 0x000fe2000bfa5270 */
        /* <DEDUP_REMOVED lines=17> */
[----:B------:R-:W-:Y:S02]  /*3160*/  MOV R167, R221 ;  /* 0x000000dd00a77202 */ /* 0x000fe40000000f00 */
[----:B------:R-:W-:Y:S01]  /*3170*/  FADD.FTZ R168, R170, R225 ;  /* 0x000000e1aaa87221 */ /* 0x000fe20000010000 */
[----:B------:R-:W-:Y:S01]  /*3180*/  @P4 LEA.HI R170, R166, R223, RZ, 0x2 ;  /* 0x000000dfa6aa4211 */ /* 0x000fe200078f10ff */
[----:B------:R-:W-:-:S02]  /*3190*/  HFMA2 R166, -RZ, RZ, 0, 0 ;  /* 0x00000000ffa67431 */ /* 0x000fc400000001ff */
[----:B------:R-:W-:Y:S01]  /*31a0*/  FADD.FTZ R164, R171, R164 ;  /* 0x000000a4aba47221 */ /* 0x000fe20000010000 */
[----:B------:R-:W-:-:S03]  /*31b0*/  FMUL.FTZ R168, R168, UR13 ;  /* 0x0000000da8a87c20 */ /* 0x000fc60008410000 */
[----:B------:R-:W-:Y:S01]  /*31c0*/  FMUL.FTZ R169, R164, UR13 ;  /* 0x0000000da4a97c20 */ /* 0x000fe20008410000 */
[----:B------:R-:W-:Y:S02]  /*31d0*/  @P4 LEA.HI.SX32 R166, R170, R9, 0x1e ;  /* 0x00000009aaa64211 */ /* 0x000fe400078ff2ff */
        /* <DEDUP_REMOVED lines=20> */
.L_x_14921:
        /* <DEDUP_REMOVED lines=10> */
.L_x_14922:
        /* <DEDUP_REMOVED lines=10> */
.L_x_14923:
        /* <DEDUP_REMOVED lines=11> */
.L_x_14920:
[----:B------:R-:W0:Y:S01]  /*3510*/  @P4 LDC.64 R70, c[0x0][0x408] ;  /* 0x00010200ff464b82 */ /* 0x000e220000000a00 */
[-CC-:B------:R-:W-:Y:S01]  /*3520*/  FFMA.FTZ R69, R3, R169.reuse, R168.reuse ;  /* 0x000000a903457223 */ /* 0x180fe200000100a8 */
[----:B------:R-:W-:Y:S01]  /*3530*/  ISETP.GT.AND P5, PT, R219, RZ, PT ;  /* 0x000000ffdb00720c */ /* 0x000fe20003fa4270 */
[----:B------:R-:W-:Y:S01]  /*3540*/  FFMA.FTZ R164, R174, R169, R168 ;  /* 0x000000a9aea47223 */ /* 0x000fe200000100a8 */
[----:B-----5:R-:W-:Y:S01]  /*3550*/  @P4 LOP3.LUT P6, RZ, R5, 0xff, RZ, 0xc0, !PT ;  /* 0x000000ff05ff4812 */ /* 0x020fe200078cc0ff */
[----:B------:R-:W-:-:S04]  /*3560*/  FADD.FTZ R69, R190, -R69 ;  /* 0x80000045be457221 */ /* 0x000fc80000010000 */
[----:B------:R-:W-:-:S05]  /*3570*/  FMUL.FTZ R69, R226, R69 ;  /* 0x00000045e2457220 */ /* 0x000fca0000410000 */
[----:B------:R-:W-:Y:S01]  /*3580*/  FSEL R68, R69, RZ, P5 ;  /* 0x000000ff45447208 */ /* 0x000fe20002800000 */
[----:B------:R-:W-:-:S04]  /*3590*/  FADD.FTZ R69, R203, -R164 ;  /* 0x800000a4cb457221 */ /* 0x000fc80000010000 */
[----:B------:R-:W-:Y:S01]  /*35a0*/  FMUL.FTZ R69, R226, R69 ;  /* 0x00000045e2457220 */ /* 0x000fe20000410000 */
[----:B0-----:R-:W-:-:S04]  /*35b0*/  @P4 FMUL.FTZ R71, R68, R71 ;  /* 0x0000004744474220 */ /* 0x001fc80000410000 */
[----:B------:R-:W-:Y:S01]  /*35c0*/  FSEL R69, R69, RZ, P5 ;  /* 0x000000ff45457208 */ /* 0x000fe20002800000 */
        /* <DEDUP_REMOVED lines=9> */
[----:B------:R-:W-:-:S03]  /*3660*/  FADD.FTZ R71, R224, -R71 ;  /* 0x80000047e0477221 */ /* 0x000fc60000010000 */
[----:B------:R-:W-:Y:S01]  /*3670*/  FADD.FTZ R165, R217, -R70 ;  /* 0x80000046d9a57221 */ /* 0x000fe20000010000 */
[----:B------:R-:W-:-:S03]  /*3680*/  FMUL.FTZ R71, R226, R71 ;  /* 0x00000047e2477220 */ /* 0x000fc60000410000 */
[----:B------:R-:W-:Y:S02]  /*3690*/  FMUL.FTZ R165, R226, R165 ;  /* 0x000000a5e2a57220 */ /* 0x000fe40000410000 */
[----:B------:R-:W-:-:S03]  /*36a0*/  FSEL R70, R71, RZ, P5 ;  /* 0x000000ff47467208 */ /* 0x000fc60002800000 */
[----:B------:R-:W-:Y:S02]  /*36b0*/  FSEL R170, R165, RZ, P5 ;  /* 0x000000ffa5aa7208 */ /* 0x000fe40002800000 */
[----:B------:R-:W0:Y:S01]  /*36c0*/  @P4 LDC.64 R164, c[0x0][0x408] ;  /* 0x00010200ffa44b82 */ /* 0x000e220000000a00 */
[----:B------:R-:W-:Y:S02]  /*36d0*/  @P4 LOP3.LUT P5, RZ, R5, 0xff0000, RZ, 0xc0, !PT ;  /* 0x00ff000005ff4812 */ /* 0x000fe400078ac0ff */
[----:B------:R-:W-:Y:S01]  /*36e0*/  MOV R71, R170 ;  /* 0x000000aa00477202 */ /* 0x000fe20000000f00 */
        /* <DEDUP_REMOVED lines=9> */
.L_x_14919:
        /* <DEDUP_REMOVED lines=42> */
.L_x_14925:
        /* <DEDUP_REMOVED lines=8> */
[----:B------:R-:W1:Y:S02]  /*3aa0*/  @P4 LDC.64 R70, c[0x0][0x408] ;  /* 0x00010200ff464b82 */ /* 0x000e640000000a00 */
        /* <DEDUP_REMOVED lines=9> */
[----:B-1----:R-:W-:Y:S01]  /*3b40*/  @P4 FMUL.FTZ R71, R68, R71 ;  /* 0x0000004744474220 */ /* 0x002fe20000410000 */
[----:B------:R-:W-:Y:S02]  /*3b50*/  @P3 FFMA.FTZ R69, R226, R164, R129 ;  /* 0x000000a4e2453223 */ /* 0x000fe40000010081 */
[----:B------:R-:W0:Y:S01]  /*3b60*/  @P4 LDC.64 R164, c[0x0][0x408] ;  /* 0x00010200ffa44b82 */ /* 0x000e220000000a00 */
[----:B------:R-:W-:-:S05]  /*3b70*/  @P4 FMUL.FTZ R70, R71, R70 ;  /* 0x0000004647464220 */ /* 0x000fca0000410000 */
[----:B------:R-:W-:Y:S02]  /*3b80*/  @P4 SEL R160, R70, RZ, P5 ;  /* 0x000000ff46a04207 */ /* 0x000fe40002800000 */
[----:B------:R-:W1:Y:S01]  /*3b90*/  @P4 LDC.64 R70, c[0x0][0x408] ;  /* 0x00010200ff464b82 */ /* 0x000e620000000a00 */
[----:B------:R-:W-:Y:S01]  /*3ba0*/  @P4 LOP3.LUT P5, RZ, R5, 0xff00, RZ, 0xc0, !PT ;  /* 0x0000ff0005ff4812 */ /* 0x000fe200078ac0ff */
[----:B-1----:R-:W-:-:S04]  /*3bb0*/  @P4 FMUL.FTZ R71, R69, R71 ;  /* 0x0000004745474220 */ /* 0x002fc80000410000 */
        /* <DEDUP_REMOVED lines=11> */
.L_x_14924:
        /* <DEDUP_REMOVED lines=10> */
.L_x_14918:
[----:B------:R-:W-:Y:S05]  /*3d10*/  BSYNC.RECONVERGENT B0 ;  /* 0x0000000000007941 */ /* 0x000fea0003800200 */
.L_x_14917:
        /* <DEDUP_REMOVED lines=10> */
[----:B-1----:R-:W0:Y:S01]  /*3dc0*/  @P4 LDC.64 R70, c[0x0][0x408] ;  /* 0x00010200ff464b82 */ /* 0x002e220000000a00 */
        /* <DEDUP_REMOVED lines=9> */
[----:B------:R-:W1:Y:S01]  /*3e60*/  @P4 LDC.64 R164, c[0x0][0x408] ;  /* 0x00010200ffa44b82 */ /* 0x000e620000000a00 */
        /* <DEDUP_REMOVED lines=14> */
[----:B-1----:R-:W-:-:S04]  /*3f50*/  @P4 FMUL.FTZ R165, R70, R165 ;  /* 0x000000a546a54220 */ /* 0x002fc80000410000 */
        /* <DEDUP_REMOVED lines=11> */
.L_x_14929:
[----:B-1----:R-:W0:Y:S01]  /*4010*/  @P4 LDC.64 R164, c[0x0][0x408] ;  /* 0x00010200ffa44b82 */ /* 0x002e220000000a00 */
        /* <DEDUP_REMOVED lines=36> */
.L_x_14928:
[----:B-1----:R-:W0:Y:S02]  /*4260*/  LDC.64 R164, c[0x0][0x478] ;  /* 0x00011e00ffa47b82 */ /* 0x002e240000000a00 */
        /* <DEDUP_REMOVED lines=43> */
.L_x_14931:
        /* <DEDUP_REMOVED lines=10> */
.L_x_14932:
        /* <DEDUP_REMOVED lines=10> */
.L_x_14933:
        /* <DEDUP_REMOVED lines=10> */
.L_x_14934:
        /* <DEDUP_REMOVED lines=10> */
.L_x_14930:
        /* <DEDUP_REMOVED lines=8> */
.L_x_14927:
[----:B------:R-:W-:Y:S05]  /*4820*/  BSYNC.RECONVERGENT B0 ;  /* 0x0000000000007941 */ /* 0x000fea0003800200 */
.L_x_14926:
        /* <DEDUP_REMOVED lines=10> */
[----:B01----:R-:W0:Y:S01]  /*48d0*/  @P4 LDC.64 R70, c[0x0][0x408] ;  /* 0x00010200ff464b82 */ /* 0x003e220000000a00 */
        /* <DEDUP_REMOVED lines=36> */
.L_x_14938:
[----:B01----:R-:W0:Y:S01]  /*4b20*/  @P4 LDC.64 R164, c[0x0][0x408] ;  /* 0x00010200ffa44b82 */ /* 0x003e220000000a00 */
        /* <DEDUP_REMOVED lines=36> */
.L_x_14937:
[----:B01----:R-:W0:Y:S02]  /*4d70*/  LDC.64 R164, c[0x0][0x478] ;  /* 0x00011e00ffa47b82 */ /* 0x003e240000000a00 */
        /* <DEDUP_REMOVED lines=43> */
.L_x_14940:
        /* <DEDUP_REMOVED lines=10> */
.L_x_14941:
        /* <DEDUP_REMOVED lines=10> */
.L_x_14942:
        /* <DEDUP_REMOVED lines=10> */
.L_x_14943:
        /* <DEDUP_REMOVED lines=10> */
.L_x_14939:
        /* <DEDUP_REMOVED lines=8> */
.L_x_14936:
[----:B------:R-:W-:Y:S05]  /*5330*/  BSYNC.RECONVERGENT B0 ;  /* 0x0000000000007941 */ /* 0x000fea0003800200 */
.L_x_14935:
        /* <DEDUP_REMOVED lines=10> */
[----:B012---:R-:W0:Y:S01]  /*53e0*/  @P4 LDC.64 R70, c[0x0][0x408] ;  /* 0x00010200ff464b82 */ /* 0x007e220000000a00 */
        /* <DEDUP_REMOVED lines=36> */
.L_x_14947:
[----:B012---:R-:W0:Y:S01]  /*5630*/  @P4 LDC.64 R164, c[0x0][0x408] ;  /* 0x00010200ffa44b82 */ /* 0x007e220000000a00 */
        /* <DEDUP_REMOVED lines=36> */
.L_x_14946:
[----:B012---:R-:W0:Y:S02]  /*5880*/  LDC.64 R164, c[0x0][0x478] ;  /* 0x00011e00ffa47b82 */ /* 0x007e240000000a00 */
        /* <DEDUP_REMOVED lines=43> */
.L_x_14949:
        /* <DEDUP_REMOVED lines=10> */
.L_x_14950:
        /* <DEDUP_REMOVED lines=10> */
.L_x_14951:
        /* <DEDUP_REMOVED lines=10> */
.L_x_14952:
        /* <DEDUP_REMOVED lines=10> */
.L_x_14948:
        /* <DEDUP_REMOVED lines=8> */
.L_x_14945:
[----:B------:R-:W-:Y:S05]  /*5e40*/  BSYNC.RECONVERGENT B0 ;  /* 0x0000000000007941 */ /* 0x000fea0003800200 */
.L_x_14944:
        /* <DEDUP_REMOVED lines=9> */
[----:B0123--:R-:W0:Y:S01]  /*5ee0*/  @P4 LDC.64 R70, c[0x0][0x408] ;  /* 0x00010200ff464b82 */ /* 0x00fe220000000a00 */
        /* <DEDUP_REMOVED lines=36> */
.L_x_14956:
[----:B0123--:R-:W0:Y:S01]  /*6130*/  @P4 LDC.64 R164, c[0x0][0x408] ;  /* 0x00010200ffa44b82 */ /* 0x00fe220000000a00 */
        /* <DEDUP_REMOVED lines=36> */
.L_x_14955:
[----:B0123--:R-:W0:Y:S02]  /*6380*/  LDC.64 R164, c[0x0][0x478] ;  /* 0x00011e00ffa47b82 */ /* 0x00fe240000000a00 */
        /* <DEDUP_REMOVED lines=43> */
.L_x_14958:
        /* <DEDUP_REMOVED lines=10> */
.L_x_14959:
        /* <DEDUP_REMOVED lines=10> */
.L_x_14960:
        /* <DEDUP_REMOVED lines=10> */
.L_x_14961:
        /* <DEDUP_REMOVED lines=10> */
.L_x_14957:
        /* <DEDUP_REMOVED lines=8> */
.L_x_14954:
[----:B------:R-:W-:Y:S05]  /*6940*/  BSYNC.RECONVERGENT B0 ;  /* 0x0000000000007941 */ /* 0x000fea0003800200 */
.L_x_14953:
        /* <DEDUP_REMOVED lines=9> */
[----:B01234-:R-:W0:Y:S01]  /*69e0*/  @P4 LDC.64 R70, c[0x0][0x408] ;  /* 0x00010200ff464b82 */ /* 0x01fe220000000a00 */
        /* <DEDUP_REMOVED lines=36> */
.L_x_14965:
[----:B01234-:R-:W0:Y:S01]  /*6c30*/  @P4 LDC.64 R164, c[0x0][0x408] ;  /* 0x00010200ffa44b82 */ /* 0x01fe220000000a00 */
        /* <DEDUP_REMOVED lines=36> */
.L_x_14964:
[----:B01234-:R-:W0:Y:S02]  /*6e80*/  LDC.64 R164, c[0x0][0x478] ;  /* 0x00011e00ffa47b82 */ /* 0x01fe240000000a00 */
        /* <DEDUP_REMOVED lines=43> */
.L_x_14967:
        /* <DEDUP_REMOVED lines=10> */
.L_x_14968:
        /* <DEDUP_REMOVED lines=10> */
.L_x_14969:
        /* <DEDUP_REMOVED lines=10> */
.L_x_14970:
        /* <DEDUP_REMOVED lines=10> */
.L_x_14966:
        /* <DEDUP_REMOVED lines=8> */
.L_x_14963:
[----:B------:R-:W-:Y:S05]  /*7440*/  BSYNC.RECONVERGENT B0 ;  /* 0x0000000000007941 */ /* 0x000fea0003800200 */
.L_x_14962:
        /* <DEDUP_REMOVED lines=46> */
.L_x_14974:
        /* <DEDUP_REMOVED lines=37> */
.L_x_14973:
        /* <DEDUP_REMOVED lines=44> */
.L_x_14976:
        /* <DEDUP_REMOVED lines=10> */
.L_x_14977:
        /* <DEDUP_REMOVED lines=10> */
.L_x_14978:
        /* <DEDUP_REMOVED lines=10> */
.L_x_14979:
        /* <DEDUP_REMOVED lines=10> */
.L_x_14975:
        /* <DEDUP_REMOVED lines=8> */
.L_x_14972:
[----:B------:R-:W-:Y:S05]  /*7f40*/  BSYNC.RECONVERGENT B0 ;  /* 0x0000000000007941 */ /* 0x000fea0003800200 */
.L_x_14971:
        /* <DEDUP_REMOVED lines=10> */
[-CC-:B01234-:R-:W-:Y:S01]  /*7ff0*/  @P3 FFMA.FTZ R165, R206, R169.reuse, R168.reuse ;  /* 0x000000a9cea53223 */ /* 0x19ffe200000100a8 */
[-CC-:B------:R-:W-:Y:S01]  /*8000*/  @P3 FFMA.FTZ R164, R16, R169.reuse, R168.reuse ;  /* 0x000000a910a43223 */ /* 0x180fe200000100a8 */
[-CC-:B------:R-:W-:Y:S01]  /*8010*/  @P3 FFMA.FTZ R71, R25, R169.reuse, R168.reuse ;  /* 0x000000a919473223 */ /* 0x180fe200000100a8 */
[----:B------:R-:W-:Y:S01]  /*8020*/  @P3 FFMA.FTZ R169, R197, R169, R168 ;  /* 0x000000a9c5a93223 */ /* 0x000fe200000100a8 */
[----:B------:R-:W-:Y:S01]  /*8030*/  @P3 FADD.FTZ R165, R204, -R165 ;  /* 0x800000a5cca53221 */ /* 0x000fe20000010000 */
[----:B------:R-:W-:Y:S01]  /*8040*/  @P3 FADD.FTZ R164, R195, -R164 ;  /* 0x800000a4c3a43221 */ /* 0x000fe20000010000 */
[----:B-----5:R-:W-:Y:S01]  /*8050*/  MOV R168, R159 ;  /* 0x0000009f00a87202 */ /* 0x020fe20000000f00 */
[----:B------:R-:W-:Y:S01]  /*8060*/  @P3 FADD.FTZ R71, R176, -R71 ;  /* 0x80000047b0473221 */ /* 0x000fe20000010000 */
[----:B------:R-:W-:Y:S01]  /*8070*/  MOV R69, R157 ;  /* 0x0000009d00457202 */ /* 0x000fe20000000f00 */
[C---:B------:R-:W-:Y:S01]  /*8080*/  @P3 FFMA.FTZ R168, R226.reuse, R165, R159 ;  /* 0x000000a5e2a83223 */ /* 0x040fe2000001009f */
[C---:B------:R-:W-:Y:S01]  /*8090*/  @P3 FFMA.FTZ R69, R226.reuse, R164, R157 ;  /* 0x000000a4e2453223 */ /* 0x040fe2000001009d */
[----:B------:R-:W-:Y:S01]  /*80a0*/  MOV R68, R156 ;  /* 0x0000009c00447202 */ /* 0x000fe20000000f00 */
[----:B------:R-:W0:Y:S01]  /*80b0*/  @P4 LDC.64 R164, c[0x0][0x408] ;  /* 0x00010200ffa44b82 */ /* 0x000e220000000a00 */
[----:B------:R-:W-:Y:S01]  /*80c0*/  @P3 FFMA.FTZ R68, R226, R71, R156 ;  /* 0x00000047e2443223 */ /* 0x000fe2000001009c */
[----:B------:R-:W-:Y:S01]  /*80d0*/  @P3 FADD.FTZ R169, R208, -R169 ;  /* 0x800000a9d0a93221 */ /* 0x000fe20000010000 */
[----:B------:R-:W-:-:S02]  /*80e0*/  MOV R70, R158 ;  /* 0x0000009e00467202 */ /* 0x000fc40000000f00 */
[----:B------:R-:W-:Y:S01]  /*80f0*/  MOV R71, R168 ;  /* 0x000000a800477202 */ /* 0x000fe20000000f00 */
[----:B------:R-:W-:Y:S01]  /*8100*/  @P3 FFMA.FTZ R70, R226, R169, R158 ;  /* 0x000000a9e2463223 */ /* 0x000fe2000001009e */
        /* <DEDUP_REMOVED lines=20> */
.L_x_14983:
        /* <DEDUP_REMOVED lines=37> */
.L_x_14982:
        /* <DEDUP_REMOVED lines=11> */
[----:B------:R-:W-:Y:S02]  /*8550*/  FADD.FTZ R69, R195, -R164 ;  /* 0x800000a4c3457221 */ /* 0x000fe40000010000 */
[----:B------:R-:W1:Y:S02]  /*8560*/  @P4 LDC.64 R164, c[0x0][0x408] ;  /* 0x00010200ffa44b82 */ /* 0x000e640000000a00 */
        /* <DEDUP_REMOVED lines=10> */
[-CC-:B------:R-:W-:Y:S01]  /*8610*/  FFMA.FTZ R71, R206, R169.reuse, R168.reuse ;  /* 0x000000a9ce477223 */ /* 0x180fe200000100a8 */
[----:B------:R-:W-:-:S03]  /*8620*/  FFMA.FTZ R169, R197, R169, R168 ;  /* 0x000000a9c5a97223 */ /* 0x000fc600000100a8 */
[----:B------:R-:W-:Y:S01]  /*8630*/  @P4 SEL R161, R70, RZ, P6 ;  /* 0x000000ff46a14207 */ /* 0x000fe20003000000 */
[----:B------:R-:W-:Y:S01]  /*8640*/  FADD.FTZ R169, R208, -R169 ;  /* 0x800000a9d0a97221 */ /* 0x000fe20000010000 */
[----:B------:R-:W-:-:S03]  /*8650*/  FADD.FTZ R71, R204, -R71 ;  /* 0x80000047cc477221 */ /* 0x000fc60000010000 */
[C---:B------:R-:W-:Y:S01]  /*8660*/  FMUL.FTZ R70, R226.reuse, R169 ;  /* 0x000000a9e2467220 */ /* 0x040fe20000410000 */
[----:B------:R-:W-:-:S04]  /*8670*/  FMUL.FTZ R71, R226, R71 ;  /* 0x00000047e2477220 */ /* 0x000fc80000410000 */
[----:B------:R-:W-:Y:S02]  /*8680*/  FSEL R70, R70, RZ, P3 ;  /* 0x000000ff46467208 */ /* 0x000fe40001800000 */
[----:B------:R-:W-:Y:S02]  /*8690*/  FSEL R71, R71, RZ, P3 ;  /* 0x000000ff47477208 */ /* 0x000fe40001800000 */
[----:B------:R-:W-:Y:S01]  /*86a0*/  @P4 LOP3.LUT P3, RZ, R14, 0xff0000, RZ, 0xc0, !PT ;  /* 0x00ff00000eff4812 */ /* 0x000fe2000786c0ff */
[----:B-1----:R-:W-:-:S04]  /*86b0*/  @P4 FMUL.FTZ R165, R70, R165 ;  /* 0x000000a546a54220 */ /* 0x002fc80000410000 */
        /* <DEDUP_REMOVED lines=8> */
.L_x_14985:
        /* <DEDUP_REMOVED lines=20> */
.L_x_14986:
        /* <DEDUP_REMOVED lines=10> */
.L_x_14987:
        /* <DEDUP_REMOVED lines=10> */
.L_x_14984:
[----:B------:R-:W0:Y:S02]  /*89c0*/  @P5 LDC.64 R164, c[0x0][0x478] ;  /* 0x00011e00ffa45b82 */ /* 0x000e240000000a00 */
[----:B0-----:R-:W-:-:S06]  /*89d0*/  @P5 IMAD.WIDE.U32 R168, R167, 0x10, R164 ;  /* 0x00000010a7a85825 */ /* 0x001fcc00078e00a4 */
[----:B------:R-:W0:Y:S01]  /*89e0*/  @P4 LDC.64 R164, c[0x0][0x468] ;  /* 0x00011a00ffa44b82 */ /* 0x000e220000000a00 */
[----:B------:R1:W-:Y:S01]  /*89f0*/  @P5 STG.E.128 desc[UR10][R168.64], R68 ;  /* 0x00000044a8005986 */ /* 0x0003e2000c101d0a */
[----:B0-----:R-:W-:-:S05]  /*8a00*/  @P4 IMAD.WIDE.U32 R164, R166, 0x10, R164 ;  /* 0x00000010a6a44825 */ /* 0x001fca00078e00a4 */
[----:B------:R1:W-:Y:S02]  /*8a10*/  @P4 STG.E.128 desc[UR10][R164.64], R160 ;  /* 0x000000a0a4004986 */ /* 0x0003e4000c101d0a */
.L_x_14981:
[----:B------:R-:W-:Y:S05]  /*8a20*/  BSYNC.RECONVERGENT B0 ;  /* 0x0000000000007941 */ /* 0x000fea0003800200 */
.L_x_14980:
[----:B01234-:R-:W0:Y:S01]  /*8a30*/  LDC.64 R164, c[0x0][0x380] ;  /* 0x0000e000ffa47b82 */ /* 0x01fe220000000a00 */
[----:B------:R-:W-:Y:S01]  /*8a40*/  UPLOP3.LUT UP1, UPT, UPT, UPT, UP1, 0x40, 0x4 ;  /* 0x000000000004789c */ /* 0x000fe20003f2e810 */
[----:B0-----:R-:W-:-:S04]  /*8a50*/  IADD3 R7, PT, PT, R7, R164, RZ ;  /* 0x000000a407077210 */ /* 0x001fc80007ffe0ff */
[----:B------:R-:W-:-:S13]  /*8a60*/  ISETP.GE.AND P3, PT, R7, R165, PT ;  /* 0x000000a50700720c */ /* 0x000fda0003f66270 */
[----:B------:R-:W-:Y:S05]  /*8a70*/  @!P3 BRA `(.L_x_14988) ;  /* 0xffffff7c0084b947 */ /* 0x000fea000383ffff */
.L_x_14896:
[----:B-----5:R-:W0:Y:S01]  /*8a80*/  LDC.64 R2, c[0x0][0x440] ;  /* 0x00011000ff027b82 */ /* 0x020e220000000a00 */
[----:B------:R-:W-:Y:S01]  /*8a90*/  LOP3.LUT P3, RZ, R6, 0x10, RZ, 0xc0, !PT ;  /* 0x0000001006ff7812 */ /* 0x000fe2000786c0ff */
[----:B------:R-:W-:Y:S01]  /*8aa0*/  IMAD R10, R10, UR9, RZ ;  /* 0x000000090a0a7c24 */ /* 0x000fe2000f8e02ff */
[C---:B------:R-:W-:Y:S02]  /*8ab0*/  LOP3.LUT P6, RZ, R6.reuse, 0x8, RZ, 0xc0, !PT ;  /* 0x0000000806ff7812 */ /* 0x040fe400078cc0ff */
[----:B------:R-:W-:Y:S02]  /*8ac0*/  LOP3.LUT P5, RZ, R6, 0x4, RZ, 0xc0, !PT ;  /* 0x0000000406ff7812 */ /* 0x000fe400078ac0ff */
[----:B------:R-:W-:Y:S01]  /*8ad0*/  LEA.HI R27, R10, R9, RZ, 0x1e ;  /* 0x000000090a1b7211 */ /* 0x000fe200078ff0ff */
[----:B------:R-:W1:Y:S01]  /*8ae0*/  LDC.64 R4, c[0x0][0x448] ;  /* 0x00011200ff047b82 */ /* 0x000e620000000a00 */
[----:B------:R-:W-:-:S07]  /*8af0*/  LOP3.LUT P4, RZ, R6, 0x2, RZ, 0xc0, !PT ;  /* 0x0000000206ff7812 */ /* 0x000fce000788c0ff */
        /* <DEDUP_REMOVED lines=8> */
[----:B------:R-:W-:Y:S01]  /*8b80*/  LOP3.LUT P3, RZ, R6, 0x20, RZ, 0xc0, !PT ;  /* 0x0000002006ff7812 */ /* 0x000fe2000786c0ff */
[----:B--2---:R-:W-:-:S05]  /*8b90*/  @P6 IMAD.WIDE.U32 R8, R27, 0x10, R8 ;  /* 0x000000101b086825 */ /* 0x004fca00078e0008 */
        /* <DEDUP_REMOVED lines=46> */
.L_x_14989:
        /* <DEDUP_REMOVED lines=16> */
.L_x_15769:


//--------------------- .text._ZN10layer_norm22ln_bwd_finalize_kernelINS_22Kernel_traits_finalizeILj4096EfffffjLb0ELj1024ELj4ENS_18Kernel_traits_baseILj4096EfffffjLj1024EEEEELb0ELb1EEEvNS_9BwdParamsE --------------------------
	.section	.text._ZN10layer_norm22ln_bwd_finalize_kernelINS_22Kernel_traits_finalizeILj4096EfffffjLb0ELj1024ELj4ENS_18Kernel_traits_baseILj4096EfffffjLj1024EEEEELb0ELb1EEEvNS_9BwdParamsE,"ax",@progbits
	.align	128
        .global         _ZN10layer_norm22ln_bwd_finalize_kernelINS_22Kernel_traits_finalizeILj4096EfffffjLb0ELj1024ELj4ENS_18Kernel_traits_baseILj4096EfffffjLj1024EEEEELb0ELb1EEEvNS_9BwdParamsE
        .type           _ZN10layer_norm22ln_bwd_finalize_kernelINS_22Kernel_traits_finalizeILj4096EfffffjLb0ELj1024ELj4ENS_18Kernel_traits_baseILj4096EfffffjLj1024EEEEELb0ELb1EEEvNS_9BwdParamsE,@function
        .size           _ZN10layer_norm22ln_bwd_finalize_kernelINS_22Kernel_traits_finalizeILj4096EfffffjLb0ELj1024ELj4ENS_18Kernel_traits_baseILj4096EfffffjLj1024EEEEELb0ELb1EEEvNS_9BwdParamsE,(.L_x_15770 - _ZN10layer_norm22ln_bwd_finalize_kernelINS_22Kernel_traits_finalizeILj4096EfffffjLb0ELj1024ELj4ENS_18Kernel_traits_baseILj4096EfffffjLj1024EEEEELb0ELb1EEEvNS_9BwdParamsE)
        .other          _ZN10layer_norm22ln_bwd_finalize_kernelINS_22Kernel_traits_finalizeILj4096EfffffjLb0ELj1024ELj4ENS_18Kernel_traits_baseILj4096EfffffjLj1024EEEEELb0ELb1EEEvNS_9BwdParamsE,@"STO_CUDA_ENTRY STV_DEFAULT"
_ZN10layer_norm22ln_bwd_finalize_kernelINS_22Kernel_traits_finalizeILj4096EfffffjLb0ELj1024ELj4ENS_18Kernel_traits_baseILj4096EfffffjLj1024EEEEELb0ELb1EEEvNS_9BwdParamsE:
.text._ZN10layer_norm22ln_bwd_finalize_kernelINS_22Kernel_traits_finalizeILj4096EfffffjLb0ELj1024ELj4ENS_18Kernel_traits_baseILj4096EfffffjLj1024EEEEELb0ELb1EEEvNS_9BwdParamsE:
        /* <DEDUP_REMOVED lines=77> */
.L_x_14994:
        /* <DEDUP_REMOVED lines=118> */
.L_x_14993:
[----:B------:R-:W-:Y:S05]  /*0c30*/  BSYNC.RECONVERGENT B1 ;  /* 0x0000000000017941 */ /* 0x000fea0003800200 */
.L_x_14992:
        /* <DEDUP_REMOVED lines=69> */
.L_x_14996:
[----:B------:R-:W-:Y:S05]  /*1090*/  BSYNC.RECONVERGENT B1 ;  /* 0x0000000000017941 */ /* 0x000fea0003800200 */
.L_x_14995:
        /* <DEDUP_REMOVED lines=38> */
.L_x_14998:
[----:B------:R-:W-:Y:S05]  /*1300*/  BSYNC.RECONVERGENT B1 ;  /* 0x0000000000017941 */ /* 0x000fea0003800200 */
.L_x_14997:
[----:B------:R-:W-:Y:S05]  /*1310*/  @!P1 BRA `(.L_x_14991) ;  /* 0x0000000000409947 */ /* 0x000fea0003800000 */
[----:B------:R-:W0:Y:S01]  /*1320*/  LDC R14, c[0x0][0x388] ;  /* 0x0000e200ff0e7b82 */ /* 0x000e220000000800 */
[----:B------:R-:W-:-:S07]  /*1330*/  IADD3 R12, PT, PT, -R54, RZ, RZ ;  /* 0x000000ff360c7210 */ /* 0x000fce0007ffe1ff */
[----:B------:R-:W1:Y:S08]  /*1340*/  LDC.64 R8, c[0x0][0x440] ;  /* 0x00011000ff087b82 */ /* 0x000e700000000a00 */
[----:B------:R-:W2:Y:S01]  /*1350*/  LDC.64 R10, c[0x0][0x448] ;  /* 0x00011200ff0a7b82 */ /* 0x000ea20000000a00 */
[----:B0-----:R-:W-:-:S05]  /*1360*/  IMAD R0, R3, R14, R0 ;  /* 0x0000000e03007224 */ /* 0x001fca00078e0200 */
[----:B------:R-:W-:-:S07]  /*1370*/  IADD3 R3, PT, PT, R57, R0, RZ ;  /* 0x0000000039037210 */ /* 0x000fce0007ffe0ff */
.L_x_14999:
        /* <DEDUP_REMOVED lines=10> */
.L_x_14991:
[----:B------:R-:W-:Y:S05]  /*1420*/  BSYNC.RECONVERGENT B0 ;  /* 0x0000000000007941 */ /* 0x000fea0003800200 */
.L_x_14990:
        /* <DEDUP_REMOVED lines=57> */
.L_x_15000:
        /* <DEDUP_REMOVED lines=12> */
.L_x_15770:


//--------------------- .text._ZN10layer_norm13ln_bwd_kernelINS_13Kernel_traitsIfffffjLj4096ELj1ELj1ELj4ELj16ENS_18Kernel_traits_baseILj4096EfffffjLj128EEEEELb1ELb0ELb1ELb1EEEvNS_9BwdParamsE --------------------------
	.section	.text._ZN10layer_norm13ln_bwd_kernelINS_13Kernel_traitsIfffffjLj4096ELj1ELj1ELj4ELj16ENS_18Kernel_traits_baseILj4096EfffffjLj128EEEEELb1ELb0ELb1ELb1EEEvNS_9BwdParamsE,"ax",@progbits
	.align	128
        .global         _ZN10layer_norm13ln_bwd_kernelINS_13Kernel_traitsIfffffjLj4096ELj1ELj1ELj4ELj16ENS_18Kernel_traits_baseILj4096EfffffjLj128EEEEELb1ELb0ELb1ELb1EEEvNS_9BwdParamsE
        .type           _ZN10layer_norm13ln_bwd_kernelINS_13Kernel_traitsIfffffjLj4096ELj1ELj1ELj4ELj16ENS_18Kernel_traits_baseILj4096EfffffjLj128EEEEELb1ELb0ELb1ELb1EEEvNS_9BwdParamsE,@function
        .size           _ZN10layer_norm13ln_bwd_kernelINS_13Kernel_traitsIfffffjLj4096ELj1ELj1ELj4ELj16ENS_18Kernel_traits_baseILj4096EfffffjLj128EEEEELb1ELb0ELb1ELb1EEEvNS_9BwdParamsE,(.L_x_15771 - _ZN10layer_norm13ln_bwd_kernelINS_13Kernel_traitsIfffffjLj4096ELj1ELj1ELj4ELj16ENS_18Kernel_traits_baseILj4096EfffffjLj128EEEEELb1ELb0ELb1ELb1EEEvNS_9BwdParamsE)
        .other          _ZN10layer_norm13ln_bwd_kernelINS_13Kernel_traitsIfffffjLj4096ELj1ELj1ELj4ELj16ENS_18Kernel_traits_baseILj4096EfffffjLj128EEEEELb1ELb0ELb1ELb1EEEvNS_9BwdParamsE,@"STO_CUDA_ENTRY STV_DEFAULT"
_ZN10layer_norm13ln_bwd_kernelINS_13Kernel_traitsIfffffjLj4096ELj1ELj1ELj4ELj16ENS_18Kernel_traits_baseILj4096EfffffjLj128EEEEELb1ELb0ELb1ELb1EEEvNS_9BwdParamsE:
.text._ZN10layer_norm13ln_bwd_kernelINS_13Kernel_traitsIfffffjLj4096ELj1ELj1ELj4ELj16ENS_18Kernel_traits_baseILj4096EfffffjLj128EEEEELb1ELb0ELb1ELb1EEEvNS_9BwdParamsE:
        /* <DEDUP_REMOVED lines=58> */
.L_x_15088:
        /* <DEDUP_REMOVED lines=13> */
[----:B0-----:R-:W0:Y:S01]  /*0470*/  S2R R2, SR_TID.X ;  /* 0x0000000000027919 */ /* 0x001e220000002100 */
[----:B------:R-:W-:-:S06]  /*0480*/  IADD3 R11, PT, PT, R7, -0x1, RZ ;  /* 0xffffffff070b7810 */ /* 0x000fcc0007ffe0ff */
[----:B------:R-:W2:Y:S08]  /*0490*/  LDC.64 R202, c[0x0][0x3a8] ;  /* 0x0000ea00ffca7b82 */ /* 0x000eb00000000a00 */
[----:B------:R-:W3:Y:S01]  /*04a0*/  LDC.64 R200, c[0x0][0x428] ;  /* 0x00010a00ffc87b82 */ /* 0x000ee20000000a00 */
[-C--:B-1----:R-:W-:Y:S01]  /*04b0*/  IMAD R0, R9, R6.reuse, RZ ;  /* 0x0000000609007224 */ /* 0x082fe200078e02ff */
[----:B-----5:R-:W-:Y:S01]  /*04c0*/  ISETP.GE.AND P2, PT, R219, 0x1, PT ;  /* 0x00000001db00780c */ /* 0x020fe20003f46270 */
[----:B------:R-:W-:-:S05]  /*04d0*/  IMAD R12, R11, R6, RZ ;  /* 0x000000060b0c7224 */ /* 0x000fca00078e02ff */
[----:B------:R-:W1:Y:S01]  /*04e0*/  LDC.64 R236, c[0x0][0x3b0] ;  /* 0x0000ec00ffec7b82 */ /* 0x000e620000000a00 */
[----:B------:R-:W-:Y:S01]  /*04f0*/  IMAD.WIDE R10, R9, 0x4, R4 ;  /* 0x00000004090a7825 */ /* 0x000fe200078e0204 */
[----:B------:R-:W-:Y:S02]  /*0500*/  SHF.R.S32.HI R3, RZ, 0x1f, R0 ;  /* 0x0000001fff037819 */ /* 0x000fe40000011400 */
[----:B------:R-:W-:Y:S02]  /*0510*/  SHF.R.S32.HI R13, RZ, 0x1f, R12 ;  /* 0x0000001fff0d7819 */ /* 0x000fe4000001140c */
[----:B------:R-:W-:Y:S01]  /*0520*/  LEA.HI R3, R3, R0, RZ, 0x2 ;  /* 0x0000000003037211 */ /* 0x000fe200078f10ff */
[----:B------:R4:W3:Y:S01]  /*0530*/  LDG.E R218, desc[UR12][R10.64] ;  /* 0x0000000c0ada7981 */ /* 0x0008e2000c1e1900 */
[----:B------:R-:W-:Y:S02]  /*0540*/  LEA.HI R5, R13, R12, RZ, 0x2 ;  /* 0x0000000c0d057211 */ /* 0x000fe400078f10ff */
[----:B0-----:R-:W-:-:S02]  /*0550*/  LEA.HI.SX32 R251, R3, R2, 0x1e ;  /* 0x0000000203fb7211 */ /* 0x001fc400078ff2ff */
[----:B------:R-:W-:-:S03]  /*0560*/  LEA.HI.SX32 R5, R5, R2, 0x1e ;  /* 0x0000000205057211 */ /* 0x000fc600078ff2ff */
[C---:B--2---:R-:W-:Y:S01]  /*0570*/  IMAD.WIDE.U32 R208, R251.reuse, 0x10, R202 ;  /* 0x00000010fbd07825 */ /* 0x044fe200078e00ca */
[C---:B------:R-:W-:Y:S02]  /*0580*/  IADD3 R248, PT, PT, R251.reuse, 0x80, RZ ;  /* 0x00000080fbf87810 */ /* 0x040fe40007ffe0ff */
[----:B----4-:R-:W-:Y:S01]  /*0590*/  IADD3 R10, PT, PT, R251, 0x180, RZ ;  /* 0x00000180fb0a7810 */ /* 0x010fe20007ffe0ff */
[----:B---3--:R-:W-:Y:S02]  /*05a0*/  IMAD.WIDE.U32 R12, R5, 0x10, R200 ;  /* 0x00000010050c7825 */ /* 0x008fe400078e00c8 */
[----:B------:R-:W2:Y:S02]  /*05b0*/  LDG.E.128 R208, desc[UR12][R208.64] ;  /* 0x0000000cd0d07981 */ /* 0x000ea4000c1e1d00 */
[--C-:B------:R-:W-:Y:S01]  /*05c0*/  IMAD.WIDE.U32 R152, R248, 0x10, R202.reuse ;  /* 0x00000010f8987825 */ /* 0x100fe200078e00ca */
[C---:B------:R-:W-:Y:S01]  /*05d0*/  IADD3 R11, PT, PT, R251.reuse, 0x100, RZ ;  /* 0x00000100fb0b7810 */ /* 0x040fe20007ffe0ff */
[----:B------:R-:W3:Y:S01]  /*05e0*/  LDG.E.128 R12, desc[UR12][R12.64] ;  /* 0x0000000c0c0c7981 */ /* 0x000ee2000c1e1d00 */
[----:B------:R-:W-:Y:S01]  /*05f0*/  IADD3 R3, PT, PT, R251, 0x200, RZ ;  /* 0x00000200fb037810 */ /* 0x000fe20007ffe0ff */
[----:B------:R-:W-:-:S02]  /*0600*/  IMAD.WIDE.U32 R168, R10, 0x10, R202 ;  /* 0x000000100aa87825 */ /* 0x000fc400078e00ca */
[----:B------:R-:W4:Y:S02]  /*0610*/  LDG.E.128 R152, desc[UR12][R152.64] ;  /* 0x0000000c98987981 */ /* 0x000f24000c1e1d00 */
[--C-:B------:R-:W-:Y:S01]  /*0620*/  IMAD.WIDE.U32 R160, R11, 0x10, R202.reuse ;  /* 0x000000100ba07825 */ /* 0x100fe200078e00ca */
[----:B------:R-:W-:Y:S01]  /*0630*/  IADD3 R173, PT, PT, R5, 0x180, RZ ;  /* 0x0000018005ad7810 */ /* 0x000fe20007ffe0ff */
[----:B------:R-:W4:Y:S02]  /*0640*/  LDG.E.128 R168, desc[UR12][R168.64] ;  /* 0x0000000ca8a87981 */ /* 0x000f24000c1e1d00 */
[----:B------:R-:W-:Y:S02]  /*0650*/  IMAD.WIDE.U32 R176, R3, 0x10, R202 ;  /* 0x0000001003b07825 */ /* 0x000fe400078e00ca */
[----:B------:R-:W4:Y:S02]  /*0660*/  LDG.E.128 R160, desc[UR12][R160.64] ;  /* 0x0000000ca0a07981 */ /* 0x000f24000c1e1d00 */
[----:B------:R-:W-:-:S02]  /*0670*/  IMAD.WIDE.U32 R172, R173, 0x10, R200 ;  /* 0x00000010adac7825 */ /* 0x000fc400078e00c8 */
[----:B------:R-:W4:Y:S01]  /*0680*/  LDG.E.128 R176, desc[UR12][R176.64] ;  /* 0x0000000cb0b07981 */ /* 0x000f22000c1e1d00 */
[----:B------:R-:W-:-:S03]  /*0690*/  IADD3 R157, PT, PT, R5, 0x80, RZ ;  /* 0x00000080059d7810 */ /* 0x000fc60007ffe0ff */
[----:B------:R-:W4:Y:S01]  /*06a0*/  LDG.E.128 R172, desc[UR12][R172.64] ;  /* 0x0000000cacac7981 */ /* 0x000f22000c1e1d00 */
[----:B------:R-:W-:Y:S01]  /*06b0*/  IADD3 R0, PT, PT, R251, 0x280, RZ ;  /* 0x00000280fb007810 */ /* 0x000fe20007ffe0ff */
[----:B------:R-:W-:-:S04]  /*06c0*/  IMAD.WIDE.U32 R156, R157, 0x10, R200 ;  /* 0x000000109d9c7825 */ /* 0x000fc800078e00c8 */
[----:B------:R-:W-:Y:S02]  /*06d0*/  IMAD.WIDE.U32 R184, R0, 0x10, R202 ;  /* 0x0000001000b87825 */ /* 0x000fe400078e00ca */
[----:B------:R-:W4:Y:S04]  /*06e0*/  LDG.E.128 R156, desc[UR12][R156.64] ;  /* 0x0000000c9c9c7981 */ /* 0x000f28000c1e1d00 */
[----:B------:R-:W4:Y:S01]  /*06f0*/  LDG.E.128 R184, desc[UR12][R184.64] ;  /* 0x0000000cb8b87981 */ /* 0x000f22000c1e1d00 */
[----:B------:R-:W-:-:S05]  /*0700*/  IADD3 R165, PT, PT, R5, 0x100, RZ ;  /* 0x0000010005a57810 */ /* 0x000fca0007ffe0ff */
[----:B------:R-:W-:-:S06]  /*0710*/  IMAD.WIDE.U32 R164, R165, 0x10, R200 ;  /* 0x00000010a5a47825 */ /* 0x000fcc00078e00c8 */
[----:B------:R-:W4:Y:S01]  /*0720*/  LDG.E.128 R164, desc[UR12][R164.64] ;  /* 0x0000000ca4a47981 */ /* 0x000f22000c1e1d00 */
[----:B------:R-:W-:Y:S02]  /*0730*/  IADD3 R249, PT, PT, R251, 0x300, RZ ;  /* 0x00000300fbf97810 */ /* 0x000fe40007ffe0ff */
[----:B------:R-:W-:-:S03]  /*0740*/  IADD3 R181, PT, PT, R5, 0x200, RZ ;  /* 0x0000020005b57810 */ /* 0x000fc60007ffe0ff */
[----:B------:R-:W-:-:S04]  /*0750*/  IMAD.WIDE.U32 R192, R249, 0x10, R202 ;  /* 0x00000010f9c07825 */ /* 0x000fc800078e00ca */
[----:B------:R-:W-:Y:S02]  /*0760*/  IMAD.WIDE.U32 R180, R181, 0x10, R200 ;  /* 0x00000010b5b47825 */ /* 0x000fe400078e00c8 */
[----:B------:R-:W4:Y:S04]  /*0770*/  LDG.E.128 R192, desc[UR12][R192.64] ;  /* 0x0000000cc0c07981 */ /* 0x000f28000c1e1d00 */
[----:B------:R-:W4:Y:S01]  /*0780*/  LDG.E.128 R180, desc[UR12][R180.64] ;  /* 0x0000000cb4b47981 */ /* 0x000f22000c1e1d00 */
[----:B------:R-:W-:Y:S02]  /*0790*/  IADD3 R189, PT, PT, R5, 0x280, RZ ;  /* 0x0000028005bd7810 */ /* 0x000fe40007ffe0ff */
[----:B------:R-:W-:-:S03]  /*07a0*/  @P2 IADD3 R199, PT, PT, R219, -0x1, RZ ;  /* 0xffffffffdbc72810 */ /* 0x000fc60007ffe0ff */
[----:B------:R-:W-:-:S04]  /*07b0*/  IMAD.WIDE.U32 R188, R189, 0x10, R200 ;  /* 0x00000010bdbc7825 */ /* 0x000fc800078e00c8 */
[----:B------:R-:W-:Y:S02]  /*07c0*/  @P2 IMAD R6, R199, R6, RZ ;  /* 0x00000006c7062224 */ /* 0x000fe400078e02ff */
[----:B------:R-:W4:Y:S01]  /*07d0*/  LDG.E.128 R188, desc[UR12][R188.64] ;  /* 0x0000000cbcbc7981 */ /* 0x000f22000c1e1d00 */
[----:B------:R-:W-:Y:S02]  /*07e0*/  IADD3 R197, PT, PT, R5, 0x300, RZ ;  /* 0x0000030005c57810 */ /* 0x000fe40007ffe0ff */
[----:B------:R-:W-:Y:S02]  /*07f0*/  @P2 SHF.R.S32.HI R205, RZ, 0x1f, R6 ;  /* 0x0000001fffcd2819 */ /* 0x000fe40000011406 */
[----:B------:R-:W-:Y:S01]  /*0800*/  IADD3 R250, PT, PT, R251, 0x380, RZ ;  /* 0x00000380fbfa7810 */ /* 0x000fe20007ffe0ff */
[----:B------:R-:W-:Y:S01]  /*0810*/  IMAD.WIDE.U32 R196, R197, 0x10, R200 ;  /* 0x00000010c5c47825 */ /* 0x000fe200078e00c8 */
[----:B------:R-:W-:Y:S02]  /*0820*/  @P2 LEA.HI R205, R205, R6, RZ, 0x2 ;  /* 0x00000006cdcd2211 */ /* 0x000fe400078f10ff */
[----:B------:R-:W-:Y:S01]  /*0830*/  MOV R217, RZ ;  /* 0x000000ff00d97202 */ /* 0x000fe20000000f00 */
[----:B------:R-:W-:Y:S01]  /*0840*/  IMAD.WIDE.U32 R202, R250, 0x10, R202 ;  /* 0x00000010faca7825 */ /* 0x000fe200078e00ca */
[----:B------:R-:W-:Y:S01]  /*0850*/  @P2 LEA.HI.SX32 R217, R205, R2, 0x1e ;  /* 0x00000002cdd92211 */ /* 0x000fe200078ff2ff */
[----:B------:R-:W4:Y:S01]  /*0860*/  LDG.E.128 R196, desc[UR12][R196.64] ;  /* 0x0000000cc4c47981 */ /* 0x000f22000c1e1d00 */
[----:B------:R-:W-:-:S05]  /*0870*/  IADD3 R205, PT, PT, R5, 0x380, RZ ;  /* 0x0000038005cd7810 */ /* 0x000fca0007ffe0ff */
[----:B------:R-:W-:Y:S02]  /*0880*/  IMAD.WIDE.U32 R204, R205, 0x10, R200 ;  /* 0x00000010cdcc7825 */ /* 0x000fe400078e00c8 */
[----:B------:R-:W4:Y:S02]  /*0890*/  LDG.E.128 R200, desc[UR12][R202.64] ;  /* 0x0000000ccac87981 */ /* 0x000f24000c1e1d00 */
[----:B-1----:R-:W-:-:S05]  /*08a0*/  IMAD.WIDE.U32 R206, R217, 0x4, R236 ;  /* 0x00000004d9ce7825 */ /* 0x002fca00078e00ec */
[----:B------:R-:W5:Y:S04]  /*08b0*/  LDG.E R225, desc[UR12][R206.64] ;  /* 0x0000000ccee17981 */ /* 0x000f68000c1e1900 */
[----:B------:R-:W4:Y:S01]  /*08c0*/  LDG.E.128 R204, desc[UR12][R204.64] ;  /* 0x0000000ccccc7981 */ /* 0x000f22000c1e1d00 */
[C---:B------:R-:W-:Y:S02]  /*08d0*/  IADD3 R223, PT, PT, R217.reuse, 0x80, RZ ;  /* 0x00000080d9df7810 */ /* 0x040fe40007ffe0ff */
[C---:B------:R-:W-:Y:S02]  /*08e0*/  IADD3 R247, PT, PT, R217.reuse, 0x100, RZ ;  /* 0x00000100d9f77810 */ /* 0x040fe40007ffe0ff */
[C---:B------:R-:W-:Y:S02]  /*08f0*/  IADD3 R245, PT, PT, R217.reuse, 0x180, RZ ;  /* 0x00000180d9f57810 */ /* 0x040fe40007ffe0ff */
[----:B------:R-:W-:-:S02]  /*0900*/  IADD3 R243, PT, PT, R217, 0x200, RZ ;  /* 0x00000200d9f37810 */ /* 0x000fc40007ffe0ff */
[C---:B------:R-:W-:Y:S02]  /*0910*/  IADD3 R241, PT, PT, R217.reuse, 0x280, RZ ;  /* 0x00000280d9f17810 */ /* 0x040fe40007ffe0ff */
[C---:B------:R-:W-:Y:S02]  /*0920*/  IADD3 R239, PT, PT, R217.reuse, 0x300, RZ ;  /* 0x00000300d9ef7810 */ /* 0x040fe40007ffe0ff */
[----:B------:R-:W-:Y:S01]  /*0930*/  IADD3 R217, PT, PT, R217, 0x380, RZ ;  /* 0x00000380d9d97810 */ /* 0x000fe20007ffe0ff */
[----:B------:R-:W-:-:S04]  /*0940*/  IMAD.WIDE.U32 R222, R223, 0x4, R236 ;  /* 0x00000004dfde7825 */ /* 0x000fc800078e00ec */
[--C-:B------:R-:W-:Y:S02]  /*0950*/  IMAD.WIDE.U32 R246, R247, 0x4, R236.reuse ;  /* 0x00000004f7f67825 */ /* 0x100fe400078e00ec */
[----:B------:R-:W5:Y:S02]  /*0960*/  LDG.E R223, desc[UR12][R222.64] ;  /* 0x0000000cdedf7981 */ /* 0x000f64000c1e1900 */
[----:B------:R-:W-:-:S04]  /*0970*/  IMAD.WIDE.U32 R244, R245, 0x4, R236 ;  /* 0x00000004f5f47825 */ /* 0x000fc800078e00ec */
[--C-:B------:R-:W-:Y:S01]  /*0980*/  IMAD.WIDE.U32 R242, R243, 0x4, R236.reuse ;  /* 0x00000004f3f27825 */ /* 0x100fe200078e00ec */
[----:B------:R-:W5:Y:S03]  /*0990*/  LDG.E R216, desc[UR12][R244.64] ;  /* 0x0000000cf4d87981 */ /* 0x000f66000c1e1900 */
[--C-:B------:R-:W-:Y:S01]  /*09a0*/  IMAD.WIDE.U32 R240, R241, 0x4, R236.reuse ;  /* 0x00000004f1f07825 */ /* 0x100fe200078e00ec */
[----:B------:R-:W5:Y:S03]  /*09b0*/  LDG.E R6, desc[UR12][R242.64] ;  /* 0x0000000cf2067981 */ /* 0x000f66000c1e1900 */
[--C-:B------:R-:W-:Y:S01]  /*09c0*/  IMAD.WIDE.U32 R238, R239, 0x4, R236.reuse ;  /* 0x00000004efee7825 */ /* 0x100fe200078e00ec */
[----:B------:R-:W5:Y:S03]  /*09d0*/  LDG.E R5, desc[UR12][R240.64] ;  /* 0x0000000cf0057981 */ /* 0x000f66000c1e1900 */
[----:B------:R-:W-:Y:S01]  /*09e0*/  IMAD.WIDE.U32 R236, R217, 0x4, R236 ;  /* 0x00000004d9ec7825 */ /* 0x000fe200078e00ec */
[----:B------:R-:W5:Y:S04]  /*09f0*/  LDG.E R4, desc[UR12][R238.64] ;  /* 0x0000000cee047981 */ /* 0x000f68000c1e1900 */
[----:B------:R-:W5:Y:S04]  /*0a00*/  LDG.E R217, desc[UR12][R246.64] ;  /* 0x0000000cf6d97981 */ /* 0x000f68000c1e1900 */
[----:B------:R-:W5:Y:S01]  /*0a10*/  LDG.E R2, desc[UR12][R236.64] ;  /* 0x0000000cec027981 */ /* 0x000f62000c1e1900 */
[----:B------:R-:W-:-:S02]  /*0a20*/  MOV R224, UR7 ;  /* 0x0000000700e07c02 */ /* 0x000fc40008000f00 */
[----:B------:R-:W-:-:S04]  /*0a30*/  ISETP.NE.U32.AND P0, PT, RZ, UR6, PT ;  /* 0x00000006ff007c0c */ /* 0x000fc8000bf05070 */
[----:B------:R-:W-:-:S13]  /*0a40*/  ISETP.NE.AND.EX P0, PT, R224, RZ, PT, P0 ;  /* 0x000000ffe000720c */ /* 0x000fda0003f05300 */
[----:B------:R-:W0:Y:S08]  /*0a50*/  @P0 LDC.64 R212, c[0x0][0x438] ;  /* 0x00010e00ffd40b82 */ /* 0x000e300000000a00 */
[----:B------:R-:W1:Y:S08]  /*0a60*/  @P0 LDC.64 R214, c[0x0][0x438] ;  /* 0x00010e00ffd60b82 */ /* 0x000e700000000a00 */
[----:B------:R-:W1:Y:S08]  /*0a70*/  @P0 LDC.64 R234, c[0x0][0x438] ;  /* 0x00010e00ffea0b82 */ /* 0x000e700000000a00 */
[----:B------:R-:W1:Y:S08]  /*0a80*/  @P0 LDC.64 R232, c[0x0][0x438] ;  /* 0x00010e00ffe80b82 */ /* 0x000e700000000a00 */
[----:B------:R-:W1:Y:S08]  /*0a90*/  @P0 LDC.64 R230, c[0x0][0x438] ;  /* 0x00010e00ffe60b82 */ /* 0x000e700000000a00 */
[----:B------:R-:W1:Y:S08]  /*0aa0*/  @P0 LDC.64 R228, c[0x0][0x438] ;  /* 0x00010e00ffe40b82 */ /* 0x000e700000000a00 */
[----:B------:R-:W2:Y:S08]  /*0ab0*/  @P0 LDC.64 R226, c[0x0][0x438] ;  /* 0x00010e00ffe20b82 */ /* 0x000eb00000000a00 */
[----:B------:R-:W2:Y:S01]  /*0ac0*/  @P0 LDC.64 R220, c[0x0][0x438] ;  /* 0x00010e00ffdc0b82 */ /* 0x000ea20000000a00 */
[----:B0-----:R-:W-:-:S04]  /*0ad0*/  @P0 IMAD.WIDE.U32 R212, R251, 0x10, R212 ;  /* 0x00000010fbd40825 */ /* 0x001fc800078e00d4 */
[----:B-1----:R-:W-:Y:S01]  /*0ae0*/  @P0 IMAD.WIDE.U32 R214, R248, 0x10, R214 ;  /* 0x00000010f8d60825 */ /* 0x002fe200078e00d6 */
[----:B------:R0:W5:Y:S03]  /*0af0*/  @P0 LDG.E.128 R44, desc[UR12][R212.64] ;  /* 0x0000000cd42c0981 */ /* 0x000166000c1e1d00 */
[----:B------:R-:W-:Y:S01]  /*0b00*/  @P0 IMAD.WIDE.U32 R234, R11, 0x10, R234 ;  /* 0x000000100bea0825 */ /* 0x000fe200078e00ea */
[----:B------:R1:W5:Y:S03]  /*0b10*/  @P0 LDG.E.128 R40, desc[UR12][R214.64] ;  /* 0x0000000cd6280981 */ /* 0x000366000c1e1d00 */
[----:B------:R-:W-:Y:S01]  /*0b20*/  @P0 IMAD.WIDE.U32 R232, R10, 0x10, R232 ;  /* 0x000000100ae80825 */ /* 0x000fe200078e00e8 */
[----:B------:R-:W5:Y:S03]  /*0b30*/  @P0 LDG.E.128 R36, desc[UR12][R234.64] ;  /* 0x0000000cea240981 */ /* 0x000f66000c1e1d00 */
[----:B------:R-:W-:Y:S01]  /*0b40*/  @P0 IMAD.WIDE.U32 R230, R3, 0x10, R230 ;  /* 0x0000001003e60825 */ /* 0x000fe200078e00e6 */
[----:B------:R-:W5:Y:S03]  /*0b50*/  @P0 LDG.E.128 R32, desc[UR12][R232.64] ;  /* 0x0000000ce8200981 */ /* 0x000f66000c1e1d00 */
[----:B------:R-:W-:Y:S01]  /*0b60*/  @P0 IMAD.WIDE.U32 R228, R0, 0x10, R228 ;  /* 0x0000001000e40825 */ /* 0x000fe200078e00e4 */
[----:B------:R-:W5:Y:S03]  /*0b70*/  @P0 LDG.E.128 R28, desc[UR12][R230.64] ;  /* 0x0000000ce61c0981 */ /* 0x000f66000c1e1d00 */
[----:B--2---:R-:W-:Y:S01]  /*0b80*/  @P0 IMAD.WIDE.U32 R226, R249, 0x10, R226 ;  /* 0x00000010f9e20825 */ /* 0x004fe200078e00e2 */
[----:B------:R-:W5:Y:S03]  /*0b90*/  @P0 LDG.E.128 R24, desc[UR12][R228.64] ;  /* 0x0000000ce4180981 */ /* 0x000f66000c1e1d00 */
[----:B------:R-:W-:Y:S01]  /*0ba0*/  @P0 IMAD.WIDE.U32 R220, R250, 0x10, R220 ;  /* 0x00000010fadc0825 */ /* 0x000fe200078e00dc */
[----:B------:R-:W5:Y:S04]  /*0bb0*/  @P0 LDG.E.128 R20, desc[UR12][R226.64] ;  /* 0x0000000ce2140981 */ /* 0x000f68000c1e1d00 */
[----:B------:R2:W5:Y:S01]  /*0bc0*/  @P0 LDG.E.128 R16, desc[UR12][R220.64] ;  /* 0x0000000cdc100981 */ /* 0x000562000c1e1d00 */
[----:B------:R-:W-:-:S04]  /*0bd0*/  ISETP.NE.AND P0, PT, RZ, UR11, PT ;  /* 0x0000000bff007c0c */ /* 0x000fc8000bf05270 */
[----:B------:R-:W-:-:S05]  /*0be0*/  FSEL R218, R218, RZ, !P0 ;  /* 0x000000ffdada7208 */ /* 0x000fca0004000000 */
[C---:B------:R-:W-:Y:S01]  /*0bf0*/  FADD.FTZ R3, -R218.reuse, R208 ;  /* 0x000000d0da037221 */ /* 0x040fe20000010100 */
[C---:B------:R-:W-:Y:S01]  /*0c00*/  FADD.FTZ R209, -R218.reuse, R209 ;  /* 0x000000d1dad17221 */ /* 0x040fe20000010100 */
[----:B------:R-:W-:Y:S02]  /*0c10*/  FADD.FTZ R211, -R218, R211 ;  /* 0x000000d3dad37221 */ /* 0x000fe40000010100 */
[C---:B------:R-:W-:Y:S01]  /*0c20*/  FMUL.FTZ R3, R8.reuse, R3 ;  /* 0x0000000308037220 */ /* 0x040fe20000410000 */
[----:B------:R-:W-:Y:S01]  /*0c30*/  FMUL.FTZ R0, R8, R209 ;  /* 0x000000d108007220 */ /* 0x000fe20000410000 */
[----:B---3--:R-:W-:Y:S01]  /*0c40*/  FADD.FTZ R140, R140, R12 ;  /* 0x0000000c8c8c7221 */ /* 0x008fe20000010000 */
[----:B------:R-:W-:Y:S01]  /*0c50*/  FMUL.FTZ R10, R76, R12 ;  /* 0x0000000c4c0a7220 */ /* 0x000fe20000410000 */
[----:B----4-:R-:W-:Y:S01]  /*0c60*/  FADD.FTZ R209, -R218, R152 ;  /* 0x00000098dad17221 */ /* 0x010fe20000010100 */
[----:B------:R-:W-:Y:S01]  /*0c70*/  FFMA.FTZ R80, R12, R3, R80 ;  /* 0x000000030c507223 */ /* 0x000fe20000010050 */
[----:B------:R-:W-:Y:S01]  /*0c80*/  FMUL.FTZ R12, R8, R211 ;  /* 0x000000d3080c7220 */ /* 0x000fe20000410000 */
[----:B------:R-:W-:Y:S01]  /*0c90*/  FADD.FTZ R211, -R218, R153 ;  /* 0x00000099dad37221 */ /* 0x000fe20000010100 */
[----:B------:R-:W-:Y:S01]  /*0ca0*/  FMUL.FTZ R153, R8, R209 ;  /* 0x000000d108997220 */ /* 0x000fe20000410000 */
[C---:B------:R-:W-:Y:S01]  /*0cb0*/  FADD.FTZ R209, -R218.reuse, R155 ;  /* 0x0000009bdad17221 */ /* 0x040fe20000010100 */
[C---:B------:R-:W-:Y:S01]  /*0cc0*/  FADD.FTZ R169, -R218.reuse, R169 ;  /* 0x000000a9daa97221 */ /* 0x040fe20000010100 */
[C---:B0-----:R-:W-:Y:S01]  /*0cd0*/  FADD.FTZ R213, -R218.reuse, R154 ;  /* 0x0000009adad57221 */ /* 0x041fe20000010100 */
[----:B------:R-:W-:Y:S01]  /*0ce0*/  FADD.FTZ R171, -R218, R171 ;  /* 0x000000abdaab7221 */ /* 0x000fe20000010100 */
[----:B------:R-:W-:Y:S01]  /*0cf0*/  FMUL.FTZ R154, R8, R209 ;  /* 0x000000d1089a7220 */ /* 0x000fe20000410000 */
[----:B------:R-:W-:Y:S01]  /*0d00*/  FADD.FTZ R209, -R218, R160 ;  /* 0x000000a0dad17221 */ /* 0x000fe20000010100 */
[C---:B------:R-:W-:Y:S01]  /*0d10*/  FMUL.FTZ R208, R8.reuse, R169 ;  /* 0x000000a908d07220 */ /* 0x040fe20000410000 */
[----:B------:R-:W-:Y:S01]  /*0d20*/  FMUL.FTZ R152, R8, R211 ;  /* 0x000000d308987220 */ /* 0x000fe20000410000 */
[----:B------:R-:W-:Y:S01]  /*0d30*/  FADD.FTZ R169, -R218, R176 ;  /* 0x000000b0daa97221 */ /* 0x000fe20000010100 */
[----:B------:R-:W-:Y:S01]  /*0d40*/  FMUL.FTZ R155, R8, R213 ;  /* 0x000000d5089b7220 */ /* 0x000fe20000410000 */
[C---:B------:R-:W-:Y:S01]  /*0d50*/  FADD.FTZ R211, -R218.reuse, R161 ;  /* 0x000000a1dad37221 */ /* 0x040fe20000010100 */
[----:B------:R-:W-:Y:S01]  /*0d60*/  FADD.FTZ R213, -R218, R162 ;  /* 0x000000a2dad57221 */ /* 0x000fe20000010100 */
[C---:B------:R-:W-:Y:S01]  /*0d70*/  FMUL.FTZ R161, R8.reuse, R209 ;  /* 0x000000d108a17220 */ /* 0x040fe20000410000 */
[----:B------:R-:W-:Y:S01]  /*0d80*/  FMUL.FTZ R212, R8, R171 ;  /* 0x000000ab08d47220 */ /* 0x000fe20000410000 */
[C---:B------:R-:W-:Y:S01]  /*0d90*/  FADD.FTZ R209, -R218.reuse, R163 ;  /* 0x000000a3dad17221 */ /* 0x040fe20000010100 */
[C---:B------:R-:W-:Y:S01]  /*0da0*/  FADD.FTZ R171, -R218.reuse, R177 ;  /* 0x000000b1daab7221 */ /* 0x040fe20000010100 */
[----:B------:R-:W-:Y:S01]  /*0db0*/  FADD.FTZ R11, -R218, R210 ;  /* 0x000000d2da0b7221 */ /* 0x000fe20000010100 */
[----:B------:R-:W-:Y:S01]  /*0dc0*/  FMUL.FTZ R177, R8, R169 ;  /* 0x000000a908b17220 */ /* 0x000fe20000410000 */
[----:B------:R-:W-:Y:S01]  /*0dd0*/  FADD.FTZ R169, -R218, R179 ;  /* 0x000000b3daa97221 */ /* 0x000fe20000010100 */
[C---:B------:R-:W-:Y:S01]  /*0de0*/  FMUL.FTZ R163, R8.reuse, R213 ;  /* 0x000000d508a37220 */ /* 0x040fe20000410000 */
[C---:B------:R-:W-:Y:S01]  /*0df0*/  FMUL.FTZ R162, R8.reuse, R209 ;  /* 0x000000d108a27220 */ /* 0x040fe20000410000 */
        /* <DEDUP_REMOVED lines=9> */
[----:B------:R-:W-:Y:S01]  /*0e90*/  FMUL.FTZ R178, R8, R169 ;  /* 0x000000a908b27220 */ /* 0x000fe20000410000 */
[----:B------:R-:W-:Y:S01]  /*0ea0*/  FADD.FTZ R168, RZ, R10 ;  /* 0x0000000affa87221 */ /* 0x000fe20000010000 */
[----:B------:R-:W-:Y:S01]  /*0eb0*/  FFMA.FTZ R169, R3, R10, RZ ;  /* 0x0000000a03a97223 */ /* 0x000fe200000100ff */
[----:B------:R-:W-:Y:S01]  /*0ec0*/  FADD.FTZ R142, R142, R14 ;  /* 0x0000000e8e8e7221 */ /* 0x000fe20000010000 */
[----:B------:R-:W-:Y:S01]  /*0ed0*/  FFMA.FTZ R82, R14, R11, R82 ;  /* 0x0000000b0e527223 */ /* 0x000fe20000010052 */
[----:B------:R-:W-:Y:S01]  /*0ee0*/  FADD.FTZ R131, R131, R175 ;  /* 0x000000af83837221 */ /* 0x000fe20000010000 */
[----:B------:R-:W-:Y:S01]  /*0ef0*/  FFMA.FTZ R95, R175, R212, R95 ;  /* 0x000000d4af5f7223 */ /* 0x000fe2000001005f */
[----:B-1----:R-:W-:Y:S01]  /*0f00*/  FMUL.FTZ R215, R67, R175 ;  /* 0x000000af43d77220 */ /* 0x002fe20000410000 */
        /* <DEDUP_REMOVED lines=12> */
[----:B--2---:R-:W-:Y:S01]  /*0fd0*/  FADD.FTZ R221, -R218, R187 ;  /* 0x000000bbdadd7221 */ /* 0x004fe20000010100 */
        /* <DEDUP_REMOVED lines=9> */
[----:B------:R-:W-:Y:S01]  /*1070*/  FMUL.FTZ R179, R8, R173 ;  /* 0x000000ad08b37220 */ /* 0x000fe20000410000 */
        /* <DEDUP_REMOVED lines=37> */
[----:B------:R-:W-:Y:S01]  /*12d0*/  FMUL.FTZ R209, R8, R209 ;  /* 0x000000d108d17220 */ /* 0x000fe20000410000 */
[----:B------:R-:W-:-:S02]  /*12e0*/  FFMA.FTZ R168, R162, R167, R169 ;  /* 0x000000a7a2a87223 */ /* 0x000fc400000100a9 */
        /* <DEDUP_REMOVED lines=64> */
[----:B------:R-:W-:Y:S01]  /*16f0*/  FADD.FTZ R171, -R218, R200 ;  /* 0x000000c8daab7221 */ /* 0x000fe20000010100 */
[----:B------:R-:W-:Y:S01]  /*1700*/  FMUL.FTZ R197, R53, R197 ;  /* 0x000000c535c57220 */ /* 0x000fe20000410000 */
[----:B------:R-:W-:Y:S01]  /*1710*/  FADD.FTZ R168, R196, R173 ;  /* 0x000000adc4a87221 */ /* 0x000fe20000010000 */
[----:B------:R-:W-:Y:S01]  /*1720*/  FFMA.FTZ R169, R193, R196, R170 ;  /* 0x000000c4c1a97223 */ /* 0x000fe200000100aa */
[----:B------:R-:W-:Y:S01]  /*1730*/  FADD.FTZ R175, -R218, R201 ;  /* 0x000000c9daaf7221 */ /* 0x000fe20000010100 */
[----:B------:R-:W-:Y:S01]  /*1740*/  FADD.FTZ R118, R118, R198 ;  /* 0x000000c676767221 */ /* 0x000fe20000010000 */
[----:B------:R-:W-:Y:S01]  /*1750*/  FFMA.FTZ R106, R198, R195, R106 ;  /* 0x000000c3c66a7223 */ /* 0x000fe2000001006a */
[C---:B------:R-:W-:Y:S01]  /*1760*/  FMUL.FTZ R194, R8.reuse, R221 ;  /* 0x000000dd08c27220 */ /* 0x040fe20000410000 */
        /* <DEDUP_REMOVED lines=41> */
.L_x_15002:
[----:B-----5:R-:W-:Y:S01]  /*1a00*/  ISETP.GE.AND P2, PT, R219, 0x1, PT ;  /* 0x00000001db00780c */ /* 0x020fe20003f46270 */
[----:B------:R-:W-:Y:S01]  /*1a10*/  HFMA2 R171, -RZ, RZ, 0, 0 ;  /* 0x00000000ffab7431 */ /* 0x000fe200000001ff */
[----:B------:R-:W-:Y:S02]  /*1a20*/  MOV R224, UR7 ;  /* 0x0000000700e07c02 */ /* 0x000fe40008000f00 */
[----:B------:R-:W-:-:S04]  /*1a30*/  ISETP.NE.U32.AND P0, PT, RZ, UR6, PT ;  /* 0x00000006ff007c0c */ /* 0x000fc8000bf05070 */
[----:B------:R-:W-:-:S05]  /*1a40*/  ISETP.NE.AND.EX P0, PT, R224, RZ, PT, P0 ;  /* 0x000000ffe000720c */ /* 0x000fca0003f05300 */
[----:B------:R-:W-:Y:S08]  /*1a50*/  @!P2 BRA `(.L_x_15004) ;  /* 0x000000000018a947 */ /* 0x000ff00003800000 */
[----:B------:R-:W1:Y:S01]  /*1a60*/  S2R R4, SR_TID.X ;  /* 0x0000000000047919 */ /* 0x000e620000002100 */
[----:B0-----:R-:W-:-:S05]  /*1a70*/  IADD3 R2, PT, PT, R219, -0x1, RZ ;  /* 0xffffffffdb027810 */ /* 0x001fca0007ffe0ff */
[----:B------:R-:W-:-:S05]  /*1a80*/  IMAD R2, R2, UR15, RZ ;  /* 0x0000000f02027c24 */ /* 0x000fca000f8e02ff */
[----:B------:R-:W-:-:S04]  /*1a90*/  SHF.R.S32.HI R5, RZ, 0x1f, R2 ;  /* 0x0000001fff057819 */ /* 0x000fc80000011402 */
[----:B------:R-:W-:-:S04]  /*1aa0*/  LEA.HI R5, R5, R2, RZ, 0x2 ;  /* 0x0000000205057211 */ /* 0x000fc800078f10ff */
[----:B-1----:R-:W-:-:S07]  /*1ab0*/  LEA.HI.SX32 R171, R5, R4, 0x1e ;  /* 0x0000000405ab7211 */ /* 0x002fce00078ff2ff */
.L_x_15004:
[----:B------:R-:W-:Y:S02]  /*1ac0*/  MOV R230, RZ ;  /* 0x000000ff00e67202 */ /* 0x000fe40000000f00 */
[----:B------:R-:W-:Y:S01]  /*1ad0*/  MOV R207, RZ ;  /* 0x000000ff00cf7202 */ /* 0x000fe20000000f00 */
[----:B------:R-:W-:Y:S06]  /*1ae0*/  @P0 BRA `(.L_x_15005) ;  /* 0x0000000000640947 */ /* 0x000fec0003800000 */
[----:B------:R-:W1:Y:S01]  /*1af0*/  LDC.64 R168, c[0x0][0x3b0] ;  /* 0x0000ec00ffa87b82 */ /* 0x000e620000000a00 */
[C---:B------:R-:W-:Y:S02]  /*1b00*/  IADD3 R223, PT, PT, R171.reuse, 0x80, RZ ;  /* 0x00000080abdf7810 */ /* 0x040fe40007ffe0ff */
[C---:B------:R-:W-:Y:S02]  /*1b10*/  IADD3 R229, PT, PT, R171.reuse, 0x100, RZ ;  /* 0x00000100abe57810 */ /* 0x040fe40007ffe0ff */
[C---:B------:R-:W-:Y:S02]  /*1b20*/  IADD3 R227, PT, PT, R171.reuse, 0x180, RZ ;  /* 0x00000180abe37810 */ /* 0x040fe40007ffe0ff */
[C---:B------:R-:W-:Y:S02]  /*1b30*/  IADD3 R221, PT, PT, R171.reuse, 0x200, RZ ;  /* 0x00000200abdd7810 */ /* 0x040fe40007ffe0ff */
[C---:B------:R-:W-:Y:S02]  /*1b40*/  IADD3 R175, PT, PT, R171.reuse, 0x280, RZ ;  /* 0x00000280abaf7810 */ /* 0x040fe40007ffe0ff */
[----:B------:R-:W-:-:S02]  /*1b50*/  IADD3 R173, PT, PT, R171, 0x300, RZ ;  /* 0x00000300abad7810 */ /* 0x000fc40007ffe0ff */
[----:B------:R-:W-:Y:S01]  /*1b60*/  IADD3 R5, PT, PT, R171, 0x380, RZ ;  /* 0x00000380ab057810 */ /* 0x000fe20007ffe0ff */
[----:B-1----:R-:W-:-:S04]  /*1b70*/  IMAD.WIDE.U32 R222, R223, 0x4, R168 ;  /* 0x00000004dfde7825 */ /* 0x002fc800078e00a8 */
[--C-:B------:R-:W-:Y:S02]  /*1b80*/  IMAD.WIDE.U32 R228, R229, 0x4, R168.reuse ;  /* 0x00000004e5e47825 */ /* 0x100fe400078e00a8 */
[----:B------:R1:W5:Y:S02]  /*1b90*/  LDG.E R223, desc[UR12][R222.64] ;  /* 0x0000000cdedf7981 */ /* 0x000364000c1e1900 */
[--C-:B------:R-:W-:Y:S02]  /*1ba0*/  IMAD.WIDE.U32 R226, R227, 0x4, R168.reuse ;  /* 0x00000004e3e27825 */ /* 0x100fe400078e00a8 */
[----:B------:R1:W5:Y:S02]  /*1bb0*/  LDG.E R217, desc[UR12][R228.64] ;  /* 0x0000000ce4d97981 */ /* 0x000364000c1e1900 */
[--C-:B------:R-:W-:Y:S02]  /*1bc0*/  IMAD.WIDE.U32 R220, R221, 0x4, R168.reuse ;  /* 0x00000004dddc7825 */ /* 0x100fe400078e00a8 */
[----:B------:R1:W5:Y:S02]  /*1bd0*/  LDG.E R216, desc[UR12][R226.64] ;  /* 0x0000000ce2d87981 */ /* 0x000364000c1e1900 */
[----:B------:R-:W-:-:S02]  /*1be0*/  IMAD.WIDE.U32 R174, R175, 0x4, R168 ;  /* 0x00000004afae7825 */ /* 0x000fc400078e00a8 */
[----:B------:R1:W5:Y:S02]  /*1bf0*/  LDG.E R6, desc[UR12][R220.64] ;  /* 0x0000000cdc067981 */ /* 0x000364000c1e1900 */
[----:B------:R-:W-:-:S04]  /*1c00*/  IMAD.WIDE.U32 R172, R173, 0x4, R168 ;  /* 0x00000004adac7825 */ /* 0x000fc800078e00a8 */
[--C-:B------:R-:W-:Y:S01]  /*1c10*/  IMAD.WIDE.U32 R170, R171, 0x4, R168.reuse ;  /* 0x00000004abaa7825 */ /* 0x100fe200078e00a8 */
[----:B------:R1:W5:Y:S03]  /*1c20*/  LDG.E R4, desc[UR12][R172.64] ;  /* 0x0000000cac047981 */ /* 0x000366000c1e1900 */
[----:B------:R-:W-:Y:S01]  /*1c30*/  IMAD.WIDE.U32 R168, R5, 0x4, R168 ;  /* 0x0000000405a87825 */ /* 0x000fe200078e00a8 */
[----:B------:R1:W5:Y:S04]  /*1c40*/  LDG.E R225, desc[UR12][R170.64] ;  /* 0x0000000caae17981 */ /* 0x000368000c1e1900 */
[----:B------:R1:W5:Y:S04]  /*1c50*/  LDG.E R5, desc[UR12][R174.64] ;  /* 0x0000000cae057981 */ /* 0x000368000c1e1900 */
[----:B0-----:R1:W5:Y:S01]  /*1c60*/  LDG.E R2, desc[UR12][R168.64] ;  /* 0x0000000ca8027981 */ /* 0x001362000c1e1900 */
[----:B------:R-:W-:Y:S05]  /*1c70*/  BRA `(.L_x_15003) ;  /* 0x0000000000d47947 */ /* 0x000fea0003800000 */
.L_x_15005:
[----:B------:R-:W1:Y:S01]  /*1c80*/  S2R R4, SR_TID.X ;  /* 0x0000000000047919 */ /* 0x000e620000002100 */
[----:B------:R-:W2:Y:S01]  /*1c90*/  LDC.64 R18, c[0x0][0x3b0] ;  /* 0x0000ec00ff127b82 */ /* 0x000ea20000000a00 */
[----:B0-----:R-:W-:Y:S01]  /*1ca0*/  IMAD R2, R9, UR15, RZ ;  /* 0x0000000f09027c24 */ /* 0x001fe2000f8e02ff */
[C---:B------:R-:W-:Y:S02]  /*1cb0*/  IADD3 R31, PT, PT, R171.reuse, 0x100, RZ ;  /* 0x00000100ab1f7810 */ /* 0x040fe40007ffe0ff */
[C---:B------:R-:W-:Y:S02]  /*1cc0*/  IADD3 R27, PT, PT, R171.reuse, 0x200, RZ ;  /* 0x00000200ab1b7810 */ /* 0x040fe40007ffe0ff */
[----:B------:R-:W-:Y:S02]  /*1cd0*/  SHF.R.S32.HI R5, RZ, 0x1f, R2 ;  /* 0x0000001fff057819 */ /* 0x000fe40000011402 */
[----:B------:R-:W0:Y:S01]  /*1ce0*/  LDC.64 R16, c[0x0][0x438] ;  /* 0x00010e00ff107b82 */ /* 0x000e220000000a00 */
[----:B------:R-:W-:-:S02]  /*1cf0*/  IADD3 R33, PT, PT, R171, 0x80, RZ ;  /* 0x00000080ab217810 */ /* 0x000fc40007ffe0ff */
[----:B------:R-:W-:Y:S02]  /*1d00*/  LEA.HI R5, R5, R2, RZ, 0x2 ;  /* 0x0000000205057211 */ /* 0x000fe400078f10ff */
[C---:B------:R-:W-:Y:S02]  /*1d10*/  IADD3 R29, PT, PT, R171.reuse, 0x180, RZ ;  /* 0x00000180ab1d7810 */ /* 0x040fe40007ffe0ff */
[C---:B------:R-:W-:Y:S02]  /*1d20*/  IADD3 R25, PT, PT, R171.reuse, 0x280, RZ ;  /* 0x00000280ab197810 */ /* 0x040fe40007ffe0ff */
[----:B------:R-:W-:Y:S01]  /*1d30*/  IADD3 R23, PT, PT, R171, 0x300, RZ ;  /* 0x00000300ab177810 */ /* 0x000fe20007ffe0ff */
[----:B--2---:R-:W-:-:S04]  /*1d40*/  IMAD.WIDE.U32 R30, R31, 0x4, R18 ;  /* 0x000000041f1e7825 */ /* 0x004fc800078e0012 */
[--C-:B------:R-:W-:Y:S01]  /*1d50*/  IMAD.WIDE.U32 R26, R27, 0x4, R18.reuse ;  /* 0x000000041b1a7825 */ /* 0x100fe200078e0012 */
[----:B------:R2:W5:Y:S01]  /*1d60*/  LDG.E R217, desc[UR12][R30.64] ;  /* 0x0000000c1ed97981 */ /* 0x000562000c1e1900 */
[----:B-1----:R-:W-:Y:S02]  /*1d70*/  LEA.HI.SX32 R45, R5, R4, 0x1e ;  /* 0x00000004052d7211 */ /* 0x002fe400078ff2ff */
[--C-:B------:R-:W-:Y:S01]  /*1d80*/  IMAD.WIDE.U32 R32, R33, 0x4, R18.reuse ;  /* 0x0000000421207825 */ /* 0x100fe200078e0012 */
[----:B------:R-:W-:Y:S01]  /*1d90*/  IADD3 R5, PT, PT, R171, 0x380, RZ ;  /* 0x00000380ab057810 */ /* 0x000fe20007ffe0ff */
[----:B------:R1:W5:Y:S01]  /*1da0*/  LDG.E R6, desc[UR12][R26.64] ;  /* 0x0000000c1a067981 */ /* 0x000362000c1e1900 */
[----:B------:R-:W-:Y:S01]  /*1db0*/  IADD3 R41, PT, PT, R45, 0x80, RZ ;  /* 0x000000802d297810 */ /* 0x000fe20007ffe0ff */
[--C-:B------:R-:W-:Y:S01]  /*1dc0*/  IMAD.WIDE.U32 R28, R29, 0x4, R18.reuse ;  /* 0x000000041d1c7825 */ /* 0x100fe200078e0012 */
[C---:B------:R-:W-:Y:S01]  /*1dd0*/  IADD3 R37, PT, PT, R45.reuse, 0x100, RZ ;  /* 0x000001002d257810 */ /* 0x040fe20007ffe0ff */
[----:B------:R3:W5:Y:S01]  /*1de0*/  LDG.E R223, desc[UR12][R32.64] ;  /* 0x0000000c20df7981 */ /* 0x000762000c1e1900 */
[----:B------:R-:W-:Y:S01]  /*1df0*/  IADD3 R35, PT, PT, R45, 0x180, RZ ;  /* 0x000001802d237810 */ /* 0x000fe20007ffe0ff */
[--C-:B------:R-:W-:Y:S01]  /*1e00*/  IMAD.WIDE.U32 R24, R25, 0x4, R18.reuse ;  /* 0x0000000419187825 */ /* 0x100fe200078e0012 */
[C---:B------:R-:W-:Y:S01]  /*1e10*/  IADD3 R39, PT, PT, R45.reuse, 0x200, RZ ;  /* 0x000002002d277810 */ /* 0x040fe20007ffe0ff */
[----:B------:R4:W5:Y:S01]  /*1e20*/  LDG.E R216, desc[UR12][R28.64] ;  /* 0x0000000c1cd87981 */ /* 0x000962000c1e1900 */
[----:B--2---:R-:W-:Y:S01]  /*1e30*/  IADD3 R31, PT, PT, R45, 0x280, RZ ;  /* 0x000002802d1f7810 */ /* 0x004fe20007ffe0ff */
[----:B------:R-:W-:Y:S01]  /*1e40*/  IMAD.WIDE.U32 R20, R171, 0x4, R18 ;  /* 0x00000004ab147825 */ /* 0x000fe200078e0012 */
[----:B------:R-:W-:-:S02]  /*1e50*/  IADD3 R43, PT, PT, R45, 0x300, RZ ;  /* 0x000003002d2b7810 */ /* 0x000fc40007ffe0ff */
[----:B-1----:R-:W-:Y:S01]  /*1e60*/  IADD3 R27, PT, PT, R45, 0x380, RZ ;  /* 0x000003802d1b7810 */ /* 0x002fe20007ffe0ff */
[--C-:B------:R-:W-:Y:S01]  /*1e70*/  IMAD.WIDE.U32 R22, R23, 0x4, R18.reuse ;  /* 0x0000000417167825 */ /* 0x100fe200078e0012 */
[----:B------:R-:W5:Y:S03]  /*1e80*/  LDG.E R225, desc[UR12][R20.64] ;  /* 0x0000000c14e17981 */ /* 0x000f66000c1e1900 */
[----:B------:R-:W-:Y:S01]  /*1e90*/  IMAD.WIDE.U32 R18, R5, 0x4, R18 ;  /* 0x0000000405127825 */ /* 0x000fe200078e0012 */
[----:B------:R-:W5:Y:S03]  /*1ea0*/  LDG.E R4, desc[UR12][R22.64] ;  /* 0x0000000c16047981 */ /* 0x000f66000c1e1900 */
[--C-:B0-----:R-:W-:Y:S01]  /*1eb0*/  IMAD.WIDE.U32 R44, R45, 0x10, R16.reuse ;  /* 0x000000102d2c7825 */ /* 0x101fe200078e0010 */
[----:B------:R0:W5:Y:S03]  /*1ec0*/  LDG.E R5, desc[UR12][R24.64] ;  /* 0x0000000c18057981 */ /* 0x000166000c1e1900 */
[--C-:B------:R-:W-:Y:S01]  /*1ed0*/  IMAD.WIDE.U32 R40, R41, 0x10, R16.reuse ;  /* 0x0000001029287825 */ /* 0x100fe200078e0010 */
[----:B------:R1:W5:Y:S03]  /*1ee0*/  LDG.E R2, desc[UR12][R18.64] ;  /* 0x0000000c12027981 */ /* 0x000366000c1e1900 */
[--C-:B------:R-:W-:Y:S01]  /*1ef0*/  IMAD.WIDE.U32 R36, R37, 0x10, R16.reuse ;  /* 0x0000001025247825 */ /* 0x100fe200078e0010 */
[----:B------:R-:W5:Y:S03]  /*1f00*/  LDG.E.128 R44, desc[UR12][R44.64] ;  /* 0x0000000c2c2c7981 */ /* 0x000f66000c1e1d00 */
[----:B---3--:R-:W-:-:S04]  /*1f10*/  IMAD.WIDE.U32 R32, R35, 0x10, R16 ;  /* 0x0000001023207825 */ /* 0x008fc800078e0010 */
[--C-:B----4-:R-:W-:Y:S02]  /*1f20*/  IMAD.WIDE.U32 R28, R39, 0x10, R16.reuse ;  /* 0x00000010271c7825 */ /* 0x110fe400078e0010 */
[----:B------:R-:W5:Y:S02]  /*1f30*/  LDG.E.128 R36, desc[UR12][R36.64] ;  /* 0x0000000c24247981 */ /* 0x000f64000c1e1d00 */
[--C-:B0-----:R-:W-:Y:S02]  /*1f40*/  IMAD.WIDE.U32 R24, R31, 0x10, R16.reuse ;  /* 0x000000101f187825 */ /* 0x101fe400078e0010 */
        /* <DEDUP_REMOVED lines=8> */
.L_x_15003:
[----:B-1----:R-:W0:Y:S01]  /*1fd0*/  SHFL.DOWN PT, R169, R230, 0x10, 0x1f ;  /* 0x0a001f00e6a97f89 */ /* 0x002e2200000e0000 */
        /* <DEDUP_REMOVED lines=31> */
.L_x_15007:
[----:B------:R-:W-:Y:S05]  /*21d0*/  BSYNC.RECONVERGENT B0 ;  /* 0x0000000000007941 */ /* 0x000fea0003800200 */
.L_x_15006:
        /* <DEDUP_REMOVED lines=18> */
[----:B------:R-:W-:Y:S01]  /*2300*/  IMAD R169, R9, R220, RZ ;  /* 0x000000dc09a97224 */ /* 0x000fe200078e02ff */
[----:B------:R-:W-:Y:S01]  /*2310*/  MOV R220, RZ ;  /* 0x000000ff00dc7202 */ /* 0x000fe20000000f00 */
[----:B------:R-:W-:Y:S01]  /*2320*/  FADD.FTZ R221, R170, R221 ;  /* 0x000000ddaadd7221 */ /* 0x000fe20000010000 */
[----:B------:R-:W-:-:S02]  /*2330*/  FADD.FTZ R168, R171, R168 ;  /* 0x000000a8aba87221 */ /* 0x000fc40000010000 */
[----:B------:R-:W-:Y:S01]  /*2340*/  SHF.R.S32.HI R170, RZ, 0x1f, R169 ;  /* 0x0000001fffaa7819 */ /* 0x000fe200000114a9 */
[----:B-1----:R-:W-:Y:S01]  /*2350*/  FADD.FTZ R221, R221, R172 ;  /* 0x000000acdddd7221 */ /* 0x002fe20000010000 */
        /* <DEDUP_REMOVED lines=27> */
.L_x_15010:
        /* <DEDUP_REMOVED lines=10> */
.L_x_15011:
        /* <DEDUP_REMOVED lines=10> */
.L_x_15012:
        /* <DEDUP_REMOVED lines=11> */
.L_x_15009:
        /* <DEDUP_REMOVED lines=27> */
.L_x_15014:
        /* <DEDUP_REMOVED lines=10> */
.L_x_15015:
        /* <DEDUP_REMOVED lines=10> */
.L_x_15016:
[----:B------:R-:W-:Y:S05]  /*29f0*/  @!P2 BRA `(.L_x_15013) ;  /* 0x00000004004ca947 */ /* 0x000fea0003800000 */
[----:B------:R-:W-:Y:S01]  /*2a00*/  FMUL.FTZ R147, R151, UR17 ;  /* 0x0000001197937c20 */ /* 0x000fe20008410000 */
[----:B-----5:R-:W-:-:S03]  /*2a10*/  ISETP.GE.U32.AND P0, PT, R225, 0x1000000, PT ;  /* 0x01000000e100780c */ /* 0x020fc60003f06070 */
[----:B------:R-:W-:-:S05]  /*2a20*/  FMUL.FTZ R147, R147, UR16 ;  /* 0x0000001093937c20 */ /* 0x000fca0008410000 */
[----:B------:R-:W-:Y:S01]  /*2a30*/  SEL R147, R147, RZ, P0 ;  /* 0x000000ff93937207 */ /* 0x000fe20000000000 */
[----:B------:R-:W-:Y:S06]  /*2a40*/  BRA `(.L_x_15013) ;  /* 0x0000000400387947 */ /* 0x000fec0003800000 */
.L_x_15008:
        /* <DEDUP_REMOVED lines=42> */
.L_x_15017:
        /* <DEDUP_REMOVED lines=36> */
.L_x_15013:
        /* <DEDUP_REMOVED lines=49> */
.L_x_15019:
        /* <DEDUP_REMOVED lines=37> */
.L_x_15018:
        /* <DEDUP_REMOVED lines=28> */
.L_x_15022:
        /* <DEDUP_REMOVED lines=10> */
.L_x_15023:
        /* <DEDUP_REMOVED lines=10> */
.L_x_15024:
[----:B------:R-:W-:Y:S05]  /*3790*/  @!P2 BRA `(.L_x_15020) ;  /* 0x0000000000b4a947 */ /* 0x000fea0003800000 */
[----:B------:R-:W-:Y:S01]  /*37a0*/  FMUL.FTZ R147, R151, UR17 ;  /* 0x0000001197937c20 */ /* 0x000fe20008410000 */
[----:B-----5:R-:W-:-:S03]  /*37b0*/  ISETP.GE.U32.AND P4, PT, R223, 0x1000000, PT ;  /* 0x01000000df00780c */ /* 0x020fc60003f86070 */
[----:B------:R-:W-:-:S05]  /*37c0*/  FMUL.FTZ R147, R147, UR16 ;  /* 0x0000001093937c20 */ /* 0x000fca0008410000 */
[----:B------:R-:W-:Y:S01]  /*37d0*/  SEL R147, R147, RZ, P4 ;  /* 0x000000ff93937207 */ /* 0x000fe20002000000 */
[----:B------:R-:W-:Y:S06]  /*37e0*/  BRA `(.L_x_15020) ;  /* 0x0000000000a07947 */ /* 0x000fec0003800000 */
.L_x_15021:
        /* <DEDUP_REMOVED lines=10> */
.L_x_15025:
        /* <DEDUP_REMOVED lines=10> */
.L_x_15026:
        /* <DEDUP_REMOVED lines=10> */
.L_x_15027:
        /* <DEDUP_REMOVED lines=10> */
.L_x_15020:
        /* <DEDUP_REMOVED lines=47> */
.L_x_15029:
        /* <DEDUP_REMOVED lines=37> */
.L_x_15028:
        /* <DEDUP_REMOVED lines=28> */
.L_x_15032:
        /* <DEDUP_REMOVED lines=10> */
.L_x_15033:
        /* <DEDUP_REMOVED lines=10> */
.L_x_15034:
[----:B------:R-:W-:Y:S05]  /*42b0*/  @!P2 BRA `(.L_x_15030) ;  /* 0x0000000000b4a947 */ /* 0x000fea0003800000 */
[----:B------:R-:W-:Y:S01]  /*42c0*/  FMUL.FTZ R147, R151, UR17 ;  /* 0x0000001197937c20 */ /* 0x000fe20008410000 */
[----:B-----5:R-:W-:-:S03]  /*42d0*/  ISETP.GE.U32.AND P4, PT, R217, 0x1000000, PT ;  /* 0x01000000d900780c */ /* 0x020fc60003f86070 */
[----:B------:R-:W-:-:S05]  /*42e0*/  FMUL.FTZ R147, R147, UR16 ;  /* 0x0000001093937c20 */ /* 0x000fca0008410000 */
[----:B------:R-:W-:Y:S01]  /*42f0*/  SEL R147, R147, RZ, P4 ;  /* 0x000000ff93937207 */ /* 0x000fe20002000000 */
[----:B------:R-:W-:Y:S06]  /*4300*/  BRA `(.L_x_15030) ;  /* 0x0000000000a07947 */ /* 0x000fec0003800000 */
.L_x_15031:
        /* <DEDUP_REMOVED lines=10> */
.L_x_15035:
        /* <DEDUP_REMOVED lines=10> */
.L_x_15036:
        /* <DEDUP_REMOVED lines=10> */
.L_x_15037:
        /* <DEDUP_REMOVED lines=10> */
.L_x_15030:
        /* <DEDUP_REMOVED lines=47> */
.L_x_15039:
        /* <DEDUP_REMOVED lines=37> */
.L_x_15038:
        /* <DEDUP_REMOVED lines=28> */
.L_x_15042:
        /* <DEDUP_REMOVED lines=10> */
.L_x_15043:
        /* <DEDUP_REMOVED lines=10> */
.L_x_15044:
[----:B------:R-:W-:Y:S05]  /*4dd0*/  @!P2 BRA `(.L_x_15040) ;  /* 0x0000000000b4a947 */ /* 0x000fea0003800000 */
[----:B------:R-:W-:Y:S01]  /*4de0*/  FMUL.FTZ R147, R151, UR17 ;  /* 0x0000001197937c20 */ /* 0x000fe20008410000 */
[----:B-----5:R-:W-:-:S03]  /*4df0*/  ISETP.GE.U32.AND P4, PT, R216, 0x1000000, PT ;  /* 0x01000000d800780c */ /* 0x020fc60003f86070 */
[----:B------:R-:W-:-:S05]  /*4e00*/  FMUL.FTZ R147, R147, UR16 ;  /* 0x0000001093937c20 */ /* 0x000fca0008410000 */
[----:B------:R-:W-:Y:S01]  /*4e10*/  SEL R147, R147, RZ, P4 ;  /* 0x000000ff93937207 */ /* 0x000fe20002000000 */
[----:B------:R-:W-:Y:S06]  /*4e20*/  BRA `(.L_x_15040) ;  /* 0x0000000000a07947 */ /* 0x000fec0003800000 */
.L_x_15041:
        /* <DEDUP_REMOVED lines=10> */
.L_x_15045:
        /* <DEDUP_REMOVED lines=10> */
.L_x_15046:
        /* <DEDUP_REMOVED lines=10> */
.L_x_15047:
        /* <DEDUP_REMOVED lines=10> */
.L_x_15040:
        /* <DEDUP_REMOVED lines=47> */
.L_x_15049:
        /* <DEDUP_REMOVED lines=37> */
.L_x_15048:
        /* <DEDUP_REMOVED lines=28> */
.L_x_15052:
        /* <DEDUP_REMOVED lines=10> */
.L_x_15053:
        /* <DEDUP_REMOVED lines=10> */
.L_x_15054:
[----:B------:R-:W-:Y:S05]  /*58f0*/  @!P2 BRA `(.L_x_15050) ;  /* 0x0000000000b4a947 */ /* 0x000fea0003800000 */
[----:B------:R-:W-:Y:S01]  /*5900*/  FMUL.FTZ R147, R151, UR17 ;  /* 0x0000001197937c20 */ /* 0x000fe20008410000 */
[----:B-----5:R-:W-:-:S03]  /*5910*/  ISETP.GE.U32.AND P4, PT, R6, 0x1000000, PT ;  /* 0x010000000600780c */ /* 0x020fc60003f86070 */
[----:B------:R-:W-:-:S05]  /*5920*/  FMUL.FTZ R147, R147, UR16 ;  /* 0x0000001093937c20 */ /* 0x000fca0008410000 */
[----:B------:R-:W-:Y:S01]  /*5930*/  SEL R147, R147, RZ, P4 ;  /* 0x000000ff93937207 */ /* 0x000fe20002000000 */
[----:B------:R-:W-:Y:S06]  /*5940*/  BRA `(.L_x_15050) ;  /* 0x0000000000a07947 */ /* 0x000fec0003800000 */
.L_x_15051:
        /* <DEDUP_REMOVED lines=10> */
.L_x_15055:
        /* <DEDUP_REMOVED lines=10> */
.L_x_15056:
        /* <DEDUP_REMOVED lines=10> */
.L_x_15057:
        /* <DEDUP_REMOVED lines=10> */
.L_x_15050:
        /* <DEDUP_REMOVED lines=12> */
[-CC-:B-----5:R-:W-:Y:S01]  /*5c90*/  @P3 FFMA.FTZ R6, R184, R221.reuse, R222.reuse ;  /* 0x000000ddb8063223 */ /* 0x1a0fe200000100de */
        /* <DEDUP_REMOVED lines=34> */
.L_x_15059:
        /* <DEDUP_REMOVED lines=37> */
.L_x_15058:
[----:B------:R-:W-:Y:S05]  /*6110*/  @!P0 BRA `(.L_x_15061) ;  /* 0x0000000000d48947 */ /* 0x000fea0003800000 */
[-CC-:B0-----:R-:W-:Y:S01]  /*6120*/  FFMA.FTZ R149, R187, R221.reuse, R222.reuse ;  /* 0x000000ddbb957223 */ /* 0x181fe200000100de */
[-CC-:B-----5:R-:W-:Y:S01]  /*6130*/  FFMA.FTZ R6, R184, R221.reuse, R222.reuse ;  /* 0x000000ddb8067223 */ /* 0x1a0fe200000100de */
        /* <DEDUP_REMOVED lines=25> */
.L_x_15062:
        /* <DEDUP_REMOVED lines=10> */
.L_x_15063:
        /* <DEDUP_REMOVED lines=10> */
.L_x_15064:
[----:B------:R-:W-:Y:S05]  /*6410*/  @!P2 BRA `(.L_x_15060) ;  /* 0x0000000000b4a947 */ /* 0x000fea0003800000 */
[----:B------:R-:W-:Y:S01]  /*6420*/  FMUL.FTZ R6, R151, UR17 ;  /* 0x0000001197067c20 */ /* 0x000fe20008410000 */
[----:B------:R-:W-:-:S03]  /*6430*/  ISETP.GE.U32.AND P4, PT, R5, 0x1000000, PT ;  /* 0x010000000500780c */ /* 0x000fc60003f86070 */
[----:B------:R-:W-:-:S05]  /*6440*/  FMUL.FTZ R6, R6, UR16 ;  /* 0x0000001006067c20 */ /* 0x000fca0008410000 */
[----:B------:R-:W-:Y:S01]  /*6450*/  SEL R147, R6, RZ, P4 ;  /* 0x000000ff06937207 */ /* 0x000fe20002000000 */
[----:B------:R-:W-:Y:S06]  /*6460*/  BRA `(.L_x_15060) ;  /* 0x0000000000a07947 */ /* 0x000fec0003800000 */
.L_x_15061:
        /* <DEDUP_REMOVED lines=10> */
.L_x_15065:
[----:B------:R-:W-:Y:S05]  /*6510*/  @!P2 BRA `(.L_x_15066) ;  /* 0x000000000024a947 */ /* 0x000fea0003800000 */
[----:B-----5:R-:W-:Y:S01]  /*6520*/  FFMA.FTZ R6, R184, R221, R222 ;  /* 0x000000ddb8067223 */ /* 0x020fe200000100de */
[----:B------:R-:W-:-:S03]  /*6530*/  ISETP.GT.AND P4, PT, R7, RZ, PT ;  /* 0x000000ff0700720c */ /* 0x000fc60003f84270 */
[----:B0-----:R-:W-:-:S04]  /*6540*/  FADD.FTZ R145, R189, -R6 ;  /* 0x80000006bd917221 */ /* 0x001fc80000010000 */
[----:B------:R-:W-:-:S05]  /*6550*/  FMUL.FTZ R145, R8, R145 ;  /* 0x0000009108917220 */ /* 0x000fca0000410000 */
[----:B------:R-:W-:Y:S02]  /*6560*/  FSEL R145, R145, RZ, P4 ;  /* 0x000000ff91917208 */ /* 0x000fe40002000000 */
[----:B------:R-:W-:-:S03]  /*6570*/  LOP3.LUT P4, RZ, R5, 0xff00, RZ, 0xc0, !PT ;  /* 0x0000ff0005ff7812 */ /* 0x000fc6000788c0ff */
[----:B------:R-:W-:-:S04]  /*6580*/  FMUL.FTZ R145, R145, UR17 ;  /* 0x0000001191917c20 */ /* 0x000fc80008410000 */
[----:B------:R-:W-:-:S05]  /*6590*/  FMUL.FTZ R145, R145, UR16 ;  /* 0x0000001091917c20 */ /* 0x000fca0008410000 */
[----:B------:R-:W-:-:S07]  /*65a0*/  SEL R145, R145, RZ, P4 ;  /* 0x000000ff91917207 */ /* 0x000fce0002000000 */
.L_x_15066:
        /* <DEDUP_REMOVED lines=10> */
.L_x_15067:
[----:B------:R-:W-:Y:S05]  /*6650*/  @!P2 BRA `(.L_x_15060) ;  /* 0x000000000024a947 */ /* 0x000fea0003800000 */
[----:B-----5:R-:W-:Y:S01]  /*6660*/  FFMA.FTZ R6, R186, R221, R222 ;  /* 0x000000ddba067223 */ /* 0x020fe200000100de */
[----:B------:R-:W-:-:S03]  /*6670*/  ISETP.GT.AND P4, PT, R7, RZ, PT ;  /* 0x000000ff0700720c */ /* 0x000fc60003f84270 */
[----:B0-----:R-:W-:-:S04]  /*6680*/  FADD.FTZ R147, R191, -R6 ;  /* 0x80000006bf937221 */ /* 0x001fc80000010000 */
[----:B------:R-:W-:-:S05]  /*6690*/  FMUL.FTZ R6, R8, R147 ;  /* 0x0000009308067220 */ /* 0x000fca0000410000 */
[----:B------:R-:W-:Y:S02]  /*66a0*/  FSEL R6, R6, RZ, P4 ;  /* 0x000000ff06067208 */ /* 0x000fe40002000000 */
[----:B------:R-:W-:-:S03]  /*66b0*/  ISETP.GE.U32.AND P4, PT, R5, 0x1000000, PT ;  /* 0x010000000500780c */ /* 0x000fc60003f86070 */
[----:B------:R-:W-:-:S04]  /*66c0*/  FMUL.FTZ R6, R6, UR17 ;  /* 0x0000001106067c20 */ /* 0x000fc80008410000 */
[----:B------:R-:W-:-:S05]  /*66d0*/  FMUL.FTZ R6, R6, UR16 ;  /* 0x0000001006067c20 */ /* 0x000fca0008410000 */
[----:B------:R-:W-:-:S07]  /*66e0*/  SEL R147, R6, RZ, P4 ;  /* 0x000000ff06937207 */ /* 0x000fce0002000000 */
.L_x_15060:
        /* <DEDUP_REMOVED lines=47> */
.L_x_15069:
        /* <DEDUP_REMOVED lines=37> */
.L_x_15068:
        /* <DEDUP_REMOVED lines=28> */
.L_x_15072:
        /* <DEDUP_REMOVED lines=10> */
.L_x_15073:
        /* <DEDUP_REMOVED lines=10> */
.L_x_15074:
[----:B------:R-:W-:Y:S05]  /*6f30*/  @!P2 BRA `(.L_x_15070) ;  /* 0x0000000000b4a947 */ /* 0x000fea0003800000 */
[----:B------:R-:W-:Y:S01]  /*6f40*/  FMUL.FTZ R5, R151, UR17 ;  /* 0x0000001197057c20 */ /* 0x000fe20008410000 */
[----:B------:R-:W-:-:S03]  /*6f50*/  ISETP.GE.U32.AND P4, PT, R4, 0x1000000, PT ;  /* 0x010000000400780c */ /* 0x000fc60003f86070 */
[----:B------:R-:W-:-:S05]  /*6f60*/  FMUL.FTZ R5, R5, UR16 ;  /* 0x0000001005057c20 */ /* 0x000fca0008410000 */
[----:B------:R-:W-:Y:S01]  /*6f70*/  SEL R147, R5, RZ, P4 ;  /* 0x000000ff05937207 */ /* 0x000fe20002000000 */
[----:B------:R-:W-:Y:S06]  /*6f80*/  BRA `(.L_x_15070) ;  /* 0x0000000000a07947 */ /* 0x000fec0003800000 */
.L_x_15071:
        /* <DEDUP_REMOVED lines=10> */
.L_x_15075:
        /* <DEDUP_REMOVED lines=10> */
.L_x_15076:
        /* <DEDUP_REMOVED lines=10> */
.L_x_15077:
        /* <DEDUP_REMOVED lines=10> */
.L_x_15070:
        /* <DEDUP_REMOVED lines=47> */
.L_x_15079:
        /* <DEDUP_REMOVED lines=37> */
.L_x_15078:
        /* <DEDUP_REMOVED lines=24> */
.L_x_15082:
        /* <DEDUP_REMOVED lines=10> */
.L_x_15083:
        /* <DEDUP_REMOVED lines=10> */
.L_x_15084:
        /* <DEDUP_REMOVED lines=10> */
.L_x_15081:
        /* <DEDUP_REMOVED lines=19> */
.L_x_15085:
        /* <DEDUP_REMOVED lines=10> */
.L_x_15086:
        /* <DEDUP_REMOVED lines=10> */
.L_x_15087:
[----:B------:R-:W-:-:S07]  /*7d20*/  @P2 SEL R147, R4, RZ, P1 ;  /* 0x000000ff04932207 */ /* 0x000fce0000800000 */
.L_x_15080:
        /* <DEDUP_REMOVED lines=13> */
.L_x_15001:
        /* <DEDUP_REMOVED lines=25> */
.L_x_15089:
        /* <DEDUP_REMOVED lines=15> */
.L_x_15771:


//--------------------- .text._ZN10layer_norm13ln_bwd_kernelINS_13Kernel_traitsIfffffjLj4096ELj1ELj1ELj4ELj16ENS_18Kernel_traits_baseILj4096EfffffjLj128EEEEELb1ELb1ELb0ELb0EEEvNS_9BwdParamsE --------------------------
	.section	.text._ZN10layer_norm13ln_bwd_kernelINS_13Kernel_traitsIfffffjLj4096ELj1ELj1ELj4ELj16ENS_18Kernel_traits_baseILj4096EfffffjLj128EEEEELb1ELb1ELb0ELb0EEEvNS_9BwdParamsE,"ax",@progbits
	.align	128
        .global         _ZN10layer_norm13ln_bwd_kernelINS_13Kernel_traitsIfffffjLj4096ELj1ELj1ELj4ELj16ENS_18Kernel_traits_baseILj4096EfffffjLj128EEEEELb1ELb1ELb0ELb0EEEvNS_9BwdParamsE
        .type           _ZN10layer_norm13ln_bwd_kernelINS_13Kernel_traitsIfffffjLj4096ELj1ELj1ELj4ELj16ENS_18Kernel_traits_baseILj4096EfffffjLj128EEEEELb1ELb1ELb0ELb0EEEvNS_9BwdParamsE,@function
        .size           _ZN10layer_norm13ln_bwd_kernelINS_13Kernel_traitsIfffffjLj4096ELj1ELj1ELj4ELj16ENS_18Kernel_traits_baseILj4096EfffffjLj128EEEEELb1ELb1ELb0ELb0EEEvNS_9BwdParamsE,(.L_x_15772 - _ZN10layer_norm13ln_bwd_kernelINS_13Kernel_traitsIfffffjLj4096ELj1ELj1ELj4ELj16ENS_18Kernel_traits_baseILj4096EfffffjLj128EEEEELb1ELb1ELb0ELb0EEEvNS_9BwdParamsE)
        .other          _ZN10layer_norm13ln_bwd_kernelINS_13Kernel_traitsIfffffjLj4096ELj1ELj1ELj4ELj16ENS_18Kernel_traits_baseILj4096EfffffjLj128EEEEELb1ELb1ELb0ELb0EEEvNS_9BwdParamsE,@"STO_CUDA_ENTRY STV_DEFAULT"
_ZN10layer_norm13ln_bwd_kernelINS_13Kernel_traitsIfffffjLj4096ELj1ELj1ELj4ELj16ENS_18Kernel_traits_baseILj4096EfffffjLj128EEEEELb1ELb1ELb0ELb0EEEvNS_9BwdParamsE:
.text._ZN10layer_norm13ln_bwd_kernelINS_13Kernel_traitsIfffffjLj4096ELj1ELj1ELj4ELj16ENS_18Kernel_traits_baseILj4096EfffffjLj128EEEEELb1ELb1ELb0ELb0EEEvNS_9BwdParamsE:
[----:B------:R-:W0:Y:S01]  /*0000*/  LDC R1, c[0x0][0x37c] ;  /* 0x0000df00ff017b82 */ /* 0x000e220000000800 */
[----:B------:R-:W1:Y:S01]  /*0010*/  S2R R0, SR_TID.X ;  /* 0x0000000000007919 */ /* 0x000e620000002100 */
[----:B------:R-:W2:Y:S01]  /*0020*/  LDCU UR6, c[0x0][0x388] ;  /* 0x00007100ff0677ac */ /* 0x000ea20008000800 */
[----:B0-----:R-:W-:Y:S01]  /*0030*/  IADD3 R1, PT, PT, R1, -0x88, RZ ;  /* 0xffffff7801017810 */ /* 0x001fe20007ffe0ff */
        /* <DEDUP_REMOVED lines=9> */
[----:B------:R-:W-:-:S02]  /*00d0*/  ISETP.GE.U32.AND P3, PT, R20, 0x80, PT ;  /* 0x000000801400780c */ /* 0x000fc40003f66070 */
[C---:B------:R-:W-:Y:S02]  /*00e0*/  ISETP.GE.U32.AND P6, PT, R20.reuse, 0x100, PT ;  /* 0x000001001400780c */ /* 0x040fe40003fc6070 */
[----:B------:R-:W-:Y:S02]  /*00f0*/  P2R R24, PR, RZ, 0x8 ;  /* 0x00000008ff187803 */ /* 0x000fe40000000000 */
[----:B------:R-:W-:Y:S02]  /*0100*/  P2R R6, PR, RZ, 0x40 ;  /* 0x00000040ff067803 */ /* 0x000fe40000000000 */
[----:B------:R-:W-:Y:S01]  /*0110*/  P2R R0, PR, RZ, 0x40 ;  /* 0x00000040ff007803 */ /* 0x000fe20000000000 */
[----:B------:R-:W-:Y:S01]  /*0120*/  STL [R1+0x10], R24 ;  /* 0x0000101801007387 */ /* 0x000fe20000100800 */
[C---:B------:R-:W-:Y:S02]  /*0130*/  ISETP.GE.U32.AND P0, PT, R20.reuse, 0x180, PT ;  /* 0x000001801400780c */ /* 0x040fe40003f06070 */
[C---:B------:R-:W-:Y:S01]  /*0140*/  ISETP.GE.U32.AND P1, PT, R20.reuse, 0x200, PT ;  /* 0x000002001400780c */ /* 0x040fe20003f26070 */
[----:B------:R2:W-:Y:S01]  /*0150*/  STL [R1+0x14], R6 ;  /* 0x0000140601007387 */ /* 0x0005e20000100800 */
[----:B------:R-:W3:Y:S01]  /*0160*/  @P3 LDC.64 R2, c[0x0][0x3d0] ;  /* 0x0000f400ff023b82 */ /* 0x000ee20000000a00 */
[----:B------:R-:W-:-:S02]  /*0170*/  ISETP.GE.U32.AND P2, PT, R20, 0x280, PT ;  /* 0x000002801400780c */ /* 0x000fc40003f46070 */
[----:B------:R4:W4:Y:S01]  /*0180*/  LDL.64 R68, [R1+0x78] ;  /* 0x0000780001447983 */ /* 0x0009220000100a00 */
[----:B------:R-:W-:-:S03]  /*0190*/  ISETP.GE.U32.AND P4, PT, R20, 0x380, PT ;  /* 0x000003801400780c */ /* 0x000fc60003f86070 */
[----:B------:R0:W4:Y:S01]  /*01a0*/  LDL.64 R70, [R1+0x80] ;  /* 0x0000800001467983 */ /* 0x0001220000100a00 */
[----:B------:R-:W1:Y:S03]  /*01b0*/  @P3 LDC.64 R4, c[0x0][0x3e8] ;  /* 0x0000fa00ff043b82 */ /* 0x000e660000000a00 */
[----:B------:R0:W4:Y:S04]  /*01c0*/  LDL.64 R64, [R1+0x68] ;  /* 0x0000680001407983 */ /* 0x0001280000100a00 */
[----:B------:R0:W4:Y:S01]  /*01d0*/  LDL.64 R66, [R1+0x70] ;  /* 0x0000700001427983 */ /* 0x0001220000100a00 */
[----:B--2---:R-:W2:Y:S03]  /*01e0*/  @P6 LDC.64 R6, c[0x0][0x3d0] ;  /* 0x0000f400ff066b82 */ /* 0x004ea60000000a00 */
[----:B------:R0:W4:Y:S04]  /*01f0*/  LDL.64 R60, [R1+0x58] ;  /* 0x00005800013c7983 */ /* 0x0001280000100a00 */
[----:B------:R0:W4:Y:S01]  /*0200*/  LDL.64 R62, [R1+0x60] ;  /* 0x00006000013e7983 */ /* 0x0001220000100a00 */
[----:B------:R-:W0:Y:S01]  /*0210*/  @P6 LDC.64 R8, c[0x0][0x3e8] ;  /* 0x0000fa00ff086b82 */ /* 0x000e220000000a00 */
[----:B---3--:R-:W-:-:S02]  /*0220*/  @P3 IMAD.WIDE.U32 R2, R21, 0x10, R2 ;  /* 0x0000001015023825 */ /* 0x008fc400078e0002 */
[----:B------:R3:W3:Y:S04]  /*0230*/  LDL.64 R56, [R1+0x48] ;  /* 0x0000480001387983 */ /* 0x0006e80000100a00 */
[----:B------:R0:W3:Y:S01]  /*0240*/  LDL.64 R58, [R1+0x50] ;  /* 0x00005000013a7983 */ /* 0x0000e20000100a00 */
[C---:B-1----:R-:W-:Y:S01]  /*0250*/  @P3 IMAD.WIDE.U32 R4, R21.reuse, 0x10, R4 ;  /* 0x0000001015043825 */ /* 0x042fe200078e0004 */
[----:B------:R-:W-:Y:S01]  /*0260*/  @P3 LOP3.LUT R21, R21, 0x80, RZ, 0xfc, !PT ;  /* 0x0000008015153812 */ /* 0x000fe200078efcff */
[----:B------:R-:W1:Y:S01]  /*0270*/  @P0 LDC.64 R14, c[0x0][0x3d0] ;  /* 0x0000f400ff0e0b82 */ /* 0x000e620000000a00 */
[----:B------:R0:W3:Y:S01]  /*0280*/  LDL.64 R52, [R1+0x38] ;  /* 0x0000380001347983 */ /* 0x0000e20000100a00 */
[----:B------:R-:W-:-:S03]  /*0290*/  ISETP.GE.U32.AND P3, PT, R20, 0x300, PT ;  /* 0x000003001400780c */ /* 0x000fc60003f66070 */
[----:B------:R0:W3:Y:S01]  /*02a0*/  LDL.64 R54, [R1+0x40] ;  /* 0x0000400001367983 */ /* 0x0000e20000100a00 */
[C---:B--2---:R-:W-:Y:S02]  /*02b0*/  @P6 IMAD.WIDE.U32 R10, R21.reuse, 0x10, R6 ;  /* 0x00000010150a6825 */ /* 0x044fe400078e0006 */
[----:B------:R-:W2:Y:S01]  /*02c0*/  @P0 LDC.64 R16, c[0x0][0x3e8] ;  /* 0x0000fa00ff100b82 */ /* 0x000ea20000000a00 */
[----:B------:R1:W3:Y:S04]  /*02d0*/  LDL.64 R48, [R1+0x28] ;  /* 0x0000280001307983 */ /* 0x0002e80000100a00 */
[----:B------:R1:W3:Y:S01]  /*02e0*/  LDL.64 R50, [R1+0x30] ;  /* 0x0000300001327983 */ /* 0x0002e20000100a00 */
[C---:B0-----:R-:W-:Y:S01]  /*02f0*/  @P6 IMAD.WIDE.U32 R12, R21.reuse, 0x10, R8 ;  /* 0x00000010150c6825 */ /* 0x041fe200078e0008 */
[----:B------:R-:W-:Y:S01]  /*0300*/  @P6 IADD3 R21, PT, PT, R21, 0x80, RZ ;  /* 0x0000008015156810 */ /* 0x000fe20007ffe0ff */
[----:B------:R-:W0:Y:S01]  /*0310*/  @P1 LDC.64 R18, c[0x0][0x3d0] ;  /* 0x0000f400ff121b82 */ /* 0x000e220000000a00 */
[----:B------:R-:W-:Y:S01]  /*0320*/  ISETP.NE.AND P6, PT, R24, RZ, PT ;  /* 0x000000ff1800720c */ /* 0x000fe20003fc5270 */
[----:B------:R0:W3:Y:S04]  /*0330*/  LDL.64 R44, [R1+0x18] ;  /* 0x00001800012c7983 */ /* 0x0000e80000100a00 */
[----:B------:R0:W3:Y:S02]  /*0340*/  LDL.64 R46, [R1+0x20] ;  /* 0x00002000012e7983 */ /* 0x0000e40000100a00 */
[----:B------:R-:W0:Y:S02]  /*0350*/  @P1 LDC.64 R22, c[0x0][0x3e8] ;  /* 0x0000fa00ff161b82 */ /* 0x000e240000000a00 */
[----:B------:R0:W3:Y:S04]  /*0360*/  LDL.64 R40, [R1] ;  /* 0x0000000001287983 */ /* 0x0000e80000100a00 */
[----:B------:R0:W3:Y:S02]  /*0370*/  LDL.64 R42, [R1+0x8] ;  /* 0x00000800012a7983 */ /* 0x0000e40000100a00 */
[----:B------:R-:W0:Y:S01]  /*0380*/  @P2 LDC.64 R6, c[0x0][0x3d0] ;  /* 0x0000f400ff062b82 */ /* 0x000e220000000a00 */
[----:B------:R-:W-:-:S07]  /*0390*/  ISETP.GE.U32.AND P5, PT, R20, 0x400, PT ;  /* 0x000004001400780c */ /* 0x000fce0003fa6070 */
[----:B------:R-:W0:Y:S01]  /*03a0*/  @P2 LDC.64 R8, c[0x0][0x3e8] ;  /* 0x0000fa00ff082b82 */ /* 0x000e220000000a00 */
[C---:B-1----:R-:W-:Y:S01]  /*03b0*/  @P0 IMAD.WIDE.U32 R14, R21.reuse, 0x10, R14 ;  /* 0x00000010150e0825 */ /* 0x042fe200078e000e */
[----:B------:R1:W5:Y:S06]  /*03c0*/  @P6 LDG.E.128 R180, desc[UR16][R4.64] ;  /* 0x0000001004b46981 */ /* 0x00036c000c1e1d00 */
[----:B------:R-:W1:Y:S01]  /*03d0*/  @P3 LDC.64 R28, c[0x0][0x3d0] ;  /* 0x0000f400ff1c3b82 */ /* 0x000e620000000a00 */
[----:B--2---:R-:W-:-:S07]  /*03e0*/  @P0 IMAD.WIDE.U32 R16, R21, 0x10, R16 ;  /* 0x0000001015100825 */ /* 0x004fce00078e0010 */
[----:B------:R-:W2:Y:S08]  /*03f0*/  @P3 LDC.64 R30, c[0x0][0x3e8] ;  /* 0x0000fa00ff1e3b82 */ /* 0x000eb00000000a00 */
[----:B------:R-:W2:Y:S08]  /*0400*/  @P4 LDC.64 R32, c[0x0][0x3d0] ;  /* 0x0000f400ff204b82 */ /* 0x000eb00000000a00 */
[----:B------:R-:W2:Y:S01]  /*0410*/  @P4 LDC.64 R34, c[0x0][0x3e8] ;  /* 0x0000fa00ff224b82 */ /* 0x000ea20000000a00 */
[----:B----4-:R-:W4:Y:S01]  /*0420*/  @P6 LDG.E.128 R68, desc[UR16][R2.64] ;  /* 0x0000001002446981 */ /* 0x010f22000c1e1d00 */
[----:B------:R-:W-:-:S06]  /*0430*/  @P0 IADD3 R21, PT, PT, R21, 0x80, RZ ;  /* 0x0000008015150810 */ /* 0x000fcc0007ffe0ff */
[----:B------:R-:W2:Y:S01]  /*0440*/  @P5 LDC.64 R36, c[0x0][0x3d0] ;  /* 0x0000f400ff245b82 */ /* 0x000ea20000000a00 */
[----:B------:R1:W5:Y:S01]  /*0450*/  @P0 LDG.E.128 R172, desc[UR16][R16.64] ;  /* 0x0000001010ac0981 */ /* 0x000362000c1e1d00 */
[----:B0-----:R-:W-:-:S04]  /*0460*/  @P1 IMAD.WIDE.U32 R18, R21, 0x10, R18 ;  /* 0x0000001015121825 */ /* 0x001fc800078e0012 */
[C---:B------:R-:W-:Y:S01]  /*0470*/  @P1 IMAD.WIDE.U32 R22, R21.reuse, 0x10, R22 ;  /* 0x0000001015161825 */ /* 0x040fe200078e0016 */
[----:B------:R-:W-:Y:S01]  /*0480*/  @P1 IADD3 R21, PT, PT, R21, 0x80, RZ ;  /* 0x0000008015151810 */ /* 0x000fe20007ffe0ff */
[----:B------:R-:W0:Y:S03]  /*0490*/  @P5 LDC.64 R38, c[0x0][0x3e8] ;  /* 0x0000fa00ff265b82 */ /* 0x000e260000000a00 */
[----:B------:R0:W5:Y:S01]  /*04a0*/  @P1 LDG.E.128 R168, desc[UR16][R22.64] ;  /* 0x0000001016a81981 */ /* 0x000162000c1e1d00 */
[----:B------:R-:W-:-:S03]  /*04b0*/  @P2 IMAD.WIDE.U32 R24, R21, 0x10, R6 ;  /* 0x0000001015182825 */ /* 0x000fc600078e0006 */
[----:B------:R-:W4:Y:S01]  /*04c0*/  @P0 LDG.E.128 R60, desc[UR16][R14.64] ;  /* 0x000000100e3c0981 */ /* 0x000f22000c1e1d00 */
[C---:B------:R-:W-:Y:S01]  /*04d0*/  @P2 IMAD.WIDE.U32 R26, R21.reuse, 0x10, R8 ;  /* 0x00000010151a2825 */ /* 0x040fe200078e0008 */
[----:B------:R-:W-:Y:S02]  /*04e0*/  @P2 IADD3 R21, PT, PT, R21, 0x80, RZ ;  /* 0x0000008015152810 */ /* 0x000fe40007ffe0ff */
[----:B---3--:R-:W3:Y:S03]  /*04f0*/  @P1 LDG.E.128 R56, desc[UR16][R18.64] ;  /* 0x0000001012381981 */ /* 0x008ee6000c1e1d00 */
[C---:B-1----:R-:W-:Y:S01]  /*0500*/  @P3 IMAD.WIDE.U32 R28, R21.reuse, 0x10, R28 ;  /* 0x00000010151c3825 */ /* 0x042fe200078e001c */
[----:B------:R1:W5:Y:S03]  /*0510*/  @P2 LDG.E.128 R164, desc[UR16][R26.64] ;  /* 0x000000101aa42981 */ /* 0x000366000c1e1d00 */
[C---:B--2---:R-:W-:Y:S01]  /*0520*/  @P3 IMAD.WIDE.U32 R30, R21.reuse, 0x10, R30 ;  /* 0x00000010151e3825 */ /* 0x044fe200078e001e */
[----:B------:R-:W-:Y:S01]  /*0530*/  @P3 IADD3 R21, PT, PT, R21, 0x80, RZ ;  /* 0x0000008015153810 */ /* 0x000fe20007ffe0ff */
[----:B------:R-:W2:Y:S04]  /*0540*/  @P2 LDG.E.128 R52, desc[UR16][R24.64] ;  /* 0x0000001018342981 */ /* 0x000ea8000c1e1d00 */
[C---:B------:R-:W-:Y:S01]  /*0550*/  @P4 IMAD.WIDE.U32 R32, R21.reuse, 0x10, R32 ;  /* 0x0000001015204825 */ /* 0x040fe200078e0020 */
[----:B------:R1:W5:Y:S03]  /*0560*/  @P3 LDG.E.128 R160, desc[UR16][R30.64] ;  /* 0x000000101ea03981 */ /* 0x000366000c1e1d00 */
[C---:B------:R-:W-:Y:S01]  /*0570*/  @P4 IMAD.WIDE.U32 R34, R21.reuse, 0x10, R34 ;  /* 0x0000001015224825 */ /* 0x040fe200078e0022 */
[----:B------:R-:W-:Y:S01]  /*0580*/  @P4 IADD3 R21, PT, PT, R21, 0x80, RZ ;  /* 0x0000008015154810 */ /* 0x000fe20007ffe0ff */
[----:B------:R-:W2:Y:S04]  /*0590*/  @P3 LDG.E.128 R48, desc[UR16][R28.64] ;  /* 0x000000101c303981 */ /* 0x000ea8000c1e1d00 */
[C---:B------:R-:W-:Y:S01]  /*05a0*/  @P5 IMAD.WIDE.U32 R6, R21.reuse, 0x10, R36 ;  /* 0x0000001015065825 */ /* 0x040fe200078e0024 */
[----:B------:R1:W5:Y:S04]  /*05b0*/  @P4 LDG.E.128 R156, desc[UR16][R34.64] ;  /* 0x00000010229c4981 */ /* 0x000368000c1e1d00 */
[----:B------:R-:W2:Y:S04]  /*05c0*/  @P4 LDG.E.128 R44, desc[UR16][R32.64] ;  /* 0x00000010202c4981 */ /* 0x000ea8000c1e1d00 */
[----:B------:R-:W2:Y:S01]  /*05d0*/  @P5 LDG.E.128 R40, desc[UR16][R6.64] ;  /* 0x0000001006285981 */ /* 0x000ea2000c1e1d00 */
[----:B0-----:R-:W-:-:S05]  /*05e0*/  @P5 IMAD.WIDE.U32 R8, R21, 0x10, R38 ;  /* 0x0000001015085825 */ /* 0x001fca00078e0026 */
[----:B------:R1:W5:Y:S04]  /*05f0*/  @P5 LDG.E.128 R152, desc[UR16][R8.64] ;  /* 0x0000001008985981 */ /* 0x000368000c1e1d00 */
[----:B----4-:R0:W-:Y:S04]  /*0600*/  @P6 STL.64 [R1+0x78], R68 ;  /* 0x0000784401006387 */ /* 0x0101e80000100a00 */
[----:B------:R4:W-:Y:S01]  /*0610*/  @P6 STL.64 [R1+0x80], R70 ;  /* 0x0000804601006387 */ /* 0x0009e20000100a00 */
[----:B------:R-:W-:-:S13]  /*0620*/  ISETP.NE.AND P6, PT, R0, RZ, PT ;  /* 0x000000ff0000720c */ /* 0x000fda0003fc5270 */
[----:B------:R-:W3:Y:S04]  /*0630*/  @P6 LDG.E.128 R64, desc[UR16][R10.64] ;  /* 0x000000100a406981 */ /* 0x000ee8000c1e1d00 */
        /* <DEDUP_REMOVED lines=44> */
[----:B----4-:R-:W-:Y:S01]  /*0900*/  CS2R R70, SRZ ;  /* 0x0000000000467805 */ /* 0x010fe2000001ff00 */
[----:B---3--:R0:W-:Y:S04]  /*0910*/  @P6 STL.64 [R1+0x68], R64 ;  /* 0x0000684001006387 */ /* 0x0081e80000100a00 */
[----:B------:R3:W-:Y:S04]  /*0920*/  @P6 STL.64 [R1+0x70], R66 ;  /* 0x0000704201006387 */ /* 0x0007e80000100a00 */
[----:B------:R4:W-:Y:S04]  /*0930*/  @P0 STL.64 [R1+0x58], R60 ;  /* 0x0000583c01000387 */ /* 0x0009e80000100a00 */
[----:B------:R1:W-:Y:S04]  /*0940*/  @P0 STL.64 [R1+0x60], R62 ;  /* 0x0000603e01000387 */ /* 0x0003e80000100a00 */
[----:B------:R1:W-:Y:S04]  /*0950*/  @P1 STL.64 [R1+0x48], R56 ;  /* 0x0000483801001387 */ /* 0x0003e80000100a00 */
        /* <DEDUP_REMOVED lines=9> */
[----:B0-----:R-:W-:-:S02]  /*09f0*/  CS2R R64, SRZ ;  /* 0x0000000000407805 */ /* 0x001fc4000001ff00 */
[----:B---3--:R-:W-:Y:S02]  /*0a00*/  CS2R R66, SRZ ;  /* 0x0000000000427805 */ /* 0x008fe4000001ff00 */
[----:B----4-:R-:W-:Y:S02]  /*0a10*/  CS2R R60, SRZ ;  /* 0x00000000003c7805 */ /* 0x010fe4000001ff00 */
[----:B-1----:R-:W-:Y:S02]  /*0a20*/  CS2R R62, SRZ ;  /* 0x00000000003e7805 */ /* 0x002fe4000001ff00 */
[----:B------:R-:W-:Y:S02]  /*0a30*/  CS2R R56, SRZ ;  /* 0x0000000000387805 */ /* 0x000fe4000001ff00 */
[----:B------:R-:W-:Y:S01]  /*0a40*/  CS2R R58, SRZ ;  /* 0x00000000003a7805 */ /* 0x000fe2000001ff00 */
[----:B--2---:R-:W-:Y:S06]  /*0a50*/  BRA.U UP0, `(.L_x_15090) ;  /* 0x0000009500b87547 */ /* 0x004fec000b800000 */
        /* <DEDUP_REMOVED lines=60> */
.L_x_15172:
        /* <DEDUP_REMOVED lines=14> */
[----:B------:R-:W-:Y:S01]  /*0f00*/  PLOP3.LUT P0, PT, PT, PT, UP0, 0x80, 0x8 ;  /* 0x000000000008781c */ /* 0x000fe20003f0f008 */
[----:B------:R-:W-:Y:S01]  /*0f10*/  UMOV UR12, 0x3f800000 ;  /* 0x3f800000000c7882 */ /* 0x000fe20000000000 */
[----:B--2---:R-:W-:Y:S01]  /*0f20*/  ISETP.NE.AND P5, PT, RZ, UR18, PT ;  /* 0x00000012ff007c0c */ /* 0x004fe2000bfa5270 */
[----:B------:R-:W0:Y:S01]  /*0f30*/  S2R R191, SR_TID.X ;  /* 0x0000000000bf7919 */ /* 0x000e220000002100 */
[C---:B------:R-:W-:Y:S01]  /*0f40*/  ISETP.GE.U32.AND P3, PT, R20.reuse, 0x80, PT ;  /* 0x000000801400780c */ /* 0x040fe20003f66070 */
[----:B------:R-:W-:Y:S01]  /*0f50*/  UIMAD UR4, UR7, UR6, URZ ;  /* 0x00000006070472a4 */ /* 0x000fe2000f8e02ff */
[C---:B------:R-:W-:Y:S01]  /*0f60*/  ISETP.GE.U32.AND P4, PT, R20.reuse, 0x100, PT ;  /* 0x000001001400780c */ /* 0x040fe20003f86070 */
[----:B------:R-:W-:Y:S01]  /*0f70*/  BSSY.RECONVERGENT B0, `(.L_x_15091) ;  /* 0x0000043000007945 */ /* 0x000fe20003800200 */
[----:B------:R-:W-:Y:S01]  /*0f80*/  HFMA2 R204, -RZ, RZ, 0, 0 ;  /* 0x00000000ffcc7431 */ /* 0x000fe200000001ff */
[----:B------:R-:W-:Y:S01]  /*0f90*/  USHF.R.S32.HI UR5, URZ, 0x1f, UR4 ;  /* 0x0000001fff057899 */ /* 0x000fe20008011404 */
[----:B------:R-:W-:-:S02]  /*0fa0*/  ISETP.GE.U32.AND P1, PT, R20, 0x200, PT ;  /* 0x000002001400780c */ /* 0x000fc40003f26070 */
[----:B------:R-:W-:Y:S01]  /*0fb0*/  ISETP.GE.U32.AND P2, PT, R20, 0x280, PT ;  /* 0x000002801400780c */ /* 0x000fe20003f46070 */
[----:B------:R-:W-:Y:S01]  /*0fc0*/  ULEA.HI UR5, UR5, UR4, URZ, 0x2 ;  /* 0x0000000405057291 */ /* 0x000fe2000f8f10ff */
[----:B------:R-:W-:Y:S02]  /*0fd0*/  MOV R203, RZ ;  /* 0x000000ff00cb7202 */ /* 0x000fe40000000f00 */
[----:B---3--:R-:W-:-:S04]  /*0fe0*/  FSEL R19, R19, RZ, !P5 ;  /* 0x000000ff13137208 */ /* 0x008fc80006800000 */
[----:B------:R-:W-:Y:S02]  /*0ff0*/  R2UR UR14, R19 ;  /* 0x00000000130e72ca */ /* 0x000fe400000e0000 */
[----:B------:R-:W-:-:S05]  /*1000*/  P2R R19, PR, RZ, 0x8 ;  /* 0x00000008ff137803 */ /* 0x000fca0000000000 */
[----:B------:R1:W-:Y:S01]  /*1010*/  STL [R1+0x10], R19 ;  /* 0x0000101301007387 */ /* 0x0003e20000100800 */
[----:B----4-:R-:W-:Y:S02]  /*1020*/  R2UR UR13, R190 ;  /* 0x00000000be0d72ca */ /* 0x010fe400000e0000 */
[----:B-1----:R-:W-:-:S04]  /*1030*/  MOV R19, UR5 ;  /* 0x0000000500137c02 */ /* 0x002fc80008000f00 */
[----:B0-----:R-:W-:-:S04]  /*1040*/  LEA.HI.SX32 R19, R19, R191, 0x1e ;  /* 0x000000bf13137211 */ /* 0x001fc800078ff2ff */
[----:B------:R-:W-:Y:S02]  /*1050*/  MOV R202, R19 ;  /* 0x0000001300ca7202 */ /* 0x000fe40000000f00 */
[----:B------:R-:W-:Y:S02]  /*1060*/  @P0 R2UR UR12, R188 ;  /* 0x00000000bc0c02ca */ /* 0x000fe400000e0000 */
[----:B------:R-:W-:Y:S02]  /*1070*/  P2R R188, PR, RZ, 0x10 ;  /* 0x00000010ffbc7803 */ /* 0x000fe40000000000 */
[----:B------:R-:W-:-:S03]  /*1080*/  ISETP.GE.U32.AND P0, PT, R20, 0x180, PT ;  /* 0x000001801400780c */ /* 0x000fc60003f06070 */
[----:B------:R0:W-:Y:S01]  /*1090*/  STL [R1+0x14], R188 ;  /* 0x000014bc01007387 */ /* 0x0001e20000100800 */
[----:B-----5:R-:W-:Y:S09]  /*10a0*/  @!P3 BRA `(.L_x_15092) ;  /* 0x0000000000bcb947 */ /* 0x020ff20003800000 */
[----:B------:R-:W1:Y:S01]  /*10b0*/  LDC.64 R190, c[0x0][0x3a8] ;  /* 0x0000ea00ffbe7b82 */ /* 0x000e620000000a00 */
[----:B------:R-:W2:Y:S04]  /*10c0*/  LDL R225, [R1+0x78] ;  /* 0x0000780001e17983 */ /* 0x000ea80000100800 */
[----:B------:R-:W3:Y:S03]  /*10d0*/  LDL R224, [R1+0x7c] ;  /* 0x00007c0001e07983 */ /* 0x000ee60000100800 */
[----:B0-----:R-:W0:Y:S01]  /*10e0*/  LDC.64 R188, c[0x0][0x428] ;  /* 0x00010a00ffbc7b82 */ /* 0x001e220000000a00 */
[----:B------:R-:W4:Y:S04]  /*10f0*/  LDL R223, [R1+0x80] ;  /* 0x0000800001df7983 */ /* 0x000f280000100800 */
[----:B------:R-:W4:Y:S01]  /*1100*/  LDL R252, [R1+0x84] ;  /* 0x0000840001fc7983 */ /* 0x000f220000100800 */
[----:B------:R-:W-:-:S02]  /*1110*/  ISETP.NE.U32.AND P3, PT, RZ, UR20, PT ;  /* 0x00000014ff007c0c */ /* 0x000fc4000bf65070 */
[----:B------:R-:W0:Y:S02]  /*1120*/  LDC.64 R218, c[0x0][0x3b0] ;  /* 0x0000ec00ffda7b82 */ /* 0x000e240000000a00 */
[----:B------:R-:W-:Y:S01]  /*1130*/  ISETP.NE.AND.EX P3, PT, RZ, UR21, PT, P3 ;  /* 0x00000015ff007c0c */ /* 0x000fe2000bf65330 */
[----:B-1----:R-:W-:-:S05]  /*1140*/  IMAD.WIDE.U32 R190, R19, 0x10, R190 ;  /* 0x0000001013be7825 */ /* 0x002fca00078e00be */
[----:B------:R-:W2:Y:S07]  /*1150*/  LDG.E.128 R192, desc[UR16][R190.64] ;  /* 0x00000010bec07981 */ /* 0x000eae000c1e1d00 */
[----:B------:R-:W1:Y:S01]  /*1160*/  @P3 LDC.64 R202, c[0x0][0x438] ;  /* 0x00010e00ffca3b82 */ /* 0x000e620000000a00 */
[----:B0-----:R-:W-:-:S06]  /*1170*/  IMAD.WIDE.U32 R188, R19, 0x10, R188 ;  /* 0x0000001013bc7825 */ /* 0x001fcc00078e00bc */
[----:B------:R-:W3:Y:S01]  /*1180*/  LDG.E.128 R188, desc[UR16][R188.64] ;  /* 0x00000010bcbc7981 */ /* 0x000ee2000c1e1d00 */
[----:B-1----:R-:W-:-:S05]  /*1190*/  @P3 IMAD.WIDE.U32 R202, R19, 0x10, R202 ;  /* 0x0000001013ca3825 */ /* 0x002fca00078e00ca */
[----:B------:R0:W5:Y:S02]  /*11a0*/  @P3 LDG.E.128 R52, desc[UR16][R202.64] ;  /* 0x00000010ca343981 */ /* 0x000164000c1e1d00 */
[----:B0-----:R-:W-:-:S05]  /*11b0*/  IMAD.WIDE.U32 R202, R19, 0x4, R218 ;  /* 0x0000000413ca7825 */ /* 0x001fca00078e00da */
[----:B------:R0:W5:Y:S02]  /*11c0*/  LDG.E R18, desc[UR16][R202.64] ;  /* 0x00000010ca127981 */ /* 0x000164000c1e1900 */
[----:B0-----:R-:W-:Y:S01]  /*11d0*/  IADD3 R202, PT, PT, R19, 0x80, RZ ;  /* 0x0000008013ca7810 */ /* 0x001fe20007ffe0ff */
[----:B--2---:R-:W-:Y:S01]  /*11e0*/  FADD.FTZ R21, R192, -UR14 ;  /* 0x8000000ec0157e21 */ /* 0x004fe20008010000 */
[----:B------:R-:W-:-:S03]  /*11f0*/  FADD.FTZ R17, R193, -UR14 ;  /* 0x8000000ec1117e21 */ /* 0x000fc60008010000 */
[----:B------:R-:W-:Y:S01]  /*1200*/  FMUL.FTZ R209, R21, UR13 ;  /* 0x0000000d15d17c20 */ /* 0x000fe20008410000 */
[----:B------:R-:W-:Y:S01]  /*1210*/  FADD.FTZ R21, R195, -UR14 ;  /* 0x8000000ec3157e21 */ /* 0x000fe20008010000 */
[----:B------:R-:W-:Y:S01]  /*1220*/  FMUL.FTZ R244, R17, UR13 ;  /* 0x0000000d11f47c20 */ /* 0x000fe20008410000 */
[----:B---3--:R-:W-:Y:S01]  /*1230*/  FMUL.FTZ R17, R225, R188 ;  /* 0x000000bce1117220 */ /* 0x008fe20000410000 */
[----:B------:R-:W-:Y:S01]  /*1240*/  FMUL.FTZ R225, R224, R189 ;  /* 0x000000bde0e17220 */ /* 0x000fe20000410000 */
[----:B----4-:R-:W-:Y:S01]  /*1250*/  FMUL.FTZ R224, R223, R190 ;  /* 0x000000bedfe07220 */ /* 0x010fe20000410000 */
[----:B------:R-:W-:Y:S01]  /*1260*/  FADD.FTZ R116, R116, R188 ;  /* 0x000000bc74747221 */ /* 0x000fe20000010000 */
[----:B------:R-:W-:Y:S01]  /*1270*/  FFMA.FTZ R148, R188, R209, R148 ;  /* 0x000000d1bc947223 */ /* 0x000fe20000010094 */
[----:B------:R-:W-:Y:S01]  /*1280*/  FMUL.FTZ R223, R21, UR13 ;  /* 0x0000000d15df7c20 */ /* 0x000fe20008410000 */
[----:B------:R-:W-:Y:S01]  /*1290*/  FADD.FTZ R194, R194, -UR14 ;  /* 0x8000000ec2c27e21 */ /* 0x000fe20008010000 */
[----:B------:R-:W-:Y:S01]  /*12a0*/  FADD.FTZ R188, RZ, R17 ;  /* 0x00000011ffbc7221 */ /* 0x000fe20000010000 */
[----:B------:R-:W-:Y:S01]  /*12b0*/  FFMA.FTZ R21, R209, R17, RZ ;  /* 0x00000011d1157223 */ /* 0x000fe200000100ff */
        /* <DEDUP_REMOVED lines=14> */
.L_x_15092:
[----:B------:R-:W-:Y:S05]  /*13a0*/  BSYNC.RECONVERGENT B0 ;  /* 0x0000000000007941 */ /* 0x000fea0003800200 */
.L_x_15091:
[----:B------:R-:W-:Y:S04]  /*13b0*/  BSSY.RECONVERGENT B0, `(.L_x_15093) ;  /* 0x0000031000007945 */ /* 0x000fe80003800200 */
        /* <DEDUP_REMOVED lines=9> */
[----:B0-----:R-:W0:Y:S08]  /*1450*/  @P3 LDC.64 R188, c[0x0][0x438] ;  /* 0x00010e00ffbc3b82 */ /* 0x001e300000000a00 */
[----:B------:R-:W1:Y:S01]  /*1460*/  LDC.64 R218, c[0x0][0x3b0] ;  /* 0x0000ec00ffda7b82 */ /* 0x000e620000000a00 */
[----:B0-----:R-:W-:-:S05]  /*1470*/  @P3 IMAD.WIDE.U32 R188, R202, 0x10, R188 ;  /* 0x00000010cabc3825 */ /* 0x001fca00078e00bc */
[----:B------:R1:W5:Y:S01]  /*1480*/  @P3 LDG.E.128 R48, desc[UR16][R188.64] ;  /* 0x00000010bc303981 */ /* 0x000362000c1e1d00 */
[----:B----4-:R-:W-:-:S06]  /*1490*/  IMAD.WIDE.U32 R192, R202, 0x10, R192 ;  /* 0x00000010cac07825 */ /* 0x010fcc00078e00c0 */
[----:B------:R-:W2:Y:S01]  /*14a0*/  LDG.E.128 R192, desc[UR16][R192.64] ;  /* 0x00000010c0c07981 */ /* 0x000ea2000c1e1d00 */
[----:B-1----:R-:W-:-:S06]  /*14b0*/  IMAD.WIDE.U32 R188, R202, 0x10, R190 ;  /* 0x00000010cabc7825 */ /* 0x002fcc00078e00be */
[----:B------:R-:W4:Y:S01]  /*14c0*/  LDG.E.128 R188, desc[UR16][R188.64] ;  /* 0x00000010bcbc7981 */ /* 0x000f22000c1e1d00 */
[----:B------:R-:W-:-:S05]  /*14d0*/  IMAD.WIDE.U32 R218, R202, 0x4, R218 ;  /* 0x00000004cada7825 */ /* 0x000fca00078e00da */
[----:B------:R1:W5:Y:S01]  /*14e0*/  LDG.E R16, desc[UR16][R218.64] ;  /* 0x00000010da107981 */ /* 0x000362000c1e1900 */
[----:B------:R-:W-:Y:S01]  /*14f0*/  IADD3 R202, PT, PT, R202, 0x80, RZ ;  /* 0x00000080caca7810 */ /* 0x000fe20007ffe0ff */
[----:B--2---:R-:W-:Y:S01]  /*1500*/  FMUL.FTZ R235, R216, R192 ;  /* 0x000000c0d8eb7220 */ /* 0x004fe20000410000 */
[----:B---3--:R-:W-:Y:S01]  /*1510*/  FMUL.FTZ R216, R208, R193 ;  /* 0x000000c1d0d87220 */ /* 0x008fe20000410000 */
[----:B----4-:R-:W-:Y:S01]  /*1520*/  FADD.FTZ R15, R188, -UR14 ;  /* 0x8000000ebc0f7e21 */ /* 0x010fe20008010000 */
[----:B------:R-:W-:-:S03]  /*1530*/  FADD.FTZ R189, R189, -UR14 ;  /* 0x8000000ebdbd7e21 */ /* 0x000fc60008010000 */
[----:B------:R-:W-:Y:S01]  /*1540*/  FMUL.FTZ R251, R15, UR13 ;  /* 0x0000000d0ffb7c20 */ /* 0x000fe20008410000 */
[----:B------:R-:W-:Y:S01]  /*1550*/  FMUL.FTZ R243, R189, UR13 ;  /* 0x0000000dbdf37c20 */ /* 0x000fe20008410000 */
[----:B------:R-:W-:Y:S01]  /*1560*/  FADD.FTZ R190, R190, -UR14 ;  /* 0x8000000ebebe7e21 */ /* 0x000fe20008010000 */
        /* <DEDUP_REMOVED lines=21> */
.L_x_15094:
[----:B------:R-:W-:Y:S05]  /*16c0*/  BSYNC.RECONVERGENT B0 ;  /* 0x0000000000007941 */ /* 0x000fea0003800200 */
.L_x_15093:
        /* <DEDUP_REMOVED lines=49> */
.L_x_15096:
[----:B------:R-:W-:Y:S05]  /*19e0*/  BSYNC.RECONVERGENT B0 ;  /* 0x0000000000007941 */ /* 0x000fea0003800200 */
.L_x_15095:
        /* <DEDUP_REMOVED lines=49> */
.L_x_15098:
[----:B------:R-:W-:Y:S05]  /*1d00*/  BSYNC.RECONVERGENT B0 ;  /* 0x0000000000007941 */ /* 0x000fea0003800200 */
.L_x_15097:
        /* <DEDUP_REMOVED lines=49> */
.L_x_15100:
[----:B------:R-:W-:Y:S05]  /*2020*/  BSYNC.RECONVERGENT B0 ;  /* 0x0000000000007941 */ /* 0x000fea0003800200 */
.L_x_15099:
[----:B------:R-:W-:Y:S01]  /*2030*/  ISETP.GE.U32.AND P3, PT, R20, 0x300, PT ;  /* 0x000003001400780c */ /* 0x000fe20003f66070 */
[----:B------:R-:W-:-:S12]  /*2040*/  BSSY.RECONVERGENT B0, `(.L_x_15101) ;  /* 0x0000031000007945 */ /* 0x000fd80003800200 */
[----:B------:R-:W-:Y:S05]  /*2050*/  @!P3 BRA `(.L_x_15102) ;  /* 0x0000000000bcb947 */ /* 0x000fea0003800000 */
[----:B------:R-:W-:Y:S01]  /*2060*/  ISETP.NE.U32.AND P4, PT, RZ, UR20, PT ;  /* 0x00000014ff007c0c */ /* 0x000fe2000bf85070 */
[----:B0-----:R-:W0:Y:S01]  /*2070*/  LDC.64 R188, c[0x0][0x3a8] ;  /* 0x0000ea00ffbc7b82 */ /* 0x001e220000000a00 */
[----:B------:R-:W2:Y:S02]  /*2080*/  LDL R200, [R1+0x28] ;  /* 0x0000280001c87983 */ /* 0x000ea40000100800 */
[----:B------:R-:W-:Y:S02]  /*2090*/  ISETP.NE.AND.EX P4, PT, RZ, UR21, PT, P4 ;  /* 0x00000015ff007c0c */ /* 0x000fe4000bf85340 */
[----:B------:R-:W3:Y:S04]  /*20a0*/  LDL R252, [R1+0x2c] ;  /* 0x00002c0001fc7983 */ /* 0x000ee80000100800 */
[----:B------:R-:W4:Y:S04]  /*20b0*/  LDL R219, [R1+0x30] ;  /* 0x0000300001db7983 */ /* 0x000f280000100800 */
[----:B------:R-:W4:Y:S03]  /*20c0*/  LDL R218, [R1+0x34] ;  /* 0x0000340001da7983 */ /* 0x000f260000100800 */
        /* <DEDUP_REMOVED lines=8> */
[----:B0-----:R-:W0:Y:S02]  /*2150*/  LDC.64 R6, c[0x0][0x3b0] ;  /* 0x0000ec00ff067b82 */ /* 0x001e240000000a00 */
[----:B0-----:R-:W-:-:S05]  /*2160*/  IMAD.WIDE.U32 R6, R202, 0x4, R6 ;  /* 0x00000004ca067825 */ /* 0x001fca00078e0006 */
[----:B------:R2:W5:Y:S01]  /*2170*/  LDG.E R8, desc[UR16][R6.64] ;  /* 0x0000001006087981 */ /* 0x000562000c1e1900 */
[----:B------:R-:W-:Y:S01]  /*2180*/  IADD3 R202, PT, PT, R202, 0x80, RZ ;  /* 0x00000080caca7810 */ /* 0x000fe20007ffe0ff */
[----:B--2---:R-:W-:Y:S01]  /*2190*/  FADD.FTZ R7, R192, -UR14 ;  /* 0x8000000ec0077e21 */ /* 0x004fe20008010000 */
[----:B------:R-:W-:Y:S01]  /*21a0*/  FADD.FTZ R193, R193, -UR14 ;  /* 0x8000000ec1c17e21 */ /* 0x000fe20008010000 */
[----:B------:R-:W-:Y:S02]  /*21b0*/  FADD.FTZ R6, R194, -UR14 ;  /* 0x8000000ec2067e21 */ /* 0x000fe40008010000 */
[----:B------:R-:W-:Y:S01]  /*21c0*/  FMUL.FTZ R246, R7, UR13 ;  /* 0x0000000d07f67c20 */ /* 0x000fe20008410000 */
[----:B------:R-:W-:Y:S01]  /*21d0*/  FMUL.FTZ R238, R193, UR13 ;  /* 0x0000000dc1ee7c20 */ /* 0x000fe20008410000 */
[----:B------:R-:W-:Y:S01]  /*21e0*/  FMUL.FTZ R220, R6, UR13 ;  /* 0x0000000d06dc7c20 */ /* 0x000fe20008410000 */
[----:B------:R-:W-:-:S04]  /*21f0*/  FADD.FTZ R7, R195, -UR14 ;  /* 0x8000000ec3077e21 */ /* 0x000fc80008010000 */
        /* <DEDUP_REMOVED lines=9> */
[----:B----4-:R-:W-:Y:S01]  /*2290*/  FMUL.FTZ R200, R219, R190 ;  /* 0x000000bedbc87220 */ /* 0x010fe20000410000 */
        /* <DEDUP_REMOVED lines=11> */
.L_x_15102:
[----:B------:R-:W-:Y:S05]  /*2350*/  BSYNC.RECONVERGENT B0 ;  /* 0x0000000000007941 */ /* 0x000fea0003800200 */
.L_x_15101:
        /* <DEDUP_REMOVED lines=19> */
[----:B0-----:R-:W-:-:S06]  /*2490*/  IMAD.WIDE.U32 R4, R202, 0x4, R4 ;  /* 0x00000004ca047825 */ /* 0x001fcc00078e0004 */
[----:B------:R0:W5:Y:S01]  /*24a0*/  LDG.E R5, desc[UR16][R4.64] ;  /* 0x0000001004057981 */ /* 0x000162000c1e1900 */
[----:B------:R-:W-:Y:S01]  /*24b0*/  IADD3 R202, PT, PT, R202, 0x80, RZ ;  /* 0x00000080caca7810 */ /* 0x000fe20007ffe0ff */
[----:B--2---:R-:W-:Y:S01]  /*24c0*/  FADD.FTZ R3, R192, -UR14 ;  /* 0x8000000ec0037e21 */ /* 0x004fe20008010000 */
[----:B------:R-:W-:-:S03]  /*24d0*/  FADD.FTZ R193, R193, -UR14 ;  /* 0x8000000ec1c17e21 */ /* 0x000fc60008010000 */
[----:B------:R-:W-:Y:S01]  /*24e0*/  FMUL.FTZ R245, R3, UR13 ;  /* 0x0000000d03f57c20 */ /* 0x000fe20008410000 */
[----:B------:R-:W-:Y:S01]  /*24f0*/  FMUL.FTZ R237, R193, UR13 ;  /* 0x0000000dc1ed7c20 */ /* 0x000fe20008410000 */
[----:B0-----:R-:W-:Y:S01]  /*2500*/  FADD.FTZ R4, R194, -UR14 ;  /* 0x8000000ec2047e21 */ /* 0x001fe20008010000 */
[----:B------:R-:W-:-:S03]  /*2510*/  FADD.FTZ R3, R195, -UR14 ;  /* 0x8000000ec3037e21 */ /* 0x000fc60008010000 */
        /* <DEDUP_REMOVED lines=10> */
[----:B----4-:R-:W-:-:S02]  /*25c0*/  FMUL.FTZ R199, R219, R190 ;  /* 0x000000bedbc77220 */ /* 0x010fc40000410000 */
        /* <DEDUP_REMOVED lines=11> */
.L_x_15104:
[----:B------:R-:W-:Y:S05]  /*2680*/  BSYNC.RECONVERGENT B0 ;  /* 0x0000000000007941 */ /* 0x000fea0003800200 */
.L_x_15103:
[----:B------:R-:W-:Y:S01]  /*2690*/  ISETP.GE.U32.AND P6, PT, R20, 0x400, PT ;  /* 0x000004001400780c */ /* 0x000fe20003fc6070 */
[----:B------:R-:W-:Y:S03]  /*26a0*/  BSSY.RECONVERGENT B0, `(.L_x_15105) ;  /* 0x0000031000007945 */ /* 0x000fe60003800200 */
[----:B------:R-:W-:-:S09]  /*26b0*/  P2R R252, PR, RZ, 0x40 ;  /* 0x00000040fffc7803 */ /* 0x000fd20000000000 */
[----:B------:R-:W-:Y:S05]  /*26c0*/  @!P6 BRA `(.L_x_15106) ;  /* 0x0000000000b8e947 */ /* 0x000fea0003800000 */
[----:B------:R-:W-:Y:S01]  /*26d0*/  ISETP.NE.U32.AND P6, PT, RZ, UR20, PT ;  /* 0x00000014ff007c0c */ /* 0x000fe2000bfc5070 */
[----:B------:R-:W1:Y:S01]  /*26e0*/  LDC.64 R192, c[0x0][0x428] ;  /* 0x00010a00ffc07b82 */ /* 0x000e620000000a00 */
[----:B------:R-:W2:Y:S02]  /*26f0*/  LDL R210, [R1] ;  /* 0x0000000001d27983 */ /* 0x000ea40000100800 */
[----:B------:R-:W-:Y:S02]  /*2700*/  ISETP.NE.AND.EX P6, PT, RZ, UR21, PT, P6 ;  /* 0x00000015ff007c0c */ /* 0x000fe4000bfc5360 */
[----:B------:R-:W3:Y:S03]  /*2710*/  LDL R198, [R1+0x4] ;  /* 0x0000040001c67983 */ /* 0x000ee60000100800 */
[----:B------:R-:W4:Y:S01]  /*2720*/  LDC.64 R218, c[0x0][0x3b0] ;  /* 0x0000ec00ffda7b82 */ /* 0x000f220000000a00 */
[----:B------:R-:W3:Y:S07]  /*2730*/  LDL R197, [R1+0x8] ;  /* 0x0000080001c57983 */ /* 0x000eee0000100800 */
[----:B0-----:R-:W0:Y:S02]  /*2740*/  @P6 LDC.64 R188, c[0x0][0x438] ;  /* 0x00010e00ffbc6b82 */ /* 0x001e240000000a00 */
[----:B0-----:R-:W-:-:S05]  /*2750*/  @P6 IMAD.WIDE.U32 R188, R202, 0x10, R188 ;  /* 0x00000010cabc6825 */ /* 0x001fca00078e00bc */
[----:B------:R0:W5:Y:S01]  /*2760*/  @P6 LDG.E.128 R24, desc[UR16][R188.64] ;  /* 0x00000010bc186981 */ /* 0x000162000c1e1d00 */
[----:B-1----:R-:W-:-:S06]  /*2770*/  IMAD.WIDE.U32 R192, R202, 0x10, R192 ;  /* 0x00000010cac07825 */ /* 0x002fcc00078e00c0 */
[----:B------:R-:W2:Y:S01]  /*2780*/  LDG.E.128 R192, desc[UR16][R192.64] ;  /* 0x00000010c0c07981 */ /* 0x000ea2000c1e1d00 */
[----:B0-----:R-:W0:Y:S01]  /*2790*/  LDC.64 R188, c[0x0][0x3a8] ;  /* 0x0000ea00ffbc7b82 */ /* 0x001e220000000a00 */
[----:B----4-:R-:W-:-:S05]  /*27a0*/  IMAD.WIDE.U32 R218, R202, 0x4, R218 ;  /* 0x00000004cada7825 */ /* 0x010fca00078e00da */
[----:B------:R1:W5:Y:S01]  /*27b0*/  LDG.E R2, desc[UR16][R218.64] ;  /* 0x00000010da027981 */ /* 0x000362000c1e1900 */
[----:B0-----:R-:W-:-:S03]  /*27c0*/  IMAD.WIDE.U32 R188, R202, 0x10, R188 ;  /* 0x00000010cabc7825 */ /* 0x001fc600078e00bc */
[----:B------:R-:W4:Y:S04]  /*27d0*/  LDL R202, [R1+0xc] ;  /* 0x00000c0001ca7983 */ /* 0x000f280000100800 */
[----:B------:R-:W4:Y:S01]  /*27e0*/  LDG.E.128 R188, desc[UR16][R188.64] ;  /* 0x00000010bcbc7981 */ /* 0x000f22000c1e1d00 */
[----:B--2---:R-:W-:Y:S01]  /*27f0*/  FMUL.FTZ R228, R210, R192 ;  /* 0x000000c0d2e47220 */ /* 0x004fe20000410000 */
[----:B---3--:R-:W-:Y:S01]  /*2800*/  FMUL.FTZ R210, R198, R193 ;  /* 0x000000c1c6d27220 */ /* 0x008fe20000410000 */
[----:B------:R-:W-:Y:S01]  /*2810*/  FMUL.FTZ R198, R197, R194 ;  /* 0x000000c2c5c67220 */ /* 0x000fe20000410000 */
[----:B------:R-:W-:Y:S01]  /*2820*/  FADD.FTZ R88, R88, R192 ;  /* 0x000000c058587221 */ /* 0x000fe20000010000 */
[----:B------:R-:W-:Y:S01]  /*2830*/  FADD.FTZ R89, R89, R193 ;  /* 0x000000c159597221 */ /* 0x000fe20000010000 */
[----:B------:R-:W-:Y:S01]  /*2840*/  FADD.FTZ R90, R90, R194 ;  /* 0x000000c25a5a7221 */ /* 0x000fe20000010000 */
[----:B------:R-:W-:Y:S01]  /*2850*/  FADD.FTZ R91, R91, R195 ;  /* 0x000000c35b5b7221 */ /* 0x000fe20000010000 */
        /* <DEDUP_REMOVED lines=15> */
[----:B------:R-:W-:Y:S01]  /*2950*/  FFMA.FTZ R120, R192, R250, R120 ;  /* 0x000000fac0787223 */ /* 0x000fe20000010078 */
[----:B------:R-:W-:Y:S01]  /*2960*/  FFMA.FTZ R121, R193, R242, R121 ;  /* 0x000000f2c1797223 */ /* 0x000fe20000010079 */
[----:B------:R-:W-:Y:S01]  /*2970*/  FFMA.FTZ R122, R194, R227, R122 ;  /* 0x000000e3c27a7223 */ /* 0x000fe2000001007a */
[----:B------:R-:W-:Y:S01]  /*2980*/  FFMA.FTZ R123, R195, R197, R123 ;  /* 0x000000c5c37b7223 */ /* 0x000fe2000001007b */
[----:B------:R-:W-:Y:S01]  /*2990*/  FADD.FTZ R204, R188, R0 ;  /* 0x00000000bccc7221 */ /* 0x000fe20000010000 */
[----:B-1----:R-:W-:-:S07]  /*29a0*/  FFMA.FTZ R203, R197, R0, R189 ;  /* 0x00000000c5cb7223 */ /* 0x002fce00000100bd */
.L_x_15106:
[----:B------:R-:W-:Y:S05]  /*29b0*/  BSYNC.RECONVERGENT B0 ;  /* 0x0000000000007941 */ /* 0x000fea0003800200 */
.L_x_15105:
        /* <DEDUP_REMOVED lines=32> */
.L_x_15108:
[----:B------:R-:W-:Y:S05]  /*2bc0*/  BSYNC.RECONVERGENT B0 ;  /* 0x0000000000007941 */ /* 0x000fea0003800200 */
.L_x_15107:
        /* <DEDUP_REMOVED lines=27> */
[----:B------:R-:W2:Y:S01]  /*2d80*/  LDL R194, [R1+0x10] ;  /* 0x0000100001c27983 */ /* 0x000ea20000100800 */
[----:B------:R-:W-:Y:S01]  /*2d90*/  BSSY.RECONVERGENT B1, `(.L_x_15111) ;  /* 0x0000073000017945 */ /* 0x000fe20003800200 */
[----:B--2---:R-:W-:-:S13]  /*2da0*/  ISETP.NE.AND P6, PT, R194, RZ, PT ;  /* 0x000000ffc200720c */ /* 0x004fda0003fc5270 */
        /* <DEDUP_REMOVED lines=8> */
[----:B-----5:R-:W-:-:S03]  /*2e30*/  LOP3.LUT P6, RZ, R18, 0xff, RZ, 0xc0, !PT ;  /* 0x000000ff12ff7812 */ /* 0x020fc600078cc0ff */
        /* <DEDUP_REMOVED lines=8> */
[----:B------:R-:W-:-:S05]  /*2ec0*/  FMUL.FTZ R84, R180, R193 ;  /* 0x000000c1b4547220 */ /* 0x000fca0000410000 */
[----:B------:R-:W-:Y:S02]  /*2ed0*/  SEL R188, R84, RZ, P6 ;  /* 0x000000ff54bc7207 */ /* 0x000fe40003000000 */
[----:B------:R-:W-:Y:S02]  /*2ee0*/  MOV R84, UR4 ;  /* 0x0000000400547c02 */ /* 0x000fe40008000f00 */
[----:B------:R-:W-:-:S03]  /*2ef0*/  LOP3.LUT P6, RZ, R18, 0xff00, RZ, 0xc0, !PT ;  /* 0x0000ff0012ff7812 */ /* 0x000fc600078cc0ff */
[----:B------:R-:W-:-:S04]  /*2f00*/  FFMA.FTZ R84, R244, R84, UR5 ;  /* 0x00000005f4547e23 */ /* 0x000fc80008010054 */
[----:B------:R-:W-:-:S04]  /*2f10*/  FADD.FTZ R84, R225, -R84 ;  /* 0x80000054e1547221 */ /* 0x000fc80000010000 */
[----:B------:R-:W-:-:S04]  /*2f20*/  FMUL.FTZ R84, R84, UR13 ;  /* 0x0000000d54547c20 */ /* 0x000fc80008410000 */
[----:B------:R-:W-:-:S04]  /*2f30*/  FMUL.FTZ R84, R84, UR12 ;  /* 0x0000000c54547c20 */ /* 0x000fc80008410000 */
[----:B------:R-:W-:-:S04]  /*2f40*/  FMUL.FTZ R84, R84, UR24 ;  /* 0x0000001854547c20 */ /* 0x000fc80008410000 */
[-C--:B------:R-:W-:Y:S01]  /*2f50*/  FMUL.FTZ R189, R189, R84.reuse ;  /* 0x00000054bdbd7220 */ /* 0x080fe20000410000 */
[----:B------:R-:W-:-:S04]  /*2f60*/  FMUL.FTZ R84, R181, R84 ;  /* 0x00000054b5547220 */ /* 0x000fc80000410000 */
[----:B------:R-:W-:-:S05]  /*2f70*/  FSEL R189, R189, RZ, P6 ;  /* 0x000000ffbdbd7208 */ /* 0x000fca0003000000 */
[----:B------:R-:W-:Y:S01]  /*2f80*/  FADD.FTZ R193, R85, R189 ;  /* 0x000000bd55c17221 */ /* 0x000fe20000010000 */
        /* <DEDUP_REMOVED lines=10> */
[----:B------:R-:W-:Y:S02]  /*3030*/  FSEL R85, R85, RZ, P6 ;  /* 0x000000ff55557208 */ /* 0x000fe40003000000 */
[----:B------:R-:W-:Y:S02]  /*3040*/  SEL R190, R84, RZ, P6 ;  /* 0x000000ff54be7207 */ /* 0x000fe40003000000 */
[----:B------:R-:W-:Y:S01]  /*3050*/  MOV R84, UR4 ;  /* 0x0000000400547c02 */ /* 0x000fe20008000f00 */
[----:B------:R-:W-:Y:S01]  /*3060*/  FADD.FTZ R86, R86, R85 ;  /* 0x0000005556567221 */ /* 0x000fe20000010000 */
[----:B------:R-:W-:-:S03]  /*3070*/  ISETP.GE.U32.AND P6, PT, R18, 0x1000000, PT ;  /* 0x010000001200780c */ /* 0x000fc60003fc6070 */
        /* <DEDUP_REMOVED lines=8> */
[----:B------:R-:W-:-:S03]  /*3100*/  SEL R191, R84, RZ, P6 ;  /* 0x000000ff54bf7207 */ /* 0x000fc60003000000 */
[----:B------:R-:W-:Y:S01]  /*3110*/  FADD.FTZ R87, R87, R85 ;  /* 0x0000005557577221 */ /* 0x000fe20000010000 */
[----:B------:R-:W-:Y:S06]  /*3120*/  BRA `(.L_x_15114) ;  /* 0x0000000000c07947 */ /* 0x000fec0003800000 */
.L_x_15113:
[----:B------:R-:W-:Y:S02]  /*3130*/  MOV R184, UR4 ;  /* 0x0000000400b87c02 */ /* 0x000fe40008000f00 */
[----:B-----5:R-:W-:-:S03]  /*3140*/  LOP3.LUT P6, RZ, R18, 0xff, RZ, 0xc0, !PT ;  /* 0x000000ff12ff7812 */ /* 0x020fc600078cc0ff */
        /* <DEDUP_REMOVED lines=9> */
[----:B------:R-:W-:Y:S01]  /*31e0*/  LOP3.LUT P6, RZ, R18, 0xff00, RZ, 0xc0, !PT ;  /* 0x0000ff0012ff7812 */ /* 0x000fe200078cc0ff */
[----:B------:R-:W-:Y:S01]  /*31f0*/  FADD.FTZ R192, R84, R186 ;  /* 0x000000ba54c07221 */ /* 0x000fe20000010000 */
[----:B------:R-:W-:-:S05]  /*3200*/  MOV R84, UR4 ;  /* 0x0000000400547c02 */ /* 0x000fca0008000f00 */
        /* <DEDUP_REMOVED lines=33> */
[----:B------:R-:W-:-:S07]  /*3420*/  FADD.FTZ R87, R87, R85 ;  /* 0x0000005557577221 */ /* 0x000fce0000010000 */
.L_x_15114:
        /* <DEDUP_REMOVED lines=9> */
.L_x_15112:
[----:B------:R-:W-:Y:S05]  /*34c0*/  BSYNC.RECONVERGENT B1 ;  /* 0x0000000000017941 */ /* 0x000fea0003800200 */
.L_x_15111:
        /* <DEDUP_REMOVED lines=59> */
.L_x_15117:
        /* <DEDUP_REMOVED lines=48> */
.L_x_15118:
        /* <DEDUP_REMOVED lines=9> */
.L_x_15116:
[----:B------:R-:W-:Y:S05]  /*3c10*/  BSYNC.RECONVERGENT B1 ;  /* 0x0000000000017941 */ /* 0x000fea0003800200 */
.L_x_15115:
        /* <DEDUP_REMOVED lines=57> */
.L_x_15121:
        /* <DEDUP_REMOVED lines=48> */
.L_x_15122:
        /* <DEDUP_REMOVED lines=9> */
.L_x_15120:
[----:B------:R-:W-:Y:S05]  /*4340*/  BSYNC.RECONVERGENT B1 ;  /* 0x0000000000017941 */ /* 0x000fea0003800200 */
.L_x_15119:
        /* <DEDUP_REMOVED lines=57> */
.L_x_15125:
        /* <DEDUP_REMOVED lines=48> */
.L_x_15126:
        /* <DEDUP_REMOVED lines=9> */
.L_x_15124:
[----:B------:R-:W-:Y:S05]  /*4a70*/  BSYNC.RECONVERGENT B1 ;  /* 0x0000000000017941 */ /* 0x000fea0003800200 */
.L_x_15123:
        /* <DEDUP_REMOVED lines=57> */
.L_x_15129:
        /* <DEDUP_REMOVED lines=48> */
.L_x_15130:
        /* <DEDUP_REMOVED lines=9> */
.L_x_15128:
[----:B------:R-:W-:Y:S05]  /*51a0*/  BSYNC.RECONVERGENT B1 ;  /* 0x0000000000017941 */ /* 0x000fea0003800200 */
.L_x_15127:
        /* <DEDUP_REMOVED lines=57> */
.L_x_15133:
        /* <DEDUP_REMOVED lines=48> */
.L_x_15134:
        /* <DEDUP_REMOVED lines=9> */
.L_x_15132:
[----:B------:R-:W-:Y:S05]  /*58d0*/  BSYNC.RECONVERGENT B1 ;  /* 0x0000000000017941 */ /* 0x000fea0003800200 */
.L_x_15131:
        /* <DEDUP_REMOVED lines=57> */
.L_x_15137:
        /* <DEDUP_REMOVED lines=48> */
.L_x_15138:
        /* <DEDUP_REMOVED lines=9> */
.L_x_15136:
[----:B------:R-:W-:Y:S05]  /*6000*/  BSYNC.RECONVERGENT B1 ;  /* 0x0000000000017941 */ /* 0x000fea0003800200 */
.L_x_15135:
        /* <DEDUP_REMOVED lines=57> */
.L_x_15140:
        /* <DEDUP_REMOVED lines=48> */
.L_x_15141:
        /* <DEDUP_REMOVED lines=9> */
.L_x_15110:
        /* <DEDUP_REMOVED lines=11> */
[----:B-----5:R-:W-:-:S03]  /*67e0*/  LOP3.LUT P5, RZ, R18, 0xff, RZ, 0xc0, !PT ;  /* 0x000000ff12ff7812 */ /* 0x020fc600078ac0ff */
[----:B------:R-:W-:-:S04]  /*67f0*/  FFMA.FTZ R192, R209, R192, UR5 ;  /* 0x00000005d1c07e23 */ /* 0x000fc800080100c0 */
[----:B------:R-:W-:-:S04]  /*6800*/  FADD.FTZ R192, R17, -R192 ;  /* 0x800000c011c07221 */ /* 0x000fc80000010000 */
[----:B------:R-:W-:-:S04]  /*6810*/  FFMA.FTZ R192, R192, UR13, R52 ;  /* 0x0000000dc0c07c23 */ /* 0x000fc80008010034 */
        /* <DEDUP_REMOVED lines=11> */
[----:B------:R-:W-:-:S04]  /*68d0*/  FFMA.FTZ R84, R84, UR13, R53 ;  /* 0x0000000d54547c23 */ /* 0x000fc80008010035 */
        /* <DEDUP_REMOVED lines=32> */
.L_x_15144:
[----:B------:R-:W-:Y:S02]  /*6ae0*/  MOV R184, UR4 ;  /* 0x0000000400b87c02 */ /* 0x000fe40008000f00 */
[----:B-----5:R-:W-:-:S03]  /*6af0*/  LOP3.LUT P5, RZ, R18, 0xff, RZ, 0xc0, !PT ;  /* 0x000000ff12ff7812 */ /* 0x020fc600078ac0ff */
        /* <DEDUP_REMOVED lines=45> */
[----:B------:R-:W-:-:S07]  /*6dd0*/  FADD.FTZ R87, R87, R85 ;  /* 0x0000005557577221 */ /* 0x000fce0000010000 */
.L_x_15145:
        /* <DEDUP_REMOVED lines=11> */
.L_x_15143:
[----:B------:R-:W-:Y:S05]  /*6e90*/  BSYNC.RECONVERGENT B1 ;  /* 0x0000000000017941 */ /* 0x000fea0003800200 */
.L_x_15142:
        /* <DEDUP_REMOVED lines=59> */
.L_x_15148:
        /* <DEDUP_REMOVED lines=48> */
.L_x_15149:
        /* <DEDUP_REMOVED lines=9> */
.L_x_15147:
[----:B------:R-:W-:Y:S05]  /*75e0*/  BSYNC.RECONVERGENT B1 ;  /* 0x0000000000017941 */ /* 0x000fea0003800200 */
.L_x_15146:
        /* <DEDUP_REMOVED lines=57> */
.L_x_15152:
        /* <DEDUP_REMOVED lines=48> */
.L_x_15153:
        /* <DEDUP_REMOVED lines=9> */
.L_x_15151:
[----:B------:R-:W-:Y:S05]  /*7d10*/  BSYNC.RECONVERGENT B1 ;  /* 0x0000000000017941 */ /* 0x000fea0003800200 */
.L_x_15150:
        /* <DEDUP_REMOVED lines=57> */
.L_x_15156:
        /* <DEDUP_REMOVED lines=48> */
.L_x_15157:
        /* <DEDUP_REMOVED lines=9> */
.L_x_15155:
[----:B------:R-:W-:Y:S05]  /*8440*/  BSYNC.RECONVERGENT B1 ;  /* 0x0000000000017941 */ /* 0x000fea0003800200 */
.L_x_15154:
        /* <DEDUP_REMOVED lines=57> */
.L_x_15160:
        /* <DEDUP_REMOVED lines=48> */
.L_x_15161:
        /* <DEDUP_REMOVED lines=9> */
.L_x_15159:
[----:B------:R-:W-:Y:S05]  /*8b70*/  BSYNC.RECONVERGENT B1 ;  /* 0x0000000000017941 */ /* 0x000fea0003800200 */
.L_x_15158:
        /* <DEDUP_REMOVED lines=57> */
.L_x_15164:
        /* <DEDUP_REMOVED lines=48> */
.L_x_15165:
        /* <DEDUP_REMOVED lines=9> */
.L_x_15163:
[----:B------:R-:W-:Y:S05]  /*92a0*/  BSYNC.RECONVERGENT B1 ;  /* 0x0000000000017941 */ /* 0x000fea0003800200 */
.L_x_15162:
        /* <DEDUP_REMOVED lines=57> */
.L_x_15168:
        /* <DEDUP_REMOVED lines=48> */
.L_x_15169:
        /* <DEDUP_REMOVED lines=9> */
.L_x_15167:
[----:B------:R-:W-:Y:S05]  /*99d0*/  BSYNC.RECONVERGENT B1 ;  /* 0x0000000000017941 */ /* 0x000fea0003800200 */
.L_x_15166:
        /* <DEDUP_REMOVED lines=57> */
.L_x_15170:
        /* <DEDUP_REMOVED lines=48> */
.L_x_15171:
        /* <DEDUP_REMOVED lines=8> */
.L_x_15139:
[----:B------:R-:W-:Y:S05]  /*a0f0*/  BSYNC.RECONVERGENT B0 ;  /* 0x0000000000007941 */ /* 0x000fea0003800200 */
.L_x_15109:
[----:B------:R-:W-:Y:S02]  /*a100*/  UIADD3 UR7, UPT, UPT, UR7, UR26, URZ ;  /* 0x0000001a07077290 */ /* 0x000fe4000fffe0ff */
[----:B------:R-:W-:Y:S02]  /*a110*/  UPLOP3.LUT UP2, UPT, UPT, UPT, UP2, 0x40, 0x4 ;  /* 0x000000000004789c */ /* 0x000fe40003f4e820 */
[----:B------:R-:W-:-:S09]  /*a120*/  UISETP.GE.AND UP1, UPT, UR7, UR27, UPT ;  /* 0x0000001b0700728c */ /* 0x000fd2000bf26270 */
[----:B------:R-:W-:Y:S05]  /*a130*/  BRA.U !UP1, `(.L_x_15172) ;  /* 0xffffff6d09387547 */ /* 0x000fea000b83ffff */
.L_x_15090:
        /* <DEDUP_REMOVED lines=9> */
[----:B-----5:R-:W0:Y:S08]  /*a1d0*/  LDC.64 R2, c[0x0][0x440] ;  /* 0x00011000ff027b82 */ /* 0x020e300000000a00 */
        /* <DEDUP_REMOVED lines=9> */
.L_x_15174:
[----:B------:R-:W-:Y:S05]  /*a270*/  BSYNC.RECONVERGENT B0 ;  /* 0x0000000000007941 */ /* 0x000fea0003800200 */
.L_x_15173:
[----:B------:R-:W2:Y:S01]  /*a280*/  LDL.LU R0, [R1+0x14] ;  /* 0x0000140001007983 */ /* 0x000ea20000300800 */
[----:B------:R-:W-:Y:S01]  /*a290*/  BSSY.RECONVERGENT B0, `(.L_x_15175) ;  /* 0x000000d000007945 */ /* 0x000fe20003800200 */
[----:B--2---:R-:W-:-:S13]  /*a2a0*/  ISETP.NE.AND P5, PT, R0, RZ, PT ;  /* 0x000000ff0000720c */ /* 0x004fda0003fa5270 */
[----:B------:R-:W-:Y:S05]  /*a2b0*/  @!P5 BRA `(.L_x_15176) ;  /* 0x000000000028d947 */ /* 0x000fea0003800000 */
[----:B0----5:R-:W0:Y:S08]  /*a2c0*/  LDC.64 R2, c[0x0][0x440] ;  /* 0x00011000ff027b82 */ /* 0x021e300000000a00 */
        /* <DEDUP_REMOVED lines=9> */
.L_x_15176:
[----:B------:R-:W-:Y:S05]  /*a360*/  BSYNC.RECONVERGENT B0 ;  /* 0x0000000000007941 */ /* 0x000fea0003800200 */
.L_x_15175:
[----:B------:R-:W-:Y:S04]  /*a370*/  BSSY.RECONVERGENT B0, `(.L_x_15177) ;  /* 0x000000c000007945 */ /* 0x000fe80003800200 */
[----:B------:R-:W-:Y:S05]  /*a380*/  @!P0 BRA `(.L_x_15178) ;  /* 0x0000000000288947 */ /* 0x000fea0003800000 */
[----:B0--3-5:R-:W0:Y:S08]  /*a390*/  LDC.64 R2, c[0x0][0x440] ;  /* 0x00011000ff027b82 */ /* 0x029e300000000a00 */
        /* <DEDUP_REMOVED lines=9> */
.L_x_15178:
[----:B------:R-:W-:Y:S05]  /*a430*/  BSYNC.RECONVERGENT B0 ;  /* 0x0000000000007941 */ /* 0x000fea0003800200 */
.L_x_15177:
[----:B------:R-:W-:Y:S04]  /*a440*/  BSSY.RECONVERGENT B0, `(.L_x_15179) ;  /* 0x000000c000007945 */ /* 0x000fe80003800200 */
[----:B------:R-:W-:Y:S05]  /*a450*/  @!P1 BRA `(.L_x_15180) ;  /* 0x0000000000289947 */ /* 0x000fea0003800000 */
[----:B0--345:R-:W0:Y:S08]  /*a460*/  LDC.64 R2, c[0x0][0x440] ;  /* 0x00011000ff027b82 */ /* 0x039e300000000a00 */
        /* <DEDUP_REMOVED lines=9> */
.L_x_15180:
[----:B------:R-:W-:Y:S05]  /*a500*/  BSYNC.RECONVERGENT B0 ;  /* 0x0000000000007941 */ /* 0x000fea0003800200 */
.L_x_15179:
        /* <DEDUP_REMOVED lines=12> */
.L_x_15182:
[----:B------:R-:W-:Y:S05]  /*a5d0*/  BSYNC.RECONVERGENT B0 ;  /* 0x0000000000007941 */ /* 0x000fea0003800200 */
.L_x_15181:
        /* <DEDUP_REMOVED lines=12> */
.L_x_15184:
[----:B------:R-:W-:Y:S05]  /*a6a0*/  BSYNC.RECONVERGENT B0 ;  /* 0x0000000000007941 */ /* 0x000fea0003800200 */
.L_x_15183:
        /* <DEDUP_REMOVED lines=12> */
.L_x_15186:
[----:B------:R-:W-:Y:S05]  /*a770*/  BSYNC.RECONVERGENT B0 ;  /* 0x0000000000007941 */ /* 0x000fea0003800200 */
.L_x_15185:
[----:B------:R-:W-:-:S13]  /*a780*/  ISETP.NE.AND P0, PT, R252, RZ, PT ;  /* 0x000000fffc00720c */ /* 0x000fda0003f05270 */
[----:B------:R-:W-:Y:S05]  /*a790*/  @!P0 EXIT ;  /* 0x000000000000894d */ /* 0x000fea0003800000 */
[----:B0--345:R-:W0:Y:S08]  /*a7a0*/  LDC.64 R2, c[0x0][0x440] ;  /* 0x00011000ff027b82 */ /* 0x039e300000000a00 */
        /* <DEDUP_REMOVED lines=9> */
.L_x_15187:
        /* <DEDUP_REMOVED lines=12> */
.L_x_15772:


//--------------------- .text._ZN10layer_norm13ln_bwd_kernelINS_13Kernel_traitsIfffffjLj4096ELj1ELj1ELj4ELj16ENS_18Kernel_traits_baseILj4096EfffffjLj128EEEEELb1ELb1ELb0ELb1EEEvNS_9BwdParamsE --------------------------
	.section	.text._ZN10layer_norm13ln_bwd_kernelINS_13Kernel_traitsIfffffjLj4096ELj1ELj1ELj4ELj16ENS_18Kernel_traits_baseILj4096EfffffjLj128EEEEELb1ELb1ELb0ELb1EEEvNS_9BwdParamsE,"ax",@progbits
	.align	128
        .global         _ZN10layer_norm13ln_bwd_kernelINS_13Kernel_traitsIfffffjLj4096ELj1ELj1ELj4ELj16ENS_18Kernel_traits_baseILj4096EfffffjLj128EEEEELb1ELb1ELb0ELb1EEEvNS_9BwdParamsE
        .type           _ZN10layer_norm13ln_bwd_kernelINS_13Kernel_traitsIfffffjLj4096ELj1ELj1ELj4ELj16ENS_18Kernel_traits_baseILj4096EfffffjLj128EEEEELb1ELb1ELb0ELb1EEEvNS_9BwdParamsE,@function
        .size           _ZN10layer_norm13ln_bwd_kernelINS_13Kernel_traitsIfffffjLj4096ELj1ELj1ELj4ELj16ENS_18Kernel_traits_baseILj4096EfffffjLj128EEEEELb1ELb1ELb0ELb1EEEvNS_9BwdParamsE,(.L_x_15773 - _ZN10layer_norm13ln_bwd_kernelINS_13Kernel_traitsIfffffjLj4096ELj1ELj1ELj4ELj16ENS_18Kernel_traits_baseILj4096EfffffjLj128EEEEELb1ELb1ELb0ELb1EEEvNS_9BwdParamsE)
        .other          _ZN10layer_norm13ln_bwd_kernelINS_13Kernel_traitsIfffffjLj4096ELj1ELj1ELj4ELj16ENS_18Kernel_traits_baseILj4096EfffffjLj128EEEEELb1ELb1ELb0ELb1EEEvNS_9BwdParamsE,@"STO_CUDA_ENTRY STV_DEFAULT"
_ZN10layer_norm13ln_bwd_kernelINS_13Kernel_traitsIfffffjLj4096ELj1ELj1ELj4ELj16ENS_18Kernel_traits_baseILj4096EfffffjLj128EEEEELb1ELb1ELb0ELb1EEEvNS_9BwdParamsE:
.text._ZN10layer_norm13ln_bwd_kernelINS_13Kernel_traitsIfffffjLj4096ELj1ELj1ELj4ELj16ENS_18Kernel_traits_baseILj4096EfffffjLj128EEEEELb1ELb1ELb0ELb1EEEvNS_9BwdParamsE:
        /* <DEDUP_REMOVED lines=58> */
[----:B------:R3:W-:Y:S01]  /*03a0*/  STL [R1+0x18], RZ ;  /* 0x000018ff01007387 */ /* 0x0007e20000100800 */
[----:B------:R-:W4:Y:S01]  /*03b0*/  LDCU.64 UR4, c[0x0][0x3e0] ;  /* 0x00007c00ff0477ac */ /* 0x000f220008000a00 */
[----:B------:R-:W-:-:S02]  /*03c0*/  HFMA2 R252, -RZ, RZ, 0, 0 ;  /* 0x00000000fffc7431 */ /* 0x000fc400000001ff */
[----:B------:R-:W-:Y:S01]  /*03d0*/  HFMA2 R223, -RZ, RZ, 0, 0 ;  /* 0x00000000ffdf7431 */ /* 0x000fe200000001ff */
        /* <DEDUP_REMOVED lines=11> */
[----:B------:R-:W-:Y:S02]  /*0490*/  MOV R233, RZ ;  /* 0x000000ff00e97202 */ /* 0x000fe40000000f00 */
[----:B------:R-:W-:-:S02]  /*04a0*/  CS2R R230, SRZ ;  /* 0x0000000000e67805 */ /* 0x000fc4000001ff00 */
[----:B------:R-:W-:Y:S02]  /*04b0*/  CS2R R228, SRZ ;  /* 0x0000000000e47805 */ /* 0x000fe4000001ff00 */
[----:B------:R-:W-:Y:S01]  /*04c0*/  CS2R R226, SRZ ;  /* 0x0000000000e27805 */ /* 0x000fe2000001ff00 */
[----:B0-----:R3:W5:Y:S01]  /*04d0*/  LDG.E.128 R188, desc[UR16][R2.64] ;  /* 0x0000001002bc7981 */ /* 0x001762000c1e1d00 */
[----:B------:R-:W-:Y:S02]  /*04e0*/  CS2R R224, SRZ ;  /* 0x0000000000e07805 */ /* 0x000fe4000001ff00 */
[----:B------:R-:W-:Y:S01]  /*04f0*/  CS2R R220, SRZ ;  /* 0x0000000000dc7805 */ /* 0x000fe2000001ff00 */
[----:B--2---:R-:W-:Y:S01]  /*0500*/  IMAD.WIDE.U32 R4, R0, 0x10, R4 ;  /* 0x0000001000047825 */ /* 0x004fe200078e0004 */
[----:B------:R3:W5:Y:S01]  /*0510*/  LDG.E.128 R92, desc[UR16][R2.64+0x800] ;  /* 0x00080010025c7981 */ /* 0x000762000c1e1d00 */
[----:B------:R-:W-:Y:S02]  /*0520*/  CS2R R218, SRZ ;  /* 0x0000000000da7805 */ /* 0x000fe4000001ff00 */
[----:B------:R-:W-:-:S02]  /*0530*/  CS2R R216, SRZ ;  /* 0x0000000000d87805 */ /* 0x000fc4000001ff00 */
[----:B------:R-:W-:Y:S01]  /*0540*/  CS2R R214, SRZ ;  /* 0x0000000000d67805 */ /* 0x000fe2000001ff00 */
[----:B------:R3:W5:Y:S01]  /*0550*/  LDG.E.128 R88, desc[UR16][R2.64+0x1000] ;  /* 0x0010001002587981 */ /* 0x000762000c1e1d00 */
[----:B------:R-:W-:Y:S02]  /*0560*/  CS2R R212, SRZ ;  /* 0x0000000000d47805 */ /* 0x000fe4000001ff00 */
[----:B------:R-:W-:Y:S02]  /*0570*/  CS2R R210, SRZ ;  /* 0x0000000000d27805 */ /* 0x000fe4000001ff00 */
[----:B------:R-:W-:Y:S01]  /*0580*/  CS2R R208, SRZ ;  /* 0x0000000000d07805 */ /* 0x000fe2000001ff00 */
[----:B------:R3:W5:Y:S01]  /*0590*/  LDG.E.128 R84, desc[UR16][R2.64+0x1800] ;  /* 0x0018001002547981 */ /* 0x000762000c1e1d00 */
[----:B------:R-:W-:Y:S01]  /*05a0*/  CS2R R206, SRZ ;  /* 0x0000000000ce7805 */ /* 0x000fe2000001ff00 */
[----:B------:R-:W0:Y:S02]  /*05b0*/  LDCU UR7, c[0x0][0x408] ;  /* 0x00008100ff0777ac */ /* 0x000e240008000800 */
[----:B------:R3:W5:Y:S01]  /*05c0*/  LDG.E.128 R80, desc[UR16][R2.64+0x2000] ;  /* 0x0020001002507981 */ /* 0x000762000c1e1d00 */
[----:B------:R-:W1:Y:S03]  /*05d0*/  LDCU UR19, c[0x0][0x388] ;  /* 0x00007100ff1377ac */ /* 0x000e660008000800 */
[----:B------:R3:W5:Y:S01]  /*05e0*/  LDG.E.128 R76, desc[UR16][R2.64+0x2800] ;  /* 0x00280010024c7981 */ /* 0x000762000c1e1d00 */
[----:B------:R-:W2:Y:S03]  /*05f0*/  LDCU.64 UR26, c[0x0][0x390] ;  /* 0x00007200ff1a77ac */ /* 0x000ea60008000a00 */
[----:B------:R3:W5:Y:S01]  /*0600*/  LDG.E.128 R72, desc[UR16][R2.64+0x3000] ;  /* 0x0030001002487981 */ /* 0x000762000c1e1d00 */
[----:B------:R-:W0:Y:S03]  /*0610*/  LDCU.64 UR28, c[0x0][0x468] ;  /* 0x00008d00ff1c77ac */ /* 0x000e260008000a00 */
[----:B------:R3:W5:Y:S01]  /*0620*/  LDG.E.128 R68, desc[UR16][R2.64+0x3800] ;  /* 0x0038001002447981 */ /* 0x000762000c1e1d00 */
[----:B------:R-:W0:Y:S03]  /*0630*/  LDCU.U8 UR18, c[0x0][0x410] ;  /* 0x00008200ff1277ac */ /* 0x000e260008000000 */
[----:B------:R3:W5:Y:S01]  /*0640*/  LDG.E.128 R64, desc[UR16][R4.64+0x3800] ;  /* 0x0038001004407981 */ /* 0x000762000c1e1d00 */
[----:B------:R-:W0:Y:S03]  /*0650*/  LDCU UR22, c[0x0][0x400] ;  /* 0x00008000ff1677ac */ /* 0x000e260008000800 */
[----:B------:R3:W5:Y:S01]  /*0660*/  LDG.E.128 R60, desc[UR16][R4.64+0x3000] ;  /* 0x00300010043c7981 */ /* 0x000762000c1e1d00 */
[----:B------:R-:W0:Y:S03]  /*0670*/  LDCU.64 UR24, c[0x0][0x478] ;  /* 0x00008f00ff1877ac */ /* 0x000e260008000a00 */
[----:B------:R3:W5:Y:S01]  /*0680*/  LDG.E.128 R56, desc[UR16][R4.64+0x2800] ;  /* 0x0028001004387981 */ /* 0x000762000c1e1d00 */
[----:B------:R-:W0:Y:S03]  /*0690*/  LDCU.128 UR8, c[0x0][0x3c0] ;  /* 0x00007800ff0877ac */ /* 0x000e260008000c00 */
[----:B------:R3:W5:Y:S01]  /*06a0*/  LDG.E.128 R52, desc[UR16][R4.64+0x2000] ;  /* 0x0020001004347981 */ /* 0x000762000c1e1d00 */
[----:B------:R-:W0:Y:S03]  /*06b0*/  LDCU.64 UR20, c[0x0][0x438] ;  /* 0x00008700ff1477ac */ /* 0x000e260008000a00 */
[----:B------:R3:W5:Y:S01]  /*06c0*/  LDG.E.128 R48, desc[UR16][R4.64+0x1800] ;  /* 0x0018001004307981 */ /* 0x000762000c1e1d00 */
[----:B------:R-:W0:Y:S03]  /*06d0*/  LDCU.64 UR30, c[0x0][0x380] ;  /* 0x00007000ff1e77ac */ /* 0x000e260008000a00 */
[----:B------:R3:W5:Y:S04]  /*06e0*/  LDG.E.128 R44, desc[UR16][R4.64+0x1000] ;  /* 0x00100010042c7981 */ /* 0x000768000c1e1d00 */
[----:B------:R3:W5:Y:S04]  /*06f0*/  LDG.E.128 R40, desc[UR16][R4.64+0x800] ;  /* 0x0008001004287981 */ /* 0x000768000c1e1d00 */
[----:B------:R3:W5:Y:S04]  /*0700*/  LDG.E.128 R36, desc[UR16][R4.64] ;  /* 0x0000001004247981 */ /* 0x000768000c1e1d00 */
        /* <DEDUP_REMOVED lines=14> */
[----:B------:R3:W-:Y:S04]  /*07f0*/  STL [R1], RZ ;  /* 0x000000ff01007387 */ /* 0x0007e80000100800 */
        /* <DEDUP_REMOVED lines=26> */
[----:B----4-:R-:W-:Y:S01]  /*09a0*/  UISETP.NE.U32.AND UP0, UPT, UR4, URZ, UPT ;  /* 0x000000ff0400728c */ /* 0x010fe2000bf05070 */
[----:B------:R-:W-:-:S02]  /*09b0*/  CS2R R204, SRZ ;  /* 0x0000000000cc7805 */ /* 0x000fc4000001ff00 */
[----:B------:R-:W-:Y:S02]  /*09c0*/  CS2R R202, SRZ ;  /* 0x0000000000ca7805 */ /* 0x000fe4000001ff00 */
[----:B------:R-:W-:Y:S02]  /*09d0*/  CS2R R200, SRZ ;  /* 0x0000000000c87805 */ /* 0x000fe4000001ff00 */
[----:B------:R-:W-:Y:S02]  /*09e0*/  CS2R R198, SRZ ;  /* 0x0000000000c67805 */ /* 0x000fe4000001ff00 */
[----:B------:R-:W-:Y:S01]  /*09f0*/  MOV R196, RZ ;  /* 0x000000ff00c47202 */ /* 0x000fe20000000f00 */
[----:B0123--:R-:W-:-:S11]  /*0a00*/  UISETP.NE.AND.EX UP0, UPT, UR5, URZ, UPT, UP0 ;  /* 0x000000ff0500728c */ /* 0x00ffd6000bf05300 */
.L_x_15223:
[----:B0-----:R-:W0:Y:S01]  /*0a10*/  S2R R32, SR_TID.X ;  /* 0x0000000000207919 */ /* 0x001e220000002100 */
[----:B------:R-:W-:Y:S01]  /*0a20*/  UIMAD UR4, UR6, UR19, URZ ;  /* 0x00000013060472a4 */ /* 0x000fe2000f8e02ff */
[----:B------:R-:W1:Y:S01]  /*0a30*/  LDC.64 R156, c[0x0][0x3a8] ;  /* 0x0000ea00ff9c7b82 */ /* 0x000e620000000a00 */
[----:B------:R-:W-:Y:S02]  /*0a40*/  UIMAD.WIDE UR12, UR6, 0x4, UR8 ;  /* 0x00000004060c78a5 */ /* 0x000fe4000f8e0208 */
[----:B------:R-:W-:-:S05]  /*0a50*/  UIMAD.WIDE UR14, UR6, 0x4, UR10 ;  /* 0x00000004060e78a5 */ /* 0x000fca000f8e020a */
[----:B------:R-:W2:Y:S01]  /*0a60*/  LDC.64 R144, c[0x0][0x428] ;  /* 0x00010a00ff907b82 */ /* 0x000ea20000000a00 */
[----:B------:R-:W-:Y:S01]  /*0a70*/  USHF.R.S32.HI UR5, URZ, 0x1f, UR4 ;  /* 0x0000001fff057899 */ /* 0x000fe20008011404 */
[----:B------:R-:W-:Y:S01]  /*0a80*/  MOV R2, UR12 ;  /* 0x0000000c00027c02 */ /* 0x000fe20008000f00 */
[----:B------:R-:W3:Y:S01]  /*0a90*/  S2R R197, SR_CgaCtaId ;  /* 0x0000000000c57919 */ /* 0x000ee20000008800 */
[----:B------:R-:W-:Y:S01]  /*0aa0*/  MOV R3, UR13 ;  /* 0x0000000d00037c02 */ /* 0x000fe20008000f00 */
[----:B------:R-:W-:Y:S01]  /*0ab0*/  ULEA.HI UR5, UR5, UR4, URZ, 0x2 ;  /* 0x0000000405057291 */ /* 0x000fe2000f8f10ff */
[----:B------:R-:W-:Y:S01]  /*0ac0*/  MOV R6, UR14 ;  /* 0x0000000e00067c02 */ /* 0x000fe20008000f00 */
[----:B------:R-:W4:Y:S01]  /*0ad0*/  LDL.LU R232, [R1+0x84] ;  /* 0x0000840001e87983 */ /* 0x000f220000300800 */
[----:B------:R-:W-:-:S03]  /*0ae0*/  MOV R7, UR15 ;  /* 0x0000000f00077c02 */ /* 0x000fc60008000f00 */
[----:B------:R-:W-:Y:S01]  /*0af0*/  MOV R180, UR5 ;  /* 0x0000000500b47c02 */ /* 0x000fe20008000f00 */
[----:B------:R0:W4:Y:S04]  /*0b00*/  LDG.E R0, desc[UR16][R2.64] ;  /* 0x0000001002007981 */ /* 0x000128000c1e1900 */
[----:B------:R3:W4:Y:S01]  /*0b10*/  LDG.E R6, desc[UR16][R6.64] ;  /* 0x0000001006067981 */ /* 0x000722000c1e1900 */
[----:B------:R-:W-:Y:S01]  /*0b20*/  PLOP3.LUT P0, PT, PT, PT, PT, 0x80, 0x8 ;  /* 0x000000000008781c */ /* 0x000fe20003f0f070 */
[----:B------:R-:W4:Y:S01]  /*0b30*/  @UP0 LDCU.64 UR4, c[0x0][0x3e0] ;  /* 0x00007c00ff0407ac */ /* 0x000f220008000a00 */
[----:B------:R-:W-:Y:S01]  /*0b40*/  ISETP.NE.AND P3, PT, RZ, UR18, PT ;  /* 0x00000012ff007c0c */ /* 0x000fe2000bf65270 */
[----:B------:R-:W4:Y:S01]  /*0b50*/  LDL.LU R222, [R1+0x88] ;  /* 0x0000880001de7983 */ /* 0x000f220000300800 */
[----:B0-----:R-:W-:-:S04]  /*0b60*/  LEA.HI.SX32 R180, R180, R32, 0x1e ;  /* 0x00000020b4b47211 */ /* 0x001fc800078ff2ff */
[C---:B------:R-:W-:Y:S02]  /*0b70*/  IADD3 R161, PT, PT, R180.reuse, 0x100, RZ ;  /* 0x00000100b4a17810 */ /* 0x040fe40007ffe0ff */
[C---:B------:R-:W-:Y:S02]  /*0b80*/  IADD3 R171, PT, PT, R180.reuse, 0x80, RZ ;  /* 0x00000080b4ab7810 */ /* 0x040fe40007ffe0ff */
[C---:B------:R-:W-:Y:S02]  /*0b90*/  IADD3 R34, PT, PT, R180.reuse, 0x180, RZ ;  /* 0x00000180b4227810 */ /* 0x040fe40007ffe0ff */
[C---:B------:R-:W-:Y:S02]  /*0ba0*/  IADD3 R2, PT, PT, R180.reuse, 0x200, RZ ;  /* 0x00000200b4027810 */ /* 0x040fe40007ffe0ff */
[C---:B------:R-:W-:Y:S02]  /*0bb0*/  IADD3 R3, PT, PT, R180.reuse, 0x280, RZ ;  /* 0x00000280b4037810 */ /* 0x040fe40007ffe0ff */
[C---:B------:R-:W-:Y:S01]  /*0bc0*/  IADD3 R4, PT, PT, R180.reuse, 0x300, RZ ;  /* 0x00000300b4047810 */ /* 0x040fe20007ffe0ff */
[C---:B-1----:R-:W-:Y:S01]  /*0bd0*/  IMAD.WIDE.U32 R164, R180.reuse, 0x10, R156 ;  /* 0x00000010b4a47825 */ /* 0x042fe200078e009c */
[----:B------:R-:W-:-:S03]  /*0be0*/  IADD3 R5, PT, PT, R180, 0x380, RZ ;  /* 0x00000380b4057810 */ /* 0x000fc60007ffe0ff */
[--C-:B------:R-:W-:Y:S02]  /*0bf0*/  IMAD.WIDE.U32 R16, R161, 0x10, R156.reuse ;  /* 0x00000010a1107825 */ /* 0x100fe400078e009c */
[----:B------:R-:W4:Y:S02]  /*0c00*/  LDG.E.128 R164, desc[UR16][R164.64] ;  /* 0x00000010a4a47981 */ /* 0x000f24000c1e1d00 */
[--C-:B------:R-:W-:Y:S02]  /*0c10*/  IMAD.WIDE.U32 R20, R171, 0x10, R156.reuse ;  /* 0x00000010ab147825 */ /* 0x100fe400078e009c */
[----:B------:R-:W4:Y:S02]  /*0c20*/  LDG.E.128 R16, desc[UR16][R16.64] ;  /* 0x0000001010107981 */ /* 0x000f24000c1e1d00 */
[--C-:B------:R-:W-:Y:S02]  /*0c30*/  IMAD.WIDE.U32 R24, R34, 0x10, R156.reuse ;  /* 0x0000001022187825 */ /* 0x100fe400078e009c */
[----:B------:R-:W4:Y:S02]  /*0c40*/  LDG.E.128 R20, desc[UR16][R20.64] ;  /* 0x0000001014147981 */ /* 0x000f24000c1e1d00 */
[----:B------:R-:W-:-:S02]  /*0c50*/  IMAD.WIDE.U32 R28, R2, 0x10, R156 ;  /* 0x00000010021c7825 */ /* 0x000fc400078e009c */
[----:B------:R-:W4:Y:S02]  /*0c60*/  LDG.E.128 R24, desc[UR16][R24.64] ;  /* 0x0000001018187981 */ /* 0x000f24000c1e1d00 */
[--C-:B------:R-:W-:Y:S02]  /*0c70*/  IMAD.WIDE.U32 R148, R3, 0x10, R156.reuse ;  /* 0x0000001003947825 */ /* 0x100fe400078e009c */
[----:B------:R-:W4:Y:S02]  /*0c80*/  LDG.E.128 R28, desc[UR16][R28.64] ;  /* 0x000000101c1c7981 */ /* 0x000f24000c1e1d00 */
[--C-:B------:R-:W-:Y:S02]  /*0c90*/  IMAD.WIDE.U32 R152, R4, 0x10, R156.reuse ;  /* 0x0000001004987825 */ /* 0x100fe400078e009c */
[----:B------:R-:W4:Y:S02]  /*0ca0*/  LDG.E.128 R148, desc[UR16][R148.64] ;  /* 0x0000001094947981 */ /* 0x000f24000c1e1d00 */
[----:B------:R-:W-:-:S02]  /*0cb0*/  IMAD.WIDE.U32 R156, R5, 0x10, R156 ;  /* 0x00000010059c7825 */ /* 0x000fc400078e009c */
[----:B------:R-:W4:Y:S02]  /*0cc0*/  LDG.E.128 R152, desc[UR16][R152.64] ;  /* 0x0000001098987981 */ /* 0x000f24000c1e1d00 */
[--C-:B--2---:R-:W-:Y:S02]  /*0cd0*/  IMAD.WIDE.U32 R184, R180, 0x10, R144.reuse ;  /* 0x00000010b4b87825 */ /* 0x104fe400078e0090 */
        /* <DEDUP_REMOVED lines=16> */
[----:B------:R-:W-:Y:S02]  /*0de0*/  LOP3.LUT P2, RZ, R32, 0x1f, RZ, 0xc0, !PT ;  /* 0x0000001f20ff7812 */ /* 0x000fe4000784c0ff */
[----:B---3--:R-:W-:-:S04]  /*0df0*/  MOV R7, 0x400 ;  /* 0x0000040000077802 */ /* 0x008fc80000000f00 */
[----:B------:R-:W-:-:S07]  /*0e00*/  LEA R197, R197, R7, 0x18 ;  /* 0x00000007c5c57211 */ /* 0x000fce00078ec0ff */
[----:B------:R-:W-:Y:S02]  /*0e10*/  @!P2 PLOP3.LUT P0, PT, P1, PT, PT, 0x80, 0x8 ;  /* 0x000000000008a81c */ /* 0x000fe40000f0f070 */
[----:B------:R-:W-:Y:S02]  /*0e20*/  IADD3 R194, PT, PT, R197, 0x4020, RZ ;  /* 0x00004020c5c27810 */ /* 0x000fe40007ffe0ff */
[----:B------:R-:W-:Y:S02]  /*0e30*/  @!P2 SHF.R.U32.HI R162, RZ, 0x2, R32 ;  /* 0x00000002ffa2a819 */ /* 0x000fe40000011620 */
[----:B------:R-:W-:Y:S02]  /*0e40*/  @!P2 MOV R7, R194 ;  /* 0x000000c20007a202 */ /* 0x000fe40000000f00 */
[----:B------:R-:W-:-:S05]  /*0e50*/  @!P2 LOP3.LUT R162, R162, 0x18, RZ, 0xc0, !PT ;  /* 0x00000018a2a2a812 */ /* 0x000fca00078ec0ff */
[----:B------:R-:W-:-:S04]  /*0e60*/  @!P0 IADD3 R7, PT, PT, R197, 0x4000, RZ ;  /* 0x00004000c5078810 */ /* 0x000fc80007ffe0ff */
[----:B------:R-:W-:Y:S02]  /*0e70*/  @!P2 IADD3 R162, PT, PT, R162, R7, RZ ;  /* 0x00000007a2a2a210 */ /* 0x000fe40007ffe0ff */
[----:B----4-:R-:W-:Y:S02]  /*0e80*/  FSEL R0, R0, RZ, !P3 ;  /* 0x000000ff00007208 */ /* 0x010fe40005800000 */
[----:B------:R-:W-:-:S03]  /*0e90*/  R2UR UR12, R6 ;  /* 0x00000000060c72ca */ /* 0x000fc600000e0000 */
        /* <DEDUP_REMOVED lines=28> */
[C---:B--2---:R-:W-:Y:S01]  /*1060*/  FADD.FTZ R35, -R0.reuse, R156 ;  /* 0x0000009c00237221 */ /* 0x044fe20000010100 */
[C---:B------:R-:W-:Y:S01]  /*1070*/  FADD.FTZ R148, -R0.reuse, R157 ;  /* 0x0000009d00947221 */ /* 0x040fe20000010100 */
[C---:B------:R-:W-:Y:S01]  /*1080*/  FADD.FTZ R149, -R0.reuse, R158 ;  /* 0x0000009e00957221 */ /* 0x040fe20000010100 */
[----:B------:R-:W-:Y:S01]  /*1090*/  FADD.FTZ R150, -R0, R159 ;  /* 0x0000009f00967221 */ /* 0x000fe20000010100 */
[----:B------:R-:W-:Y:S01]  /*10a0*/  FMUL.FTZ R0, R164, UR12 ;  /* 0x0000000ca4007c20 */ /* 0x000fe20008410000 */
[----:B------:R-:W-:Y:S01]  /*10b0*/  FMUL.FTZ R163, R163, UR12 ;  /* 0x0000000ca3a37c20 */ /* 0x000fe20008410000 */
[----:B-----5:R-:W-:Y:S01]  /*10c0*/  FMUL.FTZ R182, R188, R184 ;  /* 0x000000b8bcb67220 */ /* 0x020fe20000410000 */
[----:B------:R-:W-:Y:S01]  /*10d0*/  FMUL.FTZ R181, R181, UR12 ;  /* 0x0000000cb5b57c20 */ /* 0x000fe20008410000 */
[C---:B------:R-:W-:Y:S01]  /*10e0*/  FADD.FTZ R229, R184.reuse, R229 ;  /* 0x000000e5b8e57221 */ /* 0x040fe20000010000 */
[----:B------:R-:W-:Y:S01]  /*10f0*/  FFMA.FTZ R195, R184, R0, R195 ;  /* 0x00000000b8c37223 */ /* 0x000fe200000100c3 */
[----:B------:R-:W-:Y:S01]  /*1100*/  FMUL.FTZ R183, R183, UR12 ;  /* 0x0000000cb7b77c20 */ /* 0x000fe20008410000 */
[C---:B------:R-:W-:Y:S01]  /*1110*/  FADD.FTZ R238, R12.reuse, R238 ;  /* 0x000000ee0cee7221 */ /* 0x040fe20000010000 */
[----:B------:R-:W-:Y:S01]  /*1120*/  FFMA.FTZ R204, R12, R163, R204 ;  /* 0x000000a30ccc7223 */ /* 0x000fe200000100cc */
[----:B------:R-:W-:Y:S01]  /*1130*/  FMUL.FTZ R164, R88, R12 ;  /* 0x0000000c58a47220 */ /* 0x000fe20000410000 */
[----:B------:R-:W-:Y:S01]  /*1140*/  FMUL.FTZ R184, R189, R185 ;  /* 0x000000b9bdb87220 */ /* 0x000fe20000410000 */
[----:B------:R-:W-:Y:S01]  /*1150*/  FADD.FTZ R12, RZ, R182 ;  /* 0x000000b6ff0c7221 */ /* 0x000fe20000010000 */
[C---:B------:R-:W-:Y:S01]  /*1160*/  FADD.FTZ R230, R185.reuse, R230 ;  /* 0x000000e6b9e67221 */ /* 0x040fe20000010000 */
[----:B------:R-:W-:Y:S01]  /*1170*/  FFMA.FTZ R196, R185, R181, R196 ;  /* 0x000000b5b9c47223 */ /* 0x000fe200000100c4 */
[C---:B------:R-:W-:Y:S01]  /*1180*/  FADD.FTZ R231, R186.reuse, R231 ;  /* 0x000000e7bae77221 */ /* 0x040fe20000010000 */
[----:B------:R-:W-:Y:S01]  /*1190*/  FMUL.FTZ R185, R167, UR12 ;  /* 0x0000000ca7b97c20 */ /* 0x000fe20008410000 */
[----:B------:R-:W-:Y:S01]  /*11a0*/  FFMA.FTZ R198, R186, R183, R198 ;  /* 0x000000b7bac67223 */ /* 0x000fe200000100c6 */
[----:B------:R-:W-:Y:S01]  /*11b0*/  FMUL.FTZ R186, R190, R186 ;  /* 0x000000babeba7220 */ /* 0x000fe20000410000 */
[----:B------:R-:W-:Y:S01]  /*11c0*/  FADD.FTZ R12, R184, R12 ;  /* 0x0000000cb80c7221 */ /* 0x000fe20000010000 */
[C---:B------:R-:W-:Y:S01]  /*11d0*/  FADD.FTZ R233, R187.reuse, R233 ;  /* 0x000000e9bbe97221 */ /* 0x040fe20000010000 */
[----:B------:R-:W-:Y:S01]  /*11e0*/  FFMA.FTZ R199, R187, R185, R199 ;  /* 0x000000b9bbc77223 */ /* 0x000fe200000100c7 */
[----:B------:R-:W-:Y:S01]  /*11f0*/  FMUL.FTZ R187, R191, R187 ;  /* 0x000000bbbfbb7220 */ /* 0x000fe20000410000 */
[----:B------:R-:W-:Y:S01]  /*1200*/  FADD.FTZ R12, R186, R12 ;  /* 0x0000000cba0c7221 */ /* 0x000fe20000010000 */
[----:B------:R-:W-:Y:S01]  /*1210*/  FMUL.FTZ R172, R172, UR12 ;  /* 0x0000000cacac7c20 */ /* 0x000fe20008410000 */
[----:B------:R-:W-:Y:S01]  /*1220*/  FMUL.FTZ R174, R92, R176 ;  /* 0x000000b05cae7220 */ /* 0x000fe20000410000 */
[----:B------:R-:W-:Y:S01]  /*1230*/  FMUL.FTZ R173, R21, UR12 ;  /* 0x0000000c15ad7c20 */ /* 0x000fe20008410000 */
[----:B------:R-:W-:Y:S01]  /*1240*/  FADD.FTZ R12, R187, R12 ;  /* 0x0000000cbb0c7221 */ /* 0x000fe20000010000 */
[C---:B------:R-:W-:Y:S01]  /*1250*/  FADD.FTZ R234, R176.reuse, R234 ;  /* 0x000000eab0ea7221 */ /* 0x040fe20000010000 */
[----:B------:R-:W-:Y:S01]  /*1260*/  FFMA.FTZ R200, R176, R172, R200 ;  /* 0x000000acb0c87223 */ /* 0x000fe200000100c8 */
[----:B------:R-:W-:Y:S01]  /*1270*/  FMUL.FTZ R175, R175, UR12 ;  /* 0x0000000cafaf7c20 */ /* 0x000fe20008410000 */
[----:B------:R-:W-:Y:S01]  /*1280*/  FMUL.FTZ R176, R93, R177 ;  /* 0x000000b15db07220 */ /* 0x000fe20000410000 */
[----:B------:R-:W-:Y:S01]  /*1290*/  FADD.FTZ R12, R174, R12 ;  /* 0x0000000cae0c7221 */ /* 0x000fe20000010000 */
[C---:B------:R-:W-:Y:S01]  /*12a0*/  FADD.FTZ R235, R177.reuse, R235 ;  /* 0x000000ebb1eb7221 */ /* 0x040fe20000010000 */
[----:B------:R-:W-:Y:S01]  /*12b0*/  FFMA.FTZ R201, R177, R173, R201 ;  /* 0x000000adb1c97223 */ /* 0x000fe200000100c9 */
[----:B------:R-:W-:Y:S01]  /*12c0*/  FMUL.FTZ R153, R17, UR12 ;  /* 0x0000000c11997c20 */ /* 0x000fe20008410000 */
        /* <DEDUP_REMOVED lines=8> */
[C---:B------:R-:W-:Y:S01]  /*1350*/  FADD.FTZ R237, R179.reuse, R237 ;  /* 0x000000edb3ed7221 */ /* 0x040fe20000010000 */
[----:B------:R-:W-:Y:S01]  /*1360*/  FFMA.FTZ R203, R179, R177, R203 ;  /* 0x000000b1b3cb7223 */ /* 0x000fe200000100cb */
[----:B------:R-:W-:Y:S01]  /*1370*/  FMUL.FTZ R155, R25, UR12 ;  /* 0x0000000c199b7c20 */ /* 0x000fe20008410000 */
[----:B------:R-:W-:Y:S01]  /*1380*/  FFMA.FTZ R8, R0, R182, RZ ;  /* 0x000000b600087223 */ /* 0x000fe200000100ff */
[----:B------:R-:W-:Y:S01]  /*1390*/  FMUL.FTZ R179, R95, R179 ;  /* 0x000000b35fb37220 */ /* 0x000fe20000410000 */
[----:B------:R-:W-:Y:S01]  /*13a0*/  FADD.FTZ R12, R178, R12 ;  /* 0x0000000cb20c7221 */ /* 0x000fe20000010000 */
[C---:B------:R-:W-:Y:S01]  /*13b0*/  FADD.FTZ R243, R9.reuse, R243 ;  /* 0x000000f309f37221 */ /* 0x040fe20000010000 */
[----:B------:R-:W-:Y:S01]  /*13c0*/  FFMA.FTZ R209, R9, R155, R209 ;  /* 0x0000009b09d17223 */ /* 0x000fe200000100d1 */
[----:B------:R-:W-:Y:S01]  /*13d0*/  FMUL.FTZ R156, R85, R9 ;  /* 0x00000009559c7220 */ /* 0x000fe20000410000 */
[----:B------:R-:W-:Y:S01]  /*13e0*/  FFMA.FTZ R8, R181, R184, R8 ;  /* 0x000000b8b5087223 */ /* 0x000fe20000010008 */
[----:B------:R-:W-:Y:S01]  /*13f0*/  FADD.FTZ R9, R179, R12 ;  /* 0x0000000cb3097221 */ /* 0x000fe20000010000 */
[----:B------:R-:W-:Y:S01]  /*1400*/  FMUL.FTZ R157, R7, UR12 ;  /* 0x0000000c079d7c20 */ /* 0x000fe20008410000 */
[----:B------:R-:W-:Y:S01]  /*1410*/  FMUL.FTZ R167, R89, R13 ;  /* 0x0000000d59a77220 */ /* 0x000fe20000410000 */
[----:B------:R-:W-:Y:S01]  /*1420*/  FFMA.FTZ R8, R183, R186, R8 ;  /* 0x000000bab7087223 */ /* 0x000fe20000010008 */
[----:B------:R-:W-:Y:S01]  /*1430*/  FADD.FTZ R7, R164, R9 ;  /* 0x00000009a4077221 */ /* 0x000fe20000010000 */
[----:B------:R-:W-:Y:S01]  /*1440*/  FMUL.FTZ R168, R90, R14 ;  /* 0x0000000e5aa87220 */ /* 0x000fe20000410000 */
[----:B------:R-:W-:Y:S01]  /*1450*/  FMUL.FTZ R170, R91, R15 ;  /* 0x0000000f5baa7220 */ /* 0x000fe20000410000 */
[----:B------:R-:W-:Y:S01]  /*1460*/  FFMA.FTZ R8, R185, R187, R8 ;  /* 0x000000bbb9087223 */ /* 0x000fe20000010008 */
[----:B------:R-:W-:Y:S01]  /*1470*/  FADD.FTZ R7, R167, R7 ;  /* 0x00000007a7077221 */ /* 0x000fe20000010000 */
[----:B------:R-:W-:Y:S01]  /*1480*/  FADD.FTZ R244, R10, R244 ;  /* 0x000000f40af47221 */ /* 0x000fe20000010000 */
[----:B------:R-:W-:Y:S01]  /*1490*/  FMUL.FTZ R165, R165, UR12 ;  /* 0x0000000ca5a57c20 */ /* 0x000fe20008410000 */
[----:B------:R-:W-:Y:S01]  /*14a0*/  FFMA.FTZ R8, R172, R174, R8 ;  /* 0x000000aeac087223 */ /* 0x000fe20000010008 */
[----:B------:R-:W-:Y:S01]  /*14b0*/  FADD.FTZ R7, R168, R7 ;  /* 0x00000007a8077221 */ /* 0x000fe20000010000 */
[----:B------:R-:W-:Y:S01]  /*14c0*/  FADD.FTZ R245, R11, R245 ;  /* 0x000000f50bf57221 */ /* 0x000fe20000010000 */
[----:B------:R-:W-:Y:S01]  /*14d0*/  FMUL.FTZ R160, R87, R11 ;  /* 0x0000000b57a07220 */ /* 0x000fe20000410000 */
[----:B------:R-:W-:Y:S01]  /*14e0*/  FFMA.FTZ R8, R173, R176, R8 ;  /* 0x000000b0ad087223 */ /* 0x000fe20000010008 */
[----:B------:R-:W-:Y:S01]  /*14f0*/  FADD.FTZ R7, R170, R7 ;  /* 0x00000007aa077221 */ /* 0x000fe20000010000 */
[----:B------:R-:W-:Y:S01]  /*1500*/  FMUL.FTZ R166, R166, UR12 ;  /* 0x0000000ca6a67c20 */ /* 0x000fe20008410000 */
[----:B------:R-:W-:Y:S01]  /*1510*/  FADD.FTZ R239, R13, R239 ;  /* 0x000000ef0def7221 */ /* 0x000fe20000010000 */
[----:B------:R-:W-:Y:S01]  /*1520*/  FFMA.FTZ R8, R175, R178, R8 ;  /* 0x000000b2af087223 */ /* 0x000fe20000010008 */
[----:B------:R-:W-:Y:S01]  /*1530*/  FADD.FTZ R9, R154, R7 ;  /* 0x000000079a097221 */ /* 0x000fe20000010000 */
[----:B------:R-:W-:Y:S01]  /*1540*/  FFMA.FTZ R210, R10, R157, R210 ;  /* 0x0000009d0ad27223 */ /* 0x000fe200000100d2 */
[----:B------:R-:W-:Y:S01]  /*1550*/  FMUL.FTZ R158, R86, R10 ;  /* 0x0000000a569e7220 */ /* 0x000fe20000410000 */
[----:B------:R-:W-:Y:S01]  /*1560*/  FMUL.FTZ R159, R27, UR12 ;  /* 0x0000000c1b9f7c20 */ /* 0x000fe20008410000 */
[----:B------:R-:W-:Y:S01]  /*1570*/  FFMA.FTZ R10, R177, R179, R8 ;  /* 0x000000b3b10a7223 */ /* 0x000fe20000010008 */
[----:B------:R-:W-:Y:S01]  /*1580*/  FADD.FTZ R9, R156, R9 ;  /* 0x000000099c097221 */ /* 0x000fe20000010000 */
[----:B------:R-:W-:Y:S01]  /*1590*/  FMUL.FTZ R169, R19, UR12 ;  /* 0x0000000c13a97c20 */ /* 0x000fe20008410000 */
[----:B------:R-:W-:Y:S01]  /*15a0*/  FFMA.FTZ R211, R11, R159, R211 ;  /* 0x0000009f0bd37223 */ /* 0x000fe200000100d3 */
[----:B------:R-:W-:Y:S01]  /*15b0*/  FFMA.FTZ R10, R163, R164, R10 ;  /* 0x000000a4a30a7223 */ /* 0x000fe2000001000a */
[----:B------:R-:W-:Y:S01]  /*15c0*/  FADD.FTZ R11, R158, R9 ;  /* 0x000000099e0b7221 */ /* 0x000fe20000010000 */
[----:B------:R-:W-:Y:S01]  /*15d0*/  FMUL.FTZ R7, R80, R132 ;  /* 0x0000008450077220 */ /* 0x000fe20000410000 */
[----:B------:R-:W-:Y:S01]  /*15e0*/  FMUL.FTZ R6, R6, UR12 ;  /* 0x0000000c06067c20 */ /* 0x000fe20008410000 */
[----:B------:R-:W-:Y:S01]  /*15f0*/  FFMA.FTZ R12, R165, R167, R10 ;  /* 0x000000a7a50c7223 */ /* 0x000fe2000001000a */
[----:B------:R-:W-:Y:S01]  /*1600*/  FADD.FTZ R11, R160, R11 ;  /* 0x0000000ba00b7221 */ /* 0x000fe20000010000 */
        /* <DEDUP_REMOVED lines=8> */
[C---:B------:R-:W-:Y:S01]  /*1690*/  FADD.FTZ R248, R134.reuse, R248 ;  /* 0x000000f886f87221 */ /* 0x040fe20000010000 */
[----:B------:R-:W-:Y:S01]  /*16a0*/  FFMA.FTZ R214, R134, R10, R214 ;  /* 0x0000000a86d67223 */ /* 0x000fe200000100d6 */
[C---:B------:R-:W-:Y:S01]  /*16b0*/  FADD.FTZ R246, R132.reuse, R246 ;  /* 0x000000f684f67221 */ /* 0x040fe20000010000 */
[----:B------:R-:W-:Y:S01]  /*16c0*/  FFMA.FTZ R212, R132, R6, R212 ;  /* 0x0000000684d47223 */ /* 0x000fe200000100d4 */
[----:B------:R-:W-:Y:S01]  /*16d0*/  FFMA.FTZ R134, R153, R154, R12 ;  /* 0x0000009a99867223 */ /* 0x000fe2000001000c */
[----:B------:R-:W-:Y:S01]  /*16e0*/  FADD.FTZ R132, R11, R13 ;  /* 0x0000000d0b847221 */ /* 0x000fe20000010000 */
        /* <DEDUP_REMOVED lines=9> */
[C---:B------:R-:W-:Y:S01]  /*1780*/  FADD.FTZ R241, R15.reuse, R241 ;  /* 0x000000f10ff17221 */ /* 0x040fe20000010000 */
[----:B------:R-:W-:Y:S01]  /*1790*/  FFMA.FTZ R207, R15, R169, R207 ;  /* 0x000000a90fcf7223 */ /* 0x000fe200000100cf */
[----:B------:R-:W-:Y:S01]  /*17a0*/  FMUL.FTZ R15, R78, R138 ;  /* 0x0000008a4e0f7220 */ /* 0x000fe20000410000 */
[----:B------:R-:W-:Y:S01]  /*17b0*/  FADD.FTZ R132, R14, R132 ;  /* 0x000000840e847221 */ /* 0x000fe20000010000 */
        /* <DEDUP_REMOVED lines=33> */
[----:B------:R-:W-:Y:S01]  /*19d0*/  FMUL.FTZ R30, R30, UR12 ;  /* 0x0000000c1e1e7c20 */ /* 0x000fe20008410000 */
[C---:B------:R-:W-:Y:S01]  /*19e0*/  FADD.FTZ R247, R133.reuse, R247 ;  /* 0x000000f785f77221 */ /* 0x040fe20000010000 */
[----:B------:R-:W-:Y:S01]  /*19f0*/  FADD.FTZ R132, R132, R29 ;  /* 0x0000001d84847221 */ /* 0x000fe20000010000 */
[----:B------:R-:W-:Y:S01]  /*1a00*/  FFMA.FTZ R134, R28, R17, R134 ;  /* 0x000000111c867223 */ /* 0x000fe20000010086 */
[----:B------:R-:W-:Y:S01]  /*1a10*/  FMUL.FTZ R32, R32, UR12 ;  /* 0x0000000c20207c20 */ /* 0x000fe20008410000 */
[----:B------:R-:W-:Y:S01]  /*1a20*/  ISETP.NE.U32.AND P0, PT, RZ, UR20, PT ;  /* 0x00000014ff007c0c */ /* 0x000fe2000bf05070 */
[----:B------:R-:W-:Y:S01]  /*1a30*/  FADD.FTZ R132, R132, R31 ;  /* 0x0000001f84847221 */ /* 0x000fe20000010000 */
[----:B------:R-:W-:Y:S01]  /*1a40*/  FFMA.FTZ R134, R30, R19, R134 ;  /* 0x000000131e867223 */ /* 0x000fe20000010086 */
[----:B------:R-:W-:Y:S01]  /*1a50*/  FFMA.FTZ R213, R133, R8, R213 ;  /* 0x0000000885d57223 */ /* 0x000fe200000100d5 */
[----:B------:R-:W-:Y:S01]  /*1a60*/  FMUL.FTZ R33, R33, UR12 ;  /* 0x0000000c21217c20 */ /* 0x000fe20008410000 */
[----:B------:R-:W2:Y:S01]  /*1a70*/  LDL.LU R151, [R1+0x80] ;  /* 0x0000800001977983 */ /* 0x000ea20000300800 */
[----:B------:R-:W-:-:S03]  /*1a80*/  FFMA.FTZ R134, R32, R21, R134 ;  /* 0x0000001520867223 */ /* 0x000fc60000010086 */
[----:B------:R-:W0:Y:S01]  /*1a90*/  SHFL.DOWN PT, R133, R132, 0x10, 0x1f ;  /* 0x0a001f0084857f89 */ /* 0x000e2200000e0000 */
[----:B------:R-:W-:Y:S01]  /*1aa0*/  FMUL.FTZ R35, R35, UR12 ;  /* 0x0000000c23237c20 */ /* 0x000fe20008410000 */
[----:B------:R-:W-:Y:S01]  /*1ab0*/  FFMA.FTZ R134, R33, R23, R134 ;  /* 0x0000001721867223 */ /* 0x000fe20000010086 */
[----:B------:R-:W-:Y:S01]  /*1ac0*/  FMUL.FTZ R148, R148, UR12 ;  /* 0x0000000c94947c20 */ /* 0x000fe20008410000 */
[----:B------:R-:W-:Y:S01]  /*1ad0*/  FMUL.FTZ R149, R149, UR12 ;  /* 0x0000000c95957c20 */ /* 0x000fe20008410000 */
[----:B------:R-:W-:Y:S01]  /*1ae0*/  FMUL.FTZ R150, R150, UR12 ;  /* 0x0000000c96967c20 */ /* 0x000fe20008410000 */
[----:B------:R-:W-:Y:S01]  /*1af0*/  FFMA.FTZ R134, R35, R25, R134 ;  /* 0x0000001923867223 */ /* 0x000fe20000010086 */
[----:B------:R-:W-:Y:S01]  /*1b00*/  ISETP.NE.AND.EX P0, PT, RZ, UR21, PT, P0 ;  /* 0x00000015ff007c0c */ /* 0x000fe2000bf05300 */
[----:B------:R-:W3:Y:S02]  /*1b10*/  LDL.LU R152, [R1+0x7c] ;  /* 0x00007c0001987983 */ /* 0x000ee40000300800 */
[----:B------:R-:W-:-:S04]  /*1b20*/  FFMA.FTZ R134, R148, R27, R134 ;  /* 0x0000001b94867223 */ /* 0x000fc80000010086 */
[----:B------:R-:W-:-:S04]  /*1b30*/  FFMA.FTZ R134, R149, R29, R134 ;  /* 0x0000001d95867223 */ /* 0x000fc80000010086 */
[----:B------:R-:W-:Y:S02]  /*1b40*/  FFMA.FTZ R134, R150, R31, R134 ;  /* 0x0000001f96867223 */ /* 0x000fe40000010086 */
[----:B------:R-:W1:Y:S01]  /*1b50*/  @P0 LDC.64 R192, c[0x0][0x438] ;  /* 0x00010e00ffc00b82 */ /* 0x000e620000000a00 */
        /* <DEDUP_REMOVED lines=19> */
[----:B------:R-:W4:Y:S04]  /*1c90*/  LDL.LU R134, [R1+0x78] ;  /* 0x0000780001867983 */ /* 0x000f280000300800 */
[----:B------:R0:W-:Y:S02]  /*1ca0*/  @!P2 STS.64 [R162], R132 ;  /* 0x00000084a200a388 */ /* 0x0001e40000000a00 */
[----:B0-----:R-:W0:Y:S02]  /*1cb0*/  @P0 LDC.64 R132, c[0x0][0x438] ;  /* 0x00010e00ff840b82 */ /* 0x001e240000000a00 */
[----:B------:R-:W4:Y:S01]  /*1cc0*/  LDL.LU R162, [R1+0x74] ;  /* 0x0000740001a27983 */ /* 0x000f220000300800 */
[----:B0-----:R-:W-:-:S05]  /*1cd0*/  @P0 IMAD.WIDE.U32 R132, R180, 0x10, R132 ;  /* 0x00000010b4840825 */ /* 0x001fca00078e0084 */
[----:B------:R0:W5:Y:S02]  /*1ce0*/  @P0 LDG.E.128 R96, desc[UR16][R132.64] ;  /* 0x0000001084600981 */ /* 0x000164000c1e1d00 */
[----:B0-----:R-:W0:Y:S02]  /*1cf0*/  @P0 LDC.64 R132, c[0x0][0x438] ;  /* 0x00010e00ff840b82 */ /* 0x001e240000000a00 */
[----:B0-----:R-:W-:-:S05]  /*1d00*/  @P0 IMAD.WIDE.U32 R132, R171, 0x10, R132 ;  /* 0x00000010ab840825 */ /* 0x001fca00078e0084 */
[----:B------:R1:W5:Y:S02]  /*1d10*/  @P0 LDG.E.128 R100, desc[UR16][R132.64] ;  /* 0x0000001084640981 */ /* 0x000364000c1e1d00 */
[----:B-1----:R-:W-:Y:S02]  /*1d20*/  @P0 IMAD.WIDE.U32 R132, R161, 0x10, R192 ;  /* 0x00000010a1840825 */ /* 0x002fe400078e00c0 */
[----:B------:R-:W0:Y:S03]  /*1d30*/  @P0 LDC.64 R192, c[0x0][0x438] ;  /* 0x00010e00ffc00b82 */ /* 0x000e260000000a00 */
[----:B------:R1:W5:Y:S05]  /*1d40*/  @P0 LDG.E.128 R104, desc[UR16][R132.64] ;  /* 0x0000001084680981 */ /* 0x00036a000c1e1d00 */
[----:B-1----:R-:W1:Y:S02]  /*1d50*/  @P0 LDC.64 R132, c[0x0][0x438] ;  /* 0x00010e00ff840b82 */ /* 0x002e640000000a00 */
[----:B-1----:R-:W-:-:S05]  /*1d60*/  @P0 IMAD.WIDE.U32 R132, R34, 0x10, R132 ;  /* 0x0000001022840825 */ /* 0x002fca00078e0084 */
[----:B------:R0:W5:Y:S02]  /*1d70*/  @P0 LDG.E.128 R108, desc[UR16][R132.64] ;  /* 0x00000010846c0981 */ /* 0x000164000c1e1d00 */
[----:B0-----:R-:W-:Y:S02]  /*1d80*/  @P0 IMAD.WIDE.U32 R132, R2, 0x10, R192 ;  /* 0x0000001002840825 */ /* 0x001fe400078e00c0 */
[----:B------:R-:W0:Y:S03]  /*1d90*/  @P0 LDC.64 R192, c[0x0][0x438] ;  /* 0x00010e00ffc00b82 */ /* 0x000e260000000a00 */
[----:B------:R1:W5:Y:S05]  /*1da0*/  @P0 LDG.E.128 R112, desc[UR16][R132.64] ;  /* 0x0000001084700981 */ /* 0x00036a000c1e1d00 */
[----:B-1----:R-:W1:Y:S02]  /*1db0*/  @P0 LDC.64 R132, c[0x0][0x438] ;  /* 0x00010e00ff840b82 */ /* 0x002e640000000a00 */
[----:B-1----:R-:W-:-:S05]  /*1dc0*/  @P0 IMAD.WIDE.U32 R132, R3, 0x10, R132 ;  /* 0x0000001003840825 */ /* 0x002fca00078e0084 */
[----:B------:R0:W5:Y:S02]  /*1dd0*/  @P0 LDG.E.128 R116, desc[UR16][R132.64] ;  /* 0x0000001084740981 */ /* 0x000164000c1e1d00 */
[----:B0-----:R-:W-:Y:S02]  /*1de0*/  @P0 IMAD.WIDE.U32 R132, R4, 0x10, R192 ;  /* 0x0000001004840825 */ /* 0x001fe400078e00c0 */
[----:B------:R-:W4:Y:S02]  /*1df0*/  LDL.LU R193, [R1+0x70] ;  /* 0x0000700001c17983 */ /* 0x000f240000300800 */
[----:B------:R-:W-:Y:S01]  /*1e00*/  FFMA.FTZ R216, R136, R20, R216 ;  /* 0x0000001488d87223 */ /* 0x000fe200000100d8 */
[----:B------:R-:W-:Y:S01]  /*1e10*/  FFMA.FTZ R217, R137, R22, R217 ;  /* 0x0000001689d97223 */ /* 0x000fe200000100d9 */
[----:B------:R-:W-:Y:S01]  /*1e20*/  PLOP3.LUT P2, PT, PT, PT, UP0, 0x80, 0x8 ;  /* 0x000000000008781c */ /* 0x000fe20003f4f008 */
[----:B------:R-:W-:Y:S01]  /*1e30*/  @UP0 UIMAD.WIDE UR4, UR6, 0x4, UR4 ;  /* 0x00000004060408a5 */ /* 0x000fe2000f8e0204 */
[----:B---3--:R-:W-:Y:S01]  /*1e40*/  FADD.FTZ R152, R138, R152 ;  /* 0x000000988a987221 */ /* 0x008fe20000010000 */
[C---:B--2---:R-:W-:Y:S01]  /*1e50*/  FADD.FTZ R151, R139.reuse, R151 ;  /* 0x000000978b977221 */ /* 0x044fe20000010000 */
[----:B------:R0:W5:Y:S01]  /*1e60*/  @P0 LDG.E.128 R120, desc[UR16][R132.64] ;  /* 0x0000001084780981 */ /* 0x000162000c1e1d00 */
[----:B------:R-:W-:Y:S01]  /*1e70*/  FADD.FTZ R232, R140, R232 ;  /* 0x000000e88ce87221 */ /* 0x000fe20000010000 */
[----:B------:R-:W-:Y:S01]  /*1e80*/  FFMA.FTZ R219, R139, R26, R219 ;  /* 0x0000001a8bdb7223 */ /* 0x000fe200000100db */
[----:B------:R-:W-:Y:S01]  /*1e90*/  FADD.FTZ R222, R141, R222 ;  /* 0x000000de8dde7221 */ /* 0x000fe20000010000 */
[----:B0-----:R-:W-:-:S02]  /*1ea0*/  MOV R132, UR4 ;  /* 0x0000000400847c02 */ /* 0x001fc40008000f00 */
[----:B------:R-:W-:Y:S01]  /*1eb0*/  MOV R133, UR5 ;  /* 0x0000000500857c02 */ /* 0x000fe20008000f00 */
[----:B------:R-:W-:Y:S01]  /*1ec0*/  FFMA.FTZ R218, R138, R24, R218 ;  /* 0x000000188ada7223 */ /* 0x000fe200000100da */
[----:B------:R-:W-:Y:S01]  /*1ed0*/  FFMA.FTZ R220, R140, R28, R220 ;  /* 0x0000001c8cdc7223 */ /* 0x000fe200000100dc */
[----:B------:R-:W-:Y:S01]  /*1ee0*/  FFMA.FTZ R221, R141, R30, R221 ;  /* 0x0000001e8ddd7223 */ /* 0x000fe200000100dd */
[----:B------:R-:W-:Y:S01]  /*1ef0*/  FFMA.FTZ R215, R135, R18, R215 ;  /* 0x0000001287d77223 */ /* 0x000fe200000100d7 */
[----:B----4-:R-:W-:Y:S01]  /*1f00*/  FADD.FTZ R134, R137, R134 ;  /* 0x0000008689867221 */ /* 0x010fe20000010000 */
[----:B------:R-:W-:Y:S02]  /*1f10*/  FADD.FTZ R162, R136, R162 ;  /* 0x000000a288a27221 */ /* 0x000fe40000010000 */
[----:B------:R-:W0:Y:S01]  /*1f20*/  LDC.64 R136, c[0x0][0x3b0] ;  /* 0x0000ec00ff887b82 */ /* 0x000e220000000a00 */
[----:B------:R-:W-:-:S05]  /*1f30*/  FADD.FTZ R193, R135, R193 ;  /* 0x000000c187c17221 */ /* 0x000fca0000010000 */
[----:B------:R-:W-:Y:S04]  /*1f40*/  STL [R1+0x70], R193 ;  /* 0x000070c101007387 */ /* 0x000fe80000100800 */
[----:B------:R-:W-:Y:S04]  /*1f50*/  STL [R1+0x74], R162 ;  /* 0x000074a201007387 */ /* 0x000fe80000100800 */
[----:B------:R-:W-:Y:S04]  /*1f60*/  STL [R1+0x78], R134 ;  /* 0x0000788601007387 */ /* 0x000fe80000100800 */
[----:B------:R-:W-:Y:S04]  /*1f70*/  STL [R1+0x7c], R152 ;  /* 0x00007c9801007387 */ /* 0x000fe80000100800 */
[----:B------:R-:W-:Y:S04]  /*1f80*/  STL [R1+0x80], R151 ;  /* 0x0000809701007387 */ /* 0x000fe80000100800 */
[----:B------:R-:W2:Y:S04]  /*1f90*/  LDL.LU R139, [R1+0x90] ;  /* 0x00009000018b7983 */ /* 0x000ea80000300800 */
[----:B------:R1:W-:Y:S04]  /*1fa0*/  STL [R1+0x84], R232 ;  /* 0x000084e801007387 */ /* 0x0003e80000100800 */
[----:B------:R-:W3:Y:S04]  /*1fb0*/  LDL.LU R138, [R1+0x94] ;  /* 0x00009400018a7983 */ /* 0x000ee80000300800 */
[----:B-1----:R0:W4:Y:S04]  /*1fc0*/  @P2 LDG.E R232, desc[UR16][R132.64] ;  /* 0x0000001084e82981 */ /* 0x002128000c1e1900 */
[----:B------:R1:W-:Y:S01]  /*1fd0*/  STL [R1+0x88], R222 ;  /* 0x000088de01007387 */ /* 0x0003e20000100800 */
[----:B0-----:R-:W-:-:S05]  /*1fe0*/  IMAD.WIDE.U32 R132, R180, 0x4, R136 ;  /* 0x00000004b4847825 */ /* 0x001fca00078e0088 */
[----:B-1----:R0:W5:Y:S02]  /*1ff0*/  LDG.E R222, desc[UR16][R132.64] ;  /* 0x0000001084de7981 */ /* 0x002164000c1e1900 */
[----:B0-----:R-:W-:-:S05]  /*2000*/  IMAD.WIDE.U32 R132, R171, 0x4, R136 ;  /* 0x00000004ab847825 */ /* 0x001fca00078e0088 */
[----:B------:R0:W5:Y:S02]  /*2010*/  LDG.E R193, desc[UR16][R132.64] ;  /* 0x0000001084c17981 */ /* 0x000164000c1e1900 */
[----:B0-----:R-:W-:-:S05]  /*2020*/  IMAD.WIDE.U32 R132, R161, 0x4, R136 ;  /* 0x00000004a1847825 */ /* 0x001fca00078e0088 */
[----:B------:R0:W5:Y:S02]  /*2030*/  LDG.E R192, desc[UR16][R132.64] ;  /* 0x0000001084c07981 */ /* 0x000164000c1e1900 */
[----:B0-----:R-:W-:-:S05]  /*2040*/  IMAD.WIDE.U32 R132, R34, 0x4, R136 ;  /* 0x0000000422847825 */ /* 0x001fca00078e0088 */
[----:B------:R0:W5:Y:S02]  /*2050*/  LDG.E R162, desc[UR16][R132.64] ;  /* 0x0000001084a27981 */ /* 0x000164000c1e1900 */
[----:B0-----:R-:W-:-:S05]  /*2060*/  IMAD.WIDE.U32 R132, R2, 0x4, R136 ;  /* 0x0000000402847825 */ /* 0x001fca00078e0088 */
[----:B------:R0:W5:Y:S01]  /*2070*/  LDG.E R140, desc[UR16][R132.64] ;  /* 0x00000010848c7981 */ /* 0x000162000c1e1900 */
[----:B------:R-:W-:-:S05]  /*2080*/  IMAD.WIDE.U32 R134, R4, 0x4, R136 ;  /* 0x0000000404867825 */ /* 0x000fca00078e0088 */
[----:B------:R-:W5:Y:S01]  /*2090*/  LDG.E R151, desc[UR16][R134.64] ;  /* 0x0000001086977981 */ /* 0x000f62000c1e1900 */
[----:B0-----:R-:W-:-:S05]  /*20a0*/  IMAD.WIDE.U32 R132, R3, 0x4, R136 ;  /* 0x0000000403847825 */ /* 0x001fca00078e0088 */
[----:B------:R0:W5:Y:S02]  /*20b0*/  LDG.E R141, desc[UR16][R132.64] ;  /* 0x00000010848d7981 */ /* 0x000164000c1e1900 */
[C---:B0-----:R-:W-:Y:S02]  /*20c0*/  IMAD.WIDE.U32 R132, R5.reuse, 0x4, R136 ;  /* 0x0000000405847825 */ /* 0x041fe400078e0088 */
[----:B------:R-:W3:Y:S04]  /*20d0*/  LDL.LU R137, [R1+0x8c] ;  /* 0x00008c0001897983 */ /* 0x000ee80000300800 */
[----:B------:R0:W5:Y:S02]  /*20e0*/  LDG.E R152, desc[UR16][R132.64] ;  /* 0x0000001084987981 */ /* 0x000164000c1e1900 */
[----:B0-----:R-:W0:Y:S02]  /*20f0*/  @P0 LDC.64 R132, c[0x0][0x438] ;  /* 0x00010e00ff840b82 */ /* 0x001e240000000a00 */
[----:B0-----:R-:W-:-:S05]  /*2100*/  @P0 IMAD.WIDE.U32 R132, R5, 0x10, R132 ;  /* 0x0000001005840825 */ /* 0x001fca00078e0084 */
[----:B------:R0:W5:Y:S01]  /*2110*/  @P0 LDG.E.128 R124, desc[UR16][R132.64] ;  /* 0x00000010847c0981 */ /* 0x000162000c1e1d00 */
[C---:B------:R-:W-:Y:S01]  /*2120*/  @!P1 IADD3 R194, PT, PT, R197.reuse, 0x4000, RZ ;  /* 0x00004000c5c29810 */ /* 0x040fe20007ffe0ff */
[----:B------:R-:W-:Y:S01]  /*2130*/  BAR.SYNC.DEFER_BLOCKING 0x0 ;  /* 0x0000000000007b1d */ /* 0x000fe20000010000 */
[C---:B------:R-:W-:Y:S01]  /*2140*/  FFMA.FTZ R223, R142.reuse, R32, R223 ;  /* 0x000000208edf7223 */ /* 0x040fe200000100df */
[C---:B------:R-:W-:Y:S02]  /*2150*/  IADD3 R136, PT, PT, R197.reuse, 0x4030, RZ ;  /* 0x00004030c5887810 */ /* 0x040fe40007ffe0ff */
[----:B------:R-:W-:Y:S02]  /*2160*/  @!P1 IADD3 R136, PT, PT, R197, 0x4010, RZ ;  /* 0x00004010c5889810 */ /* 0x000fe40007ffe0ff */
[----:B0-----:R0:W1:Y:S01]  /*2170*/  LDS.128 R132, [R194] ;  /* 0x00000000c2847984 */ /* 0x0010620000000c00 */
[----:B--2---:R-:W-:Y:S01]  /*2180*/  FADD.FTZ R139, R143, R139 ;  /* 0x0000008b8f8b7221 */ /* 0x004fe20000010000 */
[----:B---3--:R-:W-:-:S02]  /*2190*/  FADD.FTZ R137, R142, R137 ;  /* 0x000000898e897221 */ /* 0x008fc40000010000 */
[----:B------:R-:W2:Y:S04]  /*21a0*/  LDL.LU R142, [R1+0x98] ;  /* 0x00009800018e7983 */ /* 0x000ea80000300800 */
[----:B------:R-:W-:Y:S04]  /*21b0*/  STL [R1+0x8c], R137 ;  /* 0x00008c8901007387 */ /* 0x000fe80000100800 */
[----:B0-----:R-:W3:Y:S04]  /*21c0*/  LDL.LU R194, [R1+0xa0] ;  /* 0x0000a00001c27983 */ /* 0x001ee80000300800 */
[----:B------:R-:W-:Y:S04]  /*21d0*/  STL [R1+0x90], R139 ;  /* 0x0000908b01007387 */ /* 0x000fe80000100800 */
[----:B------:R-:W3:Y:S01]  /*21e0*/  LDL.LU R197, [R1+0x9c] ;  /* 0x00009c0001c57983 */ /* 0x000ee20000300800 */
[----:B------:R-:W-:-:S05]  /*21f0*/  FADD.FTZ R138, R144, R138 ;  /* 0x0000008a908a7221 */ /* 0x000fca0000010000 */
[----:B------:R-:W-:Y:S04]  /*2200*/  STL [R1+0x94], R138 ;  /* 0x0000948a01007387 */ /* 0x000fe80000100800 */
[----:B------:R-:W0:Y:S01]  /*2210*/  LDS.128 R136, [R136] ;  /* 0x0000000088887984 */ /* 0x000e220000000c00 */
[----:B-1----:R-:W-:Y:S01]  /*2220*/  FADD.FTZ R132, RZ, R132 ;  /* 0x00000084ff847221 */ /* 0x002fe20000010000 */
[----:B------:R-:W-:-:S03]  /*2230*/  FADD.FTZ R133, RZ, R133 ;  /* 0x00000085ff857221 */ /* 0x000fc60000010000 */
[----:B------:R-:W-:Y:S01]  /*2240*/  FADD.FTZ R134, R134, R132 ;  /* 0x0000008486867221 */ /* 0x000fe20000010000 */
[----:B------:R-:W-:Y:S01]  /*2250*/  FADD.FTZ R133, R135, R133 ;  /* 0x0000008587857221 */ /* 0x000fe20000010000 */
[----:B------:R-:W-:Y:S01]  /*2260*/  UISETP.NE.U32.AND UP1, UPT, UR20, URZ, UPT ;  /* 0x000000ff1400728c */ /* 0x000fe2000bf25070 */
[----:B------:R-:W-:-:S03]  /*2270*/  UMOV UR5, 0x3f800000 ;  /* 0x3f80000000057882 */ /* 0x000fc60000000000 */
[----:B------:R-:W-:Y:S01]  /*2280*/  UISETP.NE.AND.EX UP1, UPT, UR21, URZ, UPT, UP1 ;  /* 0x000000ff1500728c */ /* 0x000fe2000bf25310 */
[----:B----4-:R-:W-:Y:S01]  /*2290*/  @P2 R2UR UR5, R232 ;  /* 0x00000000e80522ca */ /* 0x010fe200000e0000 */
[----:B------:R-:W-:Y:S01]  /*22a0*/  FFMA.FTZ R224, R143, R33, R224 ;  /* 0x000000218fe07223 */ /* 0x000fe200000100e0 */
[----:B------:R-:W-:Y:S01]  /*22b0*/  FFMA.FTZ R225, R144, R35, R225 ;  /* 0x0000002390e17223 */ /* 0x000fe200000100e1 */
        /* <DEDUP_REMOVED lines=9> */
[----:B------:R-:W-:Y:S01]  /*2350*/  FFMA.FTZ R226, R145, R148, R226 ;  /* 0x0000009491e27223 */ /* 0x000fe200000100e2 */
[----:B------:R-:W-:Y:S01]  /*2360*/  FFMA.FTZ R227, R146, R149, R227 ;  /* 0x0000009592e37223 */ /* 0x000fe200000100e3 */
[----:B------:R-:W-:Y:S01]  /*2370*/  FFMA.FTZ R228, R147, R150, R228 ;  /* 0x0000009693e47223 */ /* 0x000fe200000100e4 */
[----:B--2---:R-:W-:-:S05]  /*2380*/  FADD.FTZ R142, R145, R142 ;  /* 0x0000008e918e7221 */ /* 0x004fca0000010000 */
[----:B------:R0:W-:Y:S01]  /*2390*/  STL [R1+0x98], R142 ;  /* 0x0000988e01007387 */ /* 0x0001e20000100800 */
[----:B---3--:R-:W-:Y:S01]  /*23a0*/  FADD.FTZ R194, R147, R194 ;  /* 0x000000c293c27221 */ /* 0x008fe20000010000 */
[----:B------:R-:W-:-:S05]  /*23b0*/  FADD.FTZ R197, R146, R197 ;  /* 0x000000c592c57221 */ /* 0x000fca0000010000 */
        /* <DEDUP_REMOVED lines=9> */
[----:B------:R-:W-:Y:S01]  /*2450*/  MOV R136, UR13 ;  /* 0x0000000d00887c02 */ /* 0x000fe20008000f00 */
[----:B------:R-:W-:Y:S01]  /*2460*/  UMOV UR4, UR7 ;  /* 0x0000000700047c82 */ /* 0x000fe20008000000 */
[----:B------:R-:W-:Y:S02]  /*2470*/  MOV R137, UR13 ;  /* 0x0000000d00897c02 */ /* 0x000fe40008000f00 */
[----:B------:R-:W-:Y:S01]  /*2480*/  MOV R138, UR13 ;  /* 0x0000000d008a7c02 */ /* 0x000fe20008000f00 */
[----:B------:R-:W-:Y:S01]  /*2490*/  FFMA.FTZ R136, R0, R136, UR14 ;  /* 0x0000000e00887e23 */ /* 0x000fe20008010088 */
[----:B------:R-:W-:Y:S01]  /*24a0*/  MOV R0, UR13 ;  /* 0x0000000d00007c02 */ /* 0x000fe20008000f00 */
[----:B------:R-:W-:Y:S01]  /*24b0*/  FFMA.FTZ R137, R183, R137, UR14 ;  /* 0x0000000eb7897e23 */ /* 0x000fe20008010089 */
[----:B-----5:R-:W-:Y:S01]  /*24c0*/  LOP3.LUT P2, RZ, R222, 0xff, RZ, 0xc0, !PT ;  /* 0x000000ffdeff7812 */ /* 0x020fe2000784c0ff */
        /* <DEDUP_REMOVED lines=16> */
[----:B------:R-:W-:Y:S01]  /*25d0*/  LOP3.LUT P3, RZ, R222, 0xff00, RZ, 0xc0, !PT ;  /* 0x0000ff00deff7812 */ /* 0x000fe2000786c0ff */
[-C--:B------:R-:W-:Y:S01]  /*25e0*/  FMUL.FTZ R136, R132, R144.reuse ;  /* 0x0000009084887220 */ /* 0x080fe20000410000 */
[----:B------:R-:W-:Y:S01]  /*25f0*/  FMUL.FTZ R143, R0, UR4 ;  /* 0x00000004008f7c20 */ /* 0x000fe20008410000 */
[----:B------:R-:W-:Y:S01]  /*2600*/  FMUL.FTZ R0, R187, UR4 ;  /* 0x00000004bb007c20 */ /* 0x000fe20008410000 */
[----:B------:R-:W-:Y:S01]  /*2610*/  FMUL.FTZ R139, R134, R137 ;  /* 0x00000089868b7220 */ /* 0x000fe20000410000 */
[----:B------:R-:W-:Y:S01]  /*2620*/  FMUL.FTZ R132, R36, R144 ;  /* 0x0000009024847220 */ /* 0x000fe20000410000 */
[-C--:B------:R-:W-:Y:S01]  /*2630*/  FMUL.FTZ R138, R133, R143.reuse ;  /* 0x0000008f858a7220 */ /* 0x080fe20000410000 */
[-C--:B0-----:R-:W-:Y:S01]  /*2640*/  FMUL.FTZ R142, R135, R0.reuse ;  /* 0x00000000878e7220 */ /* 0x081fe20000410000 */
[----:B------:R-:W-:Y:S01]  /*2650*/  FMUL.FTZ R133, R37, R143 ;  /* 0x0000008f25857220 */ /* 0x000fe20000410000 */
[----:B------:R-:W-:Y:S01]  /*2660*/  FMUL.FTZ R134, R38, R137 ;  /* 0x0000008926867220 */ /* 0x000fe20000410000 */
[----:B------:R-:W-:Y:S01]  /*2670*/  FMUL.FTZ R135, R39, R0 ;  /* 0x0000000027877220 */ /* 0x000fe20000410000 */
[----:B------:R-:W-:-:S02]  /*2680*/  LOP3.LUT P4, RZ, R222, 0xff0000, RZ, 0xc0, !PT ;  /* 0x00ff0000deff7812 */ /* 0x000fc4000788c0ff */
[----:B------:R-:W-:Y:S02]  /*2690*/  ISETP.GE.U32.AND P5, PT, R222, 0x1000000, PT ;  /* 0x01000000de00780c */ /* 0x000fe40003fa6070 */
[----:B------:R-:W-:Y:S02]  /*26a0*/  FSEL R0, R136, RZ, P2 ;  /* 0x000000ff88007208 */ /* 0x000fe40001000000 */
[----:B------:R-:W-:Y:S02]  /*26b0*/  FSEL R138, R138, RZ, P3 ;  /* 0x000000ff8a8a7208 */ /* 0x000fe40001800000 */
[----:B------:R-:W-:Y:S02]  /*26c0*/  FSEL R139, R139, RZ, P4 ;  /* 0x000000ff8b8b7208 */ /* 0x000fe40002000000 */
[----:B------:R-:W-:Y:S02]  /*26d0*/  FSEL R142, R142, RZ, P5 ;  /* 0x000000ff8e8e7208 */ /* 0x000fe40002800000 */
[----:B------:R-:W-:-:S02]  /*26e0*/  SEL R132, R132, RZ, P2 ;  /* 0x000000ff84847207 */ /* 0x000fc40001000000 */
[----:B------:R-:W-:Y:S02]  /*26f0*/  SEL R133, R133, RZ, P3 ;  /* 0x000000ff85857207 */ /* 0x000fe40001800000 */
[----:B------:R-:W-:Y:S02]  /*2700*/  SEL R134, R134, RZ, P4 ;  /* 0x000000ff86867207 */ /* 0x000fe40002000000 */
[----:B------:R-:W-:Y:S01]  /*2710*/  SEL R135, R135, RZ, P5 ;  /* 0x000000ff87877207 */ /* 0x000fe20002800000 */
[----:B------:R-:W-:Y:S06]  /*2720*/  BRA `(.L_x_15191) ;  /* 0x0000000000b47947 */ /* 0x000fec0003800000 */
.L_x_15190:
[----:B------:R-:W-:Y:S01]  /*2730*/  MOV R128, UR13 ;  /* 0x0000000d00807c02 */ /* 0x000fe20008000f00 */
[----:B------:R-:W-:Y:S01]  /*2740*/  UMOV UR4, UR7 ;  /* 0x0000000700047c82 */ /* 0x000fe20008000000 */
[C---:B-----5:R-:W-:Y:S02]  /*2750*/  LOP3.LUT P2, RZ, R222.reuse, 0xff, RZ, 0xc0, !PT ;  /* 0x000000ffdeff7812 */ /* 0x060fe4000784c0ff */
[----:B------:R-:W-:Y:S01]  /*2760*/  LOP3.LUT P3, RZ, R222, 0xff00, RZ, 0xc0, !PT ;  /* 0x0000ff00deff7812 */ /* 0x000fe2000786c0ff */
[----:B------:R-:W-:Y:S01]  /*2770*/  FFMA.FTZ R128, R0, R128, UR14 ;  /* 0x0000000e00807e23 */ /* 0x000fe20008010080 */
[----:B------:R-:W-:Y:S02]  /*2780*/  MOV R0, UR13 ;  /* 0x0000000d00007c02 */ /* 0x000fe40008000f00 */
[----:B------:R-:W-:Y:S01]  /*2790*/  LOP3.LUT P4, RZ, R222, 0xff0000, RZ, 0xc0, !PT ;  /* 0x00ff0000deff7812 */ /* 0x000fe2000788c0ff */
[----:B------:R-:W-:Y:S01]  /*27a0*/  FADD.FTZ R128, R182, -R128 ;  /* 0x80000080b6807221 */ /* 0x000fe20000010000 */
[----:B------:R-:W-:Y:S01]  /*27b0*/  ISETP.GE.U32.AND P5, PT, R222, 0x1000000, PT ;  /* 0x01000000de00780c */ /* 0x000fe20003fa6070 */
[----:B------:R-:W-:-:S02]  /*27c0*/  FFMA.FTZ R0, R181, R0, UR14 ;  /* 0x0000000eb5007e23 */ /* 0x000fc40008010000 */
[----:B------:R-:W-:Y:S02]  /*27d0*/  FMUL.FTZ R128, R128, UR12 ;  /* 0x0000000c80807c20 */ /* 0x000fe40008410000 */
[----:B------:R-:W-:Y:S01]  /*27e0*/  FADD.FTZ R129, R184, -R0 ;  /* 0x80000000b8817221 */ /* 0x000fe20000010000 */
[----:B------:R-:W-:Y:S01]  /*27f0*/  MOV R0, UR13 ;  /* 0x0000000d00007c02 */ /* 0x000fe20008000f00 */
[----:B------:R-:W-:Y:S02]  /*2800*/  FMUL.FTZ R144, R128, UR5 ;  /* 0x0000000580907c20 */ /* 0x000fe40008410000 */
[----:B------:R-:W-:Y:S02]  /*2810*/  FMUL.FTZ R129, R129, UR12 ;  /* 0x0000000c81817c20 */ /* 0x000fe40008410000 */
[----:B------:R-:W-:Y:S01]  /*2820*/  FFMA.FTZ R0, R183, R0, UR14 ;  /* 0x0000000eb7007e23 */ /* 0x000fe20008010000 */
[----:B------:R-:W-:Y:S01]  /*2830*/  FMUL.FTZ R144, R144, UR4 ;  /* 0x0000000490907c20 */ /* 0x000fe20008410000 */
[----:B------:R-:W-:-:S02]  /*2840*/  FMUL.FTZ R143, R129, UR5 ;  /* 0x00000005818f7c20 */ /* 0x000fc40008410000 */
[----:B------:R-:W-:Y:S01]  /*2850*/  FADD.FTZ R130, R186, -R0 ;  /* 0x80000000ba827221 */ /* 0x000fe20000010000 */
[----:B------:R-:W-:Y:S01]  /*2860*/  MOV R0, UR13 ;  /* 0x0000000d00007c02 */ /* 0x000fe20008000f00 */
[----:B------:R-:W-:Y:S01]  /*2870*/  FMUL.FTZ R143, R143, UR4 ;  /* 0x000000048f8f7c20 */ /* 0x000fe20008410000 */
[-C--:B------:R-:W-:Y:S01]  /*2880*/  FMUL.FTZ R136, R132, R144.reuse ;  /* 0x0000009084887220 */ /* 0x080fe20000410000 */
[----:B------:R-:W-:Y:S01]  /*2890*/  FMUL.FTZ R130, R130, UR12 ;  /* 0x0000000c82827c20 */ /* 0x000fe20008410000 */
[----:B------:R-:W-:Y:S01]  /*28a0*/  FMUL.FTZ R132, R36, R144 ;  /* 0x0000009024847220 */ /* 0x000fe20000410000 */
[----:B------:R-:W-:Y:S01]  /*28b0*/  FFMA.FTZ R0, R185, R0, UR14 ;  /* 0x0000000eb9007e23 */ /* 0x000fe20008010000 */
[-C--:B------:R-:W-:Y:S01]  /*28c0*/  FMUL.FTZ R138, R133, R143.reuse ;  /* 0x0000008f858a7220 */ /* 0x080fe20000410000 */
[----:B------:R-:W-:Y:S01]  /*28d0*/  FMUL.FTZ R137, R130, UR5 ;  /* 0x0000000582897c20 */ /* 0x000fe20008410000 */
[----:B------:R-:W-:Y:S01]  /*28e0*/  FMUL.FTZ R133, R37, R143 ;  /* 0x0000008f25857220 */ /* 0x000fe20000410000 */
[----:B------:R-:W-:Y:S01]  /*28f0*/  FADD.FTZ R131, R187, -R0 ;  /* 0x80000000bb837221 */ /* 0x000fe20000010000 */
[----:B------:R-:W-:Y:S01]  /*2900*/  SEL R132, R132, RZ, P2 ;  /* 0x000000ff84847207 */ /* 0x000fe20001000000 */
[----:B------:R-:W-:Y:S01]  /*2910*/  FMUL.FTZ R137, R137, UR4 ;  /* 0x0000000489897c20 */ /* 0x000fe20008410000 */
[----:B------:R-:W-:Y:S01]  /*2920*/  FSEL R138, R138, RZ, P3 ;  /* 0x000000ff8a8a7208 */ /* 0x000fe20001800000 */
[----:B------:R-:W-:Y:S01]  /*2930*/  FMUL.FTZ R131, R131, UR12 ;  /* 0x0000000c83837c20 */ /* 0x000fe20008410000 */
[----:B------:R-:W-:Y:S01]  /*2940*/  SEL R133, R133, RZ, P3 ;  /* 0x000000ff85857207 */ /* 0x000fe20001800000 */
[-C--:B------:R-:W-:Y:S01]  /*2950*/  FMUL.FTZ R139, R134, R137.reuse ;  /* 0x00000089868b7220 */ /* 0x080fe20000410000 */
[----:B------:R-:W-:Y:S01]  /*2960*/  FMUL.FTZ R134, R38, R137 ;  /* 0x0000008926867220 */ /* 0x000fe20000410000 */
[----:B------:R-:W-:-:S03]  /*2970*/  FMUL.FTZ R0, R131, UR5 ;  /* 0x0000000583007c20 */ /* 0x000fc60008410000 */
[----:B------:R-:W-:Y:S01]  /*2980*/  FSEL R139, R139, RZ, P4 ;  /* 0x000000ff8b8b7208 */ /* 0x000fe20002000000 */
[----:B------:R-:W-:Y:S01]  /*2990*/  FMUL.FTZ R0, R0, UR4 ;  /* 0x0000000400007c20 */ /* 0x000fe20008410000 */
[----:B------:R-:W-:-:S03]  /*29a0*/  SEL R134, R134, RZ, P4 ;  /* 0x000000ff86867207 */ /* 0x000fc60002000000 */
[-C--:B0-----:R-:W-:Y:S01]  /*29b0*/  FMUL.FTZ R142, R135, R0.reuse ;  /* 0x00000000878e7220 */ /* 0x081fe20000410000 */
[----:B------:R-:W-:Y:S01]  /*29c0*/  FMUL.FTZ R135, R39, R0 ;  /* 0x0000000027877220 */ /* 0x000fe20000410000 */
[----:B------:R-:W-:-:S03]  /*29d0*/  FSEL R0, R136, RZ, P2 ;  /* 0x000000ff88007208 */ /* 0x000fc60001000000 */
[----:B------:R-:W-:Y:S02]  /*29e0*/  FSEL R142, R142, RZ, P5 ;  /* 0x000000ff8e8e7208 */ /* 0x000fe40002800000 */
[----:B------:R-:W-:-:S07]  /*29f0*/  SEL R135, R135, RZ, P5 ;  /* 0x000000ff87877207 */ /* 0x000fce0002800000 */
.L_x_15191:
[----:B------:R-:W0:Y:S01]  /*2a00*/  @P0 LDC.64 R136, c[0x0][0x478] ;  /* 0x00011e00ff880b82 */ /* 0x000e220000000a00 */
[----:B------:R-:W-:Y:S02]  /*2a10*/  HFMA2 R181, -RZ, RZ, 0, 9.5367431640625e-07 ;  /* 0x00000010ffb57431 */ /* 0x000fe400000001ff */
[----:B0-----:R-:W-:-:S04]  /*2a20*/  @P0 IMAD.WIDE.U32 R136, R180, 0x10, R136 ;  /* 0x00000010b4880825 */ /* 0x001fc800078e0088 */
[----:B------:R-:W-:Y:S01]  /*2a30*/  IMAD.WIDE.U32 R180, R180, R181, UR28 ;  /* 0x0000001cb4b47e25 */ /* 0x000fe2000f8e00b5 */
[----:B------:R-:W-:Y:S04]  /*2a40*/  @P0 STG.E.128 desc[UR16][R136.64], R128 ;  /* 0x0000008088000986 */ /* 0x000fe8000c101d10 */
[----:B------:R0:W-:Y:S02]  /*2a50*/  STG.E.128 desc[UR16][R180.64], R132 ;  /* 0x00000084b4007986 */ /* 0x0001e4000c101d10 */
[----:B0-----:R-:W-:-:S05]  /*2a60*/  MOV R132, 0x10 ;  /* 0x0000001000847802 */ /* 0x001fca0000000f00 */
        /* <DEDUP_REMOVED lines=28> */
[----:B------:R-:W-:Y:S01]  /*2c30*/  FMUL.FTZ R136, R136, UR4 ;  /* 0x0000000488887c20 */ /* 0x000fe20008410000 */
[----:B------:R-:W-:Y:S01]  /*2c40*/  FMUL.FTZ R143, R133, R147 ;  /* 0x00000093858f7220 */ /* 0x000fe20000410000 */
[----:B------:R-:W-:Y:S01]  /*2c50*/  FMUL.FTZ R144, R134, R145 ;  /* 0x0000009186907220 */ /* 0x000fe20000410000 */
[----:B------:R-:W-:Y:S01]  /*2c60*/  LOP3.LUT P3, RZ, R193, 0xff00, RZ, 0xc0, !PT ;  /* 0x0000ff00c1ff7812 */ /* 0x000fe2000786c0ff */
[----:B------:R-:W-:Y:S01]  /*2c70*/  FMUL.FTZ R146, R135, R136 ;  /* 0x0000008887927220 */ /* 0x000fe20000410000 */
[----:B------:R-:W-:Y:S01]  /*2c80*/  FMUL.FTZ R132, R40, R172 ;  /* 0x000000ac28847220 */ /* 0x000fe20000410000 */
        /* <DEDUP_REMOVED lines=14> */
.L_x_15192:
        /* <DEDUP_REMOVED lines=43> */
[----:B------:R-:W-:-:S07]  /*3020*/  SEL R135, R135, RZ, P5 ;  /* 0x000000ff87877207 */ /* 0x000fce0002800000 */
.L_x_15193:
[----:B------:R-:W0:Y:S02]  /*3030*/  @P0 LDC.64 R144, c[0x0][0x478] ;  /* 0x00011e00ff900b82 */ /* 0x000e240000000a00 */
[----:B0-----:R-:W-:-:S05]  /*3040*/  @P0 IMAD.WIDE.U32 R144, R171, 0x10, R144 ;  /* 0x00000010ab900825 */ /* 0x001fca00078e0090 */
        /* <DEDUP_REMOVED lines=35> */
[----:B------:R-:W-:Y:S01]  /*3280*/  LOP3.LUT P3, RZ, R192, 0xff00, RZ, 0xc0, !PT ;  /* 0x0000ff00c0ff7812 */ /* 0x000fe2000786c0ff */
[----:B------:R-:W-:Y:S01]  /*3290*/  FMUL.FTZ R163, R134, R165 ;  /* 0x000000a586a37220 */ /* 0x000fe20000410000 */
[----:B------:R-:W-:Y:S01]  /*32a0*/  FMUL.FTZ R164, R135, R144 ;  /* 0x0000009087a47220 */ /* 0x000fe20000410000 */
[----:B------:R-:W-:Y:S01]  /*32b0*/  LOP3.LUT P4, RZ, R192, 0xff0000, RZ, 0xc0, !PT ;  /* 0x00ff0000c0ff7812 */ /* 0x000fe2000788c0ff */
[----:B------:R-:W-:Y:S01]  /*32c0*/  FMUL.FTZ R132, R44, R167 ;  /* 0x000000a72c847220 */ /* 0x000fe20000410000 */
[----:B------:R-:W-:Y:S01]  /*32d0*/  FMUL.FTZ R133, R45, R166 ;  /* 0x000000a62d857220 */ /* 0x000fe20000410000 */
[----:B------:R-:W-:Y:S01]  /*32e0*/  FMUL.FTZ R134, R46, R165 ;  /* 0x000000a52e867220 */ /* 0x000fe20000410000 */
[----:B------:R-:W-:Y:S01]  /*32f0*/  FMUL.FTZ R135, R47, R144 ;  /* 0x000000902f877220 */ /* 0x000fe20000410000 */
[----:B------:R-:W-:-:S02]  /*3300*/  ISETP.GE.U32.AND P5, PT, R192, 0x1000000, PT ;  /* 0x01000000c000780c */ /* 0x000fc40003fa6070 */
[----:B------:R-:W-:Y:S02]  /*3310*/  FSEL R144, R145, RZ, P2 ;  /* 0x000000ff91907208 */ /* 0x000fe40001000000 */
[----:B------:R-:W-:Y:S02]  /*3320*/  FSEL R145, R147, RZ, P3 ;  /* 0x000000ff93917208 */ /* 0x000fe40001800000 */
[----:B------:R-:W-:Y:S02]  /*3330*/  FSEL R147, R163, RZ, P4 ;  /* 0x000000ffa3937208 */ /* 0x000fe40002000000 */
[----:B------:R-:W-:Y:S02]  /*3340*/  FSEL R163, R164, RZ, P5 ;  /* 0x000000ffa4a37208 */ /* 0x000fe40002800000 */
[----:B------:R-:W-:Y:S02]  /*3350*/  SEL R132, R132, RZ, P2 ;  /* 0x000000ff84847207 */ /* 0x000fe40001000000 */
[----:B------:R-:W-:-:S02]  /*3360*/  SEL R133, R133, RZ, P3 ;  /* 0x000000ff85857207 */ /* 0x000fc40001800000 */
[----:B------:R-:W-:Y:S02]  /*3370*/  SEL R134, R134, RZ, P4 ;  /* 0x000000ff86867207 */ /* 0x000fe40002000000 */
[----:B------:R-:W-:Y:S01]  /*3380*/  SEL R135, R135, RZ, P5 ;  /* 0x000000ff87877207 */ /* 0x000fe20002800000 */
[----:B------:R-:W-:Y:S06]  /*3390*/  BRA `(.L_x_15195) ;  /* 0x0000000000b07947 */ /* 0x000fec0003800000 */
.L_x_15194:
        /* <DEDUP_REMOVED lines=43> */
[----:B------:R-:W-:-:S07]  /*3650*/  SEL R135, R135, RZ, P5 ;  /* 0x000000ff87877207 */ /* 0x000fce0002800000 */
.L_x_15195:
        /* <DEDUP_REMOVED lines=43> */
[----:B------:R-:W-:-:S02]  /*3910*/  LOP3.LUT P3, RZ, R162, 0xff00, RZ, 0xc0, !PT ;  /* 0x0000ff00a2ff7812 */ /* 0x000fc4000786c0ff */
[C---:B------:R-:W-:Y:S02]  /*3920*/  LOP3.LUT P4, RZ, R162.reuse, 0xff0000, RZ, 0xc0, !PT ;  /* 0x00ff0000a2ff7812 */ /* 0x040fe4000788c0ff */
[----:B------:R-:W-:Y:S02]  /*3930*/  ISETP.GE.U32.AND P5, PT, R162, 0x1000000, PT ;  /* 0x01000000a200780c */ /* 0x000fe40003fa6070 */
[----:B------:R-:W-:Y:S02]  /*3940*/  FSEL R153, R154, RZ, P2 ;  /* 0x000000ff9a997208 */ /* 0x000fe40001000000 */
[----:B------:R-:W-:Y:S02]  /*3950*/  FSEL R156, R156, RZ, P3 ;  /* 0x000000ff9c9c7208 */ /* 0x000fe40001800000 */
[----:B------:R-:W-:Y:S02]  /*3960*/  FSEL R157, R157, RZ, P4 ;  /* 0x000000ff9d9d7208 */ /* 0x000fe40002000000 */
[----:B------:R-:W-:-:S02]  /*3970*/  FSEL R158, R158, RZ, P5 ;  /* 0x000000ff9e9e7208 */ /* 0x000fc40002800000 */
[----:B------:R-:W-:Y:S02]  /*3980*/  SEL R132, R132, RZ, P2 ;  /* 0x000000ff84847207 */ /* 0x000fe40001000000 */
[----:B------:R-:W-:Y:S02]  /*3990*/  SEL R133, R133, RZ, P3 ;  /* 0x000000ff85857207 */ /* 0x000fe40001800000 */
[----:B------:R-:W-:Y:S02]  /*39a0*/  SEL R134, R134, RZ, P4 ;  /* 0x000000ff86867207 */ /* 0x000fe40002000000 */
[----:B------:R-:W-:Y:S01]  /*39b0*/  SEL R135, R135, RZ, P5 ;  /* 0x000000ff87877207 */ /* 0x000fe20002800000 */
[----:B------:R-:W-:Y:S06]  /*39c0*/  BRA `(.L_x_15197) ;  /* 0x0000000000b07947 */ /* 0x000fec0003800000 */
.L_x_15196:
[----:B------:R-:W-:Y:S02]  /*39d0*/  MOV R161, UR13 ;  /* 0x0000000d00a17c02 */ /* 0x000fe40008000f00 */
[C---:B------:R-:W-:Y:S02]  /*39e0*/  LOP3.LUT P2, RZ, R162.reuse, 0xff, RZ, 0xc0, !PT ;  /* 0x000000ffa2ff7812 */ /* 0x040fe4000784c0ff */
[C---:B------:R-:W-:Y:S01]  /*39f0*/  LOP3.LUT P3, RZ, R162.reuse, 0xff00, RZ, 0xc0, !PT ;  /* 0x0000ff00a2ff7812 */ /* 0x040fe2000786c0ff */
[----:B------:R-:W-:Y:S01]  /*3a00*/  FFMA.FTZ R161, R153, R161, UR14 ;  /* 0x0000000e99a17e23 */ /* 0x000fe200080100a1 */
[----:B------:R-:W-:Y:S02]  /*3a10*/  MOV R153, UR13 ;  /* 0x0000000d00997c02 */ /* 0x000fe40008000f00 */
[----:B------:R-:W-:Y:S01]  /*3a20*/  LOP3.LUT P4, RZ, R162, 0xff0000, RZ, 0xc0, !PT ;  /* 0x00ff0000a2ff7812 */ /* 0x000fe2000788c0ff */
[----:B------:R-:W-:Y:S01]  /*3a30*/  FADD.FTZ R161, R154, -R161 ;  /* 0x800000a19aa17221 */ /* 0x000fe20000010000 */
[----:B------:R-:W-:Y:S01]  /*3a40*/  MOV R154, UR13 ;  /* 0x0000000d009a7c02 */ /* 0x000fe20008000f00 */
[----:B------:R-:W-:Y:S01]  /*3a50*/  FFMA.FTZ R153, R155, R153, UR14 ;  /* 0x0000000e9b997e23 */ /* 0x000fe20008010099 */
[----:B------:R-:W-:Y:S01]  /*3a60*/  MOV R155, UR13 ;  /* 0x0000000d009b7c02 */ /* 0x000fe20008000f00 */
[----:B------:R-:W-:Y:S01]  /*3a70*/  FMUL.FTZ R161, R161, UR12 ;  /* 0x0000000ca1a17c20 */ /* 0x000fe20008410000 */
[----:B------:R-:W-:Y:S01]  /*3a80*/  ISETP.GE.U32.AND P5, PT, R162, 0x1000000, PT ;  /* 0x01000000a200780c */ /* 0x000fe20003fa6070 */
[----:B------:R-:W-:Y:S01]  /*3a90*/  FFMA.FTZ R154, R157, R154, UR14 ;  /* 0x0000000e9d9a7e23 */ /* 0x000fe2000801009a */
[----:B------:R-:W-:Y:S01]  /*3aa0*/  FADD.FTZ R153, R156, -R153 ;  /* 0x800000999c997221 */ /* 0x000fe20000010000 */
[----:B------:R-:W-:Y:S01]  /*3ab0*/  FFMA.FTZ R155, R159, R155, UR14 ;  /* 0x0000000e9f9b7e23 */ /* 0x000fe2000801009b */
[----:B------:R-:W-:Y:S01]  /*3ac0*/  FMUL.FTZ R161, R161, UR5 ;  /* 0x00000005a1a17c20 */ /* 0x000fe20008410000 */
[----:B------:R-:W-:Y:S01]  /*3ad0*/  FADD.FTZ R154, R158, -R154 ;  /* 0x8000009a9e9a7221 */ /* 0x000fe20000010000 */
[----:B------:R-:W-:Y:S01]  /*3ae0*/  FMUL.FTZ R153, R153, UR12 ;  /* 0x0000000c99997c20 */ /* 0x000fe20008410000 */
[----:B------:R-:W-:-:S02]  /*3af0*/  FADD.FTZ R160, R160, -R155 ;  /* 0x8000009ba0a07221 */ /* 0x000fc40000010000 */
[----:B------:R-:W-:Y:S01]  /*3b00*/  FMUL.FTZ R154, R154, UR12 ;  /* 0x0000000c9a9a7c20 */ /* 0x000fe20008410000 */
[----:B------:R-:W-:Y:S01]  /*3b10*/  FMUL.FTZ R153, R153, UR5 ;  /* 0x0000000599997c20 */ /* 0x000fe20008410000 */
[----:B------:R-:W-:Y:S02]  /*3b20*/  FMUL.FTZ R160, R160, UR12 ;  /* 0x0000000ca0a07c20 */ /* 0x000fe40008410000 */
[----:B------:R-:W-:Y:S01]  /*3b30*/  FMUL.FTZ R154, R154, UR5 ;  /* 0x000000059a9a7c20 */ /* 0x000fe20008410000 */
[----:B------:R-:W-:Y:S01]  /*3b40*/  FMUL.FTZ R159, R153, UR4 ;  /* 0x00000004999f7c20 */ /* 0x000fe20008410000 */
[----:B------:R-:W-:Y:S01]  /*3b50*/  FMUL.FTZ R156, R160, UR5 ;  /* 0x00000005a09c7c20 */ /* 0x000fe20008410000 */
[----:B------:R-:W-:Y:S01]  /*3b60*/  FMUL.FTZ R160, R161, UR4 ;  /* 0x00000004a1a07c20 */ /* 0x000fe20008410000 */
[----:B------:R-:W-:Y:S02]  /*3b70*/  FMUL.FTZ R155, R154, UR4 ;  /* 0x000000049a9b7c20 */ /* 0x000fe40008410000 */
        /* <DEDUP_REMOVED lines=13> */
[----:B------:R-:W-:Y:S02]  /*3c50*/  SEL R132, R132, RZ, P2 ;  /* 0x000000ff84847207 */ /* 0x000fe40001000000 */
[----:B------:R-:W-:Y:S02]  /*3c60*/  SEL R133, R133, RZ, P3 ;  /* 0x000000ff85857207 */ /* 0x000fe40001800000 */
[----:B------:R-:W-:-:S02]  /*3c70*/  SEL R134, R134, RZ, P4 ;  /* 0x000000ff86867207 */ /* 0x000fc40002000000 */
[----:B------:R-:W-:-:S07]  /*3c80*/  SEL R135, R135, RZ, P5 ;  /* 0x000000ff87877207 */ /* 0x000fce0002800000 */
.L_x_15197:
        /* <DEDUP_REMOVED lines=11> */
[C---:B------:R-:W-:Y:S02]  /*3d40*/  LOP3.LUT P2, RZ, R140.reuse, 0xff, RZ, 0xc0, !PT ;  /* 0x000000ff8cff7812 */ /* 0x040fe4000784c0ff */
[----:B------:R-:W-:Y:S01]  /*3d50*/  LOP3.LUT P3, RZ, R140, 0xff00, RZ, 0xc0, !PT ;  /* 0x0000ff008cff7812 */ /* 0x000fe2000786c0ff */
[----:B------:R-:W-:Y:S01]  /*3d60*/  FFMA.FTZ R34, R6, R34, UR14 ;  /* 0x0000000e06227e23 */ /* 0x000fe20008010022 */
[----:B------:R-:W-:Y:S02]  /*3d70*/  MOV R6, UR13 ;  /* 0x0000000d00067c02 */ /* 0x000fe40008000f00 */
[----:B------:R-:W-:Y:S01]  /*3d80*/  LOP3.LUT P4, RZ, R140, 0xff0000, RZ, 0xc0, !PT ;  /* 0x00ff00008cff7812 */ /* 0x000fe2000788c0ff */
[----:B------:R-:W-:Y:S01]  /*3d90*/  FADD.FTZ R34, R7, -R34 ;  /* 0x8000002207227221 */ /* 0x000fe20000010000 */
[----:B------:R-:W-:Y:S01]  /*3da0*/  MOV R7, UR13 ;  /* 0x0000000d00077c02 */ /* 0x000fe20008000f00 */
[----:B------:R-:W-:Y:S01]  /*3db0*/  FFMA.FTZ R6, R8, R6, UR14 ;  /* 0x0000000e08067e23 */ /* 0x000fe20008010006 */
[----:B------:R-:W-:Y:S01]  /*3dc0*/  ISETP.GE.U32.AND P5, PT, R140, 0x1000000, PT ;  /* 0x010000008c00780c */ /* 0x000fe20003fa6070 */
[----:B------:R-:W-:-:S02]  /*3dd0*/  FMUL.FTZ R128, R34, UR12 ;  /* 0x0000000c22807c20 */ /* 0x000fc40008410000 */
[-C--:B------:R-:W-:Y:S01]  /*3de0*/  FFMA.FTZ R10, R10, R7.reuse, UR14 ;  /* 0x0000000e0a0a7e23 */ /* 0x080fe20008010007 */
[----:B------:R-:W-:Y:S01]  /*3df0*/  FFMA.FTZ R7, R18, R7, UR14 ;  /* 0x0000000e12077e23 */ /* 0x000fe20008010007 */
[----:B------:R-:W-:Y:S01]  /*3e00*/  FADD.FTZ R9, R9, -R6 ;  /* 0x8000000609097221 */ /* 0x000fe20000010000 */
[----:B------:R-:W-:Y:S01]  /*3e10*/  FMUL.FTZ R8, R128, UR5 ;  /* 0x0000000580087c20 */ /* 0x000fe20008410000 */
[----:B------:R-:W-:Y:S01]  /*3e20*/  FADD.FTZ R11, R11, -R10 ;  /* 0x8000000a0b0b7221 */ /* 0x000fe20000010000 */
[----:B------:R-:W-:Y:S01]  /*3e30*/  FADD.FTZ R7, R12, -R7 ;  /* 0x800000070c077221 */ /* 0x000fe20000010000 */
[----:B------:R-:W-:Y:S01]  /*3e40*/  FMUL.FTZ R129, R9, UR12 ;  /* 0x0000000c09817c20 */ /* 0x000fe20008410000 */
[----:B------:R-:W-:Y:S01]  /*3e50*/  FMUL.FTZ R8, R8, UR4 ;  /* 0x0000000408087c20 */ /* 0x000fe20008410000 */
[----:B------:R-:W-:Y:S01]  /*3e60*/  FMUL.FTZ R130, R11, UR12 ;  /* 0x0000000c0b827c20 */ /* 0x000fe20008410000 */
[----:B------:R-:W-:Y:S01]  /*3e70*/  FMUL.FTZ R131, R7, UR12 ;  /* 0x0000000c07837c20 */ /* 0x000fe20008410000 */
[----:B------:R-:W-:Y:S01]  /*3e80*/  FMUL.FTZ R9, R129, UR5 ;  /* 0x0000000581097c20 */ /* 0x000fe20008410000 */
[-C--:B-----5:R-:W-:Y:S01]  /*3e90*/  FMUL.FTZ R12, R132, R8.reuse ;  /* 0x00000008840c7220 */ /* 0x0a0fe20000410000 */
[----:B------:R-:W-:Y:S01]  /*3ea0*/  FMUL.FTZ R10, R130, UR5 ;  /* 0x00000005820a7c20 */ /* 0x000fe20008410000 */
[----:B------:R-:W-:Y:S01]  /*3eb0*/  FMUL.FTZ R11, R131, UR5 ;  /* 0x00000005830b7c20 */ /* 0x000fe20008410000 */
[----:B------:R-:W-:Y:S01]  /*3ec0*/  FMUL.FTZ R9, R9, UR4 ;  /* 0x0000000409097c20 */ /* 0x000fe20008410000 */
[----:B------:R-:W-:Y:S01]  /*3ed0*/  FMUL.FTZ R8, R52, R8 ;  /* 0x0000000834087220 */ /* 0x000fe20000410000 */
[----:B------:R-:W-:Y:S01]  /*3ee0*/  FMUL.FTZ R10, R10, UR4 ;  /* 0x000000040a0a7c20 */ /* 0x000fe20008410000 */
[----:B------:R-:W-:Y:S01]  /*3ef0*/  FMUL.FTZ R11, R11, UR4 ;  /* 0x000000040b0b7c20 */ /* 0x000fe20008410000 */
[-C--:B------:R-:W-:Y:S01]  /*3f00*/  FMUL.FTZ R18, R133, R9.reuse ;  /* 0x0000000985127220 */ /* 0x080fe20000410000 */
[----:B------:R-:W-:Y:S01]  /*3f10*/  FMUL.FTZ R9, R53, R9 ;  /* 0x0000000935097220 */ /* 0x000fe20000410000 */
[-C--:B------:R-:W-:Y:S01]  /*3f20*/  FMUL.FTZ R34, R134, R10.reuse ;  /* 0x0000000a86227220 */ /* 0x080fe20000410000 */
[-C--:B------:R-:W-:Y:S01]  /*3f30*/  FMUL.FTZ R132, R135, R11.reuse ;  /* 0x0000000b87847220 */ /* 0x080fe20000410000 */
        /* <DEDUP_REMOVED lines=9> */
[----:B------:R-:W-:Y:S01]  /*3fd0*/  SEL R11, R11, RZ, P5 ;  /* 0x000000ff0b0b7207 */ /* 0x000fe20002800000 */
[----:B------:R-:W-:Y:S06]  /*3fe0*/  BRA `(.L_x_15199) ;  /* 0x0000000000b07947 */ /* 0x000fec0003800000 */
.L_x_15198:
        /* <DEDUP_REMOVED lines=14> */
[----:B------:R-:W-:-:S02]  /*40d0*/  FFMA.FTZ R8, R18, R8, UR14 ;  /* 0x0000000e12087e23 */ /* 0x000fc40008010008 */
        /* <DEDUP_REMOVED lines=13> */
[-C--:B------:R-:W-:Y:S01]  /*41b0*/  FMUL.FTZ R18, R133, R9.reuse ;  /* 0x0000000985127220 */ /* 0x080fe20000410000 */
[----:B------:R-:W-:Y:S01]  /*41c0*/  FMUL.FTZ R11, R11, UR4 ;  /* 0x000000040b0b7c20 */ /* 0x000fe20008410000 */
[----:B------:R-:W-:Y:S01]  /*41d0*/  FMUL.FTZ R8, R52, R8 ;  /* 0x0000000834087220 */ /* 0x000fe20000410000 */
[-C--:B------:R-:W-:Y:S01]  /*41e0*/  FMUL.FTZ R34, R134, R10.reuse ;  /* 0x0000000a86227220 */ /* 0x080fe20000410000 */
[----:B------:R-:W-:Y:S01]  /*41f0*/  FMUL.FTZ R9, R53, R9 ;  /* 0x0000000935097220 */ /* 0x000fe20000410000 */
        /* <DEDUP_REMOVED lines=11> */
.L_x_15199:
[----:B------:R-:W0:Y:S02]  /*42b0*/  @P0 LDC.64 R6, c[0x0][0x478] ;  /* 0x00011e00ff060b82 */ /* 0x000e240000000a00 */
[----:B0-----:R-:W-:-:S05]  /*42c0*/  @P0 IMAD.WIDE.U32 R6, R2, 0x10, R6 ;  /* 0x0000001002060825 */ /* 0x001fca00078e0006 */
[----:B------:R0:W-:Y:S02]  /*42d0*/  @P0 STG.E.128 desc[UR16][R6.64], R128 ;  /* 0x0000008006000986 */ /* 0x0001e4000c101d10 */
[----:B0-----:R-:W-:-:S05]  /*42e0*/  HFMA2 R6, -RZ, RZ, 0, 9.5367431640625e-07 ;  /* 0x00000010ff067431 */ /* 0x001fca00000001ff */
[----:B------:R-:W-:Y:S01]  /*42f0*/  IMAD.WIDE.U32 R6, R2, R6, UR28 ;  /* 0x0000001c02067e25 */ /* 0x000fe2000f8e0006 */
[----:B------:R-:W-:-:S04]  /*4300*/  MOV R2, 0x10 ;  /* 0x0000001000027802 */ /* 0x000fc80000000f00 */
[----:B------:R0:W-:Y:S02]  /*4310*/  STG.E.128 desc[UR16][R6.64], R8 ;  /* 0x0000000806007986 */ /* 0x0001e4000c101d10 */
[----:B0-----:R-:W-:-:S06]  /*4320*/  IMAD.WIDE.U32 R8, R3, R2, UR26 ;  /* 0x0000001a03087e25 */ /* 0x001fcc000f8e0002 */
[----:B------:R-:W5:Y:S01]  /*4330*/  LDG.E.128 R8, desc[UR16][R8.64] ;  /* 0x0000001008087981 */ /* 0x000f62000c1e1d00 */
[----:B------:R-:W-:Y:S05]  /*4340*/  @!P0 BRA `(.L_x_15200) ;  /* 0x0000000000b08947 */ /* 0x000fea0003800000 */
[----:B------:R-:W-:Y:S02]  /*4350*/  MOV R7, UR13 ;  /* 0x0000000d00077c02 */ /* 0x000fe40008000f00 */
[----:B------:R-:W-:Y:S02]  /*4360*/  MOV R129, UR13 ;  /* 0x0000000d00817c02 */ /* 0x000fe40008000f00 */
[----:B------:R-:W-:Y:S01]  /*4370*/  MOV R131, UR13 ;  /* 0x0000000d00837c02 */ /* 0x000fe20008000f00 */
[----:B------:R-:W-:Y:S01]  /*4380*/  FFMA.FTZ R20, R20, R7, UR14 ;  /* 0x0000000e14147e23 */ /* 0x000fe20008010007 */
[----:B------:R-:W-:Y:S01]  /*4390*/  LOP3.LUT P2, RZ, R141, 0xff, RZ, 0xc0, !PT ;  /* 0x000000ff8dff7812 */ /* 0x000fe2000784c0ff */
        /* <DEDUP_REMOVED lines=24> */
[----:B------:R-:W-:Y:S01]  /*4520*/  LOP3.LUT P3, RZ, R141, 0xff00, RZ, 0xc0, !PT ;  /* 0x0000ff008dff7812 */ /* 0x000fe2000786c0ff */
        /* <DEDUP_REMOVED lines=14> */
.L_x_15200:
[----:B------:R-:W-:Y:S02]  /*4610*/  MOV R7, UR13 ;  /* 0x0000000d00077c02 */ /* 0x000fe40008000f00 */
[C---:B------:R-:W-:Y:S02]  /*4620*/  LOP3.LUT P2, RZ, R141.reuse, 0xff, RZ, 0xc0, !PT ;  /* 0x000000ff8dff7812 */ /* 0x040fe4000784c0ff */
[C---:B------:R-:W-:Y:S01]  /*4630*/  LOP3.LUT P3, RZ, R141.reuse, 0xff00, RZ, 0xc0, !PT ;  /* 0x0000ff008dff7812 */ /* 0x040fe2000786c0ff */
[-C--:B------:R-:W-:Y:S01]  /*4640*/  FFMA.FTZ R20, R20, R7.reuse, UR14 ;  /* 0x0000000e14147e23 */ /* 0x080fe20008010007 */
[----:B------:R-:W-:Y:S01]  /*4650*/  FFMA.FTZ R7, R22, R7, UR14 ;  /* 0x0000000e16077e23 */ /* 0x000fe20008010007 */
[----:B------:R-:W-:Y:S02]  /*4660*/  LOP3.LUT P4, RZ, R141, 0xff0000, RZ, 0xc0, !PT ;  /* 0x00ff00008dff7812 */ /* 0x000fe4000788c0ff */
[----:B------:R-:W-:Y:S01]  /*4670*/  FADD.FTZ R13, R13, -R20 ;  /* 0x800000140d0d7221 */ /* 0x000fe20000010000 */
[----:B------:R-:W-:Y:S01]  /*4680*/  FADD.FTZ R14, R14, -R7 ;  /* 0x800000070e0e7221 */ /* 0x000fe20000010000 */
[----:B------:R-:W-:-:S02]  /*4690*/  MOV R7, UR13 ;  /* 0x0000000d00077c02 */ /* 0x000fc40008000f00 */
[----:B------:R-:W-:Y:S01]  /*46a0*/  FMUL.FTZ R13, R13, UR12 ;  /* 0x0000000c0d0d7c20 */ /* 0x000fe20008410000 */
[----:B------:R-:W-:Y:S01]  /*46b0*/  FMUL.FTZ R14, R14, UR12 ;  /* 0x0000000c0e0e7c20 */ /* 0x000fe20008410000 */
[----:B------:R-:W-:Y:S01]  /*46c0*/  ISETP.GE.U32.AND P5, PT, R141, 0x1000000, PT ;  /* 0x010000008d00780c */ /* 0x000fe20003fa6070 */
[-C--:B------:R-:W-:Y:S01]  /*46d0*/  FFMA.FTZ R24, R24, R7.reuse, UR14 ;  /* 0x0000000e18187e23 */ /* 0x080fe20008010007 */
[----:B------:R-:W-:Y:S01]  /*46e0*/  FFMA.FTZ R7, R26, R7, UR14 ;  /* 0x0000000e1a077e23 */ /* 0x000fe20008010007 */
[----:B------:R-:W-:Y:S02]  /*46f0*/  FMUL.FTZ R14, R14, UR5 ;  /* 0x000000050e0e7c20 */ /* 0x000fe40008410000 */
[----:B------:R-:W-:Y:S01]  /*4700*/  FADD.FTZ R15, R15, -R24 ;  /* 0x800000180f0f7221 */ /* 0x000fe20000010000 */
[----:B------:R-:W-:Y:S01]  /*4710*/  FADD.FTZ R7, R16, -R7 ;  /* 0x8000000710077221 */ /* 0x000fe20000010000 */
[----:B------:R-:W-:Y:S02]  /*4720*/  FMUL.FTZ R14, R14, UR4 ;  /* 0x000000040e0e7c20 */ /* 0x000fe40008410000 */
[----:B------:R-:W-:Y:S01]  /*4730*/  FMUL.FTZ R15, R15, UR12 ;  /* 0x0000000c0f0f7c20 */ /* 0x000fe20008410000 */
[----:B------:R-:W-:Y:S01]  /*4740*/  FMUL.FTZ R2, R7, UR12 ;  /* 0x0000000c07027c20 */ /* 0x000fe20008410000 */
[----:B------:R-:W-:Y:S01]  /*4750*/  FMUL.FTZ R7, R13, UR5 ;  /* 0x000000050d077c20 */ /* 0x000fe20008410000 */
[----:B-----5:R-:W-:Y:S01]  /*4760*/  FMUL.FTZ R9, R9, R14 ;  /* 0x0000000e09097220 */ /* 0x020fe20000410000 */
[----:B------:R-:W-:Y:S01]  /*4770*/  FMUL.FTZ R13, R15, UR5 ;  /* 0x000000050f0d7c20 */ /* 0x000fe20008410000 */
[----:B------:R-:W-:Y:S01]  /*4780*/  FMUL.FTZ R2, R2, UR5 ;  /* 0x0000000502027c20 */ /* 0x000fe20008410000 */
[----:B------:R-:W-:-:S02]  /*4790*/  FMUL.FTZ R7, R7, UR4 ;  /* 0x0000000407077c20 */ /* 0x000fc40008410000 */
[----:B------:R-:W-:Y:S01]  /*47a0*/  FMUL.FTZ R13, R13, UR4 ;  /* 0x000000040d0d7c20 */ /* 0x000fe20008410000 */
[----:B------:R-:W-:Y:S01]  /*47b0*/  FMUL.FTZ R2, R2, UR4 ;  /* 0x0000000402027c20 */ /* 0x000fe20008410000 */
[-C--:B------:R-:W-:Y:S01]  /*47c0*/  FMUL.FTZ R8, R8, R7.reuse ;  /* 0x0000000708087220 */ /* 0x080fe20000410000 */
[----:B------:R-:W-:Y:S01]  /*47d0*/  FMUL.FTZ R6, R56, R7 ;  /* 0x0000000738067220 */ /* 0x000fe20000410000 */
[-C--:B------:R-:W-:Y:S01]  /*47e0*/  FMUL.FTZ R15, R10, R13.reuse ;  /* 0x0000000d0a0f7220 */ /* 0x080fe20000410000 */
[----:B------:R-:W-:Y:S01]  /*47f0*/  FMUL.FTZ R16, R11, R2 ;  /* 0x000000020b107220 */ /* 0x000fe20000410000 */
[----:B------:R-:W-:Y:S01]  /*4800*/  FMUL.FTZ R7, R57, R14 ;  /* 0x0000000e39077220 */ /* 0x000fe20000410000 */
[----:B------:R-:W-:Y:S01]  /*4810*/  FMUL.FTZ R10, R58, R13 ;  /* 0x0000000d3a0a7220 */ /* 0x000fe20000410000 */
[----:B------:R-:W-:Y:S01]  /*4820*/  FMUL.FTZ R11, R59, R2 ;  /* 0x000000023b0b7220 */ /* 0x000fe20000410000 */
[----:B------:R-:W-:Y:S02]  /*4830*/  FSEL R13, R8, RZ, P2 ;  /* 0x000000ff080d7208 */ /* 0x000fe40001000000 */
[----:B------:R-:W-:-:S02]  /*4840*/  FSEL R14, R9, RZ, P3 ;  /* 0x000000ff090e7208 */ /* 0x000fc40001800000 */
[----:B------:R-:W-:Y:S02]  /*4850*/  FSEL R15, R15, RZ, P4 ;  /* 0x000000ff0f0f7208 */ /* 0x000fe40002000000 */
[----:B------:R-:W-:Y:S02]  /*4860*/  FSEL R16, R16, RZ, P5 ;  /* 0x000000ff10107208 */ /* 0x000fe40002800000 */
[----:B------:R-:W-:Y:S02]  /*4870*/  SEL R8, R6, RZ, P2 ;  /* 0x000000ff06087207 */ /* 0x000fe40001000000 */
[----:B------:R-:W-:Y:S02]  /*4880*/  SEL R9, R7, RZ, P3 ;  /* 0x000000ff07097207 */ /* 0x000fe40001800000 */
[----:B------:R-:W-:Y:S02]  /*4890*/  SEL R10, R10, RZ, P4 ;  /* 0x000000ff0a0a7207 */ /* 0x000fe40002000000 */
[----:B------:R-:W-:-:S07]  /*48a0*/  SEL R11, R11, RZ, P5 ;  /* 0x000000ff0b0b7207 */ /* 0x000fce0002800000 */
.L_x_15201:
[----:B------:R-:W0:Y:S01]  /*48b0*/  @P0 LDC.64 R6, c[0x0][0x478] ;  /* 0x00011e00ff060b82 */ /* 0x000e220000000a00 */
[----:B------:R-:W-:Y:S01]  /*48c0*/  HFMA2 R2, -RZ, RZ, 0, 9.5367431640625e-07 ;  /* 0x00000010ff027431 */ /* 0x000fe200000001ff */
[----:B------:R-:W-:Y:S01]  /*48d0*/  MOV R133, 0x10 ;  /* 0x0000001000857802 */ /* 0x000fe20000000f00 */
        /* <DEDUP_REMOVED lines=8> */
[----:B------:R-:W-:Y:S02]  /*4960*/  MOV R2, UR13 ;  /* 0x0000000d00027c02 */ /* 0x000fe40008000f00 */
[----:B------:R-:W-:Y:S01]  /*4970*/  MOV R7, UR13 ;  /* 0x0000000d00077c02 */ /* 0x000fe20008000f00 */
[-C--:B------:R-:W-:Y:S01]  /*4980*/  FFMA.FTZ R28, R28, R3.reuse, UR14 ;  /* 0x0000000e1c1c7e23 */ /* 0x080fe20008010003 */
[----:B------:R-:W-:Y:S01]  /*4990*/  FFMA.FTZ R32, R32, R3, UR14 ;  /* 0x0000000e20207e23 */ /* 0x000fe20008010003 */
[----:B------:R-:W-:Y:S01]  /*49a0*/  FFMA.FTZ R2, R33, R2, UR14 ;  /* 0x0000000e21027e23 */ /* 0x000fe20008010002 */
[----:B------:R-:W-:Y:S01]  /*49b0*/  LOP3.LUT P4, RZ, R151, 0xff0000, RZ, 0xc0, !PT ;  /* 0x00ff000097ff7812 */ /* 0x000fe2000788c0ff */
        /* <DEDUP_REMOVED lines=18> */
[-C--:B------:R-:W-:Y:S01]  /*4ae0*/  FMUL.FTZ R10, R10, R17.reuse ;  /* 0x000000110a0a7220 */ /* 0x080fe20000410000 */
[----:B------:R-:W-:Y:S01]  /*4af0*/  FMUL.FTZ R19, R11, R20 ;  /* 0x000000140b137220 */ /* 0x000fe20000410000 */
[----:B------:R-:W-:Y:S01]  /*4b00*/  FMUL.FTZ R11, R62, R17 ;  /* 0x000000113e0b7220 */ /* 0x000fe20000410000 */
[-C--:B------:R-:W-:Y:S01]  /*4b10*/  FMUL.FTZ R7, R9, R2.reuse ;  /* 0x0000000209077220 */ /* 0x080fe20000410000 */
[----:B------:R-:W-:Y:S01]  /*4b20*/  FMUL.FTZ R3, R60, R3 ;  /* 0x000000033c037220 */ /* 0x000fe20000410000 */
[----:B------:R-:W-:Y:S01]  /*4b30*/  FMUL.FTZ R2, R61, R2 ;  /* 0x000000023d027220 */ /* 0x000fe20000410000 */
[----:B------:R-:W-:Y:S01]  /*4b40*/  FMUL.FTZ R20, R63, R20 ;  /* 0x000000143f147220 */ /* 0x000fe20000410000 */
[----:B------:R-:W-:-:S02]  /*4b50*/  LOP3.LUT P2, RZ, R151, 0xff, RZ, 0xc0, !PT ;  /* 0x000000ff97ff7812 */ /* 0x000fc4000784c0ff */
[C---:B------:R-:W-:Y:S02]  /*4b60*/  LOP3.LUT P3, RZ, R151.reuse, 0xff00, RZ, 0xc0, !PT ;  /* 0x0000ff0097ff7812 */ /* 0x040fe4000786c0ff */
[----:B------:R-:W-:Y:S02]  /*4b70*/  ISETP.GE.U32.AND P5, PT, R151, 0x1000000, PT ;  /* 0x010000009700780c */ /* 0x000fe40003fa6070 */
[----:B------:R-:W-:Y:S02]  /*4b80*/  FSEL R17, R10, RZ, P4 ;  /* 0x000000ff0a117208 */ /* 0x000fe40002000000 */
[----:B------:R-:W-:Y:S02]  /*4b90*/  SEL R10, R11, RZ, P4 ;  /* 0x000000ff0b0a7207 */ /* 0x000fe40002000000 */
[----:B------:R-:W-:Y:S02]  /*4ba0*/  FSEL R6, R6, RZ, P2 ;  /* 0x000000ff06067208 */ /* 0x000fe40001000000 */
[----:B------:R-:W-:-:S02]  /*4bb0*/  FSEL R7, R7, RZ, P3 ;  /* 0x000000ff07077208 */ /* 0x000fc40001800000 */
[----:B------:R-:W-:Y:S02]  /*4bc0*/  FSEL R19, R19, RZ, P5 ;  /* 0x000000ff13137208 */ /* 0x000fe40002800000 */
[----:B------:R-:W-:Y:S02]  /*4bd0*/  SEL R8, R3, RZ, P2 ;  /* 0x000000ff03087207 */ /* 0x000fe40001000000 */
[----:B------:R-:W-:Y:S02]  /*4be0*/  SEL R9, R2, RZ, P3 ;  /* 0x000000ff02097207 */ /* 0x000fe40001800000 */
[----:B------:R-:W-:Y:S01]  /*4bf0*/  SEL R11, R20, RZ, P5 ;  /* 0x000000ff140b7207 */ /* 0x000fe20002800000 */
[----:B------:R-:W-:Y:S06]  /*4c00*/  BRA `(.L_x_15203) ;  /* 0x0000000000ac7947 */ /* 0x000fec0003800000 */
.L_x_15202:
[----:B------:R-:W-:Y:S02]  /*4c10*/  MOV R3, UR13 ;  /* 0x0000000d00037c02 */ /* 0x000fe40008000f00 */
[----:B------:R-:W-:Y:S02]  /*4c20*/  MOV R7, UR13 ;  /* 0x0000000d00077c02 */ /* 0x000fe40008000f00 */
[----:B------:R-:W-:Y:S01]  /*4c30*/  MOV R2, UR13 ;  /* 0x0000000d00027c02 */ /* 0x000fe20008000f00 */
[-C--:B------:R-:W-:Y:S01]  /*4c40*/  FFMA.FTZ R28, R28, R3.reuse, UR14 ;  /* 0x0000000e1c1c7e23 */ /* 0x080fe20008010003 */
[----:B------:R-:W-:Y:S01]  /*4c50*/  FFMA.FTZ R32, R32, R3, UR14 ;  /* 0x0000000e20207e23 */ /* 0x000fe20008010003 */
[----:B------:R-:W-:Y:S01]  /*4c60*/  FFMA.FTZ R30, R30, R7, UR14 ;  /* 0x0000000e1e1e7e23 */ /* 0x000fe20008010007 */
[----:B------:R-:W-:Y:S01]  /*4c70*/  LOP3.LUT P4, RZ, R151, 0xff0000, RZ, 0xc0, !PT ;  /* 0x00ff000097ff7812 */ /* 0x000fe2000788c0ff */
        /* <DEDUP_REMOVED lines=21> */
[----:B------:R-:W-:Y:S01]  /*4dd0*/  ISETP.GE.U32.AND P5, PT, R151, 0x1000000, PT ;  /* 0x010000009700780c */ /* 0x000fe20003fa6070 */
[----:B------:R-:W-:Y:S01]  /*4de0*/  FMUL.FTZ R3, R60, R3 ;  /* 0x000000033c037220 */ /* 0x000fe20000410000 */
[----:B------:R-:W-:Y:S01]  /*4df0*/  FMUL.FTZ R9, R61, R30 ;  /* 0x0000001e3d097220 */ /* 0x000fe20000410000 */
[----:B------:R-:W-:Y:S01]  /*4e00*/  FMUL.FTZ R2, R62, R17 ;  /* 0x000000113e027220 */ /* 0x000fe20000410000 */
[----:B------:R-:W-:Y:S01]  /*4e10*/  FMUL.FTZ R20, R63, R20 ;  /* 0x000000143f147220 */ /* 0x000fe20000410000 */
[----:B------:R-:W-:-:S02]  /*4e20*/  LOP3.LUT P2, RZ, R151, 0xff, RZ, 0xc0, !PT ;  /* 0x000000ff97ff7812 */ /* 0x000fc4000784c0ff */
[----:B------:R-:W-:Y:S02]  /*4e30*/  LOP3.LUT P3, RZ, R151, 0xff00, RZ, 0xc0, !PT ;  /* 0x0000ff0097ff7812 */ /* 0x000fe4000786c0ff */
        /* <DEDUP_REMOVED lines=8> */
.L_x_15203:
[----:B------:R-:W0:Y:S01]  /*4ec0*/  @P0 LDC.64 R2, c[0x0][0x478] ;  /* 0x00011e00ff020b82 */ /* 0x000e220000000a00 */
[----:B------:R-:W-:Y:S02]  /*4ed0*/  HFMA2 R21, -RZ, RZ, 0, 9.5367431640625e-07 ;  /* 0x00000010ff157431 */ /* 0x000fe400000001ff */
[----:B0-----:R-:W-:-:S05]  /*4ee0*/  @P0 IMAD.WIDE.U32 R2, R4, 0x10, R2 ;  /* 0x0000001004020825 */ /* 0x001fca00078e0002 */
[----:B------:R0:W-:Y:S02]  /*4ef0*/  @P0 STG.E.128 desc[UR16][R2.64], R128 ;  /* 0x0000008002000986 */ /* 0x0001e4000c101d10 */
[----:B0-----:R-:W-:Y:S01]  /*4f00*/  IMAD.WIDE.U32 R2, R4, R21, UR28 ;  /* 0x0000001c04027e25 */ /* 0x001fe2000f8e0015 */
        /* <DEDUP_REMOVED lines=31> */
[-C--:B------:R-:W-:Y:S01]  /*5100*/  FMUL.FTZ R9, R9, R2.reuse ;  /* 0x0000000209097220 */ /* 0x080fe20000410000 */
[-C--:B------:R-:W-:Y:S01]  /*5110*/  FMUL.FTZ R10, R10, R21.reuse ;  /* 0x000000150a0a7220 */ /* 0x080fe20000410000 */
[----:B------:R-:W-:Y:S01]  /*5120*/  FMUL.FTZ R11, R66, R21 ;  /* 0x00000015420b7220 */ /* 0x000fe20000410000 */
[----:B------:R-:W-:Y:S01]  /*5130*/  LOP3.LUT P3, RZ, R152, 0xff00, RZ, 0xc0, !PT ;  /* 0x0000ff0098ff7812 */ /* 0x000fe2000786c0ff */
[----:B------:R-:W-:Y:S01]  /*5140*/  FMUL.FTZ R3, R64, R3 ;  /* 0x0000000340037220 */ /* 0x000fe20000410000 */
[C---:B------:R-:W-:Y:S01]  /*5150*/  ISETP.GE.U32.AND P5, PT, R152.reuse, 0x1000000, PT ;  /* 0x010000009800780c */ /* 0x040fe20003fa6070 */
[----:B------:R-:W-:Y:S01]  /*5160*/  FMUL.FTZ R2, R65, R2 ;  /* 0x0000000241027220 */ /* 0x000fe20000410000 */
[----:B------:R-:W-:Y:S01]  /*5170*/  FMUL.FTZ R23, R67, R22 ;  /* 0x0000001643177220 */ /* 0x000fe20000410000 */
[----:B------:R-:W-:-:S02]  /*5180*/  LOP3.LUT P2, RZ, R152, 0xff, RZ, 0xc0, !PT ;  /* 0x000000ff98ff7812 */ /* 0x000fc4000784c0ff */
[----:B------:R-:W-:Y:S02]  /*5190*/  FSEL R22, R10, RZ, P4 ;  /* 0x000000ff0a167208 */ /* 0x000fe40002000000 */
[----:B------:R-:W-:Y:S02]  /*51a0*/  FSEL R20, R9, RZ, P3 ;  /* 0x000000ff09147208 */ /* 0x000fe40001800000 */
[----:B------:R-:W-:Y:S02]  /*51b0*/  FSEL R21, R8, RZ, P5 ;  /* 0x000000ff08157208 */ /* 0x000fe40002800000 */
[----:B------:R-:W-:Y:S02]  /*51c0*/  SEL R10, R11, RZ, P4 ;  /* 0x000000ff0b0a7207 */ /* 0x000fe40002000000 */
[----:B------:R-:W-:Y:S02]  /*51d0*/  FSEL R4, R4, RZ, P2 ;  /* 0x000000ff04047208 */ /* 0x000fe40001000000 */
[----:B------:R-:W-:-:S02]  /*51e0*/  SEL R8, R3, RZ, P2 ;  /* 0x000000ff03087207 */ /* 0x000fc40001000000 */
[----:B------:R-:W-:Y:S02]  /*51f0*/  SEL R9, R2, RZ, P3 ;  /* 0x000000ff02097207 */ /* 0x000fe40001800000 */
[----:B------:R-:W-:Y:S01]  /*5200*/  SEL R11, R23, RZ, P5 ;  /* 0x000000ff170b7207 */ /* 0x000fe20002800000 */
[----:B------:R-:W-:Y:S06]  /*5210*/  BRA `(.L_x_15205) ;  /* 0x0000000000ac7947 */ /* 0x000fec0003800000 */
.L_x_15204:
        /* <DEDUP_REMOVED lines=28> */
[----:B------:R-:W-:Y:S01]  /*53e0*/  LOP3.LUT P4, RZ, R152, 0xff0000, RZ, 0xc0, !PT ;  /* 0x00ff000098ff7812 */ /* 0x000fe2000788c0ff */
[----:B------:R-:W-:Y:S01]  /*53f0*/  FMUL.FTZ R3, R64, R3 ;  /* 0x0000000340037220 */ /* 0x000fe20000410000 */
[----:B------:R-:W-:Y:S01]  /*5400*/  ISETP.GE.U32.AND P5, PT, R152, 0x1000000, PT ;  /* 0x010000009800780c */ /* 0x000fe20003fa6070 */
[----:B------:R-:W-:Y:S01]  /*5410*/  FMUL.FTZ R148, R65, R148 ;  /* 0x0000009441947220 */ /* 0x000fe20000410000 */
[----:B------:R-:W-:Y:S01]  /*5420*/  FMUL.FTZ R2, R66, R21 ;  /* 0x0000001542027220 */ /* 0x000fe20000410000 */
[----:B------:R-:W-:Y:S01]  /*5430*/  FMUL.FTZ R150, R67, R150 ;  /* 0x0000009643967220 */ /* 0x000fe20000410000 */
[----:B------:R-:W-:-:S02]  /*5440*/  LOP3.LUT P2, RZ, R152, 0xff, RZ, 0xc0, !PT ;  /* 0x000000ff98ff7812 */ /* 0x000fc4000784c0ff */
        /* <DEDUP_REMOVED lines=8> */
.L_x_15205:
[----:B------:R-:W0:Y:S01]  /*54d0*/  @P0 LDC.64 R2, c[0x0][0x478] ;  /* 0x00011e00ff020b82 */ /* 0x000e220000000a00 */
[----:B------:R-:W-:Y:S02]  /*54e0*/  HFMA2 R24, -RZ, RZ, 0, 9.5367431640625e-07 ;  /* 0x00000010ff187431 */ /* 0x000fe400000001ff */
[----:B0-----:R-:W-:-:S05]  /*54f0*/  @P0 IMAD.WIDE.U32 R2, R5, 0x10, R2 ;  /* 0x0000001005020825 */ /* 0x001fca00078e0002 */
[----:B------:R0:W-:Y:S02]  /*5500*/  @P0 STG.E.128 desc[UR16][R2.64], R128 ;  /* 0x0000008002000986 */ /* 0x0001e4000c101d10 */
[----:B0-----:R-:W-:-:S05]  /*5510*/  IMAD.WIDE.U32 R2, R5, R24, UR28 ;  /* 0x0000001c05027e25 */ /* 0x001fca000f8e0018 */
[----:B------:R0:W-:Y:S01]  /*5520*/  STG.E.128 desc[UR16][R2.64], R8 ;  /* 0x0000000802007986 */ /* 0x0001e2000c101d10 */
[----:B------:R-:W-:Y:S05]  /*5530*/  BRA `(.L_x_15206) ;  /* 0x0000003000587947 */ /* 0x000fea0003800000 */
.L_x_15189:
[----:B------:R-:W-:-:S05]  /*5540*/  MOV R132, 0x10 ;  /* 0x0000001000847802 */ /* 0x000fca0000000f00 */
[----:B------:R-:W-:-:S06]  /*5550*/  IMAD.WIDE.U32 R132, R180, R132, UR26 ;  /* 0x0000001ab4847e25 */ /* 0x000fcc000f8e0084 */
[----:B------:R-:W5:Y:S01]  /*5560*/  LDG.E.128 R132, desc[UR16][R132.64] ;  /* 0x0000001084847981 */ /* 0x000f62000c1e1d00 */
[----:B------:R-:W-:-:S04]  /*5570*/  UISETP.NE.U32.AND UP1, UPT, UR24, URZ, UPT ;  /* 0x000000ff1800728c */ /* 0x000fc8000bf25070 */
[----:B------:R-:W-:-:S09]  /*5580*/  UISETP.NE.AND.EX UP1, UPT, UR25, URZ, UPT, UP1 ;  /* 0x000000ff1900728c */ /* 0x000fd2000bf25310 */
[----:B------:R-:W-:Y:S05]  /*5590*/  BRA.U UP1, `(.L_x_15207) ;  /* 0x0000000101b87547 */ /* 0x000fea000b800000 */
        /* <DEDUP_REMOVED lines=46> */
.L_x_15207:
        /* <DEDUP_REMOVED lines=10> */
[----:B------:R-:W-:Y:S02]  /*5920*/  FFMA.FTZ R128, R128, UR12, R96 ;  /* 0x0000000c80807c23 */ /* 0x000fe40008010060 */
[----:B------:R-:W-:Y:S01]  /*5930*/  FADD.FTZ R129, R184, -R0 ;  /* 0x80000000b8817221 */ /* 0x000fe20000010000 */
[----:B------:R-:W-:Y:S01]  /*5940*/  MOV R0, UR13 ;  /* 0x0000000d00007c02 */ /* 0x000fe20008000f00 */
[----:B------:R-:W-:Y:S02]  /*5950*/  FMUL.FTZ R144, R128, UR5 ;  /* 0x0000000580907c20 */ /* 0x000fe40008410000 */
[----:B------:R-:W-:Y:S02]  /*5960*/  FFMA.FTZ R129, R129, UR12, R97 ;  /* 0x0000000c81817c23 */ /* 0x000fe40008010061 */
[----:B------:R-:W-:Y:S01]  /*5970*/  FFMA.FTZ R0, R183, R0, UR14 ;  /* 0x0000000eb7007e23 */ /* 0x000fe20008010000 */
[----:B------:R-:W-:Y:S01]  /*5980*/  FMUL.FTZ R144, R144, UR4 ;  /* 0x0000000490907c20 */ /* 0x000fe20008410000 */
[----:B------:R-:W-:-:S02]  /*5990*/  FMUL.FTZ R143, R129, UR5 ;  /* 0x00000005818f7c20 */ /* 0x000fc40008410000 */
[----:B------:R-:W-:Y:S01]  /*59a0*/  FADD.FTZ R130, R186, -R0 ;  /* 0x80000000ba827221 */ /* 0x000fe20000010000 */
[----:B------:R-:W-:Y:S01]  /*59b0*/  MOV R0, UR13 ;  /* 0x0000000d00007c02 */ /* 0x000fe20008000f00 */
[----:B------:R-:W-:Y:S01]  /*59c0*/  FMUL.FTZ R143, R143, UR4 ;  /* 0x000000048f8f7c20 */ /* 0x000fe20008410000 */
[-C--:B------:R-:W-:Y:S01]  /*59d0*/  FMUL.FTZ R136, R132, R144.reuse ;  /* 0x0000009084887220 */ /* 0x080fe20000410000 */
[----:B------:R-:W-:Y:S01]  /*59e0*/  FFMA.FTZ R130, R130, UR12, R98 ;  /* 0x0000000c82827c23 */ /* 0x000fe20008010062 */
        /* <DEDUP_REMOVED lines=9> */
[----:B------:R-:W-:Y:S01]  /*5a80*/  FFMA.FTZ R131, R131, UR12, R99 ;  /* 0x0000000c83837c23 */ /* 0x000fe20008010063 */
        /* <DEDUP_REMOVED lines=12> */
.L_x_15208:
[----:B------:R-:W-:Y:S01]  /*5b50*/  ISETP.NE.U32.AND P0, PT, RZ, UR24, PT ;  /* 0x00000018ff007c0c */ /* 0x000fe2000bf05070 */
[----:B------:R-:W-:-:S03]  /*5b60*/  HFMA2 R181, -RZ, RZ, 0, 9.5367431640625e-07 ;  /* 0x00000010ffb57431 */ /* 0x000fc600000001ff */
[----:B------:R-:W-:-:S13]  /*5b70*/  ISETP.NE.AND.EX P0, PT, RZ, UR25, PT, P0 ;  /* 0x00000019ff007c0c */ /* 0x000fda000bf05300 */
[----:B------:R-:W0:Y:S02]  /*5b80*/  @P0 LDC.64 R136, c[0x0][0x478] ;  /* 0x00011e00ff880b82 */ /* 0x000e240000000a00 */
        /* <DEDUP_REMOVED lines=53> */
.L_x_15209:
        /* <DEDUP_REMOVED lines=44> */
.L_x_15210:
        /* <DEDUP_REMOVED lines=55> */
.L_x_15211:
        /* <DEDUP_REMOVED lines=44> */
.L_x_15212:
        /* <DEDUP_REMOVED lines=55> */
.L_x_15213:
        /* <DEDUP_REMOVED lines=10> */
[----:B------:R-:W-:Y:S01]  /*6be0*/  FFMA.FTZ R161, R161, UR12, R108 ;  /* 0x0000000ca1a17c23 */ /* 0x000fe2000801006c */
[----:B------:R-:W-:Y:S01]  /*6bf0*/  ISETP.GE.U32.AND P5, PT, R162, 0x1000000, PT ;  /* 0x01000000a200780c */ /* 0x000fe20003fa6070 */
[----:B------:R-:W-:Y:S01]  /*6c00*/  FFMA.FTZ R154, R157, R154, UR14 ;  /* 0x0000000e9d9a7e23 */ /* 0x000fe2000801009a */
[----:B------:R-:W-:Y:S01]  /*6c10*/  FADD.FTZ R153, R156, -R153 ;  /* 0x800000999c997221 */ /* 0x000fe20000010000 */
[----:B------:R-:W-:Y:S01]  /*6c20*/  FFMA.FTZ R155, R159, R155, UR14 ;  /* 0x0000000e9f9b7e23 */ /* 0x000fe2000801009b */
[----:B------:R-:W-:Y:S01]  /*6c30*/  FMUL.FTZ R161, R161, UR5 ;  /* 0x00000005a1a17c20 */ /* 0x000fe20008410000 */
[----:B------:R-:W-:Y:S01]  /*6c40*/  FADD.FTZ R154, R158, -R154 ;  /* 0x8000009a9e9a7221 */ /* 0x000fe20000010000 */
[----:B------:R-:W-:Y:S01]  /*6c50*/  FFMA.FTZ R153, R153, UR12, R109 ;  /* 0x0000000c99997c23 */ /* 0x000fe2000801006d */
[----:B------:R-:W-:-:S02]  /*6c60*/  FADD.FTZ R160, R160, -R155 ;  /* 0x8000009ba0a07221 */ /* 0x000fc40000010000 */
[----:B------:R-:W-:Y:S01]  /*6c70*/  FFMA.FTZ R154, R154, UR12, R110 ;  /* 0x0000000c9a9a7c23 */ /* 0x000fe2000801006e */
[----:B------:R-:W-:Y:S01]  /*6c80*/  FMUL.FTZ R153, R153, UR5 ;  /* 0x0000000599997c20 */ /* 0x000fe20008410000 */
[----:B------:R-:W-:Y:S02]  /*6c90*/  FFMA.FTZ R160, R160, UR12, R111 ;  /* 0x0000000ca0a07c23 */ /* 0x000fe4000801006f */
        /* <DEDUP_REMOVED lines=22> */
.L_x_15214:
        /* <DEDUP_REMOVED lines=20> */
[----:B------:R-:W-:-:S02]  /*6f40*/  FFMA.FTZ R128, R34, UR12, R112 ;  /* 0x0000000c22807c23 */ /* 0x000fc40008010070 */
[-C--:B------:R-:W-:Y:S01]  /*6f50*/  FFMA.FTZ R10, R10, R7.reuse, UR14 ;  /* 0x0000000e0a0a7e23 */ /* 0x080fe20008010007 */
[----:B------:R-:W-:Y:S01]  /*6f60*/  FFMA.FTZ R7, R18, R7, UR14 ;  /* 0x0000000e12077e23 */ /* 0x000fe20008010007 */
[----:B------:R-:W-:Y:S01]  /*6f70*/  FADD.FTZ R6, R9, -R6 ;  /* 0x8000000609067221 */ /* 0x000fe20000010000 */
[----:B------:R-:W-:Y:S01]  /*6f80*/  FMUL.FTZ R8, R128, UR5 ;  /* 0x0000000580087c20 */ /* 0x000fe20008410000 */
[----:B------:R-:W-:Y:S01]  /*6f90*/  FADD.FTZ R11, R11, -R10 ;  /* 0x8000000a0b0b7221 */ /* 0x000fe20000010000 */
[----:B------:R-:W-:Y:S01]  /*6fa0*/  FADD.FTZ R12, R12, -R7 ;  /* 0x800000070c0c7221 */ /* 0x000fe20000010000 */
[----:B------:R-:W-:Y:S01]  /*6fb0*/  FFMA.FTZ R129, R6, UR12, R113 ;  /* 0x0000000c06817c23 */ /* 0x000fe20008010071 */
[----:B------:R-:W-:Y:S01]  /*6fc0*/  FMUL.FTZ R8, R8, UR4 ;  /* 0x0000000408087c20 */ /* 0x000fe20008410000 */
[----:B------:R-:W-:Y:S01]  /*6fd0*/  FFMA.FTZ R130, R11, UR12, R114 ;  /* 0x0000000c0b827c23 */ /* 0x000fe20008010072 */
[----:B------:R-:W-:Y:S01]  /*6fe0*/  FFMA.FTZ R131, R12, UR12, R115 ;  /* 0x0000000c0c837c23 */ /* 0x000fe20008010073 */
        /* <DEDUP_REMOVED lines=23> */
.L_x_15215:
        /* <DEDUP_REMOVED lines=14> */
[----:B------:R-:W-:-:S02]  /*7240*/  FFMA.FTZ R8, R18, R8, UR14 ;  /* 0x0000000e12087e23 */ /* 0x000fc40008010008 */
[----:B------:R-:W-:Y:S01]  /*7250*/  FADD.FTZ R7, R11, -R7 ;  /* 0x800000070b077221 */ /* 0x000fe20000010000 */
[----:B------:R-:W-:Y:S01]  /*7260*/  FFMA.FTZ R6, R6, UR12, R113 ;  /* 0x0000000c06067c23 */ /* 0x000fe20008010071 */
[----:B------:R-:W-:Y:S01]  /*7270*/  FADD.FTZ R12, R12, -R8 ;  /* 0x800000080c0c7221 */ /* 0x000fe20000010000 */
[----:B------:R-:W-:Y:S01]  /*7280*/  FMUL.FTZ R8, R34, UR5 ;  /* 0x0000000522087c20 */ /* 0x000fe20008410000 */
[----:B------:R-:W-:Y:S01]  /*7290*/  FFMA.FTZ R7, R7, UR12, R114 ;  /* 0x0000000c07077c23 */ /* 0x000fe20008010072 */
[----:B------:R-:W-:Y:S01]  /*72a0*/  FMUL.FTZ R6, R6, UR5 ;  /* 0x0000000506067c20 */ /* 0x000fe20008410000 */
[----:B------:R-:W-:Y:S01]  /*72b0*/  FFMA.FTZ R12, R12, UR12, R115 ;  /* 0x0000000c0c0c7c23 */ /* 0x000fe20008010073 */
        /* <DEDUP_REMOVED lines=22> */
.L_x_15216:
        /* <DEDUP_REMOVED lines=54> */
.L_x_15217:
        /* <DEDUP_REMOVED lines=9> */
[----:B------:R-:W-:Y:S01]  /*7810*/  FFMA.FTZ R13, R13, UR12, R116 ;  /* 0x0000000c0d0d7c23 */ /* 0x000fe20008010074 */
[----:B------:R-:W-:Y:S01]  /*7820*/  FFMA.FTZ R14, R14, UR12, R117 ;  /* 0x0000000c0e0e7c23 */ /* 0x000fe20008010075 */
[----:B------:R-:W-:Y:S01]  /*7830*/  ISETP.GE.U32.AND P5, PT, R141, 0x1000000, PT ;  /* 0x010000008d00780c */ /* 0x000fe20003fa6070 */
[-C--:B------:R-:W-:Y:S01]  /*7840*/  FFMA.FTZ R24, R24, R7.reuse, UR14 ;  /* 0x0000000e18187e23 */ /* 0x080fe20008010007 */
[----:B------:R-:W-:Y:S01]  /*7850*/  FFMA.FTZ R7, R26, R7, UR14 ;  /* 0x0000000e1a077e23 */ /* 0x000fe20008010007 */
[----:B------:R-:W-:Y:S02]  /*7860*/  FMUL.FTZ R14, R14, UR5 ;  /* 0x000000050e0e7c20 */ /* 0x000fe40008410000 */
[----:B------:R-:W-:Y:S01]  /*7870*/  FADD.FTZ R15, R15, -R24 ;  /* 0x800000180f0f7221 */ /* 0x000fe20000010000 */
[----:B------:R-:W-:Y:S01]  /*7880*/  FADD.FTZ R16, R16, -R7 ;  /* 0x8000000710107221 */ /* 0x000fe20000010000 */
[----:B------:R-:W-:Y:S01]  /*7890*/  FMUL.FTZ R7, R13, UR5 ;  /* 0x000000050d077c20 */ /* 0x000fe20008410000 */
[----:B------:R-:W-:Y:S01]  /*78a0*/  FMUL.FTZ R14, R14, UR4 ;  /* 0x000000040e0e7c20 */ /* 0x000fe20008410000 */
[----:B------:R-:W-:Y:S01]  /*78b0*/  FFMA.FTZ R15, R15, UR12, R118 ;  /* 0x0000000c0f0f7c23 */ /* 0x000fe20008010076 */
[----:B------:R-:W-:Y:S01]  /*78c0*/  FFMA.FTZ R16, R16, UR12, R119 ;  /* 0x0000000c10107c23 */ /* 0x000fe20008010077 */
        /* <DEDUP_REMOVED lines=8> */
[----:B------:R-:W-:Y:S01]  /*7950*/  FMUL.FTZ R7, R57, R14 ;  /* 0x0000000e39077220 */ /* 0x000fe20000410000 */
[----:B------:R-:W-:Y:S01]  /*7960*/  FSEL R14, R9, RZ, P3 ;  /* 0x000000ff090e7208 */ /* 0x000fe20001800000 */
[-C--:B------:R-:W-:Y:S01]  /*7970*/  FMUL.FTZ R15, R10, R13.reuse ;  /* 0x0000000d0a0f7220 */ /* 0x080fe20000410000 */
[-C--:B------:R-:W-:Y:S01]  /*7980*/  FMUL.FTZ R16, R11, R2.reuse ;  /* 0x000000020b107220 */ /* 0x080fe20000410000 */
[----:B------:R-:W-:Y:S01]  /*7990*/  FMUL.FTZ R10, R58, R13 ;  /* 0x0000000d3a0a7220 */ /* 0x000fe20000410000 */
[----:B------:R-:W-:Y:S01]  /*79a0*/  FMUL.FTZ R11, R59, R2 ;  /* 0x000000023b0b7220 */ /* 0x000fe20000410000 */
[----:B------:R-:W-:-:S02]  /*79b0*/  FSEL R13, R8, RZ, P2 ;  /* 0x000000ff080d7208 */ /* 0x000fc40001000000 */
[----:B------:R-:W-:Y:S02]  /*79c0*/  FSEL R15, R15, RZ, P4 ;  /* 0x000000ff0f0f7208 */ /* 0x000fe40002000000 */
[----:B------:R-:W-:Y:S02]  /*79d0*/  FSEL R16, R16, RZ, P5 ;  /* 0x000000ff10107208 */ /* 0x000fe40002800000 */
[----:B------:R-:W-:Y:S02]  /*79e0*/  SEL R8, R6, RZ, P2 ;  /* 0x000000ff06087207 */ /* 0x000fe40001000000 */
[----:B------:R-:W-:Y:S02]  /*79f0*/  SEL R9, R7, RZ, P3 ;  /* 0x000000ff07097207 */ /* 0x000fe40001800000 */
[----:B------:R-:W-:Y:S02]  /*7a00*/  SEL R10, R10, RZ, P4 ;  /* 0x000000ff0a0a7207 */ /* 0x000fe40002000000 */
[----:B------:R-:W-:-:S07]  /*7a10*/  SEL R11, R11, RZ, P5 ;  /* 0x000000ff0b0b7207 */ /* 0x000fce0002800000 */
.L_x_15218:
        /* <DEDUP_REMOVED lines=54> */
.L_x_15219:
        /* <DEDUP_REMOVED lines=43> */
.L_x_15220:
        /* <DEDUP_REMOVED lines=54> */
.L_x_15221:
        /* <DEDUP_REMOVED lines=43> */
.L_x_15222:
[----:B------:R-:W0:Y:S01]  /*8640*/  @P0 LDC.64 R2, c[0x0][0x478] ;  /* 0x00011e00ff020b82 */ /* 0x000e220000000a00 */
[----:B------:R-:W-:Y:S02]  /*8650*/  HFMA2 R24, -RZ, RZ, 0, 9.5367431640625e-07 ;  /* 0x00000010ff187431 */ /* 0x000fe400000001ff */
[----:B0-----:R-:W-:-:S05]  /*8660*/  @P0 IMAD.WIDE.U32 R2, R5, 0x10, R2 ;  /* 0x0000001005020825 */ /* 0x001fca00078e0002 */
[----:B------:R0:W-:Y:S02]  /*8670*/  @P0 STG.E.128 desc[UR16][R2.64], R128 ;  /* 0x0000008002000986 */ /* 0x0001e4000c101d10 */
[----:B0-----:R-:W-:-:S05]  /*8680*/  IMAD.WIDE.U32 R2, R5, R24, UR28 ;  /* 0x0000001c05027e25 */ /* 0x001fca000f8e0018 */
[----:B------:R1:W-:Y:S02]  /*8690*/  STG.E.128 desc[UR16][R2.64], R8 ;  /* 0x0000000802007986 */ /* 0x0003e4000c101d10 */
.L_x_15206:
[----:B------:R-:W2:Y:S04]  /*86a0*/  LDL.LU R151, [R1+0x18] ;  /* 0x0000180001977983 */ /* 0x000ea80000300800 */
[----:B------:R-:W3:Y:S04]  /*86b0*/  LDL.LU R150, [R1+0x14] ;  /* 0x0000140001967983 */ /* 0x000ee80000300800 */
[----:B------:R-:W4:Y:S04]  /*86c0*/  LDL.LU R5, [R1+0x10] ;  /* 0x0000100001057983 */ /* 0x000f280000300800 */
[----:B------:R-:W5:Y:S04]  /*86d0*/  LDL.LU R149, [R1+0xc] ;  /* 0x00000c0001957983 */ /* 0x000f680000300800 */
[----:B01----:R-:W5:Y:S04]  /*86e0*/  LDL.LU R11, [R1+0x24] ;  /* 0x00002400010b7983 */ /* 0x003f680000300800 */
        /* <DEDUP_REMOVED lines=10> */
[----:B------:R-:W5:Y:S04]  /*8790*/  LDL.LU R33, [R1] ;  /* 0x0000000001217983 */ /* 0x000f680000300800 */
        /* <DEDUP_REMOVED lines=18> */
[----:B------:R-:W-:Y:S01]  /*88c0*/  PLOP3.LUT P1, PT, P1, PT, PT, 0x8, 0x80 ;  /* 0x000000000080781c */ /* 0x000fe20000f2e170 */
        /* <DEDUP_REMOVED lines=57> */
[----:B------:R1:W5:Y:S01]  /*8c60*/  LDL.LU R59, [R1+0x70] ;  /* 0x00007000013b7983 */ /* 0x0003620000300800 */
[----:B------:R-:W-:Y:S02]  /*8c70*/  MOV R22, R31 ;  /* 0x0000001f00167202 */ /* 0x000fe40000000f00 */
[----:B------:R-:W-:Y:S01]  /*8c80*/  MOV R21, R27 ;  /* 0x0000001b00157202 */ /* 0x000fe20000000f00 */
[----:B------:R1:W5:Y:S01]  /*8c90*/  LDL.LU R72, [R1+0x74] ;  /* 0x0000740001487983 */ /* 0x0003620000300800 */
[----:B0-----:R-:W-:Y:S02]  /*8ca0*/  MOV R27, R26 ;  /* 0x0000001a001b7202 */ /* 0x001fe40000000f00 */
        /* <DEDUP_REMOVED lines=63> */
.L_x_15188:
        /* <DEDUP_REMOVED lines=36> */
.L_x_15224:
        /* <DEDUP_REMOVED lines=10> */
.L_x_15773:


//--------------------- .text._ZN10layer_norm22ln_bwd_finalize_kernelINS_22Kernel_traits_finalizeILj4096EfffffjLb1ELj1024ELj4ENS_18Kernel_traits_baseILj4096EfffffjLj1024EEEEELb1ELb0EEEvNS_9BwdParamsE --------------------------
	.section	.text._ZN10layer_norm22ln_bwd_finalize_kernelINS_22Kernel_traits_finalizeILj4096EfffffjLb1ELj1024ELj4ENS_18Kernel_traits_baseILj4096EfffffjLj1024EEEEELb1ELb0EEEvNS_9BwdParamsE,"ax",@progbits
	.align	128
        .global         _ZN10layer_norm22ln_bwd_finalize_kernelINS_22Kernel_traits_finalizeILj4096EfffffjLb1ELj1024ELj4ENS_18Kernel_traits_baseILj4096EfffffjLj1024EEEEELb1ELb0EEEvNS_9BwdParamsE
        .type           _ZN10layer_norm22ln_bwd_finalize_kernelINS_22Kernel_traits_finalizeILj4096EfffffjLb1ELj1024ELj4ENS_18Kernel_traits_baseILj4096EfffffjLj1024EEEEELb1ELb0EEEvNS_9BwdParamsE,@function
        .size           _ZN10layer_norm22ln_bwd_finalize_kernelINS_22Kernel_traits_finalizeILj4096EfffffjLb1ELj1024ELj4ENS_18Kernel_traits_baseILj4096EfffffjLj1024EEEEELb1ELb0EEEvNS_9BwdParamsE,(.L_x_15774 - _ZN10layer_norm22ln_bwd_finalize_kernelINS_22Kernel_traits_finalizeILj4096EfffffjLb1ELj1024ELj4ENS_18Kernel_traits_baseILj4096EfffffjLj1024EEEEELb1ELb0EEEvNS_9BwdParamsE)
        .other          _ZN10layer_norm22ln_bwd_finalize_kernelINS_22Kernel_traits_finalizeILj4096EfffffjLb1ELj1024ELj4ENS_18Kernel_traits_baseILj4096EfffffjLj1024EEEEELb1ELb0EEEvNS_9BwdParamsE,@"STO_CUDA_ENTRY STV_DEFAULT"
_ZN10layer_norm22ln_bwd_finalize_kernelINS_22Kernel_traits_finalizeILj4096EfffffjLb1ELj1024ELj4ENS_18Kernel_traits_baseILj4096EfffffjLj1024EEEEELb1ELb0EEEvNS_9BwdParamsE:
.text._ZN10layer_norm22ln_bwd_finalize_kernelINS_22Kernel_traits_finalizeILj4096EfffffjLb1ELj1024ELj4ENS_18Kernel_traits_baseILj4096EfffffjLj1024EEEEELb1ELb0EEEvNS_9BwdParamsE:
        /* <DEDUP_REMOVED lines=57> */
.L_x_15229:
        /* <DEDUP_REMOVED lines=87> */
.L_x_15228:
[----:B------:R-:W-:Y:S05]  /*0900*/  BSYNC.RECONVERGENT B1 ;  /* 0x0000000000017941 */ /* 0x000fea0003800200 */
.L_x_15227:
        /* <DEDUP_REMOVED lines=50> */
.L_x_15231:
[----:B------:R-:W-:Y:S05]  /*0c30*/  BSYNC.RECONVERGENT B1 ;  /* 0x0000000000017941 */ /* 0x000fea0003800200 */
.L_x_15230:
        /* <DEDUP_REMOVED lines=29> */
.L_x_15233:
[----:B------:R-:W-:Y:S05]  /*0e10*/  BSYNC.RECONVERGENT B1 ;  /* 0x0000000000017941 */ /* 0x000fea0003800200 */
.L_x_15232:
        /* <DEDUP_REMOVED lines=14> */
.L_x_15226:
[----:B------:R-:W-:Y:S05]  /*0f00*/  BSYNC.RECONVERGENT B0 ;  /* 0x0000000000007941 */ /* 0x000fea0003800200 */
.L_x_15225:
        /* <DEDUP_REMOVED lines=75> */
.L_x_15234:
        /* <DEDUP_REMOVED lines=12> */
.L_x_15774:


//--------------------- .text._ZN10layer_norm13ln_bwd_kernelINS_13Kernel_traitsIfffffjLj4096ELj1ELj1ELj4ELj16ENS_18Kernel_traits_baseILj4096EfffffjLj128EEEEELb1ELb1ELb1ELb0EEEvNS_9BwdParamsE --------------------------
	.section	.text._ZN10layer_norm13ln_bwd_kernelINS_13Kernel_traitsIfffffjLj4096ELj1ELj1ELj4ELj16ENS_18Kernel_traits_baseILj4096EfffffjLj128EEEEELb1ELb1ELb1ELb0EEEvNS_9BwdParamsE,"ax",@progbits
	.align	128
        .global         _ZN10layer_norm13ln_bwd_kernelINS_13Kernel_traitsIfffffjLj4096ELj1ELj1ELj4ELj16ENS_18Kernel_traits_baseILj4096EfffffjLj128EEEEELb1ELb1ELb1ELb0EEEvNS_9BwdParamsE
        .type           _ZN10layer_norm13ln_bwd_kernelINS_13Kernel_traitsIfffffjLj4096ELj1ELj1ELj4ELj16ENS_18Kernel_traits_baseILj4096EfffffjLj128EEEEELb1ELb1ELb1ELb0EEEvNS_9BwdParamsE,@function
        .size           _ZN10layer_norm13ln_bwd_kernelINS_13Kernel_traitsIfffffjLj4096ELj1ELj1ELj4ELj16ENS_18Kernel_traits_baseILj4096EfffffjLj128EEEEELb1ELb1ELb1ELb0EEEvNS_9BwdParamsE,(.L_x_15775 - _ZN10layer_norm13ln_bwd_kernelINS_13Kernel_traitsIfffffjLj4096ELj1ELj1ELj4ELj16ENS_18Kernel_traits_baseILj4096EfffffjLj128EEEEELb1ELb1ELb1ELb0EEEvNS_9BwdParamsE)
        .other          _ZN10layer_norm13ln_bwd_kernelINS_13Kernel_traitsIfffffjLj4096ELj1ELj1ELj4ELj16ENS_18Kernel_traits_baseILj4096EfffffjLj128EEEEELb1ELb1ELb1ELb0EEEvNS_9BwdParamsE,@"STO_CUDA_ENTRY STV_DEFAULT"
_ZN10layer_norm13ln_bwd_kernelINS_13Kernel_traitsIfffffjLj4096ELj1ELj1ELj4ELj16ENS_18Kernel_traits_baseILj4096EfffffjLj128EEEEELb1ELb1ELb1ELb0EEEvNS_9BwdParamsE:
.text._ZN10layer_norm13ln_bwd_kernelINS_13Kernel_traitsIfffffjLj4096ELj1ELj1ELj4ELj16ENS_18Kernel_traits_baseILj4096EfffffjLj128EEEEELb1ELb1ELb1ELb0EEEvNS_9BwdParamsE:
        /* <DEDUP_REMOVED lines=11> */
[----:B------:R-:W1:Y:S02]  /*00b0*/  LDCU UR4, c[0x0][0x384] ;  /* 0x00007080ff0477ac */ /* 0x000e640008000800 */
[----:B------:R-:W-:-:S02]  /*00c0*/  ISETP.GE.U32.AND P3, PT, R2, 0x80, PT ;  /* 0x000000800200780c */ /* 0x000fc40003f66070 */
[C---:B------:R-:W-:Y:S02]  /*00d0*/  ISETP.GE.U32.AND P6, PT, R2.reuse, 0x100, PT ;  /* 0x000001000200780c */ /* 0x040fe40003fc6070 */
[----:B------:R-:W-:Y:S02]  /*00e0*/  P2R R24, PR, RZ, 0x8 ;  /* 0x00000008ff187803 */ /* 0x000fe40000000000 */
[----:B------:R-:W-:Y:S02]  /*00f0*/  P2R R3, PR, RZ, 0x40 ;  /* 0x00000040ff037803 */ /* 0x000fe40000000000 */
[C---:B------:R-:W-:Y:S01]  /*0100*/  ISETP.GE.U32.AND P0, PT, R2.reuse, 0x180, PT ;  /* 0x000001800200780c */ /* 0x040fe20003f06070 */
[----:B------:R-:W-:Y:S01]  /*0110*/  STL [R1+0x20], R24 ;  /* 0x0000201801007387 */ /* 0x000fe20000100800 */
[C---:B------:R-:W-:Y:S02]  /*0120*/  ISETP.GE.U32.AND P1, PT, R2.reuse, 0x200, PT ;  /* 0x000002000200780c */ /* 0x040fe40003f26070 */
[C---:B------:R-:W-:Y:S01]  /*0130*/  ISETP.GE.U32.AND P2, PT, R2.reuse, 0x280, PT ;  /* 0x000002800200780c */ /* 0x040fe20003f46070 */
[----:B------:R2:W-:Y:S01]  /*0140*/  STL [R1+0x24], R3 ;  /* 0x0000240301007387 */ /* 0x0005e20000100800 */
[----:B------:R-:W3:Y:S01]  /*0150*/  @P3 LDC.64 R4, c[0x0][0x3d0] ;  /* 0x0000f400ff043b82 */ /* 0x000ee20000000a00 */
[----:B------:R-:W-:-:S02]  /*0160*/  ISETP.GE.U32.AND P4, PT, R2, 0x380, PT ;  /* 0x000003800200780c */ /* 0x000fc40003f86070 */
[----:B------:R4:W4:Y:S04]  /*0170*/  LDL.64 R68, [R1+0x98] ;  /* 0x0000980001447983 */ /* 0x0009280000100a00 */
[----:B------:R0:W4:Y:S01]  /*0180*/  LDL.64 R70, [R1+0xa0] ;  /* 0x0000a00001467983 */ /* 0x0001220000100a00 */
[----:B------:R-:W1:Y:S01]  /*0190*/  @P3 LDC.64 R6, c[0x0][0x3e8] ;  /* 0x0000fa00ff063b82 */ /* 0x000e620000000a00 */
[----:B--2---:R-:W-:Y:S02]  /*01a0*/  MOV R3, R0 ;  /* 0x0000000000037202 */ /* 0x004fe40000000f00 */
[----:B------:R-:W-:Y:S01]  /*01b0*/  P2R R0, PR, RZ, 0x40 ;  /* 0x00000040ff007803 */ /* 0x000fe20000000000 */
[----:B------:R2:W2:Y:S04]  /*01c0*/  LDL.64 R64, [R1+0x88] ;  /* 0x0000880001407983 */ /* 0x0004a80000100a00 */
[----:B------:R-:W0:Y:S01]  /*01d0*/  @P6 LDC.64 R8, c[0x0][0x3d0] ;  /* 0x0000f400ff086b82 */ /* 0x000e220000000a00 */
[----:B------:R0:W2:Y:S04]  /*01e0*/  LDL.64 R66, [R1+0x90] ;  /* 0x0000900001427983 */ /* 0x0000a80000100a00 */
[----:B------:R0:W2:Y:S03]  /*01f0*/  LDL.64 R60, [R1+0x78] ;  /* 0x00007800013c7983 */ /* 0x0000a60000100a00 */
[----:B------:R-:W0:Y:S01]  /*0200*/  @P6 LDC.64 R10, c[0x0][0x3e8] ;  /* 0x0000fa00ff0a6b82 */ /* 0x000e220000000a00 */
[C---:B---3--:R-:W-:Y:S01]  /*0210*/  @P3 IMAD.WIDE.U32 R4, R3.reuse, 0x10, R4 ;  /* 0x0000001003043825 */ /* 0x048fe200078e0004 */
[----:B------:R3:W2:Y:S04]  /*0220*/  LDL.64 R62, [R1+0x80] ;  /* 0x00008000013e7983 */ /* 0x0006a80000100a00 */
[----:B------:R3:W3:Y:S01]  /*0230*/  LDL.64 R56, [R1+0x68] ;  /* 0x0000680001387983 */ /* 0x0006e20000100a00 */
[C---:B-1----:R-:W-:Y:S01]  /*0240*/  @P3 IMAD.WIDE.U32 R6, R3.reuse, 0x10, R6 ;  /* 0x0000001003063825 */ /* 0x042fe200078e0006 */
[----:B------:R-:W-:-:S02]  /*0250*/  @P3 LOP3.LUT R3, R3, 0x80, RZ, 0xfc, !PT ;  /* 0x0000008003033812 */ /* 0x000fc400078efcff */
[----:B------:R1:W3:Y:S01]  /*0260*/  LDL.64 R58, [R1+0x70] ;  /* 0x00007000013a7983 */ /* 0x0002e20000100a00 */
[----:B------:R-:W1:Y:S01]  /*0270*/  @P0 LDC.64 R16, c[0x0][0x3d0] ;  /* 0x0000f400ff100b82 */ /* 0x000e620000000a00 */
[----:B------:R-:W-:Y:S02]  /*0280*/  ISETP.GE.U32.AND P3, PT, R2, 0x300, PT ;  /* 0x000003000200780c */ /* 0x000fe40003f66070 */
[----:B------:R1:W3:Y:S01]  /*0290*/  LDL.64 R52, [R1+0x58] ;  /* 0x0000580001347983 */ /* 0x0002e20000100a00 */
[----:B0-----:R-:W-:-:S03]  /*02a0*/  @P6 IMAD.WIDE.U32 R12, R3, 0x10, R8 ;  /* 0x00000010030c6825 */ /* 0x001fc600078e0008 */
[----:B------:R0:W3:Y:S01]  /*02b0*/  LDL.64 R54, [R1+0x60] ;  /* 0x0000600001367983 */ /* 0x0000e20000100a00 */
[----:B------:R-:W0:Y:S03]  /*02c0*/  @P0 LDC.64 R18, c[0x0][0x3e8] ;  /* 0x0000fa00ff120b82 */ /* 0x000e260000000a00 */
[----:B------:R0:W3:Y:S01]  /*02d0*/  LDL.64 R48, [R1+0x48] ;  /* 0x0000480001307983 */ /* 0x0000e20000100a00 */
[C---:B------:R-:W-:Y:S01]  /*02e0*/  @P6 IMAD.WIDE.U32 R14, R3.reuse, 0x10, R10 ;  /* 0x00000010030e6825 */ /* 0x040fe200078e000a */
[----:B------:R-:W-:Y:S02]  /*02f0*/  @P6 IADD3 R3, PT, PT, R3, 0x80, RZ ;  /* 0x0000008003036810 */ /* 0x000fe40007ffe0ff */
[----:B------:R0:W3:Y:S01]  /*0300*/  LDL.64 R50, [R1+0x50] ;  /* 0x0000500001327983 */ /* 0x0000e20000100a00 */
[----:B------:R-:W-:Y:S01]  /*0310*/  ISETP.NE.AND P6, PT, R24, RZ, PT ;  /* 0x000000ff1800720c */ /* 0x000fe20003fc5270 */
[----:B------:R-:W0:Y:S02]  /*0320*/  @P1 LDC.64 R20, c[0x0][0x3d0] ;  /* 0x0000f400ff141b82 */ /* 0x000e240000000a00 */
[----:B------:R0:W3:Y:S04]  /*0330*/  LDL.64 R44, [R1+0x38] ;  /* 0x00003800012c7983 */ /* 0x0000e80000100a00 */
[----:B------:R0:W3:Y:S02]  /*0340*/  LDL.64 R46, [R1+0x40] ;  /* 0x00004000012e7983 */ /* 0x0000e40000100a00 */
[----:B------:R-:W0:Y:S02]  /*0350*/  @P1 LDC.64 R22, c[0x0][0x3e8] ;  /* 0x0000fa00ff161b82 */ /* 0x000e240000000a00 */
[----:B------:R0:W3:Y:S04]  /*0360*/  LDL.64 R40, [R1+0x28] ;  /* 0x0000280001287983 */ /* 0x0000e80000100a00 */
[----:B------:R0:W3:Y:S02]  /*0370*/  LDL.64 R42, [R1+0x30] ;  /* 0x00003000012a7983 */ /* 0x0000e40000100a00 */
[----:B------:R-:W2:Y:S01]  /*0380*/  @P2 LDC.64 R8, c[0x0][0x3d0] ;  /* 0x0000f400ff082b82 */ /* 0x000ea20000000a00 */
[----:B------:R-:W-:-:S07]  /*0390*/  ISETP.GE.U32.AND P5, PT, R2, 0x400, PT ;  /* 0x000004000200780c */ /* 0x000fce0003fa6070 */
[----:B------:R-:W0:Y:S01]  /*03a0*/  @P2 LDC.64 R10, c[0x0][0x3e8] ;  /* 0x0000fa00ff0a2b82 */ /* 0x000e220000000a00 */
[C---:B-1----:R-:W-:Y:S01]  /*03b0*/  @P0 IMAD.WIDE.U32 R16, R3.reuse, 0x10, R16 ;  /* 0x0000001003100825 */ /* 0x042fe200078e0010 */
[----:B------:R1:W5:Y:S06]  /*03c0*/  @P6 LDG.E.128 R172, desc[UR20][R6.64] ;  /* 0x0000001406ac6981 */ /* 0x00036c000c1e1d00 */
[----:B------:R-:W1:Y:S08]  /*03d0*/  @P3 LDC.64 R28, c[0x0][0x3d0] ;  /* 0x0000f400ff1c3b82 */ /* 0x000e700000000a00 */
[----:B------:R-:W3:Y:S08]  /*03e0*/  @P3 LDC.64 R30, c[0x0][0x3e8] ;  /* 0x0000fa00ff1e3b82 */ /* 0x000ef00000000a00 */
[----:B------:R-:W3:Y:S08]  /*03f0*/  @P4 LDC.64 R32, c[0x0][0x3d0] ;  /* 0x0000f400ff204b82 */ /* 0x000ef00000000a00 */
[----:B------:R-:W3:Y:S01]  /*0400*/  @P4 LDC.64 R34, c[0x0][0x3e8] ;  /* 0x0000fa00ff224b82 */ /* 0x000ee20000000a00 */
[----:B----4-:R-:W4:Y:S01]  /*0410*/  @P6 LDG.E.128 R68, desc[UR20][R4.64] ;  /* 0x0000001404446981 */ /* 0x010f22000c1e1d00 */
[C---:B0-----:R-:W-:Y:S01]  /*0420*/  @P0 IMAD.WIDE.U32 R18, R3.reuse, 0x10, R18 ;  /* 0x0000001003120825 */ /* 0x041fe200078e0012 */
[----:B------:R-:W-:-:S05]  /*0430*/  @P0 IADD3 R3, PT, PT, R3, 0x80, RZ ;  /* 0x0000008003030810 */ /* 0x000fca0007ffe0ff */
[----:B------:R-:W0:Y:S01]  /*0440*/  @P5 LDC.64 R36, c[0x0][0x3d0] ;  /* 0x0000f400ff245b82 */ /* 0x000e220000000a00 */
[----:B------:R-:W-:Y:S01]  /*0450*/  P2R R24, PR, RZ, 0x20 ;  /* 0x00000020ff187803 */ /* 0x000fe20000000000 */
[----:B------:R0:W5:Y:S01]  /*0460*/  @P0 LDG.E.128 R164, desc[UR20][R18.64] ;  /* 0x0000001412a40981 */ /* 0x000162000c1e1d00 */
[----:B------:R-:W-:-:S03]  /*0470*/  @P1 IMAD.WIDE.U32 R20, R3, 0x10, R20 ;  /* 0x0000001003141825 */ /* 0x000fc600078e0014 */
[----:B------:R1:W-:Y:S01]  /*0480*/  STL [R1+0x18], R24 ;  /* 0x0000181801007387 */ /* 0x0003e20000100800 */
[C---:B------:R-:W-:Y:S01]  /*0490*/  @P1 IMAD.WIDE.U32 R22, R3.reuse, 0x10, R22 ;  /* 0x0000001003161825 */ /* 0x040fe200078e0016 */
[----:B------:R-:W-:Y:S01]  /*04a0*/  @P1 IADD3 R3, PT, PT, R3, 0x80, RZ ;  /* 0x0000008003031810 */ /* 0x000fe20007ffe0ff */
[----:B------:R-:W0:Y:S03]  /*04b0*/  @P5 LDC.64 R38, c[0x0][0x3e8] ;  /* 0x0000fa00ff265b82 */ /* 0x000e260000000a00 */
[----:B------:R0:W5:Y:S01]  /*04c0*/  @P1 LDG.E.128 R160, desc[UR20][R22.64] ;  /* 0x0000001416a01981 */ /* 0x000162000c1e1d00 */
[----:B------:R-:W-:-:S03]  /*04d0*/  @P2 IMAD.WIDE.U32 R26, R3, 0x10, R10 ;  /* 0x00000010031a2825 */ /* 0x000fc600078e000a */
[----:B--2---:R-:W2:Y:S01]  /*04e0*/  @P0 LDG.E.128 R60, desc[UR20][R16.64] ;  /* 0x00000014103c0981 */ /* 0x004ea2000c1e1d00 */
[C---:B-1----:R-:W-:Y:S01]  /*04f0*/  @P2 IMAD.WIDE.U32 R24, R3.reuse, 0x10, R8 ;  /* 0x0000001003182825 */ /* 0x042fe200078e0008 */
[----:B------:R-:W-:Y:S02]  /*0500*/  @P2 IADD3 R3, PT, PT, R3, 0x80, RZ ;  /* 0x0000008003032810 */ /* 0x000fe40007ffe0ff */
[----:B------:R1:W5:Y:S03]  /*0510*/  @P2 LDG.E.128 R156, desc[UR20][R26.64] ;  /* 0x000000141a9c2981 */ /* 0x000366000c1e1d00 */
[C---:B------:R-:W-:Y:S01]  /*0520*/  @P3 IMAD.WIDE.U32 R28, R3.reuse, 0x10, R28 ;  /* 0x00000010031c3825 */ /* 0x040fe200078e001c */
[----:B---3--:R-:W3:Y:S03]  /*0530*/  @P1 LDG.E.128 R56, desc[UR20][R20.64] ;  /* 0x0000001414381981 */ /* 0x008ee6000c1e1d00 */
[C---:B------:R-:W-:Y:S01]  /*0540*/  @P3 IMAD.WIDE.U32 R30, R3.reuse, 0x10, R30 ;  /* 0x00000010031e3825 */ /* 0x040fe200078e001e */
[----:B------:R-:W-:Y:S01]  /*0550*/  @P3 IADD3 R3, PT, PT, R3, 0x80, RZ ;  /* 0x0000008003033810 */ /* 0x000fe20007ffe0ff */
[----:B------:R-:W3:Y:S04]  /*0560*/  @P2 LDG.E.128 R52, desc[UR20][R24.64] ;  /* 0x0000001418342981 */ /* 0x000ee8000c1e1d00 */
[C---:B------:R-:W-:Y:S01]  /*0570*/  @P4 IMAD.WIDE.U32 R32, R3.reuse, 0x10, R32 ;  /* 0x0000001003204825 */ /* 0x040fe200078e0020 */
[----:B------:R1:W5:Y:S03]  /*0580*/  @P3 LDG.E.128 R152, desc[UR20][R30.64] ;  /* 0x000000141e983981 */ /* 0x000366000c1e1d00 */
[C---:B------:R-:W-:Y:S01]  /*0590*/  @P4 IMAD.WIDE.U32 R34, R3.reuse, 0x10, R34 ;  /* 0x0000001003224825 */ /* 0x040fe200078e0022 */
[----:B------:R-:W-:Y:S01]  /*05a0*/  @P4 IADD3 R3, PT, PT, R3, 0x80, RZ ;  /* 0x0000008003034810 */ /* 0x000fe20007ffe0ff */
[----:B------:R-:W3:Y:S04]  /*05b0*/  @P3 LDG.E.128 R48, desc[UR20][R28.64] ;  /* 0x000000141c303981 */ /* 0x000ee8000c1e1d00 */
[C---:B0-----:R-:W-:Y:S01]  /*05c0*/  @P5 IMAD.WIDE.U32 R8, R3.reuse, 0x10, R36 ;  /* 0x0000001003085825 */ /* 0x041fe200078e0024 */
[----:B------:R1:W5:Y:S04]  /*05d0*/  @P4 LDG.E.128 R148, desc[UR20][R34.64] ;  /* 0x0000001422944981 */ /* 0x000368000c1e1d00 */
[----:B------:R-:W3:Y:S04]  /*05e0*/  @P4 LDG.E.128 R44, desc[UR20][R32.64] ;  /* 0x00000014202c4981 */ /* 0x000ee8000c1e1d00 */
[----:B------:R-:W3:Y:S01]  /*05f0*/  @P5 LDG.E.128 R40, desc[UR20][R8.64] ;  /* 0x0000001408285981 */ /* 0x000ee2000c1e1d00 */
[----:B------:R-:W-:-:S05]  /*0600*/  @P5 IMAD.WIDE.U32 R10, R3, 0x10, R38 ;  /* 0x00000010030a5825 */ /* 0x000fca00078e0026 */
[----:B------:R1:W5:Y:S04]  /*0610*/  @P5 LDG.E.128 R144, desc[UR20][R10.64] ;  /* 0x000000140a905981 */ /* 0x000368000c1e1d00 */
[----:B----4-:R0:W-:Y:S04]  /*0620*/  @P6 STL.64 [R1+0x98], R68 ;  /* 0x0000984401006387 */ /* 0x0101e80000100a00 */
[----:B------:R4:W-:Y:S01]  /*0630*/  @P6 STL.64 [R1+0xa0], R70 ;  /* 0x0000a04601006387 */ /* 0x0009e20000100a00 */
[----:B------:R-:W-:-:S13]  /*0640*/  ISETP.NE.AND P6, PT, R0, RZ, PT ;  /* 0x000000ff0000720c */ /* 0x000fda0003fc5270 */
[----:B------:R-:W2:Y:S04]  /*0650*/  @P6 LDG.E.128 R64, desc[UR20][R12.64] ;  /* 0x000000140c406981 */ /* 0x000ea8000c1e1d00 */
[----:B------:R1:W5:Y:S01]  /*0660*/  @P6 LDG.E.128 R168, desc[UR20][R14.64] ;  /* 0x000000140ea86981 */ /* 0x000362000c1e1d00 */
[----:B------:R-:W-:Y:S01]  /*0670*/  UISETP.GE.AND UP0, UPT, UR28, UR4, UPT ;  /* 0x000000041c00728c */ /* 0x000fe2000bf06270 */
        /* <DEDUP_REMOVED lines=36> */
[----:B0-----:R-:W-:Y:S02]  /*08c0*/  CS2R R68, SRZ ;  /* 0x0000000000447805 */ /* 0x001fe4000001ff00 */
[----:B----4-:R-:W-:Y:S01]  /*08d0*/  CS2R R70, SRZ ;  /* 0x0000000000467805 */ /* 0x010fe2000001ff00 */
[----:B--2---:R0:W-:Y:S04]  /*08e0*/  @P6 STL.64 [R1+0x88], R64 ;  /* 0x0000884001006387 */ /* 0x0041e80000100a00 */
[----:B------:R2:W-:Y:S04]  /*08f0*/  @P6 STL.64 [R1+0x90], R66 ;  /* 0x0000904201006387 */ /* 0x0005e80000100a00 */
[----:B------:R4:W-:Y:S04]  /*0900*/  @P0 STL.64 [R1+0x78], R60 ;  /* 0x0000783c01000387 */ /* 0x0009e80000100a00 */
[----:B------:R1:W-:Y:S04]  /*0910*/  @P0 STL.64 [R1+0x80], R62 ;  /* 0x0000803e01000387 */ /* 0x0003e80000100a00 */
[----:B---3--:R3:W-:Y:S04]  /*0920*/  @P1 STL.64 [R1+0x68], R56 ;  /* 0x0000683801001387 */ /* 0x0087e80000100a00 */
        /* <DEDUP_REMOVED lines=10> */
[----:B--2---:R-:W-:Y:S02]  /*09d0*/  CS2R R66, SRZ ;  /* 0x0000000000427805 */ /* 0x004fe4000001ff00 */
[----:B----4-:R-:W-:Y:S02]  /*09e0*/  CS2R R60, SRZ ;  /* 0x00000000003c7805 */ /* 0x010fe4000001ff00 */
[----:B-1----:R-:W-:Y:S02]  /*09f0*/  CS2R R62, SRZ ;  /* 0x00000000003e7805 */ /* 0x002fe4000001ff00 */
[----:B---3--:R-:W-:Y:S02]  /*0a00*/  CS2R R56, SRZ ;  /* 0x0000000000387805 */ /* 0x008fe4000001ff00 */
        /* <DEDUP_REMOVED lines=64> */
.L_x_15408:
[----:B0-----:R-:W-:-:S06]  /*0e10*/  UIMAD.WIDE UR8, UR28, 0x4, UR14 ;  /* 0x000000041c0878a5 */ /* 0x001fcc000f8e020e */
[----:B------:R-:W-:Y:S02]  /*0e20*/  MOV R192, UR8 ;  /* 0x0000000800c07c02 */ /* 0x000fe40008000f00 */
        /* <DEDUP_REMOVED lines=22> */
[----:B------:R-:W-:Y:S01]  /*0f90*/  BSSY.RECONVERGENT B1, `(.L_x_15238) ;  /* 0x0000057000017945 */ /* 0x000fe20003800200 */
[----:B------:R-:W1:Y:S01]  /*0fa0*/  S2R R195, SR_TID.X ;  /* 0x0000000000c37919 */ /* 0x000e620000002100 */
[C---:B------:R-:W-:Y:S02]  /*0fb0*/  ISETP.GE.U32.AND P4, PT, R2.reuse, 0x80, PT ;  /* 0x000000800200780c */ /* 0x040fe40003f86070 */
[----:B------:R-:W-:Y:S02]  /*0fc0*/  CS2R R202, SRZ ;  /* 0x0000000000ca7805 */ /* 0x000fe4000001ff00 */
[----:B------:R-:W-:Y:S02]  /*0fd0*/  PLOP3.LUT P1, PT, PT, PT, UP3, 0x80, 0x8 ;  /* 0x000000000008781c */ /* 0x000fe40003f2f038 */
[----:B------:R-:W-:-:S02]  /*0fe0*/  ISETP.GE.U32.AND P5, PT, R2, 0x100, PT ;  /* 0x000001000200780c */ /* 0x000fc40003fa6070 */
[C---:B------:R-:W-:Y:S01]  /*0ff0*/  ISETP.GE.U32.AND P2, PT, R2.reuse, 0x280, PT ;  /* 0x000002800200780c */ /* 0x040fe20003f46070 */
[----:B------:R-:W-:Y:S01]  /*1000*/  @UP3 UIADD3 UR7, UPT, UPT, UR11, -0x1, URZ ;  /* 0xffffffff0b073890 */ /* 0x000fe2000fffe0ff */
[----:B------:R-:W-:-:S03]  /*1010*/  ISETP.GE.U32.AND P3, PT, R2, 0x300, PT ;  /* 0x000003000200780c */ /* 0x000fc60003f66070 */
[----:B------:R-:W-:-:S04]  /*1020*/  @UP3 UIMAD UR7, UR7, UR6, URZ ;  /* 0x00000006070732a4 */ /* 0x000fc8000f8e02ff */
[----:B------:R-:W-:-:S04]  /*1030*/  @UP3 USHF.R.S32.HI UR8, URZ, 0x1f, UR7 ;  /* 0x0000001fff083899 */ /* 0x000fc80008011407 */
[----:B------:R-:W-:Y:S02]  /*1040*/  @UP3 ULEA.HI UR8, UR8, UR7, URZ, 0x2 ;  /* 0x0000000708083291 */ /* 0x000fe4000f8f10ff */
[----:B------:R-:W-:-:S04]  /*1050*/  UIMAD UR7, UR28, UR6, URZ ;  /* 0x000000061c0772a4 */ /* 0x000fc8000f8e02ff */
[----:B0-----:R-:W-:Y:S01]  /*1060*/  MOV R192, UR8 ;  /* 0x0000000800c07c02 */ /* 0x001fe20008000f00 */
[----:B------:R-:W-:-:S04]  /*1070*/  UIADD3 UR8, UPT, UPT, UR32, -0x1, URZ ;  /* 0xffffffff20087890 */ /* 0x000fc8000fffe0ff */
[----:B------:R-:W-:Y:S02]  /*1080*/  UIMAD UR9, UR8, UR6, URZ ;  /* 0x00000006080972a4 */ /* 0x000fe4000f8e02ff */
[----:B------:R-:W-:Y:S02]  /*1090*/  USHF.R.S32.HI UR8, URZ, 0x1f, UR7 ;  /* 0x0000001fff087899 */ /* 0x000fe40008011407 */
[----:B------:R-:W-:Y:S02]  /*10a0*/  USHF.R.S32.HI UR10, URZ, 0x1f, UR9 ;  /* 0x0000001fff0a7899 */ /* 0x000fe40008011409 */
[----:B------:R-:W-:Y:S02]  /*10b0*/  ULEA.HI UR8, UR8, UR7, URZ, 0x2 ;  /* 0x0000000708087291 */ /* 0x000fe4000f8f10ff */
[----:B------:R-:W-:-:S04]  /*10c0*/  ULEA.HI UR10, UR10, UR9, URZ, 0x2 ;  /* 0x000000090a0a7291 */ /* 0x000fc8000f8f10ff */
[----:B------:R-:W-:-:S04]  /*10d0*/  MOV R193, UR8 ;  /* 0x0000000800c17c02 */ /* 0x000fc80008000f00 */
[----:B-1----:R-:W-:-:S04]  /*10e0*/  LEA.HI.SX32 R194, R193, R195, 0x1e ;  /* 0x000000c3c1c27211 */ /* 0x002fc800078ff2ff */
[----:B------:R-:W-:Y:S02]  /*10f0*/  MOV R201, R194 ;  /* 0x000000c200c97202 */ /* 0x000fe40000000f00 */
[----:B--2---:R-:W-:Y:S02]  /*1100*/  FSEL R3, R3, RZ, !P0 ;  /* 0x000000ff03037208 */ /* 0x004fe40004000000 */
[----:B------:R-:W-:Y:S02]  /*1110*/  ISETP.GE.U32.AND P0, PT, R2, 0x180, PT ;  /* 0x000001800200780c */ /* 0x000fe40003f06070 */
[----:B------:R-:W-:Y:S01]  /*1120*/  R2UR UR33, R3 ;  /* 0x00000000032172ca */ /* 0x000fe200000e0000 */
[----:B------:R-:W-:Y:S01]  /*1130*/  HFMA2 R3, -RZ, RZ, 0, 0 ;  /* 0x00000000ff037431 */ /* 0x000fe200000001ff */
[----:B------:R-:W-:Y:S02]  /*1140*/  @P1 LEA.HI.SX32 R3, R192, R195, 0x1e ;  /* 0x000000c3c0031211 */ /* 0x000fe400078ff2ff */
[----:B------:R-:W-:-:S02]  /*1150*/  P2R R192, PR, RZ, 0x10 ;  /* 0x00000010ffc07803 */ /* 0x000fc40000000000 */
[----:B------:R-:W-:-:S03]  /*1160*/  ISETP.GE.U32.AND P1, PT, R2, 0x200, PT ;  /* 0x000002000200780c */ /* 0x000fc60003f26070 */
[----:B------:R0:W-:Y:S02]  /*1170*/  STL [R1+0x20], R192 ;  /* 0x000020c001007387 */ /* 0x0001e40000100800 */
[----:B0-----:R-:W-:-:S05]  /*1180*/  P2R R192, PR, RZ, 0x20 ;  /* 0x00000020ffc07803 */ /* 0x001fca0000000000 */
[----:B------:R0:W-:Y:S04]  /*1190*/  STL [R1+0x24], R192 ;  /* 0x000024c001007387 */ /* 0x0001e80000100800 */
[----:B------:R1:W-:Y:S01]  /*11a0*/  STL [R1+0x1c], R194 ;  /* 0x00001cc201007387 */ /* 0x0003e20000100800 */
[----:B0-----:R-:W-:-:S04]  /*11b0*/  MOV R192, UR10 ;  /* 0x0000000a00c07c02 */ /* 0x001fc80008000f00 */
[----:B------:R-:W-:Y:S01]  /*11c0*/  LEA.HI.SX32 R204, R192, R195, 0x1e ;  /* 0x000000c3c0cc7211 */ /* 0x000fe200078ff2ff */
[----:B-1----:R-:W-:Y:S06]  /*11d0*/  @!P4 BRA `(.L_x_15239) ;  /* 0x0000000000c8c947 */ /* 0x002fec0003800000 */
[----:B----4-:R-:W-:Y:S01]  /*11e0*/  ISETP.NE.U32.AND P4, PT, RZ, UR24, PT ;  /* 0x00000018ff007c0c */ /* 0x010fe2000bf85070 */
[----:B------:R-:W0:Y:S01]  /*11f0*/  LDC.64 R192, c[0x0][0x3a8] ;  /* 0x0000ea00ffc07b82 */ /* 0x000e220000000a00 */
[----:B------:R-:W2:Y:S02]  /*1200*/  LDL R227, [R1+0x98] ;  /* 0x0000980001e37983 */ /* 0x000ea40000100800 */
[----:B------:R-:W-:Y:S02]  /*1210*/  ISETP.NE.AND.EX P4, PT, RZ, UR25, PT, P4 ;  /* 0x00000019ff007c0c */ /* 0x000fe4000bf85340 */
[----:B------:R-:W4:Y:S03]  /*1220*/  LDL R211, [R1+0x9c] ;  /* 0x00009c0001d37983 */ /* 0x000f260000100800 */
[----:B------:R-:W1:Y:S01]  /*1230*/  LDC.64 R194, c[0x0][0x428] ;  /* 0x00010a00ffc27b82 */ /* 0x000e620000000a00 */
[----:B------:R-:W3:Y:S07]  /*1240*/  LDL R250, [R1+0xa4] ;  /* 0x0000a40001fa7983 */ /* 0x000eee0000100800 */
[----:B------:R-:W1:Y:S01]  /*1250*/  @P4 LDC.64 R202, c[0x0][0x438] ;  /* 0x00010e00ffca4b82 */ /* 0x000e620000000a00 */
[----:B0-----:R-:W-:-:S05]  /*1260*/  IMAD.WIDE.U32 R192, R201, 0x10, R192 ;  /* 0x00000010c9c07825 */ /* 0x001fca00078e00c0 */
[----:B------:R-:W2:Y:S01]  /*1270*/  LDG.E.128 R196, desc[UR20][R192.64] ;  /* 0x00000014c0c47981 */ /* 0x000ea2000c1e1d00 */
[----:B-1----:R-:W-:-:S06]  /*1280*/  IMAD.WIDE.U32 R194, R204, 0x10, R194 ;  /* 0x00000010ccc27825 */ /* 0x002fcc00078e00c2 */
[----:B------:R-:W4:Y:S01]  /*1290*/  LDG.E.128 R192, desc[UR20][R194.64] ;  /* 0x00000014c2c07981 */ /* 0x000f22000c1e1d00 */
[----:B------:R-:W-:-:S05]  /*12a0*/  @P4 IMAD.WIDE.U32 R202, R201, 0x10, R202 ;  /* 0x00000010c9ca4825 */ /* 0x000fca00078e00ca */
[----:B------:R0:W5:Y:S02]  /*12b0*/  @P4 LDG.E.128 R44, desc[UR20][R202.64] ;  /* 0x00000014ca2c4981 */ /* 0x000164000c1e1d00 */
[----:B0-----:R-:W0:Y:S02]  /*12c0*/  LDC.64 R202, c[0x0][0x3b0] ;  /* 0x0000ec00ffca7b82 */ /* 0x001e240000000a00 */
[----:B0-----:R-:W-:-:S05]  /*12d0*/  IMAD.WIDE.U32 R202, R3, 0x4, R202 ;  /* 0x0000000403ca7825 */ /* 0x001fca00078e00ca */
[----:B------:R0:W5:Y:S04]  /*12e0*/  LDG.E R0, desc[UR20][R202.64] ;  /* 0x00000014ca007981 */ /* 0x000168000c1e1900 */
[----:B------:R-:W3:Y:S01]  /*12f0*/  LDL R203, [R1+0xa0] ;  /* 0x0000a00001cb7983 */ /* 0x000ee20000100800 */
[----:B------:R-:W-:Y:S02]  /*1300*/  IADD3 R3, PT, PT, R3, 0x80, RZ ;  /* 0x0000008003037810 */ /* 0x000fe40007ffe0ff */
[----:B------:R-:W-:Y:S02]  /*1310*/  IADD3 R204, PT, PT, R204, 0x80, RZ ;  /* 0x00000080cccc7810 */ /* 0x000fe40007ffe0ff */
[----:B------:R-:W-:Y:S01]  /*1320*/  IADD3 R201, PT, PT, R201, 0x80, RZ ;  /* 0x00000080c9c97810 */ /* 0x000fe20007ffe0ff */
[----:B--2---:R-:W-:Y:S01]  /*1330*/  FADD.FTZ R11, R197, -UR33 ;  /* 0x80000021c50b7e21 */ /* 0x004fe20008010000 */
[----:B------:R-:W-:Y:S01]  /*1340*/  FADD.FTZ R196, R196, -UR33 ;  /* 0x80000021c4c47e21 */ /* 0x000fe20008010000 */
[----:B------:R-:W-:-:S02]  /*1350*/  FADD.FTZ R12, R198, -UR33 ;  /* 0x80000021c60c7e21 */ /* 0x000fc40008010000 */
[----:B------:R-:W-:Y:S01]  /*1360*/  FMUL.FTZ R235, R11, UR31 ;  /* 0x0000001f0beb7c20 */ /* 0x000fe20008410000 */
[----:B------:R-:W-:Y:S01]  /*1370*/  FMUL.FTZ R212, R196, UR31 ;  /* 0x0000001fc4d47c20 */ /* 0x000fe20008410000 */
[----:B----4-:R-:W-:Y:S01]  /*1380*/  FMUL.FTZ R11, R227, R192 ;  /* 0x000000c0e30b7220 */ /* 0x010fe20000410000 */
[----:B------:R-:W-:Y:S01]  /*1390*/  FMUL.FTZ R227, R12, UR31 ;  /* 0x0000001f0ce37c20 */ /* 0x000fe20008410000 */
[----:B------:R-:W-:Y:S01]  /*13a0*/  FADD.FTZ R108, R108, R192 ;  /* 0x000000c06c6c7221 */ /* 0x000fe20000010000 */
[----:B------:R-:W-:Y:S01]  /*13b0*/  FFMA.FTZ R140, R192, R212, R140 ;  /* 0x000000d4c08c7223 */ /* 0x000fe2000001008c */
[----:B------:R-:W-:Y:S01]  /*13c0*/  FMUL.FTZ R211, R211, R193 ;  /* 0x000000c1d3d37220 */ /* 0x000fe20000410000 */
[----:B------:R-:W-:Y:S01]  /*13d0*/  FADD.FTZ R110, R110, R194 ;  /* 0x000000c26e6e7221 */ /* 0x000fe20000010000 */
[----:B------:R-:W-:Y:S01]  /*13e0*/  FFMA.FTZ R142, R194, R227, R142 ;  /* 0x000000e3c28e7223 */ /* 0x000fe2000001008e */
[----:B------:R-:W-:Y:S01]  /*13f0*/  FADD.FTZ R192, RZ, R11 ;  /* 0x0000000bffc07221 */ /* 0x000fe20000010000 */
[----:B------:R-:W-:-:S03]  /*1400*/  FADD.FTZ R199, R199, -UR33 ;  /* 0x80000021c7c77e21 */ /* 0x000fc60008010000 */
[----:B------:R-:W-:Y:S01]  /*1410*/  FADD.FTZ R192, R192, R211 ;  /* 0x000000d3c0c07221 */ /* 0x000fe20000010000 */
[----:B------:R-:W-:Y:S01]  /*1420*/  FADD.FTZ R109, R109, R193 ;  /* 0x000000c16d6d7221 */ /* 0x000fe20000010000 */
[----:B------:R-:W-:Y:S01]  /*1430*/  FFMA.FTZ R141, R193, R235, R141 ;  /* 0x000000ebc18d7223 */ /* 0x000fe2000001008d */
[----:B0-----:R-:W-:Y:S01]  /*1440*/  FMUL.FTZ R202, R199, UR31 ;  /* 0x0000001fc7ca7c20 */ /* 0x001fe20008410000 */
[----:B---3--:R-:W-:Y:S01]  /*1450*/  FMUL.FTZ R250, R250, R195 ;  /* 0x000000c3fafa7220 */ /* 0x008fe20000410000 */
[----:B------:R-:W-:Y:S02]  /*1460*/  FADD.FTZ R111, R111, R195 ;  /* 0x000000c36f6f7221 */ /* 0x000fe40000010000 */
[----:B------:R-:W-:Y:S01]  /*1470*/  FFMA.FTZ R143, R195, R202, R143 ;  /* 0x000000cac38f7223 */ /* 0x000fe2000001008f */
[----:B------:R0:W-:Y:S01]  /*1480*/  STL [R1+0x14], R202 ;  /* 0x000014ca01007387 */ /* 0x0001e20000100800 */
[----:B------:R-:W-:Y:S01]  /*1490*/  FMUL.FTZ R12, R203, R194 ;  /* 0x000000c2cb0c7220 */ /* 0x000fe20000410000 */
[----:B------:R-:W-:-:S04]  /*14a0*/  FFMA.FTZ R194, R212, R11, RZ ;  /* 0x0000000bd4c27223 */ /* 0x000fc800000100ff */
[----:B------:R-:W-:Y:S01]  /*14b0*/  FFMA.FTZ R194, R235, R211, R194 ;  /* 0x000000d3ebc27223 */ /* 0x000fe200000100c2 */
[----:B------:R-:W-:-:S03]  /*14c0*/  FADD.FTZ R193, R192, R12 ;  /* 0x0000000cc0c17221 */ /* 0x000fc60000010000 */
[----:B------:R-:W-:Y:S01]  /*14d0*/  FFMA.FTZ R192, R227, R12, R194 ;  /* 0x0000000ce3c07223 */ /* 0x000fe200000100c2 */
[----:B------:R-:W-:-:S03]  /*14e0*/  FADD.FTZ R203, R193, R250 ;  /* 0x000000fac1cb7221 */ /* 0x000fc60000010000 */
[----:B0-----:R-:W-:-:S07]  /*14f0*/  FFMA.FTZ R202, R202, R250, R192 ;  /* 0x000000facaca7223 */ /* 0x001fce00000100c0 */
.L_x_15239:
[----:B---34-:R-:W-:Y:S05]  /*1500*/  BSYNC.RECONVERGENT B1 ;  /* 0x0000000000017941 */ /* 0x018fea0003800200 */
.L_x_15238:
[----:B------:R-:W-:Y:S04]  /*1510*/  BSSY.RECONVERGENT B1, `(.L_x_15240) ;  /* 0x0000036000017945 */ /* 0x000fe80003800200 */
[----:B------:R-:W-:Y:S05]  /*1520*/  @!P5 BRA `(.L_x_15241) ;  /* 0x0000000000d0d947 */ /* 0x000fea0003800000 */
[----:B------:R-:W-:Y:S01]  /*1530*/  ISETP.NE.U32.AND P4, PT, RZ, UR24, PT ;  /* 0x00000018ff007c0c */ /* 0x000fe2000bf85070 */
[----:B------:R-:W0:Y:S01]  /*1540*/  LDC.64 R194, c[0x0][0x3a8] ;  /* 0x0000ea00ffc27b82 */ /* 0x000e220000000a00 */
[----:B------:R1:W-:Y:S02]  /*1550*/  STL [R1+0xa8], R5 ;  /* 0x0000a80501007387 */ /* 0x0003e40000100800 */
[----:B------:R-:W-:Y:S02]  /*1560*/  ISETP.NE.AND.EX P4, PT, RZ, UR25, PT, P4 ;  /* 0x00000019ff007c0c */ /* 0x000fe4000bf85340 */
[----:B------:R-:W2:Y:S03]  /*1570*/  LDL R218, [R1+0x88] ;  /* 0x0000880001da7983 */ /* 0x000ea60000100800 */
[----:B------:R-:W3:Y:S01]  /*1580*/  LDC.64 R196, c[0x0][0x428] ;  /* 0x00010a00ffc47b82 */ /* 0x000ee20000000a00 */
[----:B------:R-:W4:Y:S07]  /*1590*/  LDL R210, [R1+0x8c] ;  /* 0x00008c0001d27983 */ /* 0x000f2e0000100800 */
[----:B------:R-:W0:Y:S08]  /*15a0*/  @P4 LDC.64 R192, c[0x0][0x438] ;  /* 0x00010e00ffc04b82 */ /* 0x000e300000000a00 */
[----:B-1----:R-:W1:Y:S01]  /*15b0*/  LDC.64 R4, c[0x0][0x3b0] ;  /* 0x0000ec00ff047b82 */ /* 0x002e620000000a00 */
[----:B0-----:R-:W-:-:S05]  /*15c0*/  @P4 IMAD.WIDE.U32 R192, R201, 0x10, R192 ;  /* 0x00000010c9c04825 */ /* 0x001fca00078e00c0 */
[----:B------:R0:W5:Y:S02]  /*15d0*/  @P4 LDG.E.128 R40, desc[UR20][R192.64] ;  /* 0x00000014c0284981 */ /* 0x000164000c1e1d00 */
[----:B0-----:R-:W-:-:S04]  /*15e0*/  IMAD.WIDE.U32 R192, R201, 0x10, R194 ;  /* 0x00000010c9c07825 */ /* 0x001fc800078e00c2 */
[----:B---3--:R-:W-:Y:S02]  /*15f0*/  IMAD.WIDE.U32 R194, R204, 0x10, R196 ;  /* 0x00000010ccc27825 */ /* 0x008fe400078e00c4 */
[----:B------:R-:W3:Y:S02]  /*1600*/  LDG.E.128 R196, desc[UR20][R192.64] ;  /* 0x00000014c0c47981 */ /* 0x000ee4000c1e1d00 */
[----:B-1----:R-:W-:-:S06]  /*1610*/  IMAD.WIDE.U32 R4, R3, 0x4, R4 ;  /* 0x0000000403047825 */ /* 0x002fcc00078e0004 */
[----:B------:R0:W5:Y:S04]  /*1620*/  LDG.E R4, desc[UR20][R4.64] ;  /* 0x0000001404047981 */ /* 0x000168000c1e1900 */
[----:B------:R-:W2:Y:S04]  /*1630*/  LDG.E.128 R192, desc[UR20][R194.64] ;  /* 0x00000014c2c07981 */ /* 0x000ea8000c1e1d00 */
[----:B------:R0:W5:Y:S04]  /*1640*/  LDL.LU R5, [R1+0xa8] ;  /* 0x0000a80001057983 */ /* 0x0001680000300800 */
[----:B------:R-:W4:Y:S01]  /*1650*/  LDL R249, [R1+0x94] ;  /* 0x0000940001f97983 */ /* 0x000f220000100800 */
[----:B---3--:R-:W-:-:S03]  /*1660*/  FADD.FTZ R13, R197, -UR33 ;  /* 0x80000021c50d7e21 */ /* 0x008fc60008010000 */
[----:B------:R-:W3:Y:S01]  /*1670*/  LDL R197, [R1+0x90] ;  /* 0x0000900001c57983 */ /* 0x000ee20000100800 */
[----:B------:R-:W-:Y:S01]  /*1680*/  FADD.FTZ R199, R199, -UR33 ;  /* 0x80000021c7c77e21 */ /* 0x000fe20008010000 */
[----:B------:R-:W-:Y:S01]  /*1690*/  FMUL.FTZ R233, R13, UR31 ;  /* 0x0000001f0de97c20 */ /* 0x000fe20008410000 */
[----:B------:R-:W-:Y:S01]  /*16a0*/  FADD.FTZ R196, R196, -UR33 ;  /* 0x80000021c4c47e21 */ /* 0x000fe20008010000 */
[----:B------:R-:W-:-:S03]  /*16b0*/  FADD.FTZ R198, R198, -UR33 ;  /* 0x80000021c6c67e21 */ /* 0x000fc60008010000 */
[----:B------:R-:W-:Y:S01]  /*16c0*/  FMUL.FTZ R241, R196, UR31 ;  /* 0x0000001fc4f17c20 */ /* 0x000fe20008410000 */
[----:B--2---:R-:W-:Y:S01]  /*16d0*/  FMUL.FTZ R226, R218, R192 ;  /* 0x000000c0dae27220 */ /* 0x004fe20000410000 */
[----:B------:R-:W-:Y:S02]  /*16e0*/  FADD.FTZ R104, R104, R192 ;  /* 0x000000c068687221 */ /* 0x000fe40000010000 */
[----:B------:R-:W-:Y:S01]  /*16f0*/  FFMA.FTZ R136, R192, R241, R136 ;  /* 0x000000f1c0887223 */ /* 0x000fe20000010088 */
[----:B------:R-:W-:Y:S01]  /*1700*/  FMUL.FTZ R218, R198, UR31 ;  /* 0x0000001fc6da7c20 */ /* 0x000fe20008410000 */
[----:B------:R-:W-:Y:S01]  /*1710*/  FADD.FTZ R105, R105, R193 ;  /* 0x000000c169697221 */ /* 0x000fe20000010000 */
[----:B------:R-:W-:Y:S01]  /*1720*/  FFMA.FTZ R137, R193, R233, R137 ;  /* 0x000000e9c1897223 */ /* 0x000fe20000010089 */
[----:B----4-:R-:W-:Y:S01]  /*1730*/  FMUL.FTZ R210, R210, R193 ;  /* 0x000000c1d2d27220 */ /* 0x010fe20000410000 */
[----:B------:R-:W-:Y:S01]  /*1740*/  FADD.FTZ R192, R203, R226 ;  /* 0x000000e2cbc07221 */ /* 0x000fe20000010000 */
[----:B------:R-:W-:Y:S01]  /*1750*/  FFMA.FTZ R193, R241, R226, R202 ;  /* 0x000000e2f1c17223 */ /* 0x000fe200000100ca */
[----:B------:R-:W-:Y:S01]  /*1760*/  FADD.FTZ R106, R106, R194 ;  /* 0x000000c26a6a7221 */ /* 0x000fe20000010000 */
[----:B------:R-:W-:Y:S01]  /*1770*/  FFMA.FTZ R138, R194, R218, R138 ;  /* 0x000000dac28a7223 */ /* 0x000fe2000001008a */
[----:B------:R-:W-:Y:S01]  /*1780*/  FMUL.FTZ R249, R249, R195 ;  /* 0x000000c3f9f97220 */ /* 0x000fe20000410000 */
[----:B------:R-:W-:Y:S01]  /*1790*/  FADD.FTZ R107, R107, R195 ;  /* 0x000000c36b6b7221 */ /* 0x000fe20000010000 */
[----:B------:R-:W-:-:S02]  /*17a0*/  IADD3 R3, PT, PT, R3, 0x80, RZ ;  /* 0x0000008003037810 */ /* 0x000fc40007ffe0ff */
[----:B------:R-:W-:Y:S02]  /*17b0*/  IADD3 R204, PT, PT, R204, 0x80, RZ ;  /* 0x00000080cccc7810 */ /* 0x000fe40007ffe0ff */
[----:B------:R-:W-:Y:S01]  /*17c0*/  IADD3 R201, PT, PT, R201, 0x80, RZ ;  /* 0x00000080c9c97810 */ /* 0x000fe20007ffe0ff */
[----:B---3--:R-:W-:Y:S01]  /*17d0*/  FMUL.FTZ R13, R197, R194 ;  /* 0x000000c2c50d7220 */ /* 0x008fe20000410000 */
[----:B------:R-:W-:-:S05]  /*17e0*/  FMUL.FTZ R197, R199, UR31 ;  /* 0x0000001fc7c57c20 */ /* 0x000fca0008410000 */
[----:B------:R0:W-:Y:S01]  /*17f0*/  STL [R1+0xc], R197 ;  /* 0x00000cc501007387 */ /* 0x0001e20000100800 */
[----:B------:R-:W-:Y:S01]  /*1800*/  FADD.FTZ R194, R192, R210 ;  /* 0x000000d2c0c27221 */ /* 0x000fe20000010000 */
[----:B------:R-:W-:-:S03]  /*1810*/  FFMA.FTZ R192, R233, R210, R193 ;  /* 0x000000d2e9c07223 */ /* 0x000fc600000100c1 */
[----:B------:R-:W-:Y:S01]  /*1820*/  FADD.FTZ R193, R194, R13 ;  /* 0x0000000dc2c17221 */ /* 0x000fe20000010000 */
[----:B------:R-:W-:Y:S01]  /*1830*/  FFMA.FTZ R192, R218, R13, R192 ;  /* 0x0000000ddac07223 */ /* 0x000fe200000100c0 */
[----:B------:R-:W-:Y:S02]  /*1840*/  FFMA.FTZ R139, R195, R197, R139 ;  /* 0x000000c5c38b7223 */ /* 0x000fe4000001008b */
[----:B------:R-:W-:Y:S01]  /*1850*/  FADD.FTZ R203, R193, R249 ;  /* 0x000000f9c1cb7221 */ /* 0x000fe20000010000 */
[----:B0-----:R-:W-:-:S07]  /*1860*/  FFMA.FTZ R202, R197, R249, R192 ;  /* 0x000000f9c5ca7223 */ /* 0x001fce00000100c0 */
.L_x_15241:
[----:B------:R-:W-:Y:S05]  /*1870*/  BSYNC.RECONVERGENT B1 ;  /* 0x0000000000017941 */ /* 0x000fea0003800200 */
.L_x_15240:
[----:B------:R-:W-:Y:S04]  /*1880*/  BSSY.RECONVERGENT B1, `(.L_x_15242) ;  /* 0x0000036000017945 */ /* 0x000fe80003800200 */
[----:B------:R-:W-:Y:S05]  /*1890*/  @!P0 BRA `(.L_x_15243) ;  /* 0x0000000000d08947 */ /* 0x000fea0003800000 */
[----:B------:R-:W-:Y:S01]  /*18a0*/  ISETP.NE.U32.AND P4, PT, RZ, UR24, PT ;  /* 0x00000018ff007c0c */ /* 0x000fe2000bf85070 */
[----:B------:R-:W0:Y:S01]  /*18b0*/  LDC.64 R194, c[0x0][0x3a8] ;  /* 0x0000ea00ffc27b82 */ /* 0x000e220000000a00 */
[----:B-----5:R1:W-:Y:S02]  /*18c0*/  STL [R1+0xa8], R4 ;  /* 0x0000a80401007387 */ /* 0x0203e40000100800 */
        /* <DEDUP_REMOVED lines=49> */
.L_x_15243:
[----:B------:R-:W-:Y:S05]  /*1be0*/  BSYNC.RECONVERGENT B1 ;  /* 0x0000000000017941 */ /* 0x000fea0003800200 */
.L_x_15242:
[----:B------:R-:W-:Y:S04]  /*1bf0*/  BSSY.RECONVERGENT B1, `(.L_x_15244) ;  /* 0x0000036000017945 */ /* 0x000fe80003800200 */
[----:B------:R-:W-:Y:S05]  /*1c00*/  @!P1 BRA `(.L_x_15245) ;  /* 0x0000000000d09947 */ /* 0x000fea0003800000 */
[----:B------:R-:W-:Y:S01]  /*1c10*/  ISETP.NE.U32.AND P4, PT, RZ, UR24, PT ;  /* 0x00000018ff007c0c */ /* 0x000fe2000bf85070 */
[----:B------:R-:W0:Y:S01]  /*1c20*/  LDC.64 R194, c[0x0][0x3a8] ;  /* 0x0000ea00ffc27b82 */ /* 0x000e220000000a00 */
[----:B-----5:R1:W-:Y:S02]  /*1c30*/  STL.64 [R1+0xa8], R4 ;  /* 0x0000a80401007387 */ /* 0x0203e40000100a00 */
        /* <DEDUP_REMOVED lines=11> */
[----:B-1----:R-:W-:-:S05]  /*1cf0*/  IMAD.WIDE.U32 R4, R3, 0x4, R4 ;  /* 0x0000000403047825 */ /* 0x002fca00078e0004 */
[----:B------:R0:W5:Y:S04]  /*1d00*/  LDG.E R6, desc[UR20][R4.64] ;  /* 0x0000001404067981 */ /* 0x000168000c1e1900 */
[----:B------:R-:W2:Y:S04]  /*1d10*/  LDG.E.128 R192, desc[UR20][R194.64] ;  /* 0x00000014c2c07981 */ /* 0x000ea8000c1e1d00 */
[----:B------:R0:W5:Y:S04]  /*1d20*/  LDL.LU.64 R4, [R1+0xa8] ;  /* 0x0000a80001047983 */ /* 0x0001680000300a00 */
        /* <DEDUP_REMOVED lines=34> */
.L_x_15245:
[----:B------:R-:W-:Y:S05]  /*1f50*/  BSYNC.RECONVERGENT B1 ;  /* 0x0000000000017941 */ /* 0x000fea0003800200 */
.L_x_15244:
        /* <DEDUP_REMOVED lines=46> */
[----:B------:R0:W-:Y:S01]  /*2240*/  STL [R1], R197 ;  /* 0x000000c501007387 */ /* 0x0001e20000100800 */
[----:B------:R-:W-:Y:S01]  /*2250*/  FADD.FTZ R194, R192, R207 ;  /* 0x000000cfc0c27221 */ /* 0x000fe20000010000 */
[----:B------:R-:W-:-:S03]  /*2260*/  FFMA.FTZ R192, R230, R207, R193 ;  /* 0x000000cfe6c07223 */ /* 0x000fc600000100c1 */
[----:B------:R-:W-:Y:S01]  /*2270*/  FADD.FTZ R193, R194, R16 ;  /* 0x00000010c2c17221 */ /* 0x000fe20000010000 */
[----:B------:R-:W-:Y:S01]  /*2280*/  FFMA.FTZ R192, R215, R16, R192 ;  /* 0x00000010d7c07223 */ /* 0x000fe200000100c0 */
[----:B------:R-:W-:Y:S02]  /*2290*/  FFMA.FTZ R127, R195, R197, R127 ;  /* 0x000000c5c37f7223 */ /* 0x000fe4000001007f */
[----:B------:R-:W-:Y:S01]  /*22a0*/  FADD.FTZ R203, R193, R246 ;  /* 0x000000f6c1cb7221 */ /* 0x000fe20000010000 */
[----:B0-----:R-:W-:-:S07]  /*22b0*/  FFMA.FTZ R202, R197, R246, R192 ;  /* 0x000000f6c5ca7223 */ /* 0x001fce00000100c0 */
.L_x_15247:
[----:B------:R-:W-:Y:S05]  /*22c0*/  BSYNC.RECONVERGENT B1 ;  /* 0x0000000000017941 */ /* 0x000fea0003800200 */
.L_x_15246:
        /* <DEDUP_REMOVED lines=20> */
[----:B------:R-:W4:Y:S04]  /*2410*/  LDL R252, [R1+0x50] ;  /* 0x0000500001fc7983 */ /* 0x000f280000100800 */
[----:B------:R-:W4:Y:S01]  /*2420*/  LDL R245, [R1+0x54] ;  /* 0x0000540001f57983 */ /* 0x000f220000100800 */
[----:B------:R-:W-:-:S02]  /*2430*/  IADD3 R3, PT, PT, R3, 0x80, RZ ;  /* 0x0000008003037810 */ /* 0x000fc40007ffe0ff */
[----:B------:R-:W-:Y:S02]  /*2440*/  IADD3 R204, PT, PT, R204, 0x80, RZ ;  /* 0x00000080cccc7810 */ /* 0x000fe40007ffe0ff */
[----:B------:R-:W-:Y:S01]  /*2450*/  IADD3 R201, PT, PT, R201, 0x80, RZ ;  /* 0x00000080c9c97810 */ /* 0x000fe20007ffe0ff */
[----:B---3--:R-:W-:Y:S01]  /*2460*/  FADD.FTZ R196, R196, -UR33 ;  /* 0x80000021c4c47e21 */ /* 0x008fe20008010000 */
[----:B------:R-:W-:Y:S01]  /*2470*/  FADD.FTZ R17, R197, -UR33 ;  /* 0x80000021c5117e21 */ /* 0x000fe20008010000 */
[----:B------:R-:W-:Y:S02]  /*2480*/  FADD.FTZ R198, R198, -UR33 ;  /* 0x80000021c6c67e21 */ /* 0x000fe40008010000 */
[----:B------:R-:W-:Y:S01]  /*2490*/  FMUL.FTZ R237, R196, UR31 ;  /* 0x0000001fc4ed7c20 */ /* 0x000fe20008410000 */
[----:B------:R-:W-:Y:S01]  /*24a0*/  FMUL.FTZ R229, R17, UR31 ;  /* 0x0000001f11e57c20 */ /* 0x000fe20008410000 */
[----:B--2---:R-:W-:Y:S01]  /*24b0*/  FMUL.FTZ R222, R214, R192 ;  /* 0x000000c0d6de7220 */ /* 0x004fe20000410000 */
[----:B------:R-:W-:Y:S01]  /*24c0*/  FADD.FTZ R88, R88, R192 ;  /* 0x000000c058587221 */ /* 0x000fe20000010000 */
        /* <DEDUP_REMOVED lines=11> */
[----:B------:R-:W-:Y:S01]  /*2580*/  FADD.FTZ R199, R199, -UR33 ;  /* 0x80000021c7c77e21 */ /* 0x000fe20008010000 */
[----:B------:R-:W-:Y:S01]  /*2590*/  FFMA.FTZ R192, R229, R206, R193 ;  /* 0x000000cee5c07223 */ /* 0x000fe200000100c1 */
[----:B------:R-:W-:Y:S01]  /*25a0*/  FMUL.FTZ R245, R245, R195 ;  /* 0x000000c3f5f57220 */ /* 0x000fe20000410000 */
[----:B------:R-:W-:Y:S01]  /*25b0*/  FADD.FTZ R193, R194, R17 ;  /* 0x00000011c2c17221 */ /* 0x000fe20000010000 */
[----:B------:R-:W-:Y:S01]  /*25c0*/  FMUL.FTZ R252, R199, UR31 ;  /* 0x0000001fc7fc7c20 */ /* 0x000fe20008410000 */
[----:B------:R-:W-:Y:S01]  /*25d0*/  FFMA.FTZ R192, R214, R17, R192 ;  /* 0x00000011d6c07223 */ /* 0x000fe200000100c0 */
[----:B------:R-:W-:Y:S01]  /*25e0*/  FADD.FTZ R91, R91, R195 ;  /* 0x000000c35b5b7221 */ /* 0x000fe20000010000 */
[----:B------:R-:W-:Y:S01]  /*25f0*/  FADD.FTZ R203, R193, R245 ;  /* 0x000000f5c1cb7221 */ /* 0x000fe20000010000 */
[----:B------:R-:W-:Y:S01]  /*2600*/  FFMA.FTZ R123, R195, R252, R123 ;  /* 0x000000fcc37b7223 */ /* 0x000fe2000001007b */
[----:B0-----:R-:W-:-:S07]  /*2610*/  FFMA.FTZ R202, R252, R245, R192 ;  /* 0x000000f5fcca7223 */ /* 0x001fce00000100c0 */
.L_x_15249:
[----:B------:R-:W-:Y:S05]  /*2620*/  BSYNC.RECONVERGENT B1 ;  /* 0x0000000000017941 */ /* 0x000fea0003800200 */
.L_x_15248:
[----:B------:R-:W-:Y:S01]  /*2630*/  ISETP.GE.U32.AND P4, PT, R2, 0x380, PT ;  /* 0x000003800200780c */ /* 0x000fe20003f86070 */
[----:B------:R-:W-:-:S12]  /*2640*/  BSSY.RECONVERGENT B1, `(.L_x_15250) ;  /* 0x0000035000017945 */ /* 0x000fd80003800200 */
[----:B------:R-:W-:Y:S05]  /*2650*/  @!P4 BRA `(.L_x_15251) ;  /* 0x0000000000ccc947 */ /* 0x000fea0003800000 */
[----:B------:R-:W-:Y:S01]  /*2660*/  ISETP.NE.U32.AND P5, PT, RZ, UR24, PT ;  /* 0x00000018ff007c0c */ /* 0x000fe2000bfa5070 */
[----:B------:R-:W0:Y:S01]  /*2670*/  LDC.64 R194, c[0x0][0x428] ;  /* 0x00010a00ffc27b82 */ /* 0x000e220000000a00 */
[----:B-----5:R1:W-:Y:S02]  /*2680*/  STL.64 [R1+0xa8], R4 ;  /* 0x0000a80401007387 */ /* 0x0203e40000100a00 */
[----:B------:R-:W-:Y:S02]  /*2690*/  ISETP.NE.AND.EX P5, PT, RZ, UR25, PT, P5 ;  /* 0x00000019ff007c0c */ /* 0x000fe4000bfa5350 */
[----:B------:R-:W2:Y:S04]  /*26a0*/  LDL R213, [R1+0x38] ;  /* 0x0000380001d57983 */ /* 0x000ea80000100800 */
[----:B------:R-:W3:Y:S01]  /*26b0*/  LDL R205, [R1+0x3c] ;  /* 0x00003c0001cd7983 */ /* 0x000ee20000100800 */
[----:B-1----:R-:W1:Y:S08]  /*26c0*/  LDC.64 R4, c[0x0][0x3b0] ;  /* 0x0000ec00ff047b82 */ /* 0x002e700000000a00 */
[----:B------:R-:W4:Y:S02]  /*26d0*/  @P5 LDC.64 R192, c[0x0][0x438] ;  /* 0x00010e00ffc05b82 */ /* 0x000f240000000a00 */
[----:B----4-:R-:W-:-:S05]  /*26e0*/  @P5 IMAD.WIDE.U32 R192, R201, 0x10, R192 ;  /* 0x00000010c9c05825 */ /* 0x010fca00078e00c0 */
[----:B------:R4:W5:Y:S01]  /*26f0*/  @P5 LDG.E.128 R20, desc[UR20][R192.64] ;  /* 0x00000014c0145981 */ /* 0x000962000c1e1d00 */
[----:B0-----:R-:W-:Y:S01]  /*2700*/  IMAD.WIDE.U32 R194, R204, 0x10, R194 ;  /* 0x00000010ccc27825 */ /* 0x001fe200078e00c2 */
[----:B----4-:R-:W0:Y:S03]  /*2710*/  LDC.64 R192, c[0x0][0x3a8] ;  /* 0x0000ea00ffc07b82 */ /* 0x010e260000000a00 */
[----:B-1----:R-:W-:-:S05]  /*2720*/  IMAD.WIDE.U32 R4, R3, 0x4, R4 ;  /* 0x0000000403047825 */ /* 0x002fca00078e0004 */
[----:B------:R1:W5:Y:S04]  /*2730*/  LDG.E R9, desc[UR20][R4.64] ;  /* 0x0000001404097981 */ /* 0x000368000c1e1900 */
[----:B------:R1:W5:Y:S04]  /*2740*/  LDL.LU.64 R4, [R1+0xa8] ;  /* 0x0000a80001047983 */ /* 0x0003680000300a00 */
[----:B------:R-:W4:Y:S01]  /*2750*/  LDL R251, [R1+0x40] ;  /* 0x0000400001fb7983 */ /* 0x000f220000100800 */
[----:B0-----:R-:W-:-:S03]  /*2760*/  IMAD.WIDE.U32 R192, R201, 0x10, R192 ;  /* 0x00000010c9c07825 */ /* 0x001fc600078e00c0 */
[----:B------:R-:W4:Y:S04]  /*2770*/  LDL R244, [R1+0x44] ;  /* 0x0000440001f47983 */ /* 0x000f280000100800 */
[----:B------:R-:W2:Y:S04]  /*2780*/  LDG.E.128 R196, desc[UR20][R192.64] ;  /* 0x00000014c0c47981 */ /* 0x000ea8000c1e1d00 */
[----:B------:R-:W3:Y:S01]  /*2790*/  LDG.E.128 R192, desc[UR20][R194.64] ;  /* 0x00000014c2c07981 */ /* 0x000ee2000c1e1d00 */
[----:B------:R-:W-:Y:S02]  /*27a0*/  IADD3 R3, PT, PT, R3, 0x80, RZ ;  /* 0x0000008003037810 */ /* 0x000fe40007ffe0ff */
[----:B------:R-:W-:-:S02]  /*27b0*/  IADD3 R204, PT, PT, R204, 0x80, RZ ;  /* 0x00000080cccc7810 */ /* 0x000fc40007ffe0ff */
        /* <DEDUP_REMOVED lines=28> */
[----:B-1----:R-:W-:-:S07]  /*2980*/  FFMA.FTZ R202, R251, R244, R192 ;  /* 0x000000f4fbca7223 */ /* 0x002fce00000100c0 */
.L_x_15251:
[----:B------:R-:W-:Y:S05]  /*2990*/  BSYNC.RECONVERGENT B1 ;  /* 0x0000000000017941 */ /* 0x000fea0003800200 */
.L_x_15250:
[----:B------:R-:W-:-:S04]  /*29a0*/  ISETP.GE.U32.AND P5, PT, R2, 0x400, PT ;  /* 0x000004000200780c */ /* 0x000fc80003fa6070 */
[----:B------:R-:W-:-:S05]  /*29b0*/  P2R R192, PR, RZ, 0x20 ;  /* 0x00000020ffc07803 */ /* 0x000fca0000000000 */
[----:B------:R2:W-:Y:S04]  /*29c0*/  STL [R1+0x18], R192 ;  /* 0x000018c001007387 */ /* 0x0005e80000100800 */
[----:B------:R-:W-:Y:S05]  /*29d0*/  @!P5 BRA `(.L_x_15252) ;  /* 0x0000000c0010d947 */ /* 0x000fea0003800000 */
[----:B------:R-:W-:Y:S01]  /*29e0*/  ISETP.NE.U32.AND P5, PT, RZ, UR24, PT ;  /* 0x00000018ff007c0c */ /* 0x000fe2000bfa5070 */
[----:B------:R-:W0:Y:S01]  /*29f0*/  LDC.64 R196, c[0x0][0x428] ;  /* 0x00010a00ffc47b82 */ /* 0x000e220000000a00 */
[----:B------:R-:W3:Y:S02]  /*2a00*/  LDL R219, [R1+0x28] ;  /* 0x0000280001db7983 */ /* 0x000ee40000100800 */
[----:B------:R-:W-:Y:S02]  /*2a10*/  ISETP.NE.AND.EX P5, PT, RZ, UR25, PT, P5 ;  /* 0x00000019ff007c0c */ /* 0x000fe4000bfa5350 */
[----:B------:R-:W4:Y:S11]  /*2a20*/  LDL R243, [R1+0x34] ;  /* 0x0000340001f37983 */ /* 0x000f360000100800 */
[----:B--2---:R-:W1:Y:S02]  /*2a30*/  @P5 LDC.64 R192, c[0x0][0x438] ;  /* 0x00010e00ffc05b82 */ /* 0x004e640000000a00 */
[----:B-1----:R-:W-:-:S05]  /*2a40*/  @P5 IMAD.WIDE.U32 R192, R201, 0x10, R192 ;  /* 0x00000010c9c05825 */ /* 0x002fca00078e00c0 */
[----:B------:R1:W5:Y:S01]  /*2a50*/  @P5 LDG.E.128 R176, desc[UR20][R192.64] ;  /* 0x00000014c0b05981 */ /* 0x000362000c1e1d00 */
[----:B0-----:R-:W-:-:S03]  /*2a60*/  IMAD.WIDE.U32 R196, R204, 0x10, R196 ;  /* 0x00000010ccc47825 */ /* 0x001fc600078e00c4 */
[----:B------:R-:W2:Y:S04]  /*2a70*/  LDL R204, [R1+0x30] ;  /* 0x0000300001cc7983 */ /* 0x000ea80000100800 */
[----:B------:R-:W3:Y:S01]  /*2a80*/  LDG.E.128 R196, desc[UR20][R196.64] ;  /* 0x00000014c4c47981 */ /* 0x000ee2000c1e1d00 */
[----:B-1----:R-:W0:Y:S02]  /*2a90*/  LDC.64 R192, c[0x0][0x3a8] ;  /* 0x0000ea00ffc07b82 */ /* 0x002e240000000a00 */
[----:B0-----:R-:W-:-:S06]  /*2aa0*/  IMAD.WIDE.U32 R192, R201, 0x10, R192 ;  /* 0x00000010c9c07825 */ /* 0x001fcc00078e00c0 */
[----:B------:R-:W0:Y:S01]  /*2ab0*/  LDC.64 R200, c[0x0][0x3b0] ;  /* 0x0000ec00ffc87b82 */ /* 0x000e220000000a00 */
[----:B------:R-:W2:Y:S01]  /*2ac0*/  LDG.E.128 R192, desc[UR20][R192.64] ;  /* 0x00000014c0c07981 */ /* 0x000ea2000c1e1d00 */
[----:B0-----:R-:W-:-:S05]  /*2ad0*/  IMAD.WIDE.U32 R200, R3, 0x4, R200 ;  /* 0x0000000403c87825 */ /* 0x001fca00078e00c8 */
[----:B------:R0:W5:Y:S04]  /*2ae0*/  LDG.E R10, desc[UR20][R200.64] ;  /* 0x00000014c80a7981 */ /* 0x000168000c1e1900 */
[----:B------:R-:W0:Y:S01]  /*2af0*/  LDL R201, [R1+0x2c] ;  /* 0x00002c0001c97983 */ /* 0x000e220000100800 */
[----:B---3--:R-:W-:Y:S01]  /*2b00*/  FMUL.FTZ R220, R219, R196 ;  /* 0x000000c4dbdc7220 */ /* 0x008fe20000410000 */
[----:B----4-:R-:W-:Y:S01]  /*2b10*/  FMUL.FTZ R243, R243, R199 ;  /* 0x000000c7f3f37220 */ /* 0x010fe20000410000 */
[----:B--2---:R-:W-:Y:S01]  /*2b20*/  FADD.FTZ R3, R192, -UR33 ;  /* 0x80000021c0037e21 */ /* 0x004fe20008010000 */
[----:B------:R-:W-:-:S03]  /*2b30*/  FADD.FTZ R19, R194, -UR33 ;  /* 0x80000021c2137e21 */ /* 0x000fc60008010000 */
[----:B------:R-:W-:Y:S01]  /*2b40*/  FMUL.FTZ R242, R3, UR31 ;  /* 0x0000001f03f27c20 */ /* 0x000fe20008410000 */
[----:B------:R-:W-:Y:S01]  /*2b50*/  FADD.FTZ R3, R195, -UR33 ;  /* 0x80000021c3037e21 */ /* 0x000fe20008010000 */
[----:B------:R-:W-:Y:S01]  /*2b60*/  FMUL.FTZ R219, R19, UR31 ;  /* 0x0000001f13db7c20 */ /* 0x000fe20008410000 */
[----:B------:R-:W-:Y:S02]  /*2b70*/  FMUL.FTZ R19, R204, R198 ;  /* 0x000000c6cc137220 */ /* 0x000fe40000410000 */
[----:B------:R-:W-:Y:S01]  /*2b80*/  FMUL.FTZ R204, R3, UR31 ;  /* 0x0000001f03cc7c20 */ /* 0x000fe20008410000 */
[----:B------:R-:W-:-:S04]  /*2b90*/  FADD.FTZ R193, R193, -UR33 ;  /* 0x80000021c1c17e21 */ /* 0x000fc80008010000 */
[----:B------:R1:W-:Y:S01]  /*2ba0*/  STL [R1+0x10], R204 ;  /* 0x000010cc01007387 */ /* 0x0003e20000100800 */
        /* <DEDUP_REMOVED lines=9> */
[----:B0-----:R-:W-:-:S04]  /*2c40*/  FMUL.FTZ R200, R201, R197 ;  /* 0x000000c5c9c87220 */ /* 0x001fc80000410000 */
        /* <DEDUP_REMOVED lines=8> */
[----:B-1----:R-:W-:Y:S06]  /*2cd0*/  BRA `(.L_x_15252) ;  /* 0x0000000800507947 */ /* 0x002fec0003800000 */
.L_x_15237:
[----:B------:R-:W-:Y:S01]  /*2ce0*/  UISETP.GE.AND UP3, UPT, UR11, 0x1, UPT ;  /* 0x000000010b00788c */ /* 0x000fe2000bf66270 */
[----:B------:R-:W0:Y:S01]  /*2cf0*/  S2R R192, SR_TID.X ;  /* 0x0000000000c07919 */ /* 0x000e220000002100 */
[----:B------:R-:W-:Y:S01]  /*2d00*/  HFMA2 R194, -RZ, RZ, 0, 0 ;  /* 0x00000000ffc27431 */ /* 0x000fe200000001ff */
[----:B----4-:R-:W-:-:S03]  /*2d10*/  UISETP.NE.U32.AND UP0, UPT, UR24, URZ, UPT ;  /* 0x000000ff1800728c */ /* 0x010fc6000bf05070 */
[----:B------:R-:W-:Y:S01]  /*2d20*/  PLOP3.LUT P0, PT, PT, PT, UP3, 0x80, 0x8 ;  /* 0x000000000008781c */ /* 0x000fe20003f0f038 */
[----:B------:R-:W-:-:S04]  /*2d30*/  UISETP.NE.AND.EX UP0, UPT, UR25, URZ, UPT, UP0 ;  /* 0x000000ff1900728c */ /* 0x000fc8000bf05300 */
        /* <DEDUP_REMOVED lines=15> */
[C---:B------:R-:W-:Y:S02]  /*2e30*/  ISETP.GE.U32.AND P3, PT, R2.reuse, 0x100, PT ;  /* 0x000001000200780c */ /* 0x040fe40003f66070 */
[C---:B------:R-:W-:Y:S02]  /*2e40*/  ISETP.GE.U32.AND P0, PT, R2.reuse, 0x180, PT ;  /* 0x000001800200780c */ /* 0x040fe40003f06070 */
[----:B------:R-:W-:Y:S02]  /*2e50*/  ISETP.GE.U32.AND P1, PT, R2, 0x200, PT ;  /* 0x000002000200780c */ /* 0x000fe40003f26070 */
[----:B------:R-:W-:-:S05]  /*2e60*/  P2R R3, PR, RZ, 0x4 ;  /* 0x00000004ff037803 */ /* 0x000fca0000000000 */
[----:B0-----:R-:W0:Y:S01]  /*2e70*/  @P2 LDC.64 R192, c[0x0][0x3b0] ;  /* 0x0000ec00ffc02b82 */ /* 0x001e220000000a00 */
[----:B------:R2:W-:Y:S07]  /*2e80*/  STL [R1+0x20], R3 ;  /* 0x0000200301007387 */ /* 0x0005ee0000100800 */
[----:B------:R-:W4:Y:S01]  /*2e90*/  @P3 LDC.64 R196, c[0x0][0x3b0] ;  /* 0x0000ec00ffc43b82 */ /* 0x000f220000000a00 */
[----:B--2---:R-:W-:Y:S02]  /*2ea0*/  P2R R3, PR, RZ, 0x8 ;  /* 0x00000008ff037803 */ /* 0x004fe40000000000 */
[----:B------:R-:W-:-:S02]  /*2eb0*/  ISETP.GE.U32.AND P4, PT, R2, 0x380, PT ;  /* 0x000003800200780c */ /* 0x000fc40003f86070 */
[----:B------:R-:W-:Y:S01]  /*2ec0*/  ISETP.GE.U32.AND P5, PT, R2, 0x400, PT ;  /* 0x000004000200780c */ /* 0x000fe20003fa6070 */
[----:B------:R2:W-:Y:S01]  /*2ed0*/  STL [R1+0x24], R3 ;  /* 0x0000240301007387 */ /* 0x0005e20000100800 */
[----:B0-----:R-:W-:-:S05]  /*2ee0*/  @P2 IMAD.WIDE.U32 R192, R194, 0x4, R192 ;  /* 0x00000004c2c02825 */ /* 0x001fca00078e00c0 */
[----:B------:R0:W5:Y:S01]  /*2ef0*/  @P2 LDG.E R0, desc[UR20][R192.64] ;  /* 0x00000014c0002981 */ /* 0x000162000c1e1900 */
[----:B------:R-:W-:Y:S01]  /*2f00*/  @P2 IADD3 R194, PT, PT, R194, 0x80, RZ ;  /* 0x00000080c2c22810 */ /* 0x000fe20007ffe0ff */
[----:B0-----:R-:W0:Y:S01]  /*2f10*/  @P0 LDC.64 R192, c[0x0][0x3b0] ;  /* 0x0000ec00ffc00b82 */ /* 0x001e220000000a00 */
[----:B------:R-:W-:-:S03]  /*2f20*/  ISETP.GE.U32.AND P2, PT, R2, 0x280, PT ;  /* 0x000002800200780c */ /* 0x000fc60003f46070 */
[C---:B----4-:R-:W-:Y:S01]  /*2f30*/  @P3 IMAD.WIDE.U32 R196, R194.reuse, 0x4, R196 ;  /* 0x00000004c2c43825 */ /* 0x050fe200078e00c4 */
[----:B------:R-:W-:-:S04]  /*2f40*/  @P3 IADD3 R194, PT, PT, R194, 0x80, RZ ;  /* 0x00000080c2c23810 */ /* 0x000fc80007ffe0ff */
[----:B------:R4:W5:Y:S02]  /*2f50*/  @P3 LDG.E R4, desc[UR20][R196.64] ;  /* 0x00000014c4043981 */ /* 0x000964000c1e1900 */
[----:B----4-:R-:W4:Y:S01]  /*2f60*/  @P1 LDC.64 R196, c[0x0][0x3b0] ;  /* 0x0000ec00ffc41b82 */ /* 0x010f220000000a00 */
[----:B0-----:R-:W-:-:S05]  /*2f70*/  @P0 IMAD.WIDE.U32 R192, R194, 0x4, R192 ;  /* 0x00000004c2c00825 */ /* 0x001fca00078e00c0 */
[----:B------:R0:W5:Y:S01]  /*2f80*/  @P0 LDG.E R5, desc[UR20][R192.64] ;  /* 0x00000014c0050981 */ /* 0x000162000c1e1900 */
[----:B------:R-:W-:Y:S02]  /*2f90*/  ISETP.GE.U32.AND P3, PT, R2, 0x300, PT ;  /* 0x000003000200780c */ /* 0x000fe40003f66070 */
[----:B------:R-:W-:Y:S01]  /*2fa0*/  @P0 IADD3 R194, PT, PT, R194, 0x80, RZ ;  /* 0x00000080c2c20810 */ /* 0x000fe20007ffe0ff */
[----:B0-----:R-:W0:Y:S04]  /*2fb0*/  @P2 LDC.64 R192, c[0x0][0x3b0] ;  /* 0x0000ec00ffc02b82 */ /* 0x001e280000000a00 */
[C---:B----4-:R-:W-:Y:S01]  /*2fc0*/  @P1 IMAD.WIDE.U32 R196, R194.reuse, 0x4, R196 ;  /* 0x00000004c2c41825 */ /* 0x050fe200078e00c4 */
[----:B------:R-:W-:-:S04]  /*2fd0*/  @P1 IADD3 R194, PT, PT, R194, 0x80, RZ ;  /* 0x00000080c2c21810 */ /* 0x000fc80007ffe0ff */
[----:B------:R4:W5:Y:S02]  /*2fe0*/  @P1 LDG.E R6, desc[UR20][R196.64] ;  /* 0x00000014c4061981 */ /* 0x000964000c1e1900 */
[----:B----4-:R-:W4:Y:S01]  /*2ff0*/  @P3 LDC.64 R196, c[0x0][0x3b0] ;  /* 0x0000ec00ffc43b82 */ /* 0x010f220000000a00 */
[----:B0-----:R-:W-:-:S05]  /*3000*/  @P2 IMAD.WIDE.U32 R192, R194, 0x4, R192 ;  /* 0x00000004c2c02825 */ /* 0x001fca00078e00c0 */
[----:B------:R0:W5:Y:S01]  /*3010*/  @P2 LDG.E R7, desc[UR20][R192.64] ;  /* 0x00000014c0072981 */ /* 0x000162000c1e1900 */
[----:B------:R-:W-:Y:S01]  /*3020*/  @P2 IADD3 R194, PT, PT, R194, 0x80, RZ ;  /* 0x00000080c2c22810 */ /* 0x000fe20007ffe0ff */
[----:B0-----:R-:W0:Y:S04]  /*3030*/  @P4 LDC.64 R192, c[0x0][0x3b0] ;  /* 0x0000ec00ffc04b82 */ /* 0x001e280000000a00 */
[C---:B----4-:R-:W-:Y:S01]  /*3040*/  @P3 IMAD.WIDE.U32 R196, R194.reuse, 0x4, R196 ;  /* 0x00000004c2c43825 */ /* 0x050fe200078e00c4 */
[----:B------:R-:W-:-:S04]  /*3050*/  @P3 IADD3 R194, PT, PT, R194, 0x80, RZ ;  /* 0x00000080c2c23810 */ /* 0x000fc80007ffe0ff */
[----:B------:R4:W5:Y:S01]  /*3060*/  @P3 LDG.E R8, desc[UR20][R196.64] ;  /* 0x00000014c4083981 */ /* 0x000962000c1e1900 */
[----:B0-----:R-:W-:-:S05]  /*3070*/  @P4 IMAD.WIDE.U32 R192, R194, 0x4, R192 ;  /* 0x00000004c2c04825 */ /* 0x001fca00078e00c0 */
[----:B------:R4:W5:Y:S01]  /*3080*/  @P4 LDG.E R9, desc[UR20][R192.64] ;  /* 0x00000014c0094981 */ /* 0x000962000c1e1900 */
[----:B--2---:R-:W-:Y:S02]  /*3090*/  P2R R3, PR, RZ, 0x20 ;  /* 0x00000020ff037803 */ /* 0x004fe40000000000 */
[----:B------:R-:W-:Y:S02]  /*30a0*/  CS2R R202, SRZ ;  /* 0x0000000000ca7805 */ /* 0x000fe4000001ff00 */
[----:B------:R-:W-:Y:S01]  /*30b0*/  @P4 IADD3 R194, PT, PT, R194, 0x80, RZ ;  /* 0x00000080c2c24810 */ /* 0x000fe20007ffe0ff */
[----:B------:R4:W-:Y:S01]  /*30c0*/  STL [R1+0x18], R3 ;  /* 0x0000180301007387 */ /* 0x0009e20000100800 */
[----:B------:R-:W-:Y:S05]  /*30d0*/  @!P5 BRA `(.L_x_15252) ;  /* 0x000000040050d947 */ /* 0x000fea0003800000 */
[----:B----4-:R-:W0:Y:S02]  /*30e0*/  LDC.64 R192, c[0x0][0x3b0] ;  /* 0x0000ec00ffc07b82 */ /* 0x010e240000000a00 */
[----:B0-----:R-:W-:-:S05]  /*30f0*/  IMAD.WIDE.U32 R194, R194, 0x4, R192 ;  /* 0x00000004c2c27825 */ /* 0x001fca00078e00c0 */
[----:B------:R0:W5:Y:S01]  /*3100*/  LDG.E R10, desc[UR20][R194.64] ;  /* 0x00000014c20a7981 */ /* 0x000162000c1e1900 */
[----:B------:R-:W-:Y:S05]  /*3110*/  BRA `(.L_x_15252) ;  /* 0x0000000400407947 */ /* 0x000fea0003800000 */
.L_x_15253:
[C---:B------:R-:W-:Y:S02]  /*3120*/  ISETP.GE.U32.AND P2, PT, R2.reuse, 0x80, PT ;  /* 0x000000800200780c */ /* 0x040fe40003f46070 */
[C---:B------:R-:W-:Y:S02]  /*3130*/  ISETP.GE.U32.AND P6, PT, R2.reuse, 0x100, PT ;  /* 0x000001000200780c */ /* 0x040fe40003fc6070 */
[C---:B------:R-:W-:Y:S02]  /*3140*/  ISETP.GE.U32.AND P0, PT, R2.reuse, 0x180, PT ;  /* 0x000001800200780c */ /* 0x040fe40003f06070 */
[----:B------:R-:W-:Y:S02]  /*3150*/  ISETP.GE.U32.AND P1, PT, R2, 0x200, PT ;  /* 0x000002000200780c */ /* 0x000fe40003f26070 */
[----:B------:R-:W-:-:S05]  /*3160*/  P2R R195, PR, RZ, 0x4 ;  /* 0x00000004ffc37803 */ /* 0x000fca0000000000 */
[----:B0-----:R-:W0:Y:S08]  /*3170*/  @P2 LDC.64 R192, c[0x0][0x3b0] ;  /* 0x0000ec00ffc02b82 */ /* 0x001e300000000a00 */
[----:B------:R-:W2:Y:S01]  /*3180*/  @P6 LDC.64 R196, c[0x0][0x3b0] ;  /* 0x0000ec00ffc46b82 */ /* 0x000ea20000000a00 */
[C---:B------:R-:W-:Y:S01]  /*3190*/  ISETP.GE.U32.AND P3, PT, R2.reuse, 0x300, PT ;  /* 0x000003000200780c */ /* 0x040fe20003f66070 */
[----:B------:R-:W-:Y:S01]  /*31a0*/  STL [R1+0x20], R195 ;  /* 0x000020c301007387 */ /* 0x000fe20000100800 */
[----:B------:R-:W-:-:S02]  /*31b0*/  ISETP.GE.U32.AND P4, PT, R2, 0x380, PT ;  /* 0x000003800200780c */ /* 0x000fc40003f86070 */
[----:B------:R-:W-:Y:S02]  /*31c0*/  ISETP.GE.U32.AND P5, PT, R2, 0x400, PT ;  /* 0x000004000200780c */ /* 0x000fe40003fa6070 */
[----:B------:R-:W-:Y:S02]  /*31d0*/  P2R R198, PR, RZ, 0x40 ;  /* 0x00000040ffc67803 */ /* 0x000fe40000000000 */
[----:B------:R-:W-:-:S03]  /*31e0*/  P2R R201, PR, RZ, 0x2 ;  /* 0x00000002ffc97803 */ /* 0x000fc60000000000 */
[----:B------:R4:W-:Y:S01]  /*31f0*/  STL [R1+0x24], R198 ;  /* 0x000024c601007387 */ /* 0x0009e20000100800 */
[----:B0-----:R-:W-:-:S05]  /*3200*/  @P2 IMAD.WIDE.U32 R192, R194, 0x4, R192 ;  /* 0x00000004c2c02825 */ /* 0x001fca00078e00c0 */
[----:B------:R0:W5:Y:S01]  /*3210*/  @P2 LDG.E R0, desc[UR20][R192.64] ;  /* 0x00000014c0002981 */ /* 0x000162000c1e1900 */
[----:B------:R-:W-:Y:S01]  /*3220*/  @P2 IADD3 R194, PT, PT, R194, 0x80, RZ ;  /* 0x00000080c2c22810 */ /* 0x000fe20007ffe0ff */
[----:B----4-:R-:W4:Y:S08]  /*3230*/  @P5 LDC.64 R198, c[0x0][0x3b0] ;  /* 0x0000ec00ffc65b82 */ /* 0x010f300000000a00 */
[----:B0-----:R-:W0:Y:S01]  /*3240*/  @P0 LDC.64 R192, c[0x0][0x3b0] ;  /* 0x0000ec00ffc00b82 */ /* 0x001e220000000a00 */
[----:B------:R-:W-:Y:S01]  /*3250*/  ISETP.GE.U32.AND P2, PT, R2, 0x280, PT ;  /* 0x000002800200780c */ /* 0x000fe20003f46070 */
[C---:B--2---:R-:W-:Y:S01]  /*3260*/  @P6 IMAD.WIDE.U32 R196, R194.reuse, 0x4, R196 ;  /* 0x00000004c2c46825 */ /* 0x044fe200078e00c4 */
[----:B------:R-:W-:-:S04]  /*3270*/  @P6 IADD3 R194, PT, PT, R194, 0x80, RZ ;  /* 0x00000080c2c26810 */ /* 0x000fc80007ffe0ff */
[----:B------:R2:W5:Y:S02]  /*3280*/  @P6 LDG.E R4, desc[UR20][R196.64] ;  /* 0x00000014c4046981 */ /* 0x000564000c1e1900 */
[----:B--2---:R-:W2:Y:S01]  /*3290*/  @P1 LDC.64 R196, c[0x0][0x3b0] ;  /* 0x0000ec00ffc41b82 */ /* 0x004ea20000000a00 */
[----:B0-----:R-:W-:-:S05]  /*32a0*/  @P0 IMAD.WIDE.U32 R192, R194, 0x4, R192 ;  /* 0x00000004c2c00825 */ /* 0x001fca00078e00c0 */
[----:B------:R0:W5:Y:S01]  /*32b0*/  @P0 LDG.E R5, desc[UR20][R192.64] ;  /* 0x00000014c0050981 */ /* 0x000162000c1e1900 */
[----:B------:R-:W-:Y:S01]  /*32c0*/  @P0 IADD3 R194, PT, PT, R194, 0x80, RZ ;  /* 0x00000080c2c20810 */ /* 0x000fe20007ffe0ff */
[----:B0-----:R-:W0:Y:S04]  /*32d0*/  @P2 LDC.64 R192, c[0x0][0x3b0] ;  /* 0x0000ec00ffc02b82 */ /* 0x001e280000000a00 */
[C---:B--2---:R-:W-:Y:S01]  /*32e0*/  @P1 IMAD.WIDE.U32 R196, R194.reuse, 0x4, R196 ;  /* 0x00000004c2c41825 */ /* 0x044fe200078e00c4 */
[----:B------:R-:W-:-:S04]  /*32f0*/  @P1 IADD3 R194, PT, PT, R194, 0x80, RZ ;  /* 0x00000080c2c21810 */ /* 0x000fc80007ffe0ff */
[----:B------:R2:W5:Y:S01]  /*3300*/  @P1 LDG.E R6, desc[UR20][R196.64] ;  /* 0x00000014c4061981 */ /* 0x000562000c1e1900 */
[----:B------:R-:W-:Y:S01]  /*3310*/  ISETP.NE.AND P1, PT, R195, RZ, PT ;  /* 0x000000ffc300720c */ /* 0x000fe20003f25270 */
[----:B--2---:R-:W2:Y:S01]  /*3320*/  @P3 LDC.64 R196, c[0x0][0x3b0] ;  /* 0x0000ec00ffc43b82 */ /* 0x004ea20000000a00 */
[----:B0-----:R-:W-:-:S11]  /*3330*/  @P2 IMAD.WIDE.U32 R192, R194, 0x4, R192 ;  /* 0x00000004c2c02825 */ /* 0x001fd600078e00c0 */
[----:B------:R-:W0:Y:S01]  /*3340*/  @P1 LDC.64 R202, c[0x0][0x438] ;  /* 0x00010e00ffca1b82 */ /* 0x000e220000000a00 */
[----:B------:R1:W5:Y:S01]  /*3350*/  @P2 LDG.E R7, desc[UR20][R192.64] ;  /* 0x00000014c0072981 */ /* 0x000362000c1e1900 */
[----:B------:R-:W-:Y:S02]  /*3360*/  @P2 IADD3 R194, PT, PT, R194, 0x80, RZ ;  /* 0x00000080c2c22810 */ /* 0x000fe40007ffe0ff */
[----:B------:R-:W-:-:S05]  /*3370*/  P2R R195, PR, RZ, 0x20 ;  /* 0x00000020ffc37803 */ /* 0x000fca0000000000 */
[----:B------:R4:W-:Y:S01]  /*3380*/  STL [R1+0x18], R195 ;  /* 0x000018c301007387 */ /* 0x0009e20000100800 */
[----:B-1----:R-:W1:Y:S01]  /*3390*/  @P4 LDC.64 R192, c[0x0][0x3b0] ;  /* 0x0000ec00ffc04b82 */ /* 0x002e620000000a00 */
[C---:B--2---:R-:W-:Y:S01]  /*33a0*/  @P3 IMAD.WIDE.U32 R196, R194.reuse, 0x4, R196 ;  /* 0x00000004c2c43825 */ /* 0x044fe200078e00c4 */
[----:B------:R-:W-:-:S04]  /*33b0*/  @P3 IADD3 R194, PT, PT, R194, 0x80, RZ ;  /* 0x00000080c2c23810 */ /* 0x000fc80007ffe0ff */
[----:B------:R2:W5:Y:S02]  /*33c0*/  @P3 LDG.E R8, desc[UR20][R196.64] ;  /* 0x00000014c4083981 */ /* 0x000564000c1e1900 */
[----:B--2---:R-:W2:Y:S01]  /*33d0*/  @P0 LDC.64 R196, c[0x0][0x438] ;  /* 0x00010e00ffc40b82 */ /* 0x004ea20000000a00 */
[C---:B-1----:R-:W-:Y:S01]  /*33e0*/  @P4 IMAD.WIDE.U32 R192, R194.reuse, 0x4, R192 ;  /* 0x00000004c2c04825 */ /* 0x042fe200078e00c0 */
[----:B------:R-:W-:-:S04]  /*33f0*/  @P4 IADD3 R194, PT, PT, R194, 0x80, RZ ;  /* 0x00000080c2c24810 */ /* 0x000fc80007ffe0ff */
[----:B------:R1:W5:Y:S01]  /*3400*/  @P4 LDG.E R9, desc[UR20][R192.64] ;  /* 0x00000014c0094981 */ /* 0x000362000c1e1900 */
[----:B----4-:R-:W-:-:S05]  /*3410*/  @P5 IMAD.WIDE.U32 R194, R194, 0x4, R198 ;  /* 0x00000004c2c25825 */ /* 0x010fca00078e00c6 */
[----:B------:R0:W5:Y:S01]  /*3420*/  @P5 LDG.E R10, desc[UR20][R194.64] ;  /* 0x00000014c20a5981 */ /* 0x000162000c1e1900 */
[----:B-1----:R-:W1:Y:S01]  /*3430*/  @P6 LDC.64 R192, c[0x0][0x438] ;  /* 0x00010e00ffc06b82 */ /* 0x002e620000000a00 */
[C---:B0-----:R-:W-:Y:S01]  /*3440*/  @P1 IMAD.WIDE.U32 R194, R3.reuse, 0x10, R202 ;  /* 0x0000001003c21825 */ /* 0x041fe200078e00ca */
[----:B------:R-:W-:-:S04]  /*3450*/  @P1 IADD3 R3, PT, PT, R3, 0x80, RZ ;  /* 0x0000008003031810 */ /* 0x000fc80007ffe0ff */
[----:B------:R0:W5:Y:S01]  /*3460*/  @P1 LDG.E.128 R44, desc[UR20][R194.64] ;  /* 0x00000014c22c1981 */ /* 0x000162000c1e1d00 */
[----:B------:R-:W-:Y:S01]  /*3470*/  ISETP.NE.AND P1, PT, R201, RZ, PT ;  /* 0x000000ffc900720c */ /* 0x000fe20003f25270 */
[C---:B-1----:R-:W-:Y:S01]  /*3480*/  @P6 IMAD.WIDE.U32 R192, R3.reuse, 0x10, R192 ;  /* 0x0000001003c06825 */ /* 0x042fe200078e00c0 */
[----:B------:R-:W-:-:S11]  /*3490*/  @P6 IADD3 R3, PT, PT, R3, 0x80, RZ ;  /* 0x0000008003036810 */ /* 0x000fd60007ffe0ff */
[----:B0-----:R-:W0:Y:S01]  /*34a0*/  @P1 LDC.64 R194, c[0x0][0x438] ;  /* 0x00010e00ffc21b82 */ /* 0x001e220000000a00 */
[----:B------:R2:W5:Y:S02]  /*34b0*/  @P6 LDG.E.128 R40, desc[UR20][R192.64] ;  /* 0x00000014c0286981 */ /* 0x000564000c1e1d00 */
[C---:B--2---:R-:W-:Y:S01]  /*34c0*/  @P0 IMAD.WIDE.U32 R192, R3.reuse, 0x10, R196 ;  /* 0x0000001003c00825 */ /* 0x044fe200078e00c4 */
[----:B------:R-:W-:-:S04]  /*34d0*/  @P0 IADD3 R3, PT, PT, R3, 0x80, RZ ;  /* 0x0000008003030810 */ /* 0x000fc80007ffe0ff */
[----:B------:R-:W1:Y:S01]  /*34e0*/  @P5 LDC.64 R196, c[0x0][0x438] ;  /* 0x00010e00ffc45b82 */ /* 0x000e620000000a00 */
[----:B------:R2:W5:Y:S07]  /*34f0*/  @P0 LDG.E.128 R36, desc[UR20][R192.64] ;  /* 0x00000014c0240981 */ /* 0x00056e000c1e1d00 */
        /* <DEDUP_REMOVED lines=18> */
.L_x_15252:
[----:B-1-3--:R-:W-:Y:S05]  /*3620*/  BSYNC.RECONVERGENT B0 ;  /* 0x0000000000007941 */ /* 0x00afea0003800200 */
.L_x_15236:
[----:B----4-:R-:W1:Y:S01]  /*3630*/  SHFL.DOWN PT, R3, R203, 0x10, 0x1f ;  /* 0x0a001f00cb037f89 */ /* 0x010e6200000e0000 */
[----:B------:R-:W-:Y:S03]  /*3640*/  BSSY.RECONVERGENT B0, `(.L_x_15254) ;  /* 0x000001f000007945 */ /* 0x000fe60003800200 */
[----:B0-2---:R-:W0:Y:S01]  /*3650*/  SHFL.DOWN PT, R192, R202, 0x10, 0x1f ;  /* 0x0a001f00cac07f89 */ /* 0x005e2200000e0000 */
[----:B------:R-:W2:Y:S01]  /*3660*/  S2R R197, SR_TID.X ;  /* 0x0000000000c57919 */ /* 0x000ea20000002100 */
[----:B-1----:R-:W-:Y:S01]  /*3670*/  FADD.FTZ R3, R3, R203 ;  /* 0x000000cb03037221 */ /* 0x002fe20000010000 */
[----:B0-----:R-:W-:-:S04]  /*3680*/  FADD.FTZ R192, R192, R202 ;  /* 0x000000cac0c07221 */ /* 0x001fc80000010000 */
        /* <DEDUP_REMOVED lines=26> */
.L_x_15255:
[----:B------:R-:W-:Y:S05]  /*3830*/  BSYNC.RECONVERGENT B0 ;  /* 0x0000000000007941 */ /* 0x000fea0003800200 */
.L_x_15254:
[----:B0-----:R-:W2:Y:S01]  /*3840*/  LDL R3, [R1+0x20] ;  /* 0x0000200001037983 */ /* 0x001ea20000100800 */
[----:B------:R-:W0:Y:S01]  /*3850*/  S2UR UR8, SR_CgaCtaId ;  /* 0x00000000000879c3 */ /* 0x000e220000008800 */
[----:B------:R-:W-:Y:S01]  /*3860*/  UMOV UR7, 0x400 ;  /* 0x0000040000077882 */ /* 0x000fe20000000000 */
[----:B------:R-:W-:-:S06]  /*3870*/  @UP3 UIADD3 UR11, UPT, UPT, UR11, -0x1, URZ ;  /* 0xffffffff0b0b3890 */ /* 0x000fcc000fffe0ff */
[----:B------:R-:W-:Y:S01]  /*3880*/  BAR.SYNC.DEFER_BLOCKING 0x0 ;  /* 0x0000000000007b1d */ /* 0x000fe20000010000 */
[----:B------:R-:W-:Y:S01]  /*3890*/  PLOP3.LUT P5, PT, PT, PT, UP3, 0x80, 0x8 ;  /* 0x000000000008781c */ /* 0x000fe20003faf038 */
[----:B------:R-:W-:Y:S02]  /*38a0*/  @UP3 UIMAD UR11, UR11, UR6, URZ ;  /* 0x000000060b0b32a4 */ /* 0x000fe4000f8e02ff */
[----:B0-----:R-:W-:-:S04]  /*38b0*/  ULEA UR7, UR8, UR7, 0x18 ;  /* 0x0000000708077291 */ /* 0x001fc8000f8ec0ff */
[----:B------:R-:W-:Y:S02]  /*38c0*/  UIADD3 UR8, UPT, UPT, UR7, 0x4020, URZ ;  /* 0x0000402007087890 */ /* 0x000fe4000fffe0ff */
[----:B------:R-:W-:-:S09]  /*38d0*/  @!UP1 UIADD3 UR8, UPT, UPT, UR7, 0x4000, URZ ;  /* 0x0000400007089890 */ /* 0x000fd2000fffe0ff */
[----:B------:R-:W0:Y:S01]  /*38e0*/  LDS.128 R192, [UR8] ;  /* 0x00000008ffc07984 */ /* 0x000e220008000c00 */
[----:B------:R-:W-:Y:S02]  /*38f0*/  UIADD3 UR8, UPT, UPT, UR7, 0x4030, URZ ;  /* 0x0000403007087890 */ /* 0x000fe4000fffe0ff */
[----:B------:R-:W-:Y:S02]  /*3900*/  @!UP1 UIADD3 UR8, UPT, UPT, UR7, 0x4010, URZ ;  /* 0x0000401007089890 */ /* 0x000fe4000fffe0ff */
[----:B------:R-:W-:-:S04]  /*3910*/  @UP3 USHF.R.S32.HI UR7, URZ, 0x1f, UR11 ;  /* 0x0000001fff073899 */ /* 0x000fc8000801140b */
[----:B------:R-:W-:Y:S01]  /*3920*/  @UP3 ULEA.HI UR7, UR7, UR11, URZ, 0x2 ;  /* 0x0000000b07073291 */ /* 0x000fe2000f8f10ff */
[----:B0-----:R-:W-:-:S04]  /*3930*/  FADD.FTZ R193, RZ, R193 ;  /* 0x000000c1ffc17221 */ /* 0x001fc80000010000 */
[----:B------:R-:W-:Y:S01]  /*3940*/  FADD.FTZ R196, R195, R193 ;  /* 0x000000c1c3c47221 */ /* 0x000fe20000010000 */
[----:B--2---:R-:W-:Y:S01]  /*3950*/  ISETP.NE.AND P6, PT, R3, RZ, PT ;  /* 0x000000ff0300720c */ /* 0x004fe20003fc5270 */
[----:B------:R-:W-:-:S04]  /*3960*/  FADD.FTZ R3, RZ, R192 ;  /* 0x000000c0ff037221 */ /* 0x000fc80000010000 */
[----:B------:R-:W-:Y:S02]  /*3970*/  FADD.FTZ R3, R194, R3 ;  /* 0x00000003c2037221 */ /* 0x000fe40000010000 */
[----:B------:R-:W0:Y:S02]  /*3980*/  LDS.128 R192, [UR8] ;  /* 0x00000008ffc07984 */ /* 0x000e240008000c00 */
[----:B0-----:R-:W-:Y:S01]  /*3990*/  FADD.FTZ R3, R3, R192 ;  /* 0x000000c003037221 */ /* 0x001fe20000010000 */
[----:B------:R-:W-:Y:S01]  /*39a0*/  MOV R192, UR7 ;  /* 0x0000000700c07c02 */ /* 0x000fe20008000f00 */
[----:B------:R-:W-:Y:S02]  /*39b0*/  FADD.FTZ R193, R196, R193 ;  /* 0x000000c1c4c17221 */ /* 0x000fe40000010000 */
[----:B------:R-:W-:Y:S01]  /*39c0*/  FADD.FTZ R194, R194, R3 ;  /* 0x00000003c2c27221 */ /* 0x000fe20000010000 */
[----:B------:R-:W-:Y:S02]  /*39d0*/  HFMA2 R3, -RZ, RZ, 0, 0 ;  /* 0x00000000ff037431 */ /* 0x000fe400000001ff */
[----:B------:R-:W-:-:S04]  /*39e0*/  FADD.FTZ R193, R195, R193 ;  /* 0x000000c1c3c17221 */ /* 0x000fc80000010000 */
[----:B------:R-:W-:Y:S01]  /*39f0*/  FMUL.FTZ R193, R193, UR30 ;  /* 0x0000001ec1c17c20 */ /* 0x000fe20008410000 */
[----:B------:R-:W-:Y:S01]  /*3a00*/  @P5 LEA.HI.SX32 R3, R192, R197, 0x1e ;  /* 0x000000c5c0035211 */ /* 0x000fe200078ff2ff */
[----:B------:R-:W-:Y:S01]  /*3a10*/  FMUL.FTZ R192, R194, UR30 ;  /* 0x0000001ec2c07c20 */ /* 0x000fe20008410000 */
[----:B------:R-:W-:Y:S01]  /*3a20*/  ISETP.NE.AND P5, PT, RZ, UR29, PT ;  /* 0x0000001dff007c0c */ /* 0x000fe2000bfa5270 */
[----:B------:R0:W5:Y:S01]  /*3a30*/  LDL.LU R194, [R1+0x1c] ;  /* 0x00001c0001c27983 */ /* 0x0001620000300800 */
[----:B------:R-:W-:Y:S02]  /*3a40*/  R2UR UR7, R193 ;  /* 0x00000000c10772ca */ /* 0x000fe400000e0000 */
[----:B------:R-:W-:Y:S01]  /*3a50*/  FSEL R192, R192, RZ, !P5 ;  /* 0x000000ffc0c07208 */ /* 0x000fe20006800000 */
[----:B------:R-:W-:Y:S03]  /*3a60*/  BSSY.RECONVERGENT B0, `(.L_x_15256) ;  /* 0x0000133000007945 */ /* 0x000fe60003800200 */
[----:B------:R-:W-:Y:S01]  /*3a70*/  R2UR UR10, R192 ;  /* 0x00000000c00a72ca */ /* 0x000fe200000e0000 */
[----:B0-----:R-:W-:-:S14]  /*3a80*/  @!P6 BRA `(.L_x_15257) ;  /* 0x0000001000c0e947 */ /* 0x001fdc0003800000 */
[----:B------:R-:W-:-:S04]  /*3a90*/  UISETP.NE.U32.AND UP0, UPT, UR24, URZ, UPT ;  /* 0x000000ff1800728c */ /* 0x000fc8000bf05070 */
[----:B------:R-:W-:Y:S01]  /*3aa0*/  UISETP.NE.AND.EX UP0, UPT, UR25, URZ, UPT, UP0 ;  /* 0x000000ff1900728c */ /* 0x000fe2000bf05300 */
[----:B------:R-:W-:Y:S10]  /*3ab0*/  BRA.U !UP3, `(.L_x_15258) ;  /* 0x000000010b0c7547 */ /* 0x000ff4000b800000 */
[----:B------:R-:W0:Y:S02]  /*3ac0*/  LDC.64 R180, c[0x0][0x390] ;  /* 0x0000e400ffb47b82 */ /* 0x000e240000000a00 */
[----:B0-----:R-:W-:-:S06]  /*3ad0*/  IMAD.WIDE.U32 R180, R3, 0x10, R180 ;  /* 0x0000001003b47825 */ /* 0x001fcc00078e00b4 */
[----:B------:R-:W5:Y:S02]  /*3ae0*/  LDG.E.128 R180, desc[UR20][R180.64] ;  /* 0x00000014b4b47981 */ /* 0x000f64000c1e1d00 */
.L_x_15258:
[----:B------:R-:W-:Y:S05]  /*3af0*/  BRA.U UP0, `(.L_x_15259) ;  /* 0x0000000900387547 */ /* 0x000fea000b800000 */
        /* <DEDUP_REMOVED lines=13> */
[-C--:B------:R-:W-:Y:S01]  /*3bd0*/  FMUL.FTZ R192, R180, R184.reuse ;  /* 0x000000b8b4c07220 */ /* 0x080fe20000410000 */
[----:B------:R-:W-:-:S04]  /*3be0*/  FMUL.FTZ R184, R172, R184 ;  /* 0x000000b8acb87220 */ /* 0x000fc80000410000 */
[----:B------:R-:W-:Y:S02]  /*3bf0*/  FSEL R192, R192, RZ, P5 ;  /* 0x000000ffc0c07208 */ /* 0x000fe40002800000 */
[----:B------:R-:W-:-:S03]  /*3c00*/  SEL R184, R184, RZ, P5 ;  /* 0x000000ffb8b87207 */ /* 0x000fc60002800000 */
[----:B------:R-:W-:-:S07]  /*3c10*/  FADD.FTZ R76, R76, R192 ;  /* 0x000000c04c4c7221 */ /* 0x000fce0000010000 */
.L_x_15261:
        /* <DEDUP_REMOVED lines=15> */
.L_x_15262:
        /* <DEDUP_REMOVED lines=15> */
.L_x_15263:
[----:B------:R-:W-:Y:S05]  /*3e00*/  BRA.U !UP3, `(.L_x_15264) ;  /* 0x0000000d0bac7547 */ /* 0x000fea000b800000 */
[----:B------:R-:W2:Y:S01]  /*3e10*/  LDL R192, [R1+0x14] ;  /* 0x0000140001c07983 */ /* 0x000ea20000100800 */
[----:B------:R-:W-:Y:S02]  /*3e20*/  MOV R187, UR7 ;  /* 0x0000000700bb7c02 */ /* 0x000fe40008000f00 */
[----:B------:R-:W-:-:S03]  /*3e30*/  ISETP.LT.AND P5, PT, RZ, UR32, PT ;  /* 0x00000020ff007c0c */ /* 0x000fc6000bfa1270 */
[----:B--2---:R-:W-:-:S04]  /*3e40*/  FFMA.FTZ R187, R192, R187, UR10 ;  /* 0x0000000ac0bb7e23 */ /* 0x004fc800080100bb */
[----:B------:R-:W-:-:S04]  /*3e50*/  FADD.FTZ R187, R250, -R187 ;  /* 0x800000bbfabb7221 */ /* 0x000fc80000010000 */
[----:B------:R-:W-:-:S05]  /*3e60*/  FMUL.FTZ R187, R187, UR31 ;  /* 0x0000001fbbbb7c20 */ /* 0x000fca0008410000 */
[----:B------:R-:W-:Y:S02]  /*3e70*/  FSEL R187, R187, RZ, P5 ;  /* 0x000000ffbbbb7208 */ /* 0x000fe40002800000 */
[----:B-----5:R-:W-:-:S03]  /*3e80*/  ISETP.GE.U32.AND P5, PT, R0, 0x1000000, PT ;  /* 0x010000000000780c */ /* 0x020fc60003fa6070 */
        /* <DEDUP_REMOVED lines=8> */
.L_x_15260:
[----:B------:R-:W2:Y:S01]  /*3f10*/  LDL R192, [R1+0x14] ;  /* 0x0000140001c07983 */ /* 0x000ea20000100800 */
        /* <DEDUP_REMOVED lines=17> */
[----:B--2---:R-:W-:-:S04]  /*4030*/  FFMA.FTZ R191, R192, R191, UR10 ;  /* 0x0000000ac0bf7e23 */ /* 0x004fc800080100bf */
[----:B------:R-:W-:-:S04]  /*4040*/  FADD.FTZ R191, R250, -R191 ;  /* 0x800000bffabf7221 */ /* 0x000fc80000010000 */
[----:B------:R-:W-:-:S05]  /*4050*/  FMUL.FTZ R191, R191, UR31 ;  /* 0x0000001fbfbf7c20 */ /* 0x000fca0008410000 */
[----:B------:R-:W-:Y:S01]  /*4060*/  FSEL R191, R191, RZ, P5 ;  /* 0x000000ffbfbf7208 */ /* 0x000fe20002800000 */
[----:B------:R-:W-:Y:S06]  /*4070*/  BRA.U !UP3, `(.L_x_15265) ;  /* 0x000000010b387547 */ /* 0x000fec000b800000 */
        /* <DEDUP_REMOVED lines=14> */
.L_x_15265:
        /* <DEDUP_REMOVED lines=15> */
.L_x_15266:
        /* <DEDUP_REMOVED lines=15> */
.L_x_15267:
[----:B------:R-:W-:Y:S05]  /*4340*/  BRA.U !UP3, `(.L_x_15264) ;  /* 0x000000090b5c7547 */ /* 0x000fea000b800000 */
[----:B------:R-:W-:Y:S01]  /*4350*/  FMUL.FTZ R187, R191, UR23 ;  /* 0x00000017bfbb7c20 */ /* 0x000fe20008410000 */
[----:B-----5:R-:W-:-:S03]  /*4360*/  ISETP.GE.U32.AND P5, PT, R0, 0x1000000, PT ;  /* 0x010000000000780c */ /* 0x020fc60003fa6070 */
[----:B------:R-:W-:-:S04]  /*4370*/  FMUL.FTZ R187, R187, UR22 ;  /* 0x00000016bbbb7c20 */ /* 0x000fc80008410000 */
[-C--:B------:R-:W-:Y:S01]  /*4380*/  FMUL.FTZ R192, R183, R187.reuse ;  /* 0x000000bbb7c07220 */ /* 0x080fe20000410000 */
[----:B------:R-:W-:-:S04]  /*4390*/  FMUL.FTZ R187, R175, R187 ;  /* 0x000000bbafbb7220 */ /* 0x000fc80000410000 */
[----:B------:R-:W-:Y:S02]  /*43a0*/  FSEL R192, R192, RZ, P5 ;  /* 0x000000ffc0c07208 */ /* 0x000fe40002800000 */
[----:B------:R-:W-:-:S03]  /*43b0*/  SEL R187, R187, RZ, P5 ;  /* 0x000000ffbbbb7207 */ /* 0x000fc60002800000 */
[----:B------:R-:W-:Y:S01]  /*43c0*/  FADD.FTZ R79, R79, R192 ;  /* 0x000000c04f4f7221 */ /* 0x000fe20000010000 */
[----:B------:R-:W-:Y:S06]  /*43d0*/  BRA `(.L_x_15264) ;  /* 0x0000000800387947 */ /* 0x000fec0003800000 */
.L_x_15259:
[----:B------:R-:W-:-:S04]  /*43e0*/  UISETP.NE.U32.AND UP0, UPT, UR4, URZ, UPT ;  /* 0x000000ff0400728c */ /* 0x000fc8000bf05070 */
[----:B------:R-:W-:-:S09]  /*43f0*/  UISETP.NE.AND.EX UP0, UPT, UR5, URZ, UPT, UP0 ;  /* 0x000000ff0500728c */ /* 0x000fd2000bf05300 */
[----:B------:R-:W-:Y:S05]  /*4400*/  BRA.U UP0, `(.L_x_15268) ;  /* 0x0000000500187547 */ /* 0x000fea000b800000 */
        /* <DEDUP_REMOVED lines=12> */
[-C--:B------:R-:W-:Y:S01]  /*44d0*/  FMUL.FTZ R192, R180, R184.reuse ;  /* 0x000000b8b4c07220 */ /* 0x080fe20000410000 */
[----:B------:R-:W-:-:S04]  /*44e0*/  FMUL.FTZ R184, R172, R184 ;  /* 0x000000b8acb87220 */ /* 0x000fc80000410000 */
[----:B------:R-:W-:Y:S02]  /*44f0*/  FSEL R192, R192, RZ, P5 ;  /* 0x000000ffc0c07208 */ /* 0x000fe40002800000 */
[----:B------:R-:W-:-:S03]  /*4500*/  SEL R184, R184, RZ, P5 ;  /* 0x000000ffb8b87207 */ /* 0x000fc60002800000 */
[----:B------:R-:W-:-:S07]  /*4510*/  FADD.FTZ R76, R76, R192 ;  /* 0x000000c04c4c7221 */ /* 0x000fce0000010000 */
.L_x_15269:
        /* <DEDUP_REMOVED lines=17> */
.L_x_15270:
        /* <DEDUP_REMOVED lines=17> */
.L_x_15271:
[----:B------:R-:W-:Y:S05]  /*4740*/  BRA.U !UP3, `(.L_x_15264) ;  /* 0x000000050b5c7547 */ /* 0x000fea000b800000 */
[----:B------:R-:W2:Y:S01]  /*4750*/  LDL R192, [R1+0x14] ;  /* 0x0000140001c07983 */ /* 0x000ea20000100800 */
[----:B------:R-:W-:Y:S02]  /*4760*/  PLOP3.LUT P5, PT, PT, PT, UP2, 0x80, 0x8 ;  /* 0x000000000008781c */ /* 0x000fe40003faf028 */
[----:B------:R-:W-:-:S11]  /*4770*/  MOV R187, UR7 ;  /* 0x0000000700bb7c02 */ /* 0x000fd60008000f00 */
[----:B--2---:R-:W-:Y:S01]  /*4780*/  @P5 FFMA.FTZ R187, R192, R187, UR10 ;  /* 0x0000000ac0bb5e23 */ /* 0x004fe200080100bb */
[----:B------:R-:W-:Y:S02]  /*4790*/  PLOP3.LUT P5, PT, PT, PT, UP2, 0x80, 0x8 ;  /* 0x000000000008781c */ /* 0x000fe40003faf028 */
[----:B-----5:R-:W-:-:S11]  /*47a0*/  MOV R192, R47 ;  /* 0x0000002f00c07202 */ /* 0x020fd60000000f00 */
[----:B------:R-:W-:Y:S01]  /*47b0*/  @P5 FADD.FTZ R187, R250, -R187 ;  /* 0x800000bbfabb5221 */ /* 0x000fe20000010000 */
[----:B------:R-:W-:-:S13]  /*47c0*/  PLOP3.LUT P5, PT, PT, PT, UP2, 0x80, 0x8 ;  /* 0x000000000008781c */ /* 0x000fda0003faf028 */
[----:B------:R-:W-:Y:S01]  /*47d0*/  @P5 FFMA.FTZ R192, R187, UR31, R47 ;  /* 0x0000001fbbc05c23 */ /* 0x000fe2000801002f */
[----:B------:R-:W-:-:S03]  /*47e0*/  ISETP.GE.U32.AND P5, PT, R0, 0x1000000, PT ;  /* 0x010000000000780c */ /* 0x000fc60003fa6070 */
        /* <DEDUP_REMOVED lines=8> */
.L_x_15268:
        /* <DEDUP_REMOVED lines=9> */
[----:B------:R-:W-:Y:S01]  /*4900*/  FMUL.FTZ R184, R188, UR23 ;  /* 0x00000017bcb87c20 */ /* 0x000fe20008410000 */
[----:B------:R-:W-:-:S03]  /*4910*/  LOP3.LUT P5, RZ, R0, 0xff, RZ, 0xc0, !PT ;  /* 0x000000ff00ff7812 */ /* 0x000fc600078ac0ff */
[----:B------:R-:W-:-:S04]  /*4920*/  FMUL.FTZ R184, R184, UR22 ;  /* 0x00000016b8b87c20 */ /* 0x000fc80008410000 */
[-C--:B------:R-:W-:Y:S01]  /*4930*/  FMUL.FTZ R189, R180, R184.reuse ;  /* 0x000000b8b4bd7220 */ /* 0x080fe20000410000 */
[----:B------:R-:W-:-:S04]  /*4940*/  FMUL.FTZ R184, R172, R184 ;  /* 0x000000b8acb87220 */ /* 0x000fc80000410000 */
[----:B------:R-:W-:Y:S02]  /*4950*/  FSEL R189, R189, RZ, P5 ;  /* 0x000000ffbdbd7208 */ /* 0x000fe40002800000 */
[----:B------:R-:W-:-:S03]  /*4960*/  SEL R184, R184, RZ, P5 ;  /* 0x000000ffb8b87207 */ /* 0x000fc60002800000 */
[----:B------:R-:W-:-:S07]  /*4970*/  FADD.FTZ R76, R76, R189 ;  /* 0x000000bd4c4c7221 */ /* 0x000fce0000010000 */
.L_x_15272:
        /* <DEDUP_REMOVED lines=17> */
.L_x_15273:
        /* <DEDUP_REMOVED lines=17> */
.L_x_15274:
[----:B------:R-:W2:Y:S01]  /*4ba0*/  LDL R192, [R1+0x14] ;  /* 0x0000140001c07983 */ /* 0x000ea20000100800 */
[----:B------:R-:W-:Y:S02]  /*4bb0*/  PLOP3.LUT P5, PT, PT, PT, UP2, 0x80, 0x8 ;  /* 0x000000000008781c */ /* 0x000fe40003faf028 */
[----:B------:R-:W-:-:S11]  /*4bc0*/  MOV R191, UR7 ;  /* 0x0000000700bf7c02 */ /* 0x000fd60008000f00 */
[----:B--2---:R-:W-:Y:S01]  /*4bd0*/  @P5 FFMA.FTZ R191, R192, R191, UR10 ;  /* 0x0000000ac0bf5e23 */ /* 0x004fe200080100bf */
        /* <DEDUP_REMOVED lines=9> */
[-C--:B------:R-:W-:Y:S01]  /*4c70*/  FMUL.FTZ R192, R183, R187.reuse ;  /* 0x000000bbb7c07220 */ /* 0x080fe20000410000 */
[----:B------:R-:W-:-:S04]  /*4c80*/  FMUL.FTZ R187, R175, R187 ;  /* 0x000000bbafbb7220 */ /* 0x000fc80000410000 */
[----:B------:R-:W-:Y:S02]  /*4c90*/  FSEL R192, R192, RZ, P5 ;  /* 0x000000ffc0c07208 */ /* 0x000fe40002800000 */
[----:B------:R-:W-:-:S03]  /*4ca0*/  SEL R187, R187, RZ, P5 ;  /* 0x000000ffbbbb7207 */ /* 0x000fc60002800000 */
[----:B------:R-:W-:-:S07]  /*4cb0*/  FADD.FTZ R79, R79, R192 ;  /* 0x000000c04f4f7221 */ /* 0x000fce0000010000 */
.L_x_15264:
[----:B------:R-:W-:Y:S01]  /*4cc0*/  ISETP.NE.U32.AND P5, PT, RZ, UR4, PT ;  /* 0x00000004ff007c0c */ /* 0x000fe2000bfa5070 */
[----:B------:R-:W0:Y:S01]  /*4cd0*/  @UP3 LDCU.64 UR8, c[0x0][0x468] ;  /* 0x00008d00ff0837ac */ /* 0x000e220008000a00 */
[----:B------:R-:W-:Y:S02]  /*4ce0*/  HFMA2 R196, -RZ, RZ, 0, 9.5367431640625e-07 ;  /* 0x00000010ffc47431 */ /* 0x000fe400000001ff */
[----:B------:R-:W-:-:S13]  /*4cf0*/  ISETP.NE.AND.EX P5, PT, RZ, UR5, PT, P5 ;  /* 0x00000005ff007c0c */ /* 0x000fda000bfa5350 */
[----:B------:R-:W1:Y:S02]  /*4d00*/  @P5 LDC.64 R192, c[0x0][0x478] ;  /* 0x00011e00ffc05b82 */ /* 0x000e640000000a00 */
[C---:B-1---5:R-:W-:Y:S01]  /*4d10*/  @P5 IMAD.WIDE.U32 R192, R194.reuse, 0x10, R192 ;  /* 0x00000010c2c05825 */ /* 0x062fe200078e00c0 */
[----:B------:R-:W-:-:S04]  /*4d20*/  IADD3 R194, PT, PT, R194, 0x80, RZ ;  /* 0x00000080c2c27810 */ /* 0x000fc80007ffe0ff */
[----:B------:R0:W-:Y:S01]  /*4d30*/  @P5 STG.E.128 desc[UR20][R192.64], R188 ;  /* 0x000000bcc0005986 */ /* 0x0001e2000c101d14 */
[----:B------:R-:W-:-:S13]  /*4d40*/  PLOP3.LUT P5, PT, PT, PT, UP3, 0x80, 0x8 ;  /* 0x000000000008781c */ /* 0x000fda0003faf038 */
[C---:B0-----:R-:W-:Y:S01]  /*4d50*/  @P5 IMAD.WIDE.U32 R192, R3.reuse, R196, UR8 ;  /* 0x0000000803c05e25 */ /* 0x041fe2000f8e00c4 */
[----:B------:R-:W-:Y:S02]  /*4d60*/  PLOP3.LUT P5, PT, PT, PT, UP3, 0x80, 0x8 ;  /* 0x000000000008781c */ /* 0x000fe40003faf038 */
[----:B------:R-:W-:-:S11]  /*4d70*/  IADD3 R3, PT, PT, R3, 0x80, RZ ;  /* 0x0000008003037810 */ /* 0x000fd60007ffe0ff */
[----:B------:R0:W-:Y:S02]  /*4d80*/  @P5 STG.E.128 desc[UR20][R192.64], R184 ;  /* 0x000000b8c0005986 */ /* 0x0001e4000c101d14 */
.L_x_15257:
[----:B------:R-:W-:Y:S05]  /*4d90*/  BSYNC.RECONVERGENT B0 ;  /* 0x0000000000007941 */ /* 0x000fea0003800200 */
.L_x_15256:
[----:B0-----:R-:W2:Y:S01]  /*4da0*/  LDL R192, [R1+0x24] ;  /* 0x0000240001c07983 */ /* 0x001ea20000100800 */
[----:B------:R-:W-:Y:S01]  /*4db0*/  BSSY.RECONVERGENT B0, `(.L_x_15275) ;  /* 0x0000133000007945 */ /* 0x000fe20003800200 */
[----:B--2---:R-:W-:-:S13]  /*4dc0*/  ISETP.NE.AND P5, PT, R192, RZ, PT ;  /* 0x000000ffc000720c */ /* 0x004fda0003fa5270 */
[----:B------:R-:W-:Y:S05]  /*4dd0*/  @!P5 BRA `(.L_x_15276) ;  /* 0x0000001000c0d947 */ /* 0x000fea0003800000 */
[----:B------:R-:W-:-:S04]  /*4de0*/  UISETP.NE.U32.AND UP0, UPT, UR24, URZ, UPT ;  /* 0x000000ff1800728c */ /* 0x000fc8000bf05070 */
[----:B------:R-:W-:Y:S01]  /*4df0*/  UISETP.NE.AND.EX UP0, UPT, UR25, URZ, UPT, UP0 ;  /* 0x000000ff1900728c */ /* 0x000fe2000bf05300 */
[----:B------:R-:W-:Y:S10]  /*4e00*/  BRA.U !UP3, `(.L_x_15277) ;  /* 0x000000010b0c7547 */ /* 0x000ff4000b800000 */
[----:B------:R-:W0:Y:S02]  /*4e10*/  LDC.64 R180, c[0x0][0x390] ;  /* 0x0000e400ffb47b82 */ /* 0x000e240000000a00 */
[----:B0-----:R-:W-:-:S06]  /*4e20*/  IMAD.WIDE.U32 R180, R3, 0x10, R180 ;  /* 0x0000001003b47825 */ /* 0x001fcc00078e00b4 */
[----:B------:R-:W5:Y:S02]  /*4e30*/  LDG.E.128 R180, desc[UR20][R180.64] ;  /* 0x00000014b4b47981 */ /* 0x000f64000c1e1d00 */
.L_x_15277:
[----:B------:R-:W-:Y:S05]  /*4e40*/  BRA.U !UP0, `(.L_x_15278) ;  /* 0x0000000908407547 */ /* 0x000fea000b800000 */
[----:B------:R-:W-:-:S04]  /*4e50*/  UISETP.NE.U32.AND UP0, UPT, UR4, URZ, UPT ;  /* 0x000000ff0400728c */ /* 0x000fc8000bf05070 */
[----:B------:R-:W-:-:S06]  /*4e60*/  UISETP.NE.AND.EX UP0, UPT, UR5, URZ, UPT, UP0 ;  /* 0x000000ff0500728c */ /* 0x000fcc000bf05300 */
[----:B------:R-:W-:-:S13]  /*4e70*/  PLOP3.LUT P5, PT, PT, PT, UP0, 0x80, 0x8 ;  /* 0x000000000008781c */ /* 0x000fda0003faf008 */
[----:B------:R-:W-:Y:S05]  /*4e80*/  @!P5 BRA `(.L_x_15279) ;  /* 0x000000040018d947 */ /* 0x000fea0003800000 */
        /* <DEDUP_REMOVED lines=17> */
.L_x_15280:
        /* <DEDUP_REMOVED lines=17> */
.L_x_15281:
        /* <DEDUP_REMOVED lines=17> */
.L_x_15282:
        /* <DEDUP_REMOVED lines=17> */
[----:B------:R-:W-:Y:S01]  /*52d0*/  FADD.FTZ R75, R75, R192 ;  /* 0x000000c04b4b7221 */ /* 0x000fe20000010000 */
[----:B------:R-:W-:Y:S06]  /*52e0*/  BRA `(.L_x_15283) ;  /* 0x0000000c00507947 */ /* 0x000fec0003800000 */
.L_x_15279:
        /* <DEDUP_REMOVED lines=17> */
.L_x_15284:
        /* <DEDUP_REMOVED lines=17> */
.L_x_15285:
        /* <DEDUP_REMOVED lines=17> */
.L_x_15286:
        /* <DEDUP_REMOVED lines=19> */
.L_x_15278:
[----:B------:R-:W0:Y:S02]  /*5750*/  LDC.64 R192, c[0x0][0x478] ;  /* 0x00011e00ffc07b82 */ /* 0x000e240000000a00 */
        /* <DEDUP_REMOVED lines=40> */
.L_x_15288:
        /* <DEDUP_REMOVED lines=15> */
.L_x_15289:
        /* <DEDUP_REMOVED lines=15> */
.L_x_15290:
        /* <DEDUP_REMOVED lines=10> */
.L_x_15287:
        /* <DEDUP_REMOVED lines=15> */
.L_x_15291:
        /* <DEDUP_REMOVED lines=15> */
.L_x_15292:
        /* <DEDUP_REMOVED lines=15> */
.L_x_15293:
        /* <DEDUP_REMOVED lines=15> */
[----:B------:R-:W-:-:S07]  /*6020*/  FADD.FTZ R75, R75, R192 ;  /* 0x000000c04b4b7221 */ /* 0x000fce0000010000 */
.L_x_15283:
[----:B------:R-:W0:Y:S01]  /*6030*/  @P5 LDC.64 R192, c[0x0][0x478] ;  /* 0x00011e00ffc05b82 */ /* 0x000e220000000a00 */
[----:B------:R-:W1:Y:S01]  /*6040*/  @UP3 LDCU.64 UR8, c[0x0][0x468] ;  /* 0x00008d00ff0837ac */ /* 0x000e620008000a00 */
[C---:B0----5:R-:W-:Y:S01]  /*6050*/  @P5 IMAD.WIDE.U32 R192, R194.reuse, 0x10, R192 ;  /* 0x00000010c2c05825 */ /* 0x061fe200078e00c0 */
        /* <DEDUP_REMOVED lines=8> */
.L_x_15276:
[----:B------:R-:W-:Y:S05]  /*60e0*/  BSYNC.RECONVERGENT B0 ;  /* 0x0000000000007941 */ /* 0x000fea0003800200 */
.L_x_15275:
[----:B------:R-:W-:Y:S04]  /*60f0*/  BSSY.RECONVERGENT B0, `(.L_x_15294) ;  /* 0x0000132000007945 */ /* 0x000fe80003800200 */
[----:B------:R-:W-:Y:S05]  /*6100*/  @!P0 BRA `(.L_x_15295) ;  /* 0x0000001000c08947 */ /* 0x000fea0003800000 */
[----:B------:R-:W-:-:S04]  /*6110*/  UISETP.NE.U32.AND UP0, UPT, UR24, URZ, UPT ;  /* 0x000000ff1800728c */ /* 0x000fc8000bf05070 */
[----:B------:R-:W-:Y:S01]  /*6120*/  UISETP.NE.AND.EX UP0, UPT, UR25, URZ, UPT, UP0 ;  /* 0x000000ff1900728c */ /* 0x000fe2000bf05300 */
[----:B------:R-:W-:Y:S10]  /*6130*/  BRA.U !UP3, `(.L_x_15296) ;  /* 0x000000010b0c7547 */ /* 0x000ff4000b800000 */
[----:B------:R-:W1:Y:S02]  /*6140*/  LDC.64 R180, c[0x0][0x390] ;  /* 0x0000e400ffb47b82 */ /* 0x000e640000000a00 */
[----:B-1----:R-:W-:-:S06]  /*6150*/  IMAD.WIDE.U32 R180, R3, 0x10, R180 ;  /* 0x0000001003b47825 */ /* 0x002fcc00078e00b4 */
[----:B------:R-:W5:Y:S02]  /*6160*/  LDG.E.128 R180, desc[UR20][R180.64] ;  /* 0x00000014b4b47981 */ /* 0x000f64000c1e1d00 */
.L_x_15296:
        /* <DEDUP_REMOVED lines=14> */
[----:B0-----:R-:W-:Y:S01]  /*6250*/  FMUL.FTZ R184, R188, UR23 ;  /* 0x00000017bcb87c20 */ /* 0x001fe20008410000 */
[----:B------:R-:W-:-:S03]  /*6260*/  LOP3.LUT P6, RZ, R5, 0xff, RZ, 0xc0, !PT ;  /* 0x000000ff05ff7812 */ /* 0x000fc600078cc0ff */
[----:B------:R-:W-:-:S04]  /*6270*/  FMUL.FTZ R184, R184, UR22 ;  /* 0x00000016b8b87c20 */ /* 0x000fc80008410000 */
[-C--:B------:R-:W-:Y:S01]  /*6280*/  FMUL.FTZ R189, R180, R184.reuse ;  /* 0x000000b8b4bd7220 */ /* 0x080fe20000410000 */
[----:B------:R-:W-:-:S04]  /*6290*/  FMUL.FTZ R184, R164, R184 ;  /* 0x000000b8a4b87220 */ /* 0x000fc80000410000 */
[----:B------:R-:W-:Y:S02]  /*62a0*/  FSEL R189, R189, RZ, P6 ;  /* 0x000000ffbdbd7208 */ /* 0x000fe40003000000 */
[----:B------:R-:W-:-:S03]  /*62b0*/  SEL R184, R184, RZ, P6 ;  /* 0x000000ffb8b87207 */ /* 0x000fc60003000000 */
[----:B------:R-:W-:-:S07]  /*62c0*/  FADD.FTZ R68, R68, R189 ;  /* 0x000000bd44447221 */ /* 0x000fce0000010000 */
.L_x_15299:
        /* <DEDUP_REMOVED lines=17> */
.L_x_15300:
        /* <DEDUP_REMOVED lines=17> */
.L_x_15301:
[----:B0-----:R-:W2:Y:S01]  /*64f0*/  LDL R192, [R1+0x8] ;  /* 0x0000080001c07983 */ /* 0x001ea20000100800 */
        /* <DEDUP_REMOVED lines=18> */
.L_x_15298:
[----:B------:R-:W-:Y:S05]  /*6620*/  BRA.U !UP3, `(.L_x_15303) ;  /* 0x000000010b407547 */ /* 0x000fea000b800000 */
[----:B------:R-:W-:Y:S02]  /*6630*/  PLOP3.LUT P6, PT, PT, PT, UP2, 0x80, 0x8 ;  /* 0x000000000008781c */ /* 0x000fe40003fcf028 */
[----:B0-----:R-:W-:Y:S02]  /*6640*/  MOV R184, UR7 ;  /* 0x0000000700b87c02 */ /* 0x001fe40008000f00 */
        /* <DEDUP_REMOVED lines=14> */
.L_x_15303:
        /* <DEDUP_REMOVED lines=17> */
.L_x_15304:
        /* <DEDUP_REMOVED lines=17> */
.L_x_15305:
[----:B------:R-:W-:Y:S05]  /*6950*/  BRA.U !UP3, `(.L_x_15302) ;  /* 0x000000090b807547 */ /* 0x000fea000b800000 */
[----:B0-----:R-:W2:Y:S01]  /*6960*/  LDL R192, [R1+0x8] ;  /* 0x0000080001c07983 */ /* 0x001ea20000100800 */
        /* <DEDUP_REMOVED lines=17> */
.L_x_15297:
        /* <DEDUP_REMOVED lines=41> */
.L_x_15307:
        /* <DEDUP_REMOVED lines=15> */
.L_x_15308:
        /* <DEDUP_REMOVED lines=15> */
.L_x_15309:
        /* <DEDUP_REMOVED lines=10> */
.L_x_15306:
        /* <DEDUP_REMOVED lines=15> */
.L_x_15310:
        /* <DEDUP_REMOVED lines=15> */
.L_x_15311:
        /* <DEDUP_REMOVED lines=15> */
.L_x_15312:
        /* <DEDUP_REMOVED lines=16> */
.L_x_15302:
[----:B0-----:R-:W0:Y:S01]  /*7360*/  @P5 LDC.64 R192, c[0x0][0x478] ;  /* 0x00011e00ffc05b82 */ /* 0x001e220000000a00 */
        /* <DEDUP_REMOVED lines=10> */
.L_x_15295:
[----:B------:R-:W-:Y:S05]  /*7410*/  BSYNC.RECONVERGENT B0 ;  /* 0x0000000000007941 */ /* 0x000fea0003800200 */
.L_x_15294:
[----:B------:R-:W-:Y:S04]  /*7420*/  BSSY.RECONVERGENT B0, `(.L_x_15313) ;  /* 0x0000132000007945 */ /* 0x000fe80003800200 */
[----:B------:R-:W-:Y:S05]  /*7430*/  @!P1 BRA `(.L_x_15314) ;  /* 0x0000001000c09947 */ /* 0x000fea0003800000 */
[----:B------:R-:W-:-:S04]  /*7440*/  UISETP.NE.U32.AND UP0, UPT, UR24, URZ, UPT ;  /* 0x000000ff1800728c */ /* 0x000fc8000bf05070 */
[----:B------:R-:W-:Y:S01]  /*7450*/  UISETP.NE.AND.EX UP0, UPT, UR25, URZ, UPT, UP0 ;  /* 0x000000ff1900728c */ /* 0x000fe2000bf05300 */
[----:B------:R-:W-:Y:S10]  /*7460*/  BRA.U !UP3, `(.L_x_15315) ;  /* 0x000000010b0c7547 */ /* 0x000ff4000b800000 */
[----:B------:R-:W2:Y:S02]  /*7470*/  LDC.64 R180, c[0x0][0x390] ;  /* 0x0000e400ffb47b82 */ /* 0x000ea40000000a00 */
[----:B--2---:R-:W-:-:S06]  /*7480*/  IMAD.WIDE.U32 R180, R3, 0x10, R180 ;  /* 0x0000001003b47825 */ /* 0x004fcc00078e00b4 */
[----:B------:R-:W5:Y:S02]  /*7490*/  LDG.E.128 R180, desc[UR20][R180.64] ;  /* 0x00000014b4b47981 */ /* 0x000f64000c1e1d00 */
.L_x_15315:
        /* <DEDUP_REMOVED lines=14> */
[----:B01----:R-:W-:Y:S01]  /*7580*/  FMUL.FTZ R184, R188, UR23 ;  /* 0x00000017bcb87c20 */ /* 0x003fe20008410000 */
[----:B------:R-:W-:-:S03]  /*7590*/  LOP3.LUT P6, RZ, R6, 0xff, RZ, 0xc0, !PT ;  /* 0x000000ff06ff7812 */ /* 0x000fc600078cc0ff */
[----:B------:R-:W-:-:S04]  /*75a0*/  FMUL.FTZ R184, R184, UR22 ;  /* 0x00000016b8b87c20 */ /* 0x000fc80008410000 */
[-C--:B------:R-:W-:Y:S01]  /*75b0*/  FMUL.FTZ R189, R180, R184.reuse ;  /* 0x000000b8b4bd7220 */ /* 0x080fe20000410000 */
[----:B------:R-:W-:-:S04]  /*75c0*/  FMUL.FTZ R184, R160, R184 ;  /* 0x000000b8a0b87220 */ /* 0x000fc80000410000 */
[----:B------:R-:W-:Y:S02]  /*75d0*/  FSEL R189, R189, RZ, P6 ;  /* 0x000000ffbdbd7208 */ /* 0x000fe40003000000 */
[----:B------:R-:W-:-:S03]  /*75e0*/  SEL R184, R184, RZ, P6 ;  /* 0x000000ffb8b87207 */ /* 0x000fc60003000000 */
[----:B------:R-:W-:-:S07]  /*75f0*/  FADD.FTZ R64, R64, R189 ;  /* 0x000000bd40407221 */ /* 0x000fce0000010000 */
.L_x_15318:
        /* <DEDUP_REMOVED lines=17> */
.L_x_15319:
        /* <DEDUP_REMOVED lines=17> */
.L_x_15320:
[----:B01----:R-:W2:Y:S01]  /*7820*/  LDL R192, [R1+0x4] ;  /* 0x0000040001c07983 */ /* 0x003ea20000100800 */
        /* <DEDUP_REMOVED lines=18> */
.L_x_15317:
[----:B------:R-:W-:Y:S05]  /*7950*/  BRA.U !UP3, `(.L_x_15322) ;  /* 0x000000010b407547 */ /* 0x000fea000b800000 */
[----:B------:R-:W-:Y:S02]  /*7960*/  PLOP3.LUT P6, PT, PT, PT, UP2, 0x80, 0x8 ;  /* 0x000000000008781c */ /* 0x000fe40003fcf028 */
[----:B01----:R-:W-:Y:S02]  /*7970*/  MOV R184, UR7 ;  /* 0x0000000700b87c02 */ /* 0x003fe40008000f00 */
        /* <DEDUP_REMOVED lines=14> */
.L_x_15322:
        /* <DEDUP_REMOVED lines=17> */
.L_x_15323:
        /* <DEDUP_REMOVED lines=17> */
.L_x_15324:
[----:B------:R-:W-:Y:S05]  /*7c80*/  BRA.U !UP3, `(.L_x_15321) ;  /* 0x000000090b807547 */ /* 0x000fea000b800000 */
[----:B01----:R-:W2:Y:S01]  /*7c90*/  LDL R192, [R1+0x4] ;  /* 0x0000040001c07983 */ /* 0x003ea20000100800 */
        /* <DEDUP_REMOVED lines=17> */
.L_x_15316:
        /* <DEDUP_REMOVED lines=41> */
.L_x_15326:
        /* <DEDUP_REMOVED lines=15> */
.L_x_15327:
        /* <DEDUP_REMOVED lines=15> */
.L_x_15328:
        /* <DEDUP_REMOVED lines=10> */
.L_x_15325:
        /* <DEDUP_REMOVED lines=15> */
.L_x_15329:
        /* <DEDUP_REMOVED lines=15> */
.L_x_15330:
        /* <DEDUP_REMOVED lines=15> */
.L_x_15331:
        /* <DEDUP_REMOVED lines=16> */
.L_x_15321:
[----:B01----:R-:W0:Y:S01]  /*8690*/  @P5 LDC.64 R192, c[0x0][0x478] ;  /* 0x00011e00ffc05b82 */ /* 0x003e220000000a00 */
        /* <DEDUP_REMOVED lines=10> */
.L_x_15314:
[----:B------:R-:W-:Y:S05]  /*8740*/  BSYNC.RECONVERGENT B0 ;  /* 0x0000000000007941 */ /* 0x000fea0003800200 */
.L_x_15313:
[----:B------:R-:W-:Y:S04]  /*8750*/  BSSY.RECONVERGENT B0, `(.L_x_15332) ;  /* 0x0000132000007945 */ /* 0x000fe80003800200 */
[----:B------:R-:W-:Y:S05]  /*8760*/  @!P2 BRA `(.L_x_15333) ;  /* 0x0000001000c0a947 */ /* 0x000fea0003800000 */
[----:B------:R-:W-:-:S04]  /*8770*/  UISETP.NE.U32.AND UP0, UPT, UR24, URZ, UPT ;  /* 0x000000ff1800728c */ /* 0x000fc8000bf05070 */
[----:B------:R-:W-:Y:S01]  /*8780*/  UISETP.NE.AND.EX UP0, UPT, UR25, URZ, UPT, UP0 ;  /* 0x000000ff1900728c */ /* 0x000fe2000bf05300 */
[----:B------:R-:W-:Y:S10]  /*8790*/  BRA.U !UP3, `(.L_x_15334) ;  /* 0x000000010b0c7547 */ /* 0x000ff4000b800000 */
[----:B------:R-:W3:Y:S02]  /*87a0*/  LDC.64 R180, c[0x0][0x390] ;  /* 0x0000e400ffb47b82 */ /* 0x000ee40000000a00 */
[----:B---3--:R-:W-:-:S06]  /*87b0*/  IMAD.WIDE.U32 R180, R3, 0x10, R180 ;  /* 0x0000001003b47825 */ /* 0x008fcc00078e00b4 */
[----:B------:R-:W5:Y:S02]  /*87c0*/  LDG.E.128 R180, desc[UR20][R180.64] ;  /* 0x00000014b4b47981 */ /* 0x000f64000c1e1d00 */
.L_x_15334:
        /* <DEDUP_REMOVED lines=14> */
[----:B012---:R-:W-:Y:S01]  /*88b0*/  FMUL.FTZ R184, R188, UR23 ;  /* 0x00000017bcb87c20 */ /* 0x007fe20008410000 */
[----:B------:R-:W-:-:S03]  /*88c0*/  LOP3.LUT P6, RZ, R7, 0xff, RZ, 0xc0, !PT ;  /* 0x000000ff07ff7812 */ /* 0x000fc600078cc0ff */
[----:B------:R-:W-:-:S04]  /*88d0*/  FMUL.FTZ R184, R184, UR22 ;  /* 0x00000016b8b87c20 */ /* 0x000fc80008410000 */
[-C--:B------:R-:W-:Y:S01]  /*88e0*/  FMUL.FTZ R189, R180, R184.reuse ;  /* 0x000000b8b4bd7220 */ /* 0x080fe20000410000 */
[----:B------:R-:W-:-:S04]  /*88f0*/  FMUL.FTZ R184, R156, R184 ;  /* 0x000000b89cb87220 */ /* 0x000fc80000410000 */
[----:B------:R-:W-:Y:S02]  /*8900*/  FSEL R189, R189, RZ, P6 ;  /* 0x000000ffbdbd7208 */ /* 0x000fe40003000000 */
[----:B------:R-:W-:-:S03]  /*8910*/  SEL R184, R184, RZ, P6 ;  /* 0x000000ffb8b87207 */ /* 0x000fc60003000000 */
[----:B------:R-:W-:-:S07]  /*8920*/  FADD.FTZ R60, R60, R189 ;  /* 0x000000bd3c3c7221 */ /* 0x000fce0000010000 */
.L_x_15337:
        /* <DEDUP_REMOVED lines=17> */
.L_x_15338:
        /* <DEDUP_REMOVED lines=17> */
.L_x_15339:
[----:B012---:R-:W2:Y:S01]  /*8b50*/  LDL R192, [R1] ;  /* 0x0000000001c07983 */ /* 0x007ea20000100800 */
        /* <DEDUP_REMOVED lines=18> */
.L_x_15336:
[----:B------:R-:W-:Y:S05]  /*8c80*/  BRA.U !UP3, `(.L_x_15341) ;  /* 0x000000010b407547 */ /* 0x000fea000b800000 */
[----:B------:R-:W-:Y:S02]  /*8c90*/  PLOP3.LUT P6, PT, PT, PT, UP2, 0x80, 0x8 ;  /* 0x000000000008781c */ /* 0x000fe40003fcf028 */
[----:B012---:R-:W-:Y:S02]  /*8ca0*/  MOV R184, UR7 ;  /* 0x0000000700b87c02 */ /* 0x007fe40008000f00 */
        /* <DEDUP_REMOVED lines=14> */
.L_x_15341:
        /* <DEDUP_REMOVED lines=17> */
.L_x_15342:
        /* <DEDUP_REMOVED lines=17> */
.L_x_15343:
[----:B------:R-:W-:Y:S05]  /*8fb0*/  BRA.U !UP3, `(.L_x_15340) ;  /* 0x000000090b807547 */ /* 0x000fea000b800000 */
[----:B012---:R-:W2:Y:S01]  /*8fc0*/  LDL R192, [R1] ;  /* 0x0000000001c07983 */ /* 0x007ea20000100800 */
        /* <DEDUP_REMOVED lines=17> */
.L_x_15335:
[----:B012---:R-:W0:Y:S02]  /*90e0*/  LDC.64 R192, c[0x0][0x478] ;  /* 0x00011e00ffc07b82 */ /* 0x007e240000000a00 */
[----:B0-----:R-:W-:-:S04]  /*90f0*/  ISETP.NE.U32.AND P5, PT, R192, RZ, PT ;  /* 0x000000ffc000720c */ /* 0x001fc80003fa5070 */
[----:B------:R-:W-:-:S13]  /*9100*/  ISETP.NE.AND.EX P5, PT, R193, RZ, PT, P5 ;  /* 0x000000ffc100720c */ /* 0x000fda0003fa5350 */
[----:B------:R-:W-:Y:S05]  /*9110*/  @!P5 BRA `(.L_x_15344) ;  /* 0x000000040034d947 */ /* 0x000fea0003800000 */
[----:B------:R-:W2:Y:S01]  /*9120*/  LDL R195, [R1] ;  /* 0x0000000001c37983 */ /* 0x000ea20000100800 */
        /* <DEDUP_REMOVED lines=36> */
.L_x_15345:
        /* <DEDUP_REMOVED lines=15> */
.L_x_15346:
        /* <DEDUP_REMOVED lines=15> */
.L_x_15347:
        /* <DEDUP_REMOVED lines=10> */
.L_x_15344:
        /* <DEDUP_REMOVED lines=15> */
.L_x_15348:
        /* <DEDUP_REMOVED lines=15> */
.L_x_15349:
        /* <DEDUP_REMOVED lines=15> */
.L_x_15350:
[----:B------:R-:W-:Y:S05]  /*98c0*/  BRA.U !UP3, `(.L_x_15340) ;  /* 0x000000010b3c7547 */ /* 0x000fea000b800000 */
[----:B------:R-:W2:Y:S01]  /*98d0*/  LDL R192, [R1] ;  /* 0x0000000001c07983 */ /* 0x000ea20000100800 */
        /* <DEDUP_REMOVED lines=14> */
.L_x_15340:
[----:B012---:R-:W0:Y:S01]  /*99c0*/  @P5 LDC.64 R192, c[0x0][0x478] ;  /* 0x00011e00ffc05b82 */ /* 0x007e220000000a00 */
        /* <DEDUP_REMOVED lines=10> */
.L_x_15333:
[----:B------:R-:W-:Y:S05]  /*9a70*/  BSYNC.RECONVERGENT B0 ;  /* 0x0000000000007941 */ /* 0x000fea0003800200 */
.L_x_15332:
[----:B------:R-:W-:Y:S04]  /*9a80*/  BSSY.RECONVERGENT B0, `(.L_x_15351) ;  /* 0x000012e000007945 */ /* 0x000fe80003800200 */
[----:B------:R-:W-:Y:S05]  /*9a90*/  @!P3 BRA `(.L_x_15352) ;  /* 0x0000001000b0b947 */ /* 0x000fea0003800000 */
[----:B------:R-:W-:-:S04]  /*9aa0*/  UISETP.NE.U32.AND UP0, UPT, UR24, URZ, UPT ;  /* 0x000000ff1800728c */ /* 0x000fc8000bf05070 */
[----:B------:R-:W-:Y:S01]  /*9ab0*/  UISETP.NE.AND.EX UP0, UPT, UR25, URZ, UPT, UP0 ;  /* 0x000000ff1900728c */ /* 0x000fe2000bf05300 */
[----:B------:R-:W-:Y:S10]  /*9ac0*/  BRA.U !UP3, `(.L_x_15353) ;  /* 0x000000010b0c7547 */ /* 0x000ff4000b800000 */
[----:B------:R-:W4:Y:S02]  /*9ad0*/  LDC.64 R180, c[0x0][0x390] ;  /* 0x0000e400ffb47b82 */ /* 0x000f240000000a00 */
[----:B----4-:R-:W-:-:S06]  /*9ae0*/  IMAD.WIDE.U32 R180, R3, 0x10, R180 ;  /* 0x0000001003b47825 */ /* 0x010fcc00078e00b4 */
[----:B------:R-:W5:Y:S02]  /*9af0*/  LDG.E.128 R180, desc[UR20][R180.64] ;  /* 0x00000014b4b47981 */ /* 0x000f64000c1e1d00 */
.L_x_15353:
        /* <DEDUP_REMOVED lines=14> */
[----:B0123--:R-:W-:Y:S01]  /*9be0*/  FMUL.FTZ R184, R188, UR23 ;  /* 0x00000017bcb87c20 */ /* 0x00ffe20008410000 */
[----:B------:R-:W-:-:S03]  /*9bf0*/  LOP3.LUT P6, RZ, R8, 0xff, RZ, 0xc0, !PT ;  /* 0x000000ff08ff7812 */ /* 0x000fc600078cc0ff */
[----:B------:R-:W-:-:S04]  /*9c00*/  FMUL.FTZ R184, R184, UR22 ;  /* 0x00000016b8b87c20 */ /* 0x000fc80008410000 */
[-C--:B------:R-:W-:Y:S01]  /*9c10*/  FMUL.FTZ R189, R180, R184.reuse ;  /* 0x000000b8b4bd7220 */ /* 0x080fe20000410000 */
[----:B------:R-:W-:-:S04]  /*9c20*/  FMUL.FTZ R184, R152, R184 ;  /* 0x000000b898b87220 */ /* 0x000fc80000410000 */
[----:B------:R-:W-:Y:S02]  /*9c30*/  FSEL R189, R189, RZ, P6 ;  /* 0x000000ffbdbd7208 */ /* 0x000fe40003000000 */
[----:B------:R-:W-:-:S03]  /*9c40*/  SEL R184, R184, RZ, P6 ;  /* 0x000000ffb8b87207 */ /* 0x000fc60003000000 */
[----:B------:R-:W-:-:S07]  /*9c50*/  FADD.FTZ R56, R56, R189 ;  /* 0x000000bd38387221 */ /* 0x000fce0000010000 */
.L_x_15356:
        /* <DEDUP_REMOVED lines=17> */
.L_x_15357:
        /* <DEDUP_REMOVED lines=17> */
.L_x_15358:
        /* <DEDUP_REMOVED lines=18> */
.L_x_15355:
[----:B------:R-:W-:Y:S05]  /*9fa0*/  BRA.U !UP3, `(.L_x_15360) ;  /* 0x000000010b407547 */ /* 0x000fea000b800000 */
[----:B------:R-:W-:Y:S02]  /*9fb0*/  PLOP3.LUT P6, PT, PT, PT, UP2, 0x80, 0x8 ;  /* 0x000000000008781c */ /* 0x000fe40003fcf028 */
[----:B0123--:R-:W-:Y:S02]  /*9fc0*/  MOV R184, UR7 ;  /* 0x0000000700b87c02 */ /* 0x00ffe40008000f00 */
        /* <DEDUP_REMOVED lines=14> */
.L_x_15360:
        /* <DEDUP_REMOVED lines=17> */
.L_x_15361:
        /* <DEDUP_REMOVED lines=17> */
.L_x_15362:
        /* <DEDUP_REMOVED lines=18> */
.L_x_15354:
[----:B0123--:R-:W0:Y:S02]  /*a3f0*/  LDC.64 R192, c[0x0][0x478] ;  /* 0x00011e00ffc07b82 */ /* 0x00fe240000000a00 */
[----:B0-----:R-:W-:-:S04]  /*a400*/  ISETP.NE.U32.AND P5, PT, R192, RZ, PT ;  /* 0x000000ffc000720c */ /* 0x001fc80003fa5070 */
[----:B------:R-:W-:-:S13]  /*a410*/  ISETP.NE.AND.EX P5, PT, R193, RZ, PT, P5 ;  /* 0x000000ffc100720c */ /* 0x000fda0003fa5350 */
        /* <DEDUP_REMOVED lines=37> */
.L_x_15364:
        /* <DEDUP_REMOVED lines=15> */
.L_x_15365:
        /* <DEDUP_REMOVED lines=15> */
.L_x_15366:
        /* <DEDUP_REMOVED lines=10> */
.L_x_15363:
        /* <DEDUP_REMOVED lines=15> */
.L_x_15367:
        /* <DEDUP_REMOVED lines=15> */
.L_x_15368:
        /* <DEDUP_REMOVED lines=15> */
.L_x_15369:
        /* <DEDUP_REMOVED lines=15> */
.L_x_15359:
[----:B0123--:R-:W0:Y:S01]  /*acb0*/  @P5 LDC.64 R192, c[0x0][0x478] ;  /* 0x00011e00ffc05b82 */ /* 0x00fe220000000a00 */
        /* <DEDUP_REMOVED lines=10> */
.L_x_15352:
[----:B------:R-:W-:Y:S05]  /*ad60*/  BSYNC.RECONVERGENT B0 ;  /* 0x0000000000007941 */ /* 0x000fea0003800200 */
.L_x_15351:
[----:B------:R-:W-:Y:S04]  /*ad70*/  BSSY.RECONVERGENT B0, `(.L_x_15370) ;  /* 0x000012e000007945 */ /* 0x000fe80003800200 */
[----:B------:R-:W-:Y:S05]  /*ad80*/  @!P4 BRA `(.L_x_15371) ;  /* 0x0000001000b0c947 */ /* 0x000fea0003800000 */
[----:B------:R-:W-:-:S04]  /*ad90*/  UISETP.NE.U32.AND UP0, UPT, UR24, URZ, UPT ;  /* 0x000000ff1800728c */ /* 0x000fc8000bf05070 */
[----:B------:R-:W-:Y:S01]  /*ada0*/  UISETP.NE.AND.EX UP0, UPT, UR25, URZ, UPT, UP0 ;  /* 0x000000ff1900728c */ /* 0x000fe2000bf05300 */
[----:B------:R-:W-:Y:S10]  /*adb0*/  BRA.U !UP3, `(.L_x_15372) ;  /* 0x000000010b0c7547 */ /* 0x000ff4000b800000 */
[----:B------:R-:W0:Y:S02]  /*adc0*/  LDC.64 R180, c[0x0][0x390] ;  /* 0x0000e400ffb47b82 */ /* 0x000e240000000a00 */
[----:B0-----:R-:W-:-:S06]  /*add0*/  IMAD.WIDE.U32 R180, R3, 0x10, R180 ;  /* 0x0000001003b47825 */ /* 0x001fcc00078e00b4 */
[----:B------:R-:W5:Y:S02]  /*ade0*/  LDG.E.128 R180, desc[UR20][R180.64] ;  /* 0x00000014b4b47981 */ /* 0x000f64000c1e1d00 */
.L_x_15372:
        /* <DEDUP_REMOVED lines=14> */
[----:B01234-:R-:W-:Y:S01]  /*aed0*/  FMUL.FTZ R184, R188, UR23 ;  /* 0x00000017bcb87c20 */ /* 0x01ffe20008410000 */
[----:B------:R-:W-:-:S03]  /*aee0*/  LOP3.LUT P6, RZ, R9, 0xff, RZ, 0xc0, !PT ;  /* 0x000000ff09ff7812 */ /* 0x000fc600078cc0ff */
[----:B------:R-:W-:-:S04]  /*aef0*/  FMUL.FTZ R184, R184, UR22 ;  /* 0x00000016b8b87c20 */ /* 0x000fc80008410000 */
[-C--:B------:R-:W-:Y:S01]  /*af00*/  FMUL.FTZ R189, R180, R184.reuse ;  /* 0x000000b8b4bd7220 */ /* 0x080fe20000410000 */
[----:B------:R-:W-:-:S04]  /*af10*/  FMUL.FTZ R184, R148, R184 ;  /* 0x000000b894b87220 */ /* 0x000fc80000410000 */
[----:B------:R-:W-:Y:S02]  /*af20*/  FSEL R189, R189, RZ, P6 ;  /* 0x000000ffbdbd7208 */ /* 0x000fe40003000000 */
[----:B------:R-:W-:-:S03]  /*af30*/  SEL R184, R184, RZ, P6 ;  /* 0x000000ffb8b87207 */ /* 0x000fc60003000000 */
[----:B------:R-:W-:-:S07]  /*af40*/  FADD.FTZ R52, R52, R189 ;  /* 0x000000bd34347221 */ /* 0x000fce0000010000 */
.L_x_15375:
        /* <DEDUP_REMOVED lines=17> */
.L_x_15376:
        /* <DEDUP_REMOVED lines=17> */
.L_x_15377:
        /* <DEDUP_REMOVED lines=18> */
.L_x_15374:
[----:B------:R-:W-:Y:S05]  /*b290*/  BRA.U !UP3, `(.L_x_15379) ;  /* 0x000000010b407547 */ /* 0x000fea000b800000 */
[----:B------:R-:W-:Y:S02]  /*b2a0*/  PLOP3.LUT P6, PT, PT, PT, UP2, 0x80, 0x8 ;  /* 0x000000000008781c */ /* 0x000fe40003fcf028 */
[----:B01234-:R-:W-:Y:S02]  /*b2b0*/  MOV R184, UR7 ;  /* 0x0000000700b87c02 */ /* 0x01ffe40008000f00 */
        /* <DEDUP_REMOVED lines=14> */
.L_x_15379:
        /* <DEDUP_REMOVED lines=17> */
.L_x_15380:
        /* <DEDUP_REMOVED lines=17> */
.L_x_15381:
        /* <DEDUP_REMOVED lines=18> */
.L_x_15373:
[----:B01234-:R-:W0:Y:S02]  /*b6e0*/  LDC.64 R192, c[0x0][0x478] ;  /* 0x00011e00ffc07b82 */ /* 0x01fe240000000a00 */
        /* <DEDUP_REMOVED lines=39> */
.L_x_15383:
        /* <DEDUP_REMOVED lines=15> */
.L_x_15384:
        /* <DEDUP_REMOVED lines=15> */
.L_x_15385:
        /* <DEDUP_REMOVED lines=10> */
.L_x_15382:
        /* <DEDUP_REMOVED lines=15> */
.L_x_15386:
        /* <DEDUP_REMOVED lines=15> */
.L_x_15387:
        /* <DEDUP_REMOVED lines=15> */
.L_x_15388:
        /* <DEDUP_REMOVED lines=15> */
.L_x_15378:
[----:B01234-:R-:W0:Y:S01]  /*bfa0*/  @P5 LDC.64 R192, c[0x0][0x478] ;  /* 0x00011e00ffc05b82 */ /* 0x01fe220000000a00 */
        /* <DEDUP_REMOVED lines=10> */
.L_x_15371:
[----:B------:R-:W-:Y:S05]  /*c050*/  BSYNC.RECONVERGENT B0 ;  /* 0x0000000000007941 */ /* 0x000fea0003800200 */
.L_x_15370:
[----:B01234-:R-:W2:Y:S01]  /*c060*/  LDL R192, [R1+0x18] ;  /* 0x0000180001c07983 */ /* 0x01fea20000100800 */
        /* <DEDUP_REMOVED lines=9> */
.L_x_15391:
        /* <DEDUP_REMOVED lines=22> */
.L_x_15394:
        /* <DEDUP_REMOVED lines=17> */
.L_x_15395:
        /* <DEDUP_REMOVED lines=17> */
.L_x_15396:
        /* <DEDUP_REMOVED lines=19> */
.L_x_15393:
        /* <DEDUP_REMOVED lines=17> */
.L_x_15398:
        /* <DEDUP_REMOVED lines=17> */
.L_x_15399:
        /* <DEDUP_REMOVED lines=17> */
.L_x_15400:
        /* <DEDUP_REMOVED lines=19> */
.L_x_15392:
[----:B------:R-:W0:Y:S02]  /*ca10*/  LDC.64 R192, c[0x0][0x478] ;  /* 0x00011e00ffc07b82 */ /* 0x000e240000000a00 */
[----:B0-----:R-:W-:-:S04]  /*ca20*/  ISETP.NE.U32.AND P5, PT, R192, RZ, PT ;  /* 0x000000ffc000720c */ /* 0x001fc80003fa5070 */
[----:B------:R-:W-:-:S13]  /*ca30*/  ISETP.NE.AND.EX P5, PT, R193, RZ, PT, P5 ;  /* 0x000000ffc100720c */ /* 0x000fda0003fa5350 */
[----:B------:R-:W-:Y:S05]  /*ca40*/  @!P5 BRA `(.L_x_15401) ;  /* 0x000000040034d947 */ /* 0x000fea0003800000 */
        /* <DEDUP_REMOVED lines=15> */
.L_x_15402:
        /* <DEDUP_REMOVED lines=15> */
.L_x_15403:
        /* <DEDUP_REMOVED lines=15> */
.L_x_15404:
        /* <DEDUP_REMOVED lines=32> */
.L_x_15401:
        /* <DEDUP_REMOVED lines=15> */
.L_x_15405:
        /* <DEDUP_REMOVED lines=15> */
.L_x_15406:
        /* <DEDUP_REMOVED lines=15> */
.L_x_15407:
[----:B------:R-:W-:Y:S05]  /*d1f0*/  BRA.U !UP3, `(.L_x_15397) ;  /* 0x000000010b407547 */ /* 0x000fea000b800000 */
[----:B------:R-:W2:Y:S01]  /*d200*/  LDL R192, [R1+0x10] ;  /* 0x0000100001c07983 */ /* 0x000ea20000100800 */
[----:B------:R-:W-:Y:S01]  /*d210*/  MOV R187, UR7 ;  /* 0x0000000700bb7c02 */ /* 0x000fe20008000f00 */
[----:B------:R-:W-:-:S06]  /*d220*/  UISETP.GT.AND UP0, UPT, UR32, URZ, UPT ;  /* 0x000000ff2000728c */ /* 0x000fcc000bf04270 */
[----:B------:R-:W-:Y:S01]  /*d230*/  PLOP3.LUT P6, PT, PT, PT, UP0, 0x80, 0x8 ;  /* 0x000000000008781c */ /* 0x000fe20003fcf008 */
        /* <DEDUP_REMOVED lines=12> */
.L_x_15397:
[----:B------:R-:W0:Y:S01]  /*d300*/  @P5 LDC.64 R192, c[0x0][0x478] ;  /* 0x00011e00ffc05b82 */ /* 0x000e220000000a00 */
[----:B------:R-:W1:Y:S01]  /*d310*/  @UP3 LDCU.64 UR8, c[0x0][0x468] ;  /* 0x00008d00ff0837ac */ /* 0x000e620008000a00 */
[----:B0----5:R-:W-:-:S04]  /*d320*/  @P5 IMAD.WIDE.U32 R194, R194, 0x10, R192 ;  /* 0x00000010c2c25825 */ /* 0x021fc800078e00c0 */
[----:B------:R-:W-:Y:S01]  /*d330*/  HFMA2 R192, -RZ, RZ, 0, 9.5367431640625e-07 ;  /* 0x00000010ffc07431 */ /* 0x000fe200000001ff */
[----:B------:R0:W-:Y:S01]  /*d340*/  @P5 STG.E.128 desc[UR20][R194.64], R188 ;  /* 0x000000bcc2005986 */ /* 0x0001e2000c101d14 */
[----:B------:R-:W-:-:S13]  /*d350*/  PLOP3.LUT P5, PT, PT, PT, UP3, 0x80, 0x8 ;  /* 0x000000000008781c */ /* 0x000fda0003faf038 */
[----:B-1----:R-:W-:Y:S01]  /*d360*/  @P5 IMAD.WIDE.U32 R192, R3, R192, UR8 ;  /* 0x0000000803c05e25 */ /* 0x002fe2000f8e00c0 */
[----:B------:R-:W-:-:S13]  /*d370*/  PLOP3.LUT P5, PT, PT, PT, UP3, 0x80, 0x8 ;  /* 0x000000000008781c */ /* 0x000fda0003faf038 */
[----:B------:R0:W-:Y:S02]  /*d380*/  @P5 STG.E.128 desc[UR20][R192.64], R184 ;  /* 0x000000b8c0005986 */ /* 0x0001e4000c101d14 */
.L_x_15390:
[----:B------:R-:W-:Y:S05]  /*d390*/  BSYNC.RECONVERGENT B0 ;  /* 0x0000000000007941 */ /* 0x000fea0003800200 */
.L_x_15389:
[----:B------:R-:W-:Y:S02]  /*d3a0*/  UIADD3 UR28, UPT, UPT, UR28, UR26, URZ ;  /* 0x0000001a1c1c7290 */ /* 0x000fe4000fffe0ff */
[----:B------:R-:W-:Y:S02]  /*d3b0*/  UPLOP3.LUT UP1, UPT, UPT, UPT, UP1, 0x40, 0x4 ;  /* 0x000000000004789c */ /* 0x000fe40003f2e810 */
[----:B------:R-:W-:-:S09]  /*d3c0*/  UISETP.GE.AND UP0, UPT, UR28, UR27, UPT ;  /* 0x0000001b1c00728c */ /* 0x000fd2000bf06270 */
[----:B------:R-:W-:Y:S05]  /*d3d0*/  BRA.U !UP0, `(.L_x_15408) ;  /* 0xffffff39088c7547 */ /* 0x000fea000b83ffff */
.L_x_15235:
[----:B------:R-:W2:Y:S01]  /*d3e0*/  LDL.LU R3, [R1+0x20] ;  /* 0x0000200001037983 */ /* 0x000ea20000300800 */
[----:B------:R-:W1:Y:S01]  /*d3f0*/  S2UR UR4, SR_CTAID.X ;  /* 0x00000000000479c3 */ /* 0x000e620000002500 */
[----:B------:R-:W-:Y:S01]  /*d400*/  BSSY.RECONVERGENT B0, `(.L_x_15409) ;  /* 0x0000011000007945 */ /* 0x000fe20003800200 */
[----:B-1----:R-:W-:-:S06]  /*d410*/  UIMAD UR6, UR4, UR6, URZ ;  /* 0x00000006040672a4 */ /* 0x002fcc000f8e02ff */
[----:B-----5:R-:W-:Y:S02]  /*d420*/  MOV R9, UR6 ;  /* 0x0000000600097c02 */ /* 0x020fe40008000f00 */
[----:B--2---:R-:W-:Y:S02]  /*d430*/  ISETP.NE.AND P5, PT, R3, RZ, PT ;  /* 0x000000ff0300720c */ /* 0x004fe40003fa5270 */
[----:B------:R-:W1:Y:S02]  /*d440*/  S2R R3, SR_TID.X ;  /* 0x0000000000037919 */ /* 0x000e640000002100 */
[----:B-1----:R-:W-:-:S09]  /*d450*/  LEA.HI R9, R9, R3, RZ, 0x1e ;  /* 0x0000000309097211 */ /* 0x002fd200078ff0ff */
[----:B------:R-:W-:Y:S05]  /*d460*/  @!P5 BRA `(.L_x_15410) ;  /* 0x000000000028d947 */ /* 0x000fea0003800000 */
[----:B------:R-:W1:Y:S08]  /*d470*/  LDC.64 R2, c[0x0][0x440] ;  /* 0x00011000ff027b82 */ /* 0x000e700000000a00 */
[----:B------:R-:W2:Y:S08]  /*d480*/  LDC.64 R4, c[0x0][0x448] ;  /* 0x00011200ff047b82 */ /* 0x000eb00000000a00 */
[----:B------:R-:W3:Y:S01]  /*d490*/  LDC.64 R6, c[0x0][0x460] ;  /* 0x00011800ff067b82 */ /* 0x000ee20000000a00 */
[----:B-1----:R-:W-:-:S05]  /*d4a0*/  IMAD.WIDE.U32 R2, R9, 0x10, R2 ;  /* 0x0000001009027825 */ /* 0x002fca00078e0002 */
[----:B------:R1:W-:Y:S01]  /*d4b0*/  STG.E.128 desc[UR20][R2.64], R108 ;  /* 0x0000006c02007986 */ /* 0x0003e2000c101d14 */
[----:B--2---:R-:W-:-:S05]  /*d4c0*/  IMAD.WIDE.U32 R4, R9, 0x10, R4 ;  /* 0x0000001009047825 */ /* 0x004fca00078e0004 */
[----:B------:R1:W-:Y:S01]  /*d4d0*/  STG.E.128 desc[UR20][R4.64], R140 ;  /* 0x0000008c04007986 */ /* 0x0003e2000c101d14 */
[C---:B---3--:R-:W-:Y:S01]  /*d4e0*/  IMAD.WIDE.U32 R6, R9.reuse, 0x10, R6 ;  /* 0x0000001009067825 */ /* 0x048fe200078e0006 */
[----:B------:R-:W-:-:S04]  /*d4f0*/  IADD3 R9, PT, PT, R9, 0x80, RZ ;  /* 0x0000008009097810 */ /* 0x000fc80007ffe0ff */
[----:B------:R1:W-:Y:S03]  /*d500*/  STG.E.128 desc[UR20][R6.64], R76 ;  /* 0x0000004c06007986 */ /* 0x0003e6000c101d14 */
.L_x_15410:
[----:B------:R-:W-:Y:S05]  /*d510*/  BSYNC.RECONVERGENT B0 ;  /* 0x0000000000007941 */ /* 0x000fea0003800200 */
.L_x_15409:
[----:B------:R-:W2:Y:S01]  /*d520*/  LDL.LU R0, [R1+0x24] ;  /* 0x0000240001007983 */ /* 0x000ea20000300800 */
[----:B------:R-:W-:Y:S01]  /*d530*/  BSSY.RECONVERGENT B0, `(.L_x_15411) ;  /* 0x000000d000007945 */ /* 0x000fe20003800200 */
[----:B--2---:R-:W-:-:S13]  /*d540*/  ISETP.NE.AND P5, PT, R0, RZ, PT ;  /* 0x000000ff0000720c */ /* 0x004fda0003fa5270 */
[----:B------:R-:W-:Y:S05]  /*d550*/  @!P5 BRA `(.L_x_15412) ;  /* 0x000000000028d947 */ /* 0x000fea0003800000 */
[----:B-1----:R-:W1:Y:S08]  /*d560*/  LDC.64 R2, c[0x0][0x440] ;  /* 0x00011000ff027b82 */ /* 0x002e700000000a00 */
        /* <DEDUP_REMOVED lines=9> */
.L_x_15412:
[----:B------:R-:W-:Y:S05]  /*d600*/  BSYNC.RECONVERGENT B0 ;  /* 0x0000000000007941 */ /* 0x000fea0003800200 */
.L_x_15411:
[----:B------:R-:W-:Y:S04]  /*d610*/  BSSY.RECONVERGENT B0, `(.L_x_15413) ;  /* 0x000000c000007945 */ /* 0x000fe80003800200 */
[----:B------:R-:W-:Y:S05]  /*d620*/  @!P0 BRA `(.L_x_15414) ;  /* 0x0000000000288947 */ /* 0x000fea0003800000 */
[----:B-1--4-:R-:W1:Y:S08]  /*d630*/  LDC.64 R2, c[0x0][0x440] ;  /* 0x00011000ff027b82 */ /* 0x012e700000000a00 */
        /* <DEDUP_REMOVED lines=9> */
.L_x_15414:
[----:B------:R-:W-:Y:S05]  /*d6d0*/  BSYNC.RECONVERGENT B0 ;  /* 0x0000000000007941 */ /* 0x000fea0003800200 */
.L_x_15413:
        /* <DEDUP_REMOVED lines=12> */
.L_x_15416:
[----:B------:R-:W-:Y:S05]  /*d7a0*/  BSYNC.RECONVERGENT B0 ;  /* 0x0000000000007941 */ /* 0x000fea0003800200 */
.L_x_15415:
        /* <DEDUP_REMOVED lines=12> */
.L_x_15418:
[----:B------:R-:W-:Y:S05]  /*d870*/  BSYNC.RECONVERGENT B0 ;  /* 0x0000000000007941 */ /* 0x000fea0003800200 */
.L_x_15417:
        /* <DEDUP_REMOVED lines=12> */
.L_x_15420:
[----:B------:R-:W-:Y:S05]  /*d940*/  BSYNC.RECONVERGENT B0 ;  /* 0x0000000000007941 */ /* 0x000fea0003800200 */
.L_x_15419:
        /* <DEDUP_REMOVED lines=12> */
.L_x_15422:
[----:B------:R-:W-:Y:S05]  /*da10*/  BSYNC.RECONVERGENT B0 ;  /* 0x0000000000007941 */ /* 0x000fea0003800200 */
.L_x_15421:
[----:B------:R-:W2:Y:S02]  /*da20*/  LDL.LU R0, [R1+0x18] ;  /* 0x0000180001007983 */ /* 0x000ea40000300800 */
[----:B--2---:R-:W-:-:S13]  /*da30*/  ISETP.NE.AND P0, PT, R0, RZ, PT ;  /* 0x000000ff0000720c */ /* 0x004fda0003f05270 */
[----:B------:R-:W-:Y:S05]  /*da40*/  @!P0 EXIT ;  /* 0x000000000000894d */ /* 0x000fea0003800000 */
[----:B-1--4-:R-:W1:Y:S08]  /*da50*/  LDC.64 R2, c[0x0][0x440] ;  /* 0x00011000ff027b82 */ /* 0x012e700000000a00 */
[----:B------:R-:W2:Y:S08]  /*da60*/  LDC.64 R4, c[0x0][0x448] ;  /* 0x00011200ff047b82 */ /* 0x000eb00000000a00 */
[----:B------:R-:W3:Y:S01]  /*da70*/  LDC.64 R6, c[0x0][0x460] ;  /* 0x00011800ff067b82 */ /* 0x000ee20000000a00 */
[----:B-1----:R-:W-:-:S05]  /*da80*/  IMAD.WIDE.U32 R2, R9, 0x10, R2 ;  /* 0x0000001009027825 */ /* 0x002fca00078e0002 */
[----:B------:R-:W-:Y:S01]  /*da90*/  STG.E.128 desc[UR20][R2.64], R80 ;  /* 0x0000005002007986 */ /* 0x000fe2000c101d14 */
[----:B--2---:R-:W-:-:S05]  /*daa0*/  IMAD.WIDE.U32 R4, R9, 0x10, R4 ;  /* 0x0000001009047825 */ /* 0x004fca00078e0004 */
[----:B------:R-:W-:Y:S01]  /*dab0*/  STG.E.128 desc[UR20][R4.64], R112 ;  /* 0x0000007004007986 */ /* 0x000fe2000c101d14 */
[----:B---3--:R-:W-:-:S05]  /*dac0*/  IMAD.WIDE.U32 R6, R9, 0x10, R6 ;  /* 0x0000001009067825 */ /* 0x008fca00078e0006 */
[----:B------:R-:W-:Y:S01]  /*dad0*/  STG.E.128 desc[UR20][R6.64], R48 ;  /* 0x0000003006007986 */ /* 0x000fe2000c101d14 */
[----:B------:R-:W-:Y:S05]  /*dae0*/  EXIT ;  /* 0x000000000000794d */ /* 0x000fea0003800000 */
.L_x_15423:
        /* <DEDUP_REMOVED lines=9> */
.L_x_15775:


//--------------------- .text._ZN10layer_norm22ln_bwd_finalize_kernelINS_22Kernel_traits_finalizeILj4096EfffffjLb1ELj1024ELj4ENS_18Kernel_traits_baseILj4096EfffffjLj1024EEEEELb1ELb1EEEvNS_9BwdParamsE --------------------------
	.section	.text._ZN10layer_norm22ln_bwd_finalize_kernelINS_22Kernel_traits_finalizeILj4096EfffffjLb1ELj1024ELj4ENS_18Kernel_traits_baseILj4096EfffffjLj1024EEEEELb1ELb1EEEvNS_9BwdParamsE,"ax",@progbits
	.align	128
        .global         _ZN10layer_norm22ln_bwd_finalize_kernelINS_22Kernel_traits_finalizeILj4096EfffffjLb1ELj1024ELj4ENS_18Kernel_traits_baseILj4096EfffffjLj1024EEEEELb1ELb1EEEvNS_9BwdParamsE
        .type           _ZN10layer_norm22ln_bwd_finalize_kernelINS_22Kernel_traits_finalizeILj4096EfffffjLb1ELj1024ELj4ENS_18Kernel_traits_baseILj4096EfffffjLj1024EEEEELb1ELb1EEEvNS_9BwdParamsE,@function
        .size           _ZN10layer_norm22ln_bwd_finalize_kernelINS_22Kernel_traits_finalizeILj4096EfffffjLb1ELj1024ELj4ENS_18Kernel_traits_baseILj4096EfffffjLj1024EEEEELb1ELb1EEEvNS_9BwdParamsE,(.L_x_15776 - _ZN10layer_norm22ln_bwd_finalize_kernelINS_22Kernel_traits_finalizeILj4096EfffffjLb1ELj1024ELj4ENS_18Kernel_traits_baseILj4096EfffffjLj1024EEEEELb1ELb1EEEvNS_9BwdParamsE)
        .other          _ZN10layer_norm22ln_bwd_finalize_kernelINS_22Kernel_traits_finalizeILj4096EfffffjLb1ELj1024ELj4ENS_18Kernel_traits_baseILj4096EfffffjLj1024EEEEELb1ELb1EEEvNS_9BwdParamsE,@"STO_CUDA_ENTRY STV_DEFAULT"
_ZN10layer_norm22ln_bwd_finalize_kernelINS_22Kernel_traits_finalizeILj4096EfffffjLb1ELj1024ELj4ENS_18Kernel_traits_baseILj4096EfffffjLj1024EEEEELb1ELb1EEEvNS_9BwdParamsE:
.text._ZN10layer_norm22ln_bwd_finalize_kernelINS_22Kernel_traits_finalizeILj4096EfffffjLb1ELj1024ELj4ENS_18Kernel_traits_baseILj4096EfffffjLj1024EEEEELb1ELb1EEEvNS_9BwdParamsE:
        /* <DEDUP_REMOVED lines=56> */
.L_x_15428:
        /* <DEDUP_REMOVED lines=87> */
.L_x_15427:
[----:B------:R-:W-:Y:S05]  /*08f0*/  BSYNC.RECONVERGENT B1 ;  /* 0x0000000000017941 */ /* 0x000fea0003800200 */
.L_x_15426:
        /* <DEDUP_REMOVED lines=51> */
.L_x_15430:
[----:B------:R-:W-:Y:S05]  /*0c30*/  BSYNC.RECONVERGENT B1 ;  /* 0x0000000000017941 */ /* 0x000fea0003800200 */
.L_x_15429:
        /* <DEDUP_REMOVED lines=30> */
.L_x_15432:
[----:B------:R-:W-:Y:S05]  /*0e20*/  BSYNC.RECONVERGENT B1 ;  /* 0x0000000000017941 */ /* 0x000fea0003800200 */
.L_x_15431:
        /* <DEDUP_REMOVED lines=15> */
.L_x_15425:
[----:B------:R-:W-:Y:S05]  /*0f20*/  BSYNC.RECONVERGENT B0 ;  /* 0x0000000000007941 */ /* 0x000fea0003800200 */
.L_x_15424:
        /* <DEDUP_REMOVED lines=72> */
.L_x_15433:
        /* <DEDUP_REMOVED lines=13> */
.L_x_15776:


//--------------------- .text._ZN10layer_norm13ln_bwd_kernelINS_13Kernel_traitsIfffffjLj4096ELj1ELj1ELj4ELj16ENS_18Kernel_traits_baseILj4096EfffffjLj128EEEEELb1ELb1ELb1ELb1EEEvNS_9BwdParamsE --------------------------
	.section	.text._ZN10layer_norm13ln_bwd_kernelINS_13Kernel_traitsIfffffjLj4096ELj1ELj1ELj4ELj16ENS_18Kernel_traits_baseILj4096EfffffjLj128EEEEELb1ELb1ELb1ELb1EEEvNS_9BwdParamsE,"ax",@progbits
	.align	128
        .global         _ZN10layer_norm13ln_bwd_kernelINS_13Kernel_traitsIfffffjLj4096ELj1ELj1ELj4ELj16ENS_18Kernel_traits_baseILj4096EfffffjLj128EEEEELb1ELb1ELb1ELb1EEEvNS_9BwdParamsE
        .type           _ZN10layer_norm13ln_bwd_kernelINS_13Kernel_traitsIfffffjLj4096ELj1ELj1ELj4ELj16ENS_18Kernel_traits_baseILj4096EfffffjLj128EEEEELb1ELb1ELb1ELb1EEEvNS_9BwdParamsE,@function
        .size           _ZN10layer_norm13ln_bwd_kernelINS_13Kernel_traitsIfffffjLj4096ELj1ELj1ELj4ELj16ENS_18Kernel_traits_baseILj4096EfffffjLj128EEEEELb1ELb1ELb1ELb1EEEvNS_9BwdParamsE,(.L_x_15777 - _ZN10layer_norm13ln_bwd_kernelINS_13Kernel_traitsIfffffjLj4096ELj1ELj1ELj4ELj16ENS_18Kernel_traits_baseILj4096EfffffjLj128EEEEELb1ELb1ELb1ELb1EEEvNS_9BwdParamsE)
        .other          _ZN10layer_norm13ln_bwd_kernelINS_13Kernel_traitsIfffffjLj4096ELj1ELj1ELj4ELj16ENS_18Kernel_traits_baseILj4096EfffffjLj128EEEEELb1ELb1ELb1ELb1EEEvNS_9BwdParamsE,@"STO_CUDA_ENTRY STV_DEFAULT"
_ZN10layer_norm13ln_bwd_kernelINS_13Kernel_traitsIfffffjLj4096ELj1ELj1ELj4ELj16ENS_18Kernel_traits_baseILj4096EfffffjLj128EEEEELb1ELb1ELb1ELb1EEEvNS_9BwdParamsE:
.text._ZN10layer_norm13ln_bwd_kernelINS_13Kernel_traitsIfffffjLj4096ELj1ELj1ELj4ELj16ENS_18Kernel_traits_baseILj4096EfffffjLj128EEEEELb1ELb1ELb1ELb1EEEvNS_9BwdParamsE:
        /* <DEDUP_REMOVED lines=103> */
.L_x_15576:
        /* <DEDUP_REMOVED lines=18> */
[----:B------:R-:W1:Y:S01]  /*0790*/  LDC.64 R180, c[0x0][0x3a8] ;  /* 0x0000ea00ffb47b82 */ /* 0x000e620000000a00 */
[----:B------:R-:W-:Y:S02]  /*07a0*/  UIMAD UR9, UR8, UR26, URZ ;  /* 0x0000001a080972a4 */ /* 0x000fe4000f8e02ff */
[----:B------:R-:W-:Y:S01]  /*07b0*/  UIMAD.WIDE UR32, UR8, 0x4, UR12 ;  /* 0x00000004082078a5 */ /* 0x000fe2000f8e020c */
[----:B------:R-:W-:Y:S01]  /*07c0*/  STL [R1+0xb0], R52 ;  /* 0x0000b03401007387 */ /* 0x000fe20000100800 */
[----:B------:R-:W-:Y:S01]  /*07d0*/  USHF.R.S32.HI UR10, URZ, 0x1f, UR9 ;  /* 0x0000001fff0a7899 */ /* 0x000fe20008011409 */
[----:B------:R-:W-:Y:S02]  /*07e0*/  ISETP.NE.U32.AND P0, PT, RZ, UR4, PT ;  /* 0x00000004ff007c0c */ /* 0x000fe4000bf05070 */
[----:B------:R-:W3:Y:S01]  /*07f0*/  LDC.64 R248, c[0x0][0x428] ;  /* 0x00010a00fff87b82 */ /* 0x000ee20000000a00 */
[----:B------:R-:W-:Y:S01]  /*0800*/  ULEA.HI UR10, UR10, UR9, URZ, 0x2 ;  /* 0x000000090a0a7291 */ /* 0x000fe2000f8f10ff */
[----:B------:R-:W-:Y:S01]  /*0810*/  MOV R2, UR32 ;  /* 0x0000002000027c02 */ /* 0x000fe20008000f00 */
[----:B------:R-:W-:Y:S01]  /*0820*/  UISETP.GE.AND UP3, UPT, UR11, 0x1, UPT ;  /* 0x000000010b00788c */ /* 0x000fe2000bf66270 */
[----:B------:R-:W-:Y:S01]  /*0830*/  MOV R3, UR33 ;  /* 0x0000002100037c02 */ /* 0x000fe20008000f00 */
[----:B------:R-:W-:Y:S02]  /*0840*/  STL [R1+0xac], R51 ;  /* 0x0000ac3301007387 */ /* 0x000fe40000100800 */
[----:B------:R-:W-:-:S02]  /*0850*/  MOV R5, UR10 ;  /* 0x0000000a00057c02 */ /* 0x000fc40008000f00 */
[----:B------:R4:W3:Y:S01]  /*0860*/  LDG.E R252, desc[UR20][R2.64] ;  /* 0x0000001402fc7981 */ /* 0x0008e2000c1e1900 */
[----:B------:R-:W-:Y:S01]  /*0870*/  ISETP.NE.AND.EX P0, PT, RZ, UR5, PT, P0 ;  /* 0x00000005ff007c0c */ /* 0x000fe2000bf05300 */
[----:B------:R-:W-:Y:S01]  /*0880*/  UIADD3 UR9, UPT, UPT, UR30, -0x1, URZ ;  /* 0xffffffff1e097890 */ /* 0x000fe2000fffe0ff */
[----:B------:R-:W-:Y:S01]  /*0890*/  PLOP3.LUT P1, PT, PT, PT, UP3, 0x80, 0x8 ;  /* 0x000000000008781c */ /* 0x000fe20003f2f038 */
[----:B------:R2:W-:Y:S01]  /*08a0*/  STL [R1+0xa8], R50 ;  /* 0x0000a83201007387 */ /* 0x0005e20000100800 */
[----:B0-----:R-:W-:-:S09]  /*08b0*/  LEA.HI.SX32 R204, R5, R250, 0x1e ;  /* 0x000000fa05cc7211 */ /* 0x001fd200078ff2ff */
[----:B------:R-:W0:Y:S08]  /*08c0*/  @P0 LDC.64 R200, c[0x0][0x438] ;  /* 0x00010e00ffc80b82 */ /* 0x000e300000000a00 */
[----:B------:R-:W0:Y:S01]  /*08d0*/  @P0 LDC.64 R210, c[0x0][0x438] ;  /* 0x00010e00ffd20b82 */ /* 0x000e220000000a00 */
[C---:B------:R-:W-:Y:S01]  /*08e0*/  IADD3 R7, PT, PT, R204.reuse, 0x200, RZ ;  /* 0x00000200cc077810 */ /* 0x040fe20007ffe0ff */
[C---:B-1----:R-:W-:Y:S01]  /*08f0*/  IMAD.WIDE.U32 R212, R204.reuse, 0x10, R180 ;  /* 0x00000010ccd47825 */ /* 0x042fe200078e00b4 */
[----:B------:R-:W-:-:S05]  /*0900*/  IADD3 R246, PT, PT, R204, 0x100, RZ ;  /* 0x00000100ccf67810 */ /* 0x000fca0007ffe0ff */
[----:B------:R-:W1:Y:S01]  /*0910*/  @P0 LDC.64 R244, c[0x0][0x438] ;  /* 0x00010e00fff40b82 */ /* 0x000e620000000a00 */
[----:B------:R-:W-:Y:S01]  /*0920*/  IADD3 R6, PT, PT, R204, 0x180, RZ ;  /* 0x00000180cc067810 */ /* 0x000fe20007ffe0ff */
[--C-:B------:R-:W-:Y:S01]  /*0930*/  IMAD.WIDE.U32 R228, R7, 0x10, R180.reuse ;  /* 0x0000001007e47825 */ /* 0x100fe200078e00b4 */
[----:B------:R-:W3:Y:S03]  /*0940*/  LDG.E.128 R212, desc[UR20][R212.64] ;  /* 0x00000014d4d47981 */ /* 0x000ee6000c1e1d00 */
[--C-:B------:R-:W-:Y:S02]  /*0950*/  IMAD.WIDE.U32 R220, R246, 0x10, R180.reuse ;  /* 0x00000010f6dc7825 */ /* 0x100fe400078e00b4 */
[----:B------:R-:W1:Y:S01]  /*0960*/  @P0 LDC.64 R202, c[0x0][0x438] ;  /* 0x00010e00ffca0b82 */ /* 0x000e620000000a00 */
[----:B------:R-:W3:Y:S01]  /*0970*/  LDG.E.128 R228, desc[UR20][R228.64] ;  /* 0x00000014e4e47981 */ /* 0x000ee2000c1e1d00 */
[----:B------:R-:W-:-:S03]  /*0980*/  IMAD.WIDE.U32 R224, R6, 0x10, R180 ;  /* 0x0000001006e07825 */ /* 0x000fc600078e00b4 */
[----:B------:R-:W3:Y:S01]  /*0990*/  LDG.E.128 R220, desc[UR20][R220.64] ;  /* 0x00000014dcdc7981 */ /* 0x000ee2000c1e1d00 */
[----:B------:R-:W-:Y:S02]  /*09a0*/  UIMAD UR9, UR9, UR26, URZ ;  /* 0x0000001a090972a4 */ /* 0x000fe4000f8e02ff */
[----:B------:R-:W3:Y:S01]  /*09b0*/  @P0 LDC.64 R208, c[0x0][0x438] ;  /* 0x00010e00ffd00b82 */ /* 0x000ee20000000a00 */
[----:B------:R-:W3:Y:S01]  /*09c0*/  LDG.E.128 R224, desc[UR20][R224.64] ;  /* 0x00000014e0e07981 */ /* 0x000ee2000c1e1d00 */
[----:B------:R-:W-:-:S03]  /*09d0*/  IADD3 R0, PT, PT, R204, 0x80, RZ ;  /* 0x00000080cc007810 */ /* 0x000fc60007ffe0ff */
[----:B------:R-:W-:Y:S02]  /*09e0*/  STL [R1+0xa4], R49 ;  /* 0x0000a43101007387 */ /* 0x000fe40000100800 */
[----:B------:R-:W-:Y:S01]  /*09f0*/  IMAD.WIDE.U32 R216, R0, 0x10, R180 ;  /* 0x0000001000d87825 */ /* 0x000fe200078e00b4 */
[----:B------:R-:W-:Y:S01]  /*0a00*/  USHF.R.S32.HI UR10, URZ, 0x1f, UR9 ;  /* 0x0000001fff0a7899 */ /* 0x000fe20008011409 */
[----:B----4-:R-:W-:Y:S01]  /*0a10*/  IADD3 R2, PT, PT, R204, 0x280, RZ ;  /* 0x00000280cc027810 */ /* 0x010fe20007ffe0ff */
[----:B--2---:R-:W2:Y:S01]  /*0a20*/  LDC.64 R50, c[0x0][0x3b0] ;  /* 0x0000ec00ff327b82 */ /* 0x004ea20000000a00 */
[----:B0-----:R-:W-:Y:S01]  /*0a30*/  @P0 IMAD.WIDE.U32 R206, R0, 0x10, R200 ;  /* 0x0000001000ce0825 */ /* 0x001fe200078e00c8 */
[----:B------:R-:W-:Y:S01]  /*0a40*/  IADD3 R3, PT, PT, R204, 0x300, RZ ;  /* 0x00000300cc037810 */ /* 0x000fe20007ffe0ff */
[----:B------:R-:W4:Y:S01]  /*0a50*/  LDG.E.128 R216, desc[UR20][R216.64] ;  /* 0x00000014d8d87981 */ /* 0x000f22000c1e1d00 */
[----:B------:R-:W-:-:S03]  /*0a60*/  ULEA.HI UR10, UR10, UR9, URZ, 0x2 ;  /* 0x000000090a0a7291 */ /* 0x000fc6000f8f10ff */
[----:B------:R0:W5:Y:S01]  /*0a70*/  @P0 LDG.E.128 R32, desc[UR20][R206.64] ;  /* 0x00000014ce200981 */ /* 0x000162000c1e1d00 */
[----:B------:R-:W-:Y:S02]  /*0a80*/  @UP3 UIADD3 UR9, UPT, UPT, UR11, -0x1, URZ ;  /* 0xffffffff0b093890 */ /* 0x000fe4000fffe0ff */
[----:B------:R-:W-:Y:S01]  /*0a90*/  MOV R5, UR10 ;  /* 0x0000000a00057c02 */ /* 0x000fe20008000f00 */
[----:B------:R-:W-:Y:S01]  /*0aa0*/  STL [R1+0xa0], R48 ;  /* 0x0000a03001007387 */ /* 0x000fe20000100800 */
[----:B------:R-:W-:Y:S02]  /*0ab0*/  IADD3 R4, PT, PT, R204, 0x380, RZ ;  /* 0x00000380cc047810 */ /* 0x000fe40007ffe0ff */
[----:B------:R-:W-:Y:S01]  /*0ac0*/  LEA.HI.SX32 R5, R5, R250, 0x1e ;  /* 0x000000fa05057211 */ /* 0x000fe200078ff2ff */
[----:B0-----:R-:W-:Y:S01]  /*0ad0*/  @P0 IMAD.WIDE.U32 R206, R6, 0x10, R210 ;  /* 0x0000001006ce0825 */ /* 0x001fe200078e00d2 */
[----:B------:R-:W-:Y:S01]  /*0ae0*/  @UP3 UIMAD UR9, UR9, UR26, URZ ;  /* 0x0000001a090932a4 */ /* 0x000fe2000f8e02ff */
[----:B------:R-:W-:Y:S02]  /*0af0*/  STL [R1+0x9c], R47 ;  /* 0x00009c2f01007387 */ /* 0x000fe40000100800 */
[----:B-1----:R-:W-:-:S04]  /*0b00*/  @P0 IMAD.WIDE.U32 R6, R7, 0x10, R244 ;  /* 0x0000001007060825 */ /* 0x002fc800078e00f4 */
[----:B------:R-:W-:Y:S01]  /*0b10*/  @P0 IMAD.WIDE.U32 R204, R204, 0x10, R202 ;  /* 0x00000010cccc0825 */ /* 0x000fe200078e00ca */
[----:B------:R0:W5:Y:S01]  /*0b20*/  @P0 LDG.E.128 R20, desc[UR20][R6.64] ;  /* 0x0000001406140981 */ /* 0x000162000c1e1d00 */
[----:B------:R-:W-:Y:S01]  /*0b30*/  @UP3 USHF.R.S32.HI UR10, URZ, 0x1f, UR9 ;  /* 0x0000001fff0a3899 */ /* 0x000fe20008011409 */
[C---:B------:R-:W-:Y:S01]  /*0b40*/  IADD3 R0, PT, PT, R5.reuse, 0x280, RZ ;  /* 0x0000028005007810 */ /* 0x040fe20007ffe0ff */
[----:B------:R-:W1:Y:S01]  /*0b50*/  @P0 LDC.64 R244, c[0x0][0x438] ;  /* 0x00010e00fff40b82 */ /* 0x000e620000000a00 */
[----:B------:R3:W5:Y:S04]  /*0b60*/  @P0 LDG.E.128 R36, desc[UR20][R204.64] ;  /* 0x00000014cc240981 */ /* 0x000768000c1e1d00 */
[----:B------:R-:W5:Y:S01]  /*0b70*/  @P0 LDG.E.128 R24, desc[UR20][R206.64] ;  /* 0x00000014ce180981 */ /* 0x000f62000c1e1d00 */
[----:B0-----:R-:W-:Y:S01]  /*0b80*/  IADD3 R6, PT, PT, R5, 0x300, RZ ;  /* 0x0000030005067810 */ /* 0x001fe20007ffe0ff */
[----:B------:R-:W-:Y:S01]  /*0b90*/  @UP3 ULEA.HI UR10, UR10, UR9, URZ, 0x2 ;  /* 0x000000090a0a3291 */ /* 0x000fe2000f8f10ff */
[----:B------:R-:W-:-:S04]  /*0ba0*/  IMAD.WIDE.U32 R232, R2, 0x10, R180 ;  /* 0x0000001002e87825 */ /* 0x000fc800078e00b4 */
[----:B------:R-:W-:Y:S01]  /*0bb0*/  IMAD.WIDE.U32 R182, R3, 0x10, R180 ;  /* 0x0000001003b67825 */ /* 0x000fe200078e00b4 */
[----:B------:R-:W-:Y:S01]  /*0bc0*/  IADD3 R184, PT, PT, R5, 0x80, RZ ;  /* 0x0000008005b87810 */ /* 0x000fe20007ffe0ff */
[----:B------:R-:W-:Y:S02]  /*0bd0*/  STL [R1+0x98], R46 ;  /* 0x0000982e01007387 */ /* 0x000fe40000100800 */
[----:B---3--:R-:W-:-:S04]  /*0be0*/  @P0 IMAD.WIDE.U32 R204, R246, 0x10, R208 ;  /* 0x00000010f6cc0825 */ /* 0x008fc800078e00d0 */
[--C-:B------:R-:W-:Y:S01]  /*0bf0*/  IMAD.WIDE.U32 R6, R6, 0x10, R248.reuse ;  /* 0x0000001006067825 */ /* 0x100fe200078e00f8 */
[----:B------:R-:W5:Y:S01]  /*0c00*/  @P0 LDG.E.128 R28, desc[UR20][R204.64] ;  /* 0x00000014cc1c0981 */ /* 0x000f62000c1e1d00 */
[----:B------:R-:W-:Y:S02]  /*0c10*/  MOV R247, UR10 ;  /* 0x0000000a00f77c02 */ /* 0x000fe40008000f00 */
[----:B------:R-:W-:Y:S01]  /*0c20*/  IMAD.WIDE.U32 R200, R0, 0x10, R248 ;  /* 0x0000001000c87825 */ /* 0x000fe200078e00f8 */
[----:B------:R-:W-:Y:S01]  /*0c30*/  MOV R0, RZ ;  /* 0x000000ff00007202 */ /* 0x000fe20000000f00 */
[----:B------:R-:W-:Y:S02]  /*0c40*/  STL [R1+0x94], R45 ;  /* 0x0000942d01007387 */ /* 0x000fe40000100800 */
[----:B------:R-:W-:Y:S01]  /*0c50*/  IMAD.WIDE.U32 R180, R4, 0x10, R180 ;  /* 0x0000001004b47825 */ /* 0x000fe200078e00b4 */
[----:B------:R-:W-:Y:S01]  /*0c60*/  IADD3 R188, PT, PT, R5, 0x100, RZ ;  /* 0x0000010005bc7810 */ /* 0x000fe20007ffe0ff */
[----:B------:R-:W-:Y:S04]  /*0c70*/  STL [R1+0x90], R44 ;  /* 0x0000902c01007387 */ /* 0x000fe80000100800 */
[----:B------:R0:W3:Y:S01]  /*0c80*/  LDG.E.128 R204, desc[UR20][R6.64] ;  /* 0x0000001406cc7981 */ /* 0x0000e2000c1e1d00 */
[----:B------:R-:W-:-:S02]  /*0c90*/  @P1 LEA.HI.SX32 R0, R247, R250, 0x1e ;  /* 0x000000faf7001211 */ /* 0x000fc400078ff2ff */
[----:B------:R-:W2:Y:S01]  /*0ca0*/  @P0 LDC.64 R246, c[0x0][0x438] ;  /* 0x00010e00fff60b82 */ /* 0x000ea20000000a00 */
[----:B------:R1:W3:Y:S01]  /*0cb0*/  LDG.E.128 R240, desc[UR20][R180.64] ;  /* 0x00000014b4f07981 */ /* 0x0002e2000c1e1d00 */
[C---:B------:R-:W-:Y:S02]  /*0cc0*/  IADD3 R192, PT, PT, R5.reuse, 0x180, RZ ;  /* 0x0000018005c07810 */ /* 0x040fe40007ffe0ff */
[C---:B------:R-:W-:Y:S01]  /*0cd0*/  IADD3 R196, PT, PT, R5.reuse, 0x200, RZ ;  /* 0x0000020005c47810 */ /* 0x040fe20007ffe0ff */
[--C-:B------:R-:W-:Y:S01]  /*0ce0*/  IMAD.WIDE.U32 R184, R184, 0x10, R248.reuse ;  /* 0x00000010b8b87825 */ /* 0x100fe200078e00f8 */
[----:B------:R-:W-:Y:S02]  /*0cf0*/  STL [R1+0x8c], R43 ;  /* 0x00008c2b01007387 */ /* 0x000fe40000100800 */
[----:B0-----:R-:W0:Y:S02]  /*0d00*/  @P0 LDC.64 R6, c[0x0][0x438] ;  /* 0x00010e00ff060b82 */ /* 0x001e240000000a00 */
[----:B------:R-:W3:Y:S01]  /*0d10*/  LDG.E.128 R232, desc[UR20][R232.64] ;  /* 0x00000014e8e87981 */ /* 0x000ee2000c1e1d00 */
[C---:B-1----:R-:W-:Y:S01]  /*0d20*/  IMAD.WIDE.U32 R180, R5.reuse, 0x10, R248 ;  /* 0x0000001005b47825 */ /* 0x042fe200078e00f8 */
[----:B------:R-:W-:-:S02]  /*0d30*/  IADD3 R5, PT, PT, R5, 0x380, RZ ;  /* 0x0000038005057810 */ /* 0x000fc40007ffe0ff */
[----:B------:R-:W-:Y:S03]  /*0d40*/  STL [R1+0x88], R42 ;  /* 0x0000882a01007387 */ /* 0x000fe60000100800 */
[--C-:B------:R-:W-:Y:S01]  /*0d50*/  IMAD.WIDE.U32 R208, R5, 0x10, R248.reuse ;  /* 0x0000001005d07825 */ /* 0x100fe200078e00f8 */
[----:B------:R-:W-:Y:S03]  /*0d60*/  STL [R1+0x84], R41 ;  /* 0x0000842901007387 */ /* 0x000fe60000100800 */
[----:B------:R-:W-:Y:S01]  /*0d70*/  IMAD.WIDE.U32 R188, R188, 0x10, R248 ;  /* 0x00000010bcbc7825 */ /* 0x000fe200078e00f8 */
[----:B------:R1:W-:Y:S03]  /*0d80*/  STL [R1+0x80], R40 ;  /* 0x0000802801007387 */ /* 0x0003e60000100800 */
[----:B--2---:R-:W-:Y:S01]  /*0d90*/  @P0 IMAD.WIDE.U32 R4, R4, 0x10, R246 ;  /* 0x0000001004040825 */ /* 0x004fe200078e00f6 */
[----:B------:R-:W2:Y:S03]  /*0da0*/  LDG.E.128 R236, desc[UR20][R182.64] ;  /* 0x00000014b6ec7981 */ /* 0x000ea6000c1e1d00 */
[----:B------:R-:W-:Y:S01]  /*0db0*/  IMAD.WIDE.U32 R192, R192, 0x10, R248 ;  /* 0x00000010c0c07825 */ /* 0x000fe200078e00f8 */
[----:B------:R1:W5:Y:S03]  /*0dc0*/  @P0 LDG.E.128 R8, desc[UR20][R4.64] ;  /* 0x0000001404080981 */ /* 0x000366000c1e1d00 */
[----:B0-----:R-:W-:Y:S01]  /*0dd0*/  @P0 IMAD.WIDE.U32 R6, R2, 0x10, R6 ;  /* 0x0000001002060825 */ /* 0x001fe200078e0006 */
[----:B------:R-:W2:Y:S03]  /*0de0*/  LDG.E.128 R184, desc[UR20][R184.64] ;  /* 0x00000014b8b87981 */ /* 0x000ea6000c1e1d00 */
[----:B------:R-:W-:Y:S01]  /*0df0*/  @P0 IMAD.WIDE.U32 R2, R3, 0x10, R244 ;  /* 0x0000001003020825 */ /* 0x000fe200078e00f4 */
[----:B------:R-:W5:Y:S04]  /*0e00*/  @P0 LDG.E.128 R16, desc[UR20][R6.64] ;  /* 0x0000001406100981 */ /* 0x000f68000c1e1d00 */
[----:B------:R0:W5:Y:S01]  /*0e10*/  @P0 LDG.E.128 R12, desc[UR20][R2.64] ;  /* 0x00000014020c0981 */ /* 0x000162000c1e1d00 */
[----:B------:R-:W-:Y:S01]  /*0e20*/  IMAD.WIDE.U32 R196, R196, 0x10, R248 ;  /* 0x00000010c4c47825 */ /* 0x000fe200078e00f8 */
[----:B-1----:R-:W-:-:S02]  /*0e30*/  IADD3 R4, PT, PT, R0, 0x80, RZ ;  /* 0x0000008000047810 */ /* 0x002fc40007ffe0ff */
[C---:B------:R-:W-:Y:S01]  /*0e40*/  IADD3 R248, PT, PT, R0.reuse, 0x280, RZ ;  /* 0x0000028000f87810 */ /* 0x040fe20007ffe0ff */
[----:B------:R-:W2:Y:S04]  /*0e50*/  LDG.E.128 R180, desc[UR20][R180.64] ;  /* 0x00000014b4b47981 */ /* 0x000ea8000c1e1d00 */
[----:B------:R-:W2:Y:S01]  /*0e60*/  LDG.E.128 R188, desc[UR20][R188.64] ;  /* 0x00000014bcbc7981 */ /* 0x000ea2000c1e1d00 */
[C-C-:B0-----:R-:W-:Y:S01]  /*0e70*/  IMAD.WIDE.U32 R2, R0.reuse, 0x4, R50.reuse ;  /* 0x0000000400027825 */ /* 0x141fe200078e0032 */
[C---:B------:R-:W-:Y:S02]  /*0e80*/  IADD3 R6, PT, PT, R0.reuse, 0x100, RZ ;  /* 0x0000010000067810 */ /* 0x040fe40007ffe0ff */
[----:B------:R-:W-:Y:S01]  /*0e90*/  IADD3 R244, PT, PT, R0, 0x300, RZ ;  /* 0x0000030000f47810 */ /* 0x000fe20007ffe0ff */
[----:B------:R-:W2:Y:S04]  /*0ea0*/  LDG.E.128 R192, desc[UR20][R192.64] ;  /* 0x00000014c0c07981 */ /* 0x000ea8000c1e1d00 */
[----:B------:R0:W5:Y:S01]  /*0eb0*/  LDG.E R245, desc[UR20][R2.64] ;  /* 0x0000001402f57981 */ /* 0x000162000c1e1900 */
[----:B------:R-:W-:Y:S01]  /*0ec0*/  ISETP.NE.AND P0, PT, RZ, UR27, PT ;  /* 0x0000001bff007c0c */ /* 0x000fe2000bf05270 */
[----:B------:R-:W-:-:S02]  /*0ed0*/  IMAD.WIDE.U32 R246, R4, 0x4, R50 ;  /* 0x0000000404f67825 */ /* 0x000fc400078e0032 */
[----:B------:R-:W2:Y:S04]  /*0ee0*/  LDG.E.128 R196, desc[UR20][R196.64] ;  /* 0x00000014c4c47981 */ /* 0x000ea8000c1e1d00 */
[----:B------:R-:W2:Y:S01]  /*0ef0*/  LDG.E.128 R200, desc[UR20][R200.64] ;  /* 0x00000014c8c87981 */ /* 0x000ea2000c1e1d00 */
[C---:B0-----:R-:W-:Y:S02]  /*0f00*/  IADD3 R3, PT, PT, R0.reuse, 0x180, RZ ;  /* 0x0000018000037810 */ /* 0x041fe40007ffe0ff */
[C---:B------:R-:W-:Y:S01]  /*0f10*/  IADD3 R2, PT, PT, R0.reuse, 0x200, RZ ;  /* 0x0000020000027810 */ /* 0x040fe20007ffe0ff */
[----:B------:R-:W2:Y:S01]  /*0f20*/  LDG.E.128 R208, desc[UR20][R208.64] ;  /* 0x00000014d0d07981 */ /* 0x000ea2000c1e1d00 */
[----:B------:R-:W-:Y:S01]  /*0f30*/  IADD3 R0, PT, PT, R0, 0x380, RZ ;  /* 0x0000038000007810 */ /* 0x000fe20007ffe0ff */
[----:B------:R-:W-:-:S04]  /*0f40*/  IMAD.WIDE.U32 R6, R6, 0x4, R50 ;  /* 0x0000000406067825 */ /* 0x000fc800078e0032 */
[--C-:B------:R-:W-:Y:S02]  /*0f50*/  IMAD.WIDE.U32 R40, R0, 0x4, R50.reuse ;  /* 0x0000000400287825 */ /* 0x100fe400078e0032 */
[----:B------:R-:W5:Y:S02]  /*0f60*/  LDG.E R7, desc[UR20][R6.64] ;  /* 0x0000001406077981 */ /* 0x000f64000c1e1900 */
[----:B------:R-:W-:-:S04]  /*0f70*/  IMAD.WIDE.U32 R4, R3, 0x4, R50 ;  /* 0x0000000403047825 */ /* 0x000fc800078e0032 */
[----:B------:R-:W-:-:S04]  /*0f80*/  IMAD.WIDE.U32 R2, R2, 0x4, R50 ;  /* 0x0000000402027825 */ /* 0x000fc800078e0032 */
[--C-:B------:R-:W-:Y:S01]  /*0f90*/  IMAD.WIDE.U32 R250, R244, 0x4, R50.reuse ;  /* 0x00000004f4fa7825 */ /* 0x100fe200078e0032 */
[----:B------:R-:W5:Y:S04]  /*0fa0*/  LDG.E R6, desc[UR20][R4.64] ;  /* 0x0000001404067981 */ /* 0x000f68000c1e1900 */
[----:B------:R0:W5:Y:S04]  /*0fb0*/  LDG.E R244, desc[UR20][R246.64] ;  /* 0x00000014f6f47981 */ /* 0x000168000c1e1900 */
[----:B------:R-:W5:Y:S01]  /*0fc0*/  LDG.E R5, desc[UR20][R2.64] ;  /* 0x0000001402057981 */ /* 0x000f62000c1e1900 */
[----:B------:R-:W-:-:S05]  /*0fd0*/  IMAD.WIDE.U32 R248, R248, 0x4, R50 ;  /* 0x00000004f8f87825 */ /* 0x000fca00078e0032 */
[----:B------:R-:W5:Y:S04]  /*0fe0*/  LDG.E R4, desc[UR20][R248.64] ;  /* 0x00000014f8047981 */ /* 0x000f68000c1e1900 */
[----:B------:R1:W5:Y:S04]  /*0ff0*/  LDG.E R2, desc[UR20][R40.64] ;  /* 0x0000001428027981 */ /* 0x000368000c1e1900 */
[----:B------:R1:W5:Y:S01]  /*1000*/  LDG.E R3, desc[UR20][R250.64] ;  /* 0x00000014fa037981 */ /* 0x000362000c1e1900 */
[----:B------:R-:W-:-:S05]  /*1010*/  FSEL R0, R252, RZ, !P0 ;  /* 0x000000fffc007208 */ /* 0x000fca0004000000 */
[C---:B0-----:R-:W-:Y:S01]  /*1020*/  FADD.FTZ R246, -R0.reuse, R212 ;  /* 0x000000d400f67221 */ /* 0x041fe20000010100 */
[C---:B------:R-:W-:Y:S02]  /*1030*/  FADD.FTZ R212, -R0.reuse, R213 ;  /* 0x000000d500d47221 */ /* 0x040fe40000010100 */
[----:B------:R-:W2:Y:S01]  /*1040*/  LDL R213, [R1+0x70] ;  /* 0x0000700001d57983 */ /* 0x000ea20000100800 */
[C---:B-1----:R-:W-:Y:S01]  /*1050*/  FADD.FTZ R40, -R0.reuse, R229 ;  /* 0x000000e500287221 */ /* 0x042fe20000010100 */
[C---:B------:R-:W-:Y:S02]  /*1060*/  FADD.FTZ R41, -R0.reuse, R228 ;  /* 0x000000e400297221 */ /* 0x040fe40000010100 */
[----:B------:R-:W2:Y:S01]  /*1070*/  LDL R229, [R1+0x74] ;  /* 0x0000740001e57983 */ /* 0x000ea20000100800 */
[----:B------:R-:W-:-:S03]  /*1080*/  FADD.FTZ R251, -R0, R223 ;  /* 0x000000df00fb7221 */ /* 0x000fc60000010100 */
[----:B------:R-:W2:Y:S01]  /*1090*/  LDL R228, [R1+0x78] ;  /* 0x0000780001e47983 */ /* 0x000ea20000100800 */
[----:B------:R-:W-:-:S03]  /*10a0*/  FADD.FTZ R223, -R0, R227 ;  /* 0x000000e300df7221 */ /* 0x000fc60000010100 */
[----:B------:R-:W2:Y:S01]  /*10b0*/  LDL R227, [R1+0x7c] ;  /* 0x00007c0001e37983 */ /* 0x000ea20000100800 */
[----:B------:R-:W-:-:S03]  /*10c0*/  FADD.FTZ R249, -R0, R221 ;  /* 0x000000dd00f97221 */ /* 0x000fc60000010100 */
[----:B------:R-:W2:Y:S01]  /*10d0*/  LDL R221, [R1+0x68] ;  /* 0x0000680001dd7983 */ /* 0x000ea20000100800 */
[----:B----4-:R-:W-:-:S03]  /*10e0*/  FADD.FTZ R247, -R0, R218 ;  /* 0x000000da00f77221 */ /* 0x010fc60000010100 */
[----:B------:R-:W4:Y:S01]  /*10f0*/  LDL R218, [R1+0x60] ;  /* 0x0000600001da7983 */ /* 0x000f220000100800 */
[----:B------:R-:W-:-:S03]  /*1100*/  FADD.FTZ R252, -R0, R224 ;  /* 0x000000e000fc7221 */ /* 0x000fc60000010100 */
[----:B------:R-:W4:Y:S01]  /*1110*/  LDL R224, [R1+0x6c] ;  /* 0x00006c0001e07983 */ /* 0x000f220000100800 */
[C---:B------:R-:W-:Y:S01]  /*1120*/  FADD.FTZ R250, -R0.reuse, R222 ;  /* 0x000000de00fa7221 */ /* 0x040fe20000010100 */
[C---:B------:R-:W-:Y:S01]  /*1130*/  FADD.FTZ R222, -R0.reuse, R230 ;  /* 0x000000e600de7221 */ /* 0x040fe20000010100 */
[C---:B------:R-:W-:Y:S01]  /*1140*/  FADD.FTZ R52, -R0.reuse, R231 ;  /* 0x000000e700347221 */ /* 0x040fe20000010100 */
[----:B------:R-:W-:Y:S01]  /*1150*/  MOV R230, R41 ;  /* 0x0000002900e67202 */ /* 0x000fe20000000f00 */
        /* <DEDUP_REMOVED lines=10> */
[----:B------:R-:W-:Y:S01]  /*1200*/  FMUL.FTZ R219, R219, UR29 ;  /* 0x0000001ddbdb7c20 */ /* 0x000fe20008410000 */
[----:B------:R-:W4:Y:S01]  /*1210*/  LDL R220, [R1+0x64] ;  /* 0x0000640001dc7983 */ /* 0x000f220000100800 */
[C---:B---3--:R-:W-:Y:S01]  /*1220*/  FADD.FTZ R43, -R0.reuse, R240 ;  /* 0x000000f0002b7221 */ /* 0x048fe20000010100 */
        /* <DEDUP_REMOVED lines=12> */
[----:B------:R-:W-:Y:S01]  /*12f0*/  MOV R237, R225 ;  /* 0x000000e100ed7202 */ /* 0x000fe20000000f00 */
[----:B------:R-:W2:Y:S01]  /*1300*/  LDL R233, [R1+0x34] ;  /* 0x0000340001e97983 */ /* 0x000ea20000100800 */
[----:B------:R-:W-:-:S03]  /*1310*/  MOV R236, R226 ;  /* 0x000000e200ec7202 */ /* 0x000fc60000000f00 */
[----:B------:R-:W3:Y:S04]  /*1320*/  LDL R225, [R1+0x50] ;  /* 0x0000500001e17983 */ /* 0x000ee80000100800 */
[----:B------:R-:W2:Y:S01]  /*1330*/  LDL R226, [R1+0x54] ;  /* 0x0000540001e27983 */ /* 0x000ea20000100800 */
[----:B------:R-:W-:Y:S01]  /*1340*/  FADD.FTZ R156, R156, R180 ;  /* 0x000000b49c9c7221 */ /* 0x000fe20000010000 */
[----:B------:R-:W-:Y:S01]  /*1350*/  FFMA.FTZ R104, R180, R0, R104 ;  /* 0x00000000b4687223 */ /* 0x000fe20000010068 */
[----:B------:R-:W-:Y:S01]  /*1360*/  FADD.FTZ R157, R157, R181 ;  /* 0x000000b59d9d7221 */ /* 0x000fe20000010000 */
[----:B------:R-:W-:Y:S01]  /*1370*/  FFMA.FTZ R105, R181, R212, R105 ;  /* 0x000000d4b5697223 */ /* 0x000fe20000010069 */
[----:B------:R-:W-:Y:S01]  /*1380*/  FADD.FTZ R158, R158, R182 ;  /* 0x000000b69e9e7221 */ /* 0x000fe20000010000 */
[----:B------:R-:W-:Y:S01]  /*1390*/  FADD.FTZ R159, R159, R183 ;  /* 0x000000b79f9f7221 */ /* 0x000fe20000010000 */
[----:B------:R-:W-:Y:S01]  /*13a0*/  MOV R232, R230 ;  /* 0x000000e600e87202 */ /* 0x000fe20000000f00 */
[----:B------:R-:W-:Y:S01]  /*13b0*/  FADD.FTZ R162, R162, R186 ;  /* 0x000000baa2a27221 */ /* 0x000fe20000010000 */
[----:B------:R-:W-:Y:S01]  /*13c0*/  MOV R234, R222 ;  /* 0x000000de00ea7202 */ /* 0x000fe20000000f00 */
[----:B------:R-:W2:Y:S01]  /*13d0*/  LDL R230, [R1+0x44] ;  /* 0x0000440001e67983 */ /* 0x000ea20000100800 */
[----:B------:R-:W-:Y:S01]  /*13e0*/  FADD.FTZ R160, R160, R184 ;  /* 0x000000b8a0a07221 */ /* 0x000fe20000010000 */
[----:B------:R-:W-:Y:S01]  /*13f0*/  FADD.FTZ R163, R163, R187 ;  /* 0x000000bba3a37221 */ /* 0x000fe20000010000 */
[----:B------:R-:W-:Y:S01]  /*1400*/  FFMA.FTZ R103, R187, R219, R103 ;  /* 0x000000dbbb677223 */ /* 0x000fe20000010067 */
[----:B------:R-:W-:Y:S01]  /*1410*/  FMUL.FTZ R213, R213, R180 ;  /* 0x000000b4d5d57220 */ /* 0x000fe20000410000 */
[----:B------:R-:W-:Y:S01]  /*1420*/  FMUL.FTZ R180, R214, UR29 ;  /* 0x0000001dd6b47c20 */ /* 0x000fe20008410000 */
[----:B------:R-:W-:Y:S01]  /*1430*/  FMUL.FTZ R214, R229, R181 ;  /* 0x000000b5e5d67220 */ /* 0x000fe20000410000 */
[----:B------:R-:W-:-:S02]  /*1440*/  FMUL.FTZ R181, R215, UR29 ;  /* 0x0000001dd7b57c20 */ /* 0x000fc40008410000 */
[----:B------:R-:W-:Y:S01]  /*1450*/  FFMA.FTZ R106, R182, R180, R106 ;  /* 0x000000b4b66a7223 */ /* 0x000fe2000001006a */
[----:B------:R-:W2:Y:S01]  /*1460*/  LDL R229, [R1+0x40] ;  /* 0x0000400001e57983 */ /* 0x000ea20000100800 */
[----:B------:R-:W-:Y:S01]  /*1470*/  FMUL.FTZ R215, R228, R182 ;  /* 0x000000b6e4d77220 */ /* 0x000fe20000410000 */
[----:B------:R-:W-:Y:S01]  /*1480*/  FMUL.FTZ R182, R216, UR29 ;  /* 0x0000001dd8b67c20 */ /* 0x000fe20008410000 */
[----:B------:R-:W-:Y:S01]  /*1490*/  FFMA.FTZ R107, R183, R181, R107 ;  /* 0x000000b5b76b7223 */ /* 0x000fe2000001006b */
[----:B------:R-:W2:Y:S01]  /*14a0*/  LDL R228, [R1+0x5c] ;  /* 0x00005c0001e47983 */ /* 0x000ea20000100800 */
[----:B------:R-:W-:-:S03]  /*14b0*/  FMUL.FTZ R216, R227, R183 ;  /* 0x000000b7e3d87220 */ /* 0x000fc60000410000 */
[----:B------:R-:W2:Y:S01]  /*14c0*/  LDL R227, [R1+0x58] ;  /* 0x0000580001e37983 */ /* 0x000ea20000100800 */
[----:B------:R-:W-:Y:S01]  /*14d0*/  FMUL.FTZ R183, R217, UR29 ;  /* 0x0000001dd9b77c20 */ /* 0x000fe20008410000 */
[----:B------:R-:W-:Y:S01]  /*14e0*/  FMUL.FTZ R217, R247, UR29 ;  /* 0x0000001df7d97c20 */ /* 0x000fe20008410000 */
[----:B------:R-:W-:-:S03]  /*14f0*/  FMUL.FTZ R222, R221, R186 ;  /* 0x000000baddde7220 */ /* 0x000fc60000410000 */
[----:B------:R-:W-:Y:S02]  /*1500*/  FFMA.FTZ R102, R186, R217, R102 ;  /* 0x000000d9ba667223 */ /* 0x000fe40000010066 */
[----:B------:R-:W2:Y:S01]  /*1510*/  LDL R186, [R1+0x48] ;  /* 0x0000480001ba7983 */ /* 0x000ea20000100800 */
[----:B------:R-:W-:Y:S01]  /*1520*/  FFMA.FTZ R100, R184, R182, R100 ;  /* 0x000000b6b8647223 */ /* 0x000fe20000010064 */
[----:B----4-:R-:W-:Y:S02]  /*1530*/  FMUL.FTZ R218, R218, R184 ;  /* 0x000000b8dada7220 */ /* 0x010fe40000410000 */
[----:B------:R-:W4:Y:S01]  /*1540*/  LDL R184, [R1+0x30] ;  /* 0x0000300001b87983 */ /* 0x000f220000100800 */
[----:B------:R-:W-:-:S03]  /*1550*/  FMUL.FTZ R224, R224, R187 ;  /* 0x000000bbe0e07220 */ /* 0x000fc60000410000 */
[----:B------:R-:W4:Y:S01]  /*1560*/  LDL R187, [R1+0x38] ;  /* 0x0000380001bb7983 */ /* 0x000f220000100800 */
[----:B------:R-:W-:Y:S01]  /*1570*/  FMUL.FTZ R221, R248, UR29 ;  /* 0x0000001df8dd7c20 */ /* 0x000fe20008410000 */
[----:B------:R-:W-:Y:S02]  /*1580*/  MOV R235, R231 ;  /* 0x000000e700eb7202 */ /* 0x000fe40000000f00 */
[----:B------:R-:W-:Y:S01]  /*1590*/  MOV R231, R223 ;  /* 0x000000df00e77202 */ /* 0x000fe20000000f00 */
[----:B------:R-:W-:Y:S01]  /*15a0*/  FMUL.FTZ R223, R249, UR29 ;  /* 0x0000001df9df7c20 */ /* 0x000fe20008410000 */
[----:B------:R-:W-:Y:S01]  /*15b0*/  FADD.FTZ R164, R164, R188 ;  /* 0x000000bca4a47221 */ /* 0x000fe20000010000 */
[----:B------:R-:W-:Y:S01]  /*15c0*/  FFMA.FTZ R96, R188, R221, R96 ;  /* 0x000000ddbc607223 */ /* 0x000fe20000010060 */
[----:B------:R-:W-:Y:S01]  /*15d0*/  FADD.FTZ R165, R165, R189 ;  /* 0x000000bda5a57221 */ /* 0x000fe20000010000 */
[----:B------:R-:W-:Y:S01]  /*15e0*/  FFMA.FTZ R97, R189, R223, R97 ;  /* 0x000000dfbd617223 */ /* 0x000fe20000010061 */
        /* <DEDUP_REMOVED lines=8> */
[----:B------:R-:W-:Y:S01]  /*1670*/  FFMA.FTZ R101, R185, R183, R101 ;  /* 0x000000b7b9657223 */ /* 0x000fe20000010065 */
[----:B------:R-:W-:Y:S01]  /*1680*/  FMUL.FTZ R220, R220, R185 ;  /* 0x000000b9dcdc7220 */ /* 0x000fe20000410000 */
[----:B------:R-:W-:Y:S01]  /*1690*/  FADD.FTZ R174, R174, R198 ;  /* 0x000000c6aeae7221 */ /* 0x000fe20000010000 */
[----:B------:R-:W4:Y:S01]  /*16a0*/  LDL R185, [R1+0x4c] ;  /* 0x00004c0001b97983 */ /* 0x000f220000100800 */
[----:B---3--:R-:W-:Y:S01]  /*16b0*/  FMUL.FTZ R225, R225, R188 ;  /* 0x000000bce1e17220 */ /* 0x008fe20000410000 */
[----:B------:R-:W-:Y:S01]  /*16c0*/  FMUL.FTZ R188, R250, UR29 ;  /* 0x0000001dfabc7c20 */ /* 0x000fe20008410000 */
[----:B--2---:R-:W-:Y:S01]  /*16d0*/  FMUL.FTZ R226, R226, R189 ;  /* 0x000000bde2e27220 */ /* 0x004fe20000410000 */
[----:B------:R-:W-:-:S02]  /*16e0*/  FMUL.FTZ R189, R251, UR29 ;  /* 0x0000001dfbbd7c20 */ /* 0x000fc40008410000 */
[----:B------:R-:W-:Y:S02]  /*16f0*/  FFMA.FTZ R98, R190, R188, R98 ;  /* 0x000000bcbe627223 */ /* 0x000fe40000010062 */
[----:B------:R-:W-:Y:S01]  /*1700*/  FFMA.FTZ R99, R191, R189, R99 ;  /* 0x000000bdbf637223 */ /* 0x000fe20000010063 */
[----:B------:R-:W-:Y:S01]  /*1710*/  FMUL.FTZ R230, R230, R193 ;  /* 0x000000c1e6e67220 */ /* 0x000fe20000410000 */
[----:B------:R-:W-:Y:S01]  /*1720*/  FMUL.FTZ R233, R233, R197 ;  /* 0x000000c5e9e97220 */ /* 0x000fe20000410000 */
[----:B------:R-:W-:Y:S01]  /*1730*/  FMUL.FTZ R229, R229, R192 ;  /* 0x000000c0e5e57220 */ /* 0x000fe20000410000 */
[----:B------:R-:W-:Y:S01]  /*1740*/  FMUL.FTZ R228, R228, R191 ;  /* 0x000000bfe4e47220 */ /* 0x000fe20000410000 */
[----:B------:R-:W-:Y:S01]  /*1750*/  FMUL.FTZ R227, R227, R190 ;  /* 0x000000bee3e37220 */ /* 0x000fe20000410000 */
[----:B------:R-:W-:Y:S01]  /*1760*/  FMUL.FTZ R190, R252, UR29 ;  /* 0x0000001dfcbe7c20 */ /* 0x000fe20008410000 */
[----:B------:R-:W-:Y:S02]  /*1770*/  FMUL.FTZ R191, R237, UR29 ;  /* 0x0000001dedbf7c20 */ /* 0x000fe40008410000 */
[----:B------:R-:W2:Y:S01]  /*1780*/  LDL R237, [R1+0x24] ;  /* 0x0000240001ed7983 */ /* 0x000ea20000100800 */
[----:B------:R-:W-:Y:S01]  /*1790*/  FFMA.FTZ R92, R192, R190, R92 ;  /* 0x000000bec05c7223 */ /* 0x000fe2000001005c */
[----:B------:R-:W-:Y:S01]  /*17a0*/  FMUL.FTZ R192, R236, UR29 ;  /* 0x0000001decc07c20 */ /* 0x000fe20008410000 */
[----:B------:R-:W-:Y:S01]  /*17b0*/  FFMA.FTZ R93, R193, R191, R93 ;  /* 0x000000bfc15d7223 */ /* 0x000fe2000001005d */
[----:B------:R-:W-:Y:S01]  /*17c0*/  FMUL.FTZ R193, R231, UR29 ;  /* 0x0000001de7c17c20 */ /* 0x000fe20008410000 */
[----:B------:R-:W-:Y:S01]  /*17d0*/  FMUL.FTZ R231, R186, R194 ;  /* 0x000000c2bae77220 */ /* 0x000fe20000410000 */
[----:B------:R-:W-:Y:S01]  /*17e0*/  FFMA.FTZ R94, R194, R192, R94 ;  /* 0x000000c0c25e7223 */ /* 0x000fe2000001005e */
[----:B------:R-:W-:Y:S01]  /*17f0*/  FMUL.FTZ R194, R232, UR29 ;  /* 0x0000001de8c27c20 */ /* 0x000fe20008410000 */
[----:B------:R-:W3:Y:S01]  /*1800*/  LDL R186, [R1+0x3c] ;  /* 0x00003c0001ba7983 */ /* 0x000ee20000100800 */
[----:B----4-:R-:W-:-:S02]  /*1810*/  FMUL.FTZ R232, R184, R196 ;  /* 0x000000c4b8e87220 */ /* 0x010fc40000410000 */
[----:B------:R-:W-:Y:S01]  /*1820*/  FFMA.FTZ R88, R196, R194, R88 ;  /* 0x000000c2c4587223 */ /* 0x000fe20000010058 */
[----:B------:R-:W-:Y:S01]  /*1830*/  FMUL.FTZ R196, R235, UR29 ;  /* 0x0000001debc47c20 */ /* 0x000fe20008410000 */
[----:B------:R-:W4:Y:S03]  /*1840*/  LDL R236, [R1+0x20] ;  /* 0x0000200001ec7983 */ /* 0x000f260000100800 */
[----:B------:R-:W-:Y:S01]  /*1850*/  FFMA.FTZ R89, R197, R196, R89 ;  /* 0x000000c4c5597223 */ /* 0x000fe20000010059 */
[----:B------:R-:W-:Y:S01]  /*1860*/  FMUL.FTZ R197, R234, UR29 ;  /* 0x0000001deac57c20 */ /* 0x000fe20008410000 */
[----:B------:R-:W-:-:S03]  /*1870*/  FMUL.FTZ R234, R187, R198 ;  /* 0x000000c6bbea7220 */ /* 0x000fc60000410000 */
[----:B------:R-:W-:Y:S01]  /*1880*/  FFMA.FTZ R90, R198, R197, R90 ;  /* 0x000000c5c65a7223 */ /* 0x000fe2000001005a */
[----:B------:R-:W-:Y:S02]  /*1890*/  FMUL.FTZ R198, R52, UR29 ;  /* 0x0000001d34c67c20 */ /* 0x000fe40008410000 */
[----:B------:R0:W5:Y:S04]  /*18a0*/  LDL.LU R52, [R1+0xb0] ;  /* 0x0000b00001347983 */ /* 0x0001680000300800 */
[----:B------:R-:W2:Y:S01]  /*18b0*/  LDL R187, [R1+0x28] ;  /* 0x0000280001bb7983 */ /* 0x000ea20000100800 */
[----:B------:R-:W-:Y:S01]  /*18c0*/  FADD.FTZ R175, R175, R199 ;  /* 0x000000c7afaf7221 */ /* 0x000fe20000010000 */
[----:B------:R-:W-:Y:S01]  /*18d0*/  FFMA.FTZ R91, R199, R198, R91 ;  /* 0x000000c6c75b7223 */ /* 0x000fe2000001005b */
[----:B------:R-:W-:Y:S01]  /*18e0*/  FADD.FTZ R176, R176, R200 ;  /* 0x000000c8b0b07221 */ /* 0x000fe20000010000 */
[----:B------:R-:W-:Y:S01]  /*18f0*/  FADD.FTZ R177, R177, R201 ;  /* 0x000000c9b1b17221 */ /* 0x000fe20000010000 */
[----:B------:R-:W-:Y:S01]  /*1900*/  FADD.FTZ R178, R178, R202 ;  /* 0x000000cab2b27221 */ /* 0x000fe20000010000 */
[----:B---3--:R-:W-:Y:S01]  /*1910*/  FMUL.FTZ R235, R186, R199 ;  /* 0x000000c7baeb7220 */ /* 0x008fe20000410000 */
[----:B------:R-:W-:-:S02]  /*1920*/  FMUL.FTZ R199, R51, UR29 ;  /* 0x0000001d33c77c20 */ /* 0x000fc40008410000 */
[----:B------:R0:W5:Y:S02]  /*1930*/  LDL.LU R51, [R1+0xac] ;  /* 0x0000ac0001337983 */ /* 0x0001640000300800 */
[----:B------:R-:W-:Y:S02]  /*1940*/  FFMA.FTZ R80, R200, R199, R80 ;  /* 0x000000c7c8507223 */ /* 0x000fe40000010050 */
[----:B------:R-:W3:Y:S01]  /*1950*/  LDL R186, [R1+0x2c] ;  /* 0x00002c0001ba7983 */ /* 0x000ee20000100800 */
[----:B----4-:R-:W-:Y:S01]  /*1960*/  FMUL.FTZ R236, R236, R200 ;  /* 0x000000c8ecec7220 */ /* 0x010fe20000410000 */
[----:B------:R-:W-:Y:S02]  /*1970*/  FMUL.FTZ R200, R50, UR29 ;  /* 0x0000001d32c87c20 */ /* 0x000fe40008410000 */
[----:B------:R0:W5:Y:S01]  /*1980*/  LDL.LU R50, [R1+0xa8] ;  /* 0x0000a80001327983 */ /* 0x0001620000300800 */
[----:B--2---:R-:W-:Y:S01]  /*1990*/  FMUL.FTZ R237, R237, R201 ;  /* 0x000000c9eded7220 */ /* 0x004fe20000410000 */
[----:B------:R-:W-:-:S02]  /*19a0*/  FFMA.FTZ R81, R201, R200, R81 ;  /* 0x000000c8c9517223 */ /* 0x000fc40000010051 */
[----:B------:R-:W2:Y:S01]  /*19b0*/  LDL R240, [R1+0x10] ;  /* 0x0000100001f07983 */ /* 0x000ea20000100800 */
[----:B------:R-:W-:-:S03]  /*19c0*/  FMUL.FTZ R201, R49, UR29 ;  /* 0x0000001d31c97c20 */ /* 0x000fc60008410000 */
[----:B------:R0:W5:Y:S01]  /*19d0*/  LDL.LU R49, [R1+0xa4] ;  /* 0x0000a40001317983 */ /* 0x0001620000300800 */
[----:B------:R-:W-:Y:S01]  /*19e0*/  FFMA.FTZ R82, R202, R201, R82 ;  /* 0x000000c9ca527223 */ /* 0x000fe20000010052 */
[----:B------:R-:W-:Y:S02]  /*19f0*/  FMUL.FTZ R238, R187, R202 ;  /* 0x000000cabbee7220 */ /* 0x000fe40000410000 */
[----:B------:R-:W4:Y:S01]  /*1a00*/  LDL R241, [R1+0x14] ;  /* 0x0000140001f17983 */ /* 0x000f220000100800 */
[----:B------:R-:W-:-:S03]  /*1a10*/  FMUL.FTZ R202, R48, UR29 ;  /* 0x0000001d30ca7c20 */ /* 0x000fc60008410000 */
[----:B------:R0:W5:Y:S04]  /*1a20*/  LDL.LU R48, [R1+0xa0] ;  /* 0x0000a00001307983 */ /* 0x0001680000300800 */
[----:B------:R-:W4:Y:S01]  /*1a30*/  LDL R187, [R1+0x18] ;  /* 0x0000180001bb7983 */ /* 0x000f220000100800 */
        /* <DEDUP_REMOVED lines=10> */
[----:B--2---:R-:W-:Y:S01]  /*1ae0*/  FMUL.FTZ R240, R240, R204 ;  /* 0x000000ccf0f07220 */ /* 0x004fe20000410000 */
[----:B------:R-:W-:Y:S02]  /*1af0*/  FMUL.FTZ R204, R46, UR29 ;  /* 0x0000001d2ecc7c20 */ /* 0x000fe40008410000 */
[----:B------:R0:W5:Y:S02]  /*1b00*/  LDL.LU R46, [R1+0x98] ;  /* 0x00009800012e7983 */ /* 0x0001640000300800 */
[----:B------:R-:W-:-:S02]  /*1b10*/  FFMA.FTZ R77, R205, R204, R77 ;  /* 0x000000cccd4d7223 */ /* 0x000fc4000001004d */
[----:B------:R-:W2:Y:S01]  /*1b20*/  LDL R246, [R1] ;  /* 0x0000000001f67983 */ /* 0x000ea20000100800 */
[----:B----4-:R-:W-:Y:S01]  /*1b30*/  FMUL.FTZ R241, R241, R205 ;  /* 0x000000cdf1f17220 */ /* 0x010fe20000410000 */
[----:B------:R-:W-:Y:S02]  /*1b40*/  FMUL.FTZ R205, R45, UR29 ;  /* 0x0000001d2dcd7c20 */ /* 0x000fe40008410000 */
[----:B------:R0:W5:Y:S02]  /*1b50*/  LDL.LU R45, [R1+0x94] ;  /* 0x00009400012d7983 */ /* 0x0001640000300800 */
[----:B------:R-:W-:Y:S02]  /*1b60*/  FFMA.FTZ R78, R206, R205, R78 ;  /* 0x000000cdce4e7223 */ /* 0x000fe4000001004e */
[----:B------:R-:W4:Y:S01]  /*1b70*/  LDL R247, [R1+0x4] ;  /* 0x0000040001f77983 */ /* 0x000f220000100800 */
[----:B------:R-:W-:Y:S01]  /*1b80*/  FMUL.FTZ R242, R187, R206 ;  /* 0x000000cebbf27220 */ /* 0x000fe20000410000 */
[----:B------:R-:W-:-:S02]  /*1b90*/  FMUL.FTZ R206, R44, UR29 ;  /* 0x0000001d2cce7c20 */ /* 0x000fc40008410000 */
[----:B------:R0:W5:Y:S04]  /*1ba0*/  LDL.LU R44, [R1+0x90] ;  /* 0x00009000012c7983 */ /* 0x0001680000300800 */
[----:B------:R-:W4:Y:S01]  /*1bb0*/  LDL R187, [R1+0x8] ;  /* 0x0000080001bb7983 */ /* 0x000f220000100800 */
[----:B------:R-:W-:Y:S01]  /*1bc0*/  FADD.FTZ R123, R123, R207 ;  /* 0x000000cf7b7b7221 */ /* 0x000fe20000010000 */
[----:B------:R-:W-:Y:S01]  /*1bd0*/  FFMA.FTZ R79, R207, R206, R79 ;  /* 0x000000cecf4f7223 */ /* 0x000fe2000001004f */
[----:B------:R-:W-:Y:S01]  /*1be0*/  FADD.FTZ R116, R116, R208 ;  /* 0x000000d074747221 */ /* 0x000fe20000010000 */
[----:B------:R-:W-:Y:S01]  /*1bf0*/  FADD.FTZ R117, R117, R209 ;  /* 0x000000d175757221 */ /* 0x000fe20000010000 */
[----:B------:R-:W-:Y:S01]  /*1c00*/  FADD.FTZ R118, R118, R210 ;  /* 0x000000d276767221 */ /* 0x000fe20000010000 */
[----:B------:R-:W-:Y:S01]  /*1c10*/  FADD.FTZ R171, R171, R195 ;  /* 0x000000c3abab7221 */ /* 0x000fe20000010000 */
[----:B------:R-:W-:Y:S01]  /*1c20*/  FFMA.FTZ R95, R195, R193, R95 ;  /* 0x000000c1c35f7223 */ /* 0x000fe2000001005f */
        /* <DEDUP_REMOVED lines=21> */
[----:B---3--:R-:W-:Y:S01]  /*1d80*/  FMUL.FTZ R243, R186, R207 ;  /* 0x000000cfbaf37220 */ /* 0x008fe20000410000 */
[----:B------:R-:W-:Y:S01]  /*1d90*/  FMUL.FTZ R207, R43, UR29 ;  /* 0x0000001d2bcf7c20 */ /* 0x000fe20008410000 */
[----:B------:R-:W3:Y:S03]  /*1da0*/  LDL R186, [R1+0xc] ;  /* 0x00000c0001ba7983 */ /* 0x000ee60000100800 */
[----:B------:R-:W-:Y:S01]  /*1db0*/  FFMA.FTZ R72, R208, R207, R72 ;  /* 0x000000cfd0487223 */ /* 0x000fe20000010048 */
[----:B------:R0:W5:Y:S01]  /*1dc0*/  LDL.LU R43, [R1+0x8c] ;  /* 0x00008c00012b7983 */ /* 0x0001620000300800 */
[----:B--2---:R-:W-:Y:S01]  /*1dd0*/  FMUL.FTZ R246, R246, R208 ;  /* 0x000000d0f6f67220 */ /* 0x004fe20000410000 */
[----:B------:R-:W-:-:S02]  /*1de0*/  FMUL.FTZ R208, R42, UR29 ;  /* 0x0000001d2ad07c20 */ /* 0x000fc40008410000 */
[----:B------:R0:W5:Y:S02]  /*1df0*/  LDL.LU R42, [R1+0x88] ;  /* 0x00008800012a7983 */ /* 0x0001640000300800 */
[----:B------:R-:W-:Y:S01]  /*1e00*/  FFMA.FTZ R73, R209, R208, R73 ;  /* 0x000000d0d1497223 */ /* 0x000fe20000010049 */
[----:B----4-:R-:W-:Y:S01]  /*1e10*/  FMUL.FTZ R247, R247, R209 ;  /* 0x000000d1f7f77220 */ /* 0x010fe20000410000 */
[----:B------:R-:W-:Y:S02]  /*1e20*/  FMUL.FTZ R209, R41, UR29 ;  /* 0x0000001d29d17c20 */ /* 0x000fe40008410000 */
[----:B------:R0:W5:Y:S02]  /*1e30*/  LDL.LU R41, [R1+0x84] ;  /* 0x0000840001297983 */ /* 0x0001640000300800 */
[----:B------:R-:W-:Y:S01]  /*1e40*/  FFMA.FTZ R74, R210, R209, R74 ;  /* 0x000000d1d24a7223 */ /* 0x000fe2000001004a */
[----:B------:R-:W-:Y:S01]  /*1e50*/  FMUL.FTZ R248, R187, R210 ;  /* 0x000000d2bbf87220 */ /* 0x000fe20000410000 */
[----:B------:R-:W-:-:S02]  /*1e60*/  FMUL.FTZ R210, R40, UR29 ;  /* 0x0000001d28d27c20 */ /* 0x000fc40008410000 */
        /* <DEDUP_REMOVED lines=45> */
[----:B---3--:R-:W-:-:S04]  /*2140*/  FMUL.FTZ R211, R186, R211 ;  /* 0x000000d3bad37220 */ /* 0x008fc80000410000 */
[----:B------:R-:W-:Y:S01]  /*2150*/  FFMA.FTZ R184, R210, R211, R184 ;  /* 0x000000d3d2b87223 */ /* 0x000fe200000100b8 */
[----:B------:R-:W-:Y:S01]  /*2160*/  FADD.FTZ R185, R185, R211 ;  /* 0x000000d3b9b97221 */ /* 0x000fe20000010000 */
[----:B0-----:R-:W-:Y:S06]  /*2170*/  BRA `(.L_x_15436) ;  /* 0x00000004009c7947 */ /* 0x001fec0003800000 */
.L_x_15435:
        /* <DEDUP_REMOVED lines=12> */
.L_x_15437:
[----:B------:R-:W-:Y:S01]  /*2240*/  CS2R R184, SRZ ;  /* 0x0000000000b87805 */ /* 0x000fe2000001ff00 */
[----:B------:R-:W-:Y:S06]  /*2250*/  BRA.U UP0, `(.L_x_15438) ;  /* 0x00000001008c7547 */ /* 0x000fec000b800000 */
[----:B------:R-:W-:Y:S01]  /*2260*/  STL.64 [R1+0x90], R12 ;  /* 0x0000900c01007387 */ /* 0x000fe20000100a00 */
[----:B------:R-:W-:-:S03]  /*2270*/  IADD3 R2, PT, PT, R6, 0x80, RZ ;  /* 0x0000008006027810 */ /* 0x000fc60007ffe0ff */
[----:B------:R-:W-:Y:S04]  /*2280*/  STL.64 [R1+0x88], R10 ;  /* 0x0000880a01007387 */ /* 0x000fe80000100a00 */
[----:B------:R2:W-:Y:S02]  /*2290*/  STL.64 [R1+0x80], R8 ;  /* 0x0000800801007387 */ /* 0x0005e40000100a00 */
[----:B--2---:R-:W0:Y:S01]  /*22a0*/  LDC.64 R8, c[0x0][0x3b0] ;  /* 0x0000ec00ff087b82 */ /* 0x004e220000000a00 */
[C---:B------:R-:W-:Y:S02]  /*22b0*/  IADD3 R7, PT, PT, R6.reuse, 0x300, RZ ;  /* 0x0000030006077810 */ /* 0x040fe40007ffe0ff */
[C---:B------:R-:W-:Y:S02]  /*22c0*/  IADD3 R4, PT, PT, R6.reuse, 0x180, RZ ;  /* 0x0000018006047810 */ /* 0x040fe40007ffe0ff */
[----:B------:R-:W-:-:S02]  /*22d0*/  IADD3 R186, PT, PT, R6, 0x200, RZ ;  /* 0x0000020006ba7810 */ /* 0x000fc40007ffe0ff */
[C---:B------:R-:W-:Y:S02]  /*22e0*/  IADD3 R245, PT, PT, R6.reuse, 0x280, RZ ;  /* 0x0000028006f57810 */ /* 0x040fe40007ffe0ff */
[----:B------:R-:W-:Y:S01]  /*22f0*/  IADD3 R249, PT, PT, R6, 0x380, RZ ;  /* 0x0000038006f97810 */ /* 0x000fe20007ffe0ff */
[----:B0-----:R-:W-:-:S05]  /*2300*/  IMAD.WIDE.U32 R2, R2, 0x4, R8 ;  /* 0x0000000402027825 */ /* 0x001fca00078e0008 */
[----:B------:R0:W5:Y:S01]  /*2310*/  LDG.E R244, desc[UR20][R2.64] ;  /* 0x0000001402f47981 */ /* 0x000162000c1e1900 */
[----:B------:R-:W-:-:S04]  /*2320*/  IMAD.WIDE.U32 R12, R7, 0x4, R8 ;  /* 0x00000004070c7825 */ /* 0x000fc800078e0008 */
[----:B------:R-:W-:-:S04]  /*2330*/  IMAD.WIDE.U32 R4, R4, 0x4, R8 ;  /* 0x0000000404047825 */ /* 0x000fc800078e0008 */
[----:B------:R-:W-:Y:S01]  /*2340*/  IMAD.WIDE.U32 R186, R186, 0x4, R8 ;  /* 0x00000004baba7825 */ /* 0x000fe200078e0008 */
[----:B0-----:R-:W-:-:S03]  /*2350*/  IADD3 R2, PT, PT, R6, 0x100, RZ ;  /* 0x0000010006027810 */ /* 0x001fc60007ffe0ff */
[--C-:B------:R-:W-:Y:S02]  /*2360*/  IMAD.WIDE.U32 R10, R6, 0x4, R8.reuse ;  /* 0x00000004060a7825 */ /* 0x100fe400078e0008 */
[----:B------:R-:W5:Y:S02]  /*2370*/  LDG.E R6, desc[UR20][R4.64] ;  /* 0x0000001404067981 */ /* 0x000f64000c1e1900 */
[----:B------:R-:W-:-:S04]  /*2380*/  IMAD.WIDE.U32 R2, R2, 0x4, R8 ;  /* 0x0000000402027825 */ /* 0x000fc800078e0008 */
[--C-:B------:R-:W-:Y:S01]  /*2390*/  IMAD.WIDE.U32 R250, R245, 0x4, R8.reuse ;  /* 0x00000004f5fa7825 */ /* 0x100fe200078e0008 */
[----:B------:R0:W5:Y:S03]  /*23a0*/  LDG.E R7, desc[UR20][R2.64] ;  /* 0x0000001402077981 */ /* 0x000166000c1e1900 */
[----:B------:R-:W-:Y:S01]  /*23b0*/  IMAD.WIDE.U32 R8, R249, 0x4, R8 ;  /* 0x00000004f9087825 */ /* 0x000fe200078e0008 */
[----:B------:R1:W5:Y:S04]  /*23c0*/  LDG.E R5, desc[UR20][R186.64] ;  /* 0x00000014ba057981 */ /* 0x000368000c1e1900 */
[----:B------:R2:W5:Y:S01]  /*23d0*/  LDG.E R4, desc[UR20][R250.64] ;  /* 0x00000014fa047981 */ /* 0x000562000c1e1900 */
[----:B0-----:R-:W-:-:S02]  /*23e0*/  MOV R3, R13 ;  /* 0x0000000d00037202 */ /* 0x001fc40000000f00 */
[----:B------:R-:W-:Y:S02]  /*23f0*/  MOV R2, R12 ;  /* 0x0000000c00027202 */ /* 0x000fe40000000f00 */
[----:B-1----:R-:W-:Y:S01]  /*2400*/  MOV R186, R10 ;  /* 0x0000000a00ba7202 */ /* 0x002fe20000000f00 */
[----:B------:R2:W5:Y:S01]  /*2410*/  LDL.LU.64 R12, [R1+0x90] ;  /* 0x00009000010c7983 */ /* 0x0005620000300a00 */
[----:B------:R-:W-:-:S03]  /*2420*/  MOV R187, R11 ;  /* 0x0000000b00bb7202 */ /* 0x000fc60000000f00 */
[----:B------:R2:W5:Y:S04]  /*2430*/  LDG.E R3, desc[UR20][R2.64] ;  /* 0x0000001402037981 */ /* 0x000568000c1e1900 */
[----:B------:R2:W5:Y:S04]  /*2440*/  LDL.LU.64 R10, [R1+0x88] ;  /* 0x00008800010a7983 */ /* 0x0005680000300a00 */
[----:B------:R2:W5:Y:S04]  /*2450*/  LDG.E R245, desc[UR20][R186.64] ;  /* 0x00000014baf57981 */ /* 0x000568000c1e1900 */
[----:B------:R2:W5:Y:S04]  /*2460*/  LDG.E R2, desc[UR20][R8.64] ;  /* 0x0000001408027981 */ /* 0x000568000c1e1900 */
[----:B------:R2:W5:Y:S01]  /*2470*/  LDL.LU.64 R8, [R1+0x80] ;  /* 0x0000800001087983 */ /* 0x0005620000300a00 */
[----:B------:R-:W-:Y:S05]  /*2480*/  BRA `(.L_x_15436) ;  /* 0x0000000000d87947 */ /* 0x000fea0003800000 */
.L_x_15438:
[----:B--2---:R-:W0:Y:S01]  /*2490*/  S2R R22, SR_TID.X ;  /* 0x0000000000167919 */ /* 0x004e220000002100 */
[----:B------:R-:W-:Y:S01]  /*24a0*/  UIMAD UR9, UR8, UR26, URZ ;  /* 0x0000001a080972a4 */ /* 0x000fe2000f8e02ff */
[----:B------:R-:W1:Y:S01]  /*24b0*/  LDC.64 R18, c[0x0][0x3b0] ;  /* 0x0000ec00ff127b82 */ /* 0x000e620000000a00 */
[C---:B------:R-:W-:Y:S02]  /*24c0*/  IADD3 R3, PT, PT, R6.reuse, 0x80, RZ ;  /* 0x0000008006037810 */ /* 0x040fe40007ffe0ff */
[----:B------:R-:W-:Y:S01]  /*24d0*/  USHF.R.S32.HI UR10, URZ, 0x1f, UR9 ;  /* 0x0000001fff0a7899 */ /* 0x000fe20008011409 */
[C---:B------:R-:W-:Y:S02]  /*24e0*/  IADD3 R8, PT, PT, R6.reuse, 0x180, RZ ;  /* 0x0000018006087810 */ /* 0x040fe40007ffe0ff */
[C---:B------:R-:W-:Y:S01]  /*24f0*/  IADD3 R10, PT, PT, R6.reuse, 0x200, RZ ;  /* 0x00000200060a7810 */ /* 0x040fe20007ffe0ff */
[----:B------:R-:W-:Y:S01]  /*2500*/  ULEA.HI UR10, UR10, UR9, URZ, 0x2 ;  /* 0x000000090a0a7291 */ /* 0x000fe2000f8f10ff */
[----:B------:R-:W2:Y:S01]  /*2510*/  LDC.64 R20, c[0x0][0x438] ;  /* 0x00010e00ff147b82 */ /* 0x000ea20000000a00 */
[----:B------:R-:W-:-:S02]  /*2520*/  IADD3 R12, PT, PT, R6, 0x280, RZ ;  /* 0x00000280060c7810 */ /* 0x000fc40007ffe0ff */
[C---:B------:R-:W-:Y:S02]  /*2530*/  IADD3 R14, PT, PT, R6.reuse, 0x300, RZ ;  /* 0x00000300060e7810 */ /* 0x040fe40007ffe0ff */
[----:B------:R-:W-:Y:S02]  /*2540*/  MOV R5, UR10 ;  /* 0x0000000a00057c02 */ /* 0x000fe40008000f00 */
[----:B------:R-:W-:Y:S01]  /*2550*/  IADD3 R7, PT, PT, R6, 0x380, RZ ;  /* 0x0000038006077810 */ /* 0x000fe20007ffe0ff */
[----:B-1----:R-:W-:-:S04]  /*2560*/  IMAD.WIDE.U32 R2, R3, 0x4, R18 ;  /* 0x0000000403027825 */ /* 0x002fc800078e0012 */
[--C-:B------:R-:W-:Y:S01]  /*2570*/  IMAD.WIDE.U32 R8, R8, 0x4, R18.reuse ;  /* 0x0000000408087825 */ /* 0x100fe200078e0012 */
[----:B------:R-:W5:Y:S01]  /*2580*/  LDG.E R244, desc[UR20][R2.64] ;  /* 0x0000001402f47981 */ /* 0x000f62000c1e1900 */
[----:B0-----:R-:W-:Y:S02]  /*2590*/  LEA.HI.SX32 R22, R5, R22, 0x1e ;  /* 0x0000001605167211 */ /* 0x001fe400078ff2ff */
[----:B------:R-:W-:Y:S01]  /*25a0*/  IADD3 R5, PT, PT, R6, 0x100, RZ ;  /* 0x0000010006057810 */ /* 0x000fe20007ffe0ff */
[----:B------:R-:W-:-:S04]  /*25b0*/  IMAD.WIDE.U32 R10, R10, 0x4, R18 ;  /* 0x000000040a0a7825 */ /* 0x000fc800078e0012 */
[----:B------:R-:W-:-:S04]  /*25c0*/  IMAD.WIDE.U32 R4, R5, 0x4, R18 ;  /* 0x0000000405047825 */ /* 0x000fc800078e0012 */
[----:B------:R-:W-:-:S04]  /*25d0*/  IMAD.WIDE.U32 R12, R12, 0x4, R18 ;  /* 0x000000040c0c7825 */ /* 0x000fc800078e0012 */
[----:B------:R-:W-:-:S04]  /*25e0*/  IMAD.WIDE.U32 R14, R14, 0x4, R18 ;  /* 0x000000040e0e7825 */ /* 0x000fc800078e0012 */
[--C-:B------:R-:W-:Y:S01]  /*25f0*/  IMAD.WIDE.U32 R16, R6, 0x4, R18.reuse ;  /* 0x0000000406107825 */ /* 0x100fe200078e0012 */
[----:B------:R0:W5:Y:S03]  /*2600*/  LDG.E R3, desc[UR20][R14.64] ;  /* 0x000000140e037981 */ /* 0x000166000c1e1900 */
[----:B------:R-:W-:Y:S01]  /*2610*/  IMAD.WIDE.U32 R18, R7, 0x4, R18 ;  /* 0x0000000407127825 */ /* 0x000fe200078e0012 */
[----:B------:R1:W5:Y:S01]  /*2620*/  LDG.E R245, desc[UR20][R16.64] ;  /* 0x0000001410f57981 */ /* 0x000362000c1e1900 */
[----:B------:R-:W-:-:S03]  /*2630*/  IADD3 R24, PT, PT, R22, 0x300, RZ ;  /* 0x0000030016187810 */ /* 0x000fc60007ffe0ff */
[----:B------:R-:W5:Y:S01]  /*2640*/  LDG.E R7, desc[UR20][R4.64] ;  /* 0x0000001404077981 */ /* 0x000f62000c1e1900 */
[C---:B------:R-:W-:Y:S02]  /*2650*/  IADD3 R23, PT, PT, R22.reuse, 0x380, RZ ;  /* 0x0000038016177810 */ /* 0x040fe40007ffe0ff */
[C---:B0-----:R-:W-:Y:S01]  /*2660*/  IADD3 R14, PT, PT, R22.reuse, 0x180, RZ ;  /* 0x00000180160e7810 */ /* 0x041fe20007ffe0ff */
[----:B------:R0:W5:Y:S01]  /*2670*/  LDG.E R2, desc[UR20][R18.64] ;  /* 0x0000001412027981 */ /* 0x000162000c1e1900 */
[----:B-1----:R-:W-:-:S03]  /*2680*/  IADD3 R16, PT, PT, R22, 0x200, RZ ;  /* 0x0000020016107810 */ /* 0x002fc60007ffe0ff */
[----:B------:R-:W5:Y:S04]  /*2690*/  LDG.E R6, desc[UR20][R8.64] ;  /* 0x0000001408067981 */ /* 0x000f68000c1e1900 */
[----:B------:R1:W5:Y:S01]  /*26a0*/  LDG.E R5, desc[UR20][R10.64] ;  /* 0x000000140a057981 */ /* 0x000362000c1e1900 */
[----:B0-----:R-:W-:-:S03]  /*26b0*/  IADD3 R18, PT, PT, R22, 0x280, RZ ;  /* 0x0000028016127810 */ /* 0x001fc60007ffe0ff */
[----:B------:R0:W5:Y:S01]  /*26c0*/  LDG.E R4, desc[UR20][R12.64] ;  /* 0x000000140c047981 */ /* 0x000162000c1e1900 */
[--C-:B--2---:R-:W-:Y:S01]  /*26d0*/  IMAD.WIDE.U32 R14, R14, 0x10, R20.reuse ;  /* 0x000000100e0e7825 */ /* 0x104fe200078e0014 */
[C---:B-1----:R-:W-:Y:S02]  /*26e0*/  IADD3 R10, PT, PT, R22.reuse, 0x80, RZ ;  /* 0x00000080160a7810 */ /* 0x042fe40007ffe0ff */
[C---:B0-----:R-:W-:Y:S01]  /*26f0*/  IADD3 R12, PT, PT, R22.reuse, 0x100, RZ ;  /* 0x00000100160c7810 */ /* 0x041fe20007ffe0ff */
[----:B------:R-:W-:-:S04]  /*2700*/  IMAD.WIDE.U32 R8, R22, 0x10, R20 ;  /* 0x0000001016087825 */ /* 0x000fc800078e0014 */
[--C-:B------:R-:W-:Y:S01]  /*2710*/  IMAD.WIDE.U32 R10, R10, 0x10, R20.reuse ;  /* 0x000000100a0a7825 */ /* 0x100fe200078e0014 */
[----:B------:R0:W5:Y:S03]  /*2720*/  LDG.E.128 R36, desc[UR20][R8.64] ;  /* 0x0000001408247981 */ /* 0x000166000c1e1d00 */
[--C-:B------:R-:W-:Y:S01]  /*2730*/  IMAD.WIDE.U32 R12, R12, 0x10, R20.reuse ;  /* 0x000000100c0c7825 */ /* 0x100fe200078e0014 */
[----:B------:R0:W5:Y:S03]  /*2740*/  LDG.E.128 R32, desc[UR20][R10.64] ;  /* 0x000000140a207981 */ /* 0x000166000c1e1d00 */
[--C-:B------:R-:W-:Y:S01]  /*2750*/  IMAD.WIDE.U32 R16, R16, 0x10, R20.reuse ;  /* 0x0000001010107825 */ /* 0x100fe200078e0014 */
[----:B------:R0:W5:Y:S03]  /*2760*/  LDG.E.128 R28, desc[UR20][R12.64] ;  /* 0x000000140c1c7981 */ /* 0x000166000c1e1d00 */
[----:B------:R-:W-:-:S04]  /*2770*/  IMAD.WIDE.U32 R18, R18, 0x10, R20 ;  /* 0x0000001012127825 */ /* 0x000fc800078e0014 */
[--C-:B------:R-:W-:Y:S02]  /*2780*/  IMAD.WIDE.U32 R186, R24, 0x10, R20.reuse ;  /* 0x0000001018ba7825 */ /* 0x100fe400078e0014 */
[----:B------:R0:W5:Y:S02]  /*2790*/  LDG.E.128 R24, desc[UR20][R14.64] ;  /* 0x000000140e187981 */ /* 0x000164000c1e1d00 */
[----:B------:R-:W-:Y:S02]  /*27a0*/  IMAD.WIDE.U32 R250, R23, 0x10, R20 ;  /* 0x0000001017fa7825 */ /* 0x000fe400078e0014 */
[----:B------:R0:W5:Y:S04]  /*27b0*/  LDG.E.128 R20, desc[UR20][R16.64] ;  /* 0x0000001410147981 */ /* 0x000168000c1e1d00 */
[----:B------:R0:W5:Y:S04]  /*27c0*/  LDG.E.128 R8, desc[UR20][R250.64] ;  /* 0x00000014fa087981 */ /* 0x000168000c1e1d00 */
[----:B------:R0:W5:Y:S04]  /*27d0*/  LDG.E.128 R12, desc[UR20][R186.64] ;  /* 0x00000014ba0c7981 */ /* 0x000168000c1e1d00 */
[----:B------:R-:W5:Y:S02]  /*27e0*/  LDG.E.128 R16, desc[UR20][R18.64] ;  /* 0x0000001412107981 */ /* 0x000f64000c1e1d00 */
.L_x_15436:
[----:B0-2---:R-:W0:Y:S01]  /*27f0*/  SHFL.DOWN PT, R187, R185, 0x10, 0x1f ;  /* 0x0a001f00b9bb7f89 */ /* 0x005e2200000e0000 */
        /* <DEDUP_REMOVED lines=31> */
.L_x_15440:
[----:B------:R-:W-:Y:S05]  /*29f0*/  BSYNC.RECONVERGENT B0 ;  /* 0x0000000000007941 */ /* 0x000fea0003800200 */
.L_x_15439:
        /* <DEDUP_REMOVED lines=31> */
[----:B------:R-:W-:Y:S01]  /*2bf0*/  MOV R186, 0x10 ;  /* 0x0000001000ba7802 */ /* 0x000fe20000000f00 */
[----:B------:R-:W-:-:S04]  /*2c00*/  UIMAD UR9, UR8, UR26, URZ ;  /* 0x0000001a080972a4 */ /* 0x000fc8000f8e02ff */
[----:B--2---:R-:W-:-:S04]  /*2c10*/  @P0 IMAD.WIDE.U32 R186, R185, R186, UR32 ;  /* 0x00000020b9ba0e25 */ /* 0x004fc8000f8e00ba */
[----:B------:R-:W-:Y:S01]  /*2c20*/  FMUL.FTZ R184, R184, UR28 ;  /* 0x0000001cb8b87c20 */ /* 0x000fe20008410000 */
[----:B------:R-:W-:Y:S01]  /*2c30*/  USHF.R.S32.HI UR10, URZ, 0x1f, UR9 ;  /* 0x0000001fff0a7899 */ /* 0x000fe20008011409 */
[----:B------:R0:W5:Y:S01]  /*2c40*/  @P0 LDG.E.128 R112, desc[UR20][R186.64] ;  /* 0x00000014ba700981 */ /* 0x000162000c1e1d00 */
[----:B------:R-:W-:Y:S02]  /*2c50*/  ISETP.NE.AND P0, PT, RZ, UR27, PT ;  /* 0x0000001bff007c0c */ /* 0x000fe4000bf05270 */
[----:B------:R-:W-:Y:S02]  /*2c60*/  ULEA.HI UR10, UR10, UR9, URZ, 0x2 ;  /* 0x000000090a0a7291 */ /* 0x000fe4000f8f10ff */
        /* <DEDUP_REMOVED lines=23> */
.L_x_15443:
        /* <DEDUP_REMOVED lines=15> */
.L_x_15444:
        /* <DEDUP_REMOVED lines=15> */
.L_x_15445:
[----:B------:R-:W-:Y:S05]  /*2fc0*/  BRA.U !UP3, `(.L_x_15446) ;  /* 0x0000000d0b507547 */ /* 0x000fea000b800000 */
[----:B------:R-:W-:Y:S02]  /*2fd0*/  MOV R111, UR31 ;  /* 0x0000001f006f7c02 */ /* 0x000fe40008000f00 */
[----:B------:R-:W-:Y:S02]  /*2fe0*/  ISETP.LT.AND P1, PT, RZ, UR30, PT ;  /* 0x0000001eff007c0c */ /* 0x000fe4000bf21270 */
[----:B-----5:R-:W-:Y:S01]  /*2ff0*/  ISETP.GE.U32.AND P0, PT, R245, 0x1000000, PT ;  /* 0x01000000f500780c */ /* 0x020fe20003f06070 */
[----:B------:R-:W-:-:S04]  /*3000*/  FFMA.FTZ R111, R181, R111, UR32 ;  /* 0x00000020b56f7e23 */ /* 0x000fc8000801006f */
[----:B------:R-:W-:-:S04]  /*3010*/  FADD.FTZ R111, R216, -R111 ;  /* 0x8000006fd86f7221 */ /* 0x000fc80000010000 */
[----:B------:R-:W-:-:S05]  /*3020*/  FMUL.FTZ R111, R111, UR29 ;  /* 0x0000001d6f6f7c20 */ /* 0x000fca0008410000 */
[----:B------:R-:W-:-:S05]  /*3030*/  FSEL R111, R111, RZ, P1 ;  /* 0x000000ff6f6f7208 */ /* 0x000fca0000800000 */
        /* <DEDUP_REMOVED lines=8> */
.L_x_15442:
        /* <DEDUP_REMOVED lines=36> */
.L_x_15447:
        /* <DEDUP_REMOVED lines=15> */
.L_x_15448:
        /* <DEDUP_REMOVED lines=15> */
.L_x_15449:
        /* <DEDUP_REMOVED lines=10> */
.L_x_15441:
        /* <DEDUP_REMOVED lines=18> */
.L_x_15451:
        /* <DEDUP_REMOVED lines=15> */
.L_x_15452:
        /* <DEDUP_REMOVED lines=15> */
.L_x_15453:
[----:B------:R-:W-:Y:S05]  /*3880*/  BRA.U !UP3, `(.L_x_15446) ;  /* 0x000000050b207547 */ /* 0x000fea000b800000 */
[----:B------:R-:W-:Y:S02]  /*3890*/  PLOP3.LUT P1, PT, PT, PT, UP2, 0x80, 0x8 ;  /* 0x000000000008781c */ /* 0x000fe40003f2f028 */
[----:B------:R-:W-:Y:S02]  /*38a0*/  MOV R111, UR31 ;  /* 0x0000001f006f7c02 */ /* 0x000fe40008000f00 */
[----:B-----5:R-:W-:Y:S02]  /*38b0*/  MOV R186, R39 ;  /* 0x0000002700ba7202 */ /* 0x020fe40000000f00 */
[----:B------:R-:W-:-:S07]  /*38c0*/  ISETP.GE.U32.AND P0, PT, R245, 0x1000000, PT ;  /* 0x01000000f500780c */ /* 0x000fce0003f06070 */
[----:B------:R-:W-:-:S04]  /*38d0*/  @P1 FFMA.FTZ R111, R181, R111, UR32 ;  /* 0x00000020b56f1e23 */ /* 0x000fc8000801006f */
[----:B------:R-:W-:-:S04]  /*38e0*/  @P1 FADD.FTZ R111, R216, -R111 ;  /* 0x8000006fd86f1221 */ /* 0x000fc80000010000 */
[----:B------:R-:W-:-:S04]  /*38f0*/  @P1 FFMA.FTZ R186, R111, UR29, R39 ;  /* 0x0000001d6fba1c23 */ /* 0x000fc80008010027 */
        /* <DEDUP_REMOVED lines=8> */
.L_x_15450:
        /* <DEDUP_REMOVED lines=15> */
.L_x_15454:
        /* <DEDUP_REMOVED lines=14> */
.L_x_15455:
        /* <DEDUP_REMOVED lines=11> */
[----:B------:R-:W-:-:S05]  /*3c00*/  FSEL R110, R110, RZ, P1 ;  /* 0x000000ff6e6e7208 */ /* 0x000fca0000800000 */
[----:B------:R-:W-:Y:S01]  /*3c10*/  FADD.FTZ R42, R42, R110 ;  /* 0x0000006e2a2a7221 */ /* 0x000fe20000010000 */
[----:B------:R-:W-:-:S07]  /*3c20*/  SEL R110, R87, RZ, P1 ;  /* 0x000000ff576e7207 */ /* 0x000fce0000800000 */
.L_x_15456:
[----:B------:R-:W-:-:S05]  /*3c30*/  MOV R87, UR31 ;  /* 0x0000001f00577c02 */ /* 0x000fca0008000f00 */
[----:B------:R-:W-:-:S04]  /*3c40*/  @P0 FFMA.FTZ R87, R181, R87, UR32 ;  /* 0x00000020b5570e23 */ /* 0x000fc80008010057 */
[----:B------:R-:W-:Y:S01]  /*3c50*/  @P0 FADD.FTZ R186, R216, -R87 ;  /* 0x80000057d8ba0221 */ /* 0x000fe20000010000 */
[----:B------:R-:W-:-:S03]  /*3c60*/  MOV R87, R39 ;  /* 0x0000002700577202 */ /* 0x000fc60000000f00 */
        /* <DEDUP_REMOVED lines=10> */
.L_x_15446:
        /* <DEDUP_REMOVED lines=17> */
.L_x_15457:
[----:B------:R-:W-:Y:S05]  /*3e20*/  BRA.U !UP0, `(.L_x_15458) ;  /* 0x0000000508e07547 */ /* 0x000fea000b800000 */
[----:B------:R-:W-:Y:S05]  /*3e30*/  @!P0 BRA `(.L_x_15459) ;  /* 0x0000000000e88947 */ /* 0x000fea0003800000 */
        /* <DEDUP_REMOVED lines=13> */
[----:B0-----:R-:W-:-:S03]  /*3f10*/  SEL R108, R85, RZ, P2 ;  /* 0x000000ff556c7207 */ /* 0x001fc60001000000 */
[----:B------:R-:W-:-:S07]  /*3f20*/  FADD.FTZ R44, R44, R86 ;  /* 0x000000562c2c7221 */ /* 0x000fce0000010000 */
.L_x_15460:
        /* <DEDUP_REMOVED lines=14> */
.L_x_15461:
        /* <DEDUP_REMOVED lines=9> */
[-C--:B0-----:R-:W-:Y:S01]  /*40a0*/  FMUL.FTZ R110, R114, R87.reuse ;  /* 0x00000057726e7220 */ /* 0x081fe20000410000 */
[----:B------:R-:W-:-:S04]  /*40b0*/  FMUL.FTZ R87, R150, R87 ;  /* 0x0000005796577220 */ /* 0x000fc80000410000 */
[----:B------:R-:W-:-:S05]  /*40c0*/  FSEL R110, R110, RZ, P2 ;  /* 0x000000ff6e6e7208 */ /* 0x000fca0001000000 */
[----:B------:R-:W-:Y:S01]  /*40d0*/  FADD.FTZ R46, R46, R110 ;  /* 0x0000006e2e2e7221 */ /* 0x000fe20000010000 */
[----:B------:R-:W-:-:S07]  /*40e0*/  SEL R110, R87, RZ, P2 ;  /* 0x000000ff576e7207 */ /* 0x000fce0001000000 */
.L_x_15462:
[----:B------:R-:W-:-:S05]  /*40f0*/  MOV R87, UR31 ;  /* 0x0000001f00577c02 */ /* 0x000fca0008000f00 */
[----:B------:R-:W-:-:S04]  /*4100*/  @P1 FFMA.FTZ R87, R219, R87, UR32 ;  /* 0x00000020db571e23 */ /* 0x000fc80008010057 */
[----:B0-----:R-:W-:Y:S01]  /*4110*/  @P1 FADD.FTZ R186, R224, -R87 ;  /* 0x80000057e0ba1221 */ /* 0x001fe20000010000 */
        /* <DEDUP_REMOVED lines=12> */
.L_x_15459:
[----:B------:R-:W-:Y:S05]  /*41e0*/  BRA.U !UP3, `(.L_x_15464) ;  /* 0x000000010b387547 */ /* 0x000fea000b800000 */
[----:B------:R-:W-:Y:S02]  /*41f0*/  PLOP3.LUT P1, PT, PT, PT, UP2, 0x80, 0x8 ;  /* 0x000000000008781c */ /* 0x000fe40003f2f028 */
[----:B0-----:R-:W-:Y:S02]  /*4200*/  MOV R108, UR31 ;  /* 0x0000001f006c7c02 */ /* 0x001fe40008000f00 */
        /* <DEDUP_REMOVED lines=12> */
.L_x_15464:
        /* <DEDUP_REMOVED lines=15> */
.L_x_15465:
        /* <DEDUP_REMOVED lines=15> */
.L_x_15466:
[----:B------:R-:W-:Y:S05]  /*44b0*/  BRA.U !UP3, `(.L_x_15463) ;  /* 0x000000090b607547 */ /* 0x000fea000b800000 */
[----:B------:R-:W-:Y:S02]  /*44c0*/  PLOP3.LUT P2, PT, PT, PT, UP2, 0x80, 0x8 ;  /* 0x000000000008781c */ /* 0x000fe40003f4f028 */
[----:B0-----:R-:W-:Y:S02]  /*44d0*/  MOV R111, UR31 ;  /* 0x0000001f006f7c02 */ /* 0x001fe40008000f00 */
        /* <DEDUP_REMOVED lines=13> */
.L_x_15458:
        /* <DEDUP_REMOVED lines=37> */
.L_x_15468:
[----:B------:R-:W-:Y:S05]  /*4800*/  BRA.U !UP3, `(.L_x_15469) ;  /* 0x000000010b387547 */ /* 0x000fea000b800000 */
        /* <DEDUP_REMOVED lines=14> */
.L_x_15469:
        /* <DEDUP_REMOVED lines=15> */
.L_x_15470:
[----:B------:R-:W-:Y:S05]  /*49e0*/  BRA.U !UP3, `(.L_x_15463) ;  /* 0x000000050b147547 */ /* 0x000fea000b800000 */
[----:B0-----:R-:W-:Y:S01]  /*49f0*/  FMUL.FTZ R111, R87, UR23 ;  /* 0x00000017576f7c20 */ /* 0x001fe20008410000 */
        /* <DEDUP_REMOVED lines=8> */
.L_x_15467:
        /* <DEDUP_REMOVED lines=15> */
.L_x_15471:
        /* <DEDUP_REMOVED lines=15> */
.L_x_15472:
        /* <DEDUP_REMOVED lines=15> */
.L_x_15473:
[----:B------:R-:W-:Y:S05]  /*4d50*/  BRA.U !UP3, `(.L_x_15463) ;  /* 0x000000010b387547 */ /* 0x000fea000b800000 */
[----:B0-----:R-:W-:Y:S02]  /*4d60*/  MOV R111, UR31 ;  /* 0x0000001f006f7c02 */ /* 0x001fe40008000f00 */
        /* <DEDUP_REMOVED lines=12> */
[----:B------:R-:W-:-:S07]  /*4e30*/  FADD.FTZ R47, R47, R186 ;  /* 0x000000ba2f2f7221 */ /* 0x000fce0000010000 */
.L_x_15463:
[----:B0-----:R-:W0:Y:S01]  /*4e40*/  @P0 LDC.64 R186, c[0x0][0x478] ;  /* 0x00011e00ffba0b82 */ /* 0x001e220000000a00 */
[----:B-----5:R-:W-:Y:S01]  /*4e50*/  @P0 IADD3 R244, PT, PT, R184, 0x80, RZ ;  /* 0x00000080b8f40810 */ /* 0x020fe20007ffe0ff */
        /* <DEDUP_REMOVED lines=13> */
.L_x_15474:
[----:B------:R-:W-:Y:S05]  /*4f30*/  BRA.U !UP0, `(.L_x_15475) ;  /* 0x0000000508e07547 */ /* 0x000fea000b800000 */
[----:B------:R-:W-:Y:S05]  /*4f40*/  @!P0 BRA `(.L_x_15476) ;  /* 0x0000000000e88947 */ /* 0x000fea0003800000 */
[----:B------:R-:W-:Y:S02]  /*4f50*/  PLOP3.LUT P1, PT, PT, PT, UP2, 0x80, 0x8 ;  /* 0x000000000008781c */ /* 0x000fe40003f2f028 */
[----:B------:R-:W-:-:S11]  /*4f60*/  MOV R84, UR31 ;  /* 0x0000001f00547c02 */ /* 0x000fd60008000f00 */
        /* <DEDUP_REMOVED lines=8> */
[-C--:B-----5:R-:W-:Y:S01]  /*4ff0*/  FMUL.FTZ R86, R112, R85.reuse ;  /* 0x0000005570567220 */ /* 0x0a0fe20000410000 */
[----:B------:R-:W-:-:S04]  /*5000*/  FMUL.FTZ R85, R144, R85 ;  /* 0x0000005590557220 */ /* 0x000fc80000410000 */
[----:B------:R-:W-:Y:S02]  /*5010*/  FSEL R86, R86, RZ, P2 ;  /* 0x000000ff56567208 */ /* 0x000fe40001000000 */
[----:B0-----:R-:W-:-:S03]  /*5020*/  SEL R108, R85, RZ, P2 ;  /* 0x000000ff556c7207 */ /* 0x001fc60001000000 */
[----:B------:R-:W-:-:S07]  /*5030*/  FADD.FTZ R48, R48, R86 ;  /* 0x0000005630307221 */ /* 0x000fce0000010000 */
.L_x_15477:
        /* <DEDUP_REMOVED lines=14> */
.L_x_15478:
        /* <DEDUP_REMOVED lines=9> */
[-C--:B0----5:R-:W-:Y:S01]  /*51b0*/  FMUL.FTZ R110, R114, R87.reuse ;  /* 0x00000057726e7220 */ /* 0x0a1fe20000410000 */
[----:B------:R-:W-:-:S04]  /*51c0*/  FMUL.FTZ R87, R146, R87 ;  /* 0x0000005792577220 */ /* 0x000fc80000410000 */
[----:B------:R-:W-:-:S05]  /*51d0*/  FSEL R110, R110, RZ, P2 ;  /* 0x000000ff6e6e7208 */ /* 0x000fca0001000000 */
[----:B------:R-:W-:Y:S01]  /*51e0*/  FADD.FTZ R50, R50, R110 ;  /* 0x0000006e32327221 */ /* 0x000fe20000010000 */
[----:B------:R-:W-:-:S07]  /*51f0*/  SEL R110, R87, RZ, P2 ;  /* 0x000000ff576e7207 */ /* 0x000fce0001000000 */
.L_x_15479:
        /* <DEDUP_REMOVED lines=9> */
[----:B-----5:R-:W-:-:S05]  /*5290*/  FMUL.FTZ R7, R115, R111 ;  /* 0x0000006f73077220 */ /* 0x020fca0000410000 */
[----:B------:R-:W-:-:S05]  /*52a0*/  FSEL R7, R7, RZ, P1 ;  /* 0x000000ff07077208 */ /* 0x000fca0000800000 */
[----:B------:R-:W-:Y:S01]  /*52b0*/  FADD.FTZ R51, R51, R7 ;  /* 0x0000000733337221 */ /* 0x000fe20000010000 */
[----:B------:R-:W-:-:S05]  /*52c0*/  FMUL.FTZ R7, R147, R111 ;  /* 0x0000006f93077220 */ /* 0x000fca0000410000 */
[----:B------:R-:W-:Y:S01]  /*52d0*/  SEL R111, R7, RZ, P1 ;  /* 0x000000ff076f7207 */ /* 0x000fe20000800000 */
[----:B------:R-:W-:Y:S06]  /*52e0*/  BRA `(.L_x_15480) ;  /* 0x0000000c00187947 */ /* 0x000fec0003800000 */
.L_x_15476:
[----:B------:R-:W-:Y:S05]  /*52f0*/  BRA.U !UP3, `(.L_x_15481) ;  /* 0x000000010b387547 */ /* 0x000fea000b800000 */
[----:B------:R-:W-:Y:S02]  /*5300*/  PLOP3.LUT P1, PT, PT, PT, UP2, 0x80, 0x8 ;  /* 0x000000000008781c */ /* 0x000fe40003f2f028 */
[----:B0-----:R-:W-:Y:S02]  /*5310*/  MOV R108, UR31 ;  /* 0x0000001f006c7c02 */ /* 0x001fe40008000f00 */
[----:B------:R-:W-:-:S09]  /*5320*/  MOV R186, R28 ;  /* 0x0000001c00ba7202 */ /* 0x000fd20000000f00 */
[----:B------:R-:W-:-:S04]  /*5330*/  @P1 FFMA.FTZ R108, R221, R108, UR32 ;  /* 0x00000020dd6c1e23 */ /* 0x000fc8000801006c */
[----:B------:R-:W-:-:S04]  /*5340*/  @P1 FADD.FTZ R108, R225, -R108 ;  /* 0x8000006ce16c1221 */ /* 0x000fc80000010000 */
[----:B------:R-:W-:Y:S01]  /*5350*/  @P1 FFMA.FTZ R186, R108, UR29, R28 ;  /* 0x0000001d6cba1c23 */ /* 0x000fe2000801001c */
[----:B------:R-:W-:-:S03]  /*5360*/  LOP3.LUT P1, RZ, R7, 0xff, RZ, 0xc0, !PT ;  /* 0x000000ff07ff7812 */ /* 0x000fc6000782c0ff */
[----:B------:R-:W-:-:S04]  /*5370*/  FMUL.FTZ R108, R186, UR23 ;  /* 0x00000017ba6c7c20 */ /* 0x000fc80008410000 */
[----:B------:R-:W-:-:S04]  /*5380*/  FMUL.FTZ R108, R108, UR22 ;  /* 0x000000166c6c7c20 */ /* 0x000fc80008410000 */
[-C--:B-----5:R-:W-:Y:S01]  /*5390*/  FMUL.FTZ R186, R112, R108.reuse ;  /* 0x0000006c70ba7220 */ /* 0x0a0fe20000410000 */
[----:B------:R-:W-:-:S04]  /*53a0*/  FMUL.FTZ R108, R144, R108 ;  /* 0x0000006c906c7220 */ /* 0x000fc80000410000 */
[----:B------:R-:W-:Y:S02]  /*53b0*/  FSEL R186, R186, RZ, P1 ;  /* 0x000000ffbaba7208 */ /* 0x000fe40000800000 */
[----:B------:R-:W-:-:S03]  /*53c0*/  SEL R108, R108, RZ, P1 ;  /* 0x000000ff6c6c7207 */ /* 0x000fc60000800000 */
[----:B------:R-:W-:-:S07]  /*53d0*/  FADD.FTZ R48, R48, R186 ;  /* 0x000000ba30307221 */ /* 0x000fce0000010000 */
.L_x_15481:
        /* <DEDUP_REMOVED lines=15> */
.L_x_15482:
        /* <DEDUP_REMOVED lines=15> */
.L_x_15483:
[----:B------:R-:W-:Y:S05]  /*55c0*/  BRA.U !UP3, `(.L_x_15480) ;  /* 0x000000090b607547 */ /* 0x000fea000b800000 */
[----:B------:R-:W-:Y:S02]  /*55d0*/  PLOP3.LUT P2, PT, PT, PT, UP2, 0x80, 0x8 ;  /* 0x000000000008781c */ /* 0x000fe40003f4f028 */
[----:B------:R-:W-:Y:S02]  /*55e0*/  ISETP.GE.U32.AND P1, PT, R7, 0x1000000, PT ;  /* 0x010000000700780c */ /* 0x000fe40003f26070 */
[----:B------:R-:W-:Y:S02]  /*55f0*/  MOV R7, UR31 ;  /* 0x0000001f00077c02 */ /* 0x000fe40008000f00 */
[----:B0-----:R-:W-:-:S07]  /*5600*/  MOV R111, R31 ;  /* 0x0000001f006f7202 */ /* 0x001fce0000000f00 */
[----:B------:R-:W-:-:S04]  /*5610*/  @P2 FFMA.FTZ R7, R189, R7, UR32 ;  /* 0x00000020bd072e23 */ /* 0x000fc80008010007 */
[----:B------:R-:W-:-:S04]  /*5620*/  @P2 FADD.FTZ R7, R228, -R7 ;  /* 0x80000007e4072221 */ /* 0x000fc80000010000 */
[----:B------:R-:W-:-:S04]  /*5630*/  @P2 FFMA.FTZ R111, R7, UR29, R31 ;  /* 0x0000001d076f2c23 */ /* 0x000fc8000801001f */
[----:B------:R-:W-:-:S04]  /*5640*/  FMUL.FTZ R7, R111, UR23 ;  /* 0x000000176f077c20 */ /* 0x000fc80008410000 */
[----:B------:R-:W-:-:S04]  /*5650*/  FMUL.FTZ R7, R7, UR22 ;  /* 0x0000001607077c20 */ /* 0x000fc80008410000 */
[-C--:B-----5:R-:W-:Y:S01]  /*5660*/  FMUL.FTZ R111, R115, R7.reuse ;  /* 0x00000007736f7220 */ /* 0x0a0fe20000410000 */
[----:B------:R-:W-:-:S04]  /*5670*/  FMUL.FTZ R7, R147, R7 ;  /* 0x0000000793077220 */ /* 0x000fc80000410000 */
[----:B------:R-:W-:-:S05]  /*5680*/  FSEL R111, R111, RZ, P1 ;  /* 0x000000ff6f6f7208 */ /* 0x000fca0000800000 */
[----:B------:R-:W-:Y:S01]  /*5690*/  FADD.FTZ R51, R51, R111 ;  /* 0x0000006f33337221 */ /* 0x000fe20000010000 */
[----:B------:R-:W-:Y:S01]  /*56a0*/  SEL R111, R7, RZ, P1 ;  /* 0x000000ff076f7207 */ /* 0x000fe20000800000 */
[----:B------:R-:W-:Y:S06]  /*56b0*/  BRA `(.L_x_15480) ;  /* 0x0000000800247947 */ /* 0x000fec0003800000 */
.L_x_15475:
        /* <DEDUP_REMOVED lines=37> */
.L_x_15485:
[----:B------:R-:W-:Y:S05]  /*5910*/  BRA.U !UP3, `(.L_x_15486) ;  /* 0x000000010b387547 */ /* 0x000fea000b800000 */
        /* <DEDUP_REMOVED lines=14> */
.L_x_15486:
        /* <DEDUP_REMOVED lines=15> */
.L_x_15487:
[----:B------:R-:W-:Y:S05]  /*5af0*/  BRA.U !UP3, `(.L_x_15480) ;  /* 0x000000050b147547 */ /* 0x000fea000b800000 */
[----:B------:R-:W-:Y:S01]  /*5b00*/  ISETP.GE.U32.AND P1, PT, R7, 0x1000000, PT ;  /* 0x010000000700780c */ /* 0x000fe20003f26070 */
[----:B------:R-:W-:-:S04]  /*5b10*/  FMUL.FTZ R7, R87, UR23 ;  /* 0x0000001757077c20 */ /* 0x000fc80008410000 */
[----:B------:R-:W-:-:S04]  /*5b20*/  FMUL.FTZ R7, R7, UR22 ;  /* 0x0000001607077c20 */ /* 0x000fc80008410000 */
[-C--:B0----5:R-:W-:Y:S01]  /*5b30*/  FMUL.FTZ R111, R115, R7.reuse ;  /* 0x00000007736f7220 */ /* 0x0a1fe20000410000 */
[----:B------:R-:W-:-:S04]  /*5b40*/  FMUL.FTZ R7, R147, R7 ;  /* 0x0000000793077220 */ /* 0x000fc80000410000 */
[----:B------:R-:W-:-:S05]  /*5b50*/  FSEL R111, R111, RZ, P1 ;  /* 0x000000ff6f6f7208 */ /* 0x000fca0000800000 */
[----:B------:R-:W-:Y:S01]  /*5b60*/  FADD.FTZ R51, R51, R111 ;  /* 0x0000006f33337221 */ /* 0x000fe20000010000 */
[----:B------:R-:W-:Y:S01]  /*5b70*/  SEL R111, R7, RZ, P1 ;  /* 0x000000ff076f7207 */ /* 0x000fe20000800000 */
[----:B------:R-:W-:Y:S06]  /*5b80*/  BRA `(.L_x_15480) ;  /* 0x0000000000f07947 */ /* 0x000fec0003800000 */
.L_x_15484:
        /* <DEDUP_REMOVED lines=15> */
.L_x_15488:
        /* <DEDUP_REMOVED lines=15> */
.L_x_15489:
        /* <DEDUP_REMOVED lines=15> */
.L_x_15490:
[----:B------:R-:W-:Y:S05]  /*5e60*/  BRA.U !UP3, `(.L_x_15480) ;  /* 0x000000010b387547 */ /* 0x000fea000b800000 */
[----:B------:R-:W-:Y:S02]  /*5e70*/  ISETP.GE.U32.AND P2, PT, R7, 0x1000000, PT ;  /* 0x010000000700780c */ /* 0x000fe40003f46070 */
        /* <DEDUP_REMOVED lines=8> */
[-C--:B0----5:R-:W-:Y:S01]  /*5f00*/  FMUL.FTZ R111, R115, R7.reuse ;  /* 0x00000007736f7220 */ /* 0x0a1fe20000410000 */
[----:B------:R-:W-:-:S04]  /*5f10*/  FMUL.FTZ R7, R147, R7 ;  /* 0x0000000793077220 */ /* 0x000fc80000410000 */
[----:B------:R-:W-:-:S05]  /*5f20*/  FSEL R111, R111, RZ, P2 ;  /* 0x000000ff6f6f7208 */ /* 0x000fca0001000000 */
[----:B------:R-:W-:Y:S01]  /*5f30*/  FADD.FTZ R51, R51, R111 ;  /* 0x0000006f33337221 */ /* 0x000fe20000010000 */
[----:B------:R-:W-:-:S07]  /*5f40*/  SEL R111, R7, RZ, P2 ;  /* 0x000000ff076f7207 */ /* 0x000fce0001000000 */
.L_x_15480:
[----:B0-----:R-:W0:Y:S01]  /*5f50*/  @P0 LDC.64 R186, c[0x0][0x478] ;  /* 0x00011e00ffba0b82 */ /* 0x001e220000000a00 */
[----:B------:R-:W-:Y:S01]  /*5f60*/  @P0 IADD3 R7, PT, PT, R184, 0x100, RZ ;  /* 0x00000100b8070810 */ /* 0x000fe20007ffe0ff */
[----:B------:R-:W1:Y:S01]  /*5f70*/  @UP3 LDCU.64 UR10, c[0x0][0x468] ;  /* 0x00008d00ff0a37ac */ /* 0x000e620008000a00 */
[----:B------:R-:W-:-:S03]  /*5f80*/  PLOP3.LUT P1, PT, PT, PT, UP3, 0x80, 0x8 ;  /* 0x000000000008781c */ /* 0x000fc60003f2f038 */
[----:B0-----:R-:W-:-:S10]  /*5f90*/  @P0 IMAD.WIDE.U32 R186, R7, 0x10, R186 ;  /* 0x0000001007ba0825 */ /* 0x001fd400078e00ba */
[----:B------:R-:W-:Y:S01]  /*5fa0*/  @P1 IADD3 R7, PT, PT, R185, 0x100, RZ ;  /* 0x00000100b9071810 */ /* 0x000fe20007ffe0ff */
[----:B------:R0:W-:Y:S02]  /*5fb0*/  @P0 STG.E.128 desc[UR20][R186.64], R84 ;  /* 0x00000054ba000986 */ /* 0x0001e4000c101d14 */
[----:B0-----:R-:W-:-:S05]  /*5fc0*/  HFMA2 R186, -RZ, RZ, 0, 9.5367431640625e-07 ;  /* 0x00000010ffba7431 */ /* 0x001fca00000001ff */
[----:B-1----:R-:W-:-:S05]  /*5fd0*/  @P1 IMAD.WIDE.U32 R186, R7, R186, UR10 ;  /* 0x0000000a07ba1e25 */ /* 0x002fca000f8e00ba */
[----:B------:R0:W-:Y:S01]  /*5fe0*/  @P1 STG.E.128 desc[UR20][R186.64], R108 ;  /* 0x0000006cba001986 */ /* 0x0001e2000c101d14 */
[----:B------:R-:W-:Y:S05]  /*5ff0*/  BRA.U !UP3, `(.L_x_15491) ;  /* 0x000000010b107547 */ /* 0x000fea000b800000 */
[----:B-----5:R-:W1:Y:S01]  /*6000*/  LDC.64 R112, c[0x0][0x390] ;  /* 0x0000e400ff707b82 */ /* 0x020e620000000a00 */
[----:B------:R-:W-:-:S05]  /*6010*/  IADD3 R7, PT, PT, R185, 0x180, RZ ;  /* 0x00000180b9077810 */ /* 0x000fca0007ffe0ff */
[----:B-1----:R-:W-:-:S06]  /*6020*/  IMAD.WIDE.U32 R112, R7, 0x10, R112 ;  /* 0x0000001007707825 */ /* 0x002fcc00078e0070 */
[----:B------:R-:W5:Y:S02]  /*6030*/  LDG.E.128 R112, desc[UR20][R112.64] ;  /* 0x0000001470707981 */ /* 0x000f64000c1e1d00 */
.L_x_15491:
        /* <DEDUP_REMOVED lines=17> */
.L_x_15494:
[----:B------:R-:W-:Y:S02]  /*6150*/  MOV R7, UR31 ;  /* 0x0000001f00077c02 */ /* 0x000fe40008000f00 */
[----:B------:R-:W-:-:S03]  /*6160*/  MOV R85, R25 ;  /* 0x0000001900557202 */ /* 0x000fc60000000f00 */
        /* <DEDUP_REMOVED lines=12> */
.L_x_15495:
        /* <DEDUP_REMOVED lines=14> */
.L_x_15496:
        /* <DEDUP_REMOVED lines=8> */
[----:B------:R-:W-:-:S03]  /*6390*/  ISETP.GE.U32.AND P1, PT, R6, 0x1000000, PT ;  /* 0x010000000600780c */ /* 0x000fc60003f26070 */
[----:B------:R-:W-:-:S04]  /*63a0*/  FMUL.FTZ R7, R7, UR22 ;  /* 0x0000001607077c20 */ /* 0x000fc80008410000 */
[-C--:B-----5:R-:W-:Y:S01]  /*63b0*/  FMUL.FTZ R6, R115, R7.reuse ;  /* 0x0000000773067220 */ /* 0x0a0fe20000410000 */
[----:B------:R-:W-:-:S04]  /*63c0*/  FMUL.FTZ R7, R143, R7 ;  /* 0x000000078f077220 */ /* 0x000fc80000410000 */
[----:B------:R-:W-:Y:S02]  /*63d0*/  FSEL R6, R6, RZ, P1 ;  /* 0x000000ff06067208 */ /* 0x000fe40000800000 */
[----:B0-----:R-:W-:-:S03]  /*63e0*/  SEL R111, R7, RZ, P1 ;  /* 0x000000ff076f7207 */ /* 0x001fc60000800000 */
[----:B------:R-:W-:Y:S01]  /*63f0*/  FADD.FTZ R55, R55, R6 ;  /* 0x0000000637377221 */ /* 0x000fe20000010000 */
[----:B------:R-:W-:Y:S06]  /*6400*/  BRA `(.L_x_15497) ;  /* 0x0000000c00207947 */ /* 0x000fec0003800000 */
.L_x_15493:
[----:B------:R-:W-:Y:S05]  /*6410*/  BRA.U !UP3, `(.L_x_15498) ;  /* 0x000000010b387547 */ /* 0x000fea000b800000 */
[----:B------:R-:W-:Y:S02]  /*6420*/  PLOP3.LUT P1, PT, PT, PT, UP2, 0x80, 0x8 ;  /* 0x000000000008781c */ /* 0x000fe40003f2f028 */
[----:B------:R-:W-:Y:S02]  /*6430*/  MOV R7, UR31 ;  /* 0x0000001f00077c02 */ /* 0x000fe40008000f00 */
[----:B0-----:R-:W-:-:S09]  /*6440*/  MOV R108, R24 ;  /* 0x00000018006c7202 */ /* 0x001fd20000000f00 */
        /* <DEDUP_REMOVED lines=8> */
[----:B------:R-:W-:-:S05]  /*64d0*/  FSEL R108, R108, RZ, P1 ;  /* 0x000000ff6c6c7208 */ /* 0x000fca0000800000 */
[----:B------:R-:W-:Y:S01]  /*64e0*/  FADD.FTZ R52, R52, R108 ;  /* 0x0000006c34347221 */ /* 0x000fe20000010000 */
[----:B------:R-:W-:-:S07]  /*64f0*/  SEL R108, R7, RZ, P1 ;  /* 0x000000ff076c7207 */ /* 0x000fce0000800000 */
.L_x_15498:
        /* <DEDUP_REMOVED lines=15> */
.L_x_15499:
        /* <DEDUP_REMOVED lines=15> */
.L_x_15500:
[----:B------:R-:W-:Y:S05]  /*66e0*/  BRA.U !UP3, `(.L_x_15497) ;  /* 0x000000090b687547 */ /* 0x000fea000b800000 */
[----:B------:R-:W-:Y:S02]  /*66f0*/  PLOP3.LUT P2, PT, PT, PT, UP2, 0x80, 0x8 ;  /* 0x000000000008781c */ /* 0x000fe40003f4f028 */
[----:B------:R-:W-:Y:S02]  /*6700*/  ISETP.GE.U32.AND P1, PT, R6, 0x1000000, PT ;  /* 0x010000000600780c */ /* 0x000fe40003f26070 */
[----:B------:R-:W-:Y:S02]  /*6710*/  MOV R6, UR31 ;  /* 0x0000001f00067c02 */ /* 0x000fe40008000f00 */
[----:B------:R-:W-:-:S07]  /*6720*/  MOV R7, R27 ;  /* 0x0000001b00077202 */ /* 0x000fce0000000f00 */
[----:B------:R-:W-:-:S04]  /*6730*/  @P2 FFMA.FTZ R6, R193, R6, UR32 ;  /* 0x00000020c1062e23 */ /* 0x000fc80008010006 */
[----:B------:R-:W-:-:S04]  /*6740*/  @P2 FADD.FTZ R6, R195, -R6 ;  /* 0x80000006c3062221 */ /* 0x000fc80000010000 */
[----:B------:R-:W-:-:S04]  /*6750*/  @P2 FFMA.FTZ R7, R6, UR29, R27 ;  /* 0x0000001d06072c23 */ /* 0x000fc8000801001b */
[----:B------:R-:W-:-:S04]  /*6760*/  FMUL.FTZ R6, R7, UR23 ;  /* 0x0000001707067c20 */ /* 0x000fc80008410000 */
[----:B------:R-:W-:-:S04]  /*6770*/  FMUL.FTZ R6, R6, UR22 ;  /* 0x0000001606067c20 */ /* 0x000fc80008410000 */
[-C--:B-----5:R-:W-:Y:S01]  /*6780*/  FMUL.FTZ R7, R115, R6.reuse ;  /* 0x0000000673077220 */ /* 0x0a0fe20000410000 */
[----:B------:R-:W-:-:S04]  /*6790*/  FMUL.FTZ R6, R143, R6 ;  /* 0x000000068f067220 */ /* 0x000fc80000410000 */
[----:B------:R-:W-:Y:S02]  /*67a0*/  FSEL R7, R7, RZ, P1 ;  /* 0x000000ff07077208 */ /* 0x000fe40000800000 */
[----:B0-----:R-:W-:-:S03]  /*67b0*/  SEL R111, R6, RZ, P1 ;  /* 0x000000ff066f7207 */ /* 0x001fc60000800000 */
[----:B------:R-:W-:Y:S01]  /*67c0*/  FADD.FTZ R55, R55, R7 ;  /* 0x0000000737377221 */ /* 0x000fe20000010000 */
[----:B------:R-:W-:Y:S06]  /*67d0*/  BRA `(.L_x_15497) ;  /* 0x00000008002c7947 */ /* 0x000fec0003800000 */
.L_x_15492:
        /* <DEDUP_REMOVED lines=32> */
[-C--:B0----5:R-:W-:Y:S01]  /*69e0*/  FMUL.FTZ R108, R112, R86.reuse ;  /* 0x00000056706c7220 */ /* 0x0a1fe20000410000 */
[----:B------:R-:W-:-:S04]  /*69f0*/  FMUL.FTZ R86, R140, R86 ;  /* 0x000000568c567220 */ /* 0x000fc80000410000 */
[----:B------:R-:W-:-:S05]  /*6a00*/  FSEL R108, R108, RZ, P1 ;  /* 0x000000ff6c6c7208 */ /* 0x000fca0000800000 */
[----:B------:R-:W-:Y:S01]  /*6a10*/  FADD.FTZ R52, R52, R108 ;  /* 0x0000006c34347221 */ /* 0x000fe20000010000 */
[----:B------:R-:W-:-:S07]  /*6a20*/  SEL R108, R86, RZ, P1 ;  /* 0x000000ff566c7207 */ /* 0x000fce0000800000 */
.L_x_15502:
[----:B------:R-:W-:Y:S05]  /*6a30*/  BRA.U !UP3, `(.L_x_15503) ;  /* 0x000000010b387547 */ /* 0x000fea000b800000 */
        /* <DEDUP_REMOVED lines=14> */
.L_x_15503:
        /* <DEDUP_REMOVED lines=15> */
.L_x_15504:
[----:B------:R-:W-:Y:S01]  /*6c10*/  MOV R86, R7 ;  /* 0x0000000700567202 */ /* 0x000fe20000000f00 */
[----:B------:R-:W-:Y:S06]  /*6c20*/  BRA.U !UP3, `(.L_x_15497) ;  /* 0x000000050b187547 */ /* 0x000fec000b800000 */
[----:B------:R-:W-:Y:S01]  /*6c30*/  ISETP.GE.U32.AND P1, PT, R6, 0x1000000, PT ;  /* 0x010000000600780c */ /* 0x000fe20003f26070 */
[----:B------:R-:W-:-:S04]  /*6c40*/  FMUL.FTZ R6, R87, UR23 ;  /* 0x0000001757067c20 */ /* 0x000fc80008410000 */
[----:B------:R-:W-:-:S04]  /*6c50*/  FMUL.FTZ R6, R6, UR22 ;  /* 0x0000001606067c20 */ /* 0x000fc80008410000 */
[-C--:B-----5:R-:W-:Y:S01]  /*6c60*/  FMUL.FTZ R86, R115, R6.reuse ;  /* 0x0000000673567220 */ /* 0x0a0fe20000410000 */
[----:B------:R-:W-:-:S04]  /*6c70*/  FMUL.FTZ R6, R143, R6 ;  /* 0x000000068f067220 */ /* 0x000fc80000410000 */
[----:B------:R-:W-:Y:S02]  /*6c80*/  FSEL R86, R86, RZ, P1 ;  /* 0x000000ff56567208 */ /* 0x000fe40000800000 */
[----:B0-----:R-:W-:-:S03]  /*6c90*/  SEL R111, R6, RZ, P1 ;  /* 0x000000ff066f7207 */ /* 0x001fc60000800000 */
[----:B------:R-:W-:Y:S01]  /*6ca0*/  FADD.FTZ R55, R55, R86 ;  /* 0x0000005637377221 */ /* 0x000fe20000010000 */
[----:B------:R-:W-:Y:S01]  /*6cb0*/  MOV R86, R7 ;  /* 0x0000000700567202 */ /* 0x000fe20000000f00 */
[----:B------:R-:W-:Y:S06]  /*6cc0*/  BRA `(.L_x_15497) ;  /* 0x0000000000f07947 */ /* 0x000fec0003800000 */
.L_x_15501:
        /* <DEDUP_REMOVED lines=15> */
.L_x_15505:
        /* <DEDUP_REMOVED lines=15> */
.L_x_15506:
        /* <DEDUP_REMOVED lines=15> */
.L_x_15507:
        /* <DEDUP_REMOVED lines=10> */
[-C--:B-----5:R-:W-:Y:S01]  /*7040*/  FMUL.FTZ R7, R115, R6.reuse ;  /* 0x0000000673077220 */ /* 0x0a0fe20000410000 */
[----:B------:R-:W-:-:S04]  /*7050*/  FMUL.FTZ R6, R143, R6 ;  /* 0x000000068f067220 */ /* 0x000fc80000410000 */
[----:B------:R-:W-:Y:S02]  /*7060*/  FSEL R7, R7, RZ, P2 ;  /* 0x000000ff07077208 */ /* 0x000fe40001000000 */
[----:B0-----:R-:W-:-:S03]  /*7070*/  SEL R111, R6, RZ, P2 ;  /* 0x000000ff066f7207 */ /* 0x001fc60001000000 */
[----:B------:R-:W-:-:S07]  /*7080*/  FADD.FTZ R55, R55, R7 ;  /* 0x0000000737377221 */ /* 0x000fce0000010000 */
.L_x_15497:
[----:B------:R-:W1:Y:S01]  /*7090*/  @P0 LDC.64 R6, c[0x0][0x478] ;  /* 0x00011e00ff060b82 */ /* 0x000e620000000a00 */
        /* <DEDUP_REMOVED lines=10> */
[----:B-----5:R-:W1:Y:S01]  /*7140*/  LDC.64 R112, c[0x0][0x390] ;  /* 0x0000e400ff707b82 */ /* 0x020e620000000a00 */
[----:B0-----:R-:W-:-:S05]  /*7150*/  IADD3 R6, PT, PT, R185, 0x200, RZ ;  /* 0x00000200b9067810 */ /* 0x001fca0007ffe0ff */
[----:B-1----:R-:W-:-:S05]  /*7160*/  IMAD.WIDE.U32 R6, R6, 0x10, R112 ;  /* 0x0000001006067825 */ /* 0x002fca00078e0070 */
[----:B------:R1:W5:Y:S02]  /*7170*/  LDG.E.128 R112, desc[UR20][R6.64] ;  /* 0x0000001406707981 */ /* 0x000364000c1e1d00 */
.L_x_15508:
[----:B------:R-:W-:Y:S05]  /*7180*/  BRA.U !UP0, `(.L_x_15509) ;  /* 0x0000000508f07547 */ /* 0x000fea000b800000 */
[----:B------:R-:W-:Y:S05]  /*7190*/  @!P0 BRA `(.L_x_15510) ;  /* 0x0000000000f88947 */ /* 0x000fea0003800000 */
[----:B------:R-:W-:Y:S02]  /*71a0*/  PLOP3.LUT P1, PT, PT, PT, UP2, 0x80, 0x8 ;  /* 0x000000000008781c */ /* 0x000fe40003f2f028 */
[----:B01----:R-:W-:Y:S02]  /*71b0*/  MOV R6, UR31 ;  /* 0x0000001f00067c02 */ /* 0x003fe40008000f00 */
        /* <DEDUP_REMOVED lines=11> */
[----:B------:R-:W-:-:S03]  /*7270*/  SEL R108, R6, RZ, P2 ;  /* 0x000000ff066c7207 */ /* 0x000fc60001000000 */
[----:B------:R-:W-:-:S07]  /*7280*/  FADD.FTZ R56, R56, R84 ;  /* 0x0000005438387221 */ /* 0x000fce0000010000 */
.L_x_15511:
        /* <DEDUP_REMOVED lines=14> */
.L_x_15512:
        /* <DEDUP_REMOVED lines=14> */
.L_x_15513:
        /* <DEDUP_REMOVED lines=16> */
[----:B------:R-:W-:-:S03]  /*7550*/  SEL R111, R6, RZ, P1 ;  /* 0x000000ff066f7207 */ /* 0x000fc60000800000 */
[----:B------:R-:W-:Y:S01]  /*7560*/  FADD.FTZ R59, R59, R5 ;  /* 0x000000053b3b7221 */ /* 0x000fe20000010000 */
[----:B------:R-:W-:Y:S06]  /*7570*/  BRA `(.L_x_15514) ;  /* 0x0000000c00287947 */ /* 0x000fec0003800000 */
.L_x_15510:
[----:B------:R-:W-:Y:S05]  /*7580*/  BRA.U !UP3, `(.L_x_15515) ;  /* 0x000000010b387547 */ /* 0x000fea000b800000 */
[----:B------:R-:W-:Y:S02]  /*7590*/  PLOP3.LUT P1, PT, PT, PT, UP2, 0x80, 0x8 ;  /* 0x000000000008781c */ /* 0x000fe40003f2f028 */
[----:B01----:R-:W-:Y:S02]  /*75a0*/  MOV R6, UR31 ;  /* 0x0000001f00067c02 */ /* 0x003fe40008000f00 */
        /* <DEDUP_REMOVED lines=12> */
.L_x_15515:
        /* <DEDUP_REMOVED lines=15> */
.L_x_15516:
        /* <DEDUP_REMOVED lines=15> */
.L_x_15517:
[----:B------:R-:W-:Y:S05]  /*7850*/  BRA.U !UP3, `(.L_x_15514) ;  /* 0x000000090b707547 */ /* 0x000fea000b800000 */
[----:B------:R-:W-:Y:S02]  /*7860*/  PLOP3.LUT P2, PT, PT, PT, UP2, 0x80, 0x8 ;  /* 0x000000000008781c */ /* 0x000fe40003f4f028 */
[----:B------:R-:W-:Y:S02]  /*7870*/  ISETP.GE.U32.AND P1, PT, R5, 0x1000000, PT ;  /* 0x010000000500780c */ /* 0x000fe40003f26070 */
[----:B------:R-:W-:Y:S02]  /*7880*/  MOV R5, UR31 ;  /* 0x0000001f00057c02 */ /* 0x000fe40008000f00 */
[----:B01----:R-:W-:-:S07]  /*7890*/  MOV R6, R23 ;  /* 0x0000001700067202 */ /* 0x003fce0000000f00 */
        /* <DEDUP_REMOVED lines=8> */
[----:B------:R-:W-:-:S03]  /*7920*/  SEL R111, R5, RZ, P1 ;  /* 0x000000ff056f7207 */ /* 0x000fc60000800000 */
[----:B------:R-:W-:Y:S01]  /*7930*/  FADD.FTZ R59, R59, R6 ;  /* 0x000000063b3b7221 */ /* 0x000fe20000010000 */
[----:B------:R-:W-:Y:S06]  /*7940*/  BRA `(.L_x_15514) ;  /* 0x0000000800347947 */ /* 0x000fec0003800000 */
.L_x_15509:
[----:B------:R-:W-:Y:S05]  /*7950*/  @!P0 BRA `(.L_x_15518) ;  /* 0x0000000400408947 */ /* 0x000fea0003800000 */
[----:B01----:R-:W-:Y:S02]  /*7960*/  MOV R6, UR31 ;  /* 0x0000001f00067c02 */ /* 0x003fe40008000f00 */
        /* <DEDUP_REMOVED lines=35> */
.L_x_15519:
        /* <DEDUP_REMOVED lines=15> */
.L_x_15520:
        /* <DEDUP_REMOVED lines=15> */
.L_x_15521:
[----:B------:R-:W-:Y:S02]  /*7d80*/  MOV R86, R6 ;  /* 0x0000000600567202 */ /* 0x000fe40000000f00 */
[----:B------:R-:W-:Y:S01]  /*7d90*/  MOV R85, R7 ;  /* 0x0000000700557202 */ /* 0x000fe20000000f00 */
[----:B------:R-:W-:Y:S06]  /*7da0*/  BRA.U !UP3, `(.L_x_15514) ;  /* 0x000000050b1c7547 */ /* 0x000fec000b800000 */
[----:B------:R-:W-:Y:S01]  /*7db0*/  ISETP.GE.U32.AND P1, PT, R5, 0x1000000, PT ;  /* 0x010000000500780c */ /* 0x000fe20003f26070 */
[----:B------:R-:W-:Y:S01]  /*7dc0*/  FMUL.FTZ R5, R87, UR23 ;  /* 0x0000001757057c20 */ /* 0x000fe20008410000 */
[----:B------:R-:W-:-:S03]  /*7dd0*/  MOV R86, R6 ;  /* 0x0000000600567202 */ /* 0x000fc60000000f00 */
[----:B------:R-:W-:-:S04]  /*7de0*/  FMUL.FTZ R5, R5, UR22 ;  /* 0x0000001605057c20 */ /* 0x000fc80008410000 */
[-C--:B-----5:R-:W-:Y:S01]  /*7df0*/  FMUL.FTZ R85, R115, R5.reuse ;  /* 0x0000000573557220 */ /* 0x0a0fe20000410000 */
[----:B------:R-:W-:-:S04]  /*7e00*/  FMUL.FTZ R5, R139, R5 ;  /* 0x000000058b057220 */ /* 0x000fc80000410000 */
[----:B------:R-:W-:Y:S02]  /*7e10*/  FSEL R85, R85, RZ, P1 ;  /* 0x000000ff55557208 */ /* 0x000fe40000800000 */
[----:B------:R-:W-:-:S03]  /*7e20*/  SEL R111, R5, RZ, P1 ;  /* 0x000000ff056f7207 */ /* 0x000fc60000800000 */
[----:B------:R-:W-:Y:S01]  /*7e30*/  FADD.FTZ R59, R59, R85 ;  /* 0x000000553b3b7221 */ /* 0x000fe20000010000 */
[----:B------:R-:W-:Y:S01]  /*7e40*/  MOV R85, R7 ;  /* 0x0000000700557202 */ /* 0x000fe20000000f00 */
[----:B------:R-:W-:Y:S06]  /*7e50*/  BRA `(.L_x_15514) ;  /* 0x0000000000f07947 */ /* 0x000fec0003800000 */
.L_x_15518:
[----:B------:R-:W-:Y:S05]  /*7e60*/  BRA.U !UP3, `(.L_x_15522) ;  /* 0x000000010b387547 */ /* 0x000fea000b800000 */
[----:B01----:R-:W-:Y:S02]  /*7e70*/  MOV R6, UR31 ;  /* 0x0000001f00067c02 */ /* 0x003fe40008000f00 */
        /* <DEDUP_REMOVED lines=13> */
.L_x_15522:
        /* <DEDUP_REMOVED lines=15> */
.L_x_15523:
        /* <DEDUP_REMOVED lines=15> */
.L_x_15524:
        /* <DEDUP_REMOVED lines=10> */
[-C--:B01---5:R-:W-:Y:S01]  /*81d0*/  FMUL.FTZ R6, R115, R5.reuse ;  /* 0x0000000573067220 */ /* 0x0a3fe20000410000 */
[----:B------:R-:W-:-:S04]  /*81e0*/  FMUL.FTZ R5, R139, R5 ;  /* 0x000000058b057220 */ /* 0x000fc80000410000 */
[----:B------:R-:W-:Y:S02]  /*81f0*/  FSEL R6, R6, RZ, P2 ;  /* 0x000000ff06067208 */ /* 0x000fe40001000000 */
[----:B------:R-:W-:-:S03]  /*8200*/  SEL R111, R5, RZ, P2 ;  /* 0x000000ff056f7207 */ /* 0x000fc60001000000 */
[----:B------:R-:W-:-:S07]  /*8210*/  FADD.FTZ R59, R59, R6 ;  /* 0x000000063b3b7221 */ /* 0x000fce0000010000 */
.L_x_15514:
[----:B01----:R-:W0:Y:S01]  /*8220*/  @P0 LDC.64 R6, c[0x0][0x478] ;  /* 0x00011e00ff060b82 */ /* 0x003e220000000a00 */
        /* <DEDUP_REMOVED lines=10> */
[----:B-----5:R-:W1:Y:S01]  /*82d0*/  LDC.64 R112, c[0x0][0x390] ;  /* 0x0000e400ff707b82 */ /* 0x020e620000000a00 */
[----:B0-----:R-:W-:-:S05]  /*82e0*/  IADD3 R6, PT, PT, R185, 0x280, RZ ;  /* 0x00000280b9067810 */ /* 0x001fca0007ffe0ff */
[----:B-1----:R-:W-:-:S05]  /*82f0*/  IMAD.WIDE.U32 R6, R6, 0x10, R112 ;  /* 0x0000001006067825 */ /* 0x002fca00078e0070 */
[----:B------:R1:W5:Y:S02]  /*8300*/  LDG.E.128 R112, desc[UR20][R6.64] ;  /* 0x0000001406707981 */ /* 0x000364000c1e1d00 */
.L_x_15525:
[----:B------:R-:W-:Y:S05]  /*8310*/  BRA.U !UP0, `(.L_x_15526) ;  /* 0x0000000508f07547 */ /* 0x000fea000b800000 */
[----:B------:R-:W-:Y:S05]  /*8320*/  @!P0 BRA `(.L_x_15527) ;  /* 0x0000000000f88947 */ /* 0x000fea0003800000 */
[----:B------:R-:W-:Y:S02]  /*8330*/  PLOP3.LUT P1, PT, PT, PT, UP2, 0x80, 0x8 ;  /* 0x000000000008781c */ /* 0x000fe40003f2f028 */
[----:B------:R-:W-:Y:S02]  /*8340*/  MOV R5, UR31 ;  /* 0x0000001f00057c02 */ /* 0x000fe40008000f00 */
[----:B01----:R-:W-:-:S09]  /*8350*/  MOV R6, R16 ;  /* 0x0000001000067202 */ /* 0x003fd20000000f00 */
        /* <DEDUP_REMOVED lines=12> */
.L_x_15528:
        /* <DEDUP_REMOVED lines=14> */
.L_x_15529:
        /* <DEDUP_REMOVED lines=14> */
.L_x_15530:
        /* <DEDUP_REMOVED lines=19> */
.L_x_15527:
[----:B------:R-:W-:Y:S05]  /*8710*/  BRA.U !UP3, `(.L_x_15532) ;  /* 0x000000010b387547 */ /* 0x000fea000b800000 */
[----:B------:R-:W-:Y:S02]  /*8720*/  PLOP3.LUT P1, PT, PT, PT, UP2, 0x80, 0x8 ;  /* 0x000000000008781c */ /* 0x000fe40003f2f028 */
[----:B------:R-:W-:Y:S02]  /*8730*/  MOV R5, UR31 ;  /* 0x0000001f00057c02 */ /* 0x000fe40008000f00 */
[----:B01----:R-:W-:-:S09]  /*8740*/  MOV R6, R16 ;  /* 0x0000001000067202 */ /* 0x003fd20000000f00 */
        /* <DEDUP_REMOVED lines=11> */
.L_x_15532:
        /* <DEDUP_REMOVED lines=15> */
.L_x_15533:
        /* <DEDUP_REMOVED lines=15> */
.L_x_15534:
        /* <DEDUP_REMOVED lines=16> */
.L_x_15526:
        /* <DEDUP_REMOVED lines=37> */
.L_x_15536:
        /* <DEDUP_REMOVED lines=15> */
.L_x_15537:
        /* <DEDUP_REMOVED lines=15> */
.L_x_15538:
[----:B------:R-:W-:Y:S02]  /*8f10*/  MOV R86, R6 ;  /* 0x0000000600567202 */ /* 0x000fe40000000f00 */
[----:B------:R-:W-:Y:S02]  /*8f20*/  MOV R85, R7 ;  /* 0x0000000700557202 */ /* 0x000fe40000000f00 */
[----:B------:R-:W-:Y:S01]  /*8f30*/  MOV R87, R5 ;  /* 0x0000000500577202 */ /* 0x000fe20000000f00 */
[----:B------:R-:W-:Y:S06]  /*8f40*/  BRA.U !UP3, `(.L_x_15531) ;  /* 0x000000050b207547 */ /* 0x000fec000b800000 */
[----:B------:R-:W-:Y:S01]  /*8f50*/  ISETP.GE.U32.AND P1, PT, R4, 0x1000000, PT ;  /* 0x010000000400780c */ /* 0x000fe20003f26070 */
[----:B------:R-:W-:Y:S01]  /*8f60*/  FMUL.FTZ R4, R5, UR23 ;  /* 0x0000001705047c20 */ /* 0x000fe20008410000 */
[----:B------:R-:W-:Y:S02]  /*8f70*/  MOV R86, R6 ;  /* 0x0000000600567202 */ /* 0x000fe40000000f00 */
[----:B------:R-:W-:Y:S01]  /*8f80*/  MOV R87, R5 ;  /* 0x0000000500577202 */ /* 0x000fe20000000f00 */
        /* <DEDUP_REMOVED lines=8> */
.L_x_15535:
        /* <DEDUP_REMOVED lines=10> */
[-C--:B01---5:R-:W-:Y:S01]  /*90b0*/  FMUL.FTZ R6, R112, R5.reuse ;  /* 0x0000000570067220 */ /* 0x0a3fe20000410000 */
[----:B------:R-:W-:-:S04]  /*90c0*/  FMUL.FTZ R5, R132, R5 ;  /* 0x0000000584057220 */ /* 0x000fc80000410000 */
[----:B------:R-:W-:Y:S02]  /*90d0*/  FSEL R6, R6, RZ, P1 ;  /* 0x000000ff06067208 */ /* 0x000fe40000800000 */
[----:B------:R-:W-:-:S03]  /*90e0*/  SEL R108, R5, RZ, P1 ;  /* 0x000000ff056c7207 */ /* 0x000fc60000800000 */
[----:B------:R-:W-:-:S07]  /*90f0*/  FADD.FTZ R60, R60, R6 ;  /* 0x000000063c3c7221 */ /* 0x000fce0000010000 */
.L_x_15539:
        /* <DEDUP_REMOVED lines=15> */
.L_x_15540:
        /* <DEDUP_REMOVED lines=15> */
.L_x_15541:
        /* <DEDUP_REMOVED lines=15> */
.L_x_15531:
[----:B------:R-:W2:Y:S01]  /*93d0*/  @P0 LDC.64 R4, c[0x0][0x478] ;  /* 0x00011e00ff040b82 */ /* 0x000ea20000000a00 */
[----:B01----:R-:W-:Y:S01]  /*93e0*/  @P0 IADD3 R6, PT, PT, R184, 0x280, RZ ;  /* 0x00000280b8060810 */ /* 0x003fe20007ffe0ff */
[----:B------:R-:W0:Y:S01]  /*93f0*/  @UP3 LDCU.64 UR10, c[0x0][0x468] ;  /* 0x00008d00ff0a37ac */ /* 0x000e220008000a00 */
[----:B------:R-:W-:-:S03]  /*9400*/  PLOP3.LUT P1, PT, PT, PT, UP3, 0x80, 0x8 ;  /* 0x000000000008781c */ /* 0x000fc60003f2f038 */
[----:B--2---:R-:W-:-:S05]  /*9410*/  @P0 IMAD.WIDE.U32 R4, R6, 0x10, R4 ;  /* 0x0000001006040825 */ /* 0x004fca00078e0004 */
[----:B------:R1:W-:Y:S02]  /*9420*/  @P0 STG.E.128 desc[UR20][R4.64], R84 ;  /* 0x0000005404000986 */ /* 0x0003e4000c101d14 */
[----:B-1----:R-:W-:-:S03]  /*9430*/  HFMA2 R5, -RZ, RZ, 0, 9.5367431640625e-07 ;  /* 0x00000010ff057431 */ /* 0x002fc600000001ff */
[----:B------:R-:W-:-:S05]  /*9440*/  @P1 IADD3 R4, PT, PT, R185, 0x280, RZ ;  /* 0x00000280b9041810 */ /* 0x000fca0007ffe0ff */
[----:B0-----:R-:W-:-:S05]  /*9450*/  @P1 IMAD.WIDE.U32 R4, R4, R5, UR10 ;  /* 0x0000000a04041e25 */ /* 0x001fca000f8e0005 */
[----:B------:R0:W-:Y:S01]  /*9460*/  @P1 STG.E.128 desc[UR20][R4.64], R108 ;  /* 0x0000006c04001986 */ /* 0x0001e2000c101d14 */
[----:B------:R-:W-:Y:S05]  /*9470*/  BRA.U !UP3, `(.L_x_15542) ;  /* 0x000000010b107547 */ /* 0x000fea000b800000 */
[----:B------:R-:W1:Y:S01]  /*9480*/  LDC.64 R6, c[0x0][0x390] ;  /* 0x0000e400ff067b82 */ /* 0x000e620000000a00 */
[----:B0-----:R-:W-:-:S05]  /*9490*/  IADD3 R4, PT, PT, R185, 0x300, RZ ;  /* 0x00000300b9047810 */ /* 0x001fca0007ffe0ff */
[----:B-1----:R-:W-:-:S05]  /*94a0*/  IMAD.WIDE.U32 R4, R4, 0x10, R6 ;  /* 0x0000001004047825 */ /* 0x002fca00078e0006 */
[----:B-----5:R1:W5:Y:S02]  /*94b0*/  LDG.E.128 R112, desc[UR20][R4.64] ;  /* 0x0000001404707981 */ /* 0x020364000c1e1d00 */
.L_x_15542:
        /* <DEDUP_REMOVED lines=17> */
.L_x_15545:
        /* <DEDUP_REMOVED lines=14> */
.L_x_15546:
        /* <DEDUP_REMOVED lines=14> */
.L_x_15547:
        /* <DEDUP_REMOVED lines=19> */
.L_x_15544:
        /* <DEDUP_REMOVED lines=15> */
.L_x_15549:
        /* <DEDUP_REMOVED lines=15> */
.L_x_15550:
        /* <DEDUP_REMOVED lines=15> */
.L_x_15551:
        /* <DEDUP_REMOVED lines=16> */
.L_x_15543:
        /* <DEDUP_REMOVED lines=37> */
.L_x_15553:
        /* <DEDUP_REMOVED lines=15> */
.L_x_15554:
        /* <DEDUP_REMOVED lines=15> */
.L_x_15555:
[----:B------:R-:W-:Y:S02]  /*a0c0*/  MOV R86, R5 ;  /* 0x0000000500567202 */ /* 0x000fe40000000f00 */
        /* <DEDUP_REMOVED lines=8> */
[----:B------:R-:W-:Y:S01]  /*a150*/  FMUL.FTZ R3, R3, UR22 ;  /* 0x0000001603037c20 */ /* 0x000fe20008410000 */
[----:B------:R-:W-:-:S03]  /*a160*/  MOV R87, R4 ;  /* 0x0000000400577202 */ /* 0x000fc60000000f00 */
[-C--:B-----5:R-:W-:Y:S01]  /*a170*/  FMUL.FTZ R84, R115, R3.reuse ;  /* 0x0000000373547220 */ /* 0x0a0fe20000410000 */
[----:B------:R-:W-:-:S04]  /*a180*/  FMUL.FTZ R3, R131, R3 ;  /* 0x0000000383037220 */ /* 0x000fc80000410000 */
[----:B------:R-:W-:Y:S02]  /*a190*/  FSEL R84, R84, RZ, P1 ;  /* 0x000000ff54547208 */ /* 0x000fe40000800000 */
[----:B------:R-:W-:-:S03]  /*a1a0*/  SEL R111, R3, RZ, P1 ;  /* 0x000000ff036f7207 */ /* 0x000fc60000800000 */
[----:B------:R-:W-:Y:S01]  /*a1b0*/  FADD.FTZ R67, R67, R84 ;  /* 0x0000005443437221 */ /* 0x000fe20000010000 */
[----:B------:R-:W-:Y:S01]  /*a1c0*/  MOV R84, R7 ;  /* 0x0000000700547202 */ /* 0x000fe20000000f00 */
[----:B------:R-:W-:Y:S06]  /*a1d0*/  BRA `(.L_x_15548) ;  /* 0x0000000000f07947 */ /* 0x000fec0003800000 */
.L_x_15552:
        /* <DEDUP_REMOVED lines=15> */
.L_x_15556:
        /* <DEDUP_REMOVED lines=15> */
.L_x_15557:
        /* <DEDUP_REMOVED lines=15> */
.L_x_15558:
        /* <DEDUP_REMOVED lines=15> */
.L_x_15548:
[----:B01----:R-:W0:Y:S01]  /*a5a0*/  @P0 LDC.64 R4, c[0x0][0x478] ;  /* 0x00011e00ff040b82 */ /* 0x003e220000000a00 */
[----:B------:R-:W-:Y:S01]  /*a5b0*/  @P0 IADD3 R3, PT, PT, R184, 0x300, RZ ;  /* 0x00000300b8030810 */ /* 0x000fe20007ffe0ff */
[----:B------:R-:W1:Y:S01]  /*a5c0*/  @UP3 LDCU.64 UR10, c[0x0][0x468] ;  /* 0x00008d00ff0a37ac */ /* 0x000e620008000a00 */
[----:B------:R-:W-:Y:S02]  /*a5d0*/  PLOP3.LUT P1, PT, PT, PT, UP3, 0x80, 0x8 ;  /* 0x000000000008781c */ /* 0x000fe40003f2f038 */
[----:B------:R-:W-:Y:S01]  /*a5e0*/  IADD3 R6, PT, PT, R185, 0x380, RZ ;  /* 0x00000380b9067810 */ /* 0x000fe20007ffe0ff */
[----:B0-----:R-:W-:-:S10]  /*a5f0*/  @P0 IMAD.WIDE.U32 R4, R3, 0x10, R4 ;  /* 0x0000001003040825 */ /* 0x001fd400078e0004 */
[----:B------:R-:W-:Y:S01]  /*a600*/  @P1 IADD3 R3, PT, PT, R185, 0x300, RZ ;  /* 0x00000300b9031810 */ /* 0x000fe20007ffe0ff */
[----:B------:R0:W-:Y:S02]  /*a610*/  @P0 STG.E.128 desc[UR20][R4.64], R84 ;  /* 0x0000005404000986 */ /* 0x0001e4000c101d14 */
[----:B0-----:R-:W-:-:S05]  /*a620*/  HFMA2 R4, -RZ, RZ, 0, 9.5367431640625e-07 ;  /* 0x00000010ff047431 */ /* 0x001fca00000001ff */
[----:B-1----:R-:W-:-:S05]  /*a630*/  @P1 IMAD.WIDE.U32 R4, R3, R4, UR10 ;  /* 0x0000000a03041e25 */ /* 0x002fca000f8e0004 */
[----:B------:R0:W-:Y:S01]  /*a640*/  @P1 STG.E.128 desc[UR20][R4.64], R108 ;  /* 0x0000006c04001986 */ /* 0x0001e2000c101d14 */
[----:B------:R-:W-:Y:S05]  /*a650*/  BRA.U !UP3, `(.L_x_15559) ;  /* 0x000000010b0c7547 */ /* 0x000fea000b800000 */
[----:B0-----:R-:W0:Y:S02]  /*a660*/  LDC.64 R4, c[0x0][0x390] ;  /* 0x0000e400ff047b82 */ /* 0x001e240000000a00 */
[----:B0-----:R-:W-:-:S05]  /*a670*/  IMAD.WIDE.U32 R4, R6, 0x10, R4 ;  /* 0x0000001006047825 */ /* 0x001fca00078e0004 */
[----:B-----5:R1:W5:Y:S02]  /*a680*/  LDG.E.128 R112, desc[UR20][R4.64] ;  /* 0x0000001404707981 */ /* 0x020364000c1e1d00 */
.L_x_15559:
        /* <DEDUP_REMOVED lines=17> */
.L_x_15562:
        /* <DEDUP_REMOVED lines=14> */
.L_x_15563:
        /* <DEDUP_REMOVED lines=14> */
.L_x_15564:
        /* <DEDUP_REMOVED lines=19> */
.L_x_15561:
        /* <DEDUP_REMOVED lines=15> */
.L_x_15566:
        /* <DEDUP_REMOVED lines=15> */
.L_x_15567:
        /* <DEDUP_REMOVED lines=15> */
.L_x_15568:
        /* <DEDUP_REMOVED lines=16> */
.L_x_15560:
[----:B------:R-:W-:Y:S05]  /*ae60*/  @!P0 BRA `(.L_x_15569) ;  /* 0x0000000400348947 */ /* 0x000fea0003800000 */
        /* <DEDUP_REMOVED lines=16> */
.L_x_15570:
        /* <DEDUP_REMOVED lines=15> */
.L_x_15571:
        /* <DEDUP_REMOVED lines=15> */
.L_x_15572:
[----:B------:R-:W-:Y:S02]  /*b150*/  MOV R3, UR31 ;  /* 0x0000001f00037c02 */ /* 0x000fe40008000f00 */
[----:B------:R-:W-:Y:S02]  /*b160*/  MOV R7, UR31 ;  /* 0x0000001f00077c02 */ /* 0x000fe40008000f00 */
[----:B01----:R-:W-:Y:S01]  /*b170*/  MOV R5, UR31 ;  /* 0x0000001f00057c02 */ /* 0x003fe20008000f00 */
        /* <DEDUP_REMOVED lines=28> */
.L_x_15569:
        /* <DEDUP_REMOVED lines=15> */
.L_x_15573:
        /* <DEDUP_REMOVED lines=15> */
.L_x_15574:
        /* <DEDUP_REMOVED lines=15> */
.L_x_15575:
        /* <DEDUP_REMOVED lines=15> */
.L_x_15565:
[----:B------:R-:W2:Y:S01]  /*b700*/  @P0 LDC.64 R2, c[0x0][0x478] ;  /* 0x00011e00ff020b82 */ /* 0x000ea20000000a00 */
[----:B01----:R-:W-:Y:S01]  /*b710*/  @P0 IADD3 R4, PT, PT, R184, 0x380, RZ ;  /* 0x00000380b8040810 */ /* 0x003fe20007ffe0ff */
[----:B------:R-:W0:Y:S01]  /*b720*/  @UP3 LDCU.64 UR10, c[0x0][0x468] ;  /* 0x00008d00ff0a37ac */ /* 0x000e220008000a00 */
[----:B------:R-:W-:Y:S02]  /*b730*/  UIADD3 UR8, UPT, UPT, UR8, UR24, URZ ;  /* 0x0000001808087290 */ /* 0x000fe4000fffe0ff */
[----:B------:R-:W-:Y:S02]  /*b740*/  UPLOP3.LUT UP1, UPT, UPT, UPT, UP1, 0x40, 0x4 ;  /* 0x000000000004789c */ /* 0x000fe40003f2e810 */
[----:B------:R-:W-:Y:S01]  /*b750*/  UISETP.GE.AND UP0, UPT, UR8, UR25, UPT ;  /* 0x000000190800728c */ /* 0x000fe2000bf06270 */
[----:B--2---:R-:W-:-:S05]  /*b760*/  @P0 IMAD.WIDE.U32 R2, R4, 0x10, R2 ;  /* 0x0000001004020825 */ /* 0x004fca00078e0002 */
[----:B------:R1:W-:Y:S01]  /*b770*/  @P0 STG.E.128 desc[UR20][R2.64], R84 ;  /* 0x0000005402000986 */ /* 0x0003e2000c101d14 */
[----:B------:R-:W-:Y:S01]  /*b780*/  PLOP3.LUT P0, PT, PT, PT, UP3, 0x80, 0x8 ;  /* 0x000000000008781c */ /* 0x000fe20003f0f038 */
[----:B-1----:R-:W-:-:S12]  /*b790*/  HFMA2 R2, -RZ, RZ, 0, 9.5367431640625e-07 ;  /* 0x00000010ff027431 */ /* 0x002fd800000001ff */
[----:B0-----:R-:W-:-:S05]  /*b7a0*/  @P0 IMAD.WIDE.U32 R2, R6, R2, UR10 ;  /* 0x0000000a06020e25 */ /* 0x001fca000f8e0002 */
[----:B------:R1:W-:Y:S01]  /*b7b0*/  @P0 STG.E.128 desc[UR20][R2.64], R108 ;  /* 0x0000006c02000986 */ /* 0x0003e2000c101d14 */
[----:B------:R-:W-:Y:S05]  /*b7c0*/  BRA.U !UP0, `(.L_x_15576) ;  /* 0xffffff4d08a87547 */ /* 0x000fea000b83ffff */
.L_x_15434:
        /* <DEDUP_REMOVED lines=35> */
.L_x_15577:
        /* <DEDUP_REMOVED lines=16> */
.L_x_15777:


//--------------------- .nv.shared._ZN10layer_norm13ln_bwd_kernelINS_13Kernel_traitsI13__nv_bfloat16S2_S2_S2_fjLj4096ELj1ELj1ELj4ELj16ENS_18Kernel_traits_baseILj4096ES2_S2_S2_S2_fjLj128EEEEELb0ELb0ELb0ELb0EEEvNS_9BwdParamsE --------------------------
	.section	.nv.shared._ZN10layer_norm13ln_bwd_kernelINS_13Kernel_traitsI13__nv_bfloat16S2_S2_S2_fjLj4096ELj1ELj1ELj4ELj16ENS_18Kernel_traits_baseILj4096ES2_S2_S2_S2_fjLj128EEEEELb0ELb0ELb0ELb0EEEvNS_9BwdParamsE,"aw",@nobits
	.sectionflags	@""
	.align	16
	.zero		1024


//--------------------- .nv.shared.reserved.0     --------------------------
	.section	.nv.shared.reserved.0,"aw",@nobits
	.weak		__nv_reservedSMEM_offset_0_alias
	.size		__nv_reservedSMEM_offset_0_alias, 0, 64
	.other		__nv_reservedSMEM_offset_0_alias,@"STO_CUDA_RESERVED_SHARED STV_DEFAULT"
__nv_reservedSMEM_offset_0_alias:
	.zero		0
	.zero		64


//--------------------- .nv.shared._ZN10layer_norm13ln_bwd_kernelINS_13Kernel_traitsI13__nv_bfloat16S2_S2_S2_fjLj4096ELj1ELj1ELj4ELj16ENS_18Kernel_traits_baseILj4096ES2_S2_S2_S2_fjLj128EEEEELb0ELb0ELb0ELb1EEEvNS_9BwdParamsE --------------------------
	.section	.nv.shared._ZN10layer_norm13ln_bwd_kernelINS_13Kernel_traitsI13__nv_bfloat16S2_S2_S2_fjLj4096ELj1ELj1ELj4ELj16ENS_18Kernel_traits_baseILj4096ES2_S2_S2_S2_fjLj128EEEEELb0ELb0ELb0ELb1EEEvNS_9BwdParamsE,"aw",@nobits
	.sectionflags	@""
	.align	16
	.zero		1024


//--------------------- .nv.shared._ZN10layer_norm13ln_bwd_kernelINS_13Kernel_traitsI13__nv_bfloat16S2_S2_S2_fjLj4096ELj1ELj1ELj4ELj16ENS_18Kernel_traits_baseILj4096ES2_S2_S2_S2_fjLj128EEEEELb0ELb0ELb1ELb0EEEvNS_9BwdParamsE --------------------------
	.section	.nv.shared._ZN10layer_norm13ln_bwd_kernelINS_13Kernel_traitsI13__nv_bfloat16S2_S2_S2_fjLj4096ELj1ELj1ELj4ELj16ENS_18Kernel_traits_baseILj4096ES2_S2_S2_S2_fjLj128EEEEELb0ELb0ELb1ELb0EEEvNS_9BwdParamsE,"aw",@nobits
	.sectionflags	@""
	.align	16
	.zero		1024


//--------------------- .nv.shared._ZN10layer_norm13ln_bwd_kernelINS_13Kernel_traitsI13__nv_bfloat16S2_S2_S2_fjLj4096ELj1ELj1ELj4ELj16ENS_18Kernel_traits_baseILj4096ES2_S2_S2_S2_fjLj128EEEEELb0ELb0ELb1ELb1EEEvNS_9BwdParamsE --------------------------
	.section	.nv.shared._ZN10layer_norm13ln_bwd_kernelINS_13Kernel_traitsI13__nv_bfloat16S2_S2_S2_fjLj4096ELj1ELj1ELj4ELj16ENS_18Kernel_traits_baseILj4096ES2_S2_S2_S2_fjLj128EEEEELb0ELb0ELb1ELb1EEEvNS_9BwdParamsE,"aw",@nobits
	.sectionflags	@""
	.align	16
	.zero		1024


//--------------------- .nv.shared._ZN10layer_norm13ln_bwd_kernelINS_13Kernel_traitsI13__nv_bfloat16S2_S2_S2_fjLj4096ELj1ELj1ELj4ELj16ENS_18Kernel_traits_baseILj4096ES2_S2_S2_S2_fjLj128EEEEELb0ELb1ELb0ELb0EEEvNS_9BwdParamsE --------------------------
	.section	.nv.shared._ZN10layer_norm13ln_bwd_kernelINS_13Kernel_traitsI13__nv_bfloat16S2_S2_S2_fjLj4096ELj1ELj1ELj4ELj16ENS_18Kernel_traits_baseILj4096ES2_S2_S2_S2_fjLj128EEEEELb0ELb1ELb0ELb0EEEvNS_9BwdParamsE,"aw",@nobits
	.sectionflags	@""
	.align	16
	.zero		1024


//--------------------- .nv.shared._ZN10layer_norm13ln_bwd_kernelINS_13Kernel_traitsI13__nv_bfloat16S2_S2_S2_fjLj4096ELj1ELj1ELj4ELj16ENS_18Kernel_traits_baseILj4096ES2_S2_S2_S2_fjLj128EEEEELb0ELb1ELb0ELb1EEEvNS_9BwdParamsE --------------------------
	.section	.nv.shared._ZN10layer_norm13ln_bwd_kernelINS_13Kernel_traitsI13__nv_bfloat16S2_S2_S2_fjLj4096ELj1ELj1ELj4ELj16ENS_18Kernel_traits_baseILj4096ES2_S2_S2_S2_fjLj128EEEEELb0ELb1ELb0ELb1EEEvNS_9BwdParamsE,"aw",@nobits
	.sectionflags	@""
	.align	16
	.zero		1024


//--------------------- .nv.shared._ZN10layer_norm13ln_bwd_kernelINS_13Kernel_traitsI13__nv_bfloat16S2_S2_S2_fjLj4096ELj1ELj1ELj4ELj16ENS_18Kernel_traits_baseILj4096ES2_S2_S2_S2_fjLj128EEEEELb0ELb1ELb1ELb0EEEvNS_9BwdParamsE --------------------------
	.section	.nv.shared._ZN10layer_norm13ln_bwd_kernelINS_13Kernel_traitsI13__nv_bfloat16S2_S2_S2_fjLj4096ELj1ELj1ELj4ELj16ENS_18Kernel_traits_baseILj4096ES2_S2_S2_S2_fjLj128EEEEELb0ELb1ELb1ELb0EEEvNS_9BwdParamsE,"aw",@nobits
	.sectionflags	@""
	.align	16
	.zero		1024


//--------------------- .nv.shared._ZN10layer_norm13ln_bwd_kernelINS_13Kernel_traitsI13__nv_bfloat16S2_S2_S2_fjLj4096ELj1ELj1ELj4ELj16ENS_18Kernel_traits_baseILj4096ES2_S2_S2_S2_fjLj128EEEEELb0ELb1ELb1ELb1EEEvNS_9BwdParamsE --------------------------
	.section	.nv.shared._ZN10layer_norm13ln_bwd_kernelINS_13Kernel_traitsI13__nv_bfloat16S2_S2_S2_fjLj4096ELj1ELj1ELj4ELj16ENS_18Kernel_traits_baseILj4096ES2_S2_S2_S2_fjLj128EEEEELb0ELb1ELb1ELb1EEEvNS_9BwdParamsE,"aw",@nobits
	.sectionflags	@""
	.align	16
	.zero		1024


//--------------------- .nv.shared._ZN10layer_norm13ln_bwd_kernelINS_13Kernel_traitsI13__nv_bfloat16S2_S2_S2_fjLj4096ELj1ELj1ELj4ELj16ENS_18Kernel_traits_baseILj4096ES2_S2_S2_S2_fjLj128EEEEELb1ELb0ELb0ELb0EEEvNS_9BwdParamsE --------------------------
	.section	.nv.shared._ZN10layer_norm13ln_bwd_kernelINS_13Kernel_traitsI13__nv_bfloat16S2_S2_S2_fjLj4096ELj1ELj1ELj4ELj16ENS_18Kernel_traits_baseILj4096ES2_S2_S2_S2_fjLj128EEEEELb1ELb0ELb0ELb0EEEvNS_9BwdParamsE,"aw",@nobits
	.sectionflags	@""
	.align	16
	.zero		1024


//--------------------- .nv.shared._ZN10layer_norm13ln_bwd_kernelINS_13Kernel_traitsI13__nv_bfloat16S2_S2_S2_fjLj4096ELj1ELj1ELj4ELj16ENS_18Kernel_traits_baseILj4096ES2_S2_S2_S2_fjLj128EEEEELb1ELb0ELb0ELb1EEEvNS_9BwdParamsE --------------------------
	.section	.nv.shared._ZN10layer_norm13ln_bwd_kernelINS_13Kernel_traitsI13__nv_bfloat16S2_S2_S2_fjLj4096ELj1ELj1ELj4ELj16ENS_18Kernel_traits_baseILj4096ES2_S2_S2_S2_fjLj128EEEEELb1ELb0ELb0ELb1EEEvNS_9BwdParamsE,"aw",@nobits
	.sectionflags	@""
	.align	16
	.zero		1024


//--------------------- .nv.shared._ZN10layer_norm22ln_bwd_finalize_kernelINS_22Kernel_traits_finalizeILj4096E13__nv_bfloat16S2_S2_S2_fjLb0ELj1024ELj4ENS_18Kernel_traits_baseILj4096ES2_S2_S2_S2_fjLj1024EEEEELb0ELb0EEEvNS_9BwdParamsE --------------------------
	.section	.nv.shared._ZN10layer_norm22ln_bwd_finalize_kernelINS_22Kernel_traits_finalizeILj4096E13__nv_bfloat16S2_S2_S2_fjLb0ELj1024ELj4ENS_18Kernel_traits_baseILj4096ES2_S2_S2_S2_fjLj1024EEEEELb0ELb0EEEvNS_9BwdParamsE,"aw",@nobits
	.sectionflags	@""
	.align	16
.nv.shared._ZN10layer_norm22ln_bwd_finalize_kernelINS_22Kernel_traits_finalizeILj4096E13__nv_bfloat16S2_S2_S2_fjLb0ELj1024ELj4ENS_18Kernel_traits_baseILj4096ES2_S2_S2_S2_fjLj1024EEEEELb0ELb0EEEvNS_9BwdParamsE:
	.zero		9472


//--------------------- .nv.shared._ZN10layer_norm13ln_bwd_kernelINS_13Kernel_traitsI13__nv_bfloat16S2_S2_S2_fjLj4096ELj1ELj1ELj4ELj16ENS_18Kernel_traits_baseILj4096ES2_S2_S2_S2_fjLj128EEEEELb1ELb0ELb1ELb0EEEvNS_9BwdParamsE --------------------------
	.section	.nv.shared._ZN10layer_norm13ln_bwd_kernelINS_13Kernel_traitsI13__nv_bfloat16S2_S2_S2_fjLj4096ELj1ELj1ELj4ELj16ENS_18Kernel_traits_baseILj4096ES2_S2_S2_S2_fjLj128EEEEELb1ELb0ELb1ELb0EEEvNS_9BwdParamsE,"aw",@nobits
	.sectionflags	@""
	.align	16
	.zero		1024


//--------------------- .nv.shared._ZN10layer_norm22ln_bwd_finalize_kernelINS_22Kernel_traits_finalizeILj4096E13__nv_bfloat16S2_S2_S2_fjLb0ELj1024ELj4ENS_18Kernel_traits_baseILj4096ES2_S2_S2_S2_fjLj1024EEEEELb0ELb1EEEvNS_9BwdParamsE --------------------------
	.section	.nv.shared._ZN10layer_norm22ln_bwd_finalize_kernelINS_22Kernel_traits_finalizeILj4096E13__nv_bfloat16S2_S2_S2_fjLb0ELj1024ELj4ENS_18Kernel_traits_baseILj4096ES2_S2_S2_S2_fjLj1024EEEEELb0ELb1EEEvNS_9BwdParamsE,"aw",@nobits
	.sectionflags	@""
	.align	16
.nv.shared._ZN10layer_norm22ln_bwd_finalize_kernelINS_22Kernel_traits_finalizeILj4096E13__nv_bfloat16S2_S2_S2_fjLb0ELj1024ELj4ENS_18Kernel_traits_baseILj4096ES2_S2_S2_S2_fjLj1024EEEEELb0ELb1EEEvNS_9BwdParamsE:
	.zero		9472


//--------------------- .nv.shared._ZN10layer_norm13ln_bwd_kernelINS_13Kernel_traitsI13__nv_bfloat16S2_S2_S2_fjLj4096ELj1ELj1ELj4ELj16ENS_18Kernel_traits_baseILj4096ES2_S2_S2_S2_fjLj128EEEEELb1ELb0ELb1ELb1EEEvNS_9BwdParamsE --------------------------
	.section	.nv.shared._ZN10layer_norm13ln_bwd_kernelINS_13Kernel_traitsI13__nv_bfloat16S2_S2_S2_fjLj4096ELj1ELj1ELj4ELj16ENS_18Kernel_traits_baseILj4096ES2_S2_S2_S2_fjLj128EEEEELb1ELb0ELb1ELb1EEEvNS_9BwdParamsE,"aw",@nobits
	.sectionflags	@""
	.align	16
	.zero		1024


//--------------------- .nv.shared._ZN10layer_norm13ln_bwd_kernelINS_13Kernel_traitsI13__nv_bfloat16S2_S2_S2_fjLj4096ELj1ELj1ELj4ELj16ENS_18Kernel_traits_baseILj4096ES2_S2_S2_S2_fjLj128EEEEELb1ELb1ELb0ELb0EEEvNS_9BwdParamsE --------------------------
	.section	.nv.shared._ZN10layer_norm13ln_bwd_kernelINS_13Kernel_traitsI13__nv_bfloat16S2_S2_S2_fjLj4096ELj1ELj1ELj4ELj16ENS_18Kernel_traits_baseILj4096ES2_S2_S2_S2_fjLj128EEEEELb1ELb1ELb0ELb0EEEvNS_9BwdParamsE,"aw",@nobits
	.sectionflags	@""
	.align	16
	.zero		1024


//--------------------- .nv.shared._ZN10layer_norm13ln_bwd_kernelINS_13Kernel_traitsI13__nv_bfloat16S2_S2_S2_fjLj4096ELj1ELj1ELj4ELj16ENS_18Kernel_traits_baseILj4096ES2_S2_S2_S2_fjLj128EEEEELb1ELb1ELb0ELb1EEEvNS_9BwdParamsE --------------------------
	.section	.nv.shared._ZN10layer_norm13ln_bwd_kernelINS_13Kernel_traitsI13__nv_bfloat16S2_S2_S2_fjLj4096ELj1ELj1ELj4ELj16ENS_18Kernel_traits_baseILj4096ES2_S2_S2_S2_fjLj128EEEEELb1ELb1ELb0ELb1EEEvNS_9BwdParamsE,"aw",@nobits
	.sectionflags	@""
	.align	16
	.zero		1024


//--------------------- .nv.shared._ZN10layer_norm22ln_bwd_finalize_kernelINS_22Kernel_traits_finalizeILj4096E13__nv_bfloat16S2_S2_S2_fjLb1ELj1024ELj4ENS_18Kernel_traits_baseILj4096ES2_S2_S2_S2_fjLj1024EEEEELb1ELb0EEEvNS_9BwdParamsE --------------------------
	.section	.nv.shared._ZN10layer_norm22ln_bwd_finalize_kernelINS_22Kernel_traits_finalizeILj4096E13__nv_bfloat16S2_S2_S2_fjLb1ELj1024ELj4ENS_18Kernel_traits_baseILj4096ES2_S2_S2_S2_fjLj1024EEEEELb1ELb0EEEvNS_9BwdParamsE,"aw",@nobits
	.sectionflags	@""
	.align	16
.nv.shared._ZN10layer_norm22ln_bwd_finalize_kernelINS_22Kernel_traits_finalizeILj4096E13__nv_bfloat16S2_S2_S2_fjLb1ELj1024ELj4ENS_18Kernel_traits_baseILj4096ES2_S2_S2_S2_fjLj1024EEEEELb1ELb0EEEvNS_9BwdParamsE:
	.zero		13696


//--------------------- .nv.shared._ZN10layer_norm13ln_bwd_kernelINS_13Kernel_traitsI13__nv_bfloat16S2_S2_S2_fjLj4096ELj1ELj1ELj4ELj16ENS_18Kernel_traits_baseILj4096ES2_S2_S2_S2_fjLj128EEEEELb1ELb1ELb1ELb0EEEvNS_9BwdParamsE --------------------------
	.section	.nv.shared._ZN10layer_norm13ln_bwd_kernelINS_13Kernel_traitsI13__nv_bfloat16S2_S2_S2_fjLj4096ELj1ELj1ELj4ELj16ENS_18Kernel_traits_baseILj4096ES2_S2_S2_S2_fjLj128EEEEELb1ELb1ELb1ELb0EEEvNS_9BwdParamsE,"aw",@nobits
	.sectionflags	@""
	.align	16
	.zero		1024


//--------------------- .nv.shared._ZN10layer_norm22ln_bwd_finalize_kernelINS_22Kernel_traits_finalizeILj4096E13__nv_bfloat16S2_S2_S2_fjLb1ELj1024ELj4ENS_18Kernel_traits_baseILj4096ES2_S2_S2_S2_fjLj1024EEEEELb1ELb1EEEvNS_9BwdParamsE --------------------------
	.section	.nv.shared._ZN10layer_norm22ln_bwd_finalize_kernelINS_22Kernel_traits_finalizeILj4096E13__nv_bfloat16S2_S2_S2_fjLb1ELj1024ELj4ENS_18Kernel_traits_baseILj4096ES2_S2_S2_S2_fjLj1024EEEEELb1ELb1EEEvNS_9BwdParamsE,"aw",@nobits
	.sectionflags	@""
	.align	16
.nv.shared._ZN10layer_norm22ln_bwd_finalize_kernelINS_22Kernel_traits_finalizeILj4096E13__nv_bfloat16S2_S2_S2_fjLb1ELj1024ELj4ENS_18Kernel_traits_baseILj4096ES2_S2_S2_S2_fjLj1024EEEEELb1ELb1EEEvNS_9BwdParamsE:
	.zero		13696


//--------------------- .nv.shared._ZN10layer_norm13ln_bwd_kernelINS_13Kernel_traitsI13__nv_bfloat16S2_S2_S2_fjLj4096ELj1ELj1ELj4ELj16ENS_18Kernel_traits_baseILj4096ES2_S2_S2_S2_fjLj128EEEEELb1ELb1ELb1ELb1EEEvNS_9BwdParamsE --------------------------
	.section	.nv.shared._ZN10layer_norm13ln_bwd_kernelINS_13Kernel_traitsI13__nv_bfloat16S2_S2_S2_fjLj4096ELj1ELj1ELj4ELj16ENS_18Kernel_traits_baseILj4096ES2_S2_S2_S2_fjLj128EEEEELb1ELb1ELb1ELb1EEEvNS_9BwdParamsE,"aw",@nobits
	.sectionflags	@""
	.align	16
	.zero		1024


//--------------------- .nv.shared._ZN10layer_norm13ln_bwd_kernelINS_13Kernel_traitsI6__halfS2_S2_S2_fjLj4096ELj1ELj1ELj4ELj16ENS_18Kernel_traits_baseILj4096ES2_S2_S2_S2_fjLj128EEEEELb0ELb0ELb0ELb0EEEvNS_9BwdParamsE --------------------------
	.section	.nv.shared._ZN10layer_norm13ln_bwd_kernelINS_13Kernel_traitsI6__halfS2_S2_S2_fjLj4096ELj1ELj1ELj4ELj16ENS_18Kernel_traits_baseILj4096ES2_S2_S2_S2_fjLj128EEEEELb0ELb0ELb0ELb0EEEvNS_9BwdParamsE,"aw",@nobits
	.sectionflags	@""
	.align	16
	.zero		1024


//--------------------- .nv.shared._ZN10layer_norm13ln_bwd_kernelINS_13Kernel_traitsI6__halfS2_S2_S2_fjLj4096ELj1ELj1ELj4ELj16ENS_18Kernel_traits_baseILj4096ES2_S2_S2_S2_fjLj128EEEEELb0ELb0ELb0ELb1EEEvNS_9BwdParamsE --------------------------
	.section	.nv.shared._ZN10layer_norm13ln_bwd_kernelINS_13Kernel_traitsI6__halfS2_S2_S2_fjLj4096ELj1ELj1ELj4ELj16ENS_18Kernel_traits_baseILj4096ES2_S2_S2_S2_fjLj128EEEEELb0ELb0ELb0ELb1EEEvNS_9BwdParamsE,"aw",@nobits
	.sectionflags	@""
	.align	16
	.zero		1024


//--------------------- .nv.shared._ZN10layer_norm13ln_bwd_kernelINS_13Kernel_traitsI6__halfS2_S2_S2_fjLj4096ELj1ELj1ELj4ELj16ENS_18Kernel_traits_baseILj4096ES2_S2_S2_S2_fjLj128EEEEELb0ELb0ELb1ELb0EEEvNS_9BwdParamsE --------------------------
	.section	.nv.shared._ZN10layer_norm13ln_bwd_kernelINS_13Kernel_traitsI6__halfS2_S2_S2_fjLj4096ELj1ELj1ELj4ELj16ENS_18Kernel_traits_baseILj4096ES2_S2_S2_S2_fjLj128EEEEELb0ELb0ELb1ELb0EEEvNS_9BwdParamsE,"aw",@nobits
	.sectionflags	@""
	.align	16
	.zero		1024


//--------------------- .nv.shared._ZN10layer_norm13ln_bwd_kernelINS_13Kernel_traitsI6__halfS2_S2_S2_fjLj4096ELj1ELj1ELj4ELj16ENS_18Kernel_traits_baseILj4096ES2_S2_S2_S2_fjLj128EEEEELb0ELb0ELb1ELb1EEEvNS_9BwdParamsE --------------------------
	.section	.nv.shared._ZN10layer_norm13ln_bwd_kernelINS_13Kernel_traitsI6__halfS2_S2_S2_fjLj4096ELj1ELj1ELj4ELj16ENS_18Kernel_traits_baseILj4096ES2_S2_S2_S2_fjLj128EEEEELb0ELb0ELb1ELb1EEEvNS_9BwdParamsE,"aw",@nobits
	.sectionflags	@""
	.align	16
	.zero		1024


//--------------------- .nv.shared._ZN10layer_norm13ln_bwd_kernelINS_13Kernel_traitsI6__halfS2_S2_S2_fjLj4096ELj1ELj1ELj4ELj16ENS_18Kernel_traits_baseILj4096ES2_S2_S2_S2_fjLj128EEEEELb0ELb1ELb0ELb0EEEvNS_9BwdParamsE --------------------------
	.section	.nv.shared._ZN10layer_norm13ln_bwd_kernelINS_13Kernel_traitsI6__halfS2_S2_S2_fjLj4096ELj1ELj1ELj4ELj16ENS_18Kernel_traits_baseILj4096ES2_S2_S2_S2_fjLj128EEEEELb0ELb1ELb0ELb0EEEvNS_9BwdParamsE,"aw",@nobits
	.sectionflags	@""
	.align	16
	.zero		1024


//--------------------- .nv.shared._ZN10layer_norm13ln_bwd_kernelINS_13Kernel_traitsI6__halfS2_S2_S2_fjLj4096ELj1ELj1ELj4ELj16ENS_18Kernel_traits_baseILj4096ES2_S2_S2_S2_fjLj128EEEEELb0ELb1ELb0ELb1EEEvNS_9BwdParamsE --------------------------
	.section	.nv.shared._ZN10layer_norm13ln_bwd_kernelINS_13Kernel_traitsI6__halfS2_S2_S2_fjLj4096ELj1ELj1ELj4ELj16ENS_18Kernel_traits_baseILj4096ES2_S2_S2_S2_fjLj128EEEEELb0ELb1ELb0ELb1EEEvNS_9BwdParamsE,"aw",@nobits
	.sectionflags	@""
	.align	16
	.zero		1024


//--------------------- .nv.shared._ZN10layer_norm13ln_bwd_kernelINS_13Kernel_traitsI6__halfS2_S2_S2_fjLj4096ELj1ELj1ELj4ELj16ENS_18Kernel_traits_baseILj4096ES2_S2_S2_S2_fjLj128EEEEELb0ELb1ELb1ELb0EEEvNS_9BwdParamsE --------------------------
	.section	.nv.shared._ZN10layer_norm13ln_bwd_kernelINS_13Kernel_traitsI6__halfS2_S2_S2_fjLj4096ELj1ELj1ELj4ELj16ENS_18Kernel_traits_baseILj4096ES2_S2_S2_S2_fjLj128EEEEELb0ELb1ELb1ELb0EEEvNS_9BwdParamsE,"aw",@nobits
	.sectionflags	@""
	.align	16
	.zero		1024


//--------------------- .nv.shared._ZN10layer_norm13ln_bwd_kernelINS_13Kernel_traitsI6__halfS2_S2_S2_fjLj4096ELj1ELj1ELj4ELj16ENS_18Kernel_traits_baseILj4096ES2_S2_S2_S2_fjLj128EEEEELb0ELb1ELb1ELb1EEEvNS_9BwdParamsE --------------------------
	.section	.nv.shared._ZN10layer_norm13ln_bwd_kernelINS_13Kernel_traitsI6__halfS2_S2_S2_fjLj4096ELj1ELj1ELj4ELj16ENS_18Kernel_traits_baseILj4096ES2_S2_S2_S2_fjLj128EEEEELb0ELb1ELb1ELb1EEEvNS_9BwdParamsE,"aw",@nobits
	.sectionflags	@""
	.align	16
	.zero		1024


//--------------------- .nv.shared._ZN10layer_norm13ln_bwd_kernelINS_13Kernel_traitsI6__halfS2_S2_S2_fjLj4096ELj1ELj1ELj4ELj16ENS_18Kernel_traits_baseILj4096ES2_S2_S2_S2_fjLj128EEEEELb1ELb0ELb0ELb0EEEvNS_9BwdParamsE --------------------------
	.section	.nv.shared._ZN10layer_norm13ln_bwd_kernelINS_13Kernel_traitsI6__halfS2_S2_S2_fjLj4096ELj1ELj1ELj4ELj16ENS_18Kernel_traits_baseILj4096ES2_S2_S2_S2_fjLj128EEEEELb1ELb0ELb0ELb0EEEvNS_9BwdParamsE,"aw",@nobits
	.sectionflags	@""
	.align	16
	.zero		1024


//--------------------- .nv.shared._ZN10layer_norm13ln_bwd_kernelINS_13Kernel_traitsI6__halfS2_S2_S2_fjLj4096ELj1ELj1ELj4ELj16ENS_18Kernel_traits_baseILj4096ES2_S2_S2_S2_fjLj128EEEEELb1ELb0ELb0ELb1EEEvNS_9BwdParamsE --------------------------
	.section	.nv.shared._ZN10layer_norm13ln_bwd_kernelINS_13Kernel_traitsI6__halfS2_S2_S2_fjLj4096ELj1ELj1ELj4ELj16ENS_18Kernel_traits_baseILj4096ES2_S2_S2_S2_fjLj128EEEEELb1ELb0ELb0ELb1EEEvNS_9BwdParamsE,"aw",@nobits
	.sectionflags	@""
	.align	16
	.zero		1024


//--------------------- .nv.shared._ZN10layer_norm22ln_bwd_finalize_kernelINS_22Kernel_traits_finalizeILj4096E6__halfS2_S2_S2_fjLb0ELj1024ELj4ENS_18Kernel_traits_baseILj4096ES2_S2_S2_S2_fjLj1024EEEEELb0ELb0EEEvNS_9BwdParamsE --------------------------
	.section	.nv.shared._ZN10layer_norm22ln_bwd_finalize_kernelINS_22Kernel_traits_finalizeILj4096E6__halfS2_S2_S2_fjLb0ELj1024ELj4ENS_18Kernel_traits_baseILj4096ES2_S2_S2_S2_fjLj1024EEEEELb0ELb0EEEvNS_9BwdParamsE,"aw",@nobits
	.sectionflags	@""
	.align	16
.nv.shared._ZN10layer_norm22ln_bwd_finalize_kernelINS_22Kernel_traits_finalizeILj4096E6__halfS2_S2_S2_fjLb0ELj1024ELj4ENS_18Kernel_traits_baseILj4096ES2_S2_S2_S2_fjLj1024EEEEELb0ELb0EEEvNS_9BwdParamsE:
	.zero		9472


//--------------------- .nv.shared._ZN10layer_norm13ln_bwd_kernelINS_13Kernel_traitsI6__halfS2_S2_S2_fjLj4096ELj1ELj1ELj4ELj16ENS_18Kernel_traits_baseILj4096ES2_S2_S2_S2_fjLj128EEEEELb1ELb0ELb1ELb0EEEvNS_9BwdParamsE --------------------------
	.section	.nv.shared._ZN10layer_norm13ln_bwd_kernelINS_13Kernel_traitsI6__halfS2_S2_S2_fjLj4096ELj1ELj1ELj4ELj16ENS_18Kernel_traits_baseILj4096ES2_S2_S2_S2_fjLj128EEEEELb1ELb0ELb1ELb0EEEvNS_9BwdParamsE,"aw",@nobits
	.sectionflags	@""
	.align	16
	.zero		1024


//--------------------- .nv.shared._ZN10layer_norm22ln_bwd_finalize_kernelINS_22Kernel_traits_finalizeILj4096E6__halfS2_S2_S2_fjLb0ELj1024ELj4ENS_18Kernel_traits_baseILj4096ES2_S2_S2_S2_fjLj1024EEEEELb0ELb1EEEvNS_9BwdParamsE --------------------------
	.section	.nv.shared._ZN10layer_norm22ln_bwd_finalize_kernelINS_22Kernel_traits_finalizeILj4096E6__halfS2_S2_S2_fjLb0ELj1024ELj4ENS_18Kernel_traits_baseILj4096ES2_S2_S2_S2_fjLj1024EEEEELb0ELb1EEEvNS_9BwdParamsE,"aw",@nobits
	.sectionflags	@""
	.align	16
.nv.shared._ZN10layer_norm22ln_bwd_finalize_kernelINS_22Kernel_traits_finalizeILj4096E6__halfS2_S2_S2_fjLb0ELj1024ELj4ENS_18Kernel_traits_baseILj4096ES2_S2_S2_S2_fjLj1024EEEEELb0ELb1EEEvNS_9BwdParamsE:
	.zero		9472


//--------------------- .nv.shared._ZN10layer_norm13ln_bwd_kernelINS_13Kernel_traitsI6__halfS2_S2_S2_fjLj4096ELj1ELj1ELj4ELj16ENS_18Kernel_traits_baseILj4096ES2_S2_S2_S2_fjLj128EEEEELb1ELb0ELb1ELb1EEEvNS_9BwdParamsE --------------------------
	.section	.nv.shared._ZN10layer_norm13ln_bwd_kernelINS_13Kernel_traitsI6__halfS2_S2_S2_fjLj4096ELj1ELj1ELj4ELj16ENS_18Kernel_traits_baseILj4096ES2_S2_S2_S2_fjLj128EEEEELb1ELb0ELb1ELb1EEEvNS_9BwdParamsE,"aw",@nobits
	.sectionflags	@""
	.align	16
	.zero		1024


//--------------------- .nv.shared._ZN10layer_norm13ln_bwd_kernelINS_13Kernel_traitsI6__halfS2_S2_S2_fjLj4096ELj1ELj1ELj4ELj16ENS_18Kernel_traits_baseILj4096ES2_S2_S2_S2_fjLj128EEEEELb1ELb1ELb0ELb0EEEvNS_9BwdParamsE --------------------------
	.section	.nv.shared._ZN10layer_norm13ln_bwd_kernelINS_13Kernel_traitsI6__halfS2_S2_S2_fjLj4096ELj1ELj1ELj4ELj16ENS_18Kernel_traits_baseILj4096ES2_S2_S2_S2_fjLj128EEEEELb1ELb1ELb0ELb0EEEvNS_9BwdParamsE,"aw",@nobits
	.sectionflags	@""
	.align	16
	.zero		1024


//--------------------- .nv.shared._ZN10layer_norm13ln_bwd_kernelINS_13Kernel_traitsI6__halfS2_S2_S2_fjLj4096ELj1ELj1ELj4ELj16ENS_18Kernel_traits_baseILj4096ES2_S2_S2_S2_fjLj128EEEEELb1ELb1ELb0ELb1EEEvNS_9BwdParamsE --------------------------
	.section	.nv.shared._ZN10layer_norm13ln_bwd_kernelINS_13Kernel_traitsI6__halfS2_S2_S2_fjLj4096ELj1ELj1ELj4ELj16ENS_18Kernel_traits_baseILj4096ES2_S2_S2_S2_fjLj128EEEEELb1ELb1ELb0ELb1EEEvNS_9BwdParamsE,"aw",@nobits
	.sectionflags	@""
	.align	16
	.zero		1024


//--------------------- .nv.shared._ZN10layer_norm22ln_bwd_finalize_kernelINS_22Kernel_traits_finalizeILj4096E6__halfS2_S2_S2_fjLb1ELj1024ELj4ENS_18Kernel_traits_baseILj4096ES2_S2_S2_S2_fjLj1024EEEEELb1ELb0EEEvNS_9BwdParamsE --------------------------
	.section	.nv.shared._ZN10layer_norm22ln_bwd_finalize_kernelINS_22Kernel_traits_finalizeILj4096E6__halfS2_S2_S2_fjLb1ELj1024ELj4ENS_18Kernel_traits_baseILj4096ES2_S2_S2_S2_fjLj1024EEEEELb1ELb0EEEvNS_9BwdParamsE,"aw",@nobits
	.sectionflags	@""
	.align	16
.nv.shared._ZN10layer_norm22ln_bwd_finalize_kernelINS_22Kernel_traits_finalizeILj4096E6__halfS2_S2_S2_fjLb1ELj1024ELj4ENS_18Kernel_traits_baseILj4096ES2_S2_S2_S2_fjLj1024EEEEELb1ELb0EEEvNS_9BwdParamsE:
	.zero		13696


//--------------------- .nv.shared._ZN10layer_norm13ln_bwd_kernelINS_13Kernel_traitsI6__halfS2_S2_S2_fjLj4096ELj1ELj1ELj4ELj16ENS_18Kernel_traits_baseILj4096ES2_S2_S2_S2_fjLj128EEEEELb1ELb1ELb1ELb0EEEvNS_9BwdParamsE --------------------------
	.section	.nv.shared._ZN10layer_norm13ln_bwd_kernelINS_13Kernel_traitsI6__halfS2_S2_S2_fjLj4096ELj1ELj1ELj4ELj16ENS_18Kernel_traits_baseILj4096ES2_S2_S2_S2_fjLj128EEEEELb1ELb1ELb1ELb0EEEvNS_9BwdParamsE,"aw",@nobits
	.sectionflags	@""
	.align	16
	.zero		1024


//--------------------- .nv.shared._ZN10layer_norm22ln_bwd_finalize_kernelINS_22Kernel_traits_finalizeILj4096E6__halfS2_S2_S2_fjLb1ELj1024ELj4ENS_18Kernel_traits_baseILj4096ES2_S2_S2_S2_fjLj1024EEEEELb1ELb1EEEvNS_9BwdParamsE --------------------------
	.section	.nv.shared._ZN10layer_norm22ln_bwd_finalize_kernelINS_22Kernel_traits_finalizeILj4096E6__halfS2_S2_S2_fjLb1ELj1024ELj4ENS_18Kernel_traits_baseILj4096ES2_S2_S2_S2_fjLj1024EEEEELb1ELb1EEEvNS_9BwdParamsE,"aw",@nobits
	.sectionflags	@""
	.align	16
.nv.shared._ZN10layer_norm22ln_bwd_finalize_kernelINS_22Kernel_traits_finalizeILj4096E6__halfS2_S2_S2_fjLb1ELj1024ELj4ENS_18Kernel_traits_baseILj4096ES2_S2_S2_S2_fjLj1024EEEEELb1ELb1EEEvNS_9BwdParamsE:
	.zero		13696


//--------------------- .nv.shared._ZN10layer_norm13ln_bwd_kernelINS_13Kernel_traitsI6__halfS2_S2_S2_fjLj4096ELj1ELj1ELj4ELj16ENS_18Kernel_traits_baseILj4096ES2_S2_S2_S2_fjLj128EEEEELb1ELb1ELb1ELb1EEEvNS_9BwdParamsE --------------------------
	.section	.nv.shared._ZN10layer_norm13ln_bwd_kernelINS_13Kernel_traitsI6__halfS2_S2_S2_fjLj4096ELj1ELj1ELj4ELj16ENS_18Kernel_traits_baseILj4096ES2_S2_S2_S2_fjLj128EEEEELb1ELb1ELb1ELb1EEEvNS_9BwdParamsE,"aw",@nobits
	.sectionflags	@""
	.align	16
	.zero		1024


//--------------------- .nv.shared._ZN10layer_norm13ln_bwd_kernelINS_13Kernel_traitsIf13__nv_bfloat16S2_S2_fjLj4096ELj1ELj1ELj4ELj16ENS_18Kernel_traits_baseILj4096EfS2_S2_S2_fjLj128EEEEELb0ELb0ELb0ELb0EEEvNS_9BwdParamsE --------------------------
	.section	.nv.shared._ZN10layer_norm13ln_bwd_kernelINS_13Kernel_traitsIf13__nv_bfloat16S2_S2_fjLj4096ELj1ELj1ELj4ELj16ENS_18Kernel_traits_baseILj4096EfS2_S2_S2_fjLj128EEEEELb0ELb0ELb0ELb0EEEvNS_9BwdParamsE,"aw",@nobits
	.sectionflags	@""
	.align	16
	.zero		1024


//--------------------- .nv.shared._ZN10layer_norm13ln_bwd_kernelINS_13Kernel_traitsIf13__nv_bfloat16S2_S2_fjLj4096ELj1ELj1ELj4ELj16ENS_18Kernel_traits_baseILj4096EfS2_S2_S2_fjLj128EEEEELb0ELb0ELb0ELb1EEEvNS_9BwdParamsE --------------------------
	.section	.nv.shared._ZN10layer_norm13ln_bwd_kernelINS_13Kernel_traitsIf13__nv_bfloat16S2_S2_fjLj4096ELj1ELj1ELj4ELj16ENS_18Kernel_traits_baseILj4096EfS2_S2_S2_fjLj128EEEEELb0ELb0ELb0ELb1EEEvNS_9BwdParamsE,"aw",@nobits
	.sectionflags	@""
	.align	16
	.zero		1024


//--------------------- .nv.shared._ZN10layer_norm13ln_bwd_kernelINS_13Kernel_traitsIf13__nv_bfloat16S2_S2_fjLj4096ELj1ELj1ELj4ELj16ENS_18Kernel_traits_baseILj4096EfS2_S2_S2_fjLj128EEEEELb0ELb0ELb1ELb0EEEvNS_9BwdParamsE --------------------------
	.section	.nv.shared._ZN10layer_norm13ln_bwd_kernelINS_13Kernel_traitsIf13__nv_bfloat16S2_S2_fjLj4096ELj1ELj1ELj4ELj16ENS_18Kernel_traits_baseILj4096EfS2_S2_S2_fjLj128EEEEELb0ELb0ELb1ELb0EEEvNS_9BwdParamsE,"aw",@nobits
	.sectionflags	@""
	.align	16
	.zero		1024


//--------------------- .nv.shared._ZN10layer_norm13ln_bwd_kernelINS_13Kernel_traitsIf13__nv_bfloat16S2_S2_fjLj4096ELj1ELj1ELj4ELj16ENS_18Kernel_traits_baseILj4096EfS2_S2_S2_fjLj128EEEEELb0ELb0ELb1ELb1EEEvNS_9BwdParamsE --------------------------
	.section	.nv.shared._ZN10layer_norm13ln_bwd_kernelINS_13Kernel_traitsIf13__nv_bfloat16S2_S2_fjLj4096ELj1ELj1ELj4ELj16ENS_18Kernel_traits_baseILj4096EfS2_S2_S2_fjLj128EEEEELb0ELb0ELb1ELb1EEEvNS_9BwdParamsE,"aw",@nobits
	.sectionflags	@""
	.align	16
	.zero		1024


//--------------------- .nv.shared._ZN10layer_norm13ln_bwd_kernelINS_13Kernel_traitsIf13__nv_bfloat16S2_S2_fjLj4096ELj1ELj1ELj4ELj16ENS_18Kernel_traits_baseILj4096EfS2_S2_S2_fjLj128EEEEELb0ELb1ELb0ELb0EEEvNS_9BwdParamsE --------------------------
	.section	.nv.shared._ZN10layer_norm13ln_bwd_kernelINS_13Kernel_traitsIf13__nv_bfloat16S2_S2_fjLj4096ELj1ELj1ELj4ELj16ENS_18Kernel_traits_baseILj4096EfS2_S2_S2_fjLj128EEEEELb0ELb1ELb0ELb0EEEvNS_9BwdParamsE,"aw",@nobits
	.sectionflags	@""
	.align	16
	.zero		1024


//--------------------- .nv.shared._ZN10layer_norm13ln_bwd_kernelINS_13Kernel_traitsIf13__nv_bfloat16S2_S2_fjLj4096ELj1ELj1ELj4ELj16ENS_18Kernel_traits_baseILj4096EfS2_S2_S2_fjLj128EEEEELb0ELb1ELb0ELb1EEEvNS_9BwdParamsE --------------------------
	.section	.nv.shared._ZN10layer_norm13ln_bwd_kernelINS_13Kernel_traitsIf13__nv_bfloat16S2_S2_fjLj4096ELj1ELj1ELj4ELj16ENS_18Kernel_traits_baseILj4096EfS2_S2_S2_fjLj128EEEEELb0ELb1ELb0ELb1EEEvNS_9BwdParamsE,"aw",@nobits
	.sectionflags	@""
	.align	16
	.zero		1024


//--------------------- .nv.shared._ZN10layer_norm13ln_bwd_kernelINS_13Kernel_traitsIf13__nv_bfloat16S2_S2_fjLj4096ELj1ELj1ELj4ELj16ENS_18Kernel_traits_baseILj4096EfS2_S2_S2_fjLj128EEEEELb0ELb1ELb1ELb0EEEvNS_9BwdParamsE --------------------------
	.section	.nv.shared._ZN10layer_norm13ln_bwd_kernelINS_13Kernel_traitsIf13__nv_bfloat16S2_S2_fjLj4096ELj1ELj1ELj4ELj16ENS_18Kernel_traits_baseILj4096EfS2_S2_S2_fjLj128EEEEELb0ELb1ELb1ELb0EEEvNS_9BwdParamsE,"aw",@nobits
	.sectionflags	@""
	.align	16
	.zero		1024


//--------------------- .nv.shared._ZN10layer_norm13ln_bwd_kernelINS_13Kernel_traitsIf13__nv_bfloat16S2_S2_fjLj4096ELj1ELj1ELj4ELj16ENS_18Kernel_traits_baseILj4096EfS2_S2_S2_fjLj128EEEEELb0ELb1ELb1ELb1EEEvNS_9BwdParamsE --------------------------
	.section	.nv.shared._ZN10layer_norm13ln_bwd_kernelINS_13Kernel_traitsIf13__nv_bfloat16S2_S2_fjLj4096ELj1ELj1ELj4ELj16ENS_18Kernel_traits_baseILj4096EfS2_S2_S2_fjLj128EEEEELb0ELb1ELb1ELb1EEEvNS_9BwdParamsE,"aw",@nobits
	.sectionflags	@""
	.align	16
	.zero		1024


//--------------------- .nv.shared._ZN10layer_norm13ln_bwd_kernelINS_13Kernel_traitsIf13__nv_bfloat16S2_S2_fjLj4096ELj1ELj1ELj4ELj16ENS_18Kernel_traits_baseILj4096EfS2_S2_S2_fjLj128EEEEELb1ELb0ELb0ELb0EEEvNS_9BwdParamsE --------------------------
	.section	.nv.shared._ZN10layer_norm13ln_bwd_kernelINS_13Kernel_traitsIf13__nv_bfloat16S2_S2_fjLj4096ELj1ELj1ELj4ELj16ENS_18Kernel_traits_baseILj4096EfS2_S2_S2_fjLj128EEEEELb1ELb0ELb0ELb0EEEvNS_9BwdParamsE,"aw",@nobits
	.sectionflags	@""
	.align	16
	.zero		1024


//--------------------- .nv.shared._ZN10layer_norm13ln_bwd_kernelINS_13Kernel_traitsIf13__nv_bfloat16S2_S2_fjLj4096ELj1ELj1ELj4ELj16ENS_18Kernel_traits_baseILj4096EfS2_S2_S2_fjLj128EEEEELb1ELb0ELb0ELb1EEEvNS_9BwdParamsE --------------------------
	.section	.nv.shared._ZN10layer_norm13ln_bwd_kernelINS_13Kernel_traitsIf13__nv_bfloat16S2_S2_fjLj4096ELj1ELj1ELj4ELj16ENS_18Kernel_traits_baseILj4096EfS2_S2_S2_fjLj128EEEEELb1ELb0ELb0ELb1EEEvNS_9BwdParamsE,"aw",@nobits
	.sectionflags	@""
	.align	16
	.zero		1024


//--------------------- .nv.shared._ZN10layer_norm22ln_bwd_finalize_kernelINS_22Kernel_traits_finalizeILj4096Ef13__nv_bfloat16S2_S2_fjLb0ELj1024ELj4ENS_18Kernel_traits_baseILj4096EfS2_S2_S2_fjLj1024EEEEELb0ELb0EEEvNS_9BwdParamsE --------------------------
	.section	.nv.shared._ZN10layer_norm22ln_bwd_finalize_kernelINS_22Kernel_traits_finalizeILj4096Ef13__nv_bfloat16S2_S2_fjLb0ELj1024ELj4ENS_18Kernel_traits_baseILj4096EfS2_S2_S2_fjLj1024EEEEELb0ELb0EEEvNS_9BwdParamsE,"aw",@nobits
	.sectionflags	@""
	.align	16
.nv.shared._ZN10layer_norm22ln_bwd_finalize_kernelINS_22Kernel_traits_finalizeILj4096Ef13__nv_bfloat16S2_S2_fjLb0ELj1024ELj4ENS_18Kernel_traits_baseILj4096EfS2_S2_S2_fjLj1024EEEEELb0ELb0EEEvNS_9BwdParamsE:
	.zero		9472


//--------------------- .nv.shared._ZN10layer_norm13ln_bwd_kernelINS_13Kernel_traitsIf13__nv_bfloat16S2_S2_fjLj4096ELj1ELj1ELj4ELj16ENS_18Kernel_traits_baseILj4096EfS2_S2_S2_fjLj128EEEEELb1ELb0ELb1ELb0EEEvNS_9BwdParamsE --------------------------
	.section	.nv.shared._ZN10layer_norm13ln_bwd_kernelINS_13Kernel_traitsIf13__nv_bfloat16S2_S2_fjLj4096ELj1ELj1ELj4ELj16ENS_18Kernel_traits_baseILj4096EfS2_S2_S2_fjLj128EEEEELb1ELb0ELb1ELb0EEEvNS_9BwdParamsE,"aw",@nobits
	.sectionflags	@""
	.align	16
	.zero		1024


//--------------------- .nv.shared._ZN10layer_norm22ln_bwd_finalize_kernelINS_22Kernel_traits_finalizeILj4096Ef13__nv_bfloat16S2_S2_fjLb0ELj1024ELj4ENS_18Kernel_traits_baseILj4096EfS2_S2_S2_fjLj1024EEEEELb0ELb1EEEvNS_9BwdParamsE --------------------------
	.section	.nv.shared._ZN10layer_norm22ln_bwd_finalize_kernelINS_22Kernel_traits_finalizeILj4096Ef13__nv_bfloat16S2_S2_fjLb0ELj1024ELj4ENS_18Kernel_traits_baseILj4096EfS2_S2_S2_fjLj1024EEEEELb0ELb1EEEvNS_9BwdParamsE,"aw",@nobits
	.sectionflags	@""
	.align	16
.nv.shared._ZN10layer_norm22ln_bwd_finalize_kernelINS_22Kernel_traits_finalizeILj4096Ef13__nv_bfloat16S2_S2_fjLb0ELj1024ELj4ENS_18Kernel_traits_baseILj4096EfS2_S2_S2_fjLj1024EEEEELb0ELb1EEEvNS_9BwdParamsE:
	.zero		9472


//--------------------- .nv.shared._ZN10layer_norm13ln_bwd_kernelINS_13Kernel_traitsIf13__nv_bfloat16S2_S2_fjLj4096ELj1ELj1ELj4ELj16ENS_18Kernel_traits_baseILj4096EfS2_S2_S2_fjLj128EEEEELb1ELb0ELb1ELb1EEEvNS_9BwdParamsE --------------------------
	.section	.nv.shared._ZN10layer_norm13ln_bwd_kernelINS_13Kernel_traitsIf13__nv_bfloat16S2_S2_fjLj4096ELj1ELj1ELj4ELj16ENS_18Kernel_traits_baseILj4096EfS2_S2_S2_fjLj128EEEEELb1ELb0ELb1ELb1EEEvNS_9BwdParamsE,"aw",@nobits
	.sectionflags	@""
	.align	16
	.zero		1024


//--------------------- .nv.shared._ZN10layer_norm13ln_bwd_kernelINS_13Kernel_traitsIf13__nv_bfloat16S2_S2_fjLj4096ELj1ELj1ELj4ELj16ENS_18Kernel_traits_baseILj4096EfS2_S2_S2_fjLj128EEEEELb1ELb1ELb0ELb0EEEvNS_9BwdParamsE --------------------------
	.section	.nv.shared._ZN10layer_norm13ln_bwd_kernelINS_13Kernel_traitsIf13__nv_bfloat16S2_S2_fjLj4096ELj1ELj1ELj4ELj16ENS_18Kernel_traits_baseILj4096EfS2_S2_S2_fjLj128EEEEELb1ELb1ELb0ELb0EEEvNS_9BwdParamsE,"aw",@nobits
	.sectionflags	@""
	.align	16
	.zero		1024


//--------------------- .nv.shared._ZN10layer_norm13ln_bwd_kernelINS_13Kernel_traitsIf13__nv_bfloat16S2_S2_fjLj4096ELj1ELj1ELj4ELj16ENS_18Kernel_traits_baseILj4096EfS2_S2_S2_fjLj128EEEEELb1ELb1ELb0ELb1EEEvNS_9BwdParamsE --------------------------
	.section	.nv.shared._ZN10layer_norm13ln_bwd_kernelINS_13Kernel_traitsIf13__nv_bfloat16S2_S2_fjLj4096ELj1ELj1ELj4ELj16ENS_18Kernel_traits_baseILj4096EfS2_S2_S2_fjLj128EEEEELb1ELb1ELb0ELb1EEEvNS_9BwdParamsE,"aw",@nobits
	.sectionflags	@""
	.align	16
	.zero		1024


//--------------------- .nv.shared._ZN10layer_norm22ln_bwd_finalize_kernelINS_22Kernel_traits_finalizeILj4096Ef13__nv_bfloat16S2_S2_fjLb1ELj1024ELj4ENS_18Kernel_traits_baseILj4096EfS2_S2_S2_fjLj1024EEEEELb1ELb0EEEvNS_9BwdParamsE --------------------------
	.section	.nv.shared._ZN10layer_norm22ln_bwd_finalize_kernelINS_22Kernel_traits_finalizeILj4096Ef13__nv_bfloat16S2_S2_fjLb1ELj1024ELj4ENS_18Kernel_traits_baseILj4096EfS2_S2_S2_fjLj1024EEEEELb1ELb0EEEvNS_9BwdParamsE,"aw",@nobits
	.sectionflags	@""
	.align	16
.nv.shared._ZN10layer_norm22ln_bwd_finalize_kernelINS_22Kernel_traits_finalizeILj4096Ef13__nv_bfloat16S2_S2_fjLb1ELj1024ELj4ENS_18Kernel_traits_baseILj4096EfS2_S2_S2_fjLj1024EEEEELb1ELb0EEEvNS_9BwdParamsE:
	.zero		13696


//--------------------- .nv.shared._ZN10layer_norm13ln_bwd_kernelINS_13Kernel_traitsIf13__nv_bfloat16S2_S2_fjLj4096ELj1ELj1ELj4ELj16ENS_18Kernel_traits_baseILj4096EfS2_S2_S2_fjLj128EEEEELb1ELb1ELb1ELb0EEEvNS_9BwdParamsE --------------------------
	.section	.nv.shared._ZN10layer_norm13ln_bwd_kernelINS_13Kernel_traitsIf13__nv_bfloat16S2_S2_fjLj4096ELj1ELj1ELj4ELj16ENS_18Kernel_traits_baseILj4096EfS2_S2_S2_fjLj128EEEEELb1ELb1ELb1ELb0EEEvNS_9BwdParamsE,"aw",@nobits
	.sectionflags	@""
	.align	16
	.zero		1024


//--------------------- .nv.shared._ZN10layer_norm22ln_bwd_finalize_kernelINS_22Kernel_traits_finalizeILj4096Ef13__nv_bfloat16S2_S2_fjLb1ELj1024ELj4ENS_18Kernel_traits_baseILj4096EfS2_S2_S2_fjLj1024EEEEELb1ELb1EEEvNS_9BwdParamsE --------------------------
	.section	.nv.shared._ZN10layer_norm22ln_bwd_finalize_kernelINS_22Kernel_traits_finalizeILj4096Ef13__nv_bfloat16S2_S2_fjLb1ELj1024ELj4ENS_18Kernel_traits_baseILj4096EfS2_S2_S2_fjLj1024EEEEELb1ELb1EEEvNS_9BwdParamsE,"aw",@nobits
	.sectionflags	@""
	.align	16
.nv.shared._ZN10layer_norm22ln_bwd_finalize_kernelINS_22Kernel_traits_finalizeILj4096Ef13__nv_bfloat16S2_S2_fjLb1ELj1024ELj4ENS_18Kernel_traits_baseILj4096EfS2_S2_S2_fjLj1024EEEEELb1ELb1EEEvNS_9BwdParamsE:
	.zero		13696


//--------------------- .nv.shared._ZN10layer_norm13ln_bwd_kernelINS_13Kernel_traitsIf13__nv_bfloat16S2_S2_fjLj4096ELj1ELj1ELj4ELj16ENS_18Kernel_traits_baseILj4096EfS2_S2_S2_fjLj128EEEEELb1ELb1ELb1ELb1EEEvNS_9BwdParamsE --------------------------
	.section	.nv.shared._ZN10layer_norm13ln_bwd_kernelINS_13Kernel_traitsIf13__nv_bfloat16S2_S2_fjLj4096ELj1ELj1ELj4ELj16ENS_18Kernel_traits_baseILj4096EfS2_S2_S2_fjLj128EEEEELb1ELb1ELb1ELb1EEEvNS_9BwdParamsE,"aw",@nobits
	.sectionflags	@""
	.align	16
	.zero		1024


//--------------------- .nv.shared._ZN10layer_norm13ln_bwd_kernelINS_13Kernel_traitsI13__nv_bfloat16S2_fS2_fjLj4096ELj1ELj1ELj4ELj16ENS_18Kernel_traits_baseILj4096ES2_S2_fS2_fjLj128EEEEELb0ELb0ELb0ELb0EEEvNS_9BwdParamsE --------------------------
	.section	.nv.shared._ZN10layer_norm13ln_bwd_kernelINS_13Kernel_traitsI13__nv_bfloat16S2_fS2_fjLj4096ELj1ELj1ELj4ELj16ENS_18Kernel_traits_baseILj4096ES2_S2_fS2_fjLj128EEEEELb0ELb0ELb0ELb0EEEvNS_9BwdParamsE,"aw",@nobits
	.sectionflags	@""
	.align	16
	.zero		1024


//--------------------- .nv.shared._ZN10layer_norm13ln_bwd_kernelINS_13Kernel_traitsI13__nv_bfloat16S2_fS2_fjLj4096ELj1ELj1ELj4ELj16ENS_18Kernel_traits_baseILj4096ES2_S2_fS2_fjLj128EEEEELb0ELb0ELb0ELb1EEEvNS_9BwdParamsE --------------------------
	.section	.nv.shared._ZN10layer_norm13ln_bwd_kernelINS_13Kernel_traitsI13__nv_bfloat16S2_fS2_fjLj4096ELj1ELj1ELj4ELj16ENS_18Kernel_traits_baseILj4096ES2_S2_fS2_fjLj128EEEEELb0ELb0ELb0ELb1EEEvNS_9BwdParamsE,"aw",@nobits
	.sectionflags	@""
	.align	16
	.zero		1024


//--------------------- .nv.shared._ZN10layer_norm13ln_bwd_kernelINS_13Kernel_traitsI13__nv_bfloat16S2_fS2_fjLj4096ELj1ELj1ELj4ELj16ENS_18Kernel_traits_baseILj4096ES2_S2_fS2_fjLj128EEEEELb0ELb0ELb1ELb0EEEvNS_9BwdParamsE --------------------------
	.section	.nv.shared._ZN10layer_norm13ln_bwd_kernelINS_13Kernel_traitsI13__nv_bfloat16S2_fS2_fjLj4096ELj1ELj1ELj4ELj16ENS_18Kernel_traits_baseILj4096ES2_S2_fS2_fjLj128EEEEELb0ELb0ELb1ELb0EEEvNS_9BwdParamsE,"aw",@nobits
	.sectionflags	@""
	.align	16
	.zero		1024


//--------------------- .nv.shared._ZN10layer_norm13ln_bwd_kernelINS_13Kernel_traitsI13__nv_bfloat16S2_fS2_fjLj4096ELj1ELj1ELj4ELj16ENS_18Kernel_traits_baseILj4096ES2_S2_fS2_fjLj128EEEEELb0ELb0ELb1ELb1EEEvNS_9BwdParamsE --------------------------
	.section	.nv.shared._ZN10layer_norm13ln_bwd_kernelINS_13Kernel_traitsI13__nv_bfloat16S2_fS2_fjLj4096ELj1ELj1ELj4ELj16ENS_18Kernel_traits_baseILj4096ES2_S2_fS2_fjLj128EEEEELb0ELb0ELb1ELb1EEEvNS_9BwdParamsE,"aw",@nobits
	.sectionflags	@""
	.align	16
	.zero		1024


//--------------------- .nv.shared._ZN10layer_norm13ln_bwd_kernelINS_13Kernel_traitsI13__nv_bfloat16S2_fS2_fjLj4096ELj1ELj1ELj4ELj16ENS_18Kernel_traits_baseILj4096ES2_S2_fS2_fjLj128EEEEELb0ELb1ELb0ELb0EEEvNS_9BwdParamsE --------------------------
	.section	.nv.shared._ZN10layer_norm13ln_bwd_kernelINS_13Kernel_traitsI13__nv_bfloat16S2_fS2_fjLj4096ELj1ELj1ELj4ELj16ENS_18Kernel_traits_baseILj4096ES2_S2_fS2_fjLj128EEEEELb0ELb1ELb0ELb0EEEvNS_9BwdParamsE,"aw",@nobits
	.sectionflags	@""
	.align	16
	.zero		1024


//--------------------- .nv.shared._ZN10layer_norm13ln_bwd_kernelINS_13Kernel_traitsI13__nv_bfloat16S2_fS2_fjLj4096ELj1ELj1ELj4ELj16ENS_18Kernel_traits_baseILj4096ES2_S2_fS2_fjLj128EEEEELb0ELb1ELb0ELb1EEEvNS_9BwdParamsE --------------------------
	.section	.nv.shared._ZN10layer_norm13ln_bwd_kernelINS_13Kernel_traitsI13__nv_bfloat16S2_fS2_fjLj4096ELj1ELj1ELj4ELj16ENS_18Kernel_traits_baseILj4096ES2_S2_fS2_fjLj128EEEEELb0ELb1ELb0ELb1EEEvNS_9BwdParamsE,"aw",@nobits
	.sectionflags	@""
	.align	16
	.zero		1024


//--------------------- .nv.shared._ZN10layer_norm13ln_bwd_kernelINS_13Kernel_traitsI13__nv_bfloat16S2_fS2_fjLj4096ELj1ELj1ELj4ELj16ENS_18Kernel_traits_baseILj4096ES2_S2_fS2_fjLj128EEEEELb0ELb1ELb1ELb0EEEvNS_9BwdParamsE --------------------------
	.section	.nv.shared._ZN10layer_norm13ln_bwd_kernelINS_13Kernel_traitsI13__nv_bfloat16S2_fS2_fjLj4096ELj1ELj1ELj4ELj16ENS_18Kernel_traits_baseILj4096ES2_S2_fS2_fjLj128EEEEELb0ELb1ELb1ELb0EEEvNS_9BwdParamsE,"aw",@nobits
	.sectionflags	@""
	.align	16
	.zero		1024


//--------------------- .nv.shared._ZN10layer_norm13ln_bwd_kernelINS_13Kernel_traitsI13__nv_bfloat16S2_fS2_fjLj4096ELj1ELj1ELj4ELj16ENS_18Kernel_traits_baseILj4096ES2_S2_fS2_fjLj128EEEEELb0ELb1ELb1ELb1EEEvNS_9BwdParamsE --------------------------
	.section	.nv.shared._ZN10layer_norm13ln_bwd_kernelINS_13Kernel_traitsI13__nv_bfloat16S2_fS2_fjLj4096ELj1ELj1ELj4ELj16ENS_18Kernel_traits_baseILj4096ES2_S2_fS2_fjLj128EEEEELb0ELb1ELb1ELb1EEEvNS_9BwdParamsE,"aw",@nobits
	.sectionflags	@""
	.align	16
	.zero		1024


//--------------------- .nv.shared._ZN10layer_norm13ln_bwd_kernelINS_13Kernel_traitsI13__nv_bfloat16S2_fS2_fjLj4096ELj1ELj1ELj4ELj16ENS_18Kernel_traits_baseILj4096ES2_S2_fS2_fjLj128EEEEELb1ELb0ELb0ELb0EEEvNS_9BwdParamsE --------------------------
	.section	.nv.shared._ZN10layer_norm13ln_bwd_kernelINS_13Kernel_traitsI13__nv_bfloat16S2_fS2_fjLj4096ELj1ELj1ELj4ELj16ENS_18Kernel_traits_baseILj4096ES2_S2_fS2_fjLj128EEEEELb1ELb0ELb0ELb0EEEvNS_9BwdParamsE,"aw",@nobits
	.sectionflags	@""
	.align	16
	.zero		1024


//--------------------- .nv.shared._ZN10layer_norm13ln_bwd_kernelINS_13Kernel_traitsI13__nv_bfloat16S2_fS2_fjLj4096ELj1ELj1ELj4ELj16ENS_18Kernel_traits_baseILj4096ES2_S2_fS2_fjLj128EEEEELb1ELb0ELb0ELb1EEEvNS_9BwdParamsE --------------------------
	.section	.nv.shared._ZN10layer_norm13ln_bwd_kernelINS_13Kernel_traitsI13__nv_bfloat16S2_fS2_fjLj4096ELj1ELj1ELj4ELj16ENS_18Kernel_traits_baseILj4096ES2_S2_fS2_fjLj128EEEEELb1ELb0ELb0ELb1EEEvNS_9BwdParamsE,"aw",@nobits
	.sectionflags	@""
	.align	16
	.zero		1024


//--------------------- .nv.shared._ZN10layer_norm22ln_bwd_finalize_kernelINS_22Kernel_traits_finalizeILj4096E13__nv_bfloat16S2_fS2_fjLb0ELj1024ELj4ENS_18Kernel_traits_baseILj4096ES2_S2_fS2_fjLj1024EEEEELb0ELb0EEEvNS_9BwdParamsE --------------------------
	.section	.nv.shared._ZN10layer_norm22ln_bwd_finalize_kernelINS_22Kernel_traits_finalizeILj4096E13__nv_bfloat16S2_fS2_fjLb0ELj1024ELj4ENS_18Kernel_traits_baseILj4096ES2_S2_fS2_fjLj1024EEEEELb0ELb0EEEvNS_9BwdParamsE,"aw",@nobits
	.sectionflags	@""
	.align	16
.nv.shared._ZN10layer_norm22ln_bwd_finalize_kernelINS_22Kernel_traits_finalizeILj4096E13__nv_bfloat16S2_fS2_fjLb0ELj1024ELj4ENS_18Kernel_traits_baseILj4096ES2_S2_fS2_fjLj1024EEEEELb0ELb0EEEvNS_9BwdParamsE:
	.zero		9472


//--------------------- .nv.shared._ZN10layer_norm13ln_bwd_kernelINS_13Kernel_traitsI13__nv_bfloat16S2_fS2_fjLj4096ELj1ELj1ELj4ELj16ENS_18Kernel_traits_baseILj4096ES2_S2_fS2_fjLj128EEEEELb1ELb0ELb1ELb0EEEvNS_9BwdParamsE --------------------------
	.section	.nv.shared._ZN10layer_norm13ln_bwd_kernelINS_13Kernel_traitsI13__nv_bfloat16S2_fS2_fjLj4096ELj1ELj1ELj4ELj16ENS_18Kernel_traits_baseILj4096ES2_S2_fS2_fjLj128EEEEELb1ELb0ELb1ELb0EEEvNS_9BwdParamsE,"aw",@nobits
	.sectionflags	@""
	.align	16
	.zero		1024


//--------------------- .nv.shared._ZN10layer_norm22ln_bwd_finalize_kernelINS_22Kernel_traits_finalizeILj4096E13__nv_bfloat16S2_fS2_fjLb0ELj1024ELj4ENS_18Kernel_traits_baseILj4096ES2_S2_fS2_fjLj1024EEEEELb0ELb1EEEvNS_9BwdParamsE --------------------------
	.section	.nv.shared._ZN10layer_norm22ln_bwd_finalize_kernelINS_22Kernel_traits_finalizeILj4096E13__nv_bfloat16S2_fS2_fjLb0ELj1024ELj4ENS_18Kernel_traits_baseILj4096ES2_S2_fS2_fjLj1024EEEEELb0ELb1EEEvNS_9BwdParamsE,"aw",@nobits
	.sectionflags	@""
	.align	16
.nv.shared._ZN10layer_norm22ln_bwd_finalize_kernelINS_22Kernel_traits_finalizeILj4096E13__nv_bfloat16S2_fS2_fjLb0ELj1024ELj4ENS_18Kernel_traits_baseILj4096ES2_S2_fS2_fjLj1024EEEEELb0ELb1EEEvNS_9BwdParamsE:
	.zero		9472


//--------------------- .nv.shared._ZN10layer_norm13ln_bwd_kernelINS_13Kernel_traitsI13__nv_bfloat16S2_fS2_fjLj4096ELj1ELj1ELj4ELj16ENS_18Kernel_traits_baseILj4096ES2_S2_fS2_fjLj128EEEEELb1ELb0ELb1ELb1EEEvNS_9BwdParamsE --------------------------
	.section	.nv.shared._ZN10layer_norm13ln_bwd_kernelINS_13Kernel_traitsI13__nv_bfloat16S2_fS2_fjLj4096ELj1ELj1ELj4ELj16ENS_18Kernel_traits_baseILj4096ES2_S2_fS2_fjLj128EEEEELb1ELb0ELb1ELb1EEEvNS_9BwdParamsE,"aw",@nobits
	.sectionflags	@""
	.align	16
	.zero		1024


//--------------------- .nv.shared._ZN10layer_norm13ln_bwd_kernelINS_13Kernel_traitsI13__nv_bfloat16S2_fS2_fjLj4096ELj1ELj1ELj4ELj16ENS_18Kernel_traits_baseILj4096ES2_S2_fS2_fjLj128EEEEELb1ELb1ELb0ELb0EEEvNS_9BwdParamsE --------------------------
	.section	.nv.shared._ZN10layer_norm13ln_bwd_kernelINS_13Kernel_traitsI13__nv_bfloat16S2_fS2_fjLj4096ELj1ELj1ELj4ELj16ENS_18Kernel_traits_baseILj4096ES2_S2_fS2_fjLj128EEEEELb1ELb1ELb0ELb0EEEvNS_9BwdParamsE,"aw",@nobits
	.sectionflags	@""
	.align	16
	.zero		1024


//--------------------- .nv.shared._ZN10layer_norm13ln_bwd_kernelINS_13Kernel_traitsI13__nv_bfloat16S2_fS2_fjLj4096ELj1ELj1ELj4ELj16ENS_18Kernel_traits_baseILj4096ES2_S2_fS2_fjLj128EEEEELb1ELb1ELb0ELb1EEEvNS_9BwdParamsE --------------------------
	.section	.nv.shared._ZN10layer_norm13ln_bwd_kernelINS_13Kernel_traitsI13__nv_bfloat16S2_fS2_fjLj4096ELj1ELj1ELj4ELj16ENS_18Kernel_traits_baseILj4096ES2_S2_fS2_fjLj128EEEEELb1ELb1ELb0ELb1EEEvNS_9BwdParamsE,"aw",@nobits
	.sectionflags	@""
	.align	16
	.zero		1024


//--------------------- .nv.shared._ZN10layer_norm22ln_bwd_finalize_kernelINS_22Kernel_traits_finalizeILj4096E13__nv_bfloat16S2_fS2_fjLb1ELj1024ELj4ENS_18Kernel_traits_baseILj4096ES2_S2_fS2_fjLj1024EEEEELb1ELb0EEEvNS_9BwdParamsE --------------------------
	.section	.nv.shared._ZN10layer_norm22ln_bwd_finalize_kernelINS_22Kernel_traits_finalizeILj4096E13__nv_bfloat16S2_fS2_fjLb1ELj1024ELj4ENS_18Kernel_traits_baseILj4096ES2_S2_fS2_fjLj1024EEEEELb1ELb0EEEvNS_9BwdParamsE,"aw",@nobits
	.sectionflags	@""
	.align	16
.nv.shared._ZN10layer_norm22ln_bwd_finalize_kernelINS_22Kernel_traits_finalizeILj4096E13__nv_bfloat16S2_fS2_fjLb1ELj1024ELj4ENS_18Kernel_traits_baseILj4096ES2_S2_fS2_fjLj1024EEEEELb1ELb0EEEvNS_9BwdParamsE:
	.zero		13696


//--------------------- .nv.shared._ZN10layer_norm13ln_bwd_kernelINS_13Kernel_traitsI13__nv_bfloat16S2_fS2_fjLj4096ELj1ELj1ELj4ELj16ENS_18Kernel_traits_baseILj4096ES2_S2_fS2_fjLj128EEEEELb1ELb1ELb1ELb0EEEvNS_9BwdParamsE --------------------------
	.section	.nv.shared._ZN10layer_norm13ln_bwd_kernelINS_13Kernel_traitsI13__nv_bfloat16S2_fS2_fjLj4096ELj1ELj1ELj4ELj16ENS_18Kernel_traits_baseILj4096ES2_S2_fS2_fjLj128EEEEELb1ELb1ELb1ELb0EEEvNS_9BwdParamsE,"aw",@nobits
	.sectionflags	@""
	.align	16
	.zero		1024


//--------------------- .nv.shared._ZN10layer_norm22ln_bwd_finalize_kernelINS_22Kernel_traits_finalizeILj4096E13__nv_bfloat16S2_fS2_fjLb1ELj1024ELj4ENS_18Kernel_traits_baseILj4096ES2_S2_fS2_fjLj1024EEEEELb1ELb1EEEvNS_9BwdParamsE --------------------------
	.section	.nv.shared._ZN10layer_norm22ln_bwd_finalize_kernelINS_22Kernel_traits_finalizeILj4096E13__nv_bfloat16S2_fS2_fjLb1ELj1024ELj4ENS_18Kernel_traits_baseILj4096ES2_S2_fS2_fjLj1024EEEEELb1ELb1EEEvNS_9BwdParamsE,"aw",@nobits
	.sectionflags	@""
	.align	16
.nv.shared._ZN10layer_norm22ln_bwd_finalize_kernelINS_22Kernel_traits_finalizeILj4096E13__nv_bfloat16S2_fS2_fjLb1ELj1024ELj4ENS_18Kernel_traits_baseILj4096ES2_S2_fS2_fjLj1024EEEEELb1ELb1EEEvNS_9BwdParamsE:
	.zero		13696


//--------------------- .nv.shared._ZN10layer_norm13ln_bwd_kernelINS_13Kernel_traitsI13__nv_bfloat16S2_fS2_fjLj4096ELj1ELj1ELj4ELj16ENS_18Kernel_traits_baseILj4096ES2_S2_fS2_fjLj128EEEEELb1ELb1ELb1ELb1EEEvNS_9BwdParamsE --------------------------
	.section	.nv.shared._ZN10layer_norm13ln_bwd_kernelINS_13Kernel_traitsI13__nv_bfloat16S2_fS2_fjLj4096ELj1ELj1ELj4ELj16ENS_18Kernel_traits_baseILj4096ES2_S2_fS2_fjLj128EEEEELb1ELb1ELb1ELb1EEEvNS_9BwdParamsE,"aw",@nobits
	.sectionflags	@""
	.align	16
	.zero		1024


//--------------------- .nv.shared._ZN10layer_norm13ln_bwd_kernelINS_13Kernel_traitsIf13__nv_bfloat16fS2_fjLj4096ELj1ELj1ELj4ELj16ENS_18Kernel_traits_baseILj4096EfS2_fS2_fjLj128EEEEELb0ELb0ELb0ELb0EEEvNS_9BwdParamsE --------------------------
	.section	.nv.shared._ZN10layer_norm13ln_bwd_kernelINS_13Kernel_traitsIf13__nv_bfloat16fS2_fjLj4096ELj1ELj1ELj4ELj16ENS_18Kernel_traits_baseILj4096EfS2_fS2_fjLj128EEEEELb0ELb0ELb0ELb0EEEvNS_9BwdParamsE,"aw",@nobits
	.sectionflags	@""
	.align	16
	.zero		1024


//--------------------- .nv.shared._ZN10layer_norm13ln_bwd_kernelINS_13Kernel_traitsIf13__nv_bfloat16fS2_fjLj4096ELj1ELj1ELj4ELj16ENS_18Kernel_traits_baseILj4096EfS2_fS2_fjLj128EEEEELb0ELb0ELb0ELb1EEEvNS_9BwdParamsE --------------------------
	.section	.nv.shared._ZN10layer_norm13ln_bwd_kernelINS_13Kernel_traitsIf13__nv_bfloat16fS2_fjLj4096ELj1ELj1ELj4ELj16ENS_18Kernel_traits_baseILj4096EfS2_fS2_fjLj128EEEEELb0ELb0ELb0ELb1EEEvNS_9BwdParamsE,"aw",@nobits
	.sectionflags	@""
	.align	16
	.zero		1024


//--------------------- .nv.shared._ZN10layer_norm13ln_bwd_kernelINS_13Kernel_traitsIf13__nv_bfloat16fS2_fjLj4096ELj1ELj1ELj4ELj16ENS_18Kernel_traits_baseILj4096EfS2_fS2_fjLj128EEEEELb0ELb0ELb1ELb0EEEvNS_9BwdParamsE --------------------------
	.section	.nv.shared._ZN10layer_norm13ln_bwd_kernelINS_13Kernel_traitsIf13__nv_bfloat16fS2_fjLj4096ELj1ELj1ELj4ELj16ENS_18Kernel_traits_baseILj4096EfS2_fS2_fjLj128EEEEELb0ELb0ELb1ELb0EEEvNS_9BwdParamsE,"aw",@nobits
	.sectionflags	@""
	.align	16
	.zero		1024


//--------------------- .nv.shared._ZN10layer_norm13ln_bwd_kernelINS_13Kernel_traitsIf13__nv_bfloat16fS2_fjLj4096ELj1ELj1ELj4ELj16ENS_18Kernel_traits_baseILj4096EfS2_fS2_fjLj128EEEEELb0ELb0ELb1ELb1EEEvNS_9BwdParamsE --------------------------
	.section	.nv.shared._ZN10layer_norm13ln_bwd_kernelINS_13Kernel_traitsIf13__nv_bfloat16fS2_fjLj4096ELj1ELj1ELj4ELj16ENS_18Kernel_traits_baseILj4096EfS2_fS2_fjLj128EEEEELb0ELb0ELb1ELb1EEEvNS_9BwdParamsE,"aw",@nobits
	.sectionflags	@""
	.align	16
	.zero		1024


//--------------------- .nv.shared._ZN10layer_norm13ln_bwd_kernelINS_13Kernel_traitsIf13__nv_bfloat16fS2_fjLj4096ELj1ELj1ELj4ELj16ENS_18Kernel_traits_baseILj4096EfS2_fS2_fjLj128EEEEELb0ELb1ELb0ELb0EEEvNS_9BwdParamsE --------------------------
	.section	.nv.shared._ZN10layer_norm13ln_bwd_kernelINS_13Kernel_traitsIf13__nv_bfloat16fS2_fjLj4096ELj1ELj1ELj4ELj16ENS_18Kernel_traits_baseILj4096EfS2_fS2_fjLj128EEEEELb0ELb1ELb0ELb0EEEvNS_9BwdParamsE,"aw",@nobits
	.sectionflags	@""
	.align	16
	.zero		1024


//--------------------- .nv.shared._ZN10layer_norm13ln_bwd_kernelINS_13Kernel_traitsIf13__nv_bfloat16fS2_fjLj4096ELj1ELj1ELj4ELj16ENS_18Kernel_traits_baseILj4096EfS2_fS2_fjLj128EEEEELb0ELb1ELb0ELb1EEEvNS_9BwdParamsE --------------------------
	.section	.nv.shared._ZN10layer_norm13ln_bwd_kernelINS_13Kernel_traitsIf13__nv_bfloat16fS2_fjLj4096ELj1ELj1ELj4ELj16ENS_18Kernel_traits_baseILj4096EfS2_fS2_fjLj128EEEEELb0ELb1ELb0ELb1EEEvNS_9BwdParamsE,"aw",@nobits
	.sectionflags	@""
	.align	16
	.zero		1024


//--------------------- .nv.shared._ZN10layer_norm13ln_bwd_kernelINS_13Kernel_traitsIf13__nv_bfloat16fS2_fjLj4096ELj1ELj1ELj4ELj16ENS_18Kernel_traits_baseILj4096EfS2_fS2_fjLj128EEEEELb0ELb1ELb1ELb0EEEvNS_9BwdParamsE --------------------------
	.section	.nv.shared._ZN10layer_norm13ln_bwd_kernelINS_13Kernel_traitsIf13__nv_bfloat16fS2_fjLj4096ELj1ELj1ELj4ELj16ENS_18Kernel_traits_baseILj4096EfS2_fS2_fjLj128EEEEELb0ELb1ELb1ELb0EEEvNS_9BwdParamsE,"aw",@nobits
	.sectionflags	@""
	.align	16
	.zero		1024


//--------------------- .nv.shared._ZN10layer_norm13ln_bwd_kernelINS_13Kernel_traitsIf13__nv_bfloat16fS2_fjLj4096ELj1ELj1ELj4ELj16ENS_18Kernel_traits_baseILj4096EfS2_fS2_fjLj128EEEEELb0ELb1ELb1ELb1EEEvNS_9BwdParamsE --------------------------
	.section	.nv.shared._ZN10layer_norm13ln_bwd_kernelINS_13Kernel_traitsIf13__nv_bfloat16fS2_fjLj4096ELj1ELj1ELj4ELj16ENS_18Kernel_traits_baseILj4096EfS2_fS2_fjLj128EEEEELb0ELb1ELb1ELb1EEEvNS_9BwdParamsE,"aw",@nobits
	.sectionflags	@""
	.align	16
	.zero		1024


//--------------------- .nv.shared._ZN10layer_norm13ln_bwd_kernelINS_13Kernel_traitsIf13__nv_bfloat16fS2_fjLj4096ELj1ELj1ELj4ELj16ENS_18Kernel_traits_baseILj4096EfS2_fS2_fjLj128EEEEELb1ELb0ELb0ELb0EEEvNS_9BwdParamsE --------------------------
	.section	.nv.shared._ZN10layer_norm13ln_bwd_kernelINS_13Kernel_traitsIf13__nv_bfloat16fS2_fjLj4096ELj1ELj1ELj4ELj16ENS_18Kernel_traits_baseILj4096EfS2_fS2_fjLj128EEEEELb1ELb0ELb0ELb0EEEvNS_9BwdParamsE,"aw",@nobits
	.sectionflags	@""
	.align	16
	.zero		1024


//--------------------- .nv.shared._ZN10layer_norm13ln_bwd_kernelINS_13Kernel_traitsIf13__nv_bfloat16fS2_fjLj4096ELj1ELj1ELj4ELj16ENS_18Kernel_traits_baseILj4096EfS2_fS2_fjLj128EEEEELb1ELb0ELb0ELb1EEEvNS_9BwdParamsE --------------------------
	.section	.nv.shared._ZN10layer_norm13ln_bwd_kernelINS_13Kernel_traitsIf13__nv_bfloat16fS2_fjLj4096ELj1ELj1ELj4ELj16ENS_18Kernel_traits_baseILj4096EfS2_fS2_fjLj128EEEEELb1ELb0ELb0ELb1EEEvNS_9BwdParamsE,"aw",@nobits
	.sectionflags	@""
	.align	16
	.zero		1024


//--------------------- .nv.shared._ZN10layer_norm22ln_bwd_finalize_kernelINS_22Kernel_traits_finalizeILj4096Ef13__nv_bfloat16fS2_fjLb0ELj1024ELj4ENS_18Kernel_traits_baseILj4096EfS2_fS2_fjLj1024EEEEELb0ELb0EEEvNS_9BwdParamsE --------------------------
	.section	.nv.shared._ZN10layer_norm22ln_bwd_finalize_kernelINS_22Kernel_traits_finalizeILj4096Ef13__nv_bfloat16fS2_fjLb0ELj1024ELj4ENS_18Kernel_traits_baseILj4096EfS2_fS2_fjLj1024EEEEELb0ELb0EEEvNS_9BwdParamsE,"aw",@nobits
	.sectionflags	@""
	.align	16
.nv.shared._ZN10layer_norm22ln_bwd_finalize_kernelINS_22Kernel_traits_finalizeILj4096Ef13__nv_bfloat16fS2_fjLb0ELj1024ELj4ENS_18Kernel_traits_baseILj4096EfS2_fS2_fjLj1024EEEEELb0ELb0EEEvNS_9BwdParamsE:
	.zero		9472


//--------------------- .nv.shared._ZN10layer_norm13ln_bwd_kernelINS_13Kernel_traitsIf13__nv_bfloat16fS2_fjLj4096ELj1ELj1ELj4ELj16ENS_18Kernel_traits_baseILj4096EfS2_fS2_fjLj128EEEEELb1ELb0ELb1ELb0EEEvNS_9BwdParamsE --------------------------
	.section	.nv.shared._ZN10layer_norm13ln_bwd_kernelINS_13Kernel_traitsIf13__nv_bfloat16fS2_fjLj4096ELj1ELj1ELj4ELj16ENS_18Kernel_traits_baseILj4096EfS2_fS2_fjLj128EEEEELb1ELb0ELb1ELb0EEEvNS_9BwdParamsE,"aw",@nobits
	.sectionflags	@""
	.align	16
	.zero		1024


//--------------------- .nv.shared._ZN10layer_norm22ln_bwd_finalize_kernelINS_22Kernel_traits_finalizeILj4096Ef13__nv_bfloat16fS2_fjLb0ELj1024ELj4ENS_18Kernel_traits_baseILj4096EfS2_fS2_fjLj1024EEEEELb0ELb1EEEvNS_9BwdParamsE --------------------------
	.section	.nv.shared._ZN10layer_norm22ln_bwd_finalize_kernelINS_22Kernel_traits_finalizeILj4096Ef13__nv_bfloat16fS2_fjLb0ELj1024ELj4ENS_18Kernel_traits_baseILj4096EfS2_fS2_fjLj1024EEEEELb0ELb1EEEvNS_9BwdParamsE,"aw",@nobits
	.sectionflags	@""
	.align	16
.nv.shared._ZN10layer_norm22ln_bwd_finalize_kernelINS_22Kernel_traits_finalizeILj4096Ef13__nv_bfloat16fS2_fjLb0ELj1024ELj4ENS_18Kernel_traits_baseILj4096EfS2_fS2_fjLj1024EEEEELb0ELb1EEEvNS_9BwdParamsE:
	.zero		9472


//--------------------- .nv.shared._ZN10layer_norm13ln_bwd_kernelINS_13Kernel_traitsIf13__nv_bfloat16fS2_fjLj4096ELj1ELj1ELj4ELj16ENS_18Kernel_traits_baseILj4096EfS2_fS2_fjLj128EEEEELb1ELb0ELb1ELb1EEEvNS_9BwdParamsE --------------------------
	.section	.nv.shared._ZN10layer_norm13ln_bwd_kernelINS_13Kernel_traitsIf13__nv_bfloat16fS2_fjLj4096ELj1ELj1ELj4ELj16ENS_18Kernel_traits_baseILj4096EfS2_fS2_fjLj128EEEEELb1ELb0ELb1ELb1EEEvNS_9BwdParamsE,"aw",@nobits
	.sectionflags	@""
	.align	16
	.zero		1024


//--------------------- .nv.shared._ZN10layer_norm13ln_bwd_kernelINS_13Kernel_traitsIf13__nv_bfloat16fS2_fjLj4096ELj1ELj1ELj4ELj16ENS_18Kernel_traits_baseILj4096EfS2_fS2_fjLj128EEEEELb1ELb1ELb0ELb0EEEvNS_9BwdParamsE --------------------------
	.section	.nv.shared._ZN10layer_norm13ln_bwd_kernelINS_13Kernel_traitsIf13__nv_bfloat16fS2_fjLj4096ELj1ELj1ELj4ELj16ENS_18Kernel_traits_baseILj4096EfS2_fS2_fjLj128EEEEELb1ELb1ELb0ELb0EEEvNS_9BwdParamsE,"aw",@nobits
	.sectionflags	@""
	.align	16
	.zero		1024


//--------------------- .nv.shared._ZN10layer_norm13ln_bwd_kernelINS_13Kernel_traitsIf13__nv_bfloat16fS2_fjLj4096ELj1ELj1ELj4ELj16ENS_18Kernel_traits_baseILj4096EfS2_fS2_fjLj128EEEEELb1ELb1ELb0ELb1EEEvNS_9BwdParamsE --------------------------
	.section	.nv.shared._ZN10layer_norm13ln_bwd_kernelINS_13Kernel_traitsIf13__nv_bfloat16fS2_fjLj4096ELj1ELj1ELj4ELj16ENS_18Kernel_traits_baseILj4096EfS2_fS2_fjLj128EEEEELb1ELb1ELb0ELb1EEEvNS_9BwdParamsE,"aw",@nobits
	.sectionflags	@""
	.align	16
	.zero		1024


//--------------------- .nv.shared._ZN10layer_norm22ln_bwd_finalize_kernelINS_22Kernel_traits_finalizeILj4096Ef13__nv_bfloat16fS2_fjLb1ELj1024ELj4ENS_18Kernel_traits_baseILj4096EfS2_fS2_fjLj1024EEEEELb1ELb0EEEvNS_9BwdParamsE --------------------------
	.section	.nv.shared._ZN10layer_norm22ln_bwd_finalize_kernelINS_22Kernel_traits_finalizeILj4096Ef13__nv_bfloat16fS2_fjLb1ELj1024ELj4ENS_18Kernel_traits_baseILj4096EfS2_fS2_fjLj1024EEEEELb1ELb0EEEvNS_9BwdParamsE,"aw",@nobits
	.sectionflags	@""
	.align	16
.nv.shared._ZN10layer_norm22ln_bwd_finalize_kernelINS_22Kernel_traits_finalizeILj4096Ef13__nv_bfloat16fS2_fjLb1ELj1024ELj4ENS_18Kernel_traits_baseILj4096EfS2_fS2_fjLj1024EEEEELb1ELb0EEEvNS_9BwdParamsE:
	.zero		13696


//--------------------- .nv.shared._ZN10layer_norm13ln_bwd_kernelINS_13Kernel_traitsIf13__nv_bfloat16fS2_fjLj4096ELj1ELj1ELj4ELj16ENS_18Kernel_traits_baseILj4096EfS2_fS2_fjLj128EEEEELb1ELb1ELb1ELb0EEEvNS_9BwdParamsE --------------------------
	.section	.nv.shared._ZN10layer_norm13ln_bwd_kernelINS_13Kernel_traitsIf13__nv_bfloat16fS2_fjLj4096ELj1ELj1ELj4ELj16ENS_18Kernel_traits_baseILj4096EfS2_fS2_fjLj128EEEEELb1ELb1ELb1ELb0EEEvNS_9BwdParamsE,"aw",@nobits
	.sectionflags	@""
	.align	16
	.zero		1024


//--------------------- .nv.shared._ZN10layer_norm22ln_bwd_finalize_kernelINS_22Kernel_traits_finalizeILj4096Ef13__nv_bfloat16fS2_fjLb1ELj1024ELj4ENS_18Kernel_traits_baseILj4096EfS2_fS2_fjLj1024EEEEELb1ELb1EEEvNS_9BwdParamsE --------------------------
	.section	.nv.shared._ZN10layer_norm22ln_bwd_finalize_kernelINS_22Kernel_traits_finalizeILj4096Ef13__nv_bfloat16fS2_fjLb1ELj1024ELj4ENS_18Kernel_traits_baseILj4096EfS2_fS2_fjLj1024EEEEELb1ELb1EEEvNS_9BwdParamsE,"aw",@nobits
	.sectionflags	@""
	.align	16
.nv.shared._ZN10layer_norm22ln_bwd_finalize_kernelINS_22Kernel_traits_finalizeILj4096Ef13__nv_bfloat16fS2_fjLb1ELj1024ELj4ENS_18Kernel_traits_baseILj4096EfS2_fS2_fjLj1024EEEEELb1ELb1EEEvNS_9BwdParamsE:
	.zero		13696


//--------------------- .nv.shared._ZN10layer_norm13ln_bwd_kernelINS_13Kernel_traitsIf13__nv_bfloat16fS2_fjLj4096ELj1ELj1ELj4ELj16ENS_18Kernel_traits_baseILj4096EfS2_fS2_fjLj128EEEEELb1ELb1ELb1ELb1EEEvNS_9BwdParamsE --------------------------
	.section	.nv.shared._ZN10layer_norm13ln_bwd_kernelINS_13Kernel_traitsIf13__nv_bfloat16fS2_fjLj4096ELj1ELj1ELj4ELj16ENS_18Kernel_traits_baseILj4096EfS2_fS2_fjLj128EEEEELb1ELb1ELb1ELb1EEEvNS_9BwdParamsE,"aw",@nobits
	.sectionflags	@""
	.align	16
	.zero		1024


//--------------------- .nv.shared._ZN10layer_norm13ln_bwd_kernelINS_13Kernel_traitsIf6__halfS2_S2_fjLj4096ELj1ELj1ELj4ELj16ENS_18Kernel_traits_baseILj4096EfS2_S2_S2_fjLj128EEEEELb0ELb0ELb0ELb0EEEvNS_9BwdParamsE --------------------------
	.section	.nv.shared._ZN10layer_norm13ln_bwd_kernelINS_13Kernel_traitsIf6__halfS2_S2_fjLj4096ELj1ELj1ELj4ELj16ENS_18Kernel_traits_baseILj4096EfS2_S2_S2_fjLj128EEEEELb0ELb0ELb0ELb0EEEvNS_9BwdParamsE,"aw",@nobits
	.sectionflags	@""
	.align	16
	.zero		1024


//--------------------- .nv.shared._ZN10layer_norm13ln_bwd_kernelINS_13Kernel_traitsIf6__halfS2_S2_fjLj4096ELj1ELj1ELj4ELj16ENS_18Kernel_traits_baseILj4096EfS2_S2_S2_fjLj128EEEEELb0ELb0ELb0ELb1EEEvNS_9BwdParamsE --------------------------
	.section	.nv.shared._ZN10layer_norm13ln_bwd_kernelINS_13Kernel_traitsIf6__halfS2_S2_fjLj4096ELj1ELj1ELj4ELj16ENS_18Kernel_traits_baseILj4096EfS2_S2_S2_fjLj128EEEEELb0ELb0ELb0ELb1EEEvNS_9BwdParamsE,"aw",@nobits
	.sectionflags	@""
	.align	16
	.zero		1024


//--------------------- .nv.shared._ZN10layer_norm13ln_bwd_kernelINS_13Kernel_traitsIf6__halfS2_S2_fjLj4096ELj1ELj1ELj4ELj16ENS_18Kernel_traits_baseILj4096EfS2_S2_S2_fjLj128EEEEELb0ELb0ELb1ELb0EEEvNS_9BwdParamsE --------------------------
	.section	.nv.shared._ZN10layer_norm13ln_bwd_kernelINS_13Kernel_traitsIf6__halfS2_S2_fjLj4096ELj1ELj1ELj4ELj16ENS_18Kernel_traits_baseILj4096EfS2_S2_S2_fjLj128EEEEELb0ELb0ELb1ELb0EEEvNS_9BwdParamsE,"aw",@nobits
	.sectionflags	@""
	.align	16
	.zero		1024


//--------------------- .nv.shared._ZN10layer_norm13ln_bwd_kernelINS_13Kernel_traitsIf6__halfS2_S2_fjLj4096ELj1ELj1ELj4ELj16ENS_18Kernel_traits_baseILj4096EfS2_S2_S2_fjLj128EEEEELb0ELb0ELb1ELb1EEEvNS_9BwdParamsE --------------------------
	.section	.nv.shared._ZN10layer_norm13ln_bwd_kernelINS_13Kernel_traitsIf6__halfS2_S2_fjLj4096ELj1ELj1ELj4ELj16ENS_18Kernel_traits_baseILj4096EfS2_S2_S2_fjLj128EEEEELb0ELb0ELb1ELb1EEEvNS_9BwdParamsE,"aw",@nobits
	.sectionflags	@""
	.align	16
	.zero		1024


//--------------------- .nv.shared._ZN10layer_norm13ln_bwd_kernelINS_13Kernel_traitsIf6__halfS2_S2_fjLj4096ELj1ELj1ELj4ELj16ENS_18Kernel_traits_baseILj4096EfS2_S2_S2_fjLj128EEEEELb0ELb1ELb0ELb0EEEvNS_9BwdParamsE --------------------------
	.section	.nv.shared._ZN10layer_norm13ln_bwd_kernelINS_13Kernel_traitsIf6__halfS2_S2_fjLj4096ELj1ELj1ELj4ELj16ENS_18Kernel_traits_baseILj4096EfS2_S2_S2_fjLj128EEEEELb0ELb1ELb0ELb0EEEvNS_9BwdParamsE,"aw",@nobits
	.sectionflags	@""
	.align	16
	.zero		1024


//--------------------- .nv.shared._ZN10layer_norm13ln_bwd_kernelINS_13Kernel_traitsIf6__halfS2_S2_fjLj4096ELj1ELj1ELj4ELj16ENS_18Kernel_traits_baseILj4096EfS2_S2_S2_fjLj128EEEEELb0ELb1ELb0ELb1EEEvNS_9BwdParamsE --------------------------
	.section	.nv.shared._ZN10layer_norm13ln_bwd_kernelINS_13Kernel_traitsIf6__halfS2_S2_fjLj4096ELj1ELj1ELj4ELj16ENS_18Kernel_traits_baseILj4096EfS2_S2_S2_fjLj128EEEEELb0ELb1ELb0ELb1EEEvNS_9BwdParamsE,"aw",@nobits
	.sectionflags	@""
	.align	16
	.zero		1024


//--------------------- .nv.shared._ZN10layer_norm13ln_bwd_kernelINS_13Kernel_traitsIf6__halfS2_S2_fjLj4096ELj1ELj1ELj4ELj16ENS_18Kernel_traits_baseILj4096EfS2_S2_S2_fjLj128EEEEELb0ELb1ELb1ELb0EEEvNS_9BwdParamsE --------------------------
	.section	.nv.shared._ZN10layer_norm13ln_bwd_kernelINS_13Kernel_traitsIf6__halfS2_S2_fjLj4096ELj1ELj1ELj4ELj16ENS_18Kernel_traits_baseILj4096EfS2_S2_S2_fjLj128EEEEELb0ELb1ELb1ELb0EEEvNS_9BwdParamsE,"aw",@nobits
	.sectionflags	@""
	.align	16
	.zero		1024


//--------------------- .nv.shared._ZN10layer_norm13ln_bwd_kernelINS_13Kernel_traitsIf6__halfS2_S2_fjLj4096ELj1ELj1ELj4ELj16ENS_18Kernel_traits_baseILj4096EfS2_S2_S2_fjLj128EEEEELb0ELb1ELb1ELb1EEEvNS_9BwdParamsE --------------------------
	.section	.nv.shared._ZN10layer_norm13ln_bwd_kernelINS_13Kernel_traitsIf6__halfS2_S2_fjLj4096ELj1ELj1ELj4ELj16ENS_18Kernel_traits_baseILj4096EfS2_S2_S2_fjLj128EEEEELb0ELb1ELb1ELb1EEEvNS_9BwdParamsE,"aw",@nobits
	.sectionflags	@""
	.align	16
	.zero		1024


//--------------------- .nv.shared._ZN10layer_norm13ln_bwd_kernelINS_13Kernel_traitsIf6__halfS2_S2_fjLj4096ELj1ELj1ELj4ELj16ENS_18Kernel_traits_baseILj4096EfS2_S2_S2_fjLj128EEEEELb1ELb0ELb0ELb0EEEvNS_9BwdParamsE --------------------------
	.section	.nv.shared._ZN10layer_norm13ln_bwd_kernelINS_13Kernel_traitsIf6__halfS2_S2_fjLj4096ELj1ELj1ELj4ELj16ENS_18Kernel_traits_baseILj4096EfS2_S2_S2_fjLj128EEEEELb1ELb0ELb0ELb0EEEvNS_9BwdParamsE,"aw",@nobits
	.sectionflags	@""
	.align	16
	.zero		1024


//--------------------- .nv.shared._ZN10layer_norm13ln_bwd_kernelINS_13Kernel_traitsIf6__halfS2_S2_fjLj4096ELj1ELj1ELj4ELj16ENS_18Kernel_traits_baseILj4096EfS2_S2_S2_fjLj128EEEEELb1ELb0ELb0ELb1EEEvNS_9BwdParamsE --------------------------
	.section	.nv.shared._ZN10layer_norm13ln_bwd_kernelINS_13Kernel_traitsIf6__halfS2_S2_fjLj4096ELj1ELj1ELj4ELj16ENS_18Kernel_traits_baseILj4096EfS2_S2_S2_fjLj128EEEEELb1ELb0ELb0ELb1EEEvNS_9BwdParamsE,"aw",@nobits
	.sectionflags	@""
	.align	16
	.zero		1024


//--------------------- .nv.shared._ZN10layer_norm22ln_bwd_finalize_kernelINS_22Kernel_traits_finalizeILj4096Ef6__halfS2_S2_fjLb0ELj1024ELj4ENS_18Kernel_traits_baseILj4096EfS2_S2_S2_fjLj1024EEEEELb0ELb0EEEvNS_9BwdParamsE --------------------------
	.section	.nv.shared._ZN10layer_norm22ln_bwd_finalize_kernelINS_22Kernel_traits_finalizeILj4096Ef6__halfS2_S2_fjLb0ELj1024ELj4ENS_18Kernel_traits_baseILj4096EfS2_S2_S2_fjLj1024EEEEELb0ELb0EEEvNS_9BwdParamsE,"aw",@nobits
	.sectionflags	@""
	.align	16
.nv.shared._ZN10layer_norm22ln_bwd_finalize_kernelINS_22Kernel_traits_finalizeILj4096Ef6__halfS2_S2_fjLb0ELj1024ELj4ENS_18Kernel_traits_baseILj4096EfS2_S2_S2_fjLj1024EEEEELb0ELb0EEEvNS_9BwdParamsE:
	.zero		9472


//--------------------- .nv.shared._ZN10layer_norm13ln_bwd_kernelINS_13Kernel_traitsIf6__halfS2_S2_fjLj4096ELj1ELj1ELj4ELj16ENS_18Kernel_traits_baseILj4096EfS2_S2_S2_fjLj128EEEEELb1ELb0ELb1ELb0EEEvNS_9BwdParamsE --------------------------
	.section	.nv.shared._ZN10layer_norm13ln_bwd_kernelINS_13Kernel_traitsIf6__halfS2_S2_fjLj4096ELj1ELj1ELj4ELj16ENS_18Kernel_traits_baseILj4096EfS2_S2_S2_fjLj128EEEEELb1ELb0ELb1ELb0EEEvNS_9BwdParamsE,"aw",@nobits
	.sectionflags	@""
	.align	16
	.zero		1024


//--------------------- .nv.shared._ZN10layer_norm22ln_bwd_finalize_kernelINS_22Kernel_traits_finalizeILj4096Ef6__halfS2_S2_fjLb0ELj1024ELj4ENS_18Kernel_traits_baseILj4096EfS2_S2_S2_fjLj1024EEEEELb0ELb1EEEvNS_9BwdParamsE --------------------------
	.section	.nv.shared._ZN10layer_norm22ln_bwd_finalize_kernelINS_22Kernel_traits_finalizeILj4096Ef6__halfS2_S2_fjLb0ELj1024ELj4ENS_18Kernel_traits_baseILj4096EfS2_S2_S2_fjLj1024EEEEELb0ELb1EEEvNS_9BwdParamsE,"aw",@nobits
	.sectionflags	@""
	.align	16
.nv.shared._ZN10layer_norm22ln_bwd_finalize_kernelINS_22Kernel_traits_finalizeILj4096Ef6__halfS2_S2_fjLb0ELj1024ELj4ENS_18Kernel_traits_baseILj4096EfS2_S2_S2_fjLj1024EEEEELb0ELb1EEEvNS_9BwdParamsE:
	.zero		9472


//--------------------- .nv.shared._ZN10layer_norm13ln_bwd_kernelINS_13Kernel_traitsIf6__halfS2_S2_fjLj4096ELj1ELj1ELj4ELj16ENS_18Kernel_traits_baseILj4096EfS2_S2_S2_fjLj128EEEEELb1ELb0ELb1ELb1EEEvNS_9BwdParamsE --------------------------
	.section	.nv.shared._ZN10layer_norm13ln_bwd_kernelINS_13Kernel_traitsIf6__halfS2_S2_fjLj4096ELj1ELj1ELj4ELj16ENS_18Kernel_traits_baseILj4096EfS2_S2_S2_fjLj128EEEEELb1ELb0ELb1ELb1EEEvNS_9BwdParamsE,"aw",@nobits
	.sectionflags	@""
	.align	16
	.zero		1024


//--------------------- .nv.shared._ZN10layer_norm13ln_bwd_kernelINS_13Kernel_traitsIf6__halfS2_S2_fjLj4096ELj1ELj1ELj4ELj16ENS_18Kernel_traits_baseILj4096EfS2_S2_S2_fjLj128EEEEELb1ELb1ELb0ELb0EEEvNS_9BwdParamsE --------------------------
	.section	.nv.shared._ZN10layer_norm13ln_bwd_kernelINS_13Kernel_traitsIf6__halfS2_S2_fjLj4096ELj1ELj1ELj4ELj16ENS_18Kernel_traits_baseILj4096EfS2_S2_S2_fjLj128EEEEELb1ELb1ELb0ELb0EEEvNS_9BwdParamsE,"aw",@nobits
	.sectionflags	@""
	.align	16
	.zero		1024


//--------------------- .nv.shared._ZN10layer_norm13ln_bwd_kernelINS_13Kernel_traitsIf6__halfS2_S2_fjLj4096ELj1ELj1ELj4ELj16ENS_18Kernel_traits_baseILj4096EfS2_S2_S2_fjLj128EEEEELb1ELb1ELb0ELb1EEEvNS_9BwdParamsE --------------------------
	.section	.nv.shared._ZN10layer_norm13ln_bwd_kernelINS_13Kernel_traitsIf6__halfS2_S2_fjLj4096ELj1ELj1ELj4ELj16ENS_18Kernel_traits_baseILj4096EfS2_S2_S2_fjLj128EEEEELb1ELb1ELb0ELb1EEEvNS_9BwdParamsE,"aw",@nobits
	.sectionflags	@""
	.align	16
	.zero		1024


//--------------------- .nv.shared._ZN10layer_norm22ln_bwd_finalize_kernelINS_22Kernel_traits_finalizeILj4096Ef6__halfS2_S2_fjLb1ELj1024ELj4ENS_18Kernel_traits_baseILj4096EfS2_S2_S2_fjLj1024EEEEELb1ELb0EEEvNS_9BwdParamsE --------------------------
	.section	.nv.shared._ZN10layer_norm22ln_bwd_finalize_kernelINS_22Kernel_traits_finalizeILj4096Ef6__halfS2_S2_fjLb1ELj1024ELj4ENS_18Kernel_traits_baseILj4096EfS2_S2_S2_fjLj1024EEEEELb1ELb0EEEvNS_9BwdParamsE,"aw",@nobits
	.sectionflags	@""
	.align	16
.nv.shared._ZN10layer_norm22ln_bwd_finalize_kernelINS_22Kernel_traits_finalizeILj4096Ef6__halfS2_S2_fjLb1ELj1024ELj4ENS_18Kernel_traits_baseILj4096EfS2_S2_S2_fjLj1024EEEEELb1ELb0EEEvNS_9BwdParamsE:
	.zero		13696


//--------------------- .nv.shared._ZN10layer_norm13ln_bwd_kernelINS_13Kernel_traitsIf6__halfS2_S2_fjLj4096ELj1ELj1ELj4ELj16ENS_18Kernel_traits_baseILj4096EfS2_S2_S2_fjLj128EEEEELb1ELb1ELb1ELb0EEEvNS_9BwdParamsE --------------------------
	.section	.nv.shared._ZN10layer_norm13ln_bwd_kernelINS_13Kernel_traitsIf6__halfS2_S2_fjLj4096ELj1ELj1ELj4ELj16ENS_18Kernel_traits_baseILj4096EfS2_S2_S2_fjLj128EEEEELb1ELb1ELb1ELb0EEEvNS_9BwdParamsE,"aw",@nobits
	.sectionflags	@""
	.align	16
	.zero		1024


//--------------------- .nv.shared._ZN10layer_norm22ln_bwd_finalize_kernelINS_22Kernel_traits_finalizeILj4096Ef6__halfS2_S2_fjLb1ELj1024ELj4ENS_18Kernel_traits_baseILj4096EfS2_S2_S2_fjLj1024EEEEELb1ELb1EEEvNS_9BwdParamsE --------------------------
	.section	.nv.shared._ZN10layer_norm22ln_bwd_finalize_kernelINS_22Kernel_traits_finalizeILj4096Ef6__halfS2_S2_fjLb1ELj1024ELj4ENS_18Kernel_traits_baseILj4096EfS2_S2_S2_fjLj1024EEEEELb1ELb1EEEvNS_9BwdParamsE,"aw",@nobits
	.sectionflags	@""
	.align	16
.nv.shared._ZN10layer_norm22ln_bwd_finalize_kernelINS_22Kernel_traits_finalizeILj4096Ef6__halfS2_S2_fjLb1ELj1024ELj4ENS_18Kernel_traits_baseILj4096EfS2_S2_S2_fjLj1024EEEEELb1ELb1EEEvNS_9BwdParamsE:
	.zero		13696


//--------------------- .nv.shared._ZN10layer_norm13ln_bwd_kernelINS_13Kernel_traitsIf6__halfS2_S2_fjLj4096ELj1ELj1ELj4ELj16ENS_18Kernel_traits_baseILj4096EfS2_S2_S2_fjLj128EEEEELb1ELb1ELb1ELb1EEEvNS_9BwdParamsE --------------------------
	.section	.nv.shared._ZN10layer_norm13ln_bwd_kernelINS_13Kernel_traitsIf6__halfS2_S2_fjLj4096ELj1ELj1ELj4ELj16ENS_18Kernel_traits_baseILj4096EfS2_S2_S2_fjLj128EEEEELb1ELb1ELb1ELb1EEEvNS_9BwdParamsE,"aw",@nobits
	.sectionflags	@""
	.align	16
	.zero		1024


//--------------------- .nv.shared._ZN10layer_norm13ln_bwd_kernelINS_13Kernel_traitsI6__halfS2_fS2_fjLj4096ELj1ELj1ELj4ELj16ENS_18Kernel_traits_baseILj4096ES2_S2_fS2_fjLj128EEEEELb0ELb0ELb0ELb0EEEvNS_9BwdParamsE --------------------------
	.section	.nv.shared._ZN10layer_norm13ln_bwd_kernelINS_13Kernel_traitsI6__halfS2_fS2_fjLj4096ELj1ELj1ELj4ELj16ENS_18Kernel_traits_baseILj4096ES2_S2_fS2_fjLj128EEEEELb0ELb0ELb0ELb0EEEvNS_9BwdParamsE,"aw",@nobits
	.sectionflags	@""
	.align	16
	.zero		1024


//--------------------- .nv.shared._ZN10layer_norm13ln_bwd_kernelINS_13Kernel_traitsI6__halfS2_fS2_fjLj4096ELj1ELj1ELj4ELj16ENS_18Kernel_traits_baseILj4096ES2_S2_fS2_fjLj128EEEEELb0ELb0ELb0ELb1EEEvNS_9BwdParamsE --------------------------
	.section	.nv.shared._ZN10layer_norm13ln_bwd_kernelINS_13Kernel_traitsI6__halfS2_fS2_fjLj4096ELj1ELj1ELj4ELj16ENS_18Kernel_traits_baseILj4096ES2_S2_fS2_fjLj128EEEEELb0ELb0ELb0ELb1EEEvNS_9BwdParamsE,"aw",@nobits
	.sectionflags	@""
	.align	16
	.zero		1024


//--------------------- .nv.shared._ZN10layer_norm13ln_bwd_kernelINS_13Kernel_traitsI6__halfS2_fS2_fjLj4096ELj1ELj1ELj4ELj16ENS_18Kernel_traits_baseILj4096ES2_S2_fS2_fjLj128EEEEELb0ELb0ELb1ELb0EEEvNS_9BwdParamsE --------------------------
	.section	.nv.shared._ZN10layer_norm13ln_bwd_kernelINS_13Kernel_traitsI6__halfS2_fS2_fjLj4096ELj1ELj1ELj4ELj16ENS_18Kernel_traits_baseILj4096ES2_S2_fS2_fjLj128EEEEELb0ELb0ELb1ELb0EEEvNS_9BwdParamsE,"aw",@nobits
	.sectionflags	@""
	.align	16
	.zero		1024


//--------------------- .nv.shared._ZN10layer_norm13ln_bwd_kernelINS_13Kernel_traitsI6__halfS2_fS2_fjLj4096ELj1ELj1ELj4ELj16ENS_18Kernel_traits_baseILj4096ES2_S2_fS2_fjLj128EEEEELb0ELb0ELb1ELb1EEEvNS_9BwdParamsE --------------------------
	.section	.nv.shared._ZN10layer_norm13ln_bwd_kernelINS_13Kernel_traitsI6__halfS2_fS2_fjLj4096ELj1ELj1ELj4ELj16ENS_18Kernel_traits_baseILj4096ES2_S2_fS2_fjLj128EEEEELb0ELb0ELb1ELb1EEEvNS_9BwdParamsE,"aw",@nobits
	.sectionflags	@""
	.align	16
	.zero		1024


//--------------------- .nv.shared._ZN10layer_norm13ln_bwd_kernelINS_13Kernel_traitsI6__halfS2_fS2_fjLj4096ELj1ELj1ELj4ELj16ENS_18Kernel_traits_baseILj4096ES2_S2_fS2_fjLj128EEEEELb0ELb1ELb0ELb0EEEvNS_9BwdParamsE --------------------------
	.section	.nv.shared._ZN10layer_norm13ln_bwd_kernelINS_13Kernel_traitsI6__halfS2_fS2_fjLj4096ELj1ELj1ELj4ELj16ENS_18Kernel_traits_baseILj4096ES2_S2_fS2_fjLj128EEEEELb0ELb1ELb0ELb0EEEvNS_9BwdParamsE,"aw",@nobits
	.sectionflags	@""
	.align	16
	.zero		1024


//--------------------- .nv.shared._ZN10layer_norm13ln_bwd_kernelINS_13Kernel_traitsI6__halfS2_fS2_fjLj4096ELj1ELj1ELj4ELj16ENS_18Kernel_traits_baseILj4096ES2_S2_fS2_fjLj128EEEEELb0ELb1ELb0ELb1EEEvNS_9BwdParamsE --------------------------
	.section	.nv.shared._ZN10layer_norm13ln_bwd_kernelINS_13Kernel_traitsI6__halfS2_fS2_fjLj4096ELj1ELj1ELj4ELj16ENS_18Kernel_traits_baseILj4096ES2_S2_fS2_fjLj128EEEEELb0ELb1ELb0ELb1EEEvNS_9BwdParamsE,"aw",@nobits
	.sectionflags	@""
	.align	16
	.zero		1024


//--------------------- .nv.shared._ZN10layer_norm13ln_bwd_kernelINS_13Kernel_traitsI6__halfS2_fS2_fjLj4096ELj1ELj1ELj4ELj16ENS_18Kernel_traits_baseILj4096ES2_S2_fS2_fjLj128EEEEELb0ELb1ELb1ELb0EEEvNS_9BwdParamsE --------------------------
	.section	.nv.shared._ZN10layer_norm13ln_bwd_kernelINS_13Kernel_traitsI6__halfS2_fS2_fjLj4096ELj1ELj1ELj4ELj16ENS_18Kernel_traits_baseILj4096ES2_S2_fS2_fjLj128EEEEELb0ELb1ELb1ELb0EEEvNS_9BwdParamsE,"aw",@nobits
	.sectionflags	@""
	.align	16
	.zero		1024


//--------------------- .nv.shared._ZN10layer_norm13ln_bwd_kernelINS_13Kernel_traitsI6__halfS2_fS2_fjLj4096ELj1ELj1ELj4ELj16ENS_18Kernel_traits_baseILj4096ES2_S2_fS2_fjLj128EEEEELb0ELb1ELb1ELb1EEEvNS_9BwdParamsE --------------------------
	.section	.nv.shared._ZN10layer_norm13ln_bwd_kernelINS_13Kernel_traitsI6__halfS2_fS2_fjLj4096ELj1ELj1ELj4ELj16ENS_18Kernel_traits_baseILj4096ES2_S2_fS2_fjLj128EEEEELb0ELb1ELb1ELb1EEEvNS_9BwdParamsE,"aw",@nobits
	.sectionflags	@""
	.align	16
	.zero		1024


//--------------------- .nv.shared._ZN10layer_norm13ln_bwd_kernelINS_13Kernel_traitsI6__halfS2_fS2_fjLj4096ELj1ELj1ELj4ELj16ENS_18Kernel_traits_baseILj4096ES2_S2_fS2_fjLj128EEEEELb1ELb0ELb0ELb0EEEvNS_9BwdParamsE --------------------------
	.section	.nv.shared._ZN10layer_norm13ln_bwd_kernelINS_13Kernel_traitsI6__halfS2_fS2_fjLj4096ELj1ELj1ELj4ELj16ENS_18Kernel_traits_baseILj4096ES2_S2_fS2_fjLj128EEEEELb1ELb0ELb0ELb0EEEvNS_9BwdParamsE,"aw",@nobits
	.sectionflags	@""
	.align	16
	.zero		1024


//--------------------- .nv.shared._ZN10layer_norm13ln_bwd_kernelINS_13Kernel_traitsI6__halfS2_fS2_fjLj4096ELj1ELj1ELj4ELj16ENS_18Kernel_traits_baseILj4096ES2_S2_fS2_fjLj128EEEEELb1ELb0ELb0ELb1EEEvNS_9BwdParamsE --------------------------
	.section	.nv.shared._ZN10layer_norm13ln_bwd_kernelINS_13Kernel_traitsI6__halfS2_fS2_fjLj4096ELj1ELj1ELj4ELj16ENS_18Kernel_traits_baseILj4096ES2_S2_fS2_fjLj128EEEEELb1ELb0ELb0ELb1EEEvNS_9BwdParamsE,"aw",@nobits
	.sectionflags	@""
	.align	16
	.zero		1024


//--------------------- .nv.shared._ZN10layer_norm22ln_bwd_finalize_kernelINS_22Kernel_traits_finalizeILj4096E6__halfS2_fS2_fjLb0ELj1024ELj4ENS_18Kernel_traits_baseILj4096ES2_S2_fS2_fjLj1024EEEEELb0ELb0EEEvNS_9BwdParamsE --------------------------
	.section	.nv.shared._ZN10layer_norm22ln_bwd_finalize_kernelINS_22Kernel_traits_finalizeILj4096E6__halfS2_fS2_fjLb0ELj1024ELj4ENS_18Kernel_traits_baseILj4096ES2_S2_fS2_fjLj1024EEEEELb0ELb0EEEvNS_9BwdParamsE,"aw",@nobits
	.sectionflags	@""
	.align	16
.nv.shared._ZN10layer_norm22ln_bwd_finalize_kernelINS_22Kernel_traits_finalizeILj4096E6__halfS2_fS2_fjLb0ELj1024ELj4ENS_18Kernel_traits_baseILj4096ES2_S2_fS2_fjLj1024EEEEELb0ELb0EEEvNS_9BwdParamsE:
	.zero		9472


//--------------------- .nv.shared._ZN10layer_norm13ln_bwd_kernelINS_13Kernel_traitsI6__halfS2_fS2_fjLj4096ELj1ELj1ELj4ELj16ENS_18Kernel_traits_baseILj4096ES2_S2_fS2_fjLj128EEEEELb1ELb0ELb1ELb0EEEvNS_9BwdParamsE --------------------------
	.section	.nv.shared._ZN10layer_norm13ln_bwd_kernelINS_13Kernel_traitsI6__halfS2_fS2_fjLj4096ELj1ELj1ELj4ELj16ENS_18Kernel_traits_baseILj4096ES2_S2_fS2_fjLj128EEEEELb1ELb0ELb1ELb0EEEvNS_9BwdParamsE,"aw",@nobits
	.sectionflags	@""
	.align	16
	.zero		1024


//--------------------- .nv.shared._ZN10layer_norm22ln_bwd_finalize_kernelINS_22Kernel_traits_finalizeILj4096E6__halfS2_fS2_fjLb0ELj1024ELj4ENS_18Kernel_traits_baseILj4096ES2_S2_fS2_fjLj1024EEEEELb0ELb1EEEvNS_9BwdParamsE --------------------------
	.section	.nv.shared._ZN10layer_norm22ln_bwd_finalize_kernelINS_22Kernel_traits_finalizeILj4096E6__halfS2_fS2_fjLb0ELj1024ELj4ENS_18Kernel_traits_baseILj4096ES2_S2_fS2_fjLj1024EEEEELb0ELb1EEEvNS_9BwdParamsE,"aw",@nobits
	.sectionflags	@""
	.align	16
.nv.shared._ZN10layer_norm22ln_bwd_finalize_kernelINS_22Kernel_traits_finalizeILj4096E6__halfS2_fS2_fjLb0ELj1024ELj4ENS_18Kernel_traits_baseILj4096ES2_S2_fS2_fjLj1024EEEEELb0ELb1EEEvNS_9BwdParamsE:
	.zero		9472


//--------------------- .nv.shared._ZN10layer_norm13ln_bwd_kernelINS_13Kernel_traitsI6__halfS2_fS2_fjLj4096ELj1ELj1ELj4ELj16ENS_18Kernel_traits_baseILj4096ES2_S2_fS2_fjLj128EEEEELb1ELb0ELb1ELb1EEEvNS_9BwdParamsE --------------------------
	.section	.nv.shared._ZN10layer_norm13ln_bwd_kernelINS_13Kernel_traitsI6__halfS2_fS2_fjLj4096ELj1ELj1ELj4ELj16ENS_18Kernel_traits_baseILj4096ES2_S2_fS2_fjLj128EEEEELb1ELb0ELb1ELb1EEEvNS_9BwdParamsE,"aw",@nobits
	.sectionflags	@""
	.align	16
	.zero		1024


//--------------------- .nv.shared._ZN10layer_norm13ln_bwd_kernelINS_13Kernel_traitsI6__halfS2_fS2_fjLj4096ELj1ELj1ELj4ELj16ENS_18Kernel_traits_baseILj4096ES2_S2_fS2_fjLj128EEEEELb1ELb1ELb0ELb0EEEvNS_9BwdParamsE --------------------------
	.section	.nv.shared._ZN10layer_norm13ln_bwd_kernelINS_13Kernel_traitsI6__halfS2_fS2_fjLj4096ELj1ELj1ELj4ELj16ENS_18Kernel_traits_baseILj4096ES2_S2_fS2_fjLj128EEEEELb1ELb1ELb0ELb0EEEvNS_9BwdParamsE,"aw",@nobits
	.sectionflags	@""
	.align	16
	.zero		1024


//--------------------- .nv.shared._ZN10layer_norm13ln_bwd_kernelINS_13Kernel_traitsI6__halfS2_fS2_fjLj4096ELj1ELj1ELj4ELj16ENS_18Kernel_traits_baseILj4096ES2_S2_fS2_fjLj128EEEEELb1ELb1ELb0ELb1EEEvNS_9BwdParamsE --------------------------
	.section	.nv.shared._ZN10layer_norm13ln_bwd_kernelINS_13Kernel_traitsI6__halfS2_fS2_fjLj4096ELj1ELj1ELj4ELj16ENS_18Kernel_traits_baseILj4096ES2_S2_fS2_fjLj128EEEEELb1ELb1ELb0ELb1EEEvNS_9BwdParamsE,"aw",@nobits
	.sectionflags	@""
	.align	16
	.zero		1024


//--------------------- .nv.shared._ZN10layer_norm22ln_bwd_finalize_kernelINS_22Kernel_traits_finalizeILj4096E6__halfS2_fS2_fjLb1ELj1024ELj4ENS_18Kernel_traits_baseILj4096ES2_S2_fS2_fjLj1024EEEEELb1ELb0EEEvNS_9BwdParamsE --------------------------
	.section	.nv.shared._ZN10layer_norm22ln_bwd_finalize_kernelINS_22Kernel_traits_finalizeILj4096E6__halfS2_fS2_fjLb1ELj1024ELj4ENS_18Kernel_traits_baseILj4096ES2_S2_fS2_fjLj1024EEEEELb1ELb0EEEvNS_9BwdParamsE,"aw",@nobits
	.sectionflags	@""
	.align	16
.nv.shared._ZN10layer_norm22ln_bwd_finalize_kernelINS_22Kernel_traits_finalizeILj4096E6__halfS2_fS2_fjLb1ELj1024ELj4ENS_18Kernel_traits_baseILj4096ES2_S2_fS2_fjLj1024EEEEELb1ELb0EEEvNS_9BwdParamsE:
	.zero		13696


//--------------------- .nv.shared._ZN10layer_norm13ln_bwd_kernelINS_13Kernel_traitsI6__halfS2_fS2_fjLj4096ELj1ELj1ELj4ELj16ENS_18Kernel_traits_baseILj4096ES2_S2_fS2_fjLj128EEEEELb1ELb1ELb1ELb0EEEvNS_9BwdParamsE --------------------------
	.section	.nv.shared._ZN10layer_norm13ln_bwd_kernelINS_13Kernel_traitsI6__halfS2_fS2_fjLj4096ELj1ELj1ELj4ELj16ENS_18Kernel_traits_baseILj4096ES2_S2_fS2_fjLj128EEEEELb1ELb1ELb1ELb0EEEvNS_9BwdParamsE,"aw",@nobits
	.sectionflags	@""
	.align	16
	.zero		1024


//--------------------- .nv.shared._ZN10layer_norm22ln_bwd_finalize_kernelINS_22Kernel_traits_finalizeILj4096E6__halfS2_fS2_fjLb1ELj1024ELj4ENS_18Kernel_traits_baseILj4096ES2_S2_fS2_fjLj1024EEEEELb1ELb1EEEvNS_9BwdParamsE --------------------------
	.section	.nv.shared._ZN10layer_norm22ln_bwd_finalize_kernelINS_22Kernel_traits_finalizeILj4096E6__halfS2_fS2_fjLb1ELj1024ELj4ENS_18Kernel_traits_baseILj4096ES2_S2_fS2_fjLj1024EEEEELb1ELb1EEEvNS_9BwdParamsE,"aw",@nobits
	.sectionflags	@""
	.align	16
.nv.shared._ZN10layer_norm22ln_bwd_finalize_kernelINS_22Kernel_traits_finalizeILj4096E6__halfS2_fS2_fjLb1ELj1024ELj4ENS_18Kernel_traits_baseILj4096ES2_S2_fS2_fjLj1024EEEEELb1ELb1EEEvNS_9BwdParamsE:
	.zero		13696


//--------------------- .nv.shared._ZN10layer_norm13ln_bwd_kernelINS_13Kernel_traitsI6__halfS2_fS2_fjLj4096ELj1ELj1ELj4ELj16ENS_18Kernel_traits_baseILj4096ES2_S2_fS2_fjLj128EEEEELb1ELb1ELb1ELb1EEEvNS_9BwdParamsE --------------------------
	.section	.nv.shared._ZN10layer_norm13ln_bwd_kernelINS_13Kernel_traitsI6__halfS2_fS2_fjLj4096ELj1ELj1ELj4ELj16ENS_18Kernel_traits_baseILj4096ES2_S2_fS2_fjLj128EEEEELb1ELb1ELb1ELb1EEEvNS_9BwdParamsE,"aw",@nobits
	.sectionflags	@""
	.align	16
	.zero		1024


//--------------------- .nv.shared._ZN10layer_norm13ln_bwd_kernelINS_13Kernel_traitsIf6__halffS2_fjLj4096ELj1ELj1ELj4ELj16ENS_18Kernel_traits_baseILj4096EfS2_fS2_fjLj128EEEEELb0ELb0ELb0ELb0EEEvNS_9BwdParamsE --------------------------
	.section	.nv.shared._ZN10layer_norm13ln_bwd_kernelINS_13Kernel_traitsIf6__halffS2_fjLj4096ELj1ELj1ELj4ELj16ENS_18Kernel_traits_baseILj4096EfS2_fS2_fjLj128EEEEELb0ELb0ELb0ELb0EEEvNS_9BwdParamsE,"aw",@nobits
	.sectionflags	@""
	.align	16
	.zero		1024


//--------------------- .nv.shared._ZN10layer_norm13ln_bwd_kernelINS_13Kernel_traitsIf6__halffS2_fjLj4096ELj1ELj1ELj4ELj16ENS_18Kernel_traits_baseILj4096EfS2_fS2_fjLj128EEEEELb0ELb0ELb0ELb1EEEvNS_9BwdParamsE --------------------------
	.section	.nv.shared._ZN10layer_norm13ln_bwd_kernelINS_13Kernel_traitsIf6__halffS2_fjLj4096ELj1ELj1ELj4ELj16ENS_18Kernel_traits_baseILj4096EfS2_fS2_fjLj128EEEEELb0ELb0ELb0ELb1EEEvNS_9BwdParamsE,"aw",@nobits
	.sectionflags	@""
	.align	16
	.zero		1024


//--------------------- .nv.shared._ZN10layer_norm13ln_bwd_kernelINS_13Kernel_traitsIf6__halffS2_fjLj4096ELj1ELj1ELj4ELj16ENS_18Kernel_traits_baseILj4096EfS2_fS2_fjLj128EEEEELb0ELb0ELb1ELb0EEEvNS_9BwdParamsE --------------------------
	.section	.nv.shared._ZN10layer_norm13ln_bwd_kernelINS_13Kernel_traitsIf6__halffS2_fjLj4096ELj1ELj1ELj4ELj16ENS_18Kernel_traits_baseILj4096EfS2_fS2_fjLj128EEEEELb0ELb0ELb1ELb0EEEvNS_9BwdParamsE,"aw",@nobits
	.sectionflags	@""
	.align	16
	.zero		1024


//--------------------- .nv.shared._ZN10layer_norm13ln_bwd_kernelINS_13Kernel_traitsIf6__halffS2_fjLj4096ELj1ELj1ELj4ELj16ENS_18Kernel_traits_baseILj4096EfS2_fS2_fjLj128EEEEELb0ELb0ELb1ELb1EEEvNS_9BwdParamsE --------------------------
	.section	.nv.shared._ZN10layer_norm13ln_bwd_kernelINS_13Kernel_traitsIf6__halffS2_fjLj4096ELj1ELj1ELj4ELj16ENS_18Kernel_traits_baseILj4096EfS2_fS2_fjLj128EEEEELb0ELb0ELb1ELb1EEEvNS_9BwdParamsE,"aw",@nobits
	.sectionflags	@""
	.align	16
	.zero		1024


//--------------------- .nv.shared._ZN10layer_norm13ln_bwd_kernelINS_13Kernel_traitsIf6__halffS2_fjLj4096ELj1ELj1ELj4ELj16ENS_18Kernel_traits_baseILj4096EfS2_fS2_fjLj128EEEEELb0ELb1ELb0ELb0EEEvNS_9BwdParamsE --------------------------
	.section	.nv.shared._ZN10layer_norm13ln_bwd_kernelINS_13Kernel_traitsIf6__halffS2_fjLj4096ELj1ELj1ELj4ELj16ENS_18Kernel_traits_baseILj4096EfS2_fS2_fjLj128EEEEELb0ELb1ELb0ELb0EEEvNS_9BwdParamsE,"aw",@nobits
	.sectionflags	@""
	.align	16
	.zero		1024


//--------------------- .nv.shared._ZN10layer_norm13ln_bwd_kernelINS_13Kernel_traitsIf6__halffS2_fjLj4096ELj1ELj1ELj4ELj16ENS_18Kernel_traits_baseILj4096EfS2_fS2_fjLj128EEEEELb0ELb1ELb0ELb1EEEvNS_9BwdParamsE --------------------------
	.section	.nv.shared._ZN10layer_norm13ln_bwd_kernelINS_13Kernel_traitsIf6__halffS2_fjLj4096ELj1ELj1ELj4ELj16ENS_18Kernel_traits_baseILj4096EfS2_fS2_fjLj128EEEEELb0ELb1ELb0ELb1EEEvNS_9BwdParamsE,"aw",@nobits
	.sectionflags	@""
	.align	16
	.zero		1024


//--------------------- .nv.shared._ZN10layer_norm13ln_bwd_kernelINS_13Kernel_traitsIf6__halffS2_fjLj4096ELj1ELj1ELj4ELj16ENS_18Kernel_traits_baseILj4096EfS2_fS2_fjLj128EEEEELb0ELb1ELb1ELb0EEEvNS_9BwdParamsE --------------------------
	.section	.nv.shared._ZN10layer_norm13ln_bwd_kernelINS_13Kernel_traitsIf6__halffS2_fjLj4096ELj1ELj1ELj4ELj16ENS_18Kernel_traits_baseILj4096EfS2_fS2_fjLj128EEEEELb0ELb1ELb1ELb0EEEvNS_9BwdParamsE,"aw",@nobits
	.sectionflags	@""
	.align	16
	.zero		1024


//--------------------- .nv.shared._ZN10layer_norm13ln_bwd_kernelINS_13Kernel_traitsIf6__halffS2_fjLj4096ELj1ELj1ELj4ELj16ENS_18Kernel_traits_baseILj4096EfS2_fS2_fjLj128EEEEELb0ELb1ELb1ELb1EEEvNS_9BwdParamsE --------------------------
	.section	.nv.shared._ZN10layer_norm13ln_bwd_kernelINS_13Kernel_traitsIf6__halffS2_fjLj4096ELj1ELj1ELj4ELj16ENS_18Kernel_traits_baseILj4096EfS2_fS2_fjLj128EEEEELb0ELb1ELb1ELb1EEEvNS_9BwdParamsE,"aw",@nobits
	.sectionflags	@""
	.align	16
	.zero		1024


//--------------------- .nv.shared._ZN10layer_norm13ln_bwd_kernelINS_13Kernel_traitsIf6__halffS2_fjLj4096ELj1ELj1ELj4ELj16ENS_18Kernel_traits_baseILj4096EfS2_fS2_fjLj128EEEEELb1ELb0ELb0ELb0EEEvNS_9BwdParamsE --------------------------
	.section	.nv.shared._ZN10layer_norm13ln_bwd_kernelINS_13Kernel_traitsIf6__halffS2_fjLj4096ELj1ELj1ELj4ELj16ENS_18Kernel_traits_baseILj4096EfS2_fS2_fjLj128EEEEELb1ELb0ELb0ELb0EEEvNS_9BwdParamsE,"aw",@nobits
	.sectionflags	@""
	.align	16
	.zero		1024


//--------------------- .nv.shared._ZN10layer_norm13ln_bwd_kernelINS_13Kernel_traitsIf6__halffS2_fjLj4096ELj1ELj1ELj4ELj16ENS_18Kernel_traits_baseILj4096EfS2_fS2_fjLj128EEEEELb1ELb0ELb0ELb1EEEvNS_9BwdParamsE --------------------------
	.section	.nv.shared._ZN10layer_norm13ln_bwd_kernelINS_13Kernel_traitsIf6__halffS2_fjLj4096ELj1ELj1ELj4ELj16ENS_18Kernel_traits_baseILj4096EfS2_fS2_fjLj128EEEEELb1ELb0ELb0ELb1EEEvNS_9BwdParamsE,"aw",@nobits
	.sectionflags	@""
	.align	16
	.zero		1024


//--------------------- .nv.shared._ZN10layer_norm22ln_bwd_finalize_kernelINS_22Kernel_traits_finalizeILj4096Ef6__halffS2_fjLb0ELj1024ELj4ENS_18Kernel_traits_baseILj4096EfS2_fS2_fjLj1024EEEEELb0ELb0EEEvNS_9BwdParamsE --------------------------
	.section	.nv.shared._ZN10layer_norm22ln_bwd_finalize_kernelINS_22Kernel_traits_finalizeILj4096Ef6__halffS2_fjLb0ELj1024ELj4ENS_18Kernel_traits_baseILj4096EfS2_fS2_fjLj1024EEEEELb0ELb0EEEvNS_9BwdParamsE,"aw",@nobits
	.sectionflags	@""
	.align	16
.nv.shared._ZN10layer_norm22ln_bwd_finalize_kernelINS_22Kernel_traits_finalizeILj4096Ef6__halffS2_fjLb0ELj1024ELj4ENS_18Kernel_traits_baseILj4096EfS2_fS2_fjLj1024EEEEELb0ELb0EEEvNS_9BwdParamsE:
	.zero		9472


//--------------------- .nv.shared._ZN10layer_norm13ln_bwd_kernelINS_13Kernel_traitsIf6__halffS2_fjLj4096ELj1ELj1ELj4ELj16ENS_18Kernel_traits_baseILj4096EfS2_fS2_fjLj128EEEEELb1ELb0ELb1ELb0EEEvNS_9BwdParamsE --------------------------
	.section	.nv.shared._ZN10layer_norm13ln_bwd_kernelINS_13Kernel_traitsIf6__halffS2_fjLj4096ELj1ELj1ELj4ELj16ENS_18Kernel_traits_baseILj4096EfS2_fS2_fjLj128EEEEELb1ELb0ELb1ELb0EEEvNS_9BwdParamsE,"aw",@nobits
	.sectionflags	@""
	.align	16
	.zero		1024


//--------------------- .nv.shared._ZN10layer_norm22ln_bwd_finalize_kernelINS_22Kernel_traits_finalizeILj4096Ef6__halffS2_fjLb0ELj1024ELj4ENS_18Kernel_traits_baseILj4096EfS2_fS2_fjLj1024EEEEELb0ELb1EEEvNS_9BwdParamsE --------------------------
	.section	.nv.shared._ZN10layer_norm22ln_bwd_finalize_kernelINS_22Kernel_traits_finalizeILj4096Ef6__halffS2_fjLb0ELj1024ELj4ENS_18Kernel_traits_baseILj4096EfS2_fS2_fjLj1024EEEEELb0ELb1EEEvNS_9BwdParamsE,"aw",@nobits
	.sectionflags	@""
	.align	16
.nv.shared._ZN10layer_norm22ln_bwd_finalize_kernelINS_22Kernel_traits_finalizeILj4096Ef6__halffS2_fjLb0ELj1024ELj4ENS_18Kernel_traits_baseILj4096EfS2_fS2_fjLj1024EEEEELb0ELb1EEEvNS_9BwdParamsE:
	.zero		9472


//--------------------- .nv.shared._ZN10layer_norm13ln_bwd_kernelINS_13Kernel_traitsIf6__halffS2_fjLj4096ELj1ELj1ELj4ELj16ENS_18Kernel_traits_baseILj4096EfS2_fS2_fjLj128EEEEELb1ELb0ELb1ELb1EEEvNS_9BwdParamsE --------------------------
	.section	.nv.shared._ZN10layer_norm13ln_bwd_kernelINS_13Kernel_traitsIf6__halffS2_fjLj4096ELj1ELj1ELj4ELj16ENS_18Kernel_traits_baseILj4096EfS2_fS2_fjLj128EEEEELb1ELb0ELb1ELb1EEEvNS_9BwdParamsE,"aw",@nobits
	.sectionflags	@""
	.align	16
	.zero		1024


//--------------------- .nv.shared._ZN10layer_norm13ln_bwd_kernelINS_13Kernel_traitsIf6__halffS2_fjLj4096ELj1ELj1ELj4ELj16ENS_18Kernel_traits_baseILj4096EfS2_fS2_fjLj128EEEEELb1ELb1ELb0ELb0EEEvNS_9BwdParamsE --------------------------
	.section	.nv.shared._ZN10layer_norm13ln_bwd_kernelINS_13Kernel_traitsIf6__halffS2_fjLj4096ELj1ELj1ELj4ELj16ENS_18Kernel_traits_baseILj4096EfS2_fS2_fjLj128EEEEELb1ELb1ELb0ELb0EEEvNS_9BwdParamsE,"aw",@nobits
	.sectionflags	@""
	.align	16
	.zero		1024


//--------------------- .nv.shared._ZN10layer_norm13ln_bwd_kernelINS_13Kernel_traitsIf6__halffS2_fjLj4096ELj1ELj1ELj4ELj16ENS_18Kernel_traits_baseILj4096EfS2_fS2_fjLj128EEEEELb1ELb1ELb0ELb1EEEvNS_9BwdParamsE --------------------------
	.section	.nv.shared._ZN10layer_norm13ln_bwd_kernelINS_13Kernel_traitsIf6__halffS2_fjLj4096ELj1ELj1ELj4ELj16ENS_18Kernel_traits_baseILj4096EfS2_fS2_fjLj128EEEEELb1ELb1ELb0ELb1EEEvNS_9BwdParamsE,"aw",@nobits
	.sectionflags	@""
	.align	16
	.zero		1024


//--------------------- .nv.shared._ZN10layer_norm22ln_bwd_finalize_kernelINS_22Kernel_traits_finalizeILj4096Ef6__halffS2_fjLb1ELj1024ELj4ENS_18Kernel_traits_baseILj4096EfS2_fS2_fjLj1024EEEEELb1ELb0EEEvNS_9BwdParamsE --------------------------
	.section	.nv.shared._ZN10layer_norm22ln_bwd_finalize_kernelINS_22Kernel_traits_finalizeILj4096Ef6__halffS2_fjLb1ELj1024ELj4ENS_18Kernel_traits_baseILj4096EfS2_fS2_fjLj1024EEEEELb1ELb0EEEvNS_9BwdParamsE,"aw",@nobits
	.sectionflags	@""
	.align	16
.nv.shared._ZN10layer_norm22ln_bwd_finalize_kernelINS_22Kernel_traits_finalizeILj4096Ef6__halffS2_fjLb1ELj1024ELj4ENS_18Kernel_traits_baseILj4096EfS2_fS2_fjLj1024EEEEELb1ELb0EEEvNS_9BwdParamsE:
	.zero		13696


//--------------------- .nv.shared._ZN10layer_norm13ln_bwd_kernelINS_13Kernel_traitsIf6__halffS2_fjLj4096ELj1ELj1ELj4ELj16ENS_18Kernel_traits_baseILj4096EfS2_fS2_fjLj128EEEEELb1ELb1ELb1ELb0EEEvNS_9BwdParamsE --------------------------
	.section	.nv.shared._ZN10layer_norm13ln_bwd_kernelINS_13Kernel_traitsIf6__halffS2_fjLj4096ELj1ELj1ELj4ELj16ENS_18Kernel_traits_baseILj4096EfS2_fS2_fjLj128EEEEELb1ELb1ELb1ELb0EEEvNS_9BwdParamsE,"aw",@nobits
	.sectionflags	@""
	.align	16
	.zero		1024


//--------------------- .nv.shared._ZN10layer_norm22ln_bwd_finalize_kernelINS_22Kernel_traits_finalizeILj4096Ef6__halffS2_fjLb1ELj1024ELj4ENS_18Kernel_traits_baseILj4096EfS2_fS2_fjLj1024EEEEELb1ELb1EEEvNS_9BwdParamsE --------------------------
	.section	.nv.shared._ZN10layer_norm22ln_bwd_finalize_kernelINS_22Kernel_traits_finalizeILj4096Ef6__halffS2_fjLb1ELj1024ELj4ENS_18Kernel_traits_baseILj4096EfS2_fS2_fjLj1024EEEEELb1ELb1EEEvNS_9BwdParamsE,"aw",@nobits
	.sectionflags	@""
	.align	16
.nv.shared._ZN10layer_norm22ln_bwd_finalize_kernelINS_22Kernel_traits_finalizeILj4096Ef6__halffS2_fjLb1ELj1024ELj4ENS_18Kernel_traits_baseILj4096EfS2_fS2_fjLj1024EEEEELb1ELb1EEEvNS_9BwdParamsE:
	.zero		13696


//--------------------- .nv.shared._ZN10layer_norm13ln_bwd_kernelINS_13Kernel_traitsIf6__halffS2_fjLj4096ELj1ELj1ELj4ELj16ENS_18Kernel_traits_baseILj4096EfS2_fS2_fjLj128EEEEELb1ELb1ELb1ELb1EEEvNS_9BwdParamsE --------------------------
	.section	.nv.shared._ZN10layer_norm13ln_bwd_kernelINS_13Kernel_traitsIf6__halffS2_fjLj4096ELj1ELj1ELj4ELj16ENS_18Kernel_traits_baseILj4096EfS2_fS2_fjLj128EEEEELb1ELb1ELb1ELb1EEEvNS_9BwdParamsE,"aw",@nobits
	.sectionflags	@""
	.align	16
	.zero		1024


//--------------------- .nv.shared._ZN10layer_norm13ln_bwd_kernelINS_13Kernel_traitsI6__halfffffjLj4096ELj1ELj1ELj4ELj16ENS_18Kernel_traits_baseILj4096ES2_ffffjLj128EEEEELb0ELb0ELb0ELb0EEEvNS_9BwdParamsE --------------------------
	.section	.nv.shared._ZN10layer_norm13ln_bwd_kernelINS_13Kernel_traitsI6__halfffffjLj4096ELj1ELj1ELj4ELj16ENS_18Kernel_traits_baseILj4096ES2_ffffjLj128EEEEELb0ELb0ELb0ELb0EEEvNS_9BwdParamsE,"aw",@nobits
	.sectionflags	@""
	.align	16
	.zero		1024


//--------------------- .nv.shared._ZN10layer_norm13ln_bwd_kernelINS_13Kernel_traitsI6__halfffffjLj4096ELj1ELj1ELj4ELj16ENS_18Kernel_traits_baseILj4096ES2_ffffjLj128EEEEELb0ELb0ELb0ELb1EEEvNS_9BwdParamsE --------------------------
	.section	.nv.shared._ZN10layer_norm13ln_bwd_kernelINS_13Kernel_traitsI6__halfffffjLj4096ELj1ELj1ELj4ELj16ENS_18Kernel_traits_baseILj4096ES2_ffffjLj128EEEEELb0ELb0ELb0ELb1EEEvNS_9BwdParamsE,"aw",@nobits
	.sectionflags	@""
	.align	16
	.zero		1024


//--------------------- .nv.shared._ZN10layer_norm13ln_bwd_kernelINS_13Kernel_traitsI6__halfffffjLj4096ELj1ELj1ELj4ELj16ENS_18Kernel_traits_baseILj4096ES2_ffffjLj128EEEEELb0ELb0ELb1ELb0EEEvNS_9BwdParamsE --------------------------
	.section	.nv.shared._ZN10layer_norm13ln_bwd_kernelINS_13Kernel_traitsI6__halfffffjLj4096ELj1ELj1ELj4ELj16ENS_18Kernel_traits_baseILj4096ES2_ffffjLj128EEEEELb0ELb0ELb1ELb0EEEvNS_9BwdParamsE,"aw",@nobits
	.sectionflags	@""
	.align	16
	.zero		1024


//--------------------- .nv.shared._ZN10layer_norm13ln_bwd_kernelINS_13Kernel_traitsI6__halfffffjLj4096ELj1ELj1ELj4ELj16ENS_18Kernel_traits_baseILj4096ES2_ffffjLj128EEEEELb0ELb0ELb1ELb1EEEvNS_9BwdParamsE --------------------------
	.section	.nv.shared._ZN10layer_norm13ln_bwd_kernelINS_13Kernel_traitsI6__halfffffjLj4096ELj1ELj1ELj4ELj16ENS_18Kernel_traits_baseILj4096ES2_ffffjLj128EEEEELb0ELb0ELb1ELb1EEEvNS_9BwdParamsE,"aw",@nobits
	.sectionflags	@""
	.align	16
	.zero		1024


//--------------------- .nv.shared._ZN10layer_norm13ln_bwd_kernelINS_13Kernel_traitsI6__halfffffjLj4096ELj1ELj1ELj4ELj16ENS_18Kernel_traits_baseILj4096ES2_ffffjLj128EEEEELb0ELb1ELb0ELb0EEEvNS_9BwdParamsE --------------------------
	.section	.nv.shared._ZN10layer_norm13ln_bwd_kernelINS_13Kernel_traitsI6__halfffffjLj4096ELj1ELj1ELj4ELj16ENS_18Kernel_traits_baseILj4096ES2_ffffjLj128EEEEELb0ELb1ELb0ELb0EEEvNS_9BwdParamsE,"aw",@nobits
	.sectionflags	@""
	.align	16
	.zero		1024


//--------------------- .nv.shared._ZN10layer_norm13ln_bwd_kernelINS_13Kernel_traitsI6__halfffffjLj4096ELj1ELj1ELj4ELj16ENS_18Kernel_traits_baseILj4096ES2_ffffjLj128EEEEELb0ELb1ELb0ELb1EEEvNS_9BwdParamsE --------------------------
	.section	.nv.shared._ZN10layer_norm13ln_bwd_kernelINS_13Kernel_traitsI6__halfffffjLj4096ELj1ELj1ELj4ELj16ENS_18Kernel_traits_baseILj4096ES2_ffffjLj128EEEEELb0ELb1ELb0ELb1EEEvNS_9BwdParamsE,"aw",@nobits
	.sectionflags	@""
	.align	16
	.zero		1024


//--------------------- .nv.shared._ZN10layer_norm13ln_bwd_kernelINS_13Kernel_traitsI6__halfffffjLj4096ELj1ELj1ELj4ELj16ENS_18Kernel_traits_baseILj4096ES2_ffffjLj128EEEEELb0ELb1ELb1ELb0EEEvNS_9BwdParamsE --------------------------
	.section	.nv.shared._ZN10layer_norm13ln_bwd_kernelINS_13Kernel_traitsI6__halfffffjLj4096ELj1ELj1ELj4ELj16ENS_18Kernel_traits_baseILj4096ES2_ffffjLj128EEEEELb0ELb1ELb1ELb0EEEvNS_9BwdParamsE,"aw",@nobits
	.sectionflags	@""
	.align	16
	.zero		1024


//--------------------- .nv.shared._ZN10layer_norm13ln_bwd_kernelINS_13Kernel_traitsI6__halfffffjLj4096ELj1ELj1ELj4ELj16ENS_18Kernel_traits_baseILj4096ES2_ffffjLj128EEEEELb0ELb1ELb1ELb1EEEvNS_9BwdParamsE --------------------------
	.section	.nv.shared._ZN10layer_norm13ln_bwd_kernelINS_13Kernel_traitsI6__halfffffjLj4096ELj1ELj1ELj4ELj16ENS_18Kernel_traits_baseILj4096ES2_ffffjLj128EEEEELb0ELb1ELb1ELb1EEEvNS_9BwdParamsE,"aw",@nobits
	.sectionflags	@""
	.align	16
	.zero		1024


//--------------------- .nv.shared._ZN10layer_norm13ln_bwd_kernelINS_13Kernel_traitsI6__halfffffjLj4096ELj1ELj1ELj4ELj16ENS_18Kernel_traits_baseILj4096ES2_ffffjLj128EEEEELb1ELb0ELb0ELb0EEEvNS_9BwdParamsE --------------------------
	.section	.nv.shared._ZN10layer_norm13ln_bwd_kernelINS_13Kernel_traitsI6__halfffffjLj4096ELj1ELj1ELj4ELj16ENS_18Kernel_traits_baseILj4096ES2_ffffjLj128EEEEELb1ELb0ELb0ELb0EEEvNS_9BwdParamsE,"aw",@nobits
	.sectionflags	@""
	.align	16
	.zero		1024


//--------------------- .nv.shared._ZN10layer_norm13ln_bwd_kernelINS_13Kernel_traitsI6__halfffffjLj4096ELj1ELj1ELj4ELj16ENS_18Kernel_traits_baseILj4096ES2_ffffjLj128EEEEELb1ELb0ELb0ELb1EEEvNS_9BwdParamsE --------------------------
	.section	.nv.shared._ZN10layer_norm13ln_bwd_kernelINS_13Kernel_traitsI6__halfffffjLj4096ELj1ELj1ELj4ELj16ENS_18Kernel_traits_baseILj4096ES2_ffffjLj128EEEEELb1ELb0ELb0ELb1EEEvNS_9BwdParamsE,"aw",@nobits
	.sectionflags	@""
	.align	16
	.zero		1024


//--------------------- .nv.shared._ZN10layer_norm22ln_bwd_finalize_kernelINS_22Kernel_traits_finalizeILj4096E6__halfffffjLb0ELj1024ELj4ENS_18Kernel_traits_baseILj4096ES2_ffffjLj1024EEEEELb0ELb0EEEvNS_9BwdParamsE --------------------------
	.section	.nv.shared._ZN10layer_norm22ln_bwd_finalize_kernelINS_22Kernel_traits_finalizeILj4096E6__halfffffjLb0ELj1024ELj4ENS_18Kernel_traits_baseILj4096ES2_ffffjLj1024EEEEELb0ELb0EEEvNS_9BwdParamsE,"aw",@nobits
	.sectionflags	@""
	.align	16
.nv.shared._ZN10layer_norm22ln_bwd_finalize_kernelINS_22Kernel_traits_finalizeILj4096E6__halfffffjLb0ELj1024ELj4ENS_18Kernel_traits_baseILj4096ES2_ffffjLj1024EEEEELb0ELb0EEEvNS_9BwdParamsE:
	.zero		9472


//--------------------- .nv.shared._ZN10layer_norm13ln_bwd_kernelINS_13Kernel_traitsI6__halfffffjLj4096ELj1ELj1ELj4ELj16ENS_18Kernel_traits_baseILj4096ES2_ffffjLj128EEEEELb1ELb0ELb1ELb0EEEvNS_9BwdParamsE --------------------------
	.section	.nv.shared._ZN10layer_norm13ln_bwd_kernelINS_13Kernel_traitsI6__halfffffjLj4096ELj1ELj1ELj4ELj16ENS_18Kernel_traits_baseILj4096ES2_ffffjLj128EEEEELb1ELb0ELb1ELb0EEEvNS_9BwdParamsE,"aw",@nobits
	.sectionflags	@""
	.align	16
	.zero		1024


//--------------------- .nv.shared._ZN10layer_norm22ln_bwd_finalize_kernelINS_22Kernel_traits_finalizeILj4096E6__halfffffjLb0ELj1024ELj4ENS_18Kernel_traits_baseILj4096ES2_ffffjLj1024EEEEELb0ELb1EEEvNS_9BwdParamsE --------------------------
	.section	.nv.shared._ZN10layer_norm22ln_bwd_finalize_kernelINS_22Kernel_traits_finalizeILj4096E6__halfffffjLb0ELj1024ELj4ENS_18Kernel_traits_baseILj4096ES2_ffffjLj1024EEEEELb0ELb1EEEvNS_9BwdParamsE,"aw",@nobits
	.sectionflags	@""
	.align	16
.nv.shared._ZN10layer_norm22ln_bwd_finalize_kernelINS_22Kernel_traits_finalizeILj4096E6__halfffffjLb0ELj1024ELj4ENS_18Kernel_traits_baseILj4096ES2_ffffjLj1024EEEEELb0ELb1EEEvNS_9BwdParamsE:
	.zero		9472


//--------------------- .nv.shared._ZN10layer_norm13ln_bwd_kernelINS_13Kernel_traitsI6__halfffffjLj4096ELj1ELj1ELj4ELj16ENS_18Kernel_traits_baseILj4096ES2_ffffjLj128EEEEELb1ELb0ELb1ELb1EEEvNS_9BwdParamsE --------------------------
	.section	.nv.shared._ZN10layer_norm13ln_bwd_kernelINS_13Kernel_traitsI6__halfffffjLj4096ELj1ELj1ELj4ELj16ENS_18Kernel_traits_baseILj4096ES2_ffffjLj128EEEEELb1ELb0ELb1ELb1EEEvNS_9BwdParamsE,"aw",@nobits
	.sectionflags	@""
	.align	16
	.zero		1024


//--------------------- .nv.shared._ZN10layer_norm13ln_bwd_kernelINS_13Kernel_traitsI6__halfffffjLj4096ELj1ELj1ELj4ELj16ENS_18Kernel_traits_baseILj4096ES2_ffffjLj128EEEEELb1ELb1ELb0ELb0EEEvNS_9BwdParamsE --------------------------
	.section	.nv.shared._ZN10layer_norm13ln_bwd_kernelINS_13Kernel_traitsI6__halfffffjLj4096ELj1ELj1ELj4ELj16ENS_18Kernel_traits_baseILj4096ES2_ffffjLj128EEEEELb1ELb1ELb0ELb0EEEvNS_9BwdParamsE,"aw",@nobits
	.sectionflags	@""
	.align	16
	.zero		1024


//--------------------- .nv.shared._ZN10layer_norm13ln_bwd_kernelINS_13Kernel_traitsI6__halfffffjLj4096ELj1ELj1ELj4ELj16ENS_18Kernel_traits_baseILj4096ES2_ffffjLj128EEEEELb1ELb1ELb0ELb1EEEvNS_9BwdParamsE --------------------------
	.section	.nv.shared._ZN10layer_norm13ln_bwd_kernelINS_13Kernel_traitsI6__halfffffjLj4096ELj1ELj1ELj4ELj16ENS_18Kernel_traits_baseILj4096ES2_ffffjLj128EEEEELb1ELb1ELb0ELb1EEEvNS_9BwdParamsE,"aw",@nobits
	.sectionflags	@""
	.align	16
	.zero		1024


//--------------------- .nv.shared._ZN10layer_norm22ln_bwd_finalize_kernelINS_22Kernel_traits_finalizeILj4096E6__halfffffjLb1ELj1024ELj4ENS_18Kernel_traits_baseILj4096ES2_ffffjLj1024EEEEELb1ELb0EEEvNS_9BwdParamsE --------------------------
	.section	.nv.shared._ZN10layer_norm22ln_bwd_finalize_kernelINS_22Kernel_traits_finalizeILj4096E6__halfffffjLb1ELj1024ELj4ENS_18Kernel_traits_baseILj4096ES2_ffffjLj1024EEEEELb1ELb0EEEvNS_9BwdParamsE,"aw",@nobits
	.sectionflags	@""
	.align	16
.nv.shared._ZN10layer_norm22ln_bwd_finalize_kernelINS_22Kernel_traits_finalizeILj4096E6__halfffffjLb1ELj1024ELj4ENS_18Kernel_traits_baseILj4096ES2_ffffjLj1024EEEEELb1ELb0EEEvNS_9BwdParamsE:
	.zero		13696


//--------------------- .nv.shared._ZN10layer_norm13ln_bwd_kernelINS_13Kernel_traitsI6__halfffffjLj4096ELj1ELj1ELj4ELj16ENS_18Kernel_traits_baseILj4096ES2_ffffjLj128EEEEELb1ELb1ELb1ELb0EEEvNS_9BwdParamsE --------------------------
	.section	.nv.shared._ZN10layer_norm13ln_bwd_kernelINS_13Kernel_traitsI6__halfffffjLj4096ELj1ELj1ELj4ELj16ENS_18Kernel_traits_baseILj4096ES2_ffffjLj128EEEEELb1ELb1ELb1ELb0EEEvNS_9BwdParamsE,"aw",@nobits
	.sectionflags	@""
	.align	16
	.zero		1024


//--------------------- .nv.shared._ZN10layer_norm22ln_bwd_finalize_kernelINS_22Kernel_traits_finalizeILj4096E6__halfffffjLb1ELj1024ELj4ENS_18Kernel_traits_baseILj4096ES2_ffffjLj1024EEEEELb1ELb1EEEvNS_9BwdParamsE --------------------------
	.section	.nv.shared._ZN10layer_norm22ln_bwd_finalize_kernelINS_22Kernel_traits_finalizeILj4096E6__halfffffjLb1ELj1024ELj4ENS_18Kernel_traits_baseILj4096ES2_ffffjLj1024EEEEELb1ELb1EEEvNS_9BwdParamsE,"aw",@nobits
	.sectionflags	@""
	.align	16
.nv.shared._ZN10layer_norm22ln_bwd_finalize_kernelINS_22Kernel_traits_finalizeILj4096E6__halfffffjLb1ELj1024ELj4ENS_18Kernel_traits_baseILj4096ES2_ffffjLj1024EEEEELb1ELb1EEEvNS_9BwdParamsE:
	.zero		13696


//--------------------- .nv.shared._ZN10layer_norm13ln_bwd_kernelINS_13Kernel_traitsI6__halfffffjLj4096ELj1ELj1ELj4ELj16ENS_18Kernel_traits_baseILj4096ES2_ffffjLj128EEEEELb1ELb1ELb1ELb1EEEvNS_9BwdParamsE --------------------------
	.section	.nv.shared._ZN10layer_norm13ln_bwd_kernelINS_13Kernel_traitsI6__halfffffjLj4096ELj1ELj1ELj4ELj16ENS_18Kernel_traits_baseILj4096ES2_ffffjLj128EEEEELb1ELb1ELb1ELb1EEEvNS_9BwdParamsE,"aw",@nobits
	.sectionflags	@""
	.align	16
	.zero		1024


//--------------------- .nv.shared._ZN10layer_norm13ln_bwd_kernelINS_13Kernel_traitsIfffffjLj4096ELj1ELj1ELj4ELj16ENS_18Kernel_traits_baseILj4096EfffffjLj128EEEEELb0ELb0ELb0ELb0EEEvNS_9BwdParamsE --------------------------
	.section	.nv.shared._ZN10layer_norm13ln_bwd_kernelINS_13Kernel_traitsIfffffjLj4096ELj1ELj1ELj4ELj16ENS_18Kernel_traits_baseILj4096EfffffjLj128EEEEELb0ELb0ELb0ELb0EEEvNS_9BwdParamsE,"aw",@nobits
	.sectionflags	@""
	.align	16
	.zero		1024


//--------------------- .nv.shared._ZN10layer_norm13ln_bwd_kernelINS_13Kernel_traitsIfffffjLj4096ELj1ELj1ELj4ELj16ENS_18Kernel_traits_baseILj4096EfffffjLj128EEEEELb0ELb0ELb0ELb1EEEvNS_9BwdParamsE --------------------------
	.section	.nv.shared._ZN10layer_norm13ln_bwd_kernelINS_13Kernel_traitsIfffffjLj4096ELj1ELj1ELj4ELj16ENS_18Kernel_traits_baseILj4096EfffffjLj128EEEEELb0ELb0ELb0ELb1EEEvNS_9BwdParamsE,"aw",@nobits
	.sectionflags	@""
	.align	16
	.zero		1024


//--------------------- .nv.shared._ZN10layer_norm13ln_bwd_kernelINS_13Kernel_traitsIfffffjLj4096ELj1ELj1ELj4ELj16ENS_18Kernel_traits_baseILj4096EfffffjLj128EEEEELb0ELb0ELb1ELb0EEEvNS_9BwdParamsE --------------------------
	.section	.nv.shared._ZN10layer_norm13ln_bwd_kernelINS_13Kernel_traitsIfffffjLj4096ELj1ELj1ELj4ELj16ENS_18Kernel_traits_baseILj4096EfffffjLj128EEEEELb0ELb0ELb1ELb0EEEvNS_9BwdParamsE,"aw",@nobits
	.sectionflags	@""
	.align	16
	.zero		1024


//--------------------- .nv.shared._ZN10layer_norm13ln_bwd_kernelINS_13Kernel_traitsIfffffjLj4096ELj1ELj1ELj4ELj16ENS_18Kernel_traits_baseILj4096EfffffjLj128EEEEELb0ELb0ELb1ELb1EEEvNS_9BwdParamsE --------------------------
	.section	.nv.shared._ZN10layer_norm13ln_bwd_kernelINS_13Kernel_traitsIfffffjLj4096ELj1ELj1ELj4ELj16ENS_18Kernel_traits_baseILj4096EfffffjLj128EEEEELb0ELb0ELb1ELb1EEEvNS_9BwdParamsE,"aw",@nobits
	.sectionflags	@""
	.align	16
	.zero		1024


//--------------------- .nv.shared._ZN10layer_norm13ln_bwd_kernelINS_13Kernel_traitsIfffffjLj4096ELj1ELj1ELj4ELj16ENS_18Kernel_traits_baseILj4096EfffffjLj128EEEEELb0ELb1ELb0ELb0EEEvNS_9BwdParamsE --------------------------
	.section	.nv.shared._ZN10layer_norm13ln_bwd_kernelINS_13Kernel_traitsIfffffjLj4096ELj1ELj1ELj4ELj16ENS_18Kernel_traits_baseILj4096EfffffjLj128EEEEELb0ELb1ELb0ELb0EEEvNS_9BwdParamsE,"aw",@nobits
	.sectionflags	@""
	.align	16
	.zero		1024


//--------------------- .nv.shared._ZN10layer_norm13ln_bwd_kernelINS_13Kernel_traitsIfffffjLj4096ELj1ELj1ELj4ELj16ENS_18Kernel_traits_baseILj4096EfffffjLj128EEEEELb0ELb1ELb0ELb1EEEvNS_9BwdParamsE --------------------------
	.section	.nv.shared._ZN10layer_norm13ln_bwd_kernelINS_13Kernel_traitsIfffffjLj4096ELj1ELj1ELj4ELj16ENS_18Kernel_traits_baseILj4096EfffffjLj128EEEEELb0ELb1ELb0ELb1EEEvNS_9BwdParamsE,"aw",@nobits
	.sectionflags	@""
	.align	16
	.zero		1024


//--------------------- .nv.shared._ZN10layer_norm13ln_bwd_kernelINS_13Kernel_traitsIfffffjLj4096ELj1ELj1ELj4ELj16ENS_18Kernel_traits_baseILj4096EfffffjLj128EEEEELb0ELb1ELb1ELb0EEEvNS_9BwdParamsE --------------------------
	.section	.nv.shared._ZN10layer_norm13ln_bwd_kernelINS_13Kernel_traitsIfffffjLj4096ELj1ELj1ELj4ELj16ENS_18Kernel_traits_baseILj4096EfffffjLj128EEEEELb0ELb1ELb1ELb0EEEvNS_9BwdParamsE,"aw",@nobits
	.sectionflags	@""
	.align	16
	.zero		1024


//--------------------- .nv.shared._ZN10layer_norm13ln_bwd_kernelINS_13Kernel_traitsIfffffjLj4096ELj1ELj1ELj4ELj16ENS_18Kernel_traits_baseILj4096EfffffjLj128EEEEELb0ELb1ELb1ELb1EEEvNS_9BwdParamsE --------------------------
	.section	.nv.shared._ZN10layer_norm13ln_bwd_kernelINS_13Kernel_traitsIfffffjLj4096ELj1ELj1ELj4ELj16ENS_18Kernel_traits_baseILj4096EfffffjLj128EEEEELb0ELb1ELb1ELb1EEEvNS_9BwdParamsE,"aw",@nobits
	.sectionflags	@""
	.align	16
	.zero		1024


//--------------------- .nv.shared._ZN10layer_norm13ln_bwd_kernelINS_13Kernel_traitsIfffffjLj4096ELj1ELj1ELj4ELj16ENS_18Kernel_traits_baseILj4096EfffffjLj128EEEEELb1ELb0ELb0ELb0EEEvNS_9BwdParamsE --------------------------
	.section	.nv.shared._ZN10layer_norm13ln_bwd_kernelINS_13Kernel_traitsIfffffjLj4096ELj1ELj1ELj4ELj16ENS_18Kernel_traits_baseILj4096EfffffjLj128EEEEELb1ELb0ELb0ELb0EEEvNS_9BwdParamsE,"aw",@nobits
	.sectionflags	@""
	.align	16
	.zero		1024


//--------------------- .nv.shared._ZN10layer_norm13ln_bwd_kernelINS_13Kernel_traitsIfffffjLj4096ELj1ELj1ELj4ELj16ENS_18Kernel_traits_baseILj4096EfffffjLj128EEEEELb1ELb0ELb0ELb1EEEvNS_9BwdParamsE --------------------------
	.section	.nv.shared._ZN10layer_norm13ln_bwd_kernelINS_13Kernel_traitsIfffffjLj4096ELj1ELj1ELj4ELj16ENS_18Kernel_traits_baseILj4096EfffffjLj128EEEEELb1ELb0ELb0ELb1EEEvNS_9BwdParamsE,"aw",@nobits
	.sectionflags	@""
	.align	16
	.zero		1024


//--------------------- .nv.shared._ZN10layer_norm22ln_bwd_finalize_kernelINS_22Kernel_traits_finalizeILj4096EfffffjLb0ELj1024ELj4ENS_18Kernel_traits_baseILj4096EfffffjLj1024EEEEELb0ELb0EEEvNS_9BwdParamsE --------------------------
	.section	.nv.shared._ZN10layer_norm22ln_bwd_finalize_kernelINS_22Kernel_traits_finalizeILj4096EfffffjLb0ELj1024ELj4ENS_18Kernel_traits_baseILj4096EfffffjLj1024EEEEELb0ELb0EEEvNS_9BwdParamsE,"aw",@nobits
	.sectionflags	@""
	.align	16
.nv.shared._ZN10layer_norm22ln_bwd_finalize_kernelINS_22Kernel_traits_finalizeILj4096EfffffjLb0ELj1024ELj4ENS_18Kernel_traits_baseILj4096EfffffjLj1024EEEEELb0ELb0EEEvNS_9BwdParamsE:
	.zero		9472


//--------------------- .nv.shared._ZN10layer_norm13ln_bwd_kernelINS_13Kernel_traitsIfffffjLj4096ELj1ELj1ELj4ELj16ENS_18Kernel_traits_baseILj4096EfffffjLj128EEEEELb1ELb0ELb1ELb0EEEvNS_9BwdParamsE --------------------------
	.section	.nv.shared._ZN10layer_norm13ln_bwd_kernelINS_13Kernel_traitsIfffffjLj4096ELj1ELj1ELj4ELj16ENS_18Kernel_traits_baseILj4096EfffffjLj128EEEEELb1ELb0ELb1ELb0EEEvNS_9BwdParamsE,"aw",@nobits
	.sectionflags	@""
	.align	16
	.zero		1024


//--------------------- .nv.shared._ZN10layer_norm22ln_bwd_finalize_kernelINS_22Kernel_traits_finalizeILj4096EfffffjLb0ELj1024ELj4ENS_18Kernel_traits_baseILj4096EfffffjLj1024EEEEELb0ELb1EEEvNS_9BwdParamsE --------------------------
	.section	.nv.shared._ZN10layer_norm22ln_bwd_finalize_kernelINS_22Kernel_traits_finalizeILj4096EfffffjLb0ELj1024ELj4ENS_18Kernel_traits_baseILj4096EfffffjLj1024EEEEELb0ELb1EEEvNS_9BwdParamsE,"aw",@nobits
	.sectionflags	@""
	.align	16
.nv.shared._ZN10layer_norm22ln_bwd_finalize_kernelINS_22Kernel_traits_finalizeILj4096EfffffjLb0ELj1024ELj4ENS_18Kernel_traits_baseILj4096EfffffjLj1024EEEEELb0ELb1EEEvNS_9BwdParamsE:
	.zero		9472


//--------------------- .nv.shared._ZN10layer_norm13ln_bwd_kernelINS_13Kernel_traitsIfffffjLj4096ELj1ELj1ELj4ELj16ENS_18Kernel_traits_baseILj4096EfffffjLj128EEEEELb1ELb0ELb1ELb1EEEvNS_9BwdParamsE --------------------------
	.section	.nv.shared._ZN10layer_norm13ln_bwd_kernelINS_13Kernel_traitsIfffffjLj4096ELj1ELj1ELj4ELj16ENS_18Kernel_traits_baseILj4096EfffffjLj128EEEEELb1ELb0ELb1ELb1EEEvNS_9BwdParamsE,"aw",@nobits
	.sectionflags	@""
	.align	16
	.zero		1024


//--------------------- .nv.shared._ZN10layer_norm13ln_bwd_kernelINS_13Kernel_traitsIfffffjLj4096ELj1ELj1ELj4ELj16ENS_18Kernel_traits_baseILj4096EfffffjLj128EEEEELb1ELb1ELb0ELb0EEEvNS_9BwdParamsE --------------------------
	.section	.nv.shared._ZN10layer_norm13ln_bwd_kernelINS_13Kernel_traitsIfffffjLj4096ELj1ELj1ELj4ELj16ENS_18Kernel_traits_baseILj4096EfffffjLj128EEEEELb1ELb1ELb0ELb0EEEvNS_9BwdParamsE,"aw",@nobits
	.sectionflags	@""
	.align	16
	.zero		1024


//--------------------- .nv.shared._ZN10layer_norm13ln_bwd_kernelINS_13Kernel_traitsIfffffjLj4096ELj1ELj1ELj4ELj16ENS_18Kernel_traits_baseILj4096EfffffjLj128EEEEELb1ELb1ELb0ELb1EEEvNS_9BwdParamsE --------------------------
	.section	.nv.shared._ZN10layer_norm13ln_bwd_kernelINS_13Kernel_traitsIfffffjLj4096ELj1ELj1ELj4ELj16ENS_18Kernel_traits_baseILj4096EfffffjLj128EEEEELb1ELb1ELb0ELb1EEEvNS_9BwdParamsE,"aw",@nobits
	.sectionflags	@""
	.align	16
	.zero		1024


//--------------------- .nv.shared._ZN10layer_norm22ln_bwd_finalize_kernelINS_22Kernel_traits_finalizeILj4096EfffffjLb1ELj1024ELj4ENS_18Kernel_traits_baseILj4096EfffffjLj1024EEEEELb1ELb0EEEvNS_9BwdParamsE --------------------------
	.section	.nv.shared._ZN10layer_norm22ln_bwd_finalize_kernelINS_22Kernel_traits_finalizeILj4096EfffffjLb1ELj1024ELj4ENS_18Kernel_traits_baseILj4096EfffffjLj1024EEEEELb1ELb0EEEvNS_9BwdParamsE,"aw",@nobits
	.sectionflags	@""
	.align	16
.nv.shared._ZN10layer_norm22ln_bwd_finalize_kernelINS_22Kernel_traits_finalizeILj4096EfffffjLb1ELj1024ELj4ENS_18Kernel_traits_baseILj4096EfffffjLj1024EEEEELb1ELb0EEEvNS_9BwdParamsE:
	.zero		13696


//--------------------- .nv.shared._ZN10layer_norm13ln_bwd_kernelINS_13Kernel_traitsIfffffjLj4096ELj1ELj1ELj4ELj16ENS_18Kernel_traits_baseILj4096EfffffjLj128EEEEELb1ELb1ELb1ELb0EEEvNS_9BwdParamsE --------------------------
	.section	.nv.shared._ZN10layer_norm13ln_bwd_kernelINS_13Kernel_traitsIfffffjLj4096ELj1ELj1ELj4ELj16ENS_18Kernel_traits_baseILj4096EfffffjLj128EEEEELb1ELb1ELb1ELb0EEEvNS_9BwdParamsE,"aw",@nobits
	.sectionflags	@""
	.align	16
	.zero		1024


//--------------------- .nv.shared._ZN10layer_norm22ln_bwd_finalize_kernelINS_22Kernel_traits_finalizeILj4096EfffffjLb1ELj1024ELj4ENS_18Kernel_traits_baseILj4096EfffffjLj1024EEEEELb1ELb1EEEvNS_9BwdParamsE --------------------------
	.section	.nv.shared._ZN10layer_norm22ln_bwd_finalize_kernelINS_22Kernel_traits_finalizeILj4096EfffffjLb1ELj1024ELj4ENS_18Kernel_traits_baseILj4096EfffffjLj1024EEEEELb1ELb1EEEvNS_9BwdParamsE,"aw",@nobits
	.sectionflags	@""
	.align	16
.nv.shared._ZN10layer_norm22ln_bwd_finalize_kernelINS_22Kernel_traits_finalizeILj4096EfffffjLb1ELj1024ELj4ENS_18Kernel_traits_baseILj4096EfffffjLj1024EEEEELb1ELb1EEEvNS_9BwdParamsE:
	.zero		13696


//--------------------- .nv.shared._ZN10layer_norm13ln_bwd_kernelINS_13Kernel_traitsIfffffjLj4096ELj1ELj1ELj4ELj16ENS_18Kernel_traits_baseILj4096EfffffjLj128EEEEELb1ELb1ELb1ELb1EEEvNS_9BwdParamsE --------------------------
	.section	.nv.shared._ZN10layer_norm13ln_bwd_kernelINS_13Kernel_traitsIfffffjLj4096ELj1ELj1ELj4ELj16ENS_18Kernel_traits_baseILj4096EfffffjLj128EEEEELb1ELb1ELb1ELb1EEEvNS_9BwdParamsE,"aw",@nobits
	.sectionflags	@""
	.align	16
	.zero		1024


//--------------------- .nv.constant0._ZN10layer_norm13ln_bwd_kernelINS_13Kernel_traitsI13__nv_bfloat16S2_S2_S2_fjLj4096ELj1ELj1ELj4ELj16ENS_18Kernel_traits_baseILj4096ES2_S2_S2_S2_fjLj128EEEEELb0ELb0ELb0ELb0EEEvNS_9BwdParamsE --------------------------
	.section	.nv.constant0._ZN10layer_norm13ln_bwd_kernelINS_13Kernel_traitsI13__nv_bfloat16S2_S2_S2_fjLj4096ELj1ELj1ELj4ELj16ENS_18Kernel_traits_baseILj4096ES2_S2_S2_S2_fjLj128EEEEELb0ELb0ELb0ELb0EEEvNS_9BwdParamsE,"a",@progbits
	.sectionflags	@""
	.align	4
.nv.constant0._ZN10layer_norm13ln_bwd_kernelINS_13Kernel_traitsI13__nv_bfloat16S2_S2_S2_fjLj4096ELj1ELj1ELj4ELj16ENS_18Kernel_traits_baseILj4096ES2_S2_S2_S2_fjLj128EEEEELb0ELb0ELb0ELb0EEEvNS_9BwdParamsE:
	.zero		1192


//--------------------- .nv.constant0._ZN10layer_norm13ln_bwd_kernelINS_13Kernel_traitsI13__nv_bfloat16S2_S2_S2_fjLj4096ELj1ELj1ELj4ELj16ENS_18Kernel_traits_baseILj4096ES2_S2_S2_S2_fjLj128EEEEELb0ELb0ELb0ELb1EEEvNS_9BwdParamsE --------------------------
	.section	.nv.constant0._ZN10layer_norm13ln_bwd_kernelINS_13Kernel_traitsI13__nv_bfloat16S2_S2_S2_fjLj4096ELj1ELj1ELj4ELj16ENS_18Kernel_traits_baseILj4096ES2_S2_S2_S2_fjLj128EEEEELb0ELb0ELb0ELb1EEEvNS_9BwdParamsE,"a",@progbits
	.sectionflags	@""
	.align	4
.nv.constant0._ZN10layer_norm13ln_bwd_kernelINS_13Kernel_traitsI13__nv_bfloat16S2_S2_S2_fjLj4096ELj1ELj1ELj4ELj16ENS_18Kernel_traits_baseILj4096ES2_S2_S2_S2_fjLj128EEEEELb0ELb0ELb0ELb1EEEvNS_9BwdParamsE:
	.zero		1192


//--------------------- .nv.constant0._ZN10layer_norm13ln_bwd_kernelINS_13Kernel_traitsI13__nv_bfloat16S2_S2_S2_fjLj4096ELj1ELj1ELj4ELj16ENS_18Kernel_traits_baseILj4096ES2_S2_S2_S2_fjLj128EEEEELb0ELb0ELb1ELb0EEEvNS_9BwdParamsE --------------------------
	.section	.nv.constant0._ZN10layer_norm13ln_bwd_kernelINS_13Kernel_traitsI13__nv_bfloat16S2_S2_S2_fjLj4096ELj1ELj1ELj4ELj16ENS_18Kernel_traits_baseILj4096ES2_S2_S2_S2_fjLj128EEEEELb0ELb0ELb1ELb0EEEvNS_9BwdParamsE,"a",@progbits
	.sectionflags	@""
	.align	4
.nv.constant0._ZN10layer_norm13ln_bwd_kernelINS_13Kernel_traitsI13__nv_bfloat16S2_S2_S2_fjLj4096ELj1ELj1ELj4ELj16ENS_18Kernel_traits_baseILj4096ES2_S2_S2_S2_fjLj128EEEEELb0ELb0ELb1ELb0EEEvNS_9BwdParamsE:
	.zero		1192


//--------------------- .nv.constant0._ZN10layer_norm13ln_bwd_kernelINS_13Kernel_traitsI13__nv_bfloat16S2_S2_S2_fjLj4096ELj1ELj1ELj4ELj16ENS_18Kernel_traits_baseILj4096ES2_S2_S2_S2_fjLj128EEEEELb0ELb0ELb1ELb1EEEvNS_9BwdParamsE --------------------------
	.section	.nv.constant0._ZN10layer_norm13ln_bwd_kernelINS_13Kernel_traitsI13__nv_bfloat16S2_S2_S2_fjLj4096ELj1ELj1ELj4ELj16ENS_18Kernel_traits_baseILj4096ES2_S2_S2_S2_fjLj128EEEEELb0ELb0ELb1ELb1EEEvNS_9BwdParamsE,"a",@progbits
	.sectionflags	@""
	.align	4
.nv.constant0._ZN10layer_norm13ln_bwd_kernelINS_13Kernel_traitsI13__nv_bfloat16S2_S2_S2_fjLj4096ELj1ELj1ELj4ELj16ENS_18Kernel_traits_baseILj4096ES2_S2_S2_S2_fjLj128EEEEELb0ELb0ELb1ELb1EEEvNS_9BwdParamsE:
	.zero		1192


//--------------------- .nv.constant0._ZN10layer_norm13ln_bwd_kernelINS_13Kernel_traitsI13__nv_bfloat16S2_S2_S2_fjLj4096ELj1ELj1ELj4ELj16ENS_18Kernel_traits_baseILj4096ES2_S2_S2_S2_fjLj128EEEEELb0ELb1ELb0ELb0EEEvNS_9BwdParamsE --------------------------
	.section	.nv.constant0._ZN10layer_norm13ln_bwd_kernelINS_13Kernel_traitsI13__nv_bfloat16S2_S2_S2_fjLj4096ELj1ELj1ELj4ELj16ENS_18Kernel_traits_baseILj4096ES2_S2_S2_S2_fjLj128EEEEELb0ELb1ELb0ELb0EEEvNS_9BwdParamsE,"a",@progbits
	.sectionflags	@""
	.align	4
.nv.constant0._ZN10layer_norm13ln_bwd_kernelINS_13Kernel_traitsI13__nv_bfloat16S2_S2_S2_fjLj4096ELj1ELj1ELj4ELj16ENS_18Kernel_traits_baseILj4096ES2_S2_S2_S2_fjLj128EEEEELb0ELb1ELb0ELb0EEEvNS_9BwdParamsE:
	.zero		1192


//--------------------- .nv.constant0._ZN10layer_norm13ln_bwd_kernelINS_13Kernel_traitsI13__nv_bfloat16S2_S2_S2_fjLj4096ELj1ELj1ELj4ELj16ENS_18Kernel_traits_baseILj4096ES2_S2_S2_S2_fjLj128EEEEELb0ELb1ELb0ELb1EEEvNS_9BwdParamsE --------------------------
	.section	.nv.constant0._ZN10layer_norm13ln_bwd_kernelINS_13Kernel_traitsI13__nv_bfloat16S2_S2_S2_fjLj4096ELj1ELj1ELj4ELj16ENS_18Kernel_traits_baseILj4096ES2_S2_S2_S2_fjLj128EEEEELb0ELb1ELb0ELb1EEEvNS_9BwdParamsE,"a",@progbits
	.sectionflags	@""
	.align	4
.nv.constant0._ZN10layer_norm13ln_bwd_kernelINS_13Kernel_traitsI13__nv_bfloat16S2_S2_S2_fjLj4096ELj1ELj1ELj4ELj16ENS_18Kernel_traits_baseILj4096ES2_S2_S2_S2_fjLj128EEEEELb0ELb1ELb0ELb1EEEvNS_9BwdParamsE:
	.zero		1192


//--------------------- .nv.constant0._ZN10layer_norm13ln_bwd_kernelINS_13Kernel_traitsI13__nv_bfloat16S2_S2_S2_fjLj4096ELj1ELj1ELj4ELj16ENS_18Kernel_traits_baseILj4096ES2_S2_S2_S2_fjLj128EEEEELb0ELb1ELb1ELb0EEEvNS_9BwdParamsE --------------------------
	.section	.nv.constant0._ZN10layer_norm13ln_bwd_kernelINS_13Kernel_traitsI13__nv_bfloat16S2_S2_S2_fjLj4096ELj1ELj1ELj4ELj16ENS_18Kernel_traits_baseILj4096ES2_S2_S2_S2_fjLj128EEEEELb0ELb1ELb1ELb0EEEvNS_9BwdParamsE,"a",@progbits
	.sectionflags	@""
	.align	4
.nv.constant0._ZN10layer_norm13ln_bwd_kernelINS_13Kernel_traitsI13__nv_bfloat16S2_S2_S2_fjLj4096ELj1ELj1ELj4ELj16ENS_18Kernel_traits_baseILj4096ES2_S2_S2_S2_fjLj128EEEEELb0ELb1ELb1ELb0EEEvNS_9BwdParamsE:
	.zero		1192


//--------------------- .nv.constant0._ZN10layer_norm13ln_bwd_kernelINS_13Kernel_traitsI13__nv_bfloat16S2_S2_S2_fjLj4096ELj1ELj1ELj4ELj16ENS_18Kernel_traits_baseILj4096ES2_S2_S2_S2_fjLj128EEEEELb0ELb1ELb1ELb1EEEvNS_9BwdParamsE --------------------------
	.section	.nv.constant0._ZN10layer_norm13ln_bwd_kernelINS_13Kernel_traitsI13__nv_bfloat16S2_S2_S2_fjLj4096ELj1ELj1ELj4ELj16ENS_18Kernel_traits_baseILj4096ES2_S2_S2_S2_fjLj128EEEEELb0ELb1ELb1ELb1EEEvNS_9BwdParamsE,"a",@progbits
	.sectionflags	@""
	.align	4
.nv.constant0._ZN10layer_norm13ln_bwd_kernelINS_13Kernel_traitsI13__nv_bfloat16S2_S2_S2_fjLj4096ELj1ELj1ELj4ELj16ENS_18Kernel_traits_baseILj4096ES2_S2_S2_S2_fjLj128EEEEELb0ELb1ELb1ELb1EEEvNS_9BwdParamsE:
	.zero		1192


//--------------------- .nv.constant0._ZN10layer_norm13ln_bwd_kernelINS_13Kernel_traitsI13__nv_bfloat16S2_S2_S2_fjLj4096ELj1ELj1ELj4ELj16ENS_18Kernel_traits_baseILj4096ES2_S2_S2_S2_fjLj128EEEEELb1ELb0ELb0ELb0EEEvNS_9BwdParamsE --------------------------
	.section	.nv.constant0._ZN10layer_norm13ln_bwd_kernelINS_13Kernel_traitsI13__nv_bfloat16S2_S2_S2_fjLj4096ELj1ELj1ELj4ELj16ENS_18Kernel_traits_baseILj4096ES2_S2_S2_S2_fjLj128EEEEELb1ELb0ELb0ELb0EEEvNS_9BwdParamsE,"a",@progbits
	.sectionflags	@""
	.align	4
.nv.constant0._ZN10layer_norm13ln_bwd_kernelINS_13Kernel_traitsI13__nv_bfloat16S2_S2_S2_fjLj4096ELj1ELj1ELj4ELj16ENS_18Kernel_traits_baseILj4096ES2_S2_S2_S2_fjLj128EEEEELb1ELb0ELb0ELb0EEEvNS_9BwdParamsE:
	.zero		1192


//--------------------- .nv.constant0._ZN10layer_norm13ln_bwd_kernelINS_13Kernel_traitsI13__nv_bfloat16S2_S2_S2_fjLj4096ELj1ELj1ELj4ELj16ENS_18Kernel_traits_baseILj4096ES2_S2_S2_S2_fjLj128EEEEELb1ELb0ELb0ELb1EEEvNS_9BwdParamsE --------------------------
	.section	.nv.constant0._ZN10layer_norm13ln_bwd_kernelINS_13Kernel_traitsI13__nv_bfloat16S2_S2_S2_fjLj4096ELj1ELj1ELj4ELj16ENS_18Kernel_traits_baseILj4096ES2_S2_S2_S2_fjLj128EEEEELb1ELb0ELb0ELb1EEEvNS_9BwdParamsE,"a",@progbits
	.sectionflags	@""
	.align	4
.nv.constant0._ZN10layer_norm13ln_bwd_kernelINS_13Kernel_traitsI13__nv_bfloat16S2_S2_S2_fjLj4096ELj1ELj1ELj4ELj16ENS_18Kernel_traits_baseILj4096ES2_S2_S2_S2_fjLj128EEEEELb1ELb0ELb0ELb1EEEvNS_9BwdParamsE:
	.zero		1192


//--------------------- .nv.constant0._ZN10layer_norm22ln_bwd_finalize_kernelINS_22Kernel_traits_finalizeILj4096E13__nv_bfloat16S2_S2_S2_fjLb0ELj1024ELj4ENS_18Kernel_traits_baseILj4096ES2_S2_S2_S2_fjLj1024EEEEELb0ELb0EEEvNS_9BwdParamsE --------------------------
	.section	.nv.constant0._ZN10layer_norm22ln_bwd_finalize_kernelINS_22Kernel_traits_finalizeILj4096E13__nv_bfloat16S2_S2_S2_fjLb0ELj1024ELj4ENS_18Kernel_traits_baseILj4096ES2_S2_S2_S2_fjLj1024EEEEELb0ELb0EEEvNS_9BwdParamsE,"a",@progbits
	.sectionflags	@""
	.align	4
.nv.constant0._ZN10layer_norm22ln_bwd_finalize_kernelINS_22Kernel_traits_finalizeILj4096E13__nv_bfloat16S2_S2_S2_fjLb0ELj1024ELj4ENS_18Kernel_traits_baseILj4096ES2_S2_S2_S2_fjLj1024EEEEELb0ELb0EEEvNS_9BwdParamsE:
	.zero		1192


//--------------------- .nv.constant0._ZN10layer_norm13ln_bwd_kernelINS_13Kernel_traitsI13__nv_bfloat16S2_S2_S2_fjLj4096ELj1ELj1ELj4ELj16ENS_18Kernel_traits_baseILj4096ES2_S2_S2_S2_fjLj128EEEEELb1ELb0ELb1ELb0EEEvNS_9BwdParamsE --------------------------
	.section	.nv.constant0._ZN10layer_norm13ln_bwd_kernelINS_13Kernel_traitsI13__nv_bfloat16S2_S2_S2_fjLj4096ELj1ELj1ELj4ELj16ENS_18Kernel_traits_baseILj4096ES2_S2_S2_S2_fjLj128EEEEELb1ELb0ELb1ELb0EEEvNS_9BwdParamsE,"a",@progbits
	.sectionflags	@""
	.align	4
.nv.constant0._ZN10layer_norm13ln_bwd_kernelINS_13Kernel_traitsI13__nv_bfloat16S2_S2_S2_fjLj4096ELj1ELj1ELj4ELj16ENS_18Kernel_traits_baseILj4096ES2_S2_S2_S2_fjLj128EEEEELb1ELb0ELb1ELb0EEEvNS_9BwdParamsE:
	.zero		1192


//--------------------- .nv.constant0._ZN10layer_norm22ln_bwd_finalize_kernelINS_22Kernel_traits_finalizeILj4096E13__nv_bfloat16S2_S2_S2_fjLb0ELj1024ELj4ENS_18Kernel_traits_baseILj4096ES2_S2_S2_S2_fjLj1024EEEEELb0ELb1EEEvNS_9BwdParamsE --------------------------
	.section	.nv.constant0._ZN10layer_norm22ln_bwd_finalize_kernelINS_22Kernel_traits_finalizeILj4096E13__nv_bfloat16S2_S2_S2_fjLb0ELj1024ELj4ENS_18Kernel_traits_baseILj4096ES2_S2_S2_S2_fjLj1024EEEEELb0ELb1EEEvNS_9BwdParamsE,"a",@progbits
	.sectionflags	@""
	.align	4
.nv.constant0._ZN10layer_norm22ln_bwd_finalize_kernelINS_22Kernel_traits_finalizeILj4096E13__nv_bfloat16S2_S2_S2_fjLb0ELj1024ELj4ENS_18Kernel_traits_baseILj4096ES2_S2_S2_S2_fjLj1024EEEEELb0ELb1EEEvNS_9BwdParamsE:
	.zero		1192


//--------------------- .nv.constant0._ZN10layer_norm13ln_bwd_kernelINS_13Kernel_traitsI13__nv_bfloat16S2_S2_S2_fjLj4096ELj1ELj1ELj4ELj16ENS_18Kernel_traits_baseILj4096ES2_S2_S2_S2_fjLj128EEEEELb1ELb0ELb1ELb1EEEvNS_9BwdParamsE --------------------------
	.section	.nv.constant0._ZN10layer_norm13ln_bwd_kernelINS_13Kernel_traitsI13__nv_bfloat16S2_S2_S2_fjLj4096ELj1ELj1ELj4ELj16ENS_18Kernel_traits_baseILj4096ES2_S2_S2_S2_fjLj128EEEEELb1ELb0ELb1ELb1EEEvNS_9BwdParamsE,"a",@progbits
	.sectionflags	@""
	.align	4
.nv.constant0._ZN10layer_norm13ln_bwd_kernelINS_13Kernel_traitsI13__nv_bfloat16S2_S2_S2_fjLj4096ELj1ELj1ELj4ELj16ENS_18Kernel_traits_baseILj4096ES2_S2_S2_S2_fjLj128EEEEELb1ELb0ELb1ELb1EEEvNS_9BwdParamsE:
	.zero		1192


//--------------------- .nv.constant0._ZN10layer_norm13ln_bwd_kernelINS_13Kernel_traitsI13__nv_bfloat16S2_S2_S2_fjLj4096ELj1ELj1ELj4ELj16ENS_18Kernel_traits_baseILj4096ES2_S2_S2_S2_fjLj128EEEEELb1ELb1ELb0ELb0EEEvNS_9BwdParamsE --------------------------
	.section	.nv.constant0._ZN10layer_norm13ln_bwd_kernelINS_13Kernel_traitsI13__nv_bfloat16S2_S2_S2_fjLj4096ELj1ELj1ELj4ELj16ENS_18Kernel_traits_baseILj4096ES2_S2_S2_S2_fjLj128EEEEELb1ELb1ELb0ELb0EEEvNS_9BwdParamsE,"a",@progbits
	.sectionflags	@""
	.align	4
.nv.constant0._ZN10layer_norm13ln_bwd_kernelINS_13Kernel_traitsI13__nv_bfloat16S2_S2_S2_fjLj4096ELj1ELj1ELj4ELj16ENS_18Kernel_traits_baseILj4096ES2_S2_S2_S2_fjLj128EEEEELb1ELb1ELb0ELb0EEEvNS_9BwdParamsE:
	.zero		1192


//--------------------- .nv.constant0._ZN10layer_norm13ln_bwd_kernelINS_13Kernel_traitsI13__nv_bfloat16S2_S2_S2_fjLj4096ELj1ELj1ELj4ELj16ENS_18Kernel_traits_baseILj4096ES2_S2_S2_S2_fjLj128EEEEELb1ELb1ELb0ELb1EEEvNS_9BwdParamsE --------------------------
	.section	.nv.constant0._ZN10layer_norm13ln_bwd_kernelINS_13Kernel_traitsI13__nv_bfloat16S2_S2_S2_fjLj4096ELj1ELj1ELj4ELj16ENS_18Kernel_traits_baseILj4096ES2_S2_S2_S2_fjLj128EEEEELb1ELb1ELb0ELb1EEEvNS_9BwdParamsE,"a",@progbits
	.sectionflags	@""
	.align	4
.nv.constant0._ZN10layer_norm13ln_bwd_kernelINS_13Kernel_traitsI13__nv_bfloat16S2_S2_S2_fjLj4096ELj1ELj1ELj4ELj16ENS_18Kernel_traits_baseILj4096ES2_S2_S2_S2_fjLj128EEEEELb1ELb1ELb0ELb1EEEvNS_9BwdParamsE:
	.zero		1192


//--------------------- .nv.constant0._ZN10layer_norm22ln_bwd_finalize_kernelINS_22Kernel_traits_finalizeILj4096E13__nv_bfloat16S2_S2_S2_fjLb1ELj1024ELj4ENS_18Kernel_traits_baseILj4096ES2_S2_S2_S2_fjLj1024EEEEELb1ELb0EEEvNS_9BwdParamsE --------------------------
	.section	.nv.constant0._ZN10layer_norm22ln_bwd_finalize_kernelINS_22Kernel_traits_finalizeILj4096E13__nv_bfloat16S2_S2_S2_fjLb1ELj1024ELj4ENS_18Kernel_traits_baseILj4096ES2_S2_S2_S2_fjLj1024EEEEELb1ELb0EEEvNS_9BwdParamsE,"a",@progbits
	.sectionflags	@""
	.align	4
.nv.constant0._ZN10layer_norm22ln_bwd_finalize_kernelINS_22Kernel_traits_finalizeILj4096E13__nv_bfloat16S2_S2_S2_fjLb1ELj1024ELj4ENS_18Kernel_traits_baseILj4096ES2_S2_S2_S2_fjLj1024EEEEELb1ELb0EEEvNS_9BwdParamsE:
	.zero		1192


//--------------------- .nv.constant0._ZN10layer_norm13ln_bwd_kernelINS_13Kernel_traitsI13__nv_bfloat16S2_S2_S2_fjLj4096ELj1ELj1ELj4ELj16ENS_18Kernel_traits_baseILj4096ES2_S2_S2_S2_fjLj128EEEEELb1ELb1ELb1ELb0EEEvNS_9BwdParamsE --------------------------
	.section	.nv.constant0._ZN10layer_norm13ln_bwd_kernelINS_13Kernel_traitsI13__nv_bfloat16S2_S2_S2_fjLj4096ELj1ELj1ELj4ELj16ENS_18Kernel_traits_baseILj4096ES2_S2_S2_S2_fjLj128EEEEELb1ELb1ELb1ELb0EEEvNS_9BwdParamsE,"a",@progbits
	.sectionflags	@""
	.align	4
.nv.constant0._ZN10layer_norm13ln_bwd_kernelINS_13Kernel_traitsI13__nv_bfloat16S2_S2_S2_fjLj4096ELj1ELj1ELj4ELj16ENS_18Kernel_traits_baseILj4096ES2_S2_S2_S2_fjLj128EEEEELb1ELb1ELb1ELb0EEEvNS_9BwdParamsE:
	.zero		1192


//--------------------- .nv.constant0._ZN10layer_norm22ln_bwd_finalize_kernelINS_22Kernel_traits_finalizeILj4096E13__nv_bfloat16S2_S2_S2_fjLb1ELj1024ELj4ENS_18Kernel_traits_baseILj4096ES2_S2_S2_S2_fjLj1024EEEEELb1ELb1EEEvNS_9BwdParamsE --------------------------
	.section	.nv.constant0._ZN10layer_norm22ln_bwd_finalize_kernelINS_22Kernel_traits_finalizeILj4096E13__nv_bfloat16S2_S2_S2_fjLb1ELj1024ELj4ENS_18Kernel_traits_baseILj4096ES2_S2_S2_S2_fjLj1024EEEEELb1ELb1EEEvNS_9BwdParamsE,"a",@progbits
	.sectionflags	@""
	.align	4
.nv.constant0._ZN10layer_norm22ln_bwd_finalize_kernelINS_22Kernel_traits_finalizeILj4096E13__nv_bfloat16S2_S2_S2_fjLb1ELj1024ELj4ENS_18Kernel_traits_baseILj4096ES2_S2_S2_S2_fjLj1024EEEEELb1ELb1EEEvNS_9BwdParamsE:
	.zero		1192


//--------------------- .nv.constant0._ZN10layer_norm13ln_bwd_kernelINS_13Kernel_traitsI13__nv_bfloat16S2_S2_S2_fjLj4096ELj1ELj1ELj4ELj16ENS_18Kernel_traits_baseILj4096ES2_S2_S2_S2_fjLj128EEEEELb1ELb1ELb1ELb1EEEvNS_9BwdParamsE --------------------------
	.section	.nv.constant0._ZN10layer_norm13ln_bwd_kernelINS_13Kernel_traitsI13__nv_bfloat16S2_S2_S2_fjLj4096ELj1ELj1ELj4ELj16ENS_18Kernel_traits_baseILj4096ES2_S2_S2_S2_fjLj128EEEEELb1ELb1ELb1ELb1EEEvNS_9BwdParamsE,"a",@progbits
	.sectionflags	@""
	.align	4
.nv.constant0._ZN10layer_norm13ln_bwd_kernelINS_13Kernel_traitsI13__nv_bfloat16S2_S2_S2_fjLj4096ELj1ELj1ELj4ELj16ENS_18Kernel_traits_baseILj4096ES2_S2_S2_S2_fjLj128EEEEELb1ELb1ELb1ELb1EEEvNS_9BwdParamsE:
	.zero		1192


//--------------------- .nv.constant0._ZN10layer_norm13ln_bwd_kernelINS_13Kernel_traitsI6__halfS2_S2_S2_fjLj4096ELj1ELj1ELj4ELj16ENS_18Kernel_traits_baseILj4096ES2_S2_S2_S2_fjLj128EEEEELb0ELb0ELb0ELb0EEEvNS_9BwdParamsE --------------------------
	.section	.nv.constant0._ZN10layer_norm13ln_bwd_kernelINS_13Kernel_traitsI6__halfS2_S2_S2_fjLj4096ELj1ELj1ELj4ELj16ENS_18Kernel_traits_baseILj4096ES2_S2_S2_S2_fjLj128EEEEELb0ELb0ELb0ELb0EEEvNS_9BwdParamsE,"a",@progbits
	.sectionflags	@""
	.align	4
.nv.constant0._ZN10layer_norm13ln_bwd_kernelINS_13Kernel_traitsI6__halfS2_S2_S2_fjLj4096ELj1ELj1ELj4ELj16ENS_18Kernel_traits_baseILj4096ES2_S2_S2_S2_fjLj128EEEEELb0ELb0ELb0ELb0EEEvNS_9BwdParamsE:
	.zero		1192


//--------------------- .nv.constant0._ZN10layer_norm13ln_bwd_kernelINS_13Kernel_traitsI6__halfS2_S2_S2_fjLj4096ELj1ELj1ELj4ELj16ENS_18Kernel_traits_baseILj4096ES2_S2_S2_S2_fjLj128EEEEELb0ELb0ELb0ELb1EEEvNS_9BwdParamsE --------------------------
	.section	.nv.constant0._ZN10layer_norm13ln_bwd_kernelINS_13Kernel_traitsI6__halfS2_S2_S2_fjLj4096ELj1ELj1ELj4ELj16ENS_18Kernel_traits_baseILj4096ES2_S2_S2_S2_fjLj128EEEEELb0ELb0ELb0ELb1EEEvNS_9BwdParamsE,"a",@progbits
	.sectionflags	@""
	.align	4
.nv.constant0._ZN10layer_norm13ln_bwd_kernelINS_13Kernel_traitsI6__halfS2_S2_S2_fjLj4096ELj1ELj1ELj4ELj16ENS_18Kernel_traits_baseILj4096ES2_S2_S2_S2_fjLj128EEEEELb0ELb0ELb0ELb1EEEvNS_9BwdParamsE:
	.zero		1192


//--------------------- .nv.constant0._ZN10layer_norm13ln_bwd_kernelINS_13Kernel_traitsI6__halfS2_S2_S2_fjLj4096ELj1ELj1ELj4ELj16ENS_18Kernel_traits_baseILj4096ES2_S2_S2_S2_fjLj128EEEEELb0ELb0ELb1ELb0EEEvNS_9BwdParamsE --------------------------
	.section	.nv.constant0._ZN10layer_norm13ln_bwd_kernelINS_13Kernel_traitsI6__halfS2_S2_S2_fjLj4096ELj1ELj1ELj4ELj16ENS_18Kernel_traits_baseILj4096ES2_S2_S2_S2_fjLj128EEEEELb0ELb0ELb1ELb0EEEvNS_9BwdParamsE,"a",@progbits
	.sectionflags	@""
	.align	4
.nv.constant0._ZN10layer_norm13ln_bwd_kernelINS_13Kernel_traitsI6__halfS2_S2_S2_fjLj4096ELj1ELj1ELj4ELj16ENS_18Kernel_traits_baseILj4096ES2_S2_S2_S2_fjLj128EEEEELb0ELb0ELb1ELb0EEEvNS_9BwdParamsE:
	.zero		1192


//--------------------- .nv.constant0._ZN10layer_norm13ln_bwd_kernelINS_13Kernel_traitsI6__halfS2_S2_S2_fjLj4096ELj1ELj1ELj4ELj16ENS_18Kernel_traits_baseILj4096ES2_S2_S2_S2_fjLj128EEEEELb0ELb0ELb1ELb1EEEvNS_9BwdParamsE --------------------------
	.section	.nv.constant0._ZN10layer_norm13ln_bwd_kernelINS_13Kernel_traitsI6__halfS2_S2_S2_fjLj4096ELj1ELj1ELj4ELj16ENS_18Kernel_traits_baseILj4096ES2_S2_S2_S2_fjLj128EEEEELb0ELb0ELb1ELb1EEEvNS_9BwdParamsE,"a",@progbits
	.sectionflags	@""
	.align	4
.nv.constant0._ZN10layer_norm13ln_bwd_kernelINS_13Kernel_traitsI6__halfS2_S2_S2_fjLj4096ELj1ELj1ELj4ELj16ENS_18Kernel_traits_baseILj4096ES2_S2_S2_S2_fjLj128EEEEELb0ELb0ELb1ELb1EEEvNS_9BwdParamsE:
	.zero		1192


//--------------------- .nv.constant0._ZN10layer_norm13ln_bwd_kernelINS_13Kernel_traitsI6__halfS2_S2_S2_fjLj4096ELj1ELj1ELj4ELj16ENS_18Kernel_traits_baseILj4096ES2_S2_S2_S2_fjLj128EEEEELb0ELb1ELb0ELb0EEEvNS_9BwdParamsE --------------------------
	.section	.nv.constant0._ZN10layer_norm13ln_bwd_kernelINS_13Kernel_traitsI6__halfS2_S2_S2_fjLj4096ELj1ELj1ELj4ELj16ENS_18Kernel_traits_baseILj4096ES2_S2_S2_S2_fjLj128EEEEELb0ELb1ELb0ELb0EEEvNS_9BwdParamsE,"a",@progbits
	.sectionflags	@""
	.align	4
.nv.constant0._ZN10layer_norm13ln_bwd_kernelINS_13Kernel_traitsI6__halfS2_S2_S2_fjLj4096ELj1ELj1ELj4ELj16ENS_18Kernel_traits_baseILj4096ES2_S2_S2_S2_fjLj128EEEEELb0ELb1ELb0ELb0EEEvNS_9BwdParamsE:
	.zero		1192


//--------------------- .nv.constant0._ZN10layer_norm13ln_bwd_kernelINS_13Kernel_traitsI6__halfS2_S2_S2_fjLj4096ELj1ELj1ELj4ELj16ENS_18Kernel_traits_baseILj4096ES2_S2_S2_S2_fjLj128EEEEELb0ELb1ELb0ELb1EEEvNS_9BwdParamsE --------------------------
	.section	.nv.constant0._ZN10layer_norm13ln_bwd_kernelINS_13Kernel_traitsI6__halfS2_S2_S2_fjLj4096ELj1ELj1ELj4ELj16ENS_18Kernel_traits_baseILj4096ES2_S2_S2_S2_fjLj128EEEEELb0ELb1ELb0ELb1EEEvNS_9BwdParamsE,"a",@progbits
	.sectionflags	@""
	.align	4
.nv.constant0._ZN10layer_norm13ln_bwd_kernelINS_13Kernel_traitsI6__halfS2_S2_S2_fjLj4096ELj1ELj1ELj4ELj16ENS_18Kernel_traits_baseILj4096ES2_S2_S2_S2_fjLj128EEEEELb0ELb1ELb0ELb1EEEvNS_9BwdParamsE:
	.zero		1192


//--------------------- .nv.constant0._ZN10layer_norm13ln_bwd_kernelINS_13Kernel_traitsI6__halfS2_S2_S2_fjLj4096ELj1ELj1ELj4ELj16ENS_18Kernel_traits_baseILj4096ES2_S2_S2_S2_fjLj128EEEEELb0ELb1ELb1ELb0EEEvNS_9BwdParamsE --------------------------
	.section	.nv.constant0._ZN10layer_norm13ln_bwd_kernelINS_13Kernel_traitsI6__halfS2_S2_S2_fjLj4096ELj1ELj1ELj4ELj16ENS_18Kernel_traits_baseILj4096ES2_S2_S2_S2_fjLj128EEEEELb0ELb1ELb1ELb0EEEvNS_9BwdParamsE,"a",@progbits
	.sectionflags	@""
	.align	4
.nv.constant0._ZN10layer_norm13ln_bwd_kernelINS_13Kernel_traitsI6__halfS2_S2_S2_fjLj4096ELj1ELj1ELj4ELj16ENS_18Kernel_traits_baseILj4096ES2_S2_S2_S2_fjLj128EEEEELb0ELb1ELb1ELb0EEEvNS_9BwdParamsE:
	.zero		1192


//--------------------- .nv.constant0._ZN10layer_norm13ln_bwd_kernelINS_13Kernel_traitsI6__halfS2_S2_S2_fjLj4096ELj1ELj1ELj4ELj16ENS_18Kernel_traits_baseILj4096ES2_S2_S2_S2_fjLj128EEEEELb0ELb1ELb1ELb1EEEvNS_9BwdParamsE --------------------------
	.section	.nv.constant0._ZN10layer_norm13ln_bwd_kernelINS_13Kernel_traitsI6__halfS2_S2_S2_fjLj4096ELj1ELj1ELj4ELj16ENS_18Kernel_traits_baseILj4096ES2_S2_S2_S2_fjLj128EEEEELb0ELb1ELb1ELb1EEEvNS_9BwdParamsE,"a",@progbits
	.sectionflags	@""
	.align	4
.nv.constant0._ZN10layer_norm13ln_bwd_kernelINS_13Kernel_traitsI6__halfS2_S2_S2_fjLj4096ELj1ELj1ELj4ELj16ENS_18Kernel_traits_baseILj4096ES2_S2_S2_S2_fjLj128EEEEELb0ELb1ELb1ELb1EEEvNS_9BwdParamsE:
	.zero		1192


//--------------------- .nv.constant0._ZN10layer_norm13ln_bwd_kernelINS_13Kernel_traitsI6__halfS2_S2_S2_fjLj4096ELj1ELj1ELj4ELj16ENS_18Kernel_traits_baseILj4096ES2_S2_S2_S2_fjLj128EEEEELb1ELb0ELb0ELb0EEEvNS_9BwdParamsE --------------------------
	.section	.nv.constant0._ZN10layer_norm13ln_bwd_kernelINS_13Kernel_traitsI6__halfS2_S2_S2_fjLj4096ELj1ELj1ELj4ELj16ENS_18Kernel_traits_baseILj4096ES2_S2_S2_S2_fjLj128EEEEELb1ELb0ELb0ELb0EEEvNS_9BwdParamsE,"a",@progbits
	.sectionflags	@""
	.align	4
.nv.constant0._ZN10layer_norm13ln_bwd_kernelINS_13Kernel_traitsI6__halfS2_S2_S2_fjLj4096ELj1ELj1ELj4ELj16ENS_18Kernel_traits_baseILj4096ES2_S2_S2_S2_fjLj128EEEEELb1ELb0ELb0ELb0EEEvNS_9BwdParamsE:
	.zero		1192


//--------------------- .nv.constant0._ZN10layer_norm13ln_bwd_kernelINS_13Kernel_traitsI6__halfS2_S2_S2_fjLj4096ELj1ELj1ELj4ELj16ENS_18Kernel_traits_baseILj4096ES2_S2_S2_S2_fjLj128EEEEELb1ELb0ELb0ELb1EEEvNS_9BwdParamsE --------------------------
	.section	.nv.constant0._ZN10layer_norm13ln_bwd_kernelINS_13Kernel_traitsI6__halfS2_S2_S2_fjLj4096ELj1ELj1ELj4ELj16ENS_18Kernel_traits_baseILj4096ES2_S2_S2_S2_fjLj128EEEEELb1ELb0ELb0ELb1EEEvNS_9BwdParamsE,"a",@progbits
	.sectionflags	@""
	.align	4
.nv.constant0._ZN10layer_norm13ln_bwd_kernelINS_13Kernel_traitsI6__halfS2_S2_S2_fjLj4096ELj1ELj1ELj4ELj16ENS_18Kernel_traits_baseILj4096ES2_S2_S2_S2_fjLj128EEEEELb1ELb0ELb0ELb1EEEvNS_9BwdParamsE:
	.zero		1192


//--------------------- .nv.constant0._ZN10layer_norm22ln_bwd_finalize_kernelINS_22Kernel_traits_finalizeILj4096E6__halfS2_S2_S2_fjLb0ELj1024ELj4ENS_18Kernel_traits_baseILj4096ES2_S2_S2_S2_fjLj1024EEEEELb0ELb0EEEvNS_9BwdParamsE --------------------------
	.section	.nv.constant0._ZN10layer_norm22ln_bwd_finalize_kernelINS_22Kernel_traits_finalizeILj4096E6__halfS2_S2_S2_fjLb0ELj1024ELj4ENS_18Kernel_traits_baseILj4096ES2_S2_S2_S2_fjLj1024EEEEELb0ELb0EEEvNS_9BwdParamsE,"a",@progbits
	.sectionflags	@""
	.align	4
.nv.constant0._ZN10layer_norm22ln_bwd_finalize_kernelINS_22Kernel_traits_finalizeILj4096E6__halfS2_S2_S2_fjLb0ELj1024ELj4ENS_18Kernel_traits_baseILj4096ES2_S2_S2_S2_fjLj1024EEEEELb0ELb0EEEvNS_9BwdParamsE:
	.zero		1192


//--------------------- .nv.constant0._ZN10layer_norm13ln_bwd_kernelINS_13Kernel_traitsI6__halfS2_S2_S2_fjLj4096ELj1ELj1ELj4ELj16ENS_18Kernel_traits_baseILj4096ES2_S2_S2_S2_fjLj128EEEEELb1ELb0ELb1ELb0EEEvNS_9BwdParamsE --------------------------
	.section	.nv.constant0._ZN10layer_norm13ln_bwd_kernelINS_13Kernel_traitsI6__halfS2_S2_S2_fjLj4096ELj1ELj1ELj4ELj16ENS_18Kernel_traits_baseILj4096ES2_S2_S2_S2_fjLj128EEEEELb1ELb0ELb1ELb0EEEvNS_9BwdParamsE,"a",@progbits
	.sectionflags	@""
	.align	4
.nv.constant0._ZN10layer_norm13ln_bwd_kernelINS_13Kernel_traitsI6__halfS2_S2_S2_fjLj4096ELj1ELj1ELj4ELj16ENS_18Kernel_traits_baseILj4096ES2_S2_S2_S2_fjLj128EEEEELb1ELb0ELb1ELb0EEEvNS_9BwdParamsE:
	.zero		1192


//--------------------- .nv.constant0._ZN10layer_norm22ln_bwd_finalize_kernelINS_22Kernel_traits_finalizeILj4096E6__halfS2_S2_S2_fjLb0ELj1024ELj4ENS_18Kernel_traits_baseILj4096ES2_S2_S2_S2_fjLj1024EEEEELb0ELb1EEEvNS_9BwdParamsE --------------------------
	.section	.nv.constant0._ZN10layer_norm22ln_bwd_finalize_kernelINS_22Kernel_traits_finalizeILj4096E6__halfS2_S2_S2_fjLb0ELj1024ELj4ENS_18Kernel_traits_baseILj4096ES2_S2_S2_S2_fjLj1024EEEEELb0ELb1EEEvNS_9BwdParamsE,"a",@progbits
	.sectionflags	@""
	.align	4
.nv.constant0._ZN10layer_norm22ln_bwd_finalize_kernelINS_22Kernel_traits_finalizeILj4096E6__halfS2_S2_S2_fjLb0ELj1024ELj4ENS_18Kernel_traits_baseILj4096ES2_S2_S2_S2_fjLj1024EEEEELb0ELb1EEEvNS_9BwdParamsE:
	.zero		1192


//--------------------- .nv.constant0._ZN10layer_norm13ln_bwd_kernelINS_13Kernel_traitsI6__halfS2_S2_S2_fjLj4096ELj1ELj1ELj4ELj16ENS_18Kernel_traits_baseILj4096ES2_S2_S2_S2_fjLj128EEEEELb1ELb0ELb1ELb1EEEvNS_9BwdParamsE --------------------------
	.section	.nv.constant0._ZN10layer_norm13ln_bwd_kernelINS_13Kernel_traitsI6__halfS2_S2_S2_fjLj4096ELj1ELj1ELj4ELj16ENS_18Kernel_traits_baseILj4096ES2_S2_S2_S2_fjLj128EEEEELb1ELb0ELb1ELb1EEEvNS_9BwdParamsE,"a",@progbits
	.sectionflags	@""
	.align	4
.nv.constant0._ZN10layer_norm13ln_bwd_kernelINS_13Kernel_traitsI6__halfS2_S2_S2_fjLj4096ELj1ELj1ELj4ELj16ENS_18Kernel_traits_baseILj4096ES2_S2_S2_S2_fjLj128EEEEELb1ELb0ELb1ELb1EEEvNS_9BwdParamsE:
	.zero		1192


//--------------------- .nv.constant0._ZN10layer_norm13ln_bwd_kernelINS_13Kernel_traitsI6__halfS2_S2_S2_fjLj4096ELj1ELj1ELj4ELj16ENS_18Kernel_traits_baseILj4096ES2_S2_S2_S2_fjLj128EEEEELb1ELb1ELb0ELb0EEEvNS_9BwdParamsE --------------------------
	.section	.nv.constant0._ZN10layer_norm13ln_bwd_kernelINS_13Kernel_traitsI6__halfS2_S2_S2_fjLj4096ELj1ELj1ELj4ELj16ENS_18Kernel_traits_baseILj4096ES2_S2_S2_S2_fjLj128EEEEELb1ELb1ELb0ELb0EEEvNS_9BwdParamsE,"a",@progbits
	.sectionflags	@""
	.align	4
.nv.constant0._ZN10layer_norm13ln_bwd_kernelINS_13Kernel_traitsI6__halfS2_S2_S2_fjLj4096ELj1ELj1ELj4ELj16ENS_18Kernel_traits_baseILj4096ES2_S2_S2_S2_fjLj128EEEEELb1ELb1ELb0ELb0EEEvNS_9BwdParamsE:
	.zero		1192


//--------------------- .nv.constant0._ZN10layer_norm13ln_bwd_kernelINS_13Kernel_traitsI6__halfS2_S2_S2_fjLj4096ELj1ELj1ELj4ELj16ENS_18Kernel_traits_baseILj4096ES2_S2_S2_S2_fjLj128EEEEELb1ELb1ELb0ELb1EEEvNS_9BwdParamsE --------------------------
	.section	.nv.constant0._ZN10layer_norm13ln_bwd_kernelINS_13Kernel_traitsI6__halfS2_S2_S2_fjLj4096ELj1ELj1ELj4ELj16ENS_18Kernel_traits_baseILj4096ES2_S2_S2_S2_fjLj128EEEEELb1ELb1ELb0ELb1EEEvNS_9BwdParamsE,"a",@progbits
	.sectionflags	@""
	.align	4
.nv.constant0._ZN10layer_norm13ln_bwd_kernelINS_13Kernel_traitsI6__halfS2_S2_S2_fjLj4096ELj1ELj1ELj4ELj16ENS_18Kernel_traits_baseILj4096ES2_S2_S2_S2_fjLj128EEEEELb1ELb1ELb0ELb1EEEvNS_9BwdParamsE:
	.zero		1192


//--------------------- .nv.constant0._ZN10layer_norm22ln_bwd_finalize_kernelINS_22Kernel_traits_finalizeILj4096E6__halfS2_S2_S2_fjLb1ELj1024ELj4ENS_18Kernel_traits_baseILj4096ES2_S2_S2_S2_fjLj1024EEEEELb1ELb0EEEvNS_9BwdParamsE --------------------------
	.section	.nv.constant0._ZN10layer_norm22ln_bwd_finalize_kernelINS_22Kernel_traits_finalizeILj4096E6__halfS2_S2_S2_fjLb1ELj1024ELj4ENS_18Kernel_traits_baseILj4096ES2_S2_S2_S2_fjLj1024EEEEELb1ELb0EEEvNS_9BwdParamsE,"a",@progbits
	.sectionflags	@""
	.align	4
.nv.constant0._ZN10layer_norm22ln_bwd_finalize_kernelINS_22Kernel_traits_finalizeILj4096E6__halfS2_S2_S2_fjLb1ELj1024ELj4ENS_18Kernel_traits_baseILj4096ES2_S2_S2_S2_fjLj1024EEEEELb1ELb0EEEvNS_9BwdParamsE:
	.zero		1192


//--------------------- .nv.constant0._ZN10layer_norm13ln_bwd_kernelINS_13Kernel_traitsI6__halfS2_S2_S2_fjLj4096ELj1ELj1ELj4ELj16ENS_18Kernel_traits_baseILj4096ES2_S2_S2_S2_fjLj128EEEEELb1ELb1ELb1ELb0EEEvNS_9BwdParamsE --------------------------
	.section	.nv.constant0._ZN10layer_norm13ln_bwd_kernelINS_13Kernel_traitsI6__halfS2_S2_S2_fjLj4096ELj1ELj1ELj4ELj16ENS_18Kernel_traits_baseILj4096ES2_S2_S2_S2_fjLj128EEEEELb1ELb1ELb1ELb0EEEvNS_9BwdParamsE,"a",@progbits
	.sectionflags	@""
	.align	4
.nv.constant0._ZN10layer_norm13ln_bwd_kernelINS_13Kernel_traitsI6__halfS2_S2_S2_fjLj4096ELj1ELj1ELj4ELj16ENS_18Kernel_traits_baseILj4096ES2_S2_S2_S2_fjLj128EEEEELb1ELb1ELb1ELb0EEEvNS_9BwdParamsE:
	.zero		1192


//--------------------- .nv.constant0._ZN10layer_norm22ln_bwd_finalize_kernelINS_22Kernel_traits_finalizeILj4096E6__halfS2_S2_S2_fjLb1ELj1024ELj4ENS_18Kernel_traits_baseILj4096ES2_S2_S2_S2_fjLj1024EEEEELb1ELb1EEEvNS_9BwdParamsE --------------------------
	.section	.nv.constant0._ZN10layer_norm22ln_bwd_finalize_kernelINS_22Kernel_traits_finalizeILj4096E6__halfS2_S2_S2_fjLb1ELj1024ELj4ENS_18Kernel_traits_baseILj4096ES2_S2_S2_S2_fjLj1024EEEEELb1ELb1EEEvNS_9BwdParamsE,"a",@progbits
	.sectionflags	@""
	.align	4
.nv.constant0._ZN10layer_norm22ln_bwd_finalize_kernelINS_22Kernel_traits_finalizeILj4096E6__halfS2_S2_S2_fjLb1ELj1024ELj4ENS_18Kernel_traits_baseILj4096ES2_S2_S2_S2_fjLj1024EEEEELb1ELb1EEEvNS_9BwdParamsE:
	.zero		1192


//--------------------- .nv.constant0._ZN10layer_norm13ln_bwd_kernelINS_13Kernel_traitsI6__halfS2_S2_S2_fjLj4096ELj1ELj1ELj4ELj16ENS_18Kernel_traits_baseILj4096ES2_S2_S2_S2_fjLj128EEEEELb1ELb1ELb1ELb1EEEvNS_9BwdParamsE --------------------------
	.section	.nv.constant0._ZN10layer_norm13ln_bwd_kernelINS_13Kernel_traitsI6__halfS2_S2_S2_fjLj4096ELj1ELj1ELj4ELj16ENS_18Kernel_traits_baseILj4096ES2_S2_S2_S2_fjLj128EEEEELb1ELb1ELb1ELb1EEEvNS_9BwdParamsE,"a",@progbits
	.sectionflags	@""
	.align	4
.nv.constant0._ZN10layer_norm13ln_bwd_kernelINS_13Kernel_traitsI6__halfS2_S2_S2_fjLj4096ELj1ELj1ELj4ELj16ENS_18Kernel_traits_baseILj4096ES2_S2_S2_S2_fjLj128EEEEELb1ELb1ELb1ELb1EEEvNS_9BwdParamsE:
	.zero		1192


//--------------------- .nv.constant0._ZN10layer_norm13ln_bwd_kernelINS_13Kernel_traitsIf13__nv_bfloat16S2_S2_fjLj4096ELj1ELj1ELj4ELj16ENS_18Kernel_traits_baseILj4096EfS2_S2_S2_fjLj128EEEEELb0ELb0ELb0ELb0EEEvNS_9BwdParamsE --------------------------
	.section	.nv.constant0._ZN10layer_norm13ln_bwd_kernelINS_13Kernel_traitsIf13__nv_bfloat16S2_S2_fjLj4096ELj1ELj1ELj4ELj16ENS_18Kernel_traits_baseILj4096EfS2_S2_S2_fjLj128EEEEELb0ELb0ELb0ELb0EEEvNS_9BwdParamsE,"a",@progbits
	.sectionflags	@""
	.align	4
.nv.constant0._ZN10layer_norm13ln_bwd_kernelINS_13Kernel_traitsIf13__nv_bfloat16S2_S2_fjLj4096ELj1ELj1ELj4ELj16ENS_18Kernel_traits_baseILj4096EfS2_S2_S2_fjLj128EEEEELb0ELb0ELb0ELb0EEEvNS_9BwdParamsE:
	.zero		1192


//--------------------- .nv.constant0._ZN10layer_norm13ln_bwd_kernelINS_13Kernel_traitsIf13__nv_bfloat16S2_S2_fjLj4096ELj1ELj1ELj4ELj16ENS_18Kernel_traits_baseILj4096EfS2_S2_S2_fjLj128EEEEELb0ELb0ELb0ELb1EEEvNS_9BwdParamsE --------------------------
	.section	.nv.constant0._ZN10layer_norm13ln_bwd_kernelINS_13Kernel_traitsIf13__nv_bfloat16S2_S2_fjLj4096ELj1ELj1ELj4ELj16ENS_18Kernel_traits_baseILj4096EfS2_S2_S2_fjLj128EEEEELb0ELb0ELb0ELb1EEEvNS_9BwdParamsE,"a",@progbits
	.sectionflags	@""
	.align	4
.nv.constant0._ZN10layer_norm13ln_bwd_kernelINS_13Kernel_traitsIf13__nv_bfloat16S2_S2_fjLj4096ELj1ELj1ELj4ELj16ENS_18Kernel_traits_baseILj4096EfS2_S2_S2_fjLj128EEEEELb0ELb0ELb0ELb1EEEvNS_9BwdParamsE:
	.zero		1192


//--------------------- .nv.constant0._ZN10layer_norm13ln_bwd_kernelINS_13Kernel_traitsIf13__nv_bfloat16S2_S2_fjLj4096ELj1ELj1ELj4ELj16ENS_18Kernel_traits_baseILj4096EfS2_S2_S2_fjLj128EEEEELb0ELb0ELb1ELb0EEEvNS_9BwdParamsE --------------------------
	.section	.nv.constant0._ZN10layer_norm13ln_bwd_kernelINS_13Kernel_traitsIf13__nv_bfloat16S2_S2_fjLj4096ELj1ELj1ELj4ELj16ENS_18Kernel_traits_baseILj4096EfS2_S2_S2_fjLj128EEEEELb0ELb0ELb1ELb0EEEvNS_9BwdParamsE,"a",@progbits
	.sectionflags	@""
	.align	4
.nv.constant0._ZN10layer_norm13ln_bwd_kernelINS_13Kernel_traitsIf13__nv_bfloat16S2_S2_fjLj4096ELj1ELj1ELj4ELj16ENS_18Kernel_traits_baseILj4096EfS2_S2_S2_fjLj128EEEEELb0ELb0ELb1ELb0EEEvNS_9BwdParamsE:
	.zero		1192


//--------------------- .nv.constant0._ZN10layer_norm13ln_bwd_kernelINS_13Kernel_traitsIf13__nv_bfloat16S2_S2_fjLj4096ELj1ELj1ELj4ELj16ENS_18Kernel_traits_baseILj4096EfS2_S2_S2_fjLj128EEEEELb0ELb0ELb1ELb1EEEvNS_9BwdParamsE --------------------------
	.section	.nv.constant0._ZN10layer_norm13ln_bwd_kernelINS_13Kernel_traitsIf13__nv_bfloat16S2_S2_fjLj4096ELj1ELj1ELj4ELj16ENS_18Kernel_traits_baseILj4096EfS2_S2_S2_fjLj128EEEEELb0ELb0ELb1ELb1EEEvNS_9BwdParamsE,"a",@progbits
	.sectionflags	@""
	.align	4
.nv.constant0._ZN10layer_norm13ln_bwd_kernelINS_13Kernel_traitsIf13__nv_bfloat16S2_S2_fjLj4096ELj1ELj1ELj4ELj16ENS_18Kernel_traits_baseILj4096EfS2_S2_S2_fjLj128EEEEELb0ELb0ELb1ELb1EEEvNS_9BwdParamsE:
	.zero		1192


//--------------------- .nv.constant0._ZN10layer_norm13ln_bwd_kernelINS_13Kernel_traitsIf13__nv_bfloat16S2_S2_fjLj4096ELj1ELj1ELj4ELj16ENS_18Kernel_traits_baseILj4096EfS2_S2_S2_fjLj128EEEEELb0ELb1ELb0ELb0EEEvNS_9BwdParamsE --------------------------
	.section	.nv.constant0._ZN10layer_norm13ln_bwd_kernelINS_13Kernel_traitsIf13__nv_bfloat16S2_S2_fjLj4096ELj1ELj1ELj4ELj16ENS_18Kernel_traits_baseILj4096EfS2_S2_S2_fjLj128EEEEELb0ELb1ELb0ELb0EEEvNS_9BwdParamsE,"a",@progbits
	.sectionflags	@""
	.align	4
.nv.constant0._ZN10layer_norm13ln_bwd_kernelINS_13Kernel_traitsIf13__nv_bfloat16S2_S2_fjLj4096ELj1ELj1ELj4ELj16ENS_18Kernel_traits_baseILj4096EfS2_S2_S2_fjLj128EEEEELb0ELb1ELb0ELb0EEEvNS_9BwdParamsE:
	.zero		1192


//--------------------- .nv.constant0._ZN10layer_norm13ln_bwd_kernelINS_13Kernel_traitsIf13__nv_bfloat16S2_S2_fjLj4096ELj1ELj1ELj4ELj16ENS_18Kernel_traits_baseILj4096EfS2_S2_S2_fjLj128EEEEELb0ELb1ELb0ELb1EEEvNS_9BwdParamsE --------------------------
	.section	.nv.constant0._ZN10layer_norm13ln_bwd_kernelINS_13Kernel_traitsIf13__nv_bfloat16S2_S2_fjLj4096ELj1ELj1ELj4ELj16ENS_18Kernel_traits_baseILj4096EfS2_S2_S2_fjLj128EEEEELb0ELb1ELb0ELb1EEEvNS_9BwdParamsE,"a",@progbits
	.sectionflags	@""
	.align	4
.nv.constant0._ZN10layer_norm13ln_bwd_kernelINS_13Kernel_traitsIf13__nv_bfloat16S2_S2_fjLj4096ELj1ELj1ELj4ELj16ENS_18Kernel_traits_baseILj4096EfS2_S2_S2_fjLj128EEEEELb0ELb1ELb0ELb1EEEvNS_9BwdParamsE:
	.zero		1192


//--------------------- .nv.constant0._ZN10layer_norm13ln_bwd_kernelINS_13Kernel_traitsIf13__nv_bfloat16S2_S2_fjLj4096ELj1ELj1ELj4ELj16ENS_18Kernel_traits_baseILj4096EfS2_S2_S2_fjLj128EEEEELb0ELb1ELb1ELb0EEEvNS_9BwdParamsE --------------------------
	.section	.nv.constant0._ZN10layer_norm13ln_bwd_kernelINS_13Kernel_traitsIf13__nv_bfloat16S2_S2_fjLj4096ELj1ELj1ELj4ELj16ENS_18Kernel_traits_baseILj4096EfS2_S2_S2_fjLj128EEEEELb0ELb1ELb1ELb0EEEvNS_9BwdParamsE,"a",@progbits
	.sectionflags	@""
	.align	4
.nv.constant0._ZN10layer_norm13ln_bwd_kernelINS_13Kernel_traitsIf13__nv_bfloat16S2_S2_fjLj4096ELj1ELj1ELj4ELj16ENS_18Kernel_traits_baseILj4096EfS2_S2_S2_fjLj128EEEEELb0ELb1ELb1ELb0EEEvNS_9BwdParamsE:
	.zero		1192


//--------------------- .nv.constant0._ZN10layer_norm13ln_bwd_kernelINS_13Kernel_traitsIf13__nv_bfloat16S2_S2_fjLj4096ELj1ELj1ELj4ELj16ENS_18Kernel_traits_baseILj4096EfS2_S2_S2_fjLj128EEEEELb0ELb1ELb1ELb1EEEvNS_9BwdParamsE --------------------------
	.section	.nv.constant0._ZN10layer_norm13ln_bwd_kernelINS_13Kernel_traitsIf13__nv_bfloat16S2_S2_fjLj4096ELj1ELj1ELj4ELj16ENS_18Kernel_traits_baseILj4096EfS2_S2_S2_fjLj128EEEEELb0ELb1ELb1ELb1EEEvNS_9BwdParamsE,"a",@progbits
	.sectionflags	@""
	.align	4
.nv.constant0._ZN10layer_norm13ln_bwd_kernelINS_13Kernel_traitsIf13__nv_bfloat16S2_S2_fjLj4096ELj1ELj1ELj4ELj16ENS_18Kernel_traits_baseILj4096EfS2_S2_S2_fjLj128EEEEELb0ELb1ELb1ELb1EEEvNS_9BwdParamsE:
	.zero		1192


//--------------------- .nv.constant0._ZN10layer_norm13ln_bwd_kernelINS_13Kernel_traitsIf13__nv_bfloat16S2_S2_fjLj4096ELj1ELj1ELj4ELj16ENS_18Kernel_traits_baseILj4096EfS2_S2_S2_fjLj128EEEEELb1ELb0ELb0ELb0EEEvNS_9BwdParamsE --------------------------
	.section	.nv.constant0._ZN10layer_norm13ln_bwd_kernelINS_13Kernel_traitsIf13__nv_bfloat16S2_S2_fjLj4096ELj1ELj1ELj4ELj16ENS_18Kernel_traits_baseILj4096EfS2_S2_S2_fjLj128EEEEELb1ELb0ELb0ELb0EEEvNS_9BwdParamsE,"a",@progbits
	.sectionflags	@""
	.align	4
.nv.constant0._ZN10layer_norm13ln_bwd_kernelINS_13Kernel_traitsIf13__nv_bfloat16S2_S2_fjLj4096ELj1ELj1ELj4ELj16ENS_18Kernel_traits_baseILj4096EfS2_S2_S2_fjLj128EEEEELb1ELb0ELb0ELb0EEEvNS_9BwdParamsE:
	.zero		1192


//--------------------- .nv.constant0._ZN10layer_norm13ln_bwd_kernelINS_13Kernel_traitsIf13__nv_bfloat16S2_S2_fjLj4096ELj1ELj1ELj4ELj16ENS_18Kernel_traits_baseILj4096EfS2_S2_S2_fjLj128EEEEELb1ELb0ELb0ELb1EEEvNS_9BwdParamsE --------------------------
	.section	.nv.constant0._ZN10layer_norm13ln_bwd_kernelINS_13Kernel_traitsIf13__nv_bfloat16S2_S2_fjLj4096ELj1ELj1ELj4ELj16ENS_18Kernel_traits_baseILj4096EfS2_S2_S2_fjLj128EEEEELb1ELb0ELb0ELb1EEEvNS_9BwdParamsE,"a",@progbits
	.sectionflags	@""
	.align	4
.nv.constant0._ZN10layer_norm13ln_bwd_kernelINS_13Kernel_traitsIf13__nv_bfloat16S2_S2_fjLj4096ELj1ELj1ELj4ELj16ENS_18Kernel_traits_baseILj4096EfS2_S2_S2_fjLj128EEEEELb1ELb0ELb0ELb1EEEvNS_9BwdParamsE:
	.zero		1192


//--------------------- .nv.constant0._ZN10layer_norm22ln_bwd_finalize_kernelINS_22Kernel_traits_finalizeILj4096Ef13__nv_bfloat16S2_S2_fjLb0ELj1024ELj4ENS_18Kernel_traits_baseILj4096EfS2_S2_S2_fjLj1024EEEEELb0ELb0EEEvNS_9BwdParamsE --------------------------
	.section	.nv.constant0._ZN10layer_norm22ln_bwd_finalize_kernelINS_22Kernel_traits_finalizeILj4096Ef13__nv_bfloat16S2_S2_fjLb0ELj1024ELj4ENS_18Kernel_traits_baseILj4096EfS2_S2_S2_fjLj1024EEEEELb0ELb0EEEvNS_9BwdParamsE,"a",@progbits
	.sectionflags	@""
	.align	4
.nv.constant0._ZN10layer_norm22ln_bwd_finalize_kernelINS_22Kernel_traits_finalizeILj4096Ef13__nv_bfloat16S2_S2_fjLb0ELj1024ELj4ENS_18Kernel_traits_baseILj4096EfS2_S2_S2_fjLj1024EEEEELb0ELb0EEEvNS_9BwdParamsE:
	.zero		1192


//--------------------- .nv.constant0._ZN10layer_norm13ln_bwd_kernelINS_13Kernel_traitsIf13__nv_bfloat16S2_S2_fjLj4096ELj1ELj1ELj4ELj16ENS_18Kernel_traits_baseILj4096EfS2_S2_S2_fjLj128EEEEELb1ELb0ELb1ELb0EEEvNS_9BwdParamsE --------------------------
	.section	.nv.constant0._ZN10layer_norm13ln_bwd_kernelINS_13Kernel_traitsIf13__nv_bfloat16S2_S2_fjLj4096ELj1ELj1ELj4ELj16ENS_18Kernel_traits_baseILj4096EfS2_S2_S2_fjLj128EEEEELb1ELb0ELb1ELb0EEEvNS_9BwdParamsE,"a",@progbits
	.sectionflags	@""
	.align	4
.nv.constant0._ZN10layer_norm13ln_bwd_kernelINS_13Kernel_traitsIf13__nv_bfloat16S2_S2_fjLj4096ELj1ELj1ELj4ELj16ENS_18Kernel_traits_baseILj4096EfS2_S2_S2_fjLj128EEEEELb1ELb0ELb1ELb0EEEvNS_9BwdParamsE:
	.zero		1192


//--------------------- .nv.constant0._ZN10layer_norm22ln_bwd_finalize_kernelINS_22Kernel_traits_finalizeILj4096Ef13__nv_bfloat16S2_S2_fjLb0ELj1024ELj4ENS_18Kernel_traits_baseILj4096EfS2_S2_S2_fjLj1024EEEEELb0ELb1EEEvNS_9BwdParamsE --------------------------
	.section	.nv.constant0._ZN10layer_norm22ln_bwd_finalize_kernelINS_22Kernel_traits_finalizeILj4096Ef13__nv_bfloat16S2_S2_fjLb0ELj1024ELj4ENS_18Kernel_traits_baseILj4096EfS2_S2_S2_fjLj1024EEEEELb0ELb1EEEvNS_9BwdParamsE,"a",@progbits
	.sectionflags	@""
	.align	4
.nv.constant0._ZN10layer_norm22ln_bwd_finalize_kernelINS_22Kernel_traits_finalizeILj4096Ef13__nv_bfloat16S2_S2_fjLb0ELj1024ELj4ENS_18Kernel_traits_baseILj4096EfS2_S2_S2_fjLj1024EEEEELb0ELb1EEEvNS_9BwdParamsE:
	.zero		1192


//--------------------- .nv.constant0._ZN10layer_norm13ln_bwd_kernelINS_13Kernel_traitsIf13__nv_bfloat16S2_S2_fjLj4096ELj1ELj1ELj4ELj16ENS_18Kernel_traits_baseILj4096EfS2_S2_S2_fjLj128EEEEELb1ELb0ELb1ELb1EEEvNS_9BwdParamsE --------------------------
	.section	.nv.constant0._ZN10layer_norm13ln_bwd_kernelINS_13Kernel_traitsIf13__nv_bfloat16S2_S2_fjLj4096ELj1ELj1ELj4ELj16ENS_18Kernel_traits_baseILj4096EfS2_S2_S2_fjLj128EEEEELb1ELb0ELb1ELb1EEEvNS_9BwdParamsE,"a",@progbits
	.sectionflags	@""
	.align	4
.nv.constant0._ZN10layer_norm13ln_bwd_kernelINS_13Kernel_traitsIf13__nv_bfloat16S2_S2_fjLj4096ELj1ELj1ELj4ELj16ENS_18Kernel_traits_baseILj4096EfS2_S2_S2_fjLj128EEEEELb1ELb0ELb1ELb1EEEvNS_9BwdParamsE:
	.zero		1192


//--------------------- .nv.constant0._ZN10layer_norm13ln_bwd_kernelINS_13Kernel_traitsIf13__nv_bfloat16S2_S2_fjLj4096ELj1ELj1ELj4ELj16ENS_18Kernel_traits_baseILj4096EfS2_S2_S2_fjLj128EEEEELb1ELb1ELb0ELb0EEEvNS_9BwdParamsE --------------------------
	.section	.nv.constant0._ZN10layer_norm13ln_bwd_kernelINS_13Kernel_traitsIf13__nv_bfloat16S2_S2_fjLj4096ELj1ELj1ELj4ELj16ENS_18Kernel_traits_baseILj4096EfS2_S2_S2_fjLj128EEEEELb1ELb1ELb0ELb0EEEvNS_9BwdParamsE,"a",@progbits
	.sectionflags	@""
	.align	4
.nv.constant0._ZN10layer_norm13ln_bwd_kernelINS_13Kernel_traitsIf13__nv_bfloat16S2_S2_fjLj4096ELj1ELj1ELj4ELj16ENS_18Kernel_traits_baseILj4096EfS2_S2_S2_fjLj128EEEEELb1ELb1ELb0ELb0EEEvNS_9BwdParamsE:
	.zero		1192


//--------------------- .nv.constant0._ZN10layer_norm13ln_bwd_kernelINS_13Kernel_traitsIf13__nv_bfloat16S2_S2_fjLj4096ELj1ELj1ELj4ELj16ENS_18Kernel_traits_baseILj4096EfS2_S2_S2_fjLj128EEEEELb1ELb1ELb0ELb1EEEvNS_9BwdParamsE --------------------------
	.section	.nv.constant0._ZN10layer_norm13ln_bwd_kernelINS_13Kernel_traitsIf13__nv_bfloat16S2_S2_fjLj4096ELj1ELj1ELj4ELj16ENS_18Kernel_traits_baseILj4096EfS2_S2_S2_fjLj128EEEEELb1ELb1ELb0ELb1EEEvNS_9BwdParamsE,"a",@progbits
	.sectionflags	@""
	.align	4
.nv.constant0._ZN10layer_norm13ln_bwd_kernelINS_13Kernel_traitsIf13__nv_bfloat16S2_S2_fjLj4096ELj1ELj1ELj4ELj16ENS_18Kernel_traits_baseILj4096EfS2_S2_S2_fjLj128EEEEELb1ELb1ELb0ELb1EEEvNS_9BwdParamsE:
	.zero		1192


//--------------------- .nv.constant0._ZN10layer_norm22ln_bwd_finalize_kernelINS_22Kernel_traits_finalizeILj4096Ef13__nv_bfloat16S2_S2_fjLb1ELj1024ELj4ENS_18Kernel_traits_baseILj4096EfS2_S2_S2_fjLj1024EEEEELb1ELb0EEEvNS_9BwdParamsE --------------------------
	.section	.nv.constant0._ZN10layer_norm22ln_bwd_finalize_kernelINS_22Kernel_traits_finalizeILj4096Ef13__nv_bfloat16S2_S2_fjLb1ELj1024ELj4ENS_18Kernel_traits_baseILj4096EfS2_S2_S2_fjLj1024EEEEELb1ELb0EEEvNS_9BwdParamsE,"a",@progbits
	.sectionflags	@""
	.align	4
.nv.constant0._ZN10layer_norm22ln_bwd_finalize_kernelINS_22Kernel_traits_finalizeILj4096Ef13__nv_bfloat16S2_S2_fjLb1ELj1024ELj4ENS_18Kernel_traits_baseILj4096EfS2_S2_S2_fjLj1024EEEEELb1ELb0EEEvNS_9BwdParamsE:
	.zero		1192


//--------------------- .nv.constant0._ZN10layer_norm13ln_bwd_kernelINS_13Kernel_traitsIf13__nv_bfloat16S2_S2_fjLj4096ELj1ELj1ELj4ELj16ENS_18Kernel_traits_baseILj4096EfS2_S2_S2_fjLj128EEEEELb1ELb1ELb1ELb0EEEvNS_9BwdParamsE --------------------------
	.section	.nv.constant0._ZN10layer_norm13ln_bwd_kernelINS_13Kernel_traitsIf13__nv_bfloat16S2_S2_fjLj4096ELj1ELj1ELj4ELj16ENS_18Kernel_traits_baseILj4096EfS2_S2_S2_fjLj128EEEEELb1ELb1ELb1ELb0EEEvNS_9BwdParamsE,"a",@progbits
	.sectionflags	@""
	.align	4
.nv.constant0._ZN10layer_norm13ln_bwd_kernelINS_13Kernel_traitsIf13__nv_bfloat16S2_S2_fjLj4096ELj1ELj1ELj4ELj16ENS_18Kernel_traits_baseILj4096EfS2_S2_S2_fjLj128EEEEELb1ELb1ELb1ELb0EEEvNS_9BwdParamsE:
	.zero		1192


//--------------------- .nv.constant0._ZN10layer_norm22ln_bwd_finalize_kernelINS_22Kernel_traits_finalizeILj4096Ef13__nv_bfloat16S2_S2_fjLb1ELj1024ELj4ENS_18Kernel_traits_baseILj4096EfS2_S2_S2_fjLj1024EEEEELb1ELb1EEEvNS_9BwdParamsE --------------------------
	.section	.nv.constant0._ZN10layer_norm22ln_bwd_finalize_kernelINS_22Kernel_traits_finalizeILj4096Ef13__nv_bfloat16S2_S2_fjLb1ELj1024ELj4ENS_18Kernel_traits_baseILj4096EfS2_S2_S2_fjLj1024EEEEELb1ELb1EEEvNS_9BwdParamsE,"a",@progbits
	.sectionflags	@""
	.align	4
.nv.constant0._ZN10layer_norm22ln_bwd_finalize_kernelINS_22Kernel_traits_finalizeILj4096Ef13__nv_bfloat16S2_S2_fjLb1ELj1024ELj4ENS_18Kernel_traits_baseILj4096EfS2_S2_S2_fjLj1024EEEEELb1ELb1EEEvNS_9BwdParamsE:
	.zero		1192


//--------------------- .nv.constant0._ZN10layer_norm13ln_bwd_kernelINS_13Kernel_traitsIf13__nv_bfloat16S2_S2_fjLj4096ELj1ELj1ELj4ELj16ENS_18Kernel_traits_baseILj4096EfS2_S2_S2_fjLj128EEEEELb1ELb1ELb1ELb1EEEvNS_9BwdParamsE --------------------------
	.section	.nv.constant0._ZN10layer_norm13ln_bwd_kernelINS_13Kernel_traitsIf13__nv_bfloat16S2_S2_fjLj4096ELj1ELj1ELj4ELj16ENS_18Kernel_traits_baseILj4096EfS2_S2_S2_fjLj128EEEEELb1ELb1ELb1ELb1EEEvNS_9BwdParamsE,"a",@progbits
	.sectionflags	@""
	.align	4
.nv.constant0._ZN10layer_norm13ln_bwd_kernelINS_13Kernel_traitsIf13__nv_bfloat16S2_S2_fjLj4096ELj1ELj1ELj4ELj16ENS_18Kernel_traits_baseILj4096EfS2_S2_S2_fjLj128EEEEELb1ELb1ELb1ELb1EEEvNS_9BwdParamsE:
	.zero		1192


//--------------------- .nv.constant0._ZN10layer_norm13ln_bwd_kernelINS_13Kernel_traitsI13__nv_bfloat16S2_fS2_fjLj4096ELj1ELj1ELj4ELj16ENS_18Kernel_traits_baseILj4096ES2_S2_fS2_fjLj128EEEEELb0ELb0ELb0ELb0EEEvNS_9BwdParamsE --------------------------
	.section	.nv.constant0._ZN10layer_norm13ln_bwd_kernelINS_13Kernel_traitsI13__nv_bfloat16S2_fS2_fjLj4096ELj1ELj1ELj4ELj16ENS_18Kernel_traits_baseILj4096ES2_S2_fS2_fjLj128EEEEELb0ELb0ELb0ELb0EEEvNS_9BwdParamsE,"a",@progbits
	.sectionflags	@""
	.align	4
.nv.constant0._ZN10layer_norm13ln_bwd_kernelINS_13Kernel_traitsI13__nv_bfloat16S2_fS2_fjLj4096ELj1ELj1ELj4ELj16ENS_18Kernel_traits_baseILj4096ES2_S2_fS2_fjLj128EEEEELb0ELb0ELb0ELb0EEEvNS_9BwdParamsE:
	.zero		1192


//--------------------- .nv.constant0._ZN10layer_norm13ln_bwd_kernelINS_13Kernel_traitsI13__nv_bfloat16S2_fS2_fjLj4096ELj1ELj1ELj4ELj16ENS_18Kernel_traits_baseILj4096ES2_S2_fS2_fjLj128EEEEELb0ELb0ELb0ELb1EEEvNS_9BwdParamsE --------------------------
	.section	.nv.constant0._ZN10layer_norm13ln_bwd_kernelINS_13Kernel_traitsI13__nv_bfloat16S2_fS2_fjLj4096ELj1ELj1ELj4ELj16ENS_18Kernel_traits_baseILj4096ES2_S2_fS2_fjLj128EEEEELb0ELb0ELb0ELb1EEEvNS_9BwdParamsE,"a",@progbits
	.sectionflags	@""
	.align	4
.nv.constant0._ZN10layer_norm13ln_bwd_kernelINS_13Kernel_traitsI13__nv_bfloat16S2_fS2_fjLj4096ELj1ELj1ELj4ELj16ENS_18Kernel_traits_baseILj4096ES2_S2_fS2_fjLj128EEEEELb0ELb0ELb0ELb1EEEvNS_9BwdParamsE:
	.zero		1192


//--------------------- .nv.constant0._ZN10layer_norm13ln_bwd_kernelINS_13Kernel_traitsI13__nv_bfloat16S2_fS2_fjLj4096ELj1ELj1ELj4ELj16ENS_18Kernel_traits_baseILj4096ES2_S2_fS2_fjLj128EEEEELb0ELb0ELb1ELb0EEEvNS_9BwdParamsE --------------------------
	.section	.nv.constant0._ZN10layer_norm13ln_bwd_kernelINS_13Kernel_traitsI13__nv_bfloat16S2_fS2_fjLj4096ELj1ELj1ELj4ELj16ENS_18Kernel_traits_baseILj4096ES2_S2_fS2_fjLj128EEEEELb0ELb0ELb1ELb0EEEvNS_9BwdParamsE,"a",@progbits
	.sectionflags	@""
	.align	4
.nv.constant0._ZN10layer_norm13ln_bwd_kernelINS_13Kernel_traitsI13__nv_bfloat16S2_fS2_fjLj4096ELj1ELj1ELj4ELj16ENS_18Kernel_traits_baseILj4096ES2_S2_fS2_fjLj128EEEEELb0ELb0ELb1ELb0EEEvNS_9BwdParamsE:
	.zero		1192


//--------------------- .nv.constant0._ZN10layer_norm13ln_bwd_kernelINS_13Kernel_traitsI13__nv_bfloat16S2_fS2_fjLj4096ELj1ELj1ELj4ELj16ENS_18Kernel_traits_baseILj4096ES2_S2_fS2_fjLj128EEEEELb0ELb0ELb1ELb1EEEvNS_9BwdParamsE --------------------------
	.section	.nv.constant0._ZN10layer_norm13ln_bwd_kernelINS_13Kernel_traitsI13__nv_bfloat16S2_fS2_fjLj4096ELj1ELj1ELj4ELj16ENS_18Kernel_traits_baseILj4096ES2_S2_fS2_fjLj128EEEEELb0ELb0ELb1ELb1EEEvNS_9BwdParamsE,"a",@progbits
	.sectionflags	@""
	.align	4
.nv.constant0._ZN10layer_norm13ln_bwd_kernelINS_13Kernel_traitsI13__nv_bfloat16S2_fS2_fjLj4096ELj1ELj1ELj4ELj16ENS_18Kernel_traits_baseILj4096ES2_S2_fS2_fjLj128EEEEELb0ELb0ELb1ELb1EEEvNS_9BwdParamsE:
	.zero		1192


//--------------------- .nv.constant0._ZN10layer_norm13ln_bwd_kernelINS_13Kernel_traitsI13__nv_bfloat16S2_fS2_fjLj4096ELj1ELj1ELj4ELj16ENS_18Kernel_traits_baseILj4096ES2_S2_fS2_fjLj128EEEEELb0ELb1ELb0ELb0EEEvNS_9BwdParamsE --------------------------
	.section	.nv.constant0._ZN10layer_norm13ln_bwd_kernelINS_13Kernel_traitsI13__nv_bfloat16S2_fS2_fjLj4096ELj1ELj1ELj4ELj16ENS_18Kernel_traits_baseILj4096ES2_S2_fS2_fjLj128EEEEELb0ELb1ELb0ELb0EEEvNS_9BwdParamsE,"a",@progbits
	.sectionflags	@""
	.align	4
.nv.constant0._ZN10layer_norm13ln_bwd_kernelINS_13Kernel_traitsI13__nv_bfloat16S2_fS2_fjLj4096ELj1ELj1ELj4ELj16ENS_18Kernel_traits_baseILj4096ES2_S2_fS2_fjLj128EEEEELb0ELb1ELb0ELb0EEEvNS_9BwdParamsE:
	.zero		1192


//--------------------- .nv.constant0._ZN10layer_norm13ln_bwd_kernelINS_13Kernel_traitsI13__nv_bfloat16S2_fS2_fjLj4096ELj1ELj1ELj4ELj16ENS_18Kernel_traits_baseILj4096ES2_S2_fS2_fjLj128EEEEELb0ELb1ELb0ELb1EEEvNS_9BwdParamsE --------------------------
	.section	.nv.constant0._ZN10layer_norm13ln_bwd_kernelINS_13Kernel_traitsI13__nv_bfloat16S2_fS2_fjLj4096ELj1ELj1ELj4ELj16ENS_18Kernel_traits_baseILj4096ES2_S2_fS2_fjLj128EEEEELb0ELb1ELb0ELb1EEEvNS_9BwdParamsE,"a",@progbits
	.sectionflags	@""
	.align	4
.nv.constant0._ZN10layer_norm13ln_bwd_kernelINS_13Kernel_traitsI13__nv_bfloat16S2_fS2_fjLj4096ELj1ELj1ELj4ELj16ENS_18Kernel_traits_baseILj4096ES2_S2_fS2_fjLj128EEEEELb0ELb1ELb0ELb1EEEvNS_9BwdParamsE:
	.zero		1192


//--------------------- .nv.constant0._ZN10layer_norm13ln_bwd_kernelINS_13Kernel_traitsI13__nv_bfloat16S2_fS2_fjLj4096ELj1ELj1ELj4ELj16ENS_18Kernel_traits_baseILj4096ES2_S2_fS2_fjLj128EEEEELb0ELb1ELb1ELb0EEEvNS_9BwdParamsE --------------------------
	.section	.nv.constant0._ZN10layer_norm13ln_bwd_kernelINS_13Kernel_traitsI13__nv_bfloat16S2_fS2_fjLj4096ELj1ELj1ELj4ELj16ENS_18Kernel_traits_baseILj4096ES2_S2_fS2_fjLj128EEEEELb0ELb1ELb1ELb0EEEvNS_9BwdParamsE,"a",@progbits
	.sectionflags	@""
	.align	4
.nv.constant0._ZN10layer_norm13ln_bwd_kernelINS_13Kernel_traitsI13__nv_bfloat16S2_fS2_fjLj4096ELj1ELj1ELj4ELj16ENS_18Kernel_traits_baseILj4096ES2_S2_fS2_fjLj128EEEEELb0ELb1ELb1ELb0EEEvNS_9BwdParamsE:
	.zero		1192


//--------------------- .nv.constant0._ZN10layer_norm13ln_bwd_kernelINS_13Kernel_traitsI13__nv_bfloat16S2_fS2_fjLj4096ELj1ELj1ELj4ELj16ENS_18Kernel_traits_baseILj4096ES2_S2_fS2_fjLj128EEEEELb0ELb1ELb1ELb1EEEvNS_9BwdParamsE --------------------------
	.section	.nv.constant0._ZN10layer_norm13ln_bwd_kernelINS_13Kernel_traitsI13__nv_bfloat16S2_fS2_fjLj4096ELj1ELj1ELj4ELj16ENS_18Kernel_traits_baseILj4096ES2_S2_fS2_fjLj128EEEEELb0ELb1ELb1ELb1EEEvNS_9BwdParamsE,"a",@progbits
	.sectionflags	@""
	.align	4
.nv.constant0._ZN10layer_norm13ln_bwd_kernelINS_13Kernel_traitsI13__nv_bfloat16S2_fS2_fjLj4096ELj1ELj1ELj4ELj16ENS_18Kernel_traits_baseILj4096ES2_S2_fS2_fjLj128EEEEELb0ELb1ELb1ELb1EEEvNS_9BwdParamsE:
	.zero		1192


//--------------------- .nv.constant0._ZN10layer_norm13ln_bwd_kernelINS_13Kernel_traitsI13__nv_bfloat16S2_fS2_fjLj4096ELj1ELj1ELj4ELj16ENS_18Kernel_traits_baseILj4096ES2_S2_fS2_fjLj128EEEEELb1ELb0ELb0ELb0EEEvNS_9BwdParamsE --------------------------
	.section	.nv.constant0._ZN10layer_norm13ln_bwd_kernelINS_13Kernel_traitsI13__nv_bfloat16S2_fS2_fjLj4096ELj1ELj1ELj4ELj16ENS_18Kernel_traits_baseILj4096ES2_S2_fS2_fjLj128EEEEELb1ELb0ELb0ELb0EEEvNS_9BwdParamsE,"a",@progbits
	.sectionflags	@""
	.align	4
.nv.constant0._ZN10layer_norm13ln_bwd_kernelINS_13Kernel_traitsI13__nv_bfloat16S2_fS2_fjLj4096ELj1ELj1ELj4ELj16ENS_18Kernel_traits_baseILj4096ES2_S2_fS2_fjLj128EEEEELb1ELb0ELb0ELb0EEEvNS_9BwdParamsE:
	.zero		1192


//--------------------- .nv.constant0._ZN10layer_norm13ln_bwd_kernelINS_13Kernel_traitsI13__nv_bfloat16S2_fS2_fjLj4096ELj1ELj1ELj4ELj16ENS_18Kernel_traits_baseILj4096ES2_S2_fS2_fjLj128EEEEELb1ELb0ELb0ELb1EEEvNS_9BwdParamsE --------------------------
	.section	.nv.constant0._ZN10layer_norm13ln_bwd_kernelINS_13Kernel_traitsI13__nv_bfloat16S2_fS2_fjLj4096ELj1ELj1ELj4ELj16ENS_18Kernel_traits_baseILj4096ES2_S2_fS2_fjLj128EEEEELb1ELb0ELb0ELb1EEEvNS_9BwdParamsE,"a",@progbits
	.sectionflags	@""
	.align	4
.nv.constant0._ZN10layer_norm13ln_bwd_kernelINS_13Kernel_traitsI13__nv_bfloat16S2_fS2_fjLj4096ELj1ELj1ELj4ELj16ENS_18Kernel_traits_baseILj4096ES2_S2_fS2_fjLj128EEEEELb1ELb0ELb0ELb1EEEvNS_9BwdParamsE:
	.zero		1192


//--------------------- .nv.constant0._ZN10layer_norm22ln_bwd_finalize_kernelINS_22Kernel_traits_finalizeILj4096E13__nv_bfloat16S2_fS2_fjLb0ELj1024ELj4ENS_18Kernel_traits_baseILj4096ES2_S2_fS2_fjLj1024EEEEELb0ELb0EEEvNS_9BwdParamsE --------------------------
	.section	.nv.constant0._ZN10layer_norm22ln_bwd_finalize_kernelINS_22Kernel_traits_finalizeILj4096E13__nv_bfloat16S2_fS2_fjLb0ELj1024ELj4ENS_18Kernel_traits_baseILj4096ES2_S2_fS2_fjLj1024EEEEELb0ELb0EEEvNS_9BwdParamsE,"a",@progbits
	.sectionflags	@""
	.align	4
.nv.constant0._ZN10layer_norm22ln_bwd_finalize_kernelINS_22Kernel_traits_finalizeILj4096E13__nv_bfloat16S2_fS2_fjLb0ELj1024ELj4ENS_18Kernel_traits_baseILj4096ES2_S2_fS2_fjLj1024EEEEELb0ELb0EEEvNS_9BwdParamsE:
	.zero		1192


//--------------------- .nv.constant0._ZN10layer_norm13ln_bwd_kernelINS_13Kernel_traitsI13__nv_bfloat16S2_fS2_fjLj4096ELj1ELj1ELj4ELj16ENS_18Kernel_traits_baseILj4096ES2_S2_fS2_fjLj128EEEEELb1ELb0ELb1ELb0EEEvNS_9BwdParamsE --------------------------
	.section	.nv.constant0._ZN10layer_norm13ln_bwd_kernelINS_13Kernel_traitsI13__nv_bfloat16S2_fS2_fjLj4096ELj1ELj1ELj4ELj16ENS_18Kernel_traits_baseILj4096ES2_S2_fS2_fjLj128EEEEELb1ELb0ELb1ELb0EEEvNS_9BwdParamsE,"a",@progbits
	.sectionflags	@""
	.align	4
.nv.constant0._ZN10layer_norm13ln_bwd_kernelINS_13Kernel_traitsI13__nv_bfloat16S2_fS2_fjLj4096ELj1ELj1ELj4ELj16ENS_18Kernel_traits_baseILj4096ES2_S2_fS2_fjLj128EEEEELb1ELb0ELb1ELb0EEEvNS_9BwdParamsE:
	.zero		1192


//--------------------- .nv.constant0._ZN10layer_norm22ln_bwd_finalize_kernelINS_22Kernel_traits_finalizeILj4096E13__nv_bfloat16S2_fS2_fjLb0ELj1024ELj4ENS_18Kernel_traits_baseILj4096ES2_S2_fS2_fjLj1024EEEEELb0ELb1EEEvNS_9BwdParamsE --------------------------
	.section	.nv.constant0._ZN10layer_norm22ln_bwd_finalize_kernelINS_22Kernel_traits_finalizeILj4096E13__nv_bfloat16S2_fS2_fjLb0ELj1024ELj4ENS_18Kernel_traits_baseILj4096ES2_S2_fS2_fjLj1024EEEEELb0ELb1EEEvNS_9BwdParamsE,"a",@progbits
	.sectionflags	@""
	.align	4
.nv.constant0._ZN10layer_norm22ln_bwd_finalize_kernelINS_22Kernel_traits_finalizeILj4096E13__nv_bfloat16S2_fS2_fjLb0ELj1024ELj4ENS_18Kernel_traits_baseILj4096ES2_S2_fS2_fjLj1024EEEEELb0ELb1EEEvNS_9BwdParamsE:
	.zero		1192


//--------------------- .nv.constant0._ZN10layer_norm13ln_bwd_kernelINS_13Kernel_traitsI13__nv_bfloat16S2_fS2_fjLj4096ELj1ELj1ELj4ELj16ENS_18Kernel_traits_baseILj4096ES2_S2_fS2_fjLj128EEEEELb1ELb0ELb1ELb1EEEvNS_9BwdParamsE --------------------------
	.section	.nv.constant0._ZN10layer_norm13ln_bwd_kernelINS_13Kernel_traitsI13__nv_bfloat16S2_fS2_fjLj4096ELj1ELj1ELj4ELj16ENS_18Kernel_traits_baseILj4096ES2_S2_fS2_fjLj128EEEEELb1ELb0ELb1ELb1EEEvNS_9BwdParamsE,"a",@progbits
	.sectionflags	@""
	.align	4
.nv.constant0._ZN10layer_norm13ln_bwd_kernelINS_13Kernel_traitsI13__nv_bfloat16S2_fS2_fjLj4096ELj1ELj1ELj4ELj16ENS_18Kernel_traits_baseILj4096ES2_S2_fS2_fjLj128EEEEELb1ELb0ELb1ELb1EEEvNS_9BwdParamsE:
	.zero		1192


//--------------------- .nv.constant0._ZN10layer_norm13ln_bwd_kernelINS_13Kernel_traitsI13__nv_bfloat16S2_fS2_fjLj4096ELj1ELj1ELj4ELj16ENS_18Kernel_traits_baseILj4096ES2_S2_fS2_fjLj128EEEEELb1ELb1ELb0ELb0EEEvNS_9BwdParamsE --------------------------
	.section	.nv.constant0._ZN10layer_norm13ln_bwd_kernelINS_13Kernel_traitsI13__nv_bfloat16S2_fS2_fjLj4096ELj1ELj1ELj4ELj16ENS_18Kernel_traits_baseILj4096ES2_S2_fS2_fjLj128EEEEELb1ELb1ELb0ELb0EEEvNS_9BwdParamsE,"a",@progbits
	.sectionflags	@""
	.align	4
.nv.constant0._ZN10layer_norm13ln_bwd_kernelINS_13Kernel_traitsI13__nv_bfloat16S2_fS2_fjLj4096ELj1ELj1ELj4ELj16ENS_18Kernel_traits_baseILj4096ES2_S2_fS2_fjLj128EEEEELb1ELb1ELb0ELb0EEEvNS_9BwdParamsE:
	.zero		1192


//--------------------- .nv.constant0._ZN10layer_norm13ln_bwd_kernelINS_13Kernel_traitsI13__nv_bfloat16S2_fS2_fjLj4096ELj1ELj1ELj4ELj16ENS_18Kernel_traits_baseILj4096ES2_S2_fS2_fjLj128EEEEELb1ELb1ELb0ELb1EEEvNS_9BwdParamsE --------------------------
	.section	.nv.constant0._ZN10layer_norm13ln_bwd_kernelINS_13Kernel_traitsI13__nv_bfloat16S2_fS2_fjLj4096ELj1ELj1ELj4ELj16ENS_18Kernel_traits_baseILj4096ES2_S2_fS2_fjLj128EEEEELb1ELb1ELb0ELb1EEEvNS_9BwdParamsE,"a",@progbits
	.sectionflags	@""
	.align	4
.nv.constant0._ZN10layer_norm13ln_bwd_kernelINS_13Kernel_traitsI13__nv_bfloat16S2_fS2_fjLj4096ELj1ELj1ELj4ELj16ENS_18Kernel_traits_baseILj4096ES2_S2_fS2_fjLj128EEEEELb1ELb1ELb0ELb1EEEvNS_9BwdParamsE:
	.zero		1192


//--------------------- .nv.constant0._ZN10layer_norm22ln_bwd_finalize_kernelINS_22Kernel_traits_finalizeILj4096E13__nv_bfloat16S2_fS2_fjLb1ELj1024ELj4ENS_18Kernel_traits_baseILj4096ES2_S2_fS2_fjLj1024EEEEELb1ELb0EEEvNS_9BwdParamsE --------------------------
	.section	.nv.constant0._ZN10layer_norm22ln_bwd_finalize_kernelINS_22Kernel_traits_finalizeILj4096E13__nv_bfloat16S2_fS2_fjLb1ELj1024ELj4ENS_18Kernel_traits_baseILj4096ES2_S2_fS2_fjLj1024EEEEELb1ELb0EEEvNS_9BwdParamsE,"a",@progbits
	.sectionflags	@""
	.align	4
.nv.constant0._ZN10layer_norm22ln_bwd_finalize_kernelINS_22Kernel_traits_finalizeILj4096E13__nv_bfloat16S2_fS2_fjLb1ELj1024ELj4ENS_18Kernel_traits_baseILj4096ES2_S2_fS2_fjLj1024EEEEELb1ELb0EEEvNS_9BwdParamsE:
	.zero		1192


//--------------------- .nv.constant0._ZN10layer_norm13ln_bwd_kernelINS_13Kernel_traitsI13__nv_bfloat16S2_fS2_fjLj4096ELj1ELj1ELj4ELj16ENS_18Kernel_traits_baseILj4096ES2_S2_fS2_fjLj128EEEEELb1ELb1ELb1ELb0EEEvNS_9BwdParamsE --------------------------
	.section	.nv.constant0._ZN10layer_norm13ln_bwd_kernelINS_13Kernel_traitsI13__nv_bfloat16S2_fS2_fjLj4096ELj1ELj1ELj4ELj16ENS_18Kernel_traits_baseILj4096ES2_S2_fS2_fjLj128EEEEELb1ELb1ELb1ELb0EEEvNS_9BwdParamsE,"a",@progbits
	.sectionflags	@""
	.align	4
.nv.constant0._ZN10layer_norm13ln_bwd_kernelINS_13Kernel_traitsI13__nv_bfloat16S2_fS2_fjLj4096ELj1ELj1ELj4ELj16ENS_18Kernel_traits_baseILj4096ES2_S2_fS2_fjLj128EEEEELb1ELb1ELb1ELb0EEEvNS_9BwdParamsE:
	.zero		1192


//--------------------- .nv.constant0._ZN10layer_norm22ln_bwd_finalize_kernelINS_22Kernel_traits_finalizeILj4096E13__nv_bfloat16S2_fS2_fjLb1ELj1024ELj4ENS_18Kernel_traits_baseILj4096ES2_S2_fS2_fjLj1024EEEEELb1ELb1EEEvNS_9BwdParamsE --------------------------
	.section	.nv.constant0._ZN10layer_norm22ln_bwd_finalize_kernelINS_22Kernel_traits_finalizeILj4096E13__nv_bfloat16S2_fS2_fjLb1ELj1024ELj4ENS_18Kernel_traits_baseILj4096ES2_S2_fS2_fjLj1024EEEEELb1ELb1EEEvNS_9BwdParamsE,"a",@progbits
	.sectionflags	@""
	.align	4
.nv.constant0._ZN10layer_norm22ln_bwd_finalize_kernelINS_22Kernel_traits_finalizeILj4096E13__nv_bfloat16S2_fS2_fjLb1ELj1024ELj4ENS_18Kernel_traits_baseILj4096ES2_S2_fS2_fjLj1024EEEEELb1ELb1EEEvNS_9BwdParamsE:
	.zero		1192


//--------------------- .nv.constant0._ZN10layer_norm13ln_bwd_kernelINS_13Kernel_traitsI13__nv_bfloat16S2_fS2_fjLj4096ELj1ELj1ELj4ELj16ENS_18Kernel_traits_baseILj4096ES2_S2_fS2_fjLj128EEEEELb1ELb1ELb1ELb1EEEvNS_9BwdParamsE --------------------------
	.section	.nv.constant0._ZN10layer_norm13ln_bwd_kernelINS_13Kernel_traitsI13__nv_bfloat16S2_fS2_fjLj4096ELj1ELj1ELj4ELj16ENS_18Kernel_traits_baseILj4096ES2_S2_fS2_fjLj128EEEEELb1ELb1ELb1ELb1EEEvNS_9BwdParamsE,"a",@progbits
	.sectionflags	@""
	.align	4
.nv.constant0._ZN10layer_norm13ln_bwd_kernelINS_13Kernel_traitsI13__nv_bfloat16S2_fS2_fjLj4096ELj1ELj1ELj4ELj16ENS_18Kernel_traits_baseILj4096ES2_S2_fS2_fjLj128EEEEELb1ELb1ELb1ELb1EEEvNS_9BwdParamsE:
	.zero		1192


//--------------------- .nv.constant0._ZN10layer_norm13ln_bwd_kernelINS_13Kernel_traitsIf13__nv_bfloat16fS2_fjLj4096ELj1ELj1ELj4ELj16ENS_18Kernel_traits_baseILj4096EfS2_fS2_fjLj128EEEEELb0ELb0ELb0ELb0EEEvNS_9BwdParamsE --------------------------
	.section	.nv.constant0._ZN10layer_norm13ln_bwd_kernelINS_13Kernel_traitsIf13__nv_bfloat16fS2_fjLj4096ELj1ELj1ELj4ELj16ENS_18Kernel_traits_baseILj4096EfS2_fS2_fjLj128EEEEELb0ELb0ELb0ELb0EEEvNS_9BwdParamsE,"a",@progbits
	.sectionflags	@""
	.align	4
.nv.constant0._ZN10layer_norm13ln_bwd_kernelINS_13Kernel_traitsIf13__nv_bfloat16fS2_fjLj4096ELj1ELj1ELj4ELj16ENS_18Kernel_traits_baseILj4096EfS2_fS2_fjLj128EEEEELb0ELb0ELb0ELb0EEEvNS_9BwdParamsE:
	.zero		1192


//--------------------- .nv.constant0._ZN10layer_norm13ln_bwd_kernelINS_13Kernel_traitsIf13__nv_bfloat16fS2_fjLj4096ELj1ELj1ELj4ELj16ENS_18Kernel_traits_baseILj4096EfS2_fS2_fjLj128EEEEELb0ELb0ELb0ELb1EEEvNS_9BwdParamsE --------------------------
	.section	.nv.constant0._ZN10layer_norm13ln_bwd_kernelINS_13Kernel_traitsIf13__nv_bfloat16fS2_fjLj4096ELj1ELj1ELj4ELj16ENS_18Kernel_traits_baseILj4096EfS2_fS2_fjLj128EEEEELb0ELb0ELb0ELb1EEEvNS_9BwdParamsE,"a",@progbits
	.sectionflags	@""
	.align	4
.nv.constant0._ZN10layer_norm13ln_bwd_kernelINS_13Kernel_traitsIf13__nv_bfloat16fS2_fjLj4096ELj1ELj1ELj4ELj16ENS_18Kernel_traits_baseILj4096EfS2_fS2_fjLj128EEEEELb0ELb0ELb0ELb1EEEvNS_9BwdParamsE:
	.zero		1192


//--------------------- .nv.constant0._ZN10layer_norm13ln_bwd_kernelINS_13Kernel_traitsIf13__nv_bfloat16fS2_fjLj4096ELj1ELj1ELj4ELj16ENS_18Kernel_traits_baseILj4096EfS2_fS2_fjLj128EEEEELb0ELb0ELb1ELb0EEEvNS_9BwdParamsE --------------------------
	.section	.nv.constant0._ZN10layer_norm13ln_bwd_kernelINS_13Kernel_traitsIf13__nv_bfloat16fS2_fjLj4096ELj1ELj1ELj4ELj16ENS_18Kernel_traits_baseILj4096EfS2_fS2_fjLj128EEEEELb0ELb0ELb1ELb0EEEvNS_9BwdParamsE,"a",@progbits
	.sectionflags	@""
	.align	4
.nv.constant0._ZN10layer_norm13ln_bwd_kernelINS_13Kernel_traitsIf13__nv_bfloat16fS2_fjLj4096ELj1ELj1ELj4ELj16ENS_18Kernel_traits_baseILj4096EfS2_fS2_fjLj128EEEEELb0ELb0ELb1ELb0EEEvNS_9BwdParamsE:
	.zero		1192


//--------------------- .nv.constant0._ZN10layer_norm13ln_bwd_kernelINS_13Kernel_traitsIf13__nv_bfloat16fS2_fjLj4096ELj1ELj1ELj4ELj16ENS_18Kernel_traits_baseILj4096EfS2_fS2_fjLj128EEEEELb0ELb0ELb1ELb1EEEvNS_9BwdParamsE --------------------------
	.section	.nv.constant0._ZN10layer_norm13ln_bwd_kernelINS_13Kernel_traitsIf13__nv_bfloat16fS2_fjLj4096ELj1ELj1ELj4ELj16ENS_18Kernel_traits_baseILj4096EfS2_fS2_fjLj128EEEEELb0ELb0ELb1ELb1EEEvNS_9BwdParamsE,"a",@progbits
	.sectionflags	@""
	.align	4
.nv.constant0._ZN10layer_norm13ln_bwd_kernelINS_13Kernel_traitsIf13__nv_bfloat16fS2_fjLj4096ELj1ELj1ELj4ELj16ENS_18Kernel_traits_baseILj4096EfS2_fS2_fjLj128EEEEELb0ELb0ELb1ELb1EEEvNS_9BwdParamsE:
	.zero		1192


//--------------------- .nv.constant0._ZN10layer_norm13ln_bwd_kernelINS_13Kernel_traitsIf13__nv_bfloat16fS2_fjLj4096ELj1ELj1ELj4ELj16ENS_18Kernel_traits_baseILj4096EfS2_fS2_fjLj128EEEEELb0ELb1ELb0ELb0EEEvNS_9BwdParamsE --------------------------
	.section	.nv.constant0._ZN10layer_norm13ln_bwd_kernelINS_13Kernel_traitsIf13__nv_bfloat16fS2_fjLj4096ELj1ELj1ELj4ELj16ENS_18Kernel_traits_baseILj4096EfS2_fS2_fjLj128EEEEELb0ELb1ELb0ELb0EEEvNS_9BwdParamsE,"a",@progbits
	.sectionflags	@""
	.align	4
.nv.constant0._ZN10layer_norm13ln_bwd_kernelINS_13Kernel_traitsIf13__nv_bfloat16fS2_fjLj4096ELj1ELj1ELj4ELj16ENS_18Kernel_traits_baseILj4096EfS2_fS2_fjLj128EEEEELb0ELb1ELb0ELb0EEEvNS_9BwdParamsE:
	.zero		1192


//--------------------- .nv.constant0._ZN10layer_norm13ln_bwd_kernelINS_13Kernel_traitsIf13__nv_bfloat16fS2_fjLj4096ELj1ELj1ELj4ELj16ENS_18Kernel_traits_baseILj4096EfS2_fS2_fjLj128EEEEELb0ELb1ELb0ELb1EEEvNS_9BwdParamsE --------------------------
	.section	.nv.constant0._ZN10layer_norm13ln_bwd_kernelINS_13Kernel_traitsIf13__nv_bfloat16fS2_fjLj4096ELj1ELj1ELj4ELj16ENS_18Kernel_traits_baseILj4096EfS2_fS2_fjLj128EEEEELb0ELb1ELb0ELb1EEEvNS_9BwdParamsE,"a",@progbits
	.sectionflags	@""
	.align	4
.nv.constant0._ZN10layer_norm13ln_bwd_kernelINS_13Kernel_traitsIf13__nv_bfloat16fS2_fjLj4096ELj1ELj1ELj4ELj16ENS_18Kernel_traits_baseILj4096EfS2_fS2_fjLj128EEEEELb0ELb1ELb0ELb1EEEvNS_9BwdParamsE:
	.zero		1192


//--------------------- .nv.constant0._ZN10layer_norm13ln_bwd_kernelINS_13Kernel_traitsIf13__nv_bfloat16fS2_fjLj4096ELj1ELj1ELj4ELj16ENS_18Kernel_traits_baseILj4096EfS2_fS2_fjLj128EEEEELb0ELb1ELb1ELb0EEEvNS_9BwdParamsE --------------------------
	.section	.nv.constant0._ZN10layer_norm13ln_bwd_kernelINS_13Kernel_traitsIf13__nv_bfloat16fS2_fjLj4096ELj1ELj1ELj4ELj16ENS_18Kernel_traits_baseILj4096EfS2_fS2_fjLj128EEEEELb0ELb1ELb1ELb0EEEvNS_9BwdParamsE,"a",@progbits
	.sectionflags	@""
	.align	4
.nv.constant0._ZN10layer_norm13ln_bwd_kernelINS_13Kernel_traitsIf13__nv_bfloat16fS2_fjLj4096ELj1ELj1ELj4ELj16ENS_18Kernel_traits_baseILj4096EfS2_fS2_fjLj128EEEEELb0ELb1ELb1ELb0EEEvNS_9BwdParamsE:
	.zero		1192


//--------------------- .nv.constant0._ZN10layer_norm13ln_bwd_kernelINS_13Kernel_traitsIf13__nv_bfloat16fS2_fjLj4096ELj1ELj1ELj4ELj16ENS_18Kernel_traits_baseILj4096EfS2_fS2_fjLj128EEEEELb0ELb1ELb1ELb1EEEvNS_9BwdParamsE --------------------------
	.section	.nv.constant0._ZN10layer_norm13ln_bwd_kernelINS_13Kernel_traitsIf13__nv_bfloat16fS2_fjLj4096ELj1ELj1ELj4ELj16ENS_18Kernel_traits_baseILj4096EfS2_fS2_fjLj128EEEEELb0ELb1ELb1ELb1EEEvNS_9BwdParamsE,"a",@progbits
	.sectionflags	@""
	.align	4
.nv.constant0._ZN10layer_norm13ln_bwd_kernelINS_13Kernel_traitsIf13__nv_bfloat16fS2_fjLj4096ELj1ELj1ELj4ELj16ENS_18Kernel_traits_baseILj4096EfS2_fS2_fjLj128EEEEELb0ELb1ELb1ELb1EEEvNS_9BwdParamsE:
	.zero		1192


//--------------------- .nv.constant0._ZN10layer_norm13ln_bwd_kernelINS_13Kernel_traitsIf13__nv_bfloat16fS2_fjLj4096ELj1ELj1ELj4ELj16ENS_18Kernel_traits_baseILj4096EfS2_fS2_fjLj128EEEEELb1ELb0ELb0ELb0EEEvNS_9BwdParamsE --------------------------
	.section	.nv.constant0._ZN10layer_norm13ln_bwd_kernelINS_13Kernel_traitsIf13__nv_bfloat16fS2_fjLj4096ELj1ELj1ELj4ELj16ENS_18Kernel_traits_baseILj4096EfS2_fS2_fjLj128EEEEELb1ELb0ELb0ELb0EEEvNS_9BwdParamsE,"a",@progbits
	.sectionflags	@""
	.align	4
.nv.constant0._ZN10layer_norm13ln_bwd_kernelINS_13Kernel_traitsIf13__nv_bfloat16fS2_fjLj4096ELj1ELj1ELj4ELj16ENS_18Kernel_traits_baseILj4096EfS2_fS2_fjLj128EEEEELb1ELb0ELb0ELb0EEEvNS_9BwdParamsE:
	.zero		1192


//--------------------- .nv.constant0._ZN10layer_norm13ln_bwd_kernelINS_13Kernel_traitsIf13__nv_bfloat16fS2_fjLj4096ELj1ELj1ELj4ELj16ENS_18Kernel_traits_baseILj4096EfS2_fS2_fjLj128EEEEELb1ELb0ELb0ELb1EEEvNS_9BwdParamsE --------------------------
	.section	.nv.constant0._ZN10layer_norm13ln_bwd_kernelINS_13Kernel_traitsIf13__nv_bfloat16fS2_fjLj4096ELj1ELj1ELj4ELj16ENS_18Kernel_traits_baseILj4096EfS2_fS2_fjLj128EEEEELb1ELb0ELb0ELb1EEEvNS_9BwdParamsE,"a",@progbits
	.sectionflags	@""
	.align	4
.nv.constant0._ZN10layer_norm13ln_bwd_kernelINS_13Kernel_traitsIf13__nv_bfloat16fS2_fjLj4096ELj1ELj1ELj4ELj16ENS_18Kernel_traits_baseILj4096EfS2_fS2_fjLj128EEEEELb1ELb0ELb0ELb1EEEvNS_9BwdParamsE:
	.zero		1192


//--------------------- .nv.constant0._ZN10layer_norm22ln_bwd_finalize_kernelINS_22Kernel_traits_finalizeILj4096Ef13__nv_bfloat16fS2_fjLb0ELj1024ELj4ENS_18Kernel_traits_baseILj4096EfS2_fS2_fjLj1024EEEEELb0ELb0EEEvNS_9BwdParamsE --------------------------
	.section	.nv.constant0._ZN10layer_norm22ln_bwd_finalize_kernelINS_22Kernel_traits_finalizeILj4096Ef13__nv_bfloat16fS2_fjLb0ELj1024ELj4ENS_18Kernel_traits_baseILj4096EfS2_fS2_fjLj1024EEEEELb0ELb0EEEvNS_9BwdParamsE,"a",@progbits
	.sectionflags	@""
	.align	4
.nv.constant0._ZN10layer_norm22ln_bwd_finalize_kernelINS_22Kernel_traits_finalizeILj4096Ef13__nv_bfloat16fS2_fjLb0ELj1024ELj4ENS_18Kernel_traits_baseILj4096EfS2_fS2_fjLj1024EEEEELb0ELb0EEEvNS_9BwdParamsE:
	.zero		1192


//--------------------- .nv.constant0._ZN10layer_norm13ln_bwd_kernelINS_13Kernel_traitsIf13__nv_bfloat16fS2_fjLj4096ELj1ELj1ELj4ELj16ENS_18Kernel_traits_baseILj4096EfS2_fS2_fjLj128EEEEELb1ELb0ELb1ELb0EEEvNS_9BwdParamsE --------------------------
	.section	.nv.constant0._ZN10layer_norm13ln_bwd_kernelINS_13Kernel_traitsIf13__nv_bfloat16fS2_fjLj4096ELj1ELj1ELj4ELj16ENS_18Kernel_traits_baseILj4096EfS2_fS2_fjLj128EEEEELb1ELb0ELb1ELb0EEEvNS_9BwdParamsE,"a",@progbits
	.sectionflags	@""
	.align	4
.nv.constant0._ZN10layer_norm13ln_bwd_kernelINS_13Kernel_traitsIf13__nv_bfloat16fS2_fjLj4096ELj1ELj1ELj4ELj16ENS_18Kernel_traits_baseILj4096EfS2_fS2_fjLj128EEEEELb1ELb0ELb1ELb0EEEvNS_9BwdParamsE:
	.zero		1192


//--------------------- .nv.constant0._ZN10layer_norm22ln_bwd_finalize_kernelINS_22Kernel_traits_finalizeILj4096Ef13__nv_bfloat16fS2_fjLb0ELj1024ELj4ENS_18Kernel_traits_baseILj4096EfS2_fS2_fjLj1024EEEEELb0ELb1EEEvNS_9BwdParamsE --------------------------
	.section	.nv.constant0._ZN10layer_norm22ln_bwd_finalize_kernelINS_22Kernel_traits_finalizeILj4096Ef13__nv_bfloat16fS2_fjLb0ELj1024ELj4ENS_18Kernel_traits_baseILj4096EfS2_fS2_fjLj1024EEEEELb0ELb1EEEvNS_9BwdParamsE,"a",@progbits
	.sectionflags	@""
	.align	4
.nv.constant0._ZN10layer_norm22ln_bwd_finalize_kernelINS_22Kernel_traits_finalizeILj4096Ef13__nv_bfloat16fS2_fjLb0ELj1024ELj4ENS_18Kernel_traits_baseILj4096EfS2_fS2_fjLj1024EEEEELb0ELb1EEEvNS_9BwdParamsE:
	.zero		1192


//--------------------- .nv.constant0._ZN10layer_norm13ln_bwd_kernelINS_13Kernel_traitsIf13__nv_bfloat16fS2_fjLj4096ELj1ELj1ELj4ELj16ENS_18Kernel_traits_baseILj4096EfS2_fS2_fjLj128EEEEELb1ELb0ELb1ELb1EEEvNS_9BwdParamsE --------------------------
	.section	.nv.constant0._ZN10layer_norm13ln_bwd_kernelINS_13Kernel_traitsIf13__nv_bfloat16fS2_fjLj4096ELj1ELj1ELj4ELj16ENS_18Kernel_traits_baseILj4096EfS2_fS2_fjLj128EEEEELb1ELb0ELb1ELb1EEEvNS_9BwdParamsE,"a",@progbits
	.sectionflags	@""
	.align	4
.nv.constant0._ZN10layer_norm13ln_bwd_kernelINS_13Kernel_traitsIf13__nv_bfloat16fS2_fjLj4096ELj1ELj1ELj4ELj16ENS_18Kernel_traits_baseILj4096EfS2_fS2_fjLj128EEEEELb1ELb0ELb1ELb1EEEvNS_9BwdParamsE:
	.zero		1192


//--------------------- .nv.constant0._ZN10layer_norm13ln_bwd_kernelINS_13Kernel_traitsIf13__nv_bfloat16fS2_fjLj4096ELj1ELj1ELj4ELj16ENS_18Kernel_traits_baseILj4096EfS2_fS2_fjLj128EEEEELb1ELb1ELb0ELb0EEEvNS_9BwdParamsE --------------------------
	.section	.nv.constant0._ZN10layer_norm13ln_bwd_kernelINS_13Kernel_traitsIf13__nv_bfloat16fS2_fjLj4096ELj1ELj1ELj4ELj16ENS_18Kernel_traits_baseILj4096EfS2_fS2_fjLj128EEEEELb1ELb1ELb0ELb0EEEvNS_9BwdParamsE,"a",@progbits
	.sectionflags	@""
	.align	4
.nv.constant0._ZN10layer_norm13ln_bwd_kernelINS_13Kernel_traitsIf13__nv_bfloat16fS2_fjLj4096ELj1ELj1ELj4ELj16ENS_18Kernel_traits_baseILj4096EfS2_fS2_fjLj128EEEEELb1ELb1ELb0ELb0EEEvNS_9BwdParamsE:
	.zero		1192


//--------------------- .nv.constant0._ZN10layer_norm13ln_bwd_kernelINS_13Kernel_traitsIf13__nv_bfloat16fS2_fjLj4096ELj1ELj1ELj4ELj16ENS_18Kernel_traits_baseILj4096EfS2_fS2_fjLj128EEEEELb1ELb1ELb0ELb1EEEvNS_9BwdParamsE --------------------------
	.section	.nv.constant0._ZN10layer_norm13ln_bwd_kernelINS_13Kernel_traitsIf13__nv_bfloat16fS2_fjLj4096ELj1ELj1ELj4ELj16ENS_18Kernel_traits_baseILj4096EfS2_fS2_fjLj128EEEEELb1ELb1ELb0ELb1EEEvNS_9BwdParamsE,"a",@progbits
	.sectionflags	@""
	.align	4
.nv.constant0._ZN10layer_norm13ln_bwd_kernelINS_13Kernel_traitsIf13__nv_bfloat16fS2_fjLj4096ELj1ELj1ELj4ELj16ENS_18Kernel_traits_baseILj4096EfS2_fS2_fjLj128EEEEELb1ELb1ELb0ELb1EEEvNS_9BwdParamsE:
	.zero		1192


//--------------------- .nv.constant0._ZN10layer_norm22ln_bwd_finalize_kernelINS_22Kernel_traits_finalizeILj4096Ef13__nv_bfloat16fS2_fjLb1ELj1024ELj4ENS_18Kernel_traits_baseILj4096EfS2_fS2_fjLj1024EEEEELb1ELb0EEEvNS_9BwdParamsE --------------------------
	.section	.nv.constant0._ZN10layer_norm22ln_bwd_finalize_kernelINS_22Kernel_traits_finalizeILj4096Ef13__nv_bfloat16fS2_fjLb1ELj1024ELj4ENS_18Kernel_traits_baseILj4096EfS2_fS2_fjLj1024EEEEELb1ELb0EEEvNS_9BwdParamsE,"a",@progbits
	.sectionflags	@""
	.align	4
.nv.constant0._ZN10layer_norm22ln_bwd_finalize_kernelINS_22Kernel_traits_finalizeILj4096Ef13__nv_bfloat16fS2_fjLb1ELj1024ELj4ENS_18Kernel_traits_baseILj4096EfS2_fS2_fjLj1024EEEEELb1ELb0EEEvNS_9BwdParamsE:
	.zero		1192


//--------------------- .nv.constant0._ZN10layer_norm13ln_bwd_kernelINS_13Kernel_traitsIf13__nv_bfloat16fS2_fjLj4096ELj1ELj1ELj4ELj16ENS_18Kernel_traits_baseILj4096EfS2_fS2_fjLj128EEEEELb1ELb1ELb1ELb0EEEvNS_9BwdParamsE --------------------------
	.section	.nv.constant0._ZN10layer_norm13ln_bwd_kernelINS_13Kernel_traitsIf13__nv_bfloat16fS2_fjLj4096ELj1ELj1ELj4ELj16ENS_18Kernel_traits_baseILj4096EfS2_fS2_fjLj128EEEEELb1ELb1ELb1ELb0EEEvNS_9BwdParamsE,"a",@progbits
	.sectionflags	@""
	.align	4
.nv.constant0._ZN10layer_norm13ln_bwd_kernelINS_13Kernel_traitsIf13__nv_bfloat16fS2_fjLj4096ELj1ELj1ELj4ELj16ENS_18Kernel_traits_baseILj4096EfS2_fS2_fjLj128EEEEELb1ELb1ELb1ELb0EEEvNS_9BwdParamsE:
	.zero		1192


//--------------------- .nv.constant0._ZN10layer_norm22ln_bwd_finalize_kernelINS_22Kernel_traits_finalizeILj4096Ef13__nv_bfloat16fS2_fjLb1ELj1024ELj4ENS_18Kernel_traits_baseILj4096EfS2_fS2_fjLj1024EEEEELb1ELb1EEEvNS_9BwdParamsE --------------------------
	.section	.nv.constant0._ZN10layer_norm22ln_bwd_finalize_kernelINS_22Kernel_traits_finalizeILj4096Ef13__nv_bfloat16fS2_fjLb1ELj1024ELj4ENS_18Kernel_traits_baseILj4096EfS2_fS2_fjLj1024EEEEELb1ELb1EEEvNS_9BwdParamsE,"a",@progbits
	.sectionflags	@""
	.align	4
.nv.constant0._ZN10layer_norm22ln_bwd_finalize_kernelINS_22Kernel_traits_finalizeILj4096Ef13__nv_bfloat16fS2_fjLb1ELj1024ELj4ENS_18Kernel_traits_baseILj4096EfS2_fS2_fjLj1024EEEEELb1ELb1EEEvNS_9BwdParamsE:
	.zero		1192


//--------------------- .nv.constant0._ZN10layer_norm13ln_bwd_kernelINS_13Kernel_traitsIf13__nv_bfloat16fS2_fjLj4096ELj1ELj1ELj4ELj16ENS_18Kernel_traits_baseILj4096EfS2_fS2_fjLj128EEEEELb1ELb1ELb1ELb1EEEvNS_9BwdParamsE --------------------------
	.section	.nv.constant0._ZN10layer_norm13ln_bwd_kernelINS_13Kernel_traitsIf13__nv_bfloat16fS2_fjLj4096ELj1ELj1ELj4ELj16ENS_18Kernel_traits_baseILj4096EfS2_fS2_fjLj128EEEEELb1ELb1ELb1ELb1EEEvNS_9BwdParamsE,"a",@progbits
	.sectionflags	@""
	.align	4
.nv.constant0._ZN10layer_norm13ln_bwd_kernelINS_13Kernel_traitsIf13__nv_bfloat16fS2_fjLj4096ELj1ELj1ELj4ELj16ENS_18Kernel_traits_baseILj4096EfS2_fS2_fjLj128EEEEELb1ELb1ELb1ELb1EEEvNS_9BwdParamsE:
	.zero		1192


//--------------------- .nv.constant0._ZN10layer_norm13ln_bwd_kernelINS_13Kernel_traitsIf6__halfS2_S2_fjLj4096ELj1ELj1ELj4ELj16ENS_18Kernel_traits_baseILj4096EfS2_S2_S2_fjLj128EEEEELb0ELb0ELb0ELb0EEEvNS_9BwdParamsE --------------------------
	.section	.nv.constant0._ZN10layer_norm13ln_bwd_kernelINS_13Kernel_traitsIf6__halfS2_S2_fjLj4096ELj1ELj1ELj4ELj16ENS_18Kernel_traits_baseILj4096EfS2_S2_S2_fjLj128EEEEELb0ELb0ELb0ELb0EEEvNS_9BwdParamsE,"a",@progbits
	.sectionflags	@""
	.align	4
.nv.constant0._ZN10layer_norm13ln_bwd_kernelINS_13Kernel_traitsIf6__halfS2_S2_fjLj4096ELj1ELj1ELj4ELj16ENS_18Kernel_traits_baseILj4096EfS2_S2_S2_fjLj128EEEEELb0ELb0ELb0ELb0EEEvNS_9BwdParamsE:
	.zero		1192


//--------------------- .nv.constant0._ZN10layer_norm13ln_bwd_kernelINS_13Kernel_traitsIf6__halfS2_S2_fjLj4096ELj1ELj1ELj4ELj16ENS_18Kernel_traits_baseILj4096EfS2_S2_S2_fjLj128EEEEELb0ELb0ELb0ELb1EEEvNS_9BwdParamsE --------------------------
	.section	.nv.constant0._ZN10layer_norm13ln_bwd_kernelINS_13Kernel_traitsIf6__halfS2_S2_fjLj4096ELj1ELj1ELj4ELj16ENS_18Kernel_traits_baseILj4096EfS2_S2_S2_fjLj128EEEEELb0ELb0ELb0ELb1EEEvNS_9BwdParamsE,"a",@progbits
	.sectionflags	@""
	.align	4
.nv.constant0._ZN10layer_norm13ln_bwd_kernelINS_13Kernel_traitsIf6__halfS2_S2_fjLj4096ELj1ELj1ELj4ELj16ENS_18Kernel_traits_baseILj4096EfS2_S2_S2_fjLj128EEEEELb0ELb0ELb0ELb1EEEvNS_9BwdParamsE:
	.zero		1192


//--------------------- .nv.constant0._ZN10layer_norm13ln_bwd_kernelINS_13Kernel_traitsIf6__halfS2_S2_fjLj4096ELj1ELj1ELj4ELj16ENS_18Kernel_traits_baseILj4096EfS2_S2_S2_fjLj128EEEEELb0ELb0ELb1ELb0EEEvNS_9BwdParamsE --------------------------
	.section	.nv.constant0._ZN10layer_norm13ln_bwd_kernelINS_13Kernel_traitsIf6__halfS2_S2_fjLj4096ELj1ELj1ELj4ELj16ENS_18Kernel_traits_baseILj4096EfS2_S2_S2_fjLj128EEEEELb0ELb0ELb1ELb0EEEvNS_9BwdParamsE,"a",@progbits
	.sectionflags	@""
	.align	4
.nv.constant0._ZN10layer_norm13ln_bwd_kernelINS_13Kernel_traitsIf6__halfS2_S2_fjLj4096ELj1ELj1ELj4ELj16ENS_18Kernel_traits_baseILj4096EfS2_S2_S2_fjLj128EEEEELb0ELb0ELb1ELb0EEEvNS_9BwdParamsE:
	.zero		1192


//--------------------- .nv.constant0._ZN10layer_norm13ln_bwd_kernelINS_13Kernel_traitsIf6__halfS2_S2_fjLj4096ELj1ELj1ELj4ELj16ENS_18Kernel_traits_baseILj4096EfS2_S2_S2_fjLj128EEEEELb0ELb0ELb1ELb1EEEvNS_9BwdParamsE --------------------------
	.section	.nv.constant0._ZN10layer_norm13ln_bwd_kernelINS_13Kernel_traitsIf6__halfS2_S2_fjLj4096ELj1ELj1ELj4ELj16ENS_18Kernel_traits_baseILj4096EfS2_S2_S2_fjLj128EEEEELb0ELb0ELb1ELb1EEEvNS_9BwdParamsE,"a",@progbits
	.sectionflags	@""
	.align	4
.nv.constant0._ZN10layer_norm13ln_bwd_kernelINS_13Kernel_traitsIf6__halfS2_S2_fjLj4096ELj1ELj1ELj4ELj16ENS_18Kernel_traits_baseILj4096EfS2_S2_S2_fjLj128EEEEELb0ELb0ELb1ELb1EEEvNS_9BwdParamsE:
	.zero		1192


//--------------------- .nv.constant0._ZN10layer_norm13ln_bwd_kernelINS_13Kernel_traitsIf6__halfS2_S2_fjLj4096ELj1ELj1ELj4ELj16ENS_18Kernel_traits_baseILj4096EfS2_S2_S2_fjLj128EEEEELb0ELb1ELb0ELb0EEEvNS_9BwdParamsE --------------------------
	.section	.nv.constant0._ZN10layer_norm13ln_bwd_kernelINS_13Kernel_traitsIf6__halfS2_S2_fjLj4096ELj1ELj1ELj4ELj16ENS_18Kernel_traits_baseILj4096EfS2_S2_S2_fjLj128EEEEELb0ELb1ELb0ELb0EEEvNS_9BwdParamsE,"a",@progbits
	.sectionflags	@""
	.align	4
.nv.constant0._ZN10layer_norm13ln_bwd_kernelINS_13Kernel_traitsIf6__halfS2_S2_fjLj4096ELj1ELj1ELj4ELj16ENS_18Kernel_traits_baseILj4096EfS2_S2_S2_fjLj128EEEEELb0ELb1ELb0ELb0EEEvNS_9BwdParamsE:
	.zero		1192


//--------------------- .nv.constant0._ZN10layer_norm13ln_bwd_kernelINS_13Kernel_traitsIf6__halfS2_S2_fjLj4096ELj1ELj1ELj4ELj16ENS_18Kernel_traits_baseILj4096EfS2_S2_S2_fjLj128EEEEELb0ELb1ELb0ELb1EEEvNS_9BwdParamsE --------------------------
	.section	.nv.constant0._ZN10layer_norm13ln_bwd_kernelINS_13Kernel_traitsIf6__halfS2_S2_fjLj4096ELj1ELj1ELj4ELj16ENS_18Kernel_traits_baseILj4096EfS2_S2_S2_fjLj128EEEEELb0ELb1ELb0ELb1EEEvNS_9BwdParamsE,"a",@progbits
	.sectionflags	@""
	.align	4
.nv.constant0._ZN10layer_norm13ln_bwd_kernelINS_13Kernel_traitsIf6__halfS2_S2_fjLj4096ELj1ELj1ELj4ELj16ENS_18Kernel_traits_baseILj4096EfS2_S2_S2_fjLj128EEEEELb0ELb1ELb0ELb1EEEvNS_9BwdParamsE:
	.zero		1192


//--------------------- .nv.constant0._ZN10layer_norm13ln_bwd_kernelINS_13Kernel_traitsIf6__halfS2_S2_fjLj4096ELj1ELj1ELj4ELj16ENS_18Kernel_traits_baseILj4096EfS2_S2_S2_fjLj128EEEEELb0ELb1ELb1ELb0EEEvNS_9BwdParamsE --------------------------
	.section	.nv.constant0._ZN10layer_norm13ln_bwd_kernelINS_13Kernel_traitsIf6__halfS2_S2_fjLj4096ELj1ELj1ELj4ELj16ENS_18Kernel_traits_baseILj4096EfS2_S2_S2_fjLj128EEEEELb0ELb1ELb1ELb0EEEvNS_9BwdParamsE,"a",@progbits
	.sectionflags	@""
	.align	4
.nv.constant0._ZN10layer_norm13ln_bwd_kernelINS_13Kernel_traitsIf6__halfS2_S2_fjLj4096ELj1ELj1ELj4ELj16ENS_18Kernel_traits_baseILj4096EfS2_S2_S2_fjLj128EEEEELb0ELb1ELb1ELb0EEEvNS_9BwdParamsE:
	.zero		1192


//--------------------- .nv.constant0._ZN10layer_norm13ln_bwd_kernelINS_13Kernel_traitsIf6__halfS2_S2_fjLj4096ELj1ELj1ELj4ELj16ENS_18Kernel_traits_baseILj4096EfS2_S2_S2_fjLj128EEEEELb0ELb1ELb1ELb1EEEvNS_9BwdParamsE --------------------------
	.section	.nv.constant0._ZN10layer_norm13ln_bwd_kernelINS_13Kernel_traitsIf6__halfS2_S2_fjLj4096ELj1ELj1ELj4ELj16ENS_18Kernel_traits_baseILj4096EfS2_S2_S2_fjLj128EEEEELb0ELb1ELb1ELb1EEEvNS_9BwdParamsE,"a",@progbits
	.sectionflags	@""
	.align	4
.nv.constant0._ZN10layer_norm13ln_bwd_kernelINS_13Kernel_traitsIf6__halfS2_S2_fjLj4096ELj1ELj1ELj4ELj16ENS_18Kernel_traits_baseILj4096EfS2_S2_S2_fjLj128EEEEELb0ELb1ELb1ELb1EEEvNS_9BwdParamsE:
	.zero		1192


//--------------------- .nv.constant0._ZN10layer_norm13ln_bwd_kernelINS_13Kernel_traitsIf6__halfS2_S2_fjLj4096ELj1ELj1ELj4ELj16ENS_18Kernel_traits_baseILj4096EfS2_S2_S2_fjLj128EEEEELb1ELb0ELb0ELb0EEEvNS_9BwdParamsE --------------------------
	.section	.nv.constant0._ZN10layer_norm13ln_bwd_kernelINS_13Kernel_traitsIf6__halfS2_S2_fjLj4096ELj1ELj1ELj4ELj16ENS_18Kernel_traits_baseILj4096EfS2_S2_S2_fjLj128EEEEELb1ELb0ELb0ELb0EEEvNS_9BwdParamsE,"a",@progbits
	.sectionflags	@""
	.align	4
.nv.constant0._ZN10layer_norm13ln_bwd_kernelINS_13Kernel_traitsIf6__halfS2_S2_fjLj4096ELj1ELj1ELj4ELj16ENS_18Kernel_traits_baseILj4096EfS2_S2_S2_fjLj128EEEEELb1ELb0ELb0ELb0EEEvNS_9BwdParamsE:
	.zero		1192


//--------------------- .nv.constant0._ZN10layer_norm13ln_bwd_kernelINS_13Kernel_traitsIf6__halfS2_S2_fjLj4096ELj1ELj1ELj4ELj16ENS_18Kernel_traits_baseILj4096EfS2_S2_S2_fjLj128EEEEELb1ELb0ELb0ELb1EEEvNS_9BwdParamsE --------------------------
	.section	.nv.constant0._ZN10layer_norm13ln_bwd_kernelINS_13Kernel_traitsIf6__halfS2_S2_fjLj4096ELj1ELj1ELj4ELj16ENS_18Kernel_traits_baseILj4096EfS2_S2_S2_fjLj128EEEEELb1ELb0ELb0ELb1EEEvNS_9BwdParamsE,"a",@progbits
	.sectionflags	@""
	.align	4
.nv.constant0._ZN10layer_norm13ln_bwd_kernelINS_13Kernel_traitsIf6__halfS2_S2_fjLj4096ELj1ELj1ELj4ELj16ENS_18Kernel_traits_baseILj4096EfS2_S2_S2_fjLj128EEEEELb1ELb0ELb0ELb1EEEvNS_9BwdParamsE:
	.zero		1192


//--------------------- .nv.constant0._ZN10layer_norm22ln_bwd_finalize_kernelINS_22Kernel_traits_finalizeILj4096Ef6__halfS2_S2_fjLb0ELj1024ELj4ENS_18Kernel_traits_baseILj4096EfS2_S2_S2_fjLj1024EEEEELb0ELb0EEEvNS_9BwdParamsE --------------------------
	.section	.nv.constant0._ZN10layer_norm22ln_bwd_finalize_kernelINS_22Kernel_traits_finalizeILj4096Ef6__halfS2_S2_fjLb0ELj1024ELj4ENS_18Kernel_traits_baseILj4096EfS2_S2_S2_fjLj1024EEEEELb0ELb0EEEvNS_9BwdParamsE,"a",@progbits
	.sectionflags	@""
	.align	4
.nv.constant0._ZN10layer_norm22ln_bwd_finalize_kernelINS_22Kernel_traits_finalizeILj4096Ef6__halfS2_S2_fjLb0ELj1024ELj4ENS_18Kernel_traits_baseILj4096EfS2_S2_S2_fjLj1024EEEEELb0ELb0EEEvNS_9BwdParamsE:
	.zero		1192


//--------------------- .nv.constant0._ZN10layer_norm13ln_bwd_kernelINS_13Kernel_traitsIf6__halfS2_S2_fjLj4096ELj1ELj1ELj4ELj16ENS_18Kernel_traits_baseILj4096EfS2_S2_S2_fjLj128EEEEELb1ELb0ELb1ELb0EEEvNS_9BwdParamsE --------------------------
	.section	.nv.constant0._ZN10layer_norm13ln_bwd_kernelINS_13Kernel_traitsIf6__halfS2_S2_fjLj4096ELj1ELj1ELj4ELj16ENS_18Kernel_traits_baseILj4096EfS2_S2_S2_fjLj128EEEEELb1ELb0ELb1ELb0EEEvNS_9BwdParamsE,"a",@progbits
	.sectionflags	@""
	.align	4
.nv.constant0._ZN10layer_norm13ln_bwd_kernelINS_13Kernel_traitsIf6__halfS2_S2_fjLj4096ELj1ELj1ELj4ELj16ENS_18Kernel_traits_baseILj4096EfS2_S2_S2_fjLj128EEEEELb1ELb0ELb1ELb0EEEvNS_9BwdParamsE:
	.zero		1192


//--------------------- .nv.constant0._ZN10layer_norm22ln_bwd_finalize_kernelINS_22Kernel_traits_finalizeILj4096Ef6__halfS2_S2_fjLb0ELj1024ELj4ENS_18Kernel_traits_baseILj4096EfS2_S2_S2_fjLj1024EEEEELb0ELb1EEEvNS_9BwdParamsE --------------------------
	.section	.nv.constant0._ZN10layer_norm22ln_bwd_finalize_kernelINS_22Kernel_traits_finalizeILj4096Ef6__halfS2_S2_fjLb0ELj1024ELj4ENS_18Kernel_traits_baseILj4096EfS2_S2_S2_fjLj1024EEEEELb0ELb1EEEvNS_9BwdParamsE,"a",@progbits
	.sectionflags	@""
	.align	4
.nv.constant0._ZN10layer_norm22ln_bwd_finalize_kernelINS_22Kernel_traits_finalizeILj4096Ef6__halfS2_S2_fjLb0ELj1024ELj4ENS_18Kernel_traits_baseILj4096EfS2_S2_S2_fjLj1024EEEEELb0ELb1EEEvNS_9BwdParamsE:
	.zero		1192


//--------------------- .nv.constant0._ZN10layer_norm13ln_bwd_kernelINS_13Kernel_traitsIf6__halfS2_S2_fjLj4096ELj1ELj1ELj4ELj16ENS_18Kernel_traits_baseILj4096EfS2_S2_S2_fjLj128EEEEELb1ELb0ELb1ELb1EEEvNS_9BwdParamsE --------------------------
	.section	.nv.constant0._ZN10layer_norm13ln_bwd_kernelINS_13Kernel_traitsIf6__halfS2_S2_fjLj4096ELj1ELj1ELj4ELj16ENS_18Kernel_traits_baseILj4096EfS2_S2_S2_fjLj128EEEEELb1ELb0ELb1ELb1EEEvNS_9BwdParamsE,"a",@progbits
	.sectionflags	@""
	.align	4
.nv.constant0._ZN10layer_norm13ln_bwd_kernelINS_13Kernel_traitsIf6__halfS2_S2_fjLj4096ELj1ELj1ELj4ELj16ENS_18Kernel_traits_baseILj4096EfS2_S2_S2_fjLj128EEEEELb1ELb0ELb1ELb1EEEvNS_9BwdParamsE:
	.zero		1192


//--------------------- .nv.constant0._ZN10layer_norm13ln_bwd_kernelINS_13Kernel_traitsIf6__halfS2_S2_fjLj4096ELj1ELj1ELj4ELj16ENS_18Kernel_traits_baseILj4096EfS2_S2_S2_fjLj128EEEEELb1ELb1ELb0ELb0EEEvNS_9BwdParamsE --------------------------
	.section	.nv.constant0._ZN10layer_norm13ln_bwd_kernelINS_13Kernel_traitsIf6__halfS2_S2_fjLj4096ELj1ELj1ELj4ELj16ENS_18Kernel_traits_baseILj4096EfS2_S2_S2_fjLj128EEEEELb1ELb1ELb0ELb0EEEvNS_9BwdParamsE,"a",@progbits
	.sectionflags	@""
	.align	4
.nv.constant0._ZN10layer_norm13ln_bwd_kernelINS_13Kernel_traitsIf6__halfS2_S2_fjLj4096ELj1ELj1ELj4ELj16ENS_18Kernel_traits_baseILj4096EfS2_S2_S2_fjLj128EEEEELb1ELb1ELb0ELb0EEEvNS_9BwdParamsE:
	.zero		1192


//--------------------- .nv.constant0._ZN10layer_norm13ln_bwd_kernelINS_13Kernel_traitsIf6__halfS2_S2_fjLj4096ELj1ELj1ELj4ELj16ENS_18Kernel_traits_baseILj4096EfS2_S2_S2_fjLj128EEEEELb1ELb1ELb0ELb1EEEvNS_9BwdParamsE --------------------------
	.section	.nv.constant0._ZN10layer_norm13ln_bwd_kernelINS_13Kernel_traitsIf6__halfS2_S2_fjLj4096ELj1ELj1ELj4ELj16ENS_18Kernel_traits_baseILj4096EfS2_S2_S2_fjLj128EEEEELb1ELb1ELb0ELb1EEEvNS_9BwdParamsE,"a",@progbits
	.sectionflags	@""
	.align	4
.nv.constant0._ZN10layer_norm13ln_bwd_kernelINS_13Kernel_traitsIf6__halfS2_S2_fjLj4096ELj1ELj1ELj4ELj16ENS_18Kernel_traits_baseILj4096EfS2_S2_S2_fjLj128EEEEELb1ELb1ELb0ELb1EEEvNS_9BwdParamsE:
	.zero		1192


//--------------------- .nv.constant0._ZN10layer_norm22ln_bwd_finalize_kernelINS_22Kernel_traits_finalizeILj4096Ef6__halfS2_S2_fjLb1ELj1024ELj4ENS_18Kernel_traits_baseILj4096EfS2_S2_S2_fjLj1024EEEEELb1ELb0EEEvNS_9BwdParamsE --------------------------
	.section	.nv.constant0._ZN10layer_norm22ln_bwd_finalize_kernelINS_22Kernel_traits_finalizeILj4096Ef6__halfS2_S2_fjLb1ELj1024ELj4ENS_18Kernel_traits_baseILj4096EfS2_S2_S2_fjLj1024EEEEELb1ELb0EEEvNS_9BwdParamsE,"a",@progbits
	.sectionflags	@""
	.align	4
.nv.constant0._ZN10layer_norm22ln_bwd_finalize_kernelINS_22Kernel_traits_finalizeILj4096Ef6__halfS2_S2_fjLb1ELj1024ELj4ENS_18Kernel_traits_baseILj4096EfS2_S2_S2_fjLj1024EEEEELb1ELb0EEEvNS_9BwdParamsE:
	.zero		1192


//--------------------- .nv.constant0._ZN10layer_norm13ln_bwd_kernelINS_13Kernel_traitsIf6__halfS2_S2_fjLj4096ELj1ELj1ELj4ELj16ENS_18Kernel_traits_baseILj4096EfS2_S2_S2_fjLj128EEEEELb1ELb1ELb1ELb0EEEvNS_9BwdParamsE --------------------------
	.section	.nv.constant0._ZN10layer_norm13ln_bwd_kernelINS_13Kernel_traitsIf6__halfS2_S2_fjLj4096ELj1ELj1ELj4ELj16ENS_18Kernel_traits_baseILj4096EfS2_S2_S2_fjLj128EEEEELb1ELb1ELb1ELb0EEEvNS_9BwdParamsE,"a",@progbits
	.sectionflags	@""
	.align	4
.nv.constant0._ZN10layer_norm13ln_bwd_kernelINS_13Kernel_traitsIf6__halfS2_S2_fjLj4096ELj1ELj1ELj4ELj16ENS_18Kernel_traits_baseILj4096EfS2_S2_S2_fjLj128EEEEELb1ELb1ELb1ELb0EEEvNS_9BwdParamsE:
	.zero		1192


//--------------------- .nv.constant0._ZN10layer_norm22ln_bwd_finalize_kernelINS_22Kernel_traits_finalizeILj4096Ef6__halfS2_S2_fjLb1ELj1024ELj4ENS_18Kernel_traits_baseILj4096EfS2_S2_S2_fjLj1024EEEEELb1ELb1EEEvNS_9BwdParamsE --------------------------
	.section	.nv.constant0._ZN10layer_norm22ln_bwd_finalize_kernelINS_22Kernel_traits_finalizeILj4096Ef6__halfS2_S2_fjLb1ELj1024ELj4ENS_18Kernel_traits_baseILj4096EfS2_S2_S2_fjLj1024EEEEELb1ELb1EEEvNS_9BwdParamsE,"a",@progbits
	.sectionflags	@""
	.align	4
.nv.constant0._ZN10layer_norm22ln_bwd_finalize_kernelINS_22Kernel_traits_finalizeILj4096Ef6__halfS2_S2_fjLb1ELj1024ELj4ENS_18Kernel_traits_baseILj4096EfS2_S2_S2_fjLj1024EEEEELb1ELb1EEEvNS_9BwdParamsE:
	.zero		1192


//--------------------- .nv.constant0._ZN10layer_norm13ln_bwd_kernelINS_13Kernel_traitsIf6__halfS2_S2_fjLj4096ELj1ELj1ELj4ELj16ENS_18Kernel_traits_baseILj4096EfS2_S2_S2_fjLj128EEEEELb1ELb1ELb1ELb1EEEvNS_9BwdParamsE --------------------------
	.section	.nv.constant0._ZN10layer_norm13ln_bwd_kernelINS_13Kernel_traitsIf6__halfS2_S2_fjLj4096ELj1ELj1ELj4ELj16ENS_18Kernel_traits_baseILj4096EfS2_S2_S2_fjLj128EEEEELb1ELb1ELb1ELb1EEEvNS_9BwdParamsE,"a",@progbits
	.sectionflags	@""
	.align	4
.nv.constant0._ZN10layer_norm13ln_bwd_kernelINS_13Kernel_traitsIf6__halfS2_S2_fjLj4096ELj1ELj1ELj4ELj16ENS_18Kernel_traits_baseILj4096EfS2_S2_S2_fjLj128EEEEELb1ELb1ELb1ELb1EEEvNS_9BwdParamsE:
	.zero		1192


//--------------------- .nv.constant0._ZN10layer_norm13ln_bwd_kernelINS_13Kernel_traitsI6__halfS2_fS2_fjLj4096ELj1ELj1ELj4ELj16ENS_18Kernel_traits_baseILj4096ES2_S2_fS2_fjLj128EEEEELb0ELb0ELb0ELb0EEEvNS_9BwdParamsE --------------------------
	.section	.nv.constant0._ZN10layer_norm13ln_bwd_kernelINS_13Kernel_traitsI6__halfS2_fS2_fjLj4096ELj1ELj1ELj4ELj16ENS_18Kernel_traits_baseILj4096ES2_S2_fS2_fjLj128EEEEELb0ELb0ELb0ELb0EEEvNS_9BwdParamsE,"a",@progbits
	.sectionflags	@""
	.align	4
.nv.constant0._ZN10layer_norm13ln_bwd_kernelINS_13Kernel_traitsI6__halfS2_fS2_fjLj4096ELj1ELj1ELj4ELj16ENS_18Kernel_traits_baseILj4096ES2_S2_fS2_fjLj128EEEEELb0ELb0ELb0ELb0EEEvNS_9BwdParamsE:
	.zero		1192


//--------------------- .nv.constant0._ZN10layer_norm13ln_bwd_kernelINS_13Kernel_traitsI6__halfS2_fS2_fjLj4096ELj1ELj1ELj4ELj16ENS_18Kernel_traits_baseILj4096ES2_S2_fS2_fjLj128EEEEELb0ELb0ELb0ELb1EEEvNS_9BwdParamsE --------------------------
	.section	.nv.constant0._ZN10layer_norm13ln_bwd_kernelINS_13Kernel_traitsI6__halfS2_fS2_fjLj4096ELj1ELj1ELj4ELj16ENS_18Kernel_traits_baseILj4096ES2_S2_fS2_fjLj128EEEEELb0ELb0ELb0ELb1EEEvNS_9BwdParamsE,"a",@progbits
	.sectionflags	@""
	.align	4
.nv.constant0._ZN10layer_norm13ln_bwd_kernelINS_13Kernel_traitsI6__halfS2_fS2_fjLj4096ELj1ELj1ELj4ELj16ENS_18Kernel_traits_baseILj4096ES2_S2_fS2_fjLj128EEEEELb0ELb0ELb0ELb1EEEvNS_9BwdParamsE:
	.zero		1192


//--------------------- .nv.constant0._ZN10layer_norm13ln_bwd_kernelINS_13Kernel_traitsI6__halfS2_fS2_fjLj4096ELj1ELj1ELj4ELj16ENS_18Kernel_traits_baseILj4096ES2_S2_fS2_fjLj128EEEEELb0ELb0ELb1ELb0EEEvNS_9BwdParamsE --------------------------
	.section	.nv.constant0._ZN10layer_norm13ln_bwd_kernelINS_13Kernel_traitsI6__halfS2_fS2_fjLj4096ELj1ELj1ELj4ELj16ENS_18Kernel_traits_baseILj4096ES2_S2_fS2_fjLj128EEEEELb0ELb0ELb1ELb0EEEvNS_9BwdParamsE,"a",@progbits
	.sectionflags	@""
	.align	4
.nv.constant0._ZN10layer_norm13ln_bwd_kernelINS_13Kernel_traitsI6__halfS2_fS2_fjLj4096ELj1ELj1ELj4ELj16ENS_18Kernel_traits_baseILj4096ES2_S2_fS2_fjLj128EEEEELb0ELb0ELb1ELb0EEEvNS_9BwdParamsE:
	.zero		1192


//--------------------- .nv.constant0._ZN10layer_norm13ln_bwd_kernelINS_13Kernel_traitsI6__halfS2_fS2_fjLj4096ELj1ELj1ELj4ELj16ENS_18Kernel_traits_baseILj4096ES2_S2_fS2_fjLj128EEEEELb0ELb0ELb1ELb1EEEvNS_9BwdParamsE --------------------------
	.section	.nv.constant0._ZN10layer_norm13ln_bwd_kernelINS_13Kernel_traitsI6__halfS2_fS2_fjLj4096ELj1ELj1ELj4ELj16ENS_18Kernel_traits_baseILj4096ES2_S2_fS2_fjLj128EEEEELb0ELb0ELb1ELb1EEEvNS_9BwdParamsE,"a",@progbits
	.sectionflags	@""
	.align	4
.nv.constant0._ZN10layer_norm13ln_bwd_kernelINS_13Kernel_traitsI6__halfS2_fS2_fjLj4096ELj1ELj1ELj4ELj16ENS_18Kernel_traits_baseILj4096ES2_S2_fS2_fjLj128EEEEELb0ELb0ELb1ELb1EEEvNS_9BwdParamsE:
	.zero		1192


//--------------------- .nv.constant0._ZN10layer_norm13ln_bwd_kernelINS_13Kernel_traitsI6__halfS2_fS2_fjLj4096ELj1ELj1ELj4ELj16ENS_18Kernel_traits_baseILj4096ES2_S2_fS2_fjLj128EEEEELb0ELb1ELb0ELb0EEEvNS_9BwdParamsE --------------------------
	.section	.nv.constant0._ZN10layer_norm13ln_bwd_kernelINS_13Kernel_traitsI6__halfS2_fS2_fjLj4096ELj1ELj1ELj4ELj16ENS_18Kernel_traits_baseILj4096ES2_S2_fS2_fjLj128EEEEELb0ELb1ELb0ELb0EEEvNS_9BwdParamsE,"a",@progbits
	.sectionflags	@""
	.align	4
.nv.constant0._ZN10layer_norm13ln_bwd_kernelINS_13Kernel_traitsI6__halfS2_fS2_fjLj4096ELj1ELj1ELj4ELj16ENS_18Kernel_traits_baseILj4096ES2_S2_fS2_fjLj128EEEEELb0ELb1ELb0ELb0EEEvNS_9BwdParamsE:
	.zero		1192


//--------------------- .nv.constant0._ZN10layer_norm13ln_bwd_kernelINS_13Kernel_traitsI6__halfS2_fS2_fjLj4096ELj1ELj1ELj4ELj16ENS_18Kernel_traits_baseILj4096ES2_S2_fS2_fjLj128EEEEELb0ELb1ELb0ELb1EEEvNS_9BwdParamsE --------------------------
	.section	.nv.constant0._ZN10layer_norm13ln_bwd_kernelINS_13Kernel_traitsI6__halfS2_fS2_fjLj4096ELj1ELj1ELj4ELj16ENS_18Kernel_traits_baseILj4096ES2_S2_fS2_fjLj128EEEEELb0ELb1ELb0ELb1EEEvNS_9BwdParamsE,"a",@progbits
	.sectionflags	@""
	.align	4
.nv.constant0._ZN10layer_norm13ln_bwd_kernelINS_13Kernel_traitsI6__halfS2_fS2_fjLj4096ELj1ELj1ELj4ELj16ENS_18Kernel_traits_baseILj4096ES2_S2_fS2_fjLj128EEEEELb0ELb1ELb0ELb1EEEvNS_9BwdParamsE:
	.zero		1192


//--------------------- .nv.constant0._ZN10layer_norm13ln_bwd_kernelINS_13Kernel_traitsI6__halfS2_fS2_fjLj4096ELj1ELj1ELj4ELj16ENS_18Kernel_traits_baseILj4096ES2_S2_fS2_fjLj128EEEEELb0ELb1ELb1ELb0EEEvNS_9BwdParamsE --------------------------
	.section	.nv.constant0._ZN10layer_norm13ln_bwd_kernelINS_13Kernel_traitsI6__halfS2_fS2_fjLj4096ELj1ELj1ELj4ELj16ENS_18Kernel_traits_baseILj4096ES2_S2_fS2_fjLj128EEEEELb0ELb1ELb1ELb0EEEvNS_9BwdParamsE,"a",@progbits
	.sectionflags	@""
	.align	4
.nv.constant0._ZN10layer_norm13ln_bwd_kernelINS_13Kernel_traitsI6__halfS2_fS2_fjLj4096ELj1ELj1ELj4ELj16ENS_18Kernel_traits_baseILj4096ES2_S2_fS2_fjLj128EEEEELb0ELb1ELb1ELb0EEEvNS_9BwdParamsE:
	.zero		1192


//--------------------- .nv.constant0._ZN10layer_norm13ln_bwd_kernelINS_13Kernel_traitsI6__halfS2_fS2_fjLj4096ELj1ELj1ELj4ELj16ENS_18Kernel_traits_baseILj4096ES2_S2_fS2_fjLj128EEEEELb0ELb1ELb1ELb1EEEvNS_9BwdParamsE --------------------------
	.section	.nv.constant0._ZN10layer_norm13ln_bwd_kernelINS_13Kernel_traitsI6__halfS2_fS2_fjLj4096ELj1ELj1ELj4ELj16ENS_18Kernel_traits_baseILj4096ES2_S2_fS2_fjLj128EEEEELb0ELb1ELb1ELb1EEEvNS_9BwdParamsE,"a",@progbits
	.sectionflags	@""
	.align	4
.nv.constant0._ZN10layer_norm13ln_bwd_kernelINS_13Kernel_traitsI6__halfS2_fS2_fjLj4096ELj1ELj1ELj4ELj16ENS_18Kernel_traits_baseILj4096ES2_S2_fS2_fjLj128EEEEELb0ELb1ELb1ELb1EEEvNS_9BwdParamsE:
	.zero		1192


//--------------------- .nv.constant0._ZN10layer_norm13ln_bwd_kernelINS_13Kernel_traitsI6__halfS2_fS2_fjLj4096ELj1ELj1ELj4ELj16ENS_18Kernel_traits_baseILj4096ES2_S2_fS2_fjLj128EEEEELb1ELb0ELb0ELb0EEEvNS_9BwdParamsE --------------------------
	.section	.nv.constant0._ZN10layer_norm13ln_bwd_kernelINS_13Kernel_traitsI6__halfS2_fS2_fjLj4096ELj1ELj1ELj4ELj16ENS_18Kernel_traits_baseILj4096ES2_S2_fS2_fjLj128EEEEELb1ELb0ELb0ELb0EEEvNS_9BwdParamsE,"a",@progbits
	.sectionflags	@""
	.align	4
.nv.constant0._ZN10layer_norm13ln_bwd_kernelINS_13Kernel_traitsI6__halfS2_fS2_fjLj4096ELj1ELj1ELj4ELj16ENS_18Kernel_traits_baseILj4096ES2_S2_fS2_fjLj128EEEEELb1ELb0ELb0ELb0EEEvNS_9BwdParamsE:
	.zero		1192


//--------------------- .nv.constant0._ZN10layer_norm13ln_bwd_kernelINS_13Kernel_traitsI6__halfS2_fS2_fjLj4096ELj1ELj1ELj4ELj16ENS_18Kernel_traits_baseILj4096ES2_S2_fS2_fjLj128EEEEELb1ELb0ELb0ELb1EEEvNS_9BwdParamsE --------------------------
	.section	.nv.constant0._ZN10layer_norm13ln_bwd_kernelINS_13Kernel_traitsI6__halfS2_fS2_fjLj4096ELj1ELj1ELj4ELj16ENS_18Kernel_traits_baseILj4096ES2_S2_fS2_fjLj128EEEEELb1ELb0ELb0ELb1EEEvNS_9BwdParamsE,"a",@progbits
	.sectionflags	@""
	.align	4
.nv.constant0._ZN10layer_norm13ln_bwd_kernelINS_13Kernel_traitsI6__halfS2_fS2_fjLj4096ELj1ELj1ELj4ELj16ENS_18Kernel_traits_baseILj4096ES2_S2_fS2_fjLj128EEEEELb1ELb0ELb0ELb1EEEvNS_9BwdParamsE:
	.zero		1192


//--------------------- .nv.constant0._ZN10layer_norm22ln_bwd_finalize_kernelINS_22Kernel_traits_finalizeILj4096E6__halfS2_fS2_fjLb0ELj1024ELj4ENS_18Kernel_traits_baseILj4096ES2_S2_fS2_fjLj1024EEEEELb0ELb0EEEvNS_9BwdParamsE --------------------------
	.section	.nv.constant0._ZN10layer_norm22ln_bwd_finalize_kernelINS_22Kernel_traits_finalizeILj4096E6__halfS2_fS2_fjLb0ELj1024ELj4ENS_18Kernel_traits_baseILj4096ES2_S2_fS2_fjLj1024EEEEELb0ELb0EEEvNS_9BwdParamsE,"a",@progbits
	.sectionflags	@""
	.align	4
.nv.constant0._ZN10layer_norm22ln_bwd_finalize_kernelINS_22Kernel_traits_finalizeILj4096E6__halfS2_fS2_fjLb0ELj1024ELj4ENS_18Kernel_traits_baseILj4096ES2_S2_fS2_fjLj1024EEEEELb0ELb0EEEvNS_9BwdParamsE:
	.zero		1192


//--------------------- .nv.constant0._ZN10layer_norm13ln_bwd_kernelINS_13Kernel_traitsI6__halfS2_fS2_fjLj4096ELj1ELj1ELj4ELj16ENS_18Kernel_traits_baseILj4096ES2_S2_fS2_fjLj128EEEEELb1ELb0ELb1ELb0EEEvNS_9BwdParamsE --------------------------
	.section	.nv.constant0._ZN10layer_norm13ln_bwd_kernelINS_13Kernel_traitsI6__halfS2_fS2_fjLj4096ELj1ELj1ELj4ELj16ENS_18Kernel_traits_baseILj4096ES2_S2_fS2_fjLj128EEEEELb1ELb0ELb1ELb0EEEvNS_9BwdParamsE,"a",@progbits
	.sectionflags	@""
	.align	4
.nv.constant0._ZN10layer_norm13ln_bwd_kernelINS_13Kernel_traitsI6__halfS2_fS2_fjLj4096ELj1ELj1ELj4ELj16ENS_18Kernel_traits_baseILj4096ES2_S2_fS2_fjLj128EEEEELb1ELb0ELb1ELb0EEEvNS_9BwdParamsE:
	.zero		1192


//--------------------- .nv.constant0._ZN10layer_norm22ln_bwd_finalize_kernelINS_22Kernel_traits_finalizeILj4096E6__halfS2_fS2_fjLb0ELj1024ELj4ENS_18Kernel_traits_baseILj4096ES2_S2_fS2_fjLj1024EEEEELb0ELb1EEEvNS_9BwdParamsE --------------------------
	.section	.nv.constant0._ZN10layer_norm22ln_bwd_finalize_kernelINS_22Kernel_traits_finalizeILj4096E6__halfS2_fS2_fjLb0ELj1024ELj4ENS_18Kernel_traits_baseILj4096ES2_S2_fS2_fjLj1024EEEEELb0ELb1EEEvNS_9BwdParamsE,"a",@progbits
	.sectionflags	@""
	.align	4
.nv.constant0._ZN10layer_norm22ln_bwd_finalize_kernelINS_22Kernel_traits_finalizeILj4096E6__halfS2_fS2_fjLb0ELj1024ELj4ENS_18Kernel_traits_baseILj4096ES2_S2_fS2_fjLj1024EEEEELb0ELb1EEEvNS_9BwdParamsE:
	.zero		1192


//--------------------- .nv.constant0._ZN10layer_norm13ln_bwd_kernelINS_13Kernel_traitsI6__halfS2_fS2_fjLj4096ELj1ELj1ELj4ELj16ENS_18Kernel_traits_baseILj4096ES2_S2_fS2_fjLj128EEEEELb1ELb0ELb1ELb1EEEvNS_9BwdParamsE --------------------------
	.section	.nv.constant0._ZN10layer_norm13ln_bwd_kernelINS_13Kernel_traitsI6__halfS2_fS2_fjLj4096ELj1ELj1ELj4ELj16ENS_18Kernel_traits_baseILj4096ES2_S2_fS2_fjLj128EEEEELb1ELb0ELb1ELb1EEEvNS_9BwdParamsE,"a",@progbits
	.sectionflags	@""
	.align	4
.nv.constant0._ZN10layer_norm13ln_bwd_kernelINS_13Kernel_traitsI6__halfS2_fS2_fjLj4096ELj1ELj1ELj4ELj16ENS_18Kernel_traits_baseILj4096ES2_S2_fS2_fjLj128EEEEELb1ELb0ELb1ELb1EEEvNS_9BwdParamsE:
	.zero		1192


//--------------------- .nv.constant0._ZN10layer_norm13ln_bwd_kernelINS_13Kernel_traitsI6__halfS2_fS2_fjLj4096ELj1ELj1ELj4ELj16ENS_18Kernel_traits_baseILj4096ES2_S2_fS2_fjLj128EEEEELb1ELb1ELb0ELb0EEEvNS_9BwdParamsE --------------------------
	.section	.nv.constant0._ZN10layer_norm13ln_bwd_kernelINS_13Kernel_traitsI6__halfS2_fS2_fjLj4096ELj1ELj1ELj4ELj16ENS_18Kernel_traits_baseILj4096ES2_S2_fS2_fjLj128EEEEELb1ELb1ELb0ELb0EEEvNS_9BwdParamsE,"a",@progbits
	.sectionflags	@""
	.align	4
.nv.constant0._ZN10layer_norm13ln_bwd_kernelINS_13Kernel_traitsI6__halfS2_fS2_fjLj4096ELj1ELj1ELj4ELj16ENS_18Kernel_traits_baseILj4096ES2_S2_fS2_fjLj128EEEEELb1ELb1ELb0ELb0EEEvNS_9BwdParamsE:
	.zero		1192


//--------------------- .nv.constant0._ZN10layer_norm13ln_bwd_kernelINS_13Kernel_traitsI6__halfS2_fS2_fjLj4096ELj1ELj1ELj4ELj16ENS_18Kernel_traits_baseILj4096ES2_S2_fS2_fjLj128EEEEELb1ELb1ELb0ELb1EEEvNS_9BwdParamsE --------------------------
	.section	.nv.constant0._ZN10layer_norm13ln_bwd_kernelINS_13Kernel_traitsI6__halfS2_fS2_fjLj4096ELj1ELj1ELj4ELj16ENS_18Kernel_traits_baseILj4096ES2_S2_fS2_fjLj128EEEEELb1ELb1ELb0ELb1EEEvNS_9BwdParamsE,"a",@progbits
	.sectionflags	@""
	.align	4
.nv.constant0._ZN10layer_norm13ln_bwd_kernelINS_13Kernel_traitsI6__halfS2_fS2_fjLj4096ELj1ELj1ELj4ELj16ENS_18Kernel_traits_baseILj4096ES2_S2_fS2_fjLj128EEEEELb1ELb1ELb0ELb1EEEvNS_9BwdParamsE:
	.zero		1192


//--------------------- .nv.constant0._ZN10layer_norm22ln_bwd_finalize_kernelINS_22Kernel_traits_finalizeILj4096E6__halfS2_fS2_fjLb1ELj1024ELj4ENS_18Kernel_traits_baseILj4096ES2_S2_fS2_fjLj1024EEEEELb1ELb0EEEvNS_9BwdParamsE --------------------------
	.section	.nv.constant0._ZN10layer_norm22ln_bwd_finalize_kernelINS_22Kernel_traits_finalizeILj4096E6__halfS2_fS2_fjLb1ELj1024ELj4ENS_18Kernel_traits_baseILj4096ES2_S2_fS2_fjLj1024EEEEELb1ELb0EEEvNS_9BwdParamsE,"a",@progbits
	.sectionflags	@""
	.align	4
.nv.constant0._ZN10layer_norm22ln_bwd_finalize_kernelINS_22Kernel_traits_finalizeILj4096E6__halfS2_fS2_fjLb1ELj1024ELj4ENS_18Kernel_traits_baseILj4096ES2_S2_fS2_fjLj1024EEEEELb1ELb0EEEvNS_9BwdParamsE:
	.zero		1192


//--------------------- .nv.constant0._ZN10layer_norm13ln_bwd_kernelINS_13Kernel_traitsI6__halfS2_fS2_fjLj4096ELj1ELj1ELj4ELj16ENS_18Kernel_traits_baseILj4096ES2_S2_fS2_fjLj128EEEEELb1ELb1ELb1ELb0EEEvNS_9BwdParamsE --------------------------
	.section	.nv.constant0._ZN10layer_norm13ln_bwd_kernelINS_13Kernel_traitsI6__halfS2_fS2_fjLj4096ELj1ELj1ELj4ELj16ENS_18Kernel_traits_baseILj4096ES2_S2_fS2_fjLj128EEEEELb1ELb1ELb1ELb0EEEvNS_9BwdParamsE,"a",@progbits
	.sectionflags	@""
	.align	4
.nv.constant0._ZN10layer_norm13ln_bwd_kernelINS_13Kernel_traitsI6__halfS2_fS2_fjLj4096ELj1ELj1ELj4ELj16ENS_18Kernel_traits_baseILj4096ES2_S2_fS2_fjLj128EEEEELb1ELb1ELb1ELb0EEEvNS_9BwdParamsE:
	.zero		1192


//--------------------- .nv.constant0._ZN10layer_norm22ln_bwd_finalize_kernelINS_22Kernel_traits_finalizeILj4096E6__halfS2_fS2_fjLb1ELj1024ELj4ENS_18Kernel_traits_baseILj4096ES2_S2_fS2_fjLj1024EEEEELb1ELb1EEEvNS_9BwdParamsE --------------------------
	.section	.nv.constant0._ZN10layer_norm22ln_bwd_finalize_kernelINS_22Kernel_traits_finalizeILj4096E6__halfS2_fS2_fjLb1ELj1024ELj4ENS_18Kernel_traits_baseILj4096ES2_S2_fS2_fjLj1024EEEEELb1ELb1EEEvNS_9BwdParamsE,"a",@progbits
	.sectionflags	@""
	.align	4
.nv.constant0._ZN10layer_norm22ln_bwd_finalize_kernelINS_22Kernel_traits_finalizeILj4096E6__halfS2_fS2_fjLb1ELj1024ELj4ENS_18Kernel_traits_baseILj4096ES2_S2_fS2_fjLj1024EEEEELb1ELb1EEEvNS_9BwdParamsE:
	.zero		1192


//--------------------- .nv.constant0._ZN10layer_norm13ln_bwd_kernelINS_13Kernel_traitsI6__halfS2_fS2_fjLj4096ELj1ELj1ELj4ELj16ENS_18Kernel_traits_baseILj4096ES2_S2_fS2_fjLj128EEEEELb1ELb1ELb1ELb1EEEvNS_9BwdParamsE --------------------------
	.section	.nv.constant0._ZN10layer_norm13ln_bwd_kernelINS_13Kernel_traitsI6__halfS2_fS2_fjLj4096ELj1ELj1ELj4ELj16ENS_18Kernel_traits_baseILj4096ES2_S2_fS2_fjLj128EEEEELb1ELb1ELb1ELb1EEEvNS_9BwdParamsE,"a",@progbits
	.sectionflags	@""
	.align	4
.nv.constant0._ZN10layer_norm13ln_bwd_kernelINS_13Kernel_traitsI6__halfS2_fS2_fjLj4096ELj1ELj1ELj4ELj16ENS_18Kernel_traits_baseILj4096ES2_S2_fS2_fjLj128EEEEELb1ELb1ELb1ELb1EEEvNS_9BwdParamsE:
	.zero		1192


//--------------------- .nv.constant0._ZN10layer_norm13ln_bwd_kernelINS_13Kernel_traitsIf6__halffS2_fjLj4096ELj1ELj1ELj4ELj16ENS_18Kernel_traits_baseILj4096EfS2_fS2_fjLj128EEEEELb0ELb0ELb0ELb0EEEvNS_9BwdParamsE --------------------------
	.section	.nv.constant0._ZN10layer_norm13ln_bwd_kernelINS_13Kernel_traitsIf6__halffS2_fjLj4096ELj1ELj1ELj4ELj16ENS_18Kernel_traits_baseILj4096EfS2_fS2_fjLj128EEEEELb0ELb0ELb0ELb0EEEvNS_9BwdParamsE,"a",@progbits
	.sectionflags	@""
	.align	4
.nv.constant0._ZN10layer_norm13ln_bwd_kernelINS_13Kernel_traitsIf6__halffS2_fjLj4096ELj1ELj1ELj4ELj16ENS_18Kernel_traits_baseILj4096EfS2_fS2_fjLj128EEEEELb0ELb0ELb0ELb0EEEvNS_9BwdParamsE:
	.zero		1192


//--------------------- .nv.constant0._ZN10layer_norm13ln_bwd_kernelINS_13Kernel_traitsIf6__halffS2_fjLj4096ELj1ELj1ELj4ELj16ENS_18Kernel_traits_baseILj4096EfS2_fS2_fjLj128EEEEELb0ELb0ELb0ELb1EEEvNS_9BwdParamsE --------------------------
	.section	.nv.constant0._ZN10layer_norm13ln_bwd_kernelINS_13Kernel_traitsIf6__halffS2_fjLj4096ELj1ELj1ELj4ELj16ENS_18Kernel_traits_baseILj4096EfS2_fS2_fjLj128EEEEELb0ELb0ELb0ELb1EEEvNS_9BwdParamsE,"a",@progbits
	.sectionflags	@""
	.align	4
.nv.constant0._ZN10layer_norm13ln_bwd_kernelINS_13Kernel_traitsIf6__halffS2_fjLj4096ELj1ELj1ELj4ELj16ENS_18Kernel_traits_baseILj4096EfS2_fS2_fjLj128EEEEELb0ELb0ELb0ELb1EEEvNS_9BwdParamsE:
	.zero		1192


//--------------------- .nv.constant0._ZN10layer_norm13ln_bwd_kernelINS_13Kernel_traitsIf6__halffS2_fjLj4096ELj1ELj1ELj4ELj16ENS_18Kernel_traits_baseILj4096EfS2_fS2_fjLj128EEEEELb0ELb0ELb1ELb0EEEvNS_9BwdParamsE --------------------------
	.section	.nv.constant0._ZN10layer_norm13ln_bwd_kernelINS_13Kernel_traitsIf6__halffS2_fjLj4096ELj1ELj1ELj4ELj16ENS_18Kernel_traits_baseILj4096EfS2_fS2_fjLj128EEEEELb0ELb0ELb1ELb0EEEvNS_9BwdParamsE,"a",@progbits
	.sectionflags	@""
	.align	4
.nv.constant0._ZN10layer_norm13ln_bwd_kernelINS_13Kernel_traitsIf6__halffS2_fjLj4096ELj1ELj1ELj4ELj16ENS_18Kernel_traits_baseILj4096EfS2_fS2_fjLj128EEEEELb0ELb0ELb1ELb0EEEvNS_9BwdParamsE:
	.zero		1192


//--------------------- .nv.constant0._ZN10layer_norm13ln_bwd_kernelINS_13Kernel_traitsIf6__halffS2_fjLj4096ELj1ELj1ELj4ELj16ENS_18Kernel_traits_baseILj4096EfS2_fS2_fjLj128EEEEELb0ELb0ELb1ELb1EEEvNS_9BwdParamsE --------------------------
	.section	.nv.constant0._ZN10layer_norm13ln_bwd_kernelINS_13Kernel_traitsIf6__halffS2_fjLj4096ELj1ELj1ELj4ELj16ENS_18Kernel_traits_baseILj4096EfS2_fS2_fjLj128EEEEELb0ELb0ELb1ELb1EEEvNS_9BwdParamsE,"a",@progbits
	.sectionflags	@""
	.align	4
.nv.constant0._ZN10layer_norm13ln_bwd_kernelINS_13Kernel_traitsIf6__halffS2_fjLj4096ELj1ELj1ELj4ELj16ENS_18Kernel_traits_baseILj4096EfS2_fS2_fjLj128EEEEELb0ELb0ELb1ELb1EEEvNS_9BwdParamsE:
	.zero		1192


//--------------------- .nv.constant0._ZN10layer_norm13ln_bwd_kernelINS_13Kernel_traitsIf6__halffS2_fjLj4096ELj1ELj1ELj4ELj16ENS_18Kernel_traits_baseILj4096EfS2_fS2_fjLj128EEEEELb0ELb1ELb0ELb0EEEvNS_9BwdParamsE --------------------------
	.section	.nv.constant0._ZN10layer_norm13ln_bwd_kernelINS_13Kernel_traitsIf6__halffS2_fjLj4096ELj1ELj1ELj4ELj16ENS_18Kernel_traits_baseILj4096EfS2_fS2_fjLj128EEEEELb0ELb1ELb0ELb0EEEvNS_9BwdParamsE,"a",@progbits
	.sectionflags	@""
	.align	4
.nv.constant0._ZN10layer_norm13ln_bwd_kernelINS_13Kernel_traitsIf6__halffS2_fjLj4096ELj1ELj1ELj4ELj16ENS_18Kernel_traits_baseILj4096EfS2_fS2_fjLj128EEEEELb0ELb1ELb0ELb0EEEvNS_9BwdParamsE:
	.zero		1192


//--------------------- .nv.constant0._ZN10layer_norm13ln_bwd_kernelINS_13Kernel_traitsIf6__halffS2_fjLj4096ELj1ELj1ELj4ELj16ENS_18Kernel_traits_baseILj4096EfS2_fS2_fjLj128EEEEELb0ELb1ELb0ELb1EEEvNS_9BwdParamsE --------------------------
	.section	.nv.constant0._ZN10layer_norm13ln_bwd_kernelINS_13Kernel_traitsIf6__halffS2_fjLj4096ELj1ELj1ELj4ELj16ENS_18Kernel_traits_baseILj4096EfS2_fS2_fjLj128EEEEELb0ELb1ELb0ELb1EEEvNS_9BwdParamsE,"a",@progbits
	.sectionflags	@""
	.align	4
.nv.constant0._ZN10layer_norm13ln_bwd_kernelINS_13Kernel_traitsIf6__halffS2_fjLj4096ELj1ELj1ELj4ELj16ENS_18Kernel_traits_baseILj4096EfS2_fS2_fjLj128EEEEELb0ELb1ELb0ELb1EEEvNS_9BwdParamsE:
	.zero		1192


//--------------------- .nv.constant0._ZN10layer_norm13ln_bwd_kernelINS_13Kernel_traitsIf6__halffS2_fjLj4096ELj1ELj1ELj4ELj16ENS_18Kernel_traits_baseILj4096EfS2_fS2_fjLj128EEEEELb0ELb1ELb1ELb0EEEvNS_9BwdParamsE --------------------------
	.section	.nv.constant0._ZN10layer_norm13ln_bwd_kernelINS_13Kernel_traitsIf6__halffS2_fjLj4096ELj1ELj1ELj4ELj16ENS_18Kernel_traits_baseILj4096EfS2_fS2_fjLj128EEEEELb0ELb1ELb1ELb0EEEvNS_9BwdParamsE,"a",@progbits
	.sectionflags	@""
	.align	4
.nv.constant0._ZN10layer_norm13ln_bwd_kernelINS_13Kernel_traitsIf6__halffS2_fjLj4096ELj1ELj1ELj4ELj16ENS_18Kernel_traits_baseILj4096EfS2_fS2_fjLj128EEEEELb0ELb1ELb1ELb0EEEvNS_9BwdParamsE:
	.zero		1192


//--------------------- .nv.constant0._ZN10layer_norm13ln_bwd_kernelINS_13Kernel_traitsIf6__halffS2_fjLj4096ELj1ELj1ELj4ELj16ENS_18Kernel_traits_baseILj4096EfS2_fS2_fjLj128EEEEELb0ELb1ELb1ELb1EEEvNS_9BwdParamsE --------------------------
	.section	.nv.constant0._ZN10layer_norm13ln_bwd_kernelINS_13Kernel_traitsIf6__halffS2_fjLj4096ELj1ELj1ELj4ELj16ENS_18Kernel_traits_baseILj4096EfS2_fS2_fjLj128EEEEELb0ELb1ELb1ELb1EEEvNS_9BwdParamsE,"a",@progbits
	.sectionflags	@""
	.align	4
.nv.constant0._ZN10layer_norm13ln_bwd_kernelINS_13Kernel_traitsIf6__halffS2_fjLj4096ELj1ELj1ELj4ELj16ENS_18Kernel_traits_baseILj4096EfS2_fS2_fjLj128EEEEELb0ELb1ELb1ELb1EEEvNS_9BwdParamsE:
	.zero		1192


//--------------------- .nv.constant0._ZN10layer_norm13ln_bwd_kernelINS_13Kernel_traitsIf6__halffS2_fjLj4096ELj1ELj1ELj4ELj16ENS_18Kernel_traits_baseILj4096EfS2_fS2_fjLj128EEEEELb1ELb0ELb0ELb0EEEvNS_9BwdParamsE --------------------------
	.section	.nv.constant0._ZN10layer_norm13ln_bwd_kernelINS_13Kernel_traitsIf6__halffS2_fjLj4096ELj1ELj1ELj4ELj16ENS_18Kernel_traits_baseILj4096EfS2_fS2_fjLj128EEEEELb1ELb0ELb0ELb0EEEvNS_9BwdParamsE,"a",@progbits
	.sectionflags	@""
	.align	4
.nv.constant0._ZN10layer_norm13ln_bwd_kernelINS_13Kernel_traitsIf6__halffS2_fjLj4096ELj1ELj1ELj4ELj16ENS_18Kernel_traits_baseILj4096EfS2_fS2_fjLj128EEEEELb1ELb0ELb0ELb0EEEvNS_9BwdParamsE:
	.zero		1192


//--------------------- .nv.constant0._ZN10layer_norm13ln_bwd_kernelINS_13Kernel_traitsIf6__halffS2_fjLj4096ELj1ELj1ELj4ELj16ENS_18Kernel_traits_baseILj4096EfS2_fS2_fjLj128EEEEELb1ELb0ELb0ELb1EEEvNS_9BwdParamsE --------------------------
	.section	.nv.constant0._ZN10layer_norm13ln_bwd_kernelINS_13Kernel_traitsIf6__halffS2_fjLj4096ELj1ELj1ELj4ELj16ENS_18Kernel_traits_baseILj4096EfS2_fS2_fjLj128EEEEELb1ELb0ELb0ELb1EEEvNS_9BwdParamsE,"a",@progbits
	.sectionflags	@""
	.align	4
.nv.constant0._ZN10layer_norm13ln_bwd_kernelINS_13Kernel_traitsIf6__halffS2_fjLj4096ELj1ELj1ELj4ELj16ENS_18Kernel_traits_baseILj4096EfS2_fS2_fjLj128EEEEELb1ELb0ELb0ELb1EEEvNS_9BwdParamsE:
	.zero		1192


//--------------------- .nv.constant0._ZN10layer_norm22ln_bwd_finalize_kernelINS_22Kernel_traits_finalizeILj4096Ef6__halffS2_fjLb0ELj1024ELj4ENS_18Kernel_traits_baseILj4096EfS2_fS2_fjLj1024EEEEELb0ELb0EEEvNS_9BwdParamsE --------------------------
	.section	.nv.constant0._ZN10layer_norm22ln_bwd_finalize_kernelINS_22Kernel_traits_finalizeILj4096Ef6__halffS2_fjLb0ELj1024ELj4ENS_18Kernel_traits_baseILj4096EfS2_fS2_fjLj1024EEEEELb0ELb0EEEvNS_9BwdParamsE,"a",@progbits
	.sectionflags	@""
	.align	4
.nv.constant0._ZN10layer_norm22ln_bwd_finalize_kernelINS_22Kernel_traits_finalizeILj4096Ef6__halffS2_fjLb0ELj1024ELj4ENS_18Kernel_traits_baseILj4096EfS2_fS2_fjLj1024EEEEELb0ELb0EEEvNS_9BwdParamsE:
	.zero		1192


//--------------------- .nv.constant0._ZN10layer_norm13ln_bwd_kernelINS_13Kernel_traitsIf6__halffS2_fjLj4096ELj1ELj1ELj4ELj16ENS_18Kernel_traits_baseILj4096EfS2_fS2_fjLj128EEEEELb1ELb0ELb1ELb0EEEvNS_9BwdParamsE --------------------------
	.section	.nv.constant0._ZN10layer_norm13ln_bwd_kernelINS_13Kernel_traitsIf6__halffS2_fjLj4096ELj1ELj1ELj4ELj16ENS_18Kernel_traits_baseILj4096EfS2_fS2_fjLj128EEEEELb1ELb0ELb1ELb0EEEvNS_9BwdParamsE,"a",@progbits
	.sectionflags	@""
	.align	4
.nv.constant0._ZN10layer_norm13ln_bwd_kernelINS_13Kernel_traitsIf6__halffS2_fjLj4096ELj1ELj1ELj4ELj16ENS_18Kernel_traits_baseILj4096EfS2_fS2_fjLj128EEEEELb1ELb0ELb1ELb0EEEvNS_9BwdParamsE:
	.zero		1192


//--------------------- .nv.constant0._ZN10layer_norm22ln_bwd_finalize_kernelINS_22Kernel_traits_finalizeILj4096Ef6__halffS2_fjLb0ELj1024ELj4ENS_18Kernel_traits_baseILj4096EfS2_fS2_fjLj1024EEEEELb0ELb1EEEvNS_9BwdParamsE --------------------------
	.section	.nv.constant0._ZN10layer_norm22ln_bwd_finalize_kernelINS_22Kernel_traits_finalizeILj4096Ef6__halffS2_fjLb0ELj1024ELj4ENS_18Kernel_traits_baseILj4096EfS2_fS2_fjLj1024EEEEELb0ELb1EEEvNS_9BwdParamsE,"a",@progbits
	.sectionflags	@""
	.align	4
.nv.constant0._ZN10layer_norm22ln_bwd_finalize_kernelINS_22Kernel_traits_finalizeILj4096Ef6__halffS2_fjLb0ELj1024ELj4ENS_18Kernel_traits_baseILj4096EfS2_fS2_fjLj1024EEEEELb0ELb1EEEvNS_9BwdParamsE:
	.zero		1192


//--------------------- .nv.constant0._ZN10layer_norm13ln_bwd_kernelINS_13Kernel_traitsIf6__halffS2_fjLj4096ELj1ELj1ELj4ELj16ENS_18Kernel_traits_baseILj4096EfS2_fS2_fjLj128EEEEELb1ELb0ELb1ELb1EEEvNS_9BwdParamsE --------------------------
	.section	.nv.constant0._ZN10layer_norm13ln_bwd_kernelINS_13Kernel_traitsIf6__halffS2_fjLj4096ELj1ELj1ELj4ELj16ENS_18Kernel_traits_baseILj4096EfS2_fS2_fjLj128EEEEELb1ELb0ELb1ELb1EEEvNS_9BwdParamsE,"a",@progbits
	.sectionflags	@""
	.align	4
.nv.constant0._ZN10layer_norm13ln_bwd_kernelINS_13Kernel_traitsIf6__halffS2_fjLj4096ELj1ELj1ELj4ELj16ENS_18Kernel_traits_baseILj4096EfS2_fS2_fjLj128EEEEELb1ELb0ELb1ELb1EEEvNS_9BwdParamsE:
	.zero		1192


//--------------------- .nv.constant0._ZN10layer_norm13ln_bwd_kernelINS_13Kernel_traitsIf6__halffS2_fjLj4096ELj1ELj1ELj4ELj16ENS_18Kernel_traits_baseILj4096EfS2_fS2_fjLj128EEEEELb1ELb1ELb0ELb0EEEvNS_9BwdParamsE --------------------------
	.section	.nv.constant0._ZN10layer_norm13ln_bwd_kernelINS_13Kernel_traitsIf6__halffS2_fjLj4096ELj1ELj1ELj4ELj16ENS_18Kernel_traits_baseILj4096EfS2_fS2_fjLj128EEEEELb1ELb1ELb0ELb0EEEvNS_9BwdParamsE,"a",@progbits
	.sectionflags	@""
	.align	4
.nv.constant0._ZN10layer_norm13ln_bwd_kernelINS_13Kernel_traitsIf6__halffS2_fjLj4096ELj1ELj1ELj4ELj16ENS_18Kernel_traits_baseILj4096EfS2_fS2_fjLj128EEEEELb1ELb1ELb0ELb0EEEvNS_9BwdParamsE:
	.zero		1192


//--------------------- .nv.constant0._ZN10layer_norm13ln_bwd_kernelINS_13Kernel_traitsIf6__halffS2_fjLj4096ELj1ELj1ELj4ELj16ENS_18Kernel_traits_baseILj4096EfS2_fS2_fjLj128EEEEELb1ELb1ELb0ELb1EEEvNS_9BwdParamsE --------------------------
	.section	.nv.constant0._ZN10layer_norm13ln_bwd_kernelINS_13Kernel_traitsIf6__halffS2_fjLj4096ELj1ELj1ELj4ELj16ENS_18Kernel_traits_baseILj4096EfS2_fS2_fjLj128EEEEELb1ELb1ELb0ELb1EEEvNS_9BwdParamsE,"a",@progbits
	.sectionflags	@""
	.align	4
.nv.constant0._ZN10layer_norm13ln_bwd_kernelINS_13Kernel_traitsIf6__halffS2_fjLj4096ELj1ELj1ELj4ELj16ENS_18Kernel_traits_baseILj4096EfS2_fS2_fjLj128EEEEELb1ELb1ELb0ELb1EEEvNS_9BwdParamsE:
	.zero		1192


//--------------------- .nv.constant0._ZN10layer_norm22ln_bwd_finalize_kernelINS_22Kernel_traits_finalizeILj4096Ef6__halffS2_fjLb1ELj1024ELj4ENS_18Kernel_traits_baseILj4096EfS2_fS2_fjLj1024EEEEELb1ELb0EEEvNS_9BwdParamsE --------------------------
	.section	.nv.constant0._ZN10layer_norm22ln_bwd_finalize_kernelINS_22Kernel_traits_finalizeILj4096Ef6__halffS2_fjLb1ELj1024ELj4ENS_18Kernel_traits_baseILj4096EfS2_fS2_fjLj1024EEEEELb1ELb0EEEvNS_9BwdParamsE,"a",@progbits
	.sectionflags	@""
	.align	4
.nv.constant0._ZN10layer_norm22ln_bwd_finalize_kernelINS_22Kernel_traits_finalizeILj4096Ef6__halffS2_fjLb1ELj1024ELj4ENS_18Kernel_traits_baseILj4096EfS2_fS2_fjLj1024EEEEELb1ELb0EEEvNS_9BwdParamsE:
	.zero		1192


//--------------------- .nv.constant0._ZN10layer_norm13ln_bwd_kernelINS_13Kernel_traitsIf6__halffS2_fjLj4096ELj1ELj1ELj4ELj16ENS_18Kernel_traits_baseILj4096EfS2_fS2_fjLj128EEEEELb1ELb1ELb1ELb0EEEvNS_9BwdParamsE --------------------------
	.section	.nv.constant0._ZN10layer_norm13ln_bwd_kernelINS_13Kernel_traitsIf6__halffS2_fjLj4096ELj1ELj1ELj4ELj16ENS_18Kernel_traits_baseILj4096EfS2_fS2_fjLj128EEEEELb1ELb1ELb1ELb0EEEvNS_9BwdParamsE,"a",@progbits
	.sectionflags	@""
	.align	4
.nv.constant0._ZN10layer_norm13ln_bwd_kernelINS_13Kernel_traitsIf6__halffS2_fjLj4096ELj1ELj1ELj4ELj16ENS_18Kernel_traits_baseILj4096EfS2_fS2_fjLj128EEEEELb1ELb1ELb1ELb0EEEvNS_9BwdParamsE:
	.zero		1192


//--------------------- .nv.constant0._ZN10layer_norm22ln_bwd_finalize_kernelINS_22Kernel_traits_finalizeILj4096Ef6__halffS2_fjLb1ELj1024ELj4ENS_18Kernel_traits_baseILj4096EfS2_fS2_fjLj1024EEEEELb1ELb1EEEvNS_9BwdParamsE --------------------------
	.section	.nv.constant0._ZN10layer_norm22ln_bwd_finalize_kernelINS_22Kernel_traits_finalizeILj4096Ef6__halffS2_fjLb1ELj1024ELj4ENS_18Kernel_traits_baseILj4096EfS2_fS2_fjLj1024EEEEELb1ELb1EEEvNS_9BwdParamsE,"a",@progbits
	.sectionflags	@""
	.align	4
.nv.constant0._ZN10layer_norm22ln_bwd_finalize_kernelINS_22Kernel_traits_finalizeILj4096Ef6__halffS2_fjLb1ELj1024ELj4ENS_18Kernel_traits_baseILj4096EfS2_fS2_fjLj1024EEEEELb1ELb1EEEvNS_9BwdParamsE:
	.zero		1192


//--------------------- .nv.constant0._ZN10layer_norm13ln_bwd_kernelINS_13Kernel_traitsIf6__halffS2_fjLj4096ELj1ELj1ELj4ELj16ENS_18Kernel_traits_baseILj4096EfS2_fS2_fjLj128EEEEELb1ELb1ELb1ELb1EEEvNS_9BwdParamsE --------------------------
	.section	.nv.constant0._ZN10layer_norm13ln_bwd_kernelINS_13Kernel_traitsIf6__halffS2_fjLj4096ELj1ELj1ELj4ELj16ENS_18Kernel_traits_baseILj4096EfS2_fS2_fjLj128EEEEELb1ELb1ELb1ELb1EEEvNS_9BwdParamsE,"a",@progbits
	.sectionflags	@""
	.align	4
.nv.constant0._ZN10layer_norm13ln_bwd_kernelINS_13Kernel_traitsIf6__halffS2_fjLj4096ELj1ELj1ELj4ELj16ENS_18Kernel_traits_baseILj4096EfS2_fS2_fjLj128EEEEELb1ELb1ELb1ELb1EEEvNS_9BwdParamsE:
	.zero		1192


//--------------------- .nv.constant0._ZN10layer_norm13ln_bwd_kernelINS_13Kernel_traitsI6__halfffffjLj4096ELj1ELj1ELj4ELj16ENS_18Kernel_traits_baseILj4096ES2_ffffjLj128EEEEELb0ELb0ELb0ELb0EEEvNS_9BwdParamsE --------------------------
	.section	.nv.constant0._ZN10layer_norm13ln_bwd_kernelINS_13Kernel_traitsI6__halfffffjLj4096ELj1ELj1ELj4ELj16ENS_18Kernel_traits_baseILj4096ES2_ffffjLj128EEEEELb0ELb0ELb0ELb0EEEvNS_9BwdParamsE,"a",@progbits
	.sectionflags	@""
	.align	4
.nv.constant0._ZN10layer_norm13ln_bwd_kernelINS_13Kernel_traitsI6__halfffffjLj4096ELj1ELj1ELj4ELj16ENS_18Kernel_traits_baseILj4096ES2_ffffjLj128EEEEELb0ELb0ELb0ELb0EEEvNS_9BwdParamsE:
	.zero		1192


//--------------------- .nv.constant0._ZN10layer_norm13ln_bwd_kernelINS_13Kernel_traitsI6__halfffffjLj4096ELj1ELj1ELj4ELj16ENS_18Kernel_traits_baseILj4096ES2_ffffjLj128EEEEELb0ELb0ELb0ELb1EEEvNS_9BwdParamsE --------------------------
	.section	.nv.constant0._ZN10layer_norm13ln_bwd_kernelINS_13Kernel_traitsI6__halfffffjLj4096ELj1ELj1ELj4ELj16ENS_18Kernel_traits_baseILj4096ES2_ffffjLj128EEEEELb0ELb0ELb0ELb1EEEvNS_9BwdParamsE,"a",@progbits
	.sectionflags	@""
	.align	4
.nv.constant0._ZN10layer_norm13ln_bwd_kernelINS_13Kernel_traitsI6__halfffffjLj4096ELj1ELj1ELj4ELj16ENS_18Kernel_traits_baseILj4096ES2_ffffjLj128EEEEELb0ELb0ELb0ELb1EEEvNS_9BwdParamsE:
	.zero		1192


//--------------------- .nv.constant0._ZN10layer_norm13ln_bwd_kernelINS_13Kernel_traitsI6__halfffffjLj4096ELj1ELj1ELj4ELj16ENS_18Kernel_traits_baseILj4096ES2_ffffjLj128EEEEELb0ELb0ELb1ELb0EEEvNS_9BwdParamsE --------------------------
	.section	.nv.constant0._ZN10layer_norm13ln_bwd_kernelINS_13Kernel_traitsI6__halfffffjLj4096ELj1ELj1ELj4ELj16ENS_18Kernel_traits_baseILj4096ES2_ffffjLj128EEEEELb0ELb0ELb1ELb0EEEvNS_9BwdParamsE,"a",@progbits
	.sectionflags	@""
	.align	4
.nv.constant0._ZN10layer_norm13ln_bwd_kernelINS_13Kernel_traitsI6__halfffffjLj4096ELj1ELj1ELj4ELj16ENS_18Kernel_traits_baseILj4096ES2_ffffjLj128EEEEELb0ELb0ELb1ELb0EEEvNS_9BwdParamsE:
	.zero		1192


//--------------------- .nv.constant0._ZN10layer_norm13ln_bwd_kernelINS_13Kernel_traitsI6__halfffffjLj4096ELj1ELj1ELj4ELj16ENS_18Kernel_traits_baseILj4096ES2_ffffjLj128EEEEELb0ELb0ELb1ELb1EEEvNS_9BwdParamsE --------------------------
	.section	.nv.constant0._ZN10layer_norm13ln_bwd_kernelINS_13Kernel_traitsI6__halfffffjLj4096ELj1ELj1ELj4ELj16ENS_18Kernel_traits_baseILj4096ES2_ffffjLj128EEEEELb0ELb0ELb1ELb1EEEvNS_9BwdParamsE,"a",@progbits
	.sectionflags	@""
	.align	4
.nv.constant0._ZN10layer_norm13ln_bwd_kernelINS_13Kernel_traitsI6__halfffffjLj4096ELj1ELj1ELj4ELj16ENS_18Kernel_traits_baseILj4096ES2_ffffjLj128EEEEELb0ELb0ELb1ELb1EEEvNS_9BwdParamsE:
	.zero		1192


//--------------------- .nv.constant0._ZN10layer_norm13ln_bwd_kernelINS_13Kernel_traitsI6__halfffffjLj4096ELj1ELj1ELj4ELj16ENS_18Kernel_traits_baseILj4096ES2_ffffjLj128EEEEELb0ELb1ELb0ELb0EEEvNS_9BwdParamsE --------------------------
	.section	.nv.constant0._ZN10layer_norm13ln_bwd_kernelINS_13Kernel_traitsI6__halfffffjLj4096ELj1ELj1ELj4ELj16ENS_18Kernel_traits_baseILj4096ES2_ffffjLj128EEEEELb0ELb1ELb0ELb0EEEvNS_9BwdParamsE,"a",@progbits
	.sectionflags	@""
	.align	4
.nv.constant0._ZN10layer_norm13ln_bwd_kernelINS_13Kernel_traitsI6__halfffffjLj4096ELj1ELj1ELj4ELj16ENS_18Kernel_traits_baseILj4096ES2_ffffjLj128EEEEELb0ELb1ELb0ELb0EEEvNS_9BwdParamsE:
	.zero		1192


//--------------------- .nv.constant0._ZN10layer_norm13ln_bwd_kernelINS_13Kernel_traitsI6__halfffffjLj4096ELj1ELj1ELj4ELj16ENS_18Kernel_traits_baseILj4096ES2_ffffjLj128EEEEELb0ELb1ELb0ELb1EEEvNS_9BwdParamsE --------------------------
	.section	.nv.constant0._ZN10layer_norm13ln_bwd_kernelINS_13Kernel_traitsI6__halfffffjLj4096ELj1ELj1ELj4ELj16ENS_18Kernel_traits_baseILj4096ES2_ffffjLj128EEEEELb0ELb1ELb0ELb1EEEvNS_9BwdParamsE,"a",@progbits
	.sectionflags	@""
	.align	4
.nv.constant0._ZN10layer_norm13ln_bwd_kernelINS_13Kernel_traitsI6__halfffffjLj4096ELj1ELj1ELj4ELj16ENS_18Kernel_traits_baseILj4096ES2_ffffjLj128EEEEELb0ELb1ELb0ELb1EEEvNS_9BwdParamsE:
	.zero		1192


//--------------------- .nv.constant0._ZN10layer_norm13ln_bwd_kernelINS_13Kernel_traitsI6__halfffffjLj4096ELj1ELj1ELj4ELj16ENS_18Kernel_traits_baseILj4096ES2_ffffjLj128EEEEELb0ELb1ELb1ELb0EEEvNS_9BwdParamsE --------------------------
	.section	.nv.constant0._ZN10layer_norm13ln_bwd_kernelINS_13Kernel_traitsI6__halfffffjLj4096ELj1ELj1ELj4ELj16ENS_18Kernel_traits_baseILj4096ES2_ffffjLj128EEEEELb0ELb1ELb1ELb0EEEvNS_9BwdParamsE,"a",@progbits
	.sectionflags	@""
	.align	4
.nv.constant0._ZN10layer_norm13ln_bwd_kernelINS_13Kernel_traitsI6__halfffffjLj4096ELj1ELj1ELj4ELj16ENS_18Kernel_traits_baseILj4096ES2_ffffjLj128EEEEELb0ELb1ELb1ELb0EEEvNS_9BwdParamsE:
	.zero		1192


//--------------------- .nv.constant0._ZN10layer_norm13ln_bwd_kernelINS_13Kernel_traitsI6__halfffffjLj4096ELj1ELj1ELj4ELj16ENS_18Kernel_traits_baseILj4096ES2_ffffjLj128EEEEELb0ELb1ELb1ELb1EEEvNS_9BwdParamsE --------------------------
	.section	.nv.constant0._ZN10layer_norm13ln_bwd_kernelINS_13Kernel_traitsI6__halfffffjLj4096ELj1ELj1ELj4ELj16ENS_18Kernel_traits_baseILj4096ES2_ffffjLj128EEEEELb0ELb1ELb1ELb1EEEvNS_9BwdParamsE,"a",@progbits
	.sectionflags	@""
	.align	4
.nv.constant0._ZN10layer_norm13ln_bwd_kernelINS_13Kernel_traitsI6__halfffffjLj4096ELj1ELj1ELj4ELj16ENS_18Kernel_traits_baseILj4096ES2_ffffjLj128EEEEELb0ELb1ELb1ELb1EEEvNS_9BwdParamsE:
	.zero		1192


//--------------------- .nv.constant0._ZN10layer_norm13ln_bwd_kernelINS_13Kernel_traitsI6__halfffffjLj4096ELj1ELj1ELj4ELj16ENS_18Kernel_traits_baseILj4096ES2_ffffjLj128EEEEELb1ELb0ELb0ELb0EEEvNS_9BwdParamsE --------------------------
	.section	.nv.constant0._ZN10layer_norm13ln_bwd_kernelINS_13Kernel_traitsI6__halfffffjLj4096ELj1ELj1ELj4ELj16ENS_18Kernel_traits_baseILj4096ES2_ffffjLj128EEEEELb1ELb0ELb0ELb0EEEvNS_9BwdParamsE,"a",@progbits
	.sectionflags	@""
	.align	4
.nv.constant0._ZN10layer_norm13ln_bwd_kernelINS_13Kernel_traitsI6__halfffffjLj4096ELj1ELj1ELj4ELj16ENS_18Kernel_traits_baseILj4096ES2_ffffjLj128EEEEELb1ELb0ELb0ELb0EEEvNS_9BwdParamsE:
	.zero		1192


//--------------------- .nv.constant0._ZN10layer_norm13ln_bwd_kernelINS_13Kernel_traitsI6__halfffffjLj4096ELj1ELj1ELj4ELj16ENS_18Kernel_traits_baseILj4096ES2_ffffjLj128EEEEELb1ELb0ELb0ELb1EEEvNS_9BwdParamsE --------------------------
	.section	.nv.constant0._ZN10layer_norm13ln_bwd_kernelINS_13Kernel_traitsI6__halfffffjLj4096ELj1ELj1ELj4ELj16ENS_18Kernel_traits_baseILj4096ES2_ffffjLj128EEEEELb1ELb0ELb0ELb1EEEvNS_9BwdParamsE,"a",@progbits
	.sectionflags	@""
	.align	4
.nv.constant0._ZN10layer_norm13ln_bwd_kernelINS_13Kernel_traitsI6__halfffffjLj4096ELj1ELj1ELj4ELj16ENS_18Kernel_traits_baseILj4096ES2_ffffjLj128EEEEELb1ELb0ELb0ELb1EEEvNS_9BwdParamsE:
	.zero		1192


//--------------------- .nv.constant0._ZN10layer_norm22ln_bwd_finalize_kernelINS_22Kernel_traits_finalizeILj4096E6__halfffffjLb0ELj1024ELj4ENS_18Kernel_traits_baseILj4096ES2_ffffjLj1024EEEEELb0ELb0EEEvNS_9BwdParamsE --------------------------
	.section	.nv.constant0._ZN10layer_norm22ln_bwd_finalize_kernelINS_22Kernel_traits_finalizeILj4096E6__halfffffjLb0ELj1024ELj4ENS_18Kernel_traits_baseILj4096ES2_ffffjLj1024EEEEELb0ELb0EEEvNS_9BwdParamsE,"a",@progbits
	.sectionflags	@""
	.align	4
.nv.constant0._ZN10layer_norm22ln_bwd_finalize_kernelINS_22Kernel_traits_finalizeILj4096E6__halfffffjLb0ELj1024ELj4ENS_18Kernel_traits_baseILj4096ES2_ffffjLj1024EEEEELb0ELb0EEEvNS_9BwdParamsE:
	.zero		1192


//--------------------- .nv.constant0._ZN10layer_norm13ln_bwd_kernelINS_13Kernel_traitsI6__halfffffjLj4096ELj1ELj1ELj4ELj16ENS_18Kernel_traits_baseILj4096ES2_ffffjLj128EEEEELb1ELb0ELb1ELb0EEEvNS_9BwdParamsE --------------------------
	.section	.nv.constant0._ZN10layer_norm13ln_bwd_kernelINS_13Kernel_traitsI6__halfffffjLj4096ELj1ELj1ELj4ELj16ENS_18Kernel_traits_baseILj4096ES2_ffffjLj128EEEEELb1ELb0ELb1ELb0EEEvNS_9BwdParamsE,"a",@progbits
	.sectionflags	@""
	.align	4
.nv.constant0._ZN10layer_norm13ln_bwd_kernelINS_13Kernel_traitsI6__halfffffjLj4096ELj1ELj1ELj4ELj16ENS_18Kernel_traits_baseILj4096ES2_ffffjLj128EEEEELb1ELb0ELb1ELb0EEEvNS_9BwdParamsE:
	.zero		1192


//--------------------- .nv.constant0._ZN10layer_norm22ln_bwd_finalize_kernelINS_22Kernel_traits_finalizeILj4096E6__halfffffjLb0ELj1024ELj4ENS_18Kernel_traits_baseILj4096ES2_ffffjLj1024EEEEELb0ELb1EEEvNS_9BwdParamsE --------------------------
	.section	.nv.constant0._ZN10layer_norm22ln_bwd_finalize_kernelINS_22Kernel_traits_finalizeILj4096E6__halfffffjLb0ELj1024ELj4ENS_18Kernel_traits_baseILj4096ES2_ffffjLj1024EEEEELb0ELb1EEEvNS_9BwdParamsE,"a",@progbits
	.sectionflags	@""
	.align	4
.nv.constant0._ZN10layer_norm22ln_bwd_finalize_kernelINS_22Kernel_traits_finalizeILj4096E6__halfffffjLb0ELj1024ELj4ENS_18Kernel_traits_baseILj4096ES2_ffffjLj1024EEEEELb0ELb1EEEvNS_9BwdParamsE:
	.zero		1192


//--------------------- .nv.constant0._ZN10layer_norm13ln_bwd_kernelINS_13Kernel_traitsI6__halfffffjLj4096ELj1ELj1ELj4ELj16ENS_18Kernel_traits_baseILj4096ES2_ffffjLj128EEEEELb1ELb0ELb1ELb1EEEvNS_9BwdParamsE --------------------------
	.section	.nv.constant0._ZN10layer_norm13ln_bwd_kernelINS_13Kernel_traitsI6__halfffffjLj4096ELj1ELj1ELj4ELj16ENS_18Kernel_traits_baseILj4096ES2_ffffjLj128EEEEELb1ELb0ELb1ELb1EEEvNS_9BwdParamsE,"a",@progbits
	.sectionflags	@""
	.align	4
.nv.constant0._ZN10layer_norm13ln_bwd_kernelINS_13Kernel_traitsI6__halfffffjLj4096ELj1ELj1ELj4ELj16ENS_18Kernel_traits_baseILj4096ES2_ffffjLj128EEEEELb1ELb0ELb1ELb1EEEvNS_9BwdParamsE:
	.zero		1192


//--------------------- .nv.constant0._ZN10layer_norm13ln_bwd_kernelINS_13Kernel_traitsI6__halfffffjLj4096ELj1ELj1ELj4ELj16ENS_18Kernel_traits_baseILj4096ES2_ffffjLj128EEEEELb1ELb1ELb0ELb0EEEvNS_9BwdParamsE --------------------------
	.section	.nv.constant0._ZN10layer_norm13ln_bwd_kernelINS_13Kernel_traitsI6__halfffffjLj4096ELj1ELj1ELj4ELj16ENS_18Kernel_traits_baseILj4096ES2_ffffjLj128EEEEELb1ELb1ELb0ELb0EEEvNS_9BwdParamsE,"a",@progbits
	.sectionflags	@""
	.align	4
.nv.constant0._ZN10layer_norm13ln_bwd_kernelINS_13Kernel_traitsI6__halfffffjLj4096ELj1ELj1ELj4ELj16ENS_18Kernel_traits_baseILj4096ES2_ffffjLj128EEEEELb1ELb1ELb0ELb0EEEvNS_9BwdParamsE:
	.zero		1192


//--------------------- .nv.constant0._ZN10layer_norm13ln_bwd_kernelINS_13Kernel_traitsI6__halfffffjLj4096ELj1ELj1ELj4ELj16ENS_18Kernel_traits_baseILj4096ES2_ffffjLj128EEEEELb1ELb1ELb0ELb1EEEvNS_9BwdParamsE --------------------------
	.section	.nv.constant0._ZN10layer_norm13ln_bwd_kernelINS_13Kernel_traitsI6__halfffffjLj4096ELj1ELj1ELj4ELj16ENS_18Kernel_traits_baseILj4096ES2_ffffjLj128EEEEELb1ELb1ELb0ELb1EEEvNS_9BwdParamsE,"a",@progbits
	.sectionflags	@""
	.align	4
.nv.constant0._ZN10layer_norm13ln_bwd_kernelINS_13Kernel_traitsI6__halfffffjLj4096ELj1ELj1ELj4ELj16ENS_18Kernel_traits_baseILj4096ES2_ffffjLj128EEEEELb1ELb1ELb0ELb1EEEvNS_9BwdParamsE:
	.zero		1192


//--------------------- .nv.constant0._ZN10layer_norm22ln_bwd_finalize_kernelINS_22Kernel_traits_finalizeILj4096E6__halfffffjLb1ELj1024ELj4ENS_18Kernel_traits_baseILj4096ES2_ffffjLj1024EEEEELb1ELb0EEEvNS_9BwdParamsE --------------------------
	.section	.nv.constant0._ZN10layer_norm22ln_bwd_finalize_kernelINS_22Kernel_traits_finalizeILj4096E6__halfffffjLb1ELj1024ELj4ENS_18Kernel_traits_baseILj4096ES2_ffffjLj1024EEEEELb1ELb0EEEvNS_9BwdParamsE,"a",@progbits
	.sectionflags	@""
	.align	4
.nv.constant0._ZN10layer_norm22ln_bwd_finalize_kernelINS_22Kernel_traits_finalizeILj4096E6__halfffffjLb1ELj1024ELj4ENS_18Kernel_traits_baseILj4096ES2_ffffjLj1024EEEEELb1ELb0EEEvNS_9BwdParamsE:
	.zero		1192


//--------------------- .nv.constant0._ZN10layer_norm13ln_bwd_kernelINS_13Kernel_traitsI6__halfffffjLj4096ELj1ELj1ELj4ELj16ENS_18Kernel_traits_baseILj4096ES2_ffffjLj128EEEEELb1ELb1ELb1ELb0EEEvNS_9BwdParamsE --------------------------
	.section	.nv.constant0._ZN10layer_norm13ln_bwd_kernelINS_13Kernel_traitsI6__halfffffjLj4096ELj1ELj1ELj4ELj16ENS_18Kernel_traits_baseILj4096ES2_ffffjLj128EEEEELb1ELb1ELb1ELb0EEEvNS_9BwdParamsE,"a",@progbits
	.sectionflags	@""
	.align	4
.nv.constant0._ZN10layer_norm13ln_bwd_kernelINS_13Kernel_traitsI6__halfffffjLj4096ELj1ELj1ELj4ELj16ENS_18Kernel_traits_baseILj4096ES2_ffffjLj128EEEEELb1ELb1ELb1ELb0EEEvNS_9BwdParamsE:
	.zero		1192


//--------------------- .nv.constant0._ZN10layer_norm22ln_bwd_finalize_kernelINS_22Kernel_traits_finalizeILj4096E6__halfffffjLb1ELj1024ELj4ENS_18Kernel_traits_baseILj4096ES2_ffffjLj1024EEEEELb1ELb1EEEvNS_9BwdParamsE --------------------------
	.section	.nv.constant0._ZN10layer_norm22ln_bwd_finalize_kernelINS_22Kernel_traits_finalizeILj4096E6__halfffffjLb1ELj1024ELj4ENS_18Kernel_traits_baseILj4096ES2_ffffjLj1024EEEEELb1ELb1EEEvNS_9BwdParamsE,"a",@progbits
	.sectionflags	@""
	.align	4
.nv.constant0._ZN10layer_norm22ln_bwd_finalize_kernelINS_22Kernel_traits_finalizeILj4096E6__halfffffjLb1ELj1024ELj4ENS_18Kernel_traits_baseILj4096ES2_ffffjLj1024EEEEELb1ELb1EEEvNS_9BwdParamsE:
	.zero		1192


//--------------------- .nv.constant0._ZN10layer_norm13ln_bwd_kernelINS_13Kernel_traitsI6__halfffffjLj4096ELj1ELj1ELj4ELj16ENS_18Kernel_traits_baseILj4096ES2_ffffjLj128EEEEELb1ELb1ELb1ELb1EEEvNS_9BwdParamsE --------------------------
	.section	.nv.constant0._ZN10layer_norm13ln_bwd_kernelINS_13Kernel_traitsI6__halfffffjLj4096ELj1ELj1ELj4ELj16ENS_18Kernel_traits_baseILj4096ES2_ffffjLj128EEEEELb1ELb1ELb1ELb1EEEvNS_9BwdParamsE,"a",@progbits
	.sectionflags	@""
	.align	4
.nv.constant0._ZN10layer_norm13ln_bwd_kernelINS_13Kernel_traitsI6__halfffffjLj4096ELj1ELj1ELj4ELj16ENS_18Kernel_traits_baseILj4096ES2_ffffjLj128EEEEELb1ELb1ELb1ELb1EEEvNS_9BwdParamsE:
	.zero		1192


//--------------------- .nv.constant0._ZN10layer_norm13ln_bwd_kernelINS_13Kernel_traitsIfffffjLj4096ELj1ELj1ELj4ELj16ENS_18Kernel_traits_baseILj4096EfffffjLj128EEEEELb0ELb0ELb0ELb0EEEvNS_9BwdParamsE --------------------------
	.section	.nv.constant0._ZN10layer_norm13ln_bwd_kernelINS_13Kernel_traitsIfffffjLj4096ELj1ELj1ELj4ELj16ENS_18Kernel_traits_baseILj4096EfffffjLj128EEEEELb0ELb0ELb0ELb0EEEvNS_9BwdParamsE,"a",@progbits
	.sectionflags	@""
	.align	4
.nv.constant0._ZN10layer_norm13ln_bwd_kernelINS_13Kernel_traitsIfffffjLj4096ELj1ELj1ELj4ELj16ENS_18Kernel_traits_baseILj4096EfffffjLj128EEEEELb0ELb0ELb0ELb0EEEvNS_9BwdParamsE:
	.zero		1192


//--------------------- .nv.constant0._ZN10layer_norm13ln_bwd_kernelINS_13Kernel_traitsIfffffjLj4096ELj1ELj1ELj4ELj16ENS_18Kernel_traits_baseILj4096EfffffjLj128EEEEELb0ELb0ELb0ELb1EEEvNS_9BwdParamsE --------------------------
	.section	.nv.constant0._ZN10layer_norm13ln_bwd_kernelINS_13Kernel_traitsIfffffjLj4096ELj1ELj1ELj4ELj16ENS_18Kernel_traits_baseILj4096EfffffjLj128EEEEELb0ELb0ELb0ELb1EEEvNS_9BwdParamsE,"a",@progbits
	.sectionflags	@""
	.align	4
.nv.constant0._ZN10layer_norm13ln_bwd_kernelINS_13Kernel_traitsIfffffjLj4096ELj1ELj1ELj4ELj16ENS_18Kernel_traits_baseILj4096EfffffjLj128EEEEELb0ELb0ELb0ELb1EEEvNS_9BwdParamsE:
	.zero		1192


//--------------------- .nv.constant0._ZN10layer_norm13ln_bwd_kernelINS_13Kernel_traitsIfffffjLj4096ELj1ELj1ELj4ELj16ENS_18Kernel_traits_baseILj4096EfffffjLj128EEEEELb0ELb0ELb1ELb0EEEvNS_9BwdParamsE --------------------------
	.section	.nv.constant0._ZN10layer_norm13ln_bwd_kernelINS_13Kernel_traitsIfffffjLj4096ELj1ELj1ELj4ELj16ENS_18Kernel_traits_baseILj4096EfffffjLj128EEEEELb0ELb0ELb1ELb0EEEvNS_9BwdParamsE,"a",@progbits
	.sectionflags	@""
	.align	4
.nv.constant0._ZN10layer_norm13ln_bwd_kernelINS_13Kernel_traitsIfffffjLj4096ELj1ELj1ELj4ELj16ENS_18Kernel_traits_baseILj4096EfffffjLj128EEEEELb0ELb0ELb1ELb0EEEvNS_9BwdParamsE:
	.zero		1192


//--------------------- .nv.constant0._ZN10layer_norm13ln_bwd_kernelINS_13Kernel_traitsIfffffjLj4096ELj1ELj1ELj4ELj16ENS_18Kernel_traits_baseILj4096EfffffjLj128EEEEELb0ELb0ELb1ELb1EEEvNS_9BwdParamsE --------------------------
	.section	.nv.constant0._ZN10layer_norm13ln_bwd_kernelINS_13Kernel_traitsIfffffjLj4096ELj1ELj1ELj4ELj16ENS_18Kernel_traits_baseILj4096EfffffjLj128EEEEELb0ELb0ELb1ELb1EEEvNS_9BwdParamsE,"a",@progbits
	.sectionflags	@""
	.align	4
.nv.constant0._ZN10layer_norm13ln_bwd_kernelINS_13Kernel_traitsIfffffjLj4096ELj1ELj1ELj4ELj16ENS_18Kernel_traits_baseILj4096EfffffjLj128EEEEELb0ELb0ELb1ELb1EEEvNS_9BwdParamsE:
	.zero		1192


//--------------------- .nv.constant0._ZN10layer_norm13ln_bwd_kernelINS_13Kernel_traitsIfffffjLj4096ELj1ELj1ELj4ELj16ENS_18Kernel_traits_baseILj4096EfffffjLj128EEEEELb0ELb1ELb0ELb0EEEvNS_9BwdParamsE --------------------------
	.section	.nv.constant0._ZN10layer_norm13ln_bwd_kernelINS_13Kernel_traitsIfffffjLj4096ELj1ELj1ELj4ELj16ENS_18Kernel_traits_baseILj4096EfffffjLj128EEEEELb0ELb1ELb0ELb0EEEvNS_9BwdParamsE,"a",@progbits
	.sectionflags	@""
	.align	4
.nv.constant0._ZN10layer_norm13ln_bwd_kernelINS_13Kernel_traitsIfffffjLj4096ELj1ELj1ELj4ELj16ENS_18Kernel_traits_baseILj4096EfffffjLj128EEEEELb0ELb1ELb0ELb0EEEvNS_9BwdParamsE:
	.zero		1192


//--------------------- .nv.constant0._ZN10layer_norm13ln_bwd_kernelINS_13Kernel_traitsIfffffjLj4096ELj1ELj1ELj4ELj16ENS_18Kernel_traits_baseILj4096EfffffjLj128EEEEELb0ELb1ELb0ELb1EEEvNS_9BwdParamsE --------------------------
	.section	.nv.constant0._ZN10layer_norm13ln_bwd_kernelINS_13Kernel_traitsIfffffjLj4096ELj1ELj1ELj4ELj16ENS_18Kernel_traits_baseILj4096EfffffjLj128EEEEELb0ELb1ELb0ELb1EEEvNS_9BwdParamsE,"a",@progbits
	.sectionflags	@""
	.align	4
.nv.constant0._ZN10layer_norm13ln_bwd_kernelINS_13Kernel_traitsIfffffjLj4096ELj1ELj1ELj4ELj16ENS_18Kernel_traits_baseILj4096EfffffjLj128EEEEELb0ELb1ELb0ELb1EEEvNS_9BwdParamsE:
	.zero		1192


//--------------------- .nv.constant0._ZN10layer_norm13ln_bwd_kernelINS_13Kernel_traitsIfffffjLj4096ELj1ELj1ELj4ELj16ENS_18Kernel_traits_baseILj4096EfffffjLj128EEEEELb0ELb1ELb1ELb0EEEvNS_9BwdParamsE --------------------------
	.section	.nv.constant0._ZN10layer_norm13ln_bwd_kernelINS_13Kernel_traitsIfffffjLj4096ELj1ELj1ELj4ELj16ENS_18Kernel_traits_baseILj4096EfffffjLj128EEEEELb0ELb1ELb1ELb0EEEvNS_9BwdParamsE,"a",@progbits
	.sectionflags	@""
	.align	4
.nv.constant0._ZN10layer_norm13ln_bwd_kernelINS_13Kernel_traitsIfffffjLj4096ELj1ELj1ELj4ELj16ENS_18Kernel_traits_baseILj4096EfffffjLj128EEEEELb0ELb1ELb1ELb0EEEvNS_9BwdParamsE:
	.zero		1192


//--------------------- .nv.constant0._ZN10layer_norm13ln_bwd_kernelINS_13Kernel_traitsIfffffjLj4096ELj1ELj1ELj4ELj16ENS_18Kernel_traits_baseILj4096EfffffjLj128EEEEELb0ELb1ELb1ELb1EEEvNS_9BwdParamsE --------------------------
	.section	.nv.constant0._ZN10layer_norm13ln_bwd_kernelINS_13Kernel_traitsIfffffjLj4096ELj1ELj1ELj4ELj16ENS_18Kernel_traits_baseILj4096EfffffjLj128EEEEELb0ELb1ELb1ELb1EEEvNS_9BwdParamsE,"a",@progbits
	.sectionflags	@""
	.align	4
.nv.constant0._ZN10layer_norm13ln_bwd_kernelINS_13Kernel_traitsIfffffjLj4096ELj1ELj1ELj4ELj16ENS_18Kernel_traits_baseILj4096EfffffjLj128EEEEELb0ELb1ELb1ELb1EEEvNS_9BwdParamsE:
	.zero		1192


//--------------------- .nv.constant0._ZN10layer_norm13ln_bwd_kernelINS_13Kernel_traitsIfffffjLj4096ELj1ELj1ELj4ELj16ENS_18Kernel_traits_baseILj4096EfffffjLj128EEEEELb1ELb0ELb0ELb0EEEvNS_9BwdParamsE --------------------------
	.section	.nv.constant0._ZN10layer_norm13ln_bwd_kernelINS_13Kernel_traitsIfffffjLj4096ELj1ELj1ELj4ELj16ENS_18Kernel_traits_baseILj4096EfffffjLj128EEEEELb1ELb0ELb0ELb0EEEvNS_9BwdParamsE,"a",@progbits
	.sectionflags	@""
	.align	4
.nv.constant0._ZN10layer_norm13ln_bwd_kernelINS_13Kernel_traitsIfffffjLj4096ELj1ELj1ELj4ELj16ENS_18Kernel_traits_baseILj4096EfffffjLj128EEEEELb1ELb0ELb0ELb0EEEvNS_9BwdParamsE:
	.zero		1192


//--------------------- .nv.constant0._ZN10layer_norm13ln_bwd_kernelINS_13Kernel_traitsIfffffjLj4096ELj1ELj1ELj4ELj16ENS_18Kernel_traits_baseILj4096EfffffjLj128EEEEELb1ELb0ELb0ELb1EEEvNS_9BwdParamsE --------------------------
	.section	.nv.constant0._ZN10layer_norm13ln_bwd_kernelINS_13Kernel_traitsIfffffjLj4096ELj1ELj1ELj4ELj16ENS_18Kernel_traits_baseILj4096EfffffjLj128EEEEELb1ELb0ELb0ELb1EEEvNS_9BwdParamsE,"a",@progbits
	.sectionflags	@""
	.align	4
.nv.constant0._ZN10layer_norm13ln_bwd_kernelINS_13Kernel_traitsIfffffjLj4096ELj1ELj1ELj4ELj16ENS_18Kernel_traits_baseILj4096EfffffjLj128EEEEELb1ELb0ELb0ELb1EEEvNS_9BwdParamsE:
	.zero		1192


//--------------------- .nv.constant0._ZN10layer_norm22ln_bwd_finalize_kernelINS_22Kernel_traits_finalizeILj4096EfffffjLb0ELj1024ELj4ENS_18Kernel_traits_baseILj4096EfffffjLj1024EEEEELb0ELb0EEEvNS_9BwdParamsE --------------------------
	.section	.nv.constant0._ZN10layer_norm22ln_bwd_finalize_kernelINS_22Kernel_traits_finalizeILj4096EfffffjLb0ELj1024ELj4ENS_18Kernel_traits_baseILj4096EfffffjLj1024EEEEELb0ELb0EEEvNS_9BwdParamsE,"a",@progbits
	.sectionflags	@""
	.align	4
.nv.constant0._ZN10layer_norm22ln_bwd_finalize_kernelINS_22Kernel_traits_finalizeILj4096EfffffjLb0ELj1024ELj4ENS_18Kernel_traits_baseILj4096EfffffjLj1024EEEEELb0ELb0EEEvNS_9BwdParamsE:
	.zero		1192


//--------------------- .nv.constant0._ZN10layer_norm13ln_bwd_kernelINS_13Kernel_traitsIfffffjLj4096ELj1ELj1ELj4ELj16ENS_18Kernel_traits_baseILj4096EfffffjLj128EEEEELb1ELb0ELb1ELb0EEEvNS_9BwdParamsE --------------------------
	.section	.nv.constant0._ZN10layer_norm13ln_bwd_kernelINS_13Kernel_traitsIfffffjLj4096ELj1ELj1ELj4ELj16ENS_18Kernel_traits_baseILj4096EfffffjLj128EEEEELb1ELb0ELb1ELb0EEEvNS_9BwdParamsE,"a",@progbits
	.sectionflags	@""
	.align	4
.nv.constant0._ZN10layer_norm13ln_bwd_kernelINS_13Kernel_traitsIfffffjLj4096ELj1ELj1ELj4ELj16ENS_18Kernel_traits_baseILj4096EfffffjLj128EEEEELb1ELb0ELb1ELb0EEEvNS_9BwdParamsE:
	.zero		1192


//--------------------- .nv.constant0._ZN10layer_norm22ln_bwd_finalize_kernelINS_22Kernel_traits_finalizeILj4096EfffffjLb0ELj1024ELj4ENS_18Kernel_traits_baseILj4096EfffffjLj1024EEEEELb0ELb1EEEvNS_9BwdParamsE --------------------------
	.section	.nv.constant0._ZN10layer_norm22ln_bwd_finalize_kernelINS_22Kernel_traits_finalizeILj4096EfffffjLb0ELj1024ELj4ENS_18Kernel_traits_baseILj4096EfffffjLj1024EEEEELb0ELb1EEEvNS_9BwdParamsE,"a",@progbits
	.sectionflags	@""
	.align	4
.nv.constant0._ZN10layer_norm22ln_bwd_finalize_kernelINS_22Kernel_traits_finalizeILj4096EfffffjLb0ELj1024ELj4ENS_18Kernel_traits_baseILj4096EfffffjLj1024EEEEELb0ELb1EEEvNS_9BwdParamsE:
	.zero		1192


//--------------------- .nv.constant0._ZN10layer_norm13ln_bwd_kernelINS_13Kernel_traitsIfffffjLj4096ELj1ELj1ELj4ELj16ENS_18Kernel_traits_baseILj4096EfffffjLj128EEEEELb1ELb0ELb1ELb1EEEvNS_9BwdParamsE --------------------------
	.section	.nv.constant0._ZN10layer_norm13ln_bwd_kernelINS_13Kernel_traitsIfffffjLj4096ELj1ELj1ELj4ELj16ENS_18Kernel_traits_baseILj4096EfffffjLj128EEEEELb1ELb0ELb1ELb1EEEvNS_9BwdParamsE,"a",@progbits
	.sectionflags	@""
	.align	4
.nv.constant0._ZN10layer_norm13ln_bwd_kernelINS_13Kernel_traitsIfffffjLj4096ELj1ELj1ELj4ELj16ENS_18Kernel_traits_baseILj4096EfffffjLj128EEEEELb1ELb0ELb1ELb1EEEvNS_9BwdParamsE:
	.zero		1192


//--------------------- .nv.constant0._ZN10layer_norm13ln_bwd_kernelINS_13Kernel_traitsIfffffjLj4096ELj1ELj1ELj4ELj16ENS_18Kernel_traits_baseILj4096EfffffjLj128EEEEELb1ELb1ELb0ELb0EEEvNS_9BwdParamsE --------------------------
	.section	.nv.constant0._ZN10layer_norm13ln_bwd_kernelINS_13Kernel_traitsIfffffjLj4096ELj1ELj1ELj4ELj16ENS_18Kernel_traits_baseILj4096EfffffjLj128EEEEELb1ELb1ELb0ELb0EEEvNS_9BwdParamsE,"a",@progbits
	.sectionflags	@""
	.align	4
.nv.constant0._ZN10layer_norm13ln_bwd_kernelINS_13Kernel_traitsIfffffjLj4096ELj1ELj1ELj4ELj16ENS_18Kernel_traits_baseILj4096EfffffjLj128EEEEELb1ELb1ELb0ELb0EEEvNS_9BwdParamsE:
	.zero		1192


//--------------------- .nv.constant0._ZN10layer_norm13ln_bwd_kernelINS_13Kernel_traitsIfffffjLj4096ELj1ELj1ELj4ELj16ENS_18Kernel_traits_baseILj4096EfffffjLj128EEEEELb1ELb1ELb0ELb1EEEvNS_9BwdParamsE --------------------------
	.section	.nv.constant0._ZN10layer_norm13ln_bwd_kernelINS_13Kernel_traitsIfffffjLj4096ELj1ELj1ELj4ELj16ENS_18Kernel_traits_baseILj4096EfffffjLj128EEEEELb1ELb1ELb0ELb1EEEvNS_9BwdParamsE,"a",@progbits
	.sectionflags	@""
	.align	4
.nv.constant0._ZN10layer_norm13ln_bwd_kernelINS_13Kernel_traitsIfffffjLj4096ELj1ELj1ELj4ELj16ENS_18Kernel_traits_baseILj4096EfffffjLj128EEEEELb1ELb1ELb0ELb1EEEvNS_9BwdParamsE:
	.zero		1192


//--------------------- .nv.constant0._ZN10layer_norm22ln_bwd_finalize_kernelINS_22Kernel_traits_finalizeILj4096EfffffjLb1ELj1024ELj4ENS_18Kernel_traits_baseILj4096EfffffjLj1024EEEEELb1ELb0EEEvNS_9BwdParamsE --------------------------
	.section	.nv.constant0._ZN10layer_norm22ln_bwd_finalize_kernelINS_22Kernel_traits_finalizeILj4096EfffffjLb1ELj1024ELj4ENS_18Kernel_traits_baseILj4096EfffffjLj1024EEEEELb1ELb0EEEvNS_9BwdParamsE,"a",@progbits
	.sectionflags	@""
	.align	4
.nv.constant0._ZN10layer_norm22ln_bwd_finalize_kernelINS_22Kernel_traits_finalizeILj4096EfffffjLb1ELj1024ELj4ENS_18Kernel_traits_baseILj4096EfffffjLj1024EEEEELb1ELb0EEEvNS_9BwdParamsE:
	.zero		1192


//--------------------- .nv.constant0._ZN10layer_norm13ln_bwd_kernelINS_13Kernel_traitsIfffffjLj4096ELj1ELj1ELj4ELj16ENS_18Kernel_traits_baseILj4096EfffffjLj128EEEEELb1ELb1ELb1ELb0EEEvNS_9BwdParamsE --------------------------
	.section	.nv.constant0._ZN10layer_norm13ln_bwd_kernelINS_13Kernel_traitsIfffffjLj4096ELj1ELj1ELj4ELj16ENS_18Kernel_traits_baseILj4096EfffffjLj128EEEEELb1ELb1ELb1ELb0EEEvNS_9BwdParamsE,"a",@progbits
	.sectionflags	@""
	.align	4
.nv.constant0._ZN10layer_norm13ln_bwd_kernelINS_13Kernel_traitsIfffffjLj4096ELj1ELj1ELj4ELj16ENS_18Kernel_traits_baseILj4096EfffffjLj128EEEEELb1ELb1ELb1ELb0EEEvNS_9BwdParamsE:
	.zero		1192


//--------------------- .nv.constant0._ZN10layer_norm22ln_bwd_finalize_kernelINS_22Kernel_traits_finalizeILj4096EfffffjLb1ELj1024ELj4ENS_18Kernel_traits_baseILj4096EfffffjLj1024EEEEELb1ELb1EEEvNS_9BwdParamsE --------------------------
	.section	.nv.constant0._ZN10layer_norm22ln_bwd_finalize_kernelINS_22Kernel_traits_finalizeILj4096EfffffjLb1ELj1024ELj4ENS_18Kernel_traits_baseILj4096EfffffjLj1024EEEEELb1ELb1EEEvNS_9BwdParamsE,"a",@progbits
	.sectionflags	@""
	.align	4
.nv.constant0._ZN10layer_norm22ln_bwd_finalize_kernelINS_22Kernel_traits_finalizeILj4096EfffffjLb1ELj1024ELj4ENS_18Kernel_traits_baseILj4096EfffffjLj1024EEEEELb1ELb1EEEvNS_9BwdParamsE:
	.zero		1192


//--------------------- .nv.constant0._ZN10layer_norm13ln_bwd_kernelINS_13Kernel_traitsIfffffjLj4096ELj1ELj1ELj4ELj16ENS_18Kernel_traits_baseILj4096EfffffjLj128EEEEELb1ELb1ELb1ELb1EEEvNS_9BwdParamsE --------------------------
	.section	.nv.constant0._ZN10layer_norm13ln_bwd_kernelINS_13Kernel_traitsIfffffjLj4096ELj1ELj1ELj4ELj16ENS_18Kernel_traits_baseILj4096EfffffjLj128EEEEELb1ELb1ELb1ELb1EEEvNS_9BwdParamsE,"a",@progbits
	.sectionflags	@""
	.align	4
.nv.constant0._ZN10layer_norm13ln_bwd_kernelINS_13Kernel_traitsIfffffjLj4096ELj1ELj1ELj4ELj16ENS_18Kernel_traits_baseILj4096EfffffjLj128EEEEELb1ELb1ELb1ELb1EEEvNS_9BwdParamsE:
	.zero		1192


//--------------------- SYMBOLS --------------------------

	.type		.nv.reservedSmem.offset0,@object
	.size		.nv.reservedSmem.offset0,0x4
	.type		.nv.reservedSmem.cap,@object
	.size		.nv.reservedSmem.cap,0x4
